	.target	sm_80

	.elftype	@"ET_EXEC"


//--------------------- .note.nv.tkinfo           --------------------------
	.section	.note.nv.tkinfo,"",@"SHT_NOTE"
	.sectionflags	@"SHF_NOTE_NV_TKINFO"
	.tkinfo
        /*0018*/ 	.word	0x00000002
        /*0030*/ 	.string	""
        /*0030*/ 	.string	"ptxas"
        /*0030*/ 	.string	"Cuda compilation tools, release 13.0, V13.0.88"
        /*0030*/ 	.string	"Build cuda_13.0.r13.0/compiler.36424714_0"
        /*0030*/ 	.string	"-arch sm_80 -m 64 "



//--------------------- .note.nv.cuinfo           --------------------------
	.section	.note.nv.cuinfo,"",@"SHT_NOTE"
	.sectionflags	@"SHF_NOTE_NV_CUINFO"
        /*0018*/ 	.short	0x0002
        /*001a*/ 	.short	0x0050
        /*001c*/ 	.short	0x0082
	.zero		2


//--------------------- .nv.info                  --------------------------
	.section	.nv.info,"",@"SHT_CUDA_INFO"
	.align	4


	//----- nvinfo : EIATTR_REGCOUNT
	.align		4
        /*0000*/ 	.byte	0x04, 0x2f
        /*0002*/ 	.short	(.L_12 - .L_11)
	.align		4
.L_11:
        /*0004*/ 	.word	index@(_ZN5flash24flash_fwd_splitkv_kernelI23Flash_fwd_kernel_traitsILi96ELi64ELi64ELi4ELb0ELb0EN7cutlass10bfloat16_tE19Flash_kernel_traitsILi96ELi64ELi64ELi4ES3_EELb1ELb0ELb1ELb0ELb0ELb1ELb1ELb1EEEvNS_16Flash_fwd_paramsE)
        /*0008*/ 	.word	0x000000a8


	//----- nvinfo : EIATTR_FRAME_SIZE
	.align		4
.L_12:
        /*000c*/ 	.byte	0x04, 0x11
        /*000e*/ 	.short	(.L_14 - .L_13)
	.align		4
.L_13:
        /*0010*/ 	.word	index@(_ZN5flash24flash_fwd_splitkv_kernelI23Flash_fwd_kernel_traitsILi96ELi64ELi64ELi4ELb0ELb0EN7cutlass10bfloat16_tE19Flash_kernel_traitsILi96ELi64ELi64ELi4ES3_EELb1ELb0ELb1ELb0ELb0ELb1ELb1ELb1EEEvNS_16Flash_fwd_paramsE)
        /*0014*/ 	.word	0x00000000


	//----- nvinfo : EIATTR_REGCOUNT
	.align		4
.L_14:
        /*0018*/ 	.byte	0x04, 0x2f
        /*001a*/ 	.short	(.L_16 - .L_15)
	.align		4
.L_15:
        /*001c*/ 	.word	index@(_ZN5flash24flash_fwd_splitkv_kernelI23Flash_fwd_kernel_traitsILi96ELi64ELi64ELi4ELb0ELb0EN7cutlass10bfloat16_tE19Flash_kernel_traitsILi96ELi64ELi64ELi4ES3_EELb1ELb0ELb1ELb0ELb0ELb0ELb1ELb1EEEvNS_16Flash_fwd_paramsE)
        /*0020*/ 	.word	0x00000098


	//----- nvinfo : EIATTR_FRAME_SIZE
	.align		4
.L_16:
        /*0024*/ 	.byte	0x04, 0x11
        /*0026*/ 	.short	(.L_18 - .L_17)
	.align		4
.L_17:
        /*0028*/ 	.word	index@(_ZN5flash24flash_fwd_splitkv_kernelI23Flash_fwd_kernel_traitsILi96ELi64ELi64ELi4ELb0ELb0EN7cutlass10bfloat16_tE19Flash_kernel_traitsILi96ELi64ELi64ELi4ES3_EELb1ELb0ELb1ELb0ELb0ELb0ELb1ELb1EEEvNS_16Flash_fwd_paramsE)
        /*002c*/ 	.word	0x00000000


	//----- nvinfo : EIATTR_REGCOUNT
	.align		4
.L_18:
        /*0030*/ 	.byte	0x04, 0x2f
        /*0032*/ 	.short	(.L_20 - .L_19)
	.align		4
.L_19:
        /*0034*/ 	.word	index@(_ZN5flash24flash_fwd_splitkv_kernelI23Flash_fwd_kernel_traitsILi96ELi64ELi64ELi4ELb0ELb0EN7cutlass10bfloat16_tE19Flash_kernel_traitsILi96ELi64ELi64ELi4ES3_EELb1ELb0ELb0ELb0ELb1ELb1ELb1ELb1EEEvNS_16Flash_fwd_paramsE)
        /*0038*/ 	.word	0x000000a8


	//----- nvinfo : EIATTR_FRAME_SIZE
	.align		4
.L_20:
        /*003c*/ 	.byte	0x04, 0x11
        /*003e*/ 	.short	(.L_22 - .L_21)
	.align		4
.L_21:
        /*0040*/ 	.word	index@(_ZN5flash24flash_fwd_splitkv_kernelI23Flash_fwd_kernel_traitsILi96ELi64ELi64ELi4ELb0ELb0EN7cutlass10bfloat16_tE19Flash_kernel_traitsILi96ELi64ELi64ELi4ES3_EELb1ELb0ELb0ELb0ELb1ELb1ELb1ELb1EEEvNS_16Flash_fwd_paramsE)
        /*0044*/ 	.word	0x00000000


	//----- nvinfo : EIATTR_REGCOUNT
	.align		4
.L_22:
        /*0048*/ 	.byte	0x04, 0x2f
        /*004a*/ 	.short	(.L_24 - .L_23)
	.align		4
.L_23:
        /*004c*/ 	.word	index@(_ZN5flash24flash_fwd_splitkv_kernelI23Flash_fwd_kernel_traitsILi96ELi64ELi64ELi4ELb0ELb0EN7cutlass10bfloat16_tE19Flash_kernel_traitsILi96ELi64ELi64ELi4ES3_EELb1ELb0ELb0ELb0ELb1ELb0ELb1ELb1EEEvNS_16Flash_fwd_paramsE)
        /*0050*/ 	.word	0x00000092


	//----- nvinfo : EIATTR_FRAME_SIZE
	.align		4
.L_24:
        /*0054*/ 	.byte	0x04, 0x11
        /*0056*/ 	.short	(.L_26 - .L_25)
	.align		4
.L_25:
        /*0058*/ 	.word	index@(_ZN5flash24flash_fwd_splitkv_kernelI23Flash_fwd_kernel_traitsILi96ELi64ELi64ELi4ELb0ELb0EN7cutlass10bfloat16_tE19Flash_kernel_traitsILi96ELi64ELi64ELi4ES3_EELb1ELb0ELb0ELb0ELb1ELb0ELb1ELb1EEEvNS_16Flash_fwd_paramsE)
        /*005c*/ 	.word	0x00000000


	//----- nvinfo : EIATTR_REGCOUNT
	.align		4
.L_26:
        /*0060*/ 	.byte	0x04, 0x2f
        /*0062*/ 	.short	(.L_28 - .L_27)
	.align		4
.L_27:
        /*0064*/ 	.word	index@(_ZN5flash24flash_fwd_splitkv_kernelI23Flash_fwd_kernel_traitsILi96ELi64ELi64ELi4ELb0ELb0EN7cutlass10bfloat16_tE19Flash_kernel_traitsILi96ELi64ELi64ELi4ES3_EELb1ELb0ELb1ELb0ELb0ELb1ELb1ELb0EEEvNS_16Flash_fwd_paramsE)
        /*0068*/ 	.word	0x000000a8


	//----- nvinfo : EIATTR_FRAME_SIZE
	.align		4
.L_28:
        /*006c*/ 	.byte	0x04, 0x11
        /*006e*/ 	.short	(.L_30 - .L_29)
	.align		4
.L_29:
        /*0070*/ 	.word	index@(_ZN5flash24flash_fwd_splitkv_kernelI23Flash_fwd_kernel_traitsILi96ELi64ELi64ELi4ELb0ELb0EN7cutlass10bfloat16_tE19Flash_kernel_traitsILi96ELi64ELi64ELi4ES3_EELb1ELb0ELb1ELb0ELb0ELb1ELb1ELb0EEEvNS_16Flash_fwd_paramsE)
        /*0074*/ 	.word	0x00000000


	//----- nvinfo : EIATTR_REGCOUNT
	.align		4
.L_30:
        /*0078*/ 	.byte	0x04, 0x2f
        /*007a*/ 	.short	(.L_32 - .L_31)
	.align		4
.L_31:
        /*007c*/ 	.word	index@(_ZN5flash24flash_fwd_splitkv_kernelI23Flash_fwd_kernel_traitsILi96ELi64ELi64ELi4ELb0ELb0EN7cutlass10bfloat16_tE19Flash_kernel_traitsILi96ELi64ELi64ELi4ES3_EELb1ELb0ELb1ELb0ELb0ELb0ELb1ELb0EEEvNS_16Flash_fwd_paramsE)
        /*0080*/ 	.word	0x0000009b


	//----- nvinfo : EIATTR_FRAME_SIZE
	.align		4
.L_32:
        /*0084*/ 	.byte	0x04, 0x11
        /*0086*/ 	.short	(.L_34 - .L_33)
	.align		4
.L_33:
        /*0088*/ 	.word	index@(_ZN5flash24flash_fwd_splitkv_kernelI23Flash_fwd_kernel_traitsILi96ELi64ELi64ELi4ELb0ELb0EN7cutlass10bfloat16_tE19Flash_kernel_traitsILi96ELi64ELi64ELi4ES3_EELb1ELb0ELb1ELb0ELb0ELb0ELb1ELb0EEEvNS_16Flash_fwd_paramsE)
        /*008c*/ 	.word	0x00000000


	//----- nvinfo : EIATTR_REGCOUNT
	.align		4
.L_34:
        /*0090*/ 	.byte	0x04, 0x2f
        /*0092*/ 	.short	(.L_36 - .L_35)
	.align		4
.L_35:
        /*0094*/ 	.word	index@(_ZN5flash24flash_fwd_splitkv_kernelI23Flash_fwd_kernel_traitsILi96ELi64ELi64ELi4ELb0ELb0EN7cutlass10bfloat16_tE19Flash_kernel_traitsILi96ELi64ELi64ELi4ES3_EELb1ELb0ELb0ELb0ELb1ELb1ELb1ELb0EEEvNS_16Flash_fwd_paramsE)
        /*0098*/ 	.word	0x000000a7


	//----- nvinfo : EIATTR_FRAME_SIZE
	.align		4
.L_36:
        /*009c*/ 	.byte	0x04, 0x11
        /*009e*/ 	.short	(.L_38 - .L_37)
	.align		4
.L_37:
        /*00a0*/ 	.word	index@(_ZN5flash24flash_fwd_splitkv_kernelI23Flash_fwd_kernel_traitsILi96ELi64ELi64ELi4ELb0ELb0EN7cutlass10bfloat16_tE19Flash_kernel_traitsILi96ELi64ELi64ELi4ES3_EELb1ELb0ELb0ELb0ELb1ELb1ELb1ELb0EEEvNS_16Flash_fwd_paramsE)
        /*00a4*/ 	.word	0x00000000


	//----- nvinfo : EIATTR_REGCOUNT
	.align		4
.L_38:
        /*00a8*/ 	.byte	0x04, 0x2f
        /*00aa*/ 	.short	(.L_40 - .L_39)
	.align		4
.L_39:
        /*00ac*/ 	.word	index@(_ZN5flash24flash_fwd_splitkv_kernelI23Flash_fwd_kernel_traitsILi96ELi64ELi64ELi4ELb0ELb0EN7cutlass10bfloat16_tE19Flash_kernel_traitsILi96ELi64ELi64ELi4ES3_EELb1ELb0ELb0ELb0ELb1ELb0ELb1ELb0EEEvNS_16Flash_fwd_paramsE)
        /*00b0*/ 	.word	0x000000a6


	//----- nvinfo : EIATTR_FRAME_SIZE
	.align		4
.L_40:
        /*00b4*/ 	.byte	0x04, 0x11
        /*00b6*/ 	.short	(.L_42 - .L_41)
	.align		4
.L_41:
        /*00b8*/ 	.word	index@(_ZN5flash24flash_fwd_splitkv_kernelI23Flash_fwd_kernel_traitsILi96ELi64ELi64ELi4ELb0ELb0EN7cutlass10bfloat16_tE19Flash_kernel_traitsILi96ELi64ELi64ELi4ES3_EELb1ELb0ELb0ELb0ELb1ELb0ELb1ELb0EEEvNS_16Flash_fwd_paramsE)
        /*00bc*/ 	.word	0x00000000


	//----- nvinfo : EIATTR_REGCOUNT
	.align		4
.L_42:
        /*00c0*/ 	.byte	0x04, 0x2f
        /*00c2*/ 	.short	(.L_44 - .L_43)
	.align		4
.L_43:
        /*00c4*/ 	.word	index@(_ZN5flash24flash_fwd_splitkv_kernelI23Flash_fwd_kernel_traitsILi96ELi64ELi64ELi4ELb0ELb0EN7cutlass10bfloat16_tE19Flash_kernel_traitsILi96ELi64ELi64ELi4ES3_EELb1ELb0ELb1ELb0ELb0ELb1ELb0ELb1EEEvNS_16Flash_fwd_paramsE)
        /*00c8*/ 	.word	0x000000a2


	//----- nvinfo : EIATTR_FRAME_SIZE
	.align		4
.L_44:
        /*00cc*/ 	.byte	0x04, 0x11
        /*00ce*/ 	.short	(.L_46 - .L_45)
	.align		4
.L_45:
        /*00d0*/ 	.word	index@(_ZN5flash24flash_fwd_splitkv_kernelI23Flash_fwd_kernel_traitsILi96ELi64ELi64ELi4ELb0ELb0EN7cutlass10bfloat16_tE19Flash_kernel_traitsILi96ELi64ELi64ELi4ES3_EELb1ELb0ELb1ELb0ELb0ELb1ELb0ELb1EEEvNS_16Flash_fwd_paramsE)
        /*00d4*/ 	.word	0x00000000


	//----- nvinfo : EIATTR_REGCOUNT
	.align		4
.L_46:
        /*00d8*/ 	.byte	0x04, 0x2f
        /*00da*/ 	.short	(.L_48 - .L_47)
	.align		4
.L_47:
        /*00dc*/ 	.word	index@(_ZN5flash24flash_fwd_splitkv_kernelI23Flash_fwd_kernel_traitsILi96ELi64ELi64ELi4ELb0ELb0EN7cutlass10bfloat16_tE19Flash_kernel_traitsILi96ELi64ELi64ELi4ES3_EELb1ELb0ELb1ELb0ELb0ELb0ELb0ELb1EEEvNS_16Flash_fwd_paramsE)
        /*00e0*/ 	.word	0x00000096


	//----- nvinfo : EIATTR_FRAME_SIZE
	.align		4
.L_48:
        /*00e4*/ 	.byte	0x04, 0x11
        /*00e6*/ 	.short	(.L_50 - .L_49)
	.align		4
.L_49:
        /*00e8*/ 	.word	index@(_ZN5flash24flash_fwd_splitkv_kernelI23Flash_fwd_kernel_traitsILi96ELi64ELi64ELi4ELb0ELb0EN7cutlass10bfloat16_tE19Flash_kernel_traitsILi96ELi64ELi64ELi4ES3_EELb1ELb0ELb1ELb0ELb0ELb0ELb0ELb1EEEvNS_16Flash_fwd_paramsE)
        /*00ec*/ 	.word	0x00000000


	//----- nvinfo : EIATTR_REGCOUNT
	.align		4
.L_50:
        /*00f0*/ 	.byte	0x04, 0x2f
        /*00f2*/ 	.short	(.L_52 - .L_51)
	.align		4
.L_51:
        /*00f4*/ 	.word	index@(_ZN5flash24flash_fwd_splitkv_kernelI23Flash_fwd_kernel_traitsILi96ELi64ELi64ELi4ELb0ELb0EN7cutlass10bfloat16_tE19Flash_kernel_traitsILi96ELi64ELi64ELi4ES3_EELb1ELb0ELb0ELb0ELb1ELb1ELb0ELb1EEEvNS_16Flash_fwd_paramsE)
        /*00f8*/ 	.word	0x000000a6


	//----- nvinfo : EIATTR_FRAME_SIZE
	.align		4
.L_52:
        /*00fc*/ 	.byte	0x04, 0x11
        /*00fe*/ 	.short	(.L_54 - .L_53)
	.align		4
.L_53:
        /*0100*/ 	.word	index@(_ZN5flash24flash_fwd_splitkv_kernelI23Flash_fwd_kernel_traitsILi96ELi64ELi64ELi4ELb0ELb0EN7cutlass10bfloat16_tE19Flash_kernel_traitsILi96ELi64ELi64ELi4ES3_EELb1ELb0ELb0ELb0ELb1ELb1ELb0ELb1EEEvNS_16Flash_fwd_paramsE)
        /*0104*/ 	.word	0x00000000


	//----- nvinfo : EIATTR_REGCOUNT
	.align		4
.L_54:
        /*0108*/ 	.byte	0x04, 0x2f
        /*010a*/ 	.short	(.L_56 - .L_55)
	.align		4
.L_55:
        /*010c*/ 	.word	index@(_ZN5flash24flash_fwd_splitkv_kernelI23Flash_fwd_kernel_traitsILi96ELi64ELi64ELi4ELb0ELb0EN7cutlass10bfloat16_tE19Flash_kernel_traitsILi96ELi64ELi64ELi4ES3_EELb1ELb0ELb0ELb0ELb1ELb0ELb0ELb1EEEvNS_16Flash_fwd_paramsE)
        /*0110*/ 	.word	0x0000008f


	//----- nvinfo : EIATTR_FRAME_SIZE
	.align		4
.L_56:
        /*0114*/ 	.byte	0x04, 0x11
        /*0116*/ 	.short	(.L_58 - .L_57)
	.align		4
.L_57:
        /*0118*/ 	.word	index@(_ZN5flash24flash_fwd_splitkv_kernelI23Flash_fwd_kernel_traitsILi96ELi64ELi64ELi4ELb0ELb0EN7cutlass10bfloat16_tE19Flash_kernel_traitsILi96ELi64ELi64ELi4ES3_EELb1ELb0ELb0ELb0ELb1ELb0ELb0ELb1EEEvNS_16Flash_fwd_paramsE)
        /*011c*/ 	.word	0x00000000


	//----- nvinfo : EIATTR_REGCOUNT
	.align		4
.L_58:
        /*0120*/ 	.byte	0x04, 0x2f
        /*0122*/ 	.short	(.L_60 - .L_59)
	.align		4
.L_59:
        /*0124*/ 	.word	index@(_ZN5flash24flash_fwd_splitkv_kernelI23Flash_fwd_kernel_traitsILi96ELi64ELi64ELi4ELb0ELb0EN7cutlass10bfloat16_tE19Flash_kernel_traitsILi96ELi64ELi64ELi4ES3_EELb1ELb0ELb1ELb0ELb0ELb1ELb0ELb0EEEvNS_16Flash_fwd_paramsE)
        /*0128*/ 	.word	0x000000a2


	//----- nvinfo : EIATTR_FRAME_SIZE
	.align		4
.L_60:
        /*012c*/ 	.byte	0x04, 0x11
        /*012e*/ 	.short	(.L_62 - .L_61)
	.align		4
.L_61:
        /*0130*/ 	.word	index@(_ZN5flash24flash_fwd_splitkv_kernelI23Flash_fwd_kernel_traitsILi96ELi64ELi64ELi4ELb0ELb0EN7cutlass10bfloat16_tE19Flash_kernel_traitsILi96ELi64ELi64ELi4ES3_EELb1ELb0ELb1ELb0ELb0ELb1ELb0ELb0EEEvNS_16Flash_fwd_paramsE)
        /*0134*/ 	.word	0x00000000


	//----- nvinfo : EIATTR_REGCOUNT
	.align		4
.L_62:
        /*0138*/ 	.byte	0x04, 0x2f
        /*013a*/ 	.short	(.L_64 - .L_63)
	.align		4
.L_63:
        /*013c*/ 	.word	index@(_ZN5flash24flash_fwd_splitkv_kernelI23Flash_fwd_kernel_traitsILi96ELi64ELi64ELi4ELb0ELb0EN7cutlass10bfloat16_tE19Flash_kernel_traitsILi96ELi64ELi64ELi4ES3_EELb1ELb0ELb1ELb0ELb0ELb0ELb0ELb0EEEvNS_16Flash_fwd_paramsE)
        /*0140*/ 	.word	0x000000a1


	//----- nvinfo : EIATTR_FRAME_SIZE
	.align		4
.L_64:
        /*0144*/ 	.byte	0x04, 0x11
        /*0146*/ 	.short	(.L_66 - .L_65)
	.align		4
.L_65:
        /*0148*/ 	.word	index@(_ZN5flash24flash_fwd_splitkv_kernelI23Flash_fwd_kernel_traitsILi96ELi64ELi64ELi4ELb0ELb0EN7cutlass10bfloat16_tE19Flash_kernel_traitsILi96ELi64ELi64ELi4ES3_EELb1ELb0ELb1ELb0ELb0ELb0ELb0ELb0EEEvNS_16Flash_fwd_paramsE)
        /*014c*/ 	.word	0x00000000


	//----- nvinfo : EIATTR_REGCOUNT
	.align		4
.L_66:
        /*0150*/ 	.byte	0x04, 0x2f
        /*0152*/ 	.short	(.L_68 - .L_67)
	.align		4
.L_67:
        /*0154*/ 	.word	index@(_ZN5flash24flash_fwd_splitkv_kernelI23Flash_fwd_kernel_traitsILi96ELi64ELi64ELi4ELb0ELb0EN7cutlass10bfloat16_tE19Flash_kernel_traitsILi96ELi64ELi64ELi4ES3_EELb1ELb0ELb0ELb0ELb1ELb1ELb0ELb0EEEvNS_16Flash_fwd_paramsE)
        /*0158*/ 	.word	0x000000a8


	//----- nvinfo : EIATTR_FRAME_SIZE
	.align		4
.L_68:
        /*015c*/ 	.byte	0x04, 0x11
        /*015e*/ 	.short	(.L_70 - .L_69)
	.align		4
.L_69:
        /*0160*/ 	.word	index@(_ZN5flash24flash_fwd_splitkv_kernelI23Flash_fwd_kernel_traitsILi96ELi64ELi64ELi4ELb0ELb0EN7cutlass10bfloat16_tE19Flash_kernel_traitsILi96ELi64ELi64ELi4ES3_EELb1ELb0ELb0ELb0ELb1ELb1ELb0ELb0EEEvNS_16Flash_fwd_paramsE)
        /*0164*/ 	.word	0x00000000


	//----- nvinfo : EIATTR_REGCOUNT
	.align		4
.L_70:
        /*0168*/ 	.byte	0x04, 0x2f
        /*016a*/ 	.short	(.L_72 - .L_71)
	.align		4
.L_71:
        /*016c*/ 	.word	index@(_ZN5flash24flash_fwd_splitkv_kernelI23Flash_fwd_kernel_traitsILi96ELi64ELi64ELi4ELb0ELb0EN7cutlass10bfloat16_tE19Flash_kernel_traitsILi96ELi64ELi64ELi4ES3_EELb1ELb0ELb0ELb0ELb1ELb0ELb0ELb0EEEvNS_16Flash_fwd_paramsE)
        /*0170*/ 	.word	0x000000a8


	//----- nvinfo : EIATTR_FRAME_SIZE
	.align		4
.L_72:
        /*0174*/ 	.byte	0x04, 0x11
        /*0176*/ 	.short	(.L_74 - .L_73)
	.align		4
.L_73:
        /*0178*/ 	.word	index@(_ZN5flash24flash_fwd_splitkv_kernelI23Flash_fwd_kernel_traitsILi96ELi64ELi64ELi4ELb0ELb0EN7cutlass10bfloat16_tE19Flash_kernel_traitsILi96ELi64ELi64ELi4ES3_EELb1ELb0ELb0ELb0ELb1ELb0ELb0ELb0EEEvNS_16Flash_fwd_paramsE)
        /*017c*/ 	.word	0x00000000


	//----- nvinfo : EIATTR_REGCOUNT
	.align		4
.L_74:
        /*0180*/ 	.byte	0x04, 0x2f
        /*0182*/ 	.short	(.L_76 - .L_75)
	.align		4
.L_75:
        /*0184*/ 	.word	index@(_ZN5flash24flash_fwd_splitkv_kernelI23Flash_fwd_kernel_traitsILi96ELi64ELi64ELi4ELb0ELb0EN7cutlass10bfloat16_tE19Flash_kernel_traitsILi96ELi64ELi64ELi4ES3_EELb1ELb0ELb0ELb1ELb1ELb1ELb1ELb0EEEvNS_16Flash_fwd_paramsE)
        /*0188*/ 	.word	0x000000a7


	//----- nvinfo : EIATTR_FRAME_SIZE
	.align		4
.L_76:
        /*018c*/ 	.byte	0x04, 0x11
        /*018e*/ 	.short	(.L_78 - .L_77)
	.align		4
.L_77:
        /*0190*/ 	.word	index@(_ZN5flash24flash_fwd_splitkv_kernelI23Flash_fwd_kernel_traitsILi96ELi64ELi64ELi4ELb0ELb0EN7cutlass10bfloat16_tE19Flash_kernel_traitsILi96ELi64ELi64ELi4ES3_EELb1ELb0ELb0ELb1ELb1ELb1ELb1ELb0EEEvNS_16Flash_fwd_paramsE)
        /*0194*/ 	.word	0x00000000


	//----- nvinfo : EIATTR_REGCOUNT
	.align		4
.L_78:
        /*0198*/ 	.byte	0x04, 0x2f
        /*019a*/ 	.short	(.L_80 - .L_79)
	.align		4
.L_79:
        /*019c*/ 	.word	index@(_ZN5flash24flash_fwd_splitkv_kernelI23Flash_fwd_kernel_traitsILi96ELi64ELi64ELi4ELb0ELb0EN7cutlass10bfloat16_tE19Flash_kernel_traitsILi96ELi64ELi64ELi4ES3_EELb1ELb0ELb0ELb1ELb1ELb0ELb1ELb0EEEvNS_16Flash_fwd_paramsE)
        /*01a0*/ 	.word	0x000000a8


	//----- nvinfo : EIATTR_FRAME_SIZE
	.align		4
.L_80:
        /*01a4*/ 	.byte	0x04, 0x11
        /*01a6*/ 	.short	(.L_82 - .L_81)
	.align		4
.L_81:
        /*01a8*/ 	.word	index@(_ZN5flash24flash_fwd_splitkv_kernelI23Flash_fwd_kernel_traitsILi96ELi64ELi64ELi4ELb0ELb0EN7cutlass10bfloat16_tE19Flash_kernel_traitsILi96ELi64ELi64ELi4ES3_EELb1ELb0ELb0ELb1ELb1ELb0ELb1ELb0EEEvNS_16Flash_fwd_paramsE)
        /*01ac*/ 	.word	0x00000000


	//----- nvinfo : EIATTR_REGCOUNT
	.align		4
.L_82:
        /*01b0*/ 	.byte	0x04, 0x2f
        /*01b2*/ 	.short	(.L_84 - .L_83)
	.align		4
.L_83:
        /*01b4*/ 	.word	index@(_ZN5flash24flash_fwd_splitkv_kernelI23Flash_fwd_kernel_traitsILi96ELi64ELi64ELi4ELb0ELb0EN7cutlass10bfloat16_tE19Flash_kernel_traitsILi96ELi64ELi64ELi4ES3_EELb1ELb0ELb0ELb1ELb1ELb1ELb0ELb0EEEvNS_16Flash_fwd_paramsE)
        /*01b8*/ 	.word	0x000000a8


	//----- nvinfo : EIATTR_FRAME_SIZE
	.align		4
.L_84:
        /*01bc*/ 	.byte	0x04, 0x11
        /*01be*/ 	.short	(.L_86 - .L_85)
	.align		4
.L_85:
        /*01c0*/ 	.word	index@(_ZN5flash24flash_fwd_splitkv_kernelI23Flash_fwd_kernel_traitsILi96ELi64ELi64ELi4ELb0ELb0EN7cutlass10bfloat16_tE19Flash_kernel_traitsILi96ELi64ELi64ELi4ES3_EELb1ELb0ELb0ELb1ELb1ELb1ELb0ELb0EEEvNS_16Flash_fwd_paramsE)
        /*01c4*/ 	.word	0x00000000


	//----- nvinfo : EIATTR_REGCOUNT
	.align		4
.L_86:
        /*01c8*/ 	.byte	0x04, 0x2f
        /*01ca*/ 	.short	(.L_88 - .L_87)
	.align		4
.L_87:
        /*01cc*/ 	.word	index@(_ZN5flash24flash_fwd_splitkv_kernelI23Flash_fwd_kernel_traitsILi96ELi64ELi64ELi4ELb0ELb0EN7cutlass10bfloat16_tE19Flash_kernel_traitsILi96ELi64ELi64ELi4ES3_EELb1ELb0ELb0ELb1ELb1ELb0ELb0ELb0EEEvNS_16Flash_fwd_paramsE)
        /*01d0*/ 	.word	0x000000a7


	//----- nvinfo : EIATTR_FRAME_SIZE
	.align		4
.L_88:
        /*01d4*/ 	.byte	0x04, 0x11
        /*01d6*/ 	.short	(.L_90 - .L_89)
	.align		4
.L_89:
        /*01d8*/ 	.word	index@(_ZN5flash24flash_fwd_splitkv_kernelI23Flash_fwd_kernel_traitsILi96ELi64ELi64ELi4ELb0ELb0EN7cutlass10bfloat16_tE19Flash_kernel_traitsILi96ELi64ELi64ELi4ES3_EELb1ELb0ELb0ELb1ELb1ELb0ELb0ELb0EEEvNS_16Flash_fwd_paramsE)
        /*01dc*/ 	.word	0x00000000


	//----- nvinfo : EIATTR_REGCOUNT
	.align		4
.L_90:
        /*01e0*/ 	.byte	0x04, 0x2f
        /*01e2*/ 	.short	(.L_92 - .L_91)
	.align		4
.L_91:
        /*01e4*/ 	.word	index@(_ZN5flash24flash_fwd_splitkv_kernelI23Flash_fwd_kernel_traitsILi96ELi64ELi64ELi4ELb0ELb0EN7cutlass10bfloat16_tE19Flash_kernel_traitsILi96ELi64ELi64ELi4ES3_EELb1ELb0ELb0ELb0ELb0ELb1ELb1ELb1EEEvNS_16Flash_fwd_paramsE)
        /*01e8*/ 	.word	0x000000a8


	//----- nvinfo : EIATTR_FRAME_SIZE
	.align		4
.L_92:
        /*01ec*/ 	.byte	0x04, 0x11
        /*01ee*/ 	.short	(.L_94 - .L_93)
	.align		4
.L_93:
        /*01f0*/ 	.word	index@(_ZN5flash24flash_fwd_splitkv_kernelI23Flash_fwd_kernel_traitsILi96ELi64ELi64ELi4ELb0ELb0EN7cutlass10bfloat16_tE19Flash_kernel_traitsILi96ELi64ELi64ELi4ES3_EELb1ELb0ELb0ELb0ELb0ELb1ELb1ELb1EEEvNS_16Flash_fwd_paramsE)
        /*01f4*/ 	.word	0x00000000


	//----- nvinfo : EIATTR_REGCOUNT
	.align		4
.L_94:
        /*01f8*/ 	.byte	0x04, 0x2f
        /*01fa*/ 	.short	(.L_96 - .L_95)
	.align		4
.L_95:
        /*01fc*/ 	.word	index@(_ZN5flash24flash_fwd_splitkv_kernelI23Flash_fwd_kernel_traitsILi96ELi64ELi64ELi4ELb0ELb0EN7cutlass10bfloat16_tE19Flash_kernel_traitsILi96ELi64ELi64ELi4ES3_EELb1ELb0ELb0ELb0ELb0ELb0ELb1ELb1EEEvNS_16Flash_fwd_paramsE)
        /*0200*/ 	.word	0x000000a1


	//----- nvinfo : EIATTR_FRAME_SIZE
	.align		4
.L_96:
        /*0204*/ 	.byte	0x04, 0x11
        /*0206*/ 	.short	(.L_98 - .L_97)
	.align		4
.L_97:
        /*0208*/ 	.word	index@(_ZN5flash24flash_fwd_splitkv_kernelI23Flash_fwd_kernel_traitsILi96ELi64ELi64ELi4ELb0ELb0EN7cutlass10bfloat16_tE19Flash_kernel_traitsILi96ELi64ELi64ELi4ES3_EELb1ELb0ELb0ELb0ELb0ELb0ELb1ELb1EEEvNS_16Flash_fwd_paramsE)
        /*020c*/ 	.word	0x00000000


	//----- nvinfo : EIATTR_REGCOUNT
	.align		4
.L_98:
        /*0210*/ 	.byte	0x04, 0x2f
        /*0212*/ 	.short	(.L_100 - .L_99)
	.align		4
.L_99:
        /*0214*/ 	.word	index@(_ZN5flash24flash_fwd_splitkv_kernelI23Flash_fwd_kernel_traitsILi96ELi64ELi64ELi4ELb0ELb0EN7cutlass10bfloat16_tE19Flash_kernel_traitsILi96ELi64ELi64ELi4ES3_EELb1ELb0ELb0ELb0ELb0ELb1ELb1ELb0EEEvNS_16Flash_fwd_paramsE)
        /*0218*/ 	.word	0x000000a8


	//----- nvinfo : EIATTR_FRAME_SIZE
	.align		4
.L_100:
        /*021c*/ 	.byte	0x04, 0x11
        /*021e*/ 	.short	(.L_102 - .L_101)
	.align		4
.L_101:
        /*0220*/ 	.word	index@(_ZN5flash24flash_fwd_splitkv_kernelI23Flash_fwd_kernel_traitsILi96ELi64ELi64ELi4ELb0ELb0EN7cutlass10bfloat16_tE19Flash_kernel_traitsILi96ELi64ELi64ELi4ES3_EELb1ELb0ELb0ELb0ELb0ELb1ELb1ELb0EEEvNS_16Flash_fwd_paramsE)
        /*0224*/ 	.word	0x00000000


	//----- nvinfo : EIATTR_REGCOUNT
	.align		4
.L_102:
        /*0228*/ 	.byte	0x04, 0x2f
        /*022a*/ 	.short	(.L_104 - .L_103)
	.align		4
.L_103:
        /*022c*/ 	.word	index@(_ZN5flash24flash_fwd_splitkv_kernelI23Flash_fwd_kernel_traitsILi96ELi64ELi64ELi4ELb0ELb0EN7cutlass10bfloat16_tE19Flash_kernel_traitsILi96ELi64ELi64ELi4ES3_EELb1ELb0ELb0ELb0ELb0ELb0ELb1ELb0EEEvNS_16Flash_fwd_paramsE)
        /*0230*/ 	.word	0x000000a0


	//----- nvinfo : EIATTR_FRAME_SIZE
	.align		4
.L_104:
        /*0234*/ 	.byte	0x04, 0x11
        /*0236*/ 	.short	(.L_106 - .L_105)
	.align		4
.L_105:
        /*0238*/ 	.word	index@(_ZN5flash24flash_fwd_splitkv_kernelI23Flash_fwd_kernel_traitsILi96ELi64ELi64ELi4ELb0ELb0EN7cutlass10bfloat16_tE19Flash_kernel_traitsILi96ELi64ELi64ELi4ES3_EELb1ELb0ELb0ELb0ELb0ELb0ELb1ELb0EEEvNS_16Flash_fwd_paramsE)
        /*023c*/ 	.word	0x00000000


	//----- nvinfo : EIATTR_REGCOUNT
	.align		4
.L_106:
        /*0240*/ 	.byte	0x04, 0x2f
        /*0242*/ 	.short	(.L_108 - .L_107)
	.align		4
.L_107:
        /*0244*/ 	.word	index@(_ZN5flash24flash_fwd_splitkv_kernelI23Flash_fwd_kernel_traitsILi96ELi64ELi64ELi4ELb0ELb0EN7cutlass10bfloat16_tE19Flash_kernel_traitsILi96ELi64ELi64ELi4ES3_EELb1ELb0ELb0ELb0ELb0ELb1ELb0ELb1EEEvNS_16Flash_fwd_paramsE)
        /*0248*/ 	.word	0x000000a8


	//----- nvinfo : EIATTR_FRAME_SIZE
	.align		4
.L_108:
        /*024c*/ 	.byte	0x04, 0x11
        /*024e*/ 	.short	(.L_110 - .L_109)
	.align		4
.L_109:
        /*0250*/ 	.word	index@(_ZN5flash24flash_fwd_splitkv_kernelI23Flash_fwd_kernel_traitsILi96ELi64ELi64ELi4ELb0ELb0EN7cutlass10bfloat16_tE19Flash_kernel_traitsILi96ELi64ELi64ELi4ES3_EELb1ELb0ELb0ELb0ELb0ELb1ELb0ELb1EEEvNS_16Flash_fwd_paramsE)
        /*0254*/ 	.word	0x00000000


	//----- nvinfo : EIATTR_REGCOUNT
	.align		4
.L_110:
        /*0258*/ 	.byte	0x04, 0x2f
        /*025a*/ 	.short	(.L_112 - .L_111)
	.align		4
.L_111:
        /*025c*/ 	.word	index@(_ZN5flash24flash_fwd_splitkv_kernelI23Flash_fwd_kernel_traitsILi96ELi64ELi64ELi4ELb0ELb0EN7cutlass10bfloat16_tE19Flash_kernel_traitsILi96ELi64ELi64ELi4ES3_EELb1ELb0ELb0ELb0ELb0ELb0ELb0ELb1EEEvNS_16Flash_fwd_paramsE)
        /*0260*/ 	.word	0x000000a0


	//----- nvinfo : EIATTR_FRAME_SIZE
	.align		4
.L_112:
        /*0264*/ 	.byte	0x04, 0x11
        /*0266*/ 	.short	(.L_114 - .L_113)
	.align		4
.L_113:
        /*0268*/ 	.word	index@(_ZN5flash24flash_fwd_splitkv_kernelI23Flash_fwd_kernel_traitsILi96ELi64ELi64ELi4ELb0ELb0EN7cutlass10bfloat16_tE19Flash_kernel_traitsILi96ELi64ELi64ELi4ES3_EELb1ELb0ELb0ELb0ELb0ELb0ELb0ELb1EEEvNS_16Flash_fwd_paramsE)
        /*026c*/ 	.word	0x00000000


	//----- nvinfo : EIATTR_REGCOUNT
	.align		4
.L_114:
        /*0270*/ 	.byte	0x04, 0x2f
        /*0272*/ 	.short	(.L_116 - .L_115)
	.align		4
.L_115:
        /*0274*/ 	.word	index@(_ZN5flash24flash_fwd_splitkv_kernelI23Flash_fwd_kernel_traitsILi96ELi64ELi64ELi4ELb0ELb0EN7cutlass10bfloat16_tE19Flash_kernel_traitsILi96ELi64ELi64ELi4ES3_EELb1ELb0ELb0ELb0ELb0ELb1ELb0ELb0EEEvNS_16Flash_fwd_paramsE)
        /*0278*/ 	.word	0x000000a8


	//----- nvinfo : EIATTR_FRAME_SIZE
	.align		4
.L_116:
        /*027c*/ 	.byte	0x04, 0x11
        /*027e*/ 	.short	(.L_118 - .L_117)
	.align		4
.L_117:
        /*0280*/ 	.word	index@(_ZN5flash24flash_fwd_splitkv_kernelI23Flash_fwd_kernel_traitsILi96ELi64ELi64ELi4ELb0ELb0EN7cutlass10bfloat16_tE19Flash_kernel_traitsILi96ELi64ELi64ELi4ES3_EELb1ELb0ELb0ELb0ELb0ELb1ELb0ELb0EEEvNS_16Flash_fwd_paramsE)
        /*0284*/ 	.word	0x00000000


	//----- nvinfo : EIATTR_REGCOUNT
	.align		4
.L_118:
        /*0288*/ 	.byte	0x04, 0x2f
        /*028a*/ 	.short	(.L_120 - .L_119)
	.align		4
.L_119:
        /*028c*/ 	.word	index@(_ZN5flash24flash_fwd_splitkv_kernelI23Flash_fwd_kernel_traitsILi96ELi64ELi64ELi4ELb0ELb0EN7cutlass10bfloat16_tE19Flash_kernel_traitsILi96ELi64ELi64ELi4ES3_EELb1ELb0ELb0ELb0ELb0ELb0ELb0ELb0EEEvNS_16Flash_fwd_paramsE)
        /*0290*/ 	.word	0x000000a2


	//----- nvinfo : EIATTR_FRAME_SIZE
	.align		4
.L_120:
        /*0294*/ 	.byte	0x04, 0x11
        /*0296*/ 	.short	(.L_122 - .L_121)
	.align		4
.L_121:
        /*0298*/ 	.word	index@(_ZN5flash24flash_fwd_splitkv_kernelI23Flash_fwd_kernel_traitsILi96ELi64ELi64ELi4ELb0ELb0EN7cutlass10bfloat16_tE19Flash_kernel_traitsILi96ELi64ELi64ELi4ES3_EELb1ELb0ELb0ELb0ELb0ELb0ELb0ELb0EEEvNS_16Flash_fwd_paramsE)
        /*029c*/ 	.word	0x00000000


	//----- nvinfo : EIATTR_REGCOUNT
	.align		4
.L_122:
        /*02a0*/ 	.byte	0x04, 0x2f
        /*02a2*/ 	.short	(.L_124 - .L_123)
	.align		4
.L_123:
        /*02a4*/ 	.word	index@(_ZN5flash32flash_fwd_splitkv_combine_kernelI23Flash_fwd_kernel_traitsILi96ELi64ELi64ELi4ELb0ELb0EN7cutlass10bfloat16_tE19Flash_kernel_traitsILi96ELi64ELi64ELi4ES3_EELi16ELi1ELb1EEEvNS_16Flash_fwd_paramsE)
        /*02a8*/ 	.word	0x00000036


	//----- nvinfo : EIATTR_FRAME_SIZE
	.align		4
.L_124:
        /*02ac*/ 	.byte	0x04, 0x11
        /*02ae*/ 	.short	(.L_126 - .L_125)
	.align		4
.L_125:
        /*02b0*/ 	.word	index@($__internal_35_$__cuda_sm20_div_s64)
        /*02b4*/ 	.word	0x00000000


	//----- nvinfo : EIATTR_FRAME_SIZE
	.align		4
.L_126:
        /*02b8*/ 	.byte	0x04, 0x11
        /*02ba*/ 	.short	(.L_128 - .L_127)
	.align		4
.L_127:
        /*02bc*/ 	.word	index@(_ZN5flash32flash_fwd_splitkv_combine_kernelI23Flash_fwd_kernel_traitsILi96ELi64ELi64ELi4ELb0ELb0EN7cutlass10bfloat16_tE19Flash_kernel_traitsILi96ELi64ELi64ELi4ES3_EELi16ELi1ELb1EEEvNS_16Flash_fwd_paramsE)
        /*02c0*/ 	.word	0x00000000


	//----- nvinfo : EIATTR_REGCOUNT
	.align		4
.L_128:
        /*02c4*/ 	.byte	0x04, 0x2f
        /*02c6*/ 	.short	(.L_130 - .L_129)
	.align		4
.L_129:
        /*02c8*/ 	.word	index@(_ZN5flash32flash_fwd_splitkv_combine_kernelI23Flash_fwd_kernel_traitsILi96ELi64ELi64ELi4ELb0ELb0EN7cutlass10bfloat16_tE19Flash_kernel_traitsILi96ELi64ELi64ELi4ES3_EELi16ELi2ELb1EEEvNS_16Flash_fwd_paramsE)
        /*02cc*/ 	.word	0x00000036


	//----- nvinfo : EIATTR_FRAME_SIZE
	.align		4
.L_130:
        /*02d0*/ 	.byte	0x04, 0x11
        /*02d2*/ 	.short	(.L_132 - .L_131)
	.align		4
.L_131:
        /*02d4*/ 	.word	index@($__internal_34_$__cuda_sm20_div_s64)
        /*02d8*/ 	.word	0x00000000


	//----- nvinfo : EIATTR_FRAME_SIZE
	.align		4
.L_132:
        /*02dc*/ 	.byte	0x04, 0x11
        /*02de*/ 	.short	(.L_134 - .L_133)
	.align		4
.L_133:
        /*02e0*/ 	.word	index@(_ZN5flash32flash_fwd_splitkv_combine_kernelI23Flash_fwd_kernel_traitsILi96ELi64ELi64ELi4ELb0ELb0EN7cutlass10bfloat16_tE19Flash_kernel_traitsILi96ELi64ELi64ELi4ES3_EELi16ELi2ELb1EEEvNS_16Flash_fwd_paramsE)
        /*02e4*/ 	.word	0x00000000


	//----- nvinfo : EIATTR_REGCOUNT
	.align		4
.L_134:
        /*02e8*/ 	.byte	0x04, 0x2f
        /*02ea*/ 	.short	(.L_136 - .L_135)
	.align		4
.L_135:
        /*02ec*/ 	.word	index@(_ZN5flash32flash_fwd_splitkv_combine_kernelI23Flash_fwd_kernel_traitsILi96ELi64ELi64ELi4ELb0ELb0EN7cutlass10bfloat16_tE19Flash_kernel_traitsILi96ELi64ELi64ELi4ES3_EELi16ELi3ELb1EEEvNS_16Flash_fwd_paramsE)
        /*02f0*/ 	.word	0x00000036


	//----- nvinfo : EIATTR_FRAME_SIZE
	.align		4
.L_136:
        /*02f4*/ 	.byte	0x04, 0x11
        /*02f6*/ 	.short	(.L_138 - .L_137)
	.align		4
.L_137:
        /*02f8*/ 	.word	index@($__internal_33_$__cuda_sm20_div_s64)
        /*02fc*/ 	.word	0x00000000


	//----- nvinfo : EIATTR_FRAME_SIZE
	.align		4
.L_138:
        /*0300*/ 	.byte	0x04, 0x11
        /*0302*/ 	.short	(.L_140 - .L_139)
	.align		4
.L_139:
        /*0304*/ 	.word	index@(_ZN5flash32flash_fwd_splitkv_combine_kernelI23Flash_fwd_kernel_traitsILi96ELi64ELi64ELi4ELb0ELb0EN7cutlass10bfloat16_tE19Flash_kernel_traitsILi96ELi64ELi64ELi4ES3_EELi16ELi3ELb1EEEvNS_16Flash_fwd_paramsE)
        /*0308*/ 	.word	0x00000000


	//----- nvinfo : EIATTR_REGCOUNT
	.align		4
.L_140:
        /*030c*/ 	.byte	0x04, 0x2f
        /*030e*/ 	.short	(.L_142 - .L_141)
	.align		4
.L_141:
        /*0310*/ 	.word	index@(_ZN5flash32flash_fwd_splitkv_combine_kernelI23Flash_fwd_kernel_traitsILi96ELi64ELi64ELi4ELb0ELb0EN7cutlass10bfloat16_tE19Flash_kernel_traitsILi96ELi64ELi64ELi4ES3_EELi16ELi4ELb1EEEvNS_16Flash_fwd_paramsE)
        /*0314*/ 	.word	0x0000003e


	//----- nvinfo : EIATTR_FRAME_SIZE
	.align		4
.L_142:
        /*0318*/ 	.byte	0x04, 0x11
        /*031a*/ 	.short	(.L_144 - .L_143)
	.align		4
.L_143:
        /*031c*/ 	.word	index@($__internal_32_$__cuda_sm20_div_s64)
        /*0320*/ 	.word	0x00000000


	//----- nvinfo : EIATTR_FRAME_SIZE
	.align		4
.L_144:
        /*0324*/ 	.byte	0x04, 0x11
        /*0326*/ 	.short	(.L_146 - .L_145)
	.align		4
.L_145:
        /*0328*/ 	.word	index@(_ZN5flash32flash_fwd_splitkv_combine_kernelI23Flash_fwd_kernel_traitsILi96ELi64ELi64ELi4ELb0ELb0EN7cutlass10bfloat16_tE19Flash_kernel_traitsILi96ELi64ELi64ELi4ES3_EELi16ELi4ELb1EEEvNS_16Flash_fwd_paramsE)
        /*032c*/ 	.word	0x00000000


	//----- nvinfo : EIATTR_REGCOUNT
	.align		4
.L_146:
        /*0330*/ 	.byte	0x04, 0x2f
        /*0332*/ 	.short	(.L_148 - .L_147)
	.align		4
.L_147:
        /*0334*/ 	.word	index@(_ZN5flash32flash_fwd_splitkv_combine_kernelI23Flash_fwd_kernel_traitsILi96ELi64ELi64ELi4ELb0ELb0EN7cutlass10bfloat16_tE19Flash_kernel_traitsILi96ELi64ELi64ELi4ES3_EELi16ELi5ELb1EEEvNS_16Flash_fwd_paramsE)
        /*0338*/ 	.word	0x00000040


	//----- nvinfo : EIATTR_FRAME_SIZE
	.align		4
.L_148:
        /*033c*/ 	.byte	0x04, 0x11
        /*033e*/ 	.short	(.L_150 - .L_149)
	.align		4
.L_149:
        /*0340*/ 	.word	index@($__internal_31_$__cuda_sm20_div_s64)
        /*0344*/ 	.word	0x00000000


	//----- nvinfo : EIATTR_FRAME_SIZE
	.align		4
.L_150:
        /*0348*/ 	.byte	0x04, 0x11
        /*034a*/ 	.short	(.L_152 - .L_151)
	.align		4
.L_151:
        /*034c*/ 	.word	index@(_ZN5flash32flash_fwd_splitkv_combine_kernelI23Flash_fwd_kernel_traitsILi96ELi64ELi64ELi4ELb0ELb0EN7cutlass10bfloat16_tE19Flash_kernel_traitsILi96ELi64ELi64ELi4ES3_EELi16ELi5ELb1EEEvNS_16Flash_fwd_paramsE)
        /*0350*/ 	.word	0x00000000


	//----- nvinfo : EIATTR_REGCOUNT
	.align		4
.L_152:
        /*0354*/ 	.byte	0x04, 0x2f
        /*0356*/ 	.short	(.L_154 - .L_153)
	.align		4
.L_153:
        /*0358*/ 	.word	index@(_ZN5flash32flash_fwd_splitkv_combine_kernelI23Flash_fwd_kernel_traitsILi96ELi64ELi64ELi4ELb0ELb0EN7cutlass10bfloat16_tE19Flash_kernel_traitsILi96ELi64ELi64ELi4ES3_EELi16ELi6ELb1EEEvNS_16Flash_fwd_paramsE)
        /*035c*/ 	.word	0x0000003e


	//----- nvinfo : EIATTR_FRAME_SIZE
	.align		4
.L_154:
        /*0360*/ 	.byte	0x04, 0x11
        /*0362*/ 	.short	(.L_156 - .L_155)
	.align		4
.L_155:
        /*0364*/ 	.word	index@($__internal_30_$__cuda_sm20_div_s64)
        /*0368*/ 	.word	0x00000000


	//----- nvinfo : EIATTR_FRAME_SIZE
	.align		4
.L_156:
        /*036c*/ 	.byte	0x04, 0x11
        /*036e*/ 	.short	(.L_158 - .L_157)
	.align		4
.L_157:
        /*0370*/ 	.word	index@(_ZN5flash32flash_fwd_splitkv_combine_kernelI23Flash_fwd_kernel_traitsILi96ELi64ELi64ELi4ELb0ELb0EN7cutlass10bfloat16_tE19Flash_kernel_traitsILi96ELi64ELi64ELi4ES3_EELi16ELi6ELb1EEEvNS_16Flash_fwd_paramsE)
        /*0374*/ 	.word	0x00000000


	//----- nvinfo : EIATTR_REGCOUNT
	.align		4
.L_158:
        /*0378*/ 	.byte	0x04, 0x2f
        /*037a*/ 	.short	(.L_160 - .L_159)
	.align		4
.L_159:
        /*037c*/ 	.word	index@(_ZN5flash32flash_fwd_splitkv_combine_kernelI23Flash_fwd_kernel_traitsILi96ELi64ELi64ELi4ELb0ELb0EN7cutlass10bfloat16_tE19Flash_kernel_traitsILi96ELi64ELi64ELi4ES3_EELi16ELi7ELb1EEEvNS_16Flash_fwd_paramsE)
        /*0380*/ 	.word	0x00000046


	//----- nvinfo : EIATTR_FRAME_SIZE
	.align		4
.L_160:
        /*0384*/ 	.byte	0x04, 0x11
        /*0386*/ 	.short	(.L_162 - .L_161)
	.align		4
.L_161:
        /*0388*/ 	.word	index@($__internal_29_$__cuda_sm20_div_s64)
        /*038c*/ 	.word	0x00000000


	//----- nvinfo : EIATTR_FRAME_SIZE
	.align		4
.L_162:
        /*0390*/ 	.byte	0x04, 0x11
        /*0392*/ 	.short	(.L_164 - .L_163)
	.align		4
.L_163:
        /*0394*/ 	.word	index@(_ZN5flash32flash_fwd_splitkv_combine_kernelI23Flash_fwd_kernel_traitsILi96ELi64ELi64ELi4ELb0ELb0EN7cutlass10bfloat16_tE19Flash_kernel_traitsILi96ELi64ELi64ELi4ES3_EELi16ELi7ELb1EEEvNS_16Flash_fwd_paramsE)
        /*0398*/ 	.word	0x00000000


	//----- nvinfo : EIATTR_REGCOUNT
	.align		4
.L_164:
        /*039c*/ 	.byte	0x04, 0x2f
        /*039e*/ 	.short	(.L_166 - .L_165)
	.align		4
.L_165:
        /*03a0*/ 	.word	index@(_ZN5flash32flash_fwd_splitkv_combine_kernelI23Flash_fwd_kernel_traitsILi96ELi64ELi64ELi4ELb0ELb0EN7cutlass10bfloat16_tE19Flash_kernel_traitsILi96ELi64ELi64ELi4ES3_EELi16ELi1ELb0EEEvNS_16Flash_fwd_paramsE)
        /*03a4*/ 	.word	0x00000036


	//----- nvinfo : EIATTR_FRAME_SIZE
	.align		4
.L_166:
        /*03a8*/ 	.byte	0x04, 0x11
        /*03aa*/ 	.short	(.L_168 - .L_167)
	.align		4
.L_167:
        /*03ac*/ 	.word	index@($__internal_28_$__cuda_sm20_div_s64)
        /*03b0*/ 	.word	0x00000000


	//----- nvinfo : EIATTR_FRAME_SIZE
	.align		4
.L_168:
        /*03b4*/ 	.byte	0x04, 0x11
        /*03b6*/ 	.short	(.L_170 - .L_169)
	.align		4
.L_169:
        /*03b8*/ 	.word	index@(_ZN5flash32flash_fwd_splitkv_combine_kernelI23Flash_fwd_kernel_traitsILi96ELi64ELi64ELi4ELb0ELb0EN7cutlass10bfloat16_tE19Flash_kernel_traitsILi96ELi64ELi64ELi4ES3_EELi16ELi1ELb0EEEvNS_16Flash_fwd_paramsE)
        /*03bc*/ 	.word	0x00000000


	//----- nvinfo : EIATTR_REGCOUNT
	.align		4
.L_170:
        /*03c0*/ 	.byte	0x04, 0x2f
        /*03c2*/ 	.short	(.L_172 - .L_171)
	.align		4
.L_171:
        /*03c4*/ 	.word	index@(_ZN5flash32flash_fwd_splitkv_combine_kernelI23Flash_fwd_kernel_traitsILi96ELi64ELi64ELi4ELb0ELb0EN7cutlass10bfloat16_tE19Flash_kernel_traitsILi96ELi64ELi64ELi4ES3_EELi16ELi2ELb0EEEvNS_16Flash_fwd_paramsE)
        /*03c8*/ 	.word	0x00000036


	//----- nvinfo : EIATTR_FRAME_SIZE
	.align		4
.L_172:
        /*03cc*/ 	.byte	0x04, 0x11
        /*03ce*/ 	.short	(.L_174 - .L_173)
	.align		4
.L_173:
        /*03d0*/ 	.word	index@($__internal_27_$__cuda_sm20_div_s64)
        /*03d4*/ 	.word	0x00000000


	//----- nvinfo : EIATTR_FRAME_SIZE
	.align		4
.L_174:
        /*03d8*/ 	.byte	0x04, 0x11
        /*03da*/ 	.short	(.L_176 - .L_175)
	.align		4
.L_175:
        /*03dc*/ 	.word	index@(_ZN5flash32flash_fwd_splitkv_combine_kernelI23Flash_fwd_kernel_traitsILi96ELi64ELi64ELi4ELb0ELb0EN7cutlass10bfloat16_tE19Flash_kernel_traitsILi96ELi64ELi64ELi4ES3_EELi16ELi2ELb0EEEvNS_16Flash_fwd_paramsE)
        /*03e0*/ 	.word	0x00000000


	//----- nvinfo : EIATTR_REGCOUNT
	.align		4
.L_176:
        /*03e4*/ 	.byte	0x04, 0x2f
        /*03e6*/ 	.short	(.L_178 - .L_177)
	.align		4
.L_177:
        /*03e8*/ 	.word	index@(_ZN5flash32flash_fwd_splitkv_combine_kernelI23Flash_fwd_kernel_traitsILi96ELi64ELi64ELi4ELb0ELb0EN7cutlass10bfloat16_tE19Flash_kernel_traitsILi96ELi64ELi64ELi4ES3_EELi16ELi3ELb0EEEvNS_16Flash_fwd_paramsE)
        /*03ec*/ 	.word	0x00000036


	//----- nvinfo : EIATTR_FRAME_SIZE
	.align		4
.L_178:
        /*03f0*/ 	.byte	0x04, 0x11
        /*03f2*/ 	.short	(.L_180 - .L_179)
	.align		4
.L_179:
        /*03f4*/ 	.word	index@($__internal_26_$__cuda_sm20_div_s64)
        /*03f8*/ 	.word	0x00000000


	//----- nvinfo : EIATTR_FRAME_SIZE
	.align		4
.L_180:
        /*03fc*/ 	.byte	0x04, 0x11
        /*03fe*/ 	.short	(.L_182 - .L_181)
	.align		4
.L_181:
        /*0400*/ 	.word	index@(_ZN5flash32flash_fwd_splitkv_combine_kernelI23Flash_fwd_kernel_traitsILi96ELi64ELi64ELi4ELb0ELb0EN7cutlass10bfloat16_tE19Flash_kernel_traitsILi96ELi64ELi64ELi4ES3_EELi16ELi3ELb0EEEvNS_16Flash_fwd_paramsE)
        /*0404*/ 	.word	0x00000000


	//----- nvinfo : EIATTR_REGCOUNT
	.align		4
.L_182:
        /*0408*/ 	.byte	0x04, 0x2f
        /*040a*/ 	.short	(.L_184 - .L_183)
	.align		4
.L_183:
        /*040c*/ 	.word	index@(_ZN5flash32flash_fwd_splitkv_combine_kernelI23Flash_fwd_kernel_traitsILi96ELi64ELi64ELi4ELb0ELb0EN7cutlass10bfloat16_tE19Flash_kernel_traitsILi96ELi64ELi64ELi4ES3_EELi16ELi4ELb0EEEvNS_16Flash_fwd_paramsE)
        /*0410*/ 	.word	0x0000003e


	//----- nvinfo : EIATTR_FRAME_SIZE
	.align		4
.L_184:
        /*0414*/ 	.byte	0x04, 0x11
        /*0416*/ 	.short	(.L_186 - .L_185)
	.align		4
.L_185:
        /*0418*/ 	.word	index@($__internal_25_$__cuda_sm20_div_s64)
        /*041c*/ 	.word	0x00000000


	//----- nvinfo : EIATTR_FRAME_SIZE
	.align		4
.L_186:
        /*0420*/ 	.byte	0x04, 0x11
        /*0422*/ 	.short	(.L_188 - .L_187)
	.align		4
.L_187:
        /*0424*/ 	.word	index@(_ZN5flash32flash_fwd_splitkv_combine_kernelI23Flash_fwd_kernel_traitsILi96ELi64ELi64ELi4ELb0ELb0EN7cutlass10bfloat16_tE19Flash_kernel_traitsILi96ELi64ELi64ELi4ES3_EELi16ELi4ELb0EEEvNS_16Flash_fwd_paramsE)
        /*0428*/ 	.word	0x00000000


	//----- nvinfo : EIATTR_REGCOUNT
	.align		4
.L_188:
        /*042c*/ 	.byte	0x04, 0x2f
        /*042e*/ 	.short	(.L_190 - .L_189)
	.align		4
.L_189:
        /*0430*/ 	.word	index@(_ZN5flash32flash_fwd_splitkv_combine_kernelI23Flash_fwd_kernel_traitsILi96ELi64ELi64ELi4ELb0ELb0EN7cutlass10bfloat16_tE19Flash_kernel_traitsILi96ELi64ELi64ELi4ES3_EELi16ELi5ELb0EEEvNS_16Flash_fwd_paramsE)
        /*0434*/ 	.word	0x00000040


	//----- nvinfo : EIATTR_FRAME_SIZE
	.align		4
.L_190:
        /*0438*/ 	.byte	0x04, 0x11
        /*043a*/ 	.short	(.L_192 - .L_191)
	.align		4
.L_191:
        /*043c*/ 	.word	index@($__internal_24_$__cuda_sm20_div_s64)
        /*0440*/ 	.word	0x00000000


	//----- nvinfo : EIATTR_FRAME_SIZE
	.align		4
.L_192:
        /*0444*/ 	.byte	0x04, 0x11
        /*0446*/ 	.short	(.L_194 - .L_193)
	.align		4
.L_193:
        /*0448*/ 	.word	index@(_ZN5flash32flash_fwd_splitkv_combine_kernelI23Flash_fwd_kernel_traitsILi96ELi64ELi64ELi4ELb0ELb0EN7cutlass10bfloat16_tE19Flash_kernel_traitsILi96ELi64ELi64ELi4ES3_EELi16ELi5ELb0EEEvNS_16Flash_fwd_paramsE)
        /*044c*/ 	.word	0x00000000


	//----- nvinfo : EIATTR_REGCOUNT
	.align		4
.L_194:
        /*0450*/ 	.byte	0x04, 0x2f
        /*0452*/ 	.short	(.L_196 - .L_195)
	.align		4
.L_195:
        /*0454*/ 	.word	index@(_ZN5flash32flash_fwd_splitkv_combine_kernelI23Flash_fwd_kernel_traitsILi96ELi64ELi64ELi4ELb0ELb0EN7cutlass10bfloat16_tE19Flash_kernel_traitsILi96ELi64ELi64ELi4ES3_EELi16ELi6ELb0EEEvNS_16Flash_fwd_paramsE)
        /*0458*/ 	.word	0x0000003e


	//----- nvinfo : EIATTR_FRAME_SIZE
	.align		4
.L_196:
        /*045c*/ 	.byte	0x04, 0x11
        /*045e*/ 	.short	(.L_198 - .L_197)
	.align		4
.L_197:
        /*0460*/ 	.word	index@($__internal_23_$__cuda_sm20_div_s64)
        /*0464*/ 	.word	0x00000000


	//----- nvinfo : EIATTR_FRAME_SIZE
	.align		4
.L_198:
        /*0468*/ 	.byte	0x04, 0x11
        /*046a*/ 	.short	(.L_200 - .L_199)
	.align		4
.L_199:
        /*046c*/ 	.word	index@(_ZN5flash32flash_fwd_splitkv_combine_kernelI23Flash_fwd_kernel_traitsILi96ELi64ELi64ELi4ELb0ELb0EN7cutlass10bfloat16_tE19Flash_kernel_traitsILi96ELi64ELi64ELi4ES3_EELi16ELi6ELb0EEEvNS_16Flash_fwd_paramsE)
        /*0470*/ 	.word	0x00000000


	//----- nvinfo : EIATTR_REGCOUNT
	.align		4
.L_200:
        /*0474*/ 	.byte	0x04, 0x2f
        /*0476*/ 	.short	(.L_202 - .L_201)
	.align		4
.L_201:
        /*0478*/ 	.word	index@(_ZN5flash32flash_fwd_splitkv_combine_kernelI23Flash_fwd_kernel_traitsILi96ELi64ELi64ELi4ELb0ELb0EN7cutlass10bfloat16_tE19Flash_kernel_traitsILi96ELi64ELi64ELi4ES3_EELi16ELi7ELb0EEEvNS_16Flash_fwd_paramsE)
        /*047c*/ 	.word	0x00000046


	//----- nvinfo : EIATTR_FRAME_SIZE
	.align		4
.L_202:
        /*0480*/ 	.byte	0x04, 0x11
        /*0482*/ 	.short	(.L_204 - .L_203)
	.align		4
.L_203:
        /*0484*/ 	.word	index@($__internal_22_$__cuda_sm20_div_s64)
        /*0488*/ 	.word	0x00000000


	//----- nvinfo : EIATTR_FRAME_SIZE
	.align		4
.L_204:
        /*048c*/ 	.byte	0x04, 0x11
        /*048e*/ 	.short	(.L_206 - .L_205)
	.align		4
.L_205:
        /*0490*/ 	.word	index@(_ZN5flash32flash_fwd_splitkv_combine_kernelI23Flash_fwd_kernel_traitsILi96ELi64ELi64ELi4ELb0ELb0EN7cutlass10bfloat16_tE19Flash_kernel_traitsILi96ELi64ELi64ELi4ES3_EELi16ELi7ELb0EEEvNS_16Flash_fwd_paramsE)
        /*0494*/ 	.word	0x00000000


	//----- nvinfo : EIATTR_REGCOUNT
	.align		4
.L_206:
        /*0498*/ 	.byte	0x04, 0x2f
        /*049a*/ 	.short	(.L_208 - .L_207)
	.align		4
.L_207:
        /*049c*/ 	.word	index@(_ZN5flash24flash_fwd_splitkv_kernelI23Flash_fwd_kernel_traitsILi96ELi64ELi128ELi4ELb0ELb0EN7cutlass10bfloat16_tE19Flash_kernel_traitsILi96ELi64ELi128ELi4ES3_EELb1ELb0ELb1ELb0ELb0ELb1ELb1ELb1EEEvNS_16Flash_fwd_paramsE)
        /*04a0*/ 	.word	0x000000fe


	//----- nvinfo : EIATTR_FRAME_SIZE
	.align		4
.L_208:
        /*04a4*/ 	.byte	0x04, 0x11
        /*04a6*/ 	.short	(.L_210 - .L_209)
	.align		4
.L_209:
        /*04a8*/ 	.word	index@($__internal_21_$__cuda_sm70_shflsync_bfly_p)
        /*04ac*/ 	.word	0x00000000


	//----- nvinfo : EIATTR_FRAME_SIZE
	.align		4
.L_210:
        /*04b0*/ 	.byte	0x04, 0x11
        /*04b2*/ 	.short	(.L_212 - .L_211)
	.align		4
.L_211:
        /*04b4*/ 	.word	index@($_ZN5flash24flash_fwd_splitkv_kernelI23Flash_fwd_kernel_traitsILi96ELi64ELi128ELi4ELb0ELb0EN7cutlass10bfloat16_tE19Flash_kernel_traitsILi96ELi64ELi128ELi4ES3_EELb1ELb0ELb1ELb0ELb0ELb1ELb1ELb1EEEvNS_16Flash_fwd_paramsE$_ZN5flash30compute_attn_1rowblock_splitkvI23Flash_fwd_kernel_traitsILi96ELi64ELi128ELi4ELb0ELb0EN7cutlass10bfloat16_tE19Flash_kernel_traitsILi96ELi64ELi128ELi4ES3_EELb1ELb0ELb1ELb0ELb0ELb1ELb1ELb1ENS_16Flash_fwd_paramsEEEvRKT8_iiiii)
        /*04b8*/ 	.word	0x00000000


	//----- nvinfo : EIATTR_FRAME_SIZE
	.align		4
.L_212:
        /*04bc*/ 	.byte	0x04, 0x11
        /*04be*/ 	.short	(.L_214 - .L_213)
	.align		4
.L_213:
        /*04c0*/ 	.word	index@(_ZN5flash24flash_fwd_splitkv_kernelI23Flash_fwd_kernel_traitsILi96ELi64ELi128ELi4ELb0ELb0EN7cutlass10bfloat16_tE19Flash_kernel_traitsILi96ELi64ELi128ELi4ES3_EELb1ELb0ELb1ELb0ELb0ELb1ELb1ELb1EEEvNS_16Flash_fwd_paramsE)
        /*04c4*/ 	.word	0x00000000


	//----- nvinfo : EIATTR_REGCOUNT
	.align		4
.L_214:
        /*04c8*/ 	.byte	0x04, 0x2f
        /*04ca*/ 	.short	(.L_216 - .L_215)
	.align		4
.L_215:
        /*04cc*/ 	.word	index@(_ZN5flash24flash_fwd_splitkv_kernelI23Flash_fwd_kernel_traitsILi96ELi64ELi128ELi4ELb0ELb0EN7cutlass10bfloat16_tE19Flash_kernel_traitsILi96ELi64ELi128ELi4ES3_EELb1ELb0ELb1ELb0ELb0ELb0ELb1ELb1EEEvNS_16Flash_fwd_paramsE)
        /*04d0*/ 	.word	0x000000d5


	//----- nvinfo : EIATTR_FRAME_SIZE
	.align		4
.L_216:
        /*04d4*/ 	.byte	0x04, 0x11
        /*04d6*/ 	.short	(.L_218 - .L_217)
	.align		4
.L_217:
        /*04d8*/ 	.word	index@($__internal_20_$__cuda_sm70_shflsync_bfly_p)
        /*04dc*/ 	.word	0x00000000


	//----- nvinfo : EIATTR_FRAME_SIZE
	.align		4
.L_218:
        /*04e0*/ 	.byte	0x04, 0x11
        /*04e2*/ 	.short	(.L_220 - .L_219)
	.align		4
.L_219:
        /*04e4*/ 	.word	index@($_ZN5flash24flash_fwd_splitkv_kernelI23Flash_fwd_kernel_traitsILi96ELi64ELi128ELi4ELb0ELb0EN7cutlass10bfloat16_tE19Flash_kernel_traitsILi96ELi64ELi128ELi4ES3_EELb1ELb0ELb1ELb0ELb0ELb0ELb1ELb1EEEvNS_16Flash_fwd_paramsE$_ZN5flash30compute_attn_1rowblock_splitkvI23Flash_fwd_kernel_traitsILi96ELi64ELi128ELi4ELb0ELb0EN7cutlass10bfloat16_tE19Flash_kernel_traitsILi96ELi64ELi128ELi4ES3_EELb1ELb0ELb1ELb0ELb0ELb0ELb1ELb1ENS_16Flash_fwd_paramsEEEvRKT8_iiiii)
        /*04e8*/ 	.word	0x00000000


	//----- nvinfo : EIATTR_FRAME_SIZE
	.align		4
.L_220:
        /*04ec*/ 	.byte	0x04, 0x11
        /*04ee*/ 	.short	(.L_222 - .L_221)
	.align		4
.L_221:
        /*04f0*/ 	.word	index@(_ZN5flash24flash_fwd_splitkv_kernelI23Flash_fwd_kernel_traitsILi96ELi64ELi128ELi4ELb0ELb0EN7cutlass10bfloat16_tE19Flash_kernel_traitsILi96ELi64ELi128ELi4ES3_EELb1ELb0ELb1ELb0ELb0ELb0ELb1ELb1EEEvNS_16Flash_fwd_paramsE)
        /*04f4*/ 	.word	0x00000000


	//----- nvinfo : EIATTR_REGCOUNT
	.align		4
.L_222:
        /*04f8*/ 	.byte	0x04, 0x2f
        /*04fa*/ 	.short	(.L_224 - .L_223)
	.align		4
.L_223:
        /*04fc*/ 	.word	index@(_ZN5flash24flash_fwd_splitkv_kernelI23Flash_fwd_kernel_traitsILi96ELi64ELi128ELi4ELb0ELb0EN7cutlass10bfloat16_tE19Flash_kernel_traitsILi96ELi64ELi128ELi4ES3_EELb1ELb0ELb0ELb0ELb1ELb1ELb1ELb1EEEvNS_16Flash_fwd_paramsE)
        /*0500*/ 	.word	0x000000fe


	//----- nvinfo : EIATTR_FRAME_SIZE
	.align		4
.L_224:
        /*0504*/ 	.byte	0x04, 0x11
        /*0506*/ 	.short	(.L_226 - .L_225)
	.align		4
.L_225:
        /*0508*/ 	.word	index@(_ZN5flash24flash_fwd_splitkv_kernelI23Flash_fwd_kernel_traitsILi96ELi64ELi128ELi4ELb0ELb0EN7cutlass10bfloat16_tE19Flash_kernel_traitsILi96ELi64ELi128ELi4ES3_EELb1ELb0ELb0ELb0ELb1ELb1ELb1ELb1EEEvNS_16Flash_fwd_paramsE)
        /*050c*/ 	.word	0x00000000


	//----- nvinfo : EIATTR_REGCOUNT
	.align		4
.L_226:
        /*0510*/ 	.byte	0x04, 0x2f
        /*0512*/ 	.short	(.L_228 - .L_227)
	.align		4
.L_227:
        /*0514*/ 	.word	index@(_ZN5flash24flash_fwd_splitkv_kernelI23Flash_fwd_kernel_traitsILi96ELi64ELi128ELi4ELb0ELb0EN7cutlass10bfloat16_tE19Flash_kernel_traitsILi96ELi64ELi128ELi4ES3_EELb1ELb0ELb0ELb0ELb1ELb0ELb1ELb1EEEvNS_16Flash_fwd_paramsE)
        /*0518*/ 	.word	0x000000fe


	//----- nvinfo : EIATTR_FRAME_SIZE
	.align		4
.L_228:
        /*051c*/ 	.byte	0x04, 0x11
        /*051e*/ 	.short	(.L_230 - .L_229)
	.align		4
.L_229:
        /*0520*/ 	.word	index@(_ZN5flash24flash_fwd_splitkv_kernelI23Flash_fwd_kernel_traitsILi96ELi64ELi128ELi4ELb0ELb0EN7cutlass10bfloat16_tE19Flash_kernel_traitsILi96ELi64ELi128ELi4ES3_EELb1ELb0ELb0ELb0ELb1ELb0ELb1ELb1EEEvNS_16Flash_fwd_paramsE)
        /*0524*/ 	.word	0x00000000


	//----- nvinfo : EIATTR_REGCOUNT
	.align		4
.L_230:
        /*0528*/ 	.byte	0x04, 0x2f
        /*052a*/ 	.short	(.L_232 - .L_231)
	.align		4
.L_231:
        /*052c*/ 	.word	index@(_ZN5flash24flash_fwd_splitkv_kernelI23Flash_fwd_kernel_traitsILi96ELi64ELi128ELi4ELb0ELb0EN7cutlass10bfloat16_tE19Flash_kernel_traitsILi96ELi64ELi128ELi4ES3_EELb1ELb0ELb1ELb0ELb0ELb1ELb1ELb0EEEvNS_16Flash_fwd_paramsE)
        /*0530*/ 	.word	0x000000f2


	//----- nvinfo : EIATTR_FRAME_SIZE
	.align		4
.L_232:
        /*0534*/ 	.byte	0x04, 0x11
        /*0536*/ 	.short	(.L_234 - .L_233)
	.align		4
.L_233:
        /*0538*/ 	.word	index@(_ZN5flash24flash_fwd_splitkv_kernelI23Flash_fwd_kernel_traitsILi96ELi64ELi128ELi4ELb0ELb0EN7cutlass10bfloat16_tE19Flash_kernel_traitsILi96ELi64ELi128ELi4ES3_EELb1ELb0ELb1ELb0ELb0ELb1ELb1ELb0EEEvNS_16Flash_fwd_paramsE)
        /*053c*/ 	.word	0x00000000


	//----- nvinfo : EIATTR_REGCOUNT
	.align		4
.L_234:
        /*0540*/ 	.byte	0x04, 0x2f
        /*0542*/ 	.short	(.L_236 - .L_235)
	.align		4
.L_235:
        /*0544*/ 	.word	index@(_ZN5flash24flash_fwd_splitkv_kernelI23Flash_fwd_kernel_traitsILi96ELi64ELi128ELi4ELb0ELb0EN7cutlass10bfloat16_tE19Flash_kernel_traitsILi96ELi64ELi128ELi4ES3_EELb1ELb0ELb1ELb0ELb0ELb0ELb1ELb0EEEvNS_16Flash_fwd_paramsE)
        /*0548*/ 	.word	0x000000da


	//----- nvinfo : EIATTR_FRAME_SIZE
	.align		4
.L_236:
        /*054c*/ 	.byte	0x04, 0x11
        /*054e*/ 	.short	(.L_238 - .L_237)
	.align		4
.L_237:
        /*0550*/ 	.word	index@(_ZN5flash24flash_fwd_splitkv_kernelI23Flash_fwd_kernel_traitsILi96ELi64ELi128ELi4ELb0ELb0EN7cutlass10bfloat16_tE19Flash_kernel_traitsILi96ELi64ELi128ELi4ES3_EELb1ELb0ELb1ELb0ELb0ELb0ELb1ELb0EEEvNS_16Flash_fwd_paramsE)
        /*0554*/ 	.word	0x00000000


	//----- nvinfo : EIATTR_REGCOUNT
	.align		4
.L_238:
        /*0558*/ 	.byte	0x04, 0x2f
        /*055a*/ 	.short	(.L_240 - .L_239)
	.align		4
.L_239:
        /*055c*/ 	.word	index@(_ZN5flash24flash_fwd_splitkv_kernelI23Flash_fwd_kernel_traitsILi96ELi64ELi128ELi4ELb0ELb0EN7cutlass10bfloat16_tE19Flash_kernel_traitsILi96ELi64ELi128ELi4ES3_EELb1ELb0ELb0ELb0ELb1ELb1ELb1ELb0EEEvNS_16Flash_fwd_paramsE)
        /*0560*/ 	.word	0x000000ff


	//----- nvinfo : EIATTR_FRAME_SIZE
	.align		4
.L_240:
        /*0564*/ 	.byte	0x04, 0x11
        /*0566*/ 	.short	(.L_242 - .L_241)
	.align		4
.L_241:
        /*0568*/ 	.word	index@(_ZN5flash24flash_fwd_splitkv_kernelI23Flash_fwd_kernel_traitsILi96ELi64ELi128ELi4ELb0ELb0EN7cutlass10bfloat16_tE19Flash_kernel_traitsILi96ELi64ELi128ELi4ES3_EELb1ELb0ELb0ELb0ELb1ELb1ELb1ELb0EEEvNS_16Flash_fwd_paramsE)
        /*056c*/ 	.word	0x00000000


	//----- nvinfo : EIATTR_REGCOUNT
	.align		4
.L_242:
        /*0570*/ 	.byte	0x04, 0x2f
        /*0572*/ 	.short	(.L_244 - .L_243)
	.align		4
.L_243:
        /*0574*/ 	.word	index@(_ZN5flash24flash_fwd_splitkv_kernelI23Flash_fwd_kernel_traitsILi96ELi64ELi128ELi4ELb0ELb0EN7cutlass10bfloat16_tE19Flash_kernel_traitsILi96ELi64ELi128ELi4ES3_EELb1ELb0ELb0ELb0ELb1ELb0ELb1ELb0EEEvNS_16Flash_fwd_paramsE)
        /*0578*/ 	.word	0x000000de


	//----- nvinfo : EIATTR_FRAME_SIZE
	.align		4
.L_244:
        /*057c*/ 	.byte	0x04, 0x11
        /*057e*/ 	.short	(.L_246 - .L_245)
	.align		4
.L_245:
        /*0580*/ 	.word	index@(_ZN5flash24flash_fwd_splitkv_kernelI23Flash_fwd_kernel_traitsILi96ELi64ELi128ELi4ELb0ELb0EN7cutlass10bfloat16_tE19Flash_kernel_traitsILi96ELi64ELi128ELi4ES3_EELb1ELb0ELb0ELb0ELb1ELb0ELb1ELb0EEEvNS_16Flash_fwd_paramsE)
        /*0584*/ 	.word	0x00000000


	//----- nvinfo : EIATTR_REGCOUNT
	.align		4
.L_246:
        /*0588*/ 	.byte	0x04, 0x2f
        /*058a*/ 	.short	(.L_248 - .L_247)
	.align		4
.L_247:
        /*058c*/ 	.word	index@(_ZN5flash24flash_fwd_splitkv_kernelI23Flash_fwd_kernel_traitsILi96ELi64ELi128ELi4ELb0ELb0EN7cutlass10bfloat16_tE19Flash_kernel_traitsILi96ELi64ELi128ELi4ES3_EELb1ELb0ELb1ELb0ELb0ELb1ELb0ELb1EEEvNS_16Flash_fwd_paramsE)
        /*0590*/ 	.word	0x000000fb


	//----- nvinfo : EIATTR_FRAME_SIZE
	.align		4
.L_248:
        /*0594*/ 	.byte	0x04, 0x11
        /*0596*/ 	.short	(.L_250 - .L_249)
	.align		4
.L_249:
        /*0598*/ 	.word	index@($__internal_19_$__cuda_sm70_shflsync_bfly_p)
        /*059c*/ 	.word	0x00000000


	//----- nvinfo : EIATTR_FRAME_SIZE
	.align		4
.L_250:
        /*05a0*/ 	.byte	0x04, 0x11
        /*05a2*/ 	.short	(.L_252 - .L_251)
	.align		4
.L_251:
        /*05a4*/ 	.word	index@($_ZN5flash24flash_fwd_splitkv_kernelI23Flash_fwd_kernel_traitsILi96ELi64ELi128ELi4ELb0ELb0EN7cutlass10bfloat16_tE19Flash_kernel_traitsILi96ELi64ELi128ELi4ES3_EELb1ELb0ELb1ELb0ELb0ELb1ELb0ELb1EEEvNS_16Flash_fwd_paramsE$_ZN5flash30compute_attn_1rowblock_splitkvI23Flash_fwd_kernel_traitsILi96ELi64ELi128ELi4ELb0ELb0EN7cutlass10bfloat16_tE19Flash_kernel_traitsILi96ELi64ELi128ELi4ES3_EELb1ELb0ELb1ELb0ELb0ELb1ELb0ELb1ENS_16Flash_fwd_paramsEEEvRKT8_iiiii)
        /*05a8*/ 	.word	0x00000000


	//----- nvinfo : EIATTR_FRAME_SIZE
	.align		4
.L_252:
        /*05ac*/ 	.byte	0x04, 0x11
        /*05ae*/ 	.short	(.L_254 - .L_253)
	.align		4
.L_253:
        /*05b0*/ 	.word	index@(_ZN5flash24flash_fwd_splitkv_kernelI23Flash_fwd_kernel_traitsILi96ELi64ELi128ELi4ELb0ELb0EN7cutlass10bfloat16_tE19Flash_kernel_traitsILi96ELi64ELi128ELi4ES3_EELb1ELb0ELb1ELb0ELb0ELb1ELb0ELb1EEEvNS_16Flash_fwd_paramsE)
        /*05b4*/ 	.word	0x00000000


	//----- nvinfo : EIATTR_REGCOUNT
	.align		4
.L_254:
        /*05b8*/ 	.byte	0x04, 0x2f
        /*05ba*/ 	.short	(.L_256 - .L_255)
	.align		4
.L_255:
        /*05bc*/ 	.word	index@(_ZN5flash24flash_fwd_splitkv_kernelI23Flash_fwd_kernel_traitsILi96ELi64ELi128ELi4ELb0ELb0EN7cutlass10bfloat16_tE19Flash_kernel_traitsILi96ELi64ELi128ELi4ES3_EELb1ELb0ELb1ELb0ELb0ELb0ELb0ELb1EEEvNS_16Flash_fwd_paramsE)
        /*05c0*/ 	.word	0x000000dd


	//----- nvinfo : EIATTR_FRAME_SIZE
	.align		4
.L_256:
        /*05c4*/ 	.byte	0x04, 0x11
        /*05c6*/ 	.short	(.L_258 - .L_257)
	.align		4
.L_257:
        /*05c8*/ 	.word	index@($__internal_18_$__cuda_sm70_shflsync_bfly_p)
        /*05cc*/ 	.word	0x00000000


	//----- nvinfo : EIATTR_FRAME_SIZE
	.align		4
.L_258:
        /*05d0*/ 	.byte	0x04, 0x11
        /*05d2*/ 	.short	(.L_260 - .L_259)
	.align		4
.L_259:
        /*05d4*/ 	.word	index@($_ZN5flash24flash_fwd_splitkv_kernelI23Flash_fwd_kernel_traitsILi96ELi64ELi128ELi4ELb0ELb0EN7cutlass10bfloat16_tE19Flash_kernel_traitsILi96ELi64ELi128ELi4ES3_EELb1ELb0ELb1ELb0ELb0ELb0ELb0ELb1EEEvNS_16Flash_fwd_paramsE$_ZN5flash30compute_attn_1rowblock_splitkvI23Flash_fwd_kernel_traitsILi96ELi64ELi128ELi4ELb0ELb0EN7cutlass10bfloat16_tE19Flash_kernel_traitsILi96ELi64ELi128ELi4ES3_EELb1ELb0ELb1ELb0ELb0ELb0ELb0ELb1ENS_16Flash_fwd_paramsEEEvRKT8_iiiii)
        /*05d8*/ 	.word	0x00000000


	//----- nvinfo : EIATTR_FRAME_SIZE
	.align		4
.L_260:
        /*05dc*/ 	.byte	0x04, 0x11
        /*05de*/ 	.short	(.L_262 - .L_261)
	.align		4
.L_261:
        /*05e0*/ 	.word	index@(_ZN5flash24flash_fwd_splitkv_kernelI23Flash_fwd_kernel_traitsILi96ELi64ELi128ELi4ELb0ELb0EN7cutlass10bfloat16_tE19Flash_kernel_traitsILi96ELi64ELi128ELi4ES3_EELb1ELb0ELb1ELb0ELb0ELb0ELb0ELb1EEEvNS_16Flash_fwd_paramsE)
        /*05e4*/ 	.word	0x00000000


	//----- nvinfo : EIATTR_REGCOUNT
	.align		4
.L_262:
        /*05e8*/ 	.byte	0x04, 0x2f
        /*05ea*/ 	.short	(.L_264 - .L_263)
	.align		4
.L_263:
        /*05ec*/ 	.word	index@(_ZN5flash24flash_fwd_splitkv_kernelI23Flash_fwd_kernel_traitsILi96ELi64ELi128ELi4ELb0ELb0EN7cutlass10bfloat16_tE19Flash_kernel_traitsILi96ELi64ELi128ELi4ES3_EELb1ELb0ELb0ELb0ELb1ELb1ELb0ELb1EEEvNS_16Flash_fwd_paramsE)
        /*05f0*/ 	.word	0x000000d1


	//----- nvinfo : EIATTR_FRAME_SIZE
	.align		4
.L_264:
        /*05f4*/ 	.byte	0x04, 0x11
        /*05f6*/ 	.short	(.L_266 - .L_265)
	.align		4
.L_265:
        /*05f8*/ 	.word	index@(_ZN5flash24flash_fwd_splitkv_kernelI23Flash_fwd_kernel_traitsILi96ELi64ELi128ELi4ELb0ELb0EN7cutlass10bfloat16_tE19Flash_kernel_traitsILi96ELi64ELi128ELi4ES3_EELb1ELb0ELb0ELb0ELb1ELb1ELb0ELb1EEEvNS_16Flash_fwd_paramsE)
        /*05fc*/ 	.word	0x00000000


	//----- nvinfo : EIATTR_REGCOUNT
	.align		4
.L_266:
        /*0600*/ 	.byte	0x04, 0x2f
        /*0602*/ 	.short	(.L_268 - .L_267)
	.align		4
.L_267:
        /*0604*/ 	.word	index@(_ZN5flash24flash_fwd_splitkv_kernelI23Flash_fwd_kernel_traitsILi96ELi64ELi128ELi4ELb0ELb0EN7cutlass10bfloat16_tE19Flash_kernel_traitsILi96ELi64ELi128ELi4ES3_EELb1ELb0ELb0ELb0ELb1ELb0ELb0ELb1EEEvNS_16Flash_fwd_paramsE)
        /*0608*/ 	.word	0x000000d3


	//----- nvinfo : EIATTR_FRAME_SIZE
	.align		4
.L_268:
        /*060c*/ 	.byte	0x04, 0x11
        /*060e*/ 	.short	(.L_270 - .L_269)
	.align		4
.L_269:
        /*0610*/ 	.word	index@(_ZN5flash24flash_fwd_splitkv_kernelI23Flash_fwd_kernel_traitsILi96ELi64ELi128ELi4ELb0ELb0EN7cutlass10bfloat16_tE19Flash_kernel_traitsILi96ELi64ELi128ELi4ES3_EELb1ELb0ELb0ELb0ELb1ELb0ELb0ELb1EEEvNS_16Flash_fwd_paramsE)
        /*0614*/ 	.word	0x00000000


	//----- nvinfo : EIATTR_REGCOUNT
	.align		4
.L_270:
        /*0618*/ 	.byte	0x04, 0x2f
        /*061a*/ 	.short	(.L_272 - .L_271)
	.align		4
.L_271:
        /*061c*/ 	.word	index@(_ZN5flash24flash_fwd_splitkv_kernelI23Flash_fwd_kernel_traitsILi96ELi64ELi128ELi4ELb0ELb0EN7cutlass10bfloat16_tE19Flash_kernel_traitsILi96ELi64ELi128ELi4ES3_EELb1ELb0ELb1ELb0ELb0ELb1ELb0ELb0EEEvNS_16Flash_fwd_paramsE)
        /*0620*/ 	.word	0x000000f2


	//----- nvinfo : EIATTR_FRAME_SIZE
	.align		4
.L_272:
        /*0624*/ 	.byte	0x04, 0x11
        /*0626*/ 	.short	(.L_274 - .L_273)
	.align		4
.L_273:
        /*0628*/ 	.word	index@(_ZN5flash24flash_fwd_splitkv_kernelI23Flash_fwd_kernel_traitsILi96ELi64ELi128ELi4ELb0ELb0EN7cutlass10bfloat16_tE19Flash_kernel_traitsILi96ELi64ELi128ELi4ES3_EELb1ELb0ELb1ELb0ELb0ELb1ELb0ELb0EEEvNS_16Flash_fwd_paramsE)
        /*062c*/ 	.word	0x00000000


	//----- nvinfo : EIATTR_REGCOUNT
	.align		4
.L_274:
        /*0630*/ 	.byte	0x04, 0x2f
        /*0632*/ 	.short	(.L_276 - .L_275)
	.align		4
.L_275:
        /*0634*/ 	.word	index@(_ZN5flash24flash_fwd_splitkv_kernelI23Flash_fwd_kernel_traitsILi96ELi64ELi128ELi4ELb0ELb0EN7cutlass10bfloat16_tE19Flash_kernel_traitsILi96ELi64ELi128ELi4ES3_EELb1ELb0ELb1ELb0ELb0ELb0ELb0ELb0EEEvNS_16Flash_fwd_paramsE)
        /*0638*/ 	.word	0x000000dc


	//----- nvinfo : EIATTR_FRAME_SIZE
	.align		4
.L_276:
        /*063c*/ 	.byte	0x04, 0x11
        /*063e*/ 	.short	(.L_278 - .L_277)
	.align		4
.L_277:
        /*0640*/ 	.word	index@(_ZN5flash24flash_fwd_splitkv_kernelI23Flash_fwd_kernel_traitsILi96ELi64ELi128ELi4ELb0ELb0EN7cutlass10bfloat16_tE19Flash_kernel_traitsILi96ELi64ELi128ELi4ES3_EELb1ELb0ELb1ELb0ELb0ELb0ELb0ELb0EEEvNS_16Flash_fwd_paramsE)
        /*0644*/ 	.word	0x00000000


	//----- nvinfo : EIATTR_REGCOUNT
	.align		4
.L_278:
        /*0648*/ 	.byte	0x04, 0x2f
        /*064a*/ 	.short	(.L_280 - .L_279)
	.align		4
.L_279:
        /*064c*/ 	.word	index@(_ZN5flash24flash_fwd_splitkv_kernelI23Flash_fwd_kernel_traitsILi96ELi64ELi128ELi4ELb0ELb0EN7cutlass10bfloat16_tE19Flash_kernel_traitsILi96ELi64ELi128ELi4ES3_EELb1ELb0ELb0ELb0ELb1ELb1ELb0ELb0EEEvNS_16Flash_fwd_paramsE)
        /*0650*/ 	.word	0x000000f5


	//----- nvinfo : EIATTR_FRAME_SIZE
	.align		4
.L_280:
        /*0654*/ 	.byte	0x04, 0x11
        /*0656*/ 	.short	(.L_282 - .L_281)
	.align		4
.L_281:
        /*0658*/ 	.word	index@(_ZN5flash24flash_fwd_splitkv_kernelI23Flash_fwd_kernel_traitsILi96ELi64ELi128ELi4ELb0ELb0EN7cutlass10bfloat16_tE19Flash_kernel_traitsILi96ELi64ELi128ELi4ES3_EELb1ELb0ELb0ELb0ELb1ELb1ELb0ELb0EEEvNS_16Flash_fwd_paramsE)
        /*065c*/ 	.word	0x00000000


	//----- nvinfo : EIATTR_REGCOUNT
	.align		4
.L_282:
        /*0660*/ 	.byte	0x04, 0x2f
        /*0662*/ 	.short	(.L_284 - .L_283)
	.align		4
.L_283:
        /*0664*/ 	.word	index@(_ZN5flash24flash_fwd_splitkv_kernelI23Flash_fwd_kernel_traitsILi96ELi64ELi128ELi4ELb0ELb0EN7cutlass10bfloat16_tE19Flash_kernel_traitsILi96ELi64ELi128ELi4ES3_EELb1ELb0ELb0ELb0ELb1ELb0ELb0ELb0EEEvNS_16Flash_fwd_paramsE)
        /*0668*/ 	.word	0x000000ce


	//----- nvinfo : EIATTR_FRAME_SIZE
	.align		4
.L_284:
        /*066c*/ 	.byte	0x04, 0x11
        /*066e*/ 	.short	(.L_286 - .L_285)
	.align		4
.L_285:
        /*0670*/ 	.word	index@(_ZN5flash24flash_fwd_splitkv_kernelI23Flash_fwd_kernel_traitsILi96ELi64ELi128ELi4ELb0ELb0EN7cutlass10bfloat16_tE19Flash_kernel_traitsILi96ELi64ELi128ELi4ES3_EELb1ELb0ELb0ELb0ELb1ELb0ELb0ELb0EEEvNS_16Flash_fwd_paramsE)
        /*0674*/ 	.word	0x00000000


	//----- nvinfo : EIATTR_REGCOUNT
	.align		4
.L_286:
        /*0678*/ 	.byte	0x04, 0x2f
        /*067a*/ 	.short	(.L_288 - .L_287)
	.align		4
.L_287:
        /*067c*/ 	.word	index@(_ZN5flash24flash_fwd_splitkv_kernelI23Flash_fwd_kernel_traitsILi96ELi64ELi128ELi4ELb0ELb0EN7cutlass10bfloat16_tE19Flash_kernel_traitsILi96ELi64ELi128ELi4ES3_EELb1ELb0ELb0ELb1ELb1ELb1ELb1ELb0EEEvNS_16Flash_fwd_paramsE)
        /*0680*/ 	.word	0x000000f3


	//----- nvinfo : EIATTR_FRAME_SIZE
	.align		4
.L_288:
        /*0684*/ 	.byte	0x04, 0x11
        /*0686*/ 	.short	(.L_290 - .L_289)
	.align		4
.L_289:
        /*0688*/ 	.word	index@(_ZN5flash24flash_fwd_splitkv_kernelI23Flash_fwd_kernel_traitsILi96ELi64ELi128ELi4ELb0ELb0EN7cutlass10bfloat16_tE19Flash_kernel_traitsILi96ELi64ELi128ELi4ES3_EELb1ELb0ELb0ELb1ELb1ELb1ELb1ELb0EEEvNS_16Flash_fwd_paramsE)
        /*068c*/ 	.word	0x00000000


	//----- nvinfo : EIATTR_REGCOUNT
	.align		4
.L_290:
        /*0690*/ 	.byte	0x04, 0x2f
        /*0692*/ 	.short	(.L_292 - .L_291)
	.align		4
.L_291:
        /*0694*/ 	.word	index@(_ZN5flash24flash_fwd_splitkv_kernelI23Flash_fwd_kernel_traitsILi96ELi64ELi128ELi4ELb0ELb0EN7cutlass10bfloat16_tE19Flash_kernel_traitsILi96ELi64ELi128ELi4ES3_EELb1ELb0ELb0ELb1ELb1ELb0ELb1ELb0EEEvNS_16Flash_fwd_paramsE)
        /*0698*/ 	.word	0x000000bc


	//----- nvinfo : EIATTR_FRAME_SIZE
	.align		4
.L_292:
        /*069c*/ 	.byte	0x04, 0x11
        /*069e*/ 	.short	(.L_294 - .L_293)
	.align		4
.L_293:
        /*06a0*/ 	.word	index@(_ZN5flash24flash_fwd_splitkv_kernelI23Flash_fwd_kernel_traitsILi96ELi64ELi128ELi4ELb0ELb0EN7cutlass10bfloat16_tE19Flash_kernel_traitsILi96ELi64ELi128ELi4ES3_EELb1ELb0ELb0ELb1ELb1ELb0ELb1ELb0EEEvNS_16Flash_fwd_paramsE)
        /*06a4*/ 	.word	0x00000000


	//----- nvinfo : EIATTR_REGCOUNT
	.align		4
.L_294:
        /*06a8*/ 	.byte	0x04, 0x2f
        /*06aa*/ 	.short	(.L_296 - .L_295)
	.align		4
.L_295:
        /*06ac*/ 	.word	index@(_ZN5flash24flash_fwd_splitkv_kernelI23Flash_fwd_kernel_traitsILi96ELi64ELi128ELi4ELb0ELb0EN7cutlass10bfloat16_tE19Flash_kernel_traitsILi96ELi64ELi128ELi4ES3_EELb1ELb0ELb0ELb1ELb1ELb1ELb0ELb0EEEvNS_16Flash_fwd_paramsE)
        /*06b0*/ 	.word	0x000000ff


	//----- nvinfo : EIATTR_FRAME_SIZE
	.align		4
.L_296:
        /*06b4*/ 	.byte	0x04, 0x11
        /*06b6*/ 	.short	(.L_298 - .L_297)
	.align		4
.L_297:
        /*06b8*/ 	.word	index@(_ZN5flash24flash_fwd_splitkv_kernelI23Flash_fwd_kernel_traitsILi96ELi64ELi128ELi4ELb0ELb0EN7cutlass10bfloat16_tE19Flash_kernel_traitsILi96ELi64ELi128ELi4ES3_EELb1ELb0ELb0ELb1ELb1ELb1ELb0ELb0EEEvNS_16Flash_fwd_paramsE)
        /*06bc*/ 	.word	0x00000000


	//----- nvinfo : EIATTR_REGCOUNT
	.align		4
.L_298:
        /*06c0*/ 	.byte	0x04, 0x2f
        /*06c2*/ 	.short	(.L_300 - .L_299)
	.align		4
.L_299:
        /*06c4*/ 	.word	index@(_ZN5flash24flash_fwd_splitkv_kernelI23Flash_fwd_kernel_traitsILi96ELi64ELi128ELi4ELb0ELb0EN7cutlass10bfloat16_tE19Flash_kernel_traitsILi96ELi64ELi128ELi4ES3_EELb1ELb0ELb0ELb1ELb1ELb0ELb0ELb0EEEvNS_16Flash_fwd_paramsE)
        /*06c8*/ 	.word	0x000000cc


	//----- nvinfo : EIATTR_FRAME_SIZE
	.align		4
.L_300:
        /*06cc*/ 	.byte	0x04, 0x11
        /*06ce*/ 	.short	(.L_302 - .L_301)
	.align		4
.L_301:
        /*06d0*/ 	.word	index@(_ZN5flash24flash_fwd_splitkv_kernelI23Flash_fwd_kernel_traitsILi96ELi64ELi128ELi4ELb0ELb0EN7cutlass10bfloat16_tE19Flash_kernel_traitsILi96ELi64ELi128ELi4ES3_EELb1ELb0ELb0ELb1ELb1ELb0ELb0ELb0EEEvNS_16Flash_fwd_paramsE)
        /*06d4*/ 	.word	0x00000000


	//----- nvinfo : EIATTR_REGCOUNT
	.align		4
.L_302:
        /*06d8*/ 	.byte	0x04, 0x2f
        /*06da*/ 	.short	(.L_304 - .L_303)
	.align		4
.L_303:
        /*06dc*/ 	.word	index@(_ZN5flash24flash_fwd_splitkv_kernelI23Flash_fwd_kernel_traitsILi96ELi64ELi128ELi4ELb0ELb0EN7cutlass10bfloat16_tE19Flash_kernel_traitsILi96ELi64ELi128ELi4ES3_EELb1ELb0ELb0ELb0ELb0ELb1ELb1ELb1EEEvNS_16Flash_fwd_paramsE)
        /*06e0*/ 	.word	0x000000ea


	//----- nvinfo : EIATTR_FRAME_SIZE
	.align		4
.L_304:
        /*06e4*/ 	.byte	0x04, 0x11
        /*06e6*/ 	.short	(.L_306 - .L_305)
	.align		4
.L_305:
        /*06e8*/ 	.word	index@($__internal_17_$__cuda_sm70_shflsync_bfly_p)
        /*06ec*/ 	.word	0x00000000


	//----- nvinfo : EIATTR_FRAME_SIZE
	.align		4
.L_306:
        /*06f0*/ 	.byte	0x04, 0x11
        /*06f2*/ 	.short	(.L_308 - .L_307)
	.align		4
.L_307:
        /*06f4*/ 	.word	index@($_ZN5flash24flash_fwd_splitkv_kernelI23Flash_fwd_kernel_traitsILi96ELi64ELi128ELi4ELb0ELb0EN7cutlass10bfloat16_tE19Flash_kernel_traitsILi96ELi64ELi128ELi4ES3_EELb1ELb0ELb0ELb0ELb0ELb1ELb1ELb1EEEvNS_16Flash_fwd_paramsE$_ZN5flash30compute_attn_1rowblock_splitkvI23Flash_fwd_kernel_traitsILi96ELi64ELi128ELi4ELb0ELb0EN7cutlass10bfloat16_tE19Flash_kernel_traitsILi96ELi64ELi128ELi4ES3_EELb1ELb0ELb0ELb0ELb0ELb1ELb1ELb1ENS_16Flash_fwd_paramsEEEvRKT8_iiiii)
        /*06f8*/ 	.word	0x00000000


	//----- nvinfo : EIATTR_FRAME_SIZE
	.align		4
.L_308:
        /*06fc*/ 	.byte	0x04, 0x11
        /*06fe*/ 	.short	(.L_310 - .L_309)
	.align		4
.L_309:
        /*0700*/ 	.word	index@(_ZN5flash24flash_fwd_splitkv_kernelI23Flash_fwd_kernel_traitsILi96ELi64ELi128ELi4ELb0ELb0EN7cutlass10bfloat16_tE19Flash_kernel_traitsILi96ELi64ELi128ELi4ES3_EELb1ELb0ELb0ELb0ELb0ELb1ELb1ELb1EEEvNS_16Flash_fwd_paramsE)
        /*0704*/ 	.word	0x00000000


	//----- nvinfo : EIATTR_REGCOUNT
	.align		4
.L_310:
        /*0708*/ 	.byte	0x04, 0x2f
        /*070a*/ 	.short	(.L_312 - .L_311)
	.align		4
.L_311:
        /*070c*/ 	.word	index@(_ZN5flash24flash_fwd_splitkv_kernelI23Flash_fwd_kernel_traitsILi96ELi64ELi128ELi4ELb0ELb0EN7cutlass10bfloat16_tE19Flash_kernel_traitsILi96ELi64ELi128ELi4ES3_EELb1ELb0ELb0ELb0ELb0ELb0ELb1ELb1EEEvNS_16Flash_fwd_paramsE)
        /*0710*/ 	.word	0x000000d5


	//----- nvinfo : EIATTR_FRAME_SIZE
	.align		4
.L_312:
        /*0714*/ 	.byte	0x04, 0x11
        /*0716*/ 	.short	(.L_314 - .L_313)
	.align		4
.L_313:
        /*0718*/ 	.word	index@($__internal_16_$__cuda_sm70_shflsync_bfly_p)
        /*071c*/ 	.word	0x00000000


	//----- nvinfo : EIATTR_FRAME_SIZE
	.align		4
.L_314:
        /*0720*/ 	.byte	0x04, 0x11
        /*0722*/ 	.short	(.L_316 - .L_315)
	.align		4
.L_315:
        /*0724*/ 	.word	index@($_ZN5flash24flash_fwd_splitkv_kernelI23Flash_fwd_kernel_traitsILi96ELi64ELi128ELi4ELb0ELb0EN7cutlass10bfloat16_tE19Flash_kernel_traitsILi96ELi64ELi128ELi4ES3_EELb1ELb0ELb0ELb0ELb0ELb0ELb1ELb1EEEvNS_16Flash_fwd_paramsE$_ZN5flash30compute_attn_1rowblock_splitkvI23Flash_fwd_kernel_traitsILi96ELi64ELi128ELi4ELb0ELb0EN7cutlass10bfloat16_tE19Flash_kernel_traitsILi96ELi64ELi128ELi4ES3_EELb1ELb0ELb0ELb0ELb0ELb0ELb1ELb1ENS_16Flash_fwd_paramsEEEvRKT8_iiiii)
        /*0728*/ 	.word	0x00000000


	//----- nvinfo : EIATTR_FRAME_SIZE
	.align		4
.L_316:
        /*072c*/ 	.byte	0x04, 0x11
        /*072e*/ 	.short	(.L_318 - .L_317)
	.align		4
.L_317:
        /*0730*/ 	.word	index@(_ZN5flash24flash_fwd_splitkv_kernelI23Flash_fwd_kernel_traitsILi96ELi64ELi128ELi4ELb0ELb0EN7cutlass10bfloat16_tE19Flash_kernel_traitsILi96ELi64ELi128ELi4ES3_EELb1ELb0ELb0ELb0ELb0ELb0ELb1ELb1EEEvNS_16Flash_fwd_paramsE)
        /*0734*/ 	.word	0x00000000


	//----- nvinfo : EIATTR_REGCOUNT
	.align		4
.L_318:
        /*0738*/ 	.byte	0x04, 0x2f
        /*073a*/ 	.short	(.L_320 - .L_319)
	.align		4
.L_319:
        /*073c*/ 	.word	index@(_ZN5flash24flash_fwd_splitkv_kernelI23Flash_fwd_kernel_traitsILi96ELi64ELi128ELi4ELb0ELb0EN7cutlass10bfloat16_tE19Flash_kernel_traitsILi96ELi64ELi128ELi4ES3_EELb1ELb0ELb0ELb0ELb0ELb1ELb1ELb0EEEvNS_16Flash_fwd_paramsE)
        /*0740*/ 	.word	0x000000ff


	//----- nvinfo : EIATTR_FRAME_SIZE
	.align		4
.L_320:
        /*0744*/ 	.byte	0x04, 0x11
        /*0746*/ 	.short	(.L_322 - .L_321)
	.align		4
.L_321:
        /*0748*/ 	.word	index@(_ZN5flash24flash_fwd_splitkv_kernelI23Flash_fwd_kernel_traitsILi96ELi64ELi128ELi4ELb0ELb0EN7cutlass10bfloat16_tE19Flash_kernel_traitsILi96ELi64ELi128ELi4ES3_EELb1ELb0ELb0ELb0ELb0ELb1ELb1ELb0EEEvNS_16Flash_fwd_paramsE)
        /*074c*/ 	.word	0x00000000


	//----- nvinfo : EIATTR_REGCOUNT
	.align		4
.L_322:
        /*0750*/ 	.byte	0x04, 0x2f
        /*0752*/ 	.short	(.L_324 - .L_323)
	.align		4
.L_323:
        /*0754*/ 	.word	index@(_ZN5flash24flash_fwd_splitkv_kernelI23Flash_fwd_kernel_traitsILi96ELi64ELi128ELi4ELb0ELb0EN7cutlass10bfloat16_tE19Flash_kernel_traitsILi96ELi64ELi128ELi4ES3_EELb1ELb0ELb0ELb0ELb0ELb0ELb1ELb0EEEvNS_16Flash_fwd_paramsE)
        /*0758*/ 	.word	0x000000d8


	//----- nvinfo : EIATTR_FRAME_SIZE
	.align		4
.L_324:
        /*075c*/ 	.byte	0x04, 0x11
        /*075e*/ 	.short	(.L_326 - .L_325)
	.align		4
.L_325:
        /*0760*/ 	.word	index@(_ZN5flash24flash_fwd_splitkv_kernelI23Flash_fwd_kernel_traitsILi96ELi64ELi128ELi4ELb0ELb0EN7cutlass10bfloat16_tE19Flash_kernel_traitsILi96ELi64ELi128ELi4ES3_EELb1ELb0ELb0ELb0ELb0ELb0ELb1ELb0EEEvNS_16Flash_fwd_paramsE)
        /*0764*/ 	.word	0x00000000


	//----- nvinfo : EIATTR_REGCOUNT
	.align		4
.L_326:
        /*0768*/ 	.byte	0x04, 0x2f
        /*076a*/ 	.short	(.L_328 - .L_327)
	.align		4
.L_327:
        /*076c*/ 	.word	index@(_ZN5flash24flash_fwd_splitkv_kernelI23Flash_fwd_kernel_traitsILi96ELi64ELi128ELi4ELb0ELb0EN7cutlass10bfloat16_tE19Flash_kernel_traitsILi96ELi64ELi128ELi4ES3_EELb1ELb0ELb0ELb0ELb0ELb1ELb0ELb1EEEvNS_16Flash_fwd_paramsE)
        /*0770*/ 	.word	0x000000ec


	//----- nvinfo : EIATTR_FRAME_SIZE
	.align		4
.L_328:
        /*0774*/ 	.byte	0x04, 0x11
        /*0776*/ 	.short	(.L_330 - .L_329)
	.align		4
.L_329:
        /*0778*/ 	.word	index@($__internal_15_$__cuda_sm70_shflsync_bfly_p)
        /*077c*/ 	.word	0x00000000


	//----- nvinfo : EIATTR_FRAME_SIZE
	.align		4
.L_330:
        /*0780*/ 	.byte	0x04, 0x11
        /*0782*/ 	.short	(.L_332 - .L_331)
	.align		4
.L_331:
        /*0784*/ 	.word	index@($_ZN5flash24flash_fwd_splitkv_kernelI23Flash_fwd_kernel_traitsILi96ELi64ELi128ELi4ELb0ELb0EN7cutlass10bfloat16_tE19Flash_kernel_traitsILi96ELi64ELi128ELi4ES3_EELb1ELb0ELb0ELb0ELb0ELb1ELb0ELb1EEEvNS_16Flash_fwd_paramsE$_ZN5flash30compute_attn_1rowblock_splitkvI23Flash_fwd_kernel_traitsILi96ELi64ELi128ELi4ELb0ELb0EN7cutlass10bfloat16_tE19Flash_kernel_traitsILi96ELi64ELi128ELi4ES3_EELb1ELb0ELb0ELb0ELb0ELb1ELb0ELb1ENS_16Flash_fwd_paramsEEEvRKT8_iiiii)
        /*0788*/ 	.word	0x00000000


	//----- nvinfo : EIATTR_FRAME_SIZE
	.align		4
.L_332:
        /*078c*/ 	.byte	0x04, 0x11
        /*078e*/ 	.short	(.L_334 - .L_333)
	.align		4
.L_333:
        /*0790*/ 	.word	index@(_ZN5flash24flash_fwd_splitkv_kernelI23Flash_fwd_kernel_traitsILi96ELi64ELi128ELi4ELb0ELb0EN7cutlass10bfloat16_tE19Flash_kernel_traitsILi96ELi64ELi128ELi4ES3_EELb1ELb0ELb0ELb0ELb0ELb1ELb0ELb1EEEvNS_16Flash_fwd_paramsE)
        /*0794*/ 	.word	0x00000000


	//----- nvinfo : EIATTR_REGCOUNT
	.align		4
.L_334:
        /*0798*/ 	.byte	0x04, 0x2f
        /*079a*/ 	.short	(.L_336 - .L_335)
	.align		4
.L_335:
        /*079c*/ 	.word	index@(_ZN5flash24flash_fwd_splitkv_kernelI23Flash_fwd_kernel_traitsILi96ELi64ELi128ELi4ELb0ELb0EN7cutlass10bfloat16_tE19Flash_kernel_traitsILi96ELi64ELi128ELi4ES3_EELb1ELb0ELb0ELb0ELb0ELb0ELb0ELb1EEEvNS_16Flash_fwd_paramsE)
        /*07a0*/ 	.word	0x000000d8


	//----- nvinfo : EIATTR_FRAME_SIZE
	.align		4
.L_336:
        /*07a4*/ 	.byte	0x04, 0x11
        /*07a6*/ 	.short	(.L_338 - .L_337)
	.align		4
.L_337:
        /*07a8*/ 	.word	index@($__internal_14_$__cuda_sm70_shflsync_bfly_p)
        /*07ac*/ 	.word	0x00000000


	//----- nvinfo : EIATTR_FRAME_SIZE
	.align		4
.L_338:
        /*07b0*/ 	.byte	0x04, 0x11
        /*07b2*/ 	.short	(.L_340 - .L_339)
	.align		4
.L_339:
        /*07b4*/ 	.word	index@($_ZN5flash24flash_fwd_splitkv_kernelI23Flash_fwd_kernel_traitsILi96ELi64ELi128ELi4ELb0ELb0EN7cutlass10bfloat16_tE19Flash_kernel_traitsILi96ELi64ELi128ELi4ES3_EELb1ELb0ELb0ELb0ELb0ELb0ELb0ELb1EEEvNS_16Flash_fwd_paramsE$_ZN5flash30compute_attn_1rowblock_splitkvI23Flash_fwd_kernel_traitsILi96ELi64ELi128ELi4ELb0ELb0EN7cutlass10bfloat16_tE19Flash_kernel_traitsILi96ELi64ELi128ELi4ES3_EELb1ELb0ELb0ELb0ELb0ELb0ELb0ELb1ENS_16Flash_fwd_paramsEEEvRKT8_iiiii)
        /*07b8*/ 	.word	0x00000000


	//----- nvinfo : EIATTR_FRAME_SIZE
	.align		4
.L_340:
        /*07bc*/ 	.byte	0x04, 0x11
        /*07be*/ 	.short	(.L_342 - .L_341)
	.align		4
.L_341:
        /*07c0*/ 	.word	index@(_ZN5flash24flash_fwd_splitkv_kernelI23Flash_fwd_kernel_traitsILi96ELi64ELi128ELi4ELb0ELb0EN7cutlass10bfloat16_tE19Flash_kernel_traitsILi96ELi64ELi128ELi4ES3_EELb1ELb0ELb0ELb0ELb0ELb0ELb0ELb1EEEvNS_16Flash_fwd_paramsE)
        /*07c4*/ 	.word	0x00000000


	//----- nvinfo : EIATTR_REGCOUNT
	.align		4
.L_342:
        /*07c8*/ 	.byte	0x04, 0x2f
        /*07ca*/ 	.short	(.L_344 - .L_343)
	.align		4
.L_343:
        /*07cc*/ 	.word	index@(_ZN5flash24flash_fwd_splitkv_kernelI23Flash_fwd_kernel_traitsILi96ELi64ELi128ELi4ELb0ELb0EN7cutlass10bfloat16_tE19Flash_kernel_traitsILi96ELi64ELi128ELi4ES3_EELb1ELb0ELb0ELb0ELb0ELb1ELb0ELb0EEEvNS_16Flash_fwd_paramsE)
        /*07d0*/ 	.word	0x000000ff


	//----- nvinfo : EIATTR_FRAME_SIZE
	.align		4
.L_344:
        /*07d4*/ 	.byte	0x04, 0x11
        /*07d6*/ 	.short	(.L_346 - .L_345)
	.align		4
.L_345:
        /*07d8*/ 	.word	index@(_ZN5flash24flash_fwd_splitkv_kernelI23Flash_fwd_kernel_traitsILi96ELi64ELi128ELi4ELb0ELb0EN7cutlass10bfloat16_tE19Flash_kernel_traitsILi96ELi64ELi128ELi4ES3_EELb1ELb0ELb0ELb0ELb0ELb1ELb0ELb0EEEvNS_16Flash_fwd_paramsE)
        /*07dc*/ 	.word	0x00000000


	//----- nvinfo : EIATTR_REGCOUNT
	.align		4
.L_346:
        /*07e0*/ 	.byte	0x04, 0x2f
        /*07e2*/ 	.short	(.L_348 - .L_347)
	.align		4
.L_347:
        /*07e4*/ 	.word	index@(_ZN5flash24flash_fwd_splitkv_kernelI23Flash_fwd_kernel_traitsILi96ELi64ELi128ELi4ELb0ELb0EN7cutlass10bfloat16_tE19Flash_kernel_traitsILi96ELi64ELi128ELi4ES3_EELb1ELb0ELb0ELb0ELb0ELb0ELb0ELb0EEEvNS_16Flash_fwd_paramsE)
        /*07e8*/ 	.word	0x000000db


	//----- nvinfo : EIATTR_FRAME_SIZE
	.align		4
.L_348:
        /*07ec*/ 	.byte	0x04, 0x11
        /*07ee*/ 	.short	(.L_350 - .L_349)
	.align		4
.L_349:
        /*07f0*/ 	.word	index@(_ZN5flash24flash_fwd_splitkv_kernelI23Flash_fwd_kernel_traitsILi96ELi64ELi128ELi4ELb0ELb0EN7cutlass10bfloat16_tE19Flash_kernel_traitsILi96ELi64ELi128ELi4ES3_EELb1ELb0ELb0ELb0ELb0ELb0ELb0ELb0EEEvNS_16Flash_fwd_paramsE)
        /*07f4*/ 	.word	0x00000000


	//----- nvinfo : EIATTR_REGCOUNT
	.align		4
.L_350:
        /*07f8*/ 	.byte	0x04, 0x2f
        /*07fa*/ 	.short	(.L_352 - .L_351)
	.align		4
.L_351:
        /*07fc*/ 	.word	index@(_ZN5flash32flash_fwd_splitkv_combine_kernelI23Flash_fwd_kernel_traitsILi96ELi64ELi128ELi4ELb0ELb0EN7cutlass10bfloat16_tE19Flash_kernel_traitsILi96ELi64ELi128ELi4ES3_EELi16ELi1ELb1EEEvNS_16Flash_fwd_paramsE)
        /*0800*/ 	.word	0x00000036


	//----- nvinfo : EIATTR_FRAME_SIZE
	.align		4
.L_352:
        /*0804*/ 	.byte	0x04, 0x11
        /*0806*/ 	.short	(.L_354 - .L_353)
	.align		4
.L_353:
        /*0808*/ 	.word	index@($__internal_13_$__cuda_sm20_div_s64)
        /*080c*/ 	.word	0x00000000


	//----- nvinfo : EIATTR_FRAME_SIZE
	.align		4
.L_354:
        /*0810*/ 	.byte	0x04, 0x11
        /*0812*/ 	.short	(.L_356 - .L_355)
	.align		4
.L_355:
        /*0814*/ 	.word	index@(_ZN5flash32flash_fwd_splitkv_combine_kernelI23Flash_fwd_kernel_traitsILi96ELi64ELi128ELi4ELb0ELb0EN7cutlass10bfloat16_tE19Flash_kernel_traitsILi96ELi64ELi128ELi4ES3_EELi16ELi1ELb1EEEvNS_16Flash_fwd_paramsE)
        /*0818*/ 	.word	0x00000000


	//----- nvinfo : EIATTR_REGCOUNT
	.align		4
.L_356:
        /*081c*/ 	.byte	0x04, 0x2f
        /*081e*/ 	.short	(.L_358 - .L_357)
	.align		4
.L_357:
        /*0820*/ 	.word	index@(_ZN5flash32flash_fwd_splitkv_combine_kernelI23Flash_fwd_kernel_traitsILi96ELi64ELi128ELi4ELb0ELb0EN7cutlass10bfloat16_tE19Flash_kernel_traitsILi96ELi64ELi128ELi4ES3_EELi16ELi2ELb1EEEvNS_16Flash_fwd_paramsE)
        /*0824*/ 	.word	0x00000036


	//----- nvinfo : EIATTR_FRAME_SIZE
	.align		4
.L_358:
        /*0828*/ 	.byte	0x04, 0x11
        /*082a*/ 	.short	(.L_360 - .L_359)
	.align		4
.L_359:
        /*082c*/ 	.word	index@($__internal_12_$__cuda_sm20_div_s64)
        /*0830*/ 	.word	0x00000000


	//----- nvinfo : EIATTR_FRAME_SIZE
	.align		4
.L_360:
        /*0834*/ 	.byte	0x04, 0x11
        /*0836*/ 	.short	(.L_362 - .L_361)
	.align		4
.L_361:
        /*0838*/ 	.word	index@(_ZN5flash32flash_fwd_splitkv_combine_kernelI23Flash_fwd_kernel_traitsILi96ELi64ELi128ELi4ELb0ELb0EN7cutlass10bfloat16_tE19Flash_kernel_traitsILi96ELi64ELi128ELi4ES3_EELi16ELi2ELb1EEEvNS_16Flash_fwd_paramsE)
        /*083c*/ 	.word	0x00000000


	//----- nvinfo : EIATTR_REGCOUNT
	.align		4
.L_362:
        /*0840*/ 	.byte	0x04, 0x2f
        /*0842*/ 	.short	(.L_364 - .L_363)
	.align		4
.L_363:
        /*0844*/ 	.word	index@(_ZN5flash32flash_fwd_splitkv_combine_kernelI23Flash_fwd_kernel_traitsILi96ELi64ELi128ELi4ELb0ELb0EN7cutlass10bfloat16_tE19Flash_kernel_traitsILi96ELi64ELi128ELi4ES3_EELi16ELi3ELb1EEEvNS_16Flash_fwd_paramsE)
        /*0848*/ 	.word	0x00000036


	//----- nvinfo : EIATTR_FRAME_SIZE
	.align		4
.L_364:
        /*084c*/ 	.byte	0x04, 0x11
        /*084e*/ 	.short	(.L_366 - .L_365)
	.align		4
.L_365:
        /*0850*/ 	.word	index@($__internal_11_$__cuda_sm20_div_s64)
        /*0854*/ 	.word	0x00000000


	//----- nvinfo : EIATTR_FRAME_SIZE
	.align		4
.L_366:
        /*0858*/ 	.byte	0x04, 0x11
        /*085a*/ 	.short	(.L_368 - .L_367)
	.align		4
.L_367:
        /*085c*/ 	.word	index@(_ZN5flash32flash_fwd_splitkv_combine_kernelI23Flash_fwd_kernel_traitsILi96ELi64ELi128ELi4ELb0ELb0EN7cutlass10bfloat16_tE19Flash_kernel_traitsILi96ELi64ELi128ELi4ES3_EELi16ELi3ELb1EEEvNS_16Flash_fwd_paramsE)
        /*0860*/ 	.word	0x00000000


	//----- nvinfo : EIATTR_REGCOUNT
	.align		4
.L_368:
        /*0864*/ 	.byte	0x04, 0x2f
        /*0866*/ 	.short	(.L_370 - .L_369)
	.align		4
.L_369:
        /*0868*/ 	.word	index@(_ZN5flash32flash_fwd_splitkv_combine_kernelI23Flash_fwd_kernel_traitsILi96ELi64ELi128ELi4ELb0ELb0EN7cutlass10bfloat16_tE19Flash_kernel_traitsILi96ELi64ELi128ELi4ES3_EELi16ELi4ELb1EEEvNS_16Flash_fwd_paramsE)
        /*086c*/ 	.word	0x0000003e


	//----- nvinfo : EIATTR_FRAME_SIZE
	.align		4
.L_370:
        /*0870*/ 	.byte	0x04, 0x11
        /*0872*/ 	.short	(.L_372 - .L_371)
	.align		4
.L_371:
        /*0874*/ 	.word	index@($__internal_10_$__cuda_sm20_div_s64)
        /*0878*/ 	.word	0x00000000


	//----- nvinfo : EIATTR_FRAME_SIZE
	.align		4
.L_372:
        /*087c*/ 	.byte	0x04, 0x11
        /*087e*/ 	.short	(.L_374 - .L_373)
	.align		4
.L_373:
        /*0880*/ 	.word	index@(_ZN5flash32flash_fwd_splitkv_combine_kernelI23Flash_fwd_kernel_traitsILi96ELi64ELi128ELi4ELb0ELb0EN7cutlass10bfloat16_tE19Flash_kernel_traitsILi96ELi64ELi128ELi4ES3_EELi16ELi4ELb1EEEvNS_16Flash_fwd_paramsE)
        /*0884*/ 	.word	0x00000000


	//----- nvinfo : EIATTR_REGCOUNT
	.align		4
.L_374:
        /*0888*/ 	.byte	0x04, 0x2f
        /*088a*/ 	.short	(.L_376 - .L_375)
	.align		4
.L_375:
        /*088c*/ 	.word	index@(_ZN5flash32flash_fwd_splitkv_combine_kernelI23Flash_fwd_kernel_traitsILi96ELi64ELi128ELi4ELb0ELb0EN7cutlass10bfloat16_tE19Flash_kernel_traitsILi96ELi64ELi128ELi4ES3_EELi16ELi5ELb1EEEvNS_16Flash_fwd_paramsE)
        /*0890*/ 	.word	0x00000040


	//----- nvinfo : EIATTR_FRAME_SIZE
	.align		4
.L_376:
        /*0894*/ 	.byte	0x04, 0x11
        /*0896*/ 	.short	(.L_378 - .L_377)
	.align		4
.L_377:
        /*0898*/ 	.word	index@($__internal_9_$__cuda_sm20_div_s64)
        /*089c*/ 	.word	0x00000000


	//----- nvinfo : EIATTR_FRAME_SIZE
	.align		4
.L_378:
        /*08a0*/ 	.byte	0x04, 0x11
        /*08a2*/ 	.short	(.L_380 - .L_379)
	.align		4
.L_379:
        /*08a4*/ 	.word	index@(_ZN5flash32flash_fwd_splitkv_combine_kernelI23Flash_fwd_kernel_traitsILi96ELi64ELi128ELi4ELb0ELb0EN7cutlass10bfloat16_tE19Flash_kernel_traitsILi96ELi64ELi128ELi4ES3_EELi16ELi5ELb1EEEvNS_16Flash_fwd_paramsE)
        /*08a8*/ 	.word	0x00000000


	//----- nvinfo : EIATTR_REGCOUNT
	.align		4
.L_380:
        /*08ac*/ 	.byte	0x04, 0x2f
        /*08ae*/ 	.short	(.L_382 - .L_381)
	.align		4
.L_381:
        /*08b0*/ 	.word	index@(_ZN5flash32flash_fwd_splitkv_combine_kernelI23Flash_fwd_kernel_traitsILi96ELi64ELi128ELi4ELb0ELb0EN7cutlass10bfloat16_tE19Flash_kernel_traitsILi96ELi64ELi128ELi4ES3_EELi16ELi6ELb1EEEvNS_16Flash_fwd_paramsE)
        /*08b4*/ 	.word	0x0000003e


	//----- nvinfo : EIATTR_FRAME_SIZE
	.align		4
.L_382:
        /*08b8*/ 	.byte	0x04, 0x11
        /*08ba*/ 	.short	(.L_384 - .L_383)
	.align		4
.L_383:
        /*08bc*/ 	.word	index@($__internal_8_$__cuda_sm20_div_s64)
        /*08c0*/ 	.word	0x00000000


	//----- nvinfo : EIATTR_FRAME_SIZE
	.align		4
.L_384:
        /*08c4*/ 	.byte	0x04, 0x11
        /*08c6*/ 	.short	(.L_386 - .L_385)
	.align		4
.L_385:
        /*08c8*/ 	.word	index@(_ZN5flash32flash_fwd_splitkv_combine_kernelI23Flash_fwd_kernel_traitsILi96ELi64ELi128ELi4ELb0ELb0EN7cutlass10bfloat16_tE19Flash_kernel_traitsILi96ELi64ELi128ELi4ES3_EELi16ELi6ELb1EEEvNS_16Flash_fwd_paramsE)
        /*08cc*/ 	.word	0x00000000


	//----- nvinfo : EIATTR_REGCOUNT
	.align		4
.L_386:
        /*08d0*/ 	.byte	0x04, 0x2f
        /*08d2*/ 	.short	(.L_388 - .L_387)
	.align		4
.L_387:
        /*08d4*/ 	.word	index@(_ZN5flash32flash_fwd_splitkv_combine_kernelI23Flash_fwd_kernel_traitsILi96ELi64ELi128ELi4ELb0ELb0EN7cutlass10bfloat16_tE19Flash_kernel_traitsILi96ELi64ELi128ELi4ES3_EELi16ELi7ELb1EEEvNS_16Flash_fwd_paramsE)
        /*08d8*/ 	.word	0x00000046


	//----- nvinfo : EIATTR_FRAME_SIZE
	.align		4
.L_388:
        /*08dc*/ 	.byte	0x04, 0x11
        /*08de*/ 	.short	(.L_390 - .L_389)
	.align		4
.L_389:
        /*08e0*/ 	.word	index@($__internal_7_$__cuda_sm20_div_s64)
        /*08e4*/ 	.word	0x00000000


	//----- nvinfo : EIATTR_FRAME_SIZE
	.align		4
.L_390:
        /*08e8*/ 	.byte	0x04, 0x11
        /*08ea*/ 	.short	(.L_392 - .L_391)
	.align		4
.L_391:
        /*08ec*/ 	.word	index@(_ZN5flash32flash_fwd_splitkv_combine_kernelI23Flash_fwd_kernel_traitsILi96ELi64ELi128ELi4ELb0ELb0EN7cutlass10bfloat16_tE19Flash_kernel_traitsILi96ELi64ELi128ELi4ES3_EELi16ELi7ELb1EEEvNS_16Flash_fwd_paramsE)
        /*08f0*/ 	.word	0x00000000


	//----- nvinfo : EIATTR_REGCOUNT
	.align		4
.L_392:
        /*08f4*/ 	.byte	0x04, 0x2f
        /*08f6*/ 	.short	(.L_394 - .L_393)
	.align		4
.L_393:
        /*08f8*/ 	.word	index@(_ZN5flash32flash_fwd_splitkv_combine_kernelI23Flash_fwd_kernel_traitsILi96ELi64ELi128ELi4ELb0ELb0EN7cutlass10bfloat16_tE19Flash_kernel_traitsILi96ELi64ELi128ELi4ES3_EELi16ELi1ELb0EEEvNS_16Flash_fwd_paramsE)
        /*08fc*/ 	.word	0x00000036


	//----- nvinfo : EIATTR_FRAME_SIZE
	.align		4
.L_394:
        /*0900*/ 	.byte	0x04, 0x11
        /*0902*/ 	.short	(.L_396 - .L_395)
	.align		4
.L_395:
        /*0904*/ 	.word	index@($__internal_6_$__cuda_sm20_div_s64)
        /*0908*/ 	.word	0x00000000


	//----- nvinfo : EIATTR_FRAME_SIZE
	.align		4
.L_396:
        /*090c*/ 	.byte	0x04, 0x11
        /*090e*/ 	.short	(.L_398 - .L_397)
	.align		4
.L_397:
        /*0910*/ 	.word	index@(_ZN5flash32flash_fwd_splitkv_combine_kernelI23Flash_fwd_kernel_traitsILi96ELi64ELi128ELi4ELb0ELb0EN7cutlass10bfloat16_tE19Flash_kernel_traitsILi96ELi64ELi128ELi4ES3_EELi16ELi1ELb0EEEvNS_16Flash_fwd_paramsE)
        /*0914*/ 	.word	0x00000000


	//----- nvinfo : EIATTR_REGCOUNT
	.align		4
.L_398:
        /*0918*/ 	.byte	0x04, 0x2f
        /*091a*/ 	.short	(.L_400 - .L_399)
	.align		4
.L_399:
        /*091c*/ 	.word	index@(_ZN5flash32flash_fwd_splitkv_combine_kernelI23Flash_fwd_kernel_traitsILi96ELi64ELi128ELi4ELb0ELb0EN7cutlass10bfloat16_tE19Flash_kernel_traitsILi96ELi64ELi128ELi4ES3_EELi16ELi2ELb0EEEvNS_16Flash_fwd_paramsE)
        /*0920*/ 	.word	0x00000036


	//----- nvinfo : EIATTR_FRAME_SIZE
	.align		4
.L_400:
        /*0924*/ 	.byte	0x04, 0x11
        /*0926*/ 	.short	(.L_402 - .L_401)
	.align		4
.L_401:
        /*0928*/ 	.word	index@($__internal_5_$__cuda_sm20_div_s64)
        /*092c*/ 	.word	0x00000000


	//----- nvinfo : EIATTR_FRAME_SIZE
	.align		4
.L_402:
        /*0930*/ 	.byte	0x04, 0x11
        /*0932*/ 	.short	(.L_404 - .L_403)
	.align		4
.L_403:
        /*0934*/ 	.word	index@(_ZN5flash32flash_fwd_splitkv_combine_kernelI23Flash_fwd_kernel_traitsILi96ELi64ELi128ELi4ELb0ELb0EN7cutlass10bfloat16_tE19Flash_kernel_traitsILi96ELi64ELi128ELi4ES3_EELi16ELi2ELb0EEEvNS_16Flash_fwd_paramsE)
        /*0938*/ 	.word	0x00000000


	//----- nvinfo : EIATTR_REGCOUNT
	.align		4
.L_404:
        /*093c*/ 	.byte	0x04, 0x2f
        /*093e*/ 	.short	(.L_406 - .L_405)
	.align		4
.L_405:
        /*0940*/ 	.word	index@(_ZN5flash32flash_fwd_splitkv_combine_kernelI23Flash_fwd_kernel_traitsILi96ELi64ELi128ELi4ELb0ELb0EN7cutlass10bfloat16_tE19Flash_kernel_traitsILi96ELi64ELi128ELi4ES3_EELi16ELi3ELb0EEEvNS_16Flash_fwd_paramsE)
        /*0944*/ 	.word	0x00000036


	//----- nvinfo : EIATTR_FRAME_SIZE
	.align		4
.L_406:
        /*0948*/ 	.byte	0x04, 0x11
        /*094a*/ 	.short	(.L_408 - .L_407)
	.align		4
.L_407:
        /*094c*/ 	.word	index@($__internal_4_$__cuda_sm20_div_s64)
        /*0950*/ 	.word	0x00000000


	//----- nvinfo : EIATTR_FRAME_SIZE
	.align		4
.L_408:
        /*0954*/ 	.byte	0x04, 0x11
        /*0956*/ 	.short	(.L_410 - .L_409)
	.align		4
.L_409:
        /*0958*/ 	.word	index@(_ZN5flash32flash_fwd_splitkv_combine_kernelI23Flash_fwd_kernel_traitsILi96ELi64ELi128ELi4ELb0ELb0EN7cutlass10bfloat16_tE19Flash_kernel_traitsILi96ELi64ELi128ELi4ES3_EELi16ELi3ELb0EEEvNS_16Flash_fwd_paramsE)
        /*095c*/ 	.word	0x00000000


	//----- nvinfo : EIATTR_REGCOUNT
	.align		4
.L_410:
        /*0960*/ 	.byte	0x04, 0x2f
        /*0962*/ 	.short	(.L_412 - .L_411)
	.align		4
.L_411:
        /*0964*/ 	.word	index@(_ZN5flash32flash_fwd_splitkv_combine_kernelI23Flash_fwd_kernel_traitsILi96ELi64ELi128ELi4ELb0ELb0EN7cutlass10bfloat16_tE19Flash_kernel_traitsILi96ELi64ELi128ELi4ES3_EELi16ELi4ELb0EEEvNS_16Flash_fwd_paramsE)
        /*0968*/ 	.word	0x0000003e


	//----- nvinfo : EIATTR_FRAME_SIZE
	.align		4
.L_412:
        /*096c*/ 	.byte	0x04, 0x11
        /*096e*/ 	.short	(.L_414 - .L_413)
	.align		4
.L_413:
        /*0970*/ 	.word	index@($__internal_3_$__cuda_sm20_div_s64)
        /*0974*/ 	.word	0x00000000


	//----- nvinfo : EIATTR_FRAME_SIZE
	.align		4
.L_414:
        /*0978*/ 	.byte	0x04, 0x11
        /*097a*/ 	.short	(.L_416 - .L_415)
	.align		4
.L_415:
        /*097c*/ 	.word	index@(_ZN5flash32flash_fwd_splitkv_combine_kernelI23Flash_fwd_kernel_traitsILi96ELi64ELi128ELi4ELb0ELb0EN7cutlass10bfloat16_tE19Flash_kernel_traitsILi96ELi64ELi128ELi4ES3_EELi16ELi4ELb0EEEvNS_16Flash_fwd_paramsE)
        /*0980*/ 	.word	0x00000000


	//----- nvinfo : EIATTR_REGCOUNT
	.align		4
.L_416:
        /*0984*/ 	.byte	0x04, 0x2f
        /*0986*/ 	.short	(.L_418 - .L_417)
	.align		4
.L_417:
        /*0988*/ 	.word	index@(_ZN5flash32flash_fwd_splitkv_combine_kernelI23Flash_fwd_kernel_traitsILi96ELi64ELi128ELi4ELb0ELb0EN7cutlass10bfloat16_tE19Flash_kernel_traitsILi96ELi64ELi128ELi4ES3_EELi16ELi5ELb0EEEvNS_16Flash_fwd_paramsE)
        /*098c*/ 	.word	0x00000040


	//----- nvinfo : EIATTR_FRAME_SIZE
	.align		4
.L_418:
        /*0990*/ 	.byte	0x04, 0x11
        /*0992*/ 	.short	(.L_420 - .L_419)
	.align		4
.L_419:
        /*0994*/ 	.word	index@($__internal_2_$__cuda_sm20_div_s64)
        /*0998*/ 	.word	0x00000000


	//----- nvinfo : EIATTR_FRAME_SIZE
	.align		4
.L_420:
        /*099c*/ 	.byte	0x04, 0x11
        /*099e*/ 	.short	(.L_422 - .L_421)
	.align		4
.L_421:
        /*09a0*/ 	.word	index@(_ZN5flash32flash_fwd_splitkv_combine_kernelI23Flash_fwd_kernel_traitsILi96ELi64ELi128ELi4ELb0ELb0EN7cutlass10bfloat16_tE19Flash_kernel_traitsILi96ELi64ELi128ELi4ES3_EELi16ELi5ELb0EEEvNS_16Flash_fwd_paramsE)
        /*09a4*/ 	.word	0x00000000


	//----- nvinfo : EIATTR_REGCOUNT
	.align		4
.L_422:
        /*09a8*/ 	.byte	0x04, 0x2f
        /*09aa*/ 	.short	(.L_424 - .L_423)
	.align		4
.L_423:
        /*09ac*/ 	.word	index@(_ZN5flash32flash_fwd_splitkv_combine_kernelI23Flash_fwd_kernel_traitsILi96ELi64ELi128ELi4ELb0ELb0EN7cutlass10bfloat16_tE19Flash_kernel_traitsILi96ELi64ELi128ELi4ES3_EELi16ELi6ELb0EEEvNS_16Flash_fwd_paramsE)
        /*09b0*/ 	.word	0x0000003e


	//----- nvinfo : EIATTR_FRAME_SIZE
	.align		4
.L_424:
        /*09b4*/ 	.byte	0x04, 0x11
        /*09b6*/ 	.short	(.L_426 - .L_425)
	.align		4
.L_425:
        /*09b8*/ 	.word	index@($__internal_1_$__cuda_sm20_div_s64)
        /*09bc*/ 	.word	0x00000000


	//----- nvinfo : EIATTR_FRAME_SIZE
	.align		4
.L_426:
        /*09c0*/ 	.byte	0x04, 0x11
        /*09c2*/ 	.short	(.L_428 - .L_427)
	.align		4
.L_427:
        /*09c4*/ 	.word	index@(_ZN5flash32flash_fwd_splitkv_combine_kernelI23Flash_fwd_kernel_traitsILi96ELi64ELi128ELi4ELb0ELb0EN7cutlass10bfloat16_tE19Flash_kernel_traitsILi96ELi64ELi128ELi4ES3_EELi16ELi6ELb0EEEvNS_16Flash_fwd_paramsE)
        /*09c8*/ 	.word	0x00000000


	//----- nvinfo : EIATTR_REGCOUNT
	.align		4
.L_428:
        /*09cc*/ 	.byte	0x04, 0x2f
        /*09ce*/ 	.short	(.L_430 - .L_429)
	.align		4
.L_429:
        /*09d0*/ 	.word	index@(_ZN5flash32flash_fwd_splitkv_combine_kernelI23Flash_fwd_kernel_traitsILi96ELi64ELi128ELi4ELb0ELb0EN7cutlass10bfloat16_tE19Flash_kernel_traitsILi96ELi64ELi128ELi4ES3_EELi16ELi7ELb0EEEvNS_16Flash_fwd_paramsE)
        /*09d4*/ 	.word	0x00000046


	//----- nvinfo : EIATTR_FRAME_SIZE
	.align		4
.L_430:
        /*09d8*/ 	.byte	0x04, 0x11
        /*09da*/ 	.short	(.L_432 - .L_431)
	.align		4
.L_431:
        /*09dc*/ 	.word	index@($__internal_0_$__cuda_sm20_div_s64)
        /*09e0*/ 	.word	0x00000000


	//----- nvinfo : EIATTR_FRAME_SIZE
	.align		4
.L_432:
        /*09e4*/ 	.byte	0x04, 0x11
        /*09e6*/ 	.short	(.L_434 - .L_433)
	.align		4
.L_433:
        /*09e8*/ 	.word	index@(_ZN5flash32flash_fwd_splitkv_combine_kernelI23Flash_fwd_kernel_traitsILi96ELi64ELi128ELi4ELb0ELb0EN7cutlass10bfloat16_tE19Flash_kernel_traitsILi96ELi64ELi128ELi4ES3_EELi16ELi7ELb0EEEvNS_16Flash_fwd_paramsE)
        /*09ec*/ 	.word	0x00000000


	//----- nvinfo : EIATTR_MIN_STACK_SIZE
	.align		4
.L_434:
        /*09f0*/ 	.byte	0x04, 0x12
        /*09f2*/ 	.short	(.L_436 - .L_435)
	.align		4
.L_435:
        /*09f4*/ 	.word	index@(_ZN5flash32flash_fwd_splitkv_combine_kernelI23Flash_fwd_kernel_traitsILi96ELi64ELi128ELi4ELb0ELb0EN7cutlass10bfloat16_tE19Flash_kernel_traitsILi96ELi64ELi128ELi4ES3_EELi16ELi7ELb0EEEvNS_16Flash_fwd_paramsE)
        /*09f8*/ 	.word	0x00000000


	//----- nvinfo : EIATTR_MIN_STACK_SIZE
	.align		4
.L_436:
        /*09fc*/ 	.byte	0x04, 0x12
        /*09fe*/ 	.short	(.L_438 - .L_437)
	.align		4
.L_437:
        /*0a00*/ 	.word	index@(_ZN5flash32flash_fwd_splitkv_combine_kernelI23Flash_fwd_kernel_traitsILi96ELi64ELi128ELi4ELb0ELb0EN7cutlass10bfloat16_tE19Flash_kernel_traitsILi96ELi64ELi128ELi4ES3_EELi16ELi6ELb0EEEvNS_16Flash_fwd_paramsE)
        /*0a04*/ 	.word	0x00000000


	//----- nvinfo : EIATTR_MIN_STACK_SIZE
	.align		4
.L_438:
        /*0a08*/ 	.byte	0x04, 0x12
        /*0a0a*/ 	.short	(.L_440 - .L_439)
	.align		4
.L_439:
        /*0a0c*/ 	.word	index@(_ZN5flash32flash_fwd_splitkv_combine_kernelI23Flash_fwd_kernel_traitsILi96ELi64ELi128ELi4ELb0ELb0EN7cutlass10bfloat16_tE19Flash_kernel_traitsILi96ELi64ELi128ELi4ES3_EELi16ELi5ELb0EEEvNS_16Flash_fwd_paramsE)
        /*0a10*/ 	.word	0x00000000


	//----- nvinfo : EIATTR_MIN_STACK_SIZE
	.align		4
.L_440:
        /*0a14*/ 	.byte	0x04, 0x12
        /*0a16*/ 	.short	(.L_442 - .L_441)
	.align		4
.L_441:
        /*0a18*/ 	.word	index@(_ZN5flash32flash_fwd_splitkv_combine_kernelI23Flash_fwd_kernel_traitsILi96ELi64ELi128ELi4ELb0ELb0EN7cutlass10bfloat16_tE19Flash_kernel_traitsILi96ELi64ELi128ELi4ES3_EELi16ELi4ELb0EEEvNS_16Flash_fwd_paramsE)
        /*0a1c*/ 	.word	0x00000000


	//----- nvinfo : EIATTR_MIN_STACK_SIZE
	.align		4
.L_442:
        /*0a20*/ 	.byte	0x04, 0x12
        /*0a22*/ 	.short	(.L_444 - .L_443)
	.align		4
.L_443:
        /*0a24*/ 	.word	index@(_ZN5flash32flash_fwd_splitkv_combine_kernelI23Flash_fwd_kernel_traitsILi96ELi64ELi128ELi4ELb0ELb0EN7cutlass10bfloat16_tE19Flash_kernel_traitsILi96ELi64ELi128ELi4ES3_EELi16ELi3ELb0EEEvNS_16Flash_fwd_paramsE)
        /*0a28*/ 	.word	0x00000000


	//----- nvinfo : EIATTR_MIN_STACK_SIZE
	.align		4
.L_444:
        /*0a2c*/ 	.byte	0x04, 0x12
        /*0a2e*/ 	.short	(.L_446 - .L_445)
	.align		4
.L_445:
        /*0a30*/ 	.word	index@(_ZN5flash32flash_fwd_splitkv_combine_kernelI23Flash_fwd_kernel_traitsILi96ELi64ELi128ELi4ELb0ELb0EN7cutlass10bfloat16_tE19Flash_kernel_traitsILi96ELi64ELi128ELi4ES3_EELi16ELi2ELb0EEEvNS_16Flash_fwd_paramsE)
        /*0a34*/ 	.word	0x00000000


	//----- nvinfo : EIATTR_MIN_STACK_SIZE
	.align		4
.L_446:
        /*0a38*/ 	.byte	0x04, 0x12
        /*0a3a*/ 	.short	(.L_448 - .L_447)
	.align		4
.L_447:
        /*0a3c*/ 	.word	index@(_ZN5flash32flash_fwd_splitkv_combine_kernelI23Flash_fwd_kernel_traitsILi96ELi64ELi128ELi4ELb0ELb0EN7cutlass10bfloat16_tE19Flash_kernel_traitsILi96ELi64ELi128ELi4ES3_EELi16ELi1ELb0EEEvNS_16Flash_fwd_paramsE)
        /*0a40*/ 	.word	0x00000000


	//----- nvinfo : EIATTR_MIN_STACK_SIZE
	.align		4
.L_448:
        /*0a44*/ 	.byte	0x04, 0x12
        /*0a46*/ 	.short	(.L_450 - .L_449)
	.align		4
.L_449:
        /*0a48*/ 	.word	index@(_ZN5flash32flash_fwd_splitkv_combine_kernelI23Flash_fwd_kernel_traitsILi96ELi64ELi128ELi4ELb0ELb0EN7cutlass10bfloat16_tE19Flash_kernel_traitsILi96ELi64ELi128ELi4ES3_EELi16ELi7ELb1EEEvNS_16Flash_fwd_paramsE)
        /*0a4c*/ 	.word	0x00000000


	//----- nvinfo : EIATTR_MIN_STACK_SIZE
	.align		4
.L_450:
        /*0a50*/ 	.byte	0x04, 0x12
        /*0a52*/ 	.short	(.L_452 - .L_451)
	.align		4
.L_451:
        /*0a54*/ 	.word	index@(_ZN5flash32flash_fwd_splitkv_combine_kernelI23Flash_fwd_kernel_traitsILi96ELi64ELi128ELi4ELb0ELb0EN7cutlass10bfloat16_tE19Flash_kernel_traitsILi96ELi64ELi128ELi4ES3_EELi16ELi6ELb1EEEvNS_16Flash_fwd_paramsE)
        /*0a58*/ 	.word	0x00000000


	//----- nvinfo : EIATTR_MIN_STACK_SIZE
	.align		4
.L_452:
        /*0a5c*/ 	.byte	0x04, 0x12
        /*0a5e*/ 	.short	(.L_454 - .L_453)
	.align		4
.L_453:
        /*0a60*/ 	.word	index@(_ZN5flash32flash_fwd_splitkv_combine_kernelI23Flash_fwd_kernel_traitsILi96ELi64ELi128ELi4ELb0ELb0EN7cutlass10bfloat16_tE19Flash_kernel_traitsILi96ELi64ELi128ELi4ES3_EELi16ELi5ELb1EEEvNS_16Flash_fwd_paramsE)
        /*0a64*/ 	.word	0x00000000


	//----- nvinfo : EIATTR_MIN_STACK_SIZE
	.align		4
.L_454:
        /*0a68*/ 	.byte	0x04, 0x12
        /*0a6a*/ 	.short	(.L_456 - .L_455)
	.align		4
.L_455:
        /*0a6c*/ 	.word	index@(_ZN5flash32flash_fwd_splitkv_combine_kernelI23Flash_fwd_kernel_traitsILi96ELi64ELi128ELi4ELb0ELb0EN7cutlass10bfloat16_tE19Flash_kernel_traitsILi96ELi64ELi128ELi4ES3_EELi16ELi4ELb1EEEvNS_16Flash_fwd_paramsE)
        /*0a70*/ 	.word	0x00000000


	//----- nvinfo : EIATTR_MIN_STACK_SIZE
	.align		4
.L_456:
        /*0a74*/ 	.byte	0x04, 0x12
        /*0a76*/ 	.short	(.L_458 - .L_457)
	.align		4
.L_457:
        /*0a78*/ 	.word	index@(_ZN5flash32flash_fwd_splitkv_combine_kernelI23Flash_fwd_kernel_traitsILi96ELi64ELi128ELi4ELb0ELb0EN7cutlass10bfloat16_tE19Flash_kernel_traitsILi96ELi64ELi128ELi4ES3_EELi16ELi3ELb1EEEvNS_16Flash_fwd_paramsE)
        /*0a7c*/ 	.word	0x00000000


	//----- nvinfo : EIATTR_MIN_STACK_SIZE
	.align		4
.L_458:
        /*0a80*/ 	.byte	0x04, 0x12
        /*0a82*/ 	.short	(.L_460 - .L_459)
	.align		4
.L_459:
        /*0a84*/ 	.word	index@(_ZN5flash32flash_fwd_splitkv_combine_kernelI23Flash_fwd_kernel_traitsILi96ELi64ELi128ELi4ELb0ELb0EN7cutlass10bfloat16_tE19Flash_kernel_traitsILi96ELi64ELi128ELi4ES3_EELi16ELi2ELb1EEEvNS_16Flash_fwd_paramsE)
        /*0a88*/ 	.word	0x00000000


	//----- nvinfo : EIATTR_MIN_STACK_SIZE
	.align		4
.L_460:
        /*0a8c*/ 	.byte	0x04, 0x12
        /*0a8e*/ 	.short	(.L_462 - .L_461)
	.align		4
.L_461:
        /*0a90*/ 	.word	index@(_ZN5flash32flash_fwd_splitkv_combine_kernelI23Flash_fwd_kernel_traitsILi96ELi64ELi128ELi4ELb0ELb0EN7cutlass10bfloat16_tE19Flash_kernel_traitsILi96ELi64ELi128ELi4ES3_EELi16ELi1ELb1EEEvNS_16Flash_fwd_paramsE)
        /*0a94*/ 	.word	0x00000000


	//----- nvinfo : EIATTR_MIN_STACK_SIZE
	.align		4
.L_462:
        /*0a98*/ 	.byte	0x04, 0x12
        /*0a9a*/ 	.short	(.L_464 - .L_463)
	.align		4
.L_463:
        /*0a9c*/ 	.word	index@(_ZN5flash24flash_fwd_splitkv_kernelI23Flash_fwd_kernel_traitsILi96ELi64ELi128ELi4ELb0ELb0EN7cutlass10bfloat16_tE19Flash_kernel_traitsILi96ELi64ELi128ELi4ES3_EELb1ELb0ELb0ELb0ELb0ELb0ELb0ELb0EEEvNS_16Flash_fwd_paramsE)
        /*0aa0*/ 	.word	0x00000000


	//----- nvinfo : EIATTR_MIN_STACK_SIZE
	.align		4
.L_464:
        /*0aa4*/ 	.byte	0x04, 0x12
        /*0aa6*/ 	.short	(.L_466 - .L_465)
	.align		4
.L_465:
        /*0aa8*/ 	.word	index@(_ZN5flash24flash_fwd_splitkv_kernelI23Flash_fwd_kernel_traitsILi96ELi64ELi128ELi4ELb0ELb0EN7cutlass10bfloat16_tE19Flash_kernel_traitsILi96ELi64ELi128ELi4ES3_EELb1ELb0ELb0ELb0ELb0ELb1ELb0ELb0EEEvNS_16Flash_fwd_paramsE)
        /*0aac*/ 	.word	0x00000000


	//----- nvinfo : EIATTR_MIN_STACK_SIZE
	.align		4
.L_466:
        /*0ab0*/ 	.byte	0x04, 0x12
        /*0ab2*/ 	.short	(.L_468 - .L_467)
	.align		4
.L_467:
        /*0ab4*/ 	.word	index@(_ZN5flash24flash_fwd_splitkv_kernelI23Flash_fwd_kernel_traitsILi96ELi64ELi128ELi4ELb0ELb0EN7cutlass10bfloat16_tE19Flash_kernel_traitsILi96ELi64ELi128ELi4ES3_EELb1ELb0ELb0ELb0ELb0ELb0ELb0ELb1EEEvNS_16Flash_fwd_paramsE)
        /*0ab8*/ 	.word	0x00000000


	//----- nvinfo : EIATTR_MIN_STACK_SIZE
	.align		4
.L_468:
        /*0abc*/ 	.byte	0x04, 0x12
        /*0abe*/ 	.short	(.L_470 - .L_469)
	.align		4
.L_469:
        /*0ac0*/ 	.word	index@(_ZN5flash24flash_fwd_splitkv_kernelI23Flash_fwd_kernel_traitsILi96ELi64ELi128ELi4ELb0ELb0EN7cutlass10bfloat16_tE19Flash_kernel_traitsILi96ELi64ELi128ELi4ES3_EELb1ELb0ELb0ELb0ELb0ELb1ELb0ELb1EEEvNS_16Flash_fwd_paramsE)
        /*0ac4*/ 	.word	0x00000000


	//----- nvinfo : EIATTR_MIN_STACK_SIZE
	.align		4
.L_470:
        /*0ac8*/ 	.byte	0x04, 0x12
        /*0aca*/ 	.short	(.L_472 - .L_471)
	.align		4
.L_471:
        /*0acc*/ 	.word	index@(_ZN5flash24flash_fwd_splitkv_kernelI23Flash_fwd_kernel_traitsILi96ELi64ELi128ELi4ELb0ELb0EN7cutlass10bfloat16_tE19Flash_kernel_traitsILi96ELi64ELi128ELi4ES3_EELb1ELb0ELb0ELb0ELb0ELb0ELb1ELb0EEEvNS_16Flash_fwd_paramsE)
        /*0ad0*/ 	.word	0x00000000


	//----- nvinfo : EIATTR_MIN_STACK_SIZE
	.align		4
.L_472:
        /*0ad4*/ 	.byte	0x04, 0x12
        /*0ad6*/ 	.short	(.L_474 - .L_473)
	.align		4
.L_473:
        /*0ad8*/ 	.word	index@(_ZN5flash24flash_fwd_splitkv_kernelI23Flash_fwd_kernel_traitsILi96ELi64ELi128ELi4ELb0ELb0EN7cutlass10bfloat16_tE19Flash_kernel_traitsILi96ELi64ELi128ELi4ES3_EELb1ELb0ELb0ELb0ELb0ELb1ELb1ELb0EEEvNS_16Flash_fwd_paramsE)
        /*0adc*/ 	.word	0x00000000


	//----- nvinfo : EIATTR_MIN_STACK_SIZE
	.align		4
.L_474:
        /*0ae0*/ 	.byte	0x04, 0x12
        /*0ae2*/ 	.short	(.L_476 - .L_475)
	.align		4
.L_475:
        /*0ae4*/ 	.word	index@(_ZN5flash24flash_fwd_splitkv_kernelI23Flash_fwd_kernel_traitsILi96ELi64ELi128ELi4ELb0ELb0EN7cutlass10bfloat16_tE19Flash_kernel_traitsILi96ELi64ELi128ELi4ES3_EELb1ELb0ELb0ELb0ELb0ELb0ELb1ELb1EEEvNS_16Flash_fwd_paramsE)
        /*0ae8*/ 	.word	0x00000000


	//----- nvinfo : EIATTR_MIN_STACK_SIZE
	.align		4
.L_476:
        /*0aec*/ 	.byte	0x04, 0x12
        /*0aee*/ 	.short	(.L_478 - .L_477)
	.align		4
.L_477:
        /*0af0*/ 	.word	index@(_ZN5flash24flash_fwd_splitkv_kernelI23Flash_fwd_kernel_traitsILi96ELi64ELi128ELi4ELb0ELb0EN7cutlass10bfloat16_tE19Flash_kernel_traitsILi96ELi64ELi128ELi4ES3_EELb1ELb0ELb0ELb0ELb0ELb1ELb1ELb1EEEvNS_16Flash_fwd_paramsE)
        /*0af4*/ 	.word	0x00000000


	//----- nvinfo : EIATTR_MIN_STACK_SIZE
	.align		4
.L_478:
        /*0af8*/ 	.byte	0x04, 0x12
        /*0afa*/ 	.short	(.L_480 - .L_479)
	.align		4
.L_479:
        /*0afc*/ 	.word	index@(_ZN5flash24flash_fwd_splitkv_kernelI23Flash_fwd_kernel_traitsILi96ELi64ELi128ELi4ELb0ELb0EN7cutlass10bfloat16_tE19Flash_kernel_traitsILi96ELi64ELi128ELi4ES3_EELb1ELb0ELb0ELb1ELb1ELb0ELb0ELb0EEEvNS_16Flash_fwd_paramsE)
        /*0b00*/ 	.word	0x00000000


	//----- nvinfo : EIATTR_MIN_STACK_SIZE
	.align		4
.L_480:
        /*0b04*/ 	.byte	0x04, 0x12
        /*0b06*/ 	.short	(.L_482 - .L_481)
	.align		4
.L_481:
        /*0b08*/ 	.word	index@(_ZN5flash24flash_fwd_splitkv_kernelI23Flash_fwd_kernel_traitsILi96ELi64ELi128ELi4ELb0ELb0EN7cutlass10bfloat16_tE19Flash_kernel_traitsILi96ELi64ELi128ELi4ES3_EELb1ELb0ELb0ELb1ELb1ELb1ELb0ELb0EEEvNS_16Flash_fwd_paramsE)
        /*0b0c*/ 	.word	0x00000000


	//----- nvinfo : EIATTR_MIN_STACK_SIZE
	.align		4
.L_482:
        /*0b10*/ 	.byte	0x04, 0x12
        /*0b12*/ 	.short	(.L_484 - .L_483)
	.align		4
.L_483:
        /*0b14*/ 	.word	index@(_ZN5flash24flash_fwd_splitkv_kernelI23Flash_fwd_kernel_traitsILi96ELi64ELi128ELi4ELb0ELb0EN7cutlass10bfloat16_tE19Flash_kernel_traitsILi96ELi64ELi128ELi4ES3_EELb1ELb0ELb0ELb1ELb1ELb0ELb1ELb0EEEvNS_16Flash_fwd_paramsE)
        /*0b18*/ 	.word	0x00000000


	//----- nvinfo : EIATTR_MIN_STACK_SIZE
	.align		4
.L_484:
        /*0b1c*/ 	.byte	0x04, 0x12
        /*0b1e*/ 	.short	(.L_486 - .L_485)
	.align		4
.L_485:
        /*0b20*/ 	.word	index@(_ZN5flash24flash_fwd_splitkv_kernelI23Flash_fwd_kernel_traitsILi96ELi64ELi128ELi4ELb0ELb0EN7cutlass10bfloat16_tE19Flash_kernel_traitsILi96ELi64ELi128ELi4ES3_EELb1ELb0ELb0ELb1ELb1ELb1ELb1ELb0EEEvNS_16Flash_fwd_paramsE)
        /*0b24*/ 	.word	0x00000000


	//----- nvinfo : EIATTR_MIN_STACK_SIZE
	.align		4
.L_486:
        /*0b28*/ 	.byte	0x04, 0x12
        /*0b2a*/ 	.short	(.L_488 - .L_487)
	.align		4
.L_487:
        /*0b2c*/ 	.word	index@(_ZN5flash24flash_fwd_splitkv_kernelI23Flash_fwd_kernel_traitsILi96ELi64ELi128ELi4ELb0ELb0EN7cutlass10bfloat16_tE19Flash_kernel_traitsILi96ELi64ELi128ELi4ES3_EELb1ELb0ELb0ELb0ELb1ELb0ELb0ELb0EEEvNS_16Flash_fwd_paramsE)
        /*0b30*/ 	.word	0x00000000


	//----- nvinfo : EIATTR_MIN_STACK_SIZE
	.align		4
.L_488:
        /*0b34*/ 	.byte	0x04, 0x12
        /*0b36*/ 	.short	(.L_490 - .L_489)
	.align		4
.L_489:
        /*0b38*/ 	.word	index@(_ZN5flash24flash_fwd_splitkv_kernelI23Flash_fwd_kernel_traitsILi96ELi64ELi128ELi4ELb0ELb0EN7cutlass10bfloat16_tE19Flash_kernel_traitsILi96ELi64ELi128ELi4ES3_EELb1ELb0ELb0ELb0ELb1ELb1ELb0ELb0EEEvNS_16Flash_fwd_paramsE)
        /*0b3c*/ 	.word	0x00000000


	//----- nvinfo : EIATTR_MIN_STACK_SIZE
	.align		4
.L_490:
        /*0b40*/ 	.byte	0x04, 0x12
        /*0b42*/ 	.short	(.L_492 - .L_491)
	.align		4
.L_491:
        /*0b44*/ 	.word	index@(_ZN5flash24flash_fwd_splitkv_kernelI23Flash_fwd_kernel_traitsILi96ELi64ELi128ELi4ELb0ELb0EN7cutlass10bfloat16_tE19Flash_kernel_traitsILi96ELi64ELi128ELi4ES3_EELb1ELb0ELb1ELb0ELb0ELb0ELb0ELb0EEEvNS_16Flash_fwd_paramsE)
        /*0b48*/ 	.word	0x00000000


	//----- nvinfo : EIATTR_MIN_STACK_SIZE
	.align		4
.L_492:
        /*0b4c*/ 	.byte	0x04, 0x12
        /*0b4e*/ 	.short	(.L_494 - .L_493)
	.align		4
.L_493:
        /*0b50*/ 	.word	index@(_ZN5flash24flash_fwd_splitkv_kernelI23Flash_fwd_kernel_traitsILi96ELi64ELi128ELi4ELb0ELb0EN7cutlass10bfloat16_tE19Flash_kernel_traitsILi96ELi64ELi128ELi4ES3_EELb1ELb0ELb1ELb0ELb0ELb1ELb0ELb0EEEvNS_16Flash_fwd_paramsE)
        /*0b54*/ 	.word	0x00000000


	//----- nvinfo : EIATTR_MIN_STACK_SIZE
	.align		4
.L_494:
        /*0b58*/ 	.byte	0x04, 0x12
        /*0b5a*/ 	.short	(.L_496 - .L_495)
	.align		4
.L_495:
        /*0b5c*/ 	.word	index@(_ZN5flash24flash_fwd_splitkv_kernelI23Flash_fwd_kernel_traitsILi96ELi64ELi128ELi4ELb0ELb0EN7cutlass10bfloat16_tE19Flash_kernel_traitsILi96ELi64ELi128ELi4ES3_EELb1ELb0ELb0ELb0ELb1ELb0ELb0ELb1EEEvNS_16Flash_fwd_paramsE)
        /*0b60*/ 	.word	0x00000000


	//----- nvinfo : EIATTR_MIN_STACK_SIZE
	.align		4
.L_496:
        /*0b64*/ 	.byte	0x04, 0x12
        /*0b66*/ 	.short	(.L_498 - .L_497)
	.align		4
.L_497:
        /*0b68*/ 	.word	index@(_ZN5flash24flash_fwd_splitkv_kernelI23Flash_fwd_kernel_traitsILi96ELi64ELi128ELi4ELb0ELb0EN7cutlass10bfloat16_tE19Flash_kernel_traitsILi96ELi64ELi128ELi4ES3_EELb1ELb0ELb0ELb0ELb1ELb1ELb0ELb1EEEvNS_16Flash_fwd_paramsE)
        /*0b6c*/ 	.word	0x00000000


	//----- nvinfo : EIATTR_MIN_STACK_SIZE
	.align		4
.L_498:
        /*0b70*/ 	.byte	0x04, 0x12
        /*0b72*/ 	.short	(.L_500 - .L_499)
	.align		4
.L_499:
        /*0b74*/ 	.word	index@(_ZN5flash24flash_fwd_splitkv_kernelI23Flash_fwd_kernel_traitsILi96ELi64ELi128ELi4ELb0ELb0EN7cutlass10bfloat16_tE19Flash_kernel_traitsILi96ELi64ELi128ELi4ES3_EELb1ELb0ELb1ELb0ELb0ELb0ELb0ELb1EEEvNS_16Flash_fwd_paramsE)
        /*0b78*/ 	.word	0x00000000


	//----- nvinfo : EIATTR_MIN_STACK_SIZE
	.align		4
.L_500:
        /*0b7c*/ 	.byte	0x04, 0x12
        /*0b7e*/ 	.short	(.L_502 - .L_501)
	.align		4
.L_501:
        /*0b80*/ 	.word	index@(_ZN5flash24flash_fwd_splitkv_kernelI23Flash_fwd_kernel_traitsILi96ELi64ELi128ELi4ELb0ELb0EN7cutlass10bfloat16_tE19Flash_kernel_traitsILi96ELi64ELi128ELi4ES3_EELb1ELb0ELb1ELb0ELb0ELb1ELb0ELb1EEEvNS_16Flash_fwd_paramsE)
        /*0b84*/ 	.word	0x00000000


	//----- nvinfo : EIATTR_MIN_STACK_SIZE
	.align		4
.L_502:
        /*0b88*/ 	.byte	0x04, 0x12
        /*0b8a*/ 	.short	(.L_504 - .L_503)
	.align		4
.L_503:
        /*0b8c*/ 	.word	index@(_ZN5flash24flash_fwd_splitkv_kernelI23Flash_fwd_kernel_traitsILi96ELi64ELi128ELi4ELb0ELb0EN7cutlass10bfloat16_tE19Flash_kernel_traitsILi96ELi64ELi128ELi4ES3_EELb1ELb0ELb0ELb0ELb1ELb0ELb1ELb0EEEvNS_16Flash_fwd_paramsE)
        /*0b90*/ 	.word	0x00000000


	//----- nvinfo : EIATTR_MIN_STACK_SIZE
	.align		4
.L_504:
        /*0b94*/ 	.byte	0x04, 0x12
        /*0b96*/ 	.short	(.L_506 - .L_505)
	.align		4
.L_505:
        /*0b98*/ 	.word	index@(_ZN5flash24flash_fwd_splitkv_kernelI23Flash_fwd_kernel_traitsILi96ELi64ELi128ELi4ELb0ELb0EN7cutlass10bfloat16_tE19Flash_kernel_traitsILi96ELi64ELi128ELi4ES3_EELb1ELb0ELb0ELb0ELb1ELb1ELb1ELb0EEEvNS_16Flash_fwd_paramsE)
        /*0b9c*/ 	.word	0x00000000


	//----- nvinfo : EIATTR_MIN_STACK_SIZE
	.align		4
.L_506:
        /*0ba0*/ 	.byte	0x04, 0x12
        /*0ba2*/ 	.short	(.L_508 - .L_507)
	.align		4
.L_507:
        /*0ba4*/ 	.word	index@(_ZN5flash24flash_fwd_splitkv_kernelI23Flash_fwd_kernel_traitsILi96ELi64ELi128ELi4ELb0ELb0EN7cutlass10bfloat16_tE19Flash_kernel_traitsILi96ELi64ELi128ELi4ES3_EELb1ELb0ELb1ELb0ELb0ELb0ELb1ELb0EEEvNS_16Flash_fwd_paramsE)
        /*0ba8*/ 	.word	0x00000000


	//----- nvinfo : EIATTR_MIN_STACK_SIZE
	.align		4
.L_508:
        /*0bac*/ 	.byte	0x04, 0x12
        /*0bae*/ 	.short	(.L_510 - .L_509)
	.align		4
.L_509:
        /*0bb0*/ 	.word	index@(_ZN5flash24flash_fwd_splitkv_kernelI23Flash_fwd_kernel_traitsILi96ELi64ELi128ELi4ELb0ELb0EN7cutlass10bfloat16_tE19Flash_kernel_traitsILi96ELi64ELi128ELi4ES3_EELb1ELb0ELb1ELb0ELb0ELb1ELb1ELb0EEEvNS_16Flash_fwd_paramsE)
        /*0bb4*/ 	.word	0x00000000


	//----- nvinfo : EIATTR_MIN_STACK_SIZE
	.align		4
.L_510:
        /*0bb8*/ 	.byte	0x04, 0x12
        /*0bba*/ 	.short	(.L_512 - .L_511)
	.align		4
.L_511:
        /*0bbc*/ 	.word	index@(_ZN5flash24flash_fwd_splitkv_kernelI23Flash_fwd_kernel_traitsILi96ELi64ELi128ELi4ELb0ELb0EN7cutlass10bfloat16_tE19Flash_kernel_traitsILi96ELi64ELi128ELi4ES3_EELb1ELb0ELb0ELb0ELb1ELb0ELb1ELb1EEEvNS_16Flash_fwd_paramsE)
        /*0bc0*/ 	.word	0x00000000


	//----- nvinfo : EIATTR_MIN_STACK_SIZE
	.align		4
.L_512:
        /*0bc4*/ 	.byte	0x04, 0x12
        /*0bc6*/ 	.short	(.L_514 - .L_513)
	.align		4
.L_513:
        /*0bc8*/ 	.word	index@(_ZN5flash24flash_fwd_splitkv_kernelI23Flash_fwd_kernel_traitsILi96ELi64ELi128ELi4ELb0ELb0EN7cutlass10bfloat16_tE19Flash_kernel_traitsILi96ELi64ELi128ELi4ES3_EELb1ELb0ELb0ELb0ELb1ELb1ELb1ELb1EEEvNS_16Flash_fwd_paramsE)
        /*0bcc*/ 	.word	0x00000000


	//----- nvinfo : EIATTR_MIN_STACK_SIZE
	.align		4
.L_514:
        /*0bd0*/ 	.byte	0x04, 0x12
        /*0bd2*/ 	.short	(.L_516 - .L_515)
	.align		4
.L_515:
        /*0bd4*/ 	.word	index@(_ZN5flash24flash_fwd_splitkv_kernelI23Flash_fwd_kernel_traitsILi96ELi64ELi128ELi4ELb0ELb0EN7cutlass10bfloat16_tE19Flash_kernel_traitsILi96ELi64ELi128ELi4ES3_EELb1ELb0ELb1ELb0ELb0ELb0ELb1ELb1EEEvNS_16Flash_fwd_paramsE)
        /*0bd8*/ 	.word	0x00000000


	//----- nvinfo : EIATTR_MIN_STACK_SIZE
	.align		4
.L_516:
        /*0bdc*/ 	.byte	0x04, 0x12
        /*0bde*/ 	.short	(.L_518 - .L_517)
	.align		4
.L_517:
        /*0be0*/ 	.word	index@(_ZN5flash24flash_fwd_splitkv_kernelI23Flash_fwd_kernel_traitsILi96ELi64ELi128ELi4ELb0ELb0EN7cutlass10bfloat16_tE19Flash_kernel_traitsILi96ELi64ELi128ELi4ES3_EELb1ELb0ELb1ELb0ELb0ELb1ELb1ELb1EEEvNS_16Flash_fwd_paramsE)
        /*0be4*/ 	.word	0x00000000


	//----- nvinfo : EIATTR_MIN_STACK_SIZE
	.align		4
.L_518:
        /*0be8*/ 	.byte	0x04, 0x12
        /*0bea*/ 	.short	(.L_520 - .L_519)
	.align		4
.L_519:
        /*0bec*/ 	.word	index@(_ZN5flash32flash_fwd_splitkv_combine_kernelI23Flash_fwd_kernel_traitsILi96ELi64ELi64ELi4ELb0ELb0EN7cutlass10bfloat16_tE19Flash_kernel_traitsILi96ELi64ELi64ELi4ES3_EELi16ELi7ELb0EEEvNS_16Flash_fwd_paramsE)
        /*0bf0*/ 	.word	0x00000000


	//----- nvinfo : EIATTR_MIN_STACK_SIZE
	.align		4
.L_520:
        /*0bf4*/ 	.byte	0x04, 0x12
        /*0bf6*/ 	.short	(.L_522 - .L_521)
	.align		4
.L_521:
        /*0bf8*/ 	.word	index@(_ZN5flash32flash_fwd_splitkv_combine_kernelI23Flash_fwd_kernel_traitsILi96ELi64ELi64ELi4ELb0ELb0EN7cutlass10bfloat16_tE19Flash_kernel_traitsILi96ELi64ELi64ELi4ES3_EELi16ELi6ELb0EEEvNS_16Flash_fwd_paramsE)
        /*0bfc*/ 	.word	0x00000000


	//----- nvinfo : EIATTR_MIN_STACK_SIZE
	.align		4
.L_522:
        /*0c00*/ 	.byte	0x04, 0x12
        /*0c02*/ 	.short	(.L_524 - .L_523)
	.align		4
.L_523:
        /*0c04*/ 	.word	index@(_ZN5flash32flash_fwd_splitkv_combine_kernelI23Flash_fwd_kernel_traitsILi96ELi64ELi64ELi4ELb0ELb0EN7cutlass10bfloat16_tE19Flash_kernel_traitsILi96ELi64ELi64ELi4ES3_EELi16ELi5ELb0EEEvNS_16Flash_fwd_paramsE)
        /*0c08*/ 	.word	0x00000000


	//----- nvinfo : EIATTR_MIN_STACK_SIZE
	.align		4
.L_524:
        /*0c0c*/ 	.byte	0x04, 0x12
        /*0c0e*/ 	.short	(.L_526 - .L_525)
	.align		4
.L_525:
        /*0c10*/ 	.word	index@(_ZN5flash32flash_fwd_splitkv_combine_kernelI23Flash_fwd_kernel_traitsILi96ELi64ELi64ELi4ELb0ELb0EN7cutlass10bfloat16_tE19Flash_kernel_traitsILi96ELi64ELi64ELi4ES3_EELi16ELi4ELb0EEEvNS_16Flash_fwd_paramsE)
        /*0c14*/ 	.word	0x00000000


	//----- nvinfo : EIATTR_MIN_STACK_SIZE
	.align		4
.L_526:
        /*0c18*/ 	.byte	0x04, 0x12
        /*0c1a*/ 	.short	(.L_528 - .L_527)
	.align		4
.L_527:
        /*0c1c*/ 	.word	index@(_ZN5flash32flash_fwd_splitkv_combine_kernelI23Flash_fwd_kernel_traitsILi96ELi64ELi64ELi4ELb0ELb0EN7cutlass10bfloat16_tE19Flash_kernel_traitsILi96ELi64ELi64ELi4ES3_EELi16ELi3ELb0EEEvNS_16Flash_fwd_paramsE)
        /*0c20*/ 	.word	0x00000000


	//----- nvinfo : EIATTR_MIN_STACK_SIZE
	.align		4
.L_528:
        /*0c24*/ 	.byte	0x04, 0x12
        /*0c26*/ 	.short	(.L_530 - .L_529)
	.align		4
.L_529:
        /*0c28*/ 	.word	index@(_ZN5flash32flash_fwd_splitkv_combine_kernelI23Flash_fwd_kernel_traitsILi96ELi64ELi64ELi4ELb0ELb0EN7cutlass10bfloat16_tE19Flash_kernel_traitsILi96ELi64ELi64ELi4ES3_EELi16ELi2ELb0EEEvNS_16Flash_fwd_paramsE)
        /*0c2c*/ 	.word	0x00000000


	//----- nvinfo : EIATTR_MIN_STACK_SIZE
	.align		4
.L_530:
        /*0c30*/ 	.byte	0x04, 0x12
        /*0c32*/ 	.short	(.L_532 - .L_531)
	.align		4
.L_531:
        /*0c34*/ 	.word	index@(_ZN5flash32flash_fwd_splitkv_combine_kernelI23Flash_fwd_kernel_traitsILi96ELi64ELi64ELi4ELb0ELb0EN7cutlass10bfloat16_tE19Flash_kernel_traitsILi96ELi64ELi64ELi4ES3_EELi16ELi1ELb0EEEvNS_16Flash_fwd_paramsE)
        /*0c38*/ 	.word	0x00000000


	//----- nvinfo : EIATTR_MIN_STACK_SIZE
	.align		4
.L_532:
        /*0c3c*/ 	.byte	0x04, 0x12
        /*0c3e*/ 	.short	(.L_534 - .L_533)
	.align		4
.L_533:
        /*0c40*/ 	.word	index@(_ZN5flash32flash_fwd_splitkv_combine_kernelI23Flash_fwd_kernel_traitsILi96ELi64ELi64ELi4ELb0ELb0EN7cutlass10bfloat16_tE19Flash_kernel_traitsILi96ELi64ELi64ELi4ES3_EELi16ELi7ELb1EEEvNS_16Flash_fwd_paramsE)
        /*0c44*/ 	.word	0x00000000


	//----- nvinfo : EIATTR_MIN_STACK_SIZE
	.align		4
.L_534:
        /*0c48*/ 	.byte	0x04, 0x12
        /*0c4a*/ 	.short	(.L_536 - .L_535)
	.align		4
.L_535:
        /*0c4c*/ 	.word	index@(_ZN5flash32flash_fwd_splitkv_combine_kernelI23Flash_fwd_kernel_traitsILi96ELi64ELi64ELi4ELb0ELb0EN7cutlass10bfloat16_tE19Flash_kernel_traitsILi96ELi64ELi64ELi4ES3_EELi16ELi6ELb1EEEvNS_16Flash_fwd_paramsE)
        /*0c50*/ 	.word	0x00000000


	//----- nvinfo : EIATTR_MIN_STACK_SIZE
	.align		4
.L_536:
        /*0c54*/ 	.byte	0x04, 0x12
        /*0c56*/ 	.short	(.L_538 - .L_537)
	.align		4
.L_537:
        /*0c58*/ 	.word	index@(_ZN5flash32flash_fwd_splitkv_combine_kernelI23Flash_fwd_kernel_traitsILi96ELi64ELi64ELi4ELb0ELb0EN7cutlass10bfloat16_tE19Flash_kernel_traitsILi96ELi64ELi64ELi4ES3_EELi16ELi5ELb1EEEvNS_16Flash_fwd_paramsE)
        /*0c5c*/ 	.word	0x00000000


	//----- nvinfo : EIATTR_MIN_STACK_SIZE
	.align		4
.L_538:
        /*0c60*/ 	.byte	0x04, 0x12
        /*0c62*/ 	.short	(.L_540 - .L_539)
	.align		4
.L_539:
        /*0c64*/ 	.word	index@(_ZN5flash32flash_fwd_splitkv_combine_kernelI23Flash_fwd_kernel_traitsILi96ELi64ELi64ELi4ELb0ELb0EN7cutlass10bfloat16_tE19Flash_kernel_traitsILi96ELi64ELi64ELi4ES3_EELi16ELi4ELb1EEEvNS_16Flash_fwd_paramsE)
        /*0c68*/ 	.word	0x00000000


	//----- nvinfo : EIATTR_MIN_STACK_SIZE
	.align		4
.L_540:
        /*0c6c*/ 	.byte	0x04, 0x12
        /*0c6e*/ 	.short	(.L_542 - .L_541)
	.align		4
.L_541:
        /*0c70*/ 	.word	index@(_ZN5flash32flash_fwd_splitkv_combine_kernelI23Flash_fwd_kernel_traitsILi96ELi64ELi64ELi4ELb0ELb0EN7cutlass10bfloat16_tE19Flash_kernel_traitsILi96ELi64ELi64ELi4ES3_EELi16ELi3ELb1EEEvNS_16Flash_fwd_paramsE)
        /*0c74*/ 	.word	0x00000000


	//----- nvinfo : EIATTR_MIN_STACK_SIZE
	.align		4
.L_542:
        /*0c78*/ 	.byte	0x04, 0x12
        /*0c7a*/ 	.short	(.L_544 - .L_543)
	.align		4
.L_543:
        /*0c7c*/ 	.word	index@(_ZN5flash32flash_fwd_splitkv_combine_kernelI23Flash_fwd_kernel_traitsILi96ELi64ELi64ELi4ELb0ELb0EN7cutlass10bfloat16_tE19Flash_kernel_traitsILi96ELi64ELi64ELi4ES3_EELi16ELi2ELb1EEEvNS_16Flash_fwd_paramsE)
        /*0c80*/ 	.word	0x00000000


	//----- nvinfo : EIATTR_MIN_STACK_SIZE
	.align		4
.L_544:
        /*0c84*/ 	.byte	0x04, 0x12
        /*0c86*/ 	.short	(.L_546 - .L_545)
	.align		4
.L_545:
        /*0c88*/ 	.word	index@(_ZN5flash32flash_fwd_splitkv_combine_kernelI23Flash_fwd_kernel_traitsILi96ELi64ELi64ELi4ELb0ELb0EN7cutlass10bfloat16_tE19Flash_kernel_traitsILi96ELi64ELi64ELi4ES3_EELi16ELi1ELb1EEEvNS_16Flash_fwd_paramsE)
        /*0c8c*/ 	.word	0x00000000


	//----- nvinfo : EIATTR_MIN_STACK_SIZE
	.align		4
.L_546:
        /*0c90*/ 	.byte	0x04, 0x12
        /*0c92*/ 	.short	(.L_548 - .L_547)
	.align		4
.L_547:
        /*0c94*/ 	.word	index@(_ZN5flash24flash_fwd_splitkv_kernelI23Flash_fwd_kernel_traitsILi96ELi64ELi64ELi4ELb0ELb0EN7cutlass10bfloat16_tE19Flash_kernel_traitsILi96ELi64ELi64ELi4ES3_EELb1ELb0ELb0ELb0ELb0ELb0ELb0ELb0EEEvNS_16Flash_fwd_paramsE)
        /*0c98*/ 	.word	0x00000000


	//----- nvinfo : EIATTR_MIN_STACK_SIZE
	.align		4
.L_548:
        /*0c9c*/ 	.byte	0x04, 0x12
        /*0c9e*/ 	.short	(.L_550 - .L_549)
	.align		4
.L_549:
        /*0ca0*/ 	.word	index@(_ZN5flash24flash_fwd_splitkv_kernelI23Flash_fwd_kernel_traitsILi96ELi64ELi64ELi4ELb0ELb0EN7cutlass10bfloat16_tE19Flash_kernel_traitsILi96ELi64ELi64ELi4ES3_EELb1ELb0ELb0ELb0ELb0ELb1ELb0ELb0EEEvNS_16Flash_fwd_paramsE)
        /*0ca4*/ 	.word	0x00000000


	//----- nvinfo : EIATTR_MIN_STACK_SIZE
	.align		4
.L_550:
        /*0ca8*/ 	.byte	0x04, 0x12
        /*0caa*/ 	.short	(.L_552 - .L_551)
	.align		4
.L_551:
        /*0cac*/ 	.word	index@(_ZN5flash24flash_fwd_splitkv_kernelI23Flash_fwd_kernel_traitsILi96ELi64ELi64ELi4ELb0ELb0EN7cutlass10bfloat16_tE19Flash_kernel_traitsILi96ELi64ELi64ELi4ES3_EELb1ELb0ELb0ELb0ELb0ELb0ELb0ELb1EEEvNS_16Flash_fwd_paramsE)
        /*0cb0*/ 	.word	0x00000000


	//----- nvinfo : EIATTR_MIN_STACK_SIZE
	.align		4
.L_552:
        /*0cb4*/ 	.byte	0x04, 0x12
        /*0cb6*/ 	.short	(.L_554 - .L_553)
	.align		4
.L_553:
        /*0cb8*/ 	.word	index@(_ZN5flash24flash_fwd_splitkv_kernelI23Flash_fwd_kernel_traitsILi96ELi64ELi64ELi4ELb0ELb0EN7cutlass10bfloat16_tE19Flash_kernel_traitsILi96ELi64ELi64ELi4ES3_EELb1ELb0ELb0ELb0ELb0ELb1ELb0ELb1EEEvNS_16Flash_fwd_paramsE)
        /*0cbc*/ 	.word	0x00000000


	//----- nvinfo : EIATTR_MIN_STACK_SIZE
	.align		4
.L_554:
        /*0cc0*/ 	.byte	0x04, 0x12
        /*0cc2*/ 	.short	(.L_556 - .L_555)
	.align		4
.L_555:
        /*0cc4*/ 	.word	index@(_ZN5flash24flash_fwd_splitkv_kernelI23Flash_fwd_kernel_traitsILi96ELi64ELi64ELi4ELb0ELb0EN7cutlass10bfloat16_tE19Flash_kernel_traitsILi96ELi64ELi64ELi4ES3_EELb1ELb0ELb0ELb0ELb0ELb0ELb1ELb0EEEvNS_16Flash_fwd_paramsE)
        /*0cc8*/ 	.word	0x00000000


	//----- nvinfo : EIATTR_MIN_STACK_SIZE
	.align		4
.L_556:
        /*0ccc*/ 	.byte	0x04, 0x12
        /*0cce*/ 	.short	(.L_558 - .L_557)
	.align		4
.L_557:
        /*0cd0*/ 	.word	index@(_ZN5flash24flash_fwd_splitkv_kernelI23Flash_fwd_kernel_traitsILi96ELi64ELi64ELi4ELb0ELb0EN7cutlass10bfloat16_tE19Flash_kernel_traitsILi96ELi64ELi64ELi4ES3_EELb1ELb0ELb0ELb0ELb0ELb1ELb1ELb0EEEvNS_16Flash_fwd_paramsE)
        /*0cd4*/ 	.word	0x00000000


	//----- nvinfo : EIATTR_MIN_STACK_SIZE
	.align		4
.L_558:
        /*0cd8*/ 	.byte	0x04, 0x12
        /*0cda*/ 	.short	(.L_560 - .L_559)
	.align		4
.L_559:
        /*0cdc*/ 	.word	index@(_ZN5flash24flash_fwd_splitkv_kernelI23Flash_fwd_kernel_traitsILi96ELi64ELi64ELi4ELb0ELb0EN7cutlass10bfloat16_tE19Flash_kernel_traitsILi96ELi64ELi64ELi4ES3_EELb1ELb0ELb0ELb0ELb0ELb0ELb1ELb1EEEvNS_16Flash_fwd_paramsE)
        /*0ce0*/ 	.word	0x00000000


	//----- nvinfo : EIATTR_MIN_STACK_SIZE
	.align		4
.L_560:
        /*0ce4*/ 	.byte	0x04, 0x12
        /*0ce6*/ 	.short	(.L_562 - .L_561)
	.align		4
.L_561:
        /*0ce8*/ 	.word	index@(_ZN5flash24flash_fwd_splitkv_kernelI23Flash_fwd_kernel_traitsILi96ELi64ELi64ELi4ELb0ELb0EN7cutlass10bfloat16_tE19Flash_kernel_traitsILi96ELi64ELi64ELi4ES3_EELb1ELb0ELb0ELb0ELb0ELb1ELb1ELb1EEEvNS_16Flash_fwd_paramsE)
        /*0cec*/ 	.word	0x00000000


	//----- nvinfo : EIATTR_MIN_STACK_SIZE
	.align		4
.L_562:
        /*0cf0*/ 	.byte	0x04, 0x12
        /*0cf2*/ 	.short	(.L_564 - .L_563)
	.align		4
.L_563:
        /*0cf4*/ 	.word	index@(_ZN5flash24flash_fwd_splitkv_kernelI23Flash_fwd_kernel_traitsILi96ELi64ELi64ELi4ELb0ELb0EN7cutlass10bfloat16_tE19Flash_kernel_traitsILi96ELi64ELi64ELi4ES3_EELb1ELb0ELb0ELb1ELb1ELb0ELb0ELb0EEEvNS_16Flash_fwd_paramsE)
        /*0cf8*/ 	.word	0x00000000


	//----- nvinfo : EIATTR_MIN_STACK_SIZE
	.align		4
.L_564:
        /*0cfc*/ 	.byte	0x04, 0x12
        /*0cfe*/ 	.short	(.L_566 - .L_565)
	.align		4
.L_565:
        /*0d00*/ 	.word	index@(_ZN5flash24flash_fwd_splitkv_kernelI23Flash_fwd_kernel_traitsILi96ELi64ELi64ELi4ELb0ELb0EN7cutlass10bfloat16_tE19Flash_kernel_traitsILi96ELi64ELi64ELi4ES3_EELb1ELb0ELb0ELb1ELb1ELb1ELb0ELb0EEEvNS_16Flash_fwd_paramsE)
        /*0d04*/ 	.word	0x00000000


	//----- nvinfo : EIATTR_MIN_STACK_SIZE
	.align		4
.L_566:
        /*0d08*/ 	.byte	0x04, 0x12
        /*0d0a*/ 	.short	(.L_568 - .L_567)
	.align		4
.L_567:
        /*0d0c*/ 	.word	index@(_ZN5flash24flash_fwd_splitkv_kernelI23Flash_fwd_kernel_traitsILi96ELi64ELi64ELi4ELb0ELb0EN7cutlass10bfloat16_tE19Flash_kernel_traitsILi96ELi64ELi64ELi4ES3_EELb1ELb0ELb0ELb1ELb1ELb0ELb1ELb0EEEvNS_16Flash_fwd_paramsE)
        /*0d10*/ 	.word	0x00000000


	//----- nvinfo : EIATTR_MIN_STACK_SIZE
	.align		4
.L_568:
        /*0d14*/ 	.byte	0x04, 0x12
        /*0d16*/ 	.short	(.L_570 - .L_569)
	.align		4
.L_569:
        /*0d18*/ 	.word	index@(_ZN5flash24flash_fwd_splitkv_kernelI23Flash_fwd_kernel_traitsILi96ELi64ELi64ELi4ELb0ELb0EN7cutlass10bfloat16_tE19Flash_kernel_traitsILi96ELi64ELi64ELi4ES3_EELb1ELb0ELb0ELb1ELb1ELb1ELb1ELb0EEEvNS_16Flash_fwd_paramsE)
        /*0d1c*/ 	.word	0x00000000


	//----- nvinfo : EIATTR_MIN_STACK_SIZE
	.align		4
.L_570:
        /*0d20*/ 	.byte	0x04, 0x12
        /*0d22*/ 	.short	(.L_572 - .L_571)
	.align		4
.L_571:
        /*0d24*/ 	.word	index@(_ZN5flash24flash_fwd_splitkv_kernelI23Flash_fwd_kernel_traitsILi96ELi64ELi64ELi4ELb0ELb0EN7cutlass10bfloat16_tE19Flash_kernel_traitsILi96ELi64ELi64ELi4ES3_EELb1ELb0ELb0ELb0ELb1ELb0ELb0ELb0EEEvNS_16Flash_fwd_paramsE)
        /*0d28*/ 	.word	0x00000000


	//----- nvinfo : EIATTR_MIN_STACK_SIZE
	.align		4
.L_572:
        /*0d2c*/ 	.byte	0x04, 0x12
        /*0d2e*/ 	.short	(.L_574 - .L_573)
	.align		4
.L_573:
        /*0d30*/ 	.word	index@(_ZN5flash24flash_fwd_splitkv_kernelI23Flash_fwd_kernel_traitsILi96ELi64ELi64ELi4ELb0ELb0EN7cutlass10bfloat16_tE19Flash_kernel_traitsILi96ELi64ELi64ELi4ES3_EELb1ELb0ELb0ELb0ELb1ELb1ELb0ELb0EEEvNS_16Flash_fwd_paramsE)
        /*0d34*/ 	.word	0x00000000


	//----- nvinfo : EIATTR_MIN_STACK_SIZE
	.align		4
.L_574:
        /*0d38*/ 	.byte	0x04, 0x12
        /*0d3a*/ 	.short	(.L_576 - .L_575)
	.align		4
.L_575:
        /*0d3c*/ 	.word	index@(_ZN5flash24flash_fwd_splitkv_kernelI23Flash_fwd_kernel_traitsILi96ELi64ELi64ELi4ELb0ELb0EN7cutlass10bfloat16_tE19Flash_kernel_traitsILi96ELi64ELi64ELi4ES3_EELb1ELb0ELb1ELb0ELb0ELb0ELb0ELb0EEEvNS_16Flash_fwd_paramsE)
        /*0d40*/ 	.word	0x00000000


	//----- nvinfo : EIATTR_MIN_STACK_SIZE
	.align		4
.L_576:
        /*0d44*/ 	.byte	0x04, 0x12
        /*0d46*/ 	.short	(.L_578 - .L_577)
	.align		4
.L_577:
        /*0d48*/ 	.word	index@(_ZN5flash24flash_fwd_splitkv_kernelI23Flash_fwd_kernel_traitsILi96ELi64ELi64ELi4ELb0ELb0EN7cutlass10bfloat16_tE19Flash_kernel_traitsILi96ELi64ELi64ELi4ES3_EELb1ELb0ELb1ELb0ELb0ELb1ELb0ELb0EEEvNS_16Flash_fwd_paramsE)
        /*0d4c*/ 	.word	0x00000000


	//----- nvinfo : EIATTR_MIN_STACK_SIZE
	.align		4
.L_578:
        /*0d50*/ 	.byte	0x04, 0x12
        /*0d52*/ 	.short	(.L_580 - .L_579)
	.align		4
.L_579:
        /*0d54*/ 	.word	index@(_ZN5flash24flash_fwd_splitkv_kernelI23Flash_fwd_kernel_traitsILi96ELi64ELi64ELi4ELb0ELb0EN7cutlass10bfloat16_tE19Flash_kernel_traitsILi96ELi64ELi64ELi4ES3_EELb1ELb0ELb0ELb0ELb1ELb0ELb0ELb1EEEvNS_16Flash_fwd_paramsE)
        /*0d58*/ 	.word	0x00000000


	//----- nvinfo : EIATTR_MIN_STACK_SIZE
	.align		4
.L_580:
        /*0d5c*/ 	.byte	0x04, 0x12
        /*0d5e*/ 	.short	(.L_582 - .L_581)
	.align		4
.L_581:
        /*0d60*/ 	.word	index@(_ZN5flash24flash_fwd_splitkv_kernelI23Flash_fwd_kernel_traitsILi96ELi64ELi64ELi4ELb0ELb0EN7cutlass10bfloat16_tE19Flash_kernel_traitsILi96ELi64ELi64ELi4ES3_EELb1ELb0ELb0ELb0ELb1ELb1ELb0ELb1EEEvNS_16Flash_fwd_paramsE)
        /*0d64*/ 	.word	0x00000000


	//----- nvinfo : EIATTR_MIN_STACK_SIZE
	.align		4
.L_582:
        /*0d68*/ 	.byte	0x04, 0x12
        /*0d6a*/ 	.short	(.L_584 - .L_583)
	.align		4
.L_583:
        /*0d6c*/ 	.word	index@(_ZN5flash24flash_fwd_splitkv_kernelI23Flash_fwd_kernel_traitsILi96ELi64ELi64ELi4ELb0ELb0EN7cutlass10bfloat16_tE19Flash_kernel_traitsILi96ELi64ELi64ELi4ES3_EELb1ELb0ELb1ELb0ELb0ELb0ELb0ELb1EEEvNS_16Flash_fwd_paramsE)
        /*0d70*/ 	.word	0x00000000


	//----- nvinfo : EIATTR_MIN_STACK_SIZE
	.align		4
.L_584:
        /*0d74*/ 	.byte	0x04, 0x12
        /*0d76*/ 	.short	(.L_586 - .L_585)
	.align		4
.L_585:
        /*0d78*/ 	.word	index@(_ZN5flash24flash_fwd_splitkv_kernelI23Flash_fwd_kernel_traitsILi96ELi64ELi64ELi4ELb0ELb0EN7cutlass10bfloat16_tE19Flash_kernel_traitsILi96ELi64ELi64ELi4ES3_EELb1ELb0ELb1ELb0ELb0ELb1ELb0ELb1EEEvNS_16Flash_fwd_paramsE)
        /*0d7c*/ 	.word	0x00000000


	//----- nvinfo : EIATTR_MIN_STACK_SIZE
	.align		4
.L_586:
        /*0d80*/ 	.byte	0x04, 0x12
        /*0d82*/ 	.short	(.L_588 - .L_587)
	.align		4
.L_587:
        /*0d84*/ 	.word	index@(_ZN5flash24flash_fwd_splitkv_kernelI23Flash_fwd_kernel_traitsILi96ELi64ELi64ELi4ELb0ELb0EN7cutlass10bfloat16_tE19Flash_kernel_traitsILi96ELi64ELi64ELi4ES3_EELb1ELb0ELb0ELb0ELb1ELb0ELb1ELb0EEEvNS_16Flash_fwd_paramsE)
        /*0d88*/ 	.word	0x00000000


	//----- nvinfo : EIATTR_MIN_STACK_SIZE
	.align		4
.L_588:
        /*0d8c*/ 	.byte	0x04, 0x12
        /*0d8e*/ 	.short	(.L_590 - .L_589)
	.align		4
.L_589:
        /*0d90*/ 	.word	index@(_ZN5flash24flash_fwd_splitkv_kernelI23Flash_fwd_kernel_traitsILi96ELi64ELi64ELi4ELb0ELb0EN7cutlass10bfloat16_tE19Flash_kernel_traitsILi96ELi64ELi64ELi4ES3_EELb1ELb0ELb0ELb0ELb1ELb1ELb1ELb0EEEvNS_16Flash_fwd_paramsE)
        /*0d94*/ 	.word	0x00000000


	//----- nvinfo : EIATTR_MIN_STACK_SIZE
	.align		4
.L_590:
        /*0d98*/ 	.byte	0x04, 0x12
        /*0d9a*/ 	.short	(.L_592 - .L_591)
	.align		4
.L_591:
        /*0d9c*/ 	.word	index@(_ZN5flash24flash_fwd_splitkv_kernelI23Flash_fwd_kernel_traitsILi96ELi64ELi64ELi4ELb0ELb0EN7cutlass10bfloat16_tE19Flash_kernel_traitsILi96ELi64ELi64ELi4ES3_EELb1ELb0ELb1ELb0ELb0ELb0ELb1ELb0EEEvNS_16Flash_fwd_paramsE)
        /*0da0*/ 	.word	0x00000000


	//----- nvinfo : EIATTR_MIN_STACK_SIZE
	.align		4
.L_592:
        /*0da4*/ 	.byte	0x04, 0x12
        /*0da6*/ 	.short	(.L_594 - .L_593)
	.align		4
.L_593:
        /*0da8*/ 	.word	index@(_ZN5flash24flash_fwd_splitkv_kernelI23Flash_fwd_kernel_traitsILi96ELi64ELi64ELi4ELb0ELb0EN7cutlass10bfloat16_tE19Flash_kernel_traitsILi96ELi64ELi64ELi4ES3_EELb1ELb0ELb1ELb0ELb0ELb1ELb1ELb0EEEvNS_16Flash_fwd_paramsE)
        /*0dac*/ 	.word	0x00000000


	//----- nvinfo : EIATTR_MIN_STACK_SIZE
	.align		4
.L_594:
        /*0db0*/ 	.byte	0x04, 0x12
        /*0db2*/ 	.short	(.L_596 - .L_595)
	.align		4
.L_595:
        /*0db4*/ 	.word	index@(_ZN5flash24flash_fwd_splitkv_kernelI23Flash_fwd_kernel_traitsILi96ELi64ELi64ELi4ELb0ELb0EN7cutlass10bfloat16_tE19Flash_kernel_traitsILi96ELi64ELi64ELi4ES3_EELb1ELb0ELb0ELb0ELb1ELb0ELb1ELb1EEEvNS_16Flash_fwd_paramsE)
        /*0db8*/ 	.word	0x00000000


	//----- nvinfo : EIATTR_MIN_STACK_SIZE
	.align		4
.L_596:
        /*0dbc*/ 	.byte	0x04, 0x12
        /*0dbe*/ 	.short	(.L_598 - .L_597)
	.align		4
.L_597:
        /*0dc0*/ 	.word	index@(_ZN5flash24flash_fwd_splitkv_kernelI23Flash_fwd_kernel_traitsILi96ELi64ELi64ELi4ELb0ELb0EN7cutlass10bfloat16_tE19Flash_kernel_traitsILi96ELi64ELi64ELi4ES3_EELb1ELb0ELb0ELb0ELb1ELb1ELb1ELb1EEEvNS_16Flash_fwd_paramsE)
        /*0dc4*/ 	.word	0x00000000


	//----- nvinfo : EIATTR_MIN_STACK_SIZE
	.align		4
.L_598:
        /*0dc8*/ 	.byte	0x04, 0x12
        /*0dca*/ 	.short	(.L_600 - .L_599)
	.align		4
.L_599:
        /*0dcc*/ 	.word	index@(_ZN5flash24flash_fwd_splitkv_kernelI23Flash_fwd_kernel_traitsILi96ELi64ELi64ELi4ELb0ELb0EN7cutlass10bfloat16_tE19Flash_kernel_traitsILi96ELi64ELi64ELi4ES3_EELb1ELb0ELb1ELb0ELb0ELb0ELb1ELb1EEEvNS_16Flash_fwd_paramsE)
        /*0dd0*/ 	.word	0x00000000


	//----- nvinfo : EIATTR_MIN_STACK_SIZE
	.align		4
.L_600:
        /*0dd4*/ 	.byte	0x04, 0x12
        /*0dd6*/ 	.short	(.L_602 - .L_601)
	.align		4
.L_601:
        /*0dd8*/ 	.word	index@(_ZN5flash24flash_fwd_splitkv_kernelI23Flash_fwd_kernel_traitsILi96ELi64ELi64ELi4ELb0ELb0EN7cutlass10bfloat16_tE19Flash_kernel_traitsILi96ELi64ELi64ELi4ES3_EELb1ELb0ELb1ELb0ELb0ELb1ELb1ELb1EEEvNS_16Flash_fwd_paramsE)
        /*0ddc*/ 	.word	0x00000000
.L_602:


//--------------------- .nv.info._ZN5flash32flash_fwd_splitkv_combine_kernelI23Flash_fwd_kernel_traitsILi96ELi64ELi128ELi4ELb0ELb0EN7cutlass10bfloat16_tE19Flash_kernel_traitsILi96ELi64ELi128ELi4ES3_EELi16ELi7ELb0EEEvNS_16Flash_fwd_paramsE --------------------------
	.section	.nv.info._ZN5flash32flash_fwd_splitkv_combine_kernelI23Flash_fwd_kernel_traitsILi96ELi64ELi128ELi4ELb0ELb0EN7cutlass10bfloat16_tE19Flash_kernel_traitsILi96ELi64ELi128ELi4ES3_EELi16ELi7ELb0EEEvNS_16Flash_fwd_paramsE,"",@"SHT_CUDA_INFO"
	.sectionflags	@""
	.align	4


	//----- nvinfo : EIATTR_CUDA_API_VERSION
	.align		4
        /*0000*/ 	.byte	0x04, 0x37
        /*0002*/ 	.short	(.L_604 - .L_603)
.L_603:
        /*0004*/ 	.word	0x00000082


	//----- nvinfo : EIATTR_SW2861232_WAR
	.align		4
.L_604:
        /*0008*/ 	.byte	0x01, 0x35
	.zero		2


	//----- nvinfo : EIATTR_PARAM_CBANK
	.align		4
        /*000c*/ 	.byte	0x04, 0x0a
        /*000e*/ 	.short	(.L_606 - .L_605)
	.align		4
.L_605:
        /*0010*/ 	.word	index@(.nv.constant0._ZN5flash32flash_fwd_splitkv_combine_kernelI23Flash_fwd_kernel_traitsILi96ELi64ELi128ELi4ELb0ELb0EN7cutlass10bfloat16_tE19Flash_kernel_traitsILi96ELi64ELi128ELi4ES3_EELi16ELi7ELb0EEEvNS_16Flash_fwd_paramsE)
        /*0014*/ 	.short	0x0160
        /*0016*/ 	.short	0x01d0


	//----- nvinfo : EIATTR_CBANK_PARAM_SIZE
	.align		4
.L_606:
        /*0018*/ 	.byte	0x03, 0x19
        /*001a*/ 	.short	0x01d0


	//----- nvinfo : EIATTR_KPARAM_INFO
	.align		4
        /*001c*/ 	.byte	0x04, 0x17
        /*001e*/ 	.short	(.L_608 - .L_607)
.L_607:
        /*0020*/ 	.word	0x00000000
        /*0024*/ 	.short	0x0000
        /*0026*/ 	.short	0x0000
        /*0028*/ 	.byte	0x00, 0xf0, 0x41, 0x07


	//----- nvinfo : EIATTR_MAXREG_COUNT
	.align		4
.L_608:
        /*002c*/ 	.byte	0x03, 0x1b
        /*002e*/ 	.short	0x00ff


	//----- nvinfo : EIATTR_NUM_BARRIERS
	.align		4
        /*0030*/ 	.byte	0x02, 0x4c
        /*0032*/ 	.byte	0x01
	.zero		1


	//----- nvinfo : EIATTR_MERCURY_ISA_VERSION
	.align		4
        /*0034*/ 	.byte	0x03, 0x5f
        /*0036*/ 	.short	0x0000


	//----- nvinfo : EIATTR_COOP_GROUP_MASK_REGIDS
	.align		4
        /*0038*/ 	.byte	0x04, 0x29
        /*003a*/ 	.short	(.L_610 - .L_609)


	//   ....[0]....
.L_609:
        /*003c*/ 	.word	0xffffffff


	//   ....[1]....
        /*0040*/ 	.word	0xffffffff


	//   ....[2]....
        /*0044*/ 	.word	0xffffffff


	//   ....[3]....
        /*0048*/ 	.word	0xffffffff


	//   ....[4]....
        /*004c*/ 	.word	0xffffffff


	//   ....[5]....
        /*0050*/ 	.word	0xffffffff


	//----- nvinfo : EIATTR_COOP_GROUP_INSTR_OFFSETS
	.align		4
.L_610:
        /*0054*/ 	.byte	0x04, 0x28
        /*0056*/ 	.short	(.L_612 - .L_611)


	//   ....[0]....
.L_611:
        /*0058*/ 	.word	0x000028f0


	//   ....[1]....
        /*005c*/ 	.word	0x00002910


	//   ....[2]....
        /*0060*/ 	.word	0x00002930


	//   ....[3]....
        /*0064*/ 	.word	0x00002dd0


	//   ....[4]....
        /*0068*/ 	.word	0x00002ea0


	//   ....[5]....
        /*006c*/ 	.word	0x00002f60


	//----- nvinfo : EIATTR_EXIT_INSTR_OFFSETS
	.align		4
.L_612:
        /*0070*/ 	.byte	0x04, 0x1c
        /*0072*/ 	.short	(.L_614 - .L_613)


	//   ....[0]....
.L_613:
        /*0074*/ 	.word	0x00005a70


	//   ....[1]....
        /*0078*/ 	.word	0x00005f90


	//   ....[2]....
        /*007c*/ 	.word	0x00005ff0


	//----- nvinfo : EIATTR_CRS_STACK_SIZE
	.align		4
.L_614:
        /*0080*/ 	.byte	0x04, 0x1e
        /*0082*/ 	.short	(.L_616 - .L_615)
.L_615:
        /*0084*/ 	.word	0x00000000
.L_616:


//--------------------- .nv.info._ZN5flash32flash_fwd_splitkv_combine_kernelI23Flash_fwd_kernel_traitsILi96ELi64ELi128ELi4ELb0ELb0EN7cutlass10bfloat16_tE19Flash_kernel_traitsILi96ELi64ELi128ELi4ES3_EELi16ELi6ELb0EEEvNS_16Flash_fwd_paramsE --------------------------
	.section	.nv.info._ZN5flash32flash_fwd_splitkv_combine_kernelI23Flash_fwd_kernel_traitsILi96ELi64ELi128ELi4ELb0ELb0EN7cutlass10bfloat16_tE19Flash_kernel_traitsILi96ELi64ELi128ELi4ES3_EELi16ELi6ELb0EEEvNS_16Flash_fwd_paramsE,"",@"SHT_CUDA_INFO"
	.sectionflags	@""
	.align	4


	//----- nvinfo : EIATTR_CUDA_API_VERSION
	.align		4
        /*0000*/ 	.byte	0x04, 0x37
        /*0002*/ 	.short	(.L_618 - .L_617)
.L_617:
        /*0004*/ 	.word	0x00000082


	//----- nvinfo : EIATTR_SW2861232_WAR
	.align		4
.L_618:
        /*0008*/ 	.byte	0x01, 0x35
	.zero		2


	//----- nvinfo : EIATTR_PARAM_CBANK
	.align		4
        /*000c*/ 	.byte	0x04, 0x0a
        /*000e*/ 	.short	(.L_620 - .L_619)
	.align		4
.L_619:
        /*0010*/ 	.word	index@(.nv.constant0._ZN5flash32flash_fwd_splitkv_combine_kernelI23Flash_fwd_kernel_traitsILi96ELi64ELi128ELi4ELb0ELb0EN7cutlass10bfloat16_tE19Flash_kernel_traitsILi96ELi64ELi128ELi4ES3_EELi16ELi6ELb0EEEvNS_16Flash_fwd_paramsE)
        /*0014*/ 	.short	0x0160
        /*0016*/ 	.short	0x01d0


	//----- nvinfo : EIATTR_CBANK_PARAM_SIZE
	.align		4
.L_620:
        /*0018*/ 	.byte	0x03, 0x19
        /*001a*/ 	.short	0x01d0


	//----- nvinfo : EIATTR_KPARAM_INFO
	.align		4
        /*001c*/ 	.byte	0x04, 0x17
        /*001e*/ 	.short	(.L_622 - .L_621)
.L_621:
        /*0020*/ 	.word	0x00000000
        /*0024*/ 	.short	0x0000
        /*0026*/ 	.short	0x0000
        /*0028*/ 	.byte	0x00, 0xf0, 0x41, 0x07


	//----- nvinfo : EIATTR_MAXREG_COUNT
	.align		4
.L_622:
        /*002c*/ 	.byte	0x03, 0x1b
        /*002e*/ 	.short	0x00ff


	//----- nvinfo : EIATTR_NUM_BARRIERS
	.align		4
        /*0030*/ 	.byte	0x02, 0x4c
        /*0032*/ 	.byte	0x01
	.zero		1


	//----- nvinfo : EIATTR_MERCURY_ISA_VERSION
	.align		4
        /*0034*/ 	.byte	0x03, 0x5f
        /*0036*/ 	.short	0x0000


	//----- nvinfo : EIATTR_COOP_GROUP_MASK_REGIDS
	.align		4
        /*0038*/ 	.byte	0x04, 0x29
        /*003a*/ 	.short	(.L_624 - .L_623)


	//   ....[0]....
.L_623:
        /*003c*/ 	.word	0xffffffff


	//   ....[1]....
        /*0040*/ 	.word	0xffffffff


	//   ....[2]....
        /*0044*/ 	.word	0xffffffff


	//   ....[3]....
        /*0048*/ 	.word	0xffffffff


	//   ....[4]....
        /*004c*/ 	.word	0xffffffff


	//   ....[5]....
        /*0050*/ 	.word	0xffffffff


	//----- nvinfo : EIATTR_COOP_GROUP_INSTR_OFFSETS
	.align		4
.L_624:
        /*0054*/ 	.byte	0x04, 0x28
        /*0056*/ 	.short	(.L_626 - .L_625)


	//   ....[0]....
.L_625:
        /*0058*/ 	.word	0x00002020


	//   ....[1]....
        /*005c*/ 	.word	0x00002040


	//   ....[2]....
        /*0060*/ 	.word	0x00002060


	//   ....[3]....
        /*0064*/ 	.word	0x00002310


	//   ....[4]....
        /*0068*/ 	.word	0x000023b0


	//   ....[5]....
        /*006c*/ 	.word	0x00002470


	//----- nvinfo : EIATTR_EXIT_INSTR_OFFSETS
	.align		4
.L_626:
        /*0070*/ 	.byte	0x04, 0x1c
        /*0072*/ 	.short	(.L_628 - .L_627)


	//   ....[0]....
.L_627:
        /*0074*/ 	.word	0x00004c90


	//   ....[1]....
        /*0078*/ 	.word	0x000051b0


	//   ....[2]....
        /*007c*/ 	.word	0x00005210


	//----- nvinfo : EIATTR_CRS_STACK_SIZE
	.align		4
.L_628:
        /*0080*/ 	.byte	0x04, 0x1e
        /*0082*/ 	.short	(.L_630 - .L_629)
.L_629:
        /*0084*/ 	.word	0x00000000
.L_630:


//--------------------- .nv.info._ZN5flash32flash_fwd_splitkv_combine_kernelI23Flash_fwd_kernel_traitsILi96ELi64ELi128ELi4ELb0ELb0EN7cutlass10bfloat16_tE19Flash_kernel_traitsILi96ELi64ELi128ELi4ES3_EELi16ELi5ELb0EEEvNS_16Flash_fwd_paramsE --------------------------
	.section	.nv.info._ZN5flash32flash_fwd_splitkv_combine_kernelI23Flash_fwd_kernel_traitsILi96ELi64ELi128ELi4ELb0ELb0EN7cutlass10bfloat16_tE19Flash_kernel_traitsILi96ELi64ELi128ELi4ES3_EELi16ELi5ELb0EEEvNS_16Flash_fwd_paramsE,"",@"SHT_CUDA_INFO"
	.sectionflags	@""
	.align	4


	//----- nvinfo : EIATTR_CUDA_API_VERSION
	.align		4
        /*0000*/ 	.byte	0x04, 0x37
        /*0002*/ 	.short	(.L_632 - .L_631)
.L_631:
        /*0004*/ 	.word	0x00000082


	//----- nvinfo : EIATTR_SW2861232_WAR
	.align		4
.L_632:
        /*0008*/ 	.byte	0x01, 0x35
	.zero		2


	//----- nvinfo : EIATTR_PARAM_CBANK
	.align		4
        /*000c*/ 	.byte	0x04, 0x0a
        /*000e*/ 	.short	(.L_634 - .L_633)
	.align		4
.L_633:
        /*0010*/ 	.word	index@(.nv.constant0._ZN5flash32flash_fwd_splitkv_combine_kernelI23Flash_fwd_kernel_traitsILi96ELi64ELi128ELi4ELb0ELb0EN7cutlass10bfloat16_tE19Flash_kernel_traitsILi96ELi64ELi128ELi4ES3_EELi16ELi5ELb0EEEvNS_16Flash_fwd_paramsE)
        /*0014*/ 	.short	0x0160
        /*0016*/ 	.short	0x01d0


	//----- nvinfo : EIATTR_CBANK_PARAM_SIZE
	.align		4
.L_634:
        /*0018*/ 	.byte	0x03, 0x19
        /*001a*/ 	.short	0x01d0


	//----- nvinfo : EIATTR_KPARAM_INFO
	.align		4
        /*001c*/ 	.byte	0x04, 0x17
        /*001e*/ 	.short	(.L_636 - .L_635)
.L_635:
        /*0020*/ 	.word	0x00000000
        /*0024*/ 	.short	0x0000
        /*0026*/ 	.short	0x0000
        /*0028*/ 	.byte	0x00, 0xf0, 0x41, 0x07


	//----- nvinfo : EIATTR_MAXREG_COUNT
	.align		4
.L_636:
        /*002c*/ 	.byte	0x03, 0x1b
        /*002e*/ 	.short	0x00ff


	//----- nvinfo : EIATTR_NUM_BARRIERS
	.align		4
        /*0030*/ 	.byte	0x02, 0x4c
        /*0032*/ 	.byte	0x01
	.zero		1


	//----- nvinfo : EIATTR_MERCURY_ISA_VERSION
	.align		4
        /*0034*/ 	.byte	0x03, 0x5f
        /*0036*/ 	.short	0x0000


	//----- nvinfo : EIATTR_COOP_GROUP_MASK_REGIDS
	.align		4
        /*0038*/ 	.byte	0x04, 0x29
        /*003a*/ 	.short	(.L_638 - .L_637)


	//   ....[0]....
.L_637:
        /*003c*/ 	.word	0xffffffff


	//   ....[1]....
        /*0040*/ 	.word	0xffffffff


	//   ....[2]....
        /*0044*/ 	.word	0xffffffff


	//   ....[3]....
        /*0048*/ 	.word	0xffffffff


	//   ....[4]....
        /*004c*/ 	.word	0xffffffff


	//   ....[5]....
        /*0050*/ 	.word	0xffffffff


	//----- nvinfo : EIATTR_COOP_GROUP_INSTR_OFFSETS
	.align		4
.L_638:
        /*0054*/ 	.byte	0x04, 0x28
        /*0056*/ 	.short	(.L_640 - .L_639)


	//   ....[0]....
.L_639:
        /*0058*/ 	.word	0x00001b10


	//   ....[1]....
        /*005c*/ 	.word	0x00001b30


	//   ....[2]....
        /*0060*/ 	.word	0x00001b60


	//   ....[3]....
        /*0064*/ 	.word	0x00001cc0


	//   ....[4]....
        /*0068*/ 	.word	0x00001da0


	//   ....[5]....
        /*006c*/ 	.word	0x00001e90


	//----- nvinfo : EIATTR_EXIT_INSTR_OFFSETS
	.align		4
.L_640:
        /*0070*/ 	.byte	0x04, 0x1c
        /*0072*/ 	.short	(.L_642 - .L_641)


	//   ....[0]....
.L_641:
        /*0074*/ 	.word	0x00004430


	//   ....[1]....
        /*0078*/ 	.word	0x00004950


	//   ....[2]....
        /*007c*/ 	.word	0x000049b0


	//----- nvinfo : EIATTR_CRS_STACK_SIZE
	.align		4
.L_642:
        /*0080*/ 	.byte	0x04, 0x1e
        /*0082*/ 	.short	(.L_644 - .L_643)
.L_643:
        /*0084*/ 	.word	0x00000000
.L_644:


//--------------------- .nv.info._ZN5flash32flash_fwd_splitkv_combine_kernelI23Flash_fwd_kernel_traitsILi96ELi64ELi128ELi4ELb0ELb0EN7cutlass10bfloat16_tE19Flash_kernel_traitsILi96ELi64ELi128ELi4ES3_EELi16ELi4ELb0EEEvNS_16Flash_fwd_paramsE --------------------------
	.section	.nv.info._ZN5flash32flash_fwd_splitkv_combine_kernelI23Flash_fwd_kernel_traitsILi96ELi64ELi128ELi4ELb0ELb0EN7cutlass10bfloat16_tE19Flash_kernel_traitsILi96ELi64ELi128ELi4ES3_EELi16ELi4ELb0EEEvNS_16Flash_fwd_paramsE,"",@"SHT_CUDA_INFO"
	.sectionflags	@""
	.align	4


	//----- nvinfo : EIATTR_CUDA_API_VERSION
	.align		4
        /*0000*/ 	.byte	0x04, 0x37
        /*0002*/ 	.short	(.L_646 - .L_645)
.L_645:
        /*0004*/ 	.word	0x00000082


	//----- nvinfo : EIATTR_SW2861232_WAR
	.align		4
.L_646:
        /*0008*/ 	.byte	0x01, 0x35
	.zero		2


	//----- nvinfo : EIATTR_PARAM_CBANK
	.align		4
        /*000c*/ 	.byte	0x04, 0x0a
        /*000e*/ 	.short	(.L_648 - .L_647)
	.align		4
.L_647:
        /*0010*/ 	.word	index@(.nv.constant0._ZN5flash32flash_fwd_splitkv_combine_kernelI23Flash_fwd_kernel_traitsILi96ELi64ELi128ELi4ELb0ELb0EN7cutlass10bfloat16_tE19Flash_kernel_traitsILi96ELi64ELi128ELi4ES3_EELi16ELi4ELb0EEEvNS_16Flash_fwd_paramsE)
        /*0014*/ 	.short	0x0160
        /*0016*/ 	.short	0x01d0


	//----- nvinfo : EIATTR_CBANK_PARAM_SIZE
	.align		4
.L_648:
        /*0018*/ 	.byte	0x03, 0x19
        /*001a*/ 	.short	0x01d0


	//----- nvinfo : EIATTR_KPARAM_INFO
	.align		4
        /*001c*/ 	.byte	0x04, 0x17
        /*001e*/ 	.short	(.L_650 - .L_649)
.L_649:
        /*0020*/ 	.word	0x00000000
        /*0024*/ 	.short	0x0000
        /*0026*/ 	.short	0x0000
        /*0028*/ 	.byte	0x00, 0xf0, 0x41, 0x07


	//----- nvinfo : EIATTR_MAXREG_COUNT
	.align		4
.L_650:
        /*002c*/ 	.byte	0x03, 0x1b
        /*002e*/ 	.short	0x00ff


	//----- nvinfo : EIATTR_NUM_BARRIERS
	.align		4
        /*0030*/ 	.byte	0x02, 0x4c
        /*0032*/ 	.byte	0x01
	.zero		1


	//----- nvinfo : EIATTR_MERCURY_ISA_VERSION
	.align		4
        /*0034*/ 	.byte	0x03, 0x5f
        /*0036*/ 	.short	0x0000


	//----- nvinfo : EIATTR_COOP_GROUP_MASK_REGIDS
	.align		4
        /*0038*/ 	.byte	0x04, 0x29
        /*003a*/ 	.short	(.L_652 - .L_651)


	//   ....[0]....
.L_651:
        /*003c*/ 	.word	0xffffffff


	//   ....[1]....
        /*0040*/ 	.word	0xffffffff


	//   ....[2]....
        /*0044*/ 	.word	0xffffffff


	//   ....[3]....
        /*0048*/ 	.word	0xffffffff


	//   ....[4]....
        /*004c*/ 	.word	0xffffffff


	//   ....[5]....
        /*0050*/ 	.word	0xffffffff


	//----- nvinfo : EIATTR_COOP_GROUP_INSTR_OFFSETS
	.align		4
.L_652:
        /*0054*/ 	.byte	0x04, 0x28
        /*0056*/ 	.short	(.L_654 - .L_653)


	//   ....[0]....
.L_653:
        /*0058*/ 	.word	0x00001710


	//   ....[1]....
        /*005c*/ 	.word	0x00001750


	//   ....[2]....
        /*0060*/ 	.word	0x000017b0


	//   ....[3]....
        /*0064*/ 	.word	0x000018f0


	//   ....[4]....
        /*0068*/ 	.word	0x000019c0


	//   ....[5]....
        /*006c*/ 	.word	0x00001b00


	//----- nvinfo : EIATTR_EXIT_INSTR_OFFSETS
	.align		4
.L_654:
        /*0070*/ 	.byte	0x04, 0x1c
        /*0072*/ 	.short	(.L_656 - .L_655)


	//   ....[0]....
.L_655:
        /*0074*/ 	.word	0x000040c0


	//   ....[1]....
        /*0078*/ 	.word	0x000045e0


	//   ....[2]....
        /*007c*/ 	.word	0x00004640


	//----- nvinfo : EIATTR_CRS_STACK_SIZE
	.align		4
.L_656:
        /*0080*/ 	.byte	0x04, 0x1e
        /*0082*/ 	.short	(.L_658 - .L_657)
.L_657:
        /*0084*/ 	.word	0x00000000
.L_658:


//--------------------- .nv.info._ZN5flash32flash_fwd_splitkv_combine_kernelI23Flash_fwd_kernel_traitsILi96ELi64ELi128ELi4ELb0ELb0EN7cutlass10bfloat16_tE19Flash_kernel_traitsILi96ELi64ELi128ELi4ES3_EELi16ELi3ELb0EEEvNS_16Flash_fwd_paramsE --------------------------
	.section	.nv.info._ZN5flash32flash_fwd_splitkv_combine_kernelI23Flash_fwd_kernel_traitsILi96ELi64ELi128ELi4ELb0ELb0EN7cutlass10bfloat16_tE19Flash_kernel_traitsILi96ELi64ELi128ELi4ES3_EELi16ELi3ELb0EEEvNS_16Flash_fwd_paramsE,"",@"SHT_CUDA_INFO"
	.sectionflags	@""
	.align	4


	//----- nvinfo : EIATTR_CUDA_API_VERSION
	.align		4
        /*0000*/ 	.byte	0x04, 0x37
        /*0002*/ 	.short	(.L_660 - .L_659)
.L_659:
        /*0004*/ 	.word	0x00000082


	//----- nvinfo : EIATTR_SW2861232_WAR
	.align		4
.L_660:
        /*0008*/ 	.byte	0x01, 0x35
	.zero		2


	//----- nvinfo : EIATTR_PARAM_CBANK
	.align		4
        /*000c*/ 	.byte	0x04, 0x0a
        /*000e*/ 	.short	(.L_662 - .L_661)
	.align		4
.L_661:
        /*0010*/ 	.word	index@(.nv.constant0._ZN5flash32flash_fwd_splitkv_combine_kernelI23Flash_fwd_kernel_traitsILi96ELi64ELi128ELi4ELb0ELb0EN7cutlass10bfloat16_tE19Flash_kernel_traitsILi96ELi64ELi128ELi4ES3_EELi16ELi3ELb0EEEvNS_16Flash_fwd_paramsE)
        /*0014*/ 	.short	0x0160
        /*0016*/ 	.short	0x01d0


	//----- nvinfo : EIATTR_CBANK_PARAM_SIZE
	.align		4
.L_662:
        /*0018*/ 	.byte	0x03, 0x19
        /*001a*/ 	.short	0x01d0


	//----- nvinfo : EIATTR_KPARAM_INFO
	.align		4
        /*001c*/ 	.byte	0x04, 0x17
        /*001e*/ 	.short	(.L_664 - .L_663)
.L_663:
        /*0020*/ 	.word	0x00000000
        /*0024*/ 	.short	0x0000
        /*0026*/ 	.short	0x0000
        /*0028*/ 	.byte	0x00, 0xf0, 0x41, 0x07


	//----- nvinfo : EIATTR_MAXREG_COUNT
	.align		4
.L_664:
        /*002c*/ 	.byte	0x03, 0x1b
        /*002e*/ 	.short	0x00ff


	//----- nvinfo : EIATTR_NUM_BARRIERS
	.align		4
        /*0030*/ 	.byte	0x02, 0x4c
        /*0032*/ 	.byte	0x01
	.zero		1


	//----- nvinfo : EIATTR_MERCURY_ISA_VERSION
	.align		4
        /*0034*/ 	.byte	0x03, 0x5f
        /*0036*/ 	.short	0x0000


	//----- nvinfo : EIATTR_COOP_GROUP_MASK_REGIDS
	.align		4
        /*0038*/ 	.byte	0x04, 0x29
        /*003a*/ 	.short	(.L_666 - .L_665)


	//   ....[0]....
.L_665:
        /*003c*/ 	.word	0xffffffff


	//   ....[1]....
        /*0040*/ 	.word	0xffffffff


	//   ....[2]....
        /*0044*/ 	.word	0xffffffff


	//   ....[3]....
        /*0048*/ 	.word	0xffffffff


	//   ....[4]....
        /*004c*/ 	.word	0xffffffff


	//   ....[5]....
        /*0050*/ 	.word	0xffffffff


	//----- nvinfo : EIATTR_COOP_GROUP_INSTR_OFFSETS
	.align		4
.L_666:
        /*0054*/ 	.byte	0x04, 0x28
        /*0056*/ 	.short	(.L_668 - .L_667)


	//   ....[0]....
.L_667:
        /*0058*/ 	.word	0x00001c20


	//   ....[1]....
        /*005c*/ 	.word	0x00001c40


	//   ....[2]....
        /*0060*/ 	.word	0x00001c70


	//   ....[3]....
        /*0064*/ 	.word	0x00001ce0


	//   ....[4]....
        /*0068*/ 	.word	0x00001d00


	//   ....[5]....
        /*006c*/ 	.word	0x00001d20


	//----- nvinfo : EIATTR_EXIT_INSTR_OFFSETS
	.align		4
.L_668:
        /*0070*/ 	.byte	0x04, 0x1c
        /*0072*/ 	.short	(.L_670 - .L_669)


	//   ....[0]....
.L_669:
        /*0074*/ 	.word	0x00004030


	//   ....[1]....
        /*0078*/ 	.word	0x00004550


	//   ....[2]....
        /*007c*/ 	.word	0x000045b0


	//----- nvinfo : EIATTR_CRS_STACK_SIZE
	.align		4
.L_670:
        /*0080*/ 	.byte	0x04, 0x1e
        /*0082*/ 	.short	(.L_672 - .L_671)
.L_671:
        /*0084*/ 	.word	0x00000000
.L_672:


//--------------------- .nv.info._ZN5flash32flash_fwd_splitkv_combine_kernelI23Flash_fwd_kernel_traitsILi96ELi64ELi128ELi4ELb0ELb0EN7cutlass10bfloat16_tE19Flash_kernel_traitsILi96ELi64ELi128ELi4ES3_EELi16ELi2ELb0EEEvNS_16Flash_fwd_paramsE --------------------------
	.section	.nv.info._ZN5flash32flash_fwd_splitkv_combine_kernelI23Flash_fwd_kernel_traitsILi96ELi64ELi128ELi4ELb0ELb0EN7cutlass10bfloat16_tE19Flash_kernel_traitsILi96ELi64ELi128ELi4ES3_EELi16ELi2ELb0EEEvNS_16Flash_fwd_paramsE,"",@"SHT_CUDA_INFO"
	.sectionflags	@""
	.align	4


	//----- nvinfo : EIATTR_CUDA_API_VERSION
	.align		4
        /*0000*/ 	.byte	0x04, 0x37
        /*0002*/ 	.short	(.L_674 - .L_673)
.L_673:
        /*0004*/ 	.word	0x00000082


	//----- nvinfo : EIATTR_SW2861232_WAR
	.align		4
.L_674:
        /*0008*/ 	.byte	0x01, 0x35
	.zero		2


	//----- nvinfo : EIATTR_PARAM_CBANK
	.align		4
        /*000c*/ 	.byte	0x04, 0x0a
        /*000e*/ 	.short	(.L_676 - .L_675)
	.align		4
.L_675:
        /*0010*/ 	.word	index@(.nv.constant0._ZN5flash32flash_fwd_splitkv_combine_kernelI23Flash_fwd_kernel_traitsILi96ELi64ELi128ELi4ELb0ELb0EN7cutlass10bfloat16_tE19Flash_kernel_traitsILi96ELi64ELi128ELi4ES3_EELi16ELi2ELb0EEEvNS_16Flash_fwd_paramsE)
        /*0014*/ 	.short	0x0160
        /*0016*/ 	.short	0x01d0


	//----- nvinfo : EIATTR_CBANK_PARAM_SIZE
	.align		4
.L_676:
        /*0018*/ 	.byte	0x03, 0x19
        /*001a*/ 	.short	0x01d0


	//----- nvinfo : EIATTR_KPARAM_INFO
	.align		4
        /*001c*/ 	.byte	0x04, 0x17
        /*001e*/ 	.short	(.L_678 - .L_677)
.L_677:
        /*0020*/ 	.word	0x00000000
        /*0024*/ 	.short	0x0000
        /*0026*/ 	.short	0x0000
        /*0028*/ 	.byte	0x00, 0xf0, 0x41, 0x07


	//----- nvinfo : EIATTR_MAXREG_COUNT
	.align		4
.L_678:
        /*002c*/ 	.byte	0x03, 0x1b
        /*002e*/ 	.short	0x00ff


	//----- nvinfo : EIATTR_NUM_BARRIERS
	.align		4
        /*0030*/ 	.byte	0x02, 0x4c
        /*0032*/ 	.byte	0x01
	.zero		1


	//----- nvinfo : EIATTR_MERCURY_ISA_VERSION
	.align		4
        /*0034*/ 	.byte	0x03, 0x5f
        /*0036*/ 	.short	0x0000


	//----- nvinfo : EIATTR_COOP_GROUP_MASK_REGIDS
	.align		4
        /*0038*/ 	.byte	0x04, 0x29
        /*003a*/ 	.short	(.L_680 - .L_679)


	//   ....[0]....
.L_679:
        /*003c*/ 	.word	0xffffffff


	//   ....[1]....
        /*0040*/ 	.word	0xffffffff


	//   ....[2]....
        /*0044*/ 	.word	0xffffffff


	//   ....[3]....
        /*0048*/ 	.word	0xffffffff


	//----- nvinfo : EIATTR_COOP_GROUP_INSTR_OFFSETS
	.align		4
.L_680:
        /*004c*/ 	.byte	0x04, 0x28
        /*004e*/ 	.short	(.L_682 - .L_681)


	//   ....[0]....
.L_681:
        /*0050*/ 	.word	0x00001c20


	//   ....[1]....
        /*0054*/ 	.word	0x00001c40


	//   ....[2]....
        /*0058*/ 	.word	0x00001cb0


	//   ....[3]....
        /*005c*/ 	.word	0x00001cd0


	//----- nvinfo : EIATTR_EXIT_INSTR_OFFSETS
	.align		4
.L_682:
        /*0060*/ 	.byte	0x04, 0x1c
        /*0062*/ 	.short	(.L_684 - .L_683)


	//   ....[0]....
.L_683:
        /*0064*/ 	.word	0x00004000


	//   ....[1]....
        /*0068*/ 	.word	0x00004520


	//   ....[2]....
        /*006c*/ 	.word	0x00004580


	//----- nvinfo : EIATTR_CRS_STACK_SIZE
	.align		4
.L_684:
        /*0070*/ 	.byte	0x04, 0x1e
        /*0072*/ 	.short	(.L_686 - .L_685)
.L_685:
        /*0074*/ 	.word	0x00000000
.L_686:


//--------------------- .nv.info._ZN5flash32flash_fwd_splitkv_combine_kernelI23Flash_fwd_kernel_traitsILi96ELi64ELi128ELi4ELb0ELb0EN7cutlass10bfloat16_tE19Flash_kernel_traitsILi96ELi64ELi128ELi4ES3_EELi16ELi1ELb0EEEvNS_16Flash_fwd_paramsE --------------------------
	.section	.nv.info._ZN5flash32flash_fwd_splitkv_combine_kernelI23Flash_fwd_kernel_traitsILi96ELi64ELi128ELi4ELb0ELb0EN7cutlass10bfloat16_tE19Flash_kernel_traitsILi96ELi64ELi128ELi4ES3_EELi16ELi1ELb0EEEvNS_16Flash_fwd_paramsE,"",@"SHT_CUDA_INFO"
	.sectionflags	@""
	.align	4


	//----- nvinfo : EIATTR_CUDA_API_VERSION
	.align		4
        /*0000*/ 	.byte	0x04, 0x37
        /*0002*/ 	.short	(.L_688 - .L_687)
.L_687:
        /*0004*/ 	.word	0x00000082


	//----- nvinfo : EIATTR_SW2861232_WAR
	.align		4
.L_688:
        /*0008*/ 	.byte	0x01, 0x35
	.zero		2


	//----- nvinfo : EIATTR_PARAM_CBANK
	.align		4
        /*000c*/ 	.byte	0x04, 0x0a
        /*000e*/ 	.short	(.L_690 - .L_689)
	.align		4
.L_689:
        /*0010*/ 	.word	index@(.nv.constant0._ZN5flash32flash_fwd_splitkv_combine_kernelI23Flash_fwd_kernel_traitsILi96ELi64ELi128ELi4ELb0ELb0EN7cutlass10bfloat16_tE19Flash_kernel_traitsILi96ELi64ELi128ELi4ES3_EELi16ELi1ELb0EEEvNS_16Flash_fwd_paramsE)
        /*0014*/ 	.short	0x0160
        /*0016*/ 	.short	0x01d0


	//----- nvinfo : EIATTR_CBANK_PARAM_SIZE
	.align		4
.L_690:
        /*0018*/ 	.byte	0x03, 0x19
        /*001a*/ 	.short	0x01d0


	//----- nvinfo : EIATTR_KPARAM_INFO
	.align		4
        /*001c*/ 	.byte	0x04, 0x17
        /*001e*/ 	.short	(.L_692 - .L_691)
.L_691:
        /*0020*/ 	.word	0x00000000
        /*0024*/ 	.short	0x0000
        /*0026*/ 	.short	0x0000
        /*0028*/ 	.byte	0x00, 0xf0, 0x41, 0x07


	//----- nvinfo : EIATTR_MAXREG_COUNT
	.align		4
.L_692:
        /*002c*/ 	.byte	0x03, 0x1b
        /*002e*/ 	.short	0x00ff


	//----- nvinfo : EIATTR_NUM_BARRIERS
	.align		4
        /*0030*/ 	.byte	0x02, 0x4c
        /*0032*/ 	.byte	0x01
	.zero		1


	//----- nvinfo : EIATTR_MERCURY_ISA_VERSION
	.align		4
        /*0034*/ 	.byte	0x03, 0x5f
        /*0036*/ 	.short	0x0000


	//----- nvinfo : EIATTR_COOP_GROUP_MASK_REGIDS
	.align		4
        /*0038*/ 	.byte	0x04, 0x29
        /*003a*/ 	.short	(.L_694 - .L_693)


	//   ....[0]....
.L_693:
        /*003c*/ 	.word	0xffffffff


	//   ....[1]....
        /*0040*/ 	.word	0xffffffff


	//----- nvinfo : EIATTR_COOP_GROUP_INSTR_OFFSETS
	.align		4
.L_694:
        /*0044*/ 	.byte	0x04, 0x28
        /*0046*/ 	.short	(.L_696 - .L_695)


	//   ....[0]....
.L_695:
        /*0048*/ 	.word	0x00001c60


	//   ....[1]....
        /*004c*/ 	.word	0x00001cd0


	//----- nvinfo : EIATTR_EXIT_INSTR_OFFSETS
	.align		4
.L_696:
        /*0050*/ 	.byte	0x04, 0x1c
        /*0052*/ 	.short	(.L_698 - .L_697)


	//   ....[0]....
.L_697:
        /*0054*/ 	.word	0x00004020


	//   ....[1]....
        /*0058*/ 	.word	0x00004540


	//   ....[2]....
        /*005c*/ 	.word	0x000045a0


	//----- nvinfo : EIATTR_CRS_STACK_SIZE
	.align		4
.L_698:
        /*0060*/ 	.byte	0x04, 0x1e
        /*0062*/ 	.short	(.L_700 - .L_699)
.L_699:
        /*0064*/ 	.word	0x00000000
.L_700:


//--------------------- .nv.info._ZN5flash32flash_fwd_splitkv_combine_kernelI23Flash_fwd_kernel_traitsILi96ELi64ELi128ELi4ELb0ELb0EN7cutlass10bfloat16_tE19Flash_kernel_traitsILi96ELi64ELi128ELi4ES3_EELi16ELi7ELb1EEEvNS_16Flash_fwd_paramsE --------------------------
	.section	.nv.info._ZN5flash32flash_fwd_splitkv_combine_kernelI23Flash_fwd_kernel_traitsILi96ELi64ELi128ELi4ELb0ELb0EN7cutlass10bfloat16_tE19Flash_kernel_traitsILi96ELi64ELi128ELi4ES3_EELi16ELi7ELb1EEEvNS_16Flash_fwd_paramsE,"",@"SHT_CUDA_INFO"
	.sectionflags	@""
	.align	4


	//----- nvinfo : EIATTR_CUDA_API_VERSION
	.align		4
        /*0000*/ 	.byte	0x04, 0x37
        /*0002*/ 	.short	(.L_702 - .L_701)
.L_701:
        /*0004*/ 	.word	0x00000082


	//----- nvinfo : EIATTR_SW2861232_WAR
	.align		4
.L_702:
        /*0008*/ 	.byte	0x01, 0x35
	.zero		2


	//----- nvinfo : EIATTR_PARAM_CBANK
	.align		4
        /*000c*/ 	.byte	0x04, 0x0a
        /*000e*/ 	.short	(.L_704 - .L_703)
	.align		4
.L_703:
        /*0010*/ 	.word	index@(.nv.constant0._ZN5flash32flash_fwd_splitkv_combine_kernelI23Flash_fwd_kernel_traitsILi96ELi64ELi128ELi4ELb0ELb0EN7cutlass10bfloat16_tE19Flash_kernel_traitsILi96ELi64ELi128ELi4ES3_EELi16ELi7ELb1EEEvNS_16Flash_fwd_paramsE)
        /*0014*/ 	.short	0x0160
        /*0016*/ 	.short	0x01d0


	//----- nvinfo : EIATTR_CBANK_PARAM_SIZE
	.align		4
.L_704:
        /*0018*/ 	.byte	0x03, 0x19
        /*001a*/ 	.short	0x01d0


	//----- nvinfo : EIATTR_KPARAM_INFO
	.align		4
        /*001c*/ 	.byte	0x04, 0x17
        /*001e*/ 	.short	(.L_706 - .L_705)
.L_705:
        /*0020*/ 	.word	0x00000000
        /*0024*/ 	.short	0x0000
        /*0026*/ 	.short	0x0000
        /*0028*/ 	.byte	0x00, 0xf0, 0x41, 0x07


	//----- nvinfo : EIATTR_MAXREG_COUNT
	.align		4
.L_706:
        /*002c*/ 	.byte	0x03, 0x1b
        /*002e*/ 	.short	0x00ff


	//----- nvinfo : EIATTR_NUM_BARRIERS
	.align		4
        /*0030*/ 	.byte	0x02, 0x4c
        /*0032*/ 	.byte	0x01
	.zero		1


	//----- nvinfo : EIATTR_MERCURY_ISA_VERSION
	.align		4
        /*0034*/ 	.byte	0x03, 0x5f
        /*0036*/ 	.short	0x0000


	//----- nvinfo : EIATTR_COOP_GROUP_MASK_REGIDS
	.align		4
        /*0038*/ 	.byte	0x04, 0x29
        /*003a*/ 	.short	(.L_708 - .L_707)


	//   ....[0]....
.L_707:
        /*003c*/ 	.word	0xffffffff


	//   ....[1]....
        /*0040*/ 	.word	0xffffffff


	//   ....[2]....
        /*0044*/ 	.word	0xffffffff


	//   ....[3]....
        /*0048*/ 	.word	0xffffffff


	//   ....[4]....
        /*004c*/ 	.word	0xffffffff


	//   ....[5]....
        /*0050*/ 	.word	0xffffffff


	//----- nvinfo : EIATTR_COOP_GROUP_INSTR_OFFSETS
	.align		4
.L_708:
        /*0054*/ 	.byte	0x04, 0x28
        /*0056*/ 	.short	(.L_710 - .L_709)


	//   ....[0]....
.L_709:
        /*0058*/ 	.word	0x000028f0


	//   ....[1]....
        /*005c*/ 	.word	0x00002910


	//   ....[2]....
        /*0060*/ 	.word	0x00002930


	//   ....[3]....
        /*0064*/ 	.word	0x00002dd0


	//   ....[4]....
        /*0068*/ 	.word	0x00002ea0


	//   ....[5]....
        /*006c*/ 	.word	0x00002f60


	//----- nvinfo : EIATTR_EXIT_INSTR_OFFSETS
	.align		4
.L_710:
        /*0070*/ 	.byte	0x04, 0x1c
        /*0072*/ 	.short	(.L_712 - .L_711)


	//   ....[0]....
.L_711:
        /*0074*/ 	.word	0x00006140


	//   ....[1]....
        /*0078*/ 	.word	0x000066a0


	//----- nvinfo : EIATTR_CRS_STACK_SIZE
	.align		4
.L_712:
        /*007c*/ 	.byte	0x04, 0x1e
        /*007e*/ 	.short	(.L_714 - .L_713)
.L_713:
        /*0080*/ 	.word	0x00000000
.L_714:


//--------------------- .nv.info._ZN5flash32flash_fwd_splitkv_combine_kernelI23Flash_fwd_kernel_traitsILi96ELi64ELi128ELi4ELb0ELb0EN7cutlass10bfloat16_tE19Flash_kernel_traitsILi96ELi64ELi128ELi4ES3_EELi16ELi6ELb1EEEvNS_16Flash_fwd_paramsE --------------------------
	.section	.nv.info._ZN5flash32flash_fwd_splitkv_combine_kernelI23Flash_fwd_kernel_traitsILi96ELi64ELi128ELi4ELb0ELb0EN7cutlass10bfloat16_tE19Flash_kernel_traitsILi96ELi64ELi128ELi4ES3_EELi16ELi6ELb1EEEvNS_16Flash_fwd_paramsE,"",@"SHT_CUDA_INFO"
	.sectionflags	@""
	.align	4


	//----- nvinfo : EIATTR_CUDA_API_VERSION
	.align		4
        /*0000*/ 	.byte	0x04, 0x37
        /*0002*/ 	.short	(.L_716 - .L_715)
.L_715:
        /*0004*/ 	.word	0x00000082


	//----- nvinfo : EIATTR_SW2861232_WAR
	.align		4
.L_716:
        /*0008*/ 	.byte	0x01, 0x35
	.zero		2


	//----- nvinfo : EIATTR_PARAM_CBANK
	.align		4
        /*000c*/ 	.byte	0x04, 0x0a
        /*000e*/ 	.short	(.L_718 - .L_717)
	.align		4
.L_717:
        /*0010*/ 	.word	index@(.nv.constant0._ZN5flash32flash_fwd_splitkv_combine_kernelI23Flash_fwd_kernel_traitsILi96ELi64ELi128ELi4ELb0ELb0EN7cutlass10bfloat16_tE19Flash_kernel_traitsILi96ELi64ELi128ELi4ES3_EELi16ELi6ELb1EEEvNS_16Flash_fwd_paramsE)
        /*0014*/ 	.short	0x0160
        /*0016*/ 	.short	0x01d0


	//----- nvinfo : EIATTR_CBANK_PARAM_SIZE
	.align		4
.L_718:
        /*0018*/ 	.byte	0x03, 0x19
        /*001a*/ 	.short	0x01d0


	//----- nvinfo : EIATTR_KPARAM_INFO
	.align		4
        /*001c*/ 	.byte	0x04, 0x17
        /*001e*/ 	.short	(.L_720 - .L_719)
.L_719:
        /*0020*/ 	.word	0x00000000
        /*0024*/ 	.short	0x0000
        /*0026*/ 	.short	0x0000
        /*0028*/ 	.byte	0x00, 0xf0, 0x41, 0x07


	//----- nvinfo : EIATTR_MAXREG_COUNT
	.align		4
.L_720:
        /*002c*/ 	.byte	0x03, 0x1b
        /*002e*/ 	.short	0x00ff


	//----- nvinfo : EIATTR_NUM_BARRIERS
	.align		4
        /*0030*/ 	.byte	0x02, 0x4c
        /*0032*/ 	.byte	0x01
	.zero		1


	//----- nvinfo : EIATTR_MERCURY_ISA_VERSION
	.align		4
        /*0034*/ 	.byte	0x03, 0x5f
        /*0036*/ 	.short	0x0000


	//----- nvinfo : EIATTR_COOP_GROUP_MASK_REGIDS
	.align		4
        /*0038*/ 	.byte	0x04, 0x29
        /*003a*/ 	.short	(.L_722 - .L_721)


	//   ....[0]....
.L_721:
        /*003c*/ 	.word	0xffffffff


	//   ....[1]....
        /*0040*/ 	.word	0xffffffff


	//   ....[2]....
        /*0044*/ 	.word	0xffffffff


	//   ....[3]....
        /*0048*/ 	.word	0xffffffff


	//   ....[4]....
        /*004c*/ 	.word	0xffffffff


	//   ....[5]....
        /*0050*/ 	.word	0xffffffff


	//----- nvinfo : EIATTR_COOP_GROUP_INSTR_OFFSETS
	.align		4
.L_722:
        /*0054*/ 	.byte	0x04, 0x28
        /*0056*/ 	.short	(.L_724 - .L_723)


	//   ....[0]....
.L_723:
        /*0058*/ 	.word	0x00002020


	//   ....[1]....
        /*005c*/ 	.word	0x00002040


	//   ....[2]....
        /*0060*/ 	.word	0x00002060


	//   ....[3]....
        /*0064*/ 	.word	0x00002310


	//   ....[4]....
        /*0068*/ 	.word	0x000023b0


	//   ....[5]....
        /*006c*/ 	.word	0x00002470


	//----- nvinfo : EIATTR_EXIT_INSTR_OFFSETS
	.align		4
.L_724:
        /*0070*/ 	.byte	0x04, 0x1c
        /*0072*/ 	.short	(.L_726 - .L_725)


	//   ....[0]....
.L_725:
        /*0074*/ 	.word	0x00005360


	//   ....[1]....
        /*0078*/ 	.word	0x000058c0


	//----- nvinfo : EIATTR_CRS_STACK_SIZE
	.align		4
.L_726:
        /*007c*/ 	.byte	0x04, 0x1e
        /*007e*/ 	.short	(.L_728 - .L_727)
.L_727:
        /*0080*/ 	.word	0x00000000
.L_728:


//--------------------- .nv.info._ZN5flash32flash_fwd_splitkv_combine_kernelI23Flash_fwd_kernel_traitsILi96ELi64ELi128ELi4ELb0ELb0EN7cutlass10bfloat16_tE19Flash_kernel_traitsILi96ELi64ELi128ELi4ES3_EELi16ELi5ELb1EEEvNS_16Flash_fwd_paramsE --------------------------
	.section	.nv.info._ZN5flash32flash_fwd_splitkv_combine_kernelI23Flash_fwd_kernel_traitsILi96ELi64ELi128ELi4ELb0ELb0EN7cutlass10bfloat16_tE19Flash_kernel_traitsILi96ELi64ELi128ELi4ES3_EELi16ELi5ELb1EEEvNS_16Flash_fwd_paramsE,"",@"SHT_CUDA_INFO"
	.sectionflags	@""
	.align	4


	//----- nvinfo : EIATTR_CUDA_API_VERSION
	.align		4
        /*0000*/ 	.byte	0x04, 0x37
        /*0002*/ 	.short	(.L_730 - .L_729)
.L_729:
        /*0004*/ 	.word	0x00000082


	//----- nvinfo : EIATTR_SW2861232_WAR
	.align		4
.L_730:
        /*0008*/ 	.byte	0x01, 0x35
	.zero		2


	//----- nvinfo : EIATTR_PARAM_CBANK
	.align		4
        /*000c*/ 	.byte	0x04, 0x0a
        /*000e*/ 	.short	(.L_732 - .L_731)
	.align		4
.L_731:
        /*0010*/ 	.word	index@(.nv.constant0._ZN5flash32flash_fwd_splitkv_combine_kernelI23Flash_fwd_kernel_traitsILi96ELi64ELi128ELi4ELb0ELb0EN7cutlass10bfloat16_tE19Flash_kernel_traitsILi96ELi64ELi128ELi4ES3_EELi16ELi5ELb1EEEvNS_16Flash_fwd_paramsE)
        /*0014*/ 	.short	0x0160
        /*0016*/ 	.short	0x01d0


	//----- nvinfo : EIATTR_CBANK_PARAM_SIZE
	.align		4
.L_732:
        /*0018*/ 	.byte	0x03, 0x19
        /*001a*/ 	.short	0x01d0


	//----- nvinfo : EIATTR_KPARAM_INFO
	.align		4
        /*001c*/ 	.byte	0x04, 0x17
        /*001e*/ 	.short	(.L_734 - .L_733)
.L_733:
        /*0020*/ 	.word	0x00000000
        /*0024*/ 	.short	0x0000
        /*0026*/ 	.short	0x0000
        /*0028*/ 	.byte	0x00, 0xf0, 0x41, 0x07


	//----- nvinfo : EIATTR_MAXREG_COUNT
	.align		4
.L_734:
        /*002c*/ 	.byte	0x03, 0x1b
        /*002e*/ 	.short	0x00ff


	//----- nvinfo : EIATTR_NUM_BARRIERS
	.align		4
        /*0030*/ 	.byte	0x02, 0x4c
        /*0032*/ 	.byte	0x01
	.zero		1


	//----- nvinfo : EIATTR_MERCURY_ISA_VERSION
	.align		4
        /*0034*/ 	.byte	0x03, 0x5f
        /*0036*/ 	.short	0x0000


	//----- nvinfo : EIATTR_COOP_GROUP_MASK_REGIDS
	.align		4
        /*0038*/ 	.byte	0x04, 0x29
        /*003a*/ 	.short	(.L_736 - .L_735)


	//   ....[0]....
.L_735:
        /*003c*/ 	.word	0xffffffff


	//   ....[1]....
        /*0040*/ 	.word	0xffffffff


	//   ....[2]....
        /*0044*/ 	.word	0xffffffff


	//   ....[3]....
        /*0048*/ 	.word	0xffffffff


	//   ....[4]....
        /*004c*/ 	.word	0xffffffff


	//   ....[5]....
        /*0050*/ 	.word	0xffffffff


	//----- nvinfo : EIATTR_COOP_GROUP_INSTR_OFFSETS
	.align		4
.L_736:
        /*0054*/ 	.byte	0x04, 0x28
        /*0056*/ 	.short	(.L_738 - .L_737)


	//   ....[0]....
.L_737:
        /*0058*/ 	.word	0x00001b10


	//   ....[1]....
        /*005c*/ 	.word	0x00001b30


	//   ....[2]....
        /*0060*/ 	.word	0x00001b60


	//   ....[3]....
        /*0064*/ 	.word	0x00001cc0


	//   ....[4]....
        /*0068*/ 	.word	0x00001da0


	//   ....[5]....
        /*006c*/ 	.word	0x00001e90


	//----- nvinfo : EIATTR_EXIT_INSTR_OFFSETS
	.align		4
.L_738:
        /*0070*/ 	.byte	0x04, 0x1c
        /*0072*/ 	.short	(.L_740 - .L_739)


	//   ....[0]....
.L_739:
        /*0074*/ 	.word	0x00004b10


	//   ....[1]....
        /*0078*/ 	.word	0x00005070


	//----- nvinfo : EIATTR_CRS_STACK_SIZE
	.align		4
.L_740:
        /*007c*/ 	.byte	0x04, 0x1e
        /*007e*/ 	.short	(.L_742 - .L_741)
.L_741:
        /*0080*/ 	.word	0x00000000
.L_742:


//--------------------- .nv.info._ZN5flash32flash_fwd_splitkv_combine_kernelI23Flash_fwd_kernel_traitsILi96ELi64ELi128ELi4ELb0ELb0EN7cutlass10bfloat16_tE19Flash_kernel_traitsILi96ELi64ELi128ELi4ES3_EELi16ELi4ELb1EEEvNS_16Flash_fwd_paramsE --------------------------
	.section	.nv.info._ZN5flash32flash_fwd_splitkv_combine_kernelI23Flash_fwd_kernel_traitsILi96ELi64ELi128ELi4ELb0ELb0EN7cutlass10bfloat16_tE19Flash_kernel_traitsILi96ELi64ELi128ELi4ES3_EELi16ELi4ELb1EEEvNS_16Flash_fwd_paramsE,"",@"SHT_CUDA_INFO"
	.sectionflags	@""
	.align	4


	//----- nvinfo : EIATTR_CUDA_API_VERSION
	.align		4
        /*0000*/ 	.byte	0x04, 0x37
        /*0002*/ 	.short	(.L_744 - .L_743)
.L_743:
        /*0004*/ 	.word	0x00000082


	//----- nvinfo : EIATTR_SW2861232_WAR
	.align		4
.L_744:
        /*0008*/ 	.byte	0x01, 0x35
	.zero		2


	//----- nvinfo : EIATTR_PARAM_CBANK
	.align		4
        /*000c*/ 	.byte	0x04, 0x0a
        /*000e*/ 	.short	(.L_746 - .L_745)
	.align		4
.L_745:
        /*0010*/ 	.word	index@(.nv.constant0._ZN5flash32flash_fwd_splitkv_combine_kernelI23Flash_fwd_kernel_traitsILi96ELi64ELi128ELi4ELb0ELb0EN7cutlass10bfloat16_tE19Flash_kernel_traitsILi96ELi64ELi128ELi4ES3_EELi16ELi4ELb1EEEvNS_16Flash_fwd_paramsE)
        /*0014*/ 	.short	0x0160
        /*0016*/ 	.short	0x01d0


	//----- nvinfo : EIATTR_CBANK_PARAM_SIZE
	.align		4
.L_746:
        /*0018*/ 	.byte	0x03, 0x19
        /*001a*/ 	.short	0x01d0


	//----- nvinfo : EIATTR_KPARAM_INFO
	.align		4
        /*001c*/ 	.byte	0x04, 0x17
        /*001e*/ 	.short	(.L_748 - .L_747)
.L_747:
        /*0020*/ 	.word	0x00000000
        /*0024*/ 	.short	0x0000
        /*0026*/ 	.short	0x0000
        /*0028*/ 	.byte	0x00, 0xf0, 0x41, 0x07


	//----- nvinfo : EIATTR_MAXREG_COUNT
	.align		4
.L_748:
        /*002c*/ 	.byte	0x03, 0x1b
        /*002e*/ 	.short	0x00ff


	//----- nvinfo : EIATTR_NUM_BARRIERS
	.align		4
        /*0030*/ 	.byte	0x02, 0x4c
        /*0032*/ 	.byte	0x01
	.zero		1


	//----- nvinfo : EIATTR_MERCURY_ISA_VERSION
	.align		4
        /*0034*/ 	.byte	0x03, 0x5f
        /*0036*/ 	.short	0x0000


	//----- nvinfo : EIATTR_COOP_GROUP_MASK_REGIDS
	.align		4
        /*0038*/ 	.byte	0x04, 0x29
        /*003a*/ 	.short	(.L_750 - .L_749)


	//   ....[0]....
.L_749:
        /*003c*/ 	.word	0xffffffff


	//   ....[1]....
        /*0040*/ 	.word	0xffffffff


	//   ....[2]....
        /*0044*/ 	.word	0xffffffff


	//   ....[3]....
        /*0048*/ 	.word	0xffffffff


	//   ....[4]....
        /*004c*/ 	.word	0xffffffff


	//   ....[5]....
        /*0050*/ 	.word	0xffffffff


	//----- nvinfo : EIATTR_COOP_GROUP_INSTR_OFFSETS
	.align		4
.L_750:
        /*0054*/ 	.byte	0x04, 0x28
        /*0056*/ 	.short	(.L_752 - .L_751)


	//   ....[0]....
.L_751:
        /*0058*/ 	.word	0x00001710


	//   ....[1]....
        /*005c*/ 	.word	0x00001750


	//   ....[2]....
        /*0060*/ 	.word	0x000017b0


	//   ....[3]....
        /*0064*/ 	.word	0x000018f0


	//   ....[4]....
        /*0068*/ 	.word	0x000019c0


	//   ....[5]....
        /*006c*/ 	.word	0x00001b00


	//----- nvinfo : EIATTR_EXIT_INSTR_OFFSETS
	.align		4
.L_752:
        /*0070*/ 	.byte	0x04, 0x1c
        /*0072*/ 	.short	(.L_754 - .L_753)


	//   ....[0]....
.L_753:
        /*0074*/ 	.word	0x000047a0


	//   ....[1]....
        /*0078*/ 	.word	0x00004d00


	//----- nvinfo : EIATTR_CRS_STACK_SIZE
	.align		4
.L_754:
        /*007c*/ 	.byte	0x04, 0x1e
        /*007e*/ 	.short	(.L_756 - .L_755)
.L_755:
        /*0080*/ 	.word	0x00000000
.L_756:


//--------------------- .nv.info._ZN5flash32flash_fwd_splitkv_combine_kernelI23Flash_fwd_kernel_traitsILi96ELi64ELi128ELi4ELb0ELb0EN7cutlass10bfloat16_tE19Flash_kernel_traitsILi96ELi64ELi128ELi4ES3_EELi16ELi3ELb1EEEvNS_16Flash_fwd_paramsE --------------------------
	.section	.nv.info._ZN5flash32flash_fwd_splitkv_combine_kernelI23Flash_fwd_kernel_traitsILi96ELi64ELi128ELi4ELb0ELb0EN7cutlass10bfloat16_tE19Flash_kernel_traitsILi96ELi64ELi128ELi4ES3_EELi16ELi3ELb1EEEvNS_16Flash_fwd_paramsE,"",@"SHT_CUDA_INFO"
	.sectionflags	@""
	.align	4


	//----- nvinfo : EIATTR_CUDA_API_VERSION
	.align		4
        /*0000*/ 	.byte	0x04, 0x37
        /*0002*/ 	.short	(.L_758 - .L_757)
.L_757:
        /*0004*/ 	.word	0x00000082


	//----- nvinfo : EIATTR_SW2861232_WAR
	.align		4
.L_758:
        /*0008*/ 	.byte	0x01, 0x35
	.zero		2


	//----- nvinfo : EIATTR_PARAM_CBANK
	.align		4
        /*000c*/ 	.byte	0x04, 0x0a
        /*000e*/ 	.short	(.L_760 - .L_759)
	.align		4
.L_759:
        /*0010*/ 	.word	index@(.nv.constant0._ZN5flash32flash_fwd_splitkv_combine_kernelI23Flash_fwd_kernel_traitsILi96ELi64ELi128ELi4ELb0ELb0EN7cutlass10bfloat16_tE19Flash_kernel_traitsILi96ELi64ELi128ELi4ES3_EELi16ELi3ELb1EEEvNS_16Flash_fwd_paramsE)
        /*0014*/ 	.short	0x0160
        /*0016*/ 	.short	0x01d0


	//----- nvinfo : EIATTR_CBANK_PARAM_SIZE
	.align		4
.L_760:
        /*0018*/ 	.byte	0x03, 0x19
        /*001a*/ 	.short	0x01d0


	//----- nvinfo : EIATTR_KPARAM_INFO
	.align		4
        /*001c*/ 	.byte	0x04, 0x17
        /*001e*/ 	.short	(.L_762 - .L_761)
.L_761:
        /*0020*/ 	.word	0x00000000
        /*0024*/ 	.short	0x0000
        /*0026*/ 	.short	0x0000
        /*0028*/ 	.byte	0x00, 0xf0, 0x41, 0x07


	//----- nvinfo : EIATTR_MAXREG_COUNT
	.align		4
.L_762:
        /*002c*/ 	.byte	0x03, 0x1b
        /*002e*/ 	.short	0x00ff


	//----- nvinfo : EIATTR_NUM_BARRIERS
	.align		4
        /*0030*/ 	.byte	0x02, 0x4c
        /*0032*/ 	.byte	0x01
	.zero		1


	//----- nvinfo : EIATTR_MERCURY_ISA_VERSION
	.align		4
        /*0034*/ 	.byte	0x03, 0x5f
        /*0036*/ 	.short	0x0000


	//----- nvinfo : EIATTR_COOP_GROUP_MASK_REGIDS
	.align		4
        /*0038*/ 	.byte	0x04, 0x29
        /*003a*/ 	.short	(.L_764 - .L_763)


	//   ....[0]....
.L_763:
        /*003c*/ 	.word	0xffffffff


	//   ....[1]....
        /*0040*/ 	.word	0xffffffff


	//   ....[2]....
        /*0044*/ 	.word	0xffffffff


	//   ....[3]....
        /*0048*/ 	.word	0xffffffff


	//   ....[4]....
        /*004c*/ 	.word	0xffffffff


	//   ....[5]....
        /*0050*/ 	.word	0xffffffff


	//----- nvinfo : EIATTR_COOP_GROUP_INSTR_OFFSETS
	.align		4
.L_764:
        /*0054*/ 	.byte	0x04, 0x28
        /*0056*/ 	.short	(.L_766 - .L_765)


	//   ....[0]....
.L_765:
        /*0058*/ 	.word	0x00001c80


	//   ....[1]....
        /*005c*/ 	.word	0x00001ca0


	//   ....[2]....
        /*0060*/ 	.word	0x00001cc0


	//   ....[3]....
        /*0064*/ 	.word	0x00001d30


	//   ....[4]....
        /*0068*/ 	.word	0x00001d50


	//   ....[5]....
        /*006c*/ 	.word	0x00001d70


	//----- nvinfo : EIATTR_EXIT_INSTR_OFFSETS
	.align		4
.L_766:
        /*0070*/ 	.byte	0x04, 0x1c
        /*0072*/ 	.short	(.L_768 - .L_767)


	//   ....[0]....
.L_767:
        /*0074*/ 	.word	0x00004780


	//   ....[1]....
        /*0078*/ 	.word	0x00004ce0


	//----- nvinfo : EIATTR_CRS_STACK_SIZE
	.align		4
.L_768:
        /*007c*/ 	.byte	0x04, 0x1e
        /*007e*/ 	.short	(.L_770 - .L_769)
.L_769:
        /*0080*/ 	.word	0x00000000
.L_770:


//--------------------- .nv.info._ZN5flash32flash_fwd_splitkv_combine_kernelI23Flash_fwd_kernel_traitsILi96ELi64ELi128ELi4ELb0ELb0EN7cutlass10bfloat16_tE19Flash_kernel_traitsILi96ELi64ELi128ELi4ES3_EELi16ELi2ELb1EEEvNS_16Flash_fwd_paramsE --------------------------
	.section	.nv.info._ZN5flash32flash_fwd_splitkv_combine_kernelI23Flash_fwd_kernel_traitsILi96ELi64ELi128ELi4ELb0ELb0EN7cutlass10bfloat16_tE19Flash_kernel_traitsILi96ELi64ELi128ELi4ES3_EELi16ELi2ELb1EEEvNS_16Flash_fwd_paramsE,"",@"SHT_CUDA_INFO"
	.sectionflags	@""
	.align	4


	//----- nvinfo : EIATTR_CUDA_API_VERSION
	.align		4
        /*0000*/ 	.byte	0x04, 0x37
        /*0002*/ 	.short	(.L_772 - .L_771)
.L_771:
        /*0004*/ 	.word	0x00000082


	//----- nvinfo : EIATTR_SW2861232_WAR
	.align		4
.L_772:
        /*0008*/ 	.byte	0x01, 0x35
	.zero		2


	//----- nvinfo : EIATTR_PARAM_CBANK
	.align		4
        /*000c*/ 	.byte	0x04, 0x0a
        /*000e*/ 	.short	(.L_774 - .L_773)
	.align		4
.L_773:
        /*0010*/ 	.word	index@(.nv.constant0._ZN5flash32flash_fwd_splitkv_combine_kernelI23Flash_fwd_kernel_traitsILi96ELi64ELi128ELi4ELb0ELb0EN7cutlass10bfloat16_tE19Flash_kernel_traitsILi96ELi64ELi128ELi4ES3_EELi16ELi2ELb1EEEvNS_16Flash_fwd_paramsE)
        /*0014*/ 	.short	0x0160
        /*0016*/ 	.short	0x01d0


	//----- nvinfo : EIATTR_CBANK_PARAM_SIZE
	.align		4
.L_774:
        /*0018*/ 	.byte	0x03, 0x19
        /*001a*/ 	.short	0x01d0


	//----- nvinfo : EIATTR_KPARAM_INFO
	.align		4
        /*001c*/ 	.byte	0x04, 0x17
        /*001e*/ 	.short	(.L_776 - .L_775)
.L_775:
        /*0020*/ 	.word	0x00000000
        /*0024*/ 	.short	0x0000
        /*0026*/ 	.short	0x0000
        /*0028*/ 	.byte	0x00, 0xf0, 0x41, 0x07


	//----- nvinfo : EIATTR_MAXREG_COUNT
	.align		4
.L_776:
        /*002c*/ 	.byte	0x03, 0x1b
        /*002e*/ 	.short	0x00ff


	//----- nvinfo : EIATTR_NUM_BARRIERS
	.align		4
        /*0030*/ 	.byte	0x02, 0x4c
        /*0032*/ 	.byte	0x01
	.zero		1


	//----- nvinfo : EIATTR_MERCURY_ISA_VERSION
	.align		4
        /*0034*/ 	.byte	0x03, 0x5f
        /*0036*/ 	.short	0x0000


	//----- nvinfo : EIATTR_COOP_GROUP_MASK_REGIDS
	.align		4
        /*0038*/ 	.byte	0x04, 0x29
        /*003a*/ 	.short	(.L_778 - .L_777)


	//   ....[0]....
.L_777:
        /*003c*/ 	.word	0xffffffff


	//   ....[1]....
        /*0040*/ 	.word	0xffffffff


	//   ....[2]....
        /*0044*/ 	.word	0xffffffff


	//   ....[3]....
        /*0048*/ 	.word	0xffffffff


	//----- nvinfo : EIATTR_COOP_GROUP_INSTR_OFFSETS
	.align		4
.L_778:
        /*004c*/ 	.byte	0x04, 0x28
        /*004e*/ 	.short	(.L_780 - .L_779)


	//   ....[0]....
.L_779:
        /*0050*/ 	.word	0x00001c70


	//   ....[1]....
        /*0054*/ 	.word	0x00001c90


	//   ....[2]....
        /*0058*/ 	.word	0x00001d00


	//   ....[3]....
        /*005c*/ 	.word	0x00001d20


	//----- nvinfo : EIATTR_EXIT_INSTR_OFFSETS
	.align		4
.L_780:
        /*0060*/ 	.byte	0x04, 0x1c
        /*0062*/ 	.short	(.L_782 - .L_781)


	//   ....[0]....
.L_781:
        /*0064*/ 	.word	0x00004760


	//   ....[1]....
        /*0068*/ 	.word	0x00004cc0


	//----- nvinfo : EIATTR_CRS_STACK_SIZE
	.align		4
.L_782:
        /*006c*/ 	.byte	0x04, 0x1e
        /*006e*/ 	.short	(.L_784 - .L_783)
.L_783:
        /*0070*/ 	.word	0x00000000
.L_784:


//--------------------- .nv.info._ZN5flash32flash_fwd_splitkv_combine_kernelI23Flash_fwd_kernel_traitsILi96ELi64ELi128ELi4ELb0ELb0EN7cutlass10bfloat16_tE19Flash_kernel_traitsILi96ELi64ELi128ELi4ES3_EELi16ELi1ELb1EEEvNS_16Flash_fwd_paramsE --------------------------
	.section	.nv.info._ZN5flash32flash_fwd_splitkv_combine_kernelI23Flash_fwd_kernel_traitsILi96ELi64ELi128ELi4ELb0ELb0EN7cutlass10bfloat16_tE19Flash_kernel_traitsILi96ELi64ELi128ELi4ES3_EELi16ELi1ELb1EEEvNS_16Flash_fwd_paramsE,"",@"SHT_CUDA_INFO"
	.sectionflags	@""
	.align	4


	//----- nvinfo : EIATTR_CUDA_API_VERSION
	.align		4
        /*0000*/ 	.byte	0x04, 0x37
        /*0002*/ 	.short	(.L_786 - .L_785)
.L_785:
        /*0004*/ 	.word	0x00000082


	//----- nvinfo : EIATTR_SW2861232_WAR
	.align		4
.L_786:
        /*0008*/ 	.byte	0x01, 0x35
	.zero		2


	//----- nvinfo : EIATTR_PARAM_CBANK
	.align		4
        /*000c*/ 	.byte	0x04, 0x0a
        /*000e*/ 	.short	(.L_788 - .L_787)
	.align		4
.L_787:
        /*0010*/ 	.word	index@(.nv.constant0._ZN5flash32flash_fwd_splitkv_combine_kernelI23Flash_fwd_kernel_traitsILi96ELi64ELi128ELi4ELb0ELb0EN7cutlass10bfloat16_tE19Flash_kernel_traitsILi96ELi64ELi128ELi4ES3_EELi16ELi1ELb1EEEvNS_16Flash_fwd_paramsE)
        /*0014*/ 	.short	0x0160
        /*0016*/ 	.short	0x01d0


	//----- nvinfo : EIATTR_CBANK_PARAM_SIZE
	.align		4
.L_788:
        /*0018*/ 	.byte	0x03, 0x19
        /*001a*/ 	.short	0x01d0


	//----- nvinfo : EIATTR_KPARAM_INFO
	.align		4
        /*001c*/ 	.byte	0x04, 0x17
        /*001e*/ 	.short	(.L_790 - .L_789)
.L_789:
        /*0020*/ 	.word	0x00000000
        /*0024*/ 	.short	0x0000
        /*0026*/ 	.short	0x0000
        /*0028*/ 	.byte	0x00, 0xf0, 0x41, 0x07


	//----- nvinfo : EIATTR_MAXREG_COUNT
	.align		4
.L_790:
        /*002c*/ 	.byte	0x03, 0x1b
        /*002e*/ 	.short	0x00ff


	//----- nvinfo : EIATTR_NUM_BARRIERS
	.align		4
        /*0030*/ 	.byte	0x02, 0x4c
        /*0032*/ 	.byte	0x01
	.zero		1


	//----- nvinfo : EIATTR_MERCURY_ISA_VERSION
	.align		4
        /*0034*/ 	.byte	0x03, 0x5f
        /*0036*/ 	.short	0x0000


	//----- nvinfo : EIATTR_COOP_GROUP_MASK_REGIDS
	.align		4
        /*0038*/ 	.byte	0x04, 0x29
        /*003a*/ 	.short	(.L_792 - .L_791)


	//   ....[0]....
.L_791:
        /*003c*/ 	.word	0xffffffff


	//   ....[1]....
        /*0040*/ 	.word	0xffffffff


	//----- nvinfo : EIATTR_COOP_GROUP_INSTR_OFFSETS
	.align		4
.L_792:
        /*0044*/ 	.byte	0x04, 0x28
        /*0046*/ 	.short	(.L_794 - .L_793)


	//   ....[0]....
.L_793:
        /*0048*/ 	.word	0x00001ca0


	//   ....[1]....
        /*004c*/ 	.word	0x00001d30


	//----- nvinfo : EIATTR_EXIT_INSTR_OFFSETS
	.align		4
.L_794:
        /*0050*/ 	.byte	0x04, 0x1c
        /*0052*/ 	.short	(.L_796 - .L_795)


	//   ....[0]....
.L_795:
        /*0054*/ 	.word	0x000047c0


	//   ....[1]....
        /*0058*/ 	.word	0x00004d20


	//----- nvinfo : EIATTR_CRS_STACK_SIZE
	.align		4
.L_796:
        /*005c*/ 	.byte	0x04, 0x1e
        /*005e*/ 	.short	(.L_798 - .L_797)
.L_797:
        /*0060*/ 	.word	0x00000000
.L_798:


//--------------------- .nv.info._ZN5flash24flash_fwd_splitkv_kernelI23Flash_fwd_kernel_traitsILi96ELi64ELi128ELi4ELb0ELb0EN7cutlass10bfloat16_tE19Flash_kernel_traitsILi96ELi64ELi128ELi4ES3_EELb1ELb0ELb0ELb0ELb0ELb0ELb0ELb0EEEvNS_16Flash_fwd_paramsE --------------------------
	.section	.nv.info._ZN5flash24flash_fwd_splitkv_kernelI23Flash_fwd_kernel_traitsILi96ELi64ELi128ELi4ELb0ELb0EN7cutlass10bfloat16_tE19Flash_kernel_traitsILi96ELi64ELi128ELi4ES3_EELb1ELb0ELb0ELb0ELb0ELb0ELb0ELb0EEEvNS_16Flash_fwd_paramsE,"",@"SHT_CUDA_INFO"
	.sectionflags	@""
	.align	4


	//----- nvinfo : EIATTR_CUDA_API_VERSION
	.align		4
        /*0000*/ 	.byte	0x04, 0x37
        /*0002*/ 	.short	(.L_800 - .L_799)
.L_799:
        /*0004*/ 	.word	0x00000082


	//----- nvinfo : EIATTR_SW2861232_WAR
	.align		4
.L_800:
        /*0008*/ 	.byte	0x01, 0x35
	.zero		2


	//----- nvinfo : EIATTR_PARAM_CBANK
	.align		4
        /*000c*/ 	.byte	0x04, 0x0a
        /*000e*/ 	.short	(.L_802 - .L_801)
	.align		4
.L_801:
        /*0010*/ 	.word	index@(.nv.constant0._ZN5flash24flash_fwd_splitkv_kernelI23Flash_fwd_kernel_traitsILi96ELi64ELi128ELi4ELb0ELb0EN7cutlass10bfloat16_tE19Flash_kernel_traitsILi96ELi64ELi128ELi4ES3_EELb1ELb0ELb0ELb0ELb0ELb0ELb0ELb0EEEvNS_16Flash_fwd_paramsE)
        /*0014*/ 	.short	0x0160
        /*0016*/ 	.short	0x01d0


	//----- nvinfo : EIATTR_CBANK_PARAM_SIZE
	.align		4
.L_802:
        /*0018*/ 	.byte	0x03, 0x19
        /*001a*/ 	.short	0x01d0


	//----- nvinfo : EIATTR_KPARAM_INFO
	.align		4
        /*001c*/ 	.byte	0x04, 0x17
        /*001e*/ 	.short	(.L_804 - .L_803)
.L_803:
        /*0020*/ 	.word	0x00000000
        /*0024*/ 	.short	0x0000
        /*0026*/ 	.short	0x0000
        /*0028*/ 	.byte	0x00, 0xf0, 0x41, 0x07


	//----- nvinfo : EIATTR_MAXREG_COUNT
	.align		4
.L_804:
        /*002c*/ 	.byte	0x03, 0x1b
        /*002e*/ 	.short	0x00ff


	//----- nvinfo : EIATTR_NUM_BARRIERS
	.align		4
        /*0030*/ 	.byte	0x02, 0x4c
        /*0032*/ 	.byte	0x01
	.zero		1


	//----- nvinfo : EIATTR_MERCURY_ISA_VERSION
	.align		4
        /*0034*/ 	.byte	0x03, 0x5f
        /*0036*/ 	.short	0x0000


	//----- nvinfo : EIATTR_COOP_GROUP_MASK_REGIDS
	.align		4
        /*0038*/ 	.byte	0x04, 0x29
        /*003a*/ 	.short	(.L_806 - .L_805)


	//   ....[0]....
.L_805:
        /*003c*/ 	.word	0xffffffff


	//   ....[1]....
        /*0040*/ 	.word	0xffffffff


	//   ....[2]....
        /*0044*/ 	.word	0xffffffff


	//   ....[3]....
        /*0048*/ 	.word	0xffffffff


	//   ....[4]....
        /*004c*/ 	.word	0xffffffff


	//   ....[5]....
        /*0050*/ 	.word	0xffffffff


	//   ....[6]....
        /*0054*/ 	.word	0xffffffff


	//   ....[7]....
        /*0058*/ 	.word	0xffffffff


	//   ....[8]....
        /*005c*/ 	.word	0xffffffff


	//   ....[9]....
        /*0060*/ 	.word	0xffffffff


	//   ....[10]....
        /*0064*/ 	.word	0xffffffff


	//   ....[11]....
        /*0068*/ 	.word	0xffffffff


	//   ....[12]....
        /*006c*/ 	.word	0xffffffff


	//   ....[13]....
        /*0070*/ 	.word	0xffffffff


	//   ....[14]....
        /*0074*/ 	.word	0xffffffff


	//   ....[15]....
        /*0078*/ 	.word	0xffffffff


	//----- nvinfo : EIATTR_COOP_GROUP_INSTR_OFFSETS
	.align		4
.L_806:
        /*007c*/ 	.byte	0x04, 0x28
        /*007e*/ 	.short	(.L_808 - .L_807)


	//   ....[0]....
.L_807:
        /*0080*/ 	.word	0x000053c0


	//   ....[1]....
        /*0084*/ 	.word	0x00005540


	//   ....[2]....
        /*0088*/ 	.word	0x00005550


	//   ....[3]....
        /*008c*/ 	.word	0x000055a0


	//   ....[4]....
        /*0090*/ 	.word	0x00009aa0


	//   ....[5]....
        /*0094*/ 	.word	0x00009ad0


	//   ....[6]....
        /*0098*/ 	.word	0x00009af0


	//   ....[7]....
        /*009c*/ 	.word	0x00009b10


	//   ....[8]....
        /*00a0*/ 	.word	0x0000d7e0


	//   ....[9]....
        /*00a4*/ 	.word	0x0000d800


	//   ....[10]....
        /*00a8*/ 	.word	0x0000d840


	//   ....[11]....
        /*00ac*/ 	.word	0x0000d850


	//   ....[12]....
        /*00b0*/ 	.word	0x0000f390


	//   ....[13]....
        /*00b4*/ 	.word	0x0000f3d0


	//   ....[14]....
        /*00b8*/ 	.word	0x0000f410


	//   ....[15]....
        /*00bc*/ 	.word	0x0000f420


	//----- nvinfo : EIATTR_EXIT_INSTR_OFFSETS
	.align		4
.L_808:
        /*00c0*/ 	.byte	0x04, 0x1c
        /*00c2*/ 	.short	(.L_810 - .L_809)


	//   ....[0]....
.L_809:
        /*00c4*/ 	.word	0x000002d0


	//   ....[1]....
        /*00c8*/ 	.word	0x00000900


	//   ....[2]....
        /*00cc*/ 	.word	0x00000930


	//   ....[3]....
        /*00d0*/ 	.word	0x00010220


	//   ....[4]....
        /*00d4*/ 	.word	0x00010310


	//   ....[5]....
        /*00d8*/ 	.word	0x00010330


	//----- nvinfo : EIATTR_CTAIDZ_USED
	.align		4
.L_810:
        /*00dc*/ 	.byte	0x01, 0x04
	.zero		2


	//----- nvinfo : EIATTR_CRS_STACK_SIZE
	.align		4
        /*00e0*/ 	.byte	0x04, 0x1e
        /*00e2*/ 	.short	(.L_812 - .L_811)
.L_811:
        /*00e4*/ 	.word	0x00000000
.L_812:


//--------------------- .nv.info._ZN5flash24flash_fwd_splitkv_kernelI23Flash_fwd_kernel_traitsILi96ELi64ELi128ELi4ELb0ELb0EN7cutlass10bfloat16_tE19Flash_kernel_traitsILi96ELi64ELi128ELi4ES3_EELb1ELb0ELb0ELb0ELb0ELb1ELb0ELb0EEEvNS_16Flash_fwd_paramsE --------------------------
	.section	.nv.info._ZN5flash24flash_fwd_splitkv_kernelI23Flash_fwd_kernel_traitsILi96ELi64ELi128ELi4ELb0ELb0EN7cutlass10bfloat16_tE19Flash_kernel_traitsILi96ELi64ELi128ELi4ES3_EELb1ELb0ELb0ELb0ELb0ELb1ELb0ELb0EEEvNS_16Flash_fwd_paramsE,"",@"SHT_CUDA_INFO"
	.sectionflags	@""
	.align	4


	//----- nvinfo : EIATTR_CUDA_API_VERSION
	.align		4
        /*0000*/ 	.byte	0x04, 0x37
        /*0002*/ 	.short	(.L_814 - .L_813)
.L_813:
        /*0004*/ 	.word	0x00000082


	//----- nvinfo : EIATTR_SW2861232_WAR
	.align		4
.L_814:
        /*0008*/ 	.byte	0x01, 0x35
	.zero		2


	//----- nvinfo : EIATTR_PARAM_CBANK
	.align		4
        /*000c*/ 	.byte	0x04, 0x0a
        /*000e*/ 	.short	(.L_816 - .L_815)
	.align		4
.L_815:
        /*0010*/ 	.word	index@(.nv.constant0._ZN5flash24flash_fwd_splitkv_kernelI23Flash_fwd_kernel_traitsILi96ELi64ELi128ELi4ELb0ELb0EN7cutlass10bfloat16_tE19Flash_kernel_traitsILi96ELi64ELi128ELi4ES3_EELb1ELb0ELb0ELb0ELb0ELb1ELb0ELb0EEEvNS_16Flash_fwd_paramsE)
        /*0014*/ 	.short	0x0160
        /*0016*/ 	.short	0x01d0


	//----- nvinfo : EIATTR_CBANK_PARAM_SIZE
	.align		4
.L_816:
        /*0018*/ 	.byte	0x03, 0x19
        /*001a*/ 	.short	0x01d0


	//----- nvinfo : EIATTR_KPARAM_INFO
	.align		4
        /*001c*/ 	.byte	0x04, 0x17
        /*001e*/ 	.short	(.L_818 - .L_817)
.L_817:
        /*0020*/ 	.word	0x00000000
        /*0024*/ 	.short	0x0000
        /*0026*/ 	.short	0x0000
        /*0028*/ 	.byte	0x00, 0xf0, 0x41, 0x07


	//----- nvinfo : EIATTR_MAXREG_COUNT
	.align		4
.L_818:
        /*002c*/ 	.byte	0x03, 0x1b
        /*002e*/ 	.short	0x00ff


	//----- nvinfo : EIATTR_NUM_BARRIERS
	.align		4
        /*0030*/ 	.byte	0x02, 0x4c
        /*0032*/ 	.byte	0x01
	.zero		1


	//----- nvinfo : EIATTR_MERCURY_ISA_VERSION
	.align		4
        /*0034*/ 	.byte	0x03, 0x5f
        /*0036*/ 	.short	0x0000


	//----- nvinfo : EIATTR_COOP_GROUP_MASK_REGIDS
	.align		4
        /*0038*/ 	.byte	0x04, 0x29
        /*003a*/ 	.short	(.L_820 - .L_819)


	//   ....[0]....
.L_819:
        /*003c*/ 	.word	0xffffffff


	//   ....[1]....
        /*0040*/ 	.word	0xffffffff


	//   ....[2]....
        /*0044*/ 	.word	0xffffffff


	//   ....[3]....
        /*0048*/ 	.word	0xffffffff


	//   ....[4]....
        /*004c*/ 	.word	0xffffffff


	//   ....[5]....
        /*0050*/ 	.word	0xffffffff


	//   ....[6]....
        /*0054*/ 	.word	0xffffffff


	//   ....[7]....
        /*0058*/ 	.word	0xffffffff


	//   ....[8]....
        /*005c*/ 	.word	0xffffffff


	//   ....[9]....
        /*0060*/ 	.word	0xffffffff


	//   ....[10]....
        /*0064*/ 	.word	0xffffffff


	//   ....[11]....
        /*0068*/ 	.word	0xffffffff


	//   ....[12]....
        /*006c*/ 	.word	0xffffffff


	//   ....[13]....
        /*0070*/ 	.word	0xffffffff


	//   ....[14]....
        /*0074*/ 	.word	0xffffffff


	//   ....[15]....
        /*0078*/ 	.word	0xffffffff


	//----- nvinfo : EIATTR_COOP_GROUP_INSTR_OFFSETS
	.align		4
.L_820:
        /*007c*/ 	.byte	0x04, 0x28
        /*007e*/ 	.short	(.L_822 - .L_821)


	//   ....[0]....
.L_821:
        /*0080*/ 	.word	0x00005ba0


	//   ....[1]....
        /*0084*/ 	.word	0x00005cf0


	//   ....[2]....
        /*0088*/ 	.word	0x00005d00


	//   ....[3]....
        /*008c*/ 	.word	0x00005d70


	//   ....[4]....
        /*0090*/ 	.word	0x0000aa50


	//   ....[5]....
        /*0094*/ 	.word	0x0000aab0


	//   ....[6]....
        /*0098*/ 	.word	0x0000aad0


	//   ....[7]....
        /*009c*/ 	.word	0x0000aaf0


	//   ....[8]....
        /*00a0*/ 	.word	0x0000f050


	//   ....[9]....
        /*00a4*/ 	.word	0x0000f060


	//   ....[10]....
        /*00a8*/ 	.word	0x0000f090


	//   ....[11]....
        /*00ac*/ 	.word	0x0000f0a0


	//   ....[12]....
        /*00b0*/ 	.word	0x00010b80


	//   ....[13]....
        /*00b4*/ 	.word	0x00010bc0


	//   ....[14]....
        /*00b8*/ 	.word	0x00010c00


	//   ....[15]....
        /*00bc*/ 	.word	0x00010c10


	//----- nvinfo : EIATTR_EXIT_INSTR_OFFSETS
	.align		4
.L_822:
        /*00c0*/ 	.byte	0x04, 0x1c
        /*00c2*/ 	.short	(.L_824 - .L_823)


	//   ....[0]....
.L_823:
        /*00c4*/ 	.word	0x000002d0


	//   ....[1]....
        /*00c8*/ 	.word	0x00000900


	//   ....[2]....
        /*00cc*/ 	.word	0x00000930


	//   ....[3]....
        /*00d0*/ 	.word	0x00011a10


	//   ....[4]....
        /*00d4*/ 	.word	0x00011b00


	//   ....[5]....
        /*00d8*/ 	.word	0x00011b20


	//----- nvinfo : EIATTR_CTAIDZ_USED
	.align		4
.L_824:
        /*00dc*/ 	.byte	0x01, 0x04
	.zero		2


	//----- nvinfo : EIATTR_CRS_STACK_SIZE
	.align		4
        /*00e0*/ 	.byte	0x04, 0x1e
        /*00e2*/ 	.short	(.L_826 - .L_825)
.L_825:
        /*00e4*/ 	.word	0x00000000
.L_826:


//--------------------- .nv.info._ZN5flash24flash_fwd_splitkv_kernelI23Flash_fwd_kernel_traitsILi96ELi64ELi128ELi4ELb0ELb0EN7cutlass10bfloat16_tE19Flash_kernel_traitsILi96ELi64ELi128ELi4ES3_EELb1ELb0ELb0ELb0ELb0ELb0ELb0ELb1EEEvNS_16Flash_fwd_paramsE --------------------------
	.section	.nv.info._ZN5flash24flash_fwd_splitkv_kernelI23Flash_fwd_kernel_traitsILi96ELi64ELi128ELi4ELb0ELb0EN7cutlass10bfloat16_tE19Flash_kernel_traitsILi96ELi64ELi128ELi4ES3_EELb1ELb0ELb0ELb0ELb0ELb0ELb0ELb1EEEvNS_16Flash_fwd_paramsE,"",@"SHT_CUDA_INFO"
	.sectionflags	@""
	.align	4


	//----- nvinfo : EIATTR_CUDA_API_VERSION
	.align		4
        /*0000*/ 	.byte	0x04, 0x37
        /*0002*/ 	.short	(.L_828 - .L_827)
.L_827:
        /*0004*/ 	.word	0x00000082


	//----- nvinfo : EIATTR_SW2861232_WAR
	.align		4
.L_828:
        /*0008*/ 	.byte	0x01, 0x35
	.zero		2


	//----- nvinfo : EIATTR_PARAM_CBANK
	.align		4
        /*000c*/ 	.byte	0x04, 0x0a
        /*000e*/ 	.short	(.L_830 - .L_829)
	.align		4
.L_829:
        /*0010*/ 	.word	index@(.nv.constant0._ZN5flash24flash_fwd_splitkv_kernelI23Flash_fwd_kernel_traitsILi96ELi64ELi128ELi4ELb0ELb0EN7cutlass10bfloat16_tE19Flash_kernel_traitsILi96ELi64ELi128ELi4ES3_EELb1ELb0ELb0ELb0ELb0ELb0ELb0ELb1EEEvNS_16Flash_fwd_paramsE)
        /*0014*/ 	.short	0x0160
        /*0016*/ 	.short	0x01d0


	//----- nvinfo : EIATTR_CBANK_PARAM_SIZE
	.align		4
.L_830:
        /*0018*/ 	.byte	0x03, 0x19
        /*001a*/ 	.short	0x01d0


	//----- nvinfo : EIATTR_KPARAM_INFO
	.align		4
        /*001c*/ 	.byte	0x04, 0x17
        /*001e*/ 	.short	(.L_832 - .L_831)
.L_831:
        /*0020*/ 	.word	0x00000000
        /*0024*/ 	.short	0x0000
        /*0026*/ 	.short	0x0000
        /*0028*/ 	.byte	0x00, 0xf0, 0x41, 0x07


	//----- nvinfo : EIATTR_MAXREG_COUNT
	.align		4
.L_832:
        /*002c*/ 	.byte	0x03, 0x1b
        /*002e*/ 	.short	0x00ff


	//----- nvinfo : EIATTR_NUM_BARRIERS
	.align		4
        /*0030*/ 	.byte	0x02, 0x4c
        /*0032*/ 	.byte	0x01
	.zero		1


	//----- nvinfo : EIATTR_MERCURY_ISA_VERSION
	.align		4
        /*0034*/ 	.byte	0x03, 0x5f
        /*0036*/ 	.short	0x0000


	//----- nvinfo : EIATTR_COOP_GROUP_MASK_REGIDS
	.align		4
        /*0038*/ 	.byte	0x04, 0x29
        /*003a*/ 	.short	(.L_834 - .L_833)


	//   ....[0]....
.L_833:
        /*003c*/ 	.word	0xffffffff


	//   ....[1]....
        /*0040*/ 	.word	0xffffffff


	//   ....[2]....
        /*0044*/ 	.word	0xffffffff


	//   ....[3]....
        /*0048*/ 	.word	0xffffffff


	//   ....[4]....
        /*004c*/ 	.word	0xffffffff


	//   ....[5]....
        /*0050*/ 	.word	0xffffffff


	//   ....[6]....
        /*0054*/ 	.word	0xffffffff


	//   ....[7]....
        /*0058*/ 	.word	0xffffffff


	//   ....[8]....
        /*005c*/ 	.word	0xffffffff


	//   ....[9]....
        /*0060*/ 	.word	0xffffffff


	//   ....[10]....
        /*0064*/ 	.word	0xffffffff


	//   ....[11]....
        /*0068*/ 	.word	0xffffffff


	//   ....[12]....
        /*006c*/ 	.word	0xffffffff


	//   ....[13]....
        /*0070*/ 	.word	0xffffffff


	//   ....[14]....
        /*0074*/ 	.word	0xffffffff


	//   ....[15]....
        /*0078*/ 	.word	0xffffffff


	//   ....[16]....
        /*007c*/ 	.word	0xffffffff


	//   ....[17]....
        /*0080*/ 	.word	0xffffffff


	//   ....[18]....
        /*0084*/ 	.word	0xffffffff


	//   ....[19]....
        /*0088*/ 	.word	0xffffffff


	//----- nvinfo : EIATTR_COOP_GROUP_INSTR_OFFSETS
	.align		4
.L_834:
        /*008c*/ 	.byte	0x04, 0x28
        /*008e*/ 	.short	(.L_836 - .L_835)


	//   ....[0]....
.L_835:
        /*0090*/ 	.word	0x00012050


	//   ....[1]....
        /*0094*/ 	.word	0x00012170


	//   ....[2]....
        /*0098*/ 	.word	0x00012180


	//   ....[3]....
        /*009c*/ 	.word	0x000121b0


	//   ....[4]....
        /*00a0*/ 	.word	0x00016610


	//   ....[5]....
        /*00a4*/ 	.word	0x00016650


	//   ....[6]....
        /*00a8*/ 	.word	0x00016670


	//   ....[7]....
        /*00ac*/ 	.word	0x00016690


	//   ....[8]....
        /*00b0*/ 	.word	0x0001a400


	//   ....[9]....
        /*00b4*/ 	.word	0x0001a410


	//   ....[10]....
        /*00b8*/ 	.word	0x0001a430


	//   ....[11]....
        /*00bc*/ 	.word	0x0001a450


	//   ....[12]....
        /*00c0*/ 	.word	0x0001bfd0


	//   ....[13]....
        /*00c4*/ 	.word	0x0001c000


	//   ....[14]....
        /*00c8*/ 	.word	0x0001c010


	//   ....[15]....
        /*00cc*/ 	.word	0x0001c040


	//   ....[16]....
        /*00d0*/ 	.word	0x0001d0c0


	//   ....[17]....
        /*00d4*/ 	.word	0x0001d100


	//   ....[18]....
        /*00d8*/ 	.word	0x0001d150


	//   ....[19]....
        /*00dc*/ 	.word	0x0001d1a0


	//----- nvinfo : EIATTR_EXIT_INSTR_OFFSETS
	.align		4
.L_836:
        /*00e0*/ 	.byte	0x04, 0x1c
        /*00e2*/ 	.short	(.L_838 - .L_837)


	//   ....[0]....
.L_837:
        /*00e4*/ 	.word	0x000000b0


	//----- nvinfo : EIATTR_CTAIDZ_USED
	.align		4
.L_838:
        /*00e8*/ 	.byte	0x01, 0x04
	.zero		2


	//----- nvinfo : EIATTR_CRS_STACK_SIZE
	.align		4
        /*00ec*/ 	.byte	0x04, 0x1e
        /*00ee*/ 	.short	(.L_840 - .L_839)
.L_839:
        /*00f0*/ 	.word	0x00000000
.L_840:


//--------------------- .nv.info._ZN5flash24flash_fwd_splitkv_kernelI23Flash_fwd_kernel_traitsILi96ELi64ELi128ELi4ELb0ELb0EN7cutlass10bfloat16_tE19Flash_kernel_traitsILi96ELi64ELi128ELi4ES3_EELb1ELb0ELb0ELb0ELb0ELb1ELb0ELb1EEEvNS_16Flash_fwd_paramsE --------------------------
	.section	.nv.info._ZN5flash24flash_fwd_splitkv_kernelI23Flash_fwd_kernel_traitsILi96ELi64ELi128ELi4ELb0ELb0EN7cutlass10bfloat16_tE19Flash_kernel_traitsILi96ELi64ELi128ELi4ES3_EELb1ELb0ELb0ELb0ELb0ELb1ELb0ELb1EEEvNS_16Flash_fwd_paramsE,"",@"SHT_CUDA_INFO"
	.sectionflags	@""
	.align	4


	//----- nvinfo : EIATTR_CUDA_API_VERSION
	.align		4
        /*0000*/ 	.byte	0x04, 0x37
        /*0002*/ 	.short	(.L_842 - .L_841)
.L_841:
        /*0004*/ 	.word	0x00000082


	//----- nvinfo : EIATTR_SW2861232_WAR
	.align		4
.L_842:
        /*0008*/ 	.byte	0x01, 0x35
	.zero		2


	//----- nvinfo : EIATTR_PARAM_CBANK
	.align		4
        /*000c*/ 	.byte	0x04, 0x0a
        /*000e*/ 	.short	(.L_844 - .L_843)
	.align		4
.L_843:
        /*0010*/ 	.word	index@(.nv.constant0._ZN5flash24flash_fwd_splitkv_kernelI23Flash_fwd_kernel_traitsILi96ELi64ELi128ELi4ELb0ELb0EN7cutlass10bfloat16_tE19Flash_kernel_traitsILi96ELi64ELi128ELi4ES3_EELb1ELb0ELb0ELb0ELb0ELb1ELb0ELb1EEEvNS_16Flash_fwd_paramsE)
        /*0014*/ 	.short	0x0160
        /*0016*/ 	.short	0x01d0


	//----- nvinfo : EIATTR_CBANK_PARAM_SIZE
	.align		4
.L_844:
        /*0018*/ 	.byte	0x03, 0x19
        /*001a*/ 	.short	0x01d0


	//----- nvinfo : EIATTR_KPARAM_INFO
	.align		4
        /*001c*/ 	.byte	0x04, 0x17
        /*001e*/ 	.short	(.L_846 - .L_845)
.L_845:
        /*0020*/ 	.word	0x00000000
        /*0024*/ 	.short	0x0000
        /*0026*/ 	.short	0x0000
        /*0028*/ 	.byte	0x00, 0xf0, 0x41, 0x07


	//----- nvinfo : EIATTR_MAXREG_COUNT
	.align		4
.L_846:
        /*002c*/ 	.byte	0x03, 0x1b
        /*002e*/ 	.short	0x00ff


	//----- nvinfo : EIATTR_NUM_BARRIERS
	.align		4
        /*0030*/ 	.byte	0x02, 0x4c
        /*0032*/ 	.byte	0x01
	.zero		1


	//----- nvinfo : EIATTR_MERCURY_ISA_VERSION
	.align		4
        /*0034*/ 	.byte	0x03, 0x5f
        /*0036*/ 	.short	0x0000


	//----- nvinfo : EIATTR_COOP_GROUP_MASK_REGIDS
	.align		4
        /*0038*/ 	.byte	0x04, 0x29
        /*003a*/ 	.short	(.L_848 - .L_847)


	//   ....[0]....
.L_847:
        /*003c*/ 	.word	0xffffffff


	//   ....[1]....
        /*0040*/ 	.word	0xffffffff


	//   ....[2]....
        /*0044*/ 	.word	0xffffffff


	//   ....[3]....
        /*0048*/ 	.word	0xffffffff


	//   ....[4]....
        /*004c*/ 	.word	0xffffffff


	//   ....[5]....
        /*0050*/ 	.word	0xffffffff


	//   ....[6]....
        /*0054*/ 	.word	0xffffffff


	//   ....[7]....
        /*0058*/ 	.word	0xffffffff


	//   ....[8]....
        /*005c*/ 	.word	0xffffffff


	//   ....[9]....
        /*0060*/ 	.word	0xffffffff


	//   ....[10]....
        /*0064*/ 	.word	0xffffffff


	//   ....[11]....
        /*0068*/ 	.word	0xffffffff


	//   ....[12]....
        /*006c*/ 	.word	0xffffffff


	//   ....[13]....
        /*0070*/ 	.word	0xffffffff


	//   ....[14]....
        /*0074*/ 	.word	0xffffffff


	//   ....[15]....
        /*0078*/ 	.word	0xffffffff


	//   ....[16]....
        /*007c*/ 	.word	0xffffffff


	//   ....[17]....
        /*0080*/ 	.word	0xffffffff


	//   ....[18]....
        /*0084*/ 	.word	0xffffffff


	//   ....[19]....
        /*0088*/ 	.word	0xffffffff


	//----- nvinfo : EIATTR_COOP_GROUP_INSTR_OFFSETS
	.align		4
.L_848:
        /*008c*/ 	.byte	0x04, 0x28
        /*008e*/ 	.short	(.L_850 - .L_849)


	//   ....[0]....
.L_849:
        /*0090*/ 	.word	0x00012890


	//   ....[1]....
        /*0094*/ 	.word	0x000129b0


	//   ....[2]....
        /*0098*/ 	.word	0x000129c0


	//   ....[3]....
        /*009c*/ 	.word	0x000129f0


	//   ....[4]....
        /*00a0*/ 	.word	0x00017600


	//   ....[5]....
        /*00a4*/ 	.word	0x00017650


	//   ....[6]....
        /*00a8*/ 	.word	0x00017670


	//   ....[7]....
        /*00ac*/ 	.word	0x000176a0


	//   ....[8]....
        /*00b0*/ 	.word	0x0001bc60


	//   ....[9]....
        /*00b4*/ 	.word	0x0001bc80


	//   ....[10]....
        /*00b8*/ 	.word	0x0001bca0


	//   ....[11]....
        /*00bc*/ 	.word	0x0001bcc0


	//   ....[12]....
        /*00c0*/ 	.word	0x0001d800


	//   ....[13]....
        /*00c4*/ 	.word	0x0001d830


	//   ....[14]....
        /*00c8*/ 	.word	0x0001d840


	//   ....[15]....
        /*00cc*/ 	.word	0x0001d870


	//   ....[16]....
        /*00d0*/ 	.word	0x0001e8f0


	//   ....[17]....
        /*00d4*/ 	.word	0x0001e930


	//   ....[18]....
        /*00d8*/ 	.word	0x0001e980


	//   ....[19]....
        /*00dc*/ 	.word	0x0001e9d0


	//----- nvinfo : EIATTR_EXIT_INSTR_OFFSETS
	.align		4
.L_850:
        /*00e0*/ 	.byte	0x04, 0x1c
        /*00e2*/ 	.short	(.L_852 - .L_851)


	//   ....[0]....
.L_851:
        /*00e4*/ 	.word	0x000000b0


	//----- nvinfo : EIATTR_CTAIDZ_USED
	.align		4
.L_852:
        /*00e8*/ 	.byte	0x01, 0x04
	.zero		2


	//----- nvinfo : EIATTR_CRS_STACK_SIZE
	.align		4
        /*00ec*/ 	.byte	0x04, 0x1e
        /*00ee*/ 	.short	(.L_854 - .L_853)
.L_853:
        /*00f0*/ 	.word	0x00000000
.L_854:


//--------------------- .nv.info._ZN5flash24flash_fwd_splitkv_kernelI23Flash_fwd_kernel_traitsILi96ELi64ELi128ELi4ELb0ELb0EN7cutlass10bfloat16_tE19Flash_kernel_traitsILi96ELi64ELi128ELi4ES3_EELb1ELb0ELb0ELb0ELb0ELb0ELb1ELb0EEEvNS_16Flash_fwd_paramsE --------------------------
	.section	.nv.info._ZN5flash24flash_fwd_splitkv_kernelI23Flash_fwd_kernel_traitsILi96ELi64ELi128ELi4ELb0ELb0EN7cutlass10bfloat16_tE19Flash_kernel_traitsILi96ELi64ELi128ELi4ES3_EELb1ELb0ELb0ELb0ELb0ELb0ELb1ELb0EEEvNS_16Flash_fwd_paramsE,"",@"SHT_CUDA_INFO"
	.sectionflags	@""
	.align	4


	//----- nvinfo : EIATTR_CUDA_API_VERSION
	.align		4
        /*0000*/ 	.byte	0x04, 0x37
        /*0002*/ 	.short	(.L_856 - .L_855)
.L_855:
        /*0004*/ 	.word	0x00000082


	//----- nvinfo : EIATTR_SW2861232_WAR
	.align		4
.L_856:
        /*0008*/ 	.byte	0x01, 0x35
	.zero		2


	//----- nvinfo : EIATTR_PARAM_CBANK
	.align		4
        /*000c*/ 	.byte	0x04, 0x0a
        /*000e*/ 	.short	(.L_858 - .L_857)
	.align		4
.L_857:
        /*0010*/ 	.word	index@(.nv.constant0._ZN5flash24flash_fwd_splitkv_kernelI23Flash_fwd_kernel_traitsILi96ELi64ELi128ELi4ELb0ELb0EN7cutlass10bfloat16_tE19Flash_kernel_traitsILi96ELi64ELi128ELi4ES3_EELb1ELb0ELb0ELb0ELb0ELb0ELb1ELb0EEEvNS_16Flash_fwd_paramsE)
        /*0014*/ 	.short	0x0160
        /*0016*/ 	.short	0x01d0


	//----- nvinfo : EIATTR_CBANK_PARAM_SIZE
	.align		4
.L_858:
        /*0018*/ 	.byte	0x03, 0x19
        /*001a*/ 	.short	0x01d0


	//----- nvinfo : EIATTR_KPARAM_INFO
	.align		4
        /*001c*/ 	.byte	0x04, 0x17
        /*001e*/ 	.short	(.L_860 - .L_859)
.L_859:
        /*0020*/ 	.word	0x00000000
        /*0024*/ 	.short	0x0000
        /*0026*/ 	.short	0x0000
        /*0028*/ 	.byte	0x00, 0xf0, 0x41, 0x07


	//----- nvinfo : EIATTR_MAXREG_COUNT
	.align		4
.L_860:
        /*002c*/ 	.byte	0x03, 0x1b
        /*002e*/ 	.short	0x00ff


	//----- nvinfo : EIATTR_NUM_BARRIERS
	.align		4
        /*0030*/ 	.byte	0x02, 0x4c
        /*0032*/ 	.byte	0x01
	.zero		1


	//----- nvinfo : EIATTR_MERCURY_ISA_VERSION
	.align		4
        /*0034*/ 	.byte	0x03, 0x5f
        /*0036*/ 	.short	0x0000


	//----- nvinfo : EIATTR_COOP_GROUP_MASK_REGIDS
	.align		4
        /*0038*/ 	.byte	0x04, 0x29
        /*003a*/ 	.short	(.L_862 - .L_861)


	//   ....[0]....
.L_861:
        /*003c*/ 	.word	0xffffffff


	//   ....[1]....
        /*0040*/ 	.word	0xffffffff


	//   ....[2]....
        /*0044*/ 	.word	0xffffffff


	//   ....[3]....
        /*0048*/ 	.word	0xffffffff


	//   ....[4]....
        /*004c*/ 	.word	0xffffffff


	//   ....[5]....
        /*0050*/ 	.word	0xffffffff


	//   ....[6]....
        /*0054*/ 	.word	0xffffffff


	//   ....[7]....
        /*0058*/ 	.word	0xffffffff


	//   ....[8]....
        /*005c*/ 	.word	0xffffffff


	//   ....[9]....
        /*0060*/ 	.word	0xffffffff


	//   ....[10]....
        /*0064*/ 	.word	0xffffffff


	//   ....[11]....
        /*0068*/ 	.word	0xffffffff


	//   ....[12]....
        /*006c*/ 	.word	0xffffffff


	//   ....[13]....
        /*0070*/ 	.word	0xffffffff


	//   ....[14]....
        /*0074*/ 	.word	0xffffffff


	//   ....[15]....
        /*0078*/ 	.word	0xffffffff


	//----- nvinfo : EIATTR_COOP_GROUP_INSTR_OFFSETS
	.align		4
.L_862:
        /*007c*/ 	.byte	0x04, 0x28
        /*007e*/ 	.short	(.L_864 - .L_863)


	//   ....[0]....
.L_863:
        /*0080*/ 	.word	0x000057f0


	//   ....[1]....
        /*0084*/ 	.word	0x00005810


	//   ....[2]....
        /*0088*/ 	.word	0x00005890


	//   ....[3]....
        /*008c*/ 	.word	0x000058a0


	//   ....[4]....
        /*0090*/ 	.word	0x00009dc0


	//   ....[5]....
        /*0094*/ 	.word	0x00009e00


	//   ....[6]....
        /*0098*/ 	.word	0x00009e20


	//   ....[7]....
        /*009c*/ 	.word	0x00009e40


	//   ....[8]....
        /*00a0*/ 	.word	0x0000db00


	//   ....[9]....
        /*00a4*/ 	.word	0x0000db20


	//   ....[10]....
        /*00a8*/ 	.word	0x0000db60


	//   ....[11]....
        /*00ac*/ 	.word	0x0000db70


	//   ....[12]....
        /*00b0*/ 	.word	0x0000f690


	//   ....[13]....
        /*00b4*/ 	.word	0x0000f6d0


	//   ....[14]....
        /*00b8*/ 	.word	0x0000f720


	//   ....[15]....
        /*00bc*/ 	.word	0x0000f730


	//----- nvinfo : EIATTR_EXIT_INSTR_OFFSETS
	.align		4
.L_864:
        /*00c0*/ 	.byte	0x04, 0x1c
        /*00c2*/ 	.short	(.L_866 - .L_865)


	//   ....[0]....
.L_865:
        /*00c4*/ 	.word	0x00000410


	//   ....[1]....
        /*00c8*/ 	.word	0x00000be0


	//   ....[2]....
        /*00cc*/ 	.word	0x00000c10


	//   ....[3]....
        /*00d0*/ 	.word	0x00010590


	//   ....[4]....
        /*00d4*/ 	.word	0x000105f0


	//   ....[5]....
        /*00d8*/ 	.word	0x00010610


	//----- nvinfo : EIATTR_CTAIDZ_USED
	.align		4
.L_866:
        /*00dc*/ 	.byte	0x01, 0x04
	.zero		2


	//----- nvinfo : EIATTR_CRS_STACK_SIZE
	.align		4
        /*00e0*/ 	.byte	0x04, 0x1e
        /*00e2*/ 	.short	(.L_868 - .L_867)
.L_867:
        /*00e4*/ 	.word	0x00000000
.L_868:


//--------------------- .nv.info._ZN5flash24flash_fwd_splitkv_kernelI23Flash_fwd_kernel_traitsILi96ELi64ELi128ELi4ELb0ELb0EN7cutlass10bfloat16_tE19Flash_kernel_traitsILi96ELi64ELi128ELi4ES3_EELb1ELb0ELb0ELb0ELb0ELb1ELb1ELb0EEEvNS_16Flash_fwd_paramsE --------------------------
	.section	.nv.info._ZN5flash24flash_fwd_splitkv_kernelI23Flash_fwd_kernel_traitsILi96ELi64ELi128ELi4ELb0ELb0EN7cutlass10bfloat16_tE19Flash_kernel_traitsILi96ELi64ELi128ELi4ES3_EELb1ELb0ELb0ELb0ELb0ELb1ELb1ELb0EEEvNS_16Flash_fwd_paramsE,"",@"SHT_CUDA_INFO"
	.sectionflags	@""
	.align	4


	//----- nvinfo : EIATTR_CUDA_API_VERSION
	.align		4
        /*0000*/ 	.byte	0x04, 0x37
        /*0002*/ 	.short	(.L_870 - .L_869)
.L_869:
        /*0004*/ 	.word	0x00000082


	//----- nvinfo : EIATTR_SW2861232_WAR
	.align		4
.L_870:
        /*0008*/ 	.byte	0x01, 0x35
	.zero		2


	//----- nvinfo : EIATTR_PARAM_CBANK
	.align		4
        /*000c*/ 	.byte	0x04, 0x0a
        /*000e*/ 	.short	(.L_872 - .L_871)
	.align		4
.L_871:
        /*0010*/ 	.word	index@(.nv.constant0._ZN5flash24flash_fwd_splitkv_kernelI23Flash_fwd_kernel_traitsILi96ELi64ELi128ELi4ELb0ELb0EN7cutlass10bfloat16_tE19Flash_kernel_traitsILi96ELi64ELi128ELi4ES3_EELb1ELb0ELb0ELb0ELb0ELb1ELb1ELb0EEEvNS_16Flash_fwd_paramsE)
        /*0014*/ 	.short	0x0160
        /*0016*/ 	.short	0x01d0


	//----- nvinfo : EIATTR_CBANK_PARAM_SIZE
	.align		4
.L_872:
        /*0018*/ 	.byte	0x03, 0x19
        /*001a*/ 	.short	0x01d0


	//----- nvinfo : EIATTR_KPARAM_INFO
	.align		4
        /*001c*/ 	.byte	0x04, 0x17
        /*001e*/ 	.short	(.L_874 - .L_873)
.L_873:
        /*0020*/ 	.word	0x00000000
        /*0024*/ 	.short	0x0000
        /*0026*/ 	.short	0x0000
        /*0028*/ 	.byte	0x00, 0xf0, 0x41, 0x07


	//----- nvinfo : EIATTR_MAXREG_COUNT
	.align		4
.L_874:
        /*002c*/ 	.byte	0x03, 0x1b
        /*002e*/ 	.short	0x00ff


	//----- nvinfo : EIATTR_NUM_BARRIERS
	.align		4
        /*0030*/ 	.byte	0x02, 0x4c
        /*0032*/ 	.byte	0x01
	.zero		1


	//----- nvinfo : EIATTR_MERCURY_ISA_VERSION
	.align		4
        /*0034*/ 	.byte	0x03, 0x5f
        /*0036*/ 	.short	0x0000


	//----- nvinfo : EIATTR_COOP_GROUP_MASK_REGIDS
	.align		4
        /*0038*/ 	.byte	0x04, 0x29
        /*003a*/ 	.short	(.L_876 - .L_875)


	//   ....[0]....
.L_875:
        /*003c*/ 	.word	0xffffffff


	//   ....[1]....
        /*0040*/ 	.word	0xffffffff


	//   ....[2]....
        /*0044*/ 	.word	0xffffffff


	//   ....[3]....
        /*0048*/ 	.word	0xffffffff


	//   ....[4]....
        /*004c*/ 	.word	0xffffffff


	//   ....[5]....
        /*0050*/ 	.word	0xffffffff


	//   ....[6]....
        /*0054*/ 	.word	0xffffffff


	//   ....[7]....
        /*0058*/ 	.word	0xffffffff


	//   ....[8]....
        /*005c*/ 	.word	0xffffffff


	//   ....[9]....
        /*0060*/ 	.word	0xffffffff


	//   ....[10]....
        /*0064*/ 	.word	0xffffffff


	//   ....[11]....
        /*0068*/ 	.word	0xffffffff


	//   ....[12]....
        /*006c*/ 	.word	0xffffffff


	//   ....[13]....
        /*0070*/ 	.word	0xffffffff


	//   ....[14]....
        /*0074*/ 	.word	0xffffffff


	//   ....[15]....
        /*0078*/ 	.word	0xffffffff


	//----- nvinfo : EIATTR_COOP_GROUP_INSTR_OFFSETS
	.align		4
.L_876:
        /*007c*/ 	.byte	0x04, 0x28
        /*007e*/ 	.short	(.L_878 - .L_877)


	//   ....[0]....
.L_877:
        /*0080*/ 	.word	0x00006030


	//   ....[1]....
        /*0084*/ 	.word	0x00006060


	//   ....[2]....
        /*0088*/ 	.word	0x00006080


	//   ....[3]....
        /*008c*/ 	.word	0x000060a0


	//   ....[4]....
        /*0090*/ 	.word	0x0000add0


	//   ....[5]....
        /*0094*/ 	.word	0x0000adf0


	//   ....[6]....
        /*0098*/ 	.word	0x0000ae10


	//   ....[7]....
        /*009c*/ 	.word	0x0000ae30


	//   ....[8]....
        /*00a0*/ 	.word	0x0000f370


	//   ....[9]....
        /*00a4*/ 	.word	0x0000f380


	//   ....[10]....
        /*00a8*/ 	.word	0x0000f3b0


	//   ....[11]....
        /*00ac*/ 	.word	0x0000f3c0


	//   ....[12]....
        /*00b0*/ 	.word	0x00010e80


	//   ....[13]....
        /*00b4*/ 	.word	0x00010ec0


	//   ....[14]....
        /*00b8*/ 	.word	0x00010f10


	//   ....[15]....
        /*00bc*/ 	.word	0x00010f20


	//----- nvinfo : EIATTR_EXIT_INSTR_OFFSETS
	.align		4
.L_878:
        /*00c0*/ 	.byte	0x04, 0x1c
        /*00c2*/ 	.short	(.L_880 - .L_879)


	//   ....[0]....
.L_879:
        /*00c4*/ 	.word	0x00000410


	//   ....[1]....
        /*00c8*/ 	.word	0x00000be0


	//   ....[2]....
        /*00cc*/ 	.word	0x00000c10


	//   ....[3]....
        /*00d0*/ 	.word	0x00011d80


	//   ....[4]....
        /*00d4*/ 	.word	0x00011de0


	//   ....[5]....
        /*00d8*/ 	.word	0x00011e00


	//----- nvinfo : EIATTR_CTAIDZ_USED
	.align		4
.L_880:
        /*00dc*/ 	.byte	0x01, 0x04
	.zero		2


	//----- nvinfo : EIATTR_CRS_STACK_SIZE
	.align		4
        /*00e0*/ 	.byte	0x04, 0x1e
        /*00e2*/ 	.short	(.L_882 - .L_881)
.L_881:
        /*00e4*/ 	.word	0x00000000
.L_882:


//--------------------- .nv.info._ZN5flash24flash_fwd_splitkv_kernelI23Flash_fwd_kernel_traitsILi96ELi64ELi128ELi4ELb0ELb0EN7cutlass10bfloat16_tE19Flash_kernel_traitsILi96ELi64ELi128ELi4ES3_EELb1ELb0ELb0ELb0ELb0ELb0ELb1ELb1EEEvNS_16Flash_fwd_paramsE --------------------------
	.section	.nv.info._ZN5flash24flash_fwd_splitkv_kernelI23Flash_fwd_kernel_traitsILi96ELi64ELi128ELi4ELb0ELb0EN7cutlass10bfloat16_tE19Flash_kernel_traitsILi96ELi64ELi128ELi4ES3_EELb1ELb0ELb0ELb0ELb0ELb0ELb1ELb1EEEvNS_16Flash_fwd_paramsE,"",@"SHT_CUDA_INFO"
	.sectionflags	@""
	.align	4


	//----- nvinfo : EIATTR_CUDA_API_VERSION
	.align		4
        /*0000*/ 	.byte	0x04, 0x37
        /*0002*/ 	.short	(.L_884 - .L_883)
.L_883:
        /*0004*/ 	.word	0x00000082


	//----- nvinfo : EIATTR_SW2861232_WAR
	.align		4
.L_884:
        /*0008*/ 	.byte	0x01, 0x35
	.zero		2


	//----- nvinfo : EIATTR_PARAM_CBANK
	.align		4
        /*000c*/ 	.byte	0x04, 0x0a
        /*000e*/ 	.short	(.L_886 - .L_885)
	.align		4
.L_885:
        /*0010*/ 	.word	index@(.nv.constant0._ZN5flash24flash_fwd_splitkv_kernelI23Flash_fwd_kernel_traitsILi96ELi64ELi128ELi4ELb0ELb0EN7cutlass10bfloat16_tE19Flash_kernel_traitsILi96ELi64ELi128ELi4ES3_EELb1ELb0ELb0ELb0ELb0ELb0ELb1ELb1EEEvNS_16Flash_fwd_paramsE)
        /*0014*/ 	.short	0x0160
        /*0016*/ 	.short	0x01d0


	//----- nvinfo : EIATTR_CBANK_PARAM_SIZE
	.align		4
.L_886:
        /*0018*/ 	.byte	0x03, 0x19
        /*001a*/ 	.short	0x01d0


	//----- nvinfo : EIATTR_KPARAM_INFO
	.align		4
        /*001c*/ 	.byte	0x04, 0x17
        /*001e*/ 	.short	(.L_888 - .L_887)
.L_887:
        /*0020*/ 	.word	0x00000000
        /*0024*/ 	.short	0x0000
        /*0026*/ 	.short	0x0000
        /*0028*/ 	.byte	0x00, 0xf0, 0x41, 0x07


	//----- nvinfo : EIATTR_MAXREG_COUNT
	.align		4
.L_888:
        /*002c*/ 	.byte	0x03, 0x1b
        /*002e*/ 	.short	0x00ff


	//----- nvinfo : EIATTR_NUM_BARRIERS
	.align		4
        /*0030*/ 	.byte	0x02, 0x4c
        /*0032*/ 	.byte	0x01
	.zero		1


	//----- nvinfo : EIATTR_MERCURY_ISA_VERSION
	.align		4
        /*0034*/ 	.byte	0x03, 0x5f
        /*0036*/ 	.short	0x0000


	//----- nvinfo : EIATTR_COOP_GROUP_MASK_REGIDS
	.align		4
        /*0038*/ 	.byte	0x04, 0x29
        /*003a*/ 	.short	(.L_890 - .L_889)


	//   ....[0]....
.L_889:
        /*003c*/ 	.word	0xffffffff


	//   ....[1]....
        /*0040*/ 	.word	0xffffffff


	//   ....[2]....
        /*0044*/ 	.word	0xffffffff


	//   ....[3]....
        /*0048*/ 	.word	0xffffffff


	//   ....[4]....
        /*004c*/ 	.word	0xffffffff


	//   ....[5]....
        /*0050*/ 	.word	0xffffffff


	//   ....[6]....
        /*0054*/ 	.word	0xffffffff


	//   ....[7]....
        /*0058*/ 	.word	0xffffffff


	//   ....[8]....
        /*005c*/ 	.word	0xffffffff


	//   ....[9]....
        /*0060*/ 	.word	0xffffffff


	//   ....[10]....
        /*0064*/ 	.word	0xffffffff


	//   ....[11]....
        /*0068*/ 	.word	0xffffffff


	//   ....[12]....
        /*006c*/ 	.word	0xffffffff


	//   ....[13]....
        /*0070*/ 	.word	0xffffffff


	//   ....[14]....
        /*0074*/ 	.word	0xffffffff


	//   ....[15]....
        /*0078*/ 	.word	0xffffffff


	//   ....[16]....
        /*007c*/ 	.word	0xffffffff


	//   ....[17]....
        /*0080*/ 	.word	0xffffffff


	//   ....[18]....
        /*0084*/ 	.word	0xffffffff


	//   ....[19]....
        /*0088*/ 	.word	0xffffffff


	//----- nvinfo : EIATTR_COOP_GROUP_INSTR_OFFSETS
	.align		4
.L_890:
        /*008c*/ 	.byte	0x04, 0x28
        /*008e*/ 	.short	(.L_892 - .L_891)


	//   ....[0]....
.L_891:
        /*0090*/ 	.word	0x00012420


	//   ....[1]....
        /*0094*/ 	.word	0x00012450


	//   ....[2]....
        /*0098*/ 	.word	0x00012470


	//   ....[3]....
        /*009c*/ 	.word	0x00012490


	//   ....[4]....
        /*00a0*/ 	.word	0x00016910


	//   ....[5]....
        /*00a4*/ 	.word	0x00016950


	//   ....[6]....
        /*00a8*/ 	.word	0x00016970


	//   ....[7]....
        /*00ac*/ 	.word	0x00016990


	//   ....[8]....
        /*00b0*/ 	.word	0x0001a700


	//   ....[9]....
        /*00b4*/ 	.word	0x0001a720


	//   ....[10]....
        /*00b8*/ 	.word	0x0001a740


	//   ....[11]....
        /*00bc*/ 	.word	0x0001a760


	//   ....[12]....
        /*00c0*/ 	.word	0x0001c2d0


	//   ....[13]....
        /*00c4*/ 	.word	0x0001c300


	//   ....[14]....
        /*00c8*/ 	.word	0x0001c310


	//   ....[15]....
        /*00cc*/ 	.word	0x0001c340


	//   ....[16]....
        /*00d0*/ 	.word	0x0001d2f0


	//   ....[17]....
        /*00d4*/ 	.word	0x0001d340


	//   ....[18]....
        /*00d8*/ 	.word	0x0001d390


	//   ....[19]....
        /*00dc*/ 	.word	0x0001d3e0


	//----- nvinfo : EIATTR_EXIT_INSTR_OFFSETS
	.align		4
.L_892:
        /*00e0*/ 	.byte	0x04, 0x1c
        /*00e2*/ 	.short	(.L_894 - .L_893)


	//   ....[0]....
.L_893:
        /*00e4*/ 	.word	0x000001f0


	//----- nvinfo : EIATTR_CTAIDZ_USED
	.align		4
.L_894:
        /*00e8*/ 	.byte	0x01, 0x04
	.zero		2


	//----- nvinfo : EIATTR_CRS_STACK_SIZE
	.align		4
        /*00ec*/ 	.byte	0x04, 0x1e
        /*00ee*/ 	.short	(.L_896 - .L_895)
.L_895:
        /*00f0*/ 	.word	0x00000000
.L_896:


//--------------------- .nv.info._ZN5flash24flash_fwd_splitkv_kernelI23Flash_fwd_kernel_traitsILi96ELi64ELi128ELi4ELb0ELb0EN7cutlass10bfloat16_tE19Flash_kernel_traitsILi96ELi64ELi128ELi4ES3_EELb1ELb0ELb0ELb0ELb0ELb1ELb1ELb1EEEvNS_16Flash_fwd_paramsE --------------------------
	.section	.nv.info._ZN5flash24flash_fwd_splitkv_kernelI23Flash_fwd_kernel_traitsILi96ELi64ELi128ELi4ELb0ELb0EN7cutlass10bfloat16_tE19Flash_kernel_traitsILi96ELi64ELi128ELi4ES3_EELb1ELb0ELb0ELb0ELb0ELb1ELb1ELb1EEEvNS_16Flash_fwd_paramsE,"",@"SHT_CUDA_INFO"
	.sectionflags	@""
	.align	4


	//----- nvinfo : EIATTR_CUDA_API_VERSION
	.align		4
        /*0000*/ 	.byte	0x04, 0x37
        /*0002*/ 	.short	(.L_898 - .L_897)
.L_897:
        /*0004*/ 	.word	0x00000082


	//----- nvinfo : EIATTR_SW2861232_WAR
	.align		4
.L_898:
        /*0008*/ 	.byte	0x01, 0x35
	.zero		2


	//----- nvinfo : EIATTR_PARAM_CBANK
	.align		4
        /*000c*/ 	.byte	0x04, 0x0a
        /*000e*/ 	.short	(.L_900 - .L_899)
	.align		4
.L_899:
        /*0010*/ 	.word	index@(.nv.constant0._ZN5flash24flash_fwd_splitkv_kernelI23Flash_fwd_kernel_traitsILi96ELi64ELi128ELi4ELb0ELb0EN7cutlass10bfloat16_tE19Flash_kernel_traitsILi96ELi64ELi128ELi4ES3_EELb1ELb0ELb0ELb0ELb0ELb1ELb1ELb1EEEvNS_16Flash_fwd_paramsE)
        /*0014*/ 	.short	0x0160
        /*0016*/ 	.short	0x01d0


	//----- nvinfo : EIATTR_CBANK_PARAM_SIZE
	.align		4
.L_900:
        /*0018*/ 	.byte	0x03, 0x19
        /*001a*/ 	.short	0x01d0


	//----- nvinfo : EIATTR_KPARAM_INFO
	.align		4
        /*001c*/ 	.byte	0x04, 0x17
        /*001e*/ 	.short	(.L_902 - .L_901)
.L_901:
        /*0020*/ 	.word	0x00000000
        /*0024*/ 	.short	0x0000
        /*0026*/ 	.short	0x0000
        /*0028*/ 	.byte	0x00, 0xf0, 0x41, 0x07


	//----- nvinfo : EIATTR_MAXREG_COUNT
	.align		4
.L_902:
        /*002c*/ 	.byte	0x03, 0x1b
        /*002e*/ 	.short	0x00ff


	//----- nvinfo : EIATTR_NUM_BARRIERS
	.align		4
        /*0030*/ 	.byte	0x02, 0x4c
        /*0032*/ 	.byte	0x01
	.zero		1


	//----- nvinfo : EIATTR_MERCURY_ISA_VERSION
	.align		4
        /*0034*/ 	.byte	0x03, 0x5f
        /*0036*/ 	.short	0x0000


	//----- nvinfo : EIATTR_COOP_GROUP_MASK_REGIDS
	.align		4
        /*0038*/ 	.byte	0x04, 0x29
        /*003a*/ 	.short	(.L_904 - .L_903)


	//   ....[0]....
.L_903:
        /*003c*/ 	.word	0xffffffff


	//   ....[1]....
        /*0040*/ 	.word	0xffffffff


	//   ....[2]....
        /*0044*/ 	.word	0xffffffff


	//   ....[3]....
        /*0048*/ 	.word	0xffffffff


	//   ....[4]....
        /*004c*/ 	.word	0xffffffff


	//   ....[5]....
        /*0050*/ 	.word	0xffffffff


	//   ....[6]....
        /*0054*/ 	.word	0xffffffff


	//   ....[7]....
        /*0058*/ 	.word	0xffffffff


	//   ....[8]....
        /*005c*/ 	.word	0xffffffff


	//   ....[9]....
        /*0060*/ 	.word	0xffffffff


	//   ....[10]....
        /*0064*/ 	.word	0xffffffff


	//   ....[11]....
        /*0068*/ 	.word	0xffffffff


	//   ....[12]....
        /*006c*/ 	.word	0xffffffff


	//   ....[13]....
        /*0070*/ 	.word	0xffffffff


	//   ....[14]....
        /*0074*/ 	.word	0xffffffff


	//   ....[15]....
        /*0078*/ 	.word	0xffffffff


	//   ....[16]....
        /*007c*/ 	.word	0xffffffff


	//   ....[17]....
        /*0080*/ 	.word	0xffffffff


	//   ....[18]....
        /*0084*/ 	.word	0xffffffff


	//   ....[19]....
        /*0088*/ 	.word	0xffffffff


	//----- nvinfo : EIATTR_COOP_GROUP_INSTR_OFFSETS
	.align		4
.L_904:
        /*008c*/ 	.byte	0x04, 0x28
        /*008e*/ 	.short	(.L_906 - .L_905)


	//   ....[0]....
.L_905:
        /*0090*/ 	.word	0x00012b50


	//   ....[1]....
        /*0094*/ 	.word	0x00012b70


	//   ....[2]....
        /*0098*/ 	.word	0x00012bf0


	//   ....[3]....
        /*009c*/ 	.word	0x00012c00


	//   ....[4]....
        /*00a0*/ 	.word	0x00017880


	//   ....[5]....
        /*00a4*/ 	.word	0x000178d0


	//   ....[6]....
        /*00a8*/ 	.word	0x000178f0


	//   ....[7]....
        /*00ac*/ 	.word	0x00017910


	//   ....[8]....
        /*00b0*/ 	.word	0x0001be90


	//   ....[9]....
        /*00b4*/ 	.word	0x0001beb0


	//   ....[10]....
        /*00b8*/ 	.word	0x0001bed0


	//   ....[11]....
        /*00bc*/ 	.word	0x0001bef0


	//   ....[12]....
        /*00c0*/ 	.word	0x0001da10


	//   ....[13]....
        /*00c4*/ 	.word	0x0001da40


	//   ....[14]....
        /*00c8*/ 	.word	0x0001da50


	//   ....[15]....
        /*00cc*/ 	.word	0x0001da80


	//   ....[16]....
        /*00d0*/ 	.word	0x0001ea30


	//   ....[17]....
        /*00d4*/ 	.word	0x0001ea80


	//   ....[18]....
        /*00d8*/ 	.word	0x0001ead0


	//   ....[19]....
        /*00dc*/ 	.word	0x0001eb20


	//----- nvinfo : EIATTR_EXIT_INSTR_OFFSETS
	.align		4
.L_906:
        /*00e0*/ 	.byte	0x04, 0x1c
        /*00e2*/ 	.short	(.L_908 - .L_907)


	//   ....[0]....
.L_907:
        /*00e4*/ 	.word	0x000001f0


	//----- nvinfo : EIATTR_CTAIDZ_USED
	.align		4
.L_908:
        /*00e8*/ 	.byte	0x01, 0x04
	.zero		2


	//----- nvinfo : EIATTR_CRS_STACK_SIZE
	.align		4
        /*00ec*/ 	.byte	0x04, 0x1e
        /*00ee*/ 	.short	(.L_910 - .L_909)
.L_909:
        /*00f0*/ 	.word	0x00000000
.L_910:


//--------------------- .nv.info._ZN5flash24flash_fwd_splitkv_kernelI23Flash_fwd_kernel_traitsILi96ELi64ELi128ELi4ELb0ELb0EN7cutlass10bfloat16_tE19Flash_kernel_traitsILi96ELi64ELi128ELi4ES3_EELb1ELb0ELb0ELb1ELb1ELb0ELb0ELb0EEEvNS_16Flash_fwd_paramsE --------------------------
	.section	.nv.info._ZN5flash24flash_fwd_splitkv_kernelI23Flash_fwd_kernel_traitsILi96ELi64ELi128ELi4ELb0ELb0EN7cutlass10bfloat16_tE19Flash_kernel_traitsILi96ELi64ELi128ELi4ES3_EELb1ELb0ELb0ELb1ELb1ELb0ELb0ELb0EEEvNS_16Flash_fwd_paramsE,"",@"SHT_CUDA_INFO"
	.sectionflags	@""
	.align	4


	//----- nvinfo : EIATTR_CUDA_API_VERSION
	.align		4
        /*0000*/ 	.byte	0x04, 0x37
        /*0002*/ 	.short	(.L_912 - .L_911)
.L_911:
        /*0004*/ 	.word	0x00000082


	//----- nvinfo : EIATTR_SW2861232_WAR
	.align		4
.L_912:
        /*0008*/ 	.byte	0x01, 0x35
	.zero		2


	//----- nvinfo : EIATTR_PARAM_CBANK
	.align		4
        /*000c*/ 	.byte	0x04, 0x0a
        /*000e*/ 	.short	(.L_914 - .L_913)
	.align		4
.L_913:
        /*0010*/ 	.word	index@(.nv.constant0._ZN5flash24flash_fwd_splitkv_kernelI23Flash_fwd_kernel_traitsILi96ELi64ELi128ELi4ELb0ELb0EN7cutlass10bfloat16_tE19Flash_kernel_traitsILi96ELi64ELi128ELi4ES3_EELb1ELb0ELb0ELb1ELb1ELb0ELb0ELb0EEEvNS_16Flash_fwd_paramsE)
        /*0014*/ 	.short	0x0160
        /*0016*/ 	.short	0x01d0


	//----- nvinfo : EIATTR_CBANK_PARAM_SIZE
	.align		4
.L_914:
        /*0018*/ 	.byte	0x03, 0x19
        /*001a*/ 	.short	0x01d0


	//----- nvinfo : EIATTR_KPARAM_INFO
	.align		4
        /*001c*/ 	.byte	0x04, 0x17
        /*001e*/ 	.short	(.L_916 - .L_915)
.L_915:
        /*0020*/ 	.word	0x00000000
        /*0024*/ 	.short	0x0000
        /*0026*/ 	.short	0x0000
        /*0028*/ 	.byte	0x00, 0xf0, 0x41, 0x07


	//----- nvinfo : EIATTR_MAXREG_COUNT
	.align		4
.L_916:
        /*002c*/ 	.byte	0x03, 0x1b
        /*002e*/ 	.short	0x00ff


	//----- nvinfo : EIATTR_NUM_BARRIERS
	.align		4
        /*0030*/ 	.byte	0x02, 0x4c
        /*0032*/ 	.byte	0x01
	.zero		1


	//----- nvinfo : EIATTR_MERCURY_ISA_VERSION
	.align		4
        /*0034*/ 	.byte	0x03, 0x5f
        /*0036*/ 	.short	0x0000


	//----- nvinfo : EIATTR_COOP_GROUP_MASK_REGIDS
	.align		4
        /*0038*/ 	.byte	0x04, 0x29
        /*003a*/ 	.short	(.L_918 - .L_917)


	//   ....[0]....
.L_917:
        /*003c*/ 	.word	0xffffffff


	//   ....[1]....
        /*0040*/ 	.word	0xffffffff


	//   ....[2]....
        /*0044*/ 	.word	0xffffffff


	//   ....[3]....
        /*0048*/ 	.word	0xffffffff


	//   ....[4]....
        /*004c*/ 	.word	0xffffffff


	//   ....[5]....
        /*0050*/ 	.word	0xffffffff


	//   ....[6]....
        /*0054*/ 	.word	0xffffffff


	//   ....[7]....
        /*0058*/ 	.word	0xffffffff


	//   ....[8]....
        /*005c*/ 	.word	0xffffffff


	//   ....[9]....
        /*0060*/ 	.word	0xffffffff


	//   ....[10]....
        /*0064*/ 	.word	0xffffffff


	//   ....[11]....
        /*0068*/ 	.word	0xffffffff


	//----- nvinfo : EIATTR_COOP_GROUP_INSTR_OFFSETS
	.align		4
.L_918:
        /*006c*/ 	.byte	0x04, 0x28
        /*006e*/ 	.short	(.L_920 - .L_919)


	//   ....[0]....
.L_919:
        /*0070*/ 	.word	0x00003920


	//   ....[1]....
        /*0074*/ 	.word	0x00003930


	//   ....[2]....
        /*0078*/ 	.word	0x000039b0


	//   ....[3]....
        /*007c*/ 	.word	0x000039c0


	//   ....[4]....
        /*0080*/ 	.word	0x00006a20


	//   ....[5]....
        /*0084*/ 	.word	0x00006a40


	//   ....[6]....
        /*0088*/ 	.word	0x00006a80


	//   ....[7]....
        /*008c*/ 	.word	0x00006a90


	//   ....[8]....
        /*0090*/ 	.word	0x000085c0


	//   ....[9]....
        /*0094*/ 	.word	0x00008600


	//   ....[10]....
        /*0098*/ 	.word	0x000086b0


	//   ....[11]....
        /*009c*/ 	.word	0x000086c0


	//----- nvinfo : EIATTR_EXIT_INSTR_OFFSETS
	.align		4
.L_920:
        /*00a0*/ 	.byte	0x04, 0x1c
        /*00a2*/ 	.short	(.L_922 - .L_921)


	//   ....[0]....
.L_921:
        /*00a4*/ 	.word	0x00000160


	//   ....[1]....
        /*00a8*/ 	.word	0x00000630


	//   ....[2]....
        /*00ac*/ 	.word	0x00000660


	//   ....[3]....
        /*00b0*/ 	.word	0x00009380


	//----- nvinfo : EIATTR_CTAIDZ_USED
	.align		4
.L_922:
        /*00b4*/ 	.byte	0x01, 0x04
	.zero		2


	//----- nvinfo : EIATTR_CRS_STACK_SIZE
	.align		4
        /*00b8*/ 	.byte	0x04, 0x1e
        /*00ba*/ 	.short	(.L_924 - .L_923)
.L_923:
        /*00bc*/ 	.word	0x00000000
.L_924:


//--------------------- .nv.info._ZN5flash24flash_fwd_splitkv_kernelI23Flash_fwd_kernel_traitsILi96ELi64ELi128ELi4ELb0ELb0EN7cutlass10bfloat16_tE19Flash_kernel_traitsILi96ELi64ELi128ELi4ES3_EELb1ELb0ELb0ELb1ELb1ELb1ELb0ELb0EEEvNS_16Flash_fwd_paramsE --------------------------
	.section	.nv.info._ZN5flash24flash_fwd_splitkv_kernelI23Flash_fwd_kernel_traitsILi96ELi64ELi128ELi4ELb0ELb0EN7cutlass10bfloat16_tE19Flash_kernel_traitsILi96ELi64ELi128ELi4ES3_EELb1ELb0ELb0ELb1ELb1ELb1ELb0ELb0EEEvNS_16Flash_fwd_paramsE,"",@"SHT_CUDA_INFO"
	.sectionflags	@""
	.align	4


	//----- nvinfo : EIATTR_CUDA_API_VERSION
	.align		4
        /*0000*/ 	.byte	0x04, 0x37
        /*0002*/ 	.short	(.L_926 - .L_925)
.L_925:
        /*0004*/ 	.word	0x00000082


	//----- nvinfo : EIATTR_SW2861232_WAR
	.align		4
.L_926:
        /*0008*/ 	.byte	0x01, 0x35
	.zero		2


	//----- nvinfo : EIATTR_PARAM_CBANK
	.align		4
        /*000c*/ 	.byte	0x04, 0x0a
        /*000e*/ 	.short	(.L_928 - .L_927)
	.align		4
.L_927:
        /*0010*/ 	.word	index@(.nv.constant0._ZN5flash24flash_fwd_splitkv_kernelI23Flash_fwd_kernel_traitsILi96ELi64ELi128ELi4ELb0ELb0EN7cutlass10bfloat16_tE19Flash_kernel_traitsILi96ELi64ELi128ELi4ES3_EELb1ELb0ELb0ELb1ELb1ELb1ELb0ELb0EEEvNS_16Flash_fwd_paramsE)
        /*0014*/ 	.short	0x0160
        /*0016*/ 	.short	0x01d0


	//----- nvinfo : EIATTR_CBANK_PARAM_SIZE
	.align		4
.L_928:
        /*0018*/ 	.byte	0x03, 0x19
        /*001a*/ 	.short	0x01d0


	//----- nvinfo : EIATTR_KPARAM_INFO
	.align		4
        /*001c*/ 	.byte	0x04, 0x17
        /*001e*/ 	.short	(.L_930 - .L_929)
.L_929:
        /*0020*/ 	.word	0x00000000
        /*0024*/ 	.short	0x0000
        /*0026*/ 	.short	0x0000
        /*0028*/ 	.byte	0x00, 0xf0, 0x41, 0x07


	//----- nvinfo : EIATTR_MAXREG_COUNT
	.align		4
.L_930:
        /*002c*/ 	.byte	0x03, 0x1b
        /*002e*/ 	.short	0x00ff


	//----- nvinfo : EIATTR_NUM_BARRIERS
	.align		4
        /*0030*/ 	.byte	0x02, 0x4c
        /*0032*/ 	.byte	0x01
	.zero		1


	//----- nvinfo : EIATTR_MERCURY_ISA_VERSION
	.align		4
        /*0034*/ 	.byte	0x03, 0x5f
        /*0036*/ 	.short	0x0000


	//----- nvinfo : EIATTR_COOP_GROUP_MASK_REGIDS
	.align		4
        /*0038*/ 	.byte	0x04, 0x29
        /*003a*/ 	.short	(.L_932 - .L_931)


	//   ....[0]....
.L_931:
        /*003c*/ 	.word	0xffffffff


	//   ....[1]....
        /*0040*/ 	.word	0xffffffff


	//   ....[2]....
        /*0044*/ 	.word	0xffffffff


	//   ....[3]....
        /*0048*/ 	.word	0xffffffff


	//   ....[4]....
        /*004c*/ 	.word	0xffffffff


	//   ....[5]....
        /*0050*/ 	.word	0xffffffff


	//   ....[6]....
        /*0054*/ 	.word	0xffffffff


	//   ....[7]....
        /*0058*/ 	.word	0xffffffff


	//   ....[8]....
        /*005c*/ 	.word	0xffffffff


	//   ....[9]....
        /*0060*/ 	.word	0xffffffff


	//   ....[10]....
        /*0064*/ 	.word	0xffffffff


	//   ....[11]....
        /*0068*/ 	.word	0xffffffff


	//----- nvinfo : EIATTR_COOP_GROUP_INSTR_OFFSETS
	.align		4
.L_932:
        /*006c*/ 	.byte	0x04, 0x28
        /*006e*/ 	.short	(.L_934 - .L_933)


	//   ....[0]....
.L_933:
        /*0070*/ 	.word	0x00004100


	//   ....[1]....
        /*0074*/ 	.word	0x00004120


	//   ....[2]....
        /*0078*/ 	.word	0x000041a0


	//   ....[3]....
        /*007c*/ 	.word	0x000041b0


	//   ....[4]....
        /*0080*/ 	.word	0x00007a90


	//   ....[5]....
        /*0084*/ 	.word	0x00007aa0


	//   ....[6]....
        /*0088*/ 	.word	0x00007ad0


	//   ....[7]....
        /*008c*/ 	.word	0x00007ae0


	//   ....[8]....
        /*0090*/ 	.word	0x000095c0


	//   ....[9]....
        /*0094*/ 	.word	0x00009600


	//   ....[10]....
        /*0098*/ 	.word	0x000096b0


	//   ....[11]....
        /*009c*/ 	.word	0x000096c0


	//----- nvinfo : EIATTR_EXIT_INSTR_OFFSETS
	.align		4
.L_934:
        /*00a0*/ 	.byte	0x04, 0x1c
        /*00a2*/ 	.short	(.L_936 - .L_935)


	//   ....[0]....
.L_935:
        /*00a4*/ 	.word	0x00000160


	//   ....[1]....
        /*00a8*/ 	.word	0x00000630


	//   ....[2]....
        /*00ac*/ 	.word	0x00000660


	//   ....[3]....
        /*00b0*/ 	.word	0x0000a380


	//----- nvinfo : EIATTR_CTAIDZ_USED
	.align		4
.L_936:
        /*00b4*/ 	.byte	0x01, 0x04
	.zero		2


	//----- nvinfo : EIATTR_CRS_STACK_SIZE
	.align		4
        /*00b8*/ 	.byte	0x04, 0x1e
        /*00ba*/ 	.short	(.L_938 - .L_937)
.L_937:
        /*00bc*/ 	.word	0x00000000
.L_938:


//--------------------- .nv.info._ZN5flash24flash_fwd_splitkv_kernelI23Flash_fwd_kernel_traitsILi96ELi64ELi128ELi4ELb0ELb0EN7cutlass10bfloat16_tE19Flash_kernel_traitsILi96ELi64ELi128ELi4ES3_EELb1ELb0ELb0ELb1ELb1ELb0ELb1ELb0EEEvNS_16Flash_fwd_paramsE --------------------------
	.section	.nv.info._ZN5flash24flash_fwd_splitkv_kernelI23Flash_fwd_kernel_traitsILi96ELi64ELi128ELi4ELb0ELb0EN7cutlass10bfloat16_tE19Flash_kernel_traitsILi96ELi64ELi128ELi4ES3_EELb1ELb0ELb0ELb1ELb1ELb0ELb1ELb0EEEvNS_16Flash_fwd_paramsE,"",@"SHT_CUDA_INFO"
	.sectionflags	@""
	.align	4


	//----- nvinfo : EIATTR_CUDA_API_VERSION
	.align		4
        /*0000*/ 	.byte	0x04, 0x37
        /*0002*/ 	.short	(.L_940 - .L_939)
.L_939:
        /*0004*/ 	.word	0x00000082


	//----- nvinfo : EIATTR_SW2861232_WAR
	.align		4
.L_940:
        /*0008*/ 	.byte	0x01, 0x35
	.zero		2


	//----- nvinfo : EIATTR_PARAM_CBANK
	.align		4
        /*000c*/ 	.byte	0x04, 0x0a
        /*000e*/ 	.short	(.L_942 - .L_941)
	.align		4
.L_941:
        /*0010*/ 	.word	index@(.nv.constant0._ZN5flash24flash_fwd_splitkv_kernelI23Flash_fwd_kernel_traitsILi96ELi64ELi128ELi4ELb0ELb0EN7cutlass10bfloat16_tE19Flash_kernel_traitsILi96ELi64ELi128ELi4ES3_EELb1ELb0ELb0ELb1ELb1ELb0ELb1ELb0EEEvNS_16Flash_fwd_paramsE)
        /*0014*/ 	.short	0x0160
        /*0016*/ 	.short	0x01d0


	//----- nvinfo : EIATTR_CBANK_PARAM_SIZE
	.align		4
.L_942:
        /*0018*/ 	.byte	0x03, 0x19
        /*001a*/ 	.short	0x01d0


	//----- nvinfo : EIATTR_KPARAM_INFO
	.align		4
        /*001c*/ 	.byte	0x04, 0x17
        /*001e*/ 	.short	(.L_944 - .L_943)
.L_943:
        /*0020*/ 	.word	0x00000000
        /*0024*/ 	.short	0x0000
        /*0026*/ 	.short	0x0000
        /*0028*/ 	.byte	0x00, 0xf0, 0x41, 0x07


	//----- nvinfo : EIATTR_MAXREG_COUNT
	.align		4
.L_944:
        /*002c*/ 	.byte	0x03, 0x1b
        /*002e*/ 	.short	0x00ff


	//----- nvinfo : EIATTR_NUM_BARRIERS
	.align		4
        /*0030*/ 	.byte	0x02, 0x4c
        /*0032*/ 	.byte	0x01
	.zero		1


	//----- nvinfo : EIATTR_MERCURY_ISA_VERSION
	.align		4
        /*0034*/ 	.byte	0x03, 0x5f
        /*0036*/ 	.short	0x0000


	//----- nvinfo : EIATTR_COOP_GROUP_MASK_REGIDS
	.align		4
        /*0038*/ 	.byte	0x04, 0x29
        /*003a*/ 	.short	(.L_946 - .L_945)


	//   ....[0]....
.L_945:
        /*003c*/ 	.word	0xffffffff


	//   ....[1]....
        /*0040*/ 	.word	0xffffffff


	//   ....[2]....
        /*0044*/ 	.word	0xffffffff


	//   ....[3]....
        /*0048*/ 	.word	0xffffffff


	//   ....[4]....
        /*004c*/ 	.word	0xffffffff


	//   ....[5]....
        /*0050*/ 	.word	0xffffffff


	//   ....[6]....
        /*0054*/ 	.word	0xffffffff


	//   ....[7]....
        /*0058*/ 	.word	0xffffffff


	//   ....[8]....
        /*005c*/ 	.word	0xffffffff


	//   ....[9]....
        /*0060*/ 	.word	0xffffffff


	//   ....[10]....
        /*0064*/ 	.word	0xffffffff


	//   ....[11]....
        /*0068*/ 	.word	0xffffffff


	//----- nvinfo : EIATTR_COOP_GROUP_INSTR_OFFSETS
	.align		4
.L_946:
        /*006c*/ 	.byte	0x04, 0x28
        /*006e*/ 	.short	(.L_948 - .L_947)


	//   ....[0]....
.L_947:
        /*0070*/ 	.word	0x00003b60


	//   ....[1]....
        /*0074*/ 	.word	0x00003b80


	//   ....[2]....
        /*0078*/ 	.word	0x00003c00


	//   ....[3]....
        /*007c*/ 	.word	0x00003c10


	//   ....[4]....
        /*0080*/ 	.word	0x00006c70


	//   ....[5]....
        /*0084*/ 	.word	0x00006c90


	//   ....[6]....
        /*0088*/ 	.word	0x00006cd0


	//   ....[7]....
        /*008c*/ 	.word	0x00006ce0


	//   ....[8]....
        /*0090*/ 	.word	0x00008810


	//   ....[9]....
        /*0094*/ 	.word	0x00008880


	//   ....[10]....
        /*0098*/ 	.word	0x000088d0


	//   ....[11]....
        /*009c*/ 	.word	0x00008910


	//----- nvinfo : EIATTR_EXIT_INSTR_OFFSETS
	.align		4
.L_948:
        /*00a0*/ 	.byte	0x04, 0x1c
        /*00a2*/ 	.short	(.L_950 - .L_949)


	//   ....[0]....
.L_949:
        /*00a4*/ 	.word	0x000002a0


	//   ....[1]....
        /*00a8*/ 	.word	0x000008b0


	//   ....[2]....
        /*00ac*/ 	.word	0x000008e0


	//   ....[3]....
        /*00b0*/ 	.word	0x000094f0


	//----- nvinfo : EIATTR_CTAIDZ_USED
	.align		4
.L_950:
        /*00b4*/ 	.byte	0x01, 0x04
	.zero		2


	//----- nvinfo : EIATTR_CRS_STACK_SIZE
	.align		4
        /*00b8*/ 	.byte	0x04, 0x1e
        /*00ba*/ 	.short	(.L_952 - .L_951)
.L_951:
        /*00bc*/ 	.word	0x00000000
.L_952:


//--------------------- .nv.info._ZN5flash24flash_fwd_splitkv_kernelI23Flash_fwd_kernel_traitsILi96ELi64ELi128ELi4ELb0ELb0EN7cutlass10bfloat16_tE19Flash_kernel_traitsILi96ELi64ELi128ELi4ES3_EELb1ELb0ELb0ELb1ELb1ELb1ELb1ELb0EEEvNS_16Flash_fwd_paramsE --------------------------
	.section	.nv.info._ZN5flash24flash_fwd_splitkv_kernelI23Flash_fwd_kernel_traitsILi96ELi64ELi128ELi4ELb0ELb0EN7cutlass10bfloat16_tE19Flash_kernel_traitsILi96ELi64ELi128ELi4ES3_EELb1ELb0ELb0ELb1ELb1ELb1ELb1ELb0EEEvNS_16Flash_fwd_paramsE,"",@"SHT_CUDA_INFO"
	.sectionflags	@""
	.align	4


	//----- nvinfo : EIATTR_CUDA_API_VERSION
	.align		4
        /*0000*/ 	.byte	0x04, 0x37
        /*0002*/ 	.short	(.L_954 - .L_953)
.L_953:
        /*0004*/ 	.word	0x00000082


	//----- nvinfo : EIATTR_SW2861232_WAR
	.align		4
.L_954:
        /*0008*/ 	.byte	0x01, 0x35
	.zero		2


	//----- nvinfo : EIATTR_PARAM_CBANK
	.align		4
        /*000c*/ 	.byte	0x04, 0x0a
        /*000e*/ 	.short	(.L_956 - .L_955)
	.align		4
.L_955:
        /*0010*/ 	.word	index@(.nv.constant0._ZN5flash24flash_fwd_splitkv_kernelI23Flash_fwd_kernel_traitsILi96ELi64ELi128ELi4ELb0ELb0EN7cutlass10bfloat16_tE19Flash_kernel_traitsILi96ELi64ELi128ELi4ES3_EELb1ELb0ELb0ELb1ELb1ELb1ELb1ELb0EEEvNS_16Flash_fwd_paramsE)
        /*0014*/ 	.short	0x0160
        /*0016*/ 	.short	0x01d0


	//----- nvinfo : EIATTR_CBANK_PARAM_SIZE
	.align		4
.L_956:
        /*0018*/ 	.byte	0x03, 0x19
        /*001a*/ 	.short	0x01d0


	//----- nvinfo : EIATTR_KPARAM_INFO
	.align		4
        /*001c*/ 	.byte	0x04, 0x17
        /*001e*/ 	.short	(.L_958 - .L_957)
.L_957:
        /*0020*/ 	.word	0x00000000
        /*0024*/ 	.short	0x0000
        /*0026*/ 	.short	0x0000
        /*0028*/ 	.byte	0x00, 0xf0, 0x41, 0x07


	//----- nvinfo : EIATTR_MAXREG_COUNT
	.align		4
.L_958:
        /*002c*/ 	.byte	0x03, 0x1b
        /*002e*/ 	.short	0x00ff


	//----- nvinfo : EIATTR_NUM_BARRIERS
	.align		4
        /*0030*/ 	.byte	0x02, 0x4c
        /*0032*/ 	.byte	0x01
	.zero		1


	//----- nvinfo : EIATTR_MERCURY_ISA_VERSION
	.align		4
        /*0034*/ 	.byte	0x03, 0x5f
        /*0036*/ 	.short	0x0000


	//----- nvinfo : EIATTR_COOP_GROUP_MASK_REGIDS
	.align		4
        /*0038*/ 	.byte	0x04, 0x29
        /*003a*/ 	.short	(.L_960 - .L_959)


	//   ....[0]....
.L_959:
        /*003c*/ 	.word	0xffffffff


	//   ....[1]....
        /*0040*/ 	.word	0xffffffff


	//   ....[2]....
        /*0044*/ 	.word	0xffffffff


	//   ....[3]....
        /*0048*/ 	.word	0xffffffff


	//   ....[4]....
        /*004c*/ 	.word	0xffffffff


	//   ....[5]....
        /*0050*/ 	.word	0xffffffff


	//   ....[6]....
        /*0054*/ 	.word	0xffffffff


	//   ....[7]....
        /*0058*/ 	.word	0xffffffff


	//   ....[8]....
        /*005c*/ 	.word	0xffffffff


	//   ....[9]....
        /*0060*/ 	.word	0xffffffff


	//   ....[10]....
        /*0064*/ 	.word	0xffffffff


	//   ....[11]....
        /*0068*/ 	.word	0xffffffff


	//----- nvinfo : EIATTR_COOP_GROUP_INSTR_OFFSETS
	.align		4
.L_960:
        /*006c*/ 	.byte	0x04, 0x28
        /*006e*/ 	.short	(.L_962 - .L_961)


	//   ....[0]....
.L_961:
        /*0070*/ 	.word	0x00004380


	//   ....[1]....
        /*0074*/ 	.word	0x000043a0


	//   ....[2]....
        /*0078*/ 	.word	0x00004420


	//   ....[3]....
        /*007c*/ 	.word	0x00004430


	//   ....[4]....
        /*0080*/ 	.word	0x00007cf0


	//   ....[5]....
        /*0084*/ 	.word	0x00007d10


	//   ....[6]....
        /*0088*/ 	.word	0x00007d40


	//   ....[7]....
        /*008c*/ 	.word	0x00007d50


	//   ....[8]....
        /*0090*/ 	.word	0x00009830


	//   ....[9]....
        /*0094*/ 	.word	0x000098a0


	//   ....[10]....
        /*0098*/ 	.word	0x000098f0


	//   ....[11]....
        /*009c*/ 	.word	0x00009930


	//----- nvinfo : EIATTR_EXIT_INSTR_OFFSETS
	.align		4
.L_962:
        /*00a0*/ 	.byte	0x04, 0x1c
        /*00a2*/ 	.short	(.L_964 - .L_963)


	//   ....[0]....
.L_963:
        /*00a4*/ 	.word	0x000002a0


	//   ....[1]....
        /*00a8*/ 	.word	0x000008b0


	//   ....[2]....
        /*00ac*/ 	.word	0x000008e0


	//   ....[3]....
        /*00b0*/ 	.word	0x0000a510


	//----- nvinfo : EIATTR_CTAIDZ_USED
	.align		4
.L_964:
        /*00b4*/ 	.byte	0x01, 0x04
	.zero		2


	//----- nvinfo : EIATTR_CRS_STACK_SIZE
	.align		4
        /*00b8*/ 	.byte	0x04, 0x1e
        /*00ba*/ 	.short	(.L_966 - .L_965)
.L_965:
        /*00bc*/ 	.word	0x00000000
.L_966:


//--------------------- .nv.info._ZN5flash24flash_fwd_splitkv_kernelI23Flash_fwd_kernel_traitsILi96ELi64ELi128ELi4ELb0ELb0EN7cutlass10bfloat16_tE19Flash_kernel_traitsILi96ELi64ELi128ELi4ES3_EELb1ELb0ELb0ELb0ELb1ELb0ELb0ELb0EEEvNS_16Flash_fwd_paramsE --------------------------
	.section	.nv.info._ZN5flash24flash_fwd_splitkv_kernelI23Flash_fwd_kernel_traitsILi96ELi64ELi128ELi4ELb0ELb0EN7cutlass10bfloat16_tE19Flash_kernel_traitsILi96ELi64ELi128ELi4ES3_EELb1ELb0ELb0ELb0ELb1ELb0ELb0ELb0EEEvNS_16Flash_fwd_paramsE,"",@"SHT_CUDA_INFO"
	.sectionflags	@""
	.align	4


	//----- nvinfo : EIATTR_CUDA_API_VERSION
	.align		4
        /*0000*/ 	.byte	0x04, 0x37
        /*0002*/ 	.short	(.L_968 - .L_967)
.L_967:
        /*0004*/ 	.word	0x00000082


	//----- nvinfo : EIATTR_SW2861232_WAR
	.align		4
.L_968:
        /*0008*/ 	.byte	0x01, 0x35
	.zero		2


	//----- nvinfo : EIATTR_PARAM_CBANK
	.align		4
        /*000c*/ 	.byte	0x04, 0x0a
        /*000e*/ 	.short	(.L_970 - .L_969)
	.align		4
.L_969:
        /*0010*/ 	.word	index@(.nv.constant0._ZN5flash24flash_fwd_splitkv_kernelI23Flash_fwd_kernel_traitsILi96ELi64ELi128ELi4ELb0ELb0EN7cutlass10bfloat16_tE19Flash_kernel_traitsILi96ELi64ELi128ELi4ES3_EELb1ELb0ELb0ELb0ELb1ELb0ELb0ELb0EEEvNS_16Flash_fwd_paramsE)
        /*0014*/ 	.short	0x0160
        /*0016*/ 	.short	0x01d0


	//----- nvinfo : EIATTR_CBANK_PARAM_SIZE
	.align		4
.L_970:
        /*0018*/ 	.byte	0x03, 0x19
        /*001a*/ 	.short	0x01d0


	//----- nvinfo : EIATTR_KPARAM_INFO
	.align		4
        /*001c*/ 	.byte	0x04, 0x17
        /*001e*/ 	.short	(.L_972 - .L_971)
.L_971:
        /*0020*/ 	.word	0x00000000
        /*0024*/ 	.short	0x0000
        /*0026*/ 	.short	0x0000
        /*0028*/ 	.byte	0x00, 0xf0, 0x41, 0x07


	//----- nvinfo : EIATTR_MAXREG_COUNT
	.align		4
.L_972:
        /*002c*/ 	.byte	0x03, 0x1b
        /*002e*/ 	.short	0x00ff


	//----- nvinfo : EIATTR_NUM_BARRIERS
	.align		4
        /*0030*/ 	.byte	0x02, 0x4c
        /*0032*/ 	.byte	0x01
	.zero		1


	//----- nvinfo : EIATTR_MERCURY_ISA_VERSION
	.align		4
        /*0034*/ 	.byte	0x03, 0x5f
        /*0036*/ 	.short	0x0000


	//----- nvinfo : EIATTR_COOP_GROUP_MASK_REGIDS
	.align		4
        /*0038*/ 	.byte	0x04, 0x29
        /*003a*/ 	.short	(.L_974 - .L_973)


	//   ....[0]....
.L_973:
        /*003c*/ 	.word	0xffffffff


	//   ....[1]....
        /*0040*/ 	.word	0xffffffff


	//   ....[2]....
        /*0044*/ 	.word	0xffffffff


	//   ....[3]....
        /*0048*/ 	.word	0xffffffff


	//   ....[4]....
        /*004c*/ 	.word	0xffffffff


	//   ....[5]....
        /*0050*/ 	.word	0xffffffff


	//   ....[6]....
        /*0054*/ 	.word	0xffffffff


	//   ....[7]....
        /*0058*/ 	.word	0xffffffff


	//   ....[8]....
        /*005c*/ 	.word	0xffffffff


	//   ....[9]....
        /*0060*/ 	.word	0xffffffff


	//   ....[10]....
        /*0064*/ 	.word	0xffffffff


	//   ....[11]....
        /*0068*/ 	.word	0xffffffff


	//   ....[12]....
        /*006c*/ 	.word	0xffffffff


	//   ....[13]....
        /*0070*/ 	.word	0xffffffff


	//   ....[14]....
        /*0074*/ 	.word	0xffffffff


	//   ....[15]....
        /*0078*/ 	.word	0xffffffff


	//----- nvinfo : EIATTR_COOP_GROUP_INSTR_OFFSETS
	.align		4
.L_974:
        /*007c*/ 	.byte	0x04, 0x28
        /*007e*/ 	.short	(.L_976 - .L_975)


	//   ....[0]....
.L_975:
        /*0080*/ 	.word	0x00003e50


	//   ....[1]....
        /*0084*/ 	.word	0x00004030


	//   ....[2]....
        /*0088*/ 	.word	0x000040c0


	//   ....[3]....
        /*008c*/ 	.word	0x00004180


	//   ....[4]....
        /*0090*/ 	.word	0x00007c50


	//   ....[5]....
        /*0094*/ 	.word	0x00007c90


	//   ....[6]....
        /*0098*/ 	.word	0x00007cb0


	//   ....[7]....
        /*009c*/ 	.word	0x00007cd0


	//   ....[8]....
        /*00a0*/ 	.word	0x0000b170


	//   ....[9]....
        /*00a4*/ 	.word	0x0000b190


	//   ....[10]....
        /*00a8*/ 	.word	0x0000b1d0


	//   ....[11]....
        /*00ac*/ 	.word	0x0000b1e0


	//   ....[12]....
        /*00b0*/ 	.word	0x0000cd10


	//   ....[13]....
        /*00b4*/ 	.word	0x0000cd50


	//   ....[14]....
        /*00b8*/ 	.word	0x0000cd90


	//   ....[15]....
        /*00bc*/ 	.word	0x0000cda0


	//----- nvinfo : EIATTR_EXIT_INSTR_OFFSETS
	.align		4
.L_976:
        /*00c0*/ 	.byte	0x04, 0x1c
        /*00c2*/ 	.short	(.L_978 - .L_977)


	//   ....[0]....
.L_977:
        /*00c4*/ 	.word	0x000002d0


	//   ....[1]....
        /*00c8*/ 	.word	0x00000880


	//   ....[2]....
        /*00cc*/ 	.word	0x000008b0


	//   ....[3]....
        /*00d0*/ 	.word	0x0000db60


	//   ....[4]....
        /*00d4*/ 	.word	0x0000dc30


	//----- nvinfo : EIATTR_CTAIDZ_USED
	.align		4
.L_978:
        /*00d8*/ 	.byte	0x01, 0x04
	.zero		2


	//----- nvinfo : EIATTR_CRS_STACK_SIZE
	.align		4
        /*00dc*/ 	.byte	0x04, 0x1e
        /*00de*/ 	.short	(.L_980 - .L_979)
.L_979:
        /*00e0*/ 	.word	0x00000000
.L_980:


//--------------------- .nv.info._ZN5flash24flash_fwd_splitkv_kernelI23Flash_fwd_kernel_traitsILi96ELi64ELi128ELi4ELb0ELb0EN7cutlass10bfloat16_tE19Flash_kernel_traitsILi96ELi64ELi128ELi4ES3_EELb1ELb0ELb0ELb0ELb1ELb1ELb0ELb0EEEvNS_16Flash_fwd_paramsE --------------------------
	.section	.nv.info._ZN5flash24flash_fwd_splitkv_kernelI23Flash_fwd_kernel_traitsILi96ELi64ELi128ELi4ELb0ELb0EN7cutlass10bfloat16_tE19Flash_kernel_traitsILi96ELi64ELi128ELi4ES3_EELb1ELb0ELb0ELb0ELb1ELb1ELb0ELb0EEEvNS_16Flash_fwd_paramsE,"",@"SHT_CUDA_INFO"
	.sectionflags	@""
	.align	4


	//----- nvinfo : EIATTR_CUDA_API_VERSION
	.align		4
        /*0000*/ 	.byte	0x04, 0x37
        /*0002*/ 	.short	(.L_982 - .L_981)
.L_981:
        /*0004*/ 	.word	0x00000082


	//----- nvinfo : EIATTR_SW2861232_WAR
	.align		4
.L_982:
        /*0008*/ 	.byte	0x01, 0x35
	.zero		2


	//----- nvinfo : EIATTR_PARAM_CBANK
	.align		4
        /*000c*/ 	.byte	0x04, 0x0a
        /*000e*/ 	.short	(.L_984 - .L_983)
	.align		4
.L_983:
        /*0010*/ 	.word	index@(.nv.constant0._ZN5flash24flash_fwd_splitkv_kernelI23Flash_fwd_kernel_traitsILi96ELi64ELi128ELi4ELb0ELb0EN7cutlass10bfloat16_tE19Flash_kernel_traitsILi96ELi64ELi128ELi4ES3_EELb1ELb0ELb0ELb0ELb1ELb1ELb0ELb0EEEvNS_16Flash_fwd_paramsE)
        /*0014*/ 	.short	0x0160
        /*0016*/ 	.short	0x01d0


	//----- nvinfo : EIATTR_CBANK_PARAM_SIZE
	.align		4
.L_984:
        /*0018*/ 	.byte	0x03, 0x19
        /*001a*/ 	.short	0x01d0


	//----- nvinfo : EIATTR_KPARAM_INFO
	.align		4
        /*001c*/ 	.byte	0x04, 0x17
        /*001e*/ 	.short	(.L_986 - .L_985)
.L_985:
        /*0020*/ 	.word	0x00000000
        /*0024*/ 	.short	0x0000
        /*0026*/ 	.short	0x0000
        /*0028*/ 	.byte	0x00, 0xf0, 0x41, 0x07


	//----- nvinfo : EIATTR_MAXREG_COUNT
	.align		4
.L_986:
        /*002c*/ 	.byte	0x03, 0x1b
        /*002e*/ 	.short	0x00ff


	//----- nvinfo : EIATTR_NUM_BARRIERS
	.align		4
        /*0030*/ 	.byte	0x02, 0x4c
        /*0032*/ 	.byte	0x01
	.zero		1


	//----- nvinfo : EIATTR_MERCURY_ISA_VERSION
	.align		4
        /*0034*/ 	.byte	0x03, 0x5f
        /*0036*/ 	.short	0x0000


	//----- nvinfo : EIATTR_COOP_GROUP_MASK_REGIDS
	.align		4
        /*0038*/ 	.byte	0x04, 0x29
        /*003a*/ 	.short	(.L_988 - .L_987)


	//   ....[0]....
.L_987:
        /*003c*/ 	.word	0xffffffff


	//   ....[1]....
        /*0040*/ 	.word	0xffffffff


	//   ....[2]....
        /*0044*/ 	.word	0xffffffff


	//   ....[3]....
        /*0048*/ 	.word	0xffffffff


	//   ....[4]....
        /*004c*/ 	.word	0xffffffff


	//   ....[5]....
        /*0050*/ 	.word	0xffffffff


	//   ....[6]....
        /*0054*/ 	.word	0xffffffff


	//   ....[7]....
        /*0058*/ 	.word	0xffffffff


	//   ....[8]....
        /*005c*/ 	.word	0xffffffff


	//   ....[9]....
        /*0060*/ 	.word	0xffffffff


	//   ....[10]....
        /*0064*/ 	.word	0xffffffff


	//   ....[11]....
        /*0068*/ 	.word	0xffffffff


	//   ....[12]....
        /*006c*/ 	.word	0xffffffff


	//   ....[13]....
        /*0070*/ 	.word	0xffffffff


	//   ....[14]....
        /*0074*/ 	.word	0xffffffff


	//   ....[15]....
        /*0078*/ 	.word	0xffffffff


	//----- nvinfo : EIATTR_COOP_GROUP_INSTR_OFFSETS
	.align		4
.L_988:
        /*007c*/ 	.byte	0x04, 0x28
        /*007e*/ 	.short	(.L_990 - .L_989)


	//   ....[0]....
.L_989:
        /*0080*/ 	.word	0x00004730


	//   ....[1]....
        /*0084*/ 	.word	0x000048a0


	//   ....[2]....
        /*0088*/ 	.word	0x000048c0


	//   ....[3]....
        /*008c*/ 	.word	0x00004920


	//   ....[4]....
        /*0090*/ 	.word	0x00008c60


	//   ....[5]....
        /*0094*/ 	.word	0x00008c70


	//   ....[6]....
        /*0098*/ 	.word	0x00008ca0


	//   ....[7]....
        /*009c*/ 	.word	0x00008cb0


	//   ....[8]....
        /*00a0*/ 	.word	0x0000c9d0


	//   ....[9]....
        /*00a4*/ 	.word	0x0000c9e0


	//   ....[10]....
        /*00a8*/ 	.word	0x0000ca10


	//   ....[11]....
        /*00ac*/ 	.word	0x0000ca20


	//   ....[12]....
        /*00b0*/ 	.word	0x0000e500


	//   ....[13]....
        /*00b4*/ 	.word	0x0000e540


	//   ....[14]....
        /*00b8*/ 	.word	0x0000e580


	//   ....[15]....
        /*00bc*/ 	.word	0x0000e590


	//----- nvinfo : EIATTR_EXIT_INSTR_OFFSETS
	.align		4
.L_990:
        /*00c0*/ 	.byte	0x04, 0x1c
        /*00c2*/ 	.short	(.L_992 - .L_991)


	//   ....[0]....
.L_991:
        /*00c4*/ 	.word	0x000002d0


	//   ....[1]....
        /*00c8*/ 	.word	0x00000890


	//   ....[2]....
        /*00cc*/ 	.word	0x000008c0


	//   ....[3]....
        /*00d0*/ 	.word	0x0000f350


	//   ....[4]....
        /*00d4*/ 	.word	0x0000f430


	//----- nvinfo : EIATTR_CTAIDZ_USED
	.align		4
.L_992:
        /*00d8*/ 	.byte	0x01, 0x04
	.zero		2


	//----- nvinfo : EIATTR_CRS_STACK_SIZE
	.align		4
        /*00dc*/ 	.byte	0x04, 0x1e
        /*00de*/ 	.short	(.L_994 - .L_993)
.L_993:
        /*00e0*/ 	.word	0x00000000
.L_994:


//--------------------- .nv.info._ZN5flash24flash_fwd_splitkv_kernelI23Flash_fwd_kernel_traitsILi96ELi64ELi128ELi4ELb0ELb0EN7cutlass10bfloat16_tE19Flash_kernel_traitsILi96ELi64ELi128ELi4ES3_EELb1ELb0ELb1ELb0ELb0ELb0ELb0ELb0EEEvNS_16Flash_fwd_paramsE --------------------------
	.section	.nv.info._ZN5flash24flash_fwd_splitkv_kernelI23Flash_fwd_kernel_traitsILi96ELi64ELi128ELi4ELb0ELb0EN7cutlass10bfloat16_tE19Flash_kernel_traitsILi96ELi64ELi128ELi4ES3_EELb1ELb0ELb1ELb0ELb0ELb0ELb0ELb0EEEvNS_16Flash_fwd_paramsE,"",@"SHT_CUDA_INFO"
	.sectionflags	@""
	.align	4


	//----- nvinfo : EIATTR_CUDA_API_VERSION
	.align		4
        /*0000*/ 	.byte	0x04, 0x37
        /*0002*/ 	.short	(.L_996 - .L_995)
.L_995:
        /*0004*/ 	.word	0x00000082


	//----- nvinfo : EIATTR_SW2861232_WAR
	.align		4
.L_996:
        /*0008*/ 	.byte	0x01, 0x35
	.zero		2


	//----- nvinfo : EIATTR_PARAM_CBANK
	.align		4
        /*000c*/ 	.byte	0x04, 0x0a
        /*000e*/ 	.short	(.L_998 - .L_997)
	.align		4
.L_997:
        /*0010*/ 	.word	index@(.nv.constant0._ZN5flash24flash_fwd_splitkv_kernelI23Flash_fwd_kernel_traitsILi96ELi64ELi128ELi4ELb0ELb0EN7cutlass10bfloat16_tE19Flash_kernel_traitsILi96ELi64ELi128ELi4ES3_EELb1ELb0ELb1ELb0ELb0ELb0ELb0ELb0EEEvNS_16Flash_fwd_paramsE)
        /*0014*/ 	.short	0x0160
        /*0016*/ 	.short	0x01d0


	//----- nvinfo : EIATTR_CBANK_PARAM_SIZE
	.align		4
.L_998:
        /*0018*/ 	.byte	0x03, 0x19
        /*001a*/ 	.short	0x01d0


	//----- nvinfo : EIATTR_KPARAM_INFO
	.align		4
        /*001c*/ 	.byte	0x04, 0x17
        /*001e*/ 	.short	(.L_1000 - .L_999)
.L_999:
        /*0020*/ 	.word	0x00000000
        /*0024*/ 	.short	0x0000
        /*0026*/ 	.short	0x0000
        /*0028*/ 	.byte	0x00, 0xf0, 0x41, 0x07


	//----- nvinfo : EIATTR_MAXREG_COUNT
	.align		4
.L_1000:
        /*002c*/ 	.byte	0x03, 0x1b
        /*002e*/ 	.short	0x00ff


	//----- nvinfo : EIATTR_NUM_BARRIERS
	.align		4
        /*0030*/ 	.byte	0x02, 0x4c
        /*0032*/ 	.byte	0x01
	.zero		1


	//----- nvinfo : EIATTR_MERCURY_ISA_VERSION
	.align		4
        /*0034*/ 	.byte	0x03, 0x5f
        /*0036*/ 	.short	0x0000


	//----- nvinfo : EIATTR_COOP_GROUP_MASK_REGIDS
	.align		4
        /*0038*/ 	.byte	0x04, 0x29
        /*003a*/ 	.short	(.L_1002 - .L_1001)


	//   ....[0]....
.L_1001:
        /*003c*/ 	.word	0xffffffff


	//   ....[1]....
        /*0040*/ 	.word	0xffffffff


	//   ....[2]....
        /*0044*/ 	.word	0xffffffff


	//   ....[3]....
        /*0048*/ 	.word	0xffffffff


	//   ....[4]....
        /*004c*/ 	.word	0xffffffff


	//   ....[5]....
        /*0050*/ 	.word	0xffffffff


	//   ....[6]....
        /*0054*/ 	.word	0xffffffff


	//   ....[7]....
        /*0058*/ 	.word	0xffffffff


	//   ....[8]....
        /*005c*/ 	.word	0xffffffff


	//   ....[9]....
        /*0060*/ 	.word	0xffffffff


	//   ....[10]....
        /*0064*/ 	.word	0xffffffff


	//   ....[11]....
        /*0068*/ 	.word	0xffffffff


	//   ....[12]....
        /*006c*/ 	.word	0xffffffff


	//   ....[13]....
        /*0070*/ 	.word	0xffffffff


	//   ....[14]....
        /*0074*/ 	.word	0xffffffff


	//   ....[15]....
        /*0078*/ 	.word	0xffffffff


	//----- nvinfo : EIATTR_COOP_GROUP_INSTR_OFFSETS
	.align		4
.L_1002:
        /*007c*/ 	.byte	0x04, 0x28
        /*007e*/ 	.short	(.L_1004 - .L_1003)


	//   ....[0]....
.L_1003:
        /*0080*/ 	.word	0x00005b80


	//   ....[1]....
        /*0084*/ 	.word	0x00005be0


	//   ....[2]....
        /*0088*/ 	.word	0x00005c10


	//   ....[3]....
        /*008c*/ 	.word	0x00005ca0


	//   ....[4]....
        /*0090*/ 	.word	0x0000a740


	//   ....[5]....
        /*0094*/ 	.word	0x0000a750


	//   ....[6]....
        /*0098*/ 	.word	0x0000a780


	//   ....[7]....
        /*009c*/ 	.word	0x0000a790


	//   ....[8]....
        /*00a0*/ 	.word	0x0000ec60


	//   ....[9]....
        /*00a4*/ 	.word	0x0000ec80


	//   ....[10]....
        /*00a8*/ 	.word	0x0000eca0


	//   ....[11]....
        /*00ac*/ 	.word	0x0000ecc0


	//   ....[12]....
        /*00b0*/ 	.word	0x00010800


	//   ....[13]....
        /*00b4*/ 	.word	0x00010840


	//   ....[14]....
        /*00b8*/ 	.word	0x00010880


	//   ....[15]....
        /*00bc*/ 	.word	0x00010890


	//----- nvinfo : EIATTR_EXIT_INSTR_OFFSETS
	.align		4
.L_1004:
        /*00c0*/ 	.byte	0x04, 0x1c
        /*00c2*/ 	.short	(.L_1006 - .L_1005)


	//   ....[0]....
.L_1005:
        /*00c4*/ 	.word	0x000002d0


	//   ....[1]....
        /*00c8*/ 	.word	0x00000900


	//   ....[2]....
        /*00cc*/ 	.word	0x00000930


	//   ....[3]....
        /*00d0*/ 	.word	0x000116e0


	//   ....[4]....
        /*00d4*/ 	.word	0x000117d0


	//   ....[5]....
        /*00d8*/ 	.word	0x000117f0


	//----- nvinfo : EIATTR_CTAIDZ_USED
	.align		4
.L_1006:
        /*00dc*/ 	.byte	0x01, 0x04
	.zero		2


	//----- nvinfo : EIATTR_CRS_STACK_SIZE
	.align		4
        /*00e0*/ 	.byte	0x04, 0x1e
        /*00e2*/ 	.short	(.L_1008 - .L_1007)
.L_1007:
        /*00e4*/ 	.word	0x00000000
.L_1008:


//--------------------- .nv.info._ZN5flash24flash_fwd_splitkv_kernelI23Flash_fwd_kernel_traitsILi96ELi64ELi128ELi4ELb0ELb0EN7cutlass10bfloat16_tE19Flash_kernel_traitsILi96ELi64ELi128ELi4ES3_EELb1ELb0ELb1ELb0ELb0ELb1ELb0ELb0EEEvNS_16Flash_fwd_paramsE --------------------------
	.section	.nv.info._ZN5flash24flash_fwd_splitkv_kernelI23Flash_fwd_kernel_traitsILi96ELi64ELi128ELi4ELb0ELb0EN7cutlass10bfloat16_tE19Flash_kernel_traitsILi96ELi64ELi128ELi4ES3_EELb1ELb0ELb1ELb0ELb0ELb1ELb0ELb0EEEvNS_16Flash_fwd_paramsE,"",@"SHT_CUDA_INFO"
	.sectionflags	@""
	.align	4


	//----- nvinfo : EIATTR_CUDA_API_VERSION
	.align		4
        /*0000*/ 	.byte	0x04, 0x37
        /*0002*/ 	.short	(.L_1010 - .L_1009)
.L_1009:
        /*0004*/ 	.word	0x00000082


	//----- nvinfo : EIATTR_SW2861232_WAR
	.align		4
.L_1010:
        /*0008*/ 	.byte	0x01, 0x35
	.zero		2


	//----- nvinfo : EIATTR_PARAM_CBANK
	.align		4
        /*000c*/ 	.byte	0x04, 0x0a
        /*000e*/ 	.short	(.L_1012 - .L_1011)
	.align		4
.L_1011:
        /*0010*/ 	.word	index@(.nv.constant0._ZN5flash24flash_fwd_splitkv_kernelI23Flash_fwd_kernel_traitsILi96ELi64ELi128ELi4ELb0ELb0EN7cutlass10bfloat16_tE19Flash_kernel_traitsILi96ELi64ELi128ELi4ES3_EELb1ELb0ELb1ELb0ELb0ELb1ELb0ELb0EEEvNS_16Flash_fwd_paramsE)
        /*0014*/ 	.short	0x0160
        /*0016*/ 	.short	0x01d0


	//----- nvinfo : EIATTR_CBANK_PARAM_SIZE
	.align		4
.L_1012:
        /*0018*/ 	.byte	0x03, 0x19
        /*001a*/ 	.short	0x01d0


	//----- nvinfo : EIATTR_KPARAM_INFO
	.align		4
        /*001c*/ 	.byte	0x04, 0x17
        /*001e*/ 	.short	(.L_1014 - .L_1013)
.L_1013:
        /*0020*/ 	.word	0x00000000
        /*0024*/ 	.short	0x0000
        /*0026*/ 	.short	0x0000
        /*0028*/ 	.byte	0x00, 0xf0, 0x41, 0x07


	//----- nvinfo : EIATTR_MAXREG_COUNT
	.align		4
.L_1014:
        /*002c*/ 	.byte	0x03, 0x1b
        /*002e*/ 	.short	0x00ff


	//----- nvinfo : EIATTR_NUM_BARRIERS
	.align		4
        /*0030*/ 	.byte	0x02, 0x4c
        /*0032*/ 	.byte	0x01
	.zero		1


	//----- nvinfo : EIATTR_MERCURY_ISA_VERSION
	.align		4
        /*0034*/ 	.byte	0x03, 0x5f
        /*0036*/ 	.short	0x0000


	//----- nvinfo : EIATTR_COOP_GROUP_MASK_REGIDS
	.align		4
        /*0038*/ 	.byte	0x04, 0x29
        /*003a*/ 	.short	(.L_1016 - .L_1015)


	//   ....[0]....
.L_1015:
        /*003c*/ 	.word	0xffffffff


	//   ....[1]....
        /*0040*/ 	.word	0xffffffff


	//   ....[2]....
        /*0044*/ 	.word	0xffffffff


	//   ....[3]....
        /*0048*/ 	.word	0xffffffff


	//   ....[4]....
        /*004c*/ 	.word	0xffffffff


	//   ....[5]....
        /*0050*/ 	.word	0xffffffff


	//   ....[6]....
        /*0054*/ 	.word	0xffffffff


	//   ....[7]....
        /*0058*/ 	.word	0xffffffff


	//   ....[8]....
        /*005c*/ 	.word	0xffffffff


	//   ....[9]....
        /*0060*/ 	.word	0xffffffff


	//   ....[10]....
        /*0064*/ 	.word	0xffffffff


	//   ....[11]....
        /*0068*/ 	.word	0xffffffff


	//   ....[12]....
        /*006c*/ 	.word	0xffffffff


	//   ....[13]....
        /*0070*/ 	.word	0xffffffff


	//   ....[14]....
        /*0074*/ 	.word	0xffffffff


	//   ....[15]....
        /*0078*/ 	.word	0xffffffff


	//----- nvinfo : EIATTR_COOP_GROUP_INSTR_OFFSETS
	.align		4
.L_1016:
        /*007c*/ 	.byte	0x04, 0x28
        /*007e*/ 	.short	(.L_1018 - .L_1017)


	//   ....[0]....
.L_1017:
        /*0080*/ 	.word	0x000063a0


	//   ....[1]....
        /*0084*/ 	.word	0x000063d0


	//   ....[2]....
        /*0088*/ 	.word	0x00006400


	//   ....[3]....
        /*008c*/ 	.word	0x00006490


	//   ....[4]....
        /*0090*/ 	.word	0x0000b790


	//   ....[5]....
        /*0094*/ 	.word	0x0000b7c0


	//   ....[6]....
        /*0098*/ 	.word	0x0000b7e0


	//   ....[7]....
        /*009c*/ 	.word	0x0000b810


	//   ....[8]....
        /*00a0*/ 	.word	0x00010540


	//   ....[9]....
        /*00a4*/ 	.word	0x00010550


	//   ....[10]....
        /*00a8*/ 	.word	0x00010570


	//   ....[11]....
        /*00ac*/ 	.word	0x00010590


	//   ....[12]....
        /*00b0*/ 	.word	0x00012070


	//   ....[13]....
        /*00b4*/ 	.word	0x000120b0


	//   ....[14]....
        /*00b8*/ 	.word	0x000120e0


	//   ....[15]....
        /*00bc*/ 	.word	0x000120f0


	//----- nvinfo : EIATTR_EXIT_INSTR_OFFSETS
	.align		4
.L_1018:
        /*00c0*/ 	.byte	0x04, 0x1c
        /*00c2*/ 	.short	(.L_1020 - .L_1019)


	//   ....[0]....
.L_1019:
        /*00c4*/ 	.word	0x000002d0


	//   ....[1]....
        /*00c8*/ 	.word	0x00000900


	//   ....[2]....
        /*00cc*/ 	.word	0x00000930


	//   ....[3]....
        /*00d0*/ 	.word	0x00012f50


	//   ....[4]....
        /*00d4*/ 	.word	0x00013040


	//   ....[5]....
        /*00d8*/ 	.word	0x00013060


	//----- nvinfo : EIATTR_CTAIDZ_USED
	.align		4
.L_1020:
        /*00dc*/ 	.byte	0x01, 0x04
	.zero		2


	//----- nvinfo : EIATTR_CRS_STACK_SIZE
	.align		4
        /*00e0*/ 	.byte	0x04, 0x1e
        /*00e2*/ 	.short	(.L_1022 - .L_1021)
.L_1021:
        /*00e4*/ 	.word	0x00000000
.L_1022:


//--------------------- .nv.info._ZN5flash24flash_fwd_splitkv_kernelI23Flash_fwd_kernel_traitsILi96ELi64ELi128ELi4ELb0ELb0EN7cutlass10bfloat16_tE19Flash_kernel_traitsILi96ELi64ELi128ELi4ES3_EELb1ELb0ELb0ELb0ELb1ELb0ELb0ELb1EEEvNS_16Flash_fwd_paramsE --------------------------
	.section	.nv.info._ZN5flash24flash_fwd_splitkv_kernelI23Flash_fwd_kernel_traitsILi96ELi64ELi128ELi4ELb0ELb0EN7cutlass10bfloat16_tE19Flash_kernel_traitsILi96ELi64ELi128ELi4ES3_EELb1ELb0ELb0ELb0ELb1ELb0ELb0ELb1EEEvNS_16Flash_fwd_paramsE,"",@"SHT_CUDA_INFO"
	.sectionflags	@""
	.align	4


	//----- nvinfo : EIATTR_CUDA_API_VERSION
	.align		4
        /*0000*/ 	.byte	0x04, 0x37
        /*0002*/ 	.short	(.L_1024 - .L_1023)
.L_1023:
        /*0004*/ 	.word	0x00000082


	//----- nvinfo : EIATTR_SW2861232_WAR
	.align		4
.L_1024:
        /*0008*/ 	.byte	0x01, 0x35
	.zero		2


	//----- nvinfo : EIATTR_PARAM_CBANK
	.align		4
        /*000c*/ 	.byte	0x04, 0x0a
        /*000e*/ 	.short	(.L_1026 - .L_1025)
	.align		4
.L_1025:
        /*0010*/ 	.word	index@(.nv.constant0._ZN5flash24flash_fwd_splitkv_kernelI23Flash_fwd_kernel_traitsILi96ELi64ELi128ELi4ELb0ELb0EN7cutlass10bfloat16_tE19Flash_kernel_traitsILi96ELi64ELi128ELi4ES3_EELb1ELb0ELb0ELb0ELb1ELb0ELb0ELb1EEEvNS_16Flash_fwd_paramsE)
        /*0014*/ 	.short	0x0160
        /*0016*/ 	.short	0x01d0


	//----- nvinfo : EIATTR_CBANK_PARAM_SIZE
	.align		4
.L_1026:
        /*0018*/ 	.byte	0x03, 0x19
        /*001a*/ 	.short	0x01d0


	//----- nvinfo : EIATTR_KPARAM_INFO
	.align		4
        /*001c*/ 	.byte	0x04, 0x17
        /*001e*/ 	.short	(.L_1028 - .L_1027)
.L_1027:
        /*0020*/ 	.word	0x00000000
        /*0024*/ 	.short	0x0000
        /*0026*/ 	.short	0x0000
        /*0028*/ 	.byte	0x00, 0xf0, 0x41, 0x07


	//----- nvinfo : EIATTR_MAXREG_COUNT
	.align		4
.L_1028:
        /*002c*/ 	.byte	0x03, 0x1b
        /*002e*/ 	.short	0x00ff


	//----- nvinfo : EIATTR_NUM_BARRIERS
	.align		4
        /*0030*/ 	.byte	0x02, 0x4c
        /*0032*/ 	.byte	0x01
	.zero		1


	//----- nvinfo : EIATTR_MERCURY_ISA_VERSION
	.align		4
        /*0034*/ 	.byte	0x03, 0x5f
        /*0036*/ 	.short	0x0000


	//----- nvinfo : EIATTR_COOP_GROUP_MASK_REGIDS
	.align		4
        /*0038*/ 	.byte	0x04, 0x29
        /*003a*/ 	.short	(.L_1030 - .L_1029)


	//   ....[0]....
.L_1029:
        /*003c*/ 	.word	0xffffffff


	//   ....[1]....
        /*0040*/ 	.word	0xffffffff


	//   ....[2]....
        /*0044*/ 	.word	0xffffffff


	//   ....[3]....
        /*0048*/ 	.word	0xffffffff


	//   ....[4]....
        /*004c*/ 	.word	0xffffffff


	//   ....[5]....
        /*0050*/ 	.word	0xffffffff


	//   ....[6]....
        /*0054*/ 	.word	0xffffffff


	//   ....[7]....
        /*0058*/ 	.word	0xffffffff


	//   ....[8]....
        /*005c*/ 	.word	0xffffffff


	//   ....[9]....
        /*0060*/ 	.word	0xffffffff


	//   ....[10]....
        /*0064*/ 	.word	0xffffffff


	//   ....[11]....
        /*0068*/ 	.word	0xffffffff


	//   ....[12]....
        /*006c*/ 	.word	0xffffffff


	//   ....[13]....
        /*0070*/ 	.word	0xffffffff


	//   ....[14]....
        /*0074*/ 	.word	0xffffffff


	//   ....[15]....
        /*0078*/ 	.word	0xffffffff


	//----- nvinfo : EIATTR_COOP_GROUP_INSTR_OFFSETS
	.align		4
.L_1030:
        /*007c*/ 	.byte	0x04, 0x28
        /*007e*/ 	.short	(.L_1032 - .L_1031)


	//   ....[0]....
.L_1031:
        /*0080*/ 	.word	0x0000f8c0


	//   ....[1]....
        /*0084*/ 	.word	0x0000f950


	//   ....[2]....
        /*0088*/ 	.word	0x0000f980


	//   ....[3]....
        /*008c*/ 	.word	0x0000f9a0


	//   ....[4]....
        /*0090*/ 	.word	0x00013530


	//   ....[5]....
        /*0094*/ 	.word	0x00013570


	//   ....[6]....
        /*0098*/ 	.word	0x00013590


	//   ....[7]....
        /*009c*/ 	.word	0x000135b0


	//   ....[8]....
        /*00a0*/ 	.word	0x00016a50


	//   ....[9]....
        /*00a4*/ 	.word	0x00016a70


	//   ....[10]....
        /*00a8*/ 	.word	0x00016ab0


	//   ....[11]....
        /*00ac*/ 	.word	0x00016ac0


	//   ....[12]....
        /*00b0*/ 	.word	0x000185f0


	//   ....[13]....
        /*00b4*/ 	.word	0x00018630


	//   ....[14]....
        /*00b8*/ 	.word	0x00018670


	//   ....[15]....
        /*00bc*/ 	.word	0x00018680


	//----- nvinfo : EIATTR_EXIT_INSTR_OFFSETS
	.align		4
.L_1032:
        /*00c0*/ 	.byte	0x04, 0x1c
        /*00c2*/ 	.short	(.L_1034 - .L_1033)


	//   ....[0]....
.L_1033:
        /*00c4*/ 	.word	0x00000310


	//   ....[1]....
        /*00c8*/ 	.word	0x000008a0


	//   ....[2]....
        /*00cc*/ 	.word	0x000008d0


	//   ....[3]....
        /*00d0*/ 	.word	0x000194e0


	//   ....[4]....
        /*00d4*/ 	.word	0x000195b0


	//----- nvinfo : EIATTR_CTAIDZ_USED
	.align		4
.L_1034:
        /*00d8*/ 	.byte	0x01, 0x04
	.zero		2


	//----- nvinfo : EIATTR_CRS_STACK_SIZE
	.align		4
        /*00dc*/ 	.byte	0x04, 0x1e
        /*00de*/ 	.short	(.L_1036 - .L_1035)
.L_1035:
        /*00e0*/ 	.word	0x00000000
.L_1036:


//--------------------- .nv.info._ZN5flash24flash_fwd_splitkv_kernelI23Flash_fwd_kernel_traitsILi96ELi64ELi128ELi4ELb0ELb0EN7cutlass10bfloat16_tE19Flash_kernel_traitsILi96ELi64ELi128ELi4ES3_EELb1ELb0ELb0ELb0ELb1ELb1ELb0ELb1EEEvNS_16Flash_fwd_paramsE --------------------------
	.section	.nv.info._ZN5flash24flash_fwd_splitkv_kernelI23Flash_fwd_kernel_traitsILi96ELi64ELi128ELi4ELb0ELb0EN7cutlass10bfloat16_tE19Flash_kernel_traitsILi96ELi64ELi128ELi4ES3_EELb1ELb0ELb0ELb0ELb1ELb1ELb0ELb1EEEvNS_16Flash_fwd_paramsE,"",@"SHT_CUDA_INFO"
	.sectionflags	@""
	.align	4


	//----- nvinfo : EIATTR_CUDA_API_VERSION
	.align		4
        /*0000*/ 	.byte	0x04, 0x37
        /*0002*/ 	.short	(.L_1038 - .L_1037)
.L_1037:
        /*0004*/ 	.word	0x00000082


	//----- nvinfo : EIATTR_SW2861232_WAR
	.align		4
.L_1038:
        /*0008*/ 	.byte	0x01, 0x35
	.zero		2


	//----- nvinfo : EIATTR_PARAM_CBANK
	.align		4
        /*000c*/ 	.byte	0x04, 0x0a
        /*000e*/ 	.short	(.L_1040 - .L_1039)
	.align		4
.L_1039:
        /*0010*/ 	.word	index@(.nv.constant0._ZN5flash24flash_fwd_splitkv_kernelI23Flash_fwd_kernel_traitsILi96ELi64ELi128ELi4ELb0ELb0EN7cutlass10bfloat16_tE19Flash_kernel_traitsILi96ELi64ELi128ELi4ES3_EELb1ELb0ELb0ELb0ELb1ELb1ELb0ELb1EEEvNS_16Flash_fwd_paramsE)
        /*0014*/ 	.short	0x0160
        /*0016*/ 	.short	0x01d0


	//----- nvinfo : EIATTR_CBANK_PARAM_SIZE
	.align		4
.L_1040:
        /*0018*/ 	.byte	0x03, 0x19
        /*001a*/ 	.short	0x01d0


	//----- nvinfo : EIATTR_KPARAM_INFO
	.align		4
        /*001c*/ 	.byte	0x04, 0x17
        /*001e*/ 	.short	(.L_1042 - .L_1041)
.L_1041:
        /*0020*/ 	.word	0x00000000
        /*0024*/ 	.short	0x0000
        /*0026*/ 	.short	0x0000
        /*0028*/ 	.byte	0x00, 0xf0, 0x41, 0x07


	//----- nvinfo : EIATTR_MAXREG_COUNT
	.align		4
.L_1042:
        /*002c*/ 	.byte	0x03, 0x1b
        /*002e*/ 	.short	0x00ff


	//----- nvinfo : EIATTR_NUM_BARRIERS
	.align		4
        /*0030*/ 	.byte	0x02, 0x4c
        /*0032*/ 	.byte	0x01
	.zero		1


	//----- nvinfo : EIATTR_MERCURY_ISA_VERSION
	.align		4
        /*0034*/ 	.byte	0x03, 0x5f
        /*0036*/ 	.short	0x0000


	//----- nvinfo : EIATTR_COOP_GROUP_MASK_REGIDS
	.align		4
        /*0038*/ 	.byte	0x04, 0x29
        /*003a*/ 	.short	(.L_1044 - .L_1043)


	//   ....[0]....
.L_1043:
        /*003c*/ 	.word	0xffffffff


	//   ....[1]....
        /*0040*/ 	.word	0xffffffff


	//   ....[2]....
        /*0044*/ 	.word	0xffffffff


	//   ....[3]....
        /*0048*/ 	.word	0xffffffff


	//   ....[4]....
        /*004c*/ 	.word	0xffffffff


	//   ....[5]....
        /*0050*/ 	.word	0xffffffff


	//   ....[6]....
        /*0054*/ 	.word	0xffffffff


	//   ....[7]....
        /*0058*/ 	.word	0xffffffff


	//   ....[8]....
        /*005c*/ 	.word	0xffffffff


	//   ....[9]....
        /*0060*/ 	.word	0xffffffff


	//   ....[10]....
        /*0064*/ 	.word	0xffffffff


	//   ....[11]....
        /*0068*/ 	.word	0xffffffff


	//   ....[12]....
        /*006c*/ 	.word	0xffffffff


	//   ....[13]....
        /*0070*/ 	.word	0xffffffff


	//   ....[14]....
        /*0074*/ 	.word	0xffffffff


	//   ....[15]....
        /*0078*/ 	.word	0xffffffff


	//----- nvinfo : EIATTR_COOP_GROUP_INSTR_OFFSETS
	.align		4
.L_1044:
        /*007c*/ 	.byte	0x04, 0x28
        /*007e*/ 	.short	(.L_1046 - .L_1045)


	//   ....[0]....
.L_1045:
        /*0080*/ 	.word	0x00010040


	//   ....[1]....
        /*0084*/ 	.word	0x00010100


	//   ....[2]....
        /*0088*/ 	.word	0x00010110


	//   ....[3]....
        /*008c*/ 	.word	0x00010140


	//   ....[4]....
        /*0090*/ 	.word	0x000144d0


	//   ....[5]....
        /*0094*/ 	.word	0x000144f0


	//   ....[6]....
        /*0098*/ 	.word	0x00014510


	//   ....[7]....
        /*009c*/ 	.word	0x00014530


	//   ....[8]....
        /*00a0*/ 	.word	0x00018250


	//   ....[9]....
        /*00a4*/ 	.word	0x00018270


	//   ....[10]....
        /*00a8*/ 	.word	0x000182b0


	//   ....[11]....
        /*00ac*/ 	.word	0x000182c0


	//   ....[12]....
        /*00b0*/ 	.word	0x00019da0


	//   ....[13]....
        /*00b4*/ 	.word	0x00019de0


	//   ....[14]....
        /*00b8*/ 	.word	0x00019e20


	//   ....[15]....
        /*00bc*/ 	.word	0x00019e30


	//----- nvinfo : EIATTR_EXIT_INSTR_OFFSETS
	.align		4
.L_1046:
        /*00c0*/ 	.byte	0x04, 0x1c
        /*00c2*/ 	.short	(.L_1048 - .L_1047)


	//   ....[0]....
.L_1047:
        /*00c4*/ 	.word	0x00000310


	//   ....[1]....
        /*00c8*/ 	.word	0x000008a0


	//   ....[2]....
        /*00cc*/ 	.word	0x000008d0


	//   ....[3]....
        /*00d0*/ 	.word	0x0001ac90


	//   ....[4]....
        /*00d4*/ 	.word	0x0001ad70


	//----- nvinfo : EIATTR_CTAIDZ_USED
	.align		4
.L_1048:
        /*00d8*/ 	.byte	0x01, 0x04
	.zero		2


	//----- nvinfo : EIATTR_CRS_STACK_SIZE
	.align		4
        /*00dc*/ 	.byte	0x04, 0x1e
        /*00de*/ 	.short	(.L_1050 - .L_1049)
.L_1049:
        /*00e0*/ 	.word	0x00000000
.L_1050:


//--------------------- .nv.info._ZN5flash24flash_fwd_splitkv_kernelI23Flash_fwd_kernel_traitsILi96ELi64ELi128ELi4ELb0ELb0EN7cutlass10bfloat16_tE19Flash_kernel_traitsILi96ELi64ELi128ELi4ES3_EELb1ELb0ELb1ELb0ELb0ELb0ELb0ELb1EEEvNS_16Flash_fwd_paramsE --------------------------
	.section	.nv.info._ZN5flash24flash_fwd_splitkv_kernelI23Flash_fwd_kernel_traitsILi96ELi64ELi128ELi4ELb0ELb0EN7cutlass10bfloat16_tE19Flash_kernel_traitsILi96ELi64ELi128ELi4ES3_EELb1ELb0ELb1ELb0ELb0ELb0ELb0ELb1EEEvNS_16Flash_fwd_paramsE,"",@"SHT_CUDA_INFO"
	.sectionflags	@""
	.align	4


	//----- nvinfo : EIATTR_CUDA_API_VERSION
	.align		4
        /*0000*/ 	.byte	0x04, 0x37
        /*0002*/ 	.short	(.L_1052 - .L_1051)
.L_1051:
        /*0004*/ 	.word	0x00000082


	//----- nvinfo : EIATTR_SW2861232_WAR
	.align		4
.L_1052:
        /*0008*/ 	.byte	0x01, 0x35
	.zero		2


	//----- nvinfo : EIATTR_PARAM_CBANK
	.align		4
        /*000c*/ 	.byte	0x04, 0x0a
        /*000e*/ 	.short	(.L_1054 - .L_1053)
	.align		4
.L_1053:
        /*0010*/ 	.word	index@(.nv.constant0._ZN5flash24flash_fwd_splitkv_kernelI23Flash_fwd_kernel_traitsILi96ELi64ELi128ELi4ELb0ELb0EN7cutlass10bfloat16_tE19Flash_kernel_traitsILi96ELi64ELi128ELi4ES3_EELb1ELb0ELb1ELb0ELb0ELb0ELb0ELb1EEEvNS_16Flash_fwd_paramsE)
        /*0014*/ 	.short	0x0160
        /*0016*/ 	.short	0x01d0


	//----- nvinfo : EIATTR_CBANK_PARAM_SIZE
	.align		4
.L_1054:
        /*0018*/ 	.byte	0x03, 0x19
        /*001a*/ 	.short	0x01d0


	//----- nvinfo : EIATTR_KPARAM_INFO
	.align		4
        /*001c*/ 	.byte	0x04, 0x17
        /*001e*/ 	.short	(.L_1056 - .L_1055)
.L_1055:
        /*0020*/ 	.word	0x00000000
        /*0024*/ 	.short	0x0000
        /*0026*/ 	.short	0x0000
        /*0028*/ 	.byte	0x00, 0xf0, 0x41, 0x07


	//----- nvinfo : EIATTR_MAXREG_COUNT
	.align		4
.L_1056:
        /*002c*/ 	.byte	0x03, 0x1b
        /*002e*/ 	.short	0x00ff


	//----- nvinfo : EIATTR_NUM_BARRIERS
	.align		4
        /*0030*/ 	.byte	0x02, 0x4c
        /*0032*/ 	.byte	0x01
	.zero		1


	//----- nvinfo : EIATTR_MERCURY_ISA_VERSION
	.align		4
        /*0034*/ 	.byte	0x03, 0x5f
        /*0036*/ 	.short	0x0000


	//----- nvinfo : EIATTR_COOP_GROUP_MASK_REGIDS
	.align		4
        /*0038*/ 	.byte	0x04, 0x29
        /*003a*/ 	.short	(.L_1058 - .L_1057)


	//   ....[0]....
.L_1057:
        /*003c*/ 	.word	0xffffffff


	//   ....[1]....
        /*0040*/ 	.word	0xffffffff


	//   ....[2]....
        /*0044*/ 	.word	0xffffffff


	//   ....[3]....
        /*0048*/ 	.word	0xffffffff


	//   ....[4]....
        /*004c*/ 	.word	0xffffffff


	//   ....[5]....
        /*0050*/ 	.word	0xffffffff


	//   ....[6]....
        /*0054*/ 	.word	0xffffffff


	//   ....[7]....
        /*0058*/ 	.word	0xffffffff


	//   ....[8]....
        /*005c*/ 	.word	0xffffffff


	//   ....[9]....
        /*0060*/ 	.word	0xffffffff


	//   ....[10]....
        /*0064*/ 	.word	0xffffffff


	//   ....[11]....
        /*0068*/ 	.word	0xffffffff


	//   ....[12]....
        /*006c*/ 	.word	0xffffffff


	//   ....[13]....
        /*0070*/ 	.word	0xffffffff


	//   ....[14]....
        /*0074*/ 	.word	0xffffffff


	//   ....[15]....
        /*0078*/ 	.word	0xffffffff


	//   ....[16]....
        /*007c*/ 	.word	0xffffffff


	//   ....[17]....
        /*0080*/ 	.word	0xffffffff


	//   ....[18]....
        /*0084*/ 	.word	0xffffffff


	//   ....[19]....
        /*0088*/ 	.word	0xffffffff


	//----- nvinfo : EIATTR_COOP_GROUP_INSTR_OFFSETS
	.align		4
.L_1058:
        /*008c*/ 	.byte	0x04, 0x28
        /*008e*/ 	.short	(.L_1060 - .L_1059)


	//   ....[0]....
.L_1059:
        /*0090*/ 	.word	0x00012730


	//   ....[1]....
        /*0094*/ 	.word	0x00012750


	//   ....[2]....
        /*0098*/ 	.word	0x000127d0


	//   ....[3]....
        /*009c*/ 	.word	0x000127e0


	//   ....[4]....
        /*00a0*/ 	.word	0x00017240


	//   ....[5]....
        /*00a4*/ 	.word	0x00017290


	//   ....[6]....
        /*00a8*/ 	.word	0x000172b0


	//   ....[7]....
        /*00ac*/ 	.word	0x000172d0


	//   ....[8]....
        /*00b0*/ 	.word	0x0001b860


	//   ....[9]....
        /*00b4*/ 	.word	0x0001b880


	//   ....[10]....
        /*00b8*/ 	.word	0x0001b8a0


	//   ....[11]....
        /*00bc*/ 	.word	0x0001b8c0


	//   ....[12]....
        /*00c0*/ 	.word	0x0001d430


	//   ....[13]....
        /*00c4*/ 	.word	0x0001d460


	//   ....[14]....
        /*00c8*/ 	.word	0x0001d470


	//   ....[15]....
        /*00cc*/ 	.word	0x0001d4a0


	//   ....[16]....
        /*00d0*/ 	.word	0x0001e520


	//   ....[17]....
        /*00d4*/ 	.word	0x0001e560


	//   ....[18]....
        /*00d8*/ 	.word	0x0001e5b0


	//   ....[19]....
        /*00dc*/ 	.word	0x0001e600


	//----- nvinfo : EIATTR_EXIT_INSTR_OFFSETS
	.align		4
.L_1060:
        /*00e0*/ 	.byte	0x04, 0x1c
        /*00e2*/ 	.short	(.L_1062 - .L_1061)


	//   ....[0]....
.L_1061:
        /*00e4*/ 	.word	0x000000b0


	//----- nvinfo : EIATTR_CTAIDZ_USED
	.align		4
.L_1062:
        /*00e8*/ 	.byte	0x01, 0x04
	.zero		2


	//----- nvinfo : EIATTR_CRS_STACK_SIZE
	.align		4
        /*00ec*/ 	.byte	0x04, 0x1e
        /*00ee*/ 	.short	(.L_1064 - .L_1063)
.L_1063:
        /*00f0*/ 	.word	0x00000000
.L_1064:


//--------------------- .nv.info._ZN5flash24flash_fwd_splitkv_kernelI23Flash_fwd_kernel_traitsILi96ELi64ELi128ELi4ELb0ELb0EN7cutlass10bfloat16_tE19Flash_kernel_traitsILi96ELi64ELi128ELi4ES3_EELb1ELb0ELb1ELb0ELb0ELb1ELb0ELb1EEEvNS_16Flash_fwd_paramsE --------------------------
	.section	.nv.info._ZN5flash24flash_fwd_splitkv_kernelI23Flash_fwd_kernel_traitsILi96ELi64ELi128ELi4ELb0ELb0EN7cutlass10bfloat16_tE19Flash_kernel_traitsILi96ELi64ELi128ELi4ES3_EELb1ELb0ELb1ELb0ELb0ELb1ELb0ELb1EEEvNS_16Flash_fwd_paramsE,"",@"SHT_CUDA_INFO"
	.sectionflags	@""
	.align	4


	//----- nvinfo : EIATTR_CUDA_API_VERSION
	.align		4
        /*0000*/ 	.byte	0x04, 0x37
        /*0002*/ 	.short	(.L_1066 - .L_1065)
.L_1065:
        /*0004*/ 	.word	0x00000082


	//----- nvinfo : EIATTR_SW2861232_WAR
	.align		4
.L_1066:
        /*0008*/ 	.byte	0x01, 0x35
	.zero		2


	//----- nvinfo : EIATTR_PARAM_CBANK
	.align		4
        /*000c*/ 	.byte	0x04, 0x0a
        /*000e*/ 	.short	(.L_1068 - .L_1067)
	.align		4
.L_1067:
        /*0010*/ 	.word	index@(.nv.constant0._ZN5flash24flash_fwd_splitkv_kernelI23Flash_fwd_kernel_traitsILi96ELi64ELi128ELi4ELb0ELb0EN7cutlass10bfloat16_tE19Flash_kernel_traitsILi96ELi64ELi128ELi4ES3_EELb1ELb0ELb1ELb0ELb0ELb1ELb0ELb1EEEvNS_16Flash_fwd_paramsE)
        /*0014*/ 	.short	0x0160
        /*0016*/ 	.short	0x01d0


	//----- nvinfo : EIATTR_CBANK_PARAM_SIZE
	.align		4
.L_1068:
        /*0018*/ 	.byte	0x03, 0x19
        /*001a*/ 	.short	0x01d0


	//----- nvinfo : EIATTR_KPARAM_INFO
	.align		4
        /*001c*/ 	.byte	0x04, 0x17
        /*001e*/ 	.short	(.L_1070 - .L_1069)
.L_1069:
        /*0020*/ 	.word	0x00000000
        /*0024*/ 	.short	0x0000
        /*0026*/ 	.short	0x0000
        /*0028*/ 	.byte	0x00, 0xf0, 0x41, 0x07


	//----- nvinfo : EIATTR_MAXREG_COUNT
	.align		4
.L_1070:
        /*002c*/ 	.byte	0x03, 0x1b
        /*002e*/ 	.short	0x00ff


	//----- nvinfo : EIATTR_NUM_BARRIERS
	.align		4
        /*0030*/ 	.byte	0x02, 0x4c
        /*0032*/ 	.byte	0x01
	.zero		1


	//----- nvinfo : EIATTR_MERCURY_ISA_VERSION
	.align		4
        /*0034*/ 	.byte	0x03, 0x5f
        /*0036*/ 	.short	0x0000


	//----- nvinfo : EIATTR_COOP_GROUP_MASK_REGIDS
	.align		4
        /*0038*/ 	.byte	0x04, 0x29
        /*003a*/ 	.short	(.L_1072 - .L_1071)


	//   ....[0]....
.L_1071:
        /*003c*/ 	.word	0xffffffff


	//   ....[1]....
        /*0040*/ 	.word	0xffffffff


	//   ....[2]....
        /*0044*/ 	.word	0xffffffff


	//   ....[3]....
        /*0048*/ 	.word	0xffffffff


	//   ....[4]....
        /*004c*/ 	.word	0xffffffff


	//   ....[5]....
        /*0050*/ 	.word	0xffffffff


	//   ....[6]....
        /*0054*/ 	.word	0xffffffff


	//   ....[7]....
        /*0058*/ 	.word	0xffffffff


	//   ....[8]....
        /*005c*/ 	.word	0xffffffff


	//   ....[9]....
        /*0060*/ 	.word	0xffffffff


	//   ....[10]....
        /*0064*/ 	.word	0xffffffff


	//   ....[11]....
        /*0068*/ 	.word	0xffffffff


	//   ....[12]....
        /*006c*/ 	.word	0xffffffff


	//   ....[13]....
        /*0070*/ 	.word	0xffffffff


	//   ....[14]....
        /*0074*/ 	.word	0xffffffff


	//   ....[15]....
        /*0078*/ 	.word	0xffffffff


	//   ....[16]....
        /*007c*/ 	.word	0xffffffff


	//   ....[17]....
        /*0080*/ 	.word	0xffffffff


	//   ....[18]....
        /*0084*/ 	.word	0xffffffff


	//   ....[19]....
        /*0088*/ 	.word	0xffffffff


	//----- nvinfo : EIATTR_COOP_GROUP_INSTR_OFFSETS
	.align		4
.L_1072:
        /*008c*/ 	.byte	0x04, 0x28
        /*008e*/ 	.short	(.L_1074 - .L_1073)


	//   ....[0]....
.L_1073:
        /*0090*/ 	.word	0x00012f70


	//   ....[1]....
        /*0094*/ 	.word	0x00012f90


	//   ....[2]....
        /*0098*/ 	.word	0x00013010


	//   ....[3]....
        /*009c*/ 	.word	0x00013020


	//   ....[4]....
        /*00a0*/ 	.word	0x00018290


	//   ....[5]....
        /*00a4*/ 	.word	0x000182e0


	//   ....[6]....
        /*00a8*/ 	.word	0x00018300


	//   ....[7]....
        /*00ac*/ 	.word	0x00018320


	//   ....[8]....
        /*00b0*/ 	.word	0x0001d110


	//   ....[9]....
        /*00b4*/ 	.word	0x0001d130


	//   ....[10]....
        /*00b8*/ 	.word	0x0001d150


	//   ....[11]....
        /*00bc*/ 	.word	0x0001d170


	//   ....[12]....
        /*00c0*/ 	.word	0x0001ec90


	//   ....[13]....
        /*00c4*/ 	.word	0x0001ecc0


	//   ....[14]....
        /*00c8*/ 	.word	0x0001ecd0


	//   ....[15]....
        /*00cc*/ 	.word	0x0001ed00


	//   ....[16]....
        /*00d0*/ 	.word	0x0001fd80


	//   ....[17]....
        /*00d4*/ 	.word	0x0001fdc0


	//   ....[18]....
        /*00d8*/ 	.word	0x0001fe10


	//   ....[19]....
        /*00dc*/ 	.word	0x0001fe60


	//----- nvinfo : EIATTR_EXIT_INSTR_OFFSETS
	.align		4
.L_1074:
        /*00e0*/ 	.byte	0x04, 0x1c
        /*00e2*/ 	.short	(.L_1076 - .L_1075)


	//   ....[0]....
.L_1075:
        /*00e4*/ 	.word	0x000000b0


	//----- nvinfo : EIATTR_CTAIDZ_USED
	.align		4
.L_1076:
        /*00e8*/ 	.byte	0x01, 0x04
	.zero		2


	//----- nvinfo : EIATTR_CRS_STACK_SIZE
	.align		4
        /*00ec*/ 	.byte	0x04, 0x1e
        /*00ee*/ 	.short	(.L_1078 - .L_1077)
.L_1077:
        /*00f0*/ 	.word	0x00000000
.L_1078:


//--------------------- .nv.info._ZN5flash24flash_fwd_splitkv_kernelI23Flash_fwd_kernel_traitsILi96ELi64ELi128ELi4ELb0ELb0EN7cutlass10bfloat16_tE19Flash_kernel_traitsILi96ELi64ELi128ELi4ES3_EELb1ELb0ELb0ELb0ELb1ELb0ELb1ELb0EEEvNS_16Flash_fwd_paramsE --------------------------
	.section	.nv.info._ZN5flash24flash_fwd_splitkv_kernelI23Flash_fwd_kernel_traitsILi96ELi64ELi128ELi4ELb0ELb0EN7cutlass10bfloat16_tE19Flash_kernel_traitsILi96ELi64ELi128ELi4ES3_EELb1ELb0ELb0ELb0ELb1ELb0ELb1ELb0EEEvNS_16Flash_fwd_paramsE,"",@"SHT_CUDA_INFO"
	.sectionflags	@""
	.align	4


	//----- nvinfo : EIATTR_CUDA_API_VERSION
	.align		4
        /*0000*/ 	.byte	0x04, 0x37
        /*0002*/ 	.short	(.L_1080 - .L_1079)
.L_1079:
        /*0004*/ 	.word	0x00000082


	//----- nvinfo : EIATTR_SW2861232_WAR
	.align		4
.L_1080:
        /*0008*/ 	.byte	0x01, 0x35
	.zero		2


	//----- nvinfo : EIATTR_PARAM_CBANK
	.align		4
        /*000c*/ 	.byte	0x04, 0x0a
        /*000e*/ 	.short	(.L_1082 - .L_1081)
	.align		4
.L_1081:
        /*0010*/ 	.word	index@(.nv.constant0._ZN5flash24flash_fwd_splitkv_kernelI23Flash_fwd_kernel_traitsILi96ELi64ELi128ELi4ELb0ELb0EN7cutlass10bfloat16_tE19Flash_kernel_traitsILi96ELi64ELi128ELi4ES3_EELb1ELb0ELb0ELb0ELb1ELb0ELb1ELb0EEEvNS_16Flash_fwd_paramsE)
        /*0014*/ 	.short	0x0160
        /*0016*/ 	.short	0x01d0


	//----- nvinfo : EIATTR_CBANK_PARAM_SIZE
	.align		4
.L_1082:
        /*0018*/ 	.byte	0x03, 0x19
        /*001a*/ 	.short	0x01d0


	//----- nvinfo : EIATTR_KPARAM_INFO
	.align		4
        /*001c*/ 	.byte	0x04, 0x17
        /*001e*/ 	.short	(.L_1084 - .L_1083)
.L_1083:
        /*0020*/ 	.word	0x00000000
        /*0024*/ 	.short	0x0000
        /*0026*/ 	.short	0x0000
        /*0028*/ 	.byte	0x00, 0xf0, 0x41, 0x07


	//----- nvinfo : EIATTR_MAXREG_COUNT
	.align		4
.L_1084:
        /*002c*/ 	.byte	0x03, 0x1b
        /*002e*/ 	.short	0x00ff


	//----- nvinfo : EIATTR_NUM_BARRIERS
	.align		4
        /*0030*/ 	.byte	0x02, 0x4c
        /*0032*/ 	.byte	0x01
	.zero		1


	//----- nvinfo : EIATTR_MERCURY_ISA_VERSION
	.align		4
        /*0034*/ 	.byte	0x03, 0x5f
        /*0036*/ 	.short	0x0000


	//----- nvinfo : EIATTR_COOP_GROUP_MASK_REGIDS
	.align		4
        /*0038*/ 	.byte	0x04, 0x29
        /*003a*/ 	.short	(.L_1086 - .L_1085)


	//   ....[0]....
.L_1085:
        /*003c*/ 	.word	0xffffffff


	//   ....[1]....
        /*0040*/ 	.word	0xffffffff


	//   ....[2]....
        /*0044*/ 	.word	0xffffffff


	//   ....[3]....
        /*0048*/ 	.word	0xffffffff


	//   ....[4]....
        /*004c*/ 	.word	0xffffffff


	//   ....[5]....
        /*0050*/ 	.word	0xffffffff


	//   ....[6]....
        /*0054*/ 	.word	0xffffffff


	//   ....[7]....
        /*0058*/ 	.word	0xffffffff


	//   ....[8]....
        /*005c*/ 	.word	0xffffffff


	//   ....[9]....
        /*0060*/ 	.word	0xffffffff


	//   ....[10]....
        /*0064*/ 	.word	0xffffffff


	//   ....[11]....
        /*0068*/ 	.word	0xffffffff


	//   ....[12]....
        /*006c*/ 	.word	0xffffffff


	//   ....[13]....
        /*0070*/ 	.word	0xffffffff


	//   ....[14]....
        /*0074*/ 	.word	0xffffffff


	//   ....[15]....
        /*0078*/ 	.word	0xffffffff


	//----- nvinfo : EIATTR_COOP_GROUP_INSTR_OFFSETS
	.align		4
.L_1086:
        /*007c*/ 	.byte	0x04, 0x28
        /*007e*/ 	.short	(.L_1088 - .L_1087)


	//   ....[0]....
.L_1087:
        /*0080*/ 	.word	0x00004290


	//   ....[1]....
        /*0084*/ 	.word	0x000042c0


	//   ....[2]....
        /*0088*/ 	.word	0x00004340


	//   ....[3]....
        /*008c*/ 	.word	0x00004350


	//   ....[4]....
        /*0090*/ 	.word	0x00007ef0


	//   ....[5]....
        /*0094*/ 	.word	0x00007f10


	//   ....[6]....
        /*0098*/ 	.word	0x00007f30


	//   ....[7]....
        /*009c*/ 	.word	0x00007f50


	//   ....[8]....
        /*00a0*/ 	.word	0x0000b3d0


	//   ....[9]....
        /*00a4*/ 	.word	0x0000b3f0


	//   ....[10]....
        /*00a8*/ 	.word	0x0000b430


	//   ....[11]....
        /*00ac*/ 	.word	0x0000b440


	//   ....[12]....
        /*00b0*/ 	.word	0x0000cf50


	//   ....[13]....
        /*00b4*/ 	.word	0x0000cf90


	//   ....[14]....
        /*00b8*/ 	.word	0x0000d010


	//   ....[15]....
        /*00bc*/ 	.word	0x0000d030


	//----- nvinfo : EIATTR_EXIT_INSTR_OFFSETS
	.align		4
.L_1088:
        /*00c0*/ 	.byte	0x04, 0x1c
        /*00c2*/ 	.short	(.L_1090 - .L_1089)


	//   ....[0]....
.L_1089:
        /*00c4*/ 	.word	0x00000420


	//   ....[1]....
        /*00c8*/ 	.word	0x00000a50


	//   ....[2]....
        /*00cc*/ 	.word	0x00000a80


	//   ....[3]....
        /*00d0*/ 	.word	0x0000dc50


	//   ....[4]....
        /*00d4*/ 	.word	0x0000dc90


	//----- nvinfo : EIATTR_CTAIDZ_USED
	.align		4
.L_1090:
        /*00d8*/ 	.byte	0x01, 0x04
	.zero		2


	//----- nvinfo : EIATTR_CRS_STACK_SIZE
	.align		4
        /*00dc*/ 	.byte	0x04, 0x1e
        /*00de*/ 	.short	(.L_1092 - .L_1091)
.L_1091:
        /*00e0*/ 	.word	0x00000000
.L_1092:


//--------------------- .nv.info._ZN5flash24flash_fwd_splitkv_kernelI23Flash_fwd_kernel_traitsILi96ELi64ELi128ELi4ELb0ELb0EN7cutlass10bfloat16_tE19Flash_kernel_traitsILi96ELi64ELi128ELi4ES3_EELb1ELb0ELb0ELb0ELb1ELb1ELb1ELb0EEEvNS_16Flash_fwd_paramsE --------------------------
	.section	.nv.info._ZN5flash24flash_fwd_splitkv_kernelI23Flash_fwd_kernel_traitsILi96ELi64ELi128ELi4ELb0ELb0EN7cutlass10bfloat16_tE19Flash_kernel_traitsILi96ELi64ELi128ELi4ES3_EELb1ELb0ELb0ELb0ELb1ELb1ELb1ELb0EEEvNS_16Flash_fwd_paramsE,"",@"SHT_CUDA_INFO"
	.sectionflags	@""
	.align	4


	//----- nvinfo : EIATTR_CUDA_API_VERSION
	.align		4
        /*0000*/ 	.byte	0x04, 0x37
        /*0002*/ 	.short	(.L_1094 - .L_1093)
.L_1093:
        /*0004*/ 	.word	0x00000082


	//----- nvinfo : EIATTR_SW2861232_WAR
	.align		4
.L_1094:
        /*0008*/ 	.byte	0x01, 0x35
	.zero		2


	//----- nvinfo : EIATTR_PARAM_CBANK
	.align		4
        /*000c*/ 	.byte	0x04, 0x0a
        /*000e*/ 	.short	(.L_1096 - .L_1095)
	.align		4
.L_1095:
        /*0010*/ 	.word	index@(.nv.constant0._ZN5flash24flash_fwd_splitkv_kernelI23Flash_fwd_kernel_traitsILi96ELi64ELi128ELi4ELb0ELb0EN7cutlass10bfloat16_tE19Flash_kernel_traitsILi96ELi64ELi128ELi4ES3_EELb1ELb0ELb0ELb0ELb1ELb1ELb1ELb0EEEvNS_16Flash_fwd_paramsE)
        /*0014*/ 	.short	0x0160
        /*0016*/ 	.short	0x01d0


	//----- nvinfo : EIATTR_CBANK_PARAM_SIZE
	.align		4
.L_1096:
        /*0018*/ 	.byte	0x03, 0x19
        /*001a*/ 	.short	0x01d0


	//----- nvinfo : EIATTR_KPARAM_INFO
	.align		4
        /*001c*/ 	.byte	0x04, 0x17
        /*001e*/ 	.short	(.L_1098 - .L_1097)
.L_1097:
        /*0020*/ 	.word	0x00000000
        /*0024*/ 	.short	0x0000
        /*0026*/ 	.short	0x0000
        /*0028*/ 	.byte	0x00, 0xf0, 0x41, 0x07


	//----- nvinfo : EIATTR_MAXREG_COUNT
	.align		4
.L_1098:
        /*002c*/ 	.byte	0x03, 0x1b
        /*002e*/ 	.short	0x00ff


	//----- nvinfo : EIATTR_NUM_BARRIERS
	.align		4
        /*0030*/ 	.byte	0x02, 0x4c
        /*0032*/ 	.byte	0x01
	.zero		1


	//----- nvinfo : EIATTR_MERCURY_ISA_VERSION
	.align		4
        /*0034*/ 	.byte	0x03, 0x5f
        /*0036*/ 	.short	0x0000


	//----- nvinfo : EIATTR_COOP_GROUP_MASK_REGIDS
	.align		4
        /*0038*/ 	.byte	0x04, 0x29
        /*003a*/ 	.short	(.L_1100 - .L_1099)


	//   ....[0]....
.L_1099:
        /*003c*/ 	.word	0xffffffff


	//   ....[1]....
        /*0040*/ 	.word	0xffffffff


	//   ....[2]....
        /*0044*/ 	.word	0xffffffff


	//   ....[3]....
        /*0048*/ 	.word	0xffffffff


	//   ....[4]....
        /*004c*/ 	.word	0xffffffff


	//   ....[5]....
        /*0050*/ 	.word	0xffffffff


	//   ....[6]....
        /*0054*/ 	.word	0xffffffff


	//   ....[7]....
        /*0058*/ 	.word	0xffffffff


	//   ....[8]....
        /*005c*/ 	.word	0xffffffff


	//   ....[9]....
        /*0060*/ 	.word	0xffffffff


	//   ....[10]....
        /*0064*/ 	.word	0xffffffff


	//   ....[11]....
        /*0068*/ 	.word	0xffffffff


	//   ....[12]....
        /*006c*/ 	.word	0xffffffff


	//   ....[13]....
        /*0070*/ 	.word	0xffffffff


	//   ....[14]....
        /*0074*/ 	.word	0xffffffff


	//   ....[15]....
        /*0078*/ 	.word	0xffffffff


	//----- nvinfo : EIATTR_COOP_GROUP_INSTR_OFFSETS
	.align		4
.L_1100:
        /*007c*/ 	.byte	0x04, 0x28
        /*007e*/ 	.short	(.L_1102 - .L_1101)


	//   ....[0]....
.L_1101:
        /*0080*/ 	.word	0x00004a70


	//   ....[1]....
        /*0084*/ 	.word	0x00004aa0


	//   ....[2]....
        /*0088*/ 	.word	0x00004b20


	//   ....[3]....
        /*008c*/ 	.word	0x00004b30


	//   ....[4]....
        /*0090*/ 	.word	0x00008e80


	//   ....[5]....
        /*0094*/ 	.word	0x00008ea0


	//   ....[6]....
        /*0098*/ 	.word	0x00008ec0


	//   ....[7]....
        /*009c*/ 	.word	0x00008ee0


	//   ....[8]....
        /*00a0*/ 	.word	0x0000cbf0


	//   ....[9]....
        /*00a4*/ 	.word	0x0000cc00


	//   ....[10]....
        /*00a8*/ 	.word	0x0000cc30


	//   ....[11]....
        /*00ac*/ 	.word	0x0000cc40


	//   ....[12]....
        /*00b0*/ 	.word	0x0000e700


	//   ....[13]....
        /*00b4*/ 	.word	0x0000e770


	//   ....[14]....
        /*00b8*/ 	.word	0x0000e7c0


	//   ....[15]....
        /*00bc*/ 	.word	0x0000e800


	//----- nvinfo : EIATTR_EXIT_INSTR_OFFSETS
	.align		4
.L_1102:
        /*00c0*/ 	.byte	0x04, 0x1c
        /*00c2*/ 	.short	(.L_1104 - .L_1103)


	//   ....[0]....
.L_1103:
        /*00c4*/ 	.word	0x00000420


	//   ....[1]....
        /*00c8*/ 	.word	0x00000a50


	//   ....[2]....
        /*00cc*/ 	.word	0x00000a80


	//   ....[3]....
        /*00d0*/ 	.word	0x0000f400


	//   ....[4]....
        /*00d4*/ 	.word	0x0000f440


	//----- nvinfo : EIATTR_CTAIDZ_USED
	.align		4
.L_1104:
        /*00d8*/ 	.byte	0x01, 0x04
	.zero		2


	//----- nvinfo : EIATTR_CRS_STACK_SIZE
	.align		4
        /*00dc*/ 	.byte	0x04, 0x1e
        /*00de*/ 	.short	(.L_1106 - .L_1105)
.L_1105:
        /*00e0*/ 	.word	0x00000000
.L_1106:


//--------------------- .nv.info._ZN5flash24flash_fwd_splitkv_kernelI23Flash_fwd_kernel_traitsILi96ELi64ELi128ELi4ELb0ELb0EN7cutlass10bfloat16_tE19Flash_kernel_traitsILi96ELi64ELi128ELi4ES3_EELb1ELb0ELb1ELb0ELb0ELb0ELb1ELb0EEEvNS_16Flash_fwd_paramsE --------------------------
	.section	.nv.info._ZN5flash24flash_fwd_splitkv_kernelI23Flash_fwd_kernel_traitsILi96ELi64ELi128ELi4ELb0ELb0EN7cutlass10bfloat16_tE19Flash_kernel_traitsILi96ELi64ELi128ELi4ES3_EELb1ELb0ELb1ELb0ELb0ELb0ELb1ELb0EEEvNS_16Flash_fwd_paramsE,"",@"SHT_CUDA_INFO"
	.sectionflags	@""
	.align	4


	//----- nvinfo : EIATTR_CUDA_API_VERSION
	.align		4
        /*0000*/ 	.byte	0x04, 0x37
        /*0002*/ 	.short	(.L_1108 - .L_1107)
.L_1107:
        /*0004*/ 	.word	0x00000082


	//----- nvinfo : EIATTR_SW2861232_WAR
	.align		4
.L_1108:
        /*0008*/ 	.byte	0x01, 0x35
	.zero		2


	//----- nvinfo : EIATTR_PARAM_CBANK
	.align		4
        /*000c*/ 	.byte	0x04, 0x0a
        /*000e*/ 	.short	(.L_1110 - .L_1109)
	.align		4
.L_1109:
        /*0010*/ 	.word	index@(.nv.constant0._ZN5flash24flash_fwd_splitkv_kernelI23Flash_fwd_kernel_traitsILi96ELi64ELi128ELi4ELb0ELb0EN7cutlass10bfloat16_tE19Flash_kernel_traitsILi96ELi64ELi128ELi4ES3_EELb1ELb0ELb1ELb0ELb0ELb0ELb1ELb0EEEvNS_16Flash_fwd_paramsE)
        /*0014*/ 	.short	0x0160
        /*0016*/ 	.short	0x01d0


	//----- nvinfo : EIATTR_CBANK_PARAM_SIZE
	.align		4
.L_1110:
        /*0018*/ 	.byte	0x03, 0x19
        /*001a*/ 	.short	0x01d0


	//----- nvinfo : EIATTR_KPARAM_INFO
	.align		4
        /*001c*/ 	.byte	0x04, 0x17
        /*001e*/ 	.short	(.L_1112 - .L_1111)
.L_1111:
        /*0020*/ 	.word	0x00000000
        /*0024*/ 	.short	0x0000
        /*0026*/ 	.short	0x0000
        /*0028*/ 	.byte	0x00, 0xf0, 0x41, 0x07


	//----- nvinfo : EIATTR_MAXREG_COUNT
	.align		4
.L_1112:
        /*002c*/ 	.byte	0x03, 0x1b
        /*002e*/ 	.short	0x00ff


	//----- nvinfo : EIATTR_NUM_BARRIERS
	.align		4
        /*0030*/ 	.byte	0x02, 0x4c
        /*0032*/ 	.byte	0x01
	.zero		1


	//----- nvinfo : EIATTR_MERCURY_ISA_VERSION
	.align		4
        /*0034*/ 	.byte	0x03, 0x5f
        /*0036*/ 	.short	0x0000


	//----- nvinfo : EIATTR_COOP_GROUP_MASK_REGIDS
	.align		4
        /*0038*/ 	.byte	0x04, 0x29
        /*003a*/ 	.short	(.L_1114 - .L_1113)


	//   ....[0]....
.L_1113:
        /*003c*/ 	.word	0xffffffff


	//   ....[1]....
        /*0040*/ 	.word	0xffffffff


	//   ....[2]....
        /*0044*/ 	.word	0xffffffff


	//   ....[3]....
        /*0048*/ 	.word	0xffffffff


	//   ....[4]....
        /*004c*/ 	.word	0xffffffff


	//   ....[5]....
        /*0050*/ 	.word	0xffffffff


	//   ....[6]....
        /*0054*/ 	.word	0xffffffff


	//   ....[7]....
        /*0058*/ 	.word	0xffffffff


	//   ....[8]....
        /*005c*/ 	.word	0xffffffff


	//   ....[9]....
        /*0060*/ 	.word	0xffffffff


	//   ....[10]....
        /*0064*/ 	.word	0xffffffff


	//   ....[11]....
        /*0068*/ 	.word	0xffffffff


	//   ....[12]....
        /*006c*/ 	.word	0xffffffff


	//   ....[13]....
        /*0070*/ 	.word	0xffffffff


	//   ....[14]....
        /*0074*/ 	.word	0xffffffff


	//   ....[15]....
        /*0078*/ 	.word	0xffffffff


	//----- nvinfo : EIATTR_COOP_GROUP_INSTR_OFFSETS
	.align		4
.L_1114:
        /*007c*/ 	.byte	0x04, 0x28
        /*007e*/ 	.short	(.L_1116 - .L_1115)


	//   ....[0]....
.L_1115:
        /*0080*/ 	.word	0x00005e60


	//   ....[1]....
        /*0084*/ 	.word	0x00005f00


	//   ....[2]....
        /*0088*/ 	.word	0x00005f10


	//   ....[3]....
        /*008c*/ 	.word	0x00005fa0


	//   ....[4]....
        /*0090*/ 	.word	0x0000aa50


	//   ....[5]....
        /*0094*/ 	.word	0x0000aaa0


	//   ....[6]....
        /*0098*/ 	.word	0x0000aac0


	//   ....[7]....
        /*009c*/ 	.word	0x0000aae0


	//   ....[8]....
        /*00a0*/ 	.word	0x0000efa0


	//   ....[9]....
        /*00a4*/ 	.word	0x0000efc0


	//   ....[10]....
        /*00a8*/ 	.word	0x0000efe0


	//   ....[11]....
        /*00ac*/ 	.word	0x0000f000


	//   ....[12]....
        /*00b0*/ 	.word	0x00010b20


	//   ....[13]....
        /*00b4*/ 	.word	0x00010b60


	//   ....[14]....
        /*00b8*/ 	.word	0x00010bb0


	//   ....[15]....
        /*00bc*/ 	.word	0x00010bc0


	//----- nvinfo : EIATTR_EXIT_INSTR_OFFSETS
	.align		4
.L_1116:
        /*00c0*/ 	.byte	0x04, 0x1c
        /*00c2*/ 	.short	(.L_1118 - .L_1117)


	//   ....[0]....
.L_1117:
        /*00c4*/ 	.word	0x00000410


	//   ....[1]....
        /*00c8*/ 	.word	0x00000bf0


	//   ....[2]....
        /*00cc*/ 	.word	0x00000c20


	//   ....[3]....
        /*00d0*/ 	.word	0x00011a20


	//   ....[4]....
        /*00d4*/ 	.word	0x00011a80


	//   ....[5]....
        /*00d8*/ 	.word	0x00011aa0


	//----- nvinfo : EIATTR_CTAIDZ_USED
	.align		4
.L_1118:
        /*00dc*/ 	.byte	0x01, 0x04
	.zero		2


	//----- nvinfo : EIATTR_CRS_STACK_SIZE
	.align		4
        /*00e0*/ 	.byte	0x04, 0x1e
        /*00e2*/ 	.short	(.L_1120 - .L_1119)
.L_1119:
        /*00e4*/ 	.word	0x00000000
.L_1120:


//--------------------- .nv.info._ZN5flash24flash_fwd_splitkv_kernelI23Flash_fwd_kernel_traitsILi96ELi64ELi128ELi4ELb0ELb0EN7cutlass10bfloat16_tE19Flash_kernel_traitsILi96ELi64ELi128ELi4ES3_EELb1ELb0ELb1ELb0ELb0ELb1ELb1ELb0EEEvNS_16Flash_fwd_paramsE --------------------------
	.section	.nv.info._ZN5flash24flash_fwd_splitkv_kernelI23Flash_fwd_kernel_traitsILi96ELi64ELi128ELi4ELb0ELb0EN7cutlass10bfloat16_tE19Flash_kernel_traitsILi96ELi64ELi128ELi4ES3_EELb1ELb0ELb1ELb0ELb0ELb1ELb1ELb0EEEvNS_16Flash_fwd_paramsE,"",@"SHT_CUDA_INFO"
	.sectionflags	@""
	.align	4


	//----- nvinfo : EIATTR_CUDA_API_VERSION
	.align		4
        /*0000*/ 	.byte	0x04, 0x37
        /*0002*/ 	.short	(.L_1122 - .L_1121)
.L_1121:
        /*0004*/ 	.word	0x00000082


	//----- nvinfo : EIATTR_SW2861232_WAR
	.align		4
.L_1122:
        /*0008*/ 	.byte	0x01, 0x35
	.zero		2


	//----- nvinfo : EIATTR_PARAM_CBANK
	.align		4
        /*000c*/ 	.byte	0x04, 0x0a
        /*000e*/ 	.short	(.L_1124 - .L_1123)
	.align		4
.L_1123:
        /*0010*/ 	.word	index@(.nv.constant0._ZN5flash24flash_fwd_splitkv_kernelI23Flash_fwd_kernel_traitsILi96ELi64ELi128ELi4ELb0ELb0EN7cutlass10bfloat16_tE19Flash_kernel_traitsILi96ELi64ELi128ELi4ES3_EELb1ELb0ELb1ELb0ELb0ELb1ELb1ELb0EEEvNS_16Flash_fwd_paramsE)
        /*0014*/ 	.short	0x0160
        /*0016*/ 	.short	0x01d0


	//----- nvinfo : EIATTR_CBANK_PARAM_SIZE
	.align		4
.L_1124:
        /*0018*/ 	.byte	0x03, 0x19
        /*001a*/ 	.short	0x01d0


	//----- nvinfo : EIATTR_KPARAM_INFO
	.align		4
        /*001c*/ 	.byte	0x04, 0x17
        /*001e*/ 	.short	(.L_1126 - .L_1125)
.L_1125:
        /*0020*/ 	.word	0x00000000
        /*0024*/ 	.short	0x0000
        /*0026*/ 	.short	0x0000
        /*0028*/ 	.byte	0x00, 0xf0, 0x41, 0x07


	//----- nvinfo : EIATTR_MAXREG_COUNT
	.align		4
.L_1126:
        /*002c*/ 	.byte	0x03, 0x1b
        /*002e*/ 	.short	0x00ff


	//----- nvinfo : EIATTR_NUM_BARRIERS
	.align		4
        /*0030*/ 	.byte	0x02, 0x4c
        /*0032*/ 	.byte	0x01
	.zero		1


	//----- nvinfo : EIATTR_MERCURY_ISA_VERSION
	.align		4
        /*0034*/ 	.byte	0x03, 0x5f
        /*0036*/ 	.short	0x0000


	//----- nvinfo : EIATTR_COOP_GROUP_MASK_REGIDS
	.align		4
        /*0038*/ 	.byte	0x04, 0x29
        /*003a*/ 	.short	(.L_1128 - .L_1127)


	//   ....[0]....
.L_1127:
        /*003c*/ 	.word	0xffffffff


	//   ....[1]....
        /*0040*/ 	.word	0xffffffff


	//   ....[2]....
        /*0044*/ 	.word	0xffffffff


	//   ....[3]....
        /*0048*/ 	.word	0xffffffff


	//   ....[4]....
        /*004c*/ 	.word	0xffffffff


	//   ....[5]....
        /*0050*/ 	.word	0xffffffff


	//   ....[6]....
        /*0054*/ 	.word	0xffffffff


	//   ....[7]....
        /*0058*/ 	.word	0xffffffff


	//   ....[8]....
        /*005c*/ 	.word	0xffffffff


	//   ....[9]....
        /*0060*/ 	.word	0xffffffff


	//   ....[10]....
        /*0064*/ 	.word	0xffffffff


	//   ....[11]....
        /*0068*/ 	.word	0xffffffff


	//   ....[12]....
        /*006c*/ 	.word	0xffffffff


	//   ....[13]....
        /*0070*/ 	.word	0xffffffff


	//   ....[14]....
        /*0074*/ 	.word	0xffffffff


	//   ....[15]....
        /*0078*/ 	.word	0xffffffff


	//----- nvinfo : EIATTR_COOP_GROUP_INSTR_OFFSETS
	.align		4
.L_1128:
        /*007c*/ 	.byte	0x04, 0x28
        /*007e*/ 	.short	(.L_1130 - .L_1129)


	//   ....[0]....
.L_1129:
        /*0080*/ 	.word	0x00006690


	//   ....[1]....
        /*0084*/ 	.word	0x000066f0


	//   ....[2]....
        /*0088*/ 	.word	0x00006710


	//   ....[3]....
        /*008c*/ 	.word	0x000067a0


	//   ....[4]....
        /*0090*/ 	.word	0x0000ba80


	//   ....[5]....
        /*0094*/ 	.word	0x0000ba90


	//   ....[6]....
        /*0098*/ 	.word	0x0000bac0


	//   ....[7]....
        /*009c*/ 	.word	0x0000bad0


	//   ....[8]....
        /*00a0*/ 	.word	0x000107f0


	//   ....[9]....
        /*00a4*/ 	.word	0x00010800


	//   ....[10]....
        /*00a8*/ 	.word	0x00010820


	//   ....[11]....
        /*00ac*/ 	.word	0x00010840


	//   ....[12]....
        /*00b0*/ 	.word	0x00012320


	//   ....[13]....
        /*00b4*/ 	.word	0x00012360


	//   ....[14]....
        /*00b8*/ 	.word	0x000123b0


	//   ....[15]....
        /*00bc*/ 	.word	0x000123c0


	//----- nvinfo : EIATTR_EXIT_INSTR_OFFSETS
	.align		4
.L_1130:
        /*00c0*/ 	.byte	0x04, 0x1c
        /*00c2*/ 	.short	(.L_1132 - .L_1131)


	//   ....[0]....
.L_1131:
        /*00c4*/ 	.word	0x00000410


	//   ....[1]....
        /*00c8*/ 	.word	0x00000bf0


	//   ....[2]....
        /*00cc*/ 	.word	0x00000c20


	//   ....[3]....
        /*00d0*/ 	.word	0x00013220


	//   ....[4]....
        /*00d4*/ 	.word	0x00013280


	//   ....[5]....
        /*00d8*/ 	.word	0x000132a0


	//----- nvinfo : EIATTR_CTAIDZ_USED
	.align		4
.L_1132:
        /*00dc*/ 	.byte	0x01, 0x04
	.zero		2


	//----- nvinfo : EIATTR_CRS_STACK_SIZE
	.align		4
        /*00e0*/ 	.byte	0x04, 0x1e
        /*00e2*/ 	.short	(.L_1134 - .L_1133)
.L_1133:
        /*00e4*/ 	.word	0x00000000
.L_1134:


//--------------------- .nv.info._ZN5flash24flash_fwd_splitkv_kernelI23Flash_fwd_kernel_traitsILi96ELi64ELi128ELi4ELb0ELb0EN7cutlass10bfloat16_tE19Flash_kernel_traitsILi96ELi64ELi128ELi4ES3_EELb1ELb0ELb0ELb0ELb1ELb0ELb1ELb1EEEvNS_16Flash_fwd_paramsE --------------------------
	.section	.nv.info._ZN5flash24flash_fwd_splitkv_kernelI23Flash_fwd_kernel_traitsILi96ELi64ELi128ELi4ELb0ELb0EN7cutlass10bfloat16_tE19Flash_kernel_traitsILi96ELi64ELi128ELi4ES3_EELb1ELb0ELb0ELb0ELb1ELb0ELb1ELb1EEEvNS_16Flash_fwd_paramsE,"",@"SHT_CUDA_INFO"
	.sectionflags	@""
	.align	4


	//----- nvinfo : EIATTR_CUDA_API_VERSION
	.align		4
        /*0000*/ 	.byte	0x04, 0x37
        /*0002*/ 	.short	(.L_1136 - .L_1135)
.L_1135:
        /*0004*/ 	.word	0x00000082


	//----- nvinfo : EIATTR_SW2861232_WAR
	.align		4
.L_1136:
        /*0008*/ 	.byte	0x01, 0x35
	.zero		2


	//----- nvinfo : EIATTR_PARAM_CBANK
	.align		4
        /*000c*/ 	.byte	0x04, 0x0a
        /*000e*/ 	.short	(.L_1138 - .L_1137)
	.align		4
.L_1137:
        /*0010*/ 	.word	index@(.nv.constant0._ZN5flash24flash_fwd_splitkv_kernelI23Flash_fwd_kernel_traitsILi96ELi64ELi128ELi4ELb0ELb0EN7cutlass10bfloat16_tE19Flash_kernel_traitsILi96ELi64ELi128ELi4ES3_EELb1ELb0ELb0ELb0ELb1ELb0ELb1ELb1EEEvNS_16Flash_fwd_paramsE)
        /*0014*/ 	.short	0x0160
        /*0016*/ 	.short	0x01d0


	//----- nvinfo : EIATTR_CBANK_PARAM_SIZE
	.align		4
.L_1138:
        /*0018*/ 	.byte	0x03, 0x19
        /*001a*/ 	.short	0x01d0


	//----- nvinfo : EIATTR_KPARAM_INFO
	.align		4
        /*001c*/ 	.byte	0x04, 0x17
        /*001e*/ 	.short	(.L_1140 - .L_1139)
.L_1139:
        /*0020*/ 	.word	0x00000000
        /*0024*/ 	.short	0x0000
        /*0026*/ 	.short	0x0000
        /*0028*/ 	.byte	0x00, 0xf0, 0x41, 0x07


	//----- nvinfo : EIATTR_MAXREG_COUNT
	.align		4
.L_1140:
        /*002c*/ 	.byte	0x03, 0x1b
        /*002e*/ 	.short	0x00ff


	//----- nvinfo : EIATTR_NUM_BARRIERS
	.align		4
        /*0030*/ 	.byte	0x02, 0x4c
        /*0032*/ 	.byte	0x01
	.zero		1


	//----- nvinfo : EIATTR_MERCURY_ISA_VERSION
	.align		4
        /*0034*/ 	.byte	0x03, 0x5f
        /*0036*/ 	.short	0x0000


	//----- nvinfo : EIATTR_COOP_GROUP_MASK_REGIDS
	.align		4
        /*0038*/ 	.byte	0x04, 0x29
        /*003a*/ 	.short	(.L_1142 - .L_1141)


	//   ....[0]....
.L_1141:
        /*003c*/ 	.word	0xffffffff


	//   ....[1]....
        /*0040*/ 	.word	0xffffffff


	//   ....[2]....
        /*0044*/ 	.word	0xffffffff


	//   ....[3]....
        /*0048*/ 	.word	0xffffffff


	//   ....[4]....
        /*004c*/ 	.word	0xffffffff


	//   ....[5]....
        /*0050*/ 	.word	0xffffffff


	//   ....[6]....
        /*0054*/ 	.word	0xffffffff


	//   ....[7]....
        /*0058*/ 	.word	0xffffffff


	//   ....[8]....
        /*005c*/ 	.word	0xffffffff


	//   ....[9]....
        /*0060*/ 	.word	0xffffffff


	//   ....[10]....
        /*0064*/ 	.word	0xffffffff


	//   ....[11]....
        /*0068*/ 	.word	0xffffffff


	//   ....[12]....
        /*006c*/ 	.word	0xffffffff


	//   ....[13]....
        /*0070*/ 	.word	0xffffffff


	//   ....[14]....
        /*0074*/ 	.word	0xffffffff


	//   ....[15]....
        /*0078*/ 	.word	0xffffffff


	//----- nvinfo : EIATTR_COOP_GROUP_INSTR_OFFSETS
	.align		4
.L_1142:
        /*007c*/ 	.byte	0x04, 0x28
        /*007e*/ 	.short	(.L_1144 - .L_1143)


	//   ....[0]....
.L_1143:
        /*0080*/ 	.word	0x0000fb10


	//   ....[1]....
        /*0084*/ 	.word	0x0000fb60


	//   ....[2]....
        /*0088*/ 	.word	0x0000fb80


	//   ....[3]....
        /*008c*/ 	.word	0x0000fba0


	//   ....[4]....
        /*0090*/ 	.word	0x00013770


	//   ....[5]....
        /*0094*/ 	.word	0x000137b0


	//   ....[6]....
        /*0098*/ 	.word	0x000137d0


	//   ....[7]....
        /*009c*/ 	.word	0x000137f0


	//   ....[8]....
        /*00a0*/ 	.word	0x00016c70


	//   ....[9]....
        /*00a4*/ 	.word	0x00016c90


	//   ....[10]....
        /*00a8*/ 	.word	0x00016cd0


	//   ....[11]....
        /*00ac*/ 	.word	0x00016ce0


	//   ....[12]....
        /*00b0*/ 	.word	0x000187f0


	//   ....[13]....
        /*00b4*/ 	.word	0x00018830


	//   ....[14]....
        /*00b8*/ 	.word	0x000188b0


	//   ....[15]....
        /*00bc*/ 	.word	0x000188c0


	//----- nvinfo : EIATTR_EXIT_INSTR_OFFSETS
	.align		4
.L_1144:
        /*00c0*/ 	.byte	0x04, 0x1c
        /*00c2*/ 	.short	(.L_1146 - .L_1145)


	//   ....[0]....
.L_1145:
        /*00c4*/ 	.word	0x00000430


	//   ....[1]....
        /*00c8*/ 	.word	0x00000a40


	//   ....[2]....
        /*00cc*/ 	.word	0x00000a70


	//   ....[3]....
        /*00d0*/ 	.word	0x000195d0


	//   ....[4]....
        /*00d4*/ 	.word	0x00019610


	//----- nvinfo : EIATTR_CTAIDZ_USED
	.align		4
.L_1146:
        /*00d8*/ 	.byte	0x01, 0x04
	.zero		2


	//----- nvinfo : EIATTR_CRS_STACK_SIZE
	.align		4
        /*00dc*/ 	.byte	0x04, 0x1e
        /*00de*/ 	.short	(.L_1148 - .L_1147)
.L_1147:
        /*00e0*/ 	.word	0x00000000
.L_1148:


//--------------------- .nv.info._ZN5flash24flash_fwd_splitkv_kernelI23Flash_fwd_kernel_traitsILi96ELi64ELi128ELi4ELb0ELb0EN7cutlass10bfloat16_tE19Flash_kernel_traitsILi96ELi64ELi128ELi4ES3_EELb1ELb0ELb0ELb0ELb1ELb1ELb1ELb1EEEvNS_16Flash_fwd_paramsE --------------------------
	.section	.nv.info._ZN5flash24flash_fwd_splitkv_kernelI23Flash_fwd_kernel_traitsILi96ELi64ELi128ELi4ELb0ELb0EN7cutlass10bfloat16_tE19Flash_kernel_traitsILi96ELi64ELi128ELi4ES3_EELb1ELb0ELb0ELb0ELb1ELb1ELb1ELb1EEEvNS_16Flash_fwd_paramsE,"",@"SHT_CUDA_INFO"
	.sectionflags	@""
	.align	4


	//----- nvinfo : EIATTR_CUDA_API_VERSION
	.align		4
        /*0000*/ 	.byte	0x04, 0x37
        /*0002*/ 	.short	(.L_1150 - .L_1149)
.L_1149:
        /*0004*/ 	.word	0x00000082


	//----- nvinfo : EIATTR_SW2861232_WAR
	.align		4
.L_1150:
        /*0008*/ 	.byte	0x01, 0x35
	.zero		2


	//----- nvinfo : EIATTR_PARAM_CBANK
	.align		4
        /*000c*/ 	.byte	0x04, 0x0a
        /*000e*/ 	.short	(.L_1152 - .L_1151)
	.align		4
.L_1151:
        /*0010*/ 	.word	index@(.nv.constant0._ZN5flash24flash_fwd_splitkv_kernelI23Flash_fwd_kernel_traitsILi96ELi64ELi128ELi4ELb0ELb0EN7cutlass10bfloat16_tE19Flash_kernel_traitsILi96ELi64ELi128ELi4ES3_EELb1ELb0ELb0ELb0ELb1ELb1ELb1ELb1EEEvNS_16Flash_fwd_paramsE)
        /*0014*/ 	.short	0x0160
        /*0016*/ 	.short	0x01d0


	//----- nvinfo : EIATTR_CBANK_PARAM_SIZE
	.align		4
.L_1152:
        /*0018*/ 	.byte	0x03, 0x19
        /*001a*/ 	.short	0x01d0


	//----- nvinfo : EIATTR_KPARAM_INFO
	.align		4
        /*001c*/ 	.byte	0x04, 0x17
        /*001e*/ 	.short	(.L_1154 - .L_1153)
.L_1153:
        /*0020*/ 	.word	0x00000000
        /*0024*/ 	.short	0x0000
        /*0026*/ 	.short	0x0000
        /*0028*/ 	.byte	0x00, 0xf0, 0x41, 0x07


	//----- nvinfo : EIATTR_MAXREG_COUNT
	.align		4
.L_1154:
        /*002c*/ 	.byte	0x03, 0x1b
        /*002e*/ 	.short	0x00ff


	//----- nvinfo : EIATTR_NUM_BARRIERS
	.align		4
        /*0030*/ 	.byte	0x02, 0x4c
        /*0032*/ 	.byte	0x01
	.zero		1


	//----- nvinfo : EIATTR_MERCURY_ISA_VERSION
	.align		4
        /*0034*/ 	.byte	0x03, 0x5f
        /*0036*/ 	.short	0x0000


	//----- nvinfo : EIATTR_COOP_GROUP_MASK_REGIDS
	.align		4
        /*0038*/ 	.byte	0x04, 0x29
        /*003a*/ 	.short	(.L_1156 - .L_1155)


	//   ....[0]....
.L_1155:
        /*003c*/ 	.word	0xffffffff


	//   ....[1]....
        /*0040*/ 	.word	0xffffffff


	//   ....[2]....
        /*0044*/ 	.word	0xffffffff


	//   ....[3]....
        /*0048*/ 	.word	0xffffffff


	//   ....[4]....
        /*004c*/ 	.word	0xffffffff


	//   ....[5]....
        /*0050*/ 	.word	0xffffffff


	//   ....[6]....
        /*0054*/ 	.word	0xffffffff


	//   ....[7]....
        /*0058*/ 	.word	0xffffffff


	//   ....[8]....
        /*005c*/ 	.word	0xffffffff


	//   ....[9]....
        /*0060*/ 	.word	0xffffffff


	//   ....[10]....
        /*0064*/ 	.word	0xffffffff


	//   ....[11]....
        /*0068*/ 	.word	0xffffffff


	//   ....[12]....
        /*006c*/ 	.word	0xffffffff


	//   ....[13]....
        /*0070*/ 	.word	0xffffffff


	//   ....[14]....
        /*0074*/ 	.word	0xffffffff


	//   ....[15]....
        /*0078*/ 	.word	0xffffffff


	//----- nvinfo : EIATTR_COOP_GROUP_INSTR_OFFSETS
	.align		4
.L_1156:
        /*007c*/ 	.byte	0x04, 0x28
        /*007e*/ 	.short	(.L_1158 - .L_1157)


	//   ....[0]....
.L_1157:
        /*0080*/ 	.word	0x00010320


	//   ....[1]....
        /*0084*/ 	.word	0x00010360


	//   ....[2]....
        /*0088*/ 	.word	0x00010380


	//   ....[3]....
        /*008c*/ 	.word	0x000103a0


	//   ....[4]....
        /*0090*/ 	.word	0x00014760


	//   ....[5]....
        /*0094*/ 	.word	0x00014780


	//   ....[6]....
        /*0098*/ 	.word	0x000147a0


	//   ....[7]....
        /*009c*/ 	.word	0x000147c0


	//   ....[8]....
        /*00a0*/ 	.word	0x000184c0


	//   ....[9]....
        /*00a4*/ 	.word	0x000184e0


	//   ....[10]....
        /*00a8*/ 	.word	0x00018510


	//   ....[11]....
        /*00ac*/ 	.word	0x00018520


	//   ....[12]....
        /*00b0*/ 	.word	0x00019fe0


	//   ....[13]....
        /*00b4*/ 	.word	0x0001a020


	//   ....[14]....
        /*00b8*/ 	.word	0x0001a0a0


	//   ....[15]....
        /*00bc*/ 	.word	0x0001a0b0


	//----- nvinfo : EIATTR_EXIT_INSTR_OFFSETS
	.align		4
.L_1158:
        /*00c0*/ 	.byte	0x04, 0x1c
        /*00c2*/ 	.short	(.L_1160 - .L_1159)


	//   ....[0]....
.L_1159:
        /*00c4*/ 	.word	0x00000430


	//   ....[1]....
        /*00c8*/ 	.word	0x00000a40


	//   ....[2]....
        /*00cc*/ 	.word	0x00000a70


	//   ....[3]....
        /*00d0*/ 	.word	0x0001adc0


	//   ....[4]....
        /*00d4*/ 	.word	0x0001ae00


	//----- nvinfo : EIATTR_CTAIDZ_USED
	.align		4
.L_1160:
        /*00d8*/ 	.byte	0x01, 0x04
	.zero		2


	//----- nvinfo : EIATTR_CRS_STACK_SIZE
	.align		4
        /*00dc*/ 	.byte	0x04, 0x1e
        /*00de*/ 	.short	(.L_1162 - .L_1161)
.L_1161:
        /*00e0*/ 	.word	0x00000000
.L_1162:


//--------------------- .nv.info._ZN5flash24flash_fwd_splitkv_kernelI23Flash_fwd_kernel_traitsILi96ELi64ELi128ELi4ELb0ELb0EN7cutlass10bfloat16_tE19Flash_kernel_traitsILi96ELi64ELi128ELi4ES3_EELb1ELb0ELb1ELb0ELb0ELb0ELb1ELb1EEEvNS_16Flash_fwd_paramsE --------------------------
	.section	.nv.info._ZN5flash24flash_fwd_splitkv_kernelI23Flash_fwd_kernel_traitsILi96ELi64ELi128ELi4ELb0ELb0EN7cutlass10bfloat16_tE19Flash_kernel_traitsILi96ELi64ELi128ELi4ES3_EELb1ELb0ELb1ELb0ELb0ELb0ELb1ELb1EEEvNS_16Flash_fwd_paramsE,"",@"SHT_CUDA_INFO"
	.sectionflags	@""
	.align	4


	//----- nvinfo : EIATTR_CUDA_API_VERSION
	.align		4
        /*0000*/ 	.byte	0x04, 0x37
        /*0002*/ 	.short	(.L_1164 - .L_1163)
.L_1163:
        /*0004*/ 	.word	0x00000082


	//----- nvinfo : EIATTR_SW2861232_WAR
	.align		4
.L_1164:
        /*0008*/ 	.byte	0x01, 0x35
	.zero		2


	//----- nvinfo : EIATTR_PARAM_CBANK
	.align		4
        /*000c*/ 	.byte	0x04, 0x0a
        /*000e*/ 	.short	(.L_1166 - .L_1165)
	.align		4
.L_1165:
        /*0010*/ 	.word	index@(.nv.constant0._ZN5flash24flash_fwd_splitkv_kernelI23Flash_fwd_kernel_traitsILi96ELi64ELi128ELi4ELb0ELb0EN7cutlass10bfloat16_tE19Flash_kernel_traitsILi96ELi64ELi128ELi4ES3_EELb1ELb0ELb1ELb0ELb0ELb0ELb1ELb1EEEvNS_16Flash_fwd_paramsE)
        /*0014*/ 	.short	0x0160
        /*0016*/ 	.short	0x01d0


	//----- nvinfo : EIATTR_CBANK_PARAM_SIZE
	.align		4
.L_1166:
        /*0018*/ 	.byte	0x03, 0x19
        /*001a*/ 	.short	0x01d0


	//----- nvinfo : EIATTR_KPARAM_INFO
	.align		4
        /*001c*/ 	.byte	0x04, 0x17
        /*001e*/ 	.short	(.L_1168 - .L_1167)
.L_1167:
        /*0020*/ 	.word	0x00000000
        /*0024*/ 	.short	0x0000
        /*0026*/ 	.short	0x0000
        /*0028*/ 	.byte	0x00, 0xf0, 0x41, 0x07


	//----- nvinfo : EIATTR_MAXREG_COUNT
	.align		4
.L_1168:
        /*002c*/ 	.byte	0x03, 0x1b
        /*002e*/ 	.short	0x00ff


	//----- nvinfo : EIATTR_NUM_BARRIERS
	.align		4
        /*0030*/ 	.byte	0x02, 0x4c
        /*0032*/ 	.byte	0x01
	.zero		1


	//----- nvinfo : EIATTR_MERCURY_ISA_VERSION
	.align		4
        /*0034*/ 	.byte	0x03, 0x5f
        /*0036*/ 	.short	0x0000


	//----- nvinfo : EIATTR_COOP_GROUP_MASK_REGIDS
	.align		4
        /*0038*/ 	.byte	0x04, 0x29
        /*003a*/ 	.short	(.L_1170 - .L_1169)


	//   ....[0]....
.L_1169:
        /*003c*/ 	.word	0xffffffff


	//   ....[1]....
        /*0040*/ 	.word	0xffffffff


	//   ....[2]....
        /*0044*/ 	.word	0xffffffff


	//   ....[3]....
        /*0048*/ 	.word	0xffffffff


	//   ....[4]....
        /*004c*/ 	.word	0xffffffff


	//   ....[5]....
        /*0050*/ 	.word	0xffffffff


	//   ....[6]....
        /*0054*/ 	.word	0xffffffff


	//   ....[7]....
        /*0058*/ 	.word	0xffffffff


	//   ....[8]....
        /*005c*/ 	.word	0xffffffff


	//   ....[9]....
        /*0060*/ 	.word	0xffffffff


	//   ....[10]....
        /*0064*/ 	.word	0xffffffff


	//   ....[11]....
        /*0068*/ 	.word	0xffffffff


	//   ....[12]....
        /*006c*/ 	.word	0xffffffff


	//   ....[13]....
        /*0070*/ 	.word	0xffffffff


	//   ....[14]....
        /*0074*/ 	.word	0xffffffff


	//   ....[15]....
        /*0078*/ 	.word	0xffffffff


	//   ....[16]....
        /*007c*/ 	.word	0xffffffff


	//   ....[17]....
        /*0080*/ 	.word	0xffffffff


	//   ....[18]....
        /*0084*/ 	.word	0xffffffff


	//   ....[19]....
        /*0088*/ 	.word	0xffffffff


	//----- nvinfo : EIATTR_COOP_GROUP_INSTR_OFFSETS
	.align		4
.L_1170:
        /*008c*/ 	.byte	0x04, 0x28
        /*008e*/ 	.short	(.L_1172 - .L_1171)


	//   ....[0]....
.L_1171:
        /*0090*/ 	.word	0x00012a50


	//   ....[1]....
        /*0094*/ 	.word	0x00012a70


	//   ....[2]....
        /*0098*/ 	.word	0x00012af0


	//   ....[3]....
        /*009c*/ 	.word	0x00012b00


	//   ....[4]....
        /*00a0*/ 	.word	0x00017590


	//   ....[5]....
        /*00a4*/ 	.word	0x000175e0


	//   ....[6]....
        /*00a8*/ 	.word	0x00017600


	//   ....[7]....
        /*00ac*/ 	.word	0x00017620


	//   ....[8]....
        /*00b0*/ 	.word	0x0001bb80


	//   ....[9]....
        /*00b4*/ 	.word	0x0001bbb0


	//   ....[10]....
        /*00b8*/ 	.word	0x0001bbd0


	//   ....[11]....
        /*00bc*/ 	.word	0x0001bc00


	//   ....[12]....
        /*00c0*/ 	.word	0x0001d740


	//   ....[13]....
        /*00c4*/ 	.word	0x0001d770


	//   ....[14]....
        /*00c8*/ 	.word	0x0001d780


	//   ....[15]....
        /*00cc*/ 	.word	0x0001d7b0


	//   ....[16]....
        /*00d0*/ 	.word	0x0001e770


	//   ....[17]....
        /*00d4*/ 	.word	0x0001e7b0


	//   ....[18]....
        /*00d8*/ 	.word	0x0001e800


	//   ....[19]....
        /*00dc*/ 	.word	0x0001e850


	//----- nvinfo : EIATTR_EXIT_INSTR_OFFSETS
	.align		4
.L_1172:
        /*00e0*/ 	.byte	0x04, 0x1c
        /*00e2*/ 	.short	(.L_1174 - .L_1173)


	//   ....[0]....
.L_1173:
        /*00e4*/ 	.word	0x000001f0


	//----- nvinfo : EIATTR_CTAIDZ_USED
	.align		4
.L_1174:
        /*00e8*/ 	.byte	0x01, 0x04
	.zero		2


	//----- nvinfo : EIATTR_CRS_STACK_SIZE
	.align		4
        /*00ec*/ 	.byte	0x04, 0x1e
        /*00ee*/ 	.short	(.L_1176 - .L_1175)
.L_1175:
        /*00f0*/ 	.word	0x00000000
.L_1176:


//--------------------- .nv.info._ZN5flash24flash_fwd_splitkv_kernelI23Flash_fwd_kernel_traitsILi96ELi64ELi128ELi4ELb0ELb0EN7cutlass10bfloat16_tE19Flash_kernel_traitsILi96ELi64ELi128ELi4ES3_EELb1ELb0ELb1ELb0ELb0ELb1ELb1ELb1EEEvNS_16Flash_fwd_paramsE --------------------------
	.section	.nv.info._ZN5flash24flash_fwd_splitkv_kernelI23Flash_fwd_kernel_traitsILi96ELi64ELi128ELi4ELb0ELb0EN7cutlass10bfloat16_tE19Flash_kernel_traitsILi96ELi64ELi128ELi4ES3_EELb1ELb0ELb1ELb0ELb0ELb1ELb1ELb1EEEvNS_16Flash_fwd_paramsE,"",@"SHT_CUDA_INFO"
	.sectionflags	@""
	.align	4


	//----- nvinfo : EIATTR_CUDA_API_VERSION
	.align		4
        /*0000*/ 	.byte	0x04, 0x37
        /*0002*/ 	.short	(.L_1178 - .L_1177)
.L_1177:
        /*0004*/ 	.word	0x00000082


	//----- nvinfo : EIATTR_SW2861232_WAR
	.align		4
.L_1178:
        /*0008*/ 	.byte	0x01, 0x35
	.zero		2


	//----- nvinfo : EIATTR_PARAM_CBANK
	.align		4
        /*000c*/ 	.byte	0x04, 0x0a
        /*000e*/ 	.short	(.L_1180 - .L_1179)
	.align		4
.L_1179:
        /*0010*/ 	.word	index@(.nv.constant0._ZN5flash24flash_fwd_splitkv_kernelI23Flash_fwd_kernel_traitsILi96ELi64ELi128ELi4ELb0ELb0EN7cutlass10bfloat16_tE19Flash_kernel_traitsILi96ELi64ELi128ELi4ES3_EELb1ELb0ELb1ELb0ELb0ELb1ELb1ELb1EEEvNS_16Flash_fwd_paramsE)
        /*0014*/ 	.short	0x0160
        /*0016*/ 	.short	0x01d0


	//----- nvinfo : EIATTR_CBANK_PARAM_SIZE
	.align		4
.L_1180:
        /*0018*/ 	.byte	0x03, 0x19
        /*001a*/ 	.short	0x01d0


	//----- nvinfo : EIATTR_KPARAM_INFO
	.align		4
        /*001c*/ 	.byte	0x04, 0x17
        /*001e*/ 	.short	(.L_1182 - .L_1181)
.L_1181:
        /*0020*/ 	.word	0x00000000
        /*0024*/ 	.short	0x0000
        /*0026*/ 	.short	0x0000
        /*0028*/ 	.byte	0x00, 0xf0, 0x41, 0x07


	//----- nvinfo : EIATTR_MAXREG_COUNT
	.align		4
.L_1182:
        /*002c*/ 	.byte	0x03, 0x1b
        /*002e*/ 	.short	0x00ff


	//----- nvinfo : EIATTR_NUM_BARRIERS
	.align		4
        /*0030*/ 	.byte	0x02, 0x4c
        /*0032*/ 	.byte	0x01
	.zero		1


	//----- nvinfo : EIATTR_MERCURY_ISA_VERSION
	.align		4
        /*0034*/ 	.byte	0x03, 0x5f
        /*0036*/ 	.short	0x0000


	//----- nvinfo : EIATTR_COOP_GROUP_MASK_REGIDS
	.align		4
        /*0038*/ 	.byte	0x04, 0x29
        /*003a*/ 	.short	(.L_1184 - .L_1183)


	//   ....[0]....
.L_1183:
        /*003c*/ 	.word	0xffffffff


	//   ....[1]....
        /*0040*/ 	.word	0xffffffff


	//   ....[2]....
        /*0044*/ 	.word	0xffffffff


	//   ....[3]....
        /*0048*/ 	.word	0xffffffff


	//   ....[4]....
        /*004c*/ 	.word	0xffffffff


	//   ....[5]....
        /*0050*/ 	.word	0xffffffff


	//   ....[6]....
        /*0054*/ 	.word	0xffffffff


	//   ....[7]....
        /*0058*/ 	.word	0xffffffff


	//   ....[8]....
        /*005c*/ 	.word	0xffffffff


	//   ....[9]....
        /*0060*/ 	.word	0xffffffff


	//   ....[10]....
        /*0064*/ 	.word	0xffffffff


	//   ....[11]....
        /*0068*/ 	.word	0xffffffff


	//   ....[12]....
        /*006c*/ 	.word	0xffffffff


	//   ....[13]....
        /*0070*/ 	.word	0xffffffff


	//   ....[14]....
        /*0074*/ 	.word	0xffffffff


	//   ....[15]....
        /*0078*/ 	.word	0xffffffff


	//   ....[16]....
        /*007c*/ 	.word	0xffffffff


	//   ....[17]....
        /*0080*/ 	.word	0xffffffff


	//   ....[18]....
        /*0084*/ 	.word	0xffffffff


	//   ....[19]....
        /*0088*/ 	.word	0xffffffff


	//----- nvinfo : EIATTR_COOP_GROUP_INSTR_OFFSETS
	.align		4
.L_1184:
        /*008c*/ 	.byte	0x04, 0x28
        /*008e*/ 	.short	(.L_1186 - .L_1185)


	//   ....[0]....
.L_1185:
        /*0090*/ 	.word	0x00013230


	//   ....[1]....
        /*0094*/ 	.word	0x00013250


	//   ....[2]....
        /*0098*/ 	.word	0x000132d0


	//   ....[3]....
        /*009c*/ 	.word	0x000132e0


	//   ....[4]....
        /*00a0*/ 	.word	0x00018570


	//   ....[5]....
        /*00a4*/ 	.word	0x00018580


	//   ....[6]....
        /*00a8*/ 	.word	0x000185b0


	//   ....[7]....
        /*00ac*/ 	.word	0x000185c0


	//   ....[8]....
        /*00b0*/ 	.word	0x0001d390


	//   ....[9]....
        /*00b4*/ 	.word	0x0001d3a0


	//   ....[10]....
        /*00b8*/ 	.word	0x0001d3c0


	//   ....[11]....
        /*00bc*/ 	.word	0x0001d3e0


	//   ....[12]....
        /*00c0*/ 	.word	0x0001eef0


	//   ....[13]....
        /*00c4*/ 	.word	0x0001ef20


	//   ....[14]....
        /*00c8*/ 	.word	0x0001ef30


	//   ....[15]....
        /*00cc*/ 	.word	0x0001ef60


	//   ....[16]....
        /*00d0*/ 	.word	0x0001ff20


	//   ....[17]....
        /*00d4*/ 	.word	0x0001ff60


	//   ....[18]....
        /*00d8*/ 	.word	0x0001ffb0


	//   ....[19]....
        /*00dc*/ 	.word	0x00020000


	//----- nvinfo : EIATTR_EXIT_INSTR_OFFSETS
	.align		4
.L_1186:
        /*00e0*/ 	.byte	0x04, 0x1c
        /*00e2*/ 	.short	(.L_1188 - .L_1187)


	//   ....[0]....
.L_1187:
        /*00e4*/ 	.word	0x000001f0


	//----- nvinfo : EIATTR_CTAIDZ_USED
	.align		4
.L_1188:
        /*00e8*/ 	.byte	0x01, 0x04
	.zero		2


	//----- nvinfo : EIATTR_CRS_STACK_SIZE
	.align		4
        /*00ec*/ 	.byte	0x04, 0x1e
        /*00ee*/ 	.short	(.L_1190 - .L_1189)
.L_1189:
        /*00f0*/ 	.word	0x00000000
.L_1190:


//--------------------- .nv.info._ZN5flash32flash_fwd_splitkv_combine_kernelI23Flash_fwd_kernel_traitsILi96ELi64ELi64ELi4ELb0ELb0EN7cutlass10bfloat16_tE19Flash_kernel_traitsILi96ELi64ELi64ELi4ES3_EELi16ELi7ELb0EEEvNS_16Flash_fwd_paramsE --------------------------
	.section	.nv.info._ZN5flash32flash_fwd_splitkv_combine_kernelI23Flash_fwd_kernel_traitsILi96ELi64ELi64ELi4ELb0ELb0EN7cutlass10bfloat16_tE19Flash_kernel_traitsILi96ELi64ELi64ELi4ES3_EELi16ELi7ELb0EEEvNS_16Flash_fwd_paramsE,"",@"SHT_CUDA_INFO"
	.sectionflags	@""
	.align	4


	//----- nvinfo : EIATTR_CUDA_API_VERSION
	.align		4
        /*0000*/ 	.byte	0x04, 0x37
        /*0002*/ 	.short	(.L_1192 - .L_1191)
.L_1191:
        /*0004*/ 	.word	0x00000082


	//----- nvinfo : EIATTR_SW2861232_WAR
	.align		4
.L_1192:
        /*0008*/ 	.byte	0x01, 0x35
	.zero		2


	//----- nvinfo : EIATTR_PARAM_CBANK
	.align		4
        /*000c*/ 	.byte	0x04, 0x0a
        /*000e*/ 	.short	(.L_1194 - .L_1193)
	.align		4
.L_1193:
        /*0010*/ 	.word	index@(.nv.constant0._ZN5flash32flash_fwd_splitkv_combine_kernelI23Flash_fwd_kernel_traitsILi96ELi64ELi64ELi4ELb0ELb0EN7cutlass10bfloat16_tE19Flash_kernel_traitsILi96ELi64ELi64ELi4ES3_EELi16ELi7ELb0EEEvNS_16Flash_fwd_paramsE)
        /*0014*/ 	.short	0x0160
        /*0016*/ 	.short	0x01d0


	//----- nvinfo : EIATTR_CBANK_PARAM_SIZE
	.align		4
.L_1194:
        /*0018*/ 	.byte	0x03, 0x19
        /*001a*/ 	.short	0x01d0


	//----- nvinfo : EIATTR_KPARAM_INFO
	.align		4
        /*001c*/ 	.byte	0x04, 0x17
        /*001e*/ 	.short	(.L_1196 - .L_1195)
.L_1195:
        /*0020*/ 	.word	0x00000000
        /*0024*/ 	.short	0x0000
        /*0026*/ 	.short	0x0000
        /*0028*/ 	.byte	0x00, 0xf0, 0x41, 0x07


	//----- nvinfo : EIATTR_MAXREG_COUNT
	.align		4
.L_1196:
        /*002c*/ 	.byte	0x03, 0x1b
        /*002e*/ 	.short	0x00ff


	//----- nvinfo : EIATTR_NUM_BARRIERS
	.align		4
        /*0030*/ 	.byte	0x02, 0x4c
        /*0032*/ 	.byte	0x01
	.zero		1


	//----- nvinfo : EIATTR_MERCURY_ISA_VERSION
	.align		4
        /*0034*/ 	.byte	0x03, 0x5f
        /*0036*/ 	.short	0x0000


	//----- nvinfo : EIATTR_COOP_GROUP_MASK_REGIDS
	.align		4
        /*0038*/ 	.byte	0x04, 0x29
        /*003a*/ 	.short	(.L_1198 - .L_1197)


	//   ....[0]....
.L_1197:
        /*003c*/ 	.word	0xffffffff


	//   ....[1]....
        /*0040*/ 	.word	0xffffffff


	//   ....[2]....
        /*0044*/ 	.word	0xffffffff


	//   ....[3]....
        /*0048*/ 	.word	0xffffffff


	//   ....[4]....
        /*004c*/ 	.word	0xffffffff


	//   ....[5]....
        /*0050*/ 	.word	0xffffffff


	//----- nvinfo : EIATTR_COOP_GROUP_INSTR_OFFSETS
	.align		4
.L_1198:
        /*0054*/ 	.byte	0x04, 0x28
        /*0056*/ 	.short	(.L_1200 - .L_1199)


	//   ....[0]....
.L_1199:
        /*0058*/ 	.word	0x000028f0


	//   ....[1]....
        /*005c*/ 	.word	0x00002910


	//   ....[2]....
        /*0060*/ 	.word	0x00002930


	//   ....[3]....
        /*0064*/ 	.word	0x00002dd0


	//   ....[4]....
        /*0068*/ 	.word	0x00002ea0


	//   ....[5]....
        /*006c*/ 	.word	0x00002f60


	//----- nvinfo : EIATTR_EXIT_INSTR_OFFSETS
	.align		4
.L_1200:
        /*0070*/ 	.byte	0x04, 0x1c
        /*0072*/ 	.short	(.L_1202 - .L_1201)


	//   ....[0]....
.L_1201:
        /*0074*/ 	.word	0x00005a70


	//   ....[1]....
        /*0078*/ 	.word	0x00005f90


	//   ....[2]....
        /*007c*/ 	.word	0x00005ff0


	//----- nvinfo : EIATTR_CRS_STACK_SIZE
	.align		4
.L_1202:
        /*0080*/ 	.byte	0x04, 0x1e
        /*0082*/ 	.short	(.L_1204 - .L_1203)
.L_1203:
        /*0084*/ 	.word	0x00000000
.L_1204:


//--------------------- .nv.info._ZN5flash32flash_fwd_splitkv_combine_kernelI23Flash_fwd_kernel_traitsILi96ELi64ELi64ELi4ELb0ELb0EN7cutlass10bfloat16_tE19Flash_kernel_traitsILi96ELi64ELi64ELi4ES3_EELi16ELi6ELb0EEEvNS_16Flash_fwd_paramsE --------------------------
	.section	.nv.info._ZN5flash32flash_fwd_splitkv_combine_kernelI23Flash_fwd_kernel_traitsILi96ELi64ELi64ELi4ELb0ELb0EN7cutlass10bfloat16_tE19Flash_kernel_traitsILi96ELi64ELi64ELi4ES3_EELi16ELi6ELb0EEEvNS_16Flash_fwd_paramsE,"",@"SHT_CUDA_INFO"
	.sectionflags	@""
	.align	4


	//----- nvinfo : EIATTR_CUDA_API_VERSION
	.align		4
        /*0000*/ 	.byte	0x04, 0x37
        /*0002*/ 	.short	(.L_1206 - .L_1205)
.L_1205:
        /*0004*/ 	.word	0x00000082


	//----- nvinfo : EIATTR_SW2861232_WAR
	.align		4
.L_1206:
        /*0008*/ 	.byte	0x01, 0x35
	.zero		2


	//----- nvinfo : EIATTR_PARAM_CBANK
	.align		4
        /*000c*/ 	.byte	0x04, 0x0a
        /*000e*/ 	.short	(.L_1208 - .L_1207)
	.align		4
.L_1207:
        /*0010*/ 	.word	index@(.nv.constant0._ZN5flash32flash_fwd_splitkv_combine_kernelI23Flash_fwd_kernel_traitsILi96ELi64ELi64ELi4ELb0ELb0EN7cutlass10bfloat16_tE19Flash_kernel_traitsILi96ELi64ELi64ELi4ES3_EELi16ELi6ELb0EEEvNS_16Flash_fwd_paramsE)
        /*0014*/ 	.short	0x0160
        /*0016*/ 	.short	0x01d0


	//----- nvinfo : EIATTR_CBANK_PARAM_SIZE
	.align		4
.L_1208:
        /*0018*/ 	.byte	0x03, 0x19
        /*001a*/ 	.short	0x01d0


	//----- nvinfo : EIATTR_KPARAM_INFO
	.align		4
        /*001c*/ 	.byte	0x04, 0x17
        /*001e*/ 	.short	(.L_1210 - .L_1209)
.L_1209:
        /*0020*/ 	.word	0x00000000
        /*0024*/ 	.short	0x0000
        /*0026*/ 	.short	0x0000
        /*0028*/ 	.byte	0x00, 0xf0, 0x41, 0x07


	//----- nvinfo : EIATTR_MAXREG_COUNT
	.align		4
.L_1210:
        /*002c*/ 	.byte	0x03, 0x1b
        /*002e*/ 	.short	0x00ff


	//----- nvinfo : EIATTR_NUM_BARRIERS
	.align		4
        /*0030*/ 	.byte	0x02, 0x4c
        /*0032*/ 	.byte	0x01
	.zero		1


	//----- nvinfo : EIATTR_MERCURY_ISA_VERSION
	.align		4
        /*0034*/ 	.byte	0x03, 0x5f
        /*0036*/ 	.short	0x0000


	//----- nvinfo : EIATTR_COOP_GROUP_MASK_REGIDS
	.align		4
        /*0038*/ 	.byte	0x04, 0x29
        /*003a*/ 	.short	(.L_1212 - .L_1211)


	//   ....[0]....
.L_1211:
        /*003c*/ 	.word	0xffffffff


	//   ....[1]....
        /*0040*/ 	.word	0xffffffff


	//   ....[2]....
        /*0044*/ 	.word	0xffffffff


	//   ....[3]....
        /*0048*/ 	.word	0xffffffff


	//   ....[4]....
        /*004c*/ 	.word	0xffffffff


	//   ....[5]....
        /*0050*/ 	.word	0xffffffff


	//----- nvinfo : EIATTR_COOP_GROUP_INSTR_OFFSETS
	.align		4
.L_1212:
        /*0054*/ 	.byte	0x04, 0x28
        /*0056*/ 	.short	(.L_1214 - .L_1213)


	//   ....[0]....
.L_1213:
        /*0058*/ 	.word	0x00002020


	//   ....[1]....
        /*005c*/ 	.word	0x00002040


	//   ....[2]....
        /*0060*/ 	.word	0x00002060


	//   ....[3]....
        /*0064*/ 	.word	0x00002310


	//   ....[4]....
        /*0068*/ 	.word	0x000023b0


	//   ....[5]....
        /*006c*/ 	.word	0x00002470


	//----- nvinfo : EIATTR_EXIT_INSTR_OFFSETS
	.align		4
.L_1214:
        /*0070*/ 	.byte	0x04, 0x1c
        /*0072*/ 	.short	(.L_1216 - .L_1215)


	//   ....[0]....
.L_1215:
        /*0074*/ 	.word	0x00004c90


	//   ....[1]....
        /*0078*/ 	.word	0x000051b0


	//   ....[2]....
        /*007c*/ 	.word	0x00005210


	//----- nvinfo : EIATTR_CRS_STACK_SIZE
	.align		4
.L_1216:
        /*0080*/ 	.byte	0x04, 0x1e
        /*0082*/ 	.short	(.L_1218 - .L_1217)
.L_1217:
        /*0084*/ 	.word	0x00000000
.L_1218:


//--------------------- .nv.info._ZN5flash32flash_fwd_splitkv_combine_kernelI23Flash_fwd_kernel_traitsILi96ELi64ELi64ELi4ELb0ELb0EN7cutlass10bfloat16_tE19Flash_kernel_traitsILi96ELi64ELi64ELi4ES3_EELi16ELi5ELb0EEEvNS_16Flash_fwd_paramsE --------------------------
	.section	.nv.info._ZN5flash32flash_fwd_splitkv_combine_kernelI23Flash_fwd_kernel_traitsILi96ELi64ELi64ELi4ELb0ELb0EN7cutlass10bfloat16_tE19Flash_kernel_traitsILi96ELi64ELi64ELi4ES3_EELi16ELi5ELb0EEEvNS_16Flash_fwd_paramsE,"",@"SHT_CUDA_INFO"
	.sectionflags	@""
	.align	4


	//----- nvinfo : EIATTR_CUDA_API_VERSION
	.align		4
        /*0000*/ 	.byte	0x04, 0x37
        /*0002*/ 	.short	(.L_1220 - .L_1219)
.L_1219:
        /*0004*/ 	.word	0x00000082


	//----- nvinfo : EIATTR_SW2861232_WAR
	.align		4
.L_1220:
        /*0008*/ 	.byte	0x01, 0x35
	.zero		2


	//----- nvinfo : EIATTR_PARAM_CBANK
	.align		4
        /*000c*/ 	.byte	0x04, 0x0a
        /*000e*/ 	.short	(.L_1222 - .L_1221)
	.align		4
.L_1221:
        /*0010*/ 	.word	index@(.nv.constant0._ZN5flash32flash_fwd_splitkv_combine_kernelI23Flash_fwd_kernel_traitsILi96ELi64ELi64ELi4ELb0ELb0EN7cutlass10bfloat16_tE19Flash_kernel_traitsILi96ELi64ELi64ELi4ES3_EELi16ELi5ELb0EEEvNS_16Flash_fwd_paramsE)
        /*0014*/ 	.short	0x0160
        /*0016*/ 	.short	0x01d0


	//----- nvinfo : EIATTR_CBANK_PARAM_SIZE
	.align		4
.L_1222:
        /*0018*/ 	.byte	0x03, 0x19
        /*001a*/ 	.short	0x01d0


	//----- nvinfo : EIATTR_KPARAM_INFO
	.align		4
        /*001c*/ 	.byte	0x04, 0x17
        /*001e*/ 	.short	(.L_1224 - .L_1223)
.L_1223:
        /*0020*/ 	.word	0x00000000
        /*0024*/ 	.short	0x0000
        /*0026*/ 	.short	0x0000
        /*0028*/ 	.byte	0x00, 0xf0, 0x41, 0x07


	//----- nvinfo : EIATTR_MAXREG_COUNT
	.align		4
.L_1224:
        /*002c*/ 	.byte	0x03, 0x1b
        /*002e*/ 	.short	0x00ff


	//----- nvinfo : EIATTR_NUM_BARRIERS
	.align		4
        /*0030*/ 	.byte	0x02, 0x4c
        /*0032*/ 	.byte	0x01
	.zero		1


	//----- nvinfo : EIATTR_MERCURY_ISA_VERSION
	.align		4
        /*0034*/ 	.byte	0x03, 0x5f
        /*0036*/ 	.short	0x0000


	//----- nvinfo : EIATTR_COOP_GROUP_MASK_REGIDS
	.align		4
        /*0038*/ 	.byte	0x04, 0x29
        /*003a*/ 	.short	(.L_1226 - .L_1225)


	//   ....[0]....
.L_1225:
        /*003c*/ 	.word	0xffffffff


	//   ....[1]....
        /*0040*/ 	.word	0xffffffff


	//   ....[2]....
        /*0044*/ 	.word	0xffffffff


	//   ....[3]....
        /*0048*/ 	.word	0xffffffff


	//   ....[4]....
        /*004c*/ 	.word	0xffffffff


	//   ....[5]....
        /*0050*/ 	.word	0xffffffff


	//----- nvinfo : EIATTR_COOP_GROUP_INSTR_OFFSETS
	.align		4
.L_1226:
        /*0054*/ 	.byte	0x04, 0x28
        /*0056*/ 	.short	(.L_1228 - .L_1227)


	//   ....[0]....
.L_1227:
        /*0058*/ 	.word	0x00001b10


	//   ....[1]....
        /*005c*/ 	.word	0x00001b30


	//   ....[2]....
        /*0060*/ 	.word	0x00001b60


	//   ....[3]....
        /*0064*/ 	.word	0x00001cc0


	//   ....[4]....
        /*0068*/ 	.word	0x00001da0


	//   ....[5]....
        /*006c*/ 	.word	0x00001e90


	//----- nvinfo : EIATTR_EXIT_INSTR_OFFSETS
	.align		4
.L_1228:
        /*0070*/ 	.byte	0x04, 0x1c
        /*0072*/ 	.short	(.L_1230 - .L_1229)


	//   ....[0]....
.L_1229:
        /*0074*/ 	.word	0x00004430


	//   ....[1]....
        /*0078*/ 	.word	0x00004950


	//   ....[2]....
        /*007c*/ 	.word	0x000049b0


	//----- nvinfo : EIATTR_CRS_STACK_SIZE
	.align		4
.L_1230:
        /*0080*/ 	.byte	0x04, 0x1e
        /*0082*/ 	.short	(.L_1232 - .L_1231)
.L_1231:
        /*0084*/ 	.word	0x00000000
.L_1232:


//--------------------- .nv.info._ZN5flash32flash_fwd_splitkv_combine_kernelI23Flash_fwd_kernel_traitsILi96ELi64ELi64ELi4ELb0ELb0EN7cutlass10bfloat16_tE19Flash_kernel_traitsILi96ELi64ELi64ELi4ES3_EELi16ELi4ELb0EEEvNS_16Flash_fwd_paramsE --------------------------
	.section	.nv.info._ZN5flash32flash_fwd_splitkv_combine_kernelI23Flash_fwd_kernel_traitsILi96ELi64ELi64ELi4ELb0ELb0EN7cutlass10bfloat16_tE19Flash_kernel_traitsILi96ELi64ELi64ELi4ES3_EELi16ELi4ELb0EEEvNS_16Flash_fwd_paramsE,"",@"SHT_CUDA_INFO"
	.sectionflags	@""
	.align	4


	//----- nvinfo : EIATTR_CUDA_API_VERSION
	.align		4
        /*0000*/ 	.byte	0x04, 0x37
        /*0002*/ 	.short	(.L_1234 - .L_1233)
.L_1233:
        /*0004*/ 	.word	0x00000082


	//----- nvinfo : EIATTR_SW2861232_WAR
	.align		4
.L_1234:
        /*0008*/ 	.byte	0x01, 0x35
	.zero		2


	//----- nvinfo : EIATTR_PARAM_CBANK
	.align		4
        /*000c*/ 	.byte	0x04, 0x0a
        /*000e*/ 	.short	(.L_1236 - .L_1235)
	.align		4
.L_1235:
        /*0010*/ 	.word	index@(.nv.constant0._ZN5flash32flash_fwd_splitkv_combine_kernelI23Flash_fwd_kernel_traitsILi96ELi64ELi64ELi4ELb0ELb0EN7cutlass10bfloat16_tE19Flash_kernel_traitsILi96ELi64ELi64ELi4ES3_EELi16ELi4ELb0EEEvNS_16Flash_fwd_paramsE)
        /*0014*/ 	.short	0x0160
        /*0016*/ 	.short	0x01d0


	//----- nvinfo : EIATTR_CBANK_PARAM_SIZE
	.align		4
.L_1236:
        /*0018*/ 	.byte	0x03, 0x19
        /*001a*/ 	.short	0x01d0


	//----- nvinfo : EIATTR_KPARAM_INFO
	.align		4
        /*001c*/ 	.byte	0x04, 0x17
        /*001e*/ 	.short	(.L_1238 - .L_1237)
.L_1237:
        /*0020*/ 	.word	0x00000000
        /*0024*/ 	.short	0x0000
        /*0026*/ 	.short	0x0000
        /*0028*/ 	.byte	0x00, 0xf0, 0x41, 0x07


	//----- nvinfo : EIATTR_MAXREG_COUNT
	.align		4
.L_1238:
        /*002c*/ 	.byte	0x03, 0x1b
        /*002e*/ 	.short	0x00ff


	//----- nvinfo : EIATTR_NUM_BARRIERS
	.align		4
        /*0030*/ 	.byte	0x02, 0x4c
        /*0032*/ 	.byte	0x01
	.zero		1


	//----- nvinfo : EIATTR_MERCURY_ISA_VERSION
	.align		4
        /*0034*/ 	.byte	0x03, 0x5f
        /*0036*/ 	.short	0x0000


	//----- nvinfo : EIATTR_COOP_GROUP_MASK_REGIDS
	.align		4
        /*0038*/ 	.byte	0x04, 0x29
        /*003a*/ 	.short	(.L_1240 - .L_1239)


	//   ....[0]....
.L_1239:
        /*003c*/ 	.word	0xffffffff


	//   ....[1]....
        /*0040*/ 	.word	0xffffffff


	//   ....[2]....
        /*0044*/ 	.word	0xffffffff


	//   ....[3]....
        /*0048*/ 	.word	0xffffffff


	//   ....[4]....
        /*004c*/ 	.word	0xffffffff


	//   ....[5]....
        /*0050*/ 	.word	0xffffffff


	//----- nvinfo : EIATTR_COOP_GROUP_INSTR_OFFSETS
	.align		4
.L_1240:
        /*0054*/ 	.byte	0x04, 0x28
        /*0056*/ 	.short	(.L_1242 - .L_1241)


	//   ....[0]....
.L_1241:
        /*0058*/ 	.word	0x00001710


	//   ....[1]....
        /*005c*/ 	.word	0x00001750


	//   ....[2]....
        /*0060*/ 	.word	0x000017b0


	//   ....[3]....
        /*0064*/ 	.word	0x000018f0


	//   ....[4]....
        /*0068*/ 	.word	0x000019c0


	//   ....[5]....
        /*006c*/ 	.word	0x00001b00


	//----- nvinfo : EIATTR_EXIT_INSTR_OFFSETS
	.align		4
.L_1242:
        /*0070*/ 	.byte	0x04, 0x1c
        /*0072*/ 	.short	(.L_1244 - .L_1243)


	//   ....[0]....
.L_1243:
        /*0074*/ 	.word	0x000040c0


	//   ....[1]....
        /*0078*/ 	.word	0x000045e0


	//   ....[2]....
        /*007c*/ 	.word	0x00004640


	//----- nvinfo : EIATTR_CRS_STACK_SIZE
	.align		4
.L_1244:
        /*0080*/ 	.byte	0x04, 0x1e
        /*0082*/ 	.short	(.L_1246 - .L_1245)
.L_1245:
        /*0084*/ 	.word	0x00000000
.L_1246:


//--------------------- .nv.info._ZN5flash32flash_fwd_splitkv_combine_kernelI23Flash_fwd_kernel_traitsILi96ELi64ELi64ELi4ELb0ELb0EN7cutlass10bfloat16_tE19Flash_kernel_traitsILi96ELi64ELi64ELi4ES3_EELi16ELi3ELb0EEEvNS_16Flash_fwd_paramsE --------------------------
	.section	.nv.info._ZN5flash32flash_fwd_splitkv_combine_kernelI23Flash_fwd_kernel_traitsILi96ELi64ELi64ELi4ELb0ELb0EN7cutlass10bfloat16_tE19Flash_kernel_traitsILi96ELi64ELi64ELi4ES3_EELi16ELi3ELb0EEEvNS_16Flash_fwd_paramsE,"",@"SHT_CUDA_INFO"
	.sectionflags	@""
	.align	4


	//----- nvinfo : EIATTR_CUDA_API_VERSION
	.align		4
        /*0000*/ 	.byte	0x04, 0x37
        /*0002*/ 	.short	(.L_1248 - .L_1247)
.L_1247:
        /*0004*/ 	.word	0x00000082


	//----- nvinfo : EIATTR_SW2861232_WAR
	.align		4
.L_1248:
        /*0008*/ 	.byte	0x01, 0x35
	.zero		2


	//----- nvinfo : EIATTR_PARAM_CBANK
	.align		4
        /*000c*/ 	.byte	0x04, 0x0a
        /*000e*/ 	.short	(.L_1250 - .L_1249)
	.align		4
.L_1249:
        /*0010*/ 	.word	index@(.nv.constant0._ZN5flash32flash_fwd_splitkv_combine_kernelI23Flash_fwd_kernel_traitsILi96ELi64ELi64ELi4ELb0ELb0EN7cutlass10bfloat16_tE19Flash_kernel_traitsILi96ELi64ELi64ELi4ES3_EELi16ELi3ELb0EEEvNS_16Flash_fwd_paramsE)
        /*0014*/ 	.short	0x0160
        /*0016*/ 	.short	0x01d0


	//----- nvinfo : EIATTR_CBANK_PARAM_SIZE
	.align		4
.L_1250:
        /*0018*/ 	.byte	0x03, 0x19
        /*001a*/ 	.short	0x01d0


	//----- nvinfo : EIATTR_KPARAM_INFO
	.align		4
        /*001c*/ 	.byte	0x04, 0x17
        /*001e*/ 	.short	(.L_1252 - .L_1251)
.L_1251:
        /*0020*/ 	.word	0x00000000
        /*0024*/ 	.short	0x0000
        /*0026*/ 	.short	0x0000
        /*0028*/ 	.byte	0x00, 0xf0, 0x41, 0x07


	//----- nvinfo : EIATTR_MAXREG_COUNT
	.align		4
.L_1252:
        /*002c*/ 	.byte	0x03, 0x1b
        /*002e*/ 	.short	0x00ff


	//----- nvinfo : EIATTR_NUM_BARRIERS
	.align		4
        /*0030*/ 	.byte	0x02, 0x4c
        /*0032*/ 	.byte	0x01
	.zero		1


	//----- nvinfo : EIATTR_MERCURY_ISA_VERSION
	.align		4
        /*0034*/ 	.byte	0x03, 0x5f
        /*0036*/ 	.short	0x0000


	//----- nvinfo : EIATTR_COOP_GROUP_MASK_REGIDS
	.align		4
        /*0038*/ 	.byte	0x04, 0x29
        /*003a*/ 	.short	(.L_1254 - .L_1253)


	//   ....[0]....
.L_1253:
        /*003c*/ 	.word	0xffffffff


	//   ....[1]....
        /*0040*/ 	.word	0xffffffff


	//   ....[2]....
        /*0044*/ 	.word	0xffffffff


	//   ....[3]....
        /*0048*/ 	.word	0xffffffff


	//   ....[4]....
        /*004c*/ 	.word	0xffffffff


	//   ....[5]....
        /*0050*/ 	.word	0xffffffff


	//----- nvinfo : EIATTR_COOP_GROUP_INSTR_OFFSETS
	.align		4
.L_1254:
        /*0054*/ 	.byte	0x04, 0x28
        /*0056*/ 	.short	(.L_1256 - .L_1255)


	//   ....[0]....
.L_1255:
        /*0058*/ 	.word	0x00001c20


	//   ....[1]....
        /*005c*/ 	.word	0x00001c40


	//   ....[2]....
        /*0060*/ 	.word	0x00001c70


	//   ....[3]....
        /*0064*/ 	.word	0x00001ce0


	//   ....[4]....
        /*0068*/ 	.word	0x00001d00


	//   ....[5]....
        /*006c*/ 	.word	0x00001d20


	//----- nvinfo : EIATTR_EXIT_INSTR_OFFSETS
	.align		4
.L_1256:
        /*0070*/ 	.byte	0x04, 0x1c
        /*0072*/ 	.short	(.L_1258 - .L_1257)


	//   ....[0]....
.L_1257:
        /*0074*/ 	.word	0x00004030


	//   ....[1]....
        /*0078*/ 	.word	0x00004550


	//   ....[2]....
        /*007c*/ 	.word	0x000045b0


	//----- nvinfo : EIATTR_CRS_STACK_SIZE
	.align		4
.L_1258:
        /*0080*/ 	.byte	0x04, 0x1e
        /*0082*/ 	.short	(.L_1260 - .L_1259)
.L_1259:
        /*0084*/ 	.word	0x00000000
.L_1260:


//--------------------- .nv.info._ZN5flash32flash_fwd_splitkv_combine_kernelI23Flash_fwd_kernel_traitsILi96ELi64ELi64ELi4ELb0ELb0EN7cutlass10bfloat16_tE19Flash_kernel_traitsILi96ELi64ELi64ELi4ES3_EELi16ELi2ELb0EEEvNS_16Flash_fwd_paramsE --------------------------
	.section	.nv.info._ZN5flash32flash_fwd_splitkv_combine_kernelI23Flash_fwd_kernel_traitsILi96ELi64ELi64ELi4ELb0ELb0EN7cutlass10bfloat16_tE19Flash_kernel_traitsILi96ELi64ELi64ELi4ES3_EELi16ELi2ELb0EEEvNS_16Flash_fwd_paramsE,"",@"SHT_CUDA_INFO"
	.sectionflags	@""
	.align	4


	//----- nvinfo : EIATTR_CUDA_API_VERSION
	.align		4
        /*0000*/ 	.byte	0x04, 0x37
        /*0002*/ 	.short	(.L_1262 - .L_1261)
.L_1261:
        /*0004*/ 	.word	0x00000082


	//----- nvinfo : EIATTR_SW2861232_WAR
	.align		4
.L_1262:
        /*0008*/ 	.byte	0x01, 0x35
	.zero		2


	//----- nvinfo : EIATTR_PARAM_CBANK
	.align		4
        /*000c*/ 	.byte	0x04, 0x0a
        /*000e*/ 	.short	(.L_1264 - .L_1263)
	.align		4
.L_1263:
        /*0010*/ 	.word	index@(.nv.constant0._ZN5flash32flash_fwd_splitkv_combine_kernelI23Flash_fwd_kernel_traitsILi96ELi64ELi64ELi4ELb0ELb0EN7cutlass10bfloat16_tE19Flash_kernel_traitsILi96ELi64ELi64ELi4ES3_EELi16ELi2ELb0EEEvNS_16Flash_fwd_paramsE)
        /*0014*/ 	.short	0x0160
        /*0016*/ 	.short	0x01d0


	//----- nvinfo : EIATTR_CBANK_PARAM_SIZE
	.align		4
.L_1264:
        /*0018*/ 	.byte	0x03, 0x19
        /*001a*/ 	.short	0x01d0


	//----- nvinfo : EIATTR_KPARAM_INFO
	.align		4
        /*001c*/ 	.byte	0x04, 0x17
        /*001e*/ 	.short	(.L_1266 - .L_1265)
.L_1265:
        /*0020*/ 	.word	0x00000000
        /*0024*/ 	.short	0x0000
        /*0026*/ 	.short	0x0000
        /*0028*/ 	.byte	0x00, 0xf0, 0x41, 0x07


	//----- nvinfo : EIATTR_MAXREG_COUNT
	.align		4
.L_1266:
        /*002c*/ 	.byte	0x03, 0x1b
        /*002e*/ 	.short	0x00ff


	//----- nvinfo : EIATTR_NUM_BARRIERS
	.align		4
        /*0030*/ 	.byte	0x02, 0x4c
        /*0032*/ 	.byte	0x01
	.zero		1


	//----- nvinfo : EIATTR_MERCURY_ISA_VERSION
	.align		4
        /*0034*/ 	.byte	0x03, 0x5f
        /*0036*/ 	.short	0x0000


	//----- nvinfo : EIATTR_COOP_GROUP_MASK_REGIDS
	.align		4
        /*0038*/ 	.byte	0x04, 0x29
        /*003a*/ 	.short	(.L_1268 - .L_1267)


	//   ....[0]....
.L_1267:
        /*003c*/ 	.word	0xffffffff


	//   ....[1]....
        /*0040*/ 	.word	0xffffffff


	//   ....[2]....
        /*0044*/ 	.word	0xffffffff


	//   ....[3]....
        /*0048*/ 	.word	0xffffffff


	//----- nvinfo : EIATTR_COOP_GROUP_INSTR_OFFSETS
	.align		4
.L_1268:
        /*004c*/ 	.byte	0x04, 0x28
        /*004e*/ 	.short	(.L_1270 - .L_1269)


	//   ....[0]....
.L_1269:
        /*0050*/ 	.word	0x00001c20


	//   ....[1]....
        /*0054*/ 	.word	0x00001c40


	//   ....[2]....
        /*0058*/ 	.word	0x00001cb0


	//   ....[3]....
        /*005c*/ 	.word	0x00001cd0


	//----- nvinfo : EIATTR_EXIT_INSTR_OFFSETS
	.align		4
.L_1270:
        /*0060*/ 	.byte	0x04, 0x1c
        /*0062*/ 	.short	(.L_1272 - .L_1271)


	//   ....[0]....
.L_1271:
        /*0064*/ 	.word	0x00004000


	//   ....[1]....
        /*0068*/ 	.word	0x00004520


	//   ....[2]....
        /*006c*/ 	.word	0x00004580


	//----- nvinfo : EIATTR_CRS_STACK_SIZE
	.align		4
.L_1272:
        /*0070*/ 	.byte	0x04, 0x1e
        /*0072*/ 	.short	(.L_1274 - .L_1273)
.L_1273:
        /*0074*/ 	.word	0x00000000
.L_1274:


//--------------------- .nv.info._ZN5flash32flash_fwd_splitkv_combine_kernelI23Flash_fwd_kernel_traitsILi96ELi64ELi64ELi4ELb0ELb0EN7cutlass10bfloat16_tE19Flash_kernel_traitsILi96ELi64ELi64ELi4ES3_EELi16ELi1ELb0EEEvNS_16Flash_fwd_paramsE --------------------------
	.section	.nv.info._ZN5flash32flash_fwd_splitkv_combine_kernelI23Flash_fwd_kernel_traitsILi96ELi64ELi64ELi4ELb0ELb0EN7cutlass10bfloat16_tE19Flash_kernel_traitsILi96ELi64ELi64ELi4ES3_EELi16ELi1ELb0EEEvNS_16Flash_fwd_paramsE,"",@"SHT_CUDA_INFO"
	.sectionflags	@""
	.align	4


	//----- nvinfo : EIATTR_CUDA_API_VERSION
	.align		4
        /*0000*/ 	.byte	0x04, 0x37
        /*0002*/ 	.short	(.L_1276 - .L_1275)
.L_1275:
        /*0004*/ 	.word	0x00000082


	//----- nvinfo : EIATTR_SW2861232_WAR
	.align		4
.L_1276:
        /*0008*/ 	.byte	0x01, 0x35
	.zero		2


	//----- nvinfo : EIATTR_PARAM_CBANK
	.align		4
        /*000c*/ 	.byte	0x04, 0x0a
        /*000e*/ 	.short	(.L_1278 - .L_1277)
	.align		4
.L_1277:
        /*0010*/ 	.word	index@(.nv.constant0._ZN5flash32flash_fwd_splitkv_combine_kernelI23Flash_fwd_kernel_traitsILi96ELi64ELi64ELi4ELb0ELb0EN7cutlass10bfloat16_tE19Flash_kernel_traitsILi96ELi64ELi64ELi4ES3_EELi16ELi1ELb0EEEvNS_16Flash_fwd_paramsE)
        /*0014*/ 	.short	0x0160
        /*0016*/ 	.short	0x01d0


	//----- nvinfo : EIATTR_CBANK_PARAM_SIZE
	.align		4
.L_1278:
        /*0018*/ 	.byte	0x03, 0x19
        /*001a*/ 	.short	0x01d0


	//----- nvinfo : EIATTR_KPARAM_INFO
	.align		4
        /*001c*/ 	.byte	0x04, 0x17
        /*001e*/ 	.short	(.L_1280 - .L_1279)
.L_1279:
        /*0020*/ 	.word	0x00000000
        /*0024*/ 	.short	0x0000
        /*0026*/ 	.short	0x0000
        /*0028*/ 	.byte	0x00, 0xf0, 0x41, 0x07


	//----- nvinfo : EIATTR_MAXREG_COUNT
	.align		4
.L_1280:
        /*002c*/ 	.byte	0x03, 0x1b
        /*002e*/ 	.short	0x00ff


	//----- nvinfo : EIATTR_NUM_BARRIERS
	.align		4
        /*0030*/ 	.byte	0x02, 0x4c
        /*0032*/ 	.byte	0x01
	.zero		1


	//----- nvinfo : EIATTR_MERCURY_ISA_VERSION
	.align		4
        /*0034*/ 	.byte	0x03, 0x5f
        /*0036*/ 	.short	0x0000


	//----- nvinfo : EIATTR_COOP_GROUP_MASK_REGIDS
	.align		4
        /*0038*/ 	.byte	0x04, 0x29
        /*003a*/ 	.short	(.L_1282 - .L_1281)


	//   ....[0]....
.L_1281:
        /*003c*/ 	.word	0xffffffff


	//   ....[1]....
        /*0040*/ 	.word	0xffffffff


	//----- nvinfo : EIATTR_COOP_GROUP_INSTR_OFFSETS
	.align		4
.L_1282:
        /*0044*/ 	.byte	0x04, 0x28
        /*0046*/ 	.short	(.L_1284 - .L_1283)


	//   ....[0]....
.L_1283:
        /*0048*/ 	.word	0x00001c60


	//   ....[1]....
        /*004c*/ 	.word	0x00001cd0


	//----- nvinfo : EIATTR_EXIT_INSTR_OFFSETS
	.align		4
.L_1284:
        /*0050*/ 	.byte	0x04, 0x1c
        /*0052*/ 	.short	(.L_1286 - .L_1285)


	//   ....[0]....
.L_1285:
        /*0054*/ 	.word	0x00004020


	//   ....[1]....
        /*0058*/ 	.word	0x00004540


	//   ....[2]....
        /*005c*/ 	.word	0x000045a0


	//----- nvinfo : EIATTR_CRS_STACK_SIZE
	.align		4
.L_1286:
        /*0060*/ 	.byte	0x04, 0x1e
        /*0062*/ 	.short	(.L_1288 - .L_1287)
.L_1287:
        /*0064*/ 	.word	0x00000000
.L_1288:


//--------------------- .nv.info._ZN5flash32flash_fwd_splitkv_combine_kernelI23Flash_fwd_kernel_traitsILi96ELi64ELi64ELi4ELb0ELb0EN7cutlass10bfloat16_tE19Flash_kernel_traitsILi96ELi64ELi64ELi4ES3_EELi16ELi7ELb1EEEvNS_16Flash_fwd_paramsE --------------------------
	.section	.nv.info._ZN5flash32flash_fwd_splitkv_combine_kernelI23Flash_fwd_kernel_traitsILi96ELi64ELi64ELi4ELb0ELb0EN7cutlass10bfloat16_tE19Flash_kernel_traitsILi96ELi64ELi64ELi4ES3_EELi16ELi7ELb1EEEvNS_16Flash_fwd_paramsE,"",@"SHT_CUDA_INFO"
	.sectionflags	@""
	.align	4


	//----- nvinfo : EIATTR_CUDA_API_VERSION
	.align		4
        /*0000*/ 	.byte	0x04, 0x37
        /*0002*/ 	.short	(.L_1290 - .L_1289)
.L_1289:
        /*0004*/ 	.word	0x00000082


	//----- nvinfo : EIATTR_SW2861232_WAR
	.align		4
.L_1290:
        /*0008*/ 	.byte	0x01, 0x35
	.zero		2


	//----- nvinfo : EIATTR_PARAM_CBANK
	.align		4
        /*000c*/ 	.byte	0x04, 0x0a
        /*000e*/ 	.short	(.L_1292 - .L_1291)
	.align		4
.L_1291:
        /*0010*/ 	.word	index@(.nv.constant0._ZN5flash32flash_fwd_splitkv_combine_kernelI23Flash_fwd_kernel_traitsILi96ELi64ELi64ELi4ELb0ELb0EN7cutlass10bfloat16_tE19Flash_kernel_traitsILi96ELi64ELi64ELi4ES3_EELi16ELi7ELb1EEEvNS_16Flash_fwd_paramsE)
        /*0014*/ 	.short	0x0160
        /*0016*/ 	.short	0x01d0


	//----- nvinfo : EIATTR_CBANK_PARAM_SIZE
	.align		4
.L_1292:
        /*0018*/ 	.byte	0x03, 0x19
        /*001a*/ 	.short	0x01d0


	//----- nvinfo : EIATTR_KPARAM_INFO
	.align		4
        /*001c*/ 	.byte	0x04, 0x17
        /*001e*/ 	.short	(.L_1294 - .L_1293)
.L_1293:
        /*0020*/ 	.word	0x00000000
        /*0024*/ 	.short	0x0000
        /*0026*/ 	.short	0x0000
        /*0028*/ 	.byte	0x00, 0xf0, 0x41, 0x07


	//----- nvinfo : EIATTR_MAXREG_COUNT
	.align		4
.L_1294:
        /*002c*/ 	.byte	0x03, 0x1b
        /*002e*/ 	.short	0x00ff


	//----- nvinfo : EIATTR_NUM_BARRIERS
	.align		4
        /*0030*/ 	.byte	0x02, 0x4c
        /*0032*/ 	.byte	0x01
	.zero		1


	//----- nvinfo : EIATTR_MERCURY_ISA_VERSION
	.align		4
        /*0034*/ 	.byte	0x03, 0x5f
        /*0036*/ 	.short	0x0000


	//----- nvinfo : EIATTR_COOP_GROUP_MASK_REGIDS
	.align		4
        /*0038*/ 	.byte	0x04, 0x29
        /*003a*/ 	.short	(.L_1296 - .L_1295)


	//   ....[0]....
.L_1295:
        /*003c*/ 	.word	0xffffffff


	//   ....[1]....
        /*0040*/ 	.word	0xffffffff


	//   ....[2]....
        /*0044*/ 	.word	0xffffffff


	//   ....[3]....
        /*0048*/ 	.word	0xffffffff


	//   ....[4]....
        /*004c*/ 	.word	0xffffffff


	//   ....[5]....
        /*0050*/ 	.word	0xffffffff


	//----- nvinfo : EIATTR_COOP_GROUP_INSTR_OFFSETS
	.align		4
.L_1296:
        /*0054*/ 	.byte	0x04, 0x28
        /*0056*/ 	.short	(.L_1298 - .L_1297)


	//   ....[0]....
.L_1297:
        /*0058*/ 	.word	0x000028f0


	//   ....[1]....
        /*005c*/ 	.word	0x00002910


	//   ....[2]....
        /*0060*/ 	.word	0x00002930


	//   ....[3]....
        /*0064*/ 	.word	0x00002dd0


	//   ....[4]....
        /*0068*/ 	.word	0x00002ea0


	//   ....[5]....
        /*006c*/ 	.word	0x00002f60


	//----- nvinfo : EIATTR_EXIT_INSTR_OFFSETS
	.align		4
.L_1298:
        /*0070*/ 	.byte	0x04, 0x1c
        /*0072*/ 	.short	(.L_1300 - .L_1299)


	//   ....[0]....
.L_1299:
        /*0074*/ 	.word	0x00006140


	//   ....[1]....
        /*0078*/ 	.word	0x000066a0


	//----- nvinfo : EIATTR_CRS_STACK_SIZE
	.align		4
.L_1300:
        /*007c*/ 	.byte	0x04, 0x1e
        /*007e*/ 	.short	(.L_1302 - .L_1301)
.L_1301:
        /*0080*/ 	.word	0x00000000
.L_1302:


//--------------------- .nv.info._ZN5flash32flash_fwd_splitkv_combine_kernelI23Flash_fwd_kernel_traitsILi96ELi64ELi64ELi4ELb0ELb0EN7cutlass10bfloat16_tE19Flash_kernel_traitsILi96ELi64ELi64ELi4ES3_EELi16ELi6ELb1EEEvNS_16Flash_fwd_paramsE --------------------------
	.section	.nv.info._ZN5flash32flash_fwd_splitkv_combine_kernelI23Flash_fwd_kernel_traitsILi96ELi64ELi64ELi4ELb0ELb0EN7cutlass10bfloat16_tE19Flash_kernel_traitsILi96ELi64ELi64ELi4ES3_EELi16ELi6ELb1EEEvNS_16Flash_fwd_paramsE,"",@"SHT_CUDA_INFO"
	.sectionflags	@""
	.align	4


	//----- nvinfo : EIATTR_CUDA_API_VERSION
	.align		4
        /*0000*/ 	.byte	0x04, 0x37
        /*0002*/ 	.short	(.L_1304 - .L_1303)
.L_1303:
        /*0004*/ 	.word	0x00000082


	//----- nvinfo : EIATTR_SW2861232_WAR
	.align		4
.L_1304:
        /*0008*/ 	.byte	0x01, 0x35
	.zero		2


	//----- nvinfo : EIATTR_PARAM_CBANK
	.align		4
        /*000c*/ 	.byte	0x04, 0x0a
        /*000e*/ 	.short	(.L_1306 - .L_1305)
	.align		4
.L_1305:
        /*0010*/ 	.word	index@(.nv.constant0._ZN5flash32flash_fwd_splitkv_combine_kernelI23Flash_fwd_kernel_traitsILi96ELi64ELi64ELi4ELb0ELb0EN7cutlass10bfloat16_tE19Flash_kernel_traitsILi96ELi64ELi64ELi4ES3_EELi16ELi6ELb1EEEvNS_16Flash_fwd_paramsE)
        /*0014*/ 	.short	0x0160
        /*0016*/ 	.short	0x01d0


	//----- nvinfo : EIATTR_CBANK_PARAM_SIZE
	.align		4
.L_1306:
        /*0018*/ 	.byte	0x03, 0x19
        /*001a*/ 	.short	0x01d0


	//----- nvinfo : EIATTR_KPARAM_INFO
	.align		4
        /*001c*/ 	.byte	0x04, 0x17
        /*001e*/ 	.short	(.L_1308 - .L_1307)
.L_1307:
        /*0020*/ 	.word	0x00000000
        /*0024*/ 	.short	0x0000
        /*0026*/ 	.short	0x0000
        /*0028*/ 	.byte	0x00, 0xf0, 0x41, 0x07


	//----- nvinfo : EIATTR_MAXREG_COUNT
	.align		4
.L_1308:
        /*002c*/ 	.byte	0x03, 0x1b
        /*002e*/ 	.short	0x00ff


	//----- nvinfo : EIATTR_NUM_BARRIERS
	.align		4
        /*0030*/ 	.byte	0x02, 0x4c
        /*0032*/ 	.byte	0x01
	.zero		1


	//----- nvinfo : EIATTR_MERCURY_ISA_VERSION
	.align		4
        /*0034*/ 	.byte	0x03, 0x5f
        /*0036*/ 	.short	0x0000


	//----- nvinfo : EIATTR_COOP_GROUP_MASK_REGIDS
	.align		4
        /*0038*/ 	.byte	0x04, 0x29
        /*003a*/ 	.short	(.L_1310 - .L_1309)


	//   ....[0]....
.L_1309:
        /*003c*/ 	.word	0xffffffff


	//   ....[1]....
        /*0040*/ 	.word	0xffffffff


	//   ....[2]....
        /*0044*/ 	.word	0xffffffff


	//   ....[3]....
        /*0048*/ 	.word	0xffffffff


	//   ....[4]....
        /*004c*/ 	.word	0xffffffff


	//   ....[5]....
        /*0050*/ 	.word	0xffffffff


	//----- nvinfo : EIATTR_COOP_GROUP_INSTR_OFFSETS
	.align		4
.L_1310:
        /*0054*/ 	.byte	0x04, 0x28
        /*0056*/ 	.short	(.L_1312 - .L_1311)


	//   ....[0]....
.L_1311:
        /*0058*/ 	.word	0x00002020


	//   ....[1]....
        /*005c*/ 	.word	0x00002040


	//   ....[2]....
        /*0060*/ 	.word	0x00002060


	//   ....[3]....
        /*0064*/ 	.word	0x00002310


	//   ....[4]....
        /*0068*/ 	.word	0x000023b0


	//   ....[5]....
        /*006c*/ 	.word	0x00002470


	//----- nvinfo : EIATTR_EXIT_INSTR_OFFSETS
	.align		4
.L_1312:
        /*0070*/ 	.byte	0x04, 0x1c
        /*0072*/ 	.short	(.L_1314 - .L_1313)


	//   ....[0]....
.L_1313:
        /*0074*/ 	.word	0x00005360


	//   ....[1]....
        /*0078*/ 	.word	0x000058c0


	//----- nvinfo : EIATTR_CRS_STACK_SIZE
	.align		4
.L_1314:
        /*007c*/ 	.byte	0x04, 0x1e
        /*007e*/ 	.short	(.L_1316 - .L_1315)
.L_1315:
        /*0080*/ 	.word	0x00000000
.L_1316:


//--------------------- .nv.info._ZN5flash32flash_fwd_splitkv_combine_kernelI23Flash_fwd_kernel_traitsILi96ELi64ELi64ELi4ELb0ELb0EN7cutlass10bfloat16_tE19Flash_kernel_traitsILi96ELi64ELi64ELi4ES3_EELi16ELi5ELb1EEEvNS_16Flash_fwd_paramsE --------------------------
	.section	.nv.info._ZN5flash32flash_fwd_splitkv_combine_kernelI23Flash_fwd_kernel_traitsILi96ELi64ELi64ELi4ELb0ELb0EN7cutlass10bfloat16_tE19Flash_kernel_traitsILi96ELi64ELi64ELi4ES3_EELi16ELi5ELb1EEEvNS_16Flash_fwd_paramsE,"",@"SHT_CUDA_INFO"
	.sectionflags	@""
	.align	4


	//----- nvinfo : EIATTR_CUDA_API_VERSION
	.align		4
        /*0000*/ 	.byte	0x04, 0x37
        /*0002*/ 	.short	(.L_1318 - .L_1317)
.L_1317:
        /*0004*/ 	.word	0x00000082


	//----- nvinfo : EIATTR_SW2861232_WAR
	.align		4
.L_1318:
        /*0008*/ 	.byte	0x01, 0x35
	.zero		2


	//----- nvinfo : EIATTR_PARAM_CBANK
	.align		4
        /*000c*/ 	.byte	0x04, 0x0a
        /*000e*/ 	.short	(.L_1320 - .L_1319)
	.align		4
.L_1319:
        /*0010*/ 	.word	index@(.nv.constant0._ZN5flash32flash_fwd_splitkv_combine_kernelI23Flash_fwd_kernel_traitsILi96ELi64ELi64ELi4ELb0ELb0EN7cutlass10bfloat16_tE19Flash_kernel_traitsILi96ELi64ELi64ELi4ES3_EELi16ELi5ELb1EEEvNS_16Flash_fwd_paramsE)
        /*0014*/ 	.short	0x0160
        /*0016*/ 	.short	0x01d0


	//----- nvinfo : EIATTR_CBANK_PARAM_SIZE
	.align		4
.L_1320:
        /*0018*/ 	.byte	0x03, 0x19
        /*001a*/ 	.short	0x01d0


	//----- nvinfo : EIATTR_KPARAM_INFO
	.align		4
        /*001c*/ 	.byte	0x04, 0x17
        /*001e*/ 	.short	(.L_1322 - .L_1321)
.L_1321:
        /*0020*/ 	.word	0x00000000
        /*0024*/ 	.short	0x0000
        /*0026*/ 	.short	0x0000
        /*0028*/ 	.byte	0x00, 0xf0, 0x41, 0x07


	//----- nvinfo : EIATTR_MAXREG_COUNT
	.align		4
.L_1322:
        /*002c*/ 	.byte	0x03, 0x1b
        /*002e*/ 	.short	0x00ff


	//----- nvinfo : EIATTR_NUM_BARRIERS
	.align		4
        /*0030*/ 	.byte	0x02, 0x4c
        /*0032*/ 	.byte	0x01
	.zero		1


	//----- nvinfo : EIATTR_MERCURY_ISA_VERSION
	.align		4
        /*0034*/ 	.byte	0x03, 0x5f
        /*0036*/ 	.short	0x0000


	//----- nvinfo : EIATTR_COOP_GROUP_MASK_REGIDS
	.align		4
        /*0038*/ 	.byte	0x04, 0x29
        /*003a*/ 	.short	(.L_1324 - .L_1323)


	//   ....[0]....
.L_1323:
        /*003c*/ 	.word	0xffffffff


	//   ....[1]....
        /*0040*/ 	.word	0xffffffff


	//   ....[2]....
        /*0044*/ 	.word	0xffffffff


	//   ....[3]....
        /*0048*/ 	.word	0xffffffff


	//   ....[4]....
        /*004c*/ 	.word	0xffffffff


	//   ....[5]....
        /*0050*/ 	.word	0xffffffff


	//----- nvinfo : EIATTR_COOP_GROUP_INSTR_OFFSETS
	.align		4
.L_1324:
        /*0054*/ 	.byte	0x04, 0x28
        /*0056*/ 	.short	(.L_1326 - .L_1325)


	//   ....[0]....
.L_1325:
        /*0058*/ 	.word	0x00001b10


	//   ....[1]....
        /*005c*/ 	.word	0x00001b30


	//   ....[2]....
        /*0060*/ 	.word	0x00001b60


	//   ....[3]....
        /*0064*/ 	.word	0x00001cc0


	//   ....[4]....
        /*0068*/ 	.word	0x00001da0


	//   ....[5]....
        /*006c*/ 	.word	0x00001e90


	//----- nvinfo : EIATTR_EXIT_INSTR_OFFSETS
	.align		4
.L_1326:
        /*0070*/ 	.byte	0x04, 0x1c
        /*0072*/ 	.short	(.L_1328 - .L_1327)


	//   ....[0]....
.L_1327:
        /*0074*/ 	.word	0x00004b10


	//   ....[1]....
        /*0078*/ 	.word	0x00005070


	//----- nvinfo : EIATTR_CRS_STACK_SIZE
	.align		4
.L_1328:
        /*007c*/ 	.byte	0x04, 0x1e
        /*007e*/ 	.short	(.L_1330 - .L_1329)
.L_1329:
        /*0080*/ 	.word	0x00000000
.L_1330:


//--------------------- .nv.info._ZN5flash32flash_fwd_splitkv_combine_kernelI23Flash_fwd_kernel_traitsILi96ELi64ELi64ELi4ELb0ELb0EN7cutlass10bfloat16_tE19Flash_kernel_traitsILi96ELi64ELi64ELi4ES3_EELi16ELi4ELb1EEEvNS_16Flash_fwd_paramsE --------------------------
	.section	.nv.info._ZN5flash32flash_fwd_splitkv_combine_kernelI23Flash_fwd_kernel_traitsILi96ELi64ELi64ELi4ELb0ELb0EN7cutlass10bfloat16_tE19Flash_kernel_traitsILi96ELi64ELi64ELi4ES3_EELi16ELi4ELb1EEEvNS_16Flash_fwd_paramsE,"",@"SHT_CUDA_INFO"
	.sectionflags	@""
	.align	4


	//----- nvinfo : EIATTR_CUDA_API_VERSION
	.align		4
        /*0000*/ 	.byte	0x04, 0x37
        /*0002*/ 	.short	(.L_1332 - .L_1331)
.L_1331:
        /*0004*/ 	.word	0x00000082


	//----- nvinfo : EIATTR_SW2861232_WAR
	.align		4
.L_1332:
        /*0008*/ 	.byte	0x01, 0x35
	.zero		2


	//----- nvinfo : EIATTR_PARAM_CBANK
	.align		4
        /*000c*/ 	.byte	0x04, 0x0a
        /*000e*/ 	.short	(.L_1334 - .L_1333)
	.align		4
.L_1333:
        /*0010*/ 	.word	index@(.nv.constant0._ZN5flash32flash_fwd_splitkv_combine_kernelI23Flash_fwd_kernel_traitsILi96ELi64ELi64ELi4ELb0ELb0EN7cutlass10bfloat16_tE19Flash_kernel_traitsILi96ELi64ELi64ELi4ES3_EELi16ELi4ELb1EEEvNS_16Flash_fwd_paramsE)
        /*0014*/ 	.short	0x0160
        /*0016*/ 	.short	0x01d0


	//----- nvinfo : EIATTR_CBANK_PARAM_SIZE
	.align		4
.L_1334:
        /*0018*/ 	.byte	0x03, 0x19
        /*001a*/ 	.short	0x01d0


	//----- nvinfo : EIATTR_KPARAM_INFO
	.align		4
        /*001c*/ 	.byte	0x04, 0x17
        /*001e*/ 	.short	(.L_1336 - .L_1335)
.L_1335:
        /*0020*/ 	.word	0x00000000
        /*0024*/ 	.short	0x0000
        /*0026*/ 	.short	0x0000
        /*0028*/ 	.byte	0x00, 0xf0, 0x41, 0x07


	//----- nvinfo : EIATTR_MAXREG_COUNT
	.align		4
.L_1336:
        /*002c*/ 	.byte	0x03, 0x1b
        /*002e*/ 	.short	0x00ff


	//----- nvinfo : EIATTR_NUM_BARRIERS
	.align		4
        /*0030*/ 	.byte	0x02, 0x4c
        /*0032*/ 	.byte	0x01
	.zero		1


	//----- nvinfo : EIATTR_MERCURY_ISA_VERSION
	.align		4
        /*0034*/ 	.byte	0x03, 0x5f
        /*0036*/ 	.short	0x0000


	//----- nvinfo : EIATTR_COOP_GROUP_MASK_REGIDS
	.align		4
        /*0038*/ 	.byte	0x04, 0x29
        /*003a*/ 	.short	(.L_1338 - .L_1337)


	//   ....[0]....
.L_1337:
        /*003c*/ 	.word	0xffffffff


	//   ....[1]....
        /*0040*/ 	.word	0xffffffff


	//   ....[2]....
        /*0044*/ 	.word	0xffffffff


	//   ....[3]....
        /*0048*/ 	.word	0xffffffff


	//   ....[4]....
        /*004c*/ 	.word	0xffffffff


	//   ....[5]....
        /*0050*/ 	.word	0xffffffff


	//----- nvinfo : EIATTR_COOP_GROUP_INSTR_OFFSETS
	.align		4
.L_1338:
        /*0054*/ 	.byte	0x04, 0x28
        /*0056*/ 	.short	(.L_1340 - .L_1339)


	//   ....[0]....
.L_1339:
        /*0058*/ 	.word	0x00001710


	//   ....[1]....
        /*005c*/ 	.word	0x00001750


	//   ....[2]....
        /*0060*/ 	.word	0x000017b0


	//   ....[3]....
        /*0064*/ 	.word	0x000018f0


	//   ....[4]....
        /*0068*/ 	.word	0x000019c0


	//   ....[5]....
        /*006c*/ 	.word	0x00001b00


	//----- nvinfo : EIATTR_EXIT_INSTR_OFFSETS
	.align		4
.L_1340:
        /*0070*/ 	.byte	0x04, 0x1c
        /*0072*/ 	.short	(.L_1342 - .L_1341)


	//   ....[0]....
.L_1341:
        /*0074*/ 	.word	0x000047a0


	//   ....[1]....
        /*0078*/ 	.word	0x00004d00


	//----- nvinfo : EIATTR_CRS_STACK_SIZE
	.align		4
.L_1342:
        /*007c*/ 	.byte	0x04, 0x1e
        /*007e*/ 	.short	(.L_1344 - .L_1343)
.L_1343:
        /*0080*/ 	.word	0x00000000
.L_1344:


//--------------------- .nv.info._ZN5flash32flash_fwd_splitkv_combine_kernelI23Flash_fwd_kernel_traitsILi96ELi64ELi64ELi4ELb0ELb0EN7cutlass10bfloat16_tE19Flash_kernel_traitsILi96ELi64ELi64ELi4ES3_EELi16ELi3ELb1EEEvNS_16Flash_fwd_paramsE --------------------------
	.section	.nv.info._ZN5flash32flash_fwd_splitkv_combine_kernelI23Flash_fwd_kernel_traitsILi96ELi64ELi64ELi4ELb0ELb0EN7cutlass10bfloat16_tE19Flash_kernel_traitsILi96ELi64ELi64ELi4ES3_EELi16ELi3ELb1EEEvNS_16Flash_fwd_paramsE,"",@"SHT_CUDA_INFO"
	.sectionflags	@""
	.align	4


	//----- nvinfo : EIATTR_CUDA_API_VERSION
	.align		4
        /*0000*/ 	.byte	0x04, 0x37
        /*0002*/ 	.short	(.L_1346 - .L_1345)
.L_1345:
        /*0004*/ 	.word	0x00000082


	//----- nvinfo : EIATTR_SW2861232_WAR
	.align		4
.L_1346:
        /*0008*/ 	.byte	0x01, 0x35
	.zero		2


	//----- nvinfo : EIATTR_PARAM_CBANK
	.align		4
        /*000c*/ 	.byte	0x04, 0x0a
        /*000e*/ 	.short	(.L_1348 - .L_1347)
	.align		4
.L_1347:
        /*0010*/ 	.word	index@(.nv.constant0._ZN5flash32flash_fwd_splitkv_combine_kernelI23Flash_fwd_kernel_traitsILi96ELi64ELi64ELi4ELb0ELb0EN7cutlass10bfloat16_tE19Flash_kernel_traitsILi96ELi64ELi64ELi4ES3_EELi16ELi3ELb1EEEvNS_16Flash_fwd_paramsE)
        /*0014*/ 	.short	0x0160
        /*0016*/ 	.short	0x01d0


	//----- nvinfo : EIATTR_CBANK_PARAM_SIZE
	.align		4
.L_1348:
        /*0018*/ 	.byte	0x03, 0x19
        /*001a*/ 	.short	0x01d0


	//----- nvinfo : EIATTR_KPARAM_INFO
	.align		4
        /*001c*/ 	.byte	0x04, 0x17
        /*001e*/ 	.short	(.L_1350 - .L_1349)
.L_1349:
        /*0020*/ 	.word	0x00000000
        /*0024*/ 	.short	0x0000
        /*0026*/ 	.short	0x0000
        /*0028*/ 	.byte	0x00, 0xf0, 0x41, 0x07


	//----- nvinfo : EIATTR_MAXREG_COUNT
	.align		4
.L_1350:
        /*002c*/ 	.byte	0x03, 0x1b
        /*002e*/ 	.short	0x00ff


	//----- nvinfo : EIATTR_NUM_BARRIERS
	.align		4
        /*0030*/ 	.byte	0x02, 0x4c
        /*0032*/ 	.byte	0x01
	.zero		1


	//----- nvinfo : EIATTR_MERCURY_ISA_VERSION
	.align		4
        /*0034*/ 	.byte	0x03, 0x5f
        /*0036*/ 	.short	0x0000


	//----- nvinfo : EIATTR_COOP_GROUP_MASK_REGIDS
	.align		4
        /*0038*/ 	.byte	0x04, 0x29
        /*003a*/ 	.short	(.L_1352 - .L_1351)


	//   ....[0]....
.L_1351:
        /*003c*/ 	.word	0xffffffff


	//   ....[1]....
        /*0040*/ 	.word	0xffffffff


	//   ....[2]....
        /*0044*/ 	.word	0xffffffff


	//   ....[3]....
        /*0048*/ 	.word	0xffffffff


	//   ....[4]....
        /*004c*/ 	.word	0xffffffff


	//   ....[5]....
        /*0050*/ 	.word	0xffffffff


	//----- nvinfo : EIATTR_COOP_GROUP_INSTR_OFFSETS
	.align		4
.L_1352:
        /*0054*/ 	.byte	0x04, 0x28
        /*0056*/ 	.short	(.L_1354 - .L_1353)


	//   ....[0]....
.L_1353:
        /*0058*/ 	.word	0x00001c80


	//   ....[1]....
        /*005c*/ 	.word	0x00001ca0


	//   ....[2]....
        /*0060*/ 	.word	0x00001cc0


	//   ....[3]....
        /*0064*/ 	.word	0x00001d30


	//   ....[4]....
        /*0068*/ 	.word	0x00001d50


	//   ....[5]....
        /*006c*/ 	.word	0x00001d70


	//----- nvinfo : EIATTR_EXIT_INSTR_OFFSETS
	.align		4
.L_1354:
        /*0070*/ 	.byte	0x04, 0x1c
        /*0072*/ 	.short	(.L_1356 - .L_1355)


	//   ....[0]....
.L_1355:
        /*0074*/ 	.word	0x00004780


	//   ....[1]....
        /*0078*/ 	.word	0x00004ce0


	//----- nvinfo : EIATTR_CRS_STACK_SIZE
	.align		4
.L_1356:
        /*007c*/ 	.byte	0x04, 0x1e
        /*007e*/ 	.short	(.L_1358 - .L_1357)
.L_1357:
        /*0080*/ 	.word	0x00000000
.L_1358:


//--------------------- .nv.info._ZN5flash32flash_fwd_splitkv_combine_kernelI23Flash_fwd_kernel_traitsILi96ELi64ELi64ELi4ELb0ELb0EN7cutlass10bfloat16_tE19Flash_kernel_traitsILi96ELi64ELi64ELi4ES3_EELi16ELi2ELb1EEEvNS_16Flash_fwd_paramsE --------------------------
	.section	.nv.info._ZN5flash32flash_fwd_splitkv_combine_kernelI23Flash_fwd_kernel_traitsILi96ELi64ELi64ELi4ELb0ELb0EN7cutlass10bfloat16_tE19Flash_kernel_traitsILi96ELi64ELi64ELi4ES3_EELi16ELi2ELb1EEEvNS_16Flash_fwd_paramsE,"",@"SHT_CUDA_INFO"
	.sectionflags	@""
	.align	4


	//----- nvinfo : EIATTR_CUDA_API_VERSION
	.align		4
        /*0000*/ 	.byte	0x04, 0x37
        /*0002*/ 	.short	(.L_1360 - .L_1359)
.L_1359:
        /*0004*/ 	.word	0x00000082


	//----- nvinfo : EIATTR_SW2861232_WAR
	.align		4
.L_1360:
        /*0008*/ 	.byte	0x01, 0x35
	.zero		2


	//----- nvinfo : EIATTR_PARAM_CBANK
	.align		4
        /*000c*/ 	.byte	0x04, 0x0a
        /*000e*/ 	.short	(.L_1362 - .L_1361)
	.align		4
.L_1361:
        /*0010*/ 	.word	index@(.nv.constant0._ZN5flash32flash_fwd_splitkv_combine_kernelI23Flash_fwd_kernel_traitsILi96ELi64ELi64ELi4ELb0ELb0EN7cutlass10bfloat16_tE19Flash_kernel_traitsILi96ELi64ELi64ELi4ES3_EELi16ELi2ELb1EEEvNS_16Flash_fwd_paramsE)
        /*0014*/ 	.short	0x0160
        /*0016*/ 	.short	0x01d0


	//----- nvinfo : EIATTR_CBANK_PARAM_SIZE
	.align		4
.L_1362:
        /*0018*/ 	.byte	0x03, 0x19
        /*001a*/ 	.short	0x01d0


	//----- nvinfo : EIATTR_KPARAM_INFO
	.align		4
        /*001c*/ 	.byte	0x04, 0x17
        /*001e*/ 	.short	(.L_1364 - .L_1363)
.L_1363:
        /*0020*/ 	.word	0x00000000
        /*0024*/ 	.short	0x0000
        /*0026*/ 	.short	0x0000
        /*0028*/ 	.byte	0x00, 0xf0, 0x41, 0x07


	//----- nvinfo : EIATTR_MAXREG_COUNT
	.align		4
.L_1364:
        /*002c*/ 	.byte	0x03, 0x1b
        /*002e*/ 	.short	0x00ff


	//----- nvinfo : EIATTR_NUM_BARRIERS
	.align		4
        /*0030*/ 	.byte	0x02, 0x4c
        /*0032*/ 	.byte	0x01
	.zero		1


	//----- nvinfo : EIATTR_MERCURY_ISA_VERSION
	.align		4
        /*0034*/ 	.byte	0x03, 0x5f
        /*0036*/ 	.short	0x0000


	//----- nvinfo : EIATTR_COOP_GROUP_MASK_REGIDS
	.align		4
        /*0038*/ 	.byte	0x04, 0x29
        /*003a*/ 	.short	(.L_1366 - .L_1365)


	//   ....[0]....
.L_1365:
        /*003c*/ 	.word	0xffffffff


	//   ....[1]....
        /*0040*/ 	.word	0xffffffff


	//   ....[2]....
        /*0044*/ 	.word	0xffffffff


	//   ....[3]....
        /*0048*/ 	.word	0xffffffff


	//----- nvinfo : EIATTR_COOP_GROUP_INSTR_OFFSETS
	.align		4
.L_1366:
        /*004c*/ 	.byte	0x04, 0x28
        /*004e*/ 	.short	(.L_1368 - .L_1367)


	//   ....[0]....
.L_1367:
        /*0050*/ 	.word	0x00001c70


	//   ....[1]....
        /*0054*/ 	.word	0x00001c90


	//   ....[2]....
        /*0058*/ 	.word	0x00001d00


	//   ....[3]....
        /*005c*/ 	.word	0x00001d20


	//----- nvinfo : EIATTR_EXIT_INSTR_OFFSETS
	.align		4
.L_1368:
        /*0060*/ 	.byte	0x04, 0x1c
        /*0062*/ 	.short	(.L_1370 - .L_1369)


	//   ....[0]....
.L_1369:
        /*0064*/ 	.word	0x00004760


	//   ....[1]....
        /*0068*/ 	.word	0x00004cc0


	//----- nvinfo : EIATTR_CRS_STACK_SIZE
	.align		4
.L_1370:
        /*006c*/ 	.byte	0x04, 0x1e
        /*006e*/ 	.short	(.L_1372 - .L_1371)
.L_1371:
        /*0070*/ 	.word	0x00000000
.L_1372:


//--------------------- .nv.info._ZN5flash32flash_fwd_splitkv_combine_kernelI23Flash_fwd_kernel_traitsILi96ELi64ELi64ELi4ELb0ELb0EN7cutlass10bfloat16_tE19Flash_kernel_traitsILi96ELi64ELi64ELi4ES3_EELi16ELi1ELb1EEEvNS_16Flash_fwd_paramsE --------------------------
	.section	.nv.info._ZN5flash32flash_fwd_splitkv_combine_kernelI23Flash_fwd_kernel_traitsILi96ELi64ELi64ELi4ELb0ELb0EN7cutlass10bfloat16_tE19Flash_kernel_traitsILi96ELi64ELi64ELi4ES3_EELi16ELi1ELb1EEEvNS_16Flash_fwd_paramsE,"",@"SHT_CUDA_INFO"
	.sectionflags	@""
	.align	4


	//----- nvinfo : EIATTR_CUDA_API_VERSION
	.align		4
        /*0000*/ 	.byte	0x04, 0x37
        /*0002*/ 	.short	(.L_1374 - .L_1373)
.L_1373:
        /*0004*/ 	.word	0x00000082


	//----- nvinfo : EIATTR_SW2861232_WAR
	.align		4
.L_1374:
        /*0008*/ 	.byte	0x01, 0x35
	.zero		2


	//----- nvinfo : EIATTR_PARAM_CBANK
	.align		4
        /*000c*/ 	.byte	0x04, 0x0a
        /*000e*/ 	.short	(.L_1376 - .L_1375)
	.align		4
.L_1375:
        /*0010*/ 	.word	index@(.nv.constant0._ZN5flash32flash_fwd_splitkv_combine_kernelI23Flash_fwd_kernel_traitsILi96ELi64ELi64ELi4ELb0ELb0EN7cutlass10bfloat16_tE19Flash_kernel_traitsILi96ELi64ELi64ELi4ES3_EELi16ELi1ELb1EEEvNS_16Flash_fwd_paramsE)
        /*0014*/ 	.short	0x0160
        /*0016*/ 	.short	0x01d0


	//----- nvinfo : EIATTR_CBANK_PARAM_SIZE
	.align		4
.L_1376:
        /*0018*/ 	.byte	0x03, 0x19
        /*001a*/ 	.short	0x01d0


	//----- nvinfo : EIATTR_KPARAM_INFO
	.align		4
        /*001c*/ 	.byte	0x04, 0x17
        /*001e*/ 	.short	(.L_1378 - .L_1377)
.L_1377:
        /*0020*/ 	.word	0x00000000
        /*0024*/ 	.short	0x0000
        /*0026*/ 	.short	0x0000
        /*0028*/ 	.byte	0x00, 0xf0, 0x41, 0x07


	//----- nvinfo : EIATTR_MAXREG_COUNT
	.align		4
.L_1378:
        /*002c*/ 	.byte	0x03, 0x1b
        /*002e*/ 	.short	0x00ff


	//----- nvinfo : EIATTR_NUM_BARRIERS
	.align		4
        /*0030*/ 	.byte	0x02, 0x4c
        /*0032*/ 	.byte	0x01
	.zero		1


	//----- nvinfo : EIATTR_MERCURY_ISA_VERSION
	.align		4
        /*0034*/ 	.byte	0x03, 0x5f
        /*0036*/ 	.short	0x0000


	//----- nvinfo : EIATTR_COOP_GROUP_MASK_REGIDS
	.align		4
        /*0038*/ 	.byte	0x04, 0x29
        /*003a*/ 	.short	(.L_1380 - .L_1379)


	//   ....[0]....
.L_1379:
        /*003c*/ 	.word	0xffffffff


	//   ....[1]....
        /*0040*/ 	.word	0xffffffff


	//----- nvinfo : EIATTR_COOP_GROUP_INSTR_OFFSETS
	.align		4
.L_1380:
        /*0044*/ 	.byte	0x04, 0x28
        /*0046*/ 	.short	(.L_1382 - .L_1381)


	//   ....[0]....
.L_1381:
        /*0048*/ 	.word	0x00001ca0


	//   ....[1]....
        /*004c*/ 	.word	0x00001d30


	//----- nvinfo : EIATTR_EXIT_INSTR_OFFSETS
	.align		4
.L_1382:
        /*0050*/ 	.byte	0x04, 0x1c
        /*0052*/ 	.short	(.L_1384 - .L_1383)


	//   ....[0]....
.L_1383:
        /*0054*/ 	.word	0x000047c0


	//   ....[1]....
        /*0058*/ 	.word	0x00004d20


	//----- nvinfo : EIATTR_CRS_STACK_SIZE
	.align		4
.L_1384:
        /*005c*/ 	.byte	0x04, 0x1e
        /*005e*/ 	.short	(.L_1386 - .L_1385)
.L_1385:
        /*0060*/ 	.word	0x00000000
.L_1386:


//--------------------- .nv.info._ZN5flash24flash_fwd_splitkv_kernelI23Flash_fwd_kernel_traitsILi96ELi64ELi64ELi4ELb0ELb0EN7cutlass10bfloat16_tE19Flash_kernel_traitsILi96ELi64ELi64ELi4ES3_EELb1ELb0ELb0ELb0ELb0ELb0ELb0ELb0EEEvNS_16Flash_fwd_paramsE --------------------------
	.section	.nv.info._ZN5flash24flash_fwd_splitkv_kernelI23Flash_fwd_kernel_traitsILi96ELi64ELi64ELi4ELb0ELb0EN7cutlass10bfloat16_tE19Flash_kernel_traitsILi96ELi64ELi64ELi4ES3_EELb1ELb0ELb0ELb0ELb0ELb0ELb0ELb0EEEvNS_16Flash_fwd_paramsE,"",@"SHT_CUDA_INFO"
	.sectionflags	@""
	.align	4


	//----- nvinfo : EIATTR_CUDA_API_VERSION
	.align		4
        /*0000*/ 	.byte	0x04, 0x37
        /*0002*/ 	.short	(.L_1388 - .L_1387)
.L_1387:
        /*0004*/ 	.word	0x00000082


	//----- nvinfo : EIATTR_SW2861232_WAR
	.align		4
.L_1388:
        /*0008*/ 	.byte	0x01, 0x35
	.zero		2


	//----- nvinfo : EIATTR_PARAM_CBANK
	.align		4
        /*000c*/ 	.byte	0x04, 0x0a
        /*000e*/ 	.short	(.L_1390 - .L_1389)
	.align		4
.L_1389:
        /*0010*/ 	.word	index@(.nv.constant0._ZN5flash24flash_fwd_splitkv_kernelI23Flash_fwd_kernel_traitsILi96ELi64ELi64ELi4ELb0ELb0EN7cutlass10bfloat16_tE19Flash_kernel_traitsILi96ELi64ELi64ELi4ES3_EELb1ELb0ELb0ELb0ELb0ELb0ELb0ELb0EEEvNS_16Flash_fwd_paramsE)
        /*0014*/ 	.short	0x0160
        /*0016*/ 	.short	0x01d0


	//----- nvinfo : EIATTR_CBANK_PARAM_SIZE
	.align		4
.L_1390:
        /*0018*/ 	.byte	0x03, 0x19
        /*001a*/ 	.short	0x01d0


	//----- nvinfo : EIATTR_KPARAM_INFO
	.align		4
        /*001c*/ 	.byte	0x04, 0x17
        /*001e*/ 	.short	(.L_1392 - .L_1391)
.L_1391:
        /*0020*/ 	.word	0x00000000
        /*0024*/ 	.short	0x0000
        /*0026*/ 	.short	0x0000
        /*0028*/ 	.byte	0x00, 0xf0, 0x41, 0x07


	//----- nvinfo : EIATTR_MAXREG_COUNT
	.align		4
.L_1392:
        /*002c*/ 	.byte	0x03, 0x1b
        /*002e*/ 	.short	0x00ff


	//----- nvinfo : EIATTR_NUM_BARRIERS
	.align		4
        /*0030*/ 	.byte	0x02, 0x4c
        /*0032*/ 	.byte	0x01
	.zero		1


	//----- nvinfo : EIATTR_MERCURY_ISA_VERSION
	.align		4
        /*0034*/ 	.byte	0x03, 0x5f
        /*0036*/ 	.short	0x0000


	//----- nvinfo : EIATTR_COOP_GROUP_MASK_REGIDS
	.align		4
        /*0038*/ 	.byte	0x04, 0x29
        /*003a*/ 	.short	(.L_1394 - .L_1393)


	//   ....[0]....
.L_1393:
        /*003c*/ 	.word	0xffffffff


	//   ....[1]....
        /*0040*/ 	.word	0xffffffff


	//   ....[2]....
        /*0044*/ 	.word	0xffffffff


	//   ....[3]....
        /*0048*/ 	.word	0xffffffff


	//   ....[4]....
        /*004c*/ 	.word	0xffffffff


	//   ....[5]....
        /*0050*/ 	.word	0xffffffff


	//   ....[6]....
        /*0054*/ 	.word	0xffffffff


	//   ....[7]....
        /*0058*/ 	.word	0xffffffff


	//   ....[8]....
        /*005c*/ 	.word	0xffffffff


	//   ....[9]....
        /*0060*/ 	.word	0xffffffff


	//   ....[10]....
        /*0064*/ 	.word	0xffffffff


	//   ....[11]....
        /*0068*/ 	.word	0xffffffff


	//   ....[12]....
        /*006c*/ 	.word	0xffffffff


	//   ....[13]....
        /*0070*/ 	.word	0xffffffff


	//   ....[14]....
        /*0074*/ 	.word	0xffffffff


	//   ....[15]....
        /*0078*/ 	.word	0xffffffff


	//----- nvinfo : EIATTR_COOP_GROUP_INSTR_OFFSETS
	.align		4
.L_1394:
        /*007c*/ 	.byte	0x04, 0x28
        /*007e*/ 	.short	(.L_1396 - .L_1395)


	//   ....[0]....
.L_1395:
        /*0080*/ 	.word	0x00003c80


	//   ....[1]....
        /*0084*/ 	.word	0x00003d10


	//   ....[2]....
        /*0088*/ 	.word	0x00003d40


	//   ....[3]....
        /*008c*/ 	.word	0x00003da0


	//   ....[4]....
        /*0090*/ 	.word	0x00006520


	//   ....[5]....
        /*0094*/ 	.word	0x00006570


	//   ....[6]....
        /*0098*/ 	.word	0x00006590


	//   ....[7]....
        /*009c*/ 	.word	0x000065c0


	//   ....[8]....
        /*00a0*/ 	.word	0x00008b20


	//   ....[9]....
        /*00a4*/ 	.word	0x00008b40


	//   ....[10]....
        /*00a8*/ 	.word	0x00008b70


	//   ....[11]....
        /*00ac*/ 	.word	0x00008b80


	//   ....[12]....
        /*00b0*/ 	.word	0x00009b50


	//   ....[13]....
        /*00b4*/ 	.word	0x00009b90


	//   ....[14]....
        /*00b8*/ 	.word	0x00009bd0


	//   ....[15]....
        /*00bc*/ 	.word	0x00009be0


	//----- nvinfo : EIATTR_EXIT_INSTR_OFFSETS
	.align		4
.L_1396:
        /*00c0*/ 	.byte	0x04, 0x1c
        /*00c2*/ 	.short	(.L_1398 - .L_1397)


	//   ....[0]....
.L_1397:
        /*00c4*/ 	.word	0x000002d0


	//   ....[1]....
        /*00c8*/ 	.word	0x00000910


	//   ....[2]....
        /*00cc*/ 	.word	0x00000940


	//   ....[3]....
        /*00d0*/ 	.word	0x0000aa40


	//   ....[4]....
        /*00d4*/ 	.word	0x0000ab40


	//   ....[5]....
        /*00d8*/ 	.word	0x0000ab60


	//----- nvinfo : EIATTR_CTAIDZ_USED
	.align		4
.L_1398:
        /*00dc*/ 	.byte	0x01, 0x04
	.zero		2


	//----- nvinfo : EIATTR_CRS_STACK_SIZE
	.align		4
        /*00e0*/ 	.byte	0x04, 0x1e
        /*00e2*/ 	.short	(.L_1400 - .L_1399)
.L_1399:
        /*00e4*/ 	.word	0x00000000
.L_1400:


//--------------------- .nv.info._ZN5flash24flash_fwd_splitkv_kernelI23Flash_fwd_kernel_traitsILi96ELi64ELi64ELi4ELb0ELb0EN7cutlass10bfloat16_tE19Flash_kernel_traitsILi96ELi64ELi64ELi4ES3_EELb1ELb0ELb0ELb0ELb0ELb1ELb0ELb0EEEvNS_16Flash_fwd_paramsE --------------------------
	.section	.nv.info._ZN5flash24flash_fwd_splitkv_kernelI23Flash_fwd_kernel_traitsILi96ELi64ELi64ELi4ELb0ELb0EN7cutlass10bfloat16_tE19Flash_kernel_traitsILi96ELi64ELi64ELi4ES3_EELb1ELb0ELb0ELb0ELb0ELb1ELb0ELb0EEEvNS_16Flash_fwd_paramsE,"",@"SHT_CUDA_INFO"
	.sectionflags	@""
	.align	4


	//----- nvinfo : EIATTR_CUDA_API_VERSION
	.align		4
        /*0000*/ 	.byte	0x04, 0x37
        /*0002*/ 	.short	(.L_1402 - .L_1401)
.L_1401:
        /*0004*/ 	.word	0x00000082


	//----- nvinfo : EIATTR_SW2861232_WAR
	.align		4
.L_1402:
        /*0008*/ 	.byte	0x01, 0x35
	.zero		2


	//----- nvinfo : EIATTR_PARAM_CBANK
	.align		4
        /*000c*/ 	.byte	0x04, 0x0a
        /*000e*/ 	.short	(.L_1404 - .L_1403)
	.align		4
.L_1403:
        /*0010*/ 	.word	index@(.nv.constant0._ZN5flash24flash_fwd_splitkv_kernelI23Flash_fwd_kernel_traitsILi96ELi64ELi64ELi4ELb0ELb0EN7cutlass10bfloat16_tE19Flash_kernel_traitsILi96ELi64ELi64ELi4ES3_EELb1ELb0ELb0ELb0ELb0ELb1ELb0ELb0EEEvNS_16Flash_fwd_paramsE)
        /*0014*/ 	.short	0x0160
        /*0016*/ 	.short	0x01d0


	//----- nvinfo : EIATTR_CBANK_PARAM_SIZE
	.align		4
.L_1404:
        /*0018*/ 	.byte	0x03, 0x19
        /*001a*/ 	.short	0x01d0


	//----- nvinfo : EIATTR_KPARAM_INFO
	.align		4
        /*001c*/ 	.byte	0x04, 0x17
        /*001e*/ 	.short	(.L_1406 - .L_1405)
.L_1405:
        /*0020*/ 	.word	0x00000000
        /*0024*/ 	.short	0x0000
        /*0026*/ 	.short	0x0000
        /*0028*/ 	.byte	0x00, 0xf0, 0x41, 0x07


	//----- nvinfo : EIATTR_MAXREG_COUNT
	.align		4
.L_1406:
        /*002c*/ 	.byte	0x03, 0x1b
        /*002e*/ 	.short	0x00ff


	//----- nvinfo : EIATTR_NUM_BARRIERS
	.align		4
        /*0030*/ 	.byte	0x02, 0x4c
        /*0032*/ 	.byte	0x01
	.zero		1


	//----- nvinfo : EIATTR_MERCURY_ISA_VERSION
	.align		4
        /*0034*/ 	.byte	0x03, 0x5f
        /*0036*/ 	.short	0x0000


	//----- nvinfo : EIATTR_COOP_GROUP_MASK_REGIDS
	.align		4
        /*0038*/ 	.byte	0x04, 0x29
        /*003a*/ 	.short	(.L_1408 - .L_1407)


	//   ....[0]....
.L_1407:
        /*003c*/ 	.word	0xffffffff


	//   ....[1]....
        /*0040*/ 	.word	0xffffffff


	//   ....[2]....
        /*0044*/ 	.word	0xffffffff


	//   ....[3]....
        /*0048*/ 	.word	0xffffffff


	//   ....[4]....
        /*004c*/ 	.word	0xffffffff


	//   ....[5]....
        /*0050*/ 	.word	0xffffffff


	//   ....[6]....
        /*0054*/ 	.word	0xffffffff


	//   ....[7]....
        /*0058*/ 	.word	0xffffffff


	//   ....[8]....
        /*005c*/ 	.word	0xffffffff


	//   ....[9]....
        /*0060*/ 	.word	0xffffffff


	//   ....[10]....
        /*0064*/ 	.word	0xffffffff


	//   ....[11]....
        /*0068*/ 	.word	0xffffffff


	//   ....[12]....
        /*006c*/ 	.word	0xffffffff


	//   ....[13]....
        /*0070*/ 	.word	0xffffffff


	//   ....[14]....
        /*0074*/ 	.word	0xffffffff


	//   ....[15]....
        /*0078*/ 	.word	0xffffffff


	//----- nvinfo : EIATTR_COOP_GROUP_INSTR_OFFSETS
	.align		4
.L_1408:
        /*007c*/ 	.byte	0x04, 0x28
        /*007e*/ 	.short	(.L_1410 - .L_1409)


	//   ....[0]....
.L_1409:
        /*0080*/ 	.word	0x000040e0


	//   ....[1]....
        /*0084*/ 	.word	0x00004130


	//   ....[2]....
        /*0088*/ 	.word	0x00004140


	//   ....[3]....
        /*008c*/ 	.word	0x000041b0


	//   ....[4]....
        /*0090*/ 	.word	0x00006d30


	//   ....[5]....
        /*0094*/ 	.word	0x00006d70


	//   ....[6]....
        /*0098*/ 	.word	0x00006d90


	//   ....[7]....
        /*009c*/ 	.word	0x00006dc0


	//   ....[8]....
        /*00a0*/ 	.word	0x00009750


	//   ....[9]....
        /*00a4*/ 	.word	0x00009760


	//   ....[10]....
        /*00a8*/ 	.word	0x00009790


	//   ....[11]....
        /*00ac*/ 	.word	0x000097a0


	//   ....[12]....
        /*00b0*/ 	.word	0x0000a750


	//   ....[13]....
        /*00b4*/ 	.word	0x0000a790


	//   ....[14]....
        /*00b8*/ 	.word	0x0000a7d0


	//   ....[15]....
        /*00bc*/ 	.word	0x0000a7e0


	//----- nvinfo : EIATTR_EXIT_INSTR_OFFSETS
	.align		4
.L_1410:
        /*00c0*/ 	.byte	0x04, 0x1c
        /*00c2*/ 	.short	(.L_1412 - .L_1411)


	//   ....[0]....
.L_1411:
        /*00c4*/ 	.word	0x000002d0


	//   ....[1]....
        /*00c8*/ 	.word	0x00000910


	//   ....[2]....
        /*00cc*/ 	.word	0x00000940


	//   ....[3]....
        /*00d0*/ 	.word	0x0000b640


	//   ....[4]....
        /*00d4*/ 	.word	0x0000b740


	//   ....[5]....
        /*00d8*/ 	.word	0x0000b760


	//----- nvinfo : EIATTR_CTAIDZ_USED
	.align		4
.L_1412:
        /*00dc*/ 	.byte	0x01, 0x04
	.zero		2


	//----- nvinfo : EIATTR_CRS_STACK_SIZE
	.align		4
        /*00e0*/ 	.byte	0x04, 0x1e
        /*00e2*/ 	.short	(.L_1414 - .L_1413)
.L_1413:
        /*00e4*/ 	.word	0x00000000
.L_1414:


//--------------------- .nv.info._ZN5flash24flash_fwd_splitkv_kernelI23Flash_fwd_kernel_traitsILi96ELi64ELi64ELi4ELb0ELb0EN7cutlass10bfloat16_tE19Flash_kernel_traitsILi96ELi64ELi64ELi4ES3_EELb1ELb0ELb0ELb0ELb0ELb0ELb0ELb1EEEvNS_16Flash_fwd_paramsE --------------------------
	.section	.nv.info._ZN5flash24flash_fwd_splitkv_kernelI23Flash_fwd_kernel_traitsILi96ELi64ELi64ELi4ELb0ELb0EN7cutlass10bfloat16_tE19Flash_kernel_traitsILi96ELi64ELi64ELi4ES3_EELb1ELb0ELb0ELb0ELb0ELb0ELb0ELb1EEEvNS_16Flash_fwd_paramsE,"",@"SHT_CUDA_INFO"
	.sectionflags	@""
	.align	4


	//----- nvinfo : EIATTR_CUDA_API_VERSION
	.align		4
        /*0000*/ 	.byte	0x04, 0x37
        /*0002*/ 	.short	(.L_1416 - .L_1415)
.L_1415:
        /*0004*/ 	.word	0x00000082


	//----- nvinfo : EIATTR_SW2861232_WAR
	.align		4
.L_1416:
        /*0008*/ 	.byte	0x01, 0x35
	.zero		2


	//----- nvinfo : EIATTR_PARAM_CBANK
	.align		4
        /*000c*/ 	.byte	0x04, 0x0a
        /*000e*/ 	.short	(.L_1418 - .L_1417)
	.align		4
.L_1417:
        /*0010*/ 	.word	index@(.nv.constant0._ZN5flash24flash_fwd_splitkv_kernelI23Flash_fwd_kernel_traitsILi96ELi64ELi64ELi4ELb0ELb0EN7cutlass10bfloat16_tE19Flash_kernel_traitsILi96ELi64ELi64ELi4ES3_EELb1ELb0ELb0ELb0ELb0ELb0ELb0ELb1EEEvNS_16Flash_fwd_paramsE)
        /*0014*/ 	.short	0x0160
        /*0016*/ 	.short	0x01d0


	//----- nvinfo : EIATTR_CBANK_PARAM_SIZE
	.align		4
.L_1418:
        /*0018*/ 	.byte	0x03, 0x19
        /*001a*/ 	.short	0x01d0


	//----- nvinfo : EIATTR_KPARAM_INFO
	.align		4
        /*001c*/ 	.byte	0x04, 0x17
        /*001e*/ 	.short	(.L_1420 - .L_1419)
.L_1419:
        /*0020*/ 	.word	0x00000000
        /*0024*/ 	.short	0x0000
        /*0026*/ 	.short	0x0000
        /*0028*/ 	.byte	0x00, 0xf0, 0x41, 0x07


	//----- nvinfo : EIATTR_MAXREG_COUNT
	.align		4
.L_1420:
        /*002c*/ 	.byte	0x03, 0x1b
        /*002e*/ 	.short	0x00ff


	//----- nvinfo : EIATTR_NUM_BARRIERS
	.align		4
        /*0030*/ 	.byte	0x02, 0x4c
        /*0032*/ 	.byte	0x01
	.zero		1


	//----- nvinfo : EIATTR_MERCURY_ISA_VERSION
	.align		4
        /*0034*/ 	.byte	0x03, 0x5f
        /*0036*/ 	.short	0x0000


	//----- nvinfo : EIATTR_COOP_GROUP_MASK_REGIDS
	.align		4
        /*0038*/ 	.byte	0x04, 0x29
        /*003a*/ 	.short	(.L_1422 - .L_1421)


	//   ....[0]....
.L_1421:
        /*003c*/ 	.word	0xffffffff


	//   ....[1]....
        /*0040*/ 	.word	0xffffffff


	//   ....[2]....
        /*0044*/ 	.word	0xffffffff


	//   ....[3]....
        /*0048*/ 	.word	0xffffffff


	//   ....[4]....
        /*004c*/ 	.word	0xffffffff


	//   ....[5]....
        /*0050*/ 	.word	0xffffffff


	//   ....[6]....
        /*0054*/ 	.word	0xffffffff


	//   ....[7]....
        /*0058*/ 	.word	0xffffffff


	//   ....[8]....
        /*005c*/ 	.word	0xffffffff


	//   ....[9]....
        /*0060*/ 	.word	0xffffffff


	//   ....[10]....
        /*0064*/ 	.word	0xffffffff


	//   ....[11]....
        /*0068*/ 	.word	0xffffffff


	//   ....[12]....
        /*006c*/ 	.word	0xffffffff


	//   ....[13]....
        /*0070*/ 	.word	0xffffffff


	//   ....[14]....
        /*0074*/ 	.word	0xffffffff


	//   ....[15]....
        /*0078*/ 	.word	0xffffffff


	//----- nvinfo : EIATTR_COOP_GROUP_INSTR_OFFSETS
	.align		4
.L_1422:
        /*007c*/ 	.byte	0x04, 0x28
        /*007e*/ 	.short	(.L_1424 - .L_1423)


	//   ....[0]....
.L_1423:
        /*0080*/ 	.word	0x0000bdf0


	//   ....[1]....
        /*0084*/ 	.word	0x0000bf20


	//   ....[2]....
        /*0088*/ 	.word	0x0000bf30


	//   ....[3]....
        /*008c*/ 	.word	0x0000bf80


	//   ....[4]....
        /*0090*/ 	.word	0x0000e6c0


	//   ....[5]....
        /*0094*/ 	.word	0x0000e6d0


	//   ....[6]....
        /*0098*/ 	.word	0x0000e700


	//   ....[7]....
        /*009c*/ 	.word	0x0000e710


	//   ....[8]....
        /*00a0*/ 	.word	0x00010c90


	//   ....[9]....
        /*00a4*/ 	.word	0x00010cb0


	//   ....[10]....
        /*00a8*/ 	.word	0x00010ce0


	//   ....[11]....
        /*00ac*/ 	.word	0x00010cf0


	//   ....[12]....
        /*00b0*/ 	.word	0x00011cb0


	//   ....[13]....
        /*00b4*/ 	.word	0x00011cf0


	//   ....[14]....
        /*00b8*/ 	.word	0x00011d30


	//   ....[15]....
        /*00bc*/ 	.word	0x00011d40


	//----- nvinfo : EIATTR_EXIT_INSTR_OFFSETS
	.align		4
.L_1424:
        /*00c0*/ 	.byte	0x04, 0x1c
        /*00c2*/ 	.short	(.L_1426 - .L_1425)


	//   ....[0]....
.L_1425:
        /*00c4*/ 	.word	0x00000310


	//   ....[1]....
        /*00c8*/ 	.word	0x00000930


	//   ....[2]....
        /*00cc*/ 	.word	0x00000960


	//   ....[3]....
        /*00d0*/ 	.word	0x00012bd0


	//   ....[4]....
        /*00d4*/ 	.word	0x00012cd0


	//   ....[5]....
        /*00d8*/ 	.word	0x00012cf0


	//----- nvinfo : EIATTR_CTAIDZ_USED
	.align		4
.L_1426:
        /*00dc*/ 	.byte	0x01, 0x04
	.zero		2


	//----- nvinfo : EIATTR_CRS_STACK_SIZE
	.align		4
        /*00e0*/ 	.byte	0x04, 0x1e
        /*00e2*/ 	.short	(.L_1428 - .L_1427)
.L_1427:
        /*00e4*/ 	.word	0x00000000
.L_1428:


//--------------------- .nv.info._ZN5flash24flash_fwd_splitkv_kernelI23Flash_fwd_kernel_traitsILi96ELi64ELi64ELi4ELb0ELb0EN7cutlass10bfloat16_tE19Flash_kernel_traitsILi96ELi64ELi64ELi4ES3_EELb1ELb0ELb0ELb0ELb0ELb1ELb0ELb1EEEvNS_16Flash_fwd_paramsE --------------------------
	.section	.nv.info._ZN5flash24flash_fwd_splitkv_kernelI23Flash_fwd_kernel_traitsILi96ELi64ELi64ELi4ELb0ELb0EN7cutlass10bfloat16_tE19Flash_kernel_traitsILi96ELi64ELi64ELi4ES3_EELb1ELb0ELb0ELb0ELb0ELb1ELb0ELb1EEEvNS_16Flash_fwd_paramsE,"",@"SHT_CUDA_INFO"
	.sectionflags	@""
	.align	4


	//----- nvinfo : EIATTR_CUDA_API_VERSION
	.align		4
        /*0000*/ 	.byte	0x04, 0x37
        /*0002*/ 	.short	(.L_1430 - .L_1429)
.L_1429:
        /*0004*/ 	.word	0x00000082


	//----- nvinfo : EIATTR_SW2861232_WAR
	.align		4
.L_1430:
        /*0008*/ 	.byte	0x01, 0x35
	.zero		2


	//----- nvinfo : EIATTR_PARAM_CBANK
	.align		4
        /*000c*/ 	.byte	0x04, 0x0a
        /*000e*/ 	.short	(.L_1432 - .L_1431)
	.align		4
.L_1431:
        /*0010*/ 	.word	index@(.nv.constant0._ZN5flash24flash_fwd_splitkv_kernelI23Flash_fwd_kernel_traitsILi96ELi64ELi64ELi4ELb0ELb0EN7cutlass10bfloat16_tE19Flash_kernel_traitsILi96ELi64ELi64ELi4ES3_EELb1ELb0ELb0ELb0ELb0ELb1ELb0ELb1EEEvNS_16Flash_fwd_paramsE)
        /*0014*/ 	.short	0x0160
        /*0016*/ 	.short	0x01d0


	//----- nvinfo : EIATTR_CBANK_PARAM_SIZE
	.align		4
.L_1432:
        /*0018*/ 	.byte	0x03, 0x19
        /*001a*/ 	.short	0x01d0


	//----- nvinfo : EIATTR_KPARAM_INFO
	.align		4
        /*001c*/ 	.byte	0x04, 0x17
        /*001e*/ 	.short	(.L_1434 - .L_1433)
.L_1433:
        /*0020*/ 	.word	0x00000000
        /*0024*/ 	.short	0x0000
        /*0026*/ 	.short	0x0000
        /*0028*/ 	.byte	0x00, 0xf0, 0x41, 0x07


	//----- nvinfo : EIATTR_MAXREG_COUNT
	.align		4
.L_1434:
        /*002c*/ 	.byte	0x03, 0x1b
        /*002e*/ 	.short	0x00ff


	//----- nvinfo : EIATTR_NUM_BARRIERS
	.align		4
        /*0030*/ 	.byte	0x02, 0x4c
        /*0032*/ 	.byte	0x01
	.zero		1


	//----- nvinfo : EIATTR_MERCURY_ISA_VERSION
	.align		4
        /*0034*/ 	.byte	0x03, 0x5f
        /*0036*/ 	.short	0x0000


	//----- nvinfo : EIATTR_COOP_GROUP_MASK_REGIDS
	.align		4
        /*0038*/ 	.byte	0x04, 0x29
        /*003a*/ 	.short	(.L_1436 - .L_1435)


	//   ....[0]....
.L_1435:
        /*003c*/ 	.word	0xffffffff


	//   ....[1]....
        /*0040*/ 	.word	0xffffffff


	//   ....[2]....
        /*0044*/ 	.word	0xffffffff


	//   ....[3]....
        /*0048*/ 	.word	0xffffffff


	//   ....[4]....
        /*004c*/ 	.word	0xffffffff


	//   ....[5]....
        /*0050*/ 	.word	0xffffffff


	//   ....[6]....
        /*0054*/ 	.word	0xffffffff


	//   ....[7]....
        /*0058*/ 	.word	0xffffffff


	//   ....[8]....
        /*005c*/ 	.word	0xffffffff


	//   ....[9]....
        /*0060*/ 	.word	0xffffffff


	//   ....[10]....
        /*0064*/ 	.word	0xffffffff


	//   ....[11]....
        /*0068*/ 	.word	0xffffffff


	//   ....[12]....
        /*006c*/ 	.word	0xffffffff


	//   ....[13]....
        /*0070*/ 	.word	0xffffffff


	//   ....[14]....
        /*0074*/ 	.word	0xffffffff


	//   ....[15]....
        /*0078*/ 	.word	0xffffffff


	//----- nvinfo : EIATTR_COOP_GROUP_INSTR_OFFSETS
	.align		4
.L_1436:
        /*007c*/ 	.byte	0x04, 0x28
        /*007e*/ 	.short	(.L_1438 - .L_1437)


	//   ....[0]....
.L_1437:
        /*0080*/ 	.word	0x0000c2e0


	//   ....[1]....
        /*0084*/ 	.word	0x0000c300


	//   ....[2]....
        /*0088*/ 	.word	0x0000c320


	//   ....[3]....
        /*008c*/ 	.word	0x0000c340


	//   ....[4]....
        /*0090*/ 	.word	0x0000eeb0


	//   ....[5]....
        /*0094*/ 	.word	0x0000eec0


	//   ....[6]....
        /*0098*/ 	.word	0x0000ef00


	//   ....[7]....
        /*009c*/ 	.word	0x0000ef10


	//   ....[8]....
        /*00a0*/ 	.word	0x00011890


	//   ....[9]....
        /*00a4*/ 	.word	0x000118a0


	//   ....[10]....
        /*00a8*/ 	.word	0x000118d0


	//   ....[11]....
        /*00ac*/ 	.word	0x000118e0


	//   ....[12]....
        /*00b0*/ 	.word	0x00012890


	//   ....[13]....
        /*00b4*/ 	.word	0x000128d0


	//   ....[14]....
        /*00b8*/ 	.word	0x00012910


	//   ....[15]....
        /*00bc*/ 	.word	0x00012920


	//----- nvinfo : EIATTR_EXIT_INSTR_OFFSETS
	.align		4
.L_1438:
        /*00c0*/ 	.byte	0x04, 0x1c
        /*00c2*/ 	.short	(.L_1440 - .L_1439)


	//   ....[0]....
.L_1439:
        /*00c4*/ 	.word	0x00000310


	//   ....[1]....
        /*00c8*/ 	.word	0x00000930


	//   ....[2]....
        /*00cc*/ 	.word	0x00000960


	//   ....[3]....
        /*00d0*/ 	.word	0x000137b0


	//   ....[4]....
        /*00d4*/ 	.word	0x000138b0


	//   ....[5]....
        /*00d8*/ 	.word	0x000138d0


	//----- nvinfo : EIATTR_CTAIDZ_USED
	.align		4
.L_1440:
        /*00dc*/ 	.byte	0x01, 0x04
	.zero		2


	//----- nvinfo : EIATTR_CRS_STACK_SIZE
	.align		4
        /*00e0*/ 	.byte	0x04, 0x1e
        /*00e2*/ 	.short	(.L_1442 - .L_1441)
.L_1441:
        /*00e4*/ 	.word	0x00000000
.L_1442:


//--------------------- .nv.info._ZN5flash24flash_fwd_splitkv_kernelI23Flash_fwd_kernel_traitsILi96ELi64ELi64ELi4ELb0ELb0EN7cutlass10bfloat16_tE19Flash_kernel_traitsILi96ELi64ELi64ELi4ES3_EELb1ELb0ELb0ELb0ELb0ELb0ELb1ELb0EEEvNS_16Flash_fwd_paramsE --------------------------
	.section	.nv.info._ZN5flash24flash_fwd_splitkv_kernelI23Flash_fwd_kernel_traitsILi96ELi64ELi64ELi4ELb0ELb0EN7cutlass10bfloat16_tE19Flash_kernel_traitsILi96ELi64ELi64ELi4ES3_EELb1ELb0ELb0ELb0ELb0ELb0ELb1ELb0EEEvNS_16Flash_fwd_paramsE,"",@"SHT_CUDA_INFO"
	.sectionflags	@""
	.align	4


	//----- nvinfo : EIATTR_CUDA_API_VERSION
	.align		4
        /*0000*/ 	.byte	0x04, 0x37
        /*0002*/ 	.short	(.L_1444 - .L_1443)
.L_1443:
        /*0004*/ 	.word	0x00000082


	//----- nvinfo : EIATTR_SW2861232_WAR
	.align		4
.L_1444:
        /*0008*/ 	.byte	0x01, 0x35
	.zero		2


	//----- nvinfo : EIATTR_PARAM_CBANK
	.align		4
        /*000c*/ 	.byte	0x04, 0x0a
        /*000e*/ 	.short	(.L_1446 - .L_1445)
	.align		4
.L_1445:
        /*0010*/ 	.word	index@(.nv.constant0._ZN5flash24flash_fwd_splitkv_kernelI23Flash_fwd_kernel_traitsILi96ELi64ELi64ELi4ELb0ELb0EN7cutlass10bfloat16_tE19Flash_kernel_traitsILi96ELi64ELi64ELi4ES3_EELb1ELb0ELb0ELb0ELb0ELb0ELb1ELb0EEEvNS_16Flash_fwd_paramsE)
        /*0014*/ 	.short	0x0160
        /*0016*/ 	.short	0x01d0


	//----- nvinfo : EIATTR_CBANK_PARAM_SIZE
	.align		4
.L_1446:
        /*0018*/ 	.byte	0x03, 0x19
        /*001a*/ 	.short	0x01d0


	//----- nvinfo : EIATTR_KPARAM_INFO
	.align		4
        /*001c*/ 	.byte	0x04, 0x17
        /*001e*/ 	.short	(.L_1448 - .L_1447)
.L_1447:
        /*0020*/ 	.word	0x00000000
        /*0024*/ 	.short	0x0000
        /*0026*/ 	.short	0x0000
        /*0028*/ 	.byte	0x00, 0xf0, 0x41, 0x07


	//----- nvinfo : EIATTR_MAXREG_COUNT
	.align		4
.L_1448:
        /*002c*/ 	.byte	0x03, 0x1b
        /*002e*/ 	.short	0x00ff


	//----- nvinfo : EIATTR_NUM_BARRIERS
	.align		4
        /*0030*/ 	.byte	0x02, 0x4c
        /*0032*/ 	.byte	0x01
	.zero		1


	//----- nvinfo : EIATTR_MERCURY_ISA_VERSION
	.align		4
        /*0034*/ 	.byte	0x03, 0x5f
        /*0036*/ 	.short	0x0000


	//----- nvinfo : EIATTR_COOP_GROUP_MASK_REGIDS
	.align		4
        /*0038*/ 	.byte	0x04, 0x29
        /*003a*/ 	.short	(.L_1450 - .L_1449)


	//   ....[0]....
.L_1449:
        /*003c*/ 	.word	0xffffffff


	//   ....[1]....
        /*0040*/ 	.word	0xffffffff


	//   ....[2]....
        /*0044*/ 	.word	0xffffffff


	//   ....[3]....
        /*0048*/ 	.word	0xffffffff


	//   ....[4]....
        /*004c*/ 	.word	0xffffffff


	//   ....[5]....
        /*0050*/ 	.word	0xffffffff


	//   ....[6]....
        /*0054*/ 	.word	0xffffffff


	//   ....[7]....
        /*0058*/ 	.word	0xffffffff


	//   ....[8]....
        /*005c*/ 	.word	0xffffffff


	//   ....[9]....
        /*0060*/ 	.word	0xffffffff


	//   ....[10]....
        /*0064*/ 	.word	0xffffffff


	//   ....[11]....
        /*0068*/ 	.word	0xffffffff


	//   ....[12]....
        /*006c*/ 	.word	0xffffffff


	//   ....[13]....
        /*0070*/ 	.word	0xffffffff


	//   ....[14]....
        /*0074*/ 	.word	0xffffffff


	//   ....[15]....
        /*0078*/ 	.word	0xffffffff


	//----- nvinfo : EIATTR_COOP_GROUP_INSTR_OFFSETS
	.align		4
.L_1450:
        /*007c*/ 	.byte	0x04, 0x28
        /*007e*/ 	.short	(.L_1452 - .L_1451)


	//   ....[0]....
.L_1451:
        /*0080*/ 	.word	0x00003f90


	//   ....[1]....
        /*0084*/ 	.word	0x00004010


	//   ....[2]....
        /*0088*/ 	.word	0x00004020


	//   ....[3]....
        /*008c*/ 	.word	0x00004090


	//   ....[4]....
        /*0090*/ 	.word	0x00006830


	//   ....[5]....
        /*0094*/ 	.word	0x00006870


	//   ....[6]....
        /*0098*/ 	.word	0x00006890


	//   ....[7]....
        /*009c*/ 	.word	0x000068c0


	//   ....[8]....
        /*00a0*/ 	.word	0x00008e20


	//   ....[9]....
        /*00a4*/ 	.word	0x00008e40


	//   ....[10]....
        /*00a8*/ 	.word	0x00008e70


	//   ....[11]....
        /*00ac*/ 	.word	0x00008e80


	//   ....[12]....
        /*00b0*/ 	.word	0x00009e40


	//   ....[13]....
        /*00b4*/ 	.word	0x00009e80


	//   ....[14]....
        /*00b8*/ 	.word	0x00009ee0


	//   ....[15]....
        /*00bc*/ 	.word	0x00009ef0


	//----- nvinfo : EIATTR_EXIT_INSTR_OFFSETS
	.align		4
.L_1452:
        /*00c0*/ 	.byte	0x04, 0x1c
        /*00c2*/ 	.short	(.L_1454 - .L_1453)


	//   ....[0]....
.L_1453:
        /*00c4*/ 	.word	0x00000420


	//   ....[1]....
        /*00c8*/ 	.word	0x00000bf0


	//   ....[2]....
        /*00cc*/ 	.word	0x00000c20


	//   ....[3]....
        /*00d0*/ 	.word	0x0000adf0


	//   ....[4]....
        /*00d4*/ 	.word	0x0000ae50


	//   ....[5]....
        /*00d8*/ 	.word	0x0000ae70


	//----- nvinfo : EIATTR_CTAIDZ_USED
	.align		4
.L_1454:
        /*00dc*/ 	.byte	0x01, 0x04
	.zero		2


	//----- nvinfo : EIATTR_CRS_STACK_SIZE
	.align		4
        /*00e0*/ 	.byte	0x04, 0x1e
        /*00e2*/ 	.short	(.L_1456 - .L_1455)
.L_1455:
        /*00e4*/ 	.word	0x00000000
.L_1456:


//--------------------- .nv.info._ZN5flash24flash_fwd_splitkv_kernelI23Flash_fwd_kernel_traitsILi96ELi64ELi64ELi4ELb0ELb0EN7cutlass10bfloat16_tE19Flash_kernel_traitsILi96ELi64ELi64ELi4ES3_EELb1ELb0ELb0ELb0ELb0ELb1ELb1ELb0EEEvNS_16Flash_fwd_paramsE --------------------------
	.section	.nv.info._ZN5flash24flash_fwd_splitkv_kernelI23Flash_fwd_kernel_traitsILi96ELi64ELi64ELi4ELb0ELb0EN7cutlass10bfloat16_tE19Flash_kernel_traitsILi96ELi64ELi64ELi4ES3_EELb1ELb0ELb0ELb0ELb0ELb1ELb1ELb0EEEvNS_16Flash_fwd_paramsE,"",@"SHT_CUDA_INFO"
	.sectionflags	@""
	.align	4


	//----- nvinfo : EIATTR_CUDA_API_VERSION
	.align		4
        /*0000*/ 	.byte	0x04, 0x37
        /*0002*/ 	.short	(.L_1458 - .L_1457)
.L_1457:
        /*0004*/ 	.word	0x00000082


	//----- nvinfo : EIATTR_SW2861232_WAR
	.align		4
.L_1458:
        /*0008*/ 	.byte	0x01, 0x35
	.zero		2


	//----- nvinfo : EIATTR_PARAM_CBANK
	.align		4
        /*000c*/ 	.byte	0x04, 0x0a
        /*000e*/ 	.short	(.L_1460 - .L_1459)
	.align		4
.L_1459:
        /*0010*/ 	.word	index@(.nv.constant0._ZN5flash24flash_fwd_splitkv_kernelI23Flash_fwd_kernel_traitsILi96ELi64ELi64ELi4ELb0ELb0EN7cutlass10bfloat16_tE19Flash_kernel_traitsILi96ELi64ELi64ELi4ES3_EELb1ELb0ELb0ELb0ELb0ELb1ELb1ELb0EEEvNS_16Flash_fwd_paramsE)
        /*0014*/ 	.short	0x0160
        /*0016*/ 	.short	0x01d0


	//----- nvinfo : EIATTR_CBANK_PARAM_SIZE
	.align		4
.L_1460:
        /*0018*/ 	.byte	0x03, 0x19
        /*001a*/ 	.short	0x01d0


	//----- nvinfo : EIATTR_KPARAM_INFO
	.align		4
        /*001c*/ 	.byte	0x04, 0x17
        /*001e*/ 	.short	(.L_1462 - .L_1461)
.L_1461:
        /*0020*/ 	.word	0x00000000
        /*0024*/ 	.short	0x0000
        /*0026*/ 	.short	0x0000
        /*0028*/ 	.byte	0x00, 0xf0, 0x41, 0x07


	//----- nvinfo : EIATTR_MAXREG_COUNT
	.align		4
.L_1462:
        /*002c*/ 	.byte	0x03, 0x1b
        /*002e*/ 	.short	0x00ff


	//----- nvinfo : EIATTR_NUM_BARRIERS
	.align		4
        /*0030*/ 	.byte	0x02, 0x4c
        /*0032*/ 	.byte	0x01
	.zero		1


	//----- nvinfo : EIATTR_MERCURY_ISA_VERSION
	.align		4
        /*0034*/ 	.byte	0x03, 0x5f
        /*0036*/ 	.short	0x0000


	//----- nvinfo : EIATTR_COOP_GROUP_MASK_REGIDS
	.align		4
        /*0038*/ 	.byte	0x04, 0x29
        /*003a*/ 	.short	(.L_1464 - .L_1463)


	//   ....[0]....
.L_1463:
        /*003c*/ 	.word	0xffffffff


	//   ....[1]....
        /*0040*/ 	.word	0xffffffff


	//   ....[2]....
        /*0044*/ 	.word	0xffffffff


	//   ....[3]....
        /*0048*/ 	.word	0xffffffff


	//   ....[4]....
        /*004c*/ 	.word	0xffffffff


	//   ....[5]....
        /*0050*/ 	.word	0xffffffff


	//   ....[6]....
        /*0054*/ 	.word	0xffffffff


	//   ....[7]....
        /*0058*/ 	.word	0xffffffff


	//   ....[8]....
        /*005c*/ 	.word	0xffffffff


	//   ....[9]....
        /*0060*/ 	.word	0xffffffff


	//   ....[10]....
        /*0064*/ 	.word	0xffffffff


	//   ....[11]....
        /*0068*/ 	.word	0xffffffff


	//   ....[12]....
        /*006c*/ 	.word	0xffffffff


	//   ....[13]....
        /*0070*/ 	.word	0xffffffff


	//   ....[14]....
        /*0074*/ 	.word	0xffffffff


	//   ....[15]....
        /*0078*/ 	.word	0xffffffff


	//----- nvinfo : EIATTR_COOP_GROUP_INSTR_OFFSETS
	.align		4
.L_1464:
        /*007c*/ 	.byte	0x04, 0x28
        /*007e*/ 	.short	(.L_1466 - .L_1465)


	//   ....[0]....
.L_1465:
        /*0080*/ 	.word	0x00004390


	//   ....[1]....
        /*0084*/ 	.word	0x00004400


	//   ....[2]....
        /*0088*/ 	.word	0x00004410


	//   ....[3]....
        /*008c*/ 	.word	0x00004440


	//   ....[4]....
        /*0090*/ 	.word	0x00007050


	//   ....[5]....
        /*0094*/ 	.word	0x00007070


	//   ....[6]....
        /*0098*/ 	.word	0x00007090


	//   ....[7]....
        /*009c*/ 	.word	0x000070c0


	//   ....[8]....
        /*00a0*/ 	.word	0x00009a20


	//   ....[9]....
        /*00a4*/ 	.word	0x00009a40


	//   ....[10]....
        /*00a8*/ 	.word	0x00009a70


	//   ....[11]....
        /*00ac*/ 	.word	0x00009a80


	//   ....[12]....
        /*00b0*/ 	.word	0x0000aa20


	//   ....[13]....
        /*00b4*/ 	.word	0x0000aa60


	//   ....[14]....
        /*00b8*/ 	.word	0x0000aac0


	//   ....[15]....
        /*00bc*/ 	.word	0x0000aad0


	//----- nvinfo : EIATTR_EXIT_INSTR_OFFSETS
	.align		4
.L_1466:
        /*00c0*/ 	.byte	0x04, 0x1c
        /*00c2*/ 	.short	(.L_1468 - .L_1467)


	//   ....[0]....
.L_1467:
        /*00c4*/ 	.word	0x00000420


	//   ....[1]....
        /*00c8*/ 	.word	0x00000bf0


	//   ....[2]....
        /*00cc*/ 	.word	0x00000c20


	//   ....[3]....
        /*00d0*/ 	.word	0x0000b9d0


	//   ....[4]....
        /*00d4*/ 	.word	0x0000ba30


	//   ....[5]....
        /*00d8*/ 	.word	0x0000ba50


	//----- nvinfo : EIATTR_CTAIDZ_USED
	.align		4
.L_1468:
        /*00dc*/ 	.byte	0x01, 0x04
	.zero		2


	//----- nvinfo : EIATTR_CRS_STACK_SIZE
	.align		4
        /*00e0*/ 	.byte	0x04, 0x1e
        /*00e2*/ 	.short	(.L_1470 - .L_1469)
.L_1469:
        /*00e4*/ 	.word	0x00000000
.L_1470:


//--------------------- .nv.info._ZN5flash24flash_fwd_splitkv_kernelI23Flash_fwd_kernel_traitsILi96ELi64ELi64ELi4ELb0ELb0EN7cutlass10bfloat16_tE19Flash_kernel_traitsILi96ELi64ELi64ELi4ES3_EELb1ELb0ELb0ELb0ELb0ELb0ELb1ELb1EEEvNS_16Flash_fwd_paramsE --------------------------
	.section	.nv.info._ZN5flash24flash_fwd_splitkv_kernelI23Flash_fwd_kernel_traitsILi96ELi64ELi64ELi4ELb0ELb0EN7cutlass10bfloat16_tE19Flash_kernel_traitsILi96ELi64ELi64ELi4ES3_EELb1ELb0ELb0ELb0ELb0ELb0ELb1ELb1EEEvNS_16Flash_fwd_paramsE,"",@"SHT_CUDA_INFO"
	.sectionflags	@""
	.align	4


	//----- nvinfo : EIATTR_CUDA_API_VERSION
	.align		4
        /*0000*/ 	.byte	0x04, 0x37
        /*0002*/ 	.short	(.L_1472 - .L_1471)
.L_1471:
        /*0004*/ 	.word	0x00000082


	//----- nvinfo : EIATTR_SW2861232_WAR
	.align		4
.L_1472:
        /*0008*/ 	.byte	0x01, 0x35
	.zero		2


	//----- nvinfo : EIATTR_PARAM_CBANK
	.align		4
        /*000c*/ 	.byte	0x04, 0x0a
        /*000e*/ 	.short	(.L_1474 - .L_1473)
	.align		4
.L_1473:
        /*0010*/ 	.word	index@(.nv.constant0._ZN5flash24flash_fwd_splitkv_kernelI23Flash_fwd_kernel_traitsILi96ELi64ELi64ELi4ELb0ELb0EN7cutlass10bfloat16_tE19Flash_kernel_traitsILi96ELi64ELi64ELi4ES3_EELb1ELb0ELb0ELb0ELb0ELb0ELb1ELb1EEEvNS_16Flash_fwd_paramsE)
        /*0014*/ 	.short	0x0160
        /*0016*/ 	.short	0x01d0


	//----- nvinfo : EIATTR_CBANK_PARAM_SIZE
	.align		4
.L_1474:
        /*0018*/ 	.byte	0x03, 0x19
        /*001a*/ 	.short	0x01d0


	//----- nvinfo : EIATTR_KPARAM_INFO
	.align		4
        /*001c*/ 	.byte	0x04, 0x17
        /*001e*/ 	.short	(.L_1476 - .L_1475)
.L_1475:
        /*0020*/ 	.word	0x00000000
        /*0024*/ 	.short	0x0000
        /*0026*/ 	.short	0x0000
        /*0028*/ 	.byte	0x00, 0xf0, 0x41, 0x07


	//----- nvinfo : EIATTR_MAXREG_COUNT
	.align		4
.L_1476:
        /*002c*/ 	.byte	0x03, 0x1b
        /*002e*/ 	.short	0x00ff


	//----- nvinfo : EIATTR_NUM_BARRIERS
	.align		4
        /*0030*/ 	.byte	0x02, 0x4c
        /*0032*/ 	.byte	0x01
	.zero		1


	//----- nvinfo : EIATTR_MERCURY_ISA_VERSION
	.align		4
        /*0034*/ 	.byte	0x03, 0x5f
        /*0036*/ 	.short	0x0000


	//----- nvinfo : EIATTR_COOP_GROUP_MASK_REGIDS
	.align		4
        /*0038*/ 	.byte	0x04, 0x29
        /*003a*/ 	.short	(.L_1478 - .L_1477)


	//   ....[0]....
.L_1477:
        /*003c*/ 	.word	0xffffffff


	//   ....[1]....
        /*0040*/ 	.word	0xffffffff


	//   ....[2]....
        /*0044*/ 	.word	0xffffffff


	//   ....[3]....
        /*0048*/ 	.word	0xffffffff


	//   ....[4]....
        /*004c*/ 	.word	0xffffffff


	//   ....[5]....
        /*0050*/ 	.word	0xffffffff


	//   ....[6]....
        /*0054*/ 	.word	0xffffffff


	//   ....[7]....
        /*0058*/ 	.word	0xffffffff


	//   ....[8]....
        /*005c*/ 	.word	0xffffffff


	//   ....[9]....
        /*0060*/ 	.word	0xffffffff


	//   ....[10]....
        /*0064*/ 	.word	0xffffffff


	//   ....[11]....
        /*0068*/ 	.word	0xffffffff


	//   ....[12]....
        /*006c*/ 	.word	0xffffffff


	//   ....[13]....
        /*0070*/ 	.word	0xffffffff


	//   ....[14]....
        /*0074*/ 	.word	0xffffffff


	//   ....[15]....
        /*0078*/ 	.word	0xffffffff


	//----- nvinfo : EIATTR_COOP_GROUP_INSTR_OFFSETS
	.align		4
.L_1478:
        /*007c*/ 	.byte	0x04, 0x28
        /*007e*/ 	.short	(.L_1480 - .L_1479)


	//   ....[0]....
.L_1479:
        /*0080*/ 	.word	0x0000c270


	//   ....[1]....
        /*0084*/ 	.word	0x0000c290


	//   ....[2]....
        /*0088*/ 	.word	0x0000c2e0


	//   ....[3]....
        /*008c*/ 	.word	0x0000c2f0


	//   ....[4]....
        /*0090*/ 	.word	0x0000ead0


	//   ....[5]....
        /*0094*/ 	.word	0x0000eae0


	//   ....[6]....
        /*0098*/ 	.word	0x0000eb20


	//   ....[7]....
        /*009c*/ 	.word	0x0000eb30


	//   ....[8]....
        /*00a0*/ 	.word	0x000110a0


	//   ....[9]....
        /*00a4*/ 	.word	0x000110c0


	//   ....[10]....
        /*00a8*/ 	.word	0x00011100


	//   ....[11]....
        /*00ac*/ 	.word	0x00011110


	//   ....[12]....
        /*00b0*/ 	.word	0x000120b0


	//   ....[13]....
        /*00b4*/ 	.word	0x000120f0


	//   ....[14]....
        /*00b8*/ 	.word	0x00012150


	//   ....[15]....
        /*00bc*/ 	.word	0x00012160


	//----- nvinfo : EIATTR_EXIT_INSTR_OFFSETS
	.align		4
.L_1480:
        /*00c0*/ 	.byte	0x04, 0x1c
        /*00c2*/ 	.short	(.L_1482 - .L_1481)


	//   ....[0]....
.L_1481:
        /*00c4*/ 	.word	0x00000420


	//   ....[1]....
        /*00c8*/ 	.word	0x00000bf0


	//   ....[2]....
        /*00cc*/ 	.word	0x00000c20


	//   ....[3]....
        /*00d0*/ 	.word	0x00012f90


	//   ....[4]....
        /*00d4*/ 	.word	0x00012ff0


	//   ....[5]....
        /*00d8*/ 	.word	0x00013010


	//----- nvinfo : EIATTR_CTAIDZ_USED
	.align		4
.L_1482:
        /*00dc*/ 	.byte	0x01, 0x04
	.zero		2


	//----- nvinfo : EIATTR_CRS_STACK_SIZE
	.align		4
        /*00e0*/ 	.byte	0x04, 0x1e
        /*00e2*/ 	.short	(.L_1484 - .L_1483)
.L_1483:
        /*00e4*/ 	.word	0x00000000
.L_1484:


//--------------------- .nv.info._ZN5flash24flash_fwd_splitkv_kernelI23Flash_fwd_kernel_traitsILi96ELi64ELi64ELi4ELb0ELb0EN7cutlass10bfloat16_tE19Flash_kernel_traitsILi96ELi64ELi64ELi4ES3_EELb1ELb0ELb0ELb0ELb0ELb1ELb1ELb1EEEvNS_16Flash_fwd_paramsE --------------------------
	.section	.nv.info._ZN5flash24flash_fwd_splitkv_kernelI23Flash_fwd_kernel_traitsILi96ELi64ELi64ELi4ELb0ELb0EN7cutlass10bfloat16_tE19Flash_kernel_traitsILi96ELi64ELi64ELi4ES3_EELb1ELb0ELb0ELb0ELb0ELb1ELb1ELb1EEEvNS_16Flash_fwd_paramsE,"",@"SHT_CUDA_INFO"
	.sectionflags	@""
	.align	4


	//----- nvinfo : EIATTR_CUDA_API_VERSION
	.align		4
        /*0000*/ 	.byte	0x04, 0x37
        /*0002*/ 	.short	(.L_1486 - .L_1485)
.L_1485:
        /*0004*/ 	.word	0x00000082


	//----- nvinfo : EIATTR_SW2861232_WAR
	.align		4
.L_1486:
        /*0008*/ 	.byte	0x01, 0x35
	.zero		2


	//----- nvinfo : EIATTR_PARAM_CBANK
	.align		4
        /*000c*/ 	.byte	0x04, 0x0a
        /*000e*/ 	.short	(.L_1488 - .L_1487)
	.align		4
.L_1487:
        /*0010*/ 	.word	index@(.nv.constant0._ZN5flash24flash_fwd_splitkv_kernelI23Flash_fwd_kernel_traitsILi96ELi64ELi64ELi4ELb0ELb0EN7cutlass10bfloat16_tE19Flash_kernel_traitsILi96ELi64ELi64ELi4ES3_EELb1ELb0ELb0ELb0ELb0ELb1ELb1ELb1EEEvNS_16Flash_fwd_paramsE)
        /*0014*/ 	.short	0x0160
        /*0016*/ 	.short	0x01d0


	//----- nvinfo : EIATTR_CBANK_PARAM_SIZE
	.align		4
.L_1488:
        /*0018*/ 	.byte	0x03, 0x19
        /*001a*/ 	.short	0x01d0


	//----- nvinfo : EIATTR_KPARAM_INFO
	.align		4
        /*001c*/ 	.byte	0x04, 0x17
        /*001e*/ 	.short	(.L_1490 - .L_1489)
.L_1489:
        /*0020*/ 	.word	0x00000000
        /*0024*/ 	.short	0x0000
        /*0026*/ 	.short	0x0000
        /*0028*/ 	.byte	0x00, 0xf0, 0x41, 0x07


	//----- nvinfo : EIATTR_MAXREG_COUNT
	.align		4
.L_1490:
        /*002c*/ 	.byte	0x03, 0x1b
        /*002e*/ 	.short	0x00ff


	//----- nvinfo : EIATTR_NUM_BARRIERS
	.align		4
        /*0030*/ 	.byte	0x02, 0x4c
        /*0032*/ 	.byte	0x01
	.zero		1


	//----- nvinfo : EIATTR_MERCURY_ISA_VERSION
	.align		4
        /*0034*/ 	.byte	0x03, 0x5f
        /*0036*/ 	.short	0x0000


	//----- nvinfo : EIATTR_COOP_GROUP_MASK_REGIDS
	.align		4
        /*0038*/ 	.byte	0x04, 0x29
        /*003a*/ 	.short	(.L_1492 - .L_1491)


	//   ....[0]....
.L_1491:
        /*003c*/ 	.word	0xffffffff


	//   ....[1]....
        /*0040*/ 	.word	0xffffffff


	//   ....[2]....
        /*0044*/ 	.word	0xffffffff


	//   ....[3]....
        /*0048*/ 	.word	0xffffffff


	//   ....[4]....
        /*004c*/ 	.word	0xffffffff


	//   ....[5]....
        /*0050*/ 	.word	0xffffffff


	//   ....[6]....
        /*0054*/ 	.word	0xffffffff


	//   ....[7]....
        /*0058*/ 	.word	0xffffffff


	//   ....[8]....
        /*005c*/ 	.word	0xffffffff


	//   ....[9]....
        /*0060*/ 	.word	0xffffffff


	//   ....[10]....
        /*0064*/ 	.word	0xffffffff


	//   ....[11]....
        /*0068*/ 	.word	0xffffffff


	//   ....[12]....
        /*006c*/ 	.word	0xffffffff


	//   ....[13]....
        /*0070*/ 	.word	0xffffffff


	//   ....[14]....
        /*0074*/ 	.word	0xffffffff


	//   ....[15]....
        /*0078*/ 	.word	0xffffffff


	//----- nvinfo : EIATTR_COOP_GROUP_INSTR_OFFSETS
	.align		4
.L_1492:
        /*007c*/ 	.byte	0x04, 0x28
        /*007e*/ 	.short	(.L_1494 - .L_1493)


	//   ....[0]....
.L_1493:
        /*0080*/ 	.word	0x0000c6d0


	//   ....[1]....
        /*0084*/ 	.word	0x0000c6f0


	//   ....[2]....
        /*0088*/ 	.word	0x0000c750


	//   ....[3]....
        /*008c*/ 	.word	0x0000c760


	//   ....[4]....
        /*0090*/ 	.word	0x0000f330


	//   ....[5]....
        /*0094*/ 	.word	0x0000f340


	//   ....[6]....
        /*0098*/ 	.word	0x0000f370


	//   ....[7]....
        /*009c*/ 	.word	0x0000f380


	//   ....[8]....
        /*00a0*/ 	.word	0x00011d10


	//   ....[9]....
        /*00a4*/ 	.word	0x00011d20


	//   ....[10]....
        /*00a8*/ 	.word	0x00011d50


	//   ....[11]....
        /*00ac*/ 	.word	0x00011d60


	//   ....[12]....
        /*00b0*/ 	.word	0x00012d00


	//   ....[13]....
        /*00b4*/ 	.word	0x00012d40


	//   ....[14]....
        /*00b8*/ 	.word	0x00012da0


	//   ....[15]....
        /*00bc*/ 	.word	0x00012db0


	//----- nvinfo : EIATTR_EXIT_INSTR_OFFSETS
	.align		4
.L_1494:
        /*00c0*/ 	.byte	0x04, 0x1c
        /*00c2*/ 	.short	(.L_1496 - .L_1495)


	//   ....[0]....
.L_1495:
        /*00c4*/ 	.word	0x00000420


	//   ....[1]....
        /*00c8*/ 	.word	0x00000bf0


	//   ....[2]....
        /*00cc*/ 	.word	0x00000c20


	//   ....[3]....
        /*00d0*/ 	.word	0x00013be0


	//   ....[4]....
        /*00d4*/ 	.word	0x00013c40


	//   ....[5]....
        /*00d8*/ 	.word	0x00013c60


	//----- nvinfo : EIATTR_CTAIDZ_USED
	.align		4
.L_1496:
        /*00dc*/ 	.byte	0x01, 0x04
	.zero		2


	//----- nvinfo : EIATTR_CRS_STACK_SIZE
	.align		4
        /*00e0*/ 	.byte	0x04, 0x1e
        /*00e2*/ 	.short	(.L_1498 - .L_1497)
.L_1497:
        /*00e4*/ 	.word	0x00000000
.L_1498:


//--------------------- .nv.info._ZN5flash24flash_fwd_splitkv_kernelI23Flash_fwd_kernel_traitsILi96ELi64ELi64ELi4ELb0ELb0EN7cutlass10bfloat16_tE19Flash_kernel_traitsILi96ELi64ELi64ELi4ES3_EELb1ELb0ELb0ELb1ELb1ELb0ELb0ELb0EEEvNS_16Flash_fwd_paramsE --------------------------
	.section	.nv.info._ZN5flash24flash_fwd_splitkv_kernelI23Flash_fwd_kernel_traitsILi96ELi64ELi64ELi4ELb0ELb0EN7cutlass10bfloat16_tE19Flash_kernel_traitsILi96ELi64ELi64ELi4ES3_EELb1ELb0ELb0ELb1ELb1ELb0ELb0ELb0EEEvNS_16Flash_fwd_paramsE,"",@"SHT_CUDA_INFO"
	.sectionflags	@""
	.align	4


	//----- nvinfo : EIATTR_CUDA_API_VERSION
	.align		4
        /*0000*/ 	.byte	0x04, 0x37
        /*0002*/ 	.short	(.L_1500 - .L_1499)
.L_1499:
        /*0004*/ 	.word	0x00000082


	//----- nvinfo : EIATTR_SW2861232_WAR
	.align		4
.L_1500:
        /*0008*/ 	.byte	0x01, 0x35
	.zero		2


	//----- nvinfo : EIATTR_PARAM_CBANK
	.align		4
        /*000c*/ 	.byte	0x04, 0x0a
        /*000e*/ 	.short	(.L_1502 - .L_1501)
	.align		4
.L_1501:
        /*0010*/ 	.word	index@(.nv.constant0._ZN5flash24flash_fwd_splitkv_kernelI23Flash_fwd_kernel_traitsILi96ELi64ELi64ELi4ELb0ELb0EN7cutlass10bfloat16_tE19Flash_kernel_traitsILi96ELi64ELi64ELi4ES3_EELb1ELb0ELb0ELb1ELb1ELb0ELb0ELb0EEEvNS_16Flash_fwd_paramsE)
        /*0014*/ 	.short	0x0160
        /*0016*/ 	.short	0x01d0


	//----- nvinfo : EIATTR_CBANK_PARAM_SIZE
	.align		4
.L_1502:
        /*0018*/ 	.byte	0x03, 0x19
        /*001a*/ 	.short	0x01d0


	//----- nvinfo : EIATTR_KPARAM_INFO
	.align		4
        /*001c*/ 	.byte	0x04, 0x17
        /*001e*/ 	.short	(.L_1504 - .L_1503)
.L_1503:
        /*0020*/ 	.word	0x00000000
        /*0024*/ 	.short	0x0000
        /*0026*/ 	.short	0x0000
        /*0028*/ 	.byte	0x00, 0xf0, 0x41, 0x07


	//----- nvinfo : EIATTR_MAXREG_COUNT
	.align		4
.L_1504:
        /*002c*/ 	.byte	0x03, 0x1b
        /*002e*/ 	.short	0x00ff


	//----- nvinfo : EIATTR_NUM_BARRIERS
	.align		4
        /*0030*/ 	.byte	0x02, 0x4c
        /*0032*/ 	.byte	0x01
	.zero		1


	//----- nvinfo : EIATTR_MERCURY_ISA_VERSION
	.align		4
        /*0034*/ 	.byte	0x03, 0x5f
        /*0036*/ 	.short	0x0000


	//----- nvinfo : EIATTR_COOP_GROUP_MASK_REGIDS
	.align		4
        /*0038*/ 	.byte	0x04, 0x29
        /*003a*/ 	.short	(.L_1506 - .L_1505)


	//   ....[0]....
.L_1505:
        /*003c*/ 	.word	0xffffffff


	//   ....[1]....
        /*0040*/ 	.word	0xffffffff


	//   ....[2]....
        /*0044*/ 	.word	0xffffffff


	//   ....[3]....
        /*0048*/ 	.word	0xffffffff


	//   ....[4]....
        /*004c*/ 	.word	0xffffffff


	//   ....[5]....
        /*0050*/ 	.word	0xffffffff


	//   ....[6]....
        /*0054*/ 	.word	0xffffffff


	//   ....[7]....
        /*0058*/ 	.word	0xffffffff


	//   ....[8]....
        /*005c*/ 	.word	0xffffffff


	//   ....[9]....
        /*0060*/ 	.word	0xffffffff


	//   ....[10]....
        /*0064*/ 	.word	0xffffffff


	//   ....[11]....
        /*0068*/ 	.word	0xffffffff


	//----- nvinfo : EIATTR_COOP_GROUP_INSTR_OFFSETS
	.align		4
.L_1506:
        /*006c*/ 	.byte	0x04, 0x28
        /*006e*/ 	.short	(.L_1508 - .L_1507)


	//   ....[0]....
.L_1507:
        /*0070*/ 	.word	0x00002b50


	//   ....[1]....
        /*0074*/ 	.word	0x00002b70


	//   ....[2]....
        /*0078*/ 	.word	0x00002bf0


	//   ....[3]....
        /*007c*/ 	.word	0x00002c00


	//   ....[4]....
        /*0080*/ 	.word	0x00004970


	//   ....[5]....
        /*0084*/ 	.word	0x00004990


	//   ....[6]....
        /*0088*/ 	.word	0x000049c0


	//   ....[7]....
        /*008c*/ 	.word	0x000049d0


	//   ....[8]....
        /*0090*/ 	.word	0x00005980


	//   ....[9]....
        /*0094*/ 	.word	0x000059c0


	//   ....[10]....
        /*0098*/ 	.word	0x00005a20


	//   ....[11]....
        /*009c*/ 	.word	0x00005a40


	//----- nvinfo : EIATTR_EXIT_INSTR_OFFSETS
	.align		4
.L_1508:
        /*00a0*/ 	.byte	0x04, 0x1c
        /*00a2*/ 	.short	(.L_1510 - .L_1509)


	//   ....[0]....
.L_1509:
        /*00a4*/ 	.word	0x00000160


	//   ....[1]....
        /*00a8*/ 	.word	0x00000630


	//   ....[2]....
        /*00ac*/ 	.word	0x00000660


	//   ....[3]....
        /*00b0*/ 	.word	0x00006780


	//----- nvinfo : EIATTR_CTAIDZ_USED
	.align		4
.L_1510:
        /*00b4*/ 	.byte	0x01, 0x04
	.zero		2


	//----- nvinfo : EIATTR_CRS_STACK_SIZE
	.align		4
        /*00b8*/ 	.byte	0x04, 0x1e
        /*00ba*/ 	.short	(.L_1512 - .L_1511)
.L_1511:
        /*00bc*/ 	.word	0x00000000
.L_1512:


//--------------------- .nv.info._ZN5flash24flash_fwd_splitkv_kernelI23Flash_fwd_kernel_traitsILi96ELi64ELi64ELi4ELb0ELb0EN7cutlass10bfloat16_tE19Flash_kernel_traitsILi96ELi64ELi64ELi4ES3_EELb1ELb0ELb0ELb1ELb1ELb1ELb0ELb0EEEvNS_16Flash_fwd_paramsE --------------------------
	.section	.nv.info._ZN5flash24flash_fwd_splitkv_kernelI23Flash_fwd_kernel_traitsILi96ELi64ELi64ELi4ELb0ELb0EN7cutlass10bfloat16_tE19Flash_kernel_traitsILi96ELi64ELi64ELi4ES3_EELb1ELb0ELb0ELb1ELb1ELb1ELb0ELb0EEEvNS_16Flash_fwd_paramsE,"",@"SHT_CUDA_INFO"
	.sectionflags	@""
	.align	4


	//----- nvinfo : EIATTR_CUDA_API_VERSION
	.align		4
        /*0000*/ 	.byte	0x04, 0x37
        /*0002*/ 	.short	(.L_1514 - .L_1513)
.L_1513:
        /*0004*/ 	.word	0x00000082


	//----- nvinfo : EIATTR_SW2861232_WAR
	.align		4
.L_1514:
        /*0008*/ 	.byte	0x01, 0x35
	.zero		2


	//----- nvinfo : EIATTR_PARAM_CBANK
	.align		4
        /*000c*/ 	.byte	0x04, 0x0a
        /*000e*/ 	.short	(.L_1516 - .L_1515)
	.align		4
.L_1515:
        /*0010*/ 	.word	index@(.nv.constant0._ZN5flash24flash_fwd_splitkv_kernelI23Flash_fwd_kernel_traitsILi96ELi64ELi64ELi4ELb0ELb0EN7cutlass10bfloat16_tE19Flash_kernel_traitsILi96ELi64ELi64ELi4ES3_EELb1ELb0ELb0ELb1ELb1ELb1ELb0ELb0EEEvNS_16Flash_fwd_paramsE)
        /*0014*/ 	.short	0x0160
        /*0016*/ 	.short	0x01d0


	//----- nvinfo : EIATTR_CBANK_PARAM_SIZE
	.align		4
.L_1516:
        /*0018*/ 	.byte	0x03, 0x19
        /*001a*/ 	.short	0x01d0


	//----- nvinfo : EIATTR_KPARAM_INFO
	.align		4
        /*001c*/ 	.byte	0x04, 0x17
        /*001e*/ 	.short	(.L_1518 - .L_1517)
.L_1517:
        /*0020*/ 	.word	0x00000000
        /*0024*/ 	.short	0x0000
        /*0026*/ 	.short	0x0000
        /*0028*/ 	.byte	0x00, 0xf0, 0x41, 0x07


	//----- nvinfo : EIATTR_MAXREG_COUNT
	.align		4
.L_1518:
        /*002c*/ 	.byte	0x03, 0x1b
        /*002e*/ 	.short	0x00ff


	//----- nvinfo : EIATTR_NUM_BARRIERS
	.align		4
        /*0030*/ 	.byte	0x02, 0x4c
        /*0032*/ 	.byte	0x01
	.zero		1


	//----- nvinfo : EIATTR_MERCURY_ISA_VERSION
	.align		4
        /*0034*/ 	.byte	0x03, 0x5f
        /*0036*/ 	.short	0x0000


	//----- nvinfo : EIATTR_COOP_GROUP_MASK_REGIDS
	.align		4
        /*0038*/ 	.byte	0x04, 0x29
        /*003a*/ 	.short	(.L_1520 - .L_1519)


	//   ....[0]....
.L_1519:
        /*003c*/ 	.word	0xffffffff


	//   ....[1]....
        /*0040*/ 	.word	0xffffffff


	//   ....[2]....
        /*0044*/ 	.word	0xffffffff


	//   ....[3]....
        /*0048*/ 	.word	0xffffffff


	//   ....[4]....
        /*004c*/ 	.word	0xffffffff


	//   ....[5]....
        /*0050*/ 	.word	0xffffffff


	//   ....[6]....
        /*0054*/ 	.word	0xffffffff


	//   ....[7]....
        /*0058*/ 	.word	0xffffffff


	//   ....[8]....
        /*005c*/ 	.word	0xffffffff


	//   ....[9]....
        /*0060*/ 	.word	0xffffffff


	//   ....[10]....
        /*0064*/ 	.word	0xffffffff


	//   ....[11]....
        /*0068*/ 	.word	0xffffffff


	//----- nvinfo : EIATTR_COOP_GROUP_INSTR_OFFSETS
	.align		4
.L_1520:
        /*006c*/ 	.byte	0x04, 0x28
        /*006e*/ 	.short	(.L_1522 - .L_1521)


	//   ....[0]....
.L_1521:
        /*0070*/ 	.word	0x00002fa0


	//   ....[1]....
        /*0074*/ 	.word	0x00002fb0


	//   ....[2]....
        /*0078*/ 	.word	0x00003000


	//   ....[3]....
        /*007c*/ 	.word	0x00003010


	//   ....[4]....
        /*0080*/ 	.word	0x00005190


	//   ....[5]....
        /*0084*/ 	.word	0x000051b0


	//   ....[6]....
        /*0088*/ 	.word	0x000051e0


	//   ....[7]....
        /*008c*/ 	.word	0x000051f0


	//   ....[8]....
        /*0090*/ 	.word	0x00006190


	//   ....[9]....
        /*0094*/ 	.word	0x000061d0


	//   ....[10]....
        /*0098*/ 	.word	0x00006230


	//   ....[11]....
        /*009c*/ 	.word	0x00006250


	//----- nvinfo : EIATTR_EXIT_INSTR_OFFSETS
	.align		4
.L_1522:
        /*00a0*/ 	.byte	0x04, 0x1c
        /*00a2*/ 	.short	(.L_1524 - .L_1523)


	//   ....[0]....
.L_1523:
        /*00a4*/ 	.word	0x00000160


	//   ....[1]....
        /*00a8*/ 	.word	0x00000630


	//   ....[2]....
        /*00ac*/ 	.word	0x00000660


	//   ....[3]....
        /*00b0*/ 	.word	0x00006f90


	//----- nvinfo : EIATTR_CTAIDZ_USED
	.align		4
.L_1524:
        /*00b4*/ 	.byte	0x01, 0x04
	.zero		2


	//----- nvinfo : EIATTR_CRS_STACK_SIZE
	.align		4
        /*00b8*/ 	.byte	0x04, 0x1e
        /*00ba*/ 	.short	(.L_1526 - .L_1525)
.L_1525:
        /*00bc*/ 	.word	0x00000000
.L_1526:


//--------------------- .nv.info._ZN5flash24flash_fwd_splitkv_kernelI23Flash_fwd_kernel_traitsILi96ELi64ELi64ELi4ELb0ELb0EN7cutlass10bfloat16_tE19Flash_kernel_traitsILi96ELi64ELi64ELi4ES3_EELb1ELb0ELb0ELb1ELb1ELb0ELb1ELb0EEEvNS_16Flash_fwd_paramsE --------------------------
	.section	.nv.info._ZN5flash24flash_fwd_splitkv_kernelI23Flash_fwd_kernel_traitsILi96ELi64ELi64ELi4ELb0ELb0EN7cutlass10bfloat16_tE19Flash_kernel_traitsILi96ELi64ELi64ELi4ES3_EELb1ELb0ELb0ELb1ELb1ELb0ELb1ELb0EEEvNS_16Flash_fwd_paramsE,"",@"SHT_CUDA_INFO"
	.sectionflags	@""
	.align	4


	//----- nvinfo : EIATTR_CUDA_API_VERSION
	.align		4
        /*0000*/ 	.byte	0x04, 0x37
        /*0002*/ 	.short	(.L_1528 - .L_1527)
.L_1527:
        /*0004*/ 	.word	0x00000082


	//----- nvinfo : EIATTR_SW2861232_WAR
	.align		4
.L_1528:
        /*0008*/ 	.byte	0x01, 0x35
	.zero		2


	//----- nvinfo : EIATTR_PARAM_CBANK
	.align		4
        /*000c*/ 	.byte	0x04, 0x0a
        /*000e*/ 	.short	(.L_1530 - .L_1529)
	.align		4
.L_1529:
        /*0010*/ 	.word	index@(.nv.constant0._ZN5flash24flash_fwd_splitkv_kernelI23Flash_fwd_kernel_traitsILi96ELi64ELi64ELi4ELb0ELb0EN7cutlass10bfloat16_tE19Flash_kernel_traitsILi96ELi64ELi64ELi4ES3_EELb1ELb0ELb0ELb1ELb1ELb0ELb1ELb0EEEvNS_16Flash_fwd_paramsE)
        /*0014*/ 	.short	0x0160
        /*0016*/ 	.short	0x01d0


	//----- nvinfo : EIATTR_CBANK_PARAM_SIZE
	.align		4
.L_1530:
        /*0018*/ 	.byte	0x03, 0x19
        /*001a*/ 	.short	0x01d0


	//----- nvinfo : EIATTR_KPARAM_INFO
	.align		4
        /*001c*/ 	.byte	0x04, 0x17
        /*001e*/ 	.short	(.L_1532 - .L_1531)
.L_1531:
        /*0020*/ 	.word	0x00000000
        /*0024*/ 	.short	0x0000
        /*0026*/ 	.short	0x0000
        /*0028*/ 	.byte	0x00, 0xf0, 0x41, 0x07


	//----- nvinfo : EIATTR_MAXREG_COUNT
	.align		4
.L_1532:
        /*002c*/ 	.byte	0x03, 0x1b
        /*002e*/ 	.short	0x00ff


	//----- nvinfo : EIATTR_NUM_BARRIERS
	.align		4
        /*0030*/ 	.byte	0x02, 0x4c
        /*0032*/ 	.byte	0x01
	.zero		1


	//----- nvinfo : EIATTR_MERCURY_ISA_VERSION
	.align		4
        /*0034*/ 	.byte	0x03, 0x5f
        /*0036*/ 	.short	0x0000


	//----- nvinfo : EIATTR_COOP_GROUP_MASK_REGIDS
	.align		4
        /*0038*/ 	.byte	0x04, 0x29
        /*003a*/ 	.short	(.L_1534 - .L_1533)


	//   ....[0]....
.L_1533:
        /*003c*/ 	.word	0xffffffff


	//   ....[1]....
        /*0040*/ 	.word	0xffffffff


	//   ....[2]....
        /*0044*/ 	.word	0xffffffff


	//   ....[3]....
        /*0048*/ 	.word	0xffffffff


	//   ....[4]....
        /*004c*/ 	.word	0xffffffff


	//   ....[5]....
        /*0050*/ 	.word	0xffffffff


	//   ....[6]....
        /*0054*/ 	.word	0xffffffff


	//   ....[7]....
        /*0058*/ 	.word	0xffffffff


	//   ....[8]....
        /*005c*/ 	.word	0xffffffff


	//   ....[9]....
        /*0060*/ 	.word	0xffffffff


	//   ....[10]....
        /*0064*/ 	.word	0xffffffff


	//   ....[11]....
        /*0068*/ 	.word	0xffffffff


	//----- nvinfo : EIATTR_COOP_GROUP_INSTR_OFFSETS
	.align		4
.L_1534:
        /*006c*/ 	.byte	0x04, 0x28
        /*006e*/ 	.short	(.L_1536 - .L_1535)


	//   ....[0]....
.L_1535:
        /*0070*/ 	.word	0x00002e10


	//   ....[1]....
        /*0074*/ 	.word	0x00002e30


	//   ....[2]....
        /*0078*/ 	.word	0x00002eb0


	//   ....[3]....
        /*007c*/ 	.word	0x00002ec0


	//   ....[4]....
        /*0080*/ 	.word	0x00004c20


	//   ....[5]....
        /*0084*/ 	.word	0x00004c40


	//   ....[6]....
        /*0088*/ 	.word	0x00004c70


	//   ....[7]....
        /*008c*/ 	.word	0x00004c80


	//   ....[8]....
        /*0090*/ 	.word	0x00005c30


	//   ....[9]....
        /*0094*/ 	.word	0x00005c90


	//   ....[10]....
        /*0098*/ 	.word	0x00005cd0


	//   ....[11]....
        /*009c*/ 	.word	0x00005d10


	//----- nvinfo : EIATTR_EXIT_INSTR_OFFSETS
	.align		4
.L_1536:
        /*00a0*/ 	.byte	0x04, 0x1c
        /*00a2*/ 	.short	(.L_1538 - .L_1537)


	//   ....[0]....
.L_1537:
        /*00a4*/ 	.word	0x000002a0


	//   ....[1]....
        /*00a8*/ 	.word	0x000008b0


	//   ....[2]....
        /*00ac*/ 	.word	0x000008e0


	//   ....[3]....
        /*00b0*/ 	.word	0x00006910


	//----- nvinfo : EIATTR_CTAIDZ_USED
	.align		4
.L_1538:
        /*00b4*/ 	.byte	0x01, 0x04
	.zero		2


	//----- nvinfo : EIATTR_CRS_STACK_SIZE
	.align		4
        /*00b8*/ 	.byte	0x04, 0x1e
        /*00ba*/ 	.short	(.L_1540 - .L_1539)
.L_1539:
        /*00bc*/ 	.word	0x00000000
.L_1540:


//--------------------- .nv.info._ZN5flash24flash_fwd_splitkv_kernelI23Flash_fwd_kernel_traitsILi96ELi64ELi64ELi4ELb0ELb0EN7cutlass10bfloat16_tE19Flash_kernel_traitsILi96ELi64ELi64ELi4ES3_EELb1ELb0ELb0ELb1ELb1ELb1ELb1ELb0EEEvNS_16Flash_fwd_paramsE --------------------------
	.section	.nv.info._ZN5flash24flash_fwd_splitkv_kernelI23Flash_fwd_kernel_traitsILi96ELi64ELi64ELi4ELb0ELb0EN7cutlass10bfloat16_tE19Flash_kernel_traitsILi96ELi64ELi64ELi4ES3_EELb1ELb0ELb0ELb1ELb1ELb1ELb1ELb0EEEvNS_16Flash_fwd_paramsE,"",@"SHT_CUDA_INFO"
	.sectionflags	@""
	.align	4


	//----- nvinfo : EIATTR_CUDA_API_VERSION
	.align		4
        /*0000*/ 	.byte	0x04, 0x37
        /*0002*/ 	.short	(.L_1542 - .L_1541)
.L_1541:
        /*0004*/ 	.word	0x00000082


	//----- nvinfo : EIATTR_SW2861232_WAR
	.align		4
.L_1542:
        /*0008*/ 	.byte	0x01, 0x35
	.zero		2


	//----- nvinfo : EIATTR_PARAM_CBANK
	.align		4
        /*000c*/ 	.byte	0x04, 0x0a
        /*000e*/ 	.short	(.L_1544 - .L_1543)
	.align		4
.L_1543:
        /*0010*/ 	.word	index@(.nv.constant0._ZN5flash24flash_fwd_splitkv_kernelI23Flash_fwd_kernel_traitsILi96ELi64ELi64ELi4ELb0ELb0EN7cutlass10bfloat16_tE19Flash_kernel_traitsILi96ELi64ELi64ELi4ES3_EELb1ELb0ELb0ELb1ELb1ELb1ELb1ELb0EEEvNS_16Flash_fwd_paramsE)
        /*0014*/ 	.short	0x0160
        /*0016*/ 	.short	0x01d0


	//----- nvinfo : EIATTR_CBANK_PARAM_SIZE
	.align		4
.L_1544:
        /*0018*/ 	.byte	0x03, 0x19
        /*001a*/ 	.short	0x01d0


	//----- nvinfo : EIATTR_KPARAM_INFO
	.align		4
        /*001c*/ 	.byte	0x04, 0x17
        /*001e*/ 	.short	(.L_1546 - .L_1545)
.L_1545:
        /*0020*/ 	.word	0x00000000
        /*0024*/ 	.short	0x0000
        /*0026*/ 	.short	0x0000
        /*0028*/ 	.byte	0x00, 0xf0, 0x41, 0x07


	//----- nvinfo : EIATTR_MAXREG_COUNT
	.align		4
.L_1546:
        /*002c*/ 	.byte	0x03, 0x1b
        /*002e*/ 	.short	0x00ff


	//----- nvinfo : EIATTR_NUM_BARRIERS
	.align		4
        /*0030*/ 	.byte	0x02, 0x4c
        /*0032*/ 	.byte	0x01
	.zero		1


	//----- nvinfo : EIATTR_MERCURY_ISA_VERSION
	.align		4
        /*0034*/ 	.byte	0x03, 0x5f
        /*0036*/ 	.short	0x0000


	//----- nvinfo : EIATTR_COOP_GROUP_MASK_REGIDS
	.align		4
        /*0038*/ 	.byte	0x04, 0x29
        /*003a*/ 	.short	(.L_1548 - .L_1547)


	//   ....[0]....
.L_1547:
        /*003c*/ 	.word	0xffffffff


	//   ....[1]....
        /*0040*/ 	.word	0xffffffff


	//   ....[2]....
        /*0044*/ 	.word	0xffffffff


	//   ....[3]....
        /*0048*/ 	.word	0xffffffff


	//   ....[4]....
        /*004c*/ 	.word	0xffffffff


	//   ....[5]....
        /*0050*/ 	.word	0xffffffff


	//   ....[6]....
        /*0054*/ 	.word	0xffffffff


	//   ....[7]....
        /*0058*/ 	.word	0xffffffff


	//   ....[8]....
        /*005c*/ 	.word	0xffffffff


	//   ....[9]....
        /*0060*/ 	.word	0xffffffff


	//   ....[10]....
        /*0064*/ 	.word	0xffffffff


	//   ....[11]....
        /*0068*/ 	.word	0xffffffff


	//----- nvinfo : EIATTR_COOP_GROUP_INSTR_OFFSETS
	.align		4
.L_1548:
        /*006c*/ 	.byte	0x04, 0x28
        /*006e*/ 	.short	(.L_1550 - .L_1549)


	//   ....[0]....
.L_1549:
        /*0070*/ 	.word	0x00003240


	//   ....[1]....
        /*0074*/ 	.word	0x00003270


	//   ....[2]....
        /*0078*/ 	.word	0x000032b0


	//   ....[3]....
        /*007c*/ 	.word	0x000032d0


	//   ....[4]....
        /*0080*/ 	.word	0x00005440


	//   ....[5]....
        /*0084*/ 	.word	0x00005450


	//   ....[6]....
        /*0088*/ 	.word	0x00005490


	//   ....[7]....
        /*008c*/ 	.word	0x000054a0


	//   ....[8]....
        /*0090*/ 	.word	0x00006440


	//   ....[9]....
        /*0094*/ 	.word	0x00006480


	//   ....[10]....
        /*0098*/ 	.word	0x000064e0


	//   ....[11]....
        /*009c*/ 	.word	0x000064f0


	//----- nvinfo : EIATTR_EXIT_INSTR_OFFSETS
	.align		4
.L_1550:
        /*00a0*/ 	.byte	0x04, 0x1c
        /*00a2*/ 	.short	(.L_1552 - .L_1551)


	//   ....[0]....
.L_1551:
        /*00a4*/ 	.word	0x000002a0


	//   ....[1]....
        /*00a8*/ 	.word	0x000008b0


	//   ....[2]....
        /*00ac*/ 	.word	0x000008e0


	//   ....[3]....
        /*00b0*/ 	.word	0x00007120


	//----- nvinfo : EIATTR_CTAIDZ_USED
	.align		4
.L_1552:
        /*00b4*/ 	.byte	0x01, 0x04
	.zero		2


	//----- nvinfo : EIATTR_CRS_STACK_SIZE
	.align		4
        /*00b8*/ 	.byte	0x04, 0x1e
        /*00ba*/ 	.short	(.L_1554 - .L_1553)
.L_1553:
        /*00bc*/ 	.word	0x00000000
.L_1554:


//--------------------- .nv.info._ZN5flash24flash_fwd_splitkv_kernelI23Flash_fwd_kernel_traitsILi96ELi64ELi64ELi4ELb0ELb0EN7cutlass10bfloat16_tE19Flash_kernel_traitsILi96ELi64ELi64ELi4ES3_EELb1ELb0ELb0ELb0ELb1ELb0ELb0ELb0EEEvNS_16Flash_fwd_paramsE --------------------------
	.section	.nv.info._ZN5flash24flash_fwd_splitkv_kernelI23Flash_fwd_kernel_traitsILi96ELi64ELi64ELi4ELb0ELb0EN7cutlass10bfloat16_tE19Flash_kernel_traitsILi96ELi64ELi64ELi4ES3_EELb1ELb0ELb0ELb0ELb1ELb0ELb0ELb0EEEvNS_16Flash_fwd_paramsE,"",@"SHT_CUDA_INFO"
	.sectionflags	@""
	.align	4


	//----- nvinfo : EIATTR_CUDA_API_VERSION
	.align		4
        /*0000*/ 	.byte	0x04, 0x37
        /*0002*/ 	.short	(.L_1556 - .L_1555)
.L_1555:
        /*0004*/ 	.word	0x00000082


	//----- nvinfo : EIATTR_SW2861232_WAR
	.align		4
.L_1556:
        /*0008*/ 	.byte	0x01, 0x35
	.zero		2


	//----- nvinfo : EIATTR_PARAM_CBANK
	.align		4
        /*000c*/ 	.byte	0x04, 0x0a
        /*000e*/ 	.short	(.L_1558 - .L_1557)
	.align		4
.L_1557:
        /*0010*/ 	.word	index@(.nv.constant0._ZN5flash24flash_fwd_splitkv_kernelI23Flash_fwd_kernel_traitsILi96ELi64ELi64ELi4ELb0ELb0EN7cutlass10bfloat16_tE19Flash_kernel_traitsILi96ELi64ELi64ELi4ES3_EELb1ELb0ELb0ELb0ELb1ELb0ELb0ELb0EEEvNS_16Flash_fwd_paramsE)
        /*0014*/ 	.short	0x0160
        /*0016*/ 	.short	0x01d0


	//----- nvinfo : EIATTR_CBANK_PARAM_SIZE
	.align		4
.L_1558:
        /*0018*/ 	.byte	0x03, 0x19
        /*001a*/ 	.short	0x01d0


	//----- nvinfo : EIATTR_KPARAM_INFO
	.align		4
        /*001c*/ 	.byte	0x04, 0x17
        /*001e*/ 	.short	(.L_1560 - .L_1559)
.L_1559:
        /*0020*/ 	.word	0x00000000
        /*0024*/ 	.short	0x0000
        /*0026*/ 	.short	0x0000
        /*0028*/ 	.byte	0x00, 0xf0, 0x41, 0x07


	//----- nvinfo : EIATTR_MAXREG_COUNT
	.align		4
.L_1560:
        /*002c*/ 	.byte	0x03, 0x1b
        /*002e*/ 	.short	0x00ff


	//----- nvinfo : EIATTR_NUM_BARRIERS
	.align		4
        /*0030*/ 	.byte	0x02, 0x4c
        /*0032*/ 	.byte	0x01
	.zero		1


	//----- nvinfo : EIATTR_MERCURY_ISA_VERSION
	.align		4
        /*0034*/ 	.byte	0x03, 0x5f
        /*0036*/ 	.short	0x0000


	//----- nvinfo : EIATTR_COOP_GROUP_MASK_REGIDS
	.align		4
        /*0038*/ 	.byte	0x04, 0x29
        /*003a*/ 	.short	(.L_1562 - .L_1561)


	//   ....[0]....
.L_1561:
        /*003c*/ 	.word	0xffffffff


	//   ....[1]....
        /*0040*/ 	.word	0xffffffff


	//   ....[2]....
        /*0044*/ 	.word	0xffffffff


	//   ....[3]....
        /*0048*/ 	.word	0xffffffff


	//   ....[4]....
        /*004c*/ 	.word	0xffffffff


	//   ....[5]....
        /*0050*/ 	.word	0xffffffff


	//   ....[6]....
        /*0054*/ 	.word	0xffffffff


	//   ....[7]....
        /*0058*/ 	.word	0xffffffff


	//   ....[8]....
        /*005c*/ 	.word	0xffffffff


	//   ....[9]....
        /*0060*/ 	.word	0xffffffff


	//   ....[10]....
        /*0064*/ 	.word	0xffffffff


	//   ....[11]....
        /*0068*/ 	.word	0xffffffff


	//   ....[12]....
        /*006c*/ 	.word	0xffffffff


	//   ....[13]....
        /*0070*/ 	.word	0xffffffff


	//   ....[14]....
        /*0074*/ 	.word	0xffffffff


	//   ....[15]....
        /*0078*/ 	.word	0xffffffff


	//----- nvinfo : EIATTR_COOP_GROUP_INSTR_OFFSETS
	.align		4
.L_1562:
        /*007c*/ 	.byte	0x04, 0x28
        /*007e*/ 	.short	(.L_1564 - .L_1563)


	//   ....[0]....
.L_1563:
        /*0080*/ 	.word	0x000030a0


	//   ....[1]....
        /*0084*/ 	.word	0x00003130


	//   ....[2]....
        /*0088*/ 	.word	0x00003160


	//   ....[3]....
        /*008c*/ 	.word	0x000031c0


	//   ....[4]....
        /*0090*/ 	.word	0x000054c0


	//   ....[5]....
        /*0094*/ 	.word	0x000054d0


	//   ....[6]....
        /*0098*/ 	.word	0x00005500


	//   ....[7]....
        /*009c*/ 	.word	0x00005510


	//   ....[8]....
        /*00a0*/ 	.word	0x000076c0


	//   ....[9]....
        /*00a4*/ 	.word	0x000076e0


	//   ....[10]....
        /*00a8*/ 	.word	0x00007710


	//   ....[11]....
        /*00ac*/ 	.word	0x00007720


	//   ....[12]....
        /*00b0*/ 	.word	0x000086d0


	//   ....[13]....
        /*00b4*/ 	.word	0x00008710


	//   ....[14]....
        /*00b8*/ 	.word	0x00008750


	//   ....[15]....
        /*00bc*/ 	.word	0x00008760


	//----- nvinfo : EIATTR_EXIT_INSTR_OFFSETS
	.align		4
.L_1564:
        /*00c0*/ 	.byte	0x04, 0x1c
        /*00c2*/ 	.short	(.L_1566 - .L_1565)


	//   ....[0]....
.L_1565:
        /*00c4*/ 	.word	0x000002e0


	//   ....[1]....
        /*00c8*/ 	.word	0x00000880


	//   ....[2]....
        /*00cc*/ 	.word	0x000008b0


	//   ....[3]....
        /*00d0*/ 	.word	0x00009580


	//   ....[4]....
        /*00d4*/ 	.word	0x00009650


	//----- nvinfo : EIATTR_CTAIDZ_USED
	.align		4
.L_1566:
        /*00d8*/ 	.byte	0x01, 0x04
	.zero		2


	//----- nvinfo : EIATTR_CRS_STACK_SIZE
	.align		4
        /*00dc*/ 	.byte	0x04, 0x1e
        /*00de*/ 	.short	(.L_1568 - .L_1567)
.L_1567:
        /*00e0*/ 	.word	0x00000000
.L_1568:


//--------------------- .nv.info._ZN5flash24flash_fwd_splitkv_kernelI23Flash_fwd_kernel_traitsILi96ELi64ELi64ELi4ELb0ELb0EN7cutlass10bfloat16_tE19Flash_kernel_traitsILi96ELi64ELi64ELi4ES3_EELb1ELb0ELb0ELb0ELb1ELb1ELb0ELb0EEEvNS_16Flash_fwd_paramsE --------------------------
	.section	.nv.info._ZN5flash24flash_fwd_splitkv_kernelI23Flash_fwd_kernel_traitsILi96ELi64ELi64ELi4ELb0ELb0EN7cutlass10bfloat16_tE19Flash_kernel_traitsILi96ELi64ELi64ELi4ES3_EELb1ELb0ELb0ELb0ELb1ELb1ELb0ELb0EEEvNS_16Flash_fwd_paramsE,"",@"SHT_CUDA_INFO"
	.sectionflags	@""
	.align	4


	//----- nvinfo : EIATTR_CUDA_API_VERSION
	.align		4
        /*0000*/ 	.byte	0x04, 0x37
        /*0002*/ 	.short	(.L_1570 - .L_1569)
.L_1569:
        /*0004*/ 	.word	0x00000082


	//----- nvinfo : EIATTR_SW2861232_WAR
	.align		4
.L_1570:
        /*0008*/ 	.byte	0x01, 0x35
	.zero		2


	//----- nvinfo : EIATTR_PARAM_CBANK
	.align		4
        /*000c*/ 	.byte	0x04, 0x0a
        /*000e*/ 	.short	(.L_1572 - .L_1571)
	.align		4
.L_1571:
        /*0010*/ 	.word	index@(.nv.constant0._ZN5flash24flash_fwd_splitkv_kernelI23Flash_fwd_kernel_traitsILi96ELi64ELi64ELi4ELb0ELb0EN7cutlass10bfloat16_tE19Flash_kernel_traitsILi96ELi64ELi64ELi4ES3_EELb1ELb0ELb0ELb0ELb1ELb1ELb0ELb0EEEvNS_16Flash_fwd_paramsE)
        /*0014*/ 	.short	0x0160
        /*0016*/ 	.short	0x01d0


	//----- nvinfo : EIATTR_CBANK_PARAM_SIZE
	.align		4
.L_1572:
        /*0018*/ 	.byte	0x03, 0x19
        /*001a*/ 	.short	0x01d0


	//----- nvinfo : EIATTR_KPARAM_INFO
	.align		4
        /*001c*/ 	.byte	0x04, 0x17
        /*001e*/ 	.short	(.L_1574 - .L_1573)
.L_1573:
        /*0020*/ 	.word	0x00000000
        /*0024*/ 	.short	0x0000
        /*0026*/ 	.short	0x0000
        /*0028*/ 	.byte	0x00, 0xf0, 0x41, 0x07


	//----- nvinfo : EIATTR_MAXREG_COUNT
	.align		4
.L_1574:
        /*002c*/ 	.byte	0x03, 0x1b
        /*002e*/ 	.short	0x00ff


	//----- nvinfo : EIATTR_NUM_BARRIERS
	.align		4
        /*0030*/ 	.byte	0x02, 0x4c
        /*0032*/ 	.byte	0x01
	.zero		1


	//----- nvinfo : EIATTR_MERCURY_ISA_VERSION
	.align		4
        /*0034*/ 	.byte	0x03, 0x5f
        /*0036*/ 	.short	0x0000


	//----- nvinfo : EIATTR_COOP_GROUP_MASK_REGIDS
	.align		4
        /*0038*/ 	.byte	0x04, 0x29
        /*003a*/ 	.short	(.L_1576 - .L_1575)


	//   ....[0]....
.L_1575:
        /*003c*/ 	.word	0xffffffff


	//   ....[1]....
        /*0040*/ 	.word	0xffffffff


	//   ....[2]....
        /*0044*/ 	.word	0xffffffff


	//   ....[3]....
        /*0048*/ 	.word	0xffffffff


	//   ....[4]....
        /*004c*/ 	.word	0xffffffff


	//   ....[5]....
        /*0050*/ 	.word	0xffffffff


	//   ....[6]....
        /*0054*/ 	.word	0xffffffff


	//   ....[7]....
        /*0058*/ 	.word	0xffffffff


	//   ....[8]....
        /*005c*/ 	.word	0xffffffff


	//   ....[9]....
        /*0060*/ 	.word	0xffffffff


	//   ....[10]....
        /*0064*/ 	.word	0xffffffff


	//   ....[11]....
        /*0068*/ 	.word	0xffffffff


	//   ....[12]....
        /*006c*/ 	.word	0xffffffff


	//   ....[13]....
        /*0070*/ 	.word	0xffffffff


	//   ....[14]....
        /*0074*/ 	.word	0xffffffff


	//   ....[15]....
        /*0078*/ 	.word	0xffffffff


	//----- nvinfo : EIATTR_COOP_GROUP_INSTR_OFFSETS
	.align		4
.L_1576:
        /*007c*/ 	.byte	0x04, 0x28
        /*007e*/ 	.short	(.L_1578 - .L_1577)


	//   ....[0]....
.L_1577:
        /*0080*/ 	.word	0x000034e0


	//   ....[1]....
        /*0084*/ 	.word	0x00003500


	//   ....[2]....
        /*0088*/ 	.word	0x00003580


	//   ....[3]....
        /*008c*/ 	.word	0x00003590


	//   ....[4]....
        /*0090*/ 	.word	0x00005c90


	//   ....[5]....
        /*0094*/ 	.word	0x00005ca0


	//   ....[6]....
        /*0098*/ 	.word	0x00005cd0


	//   ....[7]....
        /*009c*/ 	.word	0x00005ce0


	//   ....[8]....
        /*00a0*/ 	.word	0x000082b0


	//   ....[9]....
        /*00a4*/ 	.word	0x000082d0


	//   ....[10]....
        /*00a8*/ 	.word	0x00008300


	//   ....[11]....
        /*00ac*/ 	.word	0x00008310


	//   ....[12]....
        /*00b0*/ 	.word	0x000092b0


	//   ....[13]....
        /*00b4*/ 	.word	0x000092f0


	//   ....[14]....
        /*00b8*/ 	.word	0x00009330


	//   ....[15]....
        /*00bc*/ 	.word	0x00009340


	//----- nvinfo : EIATTR_EXIT_INSTR_OFFSETS
	.align		4
.L_1578:
        /*00c0*/ 	.byte	0x04, 0x1c
        /*00c2*/ 	.short	(.L_1580 - .L_1579)


	//   ....[0]....
.L_1579:
        /*00c4*/ 	.word	0x000002e0


	//   ....[1]....
        /*00c8*/ 	.word	0x00000880


	//   ....[2]....
        /*00cc*/ 	.word	0x000008b0


	//   ....[3]....
        /*00d0*/ 	.word	0x0000a160


	//   ....[4]....
        /*00d4*/ 	.word	0x0000a230


	//----- nvinfo : EIATTR_CTAIDZ_USED
	.align		4
.L_1580:
        /*00d8*/ 	.byte	0x01, 0x04
	.zero		2


	//----- nvinfo : EIATTR_CRS_STACK_SIZE
	.align		4
        /*00dc*/ 	.byte	0x04, 0x1e
        /*00de*/ 	.short	(.L_1582 - .L_1581)
.L_1581:
        /*00e0*/ 	.word	0x00000000
.L_1582:


//--------------------- .nv.info._ZN5flash24flash_fwd_splitkv_kernelI23Flash_fwd_kernel_traitsILi96ELi64ELi64ELi4ELb0ELb0EN7cutlass10bfloat16_tE19Flash_kernel_traitsILi96ELi64ELi64ELi4ES3_EELb1ELb0ELb1ELb0ELb0ELb0ELb0ELb0EEEvNS_16Flash_fwd_paramsE --------------------------
	.section	.nv.info._ZN5flash24flash_fwd_splitkv_kernelI23Flash_fwd_kernel_traitsILi96ELi64ELi64ELi4ELb0ELb0EN7cutlass10bfloat16_tE19Flash_kernel_traitsILi96ELi64ELi64ELi4ES3_EELb1ELb0ELb1ELb0ELb0ELb0ELb0ELb0EEEvNS_16Flash_fwd_paramsE,"",@"SHT_CUDA_INFO"
	.sectionflags	@""
	.align	4


	//----- nvinfo : EIATTR_CUDA_API_VERSION
	.align		4
        /*0000*/ 	.byte	0x04, 0x37
        /*0002*/ 	.short	(.L_1584 - .L_1583)
.L_1583:
        /*0004*/ 	.word	0x00000082


	//----- nvinfo : EIATTR_SW2861232_WAR
	.align		4
.L_1584:
        /*0008*/ 	.byte	0x01, 0x35
	.zero		2


	//----- nvinfo : EIATTR_PARAM_CBANK
	.align		4
        /*000c*/ 	.byte	0x04, 0x0a
        /*000e*/ 	.short	(.L_1586 - .L_1585)
	.align		4
.L_1585:
        /*0010*/ 	.word	index@(.nv.constant0._ZN5flash24flash_fwd_splitkv_kernelI23Flash_fwd_kernel_traitsILi96ELi64ELi64ELi4ELb0ELb0EN7cutlass10bfloat16_tE19Flash_kernel_traitsILi96ELi64ELi64ELi4ES3_EELb1ELb0ELb1ELb0ELb0ELb0ELb0ELb0EEEvNS_16Flash_fwd_paramsE)
        /*0014*/ 	.short	0x0160
        /*0016*/ 	.short	0x01d0


	//----- nvinfo : EIATTR_CBANK_PARAM_SIZE
	.align		4
.L_1586:
        /*0018*/ 	.byte	0x03, 0x19
        /*001a*/ 	.short	0x01d0


	//----- nvinfo : EIATTR_KPARAM_INFO
	.align		4
        /*001c*/ 	.byte	0x04, 0x17
        /*001e*/ 	.short	(.L_1588 - .L_1587)
.L_1587:
        /*0020*/ 	.word	0x00000000
        /*0024*/ 	.short	0x0000
        /*0026*/ 	.short	0x0000
        /*0028*/ 	.byte	0x00, 0xf0, 0x41, 0x07


	//----- nvinfo : EIATTR_MAXREG_COUNT
	.align		4
.L_1588:
        /*002c*/ 	.byte	0x03, 0x1b
        /*002e*/ 	.short	0x00ff


	//----- nvinfo : EIATTR_NUM_BARRIERS
	.align		4
        /*0030*/ 	.byte	0x02, 0x4c
        /*0032*/ 	.byte	0x01
	.zero		1


	//----- nvinfo : EIATTR_MERCURY_ISA_VERSION
	.align		4
        /*0034*/ 	.byte	0x03, 0x5f
        /*0036*/ 	.short	0x0000


	//----- nvinfo : EIATTR_COOP_GROUP_MASK_REGIDS
	.align		4
        /*0038*/ 	.byte	0x04, 0x29
        /*003a*/ 	.short	(.L_1590 - .L_1589)


	//   ....[0]....
.L_1589:
        /*003c*/ 	.word	0xffffffff


	//   ....[1]....
        /*0040*/ 	.word	0xffffffff


	//   ....[2]....
        /*0044*/ 	.word	0xffffffff


	//   ....[3]....
        /*0048*/ 	.word	0xffffffff


	//   ....[4]....
        /*004c*/ 	.word	0xffffffff


	//   ....[5]....
        /*0050*/ 	.word	0xffffffff


	//   ....[6]....
        /*0054*/ 	.word	0xffffffff


	//   ....[7]....
        /*0058*/ 	.word	0xffffffff


	//   ....[8]....
        /*005c*/ 	.word	0xffffffff


	//   ....[9]....
        /*0060*/ 	.word	0xffffffff


	//   ....[10]....
        /*0064*/ 	.word	0xffffffff


	//   ....[11]....
        /*0068*/ 	.word	0xffffffff


	//   ....[12]....
        /*006c*/ 	.word	0xffffffff


	//   ....[13]....
        /*0070*/ 	.word	0xffffffff


	//   ....[14]....
        /*0074*/ 	.word	0xffffffff


	//   ....[15]....
        /*0078*/ 	.word	0xffffffff


	//----- nvinfo : EIATTR_COOP_GROUP_INSTR_OFFSETS
	.align		4
.L_1590:
        /*007c*/ 	.byte	0x04, 0x28
        /*007e*/ 	.short	(.L_1592 - .L_1591)


	//   ....[0]....
.L_1591:
        /*0080*/ 	.word	0x00004000


	//   ....[1]....
        /*0084*/ 	.word	0x00004090


	//   ....[2]....
        /*0088*/ 	.word	0x000040c0


	//   ....[3]....
        /*008c*/ 	.word	0x00004130


	//   ....[4]....
        /*0090*/ 	.word	0x00006b70


	//   ....[5]....
        /*0094*/ 	.word	0x00006b80


	//   ....[6]....
        /*0098*/ 	.word	0x00006bb0


	//   ....[7]....
        /*009c*/ 	.word	0x00006bc0


	//   ....[8]....
        /*00a0*/ 	.word	0x00009540


	//   ....[9]....
        /*00a4*/ 	.word	0x00009550


	//   ....[10]....
        /*00a8*/ 	.word	0x00009570


	//   ....[11]....
        /*00ac*/ 	.word	0x00009590


	//   ....[12]....
        /*00b0*/ 	.word	0x0000a570


	//   ....[13]....
        /*00b4*/ 	.word	0x0000a5b0


	//   ....[14]....
        /*00b8*/ 	.word	0x0000a5f0


	//   ....[15]....
        /*00bc*/ 	.word	0x0000a600


	//----- nvinfo : EIATTR_EXIT_INSTR_OFFSETS
	.align		4
.L_1592:
        /*00c0*/ 	.byte	0x04, 0x1c
        /*00c2*/ 	.short	(.L_1594 - .L_1593)


	//   ....[0]....
.L_1593:
        /*00c4*/ 	.word	0x000002d0


	//   ....[1]....
        /*00c8*/ 	.word	0x00000900


	//   ....[2]....
        /*00cc*/ 	.word	0x00000930


	//   ....[3]....
        /*00d0*/ 	.word	0x0000b4b0


	//   ....[4]....
        /*00d4*/ 	.word	0x0000b5a0


	//   ....[5]....
        /*00d8*/ 	.word	0x0000b5c0


	//----- nvinfo : EIATTR_CTAIDZ_USED
	.align		4
.L_1594:
        /*00dc*/ 	.byte	0x01, 0x04
	.zero		2


	//----- nvinfo : EIATTR_CRS_STACK_SIZE
	.align		4
        /*00e0*/ 	.byte	0x04, 0x1e
        /*00e2*/ 	.short	(.L_1596 - .L_1595)
.L_1595:
        /*00e4*/ 	.word	0x00000000
.L_1596:


//--------------------- .nv.info._ZN5flash24flash_fwd_splitkv_kernelI23Flash_fwd_kernel_traitsILi96ELi64ELi64ELi4ELb0ELb0EN7cutlass10bfloat16_tE19Flash_kernel_traitsILi96ELi64ELi64ELi4ES3_EELb1ELb0ELb1ELb0ELb0ELb1ELb0ELb0EEEvNS_16Flash_fwd_paramsE --------------------------
	.section	.nv.info._ZN5flash24flash_fwd_splitkv_kernelI23Flash_fwd_kernel_traitsILi96ELi64ELi64ELi4ELb0ELb0EN7cutlass10bfloat16_tE19Flash_kernel_traitsILi96ELi64ELi64ELi4ES3_EELb1ELb0ELb1ELb0ELb0ELb1ELb0ELb0EEEvNS_16Flash_fwd_paramsE,"",@"SHT_CUDA_INFO"
	.sectionflags	@""
	.align	4


	//----- nvinfo : EIATTR_CUDA_API_VERSION
	.align		4
        /*0000*/ 	.byte	0x04, 0x37
        /*0002*/ 	.short	(.L_1598 - .L_1597)
.L_1597:
        /*0004*/ 	.word	0x00000082


	//----- nvinfo : EIATTR_SW2861232_WAR
	.align		4
.L_1598:
        /*0008*/ 	.byte	0x01, 0x35
	.zero		2


	//----- nvinfo : EIATTR_PARAM_CBANK
	.align		4
        /*000c*/ 	.byte	0x04, 0x0a
        /*000e*/ 	.short	(.L_1600 - .L_1599)
	.align		4
.L_1599:
        /*0010*/ 	.word	index@(.nv.constant0._ZN5flash24flash_fwd_splitkv_kernelI23Flash_fwd_kernel_traitsILi96ELi64ELi64ELi4ELb0ELb0EN7cutlass10bfloat16_tE19Flash_kernel_traitsILi96ELi64ELi64ELi4ES3_EELb1ELb0ELb1ELb0ELb0ELb1ELb0ELb0EEEvNS_16Flash_fwd_paramsE)
        /*0014*/ 	.short	0x0160
        /*0016*/ 	.short	0x01d0


	//----- nvinfo : EIATTR_CBANK_PARAM_SIZE
	.align		4
.L_1600:
        /*0018*/ 	.byte	0x03, 0x19
        /*001a*/ 	.short	0x01d0


	//----- nvinfo : EIATTR_KPARAM_INFO
	.align		4
        /*001c*/ 	.byte	0x04, 0x17
        /*001e*/ 	.short	(.L_1602 - .L_1601)
.L_1601:
        /*0020*/ 	.word	0x00000000
        /*0024*/ 	.short	0x0000
        /*0026*/ 	.short	0x0000
        /*0028*/ 	.byte	0x00, 0xf0, 0x41, 0x07


	//----- nvinfo : EIATTR_MAXREG_COUNT
	.align		4
.L_1602:
        /*002c*/ 	.byte	0x03, 0x1b
        /*002e*/ 	.short	0x00ff


	//----- nvinfo : EIATTR_NUM_BARRIERS
	.align		4
        /*0030*/ 	.byte	0x02, 0x4c
        /*0032*/ 	.byte	0x01
	.zero		1


	//----- nvinfo : EIATTR_MERCURY_ISA_VERSION
	.align		4
        /*0034*/ 	.byte	0x03, 0x5f
        /*0036*/ 	.short	0x0000


	//----- nvinfo : EIATTR_COOP_GROUP_MASK_REGIDS
	.align		4
        /*0038*/ 	.byte	0x04, 0x29
        /*003a*/ 	.short	(.L_1604 - .L_1603)


	//   ....[0]....
.L_1603:
        /*003c*/ 	.word	0xffffffff


	//   ....[1]....
        /*0040*/ 	.word	0xffffffff


	//   ....[2]....
        /*0044*/ 	.word	0xffffffff


	//   ....[3]....
        /*0048*/ 	.word	0xffffffff


	//   ....[4]....
        /*004c*/ 	.word	0xffffffff


	//   ....[5]....
        /*0050*/ 	.word	0xffffffff


	//   ....[6]....
        /*0054*/ 	.word	0xffffffff


	//   ....[7]....
        /*0058*/ 	.word	0xffffffff


	//   ....[8]....
        /*005c*/ 	.word	0xffffffff


	//   ....[9]....
        /*0060*/ 	.word	0xffffffff


	//   ....[10]....
        /*0064*/ 	.word	0xffffffff


	//   ....[11]....
        /*0068*/ 	.word	0xffffffff


	//   ....[12]....
        /*006c*/ 	.word	0xffffffff


	//   ....[13]....
        /*0070*/ 	.word	0xffffffff


	//   ....[14]....
        /*0074*/ 	.word	0xffffffff


	//   ....[15]....
        /*0078*/ 	.word	0xffffffff


	//----- nvinfo : EIATTR_COOP_GROUP_INSTR_OFFSETS
	.align		4
.L_1604:
        /*007c*/ 	.byte	0x04, 0x28
        /*007e*/ 	.short	(.L_1606 - .L_1605)


	//   ....[0]....
.L_1605:
        /*0080*/ 	.word	0x00004450


	//   ....[1]....
        /*0084*/ 	.word	0x00004480


	//   ....[2]....
        /*0088*/ 	.word	0x000044a0


	//   ....[3]....
        /*008c*/ 	.word	0x000044c0


	//   ....[4]....
        /*0090*/ 	.word	0x00007390


	//   ....[5]....
        /*0094*/ 	.word	0x000073a0


	//   ....[6]....
        /*0098*/ 	.word	0x000073d0


	//   ....[7]....
        /*009c*/ 	.word	0x000073e0


	//   ....[8]....
        /*00a0*/ 	.word	0x0000a170


	//   ....[9]....
        /*00a4*/ 	.word	0x0000a190


	//   ....[10]....
        /*00a8*/ 	.word	0x0000a1b0


	//   ....[11]....
        /*00ac*/ 	.word	0x0000a1d0


	//   ....[12]....
        /*00b0*/ 	.word	0x0000b180


	//   ....[13]....
        /*00b4*/ 	.word	0x0000b1c0


	//   ....[14]....
        /*00b8*/ 	.word	0x0000b200


	//   ....[15]....
        /*00bc*/ 	.word	0x0000b210


	//----- nvinfo : EIATTR_EXIT_INSTR_OFFSETS
	.align		4
.L_1606:
        /*00c0*/ 	.byte	0x04, 0x1c
        /*00c2*/ 	.short	(.L_1608 - .L_1607)


	//   ....[0]....
.L_1607:
        /*00c4*/ 	.word	0x000002d0


	//   ....[1]....
        /*00c8*/ 	.word	0x00000900


	//   ....[2]....
        /*00cc*/ 	.word	0x00000930


	//   ....[3]....
        /*00d0*/ 	.word	0x0000c0c0


	//   ....[4]....
        /*00d4*/ 	.word	0x0000c1b0


	//   ....[5]....
        /*00d8*/ 	.word	0x0000c1d0


	//----- nvinfo : EIATTR_CTAIDZ_USED
	.align		4
.L_1608:
        /*00dc*/ 	.byte	0x01, 0x04
	.zero		2


	//----- nvinfo : EIATTR_CRS_STACK_SIZE
	.align		4
        /*00e0*/ 	.byte	0x04, 0x1e
        /*00e2*/ 	.short	(.L_1610 - .L_1609)
.L_1609:
        /*00e4*/ 	.word	0x00000000
.L_1610:


//--------------------- .nv.info._ZN5flash24flash_fwd_splitkv_kernelI23Flash_fwd_kernel_traitsILi96ELi64ELi64ELi4ELb0ELb0EN7cutlass10bfloat16_tE19Flash_kernel_traitsILi96ELi64ELi64ELi4ES3_EELb1ELb0ELb0ELb0ELb1ELb0ELb0ELb1EEEvNS_16Flash_fwd_paramsE --------------------------
	.section	.nv.info._ZN5flash24flash_fwd_splitkv_kernelI23Flash_fwd_kernel_traitsILi96ELi64ELi64ELi4ELb0ELb0EN7cutlass10bfloat16_tE19Flash_kernel_traitsILi96ELi64ELi64ELi4ES3_EELb1ELb0ELb0ELb0ELb1ELb0ELb0ELb1EEEvNS_16Flash_fwd_paramsE,"",@"SHT_CUDA_INFO"
	.sectionflags	@""
	.align	4


	//----- nvinfo : EIATTR_CUDA_API_VERSION
	.align		4
        /*0000*/ 	.byte	0x04, 0x37
        /*0002*/ 	.short	(.L_1612 - .L_1611)
.L_1611:
        /*0004*/ 	.word	0x00000082


	//----- nvinfo : EIATTR_SW2861232_WAR
	.align		4
.L_1612:
        /*0008*/ 	.byte	0x01, 0x35
	.zero		2


	//----- nvinfo : EIATTR_PARAM_CBANK
	.align		4
        /*000c*/ 	.byte	0x04, 0x0a
        /*000e*/ 	.short	(.L_1614 - .L_1613)
	.align		4
.L_1613:
        /*0010*/ 	.word	index@(.nv.constant0._ZN5flash24flash_fwd_splitkv_kernelI23Flash_fwd_kernel_traitsILi96ELi64ELi64ELi4ELb0ELb0EN7cutlass10bfloat16_tE19Flash_kernel_traitsILi96ELi64ELi64ELi4ES3_EELb1ELb0ELb0ELb0ELb1ELb0ELb0ELb1EEEvNS_16Flash_fwd_paramsE)
        /*0014*/ 	.short	0x0160
        /*0016*/ 	.short	0x01d0


	//----- nvinfo : EIATTR_CBANK_PARAM_SIZE
	.align		4
.L_1614:
        /*0018*/ 	.byte	0x03, 0x19
        /*001a*/ 	.short	0x01d0


	//----- nvinfo : EIATTR_KPARAM_INFO
	.align		4
        /*001c*/ 	.byte	0x04, 0x17
        /*001e*/ 	.short	(.L_1616 - .L_1615)
.L_1615:
        /*0020*/ 	.word	0x00000000
        /*0024*/ 	.short	0x0000
        /*0026*/ 	.short	0x0000
        /*0028*/ 	.byte	0x00, 0xf0, 0x41, 0x07


	//----- nvinfo : EIATTR_MAXREG_COUNT
	.align		4
.L_1616:
        /*002c*/ 	.byte	0x03, 0x1b
        /*002e*/ 	.short	0x00ff


	//----- nvinfo : EIATTR_NUM_BARRIERS
	.align		4
        /*0030*/ 	.byte	0x02, 0x4c
        /*0032*/ 	.byte	0x01
	.zero		1


	//----- nvinfo : EIATTR_MERCURY_ISA_VERSION
	.align		4
        /*0034*/ 	.byte	0x03, 0x5f
        /*0036*/ 	.short	0x0000


	//----- nvinfo : EIATTR_COOP_GROUP_MASK_REGIDS
	.align		4
        /*0038*/ 	.byte	0x04, 0x29
        /*003a*/ 	.short	(.L_1618 - .L_1617)


	//   ....[0]....
.L_1617:
        /*003c*/ 	.word	0xffffffff


	//   ....[1]....
        /*0040*/ 	.word	0xffffffff


	//   ....[2]....
        /*0044*/ 	.word	0xffffffff


	//   ....[3]....
        /*0048*/ 	.word	0xffffffff


	//   ....[4]....
        /*004c*/ 	.word	0xffffffff


	//   ....[5]....
        /*0050*/ 	.word	0xffffffff


	//   ....[6]....
        /*0054*/ 	.word	0xffffffff


	//   ....[7]....
        /*0058*/ 	.word	0xffffffff


	//   ....[8]....
        /*005c*/ 	.word	0xffffffff


	//   ....[9]....
        /*0060*/ 	.word	0xffffffff


	//   ....[10]....
        /*0064*/ 	.word	0xffffffff


	//   ....[11]....
        /*0068*/ 	.word	0xffffffff


	//   ....[12]....
        /*006c*/ 	.word	0xffffffff


	//   ....[13]....
        /*0070*/ 	.word	0xffffffff


	//   ....[14]....
        /*0074*/ 	.word	0xffffffff


	//   ....[15]....
        /*0078*/ 	.word	0xffffffff


	//----- nvinfo : EIATTR_COOP_GROUP_INSTR_OFFSETS
	.align		4
.L_1618:
        /*007c*/ 	.byte	0x04, 0x28
        /*007e*/ 	.short	(.L_1620 - .L_1619)


	//   ....[0]....
.L_1619:
        /*0080*/ 	.word	0x0000aa30


	//   ....[1]....
        /*0084*/ 	.word	0x0000aa90


	//   ....[2]....
        /*0088*/ 	.word	0x0000aaa0


	//   ....[3]....
        /*008c*/ 	.word	0x0000aad0


	//   ....[4]....
        /*0090*/ 	.word	0x0000cda0


	//   ....[5]....
        /*0094*/ 	.word	0x0000cdb0


	//   ....[6]....
        /*0098*/ 	.word	0x0000cdf0


	//   ....[7]....
        /*009c*/ 	.word	0x0000ce00


	//   ....[8]....
        /*00a0*/ 	.word	0x0000efb0


	//   ....[9]....
        /*00a4*/ 	.word	0x0000efd0


	//   ....[10]....
        /*00a8*/ 	.word	0x0000f000


	//   ....[11]....
        /*00ac*/ 	.word	0x0000f010


	//   ....[12]....
        /*00b0*/ 	.word	0x0000ffc0


	//   ....[13]....
        /*00b4*/ 	.word	0x0000fff0


	//   ....[14]....
        /*00b8*/ 	.word	0x00010030


	//   ....[15]....
        /*00bc*/ 	.word	0x00010050


	//----- nvinfo : EIATTR_EXIT_INSTR_OFFSETS
	.align		4
.L_1620:
        /*00c0*/ 	.byte	0x04, 0x1c
        /*00c2*/ 	.short	(.L_1622 - .L_1621)


	//   ....[0]....
.L_1621:
        /*00c4*/ 	.word	0x00000310


	//   ....[1]....
        /*00c8*/ 	.word	0x000008a0


	//   ....[2]....
        /*00cc*/ 	.word	0x000008d0


	//   ....[3]....
        /*00d0*/ 	.word	0x00010eb0


	//   ....[4]....
        /*00d4*/ 	.word	0x00010f90


	//----- nvinfo : EIATTR_CTAIDZ_USED
	.align		4
.L_1622:
        /*00d8*/ 	.byte	0x01, 0x04
	.zero		2


	//----- nvinfo : EIATTR_CRS_STACK_SIZE
	.align		4
        /*00dc*/ 	.byte	0x04, 0x1e
        /*00de*/ 	.short	(.L_1624 - .L_1623)
.L_1623:
        /*00e0*/ 	.word	0x00000000
.L_1624:


//--------------------- .nv.info._ZN5flash24flash_fwd_splitkv_kernelI23Flash_fwd_kernel_traitsILi96ELi64ELi64ELi4ELb0ELb0EN7cutlass10bfloat16_tE19Flash_kernel_traitsILi96ELi64ELi64ELi4ES3_EELb1ELb0ELb0ELb0ELb1ELb1ELb0ELb1EEEvNS_16Flash_fwd_paramsE --------------------------
	.section	.nv.info._ZN5flash24flash_fwd_splitkv_kernelI23Flash_fwd_kernel_traitsILi96ELi64ELi64ELi4ELb0ELb0EN7cutlass10bfloat16_tE19Flash_kernel_traitsILi96ELi64ELi64ELi4ES3_EELb1ELb0ELb0ELb0ELb1ELb1ELb0ELb1EEEvNS_16Flash_fwd_paramsE,"",@"SHT_CUDA_INFO"
	.sectionflags	@""
	.align	4


	//----- nvinfo : EIATTR_CUDA_API_VERSION
	.align		4
        /*0000*/ 	.byte	0x04, 0x37
        /*0002*/ 	.short	(.L_1626 - .L_1625)
.L_1625:
        /*0004*/ 	.word	0x00000082


	//----- nvinfo : EIATTR_SW2861232_WAR
	.align		4
.L_1626:
        /*0008*/ 	.byte	0x01, 0x35
	.zero		2


	//----- nvinfo : EIATTR_PARAM_CBANK
	.align		4
        /*000c*/ 	.byte	0x04, 0x0a
        /*000e*/ 	.short	(.L_1628 - .L_1627)
	.align		4
.L_1627:
        /*0010*/ 	.word	index@(.nv.constant0._ZN5flash24flash_fwd_splitkv_kernelI23Flash_fwd_kernel_traitsILi96ELi64ELi64ELi4ELb0ELb0EN7cutlass10bfloat16_tE19Flash_kernel_traitsILi96ELi64ELi64ELi4ES3_EELb1ELb0ELb0ELb0ELb1ELb1ELb0ELb1EEEvNS_16Flash_fwd_paramsE)
        /*0014*/ 	.short	0x0160
        /*0016*/ 	.short	0x01d0


	//----- nvinfo : EIATTR_CBANK_PARAM_SIZE
	.align		4
.L_1628:
        /*0018*/ 	.byte	0x03, 0x19
        /*001a*/ 	.short	0x01d0


	//----- nvinfo : EIATTR_KPARAM_INFO
	.align		4
        /*001c*/ 	.byte	0x04, 0x17
        /*001e*/ 	.short	(.L_1630 - .L_1629)
.L_1629:
        /*0020*/ 	.word	0x00000000
        /*0024*/ 	.short	0x0000
        /*0026*/ 	.short	0x0000
        /*0028*/ 	.byte	0x00, 0xf0, 0x41, 0x07


	//----- nvinfo : EIATTR_MAXREG_COUNT
	.align		4
.L_1630:
        /*002c*/ 	.byte	0x03, 0x1b
        /*002e*/ 	.short	0x00ff


	//----- nvinfo : EIATTR_NUM_BARRIERS
	.align		4
        /*0030*/ 	.byte	0x02, 0x4c
        /*0032*/ 	.byte	0x01
	.zero		1


	//----- nvinfo : EIATTR_MERCURY_ISA_VERSION
	.align		4
        /*0034*/ 	.byte	0x03, 0x5f
        /*0036*/ 	.short	0x0000


	//----- nvinfo : EIATTR_COOP_GROUP_MASK_REGIDS
	.align		4
        /*0038*/ 	.byte	0x04, 0x29
        /*003a*/ 	.short	(.L_1632 - .L_1631)


	//   ....[0]....
.L_1631:
        /*003c*/ 	.word	0xffffffff


	//   ....[1]....
        /*0040*/ 	.word	0xffffffff


	//   ....[2]....
        /*0044*/ 	.word	0xffffffff


	//   ....[3]....
        /*0048*/ 	.word	0xffffffff


	//   ....[4]....
        /*004c*/ 	.word	0xffffffff


	//   ....[5]....
        /*0050*/ 	.word	0xffffffff


	//   ....[6]....
        /*0054*/ 	.word	0xffffffff


	//   ....[7]....
        /*0058*/ 	.word	0xffffffff


	//   ....[8]....
        /*005c*/ 	.word	0xffffffff


	//   ....[9]....
        /*0060*/ 	.word	0xffffffff


	//   ....[10]....
        /*0064*/ 	.word	0xffffffff


	//   ....[11]....
        /*0068*/ 	.word	0xffffffff


	//   ....[12]....
        /*006c*/ 	.word	0xffffffff


	//   ....[13]....
        /*0070*/ 	.word	0xffffffff


	//   ....[14]....
        /*0074*/ 	.word	0xffffffff


	//   ....[15]....
        /*0078*/ 	.word	0xffffffff


	//----- nvinfo : EIATTR_COOP_GROUP_INSTR_OFFSETS
	.align		4
.L_1632:
        /*007c*/ 	.byte	0x04, 0x28
        /*007e*/ 	.short	(.L_1634 - .L_1633)


	//   ....[0]....
.L_1633:
        /*0080*/ 	.word	0x0000ae30


	//   ....[1]....
        /*0084*/ 	.word	0x0000ae60


	//   ....[2]....
        /*0088*/ 	.word	0x0000ae80


	//   ....[3]....
        /*008c*/ 	.word	0x0000aef0


	//   ....[4]....
        /*0090*/ 	.word	0x0000d5a0


	//   ....[5]....
        /*0094*/ 	.word	0x0000d5b0


	//   ....[6]....
        /*0098*/ 	.word	0x0000d5e0


	//   ....[7]....
        /*009c*/ 	.word	0x0000d5f0


	//   ....[8]....
        /*00a0*/ 	.word	0x0000fbb0


	//   ....[9]....
        /*00a4*/ 	.word	0x0000fbd0


	//   ....[10]....
        /*00a8*/ 	.word	0x0000fc00


	//   ....[11]....
        /*00ac*/ 	.word	0x0000fc10


	//   ....[12]....
        /*00b0*/ 	.word	0x00010bb0


	//   ....[13]....
        /*00b4*/ 	.word	0x00010be0


	//   ....[14]....
        /*00b8*/ 	.word	0x00010c20


	//   ....[15]....
        /*00bc*/ 	.word	0x00010c40


	//----- nvinfo : EIATTR_EXIT_INSTR_OFFSETS
	.align		4
.L_1634:
        /*00c0*/ 	.byte	0x04, 0x1c
        /*00c2*/ 	.short	(.L_1636 - .L_1635)


	//   ....[0]....
.L_1635:
        /*00c4*/ 	.word	0x00000310


	//   ....[1]....
        /*00c8*/ 	.word	0x000008a0


	//   ....[2]....
        /*00cc*/ 	.word	0x000008d0


	//   ....[3]....
        /*00d0*/ 	.word	0x00011aa0


	//   ....[4]....
        /*00d4*/ 	.word	0x00011b80


	//----- nvinfo : EIATTR_CTAIDZ_USED
	.align		4
.L_1636:
        /*00d8*/ 	.byte	0x01, 0x04
	.zero		2


	//----- nvinfo : EIATTR_CRS_STACK_SIZE
	.align		4
        /*00dc*/ 	.byte	0x04, 0x1e
        /*00de*/ 	.short	(.L_1638 - .L_1637)
.L_1637:
        /*00e0*/ 	.word	0x00000000
.L_1638:


//--------------------- .nv.info._ZN5flash24flash_fwd_splitkv_kernelI23Flash_fwd_kernel_traitsILi96ELi64ELi64ELi4ELb0ELb0EN7cutlass10bfloat16_tE19Flash_kernel_traitsILi96ELi64ELi64ELi4ES3_EELb1ELb0ELb1ELb0ELb0ELb0ELb0ELb1EEEvNS_16Flash_fwd_paramsE --------------------------
	.section	.nv.info._ZN5flash24flash_fwd_splitkv_kernelI23Flash_fwd_kernel_traitsILi96ELi64ELi64ELi4ELb0ELb0EN7cutlass10bfloat16_tE19Flash_kernel_traitsILi96ELi64ELi64ELi4ES3_EELb1ELb0ELb1ELb0ELb0ELb0ELb0ELb1EEEvNS_16Flash_fwd_paramsE,"",@"SHT_CUDA_INFO"
	.sectionflags	@""
	.align	4


	//----- nvinfo : EIATTR_CUDA_API_VERSION
	.align		4
        /*0000*/ 	.byte	0x04, 0x37
        /*0002*/ 	.short	(.L_1640 - .L_1639)
.L_1639:
        /*0004*/ 	.word	0x00000082


	//----- nvinfo : EIATTR_SW2861232_WAR
	.align		4
.L_1640:
        /*0008*/ 	.byte	0x01, 0x35
	.zero		2


	//----- nvinfo : EIATTR_PARAM_CBANK
	.align		4
        /*000c*/ 	.byte	0x04, 0x0a
        /*000e*/ 	.short	(.L_1642 - .L_1641)
	.align		4
.L_1641:
        /*0010*/ 	.word	index@(.nv.constant0._ZN5flash24flash_fwd_splitkv_kernelI23Flash_fwd_kernel_traitsILi96ELi64ELi64ELi4ELb0ELb0EN7cutlass10bfloat16_tE19Flash_kernel_traitsILi96ELi64ELi64ELi4ES3_EELb1ELb0ELb1ELb0ELb0ELb0ELb0ELb1EEEvNS_16Flash_fwd_paramsE)
        /*0014*/ 	.short	0x0160
        /*0016*/ 	.short	0x01d0


	//----- nvinfo : EIATTR_CBANK_PARAM_SIZE
	.align		4
.L_1642:
        /*0018*/ 	.byte	0x03, 0x19
        /*001a*/ 	.short	0x01d0


	//----- nvinfo : EIATTR_KPARAM_INFO
	.align		4
        /*001c*/ 	.byte	0x04, 0x17
        /*001e*/ 	.short	(.L_1644 - .L_1643)
.L_1643:
        /*0020*/ 	.word	0x00000000
        /*0024*/ 	.short	0x0000
        /*0026*/ 	.short	0x0000
        /*0028*/ 	.byte	0x00, 0xf0, 0x41, 0x07


	//----- nvinfo : EIATTR_MAXREG_COUNT
	.align		4
.L_1644:
        /*002c*/ 	.byte	0x03, 0x1b
        /*002e*/ 	.short	0x00ff


	//----- nvinfo : EIATTR_NUM_BARRIERS
	.align		4
        /*0030*/ 	.byte	0x02, 0x4c
        /*0032*/ 	.byte	0x01
	.zero		1


	//----- nvinfo : EIATTR_MERCURY_ISA_VERSION
	.align		4
        /*0034*/ 	.byte	0x03, 0x5f
        /*0036*/ 	.short	0x0000


	//----- nvinfo : EIATTR_COOP_GROUP_MASK_REGIDS
	.align		4
        /*0038*/ 	.byte	0x04, 0x29
        /*003a*/ 	.short	(.L_1646 - .L_1645)


	//   ....[0]....
.L_1645:
        /*003c*/ 	.word	0xffffffff


	//   ....[1]....
        /*0040*/ 	.word	0xffffffff


	//   ....[2]....
        /*0044*/ 	.word	0xffffffff


	//   ....[3]....
        /*0048*/ 	.word	0xffffffff


	//   ....[4]....
        /*004c*/ 	.word	0xffffffff


	//   ....[5]....
        /*0050*/ 	.word	0xffffffff


	//   ....[6]....
        /*0054*/ 	.word	0xffffffff


	//   ....[7]....
        /*0058*/ 	.word	0xffffffff


	//   ....[8]....
        /*005c*/ 	.word	0xffffffff


	//   ....[9]....
        /*0060*/ 	.word	0xffffffff


	//   ....[10]....
        /*0064*/ 	.word	0xffffffff


	//   ....[11]....
        /*0068*/ 	.word	0xffffffff


	//   ....[12]....
        /*006c*/ 	.word	0xffffffff


	//   ....[13]....
        /*0070*/ 	.word	0xffffffff


	//   ....[14]....
        /*0074*/ 	.word	0xffffffff


	//   ....[15]....
        /*0078*/ 	.word	0xffffffff


	//----- nvinfo : EIATTR_COOP_GROUP_INSTR_OFFSETS
	.align		4
.L_1646:
        /*007c*/ 	.byte	0x04, 0x28
        /*007e*/ 	.short	(.L_1648 - .L_1647)


	//   ....[0]....
.L_1647:
        /*0080*/ 	.word	0x0000c210


	//   ....[1]....
        /*0084*/ 	.word	0x0000c2a0


	//   ....[2]....
        /*0088*/ 	.word	0x0000c2c0


	//   ....[3]....
        /*008c*/ 	.word	0x0000c330


	//   ....[4]....
        /*0090*/ 	.word	0x0000ed20


	//   ....[5]....
        /*0094*/ 	.word	0x0000ed30


	//   ....[6]....
        /*0098*/ 	.word	0x0000ed60


	//   ....[7]....
        /*009c*/ 	.word	0x0000ed70


	//   ....[8]....
        /*00a0*/ 	.word	0x000116e0


	//   ....[9]....
        /*00a4*/ 	.word	0x00011700


	//   ....[10]....
        /*00a8*/ 	.word	0x00011720


	//   ....[11]....
        /*00ac*/ 	.word	0x00011740


	//   ....[12]....
        /*00b0*/ 	.word	0x00012720


	//   ....[13]....
        /*00b4*/ 	.word	0x00012760


	//   ....[14]....
        /*00b8*/ 	.word	0x000127a0


	//   ....[15]....
        /*00bc*/ 	.word	0x000127c0


	//----- nvinfo : EIATTR_EXIT_INSTR_OFFSETS
	.align		4
.L_1648:
        /*00c0*/ 	.byte	0x04, 0x1c
        /*00c2*/ 	.short	(.L_1650 - .L_1649)


	//   ....[0]....
.L_1649:
        /*00c4*/ 	.word	0x00000300


	//   ....[1]....
        /*00c8*/ 	.word	0x00000920


	//   ....[2]....
        /*00cc*/ 	.word	0x00000950


	//   ....[3]....
        /*00d0*/ 	.word	0x00013640


	//   ....[4]....
        /*00d4*/ 	.word	0x00013740


	//   ....[5]....
        /*00d8*/ 	.word	0x00013760


	//----- nvinfo : EIATTR_CTAIDZ_USED
	.align		4
.L_1650:
        /*00dc*/ 	.byte	0x01, 0x04
	.zero		2


	//----- nvinfo : EIATTR_CRS_STACK_SIZE
	.align		4
        /*00e0*/ 	.byte	0x04, 0x1e
        /*00e2*/ 	.short	(.L_1652 - .L_1651)
.L_1651:
        /*00e4*/ 	.word	0x00000000
.L_1652:


//--------------------- .nv.info._ZN5flash24flash_fwd_splitkv_kernelI23Flash_fwd_kernel_traitsILi96ELi64ELi64ELi4ELb0ELb0EN7cutlass10bfloat16_tE19Flash_kernel_traitsILi96ELi64ELi64ELi4ES3_EELb1ELb0ELb1ELb0ELb0ELb1ELb0ELb1EEEvNS_16Flash_fwd_paramsE --------------------------
	.section	.nv.info._ZN5flash24flash_fwd_splitkv_kernelI23Flash_fwd_kernel_traitsILi96ELi64ELi64ELi4ELb0ELb0EN7cutlass10bfloat16_tE19Flash_kernel_traitsILi96ELi64ELi64ELi4ES3_EELb1ELb0ELb1ELb0ELb0ELb1ELb0ELb1EEEvNS_16Flash_fwd_paramsE,"",@"SHT_CUDA_INFO"
	.sectionflags	@""
	.align	4


	//----- nvinfo : EIATTR_CUDA_API_VERSION
	.align		4
        /*0000*/ 	.byte	0x04, 0x37
        /*0002*/ 	.short	(.L_1654 - .L_1653)
.L_1653:
        /*0004*/ 	.word	0x00000082


	//----- nvinfo : EIATTR_SW2861232_WAR
	.align		4
.L_1654:
        /*0008*/ 	.byte	0x01, 0x35
	.zero		2


	//----- nvinfo : EIATTR_PARAM_CBANK
	.align		4
        /*000c*/ 	.byte	0x04, 0x0a
        /*000e*/ 	.short	(.L_1656 - .L_1655)
	.align		4
.L_1655:
        /*0010*/ 	.word	index@(.nv.constant0._ZN5flash24flash_fwd_splitkv_kernelI23Flash_fwd_kernel_traitsILi96ELi64ELi64ELi4ELb0ELb0EN7cutlass10bfloat16_tE19Flash_kernel_traitsILi96ELi64ELi64ELi4ES3_EELb1ELb0ELb1ELb0ELb0ELb1ELb0ELb1EEEvNS_16Flash_fwd_paramsE)
        /*0014*/ 	.short	0x0160
        /*0016*/ 	.short	0x01d0


	//----- nvinfo : EIATTR_CBANK_PARAM_SIZE
	.align		4
.L_1656:
        /*0018*/ 	.byte	0x03, 0x19
        /*001a*/ 	.short	0x01d0


	//----- nvinfo : EIATTR_KPARAM_INFO
	.align		4
        /*001c*/ 	.byte	0x04, 0x17
        /*001e*/ 	.short	(.L_1658 - .L_1657)
.L_1657:
        /*0020*/ 	.word	0x00000000
        /*0024*/ 	.short	0x0000
        /*0026*/ 	.short	0x0000
        /*0028*/ 	.byte	0x00, 0xf0, 0x41, 0x07


	//----- nvinfo : EIATTR_MAXREG_COUNT
	.align		4
.L_1658:
        /*002c*/ 	.byte	0x03, 0x1b
        /*002e*/ 	.short	0x00ff


	//----- nvinfo : EIATTR_NUM_BARRIERS
	.align		4
        /*0030*/ 	.byte	0x02, 0x4c
        /*0032*/ 	.byte	0x01
	.zero		1


	//----- nvinfo : EIATTR_MERCURY_ISA_VERSION
	.align		4
        /*0034*/ 	.byte	0x03, 0x5f
        /*0036*/ 	.short	0x0000


	//----- nvinfo : EIATTR_COOP_GROUP_MASK_REGIDS
	.align		4
        /*0038*/ 	.byte	0x04, 0x29
        /*003a*/ 	.short	(.L_1660 - .L_1659)


	//   ....[0]....
.L_1659:
        /*003c*/ 	.word	0xffffffff


	//   ....[1]....
        /*0040*/ 	.word	0xffffffff


	//   ....[2]....
        /*0044*/ 	.word	0xffffffff


	//   ....[3]....
        /*0048*/ 	.word	0xffffffff


	//   ....[4]....
        /*004c*/ 	.word	0xffffffff


	//   ....[5]....
        /*0050*/ 	.word	0xffffffff


	//   ....[6]....
        /*0054*/ 	.word	0xffffffff


	//   ....[7]....
        /*0058*/ 	.word	0xffffffff


	//   ....[8]....
        /*005c*/ 	.word	0xffffffff


	//   ....[9]....
        /*0060*/ 	.word	0xffffffff


	//   ....[10]....
        /*0064*/ 	.word	0xffffffff


	//   ....[11]....
        /*0068*/ 	.word	0xffffffff


	//   ....[12]....
        /*006c*/ 	.word	0xffffffff


	//   ....[13]....
        /*0070*/ 	.word	0xffffffff


	//   ....[14]....
        /*0074*/ 	.word	0xffffffff


	//   ....[15]....
        /*0078*/ 	.word	0xffffffff


	//----- nvinfo : EIATTR_COOP_GROUP_INSTR_OFFSETS
	.align		4
.L_1660:
        /*007c*/ 	.byte	0x04, 0x28
        /*007e*/ 	.short	(.L_1662 - .L_1661)


	//   ....[0]....
.L_1661:
        /*0080*/ 	.word	0x0000c680


	//   ....[1]....
        /*0084*/ 	.word	0x0000c6b0


	//   ....[2]....
        /*0088*/ 	.word	0x0000c6c0


	//   ....[3]....
        /*008c*/ 	.word	0x0000c710


	//   ....[4]....
        /*0090*/ 	.word	0x0000f510


	//   ....[5]....
        /*0094*/ 	.word	0x0000f520


	//   ....[6]....
        /*0098*/ 	.word	0x0000f550


	//   ....[7]....
        /*009c*/ 	.word	0x0000f560


	//   ....[8]....
        /*00a0*/ 	.word	0x00012300


	//   ....[9]....
        /*00a4*/ 	.word	0x00012310


	//   ....[10]....
        /*00a8*/ 	.word	0x00012330


	//   ....[11]....
        /*00ac*/ 	.word	0x00012350


	//   ....[12]....
        /*00b0*/ 	.word	0x00013310


	//   ....[13]....
        /*00b4*/ 	.word	0x00013350


	//   ....[14]....
        /*00b8*/ 	.word	0x00013390


	//   ....[15]....
        /*00bc*/ 	.word	0x000133b0


	//----- nvinfo : EIATTR_EXIT_INSTR_OFFSETS
	.align		4
.L_1662:
        /*00c0*/ 	.byte	0x04, 0x1c
        /*00c2*/ 	.short	(.L_1664 - .L_1663)


	//   ....[0]....
.L_1663:
        /*00c4*/ 	.word	0x00000300


	//   ....[1]....
        /*00c8*/ 	.word	0x00000920


	//   ....[2]....
        /*00cc*/ 	.word	0x00000950


	//   ....[3]....
        /*00d0*/ 	.word	0x00014230


	//   ....[4]....
        /*00d4*/ 	.word	0x00014330


	//   ....[5]....
        /*00d8*/ 	.word	0x00014350


	//----- nvinfo : EIATTR_CTAIDZ_USED
	.align		4
.L_1664:
        /*00dc*/ 	.byte	0x01, 0x04
	.zero		2


	//----- nvinfo : EIATTR_CRS_STACK_SIZE
	.align		4
        /*00e0*/ 	.byte	0x04, 0x1e
        /*00e2*/ 	.short	(.L_1666 - .L_1665)
.L_1665:
        /*00e4*/ 	.word	0x00000000
.L_1666:


//--------------------- .nv.info._ZN5flash24flash_fwd_splitkv_kernelI23Flash_fwd_kernel_traitsILi96ELi64ELi64ELi4ELb0ELb0EN7cutlass10bfloat16_tE19Flash_kernel_traitsILi96ELi64ELi64ELi4ES3_EELb1ELb0ELb0ELb0ELb1ELb0ELb1ELb0EEEvNS_16Flash_fwd_paramsE --------------------------
	.section	.nv.info._ZN5flash24flash_fwd_splitkv_kernelI23Flash_fwd_kernel_traitsILi96ELi64ELi64ELi4ELb0ELb0EN7cutlass10bfloat16_tE19Flash_kernel_traitsILi96ELi64ELi64ELi4ES3_EELb1ELb0ELb0ELb0ELb1ELb0ELb1ELb0EEEvNS_16Flash_fwd_paramsE,"",@"SHT_CUDA_INFO"
	.sectionflags	@""
	.align	4


	//----- nvinfo : EIATTR_CUDA_API_VERSION
	.align		4
        /*0000*/ 	.byte	0x04, 0x37
        /*0002*/ 	.short	(.L_1668 - .L_1667)
.L_1667:
        /*0004*/ 	.word	0x00000082


	//----- nvinfo : EIATTR_SW2861232_WAR
	.align		4
.L_1668:
        /*0008*/ 	.byte	0x01, 0x35
	.zero		2


	//----- nvinfo : EIATTR_PARAM_CBANK
	.align		4
        /*000c*/ 	.byte	0x04, 0x0a
        /*000e*/ 	.short	(.L_1670 - .L_1669)
	.align		4
.L_1669:
        /*0010*/ 	.word	index@(.nv.constant0._ZN5flash24flash_fwd_splitkv_kernelI23Flash_fwd_kernel_traitsILi96ELi64ELi64ELi4ELb0ELb0EN7cutlass10bfloat16_tE19Flash_kernel_traitsILi96ELi64ELi64ELi4ES3_EELb1ELb0ELb0ELb0ELb1ELb0ELb1ELb0EEEvNS_16Flash_fwd_paramsE)
        /*0014*/ 	.short	0x0160
        /*0016*/ 	.short	0x01d0


	//----- nvinfo : EIATTR_CBANK_PARAM_SIZE
	.align		4
.L_1670:
        /*0018*/ 	.byte	0x03, 0x19
        /*001a*/ 	.short	0x01d0


	//----- nvinfo : EIATTR_KPARAM_INFO
	.align		4
        /*001c*/ 	.byte	0x04, 0x17
        /*001e*/ 	.short	(.L_1672 - .L_1671)
.L_1671:
        /*0020*/ 	.word	0x00000000
        /*0024*/ 	.short	0x0000
        /*0026*/ 	.short	0x0000
        /*0028*/ 	.byte	0x00, 0xf0, 0x41, 0x07


	//----- nvinfo : EIATTR_MAXREG_COUNT
	.align		4
.L_1672:
        /*002c*/ 	.byte	0x03, 0x1b
        /*002e*/ 	.short	0x00ff


	//----- nvinfo : EIATTR_NUM_BARRIERS
	.align		4
        /*0030*/ 	.byte	0x02, 0x4c
        /*0032*/ 	.byte	0x01
	.zero		1


	//----- nvinfo : EIATTR_MERCURY_ISA_VERSION
	.align		4
        /*0034*/ 	.byte	0x03, 0x5f
        /*0036*/ 	.short	0x0000


	//----- nvinfo : EIATTR_COOP_GROUP_MASK_REGIDS
	.align		4
        /*0038*/ 	.byte	0x04, 0x29
        /*003a*/ 	.short	(.L_1674 - .L_1673)


	//   ....[0]....
.L_1673:
        /*003c*/ 	.word	0xffffffff


	//   ....[1]....
        /*0040*/ 	.word	0xffffffff


	//   ....[2]....
        /*0044*/ 	.word	0xffffffff


	//   ....[3]....
        /*0048*/ 	.word	0xffffffff


	//   ....[4]....
        /*004c*/ 	.word	0xffffffff


	//   ....[5]....
        /*0050*/ 	.word	0xffffffff


	//   ....[6]....
        /*0054*/ 	.word	0xffffffff


	//   ....[7]....
        /*0058*/ 	.word	0xffffffff


	//   ....[8]....
        /*005c*/ 	.word	0xffffffff


	//   ....[9]....
        /*0060*/ 	.word	0xffffffff


	//   ....[10]....
        /*0064*/ 	.word	0xffffffff


	//   ....[11]....
        /*0068*/ 	.word	0xffffffff


	//   ....[12]....
        /*006c*/ 	.word	0xffffffff


	//   ....[13]....
        /*0070*/ 	.word	0xffffffff


	//   ....[14]....
        /*0074*/ 	.word	0xffffffff


	//   ....[15]....
        /*0078*/ 	.word	0xffffffff


	//----- nvinfo : EIATTR_COOP_GROUP_INSTR_OFFSETS
	.align		4
.L_1674:
        /*007c*/ 	.byte	0x04, 0x28
        /*007e*/ 	.short	(.L_1676 - .L_1675)


	//   ....[0]....
.L_1675:
        /*0080*/ 	.word	0x00003300


	//   ....[1]....
        /*0084*/ 	.word	0x00003390


	//   ....[2]....
        /*0088*/ 	.word	0x000033a0


	//   ....[3]....
        /*008c*/ 	.word	0x000033f0


	//   ....[4]....
        /*0090*/ 	.word	0x00005700


	//   ....[5]....
        /*0094*/ 	.word	0x00005710


	//   ....[6]....
        /*0098*/ 	.word	0x00005740


	//   ....[7]....
        /*009c*/ 	.word	0x00005750


	//   ....[8]....
        /*00a0*/ 	.word	0x00007950


	//   ....[9]....
        /*00a4*/ 	.word	0x00007970


	//   ....[10]....
        /*00a8*/ 	.word	0x000079a0


	//   ....[11]....
        /*00ac*/ 	.word	0x000079b0


	//   ....[12]....
        /*00b0*/ 	.word	0x00008940


	//   ....[13]....
        /*00b4*/ 	.word	0x000089a0


	//   ....[14]....
        /*00b8*/ 	.word	0x000089e0


	//   ....[15]....
        /*00bc*/ 	.word	0x00008a20


	//----- nvinfo : EIATTR_EXIT_INSTR_OFFSETS
	.align		4
.L_1676:
        /*00c0*/ 	.byte	0x04, 0x1c
        /*00c2*/ 	.short	(.L_1678 - .L_1677)


	//   ....[0]....
.L_1677:
        /*00c4*/ 	.word	0x00000420


	//   ....[1]....
        /*00c8*/ 	.word	0x00000a40


	//   ....[2]....
        /*00cc*/ 	.word	0x00000a70


	//   ....[3]....
        /*00d0*/ 	.word	0x00009680


	//   ....[4]....
        /*00d4*/ 	.word	0x000096c0


	//----- nvinfo : EIATTR_CTAIDZ_USED
	.align		4
.L_1678:
        /*00d8*/ 	.byte	0x01, 0x04
	.zero		2


	//----- nvinfo : EIATTR_CRS_STACK_SIZE
	.align		4
        /*00dc*/ 	.byte	0x04, 0x1e
        /*00de*/ 	.short	(.L_1680 - .L_1679)
.L_1679:
        /*00e0*/ 	.word	0x00000000
.L_1680:


//--------------------- .nv.info._ZN5flash24flash_fwd_splitkv_kernelI23Flash_fwd_kernel_traitsILi96ELi64ELi64ELi4ELb0ELb0EN7cutlass10bfloat16_tE19Flash_kernel_traitsILi96ELi64ELi64ELi4ES3_EELb1ELb0ELb0ELb0ELb1ELb1ELb1ELb0EEEvNS_16Flash_fwd_paramsE --------------------------
	.section	.nv.info._ZN5flash24flash_fwd_splitkv_kernelI23Flash_fwd_kernel_traitsILi96ELi64ELi64ELi4ELb0ELb0EN7cutlass10bfloat16_tE19Flash_kernel_traitsILi96ELi64ELi64ELi4ES3_EELb1ELb0ELb0ELb0ELb1ELb1ELb1ELb0EEEvNS_16Flash_fwd_paramsE,"",@"SHT_CUDA_INFO"
	.sectionflags	@""
	.align	4


	//----- nvinfo : EIATTR_CUDA_API_VERSION
	.align		4
        /*0000*/ 	.byte	0x04, 0x37
        /*0002*/ 	.short	(.L_1682 - .L_1681)
.L_1681:
        /*0004*/ 	.word	0x00000082


	//----- nvinfo : EIATTR_SW2861232_WAR
	.align		4
.L_1682:
        /*0008*/ 	.byte	0x01, 0x35
	.zero		2


	//----- nvinfo : EIATTR_PARAM_CBANK
	.align		4
        /*000c*/ 	.byte	0x04, 0x0a
        /*000e*/ 	.short	(.L_1684 - .L_1683)
	.align		4
.L_1683:
        /*0010*/ 	.word	index@(.nv.constant0._ZN5flash24flash_fwd_splitkv_kernelI23Flash_fwd_kernel_traitsILi96ELi64ELi64ELi4ELb0ELb0EN7cutlass10bfloat16_tE19Flash_kernel_traitsILi96ELi64ELi64ELi4ES3_EELb1ELb0ELb0ELb0ELb1ELb1ELb1ELb0EEEvNS_16Flash_fwd_paramsE)
        /*0014*/ 	.short	0x0160
        /*0016*/ 	.short	0x01d0


	//----- nvinfo : EIATTR_CBANK_PARAM_SIZE
	.align		4
.L_1684:
        /*0018*/ 	.byte	0x03, 0x19
        /*001a*/ 	.short	0x01d0


	//----- nvinfo : EIATTR_KPARAM_INFO
	.align		4
        /*001c*/ 	.byte	0x04, 0x17
        /*001e*/ 	.short	(.L_1686 - .L_1685)
.L_1685:
        /*0020*/ 	.word	0x00000000
        /*0024*/ 	.short	0x0000
        /*0026*/ 	.short	0x0000
        /*0028*/ 	.byte	0x00, 0xf0, 0x41, 0x07


	//----- nvinfo : EIATTR_MAXREG_COUNT
	.align		4
.L_1686:
        /*002c*/ 	.byte	0x03, 0x1b
        /*002e*/ 	.short	0x00ff


	//----- nvinfo : EIATTR_NUM_BARRIERS
	.align		4
        /*0030*/ 	.byte	0x02, 0x4c
        /*0032*/ 	.byte	0x01
	.zero		1


	//----- nvinfo : EIATTR_MERCURY_ISA_VERSION
	.align		4
        /*0034*/ 	.byte	0x03, 0x5f
        /*0036*/ 	.short	0x0000


	//----- nvinfo : EIATTR_COOP_GROUP_MASK_REGIDS
	.align		4
        /*0038*/ 	.byte	0x04, 0x29
        /*003a*/ 	.short	(.L_1688 - .L_1687)


	//   ....[0]....
.L_1687:
        /*003c*/ 	.word	0xffffffff


	//   ....[1]....
        /*0040*/ 	.word	0xffffffff


	//   ....[2]....
        /*0044*/ 	.word	0xffffffff


	//   ....[3]....
        /*0048*/ 	.word	0xffffffff


	//   ....[4]....
        /*004c*/ 	.word	0xffffffff


	//   ....[5]....
        /*0050*/ 	.word	0xffffffff


	//   ....[6]....
        /*0054*/ 	.word	0xffffffff


	//   ....[7]....
        /*0058*/ 	.word	0xffffffff


	//   ....[8]....
        /*005c*/ 	.word	0xffffffff


	//   ....[9]....
        /*0060*/ 	.word	0xffffffff


	//   ....[10]....
        /*0064*/ 	.word	0xffffffff


	//   ....[11]....
        /*0068*/ 	.word	0xffffffff


	//   ....[12]....
        /*006c*/ 	.word	0xffffffff


	//   ....[13]....
        /*0070*/ 	.word	0xffffffff


	//   ....[14]....
        /*0074*/ 	.word	0xffffffff


	//   ....[15]....
        /*0078*/ 	.word	0xffffffff


	//----- nvinfo : EIATTR_COOP_GROUP_INSTR_OFFSETS
	.align		4
.L_1688:
        /*007c*/ 	.byte	0x04, 0x28
        /*007e*/ 	.short	(.L_1690 - .L_1689)


	//   ....[0]....
.L_1689:
        /*0080*/ 	.word	0x00003730


	//   ....[1]....
        /*0084*/ 	.word	0x00003790


	//   ....[2]....
        /*0088*/ 	.word	0x000037a0


	//   ....[3]....
        /*008c*/ 	.word	0x000037d0


	//   ....[4]....
        /*0090*/ 	.word	0x00005f10


	//   ....[5]....
        /*0094*/ 	.word	0x00005f20


	//   ....[6]....
        /*0098*/ 	.word	0x00005f50


	//   ....[7]....
        /*009c*/ 	.word	0x00005f60


	//   ....[8]....
        /*00a0*/ 	.word	0x00008570


	//   ....[9]....
        /*00a4*/ 	.word	0x00008580


	//   ....[10]....
        /*00a8*/ 	.word	0x000085c0


	//   ....[11]....
        /*00ac*/ 	.word	0x000085d0


	//   ....[12]....
        /*00b0*/ 	.word	0x00009550


	//   ....[13]....
        /*00b4*/ 	.word	0x000095b0


	//   ....[14]....
        /*00b8*/ 	.word	0x000095f0


	//   ....[15]....
        /*00bc*/ 	.word	0x00009630


	//----- nvinfo : EIATTR_EXIT_INSTR_OFFSETS
	.align		4
.L_1690:
        /*00c0*/ 	.byte	0x04, 0x1c
        /*00c2*/ 	.short	(.L_1692 - .L_1691)


	//   ....[0]....
.L_1691:
        /*00c4*/ 	.word	0x00000420


	//   ....[1]....
        /*00c8*/ 	.word	0x00000a50


	//   ....[2]....
        /*00cc*/ 	.word	0x00000a80


	//   ....[3]....
        /*00d0*/ 	.word	0x0000a290


	//   ....[4]....
        /*00d4*/ 	.word	0x0000a2d0


	//----- nvinfo : EIATTR_CTAIDZ_USED
	.align		4
.L_1692:
        /*00d8*/ 	.byte	0x01, 0x04
	.zero		2


	//----- nvinfo : EIATTR_CRS_STACK_SIZE
	.align		4
        /*00dc*/ 	.byte	0x04, 0x1e
        /*00de*/ 	.short	(.L_1694 - .L_1693)
.L_1693:
        /*00e0*/ 	.word	0x00000000
.L_1694:


//--------------------- .nv.info._ZN5flash24flash_fwd_splitkv_kernelI23Flash_fwd_kernel_traitsILi96ELi64ELi64ELi4ELb0ELb0EN7cutlass10bfloat16_tE19Flash_kernel_traitsILi96ELi64ELi64ELi4ES3_EELb1ELb0ELb1ELb0ELb0ELb0ELb1ELb0EEEvNS_16Flash_fwd_paramsE --------------------------
	.section	.nv.info._ZN5flash24flash_fwd_splitkv_kernelI23Flash_fwd_kernel_traitsILi96ELi64ELi64ELi4ELb0ELb0EN7cutlass10bfloat16_tE19Flash_kernel_traitsILi96ELi64ELi64ELi4ES3_EELb1ELb0ELb1ELb0ELb0ELb0ELb1ELb0EEEvNS_16Flash_fwd_paramsE,"",@"SHT_CUDA_INFO"
	.sectionflags	@""
	.align	4


	//----- nvinfo : EIATTR_CUDA_API_VERSION
	.align		4
        /*0000*/ 	.byte	0x04, 0x37
        /*0002*/ 	.short	(.L_1696 - .L_1695)
.L_1695:
        /*0004*/ 	.word	0x00000082


	//----- nvinfo : EIATTR_SW2861232_WAR
	.align		4
.L_1696:
        /*0008*/ 	.byte	0x01, 0x35
	.zero		2


	//----- nvinfo : EIATTR_PARAM_CBANK
	.align		4
        /*000c*/ 	.byte	0x04, 0x0a
        /*000e*/ 	.short	(.L_1698 - .L_1697)
	.align		4
.L_1697:
        /*0010*/ 	.word	index@(.nv.constant0._ZN5flash24flash_fwd_splitkv_kernelI23Flash_fwd_kernel_traitsILi96ELi64ELi64ELi4ELb0ELb0EN7cutlass10bfloat16_tE19Flash_kernel_traitsILi96ELi64ELi64ELi4ES3_EELb1ELb0ELb1ELb0ELb0ELb0ELb1ELb0EEEvNS_16Flash_fwd_paramsE)
        /*0014*/ 	.short	0x0160
        /*0016*/ 	.short	0x01d0


	//----- nvinfo : EIATTR_CBANK_PARAM_SIZE
	.align		4
.L_1698:
        /*0018*/ 	.byte	0x03, 0x19
        /*001a*/ 	.short	0x01d0


	//----- nvinfo : EIATTR_KPARAM_INFO
	.align		4
        /*001c*/ 	.byte	0x04, 0x17
        /*001e*/ 	.short	(.L_1700 - .L_1699)
.L_1699:
        /*0020*/ 	.word	0x00000000
        /*0024*/ 	.short	0x0000
        /*0026*/ 	.short	0x0000
        /*0028*/ 	.byte	0x00, 0xf0, 0x41, 0x07


	//----- nvinfo : EIATTR_MAXREG_COUNT
	.align		4
.L_1700:
        /*002c*/ 	.byte	0x03, 0x1b
        /*002e*/ 	.short	0x00ff


	//----- nvinfo : EIATTR_NUM_BARRIERS
	.align		4
        /*0030*/ 	.byte	0x02, 0x4c
        /*0032*/ 	.byte	0x01
	.zero		1


	//----- nvinfo : EIATTR_MERCURY_ISA_VERSION
	.align		4
        /*0034*/ 	.byte	0x03, 0x5f
        /*0036*/ 	.short	0x0000


	//----- nvinfo : EIATTR_COOP_GROUP_MASK_REGIDS
	.align		4
        /*0038*/ 	.byte	0x04, 0x29
        /*003a*/ 	.short	(.L_1702 - .L_1701)


	//   ....[0]....
.L_1701:
        /*003c*/ 	.word	0xffffffff


	//   ....[1]....
        /*0040*/ 	.word	0xffffffff


	//   ....[2]....
        /*0044*/ 	.word	0xffffffff


	//   ....[3]....
        /*0048*/ 	.word	0xffffffff


	//   ....[4]....
        /*004c*/ 	.word	0xffffffff


	//   ....[5]....
        /*0050*/ 	.word	0xffffffff


	//   ....[6]....
        /*0054*/ 	.word	0xffffffff


	//   ....[7]....
        /*0058*/ 	.word	0xffffffff


	//   ....[8]....
        /*005c*/ 	.word	0xffffffff


	//   ....[9]....
        /*0060*/ 	.word	0xffffffff


	//   ....[10]....
        /*0064*/ 	.word	0xffffffff


	//   ....[11]....
        /*0068*/ 	.word	0xffffffff


	//   ....[12]....
        /*006c*/ 	.word	0xffffffff


	//   ....[13]....
        /*0070*/ 	.word	0xffffffff


	//   ....[14]....
        /*0074*/ 	.word	0xffffffff


	//   ....[15]....
        /*0078*/ 	.word	0xffffffff


	//----- nvinfo : EIATTR_COOP_GROUP_INSTR_OFFSETS
	.align		4
.L_1702:
        /*007c*/ 	.byte	0x04, 0x28
        /*007e*/ 	.short	(.L_1704 - .L_1703)


	//   ....[0]....
.L_1703:
        /*0080*/ 	.word	0x00004300


	//   ....[1]....
        /*0084*/ 	.word	0x00004390


	//   ....[2]....
        /*0088*/ 	.word	0x000043b0


	//   ....[3]....
        /*008c*/ 	.word	0x00004420


	//   ....[4]....
        /*0090*/ 	.word	0x00006ed0


	//   ....[5]....
        /*0094*/ 	.word	0x00006ee0


	//   ....[6]....
        /*0098*/ 	.word	0x00006f10


	//   ....[7]....
        /*009c*/ 	.word	0x00006f20


	//   ....[8]....
        /*00a0*/ 	.word	0x00009840


	//   ....[9]....
        /*00a4*/ 	.word	0x00009860


	//   ....[10]....
        /*00a8*/ 	.word	0x00009880


	//   ....[11]....
        /*00ac*/ 	.word	0x000098a0


	//   ....[12]....
        /*00b0*/ 	.word	0x0000a860


	//   ....[13]....
        /*00b4*/ 	.word	0x0000a8a0


	//   ....[14]....
        /*00b8*/ 	.word	0x0000a910


	//   ....[15]....
        /*00bc*/ 	.word	0x0000a930


	//----- nvinfo : EIATTR_EXIT_INSTR_OFFSETS
	.align		4
.L_1704:
        /*00c0*/ 	.byte	0x04, 0x1c
        /*00c2*/ 	.short	(.L_1706 - .L_1705)


	//   ....[0]....
.L_1705:
        /*00c4*/ 	.word	0x00000420


	//   ....[1]....
        /*00c8*/ 	.word	0x00000be0


	//   ....[2]....
        /*00cc*/ 	.word	0x00000c10


	//   ....[3]....
        /*00d0*/ 	.word	0x0000b810


	//   ....[4]....
        /*00d4*/ 	.word	0x0000b870


	//   ....[5]....
        /*00d8*/ 	.word	0x0000b890


	//----- nvinfo : EIATTR_CTAIDZ_USED
	.align		4
.L_1706:
        /*00dc*/ 	.byte	0x01, 0x04
	.zero		2


	//----- nvinfo : EIATTR_CRS_STACK_SIZE
	.align		4
        /*00e0*/ 	.byte	0x04, 0x1e
        /*00e2*/ 	.short	(.L_1708 - .L_1707)
.L_1707:
        /*00e4*/ 	.word	0x00000000
.L_1708:


//--------------------- .nv.info._ZN5flash24flash_fwd_splitkv_kernelI23Flash_fwd_kernel_traitsILi96ELi64ELi64ELi4ELb0ELb0EN7cutlass10bfloat16_tE19Flash_kernel_traitsILi96ELi64ELi64ELi4ES3_EELb1ELb0ELb1ELb0ELb0ELb1ELb1ELb0EEEvNS_16Flash_fwd_paramsE --------------------------
	.section	.nv.info._ZN5flash24flash_fwd_splitkv_kernelI23Flash_fwd_kernel_traitsILi96ELi64ELi64ELi4ELb0ELb0EN7cutlass10bfloat16_tE19Flash_kernel_traitsILi96ELi64ELi64ELi4ES3_EELb1ELb0ELb1ELb0ELb0ELb1ELb1ELb0EEEvNS_16Flash_fwd_paramsE,"",@"SHT_CUDA_INFO"
	.sectionflags	@""
	.align	4


	//----- nvinfo : EIATTR_CUDA_API_VERSION
	.align		4
        /*0000*/ 	.byte	0x04, 0x37
        /*0002*/ 	.short	(.L_1710 - .L_1709)
.L_1709:
        /*0004*/ 	.word	0x00000082


	//----- nvinfo : EIATTR_SW2861232_WAR
	.align		4
.L_1710:
        /*0008*/ 	.byte	0x01, 0x35
	.zero		2


	//----- nvinfo : EIATTR_PARAM_CBANK
	.align		4
        /*000c*/ 	.byte	0x04, 0x0a
        /*000e*/ 	.short	(.L_1712 - .L_1711)
	.align		4
.L_1711:
        /*0010*/ 	.word	index@(.nv.constant0._ZN5flash24flash_fwd_splitkv_kernelI23Flash_fwd_kernel_traitsILi96ELi64ELi64ELi4ELb0ELb0EN7cutlass10bfloat16_tE19Flash_kernel_traitsILi96ELi64ELi64ELi4ES3_EELb1ELb0ELb1ELb0ELb0ELb1ELb1ELb0EEEvNS_16Flash_fwd_paramsE)
        /*0014*/ 	.short	0x0160
        /*0016*/ 	.short	0x01d0


	//----- nvinfo : EIATTR_CBANK_PARAM_SIZE
	.align		4
.L_1712:
        /*0018*/ 	.byte	0x03, 0x19
        /*001a*/ 	.short	0x01d0


	//----- nvinfo : EIATTR_KPARAM_INFO
	.align		4
        /*001c*/ 	.byte	0x04, 0x17
        /*001e*/ 	.short	(.L_1714 - .L_1713)
.L_1713:
        /*0020*/ 	.word	0x00000000
        /*0024*/ 	.short	0x0000
        /*0026*/ 	.short	0x0000
        /*0028*/ 	.byte	0x00, 0xf0, 0x41, 0x07


	//----- nvinfo : EIATTR_MAXREG_COUNT
	.align		4
.L_1714:
        /*002c*/ 	.byte	0x03, 0x1b
        /*002e*/ 	.short	0x00ff


	//----- nvinfo : EIATTR_NUM_BARRIERS
	.align		4
        /*0030*/ 	.byte	0x02, 0x4c
        /*0032*/ 	.byte	0x01
	.zero		1


	//----- nvinfo : EIATTR_MERCURY_ISA_VERSION
	.align		4
        /*0034*/ 	.byte	0x03, 0x5f
        /*0036*/ 	.short	0x0000


	//----- nvinfo : EIATTR_COOP_GROUP_MASK_REGIDS
	.align		4
        /*0038*/ 	.byte	0x04, 0x29
        /*003a*/ 	.short	(.L_1716 - .L_1715)


	//   ....[0]....
.L_1715:
        /*003c*/ 	.word	0xffffffff


	//   ....[1]....
        /*0040*/ 	.word	0xffffffff


	//   ....[2]....
        /*0044*/ 	.word	0xffffffff


	//   ....[3]....
        /*0048*/ 	.word	0xffffffff


	//   ....[4]....
        /*004c*/ 	.word	0xffffffff


	//   ....[5]....
        /*0050*/ 	.word	0xffffffff


	//   ....[6]....
        /*0054*/ 	.word	0xffffffff


	//   ....[7]....
        /*0058*/ 	.word	0xffffffff


	//   ....[8]....
        /*005c*/ 	.word	0xffffffff


	//   ....[9]....
        /*0060*/ 	.word	0xffffffff


	//   ....[10]....
        /*0064*/ 	.word	0xffffffff


	//   ....[11]....
        /*0068*/ 	.word	0xffffffff


	//   ....[12]....
        /*006c*/ 	.word	0xffffffff


	//   ....[13]....
        /*0070*/ 	.word	0xffffffff


	//   ....[14]....
        /*0074*/ 	.word	0xffffffff


	//   ....[15]....
        /*0078*/ 	.word	0xffffffff


	//----- nvinfo : EIATTR_COOP_GROUP_INSTR_OFFSETS
	.align		4
.L_1716:
        /*007c*/ 	.byte	0x04, 0x28
        /*007e*/ 	.short	(.L_1718 - .L_1717)


	//   ....[0]....
.L_1717:
        /*0080*/ 	.word	0x00004710


	//   ....[1]....
        /*0084*/ 	.word	0x000047a0


	//   ....[2]....
        /*0088*/ 	.word	0x000047b0


	//   ....[3]....
        /*008c*/ 	.word	0x00004800


	//   ....[4]....
        /*0090*/ 	.word	0x000076e0


	//   ....[5]....
        /*0094*/ 	.word	0x000076f0


	//   ....[6]....
        /*0098*/ 	.word	0x00007720


	//   ....[7]....
        /*009c*/ 	.word	0x00007730


	//   ....[8]....
        /*00a0*/ 	.word	0x0000a460


	//   ....[9]....
        /*00a4*/ 	.word	0x0000a470


	//   ....[10]....
        /*00a8*/ 	.word	0x0000a490


	//   ....[11]....
        /*00ac*/ 	.word	0x0000a4b0


	//   ....[12]....
        /*00b0*/ 	.word	0x0000b460


	//   ....[13]....
        /*00b4*/ 	.word	0x0000b4a0


	//   ....[14]....
        /*00b8*/ 	.word	0x0000b510


	//   ....[15]....
        /*00bc*/ 	.word	0x0000b530


	//----- nvinfo : EIATTR_EXIT_INSTR_OFFSETS
	.align		4
.L_1718:
        /*00c0*/ 	.byte	0x04, 0x1c
        /*00c2*/ 	.short	(.L_1720 - .L_1719)


	//   ....[0]....
.L_1719:
        /*00c4*/ 	.word	0x00000420


	//   ....[1]....
        /*00c8*/ 	.word	0x00000be0


	//   ....[2]....
        /*00cc*/ 	.word	0x00000c10


	//   ....[3]....
        /*00d0*/ 	.word	0x0000c410


	//   ....[4]....
        /*00d4*/ 	.word	0x0000c470


	//   ....[5]....
        /*00d8*/ 	.word	0x0000c490


	//----- nvinfo : EIATTR_CTAIDZ_USED
	.align		4
.L_1720:
        /*00dc*/ 	.byte	0x01, 0x04
	.zero		2


	//----- nvinfo : EIATTR_CRS_STACK_SIZE
	.align		4
        /*00e0*/ 	.byte	0x04, 0x1e
        /*00e2*/ 	.short	(.L_1722 - .L_1721)
.L_1721:
        /*00e4*/ 	.word	0x00000000
.L_1722:


//--------------------- .nv.info._ZN5flash24flash_fwd_splitkv_kernelI23Flash_fwd_kernel_traitsILi96ELi64ELi64ELi4ELb0ELb0EN7cutlass10bfloat16_tE19Flash_kernel_traitsILi96ELi64ELi64ELi4ES3_EELb1ELb0ELb0ELb0ELb1ELb0ELb1ELb1EEEvNS_16Flash_fwd_paramsE --------------------------
	.section	.nv.info._ZN5flash24flash_fwd_splitkv_kernelI23Flash_fwd_kernel_traitsILi96ELi64ELi64ELi4ELb0ELb0EN7cutlass10bfloat16_tE19Flash_kernel_traitsILi96ELi64ELi64ELi4ES3_EELb1ELb0ELb0ELb0ELb1ELb0ELb1ELb1EEEvNS_16Flash_fwd_paramsE,"",@"SHT_CUDA_INFO"
	.sectionflags	@""
	.align	4


	//----- nvinfo : EIATTR_CUDA_API_VERSION
	.align		4
        /*0000*/ 	.byte	0x04, 0x37
        /*0002*/ 	.short	(.L_1724 - .L_1723)
.L_1723:
        /*0004*/ 	.word	0x00000082


	//----- nvinfo : EIATTR_SW2861232_WAR
	.align		4
.L_1724:
        /*0008*/ 	.byte	0x01, 0x35
	.zero		2


	//----- nvinfo : EIATTR_PARAM_CBANK
	.align		4
        /*000c*/ 	.byte	0x04, 0x0a
        /*000e*/ 	.short	(.L_1726 - .L_1725)
	.align		4
.L_1725:
        /*0010*/ 	.word	index@(.nv.constant0._ZN5flash24flash_fwd_splitkv_kernelI23Flash_fwd_kernel_traitsILi96ELi64ELi64ELi4ELb0ELb0EN7cutlass10bfloat16_tE19Flash_kernel_traitsILi96ELi64ELi64ELi4ES3_EELb1ELb0ELb0ELb0ELb1ELb0ELb1ELb1EEEvNS_16Flash_fwd_paramsE)
        /*0014*/ 	.short	0x0160
        /*0016*/ 	.short	0x01d0


	//----- nvinfo : EIATTR_CBANK_PARAM_SIZE
	.align		4
.L_1726:
        /*0018*/ 	.byte	0x03, 0x19
        /*001a*/ 	.short	0x01d0


	//----- nvinfo : EIATTR_KPARAM_INFO
	.align		4
        /*001c*/ 	.byte	0x04, 0x17
        /*001e*/ 	.short	(.L_1728 - .L_1727)
.L_1727:
        /*0020*/ 	.word	0x00000000
        /*0024*/ 	.short	0x0000
        /*0026*/ 	.short	0x0000
        /*0028*/ 	.byte	0x00, 0xf0, 0x41, 0x07


	//----- nvinfo : EIATTR_MAXREG_COUNT
	.align		4
.L_1728:
        /*002c*/ 	.byte	0x03, 0x1b
        /*002e*/ 	.short	0x00ff


	//----- nvinfo : EIATTR_NUM_BARRIERS
	.align		4
        /*0030*/ 	.byte	0x02, 0x4c
        /*0032*/ 	.byte	0x01
	.zero		1


	//----- nvinfo : EIATTR_MERCURY_ISA_VERSION
	.align		4
        /*0034*/ 	.byte	0x03, 0x5f
        /*0036*/ 	.short	0x0000


	//----- nvinfo : EIATTR_COOP_GROUP_MASK_REGIDS
	.align		4
        /*0038*/ 	.byte	0x04, 0x29
        /*003a*/ 	.short	(.L_1730 - .L_1729)


	//   ....[0]....
.L_1729:
        /*003c*/ 	.word	0xffffffff


	//   ....[1]....
        /*0040*/ 	.word	0xffffffff


	//   ....[2]....
        /*0044*/ 	.word	0xffffffff


	//   ....[3]....
        /*0048*/ 	.word	0xffffffff


	//   ....[4]....
        /*004c*/ 	.word	0xffffffff


	//   ....[5]....
        /*0050*/ 	.word	0xffffffff


	//   ....[6]....
        /*0054*/ 	.word	0xffffffff


	//   ....[7]....
        /*0058*/ 	.word	0xffffffff


	//   ....[8]....
        /*005c*/ 	.word	0xffffffff


	//   ....[9]....
        /*0060*/ 	.word	0xffffffff


	//   ....[10]....
        /*0064*/ 	.word	0xffffffff


	//   ....[11]....
        /*0068*/ 	.word	0xffffffff


	//   ....[12]....
        /*006c*/ 	.word	0xffffffff


	//   ....[13]....
        /*0070*/ 	.word	0xffffffff


	//   ....[14]....
        /*0074*/ 	.word	0xffffffff


	//   ....[15]....
        /*0078*/ 	.word	0xffffffff


	//----- nvinfo : EIATTR_COOP_GROUP_INSTR_OFFSETS
	.align		4
.L_1730:
        /*007c*/ 	.byte	0x04, 0x28
        /*007e*/ 	.short	(.L_1732 - .L_1731)


	//   ....[0]....
.L_1731:
        /*0080*/ 	.word	0x0000ac60


	//   ....[1]....
        /*0084*/ 	.word	0x0000acc0


	//   ....[2]....
        /*0088*/ 	.word	0x0000acd0


	//   ....[3]....
        /*008c*/ 	.word	0x0000ad40


	//   ....[4]....
        /*0090*/ 	.word	0x0000d000


	//   ....[5]....
        /*0094*/ 	.word	0x0000d010


	//   ....[6]....
        /*0098*/ 	.word	0x0000d050


	//   ....[7]....
        /*009c*/ 	.word	0x0000d060


	//   ....[8]....
        /*00a0*/ 	.word	0x0000f230


	//   ....[9]....
        /*00a4*/ 	.word	0x0000f250


	//   ....[10]....
        /*00a8*/ 	.word	0x0000f280


	//   ....[11]....
        /*00ac*/ 	.word	0x0000f290


	//   ....[12]....
        /*00b0*/ 	.word	0x00010230


	//   ....[13]....
        /*00b4*/ 	.word	0x00010260


	//   ....[14]....
        /*00b8*/ 	.word	0x000102b0


	//   ....[15]....
        /*00bc*/ 	.word	0x000102c0


	//----- nvinfo : EIATTR_EXIT_INSTR_OFFSETS
	.align		4
.L_1732:
        /*00c0*/ 	.byte	0x04, 0x1c
        /*00c2*/ 	.short	(.L_1734 - .L_1733)


	//   ....[0]....
.L_1733:
        /*00c4*/ 	.word	0x00000430


	//   ....[1]....
        /*00c8*/ 	.word	0x00000a40


	//   ....[2]....
        /*00cc*/ 	.word	0x00000a70


	//   ....[3]....
        /*00d0*/ 	.word	0x00011010


	//   ....[4]....
        /*00d4*/ 	.word	0x00011050


	//----- nvinfo : EIATTR_CTAIDZ_USED
	.align		4
.L_1734:
        /*00d8*/ 	.byte	0x01, 0x04
	.zero		2


	//----- nvinfo : EIATTR_CRS_STACK_SIZE
	.align		4
        /*00dc*/ 	.byte	0x04, 0x1e
        /*00de*/ 	.short	(.L_1736 - .L_1735)
.L_1735:
        /*00e0*/ 	.word	0x00000000
.L_1736:


//--------------------- .nv.info._ZN5flash24flash_fwd_splitkv_kernelI23Flash_fwd_kernel_traitsILi96ELi64ELi64ELi4ELb0ELb0EN7cutlass10bfloat16_tE19Flash_kernel_traitsILi96ELi64ELi64ELi4ES3_EELb1ELb0ELb0ELb0ELb1ELb1ELb1ELb1EEEvNS_16Flash_fwd_paramsE --------------------------
	.section	.nv.info._ZN5flash24flash_fwd_splitkv_kernelI23Flash_fwd_kernel_traitsILi96ELi64ELi64ELi4ELb0ELb0EN7cutlass10bfloat16_tE19Flash_kernel_traitsILi96ELi64ELi64ELi4ES3_EELb1ELb0ELb0ELb0ELb1ELb1ELb1ELb1EEEvNS_16Flash_fwd_paramsE,"",@"SHT_CUDA_INFO"
	.sectionflags	@""
	.align	4


	//----- nvinfo : EIATTR_CUDA_API_VERSION
	.align		4
        /*0000*/ 	.byte	0x04, 0x37
        /*0002*/ 	.short	(.L_1738 - .L_1737)
.L_1737:
        /*0004*/ 	.word	0x00000082


	//----- nvinfo : EIATTR_SW2861232_WAR
	.align		4
.L_1738:
        /*0008*/ 	.byte	0x01, 0x35
	.zero		2


	//----- nvinfo : EIATTR_PARAM_CBANK
	.align		4
        /*000c*/ 	.byte	0x04, 0x0a
        /*000e*/ 	.short	(.L_1740 - .L_1739)
	.align		4
.L_1739:
        /*0010*/ 	.word	index@(.nv.constant0._ZN5flash24flash_fwd_splitkv_kernelI23Flash_fwd_kernel_traitsILi96ELi64ELi64ELi4ELb0ELb0EN7cutlass10bfloat16_tE19Flash_kernel_traitsILi96ELi64ELi64ELi4ES3_EELb1ELb0ELb0ELb0ELb1ELb1ELb1ELb1EEEvNS_16Flash_fwd_paramsE)
        /*0014*/ 	.short	0x0160
        /*0016*/ 	.short	0x01d0


	//----- nvinfo : EIATTR_CBANK_PARAM_SIZE
	.align		4
.L_1740:
        /*0018*/ 	.byte	0x03, 0x19
        /*001a*/ 	.short	0x01d0


	//----- nvinfo : EIATTR_KPARAM_INFO
	.align		4
        /*001c*/ 	.byte	0x04, 0x17
        /*001e*/ 	.short	(.L_1742 - .L_1741)
.L_1741:
        /*0020*/ 	.word	0x00000000
        /*0024*/ 	.short	0x0000
        /*0026*/ 	.short	0x0000
        /*0028*/ 	.byte	0x00, 0xf0, 0x41, 0x07


	//----- nvinfo : EIATTR_MAXREG_COUNT
	.align		4
.L_1742:
        /*002c*/ 	.byte	0x03, 0x1b
        /*002e*/ 	.short	0x00ff


	//----- nvinfo : EIATTR_NUM_BARRIERS
	.align		4
        /*0030*/ 	.byte	0x02, 0x4c
        /*0032*/ 	.byte	0x01
	.zero		1


	//----- nvinfo : EIATTR_MERCURY_ISA_VERSION
	.align		4
        /*0034*/ 	.byte	0x03, 0x5f
        /*0036*/ 	.short	0x0000


	//----- nvinfo : EIATTR_COOP_GROUP_MASK_REGIDS
	.align		4
        /*0038*/ 	.byte	0x04, 0x29
        /*003a*/ 	.short	(.L_1744 - .L_1743)


	//   ....[0]....
.L_1743:
        /*003c*/ 	.word	0xffffffff


	//   ....[1]....
        /*0040*/ 	.word	0xffffffff


	//   ....[2]....
        /*0044*/ 	.word	0xffffffff


	//   ....[3]....
        /*0048*/ 	.word	0xffffffff


	//   ....[4]....
        /*004c*/ 	.word	0xffffffff


	//   ....[5]....
        /*0050*/ 	.word	0xffffffff


	//   ....[6]....
        /*0054*/ 	.word	0xffffffff


	//   ....[7]....
        /*0058*/ 	.word	0xffffffff


	//   ....[8]....
        /*005c*/ 	.word	0xffffffff


	//   ....[9]....
        /*0060*/ 	.word	0xffffffff


	//   ....[10]....
        /*0064*/ 	.word	0xffffffff


	//   ....[11]....
        /*0068*/ 	.word	0xffffffff


	//   ....[12]....
        /*006c*/ 	.word	0xffffffff


	//   ....[13]....
        /*0070*/ 	.word	0xffffffff


	//   ....[14]....
        /*0074*/ 	.word	0xffffffff


	//   ....[15]....
        /*0078*/ 	.word	0xffffffff


	//----- nvinfo : EIATTR_COOP_GROUP_INSTR_OFFSETS
	.align		4
.L_1744:
        /*007c*/ 	.byte	0x04, 0x28
        /*007e*/ 	.short	(.L_1746 - .L_1745)


	//   ....[0]....
.L_1745:
        /*0080*/ 	.word	0x0000b040


	//   ....[1]....
        /*0084*/ 	.word	0x0000b080


	//   ....[2]....
        /*0088*/ 	.word	0x0000b0a0


	//   ....[3]....
        /*008c*/ 	.word	0x0000b0c0


	//   ....[4]....
        /*0090*/ 	.word	0x0000d800


	//   ....[5]....
        /*0094*/ 	.word	0x0000d810


	//   ....[6]....
        /*0098*/ 	.word	0x0000d840


	//   ....[7]....
        /*009c*/ 	.word	0x0000d850


	//   ....[8]....
        /*00a0*/ 	.word	0x0000fe40


	//   ....[9]....
        /*00a4*/ 	.word	0x0000fe60


	//   ....[10]....
        /*00a8*/ 	.word	0x0000fe90


	//   ....[11]....
        /*00ac*/ 	.word	0x0000fea0


	//   ....[12]....
        /*00b0*/ 	.word	0x00010e20


	//   ....[13]....
        /*00b4*/ 	.word	0x00010e50


	//   ....[14]....
        /*00b8*/ 	.word	0x00010ea0


	//   ....[15]....
        /*00bc*/ 	.word	0x00010eb0


	//----- nvinfo : EIATTR_EXIT_INSTR_OFFSETS
	.align		4
.L_1746:
        /*00c0*/ 	.byte	0x04, 0x1c
        /*00c2*/ 	.short	(.L_1748 - .L_1747)


	//   ....[0]....
.L_1747:
        /*00c4*/ 	.word	0x00000430


	//   ....[1]....
        /*00c8*/ 	.word	0x00000a40


	//   ....[2]....
        /*00cc*/ 	.word	0x00000a70


	//   ....[3]....
        /*00d0*/ 	.word	0x00011c00


	//   ....[4]....
        /*00d4*/ 	.word	0x00011c40


	//----- nvinfo : EIATTR_CTAIDZ_USED
	.align		4
.L_1748:
        /*00d8*/ 	.byte	0x01, 0x04
	.zero		2


	//----- nvinfo : EIATTR_CRS_STACK_SIZE
	.align		4
        /*00dc*/ 	.byte	0x04, 0x1e
        /*00de*/ 	.short	(.L_1750 - .L_1749)
.L_1749:
        /*00e0*/ 	.word	0x00000000
.L_1750:


//--------------------- .nv.info._ZN5flash24flash_fwd_splitkv_kernelI23Flash_fwd_kernel_traitsILi96ELi64ELi64ELi4ELb0ELb0EN7cutlass10bfloat16_tE19Flash_kernel_traitsILi96ELi64ELi64ELi4ES3_EELb1ELb0ELb1ELb0ELb0ELb0ELb1ELb1EEEvNS_16Flash_fwd_paramsE --------------------------
	.section	.nv.info._ZN5flash24flash_fwd_splitkv_kernelI23Flash_fwd_kernel_traitsILi96ELi64ELi64ELi4ELb0ELb0EN7cutlass10bfloat16_tE19Flash_kernel_traitsILi96ELi64ELi64ELi4ES3_EELb1ELb0ELb1ELb0ELb0ELb0ELb1ELb1EEEvNS_16Flash_fwd_paramsE,"",@"SHT_CUDA_INFO"
	.sectionflags	@""
	.align	4


	//----- nvinfo : EIATTR_CUDA_API_VERSION
	.align		4
        /*0000*/ 	.byte	0x04, 0x37
        /*0002*/ 	.short	(.L_1752 - .L_1751)
.L_1751:
        /*0004*/ 	.word	0x00000082


	//----- nvinfo : EIATTR_SW2861232_WAR
	.align		4
.L_1752:
        /*0008*/ 	.byte	0x01, 0x35
	.zero		2


	//----- nvinfo : EIATTR_PARAM_CBANK
	.align		4
        /*000c*/ 	.byte	0x04, 0x0a
        /*000e*/ 	.short	(.L_1754 - .L_1753)
	.align		4
.L_1753:
        /*0010*/ 	.word	index@(.nv.constant0._ZN5flash24flash_fwd_splitkv_kernelI23Flash_fwd_kernel_traitsILi96ELi64ELi64ELi4ELb0ELb0EN7cutlass10bfloat16_tE19Flash_kernel_traitsILi96ELi64ELi64ELi4ES3_EELb1ELb0ELb1ELb0ELb0ELb0ELb1ELb1EEEvNS_16Flash_fwd_paramsE)
        /*0014*/ 	.short	0x0160
        /*0016*/ 	.short	0x01d0


	//----- nvinfo : EIATTR_CBANK_PARAM_SIZE
	.align		4
.L_1754:
        /*0018*/ 	.byte	0x03, 0x19
        /*001a*/ 	.short	0x01d0


	//----- nvinfo : EIATTR_KPARAM_INFO
	.align		4
        /*001c*/ 	.byte	0x04, 0x17
        /*001e*/ 	.short	(.L_1756 - .L_1755)
.L_1755:
        /*0020*/ 	.word	0x00000000
        /*0024*/ 	.short	0x0000
        /*0026*/ 	.short	0x0000
        /*0028*/ 	.byte	0x00, 0xf0, 0x41, 0x07


	//----- nvinfo : EIATTR_MAXREG_COUNT
	.align		4
.L_1756:
        /*002c*/ 	.byte	0x03, 0x1b
        /*002e*/ 	.short	0x00ff


	//----- nvinfo : EIATTR_NUM_BARRIERS
	.align		4
        /*0030*/ 	.byte	0x02, 0x4c
        /*0032*/ 	.byte	0x01
	.zero		1


	//----- nvinfo : EIATTR_MERCURY_ISA_VERSION
	.align		4
        /*0034*/ 	.byte	0x03, 0x5f
        /*0036*/ 	.short	0x0000


	//----- nvinfo : EIATTR_COOP_GROUP_MASK_REGIDS
	.align		4
        /*0038*/ 	.byte	0x04, 0x29
        /*003a*/ 	.short	(.L_1758 - .L_1757)


	//   ....[0]....
.L_1757:
        /*003c*/ 	.word	0xffffffff


	//   ....[1]....
        /*0040*/ 	.word	0xffffffff


	//   ....[2]....
        /*0044*/ 	.word	0xffffffff


	//   ....[3]....
        /*0048*/ 	.word	0xffffffff


	//   ....[4]....
        /*004c*/ 	.word	0xffffffff


	//   ....[5]....
        /*0050*/ 	.word	0xffffffff


	//   ....[6]....
        /*0054*/ 	.word	0xffffffff


	//   ....[7]....
        /*0058*/ 	.word	0xffffffff


	//   ....[8]....
        /*005c*/ 	.word	0xffffffff


	//   ....[9]....
        /*0060*/ 	.word	0xffffffff


	//   ....[10]....
        /*0064*/ 	.word	0xffffffff


	//   ....[11]....
        /*0068*/ 	.word	0xffffffff


	//   ....[12]....
        /*006c*/ 	.word	0xffffffff


	//   ....[13]....
        /*0070*/ 	.word	0xffffffff


	//   ....[14]....
        /*0074*/ 	.word	0xffffffff


	//   ....[15]....
        /*0078*/ 	.word	0xffffffff


	//----- nvinfo : EIATTR_COOP_GROUP_INSTR_OFFSETS
	.align		4
.L_1758:
        /*007c*/ 	.byte	0x04, 0x28
        /*007e*/ 	.short	(.L_1760 - .L_1759)


	//   ....[0]....
.L_1759:
        /*0080*/ 	.word	0x0000c6b0


	//   ....[1]....
        /*0084*/ 	.word	0x0000c6e0


	//   ....[2]....
        /*0088*/ 	.word	0x0000c710


	//   ....[3]....
        /*008c*/ 	.word	0x0000c730


	//   ....[4]....
        /*0090*/ 	.word	0x0000f1a0


	//   ....[5]....
        /*0094*/ 	.word	0x0000f1b0


	//   ....[6]....
        /*0098*/ 	.word	0x0000f1e0


	//   ....[7]....
        /*009c*/ 	.word	0x0000f1f0


	//   ....[8]....
        /*00a0*/ 	.word	0x00011b50


	//   ....[9]....
        /*00a4*/ 	.word	0x00011b70


	//   ....[10]....
        /*00a8*/ 	.word	0x00011b90


	//   ....[11]....
        /*00ac*/ 	.word	0x00011bb0


	//   ....[12]....
        /*00b0*/ 	.word	0x00012b80


	//   ....[13]....
        /*00b4*/ 	.word	0x00012bc0


	//   ....[14]....
        /*00b8*/ 	.word	0x00012c10


	//   ....[15]....
        /*00bc*/ 	.word	0x00012c30


	//----- nvinfo : EIATTR_EXIT_INSTR_OFFSETS
	.align		4
.L_1760:
        /*00c0*/ 	.byte	0x04, 0x1c
        /*00c2*/ 	.short	(.L_1762 - .L_1761)


	//   ....[0]....
.L_1761:
        /*00c4*/ 	.word	0x00000420


	//   ....[1]....
        /*00c8*/ 	.word	0x00000bf0


	//   ....[2]....
        /*00cc*/ 	.word	0x00000c20


	//   ....[3]....
        /*00d0*/ 	.word	0x00013a60


	//   ....[4]....
        /*00d4*/ 	.word	0x00013ac0


	//   ....[5]....
        /*00d8*/ 	.word	0x00013ae0


	//----- nvinfo : EIATTR_CTAIDZ_USED
	.align		4
.L_1762:
        /*00dc*/ 	.byte	0x01, 0x04
	.zero		2


	//----- nvinfo : EIATTR_CRS_STACK_SIZE
	.align		4
        /*00e0*/ 	.byte	0x04, 0x1e
        /*00e2*/ 	.short	(.L_1764 - .L_1763)
.L_1763:
        /*00e4*/ 	.word	0x00000000
.L_1764:


//--------------------- .nv.info._ZN5flash24flash_fwd_splitkv_kernelI23Flash_fwd_kernel_traitsILi96ELi64ELi64ELi4ELb0ELb0EN7cutlass10bfloat16_tE19Flash_kernel_traitsILi96ELi64ELi64ELi4ES3_EELb1ELb0ELb1ELb0ELb0ELb1ELb1ELb1EEEvNS_16Flash_fwd_paramsE --------------------------
	.section	.nv.info._ZN5flash24flash_fwd_splitkv_kernelI23Flash_fwd_kernel_traitsILi96ELi64ELi64ELi4ELb0ELb0EN7cutlass10bfloat16_tE19Flash_kernel_traitsILi96ELi64ELi64ELi4ES3_EELb1ELb0ELb1ELb0ELb0ELb1ELb1ELb1EEEvNS_16Flash_fwd_paramsE,"",@"SHT_CUDA_INFO"
	.sectionflags	@""
	.align	4


	//----- nvinfo : EIATTR_CUDA_API_VERSION
	.align		4
        /*0000*/ 	.byte	0x04, 0x37
        /*0002*/ 	.short	(.L_1766 - .L_1765)
.L_1765:
        /*0004*/ 	.word	0x00000082


	//----- nvinfo : EIATTR_SW2861232_WAR
	.align		4
.L_1766:
        /*0008*/ 	.byte	0x01, 0x35
	.zero		2


	//----- nvinfo : EIATTR_PARAM_CBANK
	.align		4
        /*000c*/ 	.byte	0x04, 0x0a
        /*000e*/ 	.short	(.L_1768 - .L_1767)
	.align		4
.L_1767:
        /*0010*/ 	.word	index@(.nv.constant0._ZN5flash24flash_fwd_splitkv_kernelI23Flash_fwd_kernel_traitsILi96ELi64ELi64ELi4ELb0ELb0EN7cutlass10bfloat16_tE19Flash_kernel_traitsILi96ELi64ELi64ELi4ES3_EELb1ELb0ELb1ELb0ELb0ELb1ELb1ELb1EEEvNS_16Flash_fwd_paramsE)
        /*0014*/ 	.short	0x0160
        /*0016*/ 	.short	0x01d0


	//----- nvinfo : EIATTR_CBANK_PARAM_SIZE
	.align		4
.L_1768:
        /*0018*/ 	.byte	0x03, 0x19
        /*001a*/ 	.short	0x01d0


	//----- nvinfo : EIATTR_KPARAM_INFO
	.align		4
        /*001c*/ 	.byte	0x04, 0x17
        /*001e*/ 	.short	(.L_1770 - .L_1769)
.L_1769:
        /*0020*/ 	.word	0x00000000
        /*0024*/ 	.short	0x0000
        /*0026*/ 	.short	0x0000
        /*0028*/ 	.byte	0x00, 0xf0, 0x41, 0x07


	//----- nvinfo : EIATTR_MAXREG_COUNT
	.align		4
.L_1770:
        /*002c*/ 	.byte	0x03, 0x1b
        /*002e*/ 	.short	0x00ff


	//----- nvinfo : EIATTR_NUM_BARRIERS
	.align		4
        /*0030*/ 	.byte	0x02, 0x4c
        /*0032*/ 	.byte	0x01
	.zero		1


	//----- nvinfo : EIATTR_MERCURY_ISA_VERSION
	.align		4
        /*0034*/ 	.byte	0x03, 0x5f
        /*0036*/ 	.short	0x0000


	//----- nvinfo : EIATTR_COOP_GROUP_MASK_REGIDS
	.align		4
        /*0038*/ 	.byte	0x04, 0x29
        /*003a*/ 	.short	(.L_1772 - .L_1771)


	//   ....[0]....
.L_1771:
        /*003c*/ 	.word	0xffffffff


	//   ....[1]....
        /*0040*/ 	.word	0xffffffff


	//   ....[2]....
        /*0044*/ 	.word	0xffffffff


	//   ....[3]....
        /*0048*/ 	.word	0xffffffff


	//   ....[4]....
        /*004c*/ 	.word	0xffffffff


	//   ....[5]....
        /*0050*/ 	.word	0xffffffff


	//   ....[6]....
        /*0054*/ 	.word	0xffffffff


	//   ....[7]....
        /*0058*/ 	.word	0xffffffff


	//   ....[8]....
        /*005c*/ 	.word	0xffffffff


	//   ....[9]....
        /*0060*/ 	.word	0xffffffff


	//   ....[10]....
        /*0064*/ 	.word	0xffffffff


	//   ....[11]....
        /*0068*/ 	.word	0xffffffff


	//   ....[12]....
        /*006c*/ 	.word	0xffffffff


	//   ....[13]....
        /*0070*/ 	.word	0xffffffff


	//   ....[14]....
        /*0074*/ 	.word	0xffffffff


	//   ....[15]....
        /*0078*/ 	.word	0xffffffff


	//----- nvinfo : EIATTR_COOP_GROUP_INSTR_OFFSETS
	.align		4
.L_1772:
        /*007c*/ 	.byte	0x04, 0x28
        /*007e*/ 	.short	(.L_1774 - .L_1773)


	//   ....[0]....
.L_1773:
        /*0080*/ 	.word	0x0000caf0


	//   ....[1]....
        /*0084*/ 	.word	0x0000cb40


	//   ....[2]....
        /*0088*/ 	.word	0x0000cb60


	//   ....[3]....
        /*008c*/ 	.word	0x0000cb80


	//   ....[4]....
        /*0090*/ 	.word	0x0000fa10


	//   ....[5]....
        /*0094*/ 	.word	0x0000fa20


	//   ....[6]....
        /*0098*/ 	.word	0x0000fa50


	//   ....[7]....
        /*009c*/ 	.word	0x0000fa60


	//   ....[8]....
        /*00a0*/ 	.word	0x000127d0


	//   ....[9]....
        /*00a4*/ 	.word	0x000127f0


	//   ....[10]....
        /*00a8*/ 	.word	0x00012810


	//   ....[11]....
        /*00ac*/ 	.word	0x00012830


	//   ....[12]....
        /*00b0*/ 	.word	0x000137e0


	//   ....[13]....
        /*00b4*/ 	.word	0x00013820


	//   ....[14]....
        /*00b8*/ 	.word	0x00013870


	//   ....[15]....
        /*00bc*/ 	.word	0x00013890


	//----- nvinfo : EIATTR_EXIT_INSTR_OFFSETS
	.align		4
.L_1774:
        /*00c0*/ 	.byte	0x04, 0x1c
        /*00c2*/ 	.short	(.L_1776 - .L_1775)


	//   ....[0]....
.L_1775:
        /*00c4*/ 	.word	0x00000420


	//   ....[1]....
        /*00c8*/ 	.word	0x00000bf0


	//   ....[2]....
        /*00cc*/ 	.word	0x00000c20


	//   ....[3]....
        /*00d0*/ 	.word	0x000146c0


	//   ....[4]....
        /*00d4*/ 	.word	0x00014720


	//   ....[5]....
        /*00d8*/ 	.word	0x00014740


	//----- nvinfo : EIATTR_CTAIDZ_USED
	.align		4
.L_1776:
        /*00dc*/ 	.byte	0x01, 0x04
	.zero		2


	//----- nvinfo : EIATTR_CRS_STACK_SIZE
	.align		4
        /*00e0*/ 	.byte	0x04, 0x1e
        /*00e2*/ 	.short	(.L_1778 - .L_1777)
.L_1777:
        /*00e4*/ 	.word	0x00000000
.L_1778:


//--------------------- .nv.callgraph             --------------------------
	.section	.nv.callgraph,"",@"SHT_CUDA_CALLGRAPH"
	.align	4
	.sectionentsize	8
	.align		4
        /*0000*/ 	.word	0x00000000
	.align		4
        /*0004*/ 	.word	0xffffffff
	.align		4
        /*0008*/ 	.word	0x00000000
	.align		4
        /*000c*/ 	.word	0xfffffffe
	.align		4
        /*0010*/ 	.word	0x00000000
	.align		4
        /*0014*/ 	.word	0xfffffffd
	.align		4
        /*0018*/ 	.word	0x00000000
	.align		4
        /*001c*/ 	.word	0xfffffffc


//--------------------- .nv.rel.action            --------------------------
	.section	.nv.rel.action,"",@"SHT_CUDA_RELOCINFO"
	.align	8
	.sectionentsize	8
        /*0000*/ 	.byte	0x73, 0x00, 0x00, 0x00, 0x00, 0x00, 0x00, 0x00, 0x00, 0x00, 0x00, 0x11, 0x25, 0x00, 0x05, 0x36


//--------------------- .nv.constant4             --------------------------
	.section	.nv.constant4,"a",@progbits
	.align	8
	.align		8
.nv.constant4:
        /*0000*/ 	.dword	_ZN78_INTERNAL_a1629cc7_42_flash_fwd_split_hdim96_bf16_causal_sm80_cu_0106449f_68734cuda3std3__45__cpo5beginE
	.align		8
        /*0008*/ 	.dword	_ZN78_INTERNAL_a1629cc7_42_flash_fwd_split_hdim96_bf16_causal_sm80_cu_0106449f_68734cuda3std3__45__cpo3endE
	.align		8
        /*0010*/ 	.dword	_ZN78_INTERNAL_a1629cc7_42_flash_fwd_split_hdim96_bf16_causal_sm80_cu_0106449f_68734cuda3std3__45__cpo6cbeginE
	.align		8
        /*0018*/ 	.dword	_ZN78_INTERNAL_a1629cc7_42_flash_fwd_split_hdim96_bf16_causal_sm80_cu_0106449f_68734cuda3std3__45__cpo4cendE
	.align		8
        /*0020*/ 	.dword	_ZN78_INTERNAL_a1629cc7_42_flash_fwd_split_hdim96_bf16_causal_sm80_cu_0106449f_68734cuda3std3__480_GLOBAL__N__a1629cc7_42_flash_fwd_split_hdim96_bf16_causal_sm80_cu_0106449f_68736ignoreE
	.align		8
        /*0028*/ 	.dword	_ZN78_INTERNAL_a1629cc7_42_flash_fwd_split_hdim96_bf16_causal_sm80_cu_0106449f_68734cuda3std3__419piecewise_constructE
	.align		8
        /*0030*/ 	.dword	_ZN78_INTERNAL_a1629cc7_42_flash_fwd_split_hdim96_bf16_causal_sm80_cu_0106449f_68734cuda3std3__48in_placeE
	.align		8
        /*0038*/ 	.dword	_ZN78_INTERNAL_a1629cc7_42_flash_fwd_split_hdim96_bf16_causal_sm80_cu_0106449f_68734cuda3std6ranges3__45__cpo4swapE
	.align		8
        /*0040*/ 	.dword	_ZN78_INTERNAL_a1629cc7_42_flash_fwd_split_hdim96_bf16_causal_sm80_cu_0106449f_68734cuda3std6ranges3__45__cpo9iter_moveE
	.align		8
        /*0048*/ 	.dword	_ZN78_INTERNAL_a1629cc7_42_flash_fwd_split_hdim96_bf16_causal_sm80_cu_0106449f_68734cute7productE
	.align		8
        /*0050*/ 	.dword	_ZN78_INTERNAL_a1629cc7_42_flash_fwd_split_hdim96_bf16_causal_sm80_cu_0106449f_68734cute1_E


//--------------------- .nv.constant0._ZN5flash32flash_fwd_splitkv_combine_kernelI23Flash_fwd_kernel_traitsILi96ELi64ELi128ELi4ELb0ELb0EN7cutlass10bfloat16_tE19Flash_kernel_traitsILi96ELi64ELi128ELi4ES3_EELi16ELi7ELb0EEEvNS_16Flash_fwd_paramsE --------------------------
	.section	.nv.constant0._ZN5flash32flash_fwd_splitkv_combine_kernelI23Flash_fwd_kernel_traitsILi96ELi64ELi128ELi4ELb0ELb0EN7cutlass10bfloat16_tE19Flash_kernel_traitsILi96ELi64ELi128ELi4ES3_EELi16ELi7ELb0EEEvNS_16Flash_fwd_paramsE,"a",@progbits
	.sectionflags	@""
	.align	4
.nv.constant0._ZN5flash32flash_fwd_splitkv_combine_kernelI23Flash_fwd_kernel_traitsILi96ELi64ELi128ELi4ELb0ELb0EN7cutlass10bfloat16_tE19Flash_kernel_traitsILi96ELi64ELi128ELi4ES3_EELi16ELi7ELb0EEEvNS_16Flash_fwd_paramsE:
	.zero		816


//--------------------- .nv.constant0._ZN5flash32flash_fwd_splitkv_combine_kernelI23Flash_fwd_kernel_traitsILi96ELi64ELi128ELi4ELb0ELb0EN7cutlass10bfloat16_tE19Flash_kernel_traitsILi96ELi64ELi128ELi4ES3_EELi16ELi6ELb0EEEvNS_16Flash_fwd_paramsE --------------------------
	.section	.nv.constant0._ZN5flash32flash_fwd_splitkv_combine_kernelI23Flash_fwd_kernel_traitsILi96ELi64ELi128ELi4ELb0ELb0EN7cutlass10bfloat16_tE19Flash_kernel_traitsILi96ELi64ELi128ELi4ES3_EELi16ELi6ELb0EEEvNS_16Flash_fwd_paramsE,"a",@progbits
	.sectionflags	@""
	.align	4
.nv.constant0._ZN5flash32flash_fwd_splitkv_combine_kernelI23Flash_fwd_kernel_traitsILi96ELi64ELi128ELi4ELb0ELb0EN7cutlass10bfloat16_tE19Flash_kernel_traitsILi96ELi64ELi128ELi4ES3_EELi16ELi6ELb0EEEvNS_16Flash_fwd_paramsE:
	.zero		816


//--------------------- .nv.constant0._ZN5flash32flash_fwd_splitkv_combine_kernelI23Flash_fwd_kernel_traitsILi96ELi64ELi128ELi4ELb0ELb0EN7cutlass10bfloat16_tE19Flash_kernel_traitsILi96ELi64ELi128ELi4ES3_EELi16ELi5ELb0EEEvNS_16Flash_fwd_paramsE --------------------------
	.section	.nv.constant0._ZN5flash32flash_fwd_splitkv_combine_kernelI23Flash_fwd_kernel_traitsILi96ELi64ELi128ELi4ELb0ELb0EN7cutlass10bfloat16_tE19Flash_kernel_traitsILi96ELi64ELi128ELi4ES3_EELi16ELi5ELb0EEEvNS_16Flash_fwd_paramsE,"a",@progbits
	.sectionflags	@""
	.align	4
.nv.constant0._ZN5flash32flash_fwd_splitkv_combine_kernelI23Flash_fwd_kernel_traitsILi96ELi64ELi128ELi4ELb0ELb0EN7cutlass10bfloat16_tE19Flash_kernel_traitsILi96ELi64ELi128ELi4ES3_EELi16ELi5ELb0EEEvNS_16Flash_fwd_paramsE:
	.zero		816


//--------------------- .nv.constant0._ZN5flash32flash_fwd_splitkv_combine_kernelI23Flash_fwd_kernel_traitsILi96ELi64ELi128ELi4ELb0ELb0EN7cutlass10bfloat16_tE19Flash_kernel_traitsILi96ELi64ELi128ELi4ES3_EELi16ELi4ELb0EEEvNS_16Flash_fwd_paramsE --------------------------
	.section	.nv.constant0._ZN5flash32flash_fwd_splitkv_combine_kernelI23Flash_fwd_kernel_traitsILi96ELi64ELi128ELi4ELb0ELb0EN7cutlass10bfloat16_tE19Flash_kernel_traitsILi96ELi64ELi128ELi4ES3_EELi16ELi4ELb0EEEvNS_16Flash_fwd_paramsE,"a",@progbits
	.sectionflags	@""
	.align	4
.nv.constant0._ZN5flash32flash_fwd_splitkv_combine_kernelI23Flash_fwd_kernel_traitsILi96ELi64ELi128ELi4ELb0ELb0EN7cutlass10bfloat16_tE19Flash_kernel_traitsILi96ELi64ELi128ELi4ES3_EELi16ELi4ELb0EEEvNS_16Flash_fwd_paramsE:
	.zero		816


//--------------------- .nv.constant0._ZN5flash32flash_fwd_splitkv_combine_kernelI23Flash_fwd_kernel_traitsILi96ELi64ELi128ELi4ELb0ELb0EN7cutlass10bfloat16_tE19Flash_kernel_traitsILi96ELi64ELi128ELi4ES3_EELi16ELi3ELb0EEEvNS_16Flash_fwd_paramsE --------------------------
	.section	.nv.constant0._ZN5flash32flash_fwd_splitkv_combine_kernelI23Flash_fwd_kernel_traitsILi96ELi64ELi128ELi4ELb0ELb0EN7cutlass10bfloat16_tE19Flash_kernel_traitsILi96ELi64ELi128ELi4ES3_EELi16ELi3ELb0EEEvNS_16Flash_fwd_paramsE,"a",@progbits
	.sectionflags	@""
	.align	4
.nv.constant0._ZN5flash32flash_fwd_splitkv_combine_kernelI23Flash_fwd_kernel_traitsILi96ELi64ELi128ELi4ELb0ELb0EN7cutlass10bfloat16_tE19Flash_kernel_traitsILi96ELi64ELi128ELi4ES3_EELi16ELi3ELb0EEEvNS_16Flash_fwd_paramsE:
	.zero		816


//--------------------- .nv.constant0._ZN5flash32flash_fwd_splitkv_combine_kernelI23Flash_fwd_kernel_traitsILi96ELi64ELi128ELi4ELb0ELb0EN7cutlass10bfloat16_tE19Flash_kernel_traitsILi96ELi64ELi128ELi4ES3_EELi16ELi2ELb0EEEvNS_16Flash_fwd_paramsE --------------------------
	.section	.nv.constant0._ZN5flash32flash_fwd_splitkv_combine_kernelI23Flash_fwd_kernel_traitsILi96ELi64ELi128ELi4ELb0ELb0EN7cutlass10bfloat16_tE19Flash_kernel_traitsILi96ELi64ELi128ELi4ES3_EELi16ELi2ELb0EEEvNS_16Flash_fwd_paramsE,"a",@progbits
	.sectionflags	@""
	.align	4
.nv.constant0._ZN5flash32flash_fwd_splitkv_combine_kernelI23Flash_fwd_kernel_traitsILi96ELi64ELi128ELi4ELb0ELb0EN7cutlass10bfloat16_tE19Flash_kernel_traitsILi96ELi64ELi128ELi4ES3_EELi16ELi2ELb0EEEvNS_16Flash_fwd_paramsE:
	.zero		816


//--------------------- .nv.constant0._ZN5flash32flash_fwd_splitkv_combine_kernelI23Flash_fwd_kernel_traitsILi96ELi64ELi128ELi4ELb0ELb0EN7cutlass10bfloat16_tE19Flash_kernel_traitsILi96ELi64ELi128ELi4ES3_EELi16ELi1ELb0EEEvNS_16Flash_fwd_paramsE --------------------------
	.section	.nv.constant0._ZN5flash32flash_fwd_splitkv_combine_kernelI23Flash_fwd_kernel_traitsILi96ELi64ELi128ELi4ELb0ELb0EN7cutlass10bfloat16_tE19Flash_kernel_traitsILi96ELi64ELi128ELi4ES3_EELi16ELi1ELb0EEEvNS_16Flash_fwd_paramsE,"a",@progbits
	.sectionflags	@""
	.align	4
.nv.constant0._ZN5flash32flash_fwd_splitkv_combine_kernelI23Flash_fwd_kernel_traitsILi96ELi64ELi128ELi4ELb0ELb0EN7cutlass10bfloat16_tE19Flash_kernel_traitsILi96ELi64ELi128ELi4ES3_EELi16ELi1ELb0EEEvNS_16Flash_fwd_paramsE:
	.zero		816


//--------------------- .nv.constant0._ZN5flash32flash_fwd_splitkv_combine_kernelI23Flash_fwd_kernel_traitsILi96ELi64ELi128ELi4ELb0ELb0EN7cutlass10bfloat16_tE19Flash_kernel_traitsILi96ELi64ELi128ELi4ES3_EELi16ELi7ELb1EEEvNS_16Flash_fwd_paramsE --------------------------
	.section	.nv.constant0._ZN5flash32flash_fwd_splitkv_combine_kernelI23Flash_fwd_kernel_traitsILi96ELi64ELi128ELi4ELb0ELb0EN7cutlass10bfloat16_tE19Flash_kernel_traitsILi96ELi64ELi128ELi4ES3_EELi16ELi7ELb1EEEvNS_16Flash_fwd_paramsE,"a",@progbits
	.sectionflags	@""
	.align	4
.nv.constant0._ZN5flash32flash_fwd_splitkv_combine_kernelI23Flash_fwd_kernel_traitsILi96ELi64ELi128ELi4ELb0ELb0EN7cutlass10bfloat16_tE19Flash_kernel_traitsILi96ELi64ELi128ELi4ES3_EELi16ELi7ELb1EEEvNS_16Flash_fwd_paramsE:
	.zero		816


//--------------------- .nv.constant0._ZN5flash32flash_fwd_splitkv_combine_kernelI23Flash_fwd_kernel_traitsILi96ELi64ELi128ELi4ELb0ELb0EN7cutlass10bfloat16_tE19Flash_kernel_traitsILi96ELi64ELi128ELi4ES3_EELi16ELi6ELb1EEEvNS_16Flash_fwd_paramsE --------------------------
	.section	.nv.constant0._ZN5flash32flash_fwd_splitkv_combine_kernelI23Flash_fwd_kernel_traitsILi96ELi64ELi128ELi4ELb0ELb0EN7cutlass10bfloat16_tE19Flash_kernel_traitsILi96ELi64ELi128ELi4ES3_EELi16ELi6ELb1EEEvNS_16Flash_fwd_paramsE,"a",@progbits
	.sectionflags	@""
	.align	4
.nv.constant0._ZN5flash32flash_fwd_splitkv_combine_kernelI23Flash_fwd_kernel_traitsILi96ELi64ELi128ELi4ELb0ELb0EN7cutlass10bfloat16_tE19Flash_kernel_traitsILi96ELi64ELi128ELi4ES3_EELi16ELi6ELb1EEEvNS_16Flash_fwd_paramsE:
	.zero		816


//--------------------- .nv.constant0._ZN5flash32flash_fwd_splitkv_combine_kernelI23Flash_fwd_kernel_traitsILi96ELi64ELi128ELi4ELb0ELb0EN7cutlass10bfloat16_tE19Flash_kernel_traitsILi96ELi64ELi128ELi4ES3_EELi16ELi5ELb1EEEvNS_16Flash_fwd_paramsE --------------------------
	.section	.nv.constant0._ZN5flash32flash_fwd_splitkv_combine_kernelI23Flash_fwd_kernel_traitsILi96ELi64ELi128ELi4ELb0ELb0EN7cutlass10bfloat16_tE19Flash_kernel_traitsILi96ELi64ELi128ELi4ES3_EELi16ELi5ELb1EEEvNS_16Flash_fwd_paramsE,"a",@progbits
	.sectionflags	@""
	.align	4
.nv.constant0._ZN5flash32flash_fwd_splitkv_combine_kernelI23Flash_fwd_kernel_traitsILi96ELi64ELi128ELi4ELb0ELb0EN7cutlass10bfloat16_tE19Flash_kernel_traitsILi96ELi64ELi128ELi4ES3_EELi16ELi5ELb1EEEvNS_16Flash_fwd_paramsE:
	.zero		816


//--------------------- .nv.constant0._ZN5flash32flash_fwd_splitkv_combine_kernelI23Flash_fwd_kernel_traitsILi96ELi64ELi128ELi4ELb0ELb0EN7cutlass10bfloat16_tE19Flash_kernel_traitsILi96ELi64ELi128ELi4ES3_EELi16ELi4ELb1EEEvNS_16Flash_fwd_paramsE --------------------------
	.section	.nv.constant0._ZN5flash32flash_fwd_splitkv_combine_kernelI23Flash_fwd_kernel_traitsILi96ELi64ELi128ELi4ELb0ELb0EN7cutlass10bfloat16_tE19Flash_kernel_traitsILi96ELi64ELi128ELi4ES3_EELi16ELi4ELb1EEEvNS_16Flash_fwd_paramsE,"a",@progbits
	.sectionflags	@""
	.align	4
.nv.constant0._ZN5flash32flash_fwd_splitkv_combine_kernelI23Flash_fwd_kernel_traitsILi96ELi64ELi128ELi4ELb0ELb0EN7cutlass10bfloat16_tE19Flash_kernel_traitsILi96ELi64ELi128ELi4ES3_EELi16ELi4ELb1EEEvNS_16Flash_fwd_paramsE:
	.zero		816


//--------------------- .nv.constant0._ZN5flash32flash_fwd_splitkv_combine_kernelI23Flash_fwd_kernel_traitsILi96ELi64ELi128ELi4ELb0ELb0EN7cutlass10bfloat16_tE19Flash_kernel_traitsILi96ELi64ELi128ELi4ES3_EELi16ELi3ELb1EEEvNS_16Flash_fwd_paramsE --------------------------
	.section	.nv.constant0._ZN5flash32flash_fwd_splitkv_combine_kernelI23Flash_fwd_kernel_traitsILi96ELi64ELi128ELi4ELb0ELb0EN7cutlass10bfloat16_tE19Flash_kernel_traitsILi96ELi64ELi128ELi4ES3_EELi16ELi3ELb1EEEvNS_16Flash_fwd_paramsE,"a",@progbits
	.sectionflags	@""
	.align	4
.nv.constant0._ZN5flash32flash_fwd_splitkv_combine_kernelI23Flash_fwd_kernel_traitsILi96ELi64ELi128ELi4ELb0ELb0EN7cutlass10bfloat16_tE19Flash_kernel_traitsILi96ELi64ELi128ELi4ES3_EELi16ELi3ELb1EEEvNS_16Flash_fwd_paramsE:
	.zero		816


//--------------------- .nv.constant0._ZN5flash32flash_fwd_splitkv_combine_kernelI23Flash_fwd_kernel_traitsILi96ELi64ELi128ELi4ELb0ELb0EN7cutlass10bfloat16_tE19Flash_kernel_traitsILi96ELi64ELi128ELi4ES3_EELi16ELi2ELb1EEEvNS_16Flash_fwd_paramsE --------------------------
	.section	.nv.constant0._ZN5flash32flash_fwd_splitkv_combine_kernelI23Flash_fwd_kernel_traitsILi96ELi64ELi128ELi4ELb0ELb0EN7cutlass10bfloat16_tE19Flash_kernel_traitsILi96ELi64ELi128ELi4ES3_EELi16ELi2ELb1EEEvNS_16Flash_fwd_paramsE,"a",@progbits
	.sectionflags	@""
	.align	4
.nv.constant0._ZN5flash32flash_fwd_splitkv_combine_kernelI23Flash_fwd_kernel_traitsILi96ELi64ELi128ELi4ELb0ELb0EN7cutlass10bfloat16_tE19Flash_kernel_traitsILi96ELi64ELi128ELi4ES3_EELi16ELi2ELb1EEEvNS_16Flash_fwd_paramsE:
	.zero		816


//--------------------- .nv.constant0._ZN5flash32flash_fwd_splitkv_combine_kernelI23Flash_fwd_kernel_traitsILi96ELi64ELi128ELi4ELb0ELb0EN7cutlass10bfloat16_tE19Flash_kernel_traitsILi96ELi64ELi128ELi4ES3_EELi16ELi1ELb1EEEvNS_16Flash_fwd_paramsE --------------------------
	.section	.nv.constant0._ZN5flash32flash_fwd_splitkv_combine_kernelI23Flash_fwd_kernel_traitsILi96ELi64ELi128ELi4ELb0ELb0EN7cutlass10bfloat16_tE19Flash_kernel_traitsILi96ELi64ELi128ELi4ES3_EELi16ELi1ELb1EEEvNS_16Flash_fwd_paramsE,"a",@progbits
	.sectionflags	@""
	.align	4
.nv.constant0._ZN5flash32flash_fwd_splitkv_combine_kernelI23Flash_fwd_kernel_traitsILi96ELi64ELi128ELi4ELb0ELb0EN7cutlass10bfloat16_tE19Flash_kernel_traitsILi96ELi64ELi128ELi4ES3_EELi16ELi1ELb1EEEvNS_16Flash_fwd_paramsE:
	.zero		816


//--------------------- .nv.constant0._ZN5flash24flash_fwd_splitkv_kernelI23Flash_fwd_kernel_traitsILi96ELi64ELi128ELi4ELb0ELb0EN7cutlass10bfloat16_tE19Flash_kernel_traitsILi96ELi64ELi128ELi4ES3_EELb1ELb0ELb0ELb0ELb0ELb0ELb0ELb0EEEvNS_16Flash_fwd_paramsE --------------------------
	.section	.nv.constant0._ZN5flash24flash_fwd_splitkv_kernelI23Flash_fwd_kernel_traitsILi96ELi64ELi128ELi4ELb0ELb0EN7cutlass10bfloat16_tE19Flash_kernel_traitsILi96ELi64ELi128ELi4ES3_EELb1ELb0ELb0ELb0ELb0ELb0ELb0ELb0EEEvNS_16Flash_fwd_paramsE,"a",@progbits
	.sectionflags	@""
	.align	4
.nv.constant0._ZN5flash24flash_fwd_splitkv_kernelI23Flash_fwd_kernel_traitsILi96ELi64ELi128ELi4ELb0ELb0EN7cutlass10bfloat16_tE19Flash_kernel_traitsILi96ELi64ELi128ELi4ES3_EELb1ELb0ELb0ELb0ELb0ELb0ELb0ELb0EEEvNS_16Flash_fwd_paramsE:
	.zero		816


//--------------------- .nv.constant0._ZN5flash24flash_fwd_splitkv_kernelI23Flash_fwd_kernel_traitsILi96ELi64ELi128ELi4ELb0ELb0EN7cutlass10bfloat16_tE19Flash_kernel_traitsILi96ELi64ELi128ELi4ES3_EELb1ELb0ELb0ELb0ELb0ELb1ELb0ELb0EEEvNS_16Flash_fwd_paramsE --------------------------
	.section	.nv.constant0._ZN5flash24flash_fwd_splitkv_kernelI23Flash_fwd_kernel_traitsILi96ELi64ELi128ELi4ELb0ELb0EN7cutlass10bfloat16_tE19Flash_kernel_traitsILi96ELi64ELi128ELi4ES3_EELb1ELb0ELb0ELb0ELb0ELb1ELb0ELb0EEEvNS_16Flash_fwd_paramsE,"a",@progbits
	.sectionflags	@""
	.align	4
.nv.constant0._ZN5flash24flash_fwd_splitkv_kernelI23Flash_fwd_kernel_traitsILi96ELi64ELi128ELi4ELb0ELb0EN7cutlass10bfloat16_tE19Flash_kernel_traitsILi96ELi64ELi128ELi4ES3_EELb1ELb0ELb0ELb0ELb0ELb1ELb0ELb0EEEvNS_16Flash_fwd_paramsE:
	.zero		816


//--------------------- .nv.constant0._ZN5flash24flash_fwd_splitkv_kernelI23Flash_fwd_kernel_traitsILi96ELi64ELi128ELi4ELb0ELb0EN7cutlass10bfloat16_tE19Flash_kernel_traitsILi96ELi64ELi128ELi4ES3_EELb1ELb0ELb0ELb0ELb0ELb0ELb0ELb1EEEvNS_16Flash_fwd_paramsE --------------------------
	.section	.nv.constant0._ZN5flash24flash_fwd_splitkv_kernelI23Flash_fwd_kernel_traitsILi96ELi64ELi128ELi4ELb0ELb0EN7cutlass10bfloat16_tE19Flash_kernel_traitsILi96ELi64ELi128ELi4ES3_EELb1ELb0ELb0ELb0ELb0ELb0ELb0ELb1EEEvNS_16Flash_fwd_paramsE,"a",@progbits
	.sectionflags	@""
	.align	4
.nv.constant0._ZN5flash24flash_fwd_splitkv_kernelI23Flash_fwd_kernel_traitsILi96ELi64ELi128ELi4ELb0ELb0EN7cutlass10bfloat16_tE19Flash_kernel_traitsILi96ELi64ELi128ELi4ES3_EELb1ELb0ELb0ELb0ELb0ELb0ELb0ELb1EEEvNS_16Flash_fwd_paramsE:
	.zero		816


//--------------------- .nv.constant0._ZN5flash24flash_fwd_splitkv_kernelI23Flash_fwd_kernel_traitsILi96ELi64ELi128ELi4ELb0ELb0EN7cutlass10bfloat16_tE19Flash_kernel_traitsILi96ELi64ELi128ELi4ES3_EELb1ELb0ELb0ELb0ELb0ELb1ELb0ELb1EEEvNS_16Flash_fwd_paramsE --------------------------
	.section	.nv.constant0._ZN5flash24flash_fwd_splitkv_kernelI23Flash_fwd_kernel_traitsILi96ELi64ELi128ELi4ELb0ELb0EN7cutlass10bfloat16_tE19Flash_kernel_traitsILi96ELi64ELi128ELi4ES3_EELb1ELb0ELb0ELb0ELb0ELb1ELb0ELb1EEEvNS_16Flash_fwd_paramsE,"a",@progbits
	.sectionflags	@""
	.align	4
.nv.constant0._ZN5flash24flash_fwd_splitkv_kernelI23Flash_fwd_kernel_traitsILi96ELi64ELi128ELi4ELb0ELb0EN7cutlass10bfloat16_tE19Flash_kernel_traitsILi96ELi64ELi128ELi4ES3_EELb1ELb0ELb0ELb0ELb0ELb1ELb0ELb1EEEvNS_16Flash_fwd_paramsE:
	.zero		816


//--------------------- .nv.constant0._ZN5flash24flash_fwd_splitkv_kernelI23Flash_fwd_kernel_traitsILi96ELi64ELi128ELi4ELb0ELb0EN7cutlass10bfloat16_tE19Flash_kernel_traitsILi96ELi64ELi128ELi4ES3_EELb1ELb0ELb0ELb0ELb0ELb0ELb1ELb0EEEvNS_16Flash_fwd_paramsE --------------------------
	.section	.nv.constant0._ZN5flash24flash_fwd_splitkv_kernelI23Flash_fwd_kernel_traitsILi96ELi64ELi128ELi4ELb0ELb0EN7cutlass10bfloat16_tE19Flash_kernel_traitsILi96ELi64ELi128ELi4ES3_EELb1ELb0ELb0ELb0ELb0ELb0ELb1ELb0EEEvNS_16Flash_fwd_paramsE,"a",@progbits
	.sectionflags	@""
	.align	4
.nv.constant0._ZN5flash24flash_fwd_splitkv_kernelI23Flash_fwd_kernel_traitsILi96ELi64ELi128ELi4ELb0ELb0EN7cutlass10bfloat16_tE19Flash_kernel_traitsILi96ELi64ELi128ELi4ES3_EELb1ELb0ELb0ELb0ELb0ELb0ELb1ELb0EEEvNS_16Flash_fwd_paramsE:
	.zero		816


//--------------------- .nv.constant0._ZN5flash24flash_fwd_splitkv_kernelI23Flash_fwd_kernel_traitsILi96ELi64ELi128ELi4ELb0ELb0EN7cutlass10bfloat16_tE19Flash_kernel_traitsILi96ELi64ELi128ELi4ES3_EELb1ELb0ELb0ELb0ELb0ELb1ELb1ELb0EEEvNS_16Flash_fwd_paramsE --------------------------
	.section	.nv.constant0._ZN5flash24flash_fwd_splitkv_kernelI23Flash_fwd_kernel_traitsILi96ELi64ELi128ELi4ELb0ELb0EN7cutlass10bfloat16_tE19Flash_kernel_traitsILi96ELi64ELi128ELi4ES3_EELb1ELb0ELb0ELb0ELb0ELb1ELb1ELb0EEEvNS_16Flash_fwd_paramsE,"a",@progbits
	.sectionflags	@""
	.align	4
.nv.constant0._ZN5flash24flash_fwd_splitkv_kernelI23Flash_fwd_kernel_traitsILi96ELi64ELi128ELi4ELb0ELb0EN7cutlass10bfloat16_tE19Flash_kernel_traitsILi96ELi64ELi128ELi4ES3_EELb1ELb0ELb0ELb0ELb0ELb1ELb1ELb0EEEvNS_16Flash_fwd_paramsE:
	.zero		816


//--------------------- .nv.constant0._ZN5flash24flash_fwd_splitkv_kernelI23Flash_fwd_kernel_traitsILi96ELi64ELi128ELi4ELb0ELb0EN7cutlass10bfloat16_tE19Flash_kernel_traitsILi96ELi64ELi128ELi4ES3_EELb1ELb0ELb0ELb0ELb0ELb0ELb1ELb1EEEvNS_16Flash_fwd_paramsE --------------------------
	.section	.nv.constant0._ZN5flash24flash_fwd_splitkv_kernelI23Flash_fwd_kernel_traitsILi96ELi64ELi128ELi4ELb0ELb0EN7cutlass10bfloat16_tE19Flash_kernel_traitsILi96ELi64ELi128ELi4ES3_EELb1ELb0ELb0ELb0ELb0ELb0ELb1ELb1EEEvNS_16Flash_fwd_paramsE,"a",@progbits
	.sectionflags	@""
	.align	4
.nv.constant0._ZN5flash24flash_fwd_splitkv_kernelI23Flash_fwd_kernel_traitsILi96ELi64ELi128ELi4ELb0ELb0EN7cutlass10bfloat16_tE19Flash_kernel_traitsILi96ELi64ELi128ELi4ES3_EELb1ELb0ELb0ELb0ELb0ELb0ELb1ELb1EEEvNS_16Flash_fwd_paramsE:
	.zero		816


//--------------------- .nv.constant0._ZN5flash24flash_fwd_splitkv_kernelI23Flash_fwd_kernel_traitsILi96ELi64ELi128ELi4ELb0ELb0EN7cutlass10bfloat16_tE19Flash_kernel_traitsILi96ELi64ELi128ELi4ES3_EELb1ELb0ELb0ELb0ELb0ELb1ELb1ELb1EEEvNS_16Flash_fwd_paramsE --------------------------
	.section	.nv.constant0._ZN5flash24flash_fwd_splitkv_kernelI23Flash_fwd_kernel_traitsILi96ELi64ELi128ELi4ELb0ELb0EN7cutlass10bfloat16_tE19Flash_kernel_traitsILi96ELi64ELi128ELi4ES3_EELb1ELb0ELb0ELb0ELb0ELb1ELb1ELb1EEEvNS_16Flash_fwd_paramsE,"a",@progbits
	.sectionflags	@""
	.align	4
.nv.constant0._ZN5flash24flash_fwd_splitkv_kernelI23Flash_fwd_kernel_traitsILi96ELi64ELi128ELi4ELb0ELb0EN7cutlass10bfloat16_tE19Flash_kernel_traitsILi96ELi64ELi128ELi4ES3_EELb1ELb0ELb0ELb0ELb0ELb1ELb1ELb1EEEvNS_16Flash_fwd_paramsE:
	.zero		816


//--------------------- .nv.constant0._ZN5flash24flash_fwd_splitkv_kernelI23Flash_fwd_kernel_traitsILi96ELi64ELi128ELi4ELb0ELb0EN7cutlass10bfloat16_tE19Flash_kernel_traitsILi96ELi64ELi128ELi4ES3_EELb1ELb0ELb0ELb1ELb1ELb0ELb0ELb0EEEvNS_16Flash_fwd_paramsE --------------------------
	.section	.nv.constant0._ZN5flash24flash_fwd_splitkv_kernelI23Flash_fwd_kernel_traitsILi96ELi64ELi128ELi4ELb0ELb0EN7cutlass10bfloat16_tE19Flash_kernel_traitsILi96ELi64ELi128ELi4ES3_EELb1ELb0ELb0ELb1ELb1ELb0ELb0ELb0EEEvNS_16Flash_fwd_paramsE,"a",@progbits
	.sectionflags	@""
	.align	4
.nv.constant0._ZN5flash24flash_fwd_splitkv_kernelI23Flash_fwd_kernel_traitsILi96ELi64ELi128ELi4ELb0ELb0EN7cutlass10bfloat16_tE19Flash_kernel_traitsILi96ELi64ELi128ELi4ES3_EELb1ELb0ELb0ELb1ELb1ELb0ELb0ELb0EEEvNS_16Flash_fwd_paramsE:
	.zero		816


//--------------------- .nv.constant0._ZN5flash24flash_fwd_splitkv_kernelI23Flash_fwd_kernel_traitsILi96ELi64ELi128ELi4ELb0ELb0EN7cutlass10bfloat16_tE19Flash_kernel_traitsILi96ELi64ELi128ELi4ES3_EELb1ELb0ELb0ELb1ELb1ELb1ELb0ELb0EEEvNS_16Flash_fwd_paramsE --------------------------
	.section	.nv.constant0._ZN5flash24flash_fwd_splitkv_kernelI23Flash_fwd_kernel_traitsILi96ELi64ELi128ELi4ELb0ELb0EN7cutlass10bfloat16_tE19Flash_kernel_traitsILi96ELi64ELi128ELi4ES3_EELb1ELb0ELb0ELb1ELb1ELb1ELb0ELb0EEEvNS_16Flash_fwd_paramsE,"a",@progbits
	.sectionflags	@""
	.align	4
.nv.constant0._ZN5flash24flash_fwd_splitkv_kernelI23Flash_fwd_kernel_traitsILi96ELi64ELi128ELi4ELb0ELb0EN7cutlass10bfloat16_tE19Flash_kernel_traitsILi96ELi64ELi128ELi4ES3_EELb1ELb0ELb0ELb1ELb1ELb1ELb0ELb0EEEvNS_16Flash_fwd_paramsE:
	.zero		816


//--------------------- .nv.constant0._ZN5flash24flash_fwd_splitkv_kernelI23Flash_fwd_kernel_traitsILi96ELi64ELi128ELi4ELb0ELb0EN7cutlass10bfloat16_tE19Flash_kernel_traitsILi96ELi64ELi128ELi4ES3_EELb1ELb0ELb0ELb1ELb1ELb0ELb1ELb0EEEvNS_16Flash_fwd_paramsE --------------------------
	.section	.nv.constant0._ZN5flash24flash_fwd_splitkv_kernelI23Flash_fwd_kernel_traitsILi96ELi64ELi128ELi4ELb0ELb0EN7cutlass10bfloat16_tE19Flash_kernel_traitsILi96ELi64ELi128ELi4ES3_EELb1ELb0ELb0ELb1ELb1ELb0ELb1ELb0EEEvNS_16Flash_fwd_paramsE,"a",@progbits
	.sectionflags	@""
	.align	4
.nv.constant0._ZN5flash24flash_fwd_splitkv_kernelI23Flash_fwd_kernel_traitsILi96ELi64ELi128ELi4ELb0ELb0EN7cutlass10bfloat16_tE19Flash_kernel_traitsILi96ELi64ELi128ELi4ES3_EELb1ELb0ELb0ELb1ELb1ELb0ELb1ELb0EEEvNS_16Flash_fwd_paramsE:
	.zero		816


//--------------------- .nv.constant0._ZN5flash24flash_fwd_splitkv_kernelI23Flash_fwd_kernel_traitsILi96ELi64ELi128ELi4ELb0ELb0EN7cutlass10bfloat16_tE19Flash_kernel_traitsILi96ELi64ELi128ELi4ES3_EELb1ELb0ELb0ELb1ELb1ELb1ELb1ELb0EEEvNS_16Flash_fwd_paramsE --------------------------
	.section	.nv.constant0._ZN5flash24flash_fwd_splitkv_kernelI23Flash_fwd_kernel_traitsILi96ELi64ELi128ELi4ELb0ELb0EN7cutlass10bfloat16_tE19Flash_kernel_traitsILi96ELi64ELi128ELi4ES3_EELb1ELb0ELb0ELb1ELb1ELb1ELb1ELb0EEEvNS_16Flash_fwd_paramsE,"a",@progbits
	.sectionflags	@""
	.align	4
.nv.constant0._ZN5flash24flash_fwd_splitkv_kernelI23Flash_fwd_kernel_traitsILi96ELi64ELi128ELi4ELb0ELb0EN7cutlass10bfloat16_tE19Flash_kernel_traitsILi96ELi64ELi128ELi4ES3_EELb1ELb0ELb0ELb1ELb1ELb1ELb1ELb0EEEvNS_16Flash_fwd_paramsE:
	.zero		816


//--------------------- .nv.constant0._ZN5flash24flash_fwd_splitkv_kernelI23Flash_fwd_kernel_traitsILi96ELi64ELi128ELi4ELb0ELb0EN7cutlass10bfloat16_tE19Flash_kernel_traitsILi96ELi64ELi128ELi4ES3_EELb1ELb0ELb0ELb0ELb1ELb0ELb0ELb0EEEvNS_16Flash_fwd_paramsE --------------------------
	.section	.nv.constant0._ZN5flash24flash_fwd_splitkv_kernelI23Flash_fwd_kernel_traitsILi96ELi64ELi128ELi4ELb0ELb0EN7cutlass10bfloat16_tE19Flash_kernel_traitsILi96ELi64ELi128ELi4ES3_EELb1ELb0ELb0ELb0ELb1ELb0ELb0ELb0EEEvNS_16Flash_fwd_paramsE,"a",@progbits
	.sectionflags	@""
	.align	4
.nv.constant0._ZN5flash24flash_fwd_splitkv_kernelI23Flash_fwd_kernel_traitsILi96ELi64ELi128ELi4ELb0ELb0EN7cutlass10bfloat16_tE19Flash_kernel_traitsILi96ELi64ELi128ELi4ES3_EELb1ELb0ELb0ELb0ELb1ELb0ELb0ELb0EEEvNS_16Flash_fwd_paramsE:
	.zero		816


//--------------------- .nv.constant0._ZN5flash24flash_fwd_splitkv_kernelI23Flash_fwd_kernel_traitsILi96ELi64ELi128ELi4ELb0ELb0EN7cutlass10bfloat16_tE19Flash_kernel_traitsILi96ELi64ELi128ELi4ES3_EELb1ELb0ELb0ELb0ELb1ELb1ELb0ELb0EEEvNS_16Flash_fwd_paramsE --------------------------
	.section	.nv.constant0._ZN5flash24flash_fwd_splitkv_kernelI23Flash_fwd_kernel_traitsILi96ELi64ELi128ELi4ELb0ELb0EN7cutlass10bfloat16_tE19Flash_kernel_traitsILi96ELi64ELi128ELi4ES3_EELb1ELb0ELb0ELb0ELb1ELb1ELb0ELb0EEEvNS_16Flash_fwd_paramsE,"a",@progbits
	.sectionflags	@""
	.align	4
.nv.constant0._ZN5flash24flash_fwd_splitkv_kernelI23Flash_fwd_kernel_traitsILi96ELi64ELi128ELi4ELb0ELb0EN7cutlass10bfloat16_tE19Flash_kernel_traitsILi96ELi64ELi128ELi4ES3_EELb1ELb0ELb0ELb0ELb1ELb1ELb0ELb0EEEvNS_16Flash_fwd_paramsE:
	.zero		816


//--------------------- .nv.constant0._ZN5flash24flash_fwd_splitkv_kernelI23Flash_fwd_kernel_traitsILi96ELi64ELi128ELi4ELb0ELb0EN7cutlass10bfloat16_tE19Flash_kernel_traitsILi96ELi64ELi128ELi4ES3_EELb1ELb0ELb1ELb0ELb0ELb0ELb0ELb0EEEvNS_16Flash_fwd_paramsE --------------------------
	.section	.nv.constant0._ZN5flash24flash_fwd_splitkv_kernelI23Flash_fwd_kernel_traitsILi96ELi64ELi128ELi4ELb0ELb0EN7cutlass10bfloat16_tE19Flash_kernel_traitsILi96ELi64ELi128ELi4ES3_EELb1ELb0ELb1ELb0ELb0ELb0ELb0ELb0EEEvNS_16Flash_fwd_paramsE,"a",@progbits
	.sectionflags	@""
	.align	4
.nv.constant0._ZN5flash24flash_fwd_splitkv_kernelI23Flash_fwd_kernel_traitsILi96ELi64ELi128ELi4ELb0ELb0EN7cutlass10bfloat16_tE19Flash_kernel_traitsILi96ELi64ELi128ELi4ES3_EELb1ELb0ELb1ELb0ELb0ELb0ELb0ELb0EEEvNS_16Flash_fwd_paramsE:
	.zero		816


//--------------------- .nv.constant0._ZN5flash24flash_fwd_splitkv_kernelI23Flash_fwd_kernel_traitsILi96ELi64ELi128ELi4ELb0ELb0EN7cutlass10bfloat16_tE19Flash_kernel_traitsILi96ELi64ELi128ELi4ES3_EELb1ELb0ELb1ELb0ELb0ELb1ELb0ELb0EEEvNS_16Flash_fwd_paramsE --------------------------
	.section	.nv.constant0._ZN5flash24flash_fwd_splitkv_kernelI23Flash_fwd_kernel_traitsILi96ELi64ELi128ELi4ELb0ELb0EN7cutlass10bfloat16_tE19Flash_kernel_traitsILi96ELi64ELi128ELi4ES3_EELb1ELb0ELb1ELb0ELb0ELb1ELb0ELb0EEEvNS_16Flash_fwd_paramsE,"a",@progbits
	.sectionflags	@""
	.align	4
.nv.constant0._ZN5flash24flash_fwd_splitkv_kernelI23Flash_fwd_kernel_traitsILi96ELi64ELi128ELi4ELb0ELb0EN7cutlass10bfloat16_tE19Flash_kernel_traitsILi96ELi64ELi128ELi4ES3_EELb1ELb0ELb1ELb0ELb0ELb1ELb0ELb0EEEvNS_16Flash_fwd_paramsE:
	.zero		816


//--------------------- .nv.constant0._ZN5flash24flash_fwd_splitkv_kernelI23Flash_fwd_kernel_traitsILi96ELi64ELi128ELi4ELb0ELb0EN7cutlass10bfloat16_tE19Flash_kernel_traitsILi96ELi64ELi128ELi4ES3_EELb1ELb0ELb0ELb0ELb1ELb0ELb0ELb1EEEvNS_16Flash_fwd_paramsE --------------------------
	.section	.nv.constant0._ZN5flash24flash_fwd_splitkv_kernelI23Flash_fwd_kernel_traitsILi96ELi64ELi128ELi4ELb0ELb0EN7cutlass10bfloat16_tE19Flash_kernel_traitsILi96ELi64ELi128ELi4ES3_EELb1ELb0ELb0ELb0ELb1ELb0ELb0ELb1EEEvNS_16Flash_fwd_paramsE,"a",@progbits
	.sectionflags	@""
	.align	4
.nv.constant0._ZN5flash24flash_fwd_splitkv_kernelI23Flash_fwd_kernel_traitsILi96ELi64ELi128ELi4ELb0ELb0EN7cutlass10bfloat16_tE19Flash_kernel_traitsILi96ELi64ELi128ELi4ES3_EELb1ELb0ELb0ELb0ELb1ELb0ELb0ELb1EEEvNS_16Flash_fwd_paramsE:
	.zero		816


//--------------------- .nv.constant0._ZN5flash24flash_fwd_splitkv_kernelI23Flash_fwd_kernel_traitsILi96ELi64ELi128ELi4ELb0ELb0EN7cutlass10bfloat16_tE19Flash_kernel_traitsILi96ELi64ELi128ELi4ES3_EELb1ELb0ELb0ELb0ELb1ELb1ELb0ELb1EEEvNS_16Flash_fwd_paramsE --------------------------
	.section	.nv.constant0._ZN5flash24flash_fwd_splitkv_kernelI23Flash_fwd_kernel_traitsILi96ELi64ELi128ELi4ELb0ELb0EN7cutlass10bfloat16_tE19Flash_kernel_traitsILi96ELi64ELi128ELi4ES3_EELb1ELb0ELb0ELb0ELb1ELb1ELb0ELb1EEEvNS_16Flash_fwd_paramsE,"a",@progbits
	.sectionflags	@""
	.align	4
.nv.constant0._ZN5flash24flash_fwd_splitkv_kernelI23Flash_fwd_kernel_traitsILi96ELi64ELi128ELi4ELb0ELb0EN7cutlass10bfloat16_tE19Flash_kernel_traitsILi96ELi64ELi128ELi4ES3_EELb1ELb0ELb0ELb0ELb1ELb1ELb0ELb1EEEvNS_16Flash_fwd_paramsE:
	.zero		816


//--------------------- .nv.constant0._ZN5flash24flash_fwd_splitkv_kernelI23Flash_fwd_kernel_traitsILi96ELi64ELi128ELi4ELb0ELb0EN7cutlass10bfloat16_tE19Flash_kernel_traitsILi96ELi64ELi128ELi4ES3_EELb1ELb0ELb1ELb0ELb0ELb0ELb0ELb1EEEvNS_16Flash_fwd_paramsE --------------------------
	.section	.nv.constant0._ZN5flash24flash_fwd_splitkv_kernelI23Flash_fwd_kernel_traitsILi96ELi64ELi128ELi4ELb0ELb0EN7cutlass10bfloat16_tE19Flash_kernel_traitsILi96ELi64ELi128ELi4ES3_EELb1ELb0ELb1ELb0ELb0ELb0ELb0ELb1EEEvNS_16Flash_fwd_paramsE,"a",@progbits
	.sectionflags	@""
	.align	4
.nv.constant0._ZN5flash24flash_fwd_splitkv_kernelI23Flash_fwd_kernel_traitsILi96ELi64ELi128ELi4ELb0ELb0EN7cutlass10bfloat16_tE19Flash_kernel_traitsILi96ELi64ELi128ELi4ES3_EELb1ELb0ELb1ELb0ELb0ELb0ELb0ELb1EEEvNS_16Flash_fwd_paramsE:
	.zero		816


//--------------------- .nv.constant0._ZN5flash24flash_fwd_splitkv_kernelI23Flash_fwd_kernel_traitsILi96ELi64ELi128ELi4ELb0ELb0EN7cutlass10bfloat16_tE19Flash_kernel_traitsILi96ELi64ELi128ELi4ES3_EELb1ELb0ELb1ELb0ELb0ELb1ELb0ELb1EEEvNS_16Flash_fwd_paramsE --------------------------
	.section	.nv.constant0._ZN5flash24flash_fwd_splitkv_kernelI23Flash_fwd_kernel_traitsILi96ELi64ELi128ELi4ELb0ELb0EN7cutlass10bfloat16_tE19Flash_kernel_traitsILi96ELi64ELi128ELi4ES3_EELb1ELb0ELb1ELb0ELb0ELb1ELb0ELb1EEEvNS_16Flash_fwd_paramsE,"a",@progbits
	.sectionflags	@""
	.align	4
.nv.constant0._ZN5flash24flash_fwd_splitkv_kernelI23Flash_fwd_kernel_traitsILi96ELi64ELi128ELi4ELb0ELb0EN7cutlass10bfloat16_tE19Flash_kernel_traitsILi96ELi64ELi128ELi4ES3_EELb1ELb0ELb1ELb0ELb0ELb1ELb0ELb1EEEvNS_16Flash_fwd_paramsE:
	.zero		816


//--------------------- .nv.constant0._ZN5flash24flash_fwd_splitkv_kernelI23Flash_fwd_kernel_traitsILi96ELi64ELi128ELi4ELb0ELb0EN7cutlass10bfloat16_tE19Flash_kernel_traitsILi96ELi64ELi128ELi4ES3_EELb1ELb0ELb0ELb0ELb1ELb0ELb1ELb0EEEvNS_16Flash_fwd_paramsE --------------------------
	.section	.nv.constant0._ZN5flash24flash_fwd_splitkv_kernelI23Flash_fwd_kernel_traitsILi96ELi64ELi128ELi4ELb0ELb0EN7cutlass10bfloat16_tE19Flash_kernel_traitsILi96ELi64ELi128ELi4ES3_EELb1ELb0ELb0ELb0ELb1ELb0ELb1ELb0EEEvNS_16Flash_fwd_paramsE,"a",@progbits
	.sectionflags	@""
	.align	4
.nv.constant0._ZN5flash24flash_fwd_splitkv_kernelI23Flash_fwd_kernel_traitsILi96ELi64ELi128ELi4ELb0ELb0EN7cutlass10bfloat16_tE19Flash_kernel_traitsILi96ELi64ELi128ELi4ES3_EELb1ELb0ELb0ELb0ELb1ELb0ELb1ELb0EEEvNS_16Flash_fwd_paramsE:
	.zero		816


//--------------------- .nv.constant0._ZN5flash24flash_fwd_splitkv_kernelI23Flash_fwd_kernel_traitsILi96ELi64ELi128ELi4ELb0ELb0EN7cutlass10bfloat16_tE19Flash_kernel_traitsILi96ELi64ELi128ELi4ES3_EELb1ELb0ELb0ELb0ELb1ELb1ELb1ELb0EEEvNS_16Flash_fwd_paramsE --------------------------
	.section	.nv.constant0._ZN5flash24flash_fwd_splitkv_kernelI23Flash_fwd_kernel_traitsILi96ELi64ELi128ELi4ELb0ELb0EN7cutlass10bfloat16_tE19Flash_kernel_traitsILi96ELi64ELi128ELi4ES3_EELb1ELb0ELb0ELb0ELb1ELb1ELb1ELb0EEEvNS_16Flash_fwd_paramsE,"a",@progbits
	.sectionflags	@""
	.align	4
.nv.constant0._ZN5flash24flash_fwd_splitkv_kernelI23Flash_fwd_kernel_traitsILi96ELi64ELi128ELi4ELb0ELb0EN7cutlass10bfloat16_tE19Flash_kernel_traitsILi96ELi64ELi128ELi4ES3_EELb1ELb0ELb0ELb0ELb1ELb1ELb1ELb0EEEvNS_16Flash_fwd_paramsE:
	.zero		816


//--------------------- .nv.constant0._ZN5flash24flash_fwd_splitkv_kernelI23Flash_fwd_kernel_traitsILi96ELi64ELi128ELi4ELb0ELb0EN7cutlass10bfloat16_tE19Flash_kernel_traitsILi96ELi64ELi128ELi4ES3_EELb1ELb0ELb1ELb0ELb0ELb0ELb1ELb0EEEvNS_16Flash_fwd_paramsE --------------------------
	.section	.nv.constant0._ZN5flash24flash_fwd_splitkv_kernelI23Flash_fwd_kernel_traitsILi96ELi64ELi128ELi4ELb0ELb0EN7cutlass10bfloat16_tE19Flash_kernel_traitsILi96ELi64ELi128ELi4ES3_EELb1ELb0ELb1ELb0ELb0ELb0ELb1ELb0EEEvNS_16Flash_fwd_paramsE,"a",@progbits
	.sectionflags	@""
	.align	4
.nv.constant0._ZN5flash24flash_fwd_splitkv_kernelI23Flash_fwd_kernel_traitsILi96ELi64ELi128ELi4ELb0ELb0EN7cutlass10bfloat16_tE19Flash_kernel_traitsILi96ELi64ELi128ELi4ES3_EELb1ELb0ELb1ELb0ELb0ELb0ELb1ELb0EEEvNS_16Flash_fwd_paramsE:
	.zero		816


//--------------------- .nv.constant0._ZN5flash24flash_fwd_splitkv_kernelI23Flash_fwd_kernel_traitsILi96ELi64ELi128ELi4ELb0ELb0EN7cutlass10bfloat16_tE19Flash_kernel_traitsILi96ELi64ELi128ELi4ES3_EELb1ELb0ELb1ELb0ELb0ELb1ELb1ELb0EEEvNS_16Flash_fwd_paramsE --------------------------
	.section	.nv.constant0._ZN5flash24flash_fwd_splitkv_kernelI23Flash_fwd_kernel_traitsILi96ELi64ELi128ELi4ELb0ELb0EN7cutlass10bfloat16_tE19Flash_kernel_traitsILi96ELi64ELi128ELi4ES3_EELb1ELb0ELb1ELb0ELb0ELb1ELb1ELb0EEEvNS_16Flash_fwd_paramsE,"a",@progbits
	.sectionflags	@""
	.align	4
.nv.constant0._ZN5flash24flash_fwd_splitkv_kernelI23Flash_fwd_kernel_traitsILi96ELi64ELi128ELi4ELb0ELb0EN7cutlass10bfloat16_tE19Flash_kernel_traitsILi96ELi64ELi128ELi4ES3_EELb1ELb0ELb1ELb0ELb0ELb1ELb1ELb0EEEvNS_16Flash_fwd_paramsE:
	.zero		816


//--------------------- .nv.constant0._ZN5flash24flash_fwd_splitkv_kernelI23Flash_fwd_kernel_traitsILi96ELi64ELi128ELi4ELb0ELb0EN7cutlass10bfloat16_tE19Flash_kernel_traitsILi96ELi64ELi128ELi4ES3_EELb1ELb0ELb0ELb0ELb1ELb0ELb1ELb1EEEvNS_16Flash_fwd_paramsE --------------------------
	.section	.nv.constant0._ZN5flash24flash_fwd_splitkv_kernelI23Flash_fwd_kernel_traitsILi96ELi64ELi128ELi4ELb0ELb0EN7cutlass10bfloat16_tE19Flash_kernel_traitsILi96ELi64ELi128ELi4ES3_EELb1ELb0ELb0ELb0ELb1ELb0ELb1ELb1EEEvNS_16Flash_fwd_paramsE,"a",@progbits
	.sectionflags	@""
	.align	4
.nv.constant0._ZN5flash24flash_fwd_splitkv_kernelI23Flash_fwd_kernel_traitsILi96ELi64ELi128ELi4ELb0ELb0EN7cutlass10bfloat16_tE19Flash_kernel_traitsILi96ELi64ELi128ELi4ES3_EELb1ELb0ELb0ELb0ELb1ELb0ELb1ELb1EEEvNS_16Flash_fwd_paramsE:
	.zero		816


//--------------------- .nv.constant0._ZN5flash24flash_fwd_splitkv_kernelI23Flash_fwd_kernel_traitsILi96ELi64ELi128ELi4ELb0ELb0EN7cutlass10bfloat16_tE19Flash_kernel_traitsILi96ELi64ELi128ELi4ES3_EELb1ELb0ELb0ELb0ELb1ELb1ELb1ELb1EEEvNS_16Flash_fwd_paramsE --------------------------
	.section	.nv.constant0._ZN5flash24flash_fwd_splitkv_kernelI23Flash_fwd_kernel_traitsILi96ELi64ELi128ELi4ELb0ELb0EN7cutlass10bfloat16_tE19Flash_kernel_traitsILi96ELi64ELi128ELi4ES3_EELb1ELb0ELb0ELb0ELb1ELb1ELb1ELb1EEEvNS_16Flash_fwd_paramsE,"a",@progbits
	.sectionflags	@""
	.align	4
.nv.constant0._ZN5flash24flash_fwd_splitkv_kernelI23Flash_fwd_kernel_traitsILi96ELi64ELi128ELi4ELb0ELb0EN7cutlass10bfloat16_tE19Flash_kernel_traitsILi96ELi64ELi128ELi4ES3_EELb1ELb0ELb0ELb0ELb1ELb1ELb1ELb1EEEvNS_16Flash_fwd_paramsE:
	.zero		816


//--------------------- .nv.constant0._ZN5flash24flash_fwd_splitkv_kernelI23Flash_fwd_kernel_traitsILi96ELi64ELi128ELi4ELb0ELb0EN7cutlass10bfloat16_tE19Flash_kernel_traitsILi96ELi64ELi128ELi4ES3_EELb1ELb0ELb1ELb0ELb0ELb0ELb1ELb1EEEvNS_16Flash_fwd_paramsE --------------------------
	.section	.nv.constant0._ZN5flash24flash_fwd_splitkv_kernelI23Flash_fwd_kernel_traitsILi96ELi64ELi128ELi4ELb0ELb0EN7cutlass10bfloat16_tE19Flash_kernel_traitsILi96ELi64ELi128ELi4ES3_EELb1ELb0ELb1ELb0ELb0ELb0ELb1ELb1EEEvNS_16Flash_fwd_paramsE,"a",@progbits
	.sectionflags	@""
	.align	4
.nv.constant0._ZN5flash24flash_fwd_splitkv_kernelI23Flash_fwd_kernel_traitsILi96ELi64ELi128ELi4ELb0ELb0EN7cutlass10bfloat16_tE19Flash_kernel_traitsILi96ELi64ELi128ELi4ES3_EELb1ELb0ELb1ELb0ELb0ELb0ELb1ELb1EEEvNS_16Flash_fwd_paramsE:
	.zero		816


//--------------------- .nv.constant0._ZN5flash24flash_fwd_splitkv_kernelI23Flash_fwd_kernel_traitsILi96ELi64ELi128ELi4ELb0ELb0EN7cutlass10bfloat16_tE19Flash_kernel_traitsILi96ELi64ELi128ELi4ES3_EELb1ELb0ELb1ELb0ELb0ELb1ELb1ELb1EEEvNS_16Flash_fwd_paramsE --------------------------
	.section	.nv.constant0._ZN5flash24flash_fwd_splitkv_kernelI23Flash_fwd_kernel_traitsILi96ELi64ELi128ELi4ELb0ELb0EN7cutlass10bfloat16_tE19Flash_kernel_traitsILi96ELi64ELi128ELi4ES3_EELb1ELb0ELb1ELb0ELb0ELb1ELb1ELb1EEEvNS_16Flash_fwd_paramsE,"a",@progbits
	.sectionflags	@""
	.align	4
.nv.constant0._ZN5flash24flash_fwd_splitkv_kernelI23Flash_fwd_kernel_traitsILi96ELi64ELi128ELi4ELb0ELb0EN7cutlass10bfloat16_tE19Flash_kernel_traitsILi96ELi64ELi128ELi4ES3_EELb1ELb0ELb1ELb0ELb0ELb1ELb1ELb1EEEvNS_16Flash_fwd_paramsE:
	.zero		816


//--------------------- .nv.constant0._ZN5flash32flash_fwd_splitkv_combine_kernelI23Flash_fwd_kernel_traitsILi96ELi64ELi64ELi4ELb0ELb0EN7cutlass10bfloat16_tE19Flash_kernel_traitsILi96ELi64ELi64ELi4ES3_EELi16ELi7ELb0EEEvNS_16Flash_fwd_paramsE --------------------------
	.section	.nv.constant0._ZN5flash32flash_fwd_splitkv_combine_kernelI23Flash_fwd_kernel_traitsILi96ELi64ELi64ELi4ELb0ELb0EN7cutlass10bfloat16_tE19Flash_kernel_traitsILi96ELi64ELi64ELi4ES3_EELi16ELi7ELb0EEEvNS_16Flash_fwd_paramsE,"a",@progbits
	.sectionflags	@""
	.align	4
.nv.constant0._ZN5flash32flash_fwd_splitkv_combine_kernelI23Flash_fwd_kernel_traitsILi96ELi64ELi64ELi4ELb0ELb0EN7cutlass10bfloat16_tE19Flash_kernel_traitsILi96ELi64ELi64ELi4ES3_EELi16ELi7ELb0EEEvNS_16Flash_fwd_paramsE:
	.zero		816


//--------------------- .nv.constant0._ZN5flash32flash_fwd_splitkv_combine_kernelI23Flash_fwd_kernel_traitsILi96ELi64ELi64ELi4ELb0ELb0EN7cutlass10bfloat16_tE19Flash_kernel_traitsILi96ELi64ELi64ELi4ES3_EELi16ELi6ELb0EEEvNS_16Flash_fwd_paramsE --------------------------
	.section	.nv.constant0._ZN5flash32flash_fwd_splitkv_combine_kernelI23Flash_fwd_kernel_traitsILi96ELi64ELi64ELi4ELb0ELb0EN7cutlass10bfloat16_tE19Flash_kernel_traitsILi96ELi64ELi64ELi4ES3_EELi16ELi6ELb0EEEvNS_16Flash_fwd_paramsE,"a",@progbits
	.sectionflags	@""
	.align	4
.nv.constant0._ZN5flash32flash_fwd_splitkv_combine_kernelI23Flash_fwd_kernel_traitsILi96ELi64ELi64ELi4ELb0ELb0EN7cutlass10bfloat16_tE19Flash_kernel_traitsILi96ELi64ELi64ELi4ES3_EELi16ELi6ELb0EEEvNS_16Flash_fwd_paramsE:
	.zero		816


//--------------------- .nv.constant0._ZN5flash32flash_fwd_splitkv_combine_kernelI23Flash_fwd_kernel_traitsILi96ELi64ELi64ELi4ELb0ELb0EN7cutlass10bfloat16_tE19Flash_kernel_traitsILi96ELi64ELi64ELi4ES3_EELi16ELi5ELb0EEEvNS_16Flash_fwd_paramsE --------------------------
	.section	.nv.constant0._ZN5flash32flash_fwd_splitkv_combine_kernelI23Flash_fwd_kernel_traitsILi96ELi64ELi64ELi4ELb0ELb0EN7cutlass10bfloat16_tE19Flash_kernel_traitsILi96ELi64ELi64ELi4ES3_EELi16ELi5ELb0EEEvNS_16Flash_fwd_paramsE,"a",@progbits
	.sectionflags	@""
	.align	4
.nv.constant0._ZN5flash32flash_fwd_splitkv_combine_kernelI23Flash_fwd_kernel_traitsILi96ELi64ELi64ELi4ELb0ELb0EN7cutlass10bfloat16_tE19Flash_kernel_traitsILi96ELi64ELi64ELi4ES3_EELi16ELi5ELb0EEEvNS_16Flash_fwd_paramsE:
	.zero		816


//--------------------- .nv.constant0._ZN5flash32flash_fwd_splitkv_combine_kernelI23Flash_fwd_kernel_traitsILi96ELi64ELi64ELi4ELb0ELb0EN7cutlass10bfloat16_tE19Flash_kernel_traitsILi96ELi64ELi64ELi4ES3_EELi16ELi4ELb0EEEvNS_16Flash_fwd_paramsE --------------------------
	.section	.nv.constant0._ZN5flash32flash_fwd_splitkv_combine_kernelI23Flash_fwd_kernel_traitsILi96ELi64ELi64ELi4ELb0ELb0EN7cutlass10bfloat16_tE19Flash_kernel_traitsILi96ELi64ELi64ELi4ES3_EELi16ELi4ELb0EEEvNS_16Flash_fwd_paramsE,"a",@progbits
	.sectionflags	@""
	.align	4
.nv.constant0._ZN5flash32flash_fwd_splitkv_combine_kernelI23Flash_fwd_kernel_traitsILi96ELi64ELi64ELi4ELb0ELb0EN7cutlass10bfloat16_tE19Flash_kernel_traitsILi96ELi64ELi64ELi4ES3_EELi16ELi4ELb0EEEvNS_16Flash_fwd_paramsE:
	.zero		816


//--------------------- .nv.constant0._ZN5flash32flash_fwd_splitkv_combine_kernelI23Flash_fwd_kernel_traitsILi96ELi64ELi64ELi4ELb0ELb0EN7cutlass10bfloat16_tE19Flash_kernel_traitsILi96ELi64ELi64ELi4ES3_EELi16ELi3ELb0EEEvNS_16Flash_fwd_paramsE --------------------------
	.section	.nv.constant0._ZN5flash32flash_fwd_splitkv_combine_kernelI23Flash_fwd_kernel_traitsILi96ELi64ELi64ELi4ELb0ELb0EN7cutlass10bfloat16_tE19Flash_kernel_traitsILi96ELi64ELi64ELi4ES3_EELi16ELi3ELb0EEEvNS_16Flash_fwd_paramsE,"a",@progbits
	.sectionflags	@""
	.align	4
.nv.constant0._ZN5flash32flash_fwd_splitkv_combine_kernelI23Flash_fwd_kernel_traitsILi96ELi64ELi64ELi4ELb0ELb0EN7cutlass10bfloat16_tE19Flash_kernel_traitsILi96ELi64ELi64ELi4ES3_EELi16ELi3ELb0EEEvNS_16Flash_fwd_paramsE:
	.zero		816


//--------------------- .nv.constant0._ZN5flash32flash_fwd_splitkv_combine_kernelI23Flash_fwd_kernel_traitsILi96ELi64ELi64ELi4ELb0ELb0EN7cutlass10bfloat16_tE19Flash_kernel_traitsILi96ELi64ELi64ELi4ES3_EELi16ELi2ELb0EEEvNS_16Flash_fwd_paramsE --------------------------
	.section	.nv.constant0._ZN5flash32flash_fwd_splitkv_combine_kernelI23Flash_fwd_kernel_traitsILi96ELi64ELi64ELi4ELb0ELb0EN7cutlass10bfloat16_tE19Flash_kernel_traitsILi96ELi64ELi64ELi4ES3_EELi16ELi2ELb0EEEvNS_16Flash_fwd_paramsE,"a",@progbits
	.sectionflags	@""
	.align	4
.nv.constant0._ZN5flash32flash_fwd_splitkv_combine_kernelI23Flash_fwd_kernel_traitsILi96ELi64ELi64ELi4ELb0ELb0EN7cutlass10bfloat16_tE19Flash_kernel_traitsILi96ELi64ELi64ELi4ES3_EELi16ELi2ELb0EEEvNS_16Flash_fwd_paramsE:
	.zero		816


//--------------------- .nv.constant0._ZN5flash32flash_fwd_splitkv_combine_kernelI23Flash_fwd_kernel_traitsILi96ELi64ELi64ELi4ELb0ELb0EN7cutlass10bfloat16_tE19Flash_kernel_traitsILi96ELi64ELi64ELi4ES3_EELi16ELi1ELb0EEEvNS_16Flash_fwd_paramsE --------------------------
	.section	.nv.constant0._ZN5flash32flash_fwd_splitkv_combine_kernelI23Flash_fwd_kernel_traitsILi96ELi64ELi64ELi4ELb0ELb0EN7cutlass10bfloat16_tE19Flash_kernel_traitsILi96ELi64ELi64ELi4ES3_EELi16ELi1ELb0EEEvNS_16Flash_fwd_paramsE,"a",@progbits
	.sectionflags	@""
	.align	4
.nv.constant0._ZN5flash32flash_fwd_splitkv_combine_kernelI23Flash_fwd_kernel_traitsILi96ELi64ELi64ELi4ELb0ELb0EN7cutlass10bfloat16_tE19Flash_kernel_traitsILi96ELi64ELi64ELi4ES3_EELi16ELi1ELb0EEEvNS_16Flash_fwd_paramsE:
	.zero		816


//--------------------- .nv.constant0._ZN5flash32flash_fwd_splitkv_combine_kernelI23Flash_fwd_kernel_traitsILi96ELi64ELi64ELi4ELb0ELb0EN7cutlass10bfloat16_tE19Flash_kernel_traitsILi96ELi64ELi64ELi4ES3_EELi16ELi7ELb1EEEvNS_16Flash_fwd_paramsE --------------------------
	.section	.nv.constant0._ZN5flash32flash_fwd_splitkv_combine_kernelI23Flash_fwd_kernel_traitsILi96ELi64ELi64ELi4ELb0ELb0EN7cutlass10bfloat16_tE19Flash_kernel_traitsILi96ELi64ELi64ELi4ES3_EELi16ELi7ELb1EEEvNS_16Flash_fwd_paramsE,"a",@progbits
	.sectionflags	@""
	.align	4
.nv.constant0._ZN5flash32flash_fwd_splitkv_combine_kernelI23Flash_fwd_kernel_traitsILi96ELi64ELi64ELi4ELb0ELb0EN7cutlass10bfloat16_tE19Flash_kernel_traitsILi96ELi64ELi64ELi4ES3_EELi16ELi7ELb1EEEvNS_16Flash_fwd_paramsE:
	.zero		816


//--------------------- .nv.constant0._ZN5flash32flash_fwd_splitkv_combine_kernelI23Flash_fwd_kernel_traitsILi96ELi64ELi64ELi4ELb0ELb0EN7cutlass10bfloat16_tE19Flash_kernel_traitsILi96ELi64ELi64ELi4ES3_EELi16ELi6ELb1EEEvNS_16Flash_fwd_paramsE --------------------------
	.section	.nv.constant0._ZN5flash32flash_fwd_splitkv_combine_kernelI23Flash_fwd_kernel_traitsILi96ELi64ELi64ELi4ELb0ELb0EN7cutlass10bfloat16_tE19Flash_kernel_traitsILi96ELi64ELi64ELi4ES3_EELi16ELi6ELb1EEEvNS_16Flash_fwd_paramsE,"a",@progbits
	.sectionflags	@""
	.align	4
.nv.constant0._ZN5flash32flash_fwd_splitkv_combine_kernelI23Flash_fwd_kernel_traitsILi96ELi64ELi64ELi4ELb0ELb0EN7cutlass10bfloat16_tE19Flash_kernel_traitsILi96ELi64ELi64ELi4ES3_EELi16ELi6ELb1EEEvNS_16Flash_fwd_paramsE:
	.zero		816


//--------------------- .nv.constant0._ZN5flash32flash_fwd_splitkv_combine_kernelI23Flash_fwd_kernel_traitsILi96ELi64ELi64ELi4ELb0ELb0EN7cutlass10bfloat16_tE19Flash_kernel_traitsILi96ELi64ELi64ELi4ES3_EELi16ELi5ELb1EEEvNS_16Flash_fwd_paramsE --------------------------
	.section	.nv.constant0._ZN5flash32flash_fwd_splitkv_combine_kernelI23Flash_fwd_kernel_traitsILi96ELi64ELi64ELi4ELb0ELb0EN7cutlass10bfloat16_tE19Flash_kernel_traitsILi96ELi64ELi64ELi4ES3_EELi16ELi5ELb1EEEvNS_16Flash_fwd_paramsE,"a",@progbits
	.sectionflags	@""
	.align	4
.nv.constant0._ZN5flash32flash_fwd_splitkv_combine_kernelI23Flash_fwd_kernel_traitsILi96ELi64ELi64ELi4ELb0ELb0EN7cutlass10bfloat16_tE19Flash_kernel_traitsILi96ELi64ELi64ELi4ES3_EELi16ELi5ELb1EEEvNS_16Flash_fwd_paramsE:
	.zero		816


//--------------------- .nv.constant0._ZN5flash32flash_fwd_splitkv_combine_kernelI23Flash_fwd_kernel_traitsILi96ELi64ELi64ELi4ELb0ELb0EN7cutlass10bfloat16_tE19Flash_kernel_traitsILi96ELi64ELi64ELi4ES3_EELi16ELi4ELb1EEEvNS_16Flash_fwd_paramsE --------------------------
	.section	.nv.constant0._ZN5flash32flash_fwd_splitkv_combine_kernelI23Flash_fwd_kernel_traitsILi96ELi64ELi64ELi4ELb0ELb0EN7cutlass10bfloat16_tE19Flash_kernel_traitsILi96ELi64ELi64ELi4ES3_EELi16ELi4ELb1EEEvNS_16Flash_fwd_paramsE,"a",@progbits
	.sectionflags	@""
	.align	4
.nv.constant0._ZN5flash32flash_fwd_splitkv_combine_kernelI23Flash_fwd_kernel_traitsILi96ELi64ELi64ELi4ELb0ELb0EN7cutlass10bfloat16_tE19Flash_kernel_traitsILi96ELi64ELi64ELi4ES3_EELi16ELi4ELb1EEEvNS_16Flash_fwd_paramsE:
	.zero		816


//--------------------- .nv.constant0._ZN5flash32flash_fwd_splitkv_combine_kernelI23Flash_fwd_kernel_traitsILi96ELi64ELi64ELi4ELb0ELb0EN7cutlass10bfloat16_tE19Flash_kernel_traitsILi96ELi64ELi64ELi4ES3_EELi16ELi3ELb1EEEvNS_16Flash_fwd_paramsE --------------------------
	.section	.nv.constant0._ZN5flash32flash_fwd_splitkv_combine_kernelI23Flash_fwd_kernel_traitsILi96ELi64ELi64ELi4ELb0ELb0EN7cutlass10bfloat16_tE19Flash_kernel_traitsILi96ELi64ELi64ELi4ES3_EELi16ELi3ELb1EEEvNS_16Flash_fwd_paramsE,"a",@progbits
	.sectionflags	@""
	.align	4
.nv.constant0._ZN5flash32flash_fwd_splitkv_combine_kernelI23Flash_fwd_kernel_traitsILi96ELi64ELi64ELi4ELb0ELb0EN7cutlass10bfloat16_tE19Flash_kernel_traitsILi96ELi64ELi64ELi4ES3_EELi16ELi3ELb1EEEvNS_16Flash_fwd_paramsE:
	.zero		816


//--------------------- .nv.constant0._ZN5flash32flash_fwd_splitkv_combine_kernelI23Flash_fwd_kernel_traitsILi96ELi64ELi64ELi4ELb0ELb0EN7cutlass10bfloat16_tE19Flash_kernel_traitsILi96ELi64ELi64ELi4ES3_EELi16ELi2ELb1EEEvNS_16Flash_fwd_paramsE --------------------------
	.section	.nv.constant0._ZN5flash32flash_fwd_splitkv_combine_kernelI23Flash_fwd_kernel_traitsILi96ELi64ELi64ELi4ELb0ELb0EN7cutlass10bfloat16_tE19Flash_kernel_traitsILi96ELi64ELi64ELi4ES3_EELi16ELi2ELb1EEEvNS_16Flash_fwd_paramsE,"a",@progbits
	.sectionflags	@""
	.align	4
.nv.constant0._ZN5flash32flash_fwd_splitkv_combine_kernelI23Flash_fwd_kernel_traitsILi96ELi64ELi64ELi4ELb0ELb0EN7cutlass10bfloat16_tE19Flash_kernel_traitsILi96ELi64ELi64ELi4ES3_EELi16ELi2ELb1EEEvNS_16Flash_fwd_paramsE:
	.zero		816


//--------------------- .nv.constant0._ZN5flash32flash_fwd_splitkv_combine_kernelI23Flash_fwd_kernel_traitsILi96ELi64ELi64ELi4ELb0ELb0EN7cutlass10bfloat16_tE19Flash_kernel_traitsILi96ELi64ELi64ELi4ES3_EELi16ELi1ELb1EEEvNS_16Flash_fwd_paramsE --------------------------
	.section	.nv.constant0._ZN5flash32flash_fwd_splitkv_combine_kernelI23Flash_fwd_kernel_traitsILi96ELi64ELi64ELi4ELb0ELb0EN7cutlass10bfloat16_tE19Flash_kernel_traitsILi96ELi64ELi64ELi4ES3_EELi16ELi1ELb1EEEvNS_16Flash_fwd_paramsE,"a",@progbits
	.sectionflags	@""
	.align	4
.nv.constant0._ZN5flash32flash_fwd_splitkv_combine_kernelI23Flash_fwd_kernel_traitsILi96ELi64ELi64ELi4ELb0ELb0EN7cutlass10bfloat16_tE19Flash_kernel_traitsILi96ELi64ELi64ELi4ES3_EELi16ELi1ELb1EEEvNS_16Flash_fwd_paramsE:
	.zero		816


//--------------------- .nv.constant0._ZN5flash24flash_fwd_splitkv_kernelI23Flash_fwd_kernel_traitsILi96ELi64ELi64ELi4ELb0ELb0EN7cutlass10bfloat16_tE19Flash_kernel_traitsILi96ELi64ELi64ELi4ES3_EELb1ELb0ELb0ELb0ELb0ELb0ELb0ELb0EEEvNS_16Flash_fwd_paramsE --------------------------
	.section	.nv.constant0._ZN5flash24flash_fwd_splitkv_kernelI23Flash_fwd_kernel_traitsILi96ELi64ELi64ELi4ELb0ELb0EN7cutlass10bfloat16_tE19Flash_kernel_traitsILi96ELi64ELi64ELi4ES3_EELb1ELb0ELb0ELb0ELb0ELb0ELb0ELb0EEEvNS_16Flash_fwd_paramsE,"a",@progbits
	.sectionflags	@""
	.align	4
.nv.constant0._ZN5flash24flash_fwd_splitkv_kernelI23Flash_fwd_kernel_traitsILi96ELi64ELi64ELi4ELb0ELb0EN7cutlass10bfloat16_tE19Flash_kernel_traitsILi96ELi64ELi64ELi4ES3_EELb1ELb0ELb0ELb0ELb0ELb0ELb0ELb0EEEvNS_16Flash_fwd_paramsE:
	.zero		816


//--------------------- .nv.constant0._ZN5flash24flash_fwd_splitkv_kernelI23Flash_fwd_kernel_traitsILi96ELi64ELi64ELi4ELb0ELb0EN7cutlass10bfloat16_tE19Flash_kernel_traitsILi96ELi64ELi64ELi4ES3_EELb1ELb0ELb0ELb0ELb0ELb1ELb0ELb0EEEvNS_16Flash_fwd_paramsE --------------------------
	.section	.nv.constant0._ZN5flash24flash_fwd_splitkv_kernelI23Flash_fwd_kernel_traitsILi96ELi64ELi64ELi4ELb0ELb0EN7cutlass10bfloat16_tE19Flash_kernel_traitsILi96ELi64ELi64ELi4ES3_EELb1ELb0ELb0ELb0ELb0ELb1ELb0ELb0EEEvNS_16Flash_fwd_paramsE,"a",@progbits
	.sectionflags	@""
	.align	4
.nv.constant0._ZN5flash24flash_fwd_splitkv_kernelI23Flash_fwd_kernel_traitsILi96ELi64ELi64ELi4ELb0ELb0EN7cutlass10bfloat16_tE19Flash_kernel_traitsILi96ELi64ELi64ELi4ES3_EELb1ELb0ELb0ELb0ELb0ELb1ELb0ELb0EEEvNS_16Flash_fwd_paramsE:
	.zero		816


//--------------------- .nv.constant0._ZN5flash24flash_fwd_splitkv_kernelI23Flash_fwd_kernel_traitsILi96ELi64ELi64ELi4ELb0ELb0EN7cutlass10bfloat16_tE19Flash_kernel_traitsILi96ELi64ELi64ELi4ES3_EELb1ELb0ELb0ELb0ELb0ELb0ELb0ELb1EEEvNS_16Flash_fwd_paramsE --------------------------
	.section	.nv.constant0._ZN5flash24flash_fwd_splitkv_kernelI23Flash_fwd_kernel_traitsILi96ELi64ELi64ELi4ELb0ELb0EN7cutlass10bfloat16_tE19Flash_kernel_traitsILi96ELi64ELi64ELi4ES3_EELb1ELb0ELb0ELb0ELb0ELb0ELb0ELb1EEEvNS_16Flash_fwd_paramsE,"a",@progbits
	.sectionflags	@""
	.align	4
.nv.constant0._ZN5flash24flash_fwd_splitkv_kernelI23Flash_fwd_kernel_traitsILi96ELi64ELi64ELi4ELb0ELb0EN7cutlass10bfloat16_tE19Flash_kernel_traitsILi96ELi64ELi64ELi4ES3_EELb1ELb0ELb0ELb0ELb0ELb0ELb0ELb1EEEvNS_16Flash_fwd_paramsE:
	.zero		816


//--------------------- .nv.constant0._ZN5flash24flash_fwd_splitkv_kernelI23Flash_fwd_kernel_traitsILi96ELi64ELi64ELi4ELb0ELb0EN7cutlass10bfloat16_tE19Flash_kernel_traitsILi96ELi64ELi64ELi4ES3_EELb1ELb0ELb0ELb0ELb0ELb1ELb0ELb1EEEvNS_16Flash_fwd_paramsE --------------------------
	.section	.nv.constant0._ZN5flash24flash_fwd_splitkv_kernelI23Flash_fwd_kernel_traitsILi96ELi64ELi64ELi4ELb0ELb0EN7cutlass10bfloat16_tE19Flash_kernel_traitsILi96ELi64ELi64ELi4ES3_EELb1ELb0ELb0ELb0ELb0ELb1ELb0ELb1EEEvNS_16Flash_fwd_paramsE,"a",@progbits
	.sectionflags	@""
	.align	4
.nv.constant0._ZN5flash24flash_fwd_splitkv_kernelI23Flash_fwd_kernel_traitsILi96ELi64ELi64ELi4ELb0ELb0EN7cutlass10bfloat16_tE19Flash_kernel_traitsILi96ELi64ELi64ELi4ES3_EELb1ELb0ELb0ELb0ELb0ELb1ELb0ELb1EEEvNS_16Flash_fwd_paramsE:
	.zero		816


//--------------------- .nv.constant0._ZN5flash24flash_fwd_splitkv_kernelI23Flash_fwd_kernel_traitsILi96ELi64ELi64ELi4ELb0ELb0EN7cutlass10bfloat16_tE19Flash_kernel_traitsILi96ELi64ELi64ELi4ES3_EELb1ELb0ELb0ELb0ELb0ELb0ELb1ELb0EEEvNS_16Flash_fwd_paramsE --------------------------
	.section	.nv.constant0._ZN5flash24flash_fwd_splitkv_kernelI23Flash_fwd_kernel_traitsILi96ELi64ELi64ELi4ELb0ELb0EN7cutlass10bfloat16_tE19Flash_kernel_traitsILi96ELi64ELi64ELi4ES3_EELb1ELb0ELb0ELb0ELb0ELb0ELb1ELb0EEEvNS_16Flash_fwd_paramsE,"a",@progbits
	.sectionflags	@""
	.align	4
.nv.constant0._ZN5flash24flash_fwd_splitkv_kernelI23Flash_fwd_kernel_traitsILi96ELi64ELi64ELi4ELb0ELb0EN7cutlass10bfloat16_tE19Flash_kernel_traitsILi96ELi64ELi64ELi4ES3_EELb1ELb0ELb0ELb0ELb0ELb0ELb1ELb0EEEvNS_16Flash_fwd_paramsE:
	.zero		816


//--------------------- .nv.constant0._ZN5flash24flash_fwd_splitkv_kernelI23Flash_fwd_kernel_traitsILi96ELi64ELi64ELi4ELb0ELb0EN7cutlass10bfloat16_tE19Flash_kernel_traitsILi96ELi64ELi64ELi4ES3_EELb1ELb0ELb0ELb0ELb0ELb1ELb1ELb0EEEvNS_16Flash_fwd_paramsE --------------------------
	.section	.nv.constant0._ZN5flash24flash_fwd_splitkv_kernelI23Flash_fwd_kernel_traitsILi96ELi64ELi64ELi4ELb0ELb0EN7cutlass10bfloat16_tE19Flash_kernel_traitsILi96ELi64ELi64ELi4ES3_EELb1ELb0ELb0ELb0ELb0ELb1ELb1ELb0EEEvNS_16Flash_fwd_paramsE,"a",@progbits
	.sectionflags	@""
	.align	4
.nv.constant0._ZN5flash24flash_fwd_splitkv_kernelI23Flash_fwd_kernel_traitsILi96ELi64ELi64ELi4ELb0ELb0EN7cutlass10bfloat16_tE19Flash_kernel_traitsILi96ELi64ELi64ELi4ES3_EELb1ELb0ELb0ELb0ELb0ELb1ELb1ELb0EEEvNS_16Flash_fwd_paramsE:
	.zero		816


//--------------------- .nv.constant0._ZN5flash24flash_fwd_splitkv_kernelI23Flash_fwd_kernel_traitsILi96ELi64ELi64ELi4ELb0ELb0EN7cutlass10bfloat16_tE19Flash_kernel_traitsILi96ELi64ELi64ELi4ES3_EELb1ELb0ELb0ELb0ELb0ELb0ELb1ELb1EEEvNS_16Flash_fwd_paramsE --------------------------
	.section	.nv.constant0._ZN5flash24flash_fwd_splitkv_kernelI23Flash_fwd_kernel_traitsILi96ELi64ELi64ELi4ELb0ELb0EN7cutlass10bfloat16_tE19Flash_kernel_traitsILi96ELi64ELi64ELi4ES3_EELb1ELb0ELb0ELb0ELb0ELb0ELb1ELb1EEEvNS_16Flash_fwd_paramsE,"a",@progbits
	.sectionflags	@""
	.align	4
.nv.constant0._ZN5flash24flash_fwd_splitkv_kernelI23Flash_fwd_kernel_traitsILi96ELi64ELi64ELi4ELb0ELb0EN7cutlass10bfloat16_tE19Flash_kernel_traitsILi96ELi64ELi64ELi4ES3_EELb1ELb0ELb0ELb0ELb0ELb0ELb1ELb1EEEvNS_16Flash_fwd_paramsE:
	.zero		816


//--------------------- .nv.constant0._ZN5flash24flash_fwd_splitkv_kernelI23Flash_fwd_kernel_traitsILi96ELi64ELi64ELi4ELb0ELb0EN7cutlass10bfloat16_tE19Flash_kernel_traitsILi96ELi64ELi64ELi4ES3_EELb1ELb0ELb0ELb0ELb0ELb1ELb1ELb1EEEvNS_16Flash_fwd_paramsE --------------------------
	.section	.nv.constant0._ZN5flash24flash_fwd_splitkv_kernelI23Flash_fwd_kernel_traitsILi96ELi64ELi64ELi4ELb0ELb0EN7cutlass10bfloat16_tE19Flash_kernel_traitsILi96ELi64ELi64ELi4ES3_EELb1ELb0ELb0ELb0ELb0ELb1ELb1ELb1EEEvNS_16Flash_fwd_paramsE,"a",@progbits
	.sectionflags	@""
	.align	4
.nv.constant0._ZN5flash24flash_fwd_splitkv_kernelI23Flash_fwd_kernel_traitsILi96ELi64ELi64ELi4ELb0ELb0EN7cutlass10bfloat16_tE19Flash_kernel_traitsILi96ELi64ELi64ELi4ES3_EELb1ELb0ELb0ELb0ELb0ELb1ELb1ELb1EEEvNS_16Flash_fwd_paramsE:
	.zero		816


//--------------------- .nv.constant0._ZN5flash24flash_fwd_splitkv_kernelI23Flash_fwd_kernel_traitsILi96ELi64ELi64ELi4ELb0ELb0EN7cutlass10bfloat16_tE19Flash_kernel_traitsILi96ELi64ELi64ELi4ES3_EELb1ELb0ELb0ELb1ELb1ELb0ELb0ELb0EEEvNS_16Flash_fwd_paramsE --------------------------
	.section	.nv.constant0._ZN5flash24flash_fwd_splitkv_kernelI23Flash_fwd_kernel_traitsILi96ELi64ELi64ELi4ELb0ELb0EN7cutlass10bfloat16_tE19Flash_kernel_traitsILi96ELi64ELi64ELi4ES3_EELb1ELb0ELb0ELb1ELb1ELb0ELb0ELb0EEEvNS_16Flash_fwd_paramsE,"a",@progbits
	.sectionflags	@""
	.align	4
.nv.constant0._ZN5flash24flash_fwd_splitkv_kernelI23Flash_fwd_kernel_traitsILi96ELi64ELi64ELi4ELb0ELb0EN7cutlass10bfloat16_tE19Flash_kernel_traitsILi96ELi64ELi64ELi4ES3_EELb1ELb0ELb0ELb1ELb1ELb0ELb0ELb0EEEvNS_16Flash_fwd_paramsE:
	.zero		816


//--------------------- .nv.constant0._ZN5flash24flash_fwd_splitkv_kernelI23Flash_fwd_kernel_traitsILi96ELi64ELi64ELi4ELb0ELb0EN7cutlass10bfloat16_tE19Flash_kernel_traitsILi96ELi64ELi64ELi4ES3_EELb1ELb0ELb0ELb1ELb1ELb1ELb0ELb0EEEvNS_16Flash_fwd_paramsE --------------------------
	.section	.nv.constant0._ZN5flash24flash_fwd_splitkv_kernelI23Flash_fwd_kernel_traitsILi96ELi64ELi64ELi4ELb0ELb0EN7cutlass10bfloat16_tE19Flash_kernel_traitsILi96ELi64ELi64ELi4ES3_EELb1ELb0ELb0ELb1ELb1ELb1ELb0ELb0EEEvNS_16Flash_fwd_paramsE,"a",@progbits
	.sectionflags	@""
	.align	4
.nv.constant0._ZN5flash24flash_fwd_splitkv_kernelI23Flash_fwd_kernel_traitsILi96ELi64ELi64ELi4ELb0ELb0EN7cutlass10bfloat16_tE19Flash_kernel_traitsILi96ELi64ELi64ELi4ES3_EELb1ELb0ELb0ELb1ELb1ELb1ELb0ELb0EEEvNS_16Flash_fwd_paramsE:
	.zero		816


//--------------------- .nv.constant0._ZN5flash24flash_fwd_splitkv_kernelI23Flash_fwd_kernel_traitsILi96ELi64ELi64ELi4ELb0ELb0EN7cutlass10bfloat16_tE19Flash_kernel_traitsILi96ELi64ELi64ELi4ES3_EELb1ELb0ELb0ELb1ELb1ELb0ELb1ELb0EEEvNS_16Flash_fwd_paramsE --------------------------
	.section	.nv.constant0._ZN5flash24flash_fwd_splitkv_kernelI23Flash_fwd_kernel_traitsILi96ELi64ELi64ELi4ELb0ELb0EN7cutlass10bfloat16_tE19Flash_kernel_traitsILi96ELi64ELi64ELi4ES3_EELb1ELb0ELb0ELb1ELb1ELb0ELb1ELb0EEEvNS_16Flash_fwd_paramsE,"a",@progbits
	.sectionflags	@""
	.align	4
.nv.constant0._ZN5flash24flash_fwd_splitkv_kernelI23Flash_fwd_kernel_traitsILi96ELi64ELi64ELi4ELb0ELb0EN7cutlass10bfloat16_tE19Flash_kernel_traitsILi96ELi64ELi64ELi4ES3_EELb1ELb0ELb0ELb1ELb1ELb0ELb1ELb0EEEvNS_16Flash_fwd_paramsE:
	.zero		816


//--------------------- .nv.constant0._ZN5flash24flash_fwd_splitkv_kernelI23Flash_fwd_kernel_traitsILi96ELi64ELi64ELi4ELb0ELb0EN7cutlass10bfloat16_tE19Flash_kernel_traitsILi96ELi64ELi64ELi4ES3_EELb1ELb0ELb0ELb1ELb1ELb1ELb1ELb0EEEvNS_16Flash_fwd_paramsE --------------------------
	.section	.nv.constant0._ZN5flash24flash_fwd_splitkv_kernelI23Flash_fwd_kernel_traitsILi96ELi64ELi64ELi4ELb0ELb0EN7cutlass10bfloat16_tE19Flash_kernel_traitsILi96ELi64ELi64ELi4ES3_EELb1ELb0ELb0ELb1ELb1ELb1ELb1ELb0EEEvNS_16Flash_fwd_paramsE,"a",@progbits
	.sectionflags	@""
	.align	4
.nv.constant0._ZN5flash24flash_fwd_splitkv_kernelI23Flash_fwd_kernel_traitsILi96ELi64ELi64ELi4ELb0ELb0EN7cutlass10bfloat16_tE19Flash_kernel_traitsILi96ELi64ELi64ELi4ES3_EELb1ELb0ELb0ELb1ELb1ELb1ELb1ELb0EEEvNS_16Flash_fwd_paramsE:
	.zero		816


//--------------------- .nv.constant0._ZN5flash24flash_fwd_splitkv_kernelI23Flash_fwd_kernel_traitsILi96ELi64ELi64ELi4ELb0ELb0EN7cutlass10bfloat16_tE19Flash_kernel_traitsILi96ELi64ELi64ELi4ES3_EELb1ELb0ELb0ELb0ELb1ELb0ELb0ELb0EEEvNS_16Flash_fwd_paramsE --------------------------
	.section	.nv.constant0._ZN5flash24flash_fwd_splitkv_kernelI23Flash_fwd_kernel_traitsILi96ELi64ELi64ELi4ELb0ELb0EN7cutlass10bfloat16_tE19Flash_kernel_traitsILi96ELi64ELi64ELi4ES3_EELb1ELb0ELb0ELb0ELb1ELb0ELb0ELb0EEEvNS_16Flash_fwd_paramsE,"a",@progbits
	.sectionflags	@""
	.align	4
.nv.constant0._ZN5flash24flash_fwd_splitkv_kernelI23Flash_fwd_kernel_traitsILi96ELi64ELi64ELi4ELb0ELb0EN7cutlass10bfloat16_tE19Flash_kernel_traitsILi96ELi64ELi64ELi4ES3_EELb1ELb0ELb0ELb0ELb1ELb0ELb0ELb0EEEvNS_16Flash_fwd_paramsE:
	.zero		816


//--------------------- .nv.constant0._ZN5flash24flash_fwd_splitkv_kernelI23Flash_fwd_kernel_traitsILi96ELi64ELi64ELi4ELb0ELb0EN7cutlass10bfloat16_tE19Flash_kernel_traitsILi96ELi64ELi64ELi4ES3_EELb1ELb0ELb0ELb0ELb1ELb1ELb0ELb0EEEvNS_16Flash_fwd_paramsE --------------------------
	.section	.nv.constant0._ZN5flash24flash_fwd_splitkv_kernelI23Flash_fwd_kernel_traitsILi96ELi64ELi64ELi4ELb0ELb0EN7cutlass10bfloat16_tE19Flash_kernel_traitsILi96ELi64ELi64ELi4ES3_EELb1ELb0ELb0ELb0ELb1ELb1ELb0ELb0EEEvNS_16Flash_fwd_paramsE,"a",@progbits
	.sectionflags	@""
	.align	4
.nv.constant0._ZN5flash24flash_fwd_splitkv_kernelI23Flash_fwd_kernel_traitsILi96ELi64ELi64ELi4ELb0ELb0EN7cutlass10bfloat16_tE19Flash_kernel_traitsILi96ELi64ELi64ELi4ES3_EELb1ELb0ELb0ELb0ELb1ELb1ELb0ELb0EEEvNS_16Flash_fwd_paramsE:
	.zero		816


//--------------------- .nv.constant0._ZN5flash24flash_fwd_splitkv_kernelI23Flash_fwd_kernel_traitsILi96ELi64ELi64ELi4ELb0ELb0EN7cutlass10bfloat16_tE19Flash_kernel_traitsILi96ELi64ELi64ELi4ES3_EELb1ELb0ELb1ELb0ELb0ELb0ELb0ELb0EEEvNS_16Flash_fwd_paramsE --------------------------
	.section	.nv.constant0._ZN5flash24flash_fwd_splitkv_kernelI23Flash_fwd_kernel_traitsILi96ELi64ELi64ELi4ELb0ELb0EN7cutlass10bfloat16_tE19Flash_kernel_traitsILi96ELi64ELi64ELi4ES3_EELb1ELb0ELb1ELb0ELb0ELb0ELb0ELb0EEEvNS_16Flash_fwd_paramsE,"a",@progbits
	.sectionflags	@""
	.align	4
.nv.constant0._ZN5flash24flash_fwd_splitkv_kernelI23Flash_fwd_kernel_traitsILi96ELi64ELi64ELi4ELb0ELb0EN7cutlass10bfloat16_tE19Flash_kernel_traitsILi96ELi64ELi64ELi4ES3_EELb1ELb0ELb1ELb0ELb0ELb0ELb0ELb0EEEvNS_16Flash_fwd_paramsE:
	.zero		816


//--------------------- .nv.constant0._ZN5flash24flash_fwd_splitkv_kernelI23Flash_fwd_kernel_traitsILi96ELi64ELi64ELi4ELb0ELb0EN7cutlass10bfloat16_tE19Flash_kernel_traitsILi96ELi64ELi64ELi4ES3_EELb1ELb0ELb1ELb0ELb0ELb1ELb0ELb0EEEvNS_16Flash_fwd_paramsE --------------------------
	.section	.nv.constant0._ZN5flash24flash_fwd_splitkv_kernelI23Flash_fwd_kernel_traitsILi96ELi64ELi64ELi4ELb0ELb0EN7cutlass10bfloat16_tE19Flash_kernel_traitsILi96ELi64ELi64ELi4ES3_EELb1ELb0ELb1ELb0ELb0ELb1ELb0ELb0EEEvNS_16Flash_fwd_paramsE,"a",@progbits
	.sectionflags	@""
	.align	4
.nv.constant0._ZN5flash24flash_fwd_splitkv_kernelI23Flash_fwd_kernel_traitsILi96ELi64ELi64ELi4ELb0ELb0EN7cutlass10bfloat16_tE19Flash_kernel_traitsILi96ELi64ELi64ELi4ES3_EELb1ELb0ELb1ELb0ELb0ELb1ELb0ELb0EEEvNS_16Flash_fwd_paramsE:
	.zero		816


//--------------------- .nv.constant0._ZN5flash24flash_fwd_splitkv_kernelI23Flash_fwd_kernel_traitsILi96ELi64ELi64ELi4ELb0ELb0EN7cutlass10bfloat16_tE19Flash_kernel_traitsILi96ELi64ELi64ELi4ES3_EELb1ELb0ELb0ELb0ELb1ELb0ELb0ELb1EEEvNS_16Flash_fwd_paramsE --------------------------
	.section	.nv.constant0._ZN5flash24flash_fwd_splitkv_kernelI23Flash_fwd_kernel_traitsILi96ELi64ELi64ELi4ELb0ELb0EN7cutlass10bfloat16_tE19Flash_kernel_traitsILi96ELi64ELi64ELi4ES3_EELb1ELb0ELb0ELb0ELb1ELb0ELb0ELb1EEEvNS_16Flash_fwd_paramsE,"a",@progbits
	.sectionflags	@""
	.align	4
.nv.constant0._ZN5flash24flash_fwd_splitkv_kernelI23Flash_fwd_kernel_traitsILi96ELi64ELi64ELi4ELb0ELb0EN7cutlass10bfloat16_tE19Flash_kernel_traitsILi96ELi64ELi64ELi4ES3_EELb1ELb0ELb0ELb0ELb1ELb0ELb0ELb1EEEvNS_16Flash_fwd_paramsE:
	.zero		816


//--------------------- .nv.constant0._ZN5flash24flash_fwd_splitkv_kernelI23Flash_fwd_kernel_traitsILi96ELi64ELi64ELi4ELb0ELb0EN7cutlass10bfloat16_tE19Flash_kernel_traitsILi96ELi64ELi64ELi4ES3_EELb1ELb0ELb0ELb0ELb1ELb1ELb0ELb1EEEvNS_16Flash_fwd_paramsE --------------------------
	.section	.nv.constant0._ZN5flash24flash_fwd_splitkv_kernelI23Flash_fwd_kernel_traitsILi96ELi64ELi64ELi4ELb0ELb0EN7cutlass10bfloat16_tE19Flash_kernel_traitsILi96ELi64ELi64ELi4ES3_EELb1ELb0ELb0ELb0ELb1ELb1ELb0ELb1EEEvNS_16Flash_fwd_paramsE,"a",@progbits
	.sectionflags	@""
	.align	4
.nv.constant0._ZN5flash24flash_fwd_splitkv_kernelI23Flash_fwd_kernel_traitsILi96ELi64ELi64ELi4ELb0ELb0EN7cutlass10bfloat16_tE19Flash_kernel_traitsILi96ELi64ELi64ELi4ES3_EELb1ELb0ELb0ELb0ELb1ELb1ELb0ELb1EEEvNS_16Flash_fwd_paramsE:
	.zero		816


//--------------------- .nv.constant0._ZN5flash24flash_fwd_splitkv_kernelI23Flash_fwd_kernel_traitsILi96ELi64ELi64ELi4ELb0ELb0EN7cutlass10bfloat16_tE19Flash_kernel_traitsILi96ELi64ELi64ELi4ES3_EELb1ELb0ELb1ELb0ELb0ELb0ELb0ELb1EEEvNS_16Flash_fwd_paramsE --------------------------
	.section	.nv.constant0._ZN5flash24flash_fwd_splitkv_kernelI23Flash_fwd_kernel_traitsILi96ELi64ELi64ELi4ELb0ELb0EN7cutlass10bfloat16_tE19Flash_kernel_traitsILi96ELi64ELi64ELi4ES3_EELb1ELb0ELb1ELb0ELb0ELb0ELb0ELb1EEEvNS_16Flash_fwd_paramsE,"a",@progbits
	.sectionflags	@""
	.align	4
.nv.constant0._ZN5flash24flash_fwd_splitkv_kernelI23Flash_fwd_kernel_traitsILi96ELi64ELi64ELi4ELb0ELb0EN7cutlass10bfloat16_tE19Flash_kernel_traitsILi96ELi64ELi64ELi4ES3_EELb1ELb0ELb1ELb0ELb0ELb0ELb0ELb1EEEvNS_16Flash_fwd_paramsE:
	.zero		816


//--------------------- .nv.constant0._ZN5flash24flash_fwd_splitkv_kernelI23Flash_fwd_kernel_traitsILi96ELi64ELi64ELi4ELb0ELb0EN7cutlass10bfloat16_tE19Flash_kernel_traitsILi96ELi64ELi64ELi4ES3_EELb1ELb0ELb1ELb0ELb0ELb1ELb0ELb1EEEvNS_16Flash_fwd_paramsE --------------------------
	.section	.nv.constant0._ZN5flash24flash_fwd_splitkv_kernelI23Flash_fwd_kernel_traitsILi96ELi64ELi64ELi4ELb0ELb0EN7cutlass10bfloat16_tE19Flash_kernel_traitsILi96ELi64ELi64ELi4ES3_EELb1ELb0ELb1ELb0ELb0ELb1ELb0ELb1EEEvNS_16Flash_fwd_paramsE,"a",@progbits
	.sectionflags	@""
	.align	4
.nv.constant0._ZN5flash24flash_fwd_splitkv_kernelI23Flash_fwd_kernel_traitsILi96ELi64ELi64ELi4ELb0ELb0EN7cutlass10bfloat16_tE19Flash_kernel_traitsILi96ELi64ELi64ELi4ES3_EELb1ELb0ELb1ELb0ELb0ELb1ELb0ELb1EEEvNS_16Flash_fwd_paramsE:
	.zero		816


//--------------------- .nv.constant0._ZN5flash24flash_fwd_splitkv_kernelI23Flash_fwd_kernel_traitsILi96ELi64ELi64ELi4ELb0ELb0EN7cutlass10bfloat16_tE19Flash_kernel_traitsILi96ELi64ELi64ELi4ES3_EELb1ELb0ELb0ELb0ELb1ELb0ELb1ELb0EEEvNS_16Flash_fwd_paramsE --------------------------
	.section	.nv.constant0._ZN5flash24flash_fwd_splitkv_kernelI23Flash_fwd_kernel_traitsILi96ELi64ELi64ELi4ELb0ELb0EN7cutlass10bfloat16_tE19Flash_kernel_traitsILi96ELi64ELi64ELi4ES3_EELb1ELb0ELb0ELb0ELb1ELb0ELb1ELb0EEEvNS_16Flash_fwd_paramsE,"a",@progbits
	.sectionflags	@""
	.align	4
.nv.constant0._ZN5flash24flash_fwd_splitkv_kernelI23Flash_fwd_kernel_traitsILi96ELi64ELi64ELi4ELb0ELb0EN7cutlass10bfloat16_tE19Flash_kernel_traitsILi96ELi64ELi64ELi4ES3_EELb1ELb0ELb0ELb0ELb1ELb0ELb1ELb0EEEvNS_16Flash_fwd_paramsE:
	.zero		816


//--------------------- .nv.constant0._ZN5flash24flash_fwd_splitkv_kernelI23Flash_fwd_kernel_traitsILi96ELi64ELi64ELi4ELb0ELb0EN7cutlass10bfloat16_tE19Flash_kernel_traitsILi96ELi64ELi64ELi4ES3_EELb1ELb0ELb0ELb0ELb1ELb1ELb1ELb0EEEvNS_16Flash_fwd_paramsE --------------------------
	.section	.nv.constant0._ZN5flash24flash_fwd_splitkv_kernelI23Flash_fwd_kernel_traitsILi96ELi64ELi64ELi4ELb0ELb0EN7cutlass10bfloat16_tE19Flash_kernel_traitsILi96ELi64ELi64ELi4ES3_EELb1ELb0ELb0ELb0ELb1ELb1ELb1ELb0EEEvNS_16Flash_fwd_paramsE,"a",@progbits
	.sectionflags	@""
	.align	4
.nv.constant0._ZN5flash24flash_fwd_splitkv_kernelI23Flash_fwd_kernel_traitsILi96ELi64ELi64ELi4ELb0ELb0EN7cutlass10bfloat16_tE19Flash_kernel_traitsILi96ELi64ELi64ELi4ES3_EELb1ELb0ELb0ELb0ELb1ELb1ELb1ELb0EEEvNS_16Flash_fwd_paramsE:
	.zero		816


//--------------------- .nv.constant0._ZN5flash24flash_fwd_splitkv_kernelI23Flash_fwd_kernel_traitsILi96ELi64ELi64ELi4ELb0ELb0EN7cutlass10bfloat16_tE19Flash_kernel_traitsILi96ELi64ELi64ELi4ES3_EELb1ELb0ELb1ELb0ELb0ELb0ELb1ELb0EEEvNS_16Flash_fwd_paramsE --------------------------
	.section	.nv.constant0._ZN5flash24flash_fwd_splitkv_kernelI23Flash_fwd_kernel_traitsILi96ELi64ELi64ELi4ELb0ELb0EN7cutlass10bfloat16_tE19Flash_kernel_traitsILi96ELi64ELi64ELi4ES3_EELb1ELb0ELb1ELb0ELb0ELb0ELb1ELb0EEEvNS_16Flash_fwd_paramsE,"a",@progbits
	.sectionflags	@""
	.align	4
.nv.constant0._ZN5flash24flash_fwd_splitkv_kernelI23Flash_fwd_kernel_traitsILi96ELi64ELi64ELi4ELb0ELb0EN7cutlass10bfloat16_tE19Flash_kernel_traitsILi96ELi64ELi64ELi4ES3_EELb1ELb0ELb1ELb0ELb0ELb0ELb1ELb0EEEvNS_16Flash_fwd_paramsE:
	.zero		816


//--------------------- .nv.constant0._ZN5flash24flash_fwd_splitkv_kernelI23Flash_fwd_kernel_traitsILi96ELi64ELi64ELi4ELb0ELb0EN7cutlass10bfloat16_tE19Flash_kernel_traitsILi96ELi64ELi64ELi4ES3_EELb1ELb0ELb1ELb0ELb0ELb1ELb1ELb0EEEvNS_16Flash_fwd_paramsE --------------------------
	.section	.nv.constant0._ZN5flash24flash_fwd_splitkv_kernelI23Flash_fwd_kernel_traitsILi96ELi64ELi64ELi4ELb0ELb0EN7cutlass10bfloat16_tE19Flash_kernel_traitsILi96ELi64ELi64ELi4ES3_EELb1ELb0ELb1ELb0ELb0ELb1ELb1ELb0EEEvNS_16Flash_fwd_paramsE,"a",@progbits
	.sectionflags	@""
	.align	4
.nv.constant0._ZN5flash24flash_fwd_splitkv_kernelI23Flash_fwd_kernel_traitsILi96ELi64ELi64ELi4ELb0ELb0EN7cutlass10bfloat16_tE19Flash_kernel_traitsILi96ELi64ELi64ELi4ES3_EELb1ELb0ELb1ELb0ELb0ELb1ELb1ELb0EEEvNS_16Flash_fwd_paramsE:
	.zero		816


//--------------------- .nv.constant0._ZN5flash24flash_fwd_splitkv_kernelI23Flash_fwd_kernel_traitsILi96ELi64ELi64ELi4ELb0ELb0EN7cutlass10bfloat16_tE19Flash_kernel_traitsILi96ELi64ELi64ELi4ES3_EELb1ELb0ELb0ELb0ELb1ELb0ELb1ELb1EEEvNS_16Flash_fwd_paramsE --------------------------
	.section	.nv.constant0._ZN5flash24flash_fwd_splitkv_kernelI23Flash_fwd_kernel_traitsILi96ELi64ELi64ELi4ELb0ELb0EN7cutlass10bfloat16_tE19Flash_kernel_traitsILi96ELi64ELi64ELi4ES3_EELb1ELb0ELb0ELb0ELb1ELb0ELb1ELb1EEEvNS_16Flash_fwd_paramsE,"a",@progbits
	.sectionflags	@""
	.align	4
.nv.constant0._ZN5flash24flash_fwd_splitkv_kernelI23Flash_fwd_kernel_traitsILi96ELi64ELi64ELi4ELb0ELb0EN7cutlass10bfloat16_tE19Flash_kernel_traitsILi96ELi64ELi64ELi4ES3_EELb1ELb0ELb0ELb0ELb1ELb0ELb1ELb1EEEvNS_16Flash_fwd_paramsE:
	.zero		816


//--------------------- .nv.constant0._ZN5flash24flash_fwd_splitkv_kernelI23Flash_fwd_kernel_traitsILi96ELi64ELi64ELi4ELb0ELb0EN7cutlass10bfloat16_tE19Flash_kernel_traitsILi96ELi64ELi64ELi4ES3_EELb1ELb0ELb0ELb0ELb1ELb1ELb1ELb1EEEvNS_16Flash_fwd_paramsE --------------------------
	.section	.nv.constant0._ZN5flash24flash_fwd_splitkv_kernelI23Flash_fwd_kernel_traitsILi96ELi64ELi64ELi4ELb0ELb0EN7cutlass10bfloat16_tE19Flash_kernel_traitsILi96ELi64ELi64ELi4ES3_EELb1ELb0ELb0ELb0ELb1ELb1ELb1ELb1EEEvNS_16Flash_fwd_paramsE,"a",@progbits
	.sectionflags	@""
	.align	4
.nv.constant0._ZN5flash24flash_fwd_splitkv_kernelI23Flash_fwd_kernel_traitsILi96ELi64ELi64ELi4ELb0ELb0EN7cutlass10bfloat16_tE19Flash_kernel_traitsILi96ELi64ELi64ELi4ES3_EELb1ELb0ELb0ELb0ELb1ELb1ELb1ELb1EEEvNS_16Flash_fwd_paramsE:
	.zero		816


//--------------------- .nv.constant0._ZN5flash24flash_fwd_splitkv_kernelI23Flash_fwd_kernel_traitsILi96ELi64ELi64ELi4ELb0ELb0EN7cutlass10bfloat16_tE19Flash_kernel_traitsILi96ELi64ELi64ELi4ES3_EELb1ELb0ELb1ELb0ELb0ELb0ELb1ELb1EEEvNS_16Flash_fwd_paramsE --------------------------
	.section	.nv.constant0._ZN5flash24flash_fwd_splitkv_kernelI23Flash_fwd_kernel_traitsILi96ELi64ELi64ELi4ELb0ELb0EN7cutlass10bfloat16_tE19Flash_kernel_traitsILi96ELi64ELi64ELi4ES3_EELb1ELb0ELb1ELb0ELb0ELb0ELb1ELb1EEEvNS_16Flash_fwd_paramsE,"a",@progbits
	.sectionflags	@""
	.align	4
.nv.constant0._ZN5flash24flash_fwd_splitkv_kernelI23Flash_fwd_kernel_traitsILi96ELi64ELi64ELi4ELb0ELb0EN7cutlass10bfloat16_tE19Flash_kernel_traitsILi96ELi64ELi64ELi4ES3_EELb1ELb0ELb1ELb0ELb0ELb0ELb1ELb1EEEvNS_16Flash_fwd_paramsE:
	.zero		816


//--------------------- .nv.constant0._ZN5flash24flash_fwd_splitkv_kernelI23Flash_fwd_kernel_traitsILi96ELi64ELi64ELi4ELb0ELb0EN7cutlass10bfloat16_tE19Flash_kernel_traitsILi96ELi64ELi64ELi4ES3_EELb1ELb0ELb1ELb0ELb0ELb1ELb1ELb1EEEvNS_16Flash_fwd_paramsE --------------------------
	.section	.nv.constant0._ZN5flash24flash_fwd_splitkv_kernelI23Flash_fwd_kernel_traitsILi96ELi64ELi64ELi4ELb0ELb0EN7cutlass10bfloat16_tE19Flash_kernel_traitsILi96ELi64ELi64ELi4ES3_EELb1ELb0ELb1ELb0ELb0ELb1ELb1ELb1EEEvNS_16Flash_fwd_paramsE,"a",@progbits
	.sectionflags	@""
	.align	4
.nv.constant0._ZN5flash24flash_fwd_splitkv_kernelI23Flash_fwd_kernel_traitsILi96ELi64ELi64ELi4ELb0ELb0EN7cutlass10bfloat16_tE19Flash_kernel_traitsILi96ELi64ELi64ELi4ES3_EELb1ELb0ELb1ELb0ELb0ELb1ELb1ELb1EEEvNS_16Flash_fwd_paramsE:
	.zero		816


//--------------------- .text._ZN5flash32flash_fwd_splitkv_combine_kernelI23Flash_fwd_kernel_traitsILi96ELi64ELi128ELi4ELb0ELb0EN7cutlass10bfloat16_tE19Flash_kernel_traitsILi96ELi64ELi128ELi4ES3_EELi16ELi7ELb0EEEvNS_16Flash_fwd_paramsE --------------------------
	.section	.text._ZN5flash32flash_fwd_splitkv_combine_kernelI23Flash_fwd_kernel_traitsILi96ELi64ELi128ELi4ELb0ELb0EN7cutlass10bfloat16_tE19Flash_kernel_traitsILi96ELi64ELi128ELi4ES3_EELi16ELi7ELb0EEEvNS_16Flash_fwd_paramsE,"ax",@progbits
	.sectioninfo	@"SHI_REGISTERS=70"
	.align	128
        .global         _ZN5flash32flash_fwd_splitkv_combine_kernelI23Flash_fwd_kernel_traitsILi96ELi64ELi128ELi4ELb0ELb0EN7cutlass10bfloat16_tE19Flash_kernel_traitsILi96ELi64ELi128ELi4ES3_EELi16ELi7ELb0EEEvNS_16Flash_fwd_paramsE
        .type           _ZN5flash32flash_fwd_splitkv_combine_kernelI23Flash_fwd_kernel_traitsILi96ELi64ELi128ELi4ELb0ELb0EN7cutlass10bfloat16_tE19Flash_kernel_traitsILi96ELi64ELi128ELi4ES3_EELi16ELi7ELb0EEEvNS_16Flash_fwd_paramsE,@function
        .size           _ZN5flash32flash_fwd_splitkv_combine_kernelI23Flash_fwd_kernel_traitsILi96ELi64ELi128ELi4ELb0ELb0EN7cutlass10bfloat16_tE19Flash_kernel_traitsILi96ELi64ELi128ELi4ES3_EELi16ELi7ELb0EEEvNS_16Flash_fwd_paramsE,(.L_x_6260 - _ZN5flash32flash_fwd_splitkv_combine_kernelI23Flash_fwd_kernel_traitsILi96ELi64ELi128ELi4ELb0ELb0EN7cutlass10bfloat16_tE19Flash_kernel_traitsILi96ELi64ELi128ELi4ES3_EELi16ELi7ELb0EEEvNS_16Flash_fwd_paramsE)
        .other          _ZN5flash32flash_fwd_splitkv_combine_kernelI23Flash_fwd_kernel_traitsILi96ELi64ELi128ELi4ELb0ELb0EN7cutlass10bfloat16_tE19Flash_kernel_traitsILi96ELi64ELi128ELi4ES3_EELi16ELi7ELb0EEEvNS_16Flash_fwd_paramsE,@"STO_CUDA_ENTRY STV_DEFAULT"
_ZN5flash32flash_fwd_splitkv_combine_kernelI23Flash_fwd_kernel_traitsILi96ELi64ELi128ELi4ELb0ELb0EN7cutlass10bfloat16_tE19Flash_kernel_traitsILi96ELi64ELi128ELi4ES3_EELi16ELi7ELb0EEEvNS_16Flash_fwd_paramsE:
.text._ZN5flash32flash_fwd_splitkv_combine_kernelI23Flash_fwd_kernel_traitsILi96ELi64ELi128ELi4ELb0ELb0EN7cutlass10bfloat16_tE19Flash_kernel_traitsILi96ELi64ELi128ELi4ES3_EELi16ELi7ELb0EEEvNS_16Flash_fwd_paramsE:
[----:B------:R-:W-:Y:S02]  /*0000*/  MOV R1, c[0x0][0x28] ;  /* 0x00000a0000017a02 */ /* 0x000fe40000000f00 */
[----:B------:R-:W-:Y:S01]  /*0010*/  IMAD.MOV.U32 R3, RZ, RZ, c[0x0][0x1c0] ;  /* 0x00007000ff037624 */ /* 0x000fe200078e00ff */
[----:B------:R-:W0:Y:S01]  /*0020*/  S2UR UR7, SR_CTAID.X ;  /* 0x00000000000779c3 */ /* 0x000e220000002500 */
[----:B------:R-:W-:Y:S02]  /*0030*/  IMAD.MOV.U32 R2, RZ, RZ, c[0x0][0x214] ;  /* 0x00008500ff027624 */ /* 0x000fe400078e00ff */
[----:B------:R-:W-:Y:S01]  /*0040*/  IMAD R28, R3, c[0x0][0x210], RZ ;  /* 0x00008400031c7a24 */ /* 0x000fe200078e02ff */
[----:B------:R-:W-:Y:S02]  /*0050*/  SHF.R.S32.HI R3, RZ, 0x1f, R3 ;  /* 0x0000001fff037819 */ /* 0x000fe40000011403 */
[----:B------:R-:W-:Y:S01]  /*0060*/  SHF.R.S32.HI R2, RZ, 0x1f, R2 ;  /* 0x0000001fff027819 */ /* 0x000fe20000011402 */
[----:B------:R-:W-:-:S05]  /*0070*/  IMAD R28, R28, c[0x0][0x214], RZ ;  /* 0x000085001c1c7a24 */ /* 0x000fca00078e02ff */
[----:B------:R-:W-:Y:S02]  /*0080*/  ISETP.LT.U32.AND P0, PT, R28, c[0x0][0x214], PT ;  /* 0x000085001c007a0c */ /* 0x000fe40003f01070 */
[----:B------:R-:W-:-:S04]  /*0090*/  SHF.R.S32.HI R5, RZ, 0x1f, R28 ;  /* 0x0000001fff057819 */ /* 0x000fc8000001141c */
[----:B------:R-:W-:-:S04]  /*00a0*/  ISETP.LT.AND.EX P0, PT, R5, R2, PT, P0 ;  /* 0x000000020500720c */ /* 0x000fc80003f01300 */
[C---:B------:R-:W-:Y:S01]  /*00b0*/  SEL R2, R5.reuse, R2, P0 ;  /* 0x0000000205027207 */ /* 0x040fe20000000000 */
[----:B0-----:R-:W-:Y:S01]  /*00c0*/  USHF.L.U32 UR7, UR7, 0x4, URZ ;  /* 0x0000000407077899 */ /* 0x001fe2000800063f */
[----:B------:R-:W-:Y:S02]  /*00d0*/  SEL R48, R28, c[0x0][0x214], P0 ;  /* 0x000085001c307a07 */ /* 0x000fe40000000000 */
[----:B------:R-:W-:Y:S01]  /*00e0*/  LOP3.LUT R0, R5, R2, RZ, 0xfc, !PT ;  /* 0x0000000205007212 */ /* 0x000fe200078efcff */
[----:B------:R-:W-:-:S03]  /*00f0*/  USHF.R.S32.HI UR6, URZ, 0x1f, UR7 ;  /* 0x0000001f3f067899 */ /* 0x000fc60008011407 */
[----:B------:R-:W-:-:S13]  /*0100*/  ISETP.NE.U32.AND P1, PT, R0, RZ, PT ;  /* 0x000000ff0000720c */ /* 0x000fda0003f25070 */
[----:B------:R-:W-:Y:S05]  /*0110*/  @!P1 BRA `(.L_x_0) ;  /* 0x0000009000009947 */ /* 0x000fea0003800000 */
[----:B------:R-:W-:Y:S01]  /*0120*/  IMAD.MOV.U32 R27, RZ, RZ, R28 ;  /* 0x000000ffff1b7224 */ /* 0x000fe200078e001c */
[----:B------:R-:W-:Y:S01]  /*0130*/  MOV R24, R48 ;  /* 0x0000003000187202 */ /* 0x000fe20000000f00 */
[----:B------:R-:W-:Y:S01]  /*0140*/  IMAD.MOV.U32 R18, RZ, RZ, R5 ;  /* 0x000000ffff127224 */ /* 0x000fe200078e0005 */
[----:B------:R-:W-:Y:S02]  /*0150*/  MOV R23, R2 ;  /* 0x0000000200177202 */ /* 0x000fe40000000f00 */
[----:B------:R-:W-:Y:S02]  /*0160*/  MOV R22, 0x180 ;  /* 0x0000018000167802 */ /* 0x000fe40000000f00 */
[----:B------:R-:W-:Y:S05]  /*0170*/  CALL.REL.NOINC `($__internal_0_$__cuda_sm20_div_s64) ;  /* 0x00005e8000007944 */ /* 0x000fea0003c00000 */
[----:B------:R-:W-:Y:S02]  /*0180*/  MOV R8, R0 ;  /* 0x0000000000087202 */ /* 0x000fe40000000f00 */
[----:B------:R-:W-:Y:S01]  /*0190*/  MOV R9, R21 ;  /* 0x0000001500097202 */ /* 0x000fe20000000f00 */
[----:B------:R-:W-:Y:S05]  /*01a0*/  BRA `(.L_x_1) ;  /* 0x0000013000007947 */ /* 0x000fea0003800000 */
.L_x_0:
[----:B------:R-:W0:Y:S01]  /*01b0*/  I2F.U32.RP R6, R48 ;  /* 0x0000003000067306 */ /* 0x000e220000209000 */
[----:B------:R-:W-:Y:S01]  /*01c0*/  ISETP.NE.U32.AND P0, PT, R48, RZ, PT ;  /* 0x000000ff3000720c */ /* 0x000fe20003f05070 */
[----:B------:R-:W-:-:S06]  /*01d0*/  HFMA2.MMA R9, -RZ, RZ, 0, 0 ;  /* 0x00000000ff097435 */ /* 0x000fcc00000001ff */
[----:B0-----:R-:W0:Y:S02]  /*01e0*/  MUFU.RCP R6, R6 ;  /* 0x0000000600067308 */ /* 0x001e240000001000 */
[----:B0-----:R-:W-:-:S06]  /*01f0*/  IADD3 R6, R6, 0xffffffe, RZ ;  /* 0x0ffffffe06067810 */ /* 0x001fcc0007ffe0ff */
[----:B------:R-:W0:Y:S02]  /*0200*/  F2I.FTZ.U32.TRUNC.NTZ R7, R6 ;  /* 0x0000000600077305 */ /* 0x000e24000021f000 */
[----:B0-----:R-:W-:Y:S02]  /*0210*/  IMAD.MOV R0, RZ, RZ, -R7 ;  /* 0x000000ffff007224 */ /* 0x001fe400078e0a07 */
[----:B------:R-:W-:Y:S02]  /*0220*/  IMAD.MOV.U32 R6, RZ, RZ, RZ ;  /* 0x000000ffff067224 */ /* 0x000fe400078e00ff */
[----:B------:R-:W-:-:S04]  /*0230*/  IMAD R0, R0, R48, RZ ;  /* 0x0000003000007224 */ /* 0x000fc800078e02ff */
[----:B------:R-:W-:-:S06]  /*0240*/  IMAD.HI.U32 R0, R7, R0, R6 ;  /* 0x0000000007007227 */ /* 0x000fcc00078e0006 */
[----:B------:R-:W-:-:S05]  /*0250*/  IMAD.HI.U32 R8, R0, R28, RZ ;  /* 0x0000001c00087227 */ /* 0x000fca00078e00ff */
[----:B------:R-:W-:-:S05]  /*0260*/  IADD3 R0, -R8, RZ, RZ ;  /* 0x000000ff08007210 */ /* 0x000fca0007ffe1ff */
[----:B------:R-:W-:-:S05]  /*0270*/  IMAD R0, R48, R0, R28 ;  /* 0x0000000030007224 */ /* 0x000fca00078e021c */
[----:B------:R-:W-:-:S13]  /*0280*/  ISETP.GE.U32.AND P2, PT, R0, R48, PT ;  /* 0x000000300000720c */ /* 0x000fda0003f46070 */
[----:B------:R-:W-:Y:S01]  /*0290*/  @P2 IMAD.IADD R0, R0, 0x1, -R48 ;  /* 0x0000000100002824 */ /* 0x000fe200078e0a30 */
[----:B------:R-:W-:-:S04]  /*02a0*/  @P2 IADD3 R8, R8, 0x1, RZ ;  /* 0x0000000108082810 */ /* 0x000fc80007ffe0ff */
[----:B------:R-:W-:-:S13]  /*02b0*/  ISETP.GE.U32.AND P1, PT, R0, R48, PT ;  /* 0x000000300000720c */ /* 0x000fda0003f26070 */
[----:B------:R-:W-:Y:S02]  /*02c0*/  @P1 IADD3 R8, R8, 0x1, RZ ;  /* 0x0000000108081810 */ /* 0x000fe40007ffe0ff */
[----:B------:R-:W-:-:S04]  /*02d0*/  @!P0 LOP3.LUT R8, RZ, R48, RZ, 0x33, !PT ;  /* 0x00000030ff088212 */ /* 0x000fc800078e33ff */
.L_x_1:
[----:B------:R-:W-:Y:S01]  /*02e0*/  ISETP.LT.U32.AND P0, PT, R8, c[0x0][0x1c0], PT ;  /* 0x0000700008007a0c */ /* 0x000fe20003f01070 */
[----:B------:R-:W-:Y:S03]  /*02f0*/  BSSY B0, `(.L_x_2) ;  /* 0x0000024000007945 */ /* 0x000fe60003800000 */
[----:B------:R-:W-:-:S04]  /*0300*/  ISETP.LT.AND.EX P0, PT, R9, R3, PT, P0 ;  /* 0x000000030900720c */ /* 0x000fc80003f01300 */
[C---:B------:R-:W-:Y:S02]  /*0310*/  SEL R3, R9.reuse, R3, P0 ;  /* 0x0000000309037207 */ /* 0x040fe40000000000 */
[----:B------:R-:W-:Y:S02]  /*0320*/  SEL R6, R8, c[0x0][0x1c0], P0 ;  /* 0x0000700008067a07 */ /* 0x000fe40000000000 */
[----:B------:R-:W-:-:S04]  /*0330*/  LOP3.LUT R0, R9, R3, RZ, 0xfc, !PT ;  /* 0x0000000309007212 */ /* 0x000fc800078efcff */
        /* <DEDUP_REMOVED lines=11> */
.L_x_3:
[----:B------:R-:W0:Y:S01]  /*03f0*/  I2F.U32.RP R10, R6 ;  /* 0x00000006000a7306 */ /* 0x000e220000209000 */
[----:B------:R-:W-:-:S07]  /*0400*/  ISETP.NE.U32.AND P0, PT, R6, RZ, PT ;  /* 0x000000ff0600720c */ /* 0x000fce0003f05070 */
        /* <DEDUP_REMOVED lines=16> */
[----:B------:R-:W-:Y:S01]  /*0510*/  MOV R8, R9 ;  /* 0x0000000900087202 */ /* 0x000fe20000000f00 */
[----:B------:R-:W-:Y:S02]  /*0520*/  IMAD.MOV.U32 R9, RZ, RZ, RZ ;  /* 0x000000ffff097224 */ /* 0x000fe400078e00ff */
.L_x_4:
[----:B------:R-:W-:Y:S05]  /*0530*/  BSYNC B0 ;  /* 0x0000000000007941 */ /* 0x000fea0003800000 */
.L_x_2:
[----:B------:R-:W-:Y:S01]  /*0540*/  IABS R7, c[0x0][0x214] ;  /* 0x0000850000077a13 */ /* 0x000fe20000000000 */
[----:B------:R-:W-:Y:S01]  /*0550*/  ULDC UR4, c[0x0][0x214] ;  /* 0x0000850000047ab9 */ /* 0x000fe20000000800 */
[----:B------:R-:W-:Y:S01]  /*0560*/  BSSY B0, `(.L_x_5) ;  /* 0x000004a000007945 */ /* 0x000fe20003800000 */
[----:B------:R-:W-:Y:S01]  /*0570*/  UIADD3 UR8, UR4, -0x1, URZ ;  /* 0xffffffff04087890 */ /* 0x000fe2000fffe03f */
[----:B------:R-:W0:Y:S01]  /*0580*/  I2F.RP R12, R7 ;  /* 0x00000007000c7306 */ /* 0x000e220000209400 */
[----:B------:R-:W-:Y:S02]  /*0590*/  UISETP.LT.AND UP0, UPT, URZ, UR4, UPT ;  /* 0x000000043f00728c */ /* 0x000fe4000bf01270 */
[----:B------:R-:W-:Y:S02]  /*05a0*/  USHF.R.S32.HI UR5, URZ, 0x1f, UR4 ;  /* 0x0000001f3f057899 */ /* 0x000fe40008011404 */
[----:B------:R-:W-:Y:S01]  /*05b0*/  IADD3 R10, R7, UR8, RZ ;  /* 0x00000008070a7c10 */ /* 0x000fe2000fffe0ff */
[----:B------:R-:W-:-:S03]  /*05c0*/  ULEA.HI.SX32 UR4, UR4, 0x1, 0x1 ;  /* 0x0000000104047891 */ /* 0x000fc6000f8f0a3f */
[----:B------:R-:W-:-:S03]  /*05d0*/  IABS R0, R10 ;  /* 0x0000000a00007213 */ /* 0x000fc60000000000 */
[----:B------:R-:W-:Y:S02]  /*05e0*/  @!UP0 UIADD3 UR4, UR5, URZ, URZ ;  /* 0x0000003f05048290 */ /* 0x000fe4000fffe03f */
[----:B------:R-:W-:Y:S01]  /*05f0*/  IMAD.MOV.U32 R11, RZ, RZ, R0 ;  /* 0x000000ffff0b7224 */ /* 0x000fe200078e0000 */
[----:B0-----:R-:W0:Y:S02]  /*0600*/  MUFU.RCP R12, R12 ;  /* 0x0000000c000c7308 */ /* 0x001e240000001000 */
[----:B0-----:R-:W-:-:S06]  /*0610*/  IADD3 R12, R12, 0xffffffe, RZ ;  /* 0x0ffffffe0c0c7810 */ /* 0x001fcc0007ffe0ff */
[----:B------:R-:W0:Y:S02]  /*0620*/  F2I.FTZ.U32.TRUNC.NTZ R13, R12 ;  /* 0x0000000c000d7305 */ /* 0x000e24000021f000 */
[----:B0-----:R-:W-:Y:S02]  /*0630*/  IMAD.MOV R4, RZ, RZ, -R13 ;  /* 0x000000ffff047224 */ /* 0x001fe400078e0a0d */
[----:B------:R-:W-:Y:S02]  /*0640*/  IMAD.MOV.U32 R12, RZ, RZ, RZ ;  /* 0x000000ffff0c7224 */ /* 0x000fe400078e00ff */
[----:B------:R-:W-:-:S04]  /*0650*/  IMAD R4, R4, R7, RZ ;  /* 0x0000000704047224 */ /* 0x000fc800078e02ff */
[----:B------:R-:W-:-:S06]  /*0660*/  IMAD.HI.U32 R4, R13, R4, R12 ;  /* 0x000000040d047227 */ /* 0x000fcc00078e000c */
[----:B------:R-:W-:-:S04]  /*0670*/  IMAD.HI.U32 R0, R4, R11, RZ ;  /* 0x0000000b04007227 */ /* 0x000fc800078e00ff */
[----:B------:R-:W-:-:S04]  /*0680*/  IMAD.MOV R4, RZ, RZ, -R0 ;  /* 0x000000ffff047224 */ /* 0x000fc800078e0a00 */
[----:B------:R-:W-:-:S05]  /*0690*/  IMAD R4, R7, R4, R11 ;  /* 0x0000000407047224 */ /* 0x000fca00078e020b */
[----:B------:R-:W-:-:S13]  /*06a0*/  ISETP.GT.U32.AND P1, PT, R7, R4, PT ;  /* 0x000000040700720c */ /* 0x000fda0003f24070 */
[----:B------:R-:W-:Y:S01]  /*06b0*/  @!P1 IMAD.IADD R4, R4, 0x1, -R7 ;  /* 0x0000000104049824 */ /* 0x000fe200078e0a07 */
[----:B------:R-:W-:Y:S02]  /*06c0*/  @!P1 IADD3 R0, R0, 0x1, RZ ;  /* 0x0000000100009810 */ /* 0x000fe40007ffe0ff */
[----:B------:R-:W-:Y:S02]  /*06d0*/  ISETP.NE.AND P1, PT, RZ, c[0x0][0x214], PT ;  /* 0x00008500ff007a0c */ /* 0x000fe40003f25270 */
[-C--:B------:R-:W-:Y:S02]  /*06e0*/  ISETP.GE.U32.AND P2, PT, R4, R7.reuse, PT ;  /* 0x000000070400720c */ /* 0x080fe40003f46070 */
[C---:B------:R-:W-:Y:S02]  /*06f0*/  LOP3.LUT R4, R10.reuse, R7, RZ, 0x3c, !PT ;  /* 0x000000070a047212 */ /* 0x040fe400078e3cff */
[----:B------:R-:W-:Y:S02]  /*0700*/  LOP3.LUT R10, R10, c[0x0][0x214], RZ, 0x3c, !PT ;  /* 0x000085000a0a7a12 */ /* 0x000fe400078e3cff */
[----:B------:R-:W-:-:S07]  /*0710*/  ISETP.GE.AND P0, PT, R4, RZ, PT ;  /* 0x000000ff0400720c */ /* 0x000fce0003f06270 */
[----:B------:R-:W-:Y:S02]  /*0720*/  @P2 IADD3 R0, R0, 0x1, RZ ;  /* 0x0000000100002810 */ /* 0x000fe40007ffe0ff */
[----:B------:R-:W-:-:S03]  /*0730*/  ISETP.NE.AND P2, PT, RZ, c[0x0][0x214], PT ;  /* 0x00008500ff007a0c */ /* 0x000fc60003f45270 */
[--C-:B------:R-:W-:Y:S02]  /*0740*/  IMAD.MOV.U32 R17, RZ, RZ, R0.reuse ;  /* 0x000000ffff117224 */ /* 0x100fe400078e0000 */
[----:B------:R-:W-:Y:S02]  /*0750*/  IMAD.MOV.U32 R4, RZ, RZ, R0 ;  /* 0x000000ffff047224 */ /* 0x000fe400078e0000 */
[----:B------:R-:W-:Y:S01]  /*0760*/  @!P0 IMAD.MOV R17, RZ, RZ, -R17 ;  /* 0x000000ffff118224 */ /* 0x000fe200078e0a11 */
[----:B------:R-:W-:Y:S02]  /*0770*/  @!P1 LOP3.LUT R17, RZ, R7, RZ, 0x33, !PT ;  /* 0x00000007ff119212 */ /* 0x000fe400078e33ff */
[----:B------:R-:W-:Y:S02]  /*0780*/  ISETP.GE.AND P1, PT, R10, RZ, PT ;  /* 0x000000ff0a00720c */ /* 0x000fe40003f26270 */
[----:B------:R-:W-:Y:S02]  /*0790*/  ISETP.LT.U32.AND P0, PT, R6, R17, PT ;  /* 0x000000110600720c */ /* 0x000fe40003f01070 */
[----:B------:R-:W-:-:S04]  /*07a0*/  SHF.R.S32.HI R16, RZ, 0x1f, R17 ;  /* 0x0000001fff107819 */ /* 0x000fc80000011411 */
[----:B------:R-:W-:-:S04]  /*07b0*/  ISETP.LT.AND.EX P0, PT, R3, R16, PT, P0 ;  /* 0x000000100300720c */ /* 0x000fc80003f01300 */
[C---:B------:R-:W-:Y:S01]  /*07c0*/  SEL R16, R3.reuse, R16, P0 ;  /* 0x0000001003107207 */ /* 0x040fe20000000000 */
[----:B------:R-:W-:Y:S01]  /*07d0*/  @!P1 IMAD.MOV R4, RZ, RZ, -R4 ;  /* 0x000000ffff049224 */ /* 0x000fe200078e0a04 */
[----:B------:R-:W-:Y:S02]  /*07e0*/  @!P2 LOP3.LUT R4, RZ, c[0x0][0x214], RZ, 0x33, !PT ;  /* 0x00008500ff04aa12 */ /* 0x000fe400078e33ff */
[----:B------:R-:W-:Y:S02]  /*07f0*/  LOP3.LUT R0, R3, R16, RZ, 0xfc, !PT ;  /* 0x0000001003007212 */ /* 0x000fe400078efcff */
[----:B------:R-:W-:Y:S01]  /*0800*/  SEL R17, R6, R17, P0 ;  /* 0x0000001106117207 */ /* 0x000fe20000000000 */
[----:B------:R-:W-:Y:S01]  /*0810*/  IMAD R4, R4, UR4, RZ ;  /* 0x0000000404047c24 */ /* 0x000fe2000f8e02ff */
        /* <DEDUP_REMOVED lines=11> */
.L_x_6:
        /* <DEDUP_REMOVED lines=18> */
[----:B------:R-:W-:Y:S02]  /*09f0*/  @!P0 LOP3.LUT R30, RZ, R17, RZ, 0x33, !PT ;  /* 0x00000011ff1e8212 */ /* 0x000fe400078e33ff */
.L_x_7:
[----:B------:R-:W-:Y:S05]  /*0a00*/  BSYNC B0 ;  /* 0x0000000000007941 */ /* 0x000fea0003800000 */
.L_x_5:
[----:B------:R-:W-:Y:S01]  /*0a10*/  IMAD.MOV.U32 R7, RZ, RZ, c[0x0][0x1c0] ;  /* 0x00007000ff077624 */ /* 0x000fe200078e00ff */
[----:B------:R-:W-:Y:S01]  /*0a20*/  IABS R18, R4 ;  /* 0x0000000400127213 */ /* 0x000fe20000000000 */
[----:B------:R-:W-:Y:S01]  /*0a30*/  IMAD.MOV.U32 R24, RZ, RZ, RZ ;  /* 0x000000ffff187224 */ /* 0x000fe200078e00ff */
[----:B------:R-:W-:Y:S01]  /*0a40*/  IABS R13, c[0x0][0x214] ;  /* 0x00008500000d7a13 */ /* 0x000fe20000000000 */
[C---:B------:R-:W-:Y:S01]  /*0a50*/  IMAD R0, R7.reuse, c[0x0][0x214], RZ ;  /* 0x0000850007007a24 */ /* 0x040fe200078e02ff */
[----:B------:R-:W0:Y:S01]  /*0a60*/  I2F.RP R3, R18 ;  /* 0x0000001200037306 */ /* 0x000e220000209400 */
[----:B------:R-:W-:Y:S01]  /*0a70*/  IADD3 R7, R7, -0x1, RZ ;  /* 0xffffffff07077810 */ /* 0x000fe20007ffe0ff */
[----:B------:R-:W1:Y:S01]  /*0a80*/  S2R R47, SR_TID.X ;  /* 0x00000000002f7919 */ /* 0x000e620000002100 */
[----:B------:R-:W-:Y:S01]  /*0a90*/  ISETP.NE.AND P5, PT, R4, RZ, PT ;  /* 0x000000ff0400720c */ /* 0x000fe20003fa5270 */
[----:B------:R-:W-:Y:S01]  /*0aa0*/  BSSY B0, `(.L_x_8) ;  /* 0x0000075000007945 */ /* 0x000fe20003800000 */
[----:B------:R-:W-:Y:S01]  /*0ab0*/  IABS R15, R0 ;  /* 0x00000000000f7213 */ /* 0x000fe20000000000 */
[----:B------:R-:W-:-:S02]  /*0ac0*/  IMAD.IADD R6, R7, 0x1, R18 ;  /* 0x0000000107067824 */ /* 0x000fc400078e0212 */
[----:B------:R-:W-:Y:S01]  /*0ad0*/  I2F.RP R22, R13 ;  /* 0x0000000d00167306 */ /* 0x000fe20000209400 */
[----:B------:R-:W-:Y:S02]  /*0ae0*/  IADD3 R20, R15, UR8, RZ ;  /* 0x000000080f147c10 */ /* 0x000fe4000fffe0ff */
[----:B------:R-:W-:Y:S02]  /*0af0*/  IABS R12, R6 ;  /* 0x00000006000c7213 */ /* 0x000fe40000000000 */
[----:B------:R-:W-:-:S03]  /*0b00*/  IABS R14, R20 ;  /* 0x00000014000e7213 */ /* 0x000fc60000000000 */
[----:B------:R-:W2:Y:S08]  /*0b10*/  I2F.RP R10, R15 ;  /* 0x0000000f000a7306 */ /* 0x000eb00000209400 */
[----:B0-----:R-:W0:Y:S08]  /*0b20*/  MUFU.RCP R3, R3 ;  /* 0x0000000300037308 */ /* 0x001e300000001000 */
[----:B--2---:R-:W2:Y:S08]  /*0b30*/  MUFU.RCP R10, R10 ;  /* 0x0000000a000a7308 */ /* 0x004eb00000001000 */
[----:B------:R-:W3:Y:S01]  /*0b40*/  MUFU.RCP R22, R22 ;  /* 0x0000001600167308 */ /* 0x000ee20000001000 */
[----:B0-----:R-:W-:-:S02]  /*0b50*/  IADD3 R3, R3, 0xffffffe, RZ ;  /* 0x0ffffffe03037810 */ /* 0x001fc40007ffe0ff */
[----:B--2---:R-:W-:-:S05]  /*0b60*/  IADD3 R10, R10, 0xffffffe, RZ ;  /* 0x0ffffffe0a0a7810 */ /* 0x004fca0007ffe0ff */
[----:B------:R-:W0:Y:S01]  /*0b70*/  F2I.FTZ.U32.TRUNC.NTZ R25, R3 ;  /* 0x0000000300197305 */ /* 0x000e22000021f000 */
[----:B---3--:R-:W-:-:S07]  /*0b80*/  IADD3 R22, R22, 0xffffffe, RZ ;  /* 0x0ffffffe16167810 */ /* 0x008fce0007ffe0ff */
[----:B------:R-:W2:Y:S08]  /*0b90*/  F2I.FTZ.U32.TRUNC.NTZ R11, R10 ;  /* 0x0000000a000b7305 */ /* 0x000eb0000021f000 */
[----:B------:R-:W3:Y:S01]  /*0ba0*/  F2I.FTZ.U32.TRUNC.NTZ R23, R22 ;  /* 0x0000001600177305 */ /* 0x000ee2000021f000 */
[----:B0-----:R-:W-:-:S04]  /*0bb0*/  IMAD.MOV R21, RZ, RZ, -R25 ;  /* 0x000000ffff157224 */ /* 0x001fc800078e0a19 */
[----:B------:R-:W-:Y:S02]  /*0bc0*/  IMAD R21, R21, R18, RZ ;  /* 0x0000001215157224 */ /* 0x000fe400078e02ff */
[----:B--2---:R-:W-:Y:S02]  /*0bd0*/  IMAD.MOV R19, RZ, RZ, -R11 ;  /* 0x000000ffff137224 */ /* 0x004fe400078e0a0b */
[----:B------:R-:W-:Y:S02]  /*0be0*/  IMAD.MOV.U32 R10, RZ, RZ, RZ ;  /* 0x000000ffff0a7224 */ /* 0x000fe400078e00ff */
[----:B------:R-:W-:Y:S02]  /*0bf0*/  IMAD R19, R19, R15, RZ ;  /* 0x0000000f13137224 */ /* 0x000fe400078e02ff */
[----:B------:R-:W-:-:S04]  /*0c00*/  IMAD.HI.U32 R21, R25, R21, R24 ;  /* 0x0000001519157227 */ /* 0x000fc800078e0018 */
[----:B------:R-:W-:Y:S01]  /*0c10*/  IMAD.HI.U32 R19, R11, R19, R10 ;  /* 0x000000130b137227 */ /* 0x000fe200078e000a */
[----:B------:R-:W-:Y:S02]  /*0c20*/  IABS R10, R0 ;  /* 0x00000000000a7213 */ /* 0x000fe40000000000 */
[----:B------:R-:W-:Y:S01]  /*0c30*/  IABS R11, R4 ;  /* 0x00000004000b7213 */ /* 0x000fe20000000000 */
[----:B---3--:R-:W-:Y:S02]  /*0c40*/  IMAD.MOV R3, RZ, RZ, -R23 ;  /* 0x000000ffff037224 */ /* 0x008fe400078e0a17 */
[----:B------:R-:W-:Y:S02]  /*0c50*/  IMAD.MOV R10, RZ, RZ, -R10 ;  /* 0x000000ffff0a7224 */ /* 0x000fe400078e0a0a */
[----:B------:R-:W-:-:S04]  /*0c60*/  IMAD.HI.U32 R19, R19, R14, RZ ;  /* 0x0000000e13137227 */ /* 0x000fc800078e00ff */
[----:B------:R-:W-:Y:S02]  /*0c70*/  IMAD R3, R3, R13, RZ ;  /* 0x0000000d03037224 */ /* 0x000fe400078e02ff */
[----:B------:R-:W-:Y:S02]  /*0c80*/  IMAD.MOV.U32 R22, RZ, RZ, RZ ;  /* 0x000000ffff167224 */ /* 0x000fe400078e00ff */
[----:B------:R-:W-:Y:S02]  /*0c90*/  IMAD R10, R19, R10, R14 ;  /* 0x0000000a130a7224 */ /* 0x000fe400078e020e */
[----:B------:R-:W-:Y:S02]  /*0ca0*/  IMAD.MOV R11, RZ, RZ, -R11 ;  /* 0x000000ffff0b7224 */ /* 0x000fe400078e0a0b */
[----:B------:R-:W-:Y:S01]  /*0cb0*/  IMAD.HI.U32 R21, R21, R12, RZ ;  /* 0x0000000c15157227 */ /* 0x000fe200078e00ff */
[----:B------:R-:W-:-:S03]  /*0cc0*/  ISETP.GT.U32.AND P4, PT, R15, R10, PT ;  /* 0x0000000a0f00720c */ /* 0x000fc60003f84070 */
[----:B------:R-:W-:-:S04]  /*0cd0*/  IMAD.HI.U32 R3, R23, R3, R22 ;  /* 0x0000000317037227 */ /* 0x000fc800078e0016 */
[----:B------:R-:W-:Y:S02]  /*0ce0*/  IMAD R12, R21, R11, R12 ;  /* 0x0000000b150c7224 */ /* 0x000fe400078e020c */
[----:B------:R-:W-:-:S03]  /*0cf0*/  IMAD.HI.U32 R3, R3, R14, RZ ;  /* 0x0000000e03037227 */ /* 0x000fc600078e00ff */
[----:B------:R-:W-:Y:S01]  /*0d00*/  ISETP.GT.U32.AND P3, PT, R18, R12, PT ;  /* 0x0000000c1200720c */ /* 0x000fe20003f64070 */
[----:B------:R-:W-:Y:S01]  /*0d10*/  IMAD.MOV R11, RZ, RZ, -R3 ;  /* 0x000000ffff0b7224 */ /* 0x000fe200078e0a03 */
[----:B------:R-:W-:Y:S01]  /*0d20*/  @!P4 IADD3 R19, R19, 0x1, RZ ;  /* 0x000000011313c810 */ /* 0x000fe20007ffe0ff */
[----:B------:R-:W-:Y:S01]  /*0d30*/  @!P4 IMAD.IADD R10, R10, 0x1, -R15 ;  /* 0x000000010a0ac824 */ /* 0x000fe200078e0a0f */
[----:B------:R-:W-:Y:S01]  /*0d40*/  ISETP.NE.AND P4, PT, R0, RZ, PT ;  /* 0x000000ff0000720c */ /* 0x000fe20003f85270 */
[----:B------:R-:W-:-:S03]  /*0d50*/  IMAD R11, R13, R11, R14 ;  /* 0x0000000b0d0b7224 */ /* 0x000fc600078e020e */
[----:B------:R-:W-:Y:S02]  /*0d60*/  ISETP.GE.U32.AND P2, PT, R10, R15, PT ;  /* 0x0000000f0a00720c */ /* 0x000fe40003f46070 */
[----:B------:R-:W-:Y:S02]  /*0d70*/  ISETP.GT.U32.AND P0, PT, R13, R11, PT ;  /* 0x0000000b0d00720c */ /* 0x000fe40003f04070 */
[----:B------:R-:W-:Y:S01]  /*0d80*/  LOP3.LUT R10, R20, R15, RZ, 0x3c, !PT ;  /* 0x0000000f140a7212 */ /* 0x000fe200078e3cff */
[----:B------:R-:W-:Y:S01]  /*0d90*/  @!P3 IMAD.IADD R12, R12, 0x1, -R18 ;  /* 0x000000010c0cb824 */ /* 0x000fe200078e0a12 */
[----:B------:R-:W-:Y:S02]  /*0da0*/  @!P3 IADD3 R21, R21, 0x1, RZ ;  /* 0x000000011515b810 */ /* 0x000fe40007ffe0ff */
[----:B------:R-:W-:Y:S02]  /*0db0*/  ISETP.GE.AND P1, PT, R10, RZ, PT ;  /* 0x000000ff0a00720c */ /* 0x000fe40003f26270 */
[----:B------:R-:W-:-:S02]  /*0dc0*/  ISETP.GE.U32.AND P6, PT, R12, R18, PT ;  /* 0x000000120c00720c */ /* 0x000fc40003fc6070 */
[----:B------:R-:W-:Y:S02]  /*0dd0*/  LOP3.LUT R10, R6, R18, RZ, 0x3c, !PT ;  /* 0x00000012060a7212 */ /* 0x000fe400078e3cff */
[----:B------:R-:W-:Y:S01]  /*0de0*/  @P2 IADD3 R19, R19, 0x1, RZ ;  /* 0x0000000113132810 */ /* 0x000fe20007ffe0ff */
[----:B------:R-:W-:Y:S01]  /*0df0*/  @!P0 IMAD.IADD R11, R11, 0x1, -R13 ;  /* 0x000000010b0b8824 */ /* 0x000fe200078e0a0d */
[----:B------:R-:W-:Y:S02]  /*0e00*/  ISETP.GE.AND P2, PT, R10, RZ, PT ;  /* 0x000000ff0a00720c */ /* 0x000fe40003f46270 */
[----:B------:R-:W-:Y:S01]  /*0e10*/  @!P0 IADD3 R3, R3, 0x1, RZ ;  /* 0x0000000103038810 */ /* 0x000fe20007ffe0ff */
[----:B------:R-:W-:Y:S01]  /*0e20*/  IMAD.MOV.U32 R12, RZ, RZ, R19 ;  /* 0x000000ffff0c7224 */ /* 0x000fe200078e0013 */
[----:B------:R-:W-:Y:S02]  /*0e30*/  ISETP.GE.U32.AND P3, PT, R11, R13, PT ;  /* 0x0000000d0b00720c */ /* 0x000fe40003f66070 */
[----:B------:R-:W-:Y:S01]  /*0e40*/  LOP3.LUT R20, R20, c[0x0][0x214], RZ, 0x3c, !PT ;  /* 0x0000850014147a12 */ /* 0x000fe200078e3cff */
[----:B------:R-:W-:Y:S01]  /*0e50*/  @!P1 IMAD.MOV R12, RZ, RZ, -R12 ;  /* 0x000000ffff0c9224 */ /* 0x000fe200078e0a0c */
[----:B------:R-:W-:-:S02]  /*0e60*/  @P6 IADD3 R21, R21, 0x1, RZ ;  /* 0x0000000115156810 */ /* 0x000fc40007ffe0ff */
[----:B------:R-:W-:Y:S02]  /*0e70*/  @!P4 LOP3.LUT R12, RZ, R15, RZ, 0x33, !PT ;  /* 0x0000000fff0cc212 */ /* 0x000fe400078e33ff */
[----:B------:R-:W-:Y:S01]  /*0e80*/  ISETP.GE.AND P1, PT, R20, RZ, PT ;  /* 0x000000ff1400720c */ /* 0x000fe20003f26270 */
[----:B------:R-:W-:Y:S01]  /*0e90*/  IMAD.MOV.U32 R14, RZ, RZ, R21 ;  /* 0x000000ffff0e7224 */ /* 0x000fe200078e0015 */
[----:B------:R-:W-:Y:S02]  /*0ea0*/  ISETP.LT.U32.AND P0, PT, R8, R12, PT ;  /* 0x0000000c0800720c */ /* 0x000fe40003f01070 */
[----:B------:R-:W-:Y:S01]  /*0eb0*/  SHF.R.S32.HI R11, RZ, 0x1f, R12 ;  /* 0x0000001fff0b7819 */ /* 0x000fe2000001140c */
[----:B------:R-:W-:Y:S01]  /*0ec0*/  @!P2 IMAD.MOV R14, RZ, RZ, -R14 ;  /* 0x000000ffff0ea224 */ /* 0x000fe200078e0a0e */
[----:B------:R-:W-:Y:S02]  /*0ed0*/  ISETP.GT.AND P2, PT, R0, RZ, PT ;  /* 0x000000ff0000720c */ /* 0x000fe40003f44270 */
[----:B------:R-:W-:-:S02]  /*0ee0*/  @P3 IADD3 R3, R3, 0x1, RZ ;  /* 0x0000000103033810 */ /* 0x000fc40007ffe0ff */
[CC--:B------:R-:W-:Y:S02]  /*0ef0*/  ISETP.LT.AND.EX P0, PT, R9.reuse, R11.reuse, PT, P0 ;  /* 0x0000000b0900720c */ /* 0x0c0fe40003f01300 */
[----:B------:R-:W-:Y:S01]  /*0f00*/  LEA.HI.SX32 R15, R0, 0x1, 0x1 ;  /* 0x00000001000f7811 */ /* 0x000fe200078f0aff */
[----:B------:R-:W-:Y:S01]  /*0f10*/  IMAD.MOV.U32 R10, RZ, RZ, R3 ;  /* 0x000000ffff0a7224 */ /* 0x000fe200078e0003 */
[C---:B------:R-:W-:Y:S02]  /*0f20*/  SEL R11, R9.reuse, R11, P0 ;  /* 0x0000000b090b7207 */ /* 0x040fe40000000000 */
[----:B------:R-:W-:Y:S01]  /*0f30*/  SHF.R.S32.HI R3, RZ, 0x1f, R0 ;  /* 0x0000001fff037819 */ /* 0x000fe20000011400 */
[----:B------:R-:W-:Y:S01]  /*0f40*/  @!P1 IMAD.MOV R10, RZ, RZ, -R10 ;  /* 0x000000ffff0a9224 */ /* 0x000fe200078e0a0a */
[----:B------:R-:W-:Y:S02]  /*0f50*/  LOP3.LUT R0, R9, R11, RZ, 0xfc, !PT ;  /* 0x0000000b09007212 */ /* 0x000fe400078efcff */
[----:B------:R-:W-:Y:S01]  /*0f60*/  ISETP.NE.AND P4, PT, RZ, c[0x0][0x214], PT ;  /* 0x00008500ff007a0c */ /* 0x000fe20003f85270 */
[----:B------:R-:W-:Y:S01]  /*0f70*/  @!P2 IMAD.MOV R15, RZ, RZ, R3 ;  /* 0x000000ffff0fa224 */ /* 0x000fe200078e0203 */
[----:B------:R-:W-:-:S02]  /*0f80*/  ISETP.NE.U32.AND P2, PT, R0, RZ, PT ;  /* 0x000000ff0000720c */ /* 0x000fc40003f45070 */
[----:B------:R-:W-:Y:S02]  /*0f90*/  @!P5 LOP3.LUT R14, RZ, R18, RZ, 0x33, !PT ;  /* 0x00000012ff0ed212 */ /* 0x000fe400078e33ff */
[----:B------:R-:W-:Y:S02]  /*0fa0*/  SEL R12, R8, R12, P0 ;  /* 0x0000000c080c7207 */ /* 0x000fe40000000000 */
[----:B------:R-:W-:Y:S02]  /*0fb0*/  ISETP.LT.U32.AND P1, PT, R30, R14, PT ;  /* 0x0000000e1e00720c */ /* 0x000fe40003f21070 */
[----:B------:R-:W-:-:S03]  /*0fc0*/  SHF.R.S32.HI R13, RZ, 0x1f, R14 ;  /* 0x0000001fff0d7819 */ /* 0x000fc6000001140e */
[----:B------:R-:W-:Y:S02]  /*0fd0*/  @!P4 LOP3.LUT R10, RZ, c[0x0][0x214], RZ, 0x33, !PT ;  /* 0x00008500ff0aca12 */ /* 0x000fe400078e33ff */
[----:B------:R-:W-:-:S03]  /*0fe0*/  ISETP.LT.AND.EX P1, PT, R31, R13, PT, P1 ;  /* 0x0000000d1f00720c */ /* 0x000fc60003f21310 */
[----:B------:R-:W-:Y:S01]  /*0ff0*/  IMAD R3, R10, R15, RZ ;  /* 0x0000000f0a037224 */ /* 0x000fe200078e02ff */
[----:B------:R-:W-:Y:S02]  /*1000*/  SEL R14, R30, R14, P1 ;  /* 0x0000000e1e0e7207 */ /* 0x000fe40000800000 */
[----:B------:R-:W-:Y:S01]  /*1010*/  SEL R13, R31, R13, P1 ;  /* 0x0000000d1f0d7207 */ /* 0x000fe20000800000 */
[----:B------:R-:W-:Y:S05]  /*1020*/  @!P2 BRA `(.L_x_9) ;  /* 0x000000900000a947 */ /* 0x000fea0003800000 */
[----:B-1----:R-:W-:Y:S01]  /*1030*/  IMAD.MOV.U32 R27, RZ, RZ, R8 ;  /* 0x000000ffff1b7224 */ /* 0x002fe200078e0008 */
        /* <DEDUP_REMOVED lines=8> */
.L_x_9:
[----:B-1----:R-:W0:Y:S01]  /*10c0*/  I2F.U32.RP R18, R12 ;  /* 0x0000000c00127306 */ /* 0x002e220000209000 */
        /* <DEDUP_REMOVED lines=18> */
.L_x_10:
[----:B------:R-:W-:Y:S05]  /*11f0*/  BSYNC B0 ;  /* 0x0000000000007941 */ /* 0x000fea0003800000 */
.L_x_8:
[----:B------:R-:W-:Y:S01]  /*1200*/  SHF.R.S32.HI R8, RZ, 0x1f, R47 ;  /* 0x0000001fff087819 */ /* 0x000fe2000001142f */
[----:B------:R-:W-:Y:S01]  /*1210*/  ULDC.64 UR8, c[0x0][0x118] ;  /* 0x0000460000087ab9 */ /* 0x000fe20000000a00 */
[----:B------:R-:W-:Y:S02]  /*1220*/  IADD3 R0, P0, R28, -UR7, RZ ;  /* 0x800000071c007c10 */ /* 0x000fe4000ff1e0ff */
[----:B------:R-:W-:Y:S02]  /*1230*/  LEA.HI R35, R8, R47, RZ, 0x4 ;  /* 0x0000002f08237211 */ /* 0x000fe400078f20ff */
[----:B------:R-:W-:Y:S02]  /*1240*/  IADD3.X R9, R5, ~UR6, RZ, P0, !PT ;  /* 0x8000000605097c10 */ /* 0x000fe400087fe4ff */
[----:B------:R-:W-:-:S02]  /*1250*/  LOP3.LUT R36, R35, 0xfffffff0, RZ, 0xc0, !PT ;  /* 0xfffffff023247812 */ /* 0x000fc400078ec0ff */
[----:B------:R-:W-:-:S03]  /*1260*/  SHF.R.S32.HI R35, RZ, 0x4, R35 ;  /* 0x00000004ff237819 */ /* 0x000fc60000011423 */
[----:B------:R-:W-:Y:S01]  /*1270*/  IMAD.IADD R36, R47, 0x1, -R36 ;  /* 0x000000012f247824 */ /* 0x000fe200078e0a24 */
[C---:B------:R-:W-:Y:S02]  /*1280*/  IADD3 R18, R35.reuse, 0x8, RZ ;  /* 0x0000000823127810 */ /* 0x040fe40007ffe0ff */
[----:B------:R-:W-:Y:S02]  /*1290*/  IADD3 R10, R35, 0x10, RZ ;  /* 0x00000010230a7810 */ /* 0x000fe40007ffe0ff */
[----:B------:R-:W-:Y:S02]  /*12a0*/  ISETP.GT.U32.AND P2, PT, R0, R36, PT ;  /* 0x000000240000720c */ /* 0x000fe40003f44070 */
[----:B------:R-:W-:Y:S02]  /*12b0*/  SHF.R.S32.HI R0, RZ, 0x1f, R36 ;  /* 0x0000001fff007819 */ /* 0x000fe40000011424 */
[----:B------:R-:W-:Y:S02]  /*12c0*/  IADD3 R38, P0, R36, UR7, RZ ;  /* 0x0000000724267c10 */ /* 0x000fe4000ff1e0ff */
[----:B------:R-:W-:-:S02]  /*12d0*/  ISETP.GT.AND.EX P2, PT, R9, R0, PT, P2 ;  /* 0x000000000900720c */ /* 0x000fc40003f44320 */
[C---:B------:R-:W-:Y:S02]  /*12e0*/  IADD3 R15, R35.reuse, 0x18, RZ ;  /* 0x00000018230f7810 */ /* 0x040fe40007ffe0ff */
[----:B------:R-:W-:Y:S02]  /*12f0*/  ISETP.GE.OR P3, PT, R18, c[0x0][0x314], !P2 ;  /* 0x0000c50012007a0c */ /* 0x000fe40005766670 */
[----:B------:R-:W-:Y:S02]  /*1300*/  ISETP.GE.OR P6, PT, R35, c[0x0][0x314], !P2 ;  /* 0x0000c50023007a0c */ /* 0x000fe400057c6670 */
[----:B------:R-:W-:Y:S02]  /*1310*/  ISETP.GE.OR P5, PT, R10, c[0x0][0x314], !P2 ;  /* 0x0000c5000a007a0c */ /* 0x000fe400057a6670 */
[----:B------:R-:W-:Y:S02]  /*1320*/  IADD3.X R39, R0, UR6, RZ, P0, !PT ;  /* 0x0000000600277c10 */ /* 0x000fe400087fe4ff */
[----:B------:R-:W-:-:S05]  /*1330*/  ISETP.GE.OR P4, PT, R15, c[0x0][0x314], !P2 ;  /* 0x0000c5000f007a0c */ /* 0x000fca0005786670 */
[----:B------:R-:W-:Y:S01]  /*1340*/  @!P3 SHF.R.S32.HI R19, RZ, 0x1f, R18 ;  /* 0x0000001fff13b819 */ /* 0x000fe20000011412 */
[----:B------:R-:W-:Y:S01]  /*1350*/  @!P3 IMAD.WIDE.U32 R22, R28, R18, R38 ;  /* 0x000000121c16b225 */ /* 0x000fe200078e0026 */
[----:B------:R-:W-:Y:S02]  /*1360*/  @!P6 SHF.R.S32.HI R9, RZ, 0x1f, R35 ;  /* 0x0000001fff09e819 */ /* 0x000fe40000011423 */
[----:B------:R-:W-:Y:S01]  /*1370*/  @!P5 SHF.R.S32.HI R0, RZ, 0x1f, R10 ;  /* 0x0000001fff00d819 */ /* 0x000fe2000001140a */
[-C--:B------:R-:W-:Y:S02]  /*1380*/  @!P3 IMAD R19, R19, R28.reuse, RZ ;  /* 0x0000001c1313b224 */ /* 0x080fe400078e02ff */
[----:B------:R-:W-:Y:S01]  /*1390*/  @!P6 IMAD R9, R9, R28, RZ ;  /* 0x0000001c0909e224 */ /* 0x000fe200078e02ff */
[----:B------:R-:W-:Y:S01]  /*13a0*/  @!P4 SHF.R.S32.HI R20, RZ, 0x1f, R15 ;  /* 0x0000001fff14c819 */ /* 0x000fe2000001140f */
[----:B------:R-:W-:Y:S02]  /*13b0*/  @!P6 IMAD.MOV.U32 R32, RZ, RZ, R38 ;  /* 0x000000ffff20e224 */ /* 0x000fe400078e0026 */
[----:B------:R-:W-:-:S02]  /*13c0*/  @!P6 IMAD.MOV.U32 R33, RZ, RZ, R39 ;  /* 0x000000ffff21e224 */ /* 0x000fc400078e0027 */
[----:B------:R-:W-:Y:S01]  /*13d0*/  @!P3 IMAD R19, R18, R5, R19 ;  /* 0x000000051213b224 */ /* 0x000fe200078e0213 */
[----:B------:R-:W-:Y:S01]  /*13e0*/  @!P3 LEA R18, P1, R22, c[0x0][0x208], 0x2 ;  /* 0x000082001612ba11 */ /* 0x000fe200078210ff */
[----:B------:R-:W-:-:S04]  /*13f0*/  @!P6 IMAD.WIDE.U32 R32, R28, R35, R32 ;  /* 0x000000231c20e225 */ /* 0x000fc800078e0020 */
[----:B------:R-:W-:Y:S01]  /*1400*/  @!P6 IMAD R9, R35, R5, R9 ;  /* 0x000000052309e224 */ /* 0x000fe200078e0209 */
[----:B------:R-:W-:Y:S01]  /*1410*/  @!P6 LEA R24, P0, R32, c[0x0][0x208], 0x2 ;  /* 0x000082002018ea11 */ /* 0x000fe200078010ff */
[----:B------:R-:W-:Y:S02]  /*1420*/  @!P5 IMAD R0, R0, R28, RZ ;  /* 0x0000001c0000d224 */ /* 0x000fe400078e02ff */
[----:B------:R-:W-:Y:S02]  /*1430*/  @!P5 IMAD.MOV.U32 R26, RZ, RZ, R38 ;  /* 0x000000ffff1ad224 */ /* 0x000fe400078e0026 */
[----:B------:R-:W-:Y:S02]  /*1440*/  @!P5 IMAD.MOV.U32 R27, RZ, RZ, R39 ;  /* 0x000000ffff1bd224 */ /* 0x000fe400078e0027 */
[----:B------:R-:W-:Y:S02]  /*1450*/  @!P3 IMAD.IADD R19, R23, 0x1, R19 ;  /* 0x000000011713b824 */ /* 0x000fe400078e0213 */
[----:B------:R-:W-:-:S02]  /*1460*/  @!P6 IMAD.IADD R9, R33, 0x1, R9 ;  /* 0x000000012109e824 */ /* 0x000fc400078e0209 */
[----:B------:R-:W-:Y:S01]  /*1470*/  @!P5 IMAD.WIDE.U32 R26, R28, R10, R26 ;  /* 0x0000000a1c1ad225 */ /* 0x000fe200078e001a */
[----:B------:R-:W-:Y:S02]  /*1480*/  @!P3 LEA.HI.X R19, R22, c[0x0][0x20c], R19, 0x2, P1 ;  /* 0x000083001613ba11 */ /* 0x000fe400008f1413 */
[----:B------:R-:W-:Y:S01]  /*1490*/  @!P6 LEA.HI.X R25, R32, c[0x0][0x20c], R9, 0x2, P0 ;  /* 0x000083002019ea11 */ /* 0x000fe200000f1409 */
[----:B------:R-:W-:Y:S01]  /*14a0*/  @!P5 IMAD R0, R10, R5, R0 ;  /* 0x000000050a00d224 */ /* 0x000fe200078e0200 */
[----:B------:R-:W-:Y:S01]  /*14b0*/  IADD3 R10, R35, 0x20, RZ ;  /* 0x00000020230a7810 */ /* 0x000fe20007ffe0ff */
[----:B------:R-:W-:Y:S01]  /*14c0*/  @!P4 IMAD R9, R20, R28, RZ ;  /* 0x0000001c1409c224 */ /* 0x000fe200078e02ff */
[----:B------:R-:W-:Y:S01]  /*14d0*/  @!P5 LEA R22, P0, R26, c[0x0][0x208], 0x2 ;  /* 0x000082001a16da11 */ /* 0x000fe200078010ff */
[----:B------:R-:W-:Y:S01]  /*14e0*/  @!P4 IMAD.MOV.U32 R20, RZ, RZ, R38 ;  /* 0x000000ffff14c224 */ /* 0x000fe200078e0026 */
[----:B------:R-:W-:Y:S01]  /*14f0*/  ISETP.GE.OR P1, PT, R10, c[0x0][0x314], !P2 ;  /* 0x0000c5000a007a0c */ /* 0x000fe20005726670 */
[----:B------:R-:W-:-:S02]  /*1500*/  @!P4 IMAD.MOV.U32 R21, RZ, RZ, R39 ;  /* 0x000000ffff15c224 */ /* 0x000fc400078e0027 */
[----:B------:R-:W-:Y:S02]  /*1510*/  IMAD.MOV.U32 R33, RZ, RZ, -0x800000 ;  /* 0xff800000ff217424 */ /* 0x000fe400078e00ff */
[----:B------:R-:W-:-:S04]  /*1520*/  @!P4 IMAD.WIDE.U32 R20, R28, R15, R20 ;  /* 0x0000000f1c14c225 */ /* 0x000fc800078e0014 */
[----:B------:R-:W-:Y:S01]  /*1530*/  @!P4 IMAD R9, R15, R5, R9 ;  /* 0x000000050f09c224 */ /* 0x000fe200078e0209 */
[----:B------:R-:W-:Y:S01]  /*1540*/  IADD3 R15, R35, 0x28, RZ ;  /* 0x00000028230f7810 */ /* 0x000fe20007ffe0ff */
[----:B------:R-:W-:Y:S01]  /*1550*/  @!P5 IMAD.IADD R0, R27, 0x1, R0 ;  /* 0x000000011b00d824 */ /* 0x000fe200078e0200 */
[----:B------:R0:W2:Y:S02]  /*1560*/  @!P3 LDG.E R33, [R18.64] ;  /* 0x000000081221b981 */ /* 0x0000a4000c1e1900 */
[----:B------:R-:W-:Y:S01]  /*1570*/  ISETP.GE.OR P3, PT, R15, c[0x0][0x314], !P2 ;  /* 0x0000c5000f007a0c */ /* 0x000fe20005766670 */
[----:B------:R-:W-:Y:S01]  /*1580*/  @!P4 IMAD.IADD R9, R21, 0x1, R9 ;  /* 0x000000011509c824 */ /* 0x000fe200078e0209 */
[----:B------:R-:W-:Y:S02]  /*1590*/  @!P5 LEA.HI.X R23, R26, c[0x0][0x20c], R0, 0x2, P0 ;  /* 0x000083001a17da11 */ /* 0x000fe400000f1400 */
[----:B------:R-:W-:Y:S02]  /*15a0*/  @!P1 SHF.R.S32.HI R0, RZ, 0x1f, R10 ;  /* 0x0000001fff009819 */ /* 0x000fe4000001140a */
[----:B------:R-:W-:Y:S01]  /*15b0*/  @!P4 LEA R26, P0, R20, c[0x0][0x208], 0x2 ;  /* 0x00008200141aca11 */ /* 0x000fe200078010ff */
[----:B------:R-:W-:-:S02]  /*15c0*/  IMAD.MOV.U32 R34, RZ, RZ, -0x800000 ;  /* 0xff800000ff227424 */ /* 0x000fc400078e00ff */
[----:B------:R-:W-:Y:S01]  /*15d0*/  @!P1 IMAD R0, R0, R28, RZ ;  /* 0x0000001c00009224 */ /* 0x000fe200078e02ff */
[----:B------:R-:W-:Y:S01]  /*15e0*/  @!P4 LEA.HI.X R27, R20, c[0x0][0x20c], R9, 0x2, P0 ;  /* 0x00008300141bca11 */ /* 0x000fe200000f1409 */
[----:B------:R-:W-:Y:S01]  /*15f0*/  IMAD.MOV.U32 R32, RZ, RZ, -0x800000 ;  /* 0xff800000ff207424 */ /* 0x000fe200078e00ff */
[C---:B------:R-:W-:Y:S01]  /*1600*/  IADD3 R20, R35.reuse, 0x30, RZ ;  /* 0x0000003023147810 */ /* 0x040fe20007ffe0ff */
[----:B------:R-:W-:Y:S01]  /*1610*/  @!P1 IMAD R0, R10, R5, R0 ;  /* 0x000000050a009224 */ /* 0x000fe200078e0200 */
[----:B------:R1:W3:Y:S01]  /*1620*/  @!P6 LDG.E R34, [R24.64] ;  /* 0x000000081822e981 */ /* 0x0002e2000c1e1900 */
[----:B------:R-:W-:Y:S02]  /*1630*/  IADD3 R9, R35, 0x38, RZ ;  /* 0x0000003823097810 */ /* 0x000fe40007ffe0ff */
[----:B------:R-:W-:Y:S01]  /*1640*/  ISETP.GE.OR P6, PT, R20, c[0x0][0x314], !P2 ;  /* 0x0000c50014007a0c */ /* 0x000fe200057c6670 */
[----:B------:R4:W5:Y:S01]  /*1650*/  @!P5 LDG.E R32, [R22.64] ;  /* 0x000000081620d981 */ /* 0x000962000c1e1900 */
[----:B0-----:R-:W-:-:S02]  /*1660*/  @!P1 IMAD.MOV.U32 R18, RZ, RZ, R38 ;  /* 0x000000ffff129224 */ /* 0x001fc400078e0026 */
[----:B------:R-:W-:-:S04]  /*1670*/  @!P1 IMAD.MOV.U32 R19, RZ, RZ, R39 ;  /* 0x000000ffff139224 */ /* 0x000fc800078e0027 */
[----:B------:R-:W-:Y:S01]  /*1680*/  @!P1 IMAD.WIDE.U32 R18, R28, R10, R18 ;  /* 0x0000000a1c129225 */ /* 0x000fe200078e0012 */
[----:B------:R-:W-:Y:S02]  /*1690*/  @!P3 SHF.R.S32.HI R10, RZ, 0x1f, R15 ;  /* 0x0000001fff0ab819 */ /* 0x000fe4000001140f */
[----:B------:R-:W-:Y:S01]  /*16a0*/  ISETP.GE.OR P5, PT, R9, c[0x0][0x314], !P2 ;  /* 0x0000c50009007a0c */ /* 0x000fe200057a6670 */
[----:B------:R-:W-:Y:S02]  /*16b0*/  IMAD.MOV.U32 R29, RZ, RZ, -0x800000 ;  /* 0xff800000ff1d7424 */ /* 0x000fe400078e00ff */
[----:B------:R-:W-:Y:S02]  /*16c0*/  @!P3 IMAD R10, R10, R28, RZ ;  /* 0x0000001c0a0ab224 */ /* 0x000fe400078e02ff */
[----:B------:R-:W-:Y:S02]  /*16d0*/  @!P1 IMAD.IADD R0, R19, 0x1, R0 ;  /* 0x0000000113009824 */ /* 0x000fe400078e0200 */
[----:B-1----:R-:W-:Y:S01]  /*16e0*/  @!P3 IMAD.MOV.U32 R24, RZ, RZ, R38 ;  /* 0x000000ffff18b224 */ /* 0x002fe200078e0026 */
[----:B------:R0:W2:Y:S01]  /*16f0*/  @!P4 LDG.E R29, [R26.64] ;  /* 0x000000081a1dc981 */ /* 0x0000a2000c1e1900 */
[----:B------:R-:W-:Y:S01]  /*1700*/  @!P3 IMAD.MOV.U32 R25, RZ, RZ, R39 ;  /* 0x000000ffff19b224 */ /* 0x000fe200078e0027 */
[----:B----4-:R-:W-:Y:S01]  /*1710*/  @!P1 LEA R22, P0, R18, c[0x0][0x208], 0x2 ;  /* 0x0000820012169a11 */ /* 0x010fe200078010ff */
[----:B------:R-:W-:Y:S01]  /*1720*/  @!P3 IMAD R10, R15, R5, R10 ;  /* 0x000000050f0ab224 */ /* 0x000fe200078e020a */
[----:B------:R-:W-:Y:S01]  /*1730*/  IADD3 R19, R35, 0x40, RZ ;  /* 0x0000004023137810 */ /* 0x000fe20007ffe0ff */
[----:B------:R-:W-:Y:S01]  /*1740*/  @!P3 IMAD.WIDE.U32 R24, R28, R15, R24 ;  /* 0x0000000f1c18b225 */ /* 0x000fe200078e0018 */
[----:B------:R-:W-:-:S02]  /*1750*/  @!P1 LEA.HI.X R23, R18, c[0x0][0x20c], R0, 0x2, P0 ;  /* 0x0000830012179a11 */ /* 0x000fc400000f1400 */
[----:B------:R-:W-:Y:S02]  /*1760*/  IADD3 R15, R35, 0x48, RZ ;  /* 0x00000048230f7810 */ /* 0x000fe40007ffe0ff */
[----:B------:R-:W-:Y:S02]  /*1770*/  @!P6 SHF.R.S32.HI R0, RZ, 0x1f, R20 ;  /* 0x0000001fff00e819 */ /* 0x000fe40000011414 */
[----:B------:R-:W-:Y:S01]  /*1780*/  ISETP.GE.OR P4, PT, R19, c[0x0][0x314], !P2 ;  /* 0x0000c50013007a0c */ /* 0x000fe20005786670 */
[----:B------:R-:W-:Y:S01]  /*1790*/  @!P3 IMAD.IADD R10, R25, 0x1, R10 ;  /* 0x00000001190ab824 */ /* 0x000fe200078e020a */
[----:B------:R-:W-:Y:S02]  /*17a0*/  ISETP.GE.OR P0, PT, R15, c[0x0][0x314], !P2 ;  /* 0x0000c5000f007a0c */ /* 0x000fe40005706670 */
[----:B------:R-:W-:Y:S01]  /*17b0*/  @!P5 SHF.R.S32.HI R18, RZ, 0x1f, R9 ;  /* 0x0000001fff12d819 */ /* 0x000fe20000011409 */
[----:B0-----:R-:W-:Y:S02]  /*17c0*/  IMAD.MOV.U32 R27, RZ, RZ, -0x800000 ;  /* 0xff800000ff1b7424 */ /* 0x001fe400078e00ff */
[----:B------:R-:W-:-:S04]  /*17d0*/  @!P6 IMAD R0, R0, R28, RZ ;  /* 0x0000001c0000e224 */ /* 0x000fc800078e02ff */
[----:B------:R0:W4:Y:S01]  /*17e0*/  @!P1 LDG.E R27, [R22.64] ;  /* 0x00000008161b9981 */ /* 0x000122000c1e1900 */
[----:B------:R-:W-:Y:S02]  /*17f0*/  @!P6 IMAD.MOV.U32 R42, RZ, RZ, R38 ;  /* 0x000000ffff2ae224 */ /* 0x000fe400078e0026 */
[--C-:B------:R-:W-:Y:S02]  /*1800*/  @!P6 IMAD.MOV.U32 R43, RZ, RZ, R39.reuse ;  /* 0x000000ffff2be224 */ /* 0x100fe400078e0027 */
[----:B------:R-:W-:Y:S02]  /*1810*/  IMAD.MOV.U32 R26, RZ, RZ, -0x800000 ;  /* 0xff800000ff1a7424 */ /* 0x000fe400078e00ff */
[----:B------:R-:W-:Y:S02]  /*1820*/  @!P5 IMAD.MOV.U32 R25, RZ, RZ, R39 ;  /* 0x000000ffff19d224 */ /* 0x000fe400078e0027 */
[----:B------:R-:W-:-:S04]  /*1830*/  @!P6 IMAD.WIDE.U32 R42, R28, R20, R42 ;  /* 0x000000141c2ae225 */ /* 0x000fc800078e002a */
[----:B------:R-:W-:Y:S01]  /*1840*/  @!P6 IMAD R0, R20, R5, R0 ;  /* 0x000000051400e224 */ /* 0x000fe200078e0200 */
[----:B------:R-:W-:Y:S02]  /*1850*/  IADD3 R20, R35, 0x50, RZ ;  /* 0x0000005023147810 */ /* 0x000fe40007ffe0ff */
[----:B0-----:R-:W-:-:S04]  /*1860*/  @!P3 LEA R22, P1, R24, c[0x0][0x208], 0x2 ;  /* 0x000082001816ba11 */ /* 0x001fc800078210ff */
[----:B------:R-:W-:Y:S01]  /*1870*/  @!P3 LEA.HI.X R23, R24, c[0x0][0x20c], R10, 0x2, P1 ;  /* 0x000083001817ba11 */ /* 0x000fe200008f140a */
[----:B------:R-:W-:Y:S02]  /*1880*/  @!P5 IMAD R10, R18, R28, RZ ;  /* 0x0000001c120ad224 */ /* 0x000fe400078e02ff */
[----:B------:R-:W-:Y:S02]  /*1890*/  @!P5 IMAD.MOV.U32 R24, RZ, RZ, R38 ;  /* 0x000000ffff18d224 */ /* 0x000fe400078e0026 */
[----:B------:R-:W-:Y:S01]  /*18a0*/  @!P5 IMAD R10, R9, R5, R10 ;  /* 0x00000005090ad224 */ /* 0x000fe200078e020a */
[----:B------:R0:W3:Y:S01]  /*18b0*/  @!P3 LDG.E R26, [R22.64] ;  /* 0x00000008161ab981 */ /* 0x0000e2000c1e1900 */
[----:B------:R-:W-:Y:S01]  /*18c0*/  @!P5 IMAD.WIDE.U32 R24, R28, R9, R24 ;  /* 0x000000091c18d225 */ /* 0x000fe200078e0018 */
[----:B------:R-:W-:Y:S02]  /*18d0*/  @!P4 SHF.R.S32.HI R9, RZ, 0x1f, R19 ;  /* 0x0000001fff09c819 */ /* 0x000fe40000011413 */
[----:B------:R-:W-:Y:S01]  /*18e0*/  ISETP.GE.OR P1, PT, R20, c[0x0][0x314], !P2 ;  /* 0x0000c50014007a0c */ /* 0x000fe20005726670 */
[----:B------:R-:W-:Y:S01]  /*18f0*/  @!P6 IMAD.IADD R0, R43, 0x1, R0 ;  /* 0x000000012b00e824 */ /* 0x000fe200078e0200 */
[----:B------:R-:W-:-:S02]  /*1900*/  @!P0 SHF.R.S32.HI R18, RZ, 0x1f, R15 ;  /* 0x0000001fff128819 */ /* 0x000fc4000001140f */
[----:B------:R-:W-:Y:S01]  /*1910*/  @!P6 LEA R40, P3, R42, c[0x0][0x208], 0x2 ;  /* 0x000082002a28ea11 */ /* 0x000fe200078610ff */
[----:B------:R-:W-:-:S03]  /*1920*/  @!P4 IMAD R9, R9, R28, RZ ;  /* 0x0000001c0909c224 */ /* 0x000fc600078e02ff */
[----:B------:R-:W-:Y:S01]  /*1930*/  @!P6 LEA.HI.X R41, R42, c[0x0][0x20c], R0, 0x2, P3 ;  /* 0x000083002a29ea11 */ /* 0x000fe200018f1400 */
[----:B------:R-:W-:Y:S02]  /*1940*/  @!P0 IMAD R0, R18, R28, RZ ;  /* 0x0000001c12008224 */ /* 0x000fe400078e02ff */
[----:B------:R-:W-:Y:S01]  /*1950*/  @!P5 IMAD.IADD R10, R25, 0x1, R10 ;  /* 0x00000001190ad824 */ /* 0x000fe200078e020a */
[----:B------:R-:W-:Y:S01]  /*1960*/  @!P5 LEA R42, P3, R24, c[0x0][0x208], 0x2 ;  /* 0x00008200182ada11 */ /* 0x000fe200078610ff */
[----:B------:R-:W-:Y:S02]  /*1970*/  IMAD.MOV.U32 R25, RZ, RZ, -0x800000 ;  /* 0xff800000ff197424 */ /* 0x000fe400078e00ff */
[----:B------:R-:W-:Y:S02]  /*1980*/  @!P4 IMAD R9, R19, R5, R9 ;  /* 0x000000051309c224 */ /* 0x000fe400078e0209 */
[----:B0-----:R-:W-:Y:S02]  /*1990*/  @!P4 IMAD.MOV.U32 R22, RZ, RZ, R38 ;  /* 0x000000ffff16c224 */ /* 0x001fe400078e0026 */
[----:B------:R-:W-:-:S02]  /*19a0*/  @!P4 IMAD.MOV.U32 R23, RZ, RZ, R39 ;  /* 0x000000ffff17c224 */ /* 0x000fc400078e0027 */
[----:B------:R-:W-:Y:S01]  /*19b0*/  @!P0 IMAD R0, R15, R5, R0 ;  /* 0x000000050f008224 */ /* 0x000fe200078e0200 */
[----:B------:R-:W-:Y:S01]  /*19c0*/  @!P5 LEA.HI.X R43, R24, c[0x0][0x20c], R10, 0x2, P3 ;  /* 0x00008300182bda11 */ /* 0x000fe200018f140a */
[C---:B------:R-:W-:Y:S01]  /*19d0*/  @!P4 IMAD.WIDE.U32 R22, R28.reuse, R19, R22 ;  /* 0x000000131c16c225 */ /* 0x040fe200078e0016 */
[----:B------:R0:W3:Y:S03]  /*19e0*/  @!P6 LDG.E R25, [R40.64] ;  /* 0x000000082819e981 */ /* 0x0000e6000c1e1900 */
[----:B------:R-:W-:Y:S01]  /*19f0*/  @!P0 IMAD.WIDE.U32 R18, R28, R15, R38 ;  /* 0x0000000f1c128225 */ /* 0x000fe200078e0026 */
[----:B------:R-:W-:Y:S02]  /*1a00*/  IADD3 R15, R35, 0x58, RZ ;  /* 0x00000058230f7810 */ /* 0x000fe40007ffe0ff */
[----:B------:R-:W-:Y:S01]  /*1a10*/  @!P1 SHF.R.S32.HI R10, RZ, 0x1f, R20 ;  /* 0x0000001fff0a9819 */ /* 0x000fe20000011414 */
[----:B------:R-:W-:Y:S01]  /*1a20*/  @!P4 IMAD.IADD R9, R23, 0x1, R9 ;  /* 0x000000011709c824 */ /* 0x000fe200078e0209 */
[----:B------:R-:W-:Y:S01]  /*1a30*/  ISETP.GE.OR P6, PT, R15, c[0x0][0x314], !P2 ;  /* 0x0000c5000f007a0c */ /* 0x000fe200057c6670 */
[----:B------:R-:W-:-:S02]  /*1a40*/  IMAD.MOV.U32 R24, RZ, RZ, -0x800000 ;  /* 0xff800000ff187424 */ /* 0x000fc400078e00ff */
[----:B------:R-:W-:Y:S01]  /*1a50*/  IMAD.MOV.U32 R23, RZ, RZ, -0x800000 ;  /* 0xff800000ff177424 */ /* 0x000fe200078e00ff */
[----:B------:R-:W-:Y:S01]  /*1a60*/  IADD3 R21, R35, 0x60, RZ ;  /* 0x0000006023157810 */ /* 0x000fe20007ffe0ff */
[----:B------:R-:W-:Y:S02]  /*1a70*/  @!P1 IMAD R10, R10, R28, RZ ;  /* 0x0000001c0a0a9224 */ /* 0x000fe400078e02ff */
[----:B------:R-:W-:Y:S01]  /*1a80*/  @!P1 IMAD.MOV.U32 R50, RZ, RZ, R38 ;  /* 0x000000ffff329224 */ /* 0x000fe200078e0026 */
[----:B------:R1:W3:Y:S01]  /*1a90*/  @!P5 LDG.E R24, [R42.64] ;  /* 0x000000082a18d981 */ /* 0x0002e2000c1e1900 */
[----:B------:R-:W-:Y:S01]  /*1aa0*/  @!P1 IMAD.MOV.U32 R51, RZ, RZ, R39 ;  /* 0x000000ffff339224 */ /* 0x000fe200078e0027 */
[----:B0-----:R-:W-:-:S04]  /*1ab0*/  @!P4 LEA R40, P3, R22, c[0x0][0x208], 0x2 ;  /* 0x000082001628ca11 */ /* 0x001fc800078610ff */
[----:B------:R-:W-:Y:S01]  /*1ac0*/  @!P4 LEA.HI.X R41, R22, c[0x0][0x20c], R9, 0x2, P3 ;  /* 0x000083001629ca11 */ /* 0x000fe200018f1409 */
[----:B------:R-:W-:Y:S01]  /*1ad0*/  @!P1 IMAD.WIDE.U32 R50, R28, R20, R50 ;  /* 0x000000141c329225 */ /* 0x000fe200078e0032 */
[----:B------:R-:W-:-:S03]  /*1ae0*/  ISETP.GE.OR P5, PT, R21, c[0x0][0x314], !P2 ;  /* 0x0000c50015007a0c */ /* 0x000fc600057a6670 */
[----:B------:R-:W-:Y:S01]  /*1af0*/  @!P1 IMAD R10, R20, R5, R10 ;  /* 0x00000005140a9224 */ /* 0x000fe200078e020a */
[----:B------:R-:W-:Y:S01]  /*1b00*/  IADD3 R20, R35, 0x68, RZ ;  /* 0x0000006823147810 */ /* 0x000fe20007ffe0ff */
[----:B------:R0:W3:Y:S01]  /*1b10*/  @!P4 LDG.E R23, [R40.64] ;  /* 0x000000082817c981 */ /* 0x0000e2000c1e1900 */
[----:B------:R-:W-:Y:S01]  /*1b20*/  @!P0 IMAD.IADD R0, R19, 0x1, R0 ;  /* 0x0000000113008824 */ /* 0x000fe200078e0200 */
[----:B------:R-:W-:Y:S02]  /*1b30*/  @!P6 SHF.R.S32.HI R9, RZ, 0x1f, R15 ;  /* 0x0000001fff09e819 */ /* 0x000fe4000001140f */
[----:B------:R-:W-:Y:S01]  /*1b40*/  ISETP.GE.OR P4, PT, R20, c[0x0][0x314], !P2 ;  /* 0x0000c50014007a0c */ /* 0x000fe20005786670 */
[----:B------:R-:W-:Y:S01]  /*1b50*/  IMAD.MOV.U32 R22, RZ, RZ, -0x800000 ;  /* 0xff800000ff167424 */ /* 0x000fe200078e00ff */
[----:B------:R-:W-:Y:S01]  /*1b60*/  IADD3 R19, R35, 0x70, RZ ;  /* 0x0000007023137810 */ /* 0x000fe20007ffe0ff */
[----:B-1----:R-:W-:Y:S02]  /*1b70*/  @!P6 IMAD.MOV.U32 R42, RZ, RZ, R38 ;  /* 0x000000ffff2ae224 */ /* 0x002fe400078e0026 */
[----:B------:R-:W-:-:S02]  /*1b80*/  @!P6 IMAD.MOV.U32 R43, RZ, RZ, R39 ;  /* 0x000000ffff2be224 */ /* 0x000fc400078e0027 */
[----:B------:R-:W-:Y:S02]  /*1b90*/  @!P6 IMAD R9, R9, R28, RZ ;  /* 0x0000001c0909e224 */ /* 0x000fe400078e02ff */
[----:B------:R-:W-:Y:S01]  /*1ba0*/  @!P1 IMAD.IADD R10, R51, 0x1, R10 ;  /* 0x00000001330a9824 */ /* 0x000fe200078e020a */
[----:B0-----:R-:W-:-:S04]  /*1bb0*/  @!P0 LEA R40, P3, R18, c[0x0][0x208], 0x2 ;  /* 0x0000820012288a11 */ /* 0x001fc800078610ff */
[----:B------:R-:W-:Y:S02]  /*1bc0*/  @!P0 LEA.HI.X R41, R18, c[0x0][0x20c], R0, 0x2, P3 ;  /* 0x0000830012298a11 */ /* 0x000fe400018f1400 */
[----:B------:R-:W-:Y:S02]  /*1bd0*/  IADD3 R18, R35, 0x78, RZ ;  /* 0x0000007823127810 */ /* 0x000fe40007ffe0ff */
[----:B------:R-:W-:Y:S01]  /*1be0*/  ISETP.GE.OR P3, PT, R19, c[0x0][0x314], !P2 ;  /* 0x0000c50013007a0c */ /* 0x000fe20005766670 */
[----:B------:R0:W3:Y:S01]  /*1bf0*/  @!P0 LDG.E R22, [R40.64] ;  /* 0x0000000828168981 */ /* 0x0000e2000c1e1900 */
[----:B------:R-:W-:Y:S01]  /*1c00*/  ISETP.GE.OR P2, PT, R18, c[0x0][0x314], !P2 ;  /* 0x0000c50012007a0c */ /* 0x000fe20005746670 */
[----:B------:R-:W-:Y:S01]  /*1c10*/  @!P6 IMAD.WIDE.U32 R42, R28, R15, R42 ;  /* 0x0000000f1c2ae225 */ /* 0x000fe200078e002a */
[----:B------:R-:W-:Y:S02]  /*1c20*/  @!P5 SHF.R.S32.HI R0, RZ, 0x1f, R21 ;  /* 0x0000001fff00d819 */ /* 0x000fe40000011415 */
[----:B------:R-:W-:Y:S01]  /*1c30*/  @!P1 LEA R44, P0, R50, c[0x0][0x208], 0x2 ;  /* 0x00008200322c9a11 */ /* 0x000fe200078010ff */
[-C--:B------:R-:W-:Y:S01]  /*1c40*/  @!P6 IMAD R9, R15, R5.reuse, R9 ;  /* 0x000000050f09e224 */ /* 0x080fe200078e0209 */
[----:B------:R-:W-:Y:S01]  /*1c50*/  @!P4 SHF.R.S32.HI R15, RZ, 0x1f, R20 ;  /* 0x0000001fff0fc819 */ /* 0x000fe20000011414 */
[----:B------:R-:W-:Y:S01]  /*1c60*/  @!P5 IMAD R0, R0, R28, RZ ;  /* 0x0000001c0000d224 */ /* 0x000fe200078e02ff */
[----:B------:R-:W-:Y:S01]  /*1c70*/  @!P1 LEA.HI.X R45, R50, c[0x0][0x20c], R10, 0x2, P0 ;  /* 0x00008300322d9a11 */ /* 0x000fe200000f140a */
[----:B------:R-:W-:Y:S01]  /*1c80*/  @!P6 IMAD.IADD R9, R43, 0x1, R9 ;  /* 0x000000012b09e824 */ /* 0x000fe200078e0209 */
[----:B------:R-:W-:Y:S01]  /*1c90*/  @!P6 LEA R50, P0, R42, c[0x0][0x208], 0x2 ;  /* 0x000082002a32ea11 */ /* 0x000fe200078010ff */
[----:B------:R-:W-:-:S02]  /*1ca0*/  @!P5 IMAD R0, R21, R5, R0 ;  /* 0x000000051500d224 */ /* 0x000fc400078e0200 */
[----:B------:R-:W-:Y:S01]  /*1cb0*/  @!P4 IMAD R15, R15, R28, RZ ;  /* 0x0000001c0f0fc224 */ /* 0x000fe200078e02ff */
[----:B------:R-:W-:Y:S01]  /*1cc0*/  @!P6 LEA.HI.X R51, R42, c[0x0][0x20c], R9, 0x2, P0 ;  /* 0x000083002a33ea11 */ /* 0x000fe200000f1409 */
[----:B------:R-:W-:Y:S01]  /*1cd0*/  @!P4 IMAD.MOV.U32 R54, RZ, RZ, R38 ;  /* 0x000000ffff36c224 */ /* 0x000fe200078e0026 */
[----:B------:R-:W-:Y:S01]  /*1ce0*/  @!P2 SHF.R.S32.HI R9, RZ, 0x1f, R18 ;  /* 0x0000001fff09a819 */ /* 0x000fe20000011412 */
[--C-:B------:R-:W-:Y:S02]  /*1cf0*/  @!P4 IMAD.MOV.U32 R55, RZ, RZ, R39.reuse ;  /* 0x000000ffff37c224 */ /* 0x100fe400078e0027 */
[----:B0-----:R-:W-:Y:S02]  /*1d00*/  @!P5 IMAD.MOV.U32 R40, RZ, RZ, R38 ;  /* 0x000000ffff28d224 */ /* 0x001fe400078e0026 */
[----:B------:R-:W-:-:S04]  /*1d10*/  @!P5 IMAD.MOV.U32 R41, RZ, RZ, R39 ;  /* 0x000000ffff29d224 */ /* 0x000fc800078e0027 */
[----:B------:R-:W-:-:S04]  /*1d20*/  @!P5 IMAD.WIDE.U32 R40, R28, R21, R40 ;  /* 0x000000151c28d225 */ /* 0x000fc800078e0028 */
[----:B------:R-:W-:-:S04]  /*1d30*/  @!P4 IMAD.WIDE.U32 R54, R28, R20, R54 ;  /* 0x000000141c36c225 */ /* 0x000fc800078e0036 */
[----:B------:R-:W-:Y:S01]  /*1d40*/  @!P4 IMAD R15, R20, R5, R15 ;  /* 0x00000005140fc224 */ /* 0x000fe200078e020f */
[C---:B------:R-:W-:Y:S01]  /*1d50*/  @!P5 LEA R20, P0, R40.reuse, c[0x0][0x208], 0x2 ;  /* 0x000082002814da11 */ /* 0x040fe200078010ff */
[----:B------:R-:W-:Y:S02]  /*1d60*/  @!P5 IMAD.IADD R0, R41, 0x1, R0 ;  /* 0x000000012900d824 */ /* 0x000fe400078e0200 */
[----:B------:R-:W-:Y:S01]  /*1d70*/  @!P2 IMAD R9, R9, R28, RZ ;  /* 0x0000001c0909a224 */ /* 0x000fe200078e02ff */
[----:B------:R-:W-:Y:S01]  /*1d80*/  @!P3 SHF.R.S32.HI R10, RZ, 0x1f, R19 ;  /* 0x0000001fff0ab819 */ /* 0x000fe20000011413 */
[----:B------:R-:W-:Y:S01]  /*1d90*/  @!P3 IMAD.MOV.U32 R42, RZ, RZ, R38 ;  /* 0x000000ffff2ab224 */ /* 0x000fe200078e0026 */
[----:B------:R-:W-:Y:S01]  /*1da0*/  @!P5 LEA.HI.X R21, R40, c[0x0][0x20c], R0, 0x2, P0 ;  /* 0x000083002815da11 */ /* 0x000fe200000f1400 */
[----:B------:R-:W-:Y:S01]  /*1db0*/  @!P3 IMAD.MOV.U32 R43, RZ, RZ, R39 ;  /* 0x000000ffff2bb224 */ /* 0x000fe200078e0027 */
[----:B------:R-:W-:Y:S01]  /*1dc0*/  @!P4 LEA R40, P0, R54, c[0x0][0x208], 0x2 ;  /* 0x000082003628ca11 */ /* 0x000fe200078010ff */
[----:B------:R-:W-:-:S02]  /*1dd0*/  @!P4 IMAD.IADD R15, R55, 0x1, R15 ;  /* 0x00000001370fc824 */ /* 0x000fc400078e020f */
[----:B------:R-:W-:-:S04]  /*1de0*/  @!P2 IMAD.WIDE.U32 R38, R28, R18, R38 ;  /* 0x000000121c26a225 */ /* 0x000fc800078e0026 */
[----:B------:R-:W-:Y:S01]  /*1df0*/  @!P2 IMAD R9, R18, R5, R9 ;  /* 0x000000051209a224 */ /* 0x000fe200078e0209 */
[----:B------:R-:W-:Y:S01]  /*1e00*/  @!P4 LEA.HI.X R41, R54, c[0x0][0x20c], R15, 0x2, P0 ;  /* 0x000083003629ca11 */ /* 0x000fe200000f140f */
[----:B------:R-:W-:Y:S01]  /*1e10*/  @!P3 IMAD R10, R10, R28, RZ ;  /* 0x0000001c0a0ab224 */ /* 0x000fe200078e02ff */
[----:B------:R-:W-:Y:S01]  /*1e20*/  @!P2 LEA R18, P0, R38, c[0x0][0x208], 0x2 ;  /* 0x000082002612aa11 */ /* 0x000fe200078010ff */
[----:B------:R-:W-:Y:S02]  /*1e30*/  @!P2 IMAD.IADD R9, R39, 0x1, R9 ;  /* 0x000000012709a824 */ /* 0x000fe400078e0209 */
[----:B------:R-:W-:-:S04]  /*1e40*/  @!P3 IMAD.WIDE.U32 R42, R28, R19, R42 ;  /* 0x000000131c2ab225 */ /* 0x000fc800078e002a */
[----:B------:R-:W-:Y:S01]  /*1e50*/  @!P3 IMAD R10, R19, R5, R10 ;  /* 0x00000005130ab224 */ /* 0x000fe200078e020a */
[----:B------:R-:W-:Y:S01]  /*1e60*/  @!P2 LEA.HI.X R19, R38, c[0x0][0x20c], R9, 0x2, P0 ;  /* 0x000083002613aa11 */ /* 0x000fe200000f1409 */
[----:B------:R-:W-:Y:S02]  /*1e70*/  IMAD.MOV.U32 R0, RZ, RZ, -0x800000 ;  /* 0xff800000ff007424 */ /* 0x000fe400078e00ff */
[----:B------:R-:W-:Y:S02]  /*1e80*/  IMAD.MOV.U32 R9, RZ, RZ, -0x800000 ;  /* 0xff800000ff097424 */ /* 0x000fe400078e00ff */
[----:B------:R-:W-:Y:S02]  /*1e90*/  IMAD.MOV.U32 R15, RZ, RZ, -0x800000 ;  /* 0xff800000ff0f7424 */ /* 0x000fe400078e00ff */
[----:B------:R0:W3:Y:S01]  /*1ea0*/  @!P1 LDG.E R0, [R44.64] ;  /* 0x000000082c009981 */ /* 0x0000e2000c1e1900 */
[----:B------:R-:W-:-:S03]  /*1eb0*/  @!P3 IMAD.IADD R10, R43, 0x1, R10 ;  /* 0x000000012b0ab824 */ /* 0x000fc600078e020a */
[----:B------:R1:W3:Y:S04]  /*1ec0*/  @!P5 LDG.E R9, [R20.64] ;  /* 0x000000081409d981 */ /* 0x0002e8000c1e1900 */
[----:B------:R-:W3:Y:S01]  /*1ed0*/  @!P6 LDG.E R15, [R50.64] ;  /* 0x00000008320fe981 */ /* 0x000ee2000c1e1900 */
[----:B0-----:R-:W-:Y:S01]  /*1ee0*/  @!P3 LEA R44, P1, R42, c[0x0][0x208], 0x2 ;  /* 0x000082002a2cba11 */ /* 0x001fe200078210ff */
[----:B-1----:R-:W-:-:S03]  /*1ef0*/  IMAD.MOV.U32 R20, RZ, RZ, -0x800000 ;  /* 0xff800000ff147424 */ /* 0x002fc600078e00ff */
[----:B------:R-:W-:Y:S01]  /*1f00*/  @!P3 LEA.HI.X R45, R42, c[0x0][0x20c], R10, 0x2, P1 ;  /* 0x000083002a2dba11 */ /* 0x000fe200008f140a */
[----:B------:R-:W-:Y:S02]  /*1f10*/  IMAD.MOV.U32 R10, RZ, RZ, -0x800000 ;  /* 0xff800000ff0a7424 */ /* 0x000fe400078e00ff */
[----:B------:R-:W-:Y:S01]  /*1f20*/  IMAD.MOV.U32 R21, RZ, RZ, -0x800000 ;  /* 0xff800000ff157424 */ /* 0x000fe200078e00ff */
[----:B------:R0:W3:Y:S04]  /*1f30*/  @!P2 LDG.E R20, [R18.64] ;  /* 0x000000081214a981 */ /* 0x0000e8000c1e1900 */
[----:B------:R-:W3:Y:S04]  /*1f40*/  @!P4 LDG.E R10, [R40.64] ;  /* 0x00000008280ac981 */ /* 0x000ee8000c1e1900 */
[----:B------:R-:W3:Y:S01]  /*1f50*/  @!P3 LDG.E R21, [R44.64] ;  /* 0x000000082c15b981 */ /* 0x000ee2000c1e1900 */
[----:B------:R-:W-:-:S04]  /*1f60*/  IABS R37, c[0x0][0x1c0] ;  /* 0x0000700000257a13 */ /* 0x000fc80000000000 */
[----:B------:R-:W1:Y:S08]  /*1f70*/  I2F.U32.RP R38, R37 ;  /* 0x0000002500267306 */ /* 0x000e700000209000 */
[----:B-1----:R-:W1:Y:S02]  /*1f80*/  MUFU.RCP R38, R38 ;  /* 0x0000002600267308 */ /* 0x002e640000001000 */
[----:B-1----:R-:W-:-:S06]  /*1f90*/  IADD3 R38, R38, 0xffffffe, RZ ;  /* 0x0ffffffe26267810 */ /* 0x002fcc0007ffe0ff */
[----:B------:R-:W1:Y:S01]  /*1fa0*/  F2I.FTZ.U32.TRUNC.NTZ R39, R38 ;  /* 0x0000002600277305 */ /* 0x000e62000021f000 */
[----:B------:R-:W-:Y:S01]  /*1fb0*/  ISETP.GT.AND P3, PT, R47, 0x77f, PT ;  /* 0x0000077f2f00780c */ /* 0x000fe20003f64270 */
[----:B------:R-:W-:Y:S01]  /*1fc0*/  IMAD R35, R35, 0x11, R36 ;  /* 0x0000001123237824 */ /* 0x000fe200078e0224 */
[C---:B------:R-:W-:Y:S02]  /*1fd0*/  ISETP.GT.AND P1, PT, R47.reuse, 0x67f, PT ;  /* 0x0000067f2f00780c */ /* 0x040fe40003f24270 */
[----:B------:R-:W-:Y:S02]  /*1fe0*/  ISETP.GT.AND P2, PT, R47, 0x6ff, PT ;  /* 0x000006ff2f00780c */ /* 0x000fe40003f44270 */
[----:B0-----:R-:W-:Y:S01]  /*1ff0*/  IABS R19, R6 ;  /* 0x0000000600137213 */ /* 0x001fe20000000000 */
[----:B-1----:R-:W-:Y:S02]  /*2000*/  IMAD.MOV R18, RZ, RZ, -R39 ;  /* 0x000000ffff127224 */ /* 0x002fe400078e0a27 */
[----:B------:R-:W-:-:S02]  /*2010*/  IMAD.MOV.U32 R38, RZ, RZ, RZ ;  /* 0x000000ffff267224 */ /* 0x000fc400078e00ff */
[----:B------:R-:W-:Y:S01]  /*2020*/  IMAD R18, R18, R37, RZ ;  /* 0x0000002512127224 */ /* 0x000fe200078e02ff */
[C---:B------:R-:W-:Y:S02]  /*2030*/  ISETP.GT.AND P0, PT, R47.reuse, 0x5ff, PT ;  /* 0x000005ff2f00780c */ /* 0x040fe40003f04270 */
[----:B------:R-:W-:Y:S01]  /*2040*/  ISETP.GT.AND P4, PT, R47, 0x57f, PT ;  /* 0x0000057f2f00780c */ /* 0x000fe20003f84270 */
[----:B------:R-:W-:Y:S01]  /*2050*/  IMAD.HI.U32 R38, R39, R18, R38 ;  /* 0x0000001227267227 */ /* 0x000fe200078e0026 */
[----:B------:R-:W-:Y:S01]  /*2060*/  IABS R18, c[0x0][0x1c0] ;  /* 0x0000700000127a13 */ /* 0x000fe20000000000 */
[----:B--2---:R-:W-:Y:S01]  /*2070*/  @!P3 STS [R35.X4+0x220], R33 ;  /* 0x000220212300b388 */ /* 0x004fe20000004800 */
[----:B------:R-:W-:-:S03]  /*2080*/  ISETP.GT.AND P3, PT, R47, 0x4ff, PT ;  /* 0x000004ff2f00780c */ /* 0x000fc60003f64270 */
[----:B------:R-:W-:Y:S02]  /*2090*/  IMAD.MOV R18, RZ, RZ, -R18 ;  /* 0x000000ffff127224 */ /* 0x000fe400078e0a12 */
[----:B------:R-:W-:Y:S01]  /*20a0*/  IMAD.HI.U32 R38, R38, R19, RZ ;  /* 0x0000001326267227 */ /* 0x000fe200078e00ff */
[C---:B------:R-:W-:Y:S01]  /*20b0*/  ISETP.GT.AND P5, PT, R47.reuse, 0x7ff, PT ;  /* 0x000007ff2f00780c */ /* 0x040fe20003fa4270 */
[----:B------:R-:W-:Y:S02]  /*20c0*/  @!P1 STS [R35.X4+0x660], R29 ;  /* 0x0006601d23009388 */ /* 0x000fe40000004800 */
[----:B------:R-:W-:Y:S01]  /*20d0*/  IMAD R18, R38, R18, R19 ;  /* 0x0000001226127224 */ /* 0x000fe200078e0213 */
[C---:B------:R-:W-:Y:S01]  /*20e0*/  ISETP.GT.AND P1, PT, R47.reuse, 0x37f, PT ;  /* 0x0000037f2f00780c */ /* 0x040fe20003f24270 */
[----:B-----5:R-:W-:Y:S01]  /*20f0*/  @!P2 STS [R35.X4+0x440], R32 ;  /* 0x000440202300a388 */ /* 0x020fe20000004800 */
[----:B------:R-:W-:-:S03]  /*2100*/  ISETP.GT.AND P2, PT, R47, 0x3ff, PT ;  /* 0x000003ff2f00780c */ /* 0x000fc60003f44270 */
[----:B----4-:R-:W-:Y:S01]  /*2110*/  @!P0 STS [R35.X4+0x880], R27 ;  /* 0x0008801b23008388 */ /* 0x010fe20000004800 */
[----:B------:R-:W-:-:S03]  /*2120*/  ISETP.GT.AND P0, PT, R47, 0x2ff, PT ;  /* 0x000002ff2f00780c */ /* 0x000fc60003f04270 */
[----:B---3--:R-:W-:Y:S01]  /*2130*/  @!P4 STS [R35.X4+0xaa0], R26 ;  /* 0x000aa01a2300c388 */ /* 0x008fe20000004800 */
[----:B------:R-:W-:Y:S02]  /*2140*/  ISETP.GT.U32.AND P4, PT, R37, R18, PT ;  /* 0x000000122500720c */ /* 0x000fe40003f84070 */
[C---:B------:R-:W-:Y:S01]  /*2150*/  ISETP.GT.AND P6, PT, R47.reuse, 0x7f, PT ;  /* 0x0000007f2f00780c */ /* 0x040fe20003fc4270 */
[----:B------:R-:W-:Y:S01]  /*2160*/  @!P5 STS [R35.X4], R34 ;  /* 0x000000222300d388 */ /* 0x000fe20000004800 */
[----:B------:R-:W-:-:S09]  /*2170*/  ISETP.GT.AND P5, PT, R47, 0x47f, PT ;  /* 0x0000047f2f00780c */ /* 0x000fd20003fa4270 */
[----:B------:R-:W-:Y:S01]  /*2180*/  @!P4 IMAD.IADD R18, R18, 0x1, -R37 ;  /* 0x000000011212c824 */ /* 0x000fe200078e0a25 */
[----:B------:R-:W-:Y:S01]  /*2190*/  @!P3 STS [R35.X4+0xcc0], R25 ;  /* 0x000cc0192300b388 */ /* 0x000fe20000004800 */
[C---:B------:R-:W-:Y:S02]  /*21a0*/  ISETP.GT.AND P3, PT, R47.reuse, 0x27f, PT ;  /* 0x0000027f2f00780c */ /* 0x040fe40003f64270 */
[----:B------:R-:W-:Y:S02]  /*21b0*/  LOP3.LUT R6, R6, c[0x0][0x1c0], RZ, 0x3c, !PT ;  /* 0x0000700006067a12 */ /* 0x000fe400078e3cff */
[----:B------:R-:W-:Y:S01]  /*21c0*/  @!P4 IADD3 R38, R38, 0x1, RZ ;  /* 0x000000012626c810 */ /* 0x000fe20007ffe0ff */
[----:B------:R-:W-:Y:S04]  /*21d0*/  @!P5 STS [R35.X4+0xee0], R24 ;  /* 0x000ee0182300d388 */ /* 0x000fe80000004800 */
[----:B------:R-:W-:Y:S01]  /*21e0*/  @!P2 STS [R35.X4+0x1100], R23 ;  /* 0x001100172300a388 */ /* 0x000fe20000004800 */
[C---:B------:R-:W-:Y:S01]  /*21f0*/  ISETP.GT.AND P2, PT, R47.reuse, 0x1ff, PT ;  /* 0x000001ff2f00780c */ /* 0x040fe20003f44270 */
[----:B------:R-:W-:Y:S02]  /*2200*/  BSSY B0, `(.L_x_11) ;  /* 0x0000030000007945 */ /* 0x000fe40003800000 */
[----:B------:R-:W-:Y:S01]  /*2210*/  @!P1 STS [R35.X4+0x1320], R22 ;  /* 0x0013201623009388 */ /* 0x000fe20000004800 */
[----:B------:R-:W-:-:S03]  /*2220*/  ISETP.GT.AND P1, PT, R47, 0x17f, PT ;  /* 0x0000017f2f00780c */ /* 0x000fc60003f24270 */
[----:B------:R0:W-:Y:S01]  /*2230*/  @!P0 STS [R35.X4+0x1540], R0 ;  /* 0x0015400023008388 */ /* 0x0001e20000004800 */
[----:B------:R-:W-:-:S03]  /*2240*/  ISETP.GT.AND P0, PT, R47, 0xff, PT ;  /* 0x000000ff2f00780c */ /* 0x000fc60003f04270 */
[----:B------:R1:W-:Y:S01]  /*2250*/  @!P3 STS [R35.X4+0x1760], R15 ;  /* 0x0017600f2300b388 */ /* 0x0003e20000004800 */
[----:B------:R-:W-:-:S03]  /*2260*/  ISETP.GE.U32.AND P3, PT, R18, R37, PT ;  /* 0x000000251200720c */ /* 0x000fc60003f66070 */
[----:B------:R1:W-:Y:S01]  /*2270*/  @!P2 STS [R35.X4+0x1980], R9 ;  /* 0x001980092300a388 */ /* 0x0003e20000004800 */
[----:B------:R-:W-:Y:S02]  /*2280*/  ISETP.GE.AND P2, PT, R6, RZ, PT ;  /* 0x000000ff0600720c */ /* 0x000fe40003f46270 */
[----:B0-----:R-:W-:Y:S01]  /*2290*/  LOP3.LUT R0, R31, R13, RZ, 0xfc, !PT ;  /* 0x0000000d1f007212 */ /* 0x001fe200078efcff */
[----:B------:R1:W-:Y:S04]  /*22a0*/  @!P6 STS [R35.X4+0x1fe0], R20 ;  /* 0x001fe0142300e388 */ /* 0x0003e80000004800 */
[----:B------:R1:W-:Y:S01]  /*22b0*/  @!P1 STS [R35.X4+0x1ba0], R10 ;  /* 0x001ba00a23009388 */ /* 0x0003e20000004800 */
[----:B------:R-:W-:-:S03]  /*22c0*/  ISETP.NE.U32.AND P1, PT, R0, RZ, PT ;  /* 0x000000ff0000720c */ /* 0x000fc60003f25070 */
[----:B------:R1:W-:Y:S01]  /*22d0*/  @!P0 STS [R35.X4+0x1dc0], R21 ;  /* 0x001dc01523008388 */ /* 0x0003e20000004800 */
[----:B------:R-:W-:Y:S02]  /*22e0*/  ISETP.NE.AND P0, PT, RZ, c[0x0][0x1c0], PT ;  /* 0x00007000ff007a0c */ /* 0x000fe40003f05270 */
[----:B------:R-:W-:-:S05]  /*22f0*/  @P3 IADD3 R38, R38, 0x1, RZ ;  /* 0x0000000126263810 */ /* 0x000fca0007ffe0ff */
[----:B------:R-:W-:-:S04]  /*2300*/  IMAD.MOV.U32 R6, RZ, RZ, R38 ;  /* 0x000000ffff067224 */ /* 0x000fc800078e0026 */
[----:B------:R-:W-:Y:S02]  /*2310*/  @!P2 IMAD.MOV R6, RZ, RZ, -R6 ;  /* 0x000000ffff06a224 */ /* 0x000fe400078e0a06 */
[----:B------:R-:W-:Y:S01]  /*2320*/  @!P0 LOP3.LUT R6, RZ, c[0x0][0x1c0], RZ, 0x33, !PT ;  /* 0x00007000ff068a12 */ /* 0x000fe200078e33ff */
[----:B------:R-:W-:Y:S05]  /*2330*/  @!P1 BRA `(.L_x_12) ;  /* 0x0000009000009947 */ /* 0x000fea0003800000 */
[----:B------:R-:W-:Y:S01]  /*2340*/  IMAD.MOV.U32 R27, RZ, RZ, R30 ;  /* 0x000000ffff1b7224 */ /* 0x000fe200078e001e */
[----:B------:R-:W-:Y:S01]  /*2350*/  MOV R24, R14 ;  /* 0x0000000e00187202 */ /* 0x000fe20000000f00 */
[----:B------:R-:W-:Y:S01]  /*2360*/  IMAD.MOV.U32 R18, RZ, RZ, R31 ;  /* 0x000000ffff127224 */ /* 0x000fe200078e001f */
[----:B------:R-:W-:Y:S02]  /*2370*/  MOV R23, R13 ;  /* 0x0000000d00177202 */ /* 0x000fe40000000f00 */
[----:B------:R-:W-:Y:S02]  /*2380*/  MOV R22, 0x23a0 ;  /* 0x000023a000167802 */ /* 0x000fe40000000f00 */
[----:B-1----:R-:W-:Y:S05]  /*2390*/  CALL.REL.NOINC `($__internal_0_$__cuda_sm20_div_s64) ;  /* 0x00003c6000007944 */ /* 0x002fea0003c00000 */
[----:B------:R-:W-:Y:S02]  /*23a0*/  MOV R50, R0 ;  /* 0x0000000000327202 */ /* 0x000fe40000000f00 */
[----:B------:R-:W-:Y:S01]  /*23b0*/  MOV R51, R21 ;  /* 0x0000001500337202 */ /* 0x000fe20000000f00 */
[----:B------:R-:W-:Y:S05]  /*23c0*/  BRA `(.L_x_13) ;  /* 0x0000013000007947 */ /* 0x000fea0003800000 */
.L_x_12:
        /* <DEDUP_REMOVED lines=19> */
.L_x_13:
[----:B------:R-:W-:Y:S05]  /*2500*/  BSYNC B0 ;  /* 0x0000000000007941 */ /* 0x000fea0003800000 */
.L_x_11:
[----:B------:R-:W-:Y:S01]  /*2510*/  BAR.SYNC.DEFER_BLOCKING 0x0 ;  /* 0x0000000000007b1d */ /* 0x000fe20000010000 */
[-C--:B------:R-:W-:Y:S01]  /*2520*/  LEA.HI R8, R8, R47.reuse, RZ, 0x3 ;  /* 0x0000002f08087211 */ /* 0x080fe200078f18ff */
[----:B------:R-:W-:Y:S01]  /*2530*/  IMAD.MOV.U32 R45, RZ, RZ, -0x800000 ;  /* 0xff800000ff2d7424 */ /* 0x000fe200078e00ff */
[----:B------:R-:W-:Y:S01]  /*2540*/  MOV R46, 0xff800000 ;  /* 0xff800000002e7802 */ /* 0x000fe20000000f00 */
[----:B------:R-:W-:Y:S01]  /*2550*/  IMAD.MOV.U32 R43, RZ, RZ, -0x800000 ;  /* 0xff800000ff2b7424 */ /* 0x000fe200078e00ff */
[----:B------:R-:W-:Y:S01]  /*2560*/  LOP3.LUT R0, R8, 0xfffffff8, RZ, 0xc0, !PT ;  /* 0xfffffff808007812 */ /* 0x000fe200078ec0ff */
[----:B------:R-:W-:Y:S01]  /*2570*/  IMAD.MOV.U32 R41, RZ, RZ, -0x800000 ;  /* 0xff800000ff297424 */ /* 0x000fe200078e00ff */
[----:B-1----:R-:W-:Y:S01]  /*2580*/  SHF.R.S32.HI R15, RZ, 0x3, R8 ;  /* 0x00000003ff0f7819 */ /* 0x002fe20000011408 */
[----:B------:R-:W-:Y:S01]  /*2590*/  IMAD.MOV.U32 R39, RZ, RZ, -0x800000 ;  /* 0xff800000ff277424 */ /* 0x000fe200078e00ff */
[----:B------:R-:W-:Y:S01]  /*25a0*/  IADD3 R47, -R0, R47, RZ ;  /* 0x0000002f002f7210 */ /* 0x000fe20007ffe1ff */
[----:B------:R-:W-:Y:S01]  /*25b0*/  IMAD.MOV.U32 R37, RZ, RZ, -0x800000 ;  /* 0xff800000ff257424 */ /* 0x000fe200078e00ff */
[----:B------:R-:W-:Y:S01]  /*25c0*/  MOV R44, 0xff800000 ;  /* 0xff800000002c7802 */ /* 0x000fe20000000f00 */
[----:B------:R-:W-:Y:S01]  /*25d0*/  IMAD.MOV.U32 R35, RZ, RZ, -0x800000 ;  /* 0xff800000ff237424 */ /* 0x000fe200078e00ff */
[----:B------:R-:W-:Y:S01]  /*25e0*/  MOV R42, 0xff800000 ;  /* 0xff800000002a7802 */ /* 0x000fe20000000f00 */
[----:B------:R-:W-:Y:S01]  /*25f0*/  IMAD R25, R47, 0x11, R15 ;  /* 0x000000112f197824 */ /* 0x000fe200078e020f */
[----:B------:R-:W-:Y:S01]  /*2600*/  MOV R40, 0xff800000 ;  /* 0xff80000000287802 */ /* 0x000fe20000000f00 */
[----:B------:R-:W-:Y:S01]  /*2610*/  IMAD.MOV.U32 R33, RZ, RZ, -0x800000 ;  /* 0xff800000ff217424 */ /* 0x000fe200078e00ff */
[----:B------:R-:W-:Y:S01]  /*2620*/  MOV R38, 0xff800000 ;  /* 0xff80000000267802 */ /* 0x000fe20000000f00 */
[----:B------:R-:W-:Y:S01]  /*2630*/  IMAD.MOV.U32 R31, RZ, RZ, -0x800000 ;  /* 0xff800000ff1f7424 */ /* 0x000fe200078e00ff */
[----:B------:R-:W-:Y:S01]  /*2640*/  MOV R36, 0xff800000 ;  /* 0xff80000000247802 */ /* 0x000fe20000000f00 */
[----:B------:R-:W-:Y:S01]  /*2650*/  ULDC.U8 UR4, c[0x0][0x329] ;  /* 0x0000ca4000047ab9 */ /* 0x000fe20000000000 */
[----:B------:R-:W-:Y:S01]  /*2660*/  MOV R34, 0xff800000 ;  /* 0xff80000000227802 */ /* 0x000fe20000000f00 */
[----:B------:R-:W-:Y:S01]  /*2670*/  BSSY B1, `(.L_x_14) ;  /* 0x000028c000017945 */ /* 0x000fe20003800000 */
[----:B------:R-:W-:Y:S01]  /*2680*/  MOV R32, 0xff800000 ;  /* 0xff80000000207802 */ /* 0x000fe20000000f00 */
[----:B------:R-:W-:Y:S01]  /*2690*/  @!P6 LDS R45, [R25.X4] ;  /* 0x00000000192de984 */ /* 0x000fe20000004800 */
[----:B------:R-:W-:-:S02]  /*26a0*/  IABS R10, R3 ;  /* 0x00000003000a7213 */ /* 0x000fc40000000000 */
[----:B------:R-:W-:Y:S01]  /*26b0*/  IABS R9, c[0x0][0x1c0] ;  /* 0x0000700000097a13 */ /* 0x000fe20000000000 */
[----:B------:R-:W0:Y:S01]  /*26c0*/  @!P6 LDS R46, [R25.X4+0x220] ;  /* 0x00022000192ee984 */ /* 0x000e220000004800 */
[----:B------:R-:W1:Y:S03]  /*26d0*/  I2F.RP R54, R10 ;  /* 0x0000000a00367306 */ /* 0x000e660000209400 */
[----:B------:R-:W2:Y:S04]  /*26e0*/  @!P6 LDS R43, [R25.X4+0x440] ;  /* 0x00044000192be984 */ /* 0x000ea80000004800 */
[----:B------:R-:W3:Y:S04]  /*26f0*/  @!P6 LDS R44, [R25.X4+0x660] ;  /* 0x00066000192ce984 */ /* 0x000ee80000004800 */
[----:B------:R-:W4:Y:S04]  /*2700*/  @!P6 LDS R41, [R25.X4+0x880] ;  /* 0x000880001929e984 */ /* 0x000f280000004800 */
[----:B------:R-:W5:Y:S01]  /*2710*/  @!P6 LDS R42, [R25.X4+0xaa0] ;  /* 0x000aa000192ae984 */ /* 0x000f620000004800 */
[----:B-1----:R-:W1:Y:S03]  /*2720*/  MUFU.RCP R54, R54 ;  /* 0x0000003600367308 */ /* 0x002e660000001000 */
[----:B------:R-:W5:Y:S04]  /*2730*/  @!P6 LDS R39, [R25.X4+0xcc0] ;  /* 0x000cc0001927e984 */ /* 0x000f680000004800 */
[----:B------:R-:W5:Y:S04]  /*2740*/  @!P6 LDS R40, [R25.X4+0xee0] ;  /* 0x000ee0001928e984 */ /* 0x000f680000004800 */
[----:B------:R-:W5:Y:S04]  /*2750*/  @!P6 LDS R37, [R25.X4+0x1100] ;  /* 0x001100001925e984 */ /* 0x000f680000004800 */
[----:B------:R-:W5:Y:S01]  /*2760*/  @!P6 LDS R38, [R25.X4+0x1320] ;  /* 0x001320001926e984 */ /* 0x000f620000004800 */
[----:B-1----:R-:W-:-:S03]  /*2770*/  IADD3 R54, R54, 0xffffffe, RZ ;  /* 0x0ffffffe36367810 */ /* 0x002fc60007ffe0ff */
[----:B------:R-:W1:Y:S01]  /*2780*/  @!P6 LDS R35, [R25.X4+0x1540] ;  /* 0x001540001923e984 */ /* 0x000e620000004800 */
[----:B------:R4:W-:Y:S03]  /*2790*/  F2I.FTZ.U32.TRUNC.NTZ R55, R54 ;  /* 0x0000003600377305 */ /* 0x0009e6000021f000 */
[----:B------:R-:W1:Y:S01]  /*27a0*/  @!P6 LDS R36, [R25.X4+0x1760] ;  /* 0x001760001924e984 */ /* 0x000e620000004800 */
[----:B0-----:R-:W-:-:S03]  /*27b0*/  FMNMX.FTZ R8, R45, R46, !PT ;  /* 0x0000002e2d087209 */ /* 0x001fc60007810000 */
[----:B------:R-:W0:Y:S01]  /*27c0*/  @!P6 LDS R33, [R25.X4+0x1980] ;  /* 0x001980001921e984 */ /* 0x000e220000004800 */
[----:B--2---:R-:W-:-:S03]  /*27d0*/  FMNMX.FTZ R8, R8, R43, !PT ;  /* 0x0000002b08087209 */ /* 0x004fc60007810000 */
[----:B------:R-:W2:Y:S01]  /*27e0*/  @!P6 LDS R34, [R25.X4+0x1ba0] ;  /* 0x001ba0001922e984 */ /* 0x000ea20000004800 */
[----:B---3--:R-:W-:-:S03]  /*27f0*/  FMNMX.FTZ R8, R8, R44, !PT ;  /* 0x0000002c08087209 */ /* 0x008fc60007810000 */
[----:B------:R-:W3:Y:S01]  /*2800*/  @!P6 LDS R31, [R25.X4+0x1dc0] ;  /* 0x001dc000191fe984 */ /* 0x000ee20000004800 */
[----:B----4-:R-:W-:Y:S01]  /*2810*/  FMNMX.FTZ R8, R8, R41, !PT ;  /* 0x0000002908087209 */ /* 0x010fe20007810000 */
[----:B------:R-:W-:Y:S02]  /*2820*/  HFMA2.MMA R54, -RZ, RZ, 0, 0 ;  /* 0x00000000ff367435 */ /* 0x000fe400000001ff */
[----:B------:R-:W4:Y:S01]  /*2830*/  @!P6 LDS R32, [R25.X4+0x1fe0] ;  /* 0x001fe0001920e984 */ /* 0x000f220000004800 */
[----:B-----5:R-:W-:-:S04]  /*2840*/  FMNMX.FTZ R8, R8, R42, !PT ;  /* 0x0000002a08087209 */ /* 0x020fc80007810000 */
[----:B------:R-:W-:-:S04]  /*2850*/  FMNMX.FTZ R8, R8, R39, !PT ;  /* 0x0000002708087209 */ /* 0x000fc80007810000 */
[----:B------:R-:W-:-:S04]  /*2860*/  FMNMX.FTZ R8, R8, R40, !PT ;  /* 0x0000002808087209 */ /* 0x000fc80007810000 */
[----:B------:R-:W-:-:S04]  /*2870*/  FMNMX.FTZ R8, R8, R37, !PT ;  /* 0x0000002508087209 */ /* 0x000fc80007810000 */
[----:B------:R-:W-:-:S04]  /*2880*/  FMNMX.FTZ R8, R8, R38, !PT ;  /* 0x0000002608087209 */ /* 0x000fc80007810000 */
[----:B-1----:R-:W-:-:S04]  /*2890*/  FMNMX.FTZ R8, R8, R35, !PT ;  /* 0x0000002308087209 */ /* 0x002fc80007810000 */
[----:B------:R-:W-:-:S04]  /*28a0*/  FMNMX.FTZ R8, R8, R36, !PT ;  /* 0x0000002408087209 */ /* 0x000fc80007810000 */
[----:B0-----:R-:W-:-:S04]  /*28b0*/  FMNMX.FTZ R8, R8, R33, !PT ;  /* 0x0000002108087209 */ /* 0x001fc80007810000 */
[----:B--2---:R-:W-:-:S04]  /*28c0*/  FMNMX.FTZ R8, R8, R34, !PT ;  /* 0x0000002208087209 */ /* 0x004fc80007810000 */
[----:B---3--:R-:W-:-:S04]  /*28d0*/  FMNMX.FTZ R8, R8, R31, !PT ;  /* 0x0000001f08087209 */ /* 0x008fc80007810000 */
[----:B----4-:R-:W-:-:S05]  /*28e0*/  FMNMX.FTZ R8, R8, R32, !PT ;  /* 0x0000002008087209 */ /* 0x010fca0007810000 */
[----:B------:R-:W0:Y:S02]  /*28f0*/  SHFL.BFLY PT, R0, R8, 0x4, 0x1f ;  /* 0x0c801f0008007f89 */ /* 0x000e2400000e0000 */
[----:B0-----:R-:W-:-:S05]  /*2900*/  FMNMX.FTZ R0, R8, R0, !PT ;  /* 0x0000000008007209 */ /* 0x001fca0007810000 */
[----:B------:R-:W0:Y:S02]  /*2910*/  SHFL.BFLY PT, R8, R0, 0x2, 0x1f ;  /* 0x0c401f0000087f89 */ /* 0x000e2400000e0000 */
[----:B0-----:R-:W-:-:S05]  /*2920*/  FMNMX.FTZ R8, R0, R8, !PT ;  /* 0x0000000800087209 */ /* 0x001fca0007810000 */
[----:B------:R-:W0:Y:S02]  /*2930*/  SHFL.BFLY PT, R0, R8, 0x1, 0x1f ;  /* 0x0c201f0008007f89 */ /* 0x000e2400000e0000 */
[----:B0-----:R-:W-:Y:S02]  /*2940*/  FMNMX.FTZ R0, R8, R0, !PT ;  /* 0x0000000008007209 */ /* 0x001fe40007810000 */
[----:B------:R-:W-:Y:S02]  /*2950*/  I2F.U32.RP R8, R9 ;  /* 0x0000000900087306 */ /* 0x000fe40000209000 */
[----:B------:R-:W-:-:S04]  /*2960*/  FSETP.NEU.FTZ.AND P0, PT, R0, -INF , PT ;  /* 0xff8000000000780b */ /* 0x000fc80003f1d000 */
[----:B------:R-:W-:-:S05]  /*2970*/  FSEL R0, R0, RZ, P0 ;  /* 0x000000ff00007208 */ /* 0x000fca0000000000 */
[C---:B------:R-:W-:Y:S02]  /*2980*/  FADD.FTZ R49, -R0.reuse, R45 ;  /* 0x0000002d00317221 */ /* 0x040fe40000010100 */
[----:B------:R-:W-:Y:S02]  /*2990*/  FADD.FTZ R30, -R0, R46 ;  /* 0x0000002e001e7221 */ /* 0x000fe40000010100 */
[----:B------:R-:W-:Y:S02]  /*29a0*/  FMUL.FTZ R49, R49, 1.4426950216293334961 ;  /* 0x3fb8aa3b31317820 */ /* 0x000fe40000410000 */
[----:B------:R-:W-:Y:S02]  /*29b0*/  FMUL.FTZ R30, R30, 1.4426950216293334961 ;  /* 0x3fb8aa3b1e1e7820 */ /* 0x000fe40000410000 */
[C---:B------:R-:W-:Y:S02]  /*29c0*/  FADD.FTZ R29, -R0.reuse, R43 ;  /* 0x0000002b001d7221 */ /* 0x040fe40000010100 */
[----:B------:R-:W-:Y:S01]  /*29d0*/  FADD.FTZ R27, -R0, R44 ;  /* 0x0000002c001b7221 */ /* 0x000fe20000010100 */
[----:B------:R-:W-:Y:S01]  /*29e0*/  MUFU.EX2 R49, R49 ;  /* 0x0000003100317308 */ /* 0x000fe20000000800 */
[----:B------:R-:W-:-:S02]  /*29f0*/  FMUL.FTZ R29, R29, 1.4426950216293334961 ;  /* 0x3fb8aa3b1d1d7820 */ /* 0x000fc40000410000 */
[----:B------:R-:W-:Y:S02]  /*2a00*/  FMUL.FTZ R27, R27, 1.4426950216293334961 ;  /* 0x3fb8aa3b1b1b7820 */ /* 0x000fe40000410000 */
[C---:B------:R-:W-:Y:S02]  /*2a10*/  FADD.FTZ R26, -R0.reuse, R41 ;  /* 0x00000029001a7221 */ /* 0x040fe40000010100 */
[----:B------:R-:W-:Y:S01]  /*2a20*/  FADD.FTZ R24, -R0, R42 ;  /* 0x0000002a00187221 */ /* 0x000fe20000010100 */
[----:B------:R-:W0:Y:S01]  /*2a30*/  MUFU.EX2 R30, R30 ;  /* 0x0000001e001e7308 */ /* 0x000e220000000800 */
[----:B------:R-:W-:Y:S02]  /*2a40*/  FMUL.FTZ R26, R26, 1.4426950216293334961 ;  /* 0x3fb8aa3b1a1a7820 */ /* 0x000fe40000410000 */
[----:B------:R-:W-:Y:S02]  /*2a50*/  FMUL.FTZ R24, R24, 1.4426950216293334961 ;  /* 0x3fb8aa3b18187820 */ /* 0x000fe40000410000 */
[----:B------:R-:W-:-:S02]  /*2a60*/  FADD.FTZ R23, -R0, R39 ;  /* 0x0000002700177221 */ /* 0x000fc40000010100 */
[----:B------:R-:W-:Y:S01]  /*2a70*/  FADD.FTZ R22, -R0, R40 ;  /* 0x0000002800167221 */ /* 0x000fe20000010100 */
[----:B------:R-:W1:Y:S01]  /*2a80*/  MUFU.EX2 R29, R29 ;  /* 0x0000001d001d7308 */ /* 0x000e620000000800 */
[----:B------:R-:W-:Y:S02]  /*2a90*/  FMUL.FTZ R23, R23, 1.4426950216293334961 ;  /* 0x3fb8aa3b17177820 */ /* 0x000fe40000410000 */
[----:B------:R-:W-:Y:S02]  /*2aa0*/  FMUL.FTZ R22, R22, 1.4426950216293334961 ;  /* 0x3fb8aa3b16167820 */ /* 0x000fe40000410000 */
[C---:B------:R-:W-:Y:S02]  /*2ab0*/  FADD.FTZ R21, -R0.reuse, R37 ;  /* 0x0000002500157221 */ /* 0x040fe40000010100 */
[----:B------:R-:W-:Y:S01]  /*2ac0*/  FADD.FTZ R20, -R0, R38 ;  /* 0x0000002600147221 */ /* 0x000fe20000010100 */
[----:B------:R-:W2:Y:S01]  /*2ad0*/  MUFU.EX2 R27, R27 ;  /* 0x0000001b001b7308 */ /* 0x000ea20000000800 */
[----:B0-----:R-:W-:-:S02]  /*2ae0*/  FADD.FTZ R30, R49, R30 ;  /* 0x0000001e311e7221 */ /* 0x001fc40000010000 */
[----:B------:R-:W-:Y:S02]  /*2af0*/  FMUL.FTZ R21, R21, 1.4426950216293334961 ;  /* 0x3fb8aa3b15157820 */ /* 0x000fe40000410000 */
[----:B------:R-:W-:Y:S02]  /*2b00*/  FMUL.FTZ R20, R20, 1.4426950216293334961 ;  /* 0x3fb8aa3b14147820 */ /* 0x000fe40000410000 */
[----:B------:R-:W-:Y:S01]  /*2b10*/  FADD.FTZ R19, -R0, R35 ;  /* 0x0000002300137221 */ /* 0x000fe20000010100 */
[----:B------:R-:W0:Y:S01]  /*2b20*/  MUFU.EX2 R26, R26 ;  /* 0x0000001a001a7308 */ /* 0x000e220000000800 */
[----:B-1----:R-:W-:Y:S02]  /*2b30*/  FADD.FTZ R30, R30, R29 ;  /* 0x0000001d1e1e7221 */ /* 0x002fe40000010000 */
[----:B------:R-:W-:Y:S02]  /*2b40*/  FMUL.FTZ R19, R19, 1.4426950216293334961 ;  /* 0x3fb8aa3b13137820 */ /* 0x000fe40000410000 */
[----:B------:R-:W-:-:S02]  /*2b50*/  FADD.FTZ R18, -R0, R36 ;  /* 0x0000002400127221 */ /* 0x000fc40000010100 */
[----:B------:R-:W-:Y:S01]  /*2b60*/  FADD.FTZ R29, -R0, R33 ;  /* 0x00000021001d7221 */ /* 0x000fe20000010100 */
[----:B------:R-:W1:Y:S01]  /*2b70*/  MUFU.EX2 R24, R24 ;  /* 0x0000001800187308 */ /* 0x000e620000000800 */
[----:B--2---:R-:W-:Y:S01]  /*2b80*/  FADD.FTZ R27, R30, R27 ;  /* 0x0000001b1e1b7221 */ /* 0x004fe20000010000 */
[----:B------:R-:W-:Y:S01]  /*2b90*/  MOV R30, 0x7f800000 ;  /* 0x7f800000001e7802 */ /* 0x000fe20000000f00 */
[----:B------:R-:W-:Y:S02]  /*2ba0*/  FMUL.FTZ R18, R18, 1.4426950216293334961 ;  /* 0x3fb8aa3b12127820 */ /* 0x000fe40000410000 */
[----:B------:R-:W-:-:S03]  /*2bb0*/  FMUL.FTZ R29, R29, 1.4426950216293334961 ;  /* 0x3fb8aa3b1d1d7820 */ /* 0x000fc60000410000 */
[----:B------:R-:W2:Y:S01]  /*2bc0*/  MUFU.EX2 R23, R23 ;  /* 0x0000001700177308 */ /* 0x000ea20000000800 */
[----:B0-----:R-:W-:Y:S02]  /*2bd0*/  FADD.FTZ R27, R27, R26 ;  /* 0x0000001a1b1b7221 */ /* 0x001fe40000010000 */
[----:B------:R-:W-:-:S04]  /*2be0*/  FADD.FTZ R26, -R0, R34 ;  /* 0x00000022001a7221 */ /* 0x000fc80000010100 */
[----:B------:R-:W-:Y:S01]  /*2bf0*/  FMUL.FTZ R26, R26, 1.4426950216293334961 ;  /* 0x3fb8aa3b1a1a7820 */ /* 0x000fe20000410000 */
[----:B------:R-:W0:Y:S01]  /*2c00*/  MUFU.EX2 R22, R22 ;  /* 0x0000001600167308 */ /* 0x000e220000000800 */
[----:B-1----:R-:W-:-:S07]  /*2c10*/  FADD.FTZ R24, R27, R24 ;  /* 0x000000181b187221 */ /* 0x002fce0000010000 */
[----:B------:R-:W1:Y:S01]  /*2c20*/  MUFU.EX2 R21, R21 ;  /* 0x0000001500157308 */ /* 0x000e620000000800 */
[----:B--2---:R-:W-:Y:S02]  /*2c30*/  FADD.FTZ R24, R24, R23 ;  /* 0x0000001718187221 */ /* 0x004fe40000010000 */
[----:B------:R-:W-:-:S04]  /*2c40*/  FADD.FTZ R23, -R0, R31 ;  /* 0x0000001f00177221 */ /* 0x000fc80000010100 */
[----:B------:R-:W-:Y:S01]  /*2c50*/  FMUL.FTZ R23, R23, 1.4426950216293334961 ;  /* 0x3fb8aa3b17177820 */ /* 0x000fe20000410000 */
[----:B------:R-:W2:Y:S01]  /*2c60*/  MUFU.EX2 R20, R20 ;  /* 0x0000001400147308 */ /* 0x000ea20000000800 */
[----:B0-----:R-:W-:-:S07]  /*2c70*/  FADD.FTZ R22, R24, R22 ;  /* 0x0000001618167221 */ /* 0x001fce0000010000 */
[----:B------:R-:W0:Y:S01]  /*2c80*/  MUFU.EX2 R19, R19 ;  /* 0x0000001300137308 */ /* 0x000e220000000800 */
[----:B-1----:R-:W-:Y:S02]  /*2c90*/  FADD.FTZ R22, R22, R21 ;  /* 0x0000001516167221 */ /* 0x002fe40000010000 */
[----:B------:R-:W-:-:S04]  /*2ca0*/  FADD.FTZ R21, -R0, R32 ;  /* 0x0000002000157221 */ /* 0x000fc80000010100 */
[----:B------:R-:W-:Y:S01]  /*2cb0*/  FMUL.FTZ R21, R21, 1.4426950216293334961 ;  /* 0x3fb8aa3b15157820 */ /* 0x000fe20000410000 */
[----:B------:R-:W1:Y:S01]  /*2cc0*/  MUFU.EX2 R18, R18 ;  /* 0x0000001200127308 */ /* 0x000e620000000800 */
[----:B--2---:R-:W-:-:S07]  /*2cd0*/  FADD.FTZ R20, R22, R20 ;  /* 0x0000001416147221 */ /* 0x004fce0000010000 */
[----:B------:R-:W2:Y:S01]  /*2ce0*/  MUFU.EX2 R29, R29 ;  /* 0x0000001d001d7308 */ /* 0x000ea20000000800 */
[----:B0-----:R-:W-:Y:S01]  /*2cf0*/  FADD.FTZ R19, R20, R19 ;  /* 0x0000001314137221 */ /* 0x001fe20000010000 */
[----:B------:R-:W-:-:S06]  /*2d00*/  IADD3 R20, R7, R10, RZ ;  /* 0x0000000a07147210 */ /* 0x000fcc0007ffe0ff */
[----:B------:R-:W0:Y:S01]  /*2d10*/  MUFU.EX2 R26, R26 ;  /* 0x0000001a001a7308 */ /* 0x000e220000000800 */
[----:B-1----:R-:W-:-:S07]  /*2d20*/  FADD.FTZ R18, R19, R18 ;  /* 0x0000001213127221 */ /* 0x002fce0000010000 */
[----:B------:R-:W1:Y:S01]  /*2d30*/  MUFU.EX2 R23, R23 ;  /* 0x0000001700177308 */ /* 0x000e620000000800 */
[----:B--2---:R-:W-:-:S07]  /*2d40*/  FADD.FTZ R29, R18, R29 ;  /* 0x0000001d121d7221 */ /* 0x004fce0000010000 */
[----:B------:R-:W2:Y:S01]  /*2d50*/  MUFU.EX2 R21, R21 ;  /* 0x0000001500157308 */ /* 0x000ea20000000800 */
[----:B0-----:R-:W-:-:S04]  /*2d60*/  FADD.FTZ R26, R29, R26 ;  /* 0x0000001a1d1a7221 */ /* 0x001fc80000010000 */
[----:B-1----:R-:W-:-:S03]  /*2d70*/  FADD.FTZ R23, R26, R23 ;  /* 0x000000171a177221 */ /* 0x002fc60000010000 */
[----:B------:R2:W0:Y:S01]  /*2d80*/  MUFU.RCP R19, R8 ;  /* 0x0000000800137308 */ /* 0x0004220000001000 */
[----:B------:R-:W-:Y:S02]  /*2d90*/  IMAD.MOV.U32 R26, RZ, RZ, RZ ;  /* 0x000000ffff1a7224 */ /* 0x000fe400078e00ff */
[----:B--2---:R-:W-:Y:S01]  /*2da0*/  FADD.FTZ R8, R23, R21 ;  /* 0x0000001517087221 */ /* 0x004fe20000010000 */
[----:B0-----:R-:W-:Y:S01]  /*2db0*/  IADD3 R19, R19, 0xffffffe, RZ ;  /* 0x0ffffffe13137810 */ /* 0x001fe20007ffe0ff */
[----:B------:R-:W-:-:S03]  /*2dc0*/  IMAD.MOV R21, RZ, RZ, -R55 ;  /* 0x000000ffff157224 */ /* 0x000fc600078e0a37 */
[----:B------:R-:W0:Y:S01]  /*2dd0*/  SHFL.BFLY PT, R18, R8, 0x4, 0x1f ;  /* 0x0c801f0008127f89 */ /* 0x000e2200000e0000 */
[----:B------:R1:W2:Y:S01]  /*2de0*/  F2I.FTZ.U32.TRUNC.NTZ R27, R19 ;  /* 0x00000013001b7305 */ /* 0x0002a2000021f000 */
[----:B------:R-:W-:-:S04]  /*2df0*/  IMAD R21, R21, R10, RZ ;  /* 0x0000000a15157224 */ /* 0x000fc800078e02ff */
[----:B------:R-:W-:Y:S01]  /*2e00*/  IMAD.HI.U32 R21, R55, R21, R54 ;  /* 0x0000001537157227 */ /* 0x000fe200078e0036 */
[----:B-1----:R-:W-:-:S03]  /*2e10*/  IABS R19, R20 ;  /* 0x0000001400137213 */ /* 0x002fc60000000000 */
[----:B--2---:R-:W-:Y:S01]  /*2e20*/  IMAD.MOV R7, RZ, RZ, -R27 ;  /* 0x000000ffff077224 */ /* 0x004fe200078e0a1b */
[----:B------:R-:W-:-:S03]  /*2e30*/  MOV R23, R19 ;  /* 0x0000001300177202 */ /* 0x000fc60000000f00 */
[----:B------:R-:W-:Y:S01]  /*2e40*/  IMAD R7, R7, R9, RZ ;  /* 0x0000000907077224 */ /* 0x000fe200078e02ff */
[----:B------:R-:W-:Y:S01]  /*2e50*/  IABS R19, c[0x0][0x1c0] ;  /* 0x0000700000137a13 */ /* 0x000fe20000000000 */
[----:B0-----:R-:W-:Y:S01]  /*2e60*/  FADD.FTZ R18, R8, R18 ;  /* 0x0000001208127221 */ /* 0x001fe20000010000 */
[----:B------:R-:W-:Y:S01]  /*2e70*/  IABS R8, R3 ;  /* 0x0000000300087213 */ /* 0x000fe20000000000 */
[----:B------:R-:W-:Y:S01]  /*2e80*/  IMAD.HI.U32 R21, R21, R23, RZ ;  /* 0x0000001715157227 */ /* 0x000fe200078e00ff */
[----:B------:R-:W-:Y:S02]  /*2e90*/  IADD3 R19, RZ, -R19, RZ ;  /* 0x80000013ff137210 */ /* 0x000fe40007ffe0ff */
[----:B------:R-:W0:Y:S01]  /*2ea0*/  SHFL.BFLY PT, R22, R18, 0x2, 0x1f ;  /* 0x0c401f0012167f89 */ /* 0x000e2200000e0000 */
[----:B------:R-:W-:Y:S02]  /*2eb0*/  IMAD.MOV R8, RZ, RZ, -R8 ;  /* 0x000000ffff087224 */ /* 0x000fe400078e0a08 */
[----:B------:R-:W-:-:S04]  /*2ec0*/  IMAD.HI.U32 R7, R27, R7, R26 ;  /* 0x000000071b077227 */ /* 0x000fc800078e001a */
[----:B------:R-:W-:Y:S02]  /*2ed0*/  IMAD R8, R21, R8, R23 ;  /* 0x0000000815087224 */ /* 0x000fe400078e0217 */
[----:B------:R-:W-:-:S03]  /*2ee0*/  IMAD.HI.U32 R7, R7, R23, RZ ;  /* 0x0000001707077227 */ /* 0x000fc600078e00ff */
[----:B------:R-:W-:Y:S01]  /*2ef0*/  ISETP.GT.U32.AND P0, PT, R10, R8, PT ;  /* 0x000000080a00720c */ /* 0x000fe20003f04070 */
[----:B------:R-:W-:-:S05]  /*2f00*/  IMAD R19, R7, R19, R23 ;  /* 0x0000001307137224 */ /* 0x000fca00078e0217 */
[----:B------:R-:W-:Y:S01]  /*2f10*/  ISETP.GT.U32.AND P5, PT, R9, R19, PT ;  /* 0x000000130900720c */ /* 0x000fe20003fa4070 */
[----:B0-----:R-:W-:-:S06]  /*2f20*/  FADD.FTZ R22, R18, R22 ;  /* 0x0000001612167221 */ /* 0x001fcc0000010000 */
[----:B------:R-:W-:Y:S01]  /*2f30*/  @!P0 IADD3 R21, R21, 0x1, RZ ;  /* 0x0000000115158810 */ /* 0x000fe20007ffe0ff */
[----:B------:R-:W-:Y:S01]  /*2f40*/  @!P0 IMAD.IADD R8, R8, 0x1, -R10 ;  /* 0x0000000108088824 */ /* 0x000fe200078e0a0a */
[----:B------:R-:W-:Y:S01]  /*2f50*/  ISETP.GT.AND P0, PT, R3, RZ, PT ;  /* 0x000000ff0300720c */ /* 0x000fe20003f04270 */
[----:B------:R-:W0:Y:S03]  /*2f60*/  SHFL.BFLY PT, R18, R22, 0x1, 0x1f ;  /* 0x0c201f0016127f89 */ /* 0x000e2600000e0000 */
[-C--:B------:R-:W-:Y:S02]  /*2f70*/  ISETP.GE.U32.AND P4, PT, R8, R10.reuse, PT ;  /* 0x0000000a0800720c */ /* 0x080fe40003f86070 */
[----:B------:R-:W-:Y:S02]  /*2f80*/  LOP3.LUT R8, R20, R10, RZ, 0x3c, !PT ;  /* 0x0000000a14087212 */ /* 0x000fe400078e3cff */
[----:B------:R-:W-:-:S02]  /*2f90*/  @!P5 IADD3 R19, R19, -R9, RZ ;  /* 0x800000091313d210 */ /* 0x000fc40007ffe0ff */
[----:B------:R-:W-:Y:S02]  /*2fa0*/  ISETP.GE.AND P3, PT, R8, RZ, PT ;  /* 0x000000ff0800720c */ /* 0x000fe40003f66270 */
[----:B------:R-:W-:Y:S01]  /*2fb0*/  ISETP.GE.U32.AND P1, PT, R19, R9, PT ;  /* 0x000000091300720c */ /* 0x000fe20003f26070 */
[----:B------:R-:W1:Y:S01]  /*2fc0*/  S2R R8, SR_TID.X ;  /* 0x0000000000087919 */ /* 0x000e620000002100 */
[----:B------:R-:W-:Y:S02]  /*2fd0*/  LOP3.LUT R20, R20, c[0x0][0x1c0], RZ, 0x3c, !PT ;  /* 0x0000700014147a12 */ /* 0x000fe400078e3cff */
[----:B------:R-:W-:Y:S02]  /*2fe0*/  @!P5 IADD3 R7, R7, 0x1, RZ ;  /* 0x000000010707d810 */ /* 0x000fe40007ffe0ff */
[----:B------:R-:W-:Y:S02]  /*2ff0*/  ISETP.GE.AND P2, PT, R20, RZ, PT ;  /* 0x000000ff1400720c */ /* 0x000fe40003f46270 */
[----:B------:R-:W-:-:S02]  /*3000*/  @P4 IADD3 R21, R21, 0x1, RZ ;  /* 0x0000000115154810 */ /* 0x000fc40007ffe0ff */
[----:B------:R-:W-:Y:S02]  /*3010*/  ISETP.GT.AND P4, PT, R4, RZ, PT ;  /* 0x000000ff0400720c */ /* 0x000fe40003f84270 */
[----:B------:R-:W-:Y:S01]  /*3020*/  ISETP.NE.AND P5, PT, R3, RZ, PT ;  /* 0x000000ff0300720c */ /* 0x000fe20003fa5270 */
[----:B------:R-:W-:Y:S01]  /*3030*/  @!P3 IMAD.MOV R21, RZ, RZ, -R21 ;  /* 0x000000ffff15b224 */ /* 0x000fe200078e0a15 */
[----:B------:R-:W-:Y:S01]  /*3040*/  @P1 IADD3 R7, R7, 0x1, RZ ;  /* 0x0000000107071810 */ /* 0x000fe20007ffe0ff */
[----:B0-----:R-:W-:Y:S01]  /*3050*/  FADD.FTZ R18, R22, R18 ;  /* 0x0000001216127221 */ /* 0x001fe20000010000 */
[----:B------:R-:W-:Y:S02]  /*3060*/  SHF.R.S32.HI R22, RZ, 0x1f, R3 ;  /* 0x0000001fff167819 */ /* 0x000fe40000011403 */
[----:B------:R-:W-:Y:S02]  /*3070*/  LEA.HI.SX32 R9, R3, 0x1, 0x1 ;  /* 0x0000000103097811 */ /* 0x000fe400078f0aff */
[----:B------:R-:W-:Y:S01]  /*3080*/  FSETP.NE.FTZ.AND P1, PT, R18, RZ, PT ;  /* 0x000000ff1200720b */ /* 0x000fe20003f35000 */
[----:B------:R-:W-:Y:S01]  /*3090*/  @!P0 IMAD.MOV R9, RZ, RZ, R22 ;  /* 0x000000ffff098224 */ /* 0x000fe200078e0216 */
[----:B------:R-:W-:-:S02]  /*30a0*/  ISETP.NE.AND P0, PT, RZ, c[0x0][0x1c0], PT ;  /* 0x00007000ff007a0c */ /* 0x000fc40003f05270 */
[----:B------:R-:W-:Y:S02]  /*30b0*/  @!P2 IADD3 R7, -R7, RZ, RZ ;  /* 0x000000ff0707a210 */ /* 0x000fe40007ffe1ff */
[----:B------:R-:W-:Y:S02]  /*30c0*/  SHF.R.S32.HI R19, RZ, 0x1f, R4 ;  /* 0x0000001fff137819 */ /* 0x000fe40000011404 */
[----:B-1----:R-:W-:Y:S02]  /*30d0*/  LOP3.LUT P2, RZ, R8, 0x7, RZ, 0xc0, !PT ;  /* 0x0000000708ff7812 */ /* 0x002fe4000784c0ff */
[----:B------:R-:W-:Y:S02]  /*30e0*/  LEA.HI.SX32 R20, R4, 0x1, 0x1 ;  /* 0x0000000104147811 */ /* 0x000fe400078f0aff */
[----:B------:R-:W-:Y:S01]  /*30f0*/  @!P4 IADD3 R20, R19, RZ, RZ ;  /* 0x000000ff1314c210 */ /* 0x000fe20007ffe0ff */
[----:B------:R-:W0:Y:S01]  /*3100*/  @P1 MUFU.LG2 R18, R18 ;  /* 0x0000001200121308 */ /* 0x000e220000000c00 */
[----:B------:R-:W-:-:S02]  /*3110*/  ISETP.GT.OR P2, PT, R8, 0x7f, P2 ;  /* 0x0000007f0800780c */ /* 0x000fc40001744670 */
[----:B------:R-:W-:Y:S02]  /*3120*/  MOV R19, c[0x0][0x214] ;  /* 0x0000850000137a02 */ /* 0x000fe40000000f00 */
[----:B------:R-:W-:Y:S02]  /*3130*/  ISETP.NE.AND P3, PT, RZ, UR4, PT ;  /* 0x00000004ff007c0c */ /* 0x000fe4000bf65270 */
[----:B------:R-:W-:Y:S02]  /*3140*/  @!P5 LOP3.LUT R21, RZ, R10, RZ, 0x33, !PT ;  /* 0x0000000aff15d212 */ /* 0x000fe400078e33ff */
[----:B------:R-:W-:Y:S02]  /*3150*/  SEL R10, R19, 0x1, !P3 ;  /* 0x00000001130a7807 */ /* 0x000fe40005800000 */
[----:B------:R-:W-:Y:S02]  /*3160*/  @!P0 LOP3.LUT R7, RZ, c[0x0][0x1c0], RZ, 0x33, !PT ;  /* 0x00007000ff078a12 */ /* 0x000fe400078e33ff */
[----:B------:R-:W-:Y:S01]  /*3170*/  ISETP.LT.U32.AND P0, PT, R52, R21, PT ;  /* 0x000000153400720c */ /* 0x000fe20003f01070 */
[-C--:B------:R-:W-:Y:S01]  /*3180*/  IMAD R6, R6, R10.reuse, RZ ;  /* 0x0000000a06067224 */ /* 0x080fe200078e02ff */
[----:B------:R-:W-:Y:S01]  /*3190*/  SHF.R.S32.HI R19, RZ, 0x1f, R21 ;  /* 0x0000001fff137819 */ /* 0x000fe20000011415 */
[----:B------:R-:W-:-:S02]  /*31a0*/  IMAD R8, R7, R10, RZ ;  /* 0x0000000a07087224 */ /* 0x000fc400078e02ff */
[----:B------:R-:W-:Y:S01]  /*31b0*/  IMAD R7, R6, R20, RZ ;  /* 0x0000001406077224 */ /* 0x000fe200078e02ff */
[----:B------:R-:W-:Y:S01]  /*31c0*/  ISETP.LT.AND.EX P0, PT, R53, R19, PT, P0 ;  /* 0x000000133500720c */ /* 0x000fe20003f01300 */
[----:B------:R-:W-:Y:S02]  /*31d0*/  IMAD R8, R9, R8, RZ ;  /* 0x0000000809087224 */ /* 0x000fe400078e02ff */
[----:B0-----:R-:W-:Y:S01]  /*31e0*/  @P1 FFMA.FTZ R30, R18, 0.69314718246459960938, R0 ;  /* 0x3f317218121e1823 */ /* 0x001fe20000010000 */
[----:B------:R-:W-:Y:S02]  /*31f0*/  SEL R10, R52, R21, P0 ;  /* 0x00000015340a7207 */ /* 0x000fe40000000000 */
[----:B------:R-:W-:Y:S01]  /*3200*/  SEL R9, R53, R19, P0 ;  /* 0x0000001335097207 */ /* 0x000fe20000000000 */
[----:B------:R-:W-:Y:S05]  /*3210*/  @P2 BRA `(.L_x_15) ;  /* 0x00001d1000002947 */ /* 0x000fea0003800000 */
[----:B------:R-:W-:Y:S01]  /*3220*/  ULDC.U8 UR4, c[0x0][0x328] ;  /* 0x0000ca0000047ab9 */ /* 0x000fe20000000000 */
[----:B------:R-:W-:Y:S02]  /*3230*/  IADD3 R52, P0, R15, UR7, RZ ;  /* 0x000000070f347c10 */ /* 0x000fe4000ff1e0ff */
[----:B------:R-:W-:-:S02]  /*3240*/  ISETP.NE.AND P1, PT, RZ, UR4, PT ;  /* 0x00000004ff007c0c */ /* 0x000fc4000bf25270 */
[----:B------:R-:W-:-:S11]  /*3250*/  LEA.HI.X.SX32 R53, R15, UR6, 0x1, P0 ;  /* 0x000000060f357c11 */ /* 0x000fd600080f0eff */
[----:B------:R-:W-:Y:S05]  /*3260*/  @!P1 BRA `(.L_x_16) ;  /* 0x00001c9000009947 */ /* 0x000fea0003800000 */
[----:B------:R-:W-:Y:S01]  /*3270*/  ISETP.GE.U32.AND P1, PT, R52, R28, PT ;  /* 0x0000001c3400720c */ /* 0x000fe20003f26070 */
[----:B------:R-:W-:-:S03]  /*3280*/  IMAD.MOV.U32 R6, RZ, RZ, c[0x0][0x1c0] ;  /* 0x00007000ff067624 */ /* 0x000fc600078e00ff */
[----:B------:R-:W-:Y:S02]  /*3290*/  ISETP.GE.AND.EX P1, PT, R53, R5, PT, P1 ;  /* 0x000000053500720c */ /* 0x000fe40003f26310 */
[----:B------:R-:W-:Y:S02]  /*32a0*/  ISETP.LT.U32.AND P0, PT, R6, 0x1, PT ;  /* 0x000000010600780c */ /* 0x000fe40003f01070 */
[----:B------:R-:W-:-:S04]  /*32b0*/  SHF.R.S32.HI R0, RZ, 0x1f, R6 ;  /* 0x0000001fff007819 */ /* 0x000fc80000011406 */
[----:B------:R-:W-:-:S04]  /*32c0*/  ISETP.LT.AND.EX P0, PT, R0, RZ, PT, P0 ;  /* 0x000000ff0000720c */ /* 0x000fc80003f01300 */
[----:B------:R-:W-:Y:S02]  /*32d0*/  SEL R6, R6, 0x1, P0 ;  /* 0x0000000106067807 */ /* 0x000fe40000000000 */
[----:B------:R-:W-:Y:S01]  /*32e0*/  SEL R5, R0, RZ, P0 ;  /* 0x000000ff00057207 */ /* 0x000fe20000000000 */
[----:B------:R-:W-:Y:S05]  /*32f0*/  @P1 BRA `(.L_x_15) ;  /* 0x00001c3000001947 */ /* 0x000fea0003800000 */
[----:B------:R-:W-:Y:S01]  /*3300*/  IADD3 R0, P1, R6, 0x1, RZ ;  /* 0x0000000106007810 */ /* 0x000fe20007f3e0ff */
[----:B------:R-:W-:Y:S03]  /*3310*/  BSSY B0, `(.L_x_17) ;  /* 0x0000036000007945 */ /* 0x000fe60003800000 */
[----:B------:R-:W-:Y:S01]  /*3320*/  ISETP.GE.U32.AND P0, PT, R0, 0x3, PT ;  /* 0x000000030000780c */ /* 0x000fe20003f06070 */
[----:B------:R-:W-:-:S05]  /*3330*/  IMAD.X R0, RZ, RZ, R5, P1 ;  /* 0x000000ffff007224 */ /* 0x000fca00008e0605 */
[----:B------:R-:W-:-:S04]  /*3340*/  ISETP.GE.U32.AND.EX P0, PT, R0, RZ, PT, P0 ;  /* 0x000000ff0000720c */ /* 0x000fc80003f06100 */
[----:B------:R-:W-:Y:S02]  /*3350*/  SEL R0, R5, RZ, !P0 ;  /* 0x000000ff05007207 */ /* 0x000fe40004000000 */
[----:B------:R-:W-:-:S03]  /*3360*/  SEL R18, R6, RZ, !P0 ;  /* 0x000000ff06127207 */ /* 0x000fc60004000000 */
[-C--:B------:R-:W-:Y:S02]  /*3370*/  IMAD R0, R0, R48.reuse, RZ ;  /* 0x0000003000007224 */ /* 0x080fe400078e02ff */
[----:B------:R-:W-:-:S04]  /*3380*/  IMAD.WIDE.U32 R20, R18, R48, RZ ;  /* 0x0000003012147225 */ /* 0x000fc800078e00ff */
[----:B------:R-:W-:Y:S02]  /*3390*/  IMAD R0, R18, R2, R0 ;  /* 0x0000000212007224 */ /* 0x000fe400078e0200 */
[----:B------:R-:W-:-:S03]  /*33a0*/  IMAD.WIDE.U32 R56, R20, R6, RZ ;  /* 0x0000000614387225 */ /* 0x000fc600078e00ff */
[----:B------:R-:W-:-:S05]  /*33b0*/  IADD3 R0, R21, R0, RZ ;  /* 0x0000000015007210 */ /* 0x000fca0007ffe0ff */
[----:B------:R-:W-:-:S04]  /*33c0*/  IMAD R19, R0, R6, RZ ;  /* 0x0000000600137224 */ /* 0x000fc800078e02ff */
[----:B------:R-:W-:-:S04]  /*33d0*/  IMAD R19, R5, R20, R19 ;  /* 0x0000001405137224 */ /* 0x000fc800078e0213 */
[----:B------:R-:W-:-:S05]  /*33e0*/  IMAD.IADD R19, R57, 0x1, R19 ;  /* 0x0000000139137824 */ /* 0x000fca00078e0213 */
        /* <DEDUP_REMOVED lines=9> */
[-C--:B------:R-:W-:Y:S02]  /*3480*/  IADD3 R20, P0, RZ, -R0.reuse, RZ ;  /* 0x80000000ff147210 */ /* 0x080fe40007f1e0ff */
[----:B------:R-:W-:Y:S02]  /*3490*/  MOV R58, R0 ;  /* 0x00000000003a7202 */ /* 0x000fe40000000f00 */
[-C--:B------:R-:W-:Y:S01]  /*34a0*/  IADD3.X R18, RZ, ~R21.reuse, RZ, P0, !PT ;  /* 0x80000015ff127210 */ /* 0x080fe200007fe4ff */
[----:B------:R-:W-:Y:S01]  /*34b0*/  IMAD.WIDE.U32 R52, R56, R20, R52 ;  /* 0x0000001438347225 */ /* 0x000fe200078e0034 */
[----:B------:R-:W-:-:S03]  /*34c0*/  MOV R59, R21 ;  /* 0x00000015003b7202 */ /* 0x000fc60000000f00 */
[----:B------:R-:W-:-:S04]  /*34d0*/  IMAD R18, R18, R56, RZ ;  /* 0x0000003812127224 */ /* 0x000fc800078e02ff */
[----:B------:R-:W-:Y:S01]  /*34e0*/  IMAD R18, R19, R20, R18 ;  /* 0x0000001413127224 */ /* 0x000fe200078e0212 */
[----:B------:R-:W-:-:S04]  /*34f0*/  MOV R19, R52 ;  /* 0x0000003400137202 */ /* 0x000fc80000000f00 */
[----:B------:R-:W-:Y:S01]  /*3500*/  IADD3 R18, R53, R18, RZ ;  /* 0x0000001235127210 */ /* 0x000fe20007ffe0ff */
[----:B------:R-:W-:Y:S05]  /*3510*/  BRA `(.L_x_19) ;  /* 0x0000015000007947 */ /* 0x000fea0003800000 */
.L_x_18:
[----:B------:R-:W0:Y:S01]  /*3520*/  I2F.U32.RP R18, R56 ;  /* 0x0000003800127306 */ /* 0x000e220000209000 */
[----:B------:R-:W-:Y:S01]  /*3530*/  ISETP.NE.U32.AND P0, PT, R56, RZ, PT ;  /* 0x000000ff3800720c */ /* 0x000fe20003f05070 */
[----:B------:R-:W-:-:S06]  /*3540*/  IMAD.MOV.U32 R59, RZ, RZ, RZ ;  /* 0x000000ffff3b7224 */ /* 0x000fcc00078e00ff */
        /* <DEDUP_REMOVED lines=16> */
[----:B------:R-:W-:-:S05]  /*3650*/  IADD3 R19, -R58, RZ, RZ ;  /* 0x000000ff3a137210 */ /* 0x000fca0007ffe1ff */
[----:B------:R-:W-:Y:S02]  /*3660*/  IMAD R19, R56, R19, R52 ;  /* 0x0000001338137224 */ /* 0x000fe400078e0234 */
.L_x_19:
[----:B------:R-:W-:Y:S05]  /*3670*/  BSYNC B0 ;  /* 0x0000000000007941 */ /* 0x000fea0003800000 */
.L_x_17:
[----:B------:R-:W-:Y:S01]  /*3680*/  LOP3.LUT R0, R18, R2, RZ, 0xfc, !PT ;  /* 0x0000000212007212 */ /* 0x000fe200078efcff */
[----:B------:R-:W-:Y:S03]  /*3690*/  BSSY B0, `(.L_x_20) ;  /* 0x000002a000007945 */ /* 0x000fe60003800000 */
[----:B------:R-:W-:-:S13]  /*36a0*/  ISETP.NE.U32.AND P0, PT, R0, RZ, PT ;  /* 0x000000ff0000720c */ /* 0x000fda0003f05070 */
[----:B------:R-:W-:Y:S05]  /*36b0*/  @!P0 BRA `(.L_x_21) ;  /* 0x0000011000008947 */ /* 0x000fea0003800000 */
[----:B------:R-:W-:Y:S01]  /*36c0*/  IMAD.MOV.U32 R27, RZ, RZ, R19 ;  /* 0x000000ffff1b7224 */ /* 0x000fe200078e0013 */
[----:B------:R-:W-:Y:S01]  /*36d0*/  MOV R24, R48 ;  /* 0x0000003000187202 */ /* 0x000fe20000000f00 */
[----:B------:R-:W-:Y:S01]  /*36e0*/  IMAD.MOV.U32 R23, RZ, RZ, R2 ;  /* 0x000000ffff177224 */ /* 0x000fe200078e0002 */
[----:B------:R-:W-:Y:S02]  /*36f0*/  MOV R22, 0x3710 ;  /* 0x0000371000167802 */ /* 0x000fe40000000f00 */
[----:B------:R-:W-:Y:S05]  /*3700*/  CALL.REL.NOINC `($__internal_0_$__cuda_sm20_div_s64) ;  /* 0x000028f000007944 */ /* 0x000fea0003c00000 */
[----:B------:R-:W-:Y:S02]  /*3710*/  IADD3 R22, P0, RZ, -R0, RZ ;  /* 0x80000000ff167210 */ /* 0x000fe40007f1e0ff */
[----:B------:R-:W-:Y:S02]  /*3720*/  LOP3.LUT R19, R19, R18, RZ, 0x3c, !PT ;  /* 0x0000001213137212 */ /* 0x000fe400078e3cff */
[----:B------:R-:W-:Y:S01]  /*3730*/  MOV R52, R0 ;  /* 0x0000000000347202 */ /* 0x000fe20000000f00 */
[----:B------:R-:W-:Y:S01]  /*3740*/  IMAD.X R20, RZ, RZ, ~R21, P0 ;  /* 0x000000ffff147224 */ /* 0x000fe200000e0e15 */
[C---:B------:R-:W-:Y:S02]  /*3750*/  LOP3.LUT R18, R19.reuse, R18, RZ, 0x3c, !PT ;  /* 0x0000001213127212 */ /* 0x040fe400078e3cff */
[----:B------:R-:W-:Y:S01]  /*3760*/  MOV R53, R21 ;  /* 0x0000001500357202 */ /* 0x000fe20000000f00 */
[----:B------:R-:W-:Y:S01]  /*3770*/  IMAD R20, R20, R48, RZ ;  /* 0x0000003014147224 */ /* 0x000fe200078e02ff */
[----:B------:R-:W-:-:S03]  /*3780*/  LOP3.LUT R19, R19, R18, RZ, 0x3c, !PT ;  /* 0x0000001213137212 */ /* 0x000fc600078e3cff */
[-C--:B------:R-:W-:Y:S02]  /*3790*/  IMAD R2, R2, R22.reuse, R20 ;  /* 0x0000001602027224 */ /* 0x080fe400078e0214 */
[----:B------:R-:W-:-:S04]  /*37a0*/  IMAD.WIDE.U32 R48, R48, R22, R18 ;  /* 0x0000001630307225 */ /* 0x000fc800078e0012 */
[----:B------:R-:W-:Y:S01]  /*37b0*/  IMAD.IADD R2, R49, 0x1, R2 ;  /* 0x0000000131027824 */ /* 0x000fe200078e0202 */
[----:B------:R-:W-:Y:S05]  /*37c0*/  BRA `(.L_x_22) ;  /* 0x0000016000007947 */ /* 0x000fea0003800000 */
.L_x_21:
[----:B------:R-:W0:Y:S01]  /*37d0*/  I2F.U32.RP R20, R48 ;  /* 0x0000003000147306 */ /* 0x000e220000209000 */
[----:B------:R-:W-:Y:S01]  /*37e0*/  ISETP.NE.U32.AND P0, PT, R48, RZ, PT ;  /* 0x000000ff3000720c */ /* 0x000fe20003f05070 */
[----:B------:R-:W-:Y:S01]  /*37f0*/  IMAD.MOV.U32 R53, RZ, RZ, RZ ;  /* 0x000000ffff357224 */ /* 0x000fe200078e00ff */
[----:B------:R-:W-:-:S05]  /*3800*/  MOV R2, RZ ;  /* 0x000000ff00027202 */ /* 0x000fca0000000f00 */
[----:B0-----:R-:W0:Y:S02]  /*3810*/  MUFU.RCP R20, R20 ;  /* 0x0000001400147308 */ /* 0x001e240000001000 */
[----:B0-----:R-:W-:-:S06]  /*3820*/  IADD3 R20, R20, 0xffffffe, RZ ;  /* 0x0ffffffe14147810 */ /* 0x001fcc0007ffe0ff */
[----:B------:R0:W1:Y:S02]  /*3830*/  F2I.FTZ.U32.TRUNC.NTZ R21, R20 ;  /* 0x0000001400157305 */ /* 0x000064000021f000 */
[----:B0-----:R-:W-:Y:S01]  /*3840*/  HFMA2.MMA R20, -RZ, RZ, 0, 0 ;  /* 0x00000000ff147435 */ /* 0x001fe200000001ff */
[----:B-1----:R-:W-:-:S04]  /*3850*/  IMAD.MOV R0, RZ, RZ, -R21 ;  /* 0x000000ffff007224 */ /* 0x002fc800078e0a15 */
[----:B------:R-:W-:-:S05]  /*3860*/  IMAD R0, R0, R48, RZ ;  /* 0x0000003000007224 */ /* 0x000fca00078e02ff */
[----:B------:R-:W-:-:S06]  /*3870*/  IMAD.HI.U32 R0, R21, R0, R20 ;  /* 0x0000000015007227 */ /* 0x000fcc00078e0014 */
[----:B------:R-:W-:-:S04]  /*3880*/  IMAD.HI.U32 R52, R0, R19, RZ ;  /* 0x0000001300347227 */ /* 0x000fc800078e00ff */
[----:B------:R-:W-:-:S04]  /*3890*/  IMAD.MOV R0, RZ, RZ, -R52 ;  /* 0x000000ffff007224 */ /* 0x000fc800078e0a34 */
[----:B------:R-:W-:-:S05]  /*38a0*/  IMAD R0, R48, R0, R19 ;  /* 0x0000000030007224 */ /* 0x000fca00078e0213 */
[----:B------:R-:W-:-:S13]  /*38b0*/  ISETP.GE.U32.AND P2, PT, R0, R48, PT ;  /* 0x000000300000720c */ /* 0x000fda0003f46070 */
[-C--:B------:R-:W-:Y:S02]  /*38c0*/  @P2 IADD3 R0, R0, -R48.reuse, RZ ;  /* 0x8000003000002210 */ /* 0x080fe40007ffe0ff */
[----:B------:R-:W-:Y:S02]  /*38d0*/  @P2 IADD3 R52, R52, 0x1, RZ ;  /* 0x0000000134342810 */ /* 0x000fe40007ffe0ff */
[----:B------:R-:W-:-:S13]  /*38e0*/  ISETP.GE.U32.AND P1, PT, R0, R48, PT ;  /* 0x000000300000720c */ /* 0x000fda0003f26070 */
[----:B------:R-:W-:Y:S02]  /*38f0*/  @P1 IADD3 R52, R52, 0x1, RZ ;  /* 0x0000000134341810 */ /* 0x000fe40007ffe0ff */
[----:B------:R-:W-:-:S05]  /*3900*/  @!P0 LOP3.LUT R52, RZ, R48, RZ, 0x33, !PT ;  /* 0x00000030ff348212 */ /* 0x000fca00078e33ff */
[----:B------:R-:W-:-:S04]  /*3910*/  IMAD.MOV R0, RZ, RZ, -R52 ;  /* 0x000000ffff007224 */ /* 0x000fc800078e0a34 */
[----:B------:R-:W-:Y:S02]  /*3920*/  IMAD R48, R48, R0, R19 ;  /* 0x0000000030307224 */ /* 0x000fe400078e0213 */
.L_x_22:
[----:B------:R-:W-:Y:S05]  /*3930*/  BSYNC B0 ;  /* 0x0000000000007941 */ /* 0x000fea0003800000 */
.L_x_20:
[----:B------:R-:W-:Y:S01]  /*3940*/  LOP3.LUT R0, R53, R5, RZ, 0xfc, !PT ;  /* 0x0000000535007212 */ /* 0x000fe200078efcff */
[----:B------:R-:W-:Y:S01]  /*3950*/  IMAD.MOV.U32 R26, RZ, RZ, c[0x0][0x210] ;  /* 0x00008400ff1a7624 */ /* 0x000fe200078e00ff */
[----:B------:R-:W-:Y:S02]  /*3960*/  BSSY B0, `(.L_x_23) ;  /* 0x000002b000007945 */ /* 0x000fe40003800000 */
[----:B------:R-:W-:Y:S02]  /*3970*/  ISETP.NE.U32.AND P0, PT, R0, RZ, PT ;  /* 0x000000ff0000720c */ /* 0x000fe40003f05070 */
[----:B------:R-:W-:-:S11]  /*3980*/  SEL R26, R26, 0x1, P3 ;  /* 0x000000011a1a7807 */ /* 0x000fd60001800000 */
[----:B------:R-:W-:Y:S05]  /*3990*/  @!P0 BRA `(.L_x_24) ;  /* 0x0000011000008947 */ /* 0x000fea0003800000 */
[----:B------:R-:W-:Y:S01]  /*39a0*/  IMAD.MOV.U32 R27, RZ, RZ, R52 ;  /* 0x000000ffff1b7224 */ /* 0x000fe200078e0034 */
[----:B------:R-:W-:Y:S01]  /*39b0*/  MOV R24, R6 ;  /* 0x0000000600187202 */ /* 0x000fe20000000f00 */
[----:B------:R-:W-:Y:S01]  /*39c0*/  IMAD.MOV.U32 R18, RZ, RZ, R53 ;  /* 0x000000ffff127224 */ /* 0x000fe200078e0035 */
[----:B------:R-:W-:Y:S02]  /*39d0*/  MOV R23, R5 ;  /* 0x0000000500177202 */ /* 0x000fe40000000f00 */
[----:B------:R-:W-:Y:S02]  /*39e0*/  MOV R22, 0x3a00 ;  /* 0x00003a0000167802 */ /* 0x000fe40000000f00 */
[----:B------:R-:W-:Y:S05]  /*39f0*/  CALL.REL.NOINC `($__internal_0_$__cuda_sm20_div_s64) ;  /* 0x0000260000007944 */ /* 0x000fea0003c00000 */
[----:B------:R-:W-:Y:S01]  /*3a00*/  IADD3 R19, P0, RZ, -R0, RZ ;  /* 0x80000000ff137210 */ /* 0x000fe20007f1e0ff */
[----:B------:R-:W-:Y:S01]  /*3a10*/  IMAD.MOV.U32 R20, RZ, RZ, R0 ;  /* 0x000000ffff147224 */ /* 0x000fe200078e0000 */
[----:B------:R-:W-:Y:S02]  /*3a20*/  MOV R22, R52 ;  /* 0x0000003400167202 */ /* 0x000fe40000000f00 */
[----:B------:R-:W-:Y:S02]  /*3a30*/  IADD3.X R18, RZ, ~R21, RZ, P0, !PT ;  /* 0x80000015ff127210 */ /* 0x000fe400007fe4ff */
[----:B------:R-:W-:-:S03]  /*3a40*/  MOV R23, R53 ;  /* 0x0000003500177202 */ /* 0x000fc60000000f00 */
[----:B------:R-:W-:Y:S02]  /*3a50*/  IMAD R18, R18, R6, RZ ;  /* 0x0000000612127224 */ /* 0x000fe400078e02ff */
[----:B------:R-:W-:-:S04]  /*3a60*/  IMAD.WIDE.U32 R22, R6, R19, R22 ;  /* 0x0000001306167225 */ /* 0x000fc800078e0016 */
[----:B------:R-:W-:Y:S02]  /*3a70*/  IMAD R5, R5, R19, R18 ;  /* 0x0000001305057224 */ /* 0x000fe400078e0212 */
[----:B------:R-:W-:-:S03]  /*3a80*/  IMAD.MOV.U32 R52, RZ, RZ, R22 ;  /* 0x000000ffff347224 */ /* 0x000fc600078e0016 */
[----:B------:R-:W-:Y:S01]  /*3a90*/  IADD3 R5, R23, R5, RZ ;  /* 0x0000000517057210 */ /* 0x000fe20007ffe0ff */
[----:B------:R-:W-:Y:S05]  /*3aa0*/  BRA `(.L_x_25) ;  /* 0x0000016000007947 */ /* 0x000fea0003800000 */
.L_x_24:
        /* <DEDUP_REMOVED lines=22> */
.L_x_25:
[----:B------:R-:W-:Y:S05]  /*3c10*/  BSYNC B0 ;  /* 0x0000000000007941 */ /* 0x000fea0003800000 */
.L_x_23:
[-C--:B------:R-:W-:Y:S01]  /*3c20*/  IMAD R0, R51, R17.reuse, RZ ;  /* 0x0000001133007224 */ /* 0x080fe200078e02ff */
[----:B------:R-:W-:Y:S01]  /*3c30*/  ULDC.U8 UR10, c[0x0][0x329] ;  /* 0x0000ca40000a7ab9 */ /* 0x000fe20000000000 */
[C---:B------:R-:W-:Y:S01]  /*3c40*/  IMAD.WIDE.U32 R56, R50.reuse, R17, RZ ;  /* 0x0000001132387225 */ /* 0x040fe200078e00ff */
[----:B------:R-:W-:Y:S01]  /*3c50*/  UISETP.NE.AND UP0, UPT, UR10, URZ, UPT ;  /* 0x0000003f0a00728c */ /* 0x000fe2000bf05270 */
[----:B------:R-:W-:Y:S01]  /*3c60*/  BSSY B0, `(.L_x_26) ;  /* 0x0000046000007945 */ /* 0x000fe20003800000 */
[----:B------:R-:W-:Y:S01]  /*3c70*/  ULDC.64 UR4, c[0x0][0x210] ;  /* 0x0000840000047ab9 */ /* 0x000fe20000000a00 */
[----:B------:R-:W-:Y:S01]  /*3c80*/  IMAD R0, R50, R16, R0 ;  /* 0x0000001032007224 */ /* 0x000fe200078e0200 */
[----:B------:R-:W-:Y:S01]  /*3c90*/  UIMAD UR4, UR4, UR5, URZ ;  /* 0x00000005040472a4 */ /* 0x000fe2000f8e023f */
[----:B------:R-:W-:Y:S01]  /*3ca0*/  IMAD R2, R2, R26, RZ ;  /* 0x0000001a02027224 */ /* 0x000fe200078e02ff */
[----:B------:R-:W-:Y:S02]  /*3cb0*/  USEL UR5, UR5, 0x1, !UP0 ;  /* 0x0000000105057887 */ /* 0x000fe4000c000000 */
[----:B------:R-:W-:Y:S01]  /*3cc0*/  IADD3 R0, R57, R0, RZ ;  /* 0x0000000039007210 */ /* 0x000fe20007ffe0ff */
[----:B------:R-:W-:Y:S01]  /*3cd0*/  USHF.R.S32.HI UR11, URZ, 0x1f, UR4 ;  /* 0x0000001f3f0b7899 */ /* 0x000fe20008011404 */
[----:B------:R-:W-:Y:S01]  /*3ce0*/  IMAD R6, R5, UR4, RZ ;  /* 0x0000000405067c24 */ /* 0x000fe2000f8e02ff */
[----:B------:R-:W-:Y:S01]  /*3cf0*/  USHF.R.S32.HI UR10, URZ, 0x1f, UR5 ;  /* 0x0000001f3f0a7899 */ /* 0x000fe20008011405 */
[----:B------:R-:W-:-:S02]  /*3d00*/  IMAD R5, R21, UR5, RZ ;  /* 0x0000000515057c24 */ /* 0x000fc4000f8e02ff */
[----:B------:R-:W-:Y:S01]  /*3d10*/  IMAD R19, R0, R14, RZ ;  /* 0x0000000e00137224 */ /* 0x000fe200078e02ff */
[----:B------:R-:W-:Y:S01]  /*3d20*/  SHF.R.S32.HI R0, RZ, 0x1f, R26 ;  /* 0x0000001fff007819 */ /* 0x000fe2000001141a */
[----:B------:R-:W-:Y:S02]  /*3d30*/  IMAD R6, R52, UR11, R6 ;  /* 0x0000000b34067c24 */ /* 0x000fe4000f8e0206 */
[----:B------:R-:W-:Y:S02]  /*3d40*/  IMAD R19, R13, R56, R19 ;  /* 0x000000380d137224 */ /* 0x000fe400078e0213 */
[----:B------:R-:W-:-:S04]  /*3d50*/  IMAD.WIDE.U32 R56, R56, R14, RZ ;  /* 0x0000000e38387225 */ /* 0x000fc800078e00ff */
[----:B------:R-:W-:Y:S01]  /*3d60*/  IMAD R2, R0, R48, R2 ;  /* 0x0000003000027224 */ /* 0x000fe200078e0202 */
[----:B------:R-:W-:Y:S01]  /*3d70*/  IADD3 R19, R57, R19, RZ ;  /* 0x0000001339137210 */ /* 0x000fe20007ffe0ff */
[----:B------:R-:W-:-:S03]  /*3d80*/  IMAD.WIDE.U32 R48, R48, R26, RZ ;  /* 0x0000001a30307225 */ /* 0x000fc600078e00ff */
[----:B------:R-:W-:Y:S01]  /*3d90*/  LOP3.LUT R0, R59, R19, RZ, 0xfc, !PT ;  /* 0x000000133b007212 */ /* 0x000fe200078efcff */
[----:B------:R-:W-:Y:S01]  /*3da0*/  IMAD.WIDE.U32 R52, R52, UR4, RZ ;  /* 0x0000000434347c25 */ /* 0x000fe2000f8e00ff */
[----:B------:R-:W-:Y:S02]  /*3db0*/  IADD3 R2, R49, R2, RZ ;  /* 0x0000000231027210 */ /* 0x000fe40007ffe0ff */
[----:B------:R-:W-:Y:S01]  /*3dc0*/  ISETP.NE.U32.AND P0, PT, R0, RZ, PT ;  /* 0x000000ff0000720c */ /* 0x000fe20003f05070 */
[C---:B------:R-:W-:Y:S01]  /*3dd0*/  IMAD R5, R20.reuse, UR10, R5 ;  /* 0x0000000a14057c24 */ /* 0x040fe2000f8e0205 */
[----:B------:R-:W-:Y:S01]  /*3de0*/  IADD3 R6, R53, R6, RZ ;  /* 0x0000000635067210 */ /* 0x000fe20007ffe0ff */
[----:B------:R-:W-:-:S04]  /*3df0*/  IMAD.WIDE.U32 R50, R20, UR5, RZ ;  /* 0x0000000514327c25 */ /* 0x000fc8000f8e00ff */
[----:B------:R-:W-:Y:S01]  /*3e00*/  IMAD R4, R4, UR4, RZ ;  /* 0x0000000404047c24 */ /* 0x000fe2000f8e02ff */
[----:B------:R-:W-:Y:S01]  /*3e10*/  IADD3 R5, R51, R5, RZ ;  /* 0x0000000533057210 */ /* 0x000fe20007ffe0ff */
[----:B------:R-:W-:-:S04]  /*3e20*/  IMAD R3, R3, UR4, RZ ;  /* 0x0000000403037c24 */ /* 0x000fc8000f8e02ff */
        /* <DEDUP_REMOVED lines=10> */
[----:B------:R-:W-:-:S05]  /*3ed0*/  IADD3.X R18, RZ, ~R21, RZ, P0, !PT ;  /* 0x80000015ff127210 */ /* 0x000fca00007fe4ff */
[-C--:B------:R-:W-:Y:S02]  /*3ee0*/  IMAD R18, R18, R56.reuse, RZ ;  /* 0x0000003812127224 */ /* 0x080fe400078e02ff */
[----:B------:R-:W-:-:S04]  /*3ef0*/  IMAD.WIDE.U32 R56, R20, R56, R22 ;  /* 0x0000003814387225 */ /* 0x000fc800078e0016 */
[----:B------:R-:W-:Y:S01]  /*3f00*/  IMAD R18, R19, R20, R18 ;  /* 0x0000001413127224 */ /* 0x000fe200078e0212 */
[----:B------:R-:W-:Y:S02]  /*3f10*/  MOV R19, R56 ;  /* 0x0000003800137202 */ /* 0x000fe40000000f00 */
[----:B------:R-:W-:Y:S01]  /*3f20*/  MOV R56, R0 ;  /* 0x0000000000387202 */ /* 0x000fe20000000f00 */
[----:B------:R-:W-:Y:S01]  /*3f30*/  IMAD.IADD R18, R57, 0x1, R18 ;  /* 0x0000000139127824 */ /* 0x000fe200078e0212 */
[----:B------:R-:W-:Y:S01]  /*3f40*/  MOV R57, R21 ;  /* 0x0000001500397202 */ /* 0x000fe20000000f00 */
[----:B------:R-:W-:Y:S05]  /*3f50*/  BRA `(.L_x_28) ;  /* 0x0000016000007947 */ /* 0x000fea0003800000 */
.L_x_27:
[----:B------:R-:W0:Y:S01]  /*3f60*/  I2F.U32.RP R0, R56 ;  /* 0x0000003800007306 */ /* 0x000e220000209000 */
[----:B------:R-:W-:Y:S01]  /*3f70*/  HFMA2.MMA R18, -RZ, RZ, 0, 0 ;  /* 0x00000000ff127435 */ /* 0x000fe200000001ff */
[----:B------:R-:W-:-:S06]  /*3f80*/  ISETP.NE.U32.AND P0, PT, R56, RZ, PT ;  /* 0x000000ff3800720c */ /* 0x000fcc0003f05070 */
[----:B0-----:R-:W0:Y:S02]  /*3f90*/  MUFU.RCP R0, R0 ;  /* 0x0000000000007308 */ /* 0x001e240000001000 */
[----:B0-----:R-:W-:-:S06]  /*3fa0*/  IADD3 R0, R0, 0xffffffe, RZ ;  /* 0x0ffffffe00007810 */ /* 0x001fcc0007ffe0ff */
[----:B------:R-:W0:Y:S02]  /*3fb0*/  F2I.FTZ.U32.TRUNC.NTZ R19, R0 ;  /* 0x0000000000137305 */ /* 0x000e24000021f000 */
[----:B0-----:R-:W-:-:S04]  /*3fc0*/  IMAD.MOV R0, RZ, RZ, -R19 ;  /* 0x000000ffff007224 */ /* 0x001fc800078e0a13 */
[----:B------:R-:W-:-:S04]  /*3fd0*/  IMAD R0, R0, R56, RZ ;  /* 0x0000003800007224 */ /* 0x000fc800078e02ff */
        /* <DEDUP_REMOVED lines=11> */
[----:B------:R-:W-:Y:S01]  /*4090*/  IMAD R19, R56, R19, R58 ;  /* 0x0000001338137224 */ /* 0x000fe200078e023a */
[----:B------:R-:W-:Y:S01]  /*40a0*/  MOV R56, R57 ;  /* 0x0000003900387202 */ /* 0x000fe20000000f00 */
[----:B------:R-:W-:Y:S02]  /*40b0*/  IMAD.MOV.U32 R57, RZ, RZ, RZ ;  /* 0x000000ffff397224 */ /* 0x000fe400078e00ff */
.L_x_28:
[----:B------:R-:W-:Y:S05]  /*40c0*/  BSYNC B0 ;  /* 0x0000000000007941 */ /* 0x000fea0003800000 */
.L_x_26:
        /* <DEDUP_REMOVED lines=9> */
[----:B------:R-:W-:Y:S01]  /*4160*/  LOP3.LUT R19, R19, R18, RZ, 0x3c, !PT ;  /* 0x0000001213137212 */ /* 0x000fe200078e3cff */
[--C-:B------:R-:W-:Y:S01]  /*4170*/  IMAD.MOV.U32 R59, RZ, RZ, R21.reuse ;  /* 0x000000ffff3b7224 */ /* 0x100fe200078e0015 */
[----:B------:R-:W-:Y:S02]  /*4180*/  IADD3 R22, P0, RZ, -R0, RZ ;  /* 0x80000000ff167210 */ /* 0x000fe40007f1e0ff */
[C---:B------:R-:W-:Y:S02]  /*4190*/  LOP3.LUT R18, R19.reuse, R18, RZ, 0x3c, !PT ;  /* 0x0000001213127212 */ /* 0x040fe400078e3cff */
[----:B------:R-:W-:Y:S01]  /*41a0*/  MOV R58, R0 ;  /* 0x00000000003a7202 */ /* 0x000fe20000000f00 */
[----:B------:R-:W-:Y:S01]  /*41b0*/  IMAD.X R20, RZ, RZ, ~R21, P0 ;  /* 0x000000ffff147224 */ /* 0x000fe200000e0e15 */
[----:B------:R-:W-:-:S03]  /*41c0*/  LOP3.LUT R19, R19, R18, RZ, 0x3c, !PT ;  /* 0x0000001213137212 */ /* 0x000fc600078e3cff */
[----:B------:R-:W-:Y:S02]  /*41d0*/  IMAD R20, R20, R17, RZ ;  /* 0x0000001114147224 */ /* 0x000fe400078e02ff */
[----:B------:R-:W-:-:S04]  /*41e0*/  IMAD.WIDE.U32 R18, R17, R22, R18 ;  /* 0x0000001611127225 */ /* 0x000fc800078e0012 */
[----:B------:R-:W-:Y:S01]  /*41f0*/  IMAD R16, R16, R22, R20 ;  /* 0x0000001610107224 */ /* 0x000fe200078e0214 */
[----:B------:R-:W-:-:S03]  /*4200*/  MOV R17, R18 ;  /* 0x0000001200117202 */ /* 0x000fc60000000f00 */
[----:B------:R-:W-:Y:S01]  /*4210*/  IMAD.IADD R16, R19, 0x1, R16 ;  /* 0x0000000113107824 */ /* 0x000fe200078e0210 */
[----:B------:R-:W-:Y:S05]  /*4220*/  BRA `(.L_x_31) ;  /* 0x0000016000007947 */ /* 0x000fea0003800000 */
.L_x_30:
[----:B------:R-:W0:Y:S01]  /*4230*/  I2F.U32.RP R0, R17 ;  /* 0x0000001100007306 */ /* 0x000e220000209000 */
[----:B------:R-:W-:Y:S01]  /*4240*/  HFMA2.MMA R58, -RZ, RZ, 0, 0 ;  /* 0x00000000ff3a7435 */ /* 0x000fe200000001ff */
[----:B------:R-:W-:Y:S02]  /*4250*/  ISETP.NE.U32.AND P0, PT, R17, RZ, PT ;  /* 0x000000ff1100720c */ /* 0x000fe40003f05070 */
[----:B------:R-:W-:-:S04]  /*4260*/  MOV R16, RZ ;  /* 0x000000ff00107202 */ /* 0x000fc80000000f00 */
[----:B0-----:R-:W0:Y:S02]  /*4270*/  MUFU.RCP R0, R0 ;  /* 0x0000000000007308 */ /* 0x001e240000001000 */
[----:B0-----:R-:W-:-:S06]  /*4280*/  IADD3 R0, R0, 0xffffffe, RZ ;  /* 0x0ffffffe00007810 */ /* 0x001fcc0007ffe0ff */
[----:B------:R-:W0:Y:S02]  /*4290*/  F2I.FTZ.U32.TRUNC.NTZ R59, R0 ;  /* 0x00000000003b7305 */ /* 0x000e24000021f000 */
[----:B0-----:R-:W-:-:S04]  /*42a0*/  IMAD.MOV R0, RZ, RZ, -R59 ;  /* 0x000000ffff007224 */ /* 0x001fc800078e0a3b */
[----:B------:R-:W-:-:S04]  /*42b0*/  IMAD R0, R0, R17, RZ ;  /* 0x0000001100007224 */ /* 0x000fc800078e02ff */
[----:B------:R-:W-:-:S04]  /*42c0*/  IMAD.HI.U32 R58, R59, R0, R58 ;  /* 0x000000003b3a7227 */ /* 0x000fc800078e003a */
[----:B------:R-:W-:Y:S02]  /*42d0*/  IMAD.MOV.U32 R59, RZ, RZ, RZ ;  /* 0x000000ffff3b7224 */ /* 0x000fe400078e00ff */
        /* <DEDUP_REMOVED lines=11> */
.L_x_31:
[----:B------:R-:W-:Y:S05]  /*4390*/  BSYNC B0 ;  /* 0x0000000000007941 */ /* 0x000fea0003800000 */
.L_x_29:
[----:B------:R-:W-:Y:S01]  /*43a0*/  LOP3.LUT R0, R59, R13, RZ, 0xfc, !PT ;  /* 0x0000000d3b007212 */ /* 0x000fe200078efcff */
[----:B------:R-:W-:Y:S03]  /*43b0*/  BSSY B0, `(.L_x_32) ;  /* 0x000002b000007945 */ /* 0x000fe60003800000 */
        /* <DEDUP_REMOVED lines=19> */
.L_x_33:
[----:B------:R-:W0:Y:S01]  /*44f0*/  I2F.U32.RP R0, R14 ;  /* 0x0000000e00007306 */ /* 0x000e220000209000 */
[----:B------:R-:W-:Y:S01]  /*4500*/  IMAD.MOV.U32 R18, RZ, RZ, RZ ;  /* 0x000000ffff127224 */ /* 0x000fe200078e00ff */
[----:B------:R-:W-:Y:S01]  /*4510*/  ISETP.NE.U32.AND P0, PT, R14, RZ, PT ;  /* 0x000000ff0e00720c */ /* 0x000fe20003f05070 */
[----:B------:R-:W-:-:S05]  /*4520*/  IMAD.MOV.U32 R21, RZ, RZ, RZ ;  /* 0x000000ffff157224 */ /* 0x000fca00078e00ff */
[----:B0-----:R-:W0:Y:S02]  /*4530*/  MUFU.RCP R0, R0 ;  /* 0x0000000000007308 */ /* 0x001e240000001000 */
[----:B0-----:R-:W-:-:S06]  /*4540*/  IADD3 R0, R0, 0xffffffe, RZ ;  /* 0x0ffffffe00007810 */ /* 0x001fcc0007ffe0ff */
[----:B------:R-:W0:Y:S02]  /*4550*/  F2I.FTZ.U32.TRUNC.NTZ R19, R0 ;  /* 0x0000000000137305 */ /* 0x000e24000021f000 */
[----:B0-----:R-:W-:-:S04]  /*4560*/  IMAD.MOV R0, RZ, RZ, -R19 ;  /* 0x000000ffff007224 */ /* 0x001fc800078e0a13 */
        /* <DEDUP_REMOVED lines=8> */
[----:B------:R-:W-:Y:S01]  /*45f0*/  ISETP.GE.U32.AND P1, PT, R13, R14, PT ;  /* 0x0000000e0d00720c */ /* 0x000fe20003f26070 */
[----:B------:R-:W-:-:S12]  /*4600*/  IMAD.MOV.U32 R13, RZ, RZ, RZ ;  /* 0x000000ffff0d7224 */ /* 0x000fd800078e00ff */
[----:B------:R-:W-:Y:S02]  /*4610*/  @P1 IADD3 R0, R0, 0x1, RZ ;  /* 0x0000000100001810 */ /* 0x000fe40007ffe0ff */
[----:B------:R-:W-:-:S04]  /*4620*/  @!P0 LOP3.LUT R0, RZ, R14, RZ, 0x33, !PT ;  /* 0x0000000eff008212 */ /* 0x000fc800078e33ff */
[----:B------:R-:W-:Y:S02]  /*4630*/  IADD3 R18, -R0, RZ, RZ ;  /* 0x000000ff00127210 */ /* 0x000fe40007ffe1ff */
[----:B------:R-:W-:-:S03]  /*4640*/  MOV R20, R0 ;  /* 0x0000000000147202 */ /* 0x000fc60000000f00 */
[----:B------:R-:W-:Y:S02]  /*4650*/  IMAD R14, R14, R18, R58 ;  /* 0x000000120e0e7224 */ /* 0x000fe400078e023a */
.L_x_34:
[----:B------:R-:W-:Y:S05]  /*4660*/  BSYNC B0 ;  /* 0x0000000000007941 */ /* 0x000fea0003800000 */
.L_x_32:
[----:B------:R-:W-:Y:S01]  /*4670*/  SHF.R.S32.HI R19, RZ, 0x1f, R7 ;  /* 0x0000001fff137819 */ /* 0x000fe20000011407 */
[-C--:B------:R-:W-:Y:S01]  /*4680*/  IMAD R18, R21, R7.reuse, RZ ;  /* 0x0000000715127224 */ /* 0x080fe200078e02ff */
[----:B------:R-:W-:Y:S01]  /*4690*/  BSSY B0, `(.L_x_35) ;  /* 0x000003b000007945 */ /* 0x000fe20003800000 */
[----:B------:R-:W-:-:S04]  /*46a0*/  IMAD.WIDE.U32 R58, R20, R7, RZ ;  /* 0x00000007143a7225 */ /* 0x000fc800078e00ff */
[----:B------:R-:W-:Y:S01]  /*46b0*/  IMAD R7, R19, R20, R18 ;  /* 0x0000001413077224 */ /* 0x000fe200078e0212 */
[----:B------:R-:W-:Y:S01]  /*46c0*/  LOP3.LUT R19, R57, R11, RZ, 0xfc, !PT ;  /* 0x0000000b39137212 */ /* 0x000fe200078efcff */
[----:B------:R-:W-:Y:S01]  /*46d0*/  IMAD R0, R26, c[0x0][0x214], RZ ;  /* 0x000085001a007a24 */ /* 0x000fe200078e02ff */
[----:B------:R-:W-:Y:S01]  /*46e0*/  SHF.R.S32.HI R20, RZ, 0x1f, R4 ;  /* 0x0000001fff147819 */ /* 0x000fe20000011404 */
[----:B------:R-:W-:Y:S01]  /*46f0*/  IMAD R13, R13, R4, RZ ;  /* 0x000000040d0d7224 */ /* 0x000fe200078e02ff */
[----:B------:R-:W-:Y:S01]  /*4700*/  ISETP.NE.U32.AND P0, PT, R19, RZ, PT ;  /* 0x000000ff1300720c */ /* 0x000fe20003f05070 */
[----:B------:R-:W-:Y:S01]  /*4710*/  IMAD R16, R16, R0, RZ ;  /* 0x0000000010107224 */ /* 0x000fe200078e02ff */
[----:B------:R-:W-:Y:S01]  /*4720*/  SHF.R.S32.HI R18, RZ, 0x1f, R0 ;  /* 0x0000001fff127819 */ /* 0x000fe20000011400 */
[----:B------:R-:W-:Y:S01]  /*4730*/  IMAD.WIDE.U32 R60, R14, R4, RZ ;  /* 0x000000040e3c7225 */ /* 0x000fe200078e00ff */
[----:B------:R-:W-:-:S03]  /*4740*/  IADD3 R7, R59, R7, RZ ;  /* 0x000000073b077210 */ /* 0x000fc60007ffe0ff */
[----:B------:R-:W-:Y:S02]  /*4750*/  IMAD R4, R18, R17, R16 ;  /* 0x0000001112047224 */ /* 0x000fe400078e0210 */
[----:B------:R-:W-:Y:S02]  /*4760*/  IMAD R13, R20, R14, R13 ;  /* 0x0000000e140d7224 */ /* 0x000fe400078e020d */
[----:B------:R-:W-:-:S03]  /*4770*/  IMAD.WIDE.U32 R16, R17, R0, RZ ;  /* 0x0000000011107225 */ /* 0x000fc600078e00ff */
[----:B------:R-:W-:Y:S02]  /*4780*/  IADD3 R13, R61, R13, RZ ;  /* 0x0000000d3d0d7210 */ /* 0x000fe40007ffe0ff */
[----:B------:R-:W-:Y:S01]  /*4790*/  IADD3 R4, R17, R4, RZ ;  /* 0x0000000411047210 */ /* 0x000fe20007ffe0ff */
        /* <DEDUP_REMOVED lines=9> */
[----:B------:R-:W-:-:S02]  /*4830*/  MOV R22, R56 ;  /* 0x0000003800167202 */ /* 0x000fc40000000f00 */
[-C--:B------:R-:W-:Y:S02]  /*4840*/  IADD3.X R14, RZ, ~R21.reuse, RZ, P0, !PT ;  /* 0x80000015ff0e7210 */ /* 0x080fe400007fe4ff */
[----:B------:R-:W-:Y:S01]  /*4850*/  MOV R56, R0 ;  /* 0x0000000000387202 */ /* 0x000fe20000000f00 */
[----:B------:R-:W-:Y:S01]  /*4860*/  IMAD.WIDE.U32 R22, R12, R18, R22 ;  /* 0x000000120c167225 */ /* 0x000fe200078e0016 */
[----:B------:R-:W-:-:S03]  /*4870*/  MOV R57, R21 ;  /* 0x0000001500397202 */ /* 0x000fc60000000f00 */
[----:B------:R-:W-:Y:S01]  /*4880*/  IMAD R14, R14, R12, RZ ;  /* 0x0000000c0e0e7224 */ /* 0x000fe200078e02ff */
[----:B------:R-:W-:-:S03]  /*4890*/  MOV R12, R22 ;  /* 0x00000016000c7202 */ /* 0x000fc60000000f00 */
[----:B------:R-:W-:-:S04]  /*48a0*/  IMAD R11, R11, R18, R14 ;  /* 0x000000120b0b7224 */ /* 0x000fc800078e020e */
[----:B------:R-:W-:Y:S01]  /*48b0*/  IMAD.IADD R11, R23, 0x1, R11 ;  /* 0x00000001170b7824 */ /* 0x000fe200078e020b */
[----:B------:R-:W-:Y:S05]  /*48c0*/  BRA `(.L_x_37) ;  /* 0x0000017000007947 */ /* 0x000fea0003800000 */
.L_x_36:
        /* <DEDUP_REMOVED lines=20> */
[----:B------:R-:W-:Y:S01]  /*4a10*/  IMAD R12, R12, R0, R56 ;  /* 0x000000000c0c7224 */ /* 0x000fe200078e0238 */
[----:B------:R-:W-:Y:S01]  /*4a20*/  MOV R56, R57 ;  /* 0x0000003900387202 */ /* 0x000fe20000000f00 */
[----:B------:R-:W-:Y:S02]  /*4a30*/  IMAD.MOV.U32 R57, RZ, RZ, RZ ;  /* 0x000000ffff397224 */ /* 0x000fe400078e00ff */
.L_x_37:
[----:B------:R-:W-:Y:S05]  /*4a40*/  BSYNC B0 ;  /* 0x0000000000007941 */ /* 0x000fea0003800000 */
.L_x_35:
[----:B------:R-:W-:Y:S01]  /*4a50*/  ULDC UR5, c[0x0][0x1c0] ;  /* 0x0000700000057ab9 */ /* 0x000fe20000000800 */
[----:B------:R-:W-:Y:S01]  /*4a60*/  LOP3.LUT R14, R57, R9, RZ, 0xfc, !PT ;  /* 0x00000009390e7212 */ /* 0x000fe200078efcff */
[----:B------:R-:W-:Y:S01]  /*4a70*/  ULDC UR4, c[0x0][0x214] ;  /* 0x0000850000047ab9 */ /* 0x000fe20000000800 */
[----:B------:R-:W-:Y:S01]  /*4a80*/  BSSY B0, `(.L_x_38) ;  /* 0x0000033000007945 */ /* 0x000fe20003800000 */
[----:B------:R-:W-:Y:S01]  /*4a90*/  UIMAD UR4, UR5, UR4, URZ ;  /* 0x00000004050472a4 */ /* 0x000fe2000f8e023f */
[----:B------:R-:W-:-:S05]  /*4aa0*/  ISETP.NE.U32.AND P0, PT, R14, RZ, PT ;  /* 0x000000ff0e00720c */ /* 0x000fca0003f05070 */
[----:B------:R-:W-:-:S04]  /*4ab0*/  IMAD R26, R26, UR4, RZ ;  /* 0x000000041a1a7c24 */ /* 0x000fc8000f8e02ff */
[-C--:B------:R-:W-:Y:S01]  /*4ac0*/  IMAD R11, R11, R26.reuse, RZ ;  /* 0x0000001a0b0b7224 */ /* 0x080fe200078e02ff */
[----:B------:R-:W-:Y:S01]  /*4ad0*/  SHF.R.S32.HI R0, RZ, 0x1f, R26 ;  /* 0x0000001fff007819 */ /* 0x000fe2000001141a */
[----:B------:R-:W-:-:S04]  /*4ae0*/  IMAD.WIDE.U32 R62, R12, R26, RZ ;  /* 0x0000001a0c3e7225 */ /* 0x000fc800078e00ff */
[----:B------:R-:W-:-:S05]  /*4af0*/  IMAD R11, R0, R12, R11 ;  /* 0x0000000c000b7224 */ /* 0x000fca00078e020b */
        /* <DEDUP_REMOVED lines=11> */
[----:B------:R-:W-:-:S03]  /*4bb0*/  IADD3.X R12, RZ, ~R21, RZ, P0, !PT ;  /* 0x80000015ff0c7210 */ /* 0x000fc600007fe4ff */
[----:B------:R-:W-:-:S04]  /*4bc0*/  IMAD.WIDE.U32 R18, R10, R14, R18 ;  /* 0x0000000e0a127225 */ /* 0x000fc800078e0012 */
[----:B------:R-:W-:Y:S01]  /*4bd0*/  IMAD R12, R12, R10, RZ ;  /* 0x0000000a0c0c7224 */ /* 0x000fe200078e02ff */
[----:B------:R-:W-:Y:S02]  /*4be0*/  MOV R10, R18 ;  /* 0x00000012000a7202 */ /* 0x000fe40000000f00 */
[----:B------:R-:W-:Y:S01]  /*4bf0*/  MOV R18, R0 ;  /* 0x0000000000127202 */ /* 0x000fe20000000f00 */
[----:B------:R-:W-:-:S04]  /*4c00*/  IMAD R9, R9, R14, R12 ;  /* 0x0000000e09097224 */ /* 0x000fc800078e020c */
[----:B------:R-:W-:Y:S01]  /*4c10*/  IMAD.IADD R9, R19, 0x1, R9 ;  /* 0x0000000113097824 */ /* 0x000fe200078e0209 */
[----:B------:R-:W-:Y:S01]  /*4c20*/  MOV R19, R21 ;  /* 0x0000001500137202 */ /* 0x000fe20000000f00 */
[----:B------:R-:W-:Y:S05]  /*4c30*/  BRA `(.L_x_40) ;  /* 0x0000017000007947 */ /* 0x000fea0003800000 */
.L_x_39:
        /* <DEDUP_REMOVED lines=9> */
[----:B------:R-:W-:-:S04]  /*4cd0*/  IMAD.HI.U32 R0, R19, R0, R18 ;  /* 0x0000000013007227 */ /* 0x000fc800078e0012 */
[----:B------:R-:W-:Y:S02]  /*4ce0*/  IMAD.MOV.U32 R19, RZ, RZ, RZ ;  /* 0x000000ffff137224 */ /* 0x000fe400078e00ff */
        /* <DEDUP_REMOVED lines=9> */
[----:B------:R-:W-:Y:S02]  /*4d80*/  IADD3 R0, -R12, RZ, RZ ;  /* 0x000000ff0c007210 */ /* 0x000fe40007ffe1ff */
[----:B------:R-:W-:-:S03]  /*4d90*/  MOV R18, R12 ;  /* 0x0000000c00127202 */ /* 0x000fc60000000f00 */
[----:B------:R-:W-:Y:S02]  /*4da0*/  IMAD R10, R10, R0, R56 ;  /* 0x000000000a0a7224 */ /* 0x000fe400078e0238 */
.L_x_40:
[----:B------:R-:W-:Y:S05]  /*4db0*/  BSYNC B0 ;  /* 0x0000000000007941 */ /* 0x000fea0003800000 */
.L_x_38:
[----:B------:R-:W-:Y:S01]  /*4dc0*/  IADD3 R48, P1, P0, R52, R50, R48 ;  /* 0x0000003234307210 */ /* 0x000fe2000783e030 */
[----:B------:R-:W-:Y:S02]  /*4dd0*/  IMAD R0, R19, R8, RZ ;  /* 0x0000000813007224 */ /* 0x000fe400078e02ff */
[----:B------:R-:W-:Y:S01]  /*4de0*/  IMAD R9, R9, R3, RZ ;  /* 0x0000000309097224 */ /* 0x000fe200078e02ff */
[----:B------:R-:W-:Y:S02]  /*4df0*/  IADD3 R48, P3, P2, R58, R48, R16 ;  /* 0x000000303a307210 */ /* 0x000fe40007a7e010 */
[----:B------:R-:W-:Y:S02]  /*4e00*/  IADD3.X R2, R6, R5, R2, P1, P0 ;  /* 0x0000000506027210 */ /* 0x000fe40000fe0402 */
[----:B------:R-:W-:Y:S02]  /*4e10*/  IADD3 R48, P1, P0, R62, R48, R60 ;  /* 0x000000303e307210 */ /* 0x000fe4000783e03c */
[----:B------:R-:W-:-:S02]  /*4e20*/  IADD3.X R2, R7, R2, R4, P3, P2 ;  /* 0x0000000207027210 */ /* 0x000fc40001fe4404 */
[----:B------:R-:W-:Y:S02]  /*4e30*/  SHF.R.S32.HI R4, RZ, 0x1f, R8 ;  /* 0x0000001fff047819 */ /* 0x000fe40000011408 */
[----:B------:R-:W-:Y:S02]  /*4e40*/  IADD3.X R49, R11, R2, R13, P1, P0 ;  /* 0x000000020b317210 */ /* 0x000fe40000fe040d */
[----:B------:R-:W-:Y:S01]  /*4e50*/  SHF.R.S32.HI R2, RZ, 0x1f, R3 ;  /* 0x0000001fff027819 */ /* 0x000fe20000011403 */
[-C--:B------:R-:W-:Y:S02]  /*4e60*/  IMAD R0, R4, R18.reuse, R0 ;  /* 0x0000001204007224 */ /* 0x080fe400078e0200 */
[----:B------:R-:W-:-:S04]  /*4e70*/  IMAD.WIDE.U32 R48, R8, R18, R48 ;  /* 0x0000001208307225 */ /* 0x000fc800078e0030 */
[----:B------:R-:W-:Y:S02]  /*4e80*/  IMAD.IADD R49, R49, 0x1, R0 ;  /* 0x0000000131317824 */ /* 0x000fe400078e0200 */
[-C--:B------:R-:W-:Y:S02]  /*4e90*/  IMAD R2, R2, R10.reuse, R9 ;  /* 0x0000000a02027224 */ /* 0x080fe400078e0209 */
[----:B------:R-:W-:-:S04]  /*4ea0*/  IMAD.WIDE.U32 R10, R3, R10, R48 ;  /* 0x0000000a030a7225 */ /* 0x000fc800078e0030 */
[----:B------:R-:W-:Y:S01]  /*4eb0*/  IMAD.IADD R2, R11, 0x1, R2 ;  /* 0x000000010b027824 */ /* 0x000fe200078e0202 */
[----:B------:R-:W-:-:S04]  /*4ec0*/  LEA R4, P0, R10, c[0x0][0x200], 0x2 ;  /* 0x000080000a047a11 */ /* 0x000fc800078010ff */
[----:B------:R-:W-:-:S05]  /*4ed0*/  LEA.HI.X R5, R10, c[0x0][0x204], R2, 0x2, P0 ;  /* 0x000081000a057a11 */ /* 0x000fca00000f1402 */
[----:B------:R0:W-:Y:S01]  /*4ee0*/  STG.E [R4.64], R30 ;  /* 0x0000001e04007986 */ /* 0x0001e2000c101908 */
[----:B------:R-:W-:Y:S05]  /*4ef0*/  BRA `(.L_x_15) ;  /* 0x0000003000007947 */ /* 0x000fea0003800000 */
.L_x_16:
[----:B------:R-:W-:-:S04]  /*4f00*/  LEA R2, P0, R52, c[0x0][0x200], 0x2 ;  /* 0x0000800034027a11 */ /* 0x000fc800078010ff */
[----:B------:R-:W-:-:S05]  /*4f10*/  LEA.HI.X R3, R52, c[0x0][0x204], R53, 0x2, P0 ;  /* 0x0000810034037a11 */ /* 0x000fca00000f1435 */
[----:B------:R0:W-:Y:S04]  /*4f20*/  STG.E [R2.64], R30 ;  /* 0x0000001e02007986 */ /* 0x0001e8000c101908 */
.L_x_15:
[----:B------:R-:W-:Y:S05]  /*4f30*/  BSYNC B1 ;  /* 0x0000000000017941 */ /* 0x000fea0003800000 */
.L_x_14:
[C---:B------:R-:W-:Y:S01]  /*4f40*/  IADD3 R0, R47.reuse, 0x8, RZ ;  /* 0x000000082f007810 */ /* 0x040fe20007ffe0ff */
[----:B------:R-:W-:Y:S01]  /*4f50*/  HFMA2.MMA R12, -RZ, RZ, 0, 0 ;  /* 0x00000000ff0c7435 */ /* 0x000fe200000001ff */
[----:B------:R-:W-:Y:S01]  /*4f60*/  CS2R R10, SRZ ;  /* 0x00000000000a7805 */ /* 0x000fe2000001ff00 */
[----:B------:R-:W-:Y:S01]  /*4f70*/  CS2R R8, SRZ ;  /* 0x0000000000087805 */ /* 0x000fe2000001ff00 */
[----:B------:R-:W-:Y:S01]  /*4f80*/  ISETP.GE.OR P2, PT, R0, c[0x0][0x314], P6 ;  /* 0x0000c50000007a0c */ /* 0x000fe20003746670 */
[----:B------:R-:W-:Y:S01]  /*4f90*/  CS2R R6, SRZ ;  /* 0x0000000000067805 */ /* 0x000fe2000001ff00 */
[----:B------:R-:W-:Y:S01]  /*4fa0*/  IADD3 R0, R47, 0x10, RZ ;  /* 0x000000102f007810 */ /* 0x000fe20007ffe0ff */
[----:B0-----:R-:W-:-:S03]  /*4fb0*/  CS2R R4, SRZ ;  /* 0x0000000000047805 */ /* 0x001fc6000001ff00 */
[----:B------:R-:W-:Y:S02]  /*4fc0*/  ISETP.GE.OR P1, PT, R0, c[0x0][0x314], P6 ;  /* 0x0000c50000007a0c */ /* 0x000fe40003726670 */
[----:B------:R-:W-:-:S04]  /*4fd0*/  IADD3 R0, R47, 0x18, RZ ;  /* 0x000000182f007810 */ /* 0x000fc80007ffe0ff */
[----:B------:R-:W-:Y:S01]  /*4fe0*/  ISETP.GE.OR P0, PT, R0, c[0x0][0x314], P6 ;  /* 0x0000c50000007a0c */ /* 0x000fe20003706670 */
[----:B------:R-:W-:Y:S01]  /*4ff0*/  @!P2 FADD.FTZ R2, -R30, R46 ;  /* 0x0000002e1e02a221 */ /* 0x000fe20000010100 */
[----:B------:R-:W-:-:S03]  /*5000*/  IADD3 R0, R47, 0x20, RZ ;  /* 0x000000202f007810 */ /* 0x000fc60007ffe0ff */
[----:B------:R-:W-:Y:S01]  /*5010*/  @!P2 FMUL.FTZ R2, R2, 1.4426950216293334961 ;  /* 0x3fb8aa3b0202a820 */ /* 0x000fe20000410000 */
[----:B------:R-:W-:Y:S01]  /*5020*/  ISETP.GE.OR P5, PT, R0, c[0x0][0x314], P6 ;  /* 0x0000c50000007a0c */ /* 0x000fe200037a6670 */
[----:B------:R-:W-:Y:S01]  /*5030*/  @!P1 FADD.FTZ R43, -R30, R43 ;  /* 0x0000002b1e2b9221 */ /* 0x000fe20000010100 */
[----:B------:R-:W-:-:S03]  /*5040*/  IADD3 R0, R47, 0x28, RZ ;  /* 0x000000282f007810 */ /* 0x000fc60007ffe0ff */
[----:B------:R-:W-:Y:S01]  /*5050*/  @!P1 FMUL.FTZ R43, R43, 1.4426950216293334961 ;  /* 0x3fb8aa3b2b2b9820 */ /* 0x000fe20000410000 */
[----:B------:R-:W0:Y:S01]  /*5060*/  @!P2 MUFU.EX2 R2, R2 ;  /* 0x000000020002a308 */ /* 0x000e220000000800 */
[----:B------:R-:W-:Y:S01]  /*5070*/  @!P0 FADD.FTZ R44, -R30, R44 ;  /* 0x0000002c1e2c8221 */ /* 0x000fe20000010100 */
[----:B------:R-:W-:Y:S02]  /*5080*/  ISETP.GE.OR P4, PT, R0, c[0x0][0x314], P6 ;  /* 0x0000c50000007a0c */ /* 0x000fe40003786670 */
[----:B------:R-:W-:Y:S01]  /*5090*/  IADD3 R0, R47, 0x30, RZ ;  /* 0x000000302f007810 */ /* 0x000fe20007ffe0ff */
[----:B------:R-:W-:Y:S02]  /*50a0*/  @!P0 FMUL.FTZ R44, R44, 1.4426950216293334961 ;  /* 0x3fb8aa3b2c2c8820 */ /* 0x000fe40000410000 */
[----:B------:R-:W-:Y:S01]  /*50b0*/  @!P5 FADD.FTZ R41, -R30, R41 ;  /* 0x000000291e29d221 */ /* 0x000fe20000010100 */
[----:B------:R-:W1:Y:S01]  /*50c0*/  @!P1 MUFU.EX2 R43, R43 ;  /* 0x0000002b002b9308 */ /* 0x000e620000000800 */
[----:B------:R-:W-:-:S02]  /*50d0*/  ISETP.GE.OR P3, PT, R0, c[0x0][0x314], P6 ;  /* 0x0000c50000007a0c */ /* 0x000fc40003766670 */
[----:B------:R-:W-:Y:S01]  /*50e0*/  IADD3 R0, R47, 0x38, RZ ;  /* 0x000000382f007810 */ /* 0x000fe20007ffe0ff */
[----:B------:R-:W-:-:S03]  /*50f0*/  @!P5 FMUL.FTZ R41, R41, 1.4426950216293334961 ;  /* 0x3fb8aa3b2929d820 */ /* 0x000fc60000410000 */
[----:B------:R-:W-:Y:S01]  /*5100*/  @!P4 FADD.FTZ R42, -R30, R42 ;  /* 0x0000002a1e2ac221 */ /* 0x000fe20000010100 */
[----:B------:R-:W2:Y:S01]  /*5110*/  @!P0 MUFU.EX2 R44, R44 ;  /* 0x0000002c002c8308 */ /* 0x000ea20000000800 */
[----:B0-----:R0:W-:Y:S01]  /*5120*/  @!P2 STS [R25.X4+0x220], R2 ;  /* 0x000220021900a388 */ /* 0x0011e20000004800 */
[----:B------:R-:W-:Y:S01]  /*5130*/  ISETP.GE.OR P2, PT, R0, c[0x0][0x314], P6 ;  /* 0x0000c50000007a0c */ /* 0x000fe20003746670 */
[----:B------:R-:W-:Y:S01]  /*5140*/  @!P4 FMUL.FTZ R42, R42, 1.4426950216293334961 ;  /* 0x3fb8aa3b2a2ac820 */ /* 0x000fe20000410000 */
[----:B------:R-:W-:Y:S02]  /*5150*/  IADD3 R0, R47, 0x40, RZ ;  /* 0x000000402f007810 */ /* 0x000fe40007ffe0ff */
[----:B------:R-:W-:Y:S01]  /*5160*/  @!P3 FADD.FTZ R39, -R30, R39 ;  /* 0x000000271e27b221 */ /* 0x000fe20000010100 */
[----:B-1----:R-:W-:Y:S01]  /*5170*/  @!P1 STS [R25.X4+0x440], R43 ;  /* 0x0004402b19009388 */ /* 0x002fe20000004800 */
[----:B------:R-:W-:Y:S02]  /*5180*/  ISETP.GE.OR P1, PT, R0, c[0x0][0x314], P6 ;  /* 0x0000c50000007a0c */ /* 0x000fe40003726670 */
[----:B------:R-:W-:Y:S01]  /*5190*/  @!P3 FMUL.FTZ R39, R39, 1.4426950216293334961 ;  /* 0x3fb8aa3b2727b820 */ /* 0x000fe20000410000 */
[----:B------:R-:W-:Y:S01]  /*51a0*/  IADD3 R0, R47, 0x48, RZ ;  /* 0x000000482f007810 */ /* 0x000fe20007ffe0ff */
[----:B------:R-:W1:Y:S03]  /*51b0*/  @!P4 MUFU.EX2 R42, R42 ;  /* 0x0000002a002ac308 */ /* 0x000e660000000800 */
[----:B------:R-:W-:Y:S01]  /*51c0*/  @!P2 FADD.FTZ R40, -R30, R40 ;  /* 0x000000281e28a221 */ /* 0x000fe20000010100 */
[----:B--2---:R-:W-:Y:S01]  /*51d0*/  @!P0 STS [R25.X4+0x660], R44 ;  /* 0x0006602c19008388 */ /* 0x004fe20000004800 */
[----:B------:R-:W-:-:S02]  /*51e0*/  ISETP.GE.OR P0, PT, R0, c[0x0][0x314], P6 ;  /* 0x0000c50000007a0c */ /* 0x000fc40003706670 */
[----:B------:R-:W-:Y:S01]  /*51f0*/  @!P2 FMUL.FTZ R40, R40, 1.4426950216293334961 ;  /* 0x3fb8aa3b2828a820 */ /* 0x000fe20000410000 */
[----:B------:R-:W2:Y:S01]  /*5200*/  @!P3 MUFU.EX2 R39, R39 ;  /* 0x000000270027b308 */ /* 0x000ea20000000800 */
[----:B------:R-:W-:Y:S01]  /*5210*/  IADD3 R0, R47, 0x50, RZ ;  /* 0x000000502f007810 */ /* 0x000fe20007ffe0ff */
[----:B------:R-:W-:-:S04]  /*5220*/  @!P1 FADD.FTZ R37, -R30, R37 ;  /* 0x000000251e259221 */ /* 0x000fc80000010100 */
[----:B------:R-:W-:Y:S01]  /*5230*/  @!P1 FMUL.FTZ R37, R37, 1.4426950216293334961 ;  /* 0x3fb8aa3b25259820 */ /* 0x000fe20000410000 */
[----:B0-----:R-:W-:Y:S01]  /*5240*/  CS2R R2, SRZ ;  /* 0x0000000000027805 */ /* 0x001fe2000001ff00 */
[----:B------:R-:W0:Y:S01]  /*5250*/  @!P2 MUFU.EX2 R40, R40 ;  /* 0x000000280028a308 */ /* 0x000e220000000800 */
[----:B-1----:R-:W-:Y:S01]  /*5260*/  @!P4 STS [R25.X4+0xaa0], R42 ;  /* 0x000aa02a1900c388 */ /* 0x002fe20000004800 */
[----:B------:R-:W-:Y:S01]  /*5270*/  @!P0 FADD.FTZ R38, -R30, R38 ;  /* 0x000000261e268221 */ /* 0x000fe20000010100 */
[----:B------:R-:W-:Y:S02]  /*5280*/  ISETP.GE.OR P4, PT, R0, c[0x0][0x314], P6 ;  /* 0x0000c50000007a0c */ /* 0x000fe40003786670 */
[----:B------:R-:W-:Y:S01]  /*5290*/  IADD3 R0, R47, 0x58, RZ ;  /* 0x000000582f007810 */ /* 0x000fe20007ffe0ff */
[----:B------:R-:W-:Y:S02]  /*52a0*/  @!P0 FMUL.FTZ R38, R38, 1.4426950216293334961 ;  /* 0x3fb8aa3b26268820 */ /* 0x000fe40000410000 */
[----:B------:R-:W1:Y:S01]  /*52b0*/  @!P1 MUFU.EX2 R37, R37 ;  /* 0x0000002500259308 */ /* 0x000e620000000800 */
[----:B--2---:R-:W-:Y:S01]  /*52c0*/  @!P3 STS [R25.X4+0xcc0], R39 ;  /* 0x000cc0271900b388 */ /* 0x004fe20000004800 */
[----:B------:R-:W-:-:S02]  /*52d0*/  ISETP.GE.OR P3, PT, R0, c[0x0][0x314], P6 ;  /* 0x0000c50000007a0c */ /* 0x000fc40003766670 */
[----:B------:R-:W-:-:S04]  /*52e0*/  IADD3 R0, R47, 0x60, RZ ;  /* 0x000000602f007810 */ /* 0x000fc80007ffe0ff */
[----:B------:R-:W2:Y:S01]  /*52f0*/  @!P0 MUFU.EX2 R38, R38 ;  /* 0x0000002600268308 */ /* 0x000ea20000000800 */
[----:B0-----:R-:W-:Y:S01]  /*5300*/  @!P2 STS [R25.X4+0xee0], R40 ;  /* 0x000ee0281900a388 */ /* 0x001fe20000004800 */
[----:B------:R-:W-:Y:S01]  /*5310*/  ISETP.GE.OR P2, PT, R0, c[0x0][0x314], P6 ;  /* 0x0000c50000007a0c */ /* 0x000fe20003746670 */
[----:B------:R-:W-:Y:S01]  /*5320*/  @!P4 FADD.FTZ R35, -R30, R35 ;  /* 0x000000231e23c221 */ /* 0x000fe20000010100 */
[----:B------:R-:W-:-:S03]  /*5330*/  IADD3 R0, R47, 0x68, RZ ;  /* 0x000000682f007810 */ /* 0x000fc60007ffe0ff */
[----:B------:R-:W-:Y:S01]  /*5340*/  @!P3 FADD.FTZ R36, -R30, R36 ;  /* 0x000000241e24b221 */ /* 0x000fe20000010100 */
[----:B------:R-:W0:Y:S01]  /*5350*/  @!P5 MUFU.EX2 R41, R41 ;  /* 0x000000290029d308 */ /* 0x000e220000000800 */
[----:B-1----:R-:W-:Y:S01]  /*5360*/  @!P1 STS [R25.X4+0x1100], R37 ;  /* 0x0011002519009388 */ /* 0x002fe20000004800 */
[----:B------:R-:W-:Y:S01]  /*5370*/  ISETP.GE.OR P1, PT, R0, c[0x0][0x314], P6 ;  /* 0x0000c50000007a0c */ /* 0x000fe20003726670 */
[----:B------:R-:W-:Y:S01]  /*5380*/  @!P4 FMUL.FTZ R35, R35, 1.4426950216293334961 ;  /* 0x3fb8aa3b2323c820 */ /* 0x000fe20000410000 */
[C---:B------:R-:W-:Y:S01]  /*5390*/  IADD3 R0, R47.reuse, 0x70, RZ ;  /* 0x000000702f007810 */ /* 0x040fe20007ffe0ff */
[----:B------:R-:W-:Y:S02]  /*53a0*/  @!P3 FMUL.FTZ R36, R36, 1.4426950216293334961 ;  /* 0x3fb8aa3b2424b820 */ /* 0x000fe40000410000 */
[----:B------:R-:W-:Y:S01]  /*53b0*/  @!P2 FADD.FTZ R33, -R30, R33 ;  /* 0x000000211e21a221 */ /* 0x000fe20000010100 */
[----:B--2---:R-:W-:Y:S01]  /*53c0*/  @!P0 STS [R25.X4+0x1320], R38 ;  /* 0x0013202619008388 */ /* 0x004fe20000004800 */
[----:B------:R-:W-:Y:S01]  /*53d0*/  ISETP.GE.OR P0, PT, R0, c[0x0][0x314], P6 ;  /* 0x0000c50000007a0c */ /* 0x000fe20003706670 */
[----:B------:R-:W1:Y:S01]  /*53e0*/  @!P4 MUFU.EX2 R35, R35 ;  /* 0x000000230023c308 */ /* 0x000e620000000800 */
[----:B------:R-:W-:Y:S01]  /*53f0*/  IADD3 R0, R47, 0x78, RZ ;  /* 0x000000782f007810 */ /* 0x000fe20007ffe0ff */
[----:B------:R-:W-:-:S03]  /*5400*/  @!P2 FMUL.FTZ R33, R33, 1.4426950216293334961 ;  /* 0x3fb8aa3b2121a820 */ /* 0x000fc60000410000 */
[----:B------:R-:W-:Y:S01]  /*5410*/  @!P1 FADD.FTZ R34, -R30, R34 ;  /* 0x000000221e229221 */ /* 0x000fe20000010100 */
[----:B0-----:R-:W-:Y:S01]  /*5420*/  @!P5 STS [R25.X4+0x880], R41 ;  /* 0x000880291900d388 */ /* 0x001fe20000004800 */
[C---:B------:R-:W-:Y:S01]  /*5430*/  ISETP.GE.OR P5, PT, R47.reuse, c[0x0][0x314], P6 ;  /* 0x0000c5002f007a0c */ /* 0x040fe200037a6670 */
[----:B------:R-:W0:Y:S01]  /*5440*/  @!P3 MUFU.EX2 R36, R36 ;  /* 0x000000240024b308 */ /* 0x000e220000000800 */
[----:B------:R-:W-:Y:S01]  /*5450*/  ISETP.GE.OR P6, PT, R0, c[0x0][0x314], P6 ;  /* 0x0000c50000007a0c */ /* 0x000fe200037c6670 */
[----:B------:R-:W-:Y:S02]  /*5460*/  @!P1 FMUL.FTZ R34, R34, 1.4426950216293334961 ;  /* 0x3fb8aa3b22229820 */ /* 0x000fe40000410000 */
[C---:B------:R-:W-:Y:S02]  /*5470*/  @!P0 FADD.FTZ R31, -R30.reuse, R31 ;  /* 0x0000001f1e1f8221 */ /* 0x040fe40000010100 */
[----:B------:R-:W-:Y:S02]  /*5480*/  IMAD.SHL.U32 R47, R47, 0x4, RZ ;  /* 0x000000042f2f7824 */ /* 0x000fe400078e00ff */
[----:B------:R-:W-:Y:S01]  /*5490*/  @!P0 FMUL.FTZ R31, R31, 1.4426950216293334961 ;  /* 0x3fb8aa3b1f1f8820 */ /* 0x000fe20000410000 */
[----:B------:R-:W2:Y:S01]  /*54a0*/  @!P2 MUFU.EX2 R33, R33 ;  /* 0x000000210021a308 */ /* 0x000ea20000000800 */
[----:B-1----:R-:W-:Y:S02]  /*54b0*/  @!P4 STS [R25.X4+0x1540], R35 ;  /* 0x001540231900c388 */ /* 0x002fe40000004800 */
[----:B------:R-:W-:-:S02]  /*54c0*/  @!P5 FADD.FTZ R45, -R30, R45 ;  /* 0x0000002d1e2dd221 */ /* 0x000fc40000010100 */
[----:B------:R-:W-:Y:S02]  /*54d0*/  @!P6 FADD.FTZ R30, -R30, R32 ;  /* 0x000000201e1ee221 */ /* 0x000fe40000010100 */
[----:B------:R-:W-:Y:S01]  /*54e0*/  @!P5 FMUL.FTZ R45, R45, 1.4426950216293334961 ;  /* 0x3fb8aa3b2d2dd820 */ /* 0x000fe20000410000 */
[----:B------:R-:W1:Y:S01]  /*54f0*/  @!P0 MUFU.EX2 R31, R31 ;  /* 0x0000001f001f8308 */ /* 0x000e620000000800 */
[----:B------:R-:W-:Y:S01]  /*5500*/  @!P6 FMUL.FTZ R0, R30, 1.4426950216293334961 ;  /* 0x3fb8aa3b1e00e820 */ /* 0x000fe20000410000 */
[----:B0-----:R-:W-:Y:S06]  /*5510*/  @!P3 STS [R25.X4+0x1760], R36 ;  /* 0x001760241900b388 */ /* 0x001fec0000004800 */
[----:B------:R-:W0:Y:S01]  /*5520*/  @!P6 MUFU.EX2 R0, R0 ;  /* 0x000000000000e308 */ /* 0x000e220000000800 */
[----:B--2---:R2:W-:Y:S07]  /*5530*/  @!P2 STS [R25.X4+0x1980], R33 ;  /* 0x001980211900a388 */ /* 0x0045ee0000004800 */
[----:B------:R-:W3:Y:S01]  /*5540*/  @!P5 MUFU.EX2 R45, R45 ;  /* 0x0000002d002dd308 */ /* 0x000ee20000000800 */
[----:B-1----:R-:W-:Y:S04]  /*5550*/  @!P0 STS [R25.X4+0x1dc0], R31 ;  /* 0x001dc01f19008388 */ /* 0x002fe80000004800 */
[----:B0-----:R0:W-:Y:S03]  /*5560*/  @!P6 STS [R25.X4+0x1fe0], R0 ;  /* 0x001fe0001900e388 */ /* 0x0011e60000004800 */
[----:B------:R-:W1:Y:S01]  /*5570*/  @!P1 MUFU.EX2 R34, R34 ;  /* 0x0000002200229308 */ /* 0x000e620000000800 */
[----:B---3--:R-:W-:Y:S01]  /*5580*/  @!P5 STS [R25.X4], R45 ;  /* 0x0000002d1900d388 */ /* 0x008fe20000004800 */
[----:B--2---:R-:W-:-:S03]  /*5590*/  IADD3 R33, R47, 0x40, RZ ;  /* 0x000000402f217810 */ /* 0x004fc60007ffe0ff */
[----:B-1----:R1:W-:Y:S01]  /*55a0*/  @!P1 STS [R25.X4+0x1ba0], R34 ;  /* 0x001ba02219009388 */ /* 0x0023e20000004800 */
[----:B0-----:R-:W-:-:S03]  /*55b0*/  IMAD.MOV.U32 R0, RZ, RZ, c[0x0][0x314] ;  /* 0x0000c500ff007624 */ /* 0x001fc600078e00ff */
[----:B------:R-:W-:Y:S02]  /*55c0*/  BAR.SYNC.DEFER_BLOCKING 0x0 ;  /* 0x0000000000007b1d */ /* 0x000fe40000010000 */
[----:B------:R-:W-:Y:S01]  /*55d0*/  ISETP.GE.AND P0, PT, R0, 0x1, PT ;  /* 0x000000010000780c */ /* 0x000fe20003f06270 */
[----:B------:R-:W-:Y:S01]  /*55e0*/  IMAD.MOV.U32 R0, RZ, RZ, RZ ;  /* 0x000000ffff007224 */ /* 0x000fe200078e00ff */
[----:B-1----:R-:W-:-:S11]  /*55f0*/  IADD3 R34, R47, 0x20, RZ ;  /* 0x000000202f227810 */ /* 0x002fd60007ffe0ff */
[----:B------:R-:W-:Y:S05]  /*5600*/  @!P0 BRA `(.L_x_41) ;  /* 0x000003a000008947 */ /* 0x000fea0003800000 */
[----:B------:R-:W-:Y:S01]  /*5610*/  ULDC UR5, c[0x0][0x22c] ;  /* 0x00008b0000057ab9 */ /* 0x000fe20000000800 */
[C---:B------:R-:W-:Y:S01]  /*5620*/  IMAD R29, R15.reuse, 0x60, R47 ;  /* 0x000000600f1d7824 */ /* 0x040fe200078e022f */
[----:B------:R-:W-:Y:S01]  /*5630*/  UIMAD UR5, UR7, UR5, URZ ;  /* 0x00000005070572a4 */ /* 0x000fe2000f8e023f */
[C---:B------:R-:W-:Y:S01]  /*5640*/  IADD3 R13, R28.reuse, -UR7, RZ ;  /* 0x800000071c0d7c10 */ /* 0x040fe2000fffe0ff */
[----:B------:R-:W-:Y:S01]  /*5650*/  IMAD R36, R28, c[0x0][0x22c], RZ ;  /* 0x00008b001c247a24 */ /* 0x000fe200078e02ff */
[----:B------:R-:W-:Y:S01]  /*5660*/  CS2R R16, SRZ ;  /* 0x0000000000107805 */ /* 0x000fe2000001ff00 */
[----:B------:R-:W-:Y:S01]  /*5670*/  USHF.R.S32.HI UR4, URZ, 0x1f, UR5 ;  /* 0x0000001f3f047899 */ /* 0x000fe20008011405 */
[C---:B------:R-:W-:Y:S01]  /*5680*/  ISETP.GE.AND P3, PT, R15.reuse, R13, PT ;  /* 0x0000000d0f00720c */ /* 0x040fe20003f66270 */
[----:B------:R-:W-:Y:S01]  /*5690*/  IMAD.SHL.U32 R14, R15, 0x4, RZ ;  /* 0x000000040f0e7824 */ /* 0x000fe200078e00ff */
[C---:B------:R-:W-:Y:S01]  /*56a0*/  IADD3 R12, P0, R29.reuse, UR5, RZ ;  /* 0x000000051d0c7c10 */ /* 0x040fe2000ff1e0ff */
[----:B------:R-:W-:Y:S01]  /*56b0*/  IMAD.MOV.U32 R32, RZ, RZ, RZ ;  /* 0x000000ffff207224 */ /* 0x000fe200078e00ff */
[----:B------:R-:W-:Y:S01]  /*56c0*/  CS2R R18, SRZ ;  /* 0x0000000000127805 */ /* 0x000fe2000001ff00 */
[----:B------:R-:W-:Y:S01]  /*56d0*/  CS2R R20, SRZ ;  /* 0x0000000000147805 */ /* 0x000fe2000001ff00 */
[----:B------:R-:W-:Y:S01]  /*56e0*/  LEA.HI.X.SX32 R29, R29, UR4, 0x1, P0 ;  /* 0x000000041d1d7c11 */ /* 0x000fe200080f0eff */
[----:B------:R-:W-:Y:S01]  /*56f0*/  CS2R R22, SRZ ;  /* 0x0000000000167805 */ /* 0x000fe2000001ff00 */
[----:B------:R-:W-:Y:S01]  /*5700*/  LEA R30, P0, R12, c[0x0][0x1d8], 0x2 ;  /* 0x000076000c1e7a11 */ /* 0x000fe200078010ff */
[----:B------:R-:W-:Y:S01]  /*5710*/  CS2R R24, SRZ ;  /* 0x0000000000187805 */ /* 0x000fe2000001ff00 */
[----:B------:R-:W-:Y:S01]  /*5720*/  CS2R R26, SRZ ;  /* 0x00000000001a7805 */ /* 0x000fe2000001ff00 */
[----:B------:R-:W-:Y:S01]  /*5730*/  IMAD.WIDE R36, R36, 0x4, RZ ;  /* 0x0000000424247825 */ /* 0x000fe200078e02ff */
[----:B------:R-:W-:-:S02]  /*5740*/  LEA.HI.X R29, R12, c[0x0][0x1dc], R29, 0x2, P0 ;  /* 0x000077000c1d7a11 */ /* 0x000fc400000f141d */
[----:B------:R-:W-:Y:S01]  /*5750*/  IADD3 R30, P0, R30, 0x100, RZ ;  /* 0x000001001e1e7810 */ /* 0x000fe20007f1e0ff */
[----:B------:R-:W-:-:S04]  /*5760*/  IMAD.MOV.U32 R12, RZ, RZ, RZ ;  /* 0x000000ffff0c7224 */ /* 0x000fc800078e00ff */
[----:B------:R-:W-:-:S05]  /*5770*/  IMAD.X R29, RZ, RZ, R29, P0 ;  /* 0x000000ffff1d7224 */ /* 0x000fca00000e061d */
.L_x_44:
[----:B------:R-:W-:Y:S01]  /*5780*/  MOV R31, R29 ;  /* 0x0000001d001f7202 */ /* 0x000fe20000000f00 */
[----:B------:R-:W-:Y:S01]  /*5790*/  BSSY B0, `(.L_x_42) ;  /* 0x000000e000007945 */ /* 0x000fe20003800000 */
[----:B------:R-:W-:-:S05]  /*57a0*/  @P3 BRA `(.L_x_43) ;  /* 0x000000c000003947 */ /* 0x000fca0003800000 */
[----:B------:R-:W-:Y:S01]  /*57b0*/  ISETP.GE.AND P2, PT, R47, c[0x0][0x220], PT ;  /* 0x000088002f007a0c */ /* 0x000fe20003f46270 */
[----:B------:R-:W-:Y:S01]  /*57c0*/  CS2R R16, SRZ ;  /* 0x0000000000107805 */ /* 0x000fe2000001ff00 */
[----:B------:R-:W-:Y:S01]  /*57d0*/  ISETP.GE.AND P1, PT, R34, c[0x0][0x220], PT ;  /* 0x0000880022007a0c */ /* 0x000fe20003f26270 */
[----:B------:R-:W-:Y:S01]  /*57e0*/  CS2R R18, SRZ ;  /* 0x0000000000127805 */ /* 0x000fe2000001ff00 */
[----:B------:R-:W-:Y:S01]  /*57f0*/  ISETP.GE.AND P0, PT, R33, c[0x0][0x220], PT ;  /* 0x0000880021007a0c */ /* 0x000fe20003f06270 */
[----:B------:R-:W-:Y:S01]  /*5800*/  CS2R R20, SRZ ;  /* 0x0000000000147805 */ /* 0x000fe2000001ff00 */
[----:B------:R-:W-:Y:S01]  /*5810*/  CS2R R22, SRZ ;  /* 0x0000000000167805 */ /* 0x000fe2000001ff00 */
[----:B------:R-:W-:Y:S01]  /*5820*/  CS2R R24, SRZ ;  /* 0x0000000000187805 */ /* 0x000fe2000001ff00 */
[----:B------:R-:W-:Y:S05]  /*5830*/  CS2R R26, SRZ ;  /* 0x00000000001a7805 */ /* 0x000fea000001ff00 */
[----:B------:R0:W5:Y:S04]  /*5840*/  @!P2 LDG.E.128 R16, [R30.64+-0x100] ;  /* 0xffff00081e10a981 */ /* 0x000168000c1e1d00 */
[----:B------:R0:W5:Y:S04]  /*5850*/  @!P1 LDG.E.128 R20, [R30.64+-0x80] ;  /* 0xffff80081e149981 */ /* 0x000168000c1e1d00 */
[----:B------:R0:W5:Y:S02]  /*5860*/  @!P0 LDG.E.128 R24, [R30.64] ;  /* 0x000000081e188981 */ /* 0x000164000c1e1d00 */
.L_x_43:
[----:B------:R-:W-:Y:S05]  /*5870*/  BSYNC B0 ;  /* 0x0000000000007941 */ /* 0x000fea0003800000 */
.L_x_42:
[----:B------:R1:W2:Y:S01]  /*5880*/  LDS R13, [R14] ;  /* 0x000000000e0d7984 */ /* 0x0002a20000000800 */
[----:B0-----:R-:W-:Y:S02]  /*5890*/  IADD3 R30, P0, R36, R30, RZ ;  /* 0x0000001e241e7210 */ /* 0x001fe40007f1e0ff */
[----:B------:R-:W-:Y:S02]  /*58a0*/  IADD3 R32, R32, 0x1, RZ ;  /* 0x0000000120207810 */ /* 0x000fe40007ffe0ff */
[----:B------:R-:W-:Y:S02]  /*58b0*/  IADD3.X R29, R37, R31, RZ, P0, !PT ;  /* 0x0000001f251d7210 */ /* 0x000fe400007fe4ff */
[----:B------:R-:W-:Y:S02]  /*58c0*/  ISETP.GE.AND P0, PT, R32, c[0x0][0x314], PT ;  /* 0x0000c50020007a0c */ /* 0x000fe40003f06270 */
[----:B-1----:R-:W-:Y:S01]  /*58d0*/  IADD3 R14, R14, 0x44, RZ ;  /* 0x000000440e0e7810 */ /* 0x002fe20007ffe0ff */
[C---:B--2--5:R-:W-:Y:S02]  /*58e0*/  FFMA.FTZ R0, R13.reuse, R16, R0 ;  /* 0x000000100d007223 */ /* 0x064fe40000010000 */
[C---:B------:R-:W-:Y:S02]  /*58f0*/  FFMA.FTZ R2, R13.reuse, R17, R2 ;  /* 0x000000110d027223 */ /* 0x040fe40000010002 */
        /* <DEDUP_REMOVED lines=9> */
[----:B------:R-:W-:Y:S01]  /*5990*/  FFMA.FTZ R12, R13, R27, R12 ;  /* 0x0000001b0d0c7223 */ /* 0x000fe2000001000c */
[----:B------:R-:W-:-:S05]  /*59a0*/  @!P0 BRA `(.L_x_44) ;  /* 0xfffffdd000008947 */ /* 0x000fca000383ffff */
.L_x_41:
[----:B------:R-:W-:Y:S02]  /*59b0*/  IADD3 R15, R15, UR7, RZ ;  /* 0x000000070f0f7c10 */ /* 0x000fe4000fffe0ff */
[----:B------:R-:W-:-:S02]  /*59c0*/  F2FP.BF16.PACK_AB R3, R4, R3 ;  /* 0x000000030403723e */ /* 0x000fc400000010ff */
[----:B------:R-:W-:Y:S02]  /*59d0*/  ISETP.GE.AND P0, PT, R15, R28, PT ;  /* 0x0000001c0f00720c */ /* 0x000fe40003f06270 */
[----:B------:R-:W-:Y:S02]  /*59e0*/  F2FP.BF16.PACK_AB R0, R2, R0 ;  /* 0x000000000200723e */ /* 0x000fe400000010ff */
[----:B------:R-:W-:Y:S02]  /*59f0*/  F2FP.BF16.PACK_AB R7, R8, R7 ;  /* 0x000000070807723e */ /* 0x000fe400000010ff */
[----:B------:R-:W-:Y:S01]  /*5a00*/  F2FP.BF16.PACK_AB R5, R6, R5 ;  /* 0x000000050605723e */ /* 0x000fe200000010ff */
[----:B------:R-:W-:Y:S01]  /*5a10*/  IMAD.MOV.U32 R8, RZ, RZ, R0 ;  /* 0x000000ffff087224 */ /* 0x000fe200078e0000 */
[----:B------:R-:W-:Y:S01]  /*5a20*/  F2FP.BF16.PACK_AB R10, R10, R9 ;  /* 0x000000090a0a723e */ /* 0x000fe200000010ff */
[----:B------:R-:W-:Y:S01]  /*5a30*/  IMAD.MOV.U32 R9, RZ, RZ, R3 ;  /* 0x000000ffff097224 */ /* 0x000fe200078e0003 */
[----:B------:R-:W-:Y:S01]  /*5a40*/  F2FP.BF16.PACK_AB R11, R12, R11 ;  /* 0x0000000b0c0b723e */ /* 0x000fe200000010ff */
[----:B------:R-:W-:-:S02]  /*5a50*/  IMAD.MOV.U32 R16, RZ, RZ, R5 ;  /* 0x000000ffff107224 */ /* 0x000fc400078e0005 */
[----:B------:R-:W-:Y:S01]  /*5a60*/  IMAD.MOV.U32 R17, RZ, RZ, R7 ;  /* 0x000000ffff117224 */ /* 0x000fe200078e0007 */
[----:B------:R-:W-:Y:S06]  /*5a70*/  @P0 EXIT ;  /* 0x000000000000094d */ /* 0x000fec0003800000 */
[----:B------:R-:W-:Y:S01]  /*5a80*/  IMAD.MOV.U32 R4, RZ, RZ, c[0x0][0x1c0] ;  /* 0x00007000ff047624 */ /* 0x000fe200078e00ff */
[----:B------:R-:W-:Y:S02]  /*5a90*/  IABS R7, R15 ;  /* 0x0000000f00077213 */ /* 0x000fe40000000000 */
[----:B------:R-:W-:Y:S01]  /*5aa0*/  IABS R3, c[0x0][0x214] ;  /* 0x0000850000037a13 */ /* 0x000fe20000000000 */
[----:B------:R-:W-:-:S05]  /*5ab0*/  IMAD R4, R4, c[0x0][0x214], RZ ;  /* 0x0000850004047a24 */ /* 0x000fca00078e02ff */
[-C--:B------:R-:W-:Y:S02]  /*5ac0*/  IABS R6, R4.reuse ;  /* 0x0000000400067213 */ /* 0x080fe40000000000 */
[----:B------:R-:W-:Y:S02]  /*5ad0*/  IABS R2, R4 ;  /* 0x0000000400027213 */ /* 0x000fe40000000000 */
[----:B------:R-:W0:Y:S03]  /*5ae0*/  I2F.RP R12, R6 ;  /* 0x00000006000c7306 */ /* 0x000e260000209400 */
[----:B------:R-:W-:-:S05]  /*5af0*/  IMAD.MOV R2, RZ, RZ, -R2 ;  /* 0x000000ffff027224 */ /* 0x000fca00078e0a02 */
[----:B0-----:R-:W0:Y:S02]  /*5b00*/  MUFU.RCP R12, R12 ;  /* 0x0000000c000c7308 */ /* 0x001e240000001000 */
[----:B0-----:R-:W-:-:S06]  /*5b10*/  IADD3 R12, R12, 0xffffffe, RZ ;  /* 0x0ffffffe0c0c7810 */ /* 0x001fcc0007ffe0ff */
[----:B------:R-:W0:Y:S02]  /*5b20*/  F2I.FTZ.U32.TRUNC.NTZ R13, R12 ;  /* 0x0000000c000d7305 */ /* 0x000e24000021f000 */
[--C-:B0-----:R-:W-:Y:S02]  /*5b30*/  IMAD.MOV R0, RZ, RZ, -R13.reuse ;  /* 0x000000ffff007224 */ /* 0x101fe400078e0a0d */
[----:B------:R-:W-:Y:S02]  /*5b40*/  IMAD.MOV.U32 R12, RZ, RZ, RZ ;  /* 0x000000ffff0c7224 */ /* 0x000fe400078e00ff */
[----:B------:R-:W-:Y:S02]  /*5b50*/  IMAD R5, R0, R6, RZ ;  /* 0x0000000600057224 */ /* 0x000fe400078e02ff */
[----:B------:R-:W0:Y:S02]  /*5b60*/  I2F.RP R0, R3 ;  /* 0x0000000300007306 */ /* 0x000e240000209400 */
[----:B------:R-:W-:-:S06]  /*5b70*/  IMAD.HI.U32 R5, R13, R5, R12 ;  /* 0x000000050d057227 */ /* 0x000fcc00078e000c */
[----:B------:R-:W-:-:S04]  /*5b80*/  IMAD.HI.U32 R5, R5, R7, RZ ;  /* 0x0000000705057227 */ /* 0x000fc800078e00ff */
[----:B------:R-:W-:Y:S01]  /*5b90*/  IMAD R2, R5, R2, R7 ;  /* 0x0000000205027224 */ /* 0x000fe200078e0207 */
[----:B0-----:R-:W0:Y:S04]  /*5ba0*/  MUFU.RCP R0, R0 ;  /* 0x0000000000007308 */ /* 0x001e280000001000 */
[----:B------:R-:W-:-:S13]  /*5bb0*/  ISETP.GT.U32.AND P1, PT, R6, R2, PT ;  /* 0x000000020600720c */ /* 0x000fda0003f24070 */
[----:B------:R-:W-:Y:S01]  /*5bc0*/  @!P1 IMAD.IADD R2, R2, 0x1, -R6 ;  /* 0x0000000102029824 */ /* 0x000fe200078e0a06 */
[----:B------:R-:W-:Y:S02]  /*5bd0*/  @!P1 IADD3 R5, R5, 0x1, RZ ;  /* 0x0000000105059810 */ /* 0x000fe40007ffe0ff */
[----:B0-----:R-:W-:Y:S02]  /*5be0*/  IADD3 R0, R0, 0xffffffe, RZ ;  /* 0x0ffffffe00007810 */ /* 0x001fe40007ffe0ff */
[----:B------:R-:W-:Y:S02]  /*5bf0*/  ISETP.GE.U32.AND P2, PT, R2, R6, PT ;  /* 0x000000060200720c */ /* 0x000fe40003f46070 */
[----:B------:R-:W-:Y:S01]  /*5c00*/  LOP3.LUT R2, R15, R4, RZ, 0x3c, !PT ;  /* 0x000000040f027212 */ /* 0x000fe200078e3cff */
[----:B------:R-:W0:Y:S01]  /*5c10*/  F2I.FTZ.U32.TRUNC.NTZ R13, R0 ;  /* 0x00000000000d7305 */ /* 0x000e22000021f000 */
[----:B------:R-:W-:Y:S02]  /*5c20*/  ISETP.NE.AND P1, PT, R4, RZ, PT ;  /* 0x000000ff0400720c */ /* 0x000fe40003f25270 */
[----:B------:R-:W-:-:S07]  /*5c30*/  ISETP.GE.AND P0, PT, R2, RZ, PT ;  /* 0x000000ff0200720c */ /* 0x000fce0003f06270 */
[----:B------:R-:W-:-:S06]  /*5c40*/  @P2 IADD3 R5, R5, 0x1, RZ ;  /* 0x0000000105052810 */ /* 0x000fcc0007ffe0ff */
[----:B------:R-:W-:Y:S01]  /*5c50*/  @!P0 IMAD.MOV R5, RZ, RZ, -R5 ;  /* 0x000000ffff058224 */ /* 0x000fe200078e0a05 */
[----:B------:R-:W-:Y:S01]  /*5c60*/  @!P1 LOP3.LUT R5, RZ, R4, RZ, 0x33, !PT ;  /* 0x00000004ff059212 */ /* 0x000fe200078e33ff */
[----:B0-----:R-:W-:-:S04]  /*5c70*/  IMAD.MOV R2, RZ, RZ, -R13 ;  /* 0x000000ffff027224 */ /* 0x001fc800078e0a0d */
[----:B------:R-:W-:Y:S02]  /*5c80*/  IMAD R4, R5, R4, RZ ;  /* 0x0000000405047224 */ /* 0x000fe400078e02ff */
[----:B------:R-:W-:Y:S02]  /*5c90*/  IMAD R2, R2, R3, RZ ;  /* 0x0000000302027224 */ /* 0x000fe400078e02ff */
[----:B------:R-:W-:Y:S02]  /*5ca0*/  IMAD.IADD R6, R15, 0x1, -R4 ;  /* 0x000000010f067824 */ /* 0x000fe400078e0a04 */
[----:B------:R-:W-:-:S03]  /*5cb0*/  IMAD.HI.U32 R2, R13, R2, R12 ;  /* 0x000000020d027227 */ /* 0x000fc600078e000c */
[----:B------:R-:W-:Y:S01]  /*5cc0*/  IABS R0, R6 ;  /* 0x0000000600007213 */ /* 0x000fe20000000000 */
[----:B------:R-:W-:Y:S01]  /*5cd0*/  IMAD.WIDE.U32 R12, R5, c[0x0][0x1e0], RZ ;  /* 0x00007800050c7a25 */ /* 0x000fe200078e00ff */
[----:B------:R-:W-:-:S03]  /*5ce0*/  LOP3.LUT R6, R6, c[0x0][0x214], RZ, 0x3c, !PT ;  /* 0x0000850006067a12 */ /* 0x000fc600078e3cff */
[----:B------:R-:W-:Y:S01]  /*5cf0*/  IMAD.HI.U32 R7, R2, R0, RZ ;  /* 0x0000000002077227 */ /* 0x000fe200078e00ff */
[----:B------:R-:W-:-:S03]  /*5d00*/  ISETP.GE.AND P1, PT, R6, RZ, PT ;  /* 0x000000ff0600720c */ /* 0x000fc60003f26270 */
[----:B------:R-:W-:-:S04]  /*5d10*/  IMAD.MOV R2, RZ, RZ, -R7 ;  /* 0x000000ffff027224 */ /* 0x000fc800078e0a07 */
[----:B------:R-:W-:-:S05]  /*5d20*/  IMAD R0, R3, R2, R0 ;  /* 0x0000000203007224 */ /* 0x000fca00078e0200 */
[----:B------:R-:W-:-:S13]  /*5d30*/  ISETP.GT.U32.AND P0, PT, R3, R0, PT ;  /* 0x000000000300720c */ /* 0x000fda0003f04070 */
[----:B------:R-:W-:Y:S01]  /*5d40*/  @!P0 IMAD.IADD R0, R0, 0x1, -R3 ;  /* 0x0000000100008824 */ /* 0x000fe200078e0a03 */
[----:B------:R-:W-:Y:S02]  /*5d50*/  @!P0 IADD3 R7, R7, 0x1, RZ ;  /* 0x0000000107078810 */ /* 0x000fe40007ffe0ff */
[----:B------:R-:W-:Y:S02]  /*5d60*/  ISETP.NE.AND P0, PT, RZ, c[0x0][0x214], PT ;  /* 0x00008500ff007a0c */ /* 0x000fe40003f05270 */
[----:B------:R-:W-:Y:S02]  /*5d70*/  ISETP.GE.U32.AND P2, PT, R0, R3, PT ;  /* 0x000000030000720c */ /* 0x000fe40003f46070 */
[----:B------:R-:W-:-:S05]  /*5d80*/  SHF.R.S32.HI R0, RZ, 0x1f, R5 ;  /* 0x0000001fff007819 */ /* 0x000fca0000011405 */
[----:B------:R-:W-:-:S04]  /*5d90*/  IMAD R0, R0, c[0x0][0x1e0], RZ ;  /* 0x0000780000007a24 */ /* 0x000fc800078e02ff */
[----:B------:R-:W-:Y:S02]  /*5da0*/  IMAD R0, R5, c[0x0][0x1e4], R0 ;  /* 0x0000790005007a24 */ /* 0x000fe400078e0200 */
[----:B------:R-:W-:Y:S02]  /*5db0*/  @P2 IADD3 R7, R7, 0x1, RZ ;  /* 0x0000000107072810 */ /* 0x000fe40007ffe0ff */
[----:B------:R-:W-:-:S03]  /*5dc0*/  IMAD.IADD R13, R13, 0x1, R0 ;  /* 0x000000010d0d7824 */ /* 0x000fc600078e0200 */
[----:B------:R-:W-:Y:S01]  /*5dd0*/  @!P1 IMAD.MOV R7, RZ, RZ, -R7 ;  /* 0x000000ffff079224 */ /* 0x000fe200078e0a07 */
[----:B------:R-:W-:Y:S02]  /*5de0*/  @!P0 LOP3.LUT R7, RZ, c[0x0][0x214], RZ, 0x33, !PT ;  /* 0x00008500ff078a12 */ /* 0x000fe400078e33ff */
[----:B------:R-:W-:Y:S02]  /*5df0*/  ISETP.GE.AND P0, PT, R47, c[0x0][0x220], PT ;  /* 0x000088002f007a0c */ /* 0x000fe40003f06270 */
[----:B------:R-:W-:Y:S01]  /*5e00*/  SHF.R.S32.HI R2, RZ, 0x1f, R7 ;  /* 0x0000001fff027819 */ /* 0x000fe20000011407 */
[C---:B------:R-:W-:Y:S01]  /*5e10*/  IMAD R4, R7.reuse, c[0x0][0x214], R4 ;  /* 0x0000850007047a24 */ /* 0x040fe200078e0204 */
[----:B------:R-:W-:Y:S01]  /*5e20*/  ISETP.GE.AND P1, PT, R34, c[0x0][0x220], PT ;  /* 0x0000880022007a0c */ /* 0x000fe20003f26270 */
[----:B------:R-:W-:-:S04]  /*5e30*/  IMAD.WIDE.U32 R12, R7, c[0x0][0x1f0], R12 ;  /* 0x00007c00070c7a25 */ /* 0x000fc800078e000c */
[----:B------:R-:W-:Y:S02]  /*5e40*/  IMAD.IADD R4, R15, 0x1, -R4 ;  /* 0x000000010f047824 */ /* 0x000fe400078e0a04 */
[----:B------:R-:W-:-:S03]  /*5e50*/  IMAD R2, R2, c[0x0][0x1f0], RZ ;  /* 0x00007c0002027a24 */ /* 0x000fc600078e02ff */
[----:B------:R-:W-:Y:S01]  /*5e60*/  SHF.R.S32.HI R0, RZ, 0x1f, R4 ;  /* 0x0000001fff007819 */ /* 0x000fe20000011404 */
[----:B------:R-:W-:-:S04]  /*5e70*/  IMAD R2, R7, c[0x0][0x1f4], R2 ;  /* 0x00007d0007027a24 */ /* 0x000fc800078e0202 */
[----:B------:R-:W-:Y:S02]  /*5e80*/  IMAD.IADD R3, R13, 0x1, R2 ;  /* 0x000000010d037824 */ /* 0x000fe400078e0202 */
[----:B------:R-:W-:Y:S02]  /*5e90*/  IMAD R0, R0, c[0x0][0x1e8], RZ ;  /* 0x00007a0000007a24 */ /* 0x000fe400078e02ff */
[----:B------:R-:W-:Y:S02]  /*5ea0*/  IMAD.MOV.U32 R2, RZ, RZ, R12 ;  /* 0x000000ffff027224 */ /* 0x000fe400078e000c */
[C---:B------:R-:W-:Y:S02]  /*5eb0*/  IMAD R0, R4.reuse, c[0x0][0x1ec], R0 ;  /* 0x00007b0004007a24 */ /* 0x040fe400078e0200 */
[----:B------:R-:W-:-:S04]  /*5ec0*/  IMAD.WIDE.U32 R4, R4, c[0x0][0x1e8], R2 ;  /* 0x00007a0004047a25 */ /* 0x000fc800078e0002 */
[----:B------:R-:W-:Y:S01]  /*5ed0*/  IMAD.IADD R0, R5, 0x1, R0 ;  /* 0x0000000105007824 */ /* 0x000fe200078e0200 */
[CC--:B------:R-:W-:Y:S02]  /*5ee0*/  @!P0 IADD3 R2, P3, R47.reuse, R4.reuse, RZ ;  /* 0x000000042f028210 */ /* 0x0c0fe40007f7e0ff */
[----:B------:R-:W-:Y:S02]  /*5ef0*/  @!P1 IADD3 R3, P2, R34, R4, RZ ;  /* 0x0000000422039210 */ /* 0x000fe40007f5e0ff */
[-C--:B------:R-:W-:Y:S02]  /*5f00*/  @!P0 LEA.HI.X.SX32 R47, R47, R0.reuse, 0x1, P3 ;  /* 0x000000002f2f8211 */ /* 0x080fe400018f0eff */
[----:B------:R-:W-:Y:S02]  /*5f10*/  @!P0 LEA R12, P3, R2, c[0x0][0x1d0], 0x1 ;  /* 0x00007400020c8a11 */ /* 0x000fe400078608ff */
[----:B------:R-:W-:Y:S02]  /*5f20*/  @!P1 LEA.HI.X.SX32 R34, R34, R0, 0x1, P2 ;  /* 0x0000000022229211 */ /* 0x000fe400010f0eff */
[----:B------:R-:W-:-:S02]  /*5f30*/  @!P0 LEA.HI.X R13, R2, c[0x0][0x1d4], R47, 0x1, P3 ;  /* 0x00007500020d8a11 */ /* 0x000fc400018f0c2f */
[----:B------:R-:W-:-:S03]  /*5f40*/  @!P1 LEA R6, P2, R3, c[0x0][0x1d0], 0x1 ;  /* 0x0000740003069a11 */ /* 0x000fc600078408ff */
[----:B------:R0:W-:Y:S01]  /*5f50*/  @!P0 STG.E.64 [R12.64], R8 ;  /* 0x000000080c008986 */ /* 0x0001e2000c101b08 */
[----:B------:R-:W-:Y:S02]  /*5f60*/  ISETP.GE.AND P0, PT, R33, c[0x0][0x220], PT ;  /* 0x0000880021007a0c */ /* 0x000fe40003f06270 */
[----:B------:R-:W-:-:S05]  /*5f70*/  @!P1 LEA.HI.X R7, R3, c[0x0][0x1d4], R34, 0x1, P2 ;  /* 0x0000750003079a11 */ /* 0x000fca00010f0c22 */
[----:B------:R0:W-:Y:S06]  /*5f80*/  @!P1 STG.E.64 [R6.64], R16 ;  /* 0x0000001006009986 */ /* 0x0001ec000c101b08 */
[----:B------:R-:W-:Y:S05]  /*5f90*/  @P0 EXIT ;  /* 0x000000000000094d */ /* 0x000fea0003800000 */
[----:B------:R-:W-:-:S04]  /*5fa0*/  IADD3 R4, P0, R33, R4, RZ ;  /* 0x0000000421047210 */ /* 0x000fc80007f1e0ff */
[----:B------:R-:W-:Y:S02]  /*5fb0*/  LEA.HI.X.SX32 R0, R33, R0, 0x1, P0 ;  /* 0x0000000021007211 */ /* 0x000fe400000f0eff */
[----:B------:R-:W-:-:S04]  /*5fc0*/  LEA R2, P0, R4, c[0x0][0x1d0], 0x1 ;  /* 0x0000740004027a11 */ /* 0x000fc800078008ff */
[----:B------:R-:W-:-:S05]  /*5fd0*/  LEA.HI.X R3, R4, c[0x0][0x1d4], R0, 0x1, P0 ;  /* 0x0000750004037a11 */ /* 0x000fca00000f0c00 */
[----:B------:R-:W-:Y:S01]  /*5fe0*/  STG.E.64 [R2.64], R10 ;  /* 0x0000000a02007986 */ /* 0x000fe2000c101b08 */
[----:B------:R-:W-:Y:S05]  /*5ff0*/  EXIT ;  /* 0x000000000000794d */ /* 0x000fea0003800000 */
        .weak           $__internal_0_$__cuda_sm20_div_s64
        .type           $__internal_0_$__cuda_sm20_div_s64,@function
        .size           $__internal_0_$__cuda_sm20_div_s64,(.L_x_6260 - $__internal_0_$__cuda_sm20_div_s64)
$__internal_0_$__cuda_sm20_div_s64:
[----:B------:R-:W-:Y:S02]  /*6000*/  IADD3 R54, P0, RZ, -R24, RZ ;  /* 0x80000018ff367210 */ /* 0x000fe40007f1e0ff */
[----:B------:R-:W-:-:S03]  /*6010*/  ISETP.GE.AND P1, PT, R23, RZ, PT ;  /* 0x000000ff1700720c */ /* 0x000fc60003f26270 */
[----:B------:R-:W-:Y:S01]  /*6020*/  IMAD.X R0, RZ, RZ, ~R23, P0 ;  /* 0x000000ffff007224 */ /* 0x000fe200000e0e17 */
[----:B------:R-:W-:-:S04]  /*6030*/  SEL R54, R54, R24, !P1 ;  /* 0x0000001836367207 */ /* 0x000fc80004800000 */
[----:B------:R-:W-:-:S04]  /*6040*/  SEL R55, R0, R23, !P1 ;  /* 0x0000001700377207 */ /* 0x000fc80004800000 */
[----:B------:R-:W0:Y:S08]  /*6050*/  I2F.U64.RP R0, R54 ;  /* 0x0000003600007312 */ /* 0x000e300000309000 */
[----:B0-----:R-:W0:Y:S02]  /*6060*/  MUFU.RCP R0, R0 ;  /* 0x0000000000007308 */ /* 0x001e240000001000 */
[----:B0-----:R-:W-:-:S06]  /*6070*/  IADD3 R0, R0, 0x1ffffffe, RZ ;  /* 0x1ffffffe00007810 */ /* 0x001fcc0007ffe0ff */
[----:B------:R-:W0:Y:S02]  /*6080*/  F2I.U64.TRUNC R64, R0 ;  /* 0x0000000000407311 */ /* 0x000e24000020d800 */
[----:B0-----:R-:W-:-:S04]  /*6090*/  IMAD.WIDE.U32 R20, R64, R54, RZ ;  /* 0x0000003640147225 */ /* 0x001fc800078e00ff */
[C---:B------:R-:W-:Y:S01]  /*60a0*/  IMAD R0, R64.reuse, R55, R21 ;  /* 0x0000003740007224 */ /* 0x040fe200078e0215 */
[----:B------:R-:W-:Y:S01]  /*60b0*/  IADD3 R20, P0, RZ, -R20, RZ ;  /* 0x80000014ff147210 */ /* 0x000fe20007f1e0ff */
[----:B------:R-:W-:Y:S02]  /*60c0*/  IMAD.MOV.U32 R67, RZ, RZ, R64 ;  /* 0x000000ffff437224 */ /* 0x000fe400078e0040 */
[----:B------:R-:W-:Y:S02]  /*60d0*/  IMAD R0, R65, R54, R0 ;  /* 0x0000003641007224 */ /* 0x000fe400078e0200 */
[----:B------:R-:W-:-:S04]  /*60e0*/  IMAD.HI.U32 R66, R64, R20, RZ ;  /* 0x0000001440427227 */ /* 0x000fc800078e00ff */
[----:B------:R-:W-:-:S04]  /*60f0*/  IMAD.X R0, RZ, RZ, ~R0, P0 ;  /* 0x000000ffff007224 */ /* 0x000fc800000e0e00 */
[----:B------:R-:W-:-:S04]  /*6100*/  IMAD.WIDE.U32 R66, P0, R64, R0, R66 ;  /* 0x0000000040427225 */ /* 0x000fc80007800042 */
[----:B------:R-:W-:-:S04]  /*6110*/  IMAD.HI.U32 R29, R65, R0, RZ ;  /* 0x00000000411d7227 */ /* 0x000fc800078e00ff */
[----:B------:R-:W-:-:S04]  /*6120*/  IMAD.HI.U32 R20, P1, R65, R20, R66 ;  /* 0x0000001441147227 */ /* 0x000fc80007820042 */
[----:B------:R-:W-:Y:S02]  /*6130*/  IMAD R0, R65, R0, RZ ;  /* 0x0000000041007224 */ /* 0x000fe400078e02ff */
[----:B------:R-:W-:-:S03]  /*6140*/  IMAD.X R29, R29, 0x1, R65, P0 ;  /* 0x000000011d1d7824 */ /* 0x000fc600000e0641 */
[----:B------:R-:W-:-:S04]  /*6150*/  IADD3 R65, P0, R0, R20, RZ ;  /* 0x0000001400417210 */ /* 0x000fc80007f1e0ff */
[----:B------:R-:W-:Y:S01]  /*6160*/  IADD3.X R29, RZ, RZ, R29, P0, P1 ;  /* 0x000000ffff1d7210 */ /* 0x000fe200007e241d */
[----:B------:R-:W-:Y:S01]  /*6170*/  IMAD.WIDE.U32 R66, R65, R54, RZ ;  /* 0x0000003641427225 */ /* 0x000fe200078e00ff */
[----:B------:R-:W-:-:S03]  /*6180*/  ISETP.GE.AND P1, PT, R18, RZ, PT ;  /* 0x000000ff1200720c */ /* 0x000fc60003f26270 */
[----:B------:R-:W-:Y:S01]  /*6190*/  IMAD R20, R65, R55, R67 ;  /* 0x0000003741147224 */ /* 0x000fe200078e0243 */
[----:B------:R-:W-:-:S03]  /*61a0*/  IADD3 R21, P0, RZ, -R66, RZ ;  /* 0x80000042ff157210 */ /* 0x000fc60007f1e0ff */
[----:B------:R-:W-:Y:S02]  /*61b0*/  IMAD R20, R29, R54, R20 ;  /* 0x000000361d147224 */ /* 0x000fe400078e0214 */
[----:B------:R-:W-:-:S04]  /*61c0*/  IMAD.HI.U32 R64, R65, R21, RZ ;  /* 0x0000001541407227 */ /* 0x000fc800078e00ff */
[----:B------:R-:W-:-:S04]  /*61d0*/  IMAD.X R20, RZ, RZ, ~R20, P0 ;  /* 0x000000ffff147224 */ /* 0x000fc800000e0e14 */
[----:B------:R-:W-:-:S04]  /*61e0*/  IMAD.WIDE.U32 R64, P0, R65, R20, R64 ;  /* 0x0000001441407225 */ /* 0x000fc80007800040 */
[----:B------:R-:W-:-:S04]  /*61f0*/  IMAD.HI.U32 R0, R29, R20, RZ ;  /* 0x000000141d007227 */ /* 0x000fc800078e00ff */
[----:B------:R-:W-:-:S04]  /*6200*/  IMAD.HI.U32 R21, P4, R29, R21, R64 ;  /* 0x000000151d157227 */ /* 0x000fc80007880040 */
[----:B------:R-:W-:Y:S02]  /*6210*/  IMAD R20, R29, R20, RZ ;  /* 0x000000141d147224 */ /* 0x000fe400078e02ff */
[----:B------:R-:W-:Y:S02]  /*6220*/  IMAD.X R0, R0, 0x1, R29, P0 ;  /* 0x0000000100007824 */ /* 0x000fe400000e061d */
[----:B------:R-:W-:Y:S01]  /*6230*/  IMAD.MOV.U32 R65, RZ, RZ, RZ ;  /* 0x000000ffff417224 */ /* 0x000fe200078e00ff */
[----:B------:R-:W-:Y:S02]  /*6240*/  IADD3 R29, P2, R20, R21, RZ ;  /* 0x00000015141d7210 */ /* 0x000fe40007f5e0ff */
[-C--:B------:R-:W-:Y:S02]  /*6250*/  IADD3 R21, P0, RZ, -R27.reuse, RZ ;  /* 0x8000001bff157210 */ /* 0x080fe40007f1e0ff */
[----:B------:R-:W-:Y:S02]  /*6260*/  IADD3.X R0, RZ, RZ, R0, P2, P4 ;  /* 0x000000ffff007210 */ /* 0x000fe400017e8400 */
[----:B------:R-:W-:Y:S01]  /*6270*/  SEL R21, R21, R27, !P1 ;  /* 0x0000001b15157207 */ /* 0x000fe20004800000 */
[----:B------:R-:W-:-:S04]  /*6280*/  IMAD.X R20, RZ, RZ, ~R18, P0 ;  /* 0x000000ffff147224 */ /* 0x000fc800000e0e12 */
[----:B------:R-:W-:Y:S01]  /*6290*/  IMAD.HI.U32 R64, R29, R21, RZ ;  /* 0x000000151d407227 */ /* 0x000fe200078e00ff */
[----:B------:R-:W-:-:S05]  /*62a0*/  SEL R20, R20, R18, !P1 ;  /* 0x0000001214147207 */ /* 0x000fca0004800000 */
[----:B------:R-:W-:-:S04]  /*62b0*/  IMAD.WIDE.U32 R64, R29, R20, R64 ;  /* 0x000000141d407225 */ /* 0x000fc800078e0040 */
[C---:B------:R-:W-:Y:S02]  /*62c0*/  IMAD R29, R0.reuse, R20, RZ ;  /* 0x00000014001d7224 */ /* 0x040fe400078e02ff */
[----:B------:R-:W-:-:S04]  /*62d0*/  IMAD.HI.U32 R27, P2, R0, R21, R64 ;  /* 0x00000015001b7227 */ /* 0x000fc80007840040 */
[----:B------:R-:W-:Y:S01]  /*62e0*/  IMAD.HI.U32 R0, R0, R20, RZ ;  /* 0x0000001400007227 */ /* 0x000fe200078e00ff */
[----:B------:R-:W-:-:S04]  /*62f0*/  IADD3 R29, P1, R29, R27, RZ ;  /* 0x0000001b1d1d7210 */ /* 0x000fc80007f3e0ff */
[----:B------:R-:W-:Y:S01]  /*6300*/  IADD3.X R0, R0, RZ, RZ, P2, !PT ;  /* 0x000000ff00007210 */ /* 0x000fe200017fe4ff */
[----:B------:R-:W-:-:S04]  /*6310*/  IMAD.WIDE.U32 R64, R29, R54, RZ ;  /* 0x000000361d407225 */ /* 0x000fc800078e00ff */
[----:B------:R-:W-:Y:S01]  /*6320*/  IMAD R27, R29, R55, R65 ;  /* 0x000000371d1b7224 */ /* 0x000fe200078e0241 */
[----:B------:R-:W-:Y:S01]  /*6330*/  IADD3 R21, P0, -R64, R21, RZ ;  /* 0x0000001540157210 */ /* 0x000fe20007f1e1ff */
[----:B------:R-:W-:-:S03]  /*6340*/  IMAD.X R0, RZ, RZ, R0, P1 ;  /* 0x000000ffff007224 */ /* 0x000fc600008e0600 */
[-C--:B------:R-:W-:Y:S01]  /*6350*/  ISETP.GE.U32.AND P2, PT, R21, R54.reuse, PT ;  /* 0x000000361500720c */ /* 0x080fe20003f46070 */
[----:B------:R-:W-:-:S04]  /*6360*/  IMAD R27, R0, R54, R27 ;  /* 0x00000036001b7224 */ /* 0x000fc800078e021b */
[----:B------:R-:W-:Y:S01]  /*6370*/  IMAD.X R20, R20, 0x1, ~R27, P0 ;  /* 0x0000000114147824 */ /* 0x000fe200000e0e1b */
[----:B------:R-:W-:-:S04]  /*6380*/  IADD3 R27, P0, R21, -R54, RZ ;  /* 0x80000036151b7210 */ /* 0x000fc80007f1e0ff */
[----:B------:R-:W-:-:S04]  /*6390*/  ISETP.GE.U32.AND.EX P2, PT, R20, R55, PT, P2 ;  /* 0x000000371400720c */ /* 0x000fc80003f46120 */
[----:B------:R-:W-:Y:S01]  /*63a0*/  SEL R27, R27, R21, P2 ;  /* 0x000000151b1b7207 */ /* 0x000fe20001000000 */
[----:B------:R-:W-:-:S03]  /*63b0*/  IMAD.X R21, R20, 0x1, ~R55, P0 ;  /* 0x0000000114157824 */ /* 0x000fc600000e0e37 */
[----:B------:R-:W-:Y:S02]  /*63c0*/  ISETP.GE.U32.AND P1, PT, R27, R54, PT ;  /* 0x000000361b00720c */ /* 0x000fe40003f26070 */
[----:B------:R-:W-:Y:S02]  /*63d0*/  SEL R21, R21, R20, P2 ;  /* 0x0000001415157207 */ /* 0x000fe40001000000 */
[----:B------:R-:W-:Y:S02]  /*63e0*/  IADD3 R20, P0, R29, 0x1, RZ ;  /* 0x000000011d147810 */ /* 0x000fe40007f1e0ff */
[----:B------:R-:W-:Y:S02]  /*63f0*/  ISETP.GE.U32.AND.EX P1, PT, R21, R55, PT, P1 ;  /* 0x000000371500720c */ /* 0x000fe40003f26110 */
[----:B------:R-:W-:Y:S01]  /*6400*/  SEL R29, R20, R29, P2 ;  /* 0x0000001d141d7207 */ /* 0x000fe20001000000 */
[----:B------:R-:W-:Y:S01]  /*6410*/  IMAD.X R20, RZ, RZ, R0, P0 ;  /* 0x000000ffff147224 */ /* 0x000fe200000e0600 */
[----:B------:R-:W-:-:S02]  /*6420*/  LOP3.LUT R27, R23, R18, RZ, 0x3c, !PT ;  /* 0x00000012171b7212 */ /* 0x000fc400078e3cff */
[----:B------:R-:W-:Y:S02]  /*6430*/  IADD3 R21, P0, R29, 0x1, RZ ;  /* 0x000000011d157810 */ /* 0x000fe40007f1e0ff */
[----:B------:R-:W-:Y:S02]  /*6440*/  SEL R20, R20, R0, P2 ;  /* 0x0000000014147207 */ /* 0x000fe40001000000 */
[----:B------:R-:W-:Y:S02]  /*6450*/  SEL R21, R21, R29, P1 ;  /* 0x0000001d15157207 */ /* 0x000fe40000800000 */
[-C--:B------:R-:W-:Y:S02]  /*6460*/  IADD3.X R0, RZ, R20.reuse, RZ, P0, !PT ;  /* 0x00000014ff007210 */ /* 0x080fe400007fe4ff */
[----:B------:R-:W-:Y:S02]  /*6470*/  ISETP.NE.U32.AND P0, PT, R24, RZ, PT ;  /* 0x000000ff1800720c */ /* 0x000fe40003f05070 */
[----:B------:R-:W-:-:S02]  /*6480*/  SEL R20, R0, R20, P1 ;  /* 0x0000001400147207 */ /* 0x000fc40000800000 */
[-C--:B------:R-:W-:Y:S02]  /*6490*/  IADD3 R0, P1, RZ, -R21.reuse, RZ ;  /* 0x80000015ff007210 */ /* 0x080fe40007f3e0ff */
[----:B------:R-:W-:Y:S02]  /*64a0*/  ISETP.GE.AND P2, PT, R27, RZ, PT ;  /* 0x000000ff1b00720c */ /* 0x000fe40003f46270 */
[----:B------:R-:W-:Y:S01]  /*64b0*/  ISETP.NE.AND.EX P0, PT, R23, RZ, PT, P0 ;  /* 0x000000ff1700720c */ /* 0x000fe20003f05300 */
[----:B------:R-:W-:Y:S01]  /*64c0*/  IMAD.X R24, RZ, RZ, ~R20, P1 ;  /* 0x000000ffff187224 */ /* 0x000fe200008e0e14 */
[----:B------:R-:W-:Y:S01]  /*64d0*/  SEL R0, R0, R21, !P2 ;  /* 0x0000001500007207 */ /* 0x000fe20005000000 */
[----:B------:R-:W-:-:S03]  /*64e0*/  IMAD.MOV.U32 R23, RZ, RZ, 0x0 ;  /* 0x00000000ff177424 */ /* 0x000fc600078e00ff */
[----:B------:R-:W-:Y:S02]  /*64f0*/  SEL R24, R24, R20, !P2 ;  /* 0x0000001418187207 */ /* 0x000fe40005000000 */
[----:B------:R-:W-:Y:S02]  /*6500*/  SEL R0, R0, 0xffffffff, P0 ;  /* 0xffffffff00007807 */ /* 0x000fe40000000000 */
[----:B------:R-:W-:Y:S01]  /*6510*/  SEL R21, R24, 0xffffffff, P0 ;  /* 0xffffffff18157807 */ /* 0x000fe20000000000 */
[----:B------:R-:W-:Y:S06]  /*6520*/  RET.REL.NODEC R22 `(_ZN5flash32flash_fwd_splitkv_combine_kernelI23Flash_fwd_kernel_traitsILi96ELi64ELi128ELi4ELb0ELb0EN7cutlass10bfloat16_tE19Flash_kernel_traitsILi96ELi64ELi128ELi4ES3_EELi16ELi7ELb0EEEvNS_16Flash_fwd_paramsE) ;  /* 0xffff9ad016007950 */ /* 0x000fec0003c3ffff */
.L_x_45:
[----:B------:R-:W-:-:S00]  /*6530*/  BRA `(.L_x_45) ;  /* 0xfffffff000007947 */ /* 0x000fc0000383ffff */
[----:B------:R-:W-:-:S00]  /*6540*/  NOP ;  /* 0x0000000000007918 */ /* 0x000fc00000000000 */
        /* <DEDUP_REMOVED lines=11> */
.L_x_6260:


//--------------------- .text._ZN5flash32flash_fwd_splitkv_combine_kernelI23Flash_fwd_kernel_traitsILi96ELi64ELi128ELi4ELb0ELb0EN7cutlass10bfloat16_tE19Flash_kernel_traitsILi96ELi64ELi128ELi4ES3_EELi16ELi6ELb0EEEvNS_16Flash_fwd_paramsE --------------------------
	.section	.text._ZN5flash32flash_fwd_splitkv_combine_kernelI23Flash_fwd_kernel_traitsILi96ELi64ELi128ELi4ELb0ELb0EN7cutlass10bfloat16_tE19Flash_kernel_traitsILi96ELi64ELi128ELi4ES3_EELi16ELi6ELb0EEEvNS_16Flash_fwd_paramsE,"ax",@progbits
	.sectioninfo	@"SHI_REGISTERS=62"
	.align	128
        .global         _ZN5flash32flash_fwd_splitkv_combine_kernelI23Flash_fwd_kernel_traitsILi96ELi64ELi128ELi4ELb0ELb0EN7cutlass10bfloat16_tE19Flash_kernel_traitsILi96ELi64ELi128ELi4ES3_EELi16ELi6ELb0EEEvNS_16Flash_fwd_paramsE
        .type           _ZN5flash32flash_fwd_splitkv_combine_kernelI23Flash_fwd_kernel_traitsILi96ELi64ELi128ELi4ELb0ELb0EN7cutlass10bfloat16_tE19Flash_kernel_traitsILi96ELi64ELi128ELi4ES3_EELi16ELi6ELb0EEEvNS_16Flash_fwd_paramsE,@function
        .size           _ZN5flash32flash_fwd_splitkv_combine_kernelI23Flash_fwd_kernel_traitsILi96ELi64ELi128ELi4ELb0ELb0EN7cutlass10bfloat16_tE19Flash_kernel_traitsILi96ELi64ELi128ELi4ES3_EELi16ELi6ELb0EEEvNS_16Flash_fwd_paramsE,(.L_x_6261 - _ZN5flash32flash_fwd_splitkv_combine_kernelI23Flash_fwd_kernel_traitsILi96ELi64ELi128ELi4ELb0ELb0EN7cutlass10bfloat16_tE19Flash_kernel_traitsILi96ELi64ELi128ELi4ES3_EELi16ELi6ELb0EEEvNS_16Flash_fwd_paramsE)
        .other          _ZN5flash32flash_fwd_splitkv_combine_kernelI23Flash_fwd_kernel_traitsILi96ELi64ELi128ELi4ELb0ELb0EN7cutlass10bfloat16_tE19Flash_kernel_traitsILi96ELi64ELi128ELi4ES3_EELi16ELi6ELb0EEEvNS_16Flash_fwd_paramsE,@"STO_CUDA_ENTRY STV_DEFAULT"
_ZN5flash32flash_fwd_splitkv_combine_kernelI23Flash_fwd_kernel_traitsILi96ELi64ELi128ELi4ELb0ELb0EN7cutlass10bfloat16_tE19Flash_kernel_traitsILi96ELi64ELi128ELi4ES3_EELi16ELi6ELb0EEEvNS_16Flash_fwd_paramsE:
.text._ZN5flash32flash_fwd_splitkv_combine_kernelI23Flash_fwd_kernel_traitsILi96ELi64ELi128ELi4ELb0ELb0EN7cutlass10bfloat16_tE19Flash_kernel_traitsILi96ELi64ELi128ELi4ES3_EELi16ELi6ELb0EEEvNS_16Flash_fwd_paramsE:
        /* <DEDUP_REMOVED lines=23> */
[----:B------:R-:W-:Y:S05]  /*0170*/  CALL.REL.NOINC `($__internal_1_$__cuda_sm20_div_s64) ;  /* 0x000050a000007944 */ /* 0x000fea0003c00000 */
[----:B------:R-:W-:Y:S02]  /*0180*/  MOV R8, R0 ;  /* 0x0000000000087202 */ /* 0x000fe40000000f00 */
[----:B------:R-:W-:Y:S01]  /*0190*/  MOV R9, R21 ;  /* 0x0000001500097202 */ /* 0x000fe20000000f00 */
[----:B------:R-:W-:Y:S05]  /*01a0*/  BRA `(.L_x_47) ;  /* 0x0000013000007947 */ /* 0x000fea0003800000 */
.L_x_46:
        /* <DEDUP_REMOVED lines=19> */
.L_x_47:
        /* <DEDUP_REMOVED lines=17> */
.L_x_49:
        /* <DEDUP_REMOVED lines=20> */
.L_x_50:
[----:B------:R-:W-:Y:S05]  /*0530*/  BSYNC B0 ;  /* 0x0000000000007941 */ /* 0x000fea0003800000 */
.L_x_48:
        /* <DEDUP_REMOVED lines=57> */
.L_x_52:
        /* <DEDUP_REMOVED lines=19> */
.L_x_53:
[----:B------:R-:W-:Y:S05]  /*0a00*/  BSYNC B0 ;  /* 0x0000000000007941 */ /* 0x000fea0003800000 */
.L_x_51:
        /* <DEDUP_REMOVED lines=107> */
.L_x_55:
        /* <DEDUP_REMOVED lines=19> */
.L_x_56:
[----:B------:R-:W-:Y:S05]  /*11f0*/  BSYNC B0 ;  /* 0x0000000000007941 */ /* 0x000fea0003800000 */
.L_x_54:
[----:B------:R-:W-:Y:S01]  /*1200*/  SHF.R.S32.HI R8, RZ, 0x1f, R39 ;  /* 0x0000001fff087819 */ /* 0x000fe20000011427 */
[----:B------:R-:W-:Y:S01]  /*1210*/  IMAD.MOV.U32 R22, RZ, RZ, -0x800000 ;  /* 0xff800000ff167424 */ /* 0x000fe200078e00ff */
[----:B------:R-:W-:Y:S01]  /*1220*/  IADD3 R9, P0, R28, -UR7, RZ ;  /* 0x800000071c097c10 */ /* 0x000fe2000ff1e0ff */
[----:B------:R-:W-:Y:S01]  /*1230*/  ULDC.64 UR8, c[0x0][0x118] ;  /* 0x0000460000087ab9 */ /* 0x000fe20000000a00 */
        /* <DEDUP_REMOVED lines=11> */
[----:B------:R-:W-:Y:S02]  /*12f0*/  IADD3.X R27, R10, UR6, RZ, P0, !PT ;  /* 0x000000060a1b7c10 */ /* 0x000fe400087fe4ff */
[----:B------:R-:W-:Y:S02]  /*1300*/  ISETP.GE.OR P4, PT, R18, c[0x0][0x314], !P2 ;  /* 0x0000c50012007a0c */ /* 0x000fe40005786670 */
[C---:B------:R-:W-:Y:S02]  /*1310*/  ISETP.GE.OR P0, PT, R24.reuse, c[0x0][0x314], !P2 ;  /* 0x0000c50018007a0c */ /* 0x040fe40005706670 */
[----:B------:R-:W-:Y:S02]  /*1320*/  IADD3 R9, R24, 0x10, RZ ;  /* 0x0000001018097810 */ /* 0x000fe40007ffe0ff */
[----:B------:R-:W-:Y:S02]  /*1330*/  ISETP.GE.OR P6, PT, R15, c[0x0][0x314], !P2 ;  /* 0x0000c5000f007a0c */ /* 0x000fe400057c6670 */
[----:B------:R-:W-:-:S05]  /*1340*/  ISETP.GE.OR P1, PT, R9, c[0x0][0x314], !P2 ;  /* 0x0000c50009007a0c */ /* 0x000fca0005726670 */
[----:B------:R-:W-:Y:S01]  /*1350*/  @!P4 SHF.R.S32.HI R0, RZ, 0x1f, R18 ;  /* 0x0000001fff00c819 */ /* 0x000fe20000011412 */
[----:B------:R-:W-:-:S04]  /*1360*/  @!P4 IMAD.WIDE.U32 R20, R28, R18, R26 ;  /* 0x000000121c14c225 */ /* 0x000fc800078e001a */
[----:B------:R-:W-:-:S03]  /*1370*/  @!P4 IMAD R0, R0, R28, RZ ;  /* 0x0000001c0000c224 */ /* 0x000fc600078e02ff */
[----:B------:R-:W-:Y:S01]  /*1380*/  @!P1 SHF.R.S32.HI R10, RZ, 0x1f, R9 ;  /* 0x0000001fff0a9819 */ /* 0x000fe20000011409 */
[-C--:B------:R-:W-:Y:S01]  /*1390*/  @!P4 IMAD R0, R18, R5.reuse, R0 ;  /* 0x000000051200c224 */ /* 0x080fe200078e0200 */
[----:B------:R-:W-:Y:S01]  /*13a0*/  @!P4 LEA R18, P3, R20, c[0x0][0x208], 0x2 ;  /* 0x000082001412ca11 */ /* 0x000fe200078610ff */
[----:B------:R-:W-:Y:S02]  /*13b0*/  @!P1 IMAD.MOV.U32 R42, RZ, RZ, R26 ;  /* 0x000000ffff2a9224 */ /* 0x000fe400078e001a */
[----:B------:R-:W-:Y:S01]  /*13c0*/  @!P4 IMAD.IADD R0, R21, 0x1, R0 ;  /* 0x000000011500c824 */ /* 0x000fe200078e0200 */
[----:B------:R-:W-:Y:S01]  /*13d0*/  IADD3 R21, R24, 0x20, RZ ;  /* 0x0000002018157810 */ /* 0x000fe20007ffe0ff */
[----:B------:R-:W-:Y:S02]  /*13e0*/  @!P1 IMAD R10, R10, R28, RZ ;  /* 0x0000001c0a0a9224 */ /* 0x000fe400078e02ff */
[----:B------:R-:W-:Y:S01]  /*13f0*/  @!P1 IMAD.MOV.U32 R43, RZ, RZ, R27 ;  /* 0x000000ffff2b9224 */ /* 0x000fe200078e001b */
[----:B------:R-:W-:Y:S01]  /*1400*/  @!P4 LEA.HI.X R19, R20, c[0x0][0x20c], R0, 0x2, P3 ;  /* 0x000083001413ca11 */ /* 0x000fe200018f1400 */
[----:B------:R-:W-:Y:S01]  /*1410*/  @!P1 IMAD R10, R9, R5, R10 ;  /* 0x00000005090a9224 */ /* 0x000fe200078e020a */
[----:B------:R-:W-:Y:S01]  /*1420*/  @!P0 SHF.R.S32.HI R0, RZ, 0x1f, R24 ;  /* 0x0000001fff008819 */ /* 0x000fe20000011418 */
[----:B------:R-:W-:-:S02]  /*1430*/  @!P1 IMAD.WIDE.U32 R42, R28, R9, R42 ;  /* 0x000000091c2a9225 */ /* 0x000fc400078e002a */
[----:B------:R0:W2:Y:S01]  /*1440*/  @!P4 LDG.E R22, [R18.64] ;  /* 0x000000081216c981 */ /* 0x0000a2000c1e1900 */
[----:B------:R-:W-:Y:S01]  /*1450*/  IADD3 R20, R24, 0x28, RZ ;  /* 0x0000002818147810 */ /* 0x000fe20007ffe0ff */
[----:B------:R-:W-:Y:S01]  /*1460*/  @!P0 IMAD R0, R0, R28, RZ ;  /* 0x0000001c00008224 */ /* 0x000fe200078e02ff */
[----:B------:R-:W-:Y:S01]  /*1470*/  ISETP.GE.OR P5, PT, R21, c[0x0][0x314], !P2 ;  /* 0x0000c50015007a0c */ /* 0x000fe200057a6670 */
[----:B------:R-:W-:Y:S01]  /*1480*/  IMAD.MOV.U32 R23, RZ, RZ, -0x800000 ;  /* 0xff800000ff177424 */ /* 0x000fe200078e00ff */
[----:B------:R-:W-:Y:S01]  /*1490*/  @!P6 SHF.R.S32.HI R9, RZ, 0x1f, R15 ;  /* 0x0000001fff09e819 */ /* 0x000fe2000001140f */
[----:B------:R-:W-:Y:S01]  /*14a0*/  @!P0 IMAD R0, R24, R5, R0 ;  /* 0x0000000518008224 */ /* 0x000fe200078e0200 */
[----:B------:R-:W-:Y:S01]  /*14b0*/  ISETP.GE.OR P4, PT, R20, c[0x0][0x314], !P2 ;  /* 0x0000c50014007a0c */ /* 0x000fe20005786670 */
[----:B------:R-:W-:Y:S02]  /*14c0*/  @!P6 IMAD.MOV.U32 R34, RZ, RZ, R26 ;  /* 0x000000ffff22e224 */ /* 0x000fe400078e001a */
[----:B------:R-:W-:-:S02]  /*14d0*/  @!P6 IMAD.MOV.U32 R35, RZ, RZ, R27 ;  /* 0x000000ffff23e224 */ /* 0x000fc400078e001b */
[----:B------:R-:W-:Y:S02]  /*14e0*/  @!P6 IMAD R9, R9, R28, RZ ;  /* 0x0000001c0909e224 */ /* 0x000fe400078e02ff */
[----:B------:R-:W-:Y:S02]  /*14f0*/  @!P1 IMAD.IADD R10, R43, 0x1, R10 ;  /* 0x000000012b0a9824 */ /* 0x000fe400078e020a */
[----:B------:R-:W-:-:S04]  /*1500*/  @!P6 IMAD.WIDE.U32 R34, R28, R15, R34 ;  /* 0x0000000f1c22e225 */ /* 0x000fc800078e0022 */
[----:B------:R-:W-:Y:S02]  /*1510*/  @!P6 IMAD R9, R15, R5, R9 ;  /* 0x000000050f09e224 */ /* 0x000fe400078e0209 */
[----:B0-----:R-:W-:Y:S02]  /*1520*/  @!P0 IMAD.MOV.U32 R18, RZ, RZ, R26 ;  /* 0x000000ffff128224 */ /* 0x001fe400078e001a */
[----:B------:R-:W-:-:S04]  /*1530*/  @!P0 IMAD.MOV.U32 R19, RZ, RZ, R27 ;  /* 0x000000ffff138224 */ /* 0x000fc800078e001b */
[----:B------:R-:W-:-:S04]  /*1540*/  @!P0 IMAD.WIDE.U32 R18, R28, R24, R18 ;  /* 0x000000181c128225 */ /* 0x000fc800078e0012 */
[----:B------:R-:W-:Y:S01]  /*1550*/  @!P0 IMAD.IADD R0, R19, 0x1, R0 ;  /* 0x0000000113008824 */ /* 0x000fe200078e0200 */
[----:B------:R-:W-:Y:S02]  /*1560*/  @!P0 LEA R32, P3, R18, c[0x0][0x208], 0x2 ;  /* 0x0000820012208a11 */ /* 0x000fe400078610ff */
[----:B------:R-:W-:Y:S02]  /*1570*/  IADD3 R19, R24, 0x30, RZ ;  /* 0x0000003018137810 */ /* 0x000fe40007ffe0ff */
[----:B------:R-:W-:Y:S02]  /*1580*/  @!P0 LEA.HI.X R33, R18, c[0x0][0x20c], R0, 0x2, P3 ;  /* 0x0000830012218a11 */ /* 0x000fe400018f1400 */
[----:B------:R-:W-:Y:S02]  /*1590*/  IADD3 R18, R24, 0x38, RZ ;  /* 0x0000003818127810 */ /* 0x000fe40007ffe0ff */
[----:B------:R-:W-:Y:S01]  /*15a0*/  ISETP.GE.OR P3, PT, R19, c[0x0][0x314], !P2 ;  /* 0x0000c50013007a0c */ /* 0x000fe20005766670 */
[----:B------:R0:W3:Y:S01]  /*15b0*/  @!P0 LDG.E R23, [R32.64] ;  /* 0x0000000820178981 */ /* 0x0000e2000c1e1900 */
[----:B------:R-:W-:-:S02]  /*15c0*/  ISETP.GE.OR P2, PT, R18, c[0x0][0x314], !P2 ;  /* 0x0000c50012007a0c */ /* 0x000fc40005746670 */
[----:B------:R-:W-:Y:S02]  /*15d0*/  @!P5 SHF.R.S32.HI R0, RZ, 0x1f, R21 ;  /* 0x0000001fff00d819 */ /* 0x000fe40000011415 */
[----:B------:R-:W-:Y:S01]  /*15e0*/  @!P1 LEA R36, P0, R42, c[0x0][0x208], 0x2 ;  /* 0x000082002a249a11 */ /* 0x000fe200078010ff */
[----:B------:R-:W-:Y:S01]  /*15f0*/  @!P6 IMAD.IADD R9, R35, 0x1, R9 ;  /* 0x000000012309e824 */ /* 0x000fe200078e0209 */
[----:B------:R-:W-:Y:S01]  /*1600*/  @!P4 SHF.R.S32.HI R15, RZ, 0x1f, R20 ;  /* 0x0000001fff0fc819 */ /* 0x000fe20000011414 */
[-C--:B------:R-:W-:Y:S01]  /*1610*/  @!P5 IMAD R0, R0, R28.reuse, RZ ;  /* 0x0000001c0000d224 */ /* 0x080fe200078e02ff */
[----:B------:R-:W-:Y:S02]  /*1620*/  @!P1 LEA.HI.X R37, R42, c[0x0][0x20c], R10, 0x2, P0 ;  /* 0x000083002a259a11 */ /* 0x000fe400000f140a */
[C---:B------:R-:W-:Y:S01]  /*1630*/  @!P6 LEA R42, P0, R34.reuse, c[0x0][0x208], 0x2 ;  /* 0x00008200222aea11 */ /* 0x040fe200078010ff */
[----:B------:R-:W-:Y:S02]  /*1640*/  @!P5 IMAD R0, R21, R5, R0 ;  /* 0x000000051500d224 */ /* 0x000fe400078e0200 */
[----:B------:R-:W-:Y:S01]  /*1650*/  @!P4 IMAD R15, R15, R28, RZ ;  /* 0x0000001c0f0fc224 */ /* 0x000fe200078e02ff */
[----:B------:R-:W-:Y:S01]  /*1660*/  @!P6 LEA.HI.X R43, R34, c[0x0][0x20c], R9, 0x2, P0 ;  /* 0x00008300222bea11 */ /* 0x000fe200000f1409 */
[----:B------:R-:W-:Y:S01]  /*1670*/  @!P4 IMAD.MOV.U32 R46, RZ, RZ, R26 ;  /* 0x000000ffff2ec224 */ /* 0x000fe200078e001a */
[----:B------:R-:W-:Y:S01]  /*1680*/  @!P2 SHF.R.S32.HI R9, RZ, 0x1f, R18 ;  /* 0x0000001fff09a819 */ /* 0x000fe20000011412 */
[----:B------:R-:W-:-:S02]  /*1690*/  @!P4 IMAD.MOV.U32 R47, RZ, RZ, R27 ;  /* 0x000000ffff2fc224 */ /* 0x000fc400078e001b */
        /* <DEDUP_REMOVED lines=26> */
[----:B------:R0:W4:Y:S01]  /*1840*/  @!P1 LDG.E R0, [R36.64] ;  /* 0x0000000824009981 */ /* 0x000122000c1e1900 */
[----:B------:R-:W-:-:S03]  /*1850*/  @!P3 IMAD.IADD R10, R35, 0x1, R10 ;  /* 0x00000001230ab824 */ /* 0x000fc600078e020a */
[----:B------:R1:W5:Y:S04]  /*1860*/  @!P5 LDG.E R9, [R20.64] ;  /* 0x000000081409d981 */ /* 0x000368000c1e1900 */
[----:B------:R-:W5:Y:S01]  /*1870*/  @!P6 LDG.E R15, [R42.64] ;  /* 0x000000082a0fe981 */ /* 0x000f62000c1e1900 */
[----:B0-----:R-:W-:Y:S01]  /*1880*/  @!P3 LEA R36, P1, R34, c[0x0][0x208], 0x2 ;  /* 0x000082002224ba11 */ /* 0x001fe200078210ff */
[----:B-1----:R-:W-:-:S03]  /*1890*/  IMAD.MOV.U32 R20, RZ, RZ, -0x800000 ;  /* 0xff800000ff147424 */ /* 0x002fc600078e00ff */
[----:B------:R-:W-:Y:S01]  /*18a0*/  @!P3 LEA.HI.X R37, R34, c[0x0][0x20c], R10, 0x2, P1 ;  /* 0x000083002225ba11 */ /* 0x000fe200008f140a */
[----:B------:R-:W-:Y:S02]  /*18b0*/  IMAD.MOV.U32 R10, RZ, RZ, -0x800000 ;  /* 0xff800000ff0a7424 */ /* 0x000fe400078e00ff */
[----:B------:R-:W-:Y:S01]  /*18c0*/  IMAD.MOV.U32 R21, RZ, RZ, -0x800000 ;  /* 0xff800000ff157424 */ /* 0x000fe200078e00ff */
[----:B------:R0:W5:Y:S04]  /*18d0*/  @!P2 LDG.E R20, [R18.64] ;  /* 0x000000081214a981 */ /* 0x000168000c1e1900 */
[----:B------:R1:W5:Y:S04]  /*18e0*/  @!P4 LDG.E R10, [R32.64] ;  /* 0x00000008200ac981 */ /* 0x000368000c1e1900 */
[----:B------:R-:W5:Y:S01]  /*18f0*/  @!P3 LDG.E R21, [R36.64] ;  /* 0x000000082415b981 */ /* 0x000f62000c1e1900 */
[----:B------:R-:W-:-:S04]  /*1900*/  IABS R26, c[0x0][0x1c0] ;  /* 0x00007000001a7a13 */ /* 0x000fc80000000000 */
[----:B-1----:R-:W1:Y:S08]  /*1910*/  I2F.U32.RP R32, R26 ;  /* 0x0000001a00207306 */ /* 0x002e700000209000 */
[----:B-1----:R-:W1:Y:S02]  /*1920*/  MUFU.RCP R32, R32 ;  /* 0x0000002000207308 */ /* 0x002e640000001000 */
[----:B-1----:R-:W-:-:S06]  /*1930*/  IADD3 R32, R32, 0xffffffe, RZ ;  /* 0x0ffffffe20207810 */ /* 0x002fcc0007ffe0ff */
[----:B------:R-:W1:Y:S01]  /*1940*/  F2I.FTZ.U32.TRUNC.NTZ R33, R32 ;  /* 0x0000002000217305 */ /* 0x000e62000021f000 */
[----:B0-----:R-:W-:Y:S01]  /*1950*/  IABS R19, R6 ;  /* 0x0000000600137213 */ /* 0x001fe20000000000 */
[----:B-1----:R-:W-:Y:S02]  /*1960*/  IMAD.MOV R18, RZ, RZ, -R33 ;  /* 0x000000ffff127224 */ /* 0x002fe400078e0a21 */
[----:B------:R-:W-:Y:S02]  /*1970*/  IMAD.MOV.U32 R32, RZ, RZ, RZ ;  /* 0x000000ffff207224 */ /* 0x000fe400078e00ff */
[----:B------:R-:W-:Y:S01]  /*1980*/  IMAD R27, R18, R26, RZ ;  /* 0x0000001a121b7224 */ /* 0x000fe200078e02ff */
[----:B------:R-:W-:-:S03]  /*1990*/  IABS R18, c[0x0][0x1c0] ;  /* 0x0000700000127a13 */ /* 0x000fc60000000000 */
[----:B------:R-:W-:-:S04]  /*19a0*/  IMAD.HI.U32 R27, R33, R27, R32 ;  /* 0x0000001b211b7227 */ /* 0x000fc800078e0020 */
[----:B------:R-:W-:Y:S02]  /*19b0*/  IMAD.MOV R18, RZ, RZ, -R18 ;  /* 0x000000ffff127224 */ /* 0x000fe400078e0a12 */
[----:B------:R-:W-:Y:S01]  /*19c0*/  IMAD.HI.U32 R27, R27, R19, RZ ;  /* 0x000000131b1b7227 */ /* 0x000fe200078e00ff */
[----:B------:R-:W-:-:S03]  /*19d0*/  ISETP.GT.AND P1, PT, R39, 0x37f, PT ;  /* 0x0000037f2700780c */ /* 0x000fc60003f24270 */
[----:B------:R-:W-:Y:S01]  /*19e0*/  IMAD R18, R27, R18, R19 ;  /* 0x000000121b127224 */ /* 0x000fe200078e0213 */
[C---:B------:R-:W-:Y:S02]  /*19f0*/  ISETP.GT.AND P2, PT, R39.reuse, 0x3ff, PT ;  /* 0x000003ff2700780c */ /* 0x040fe40003f44270 */
[C---:B------:R-:W-:Y:S02]  /*1a00*/  ISETP.GT.AND P0, PT, R39.reuse, 0x2ff, PT ;  /* 0x000002ff2700780c */ /* 0x040fe40003f04270 */
[----:B------:R-:W-:Y:S02]  /*1a10*/  ISETP.GT.U32.AND P4, PT, R26, R18, PT ;  /* 0x000000121a00720c */ /* 0x000fe40003f84070 */
[C---:B------:R-:W-:Y:S01]  /*1a20*/  ISETP.GT.AND P3, PT, R39.reuse, 0x27f, PT ;  /* 0x0000027f2700780c */ /* 0x040fe20003f64270 */
[----:B------:R-:W-:Y:S01]  /*1a30*/  IMAD R24, R24, 0x11, R25 ;  /* 0x0000001118187824 */ /* 0x000fe200078e0219 */
[----:B------:R-:W-:-:S09]  /*1a40*/  ISETP.GT.AND P6, PT, R39, 0x7f, PT ;  /* 0x0000007f2700780c */ /* 0x000fd20003fc4270 */
[----:B------:R-:W-:Y:S01]  /*1a50*/  @!P4 IMAD.IADD R18, R18, 0x1, -R26 ;  /* 0x000000011212c824 */ /* 0x000fe200078e0a1a */
[----:B------:R-:W-:Y:S02]  /*1a60*/  LOP3.LUT R6, R6, c[0x0][0x1c0], RZ, 0x3c, !PT ;  /* 0x0000700006067a12 */ /* 0x000fe400078e3cff */
[----:B------:R-:W-:Y:S01]  /*1a70*/  @!P4 IADD3 R27, R27, 0x1, RZ ;  /* 0x000000011b1bc810 */ /* 0x000fe20007ffe0ff */
[----:B--2---:R-:W-:Y:S01]  /*1a80*/  @!P1 STS [R24.X4+0x220], R22 ;  /* 0x0002201618009388 */ /* 0x004fe20000004800 */
[C---:B------:R-:W-:Y:S01]  /*1a90*/  ISETP.GT.AND P1, PT, R39.reuse, 0x17f, PT ;  /* 0x0000017f2700780c */ /* 0x040fe20003f24270 */
[----:B------:R-:W-:Y:S02]  /*1aa0*/  BSSY B0, `(.L_x_57) ;  /* 0x0000030000007945 */ /* 0x000fe40003800000 */
[----:B---3--:R-:W-:Y:S01]  /*1ab0*/  @!P2 STS [R24.X4], R23 ;  /* 0x000000171800a388 */ /* 0x008fe20000004800 */
[----:B------:R-:W-:-:S03]  /*1ac0*/  ISETP.GT.AND P2, PT, R39, 0x1ff, PT ;  /* 0x000001ff2700780c */ /* 0x000fc60003f44270 */
[----:B----4-:R0:W-:Y:S01]  /*1ad0*/  @!P0 STS [R24.X4+0x440], R0 ;  /* 0x0004400018008388 */ /* 0x0101e20000004800 */
[----:B------:R-:W-:-:S03]  /*1ae0*/  ISETP.GT.AND P0, PT, R39, 0xff, PT ;  /* 0x000000ff2700780c */ /* 0x000fc60003f04270 */
[----:B-----5:R1:W-:Y:S01]  /*1af0*/  @!P3 STS [R24.X4+0x660], R15 ;  /* 0x0006600f1800b388 */ /* 0x0203e20000004800 */
[----:B------:R-:W-:-:S05]  /*1b00*/  ISETP.GE.U32.AND P3, PT, R18, R26, PT ;  /* 0x0000001a1200720c */ /* 0x000fca0003f66070 */
        /* <DEDUP_REMOVED lines=14> */
[----:B-1----:R-:W-:Y:S01]  /*1bf0*/  MOV R24, R14 ;  /* 0x0000000e00187202 */ /* 0x002fe20000000f00 */
[----:B------:R-:W-:Y:S01]  /*1c00*/  IMAD.MOV.U32 R18, RZ, RZ, R31 ;  /* 0x000000ffff127224 */ /* 0x000fe200078e001f */
[----:B------:R-:W-:Y:S02]  /*1c10*/  MOV R23, R13 ;  /* 0x0000000d00177202 */ /* 0x000fe40000000f00 */
[----:B------:R-:W-:Y:S02]  /*1c20*/  MOV R22, 0x1c40 ;  /* 0x00001c4000167802 */ /* 0x000fe40000000f00 */
[----:B------:R-:W-:Y:S05]  /*1c30*/  CALL.REL.NOINC `($__internal_1_$__cuda_sm20_div_s64) ;  /* 0x000035e000007944 */ /* 0x000fea0003c00000 */
[----:B------:R-:W-:Y:S02]  /*1c40*/  MOV R42, R0 ;  /* 0x00000000002a7202 */ /* 0x000fe40000000f00 */
[----:B------:R-:W-:Y:S01]  /*1c50*/  MOV R43, R21 ;  /* 0x00000015002b7202 */ /* 0x000fe20000000f00 */
[----:B------:R-:W-:Y:S05]  /*1c60*/  BRA `(.L_x_59) ;  /* 0x0000013000007947 */ /* 0x000fea0003800000 */
.L_x_58:
        /* <DEDUP_REMOVED lines=19> */
.L_x_59:
[----:B------:R-:W-:Y:S05]  /*1da0*/  BSYNC B0 ;  /* 0x0000000000007941 */ /* 0x000fea0003800000 */
.L_x_57:
[----:B------:R-:W-:Y:S01]  /*1db0*/  BAR.SYNC.DEFER_BLOCKING 0x0 ;  /* 0x0000000000007b1d */ /* 0x000fe20000010000 */
[----:B------:R-:W-:Y:S01]  /*1dc0*/  LEA.HI R8, R8, R39, RZ, 0x3 ;  /* 0x0000002708087211 */ /* 0x000fe200078f18ff */
[----:B------:R-:W-:Y:S01]  /*1dd0*/  IMAD.MOV.U32 R37, RZ, RZ, -0x800000 ;  /* 0xff800000ff257424 */ /* 0x000fe200078e00ff */
[----:B------:R-:W-:Y:S01]  /*1de0*/  MOV R35, 0xff800000 ;  /* 0xff80000000237802 */ /* 0x000fe20000000f00 */
[----:B------:R-:W-:Y:S01]  /*1df0*/  IMAD.MOV.U32 R38, RZ, RZ, -0x800000 ;  /* 0xff800000ff267424 */ /* 0x000fe200078e00ff */
[----:B------:R-:W-:Y:S01]  /*1e00*/  LOP3.LUT R0, R8, 0xfffffff8, RZ, 0xc0, !PT ;  /* 0xfffffff808007812 */ /* 0x000fe200078ec0ff */
[----:B------:R-:W-:Y:S01]  /*1e10*/  IMAD.MOV.U32 R36, RZ, RZ, -0x800000 ;  /* 0xff800000ff247424 */ /* 0x000fe200078e00ff */
[----:B-1----:R-:W-:Y:S01]  /*1e20*/  SHF.R.S32.HI R15, RZ, 0x3, R8 ;  /* 0x00000003ff0f7819 */ /* 0x002fe20000011408 */
[----:B------:R-:W-:Y:S01]  /*1e30*/  IMAD.MOV.U32 R33, RZ, RZ, -0x800000 ;  /* 0xff800000ff217424 */ /* 0x000fe200078e00ff */
[----:B------:R-:W-:Y:S01]  /*1e40*/  MOV R31, 0xff800000 ;  /* 0xff800000001f7802 */ /* 0x000fe20000000f00 */
[----:B------:R-:W-:Y:S01]  /*1e50*/  IMAD.IADD R39, R39, 0x1, -R0 ;  /* 0x0000000127277824 */ /* 0x000fe200078e0a00 */
[----:B------:R-:W-:Y:S01]  /*1e60*/  IABS R10, R3 ;  /* 0x00000003000a7213 */ /* 0x000fe20000000000 */
[----:B------:R-:W-:Y:S01]  /*1e70*/  IMAD.MOV.U32 R34, RZ, RZ, -0x800000 ;  /* 0xff800000ff227424 */ /* 0x000fe200078e00ff */
[----:B------:R-:W-:Y:S01]  /*1e80*/  IABS R9, c[0x0][0x1c0] ;  /* 0x0000700000097a13 */ /* 0x000fe20000000000 */
[----:B------:R-:W-:Y:S01]  /*1e90*/  IMAD R25, R39, 0x11, R15 ;  /* 0x0000001127197824 */ /* 0x000fe200078e020f */
[----:B------:R-:W0:Y:S01]  /*1ea0*/  I2F.RP R27, R10 ;  /* 0x0000000a001b7306 */ /* 0x000e220000209400 */
[----:B------:R-:W-:Y:S01]  /*1eb0*/  IMAD.MOV.U32 R32, RZ, RZ, -0x800000 ;  /* 0xff800000ff207424 */ /* 0x000fe200078e00ff */
[----:B------:R-:W-:Y:S01]  /*1ec0*/  ULDC.U8 UR4, c[0x0][0x329] ;  /* 0x0000ca4000047ab9 */ /* 0x000fe20000000000 */
[----:B------:R-:W-:Y:S01]  /*1ed0*/  IMAD.MOV.U32 R46, RZ, RZ, RZ ;  /* 0x000000ffff2e7224 */ /* 0x000fe200078e00ff */
[----:B------:R-:W-:Y:S01]  /*1ee0*/  BSSY B1, `(.L_x_60) ;  /* 0x0000257000017945 */ /* 0x000fe20003800000 */
[----:B------:R-:W-:Y:S01]  /*1ef0*/  IMAD.MOV.U32 R30, RZ, RZ, 0x7f800000 ;  /* 0x7f800000ff1e7424 */ /* 0x000fe200078e00ff */
[----:B------:R-:W-:Y:S04]  /*1f00*/  @!P6 LDS R37, [R25.X4] ;  /* 0x000000001925e984 */ /* 0x000fe80000004800 */
[----:B------:R-:W1:Y:S01]  /*1f10*/  @!P6 LDS R38, [R25.X4+0x220] ;  /* 0x000220001926e984 */ /* 0x000e620000004800 */
[----:B0-----:R-:W0:Y:S03]  /*1f20*/  MUFU.RCP R27, R27 ;  /* 0x0000001b001b7308 */ /* 0x001e260000001000 */
[----:B------:R-:W2:Y:S04]  /*1f30*/  @!P6 LDS R35, [R25.X4+0x440] ;  /* 0x000440001923e984 */ /* 0x000ea80000004800 */
[----:B------:R-:W3:Y:S04]  /*1f40*/  @!P6 LDS R36, [R25.X4+0x660] ;  /* 0x000660001924e984 */ /* 0x000ee80000004800 */
[----:B------:R-:W4:Y:S04]  /*1f50*/  @!P6 LDS R33, [R25.X4+0x880] ;  /* 0x000880001921e984 */ /* 0x000f280000004800 */
[----:B------:R-:W5:Y:S01]  /*1f60*/  @!P6 LDS R34, [R25.X4+0xaa0] ;  /* 0x000aa0001922e984 */ /* 0x000f620000004800 */
[----:B0-----:R-:W-:-:S03]  /*1f70*/  IADD3 R27, R27, 0xffffffe, RZ ;  /* 0x0ffffffe1b1b7810 */ /* 0x001fc60007ffe0ff */
[----:B------:R-:W0:Y:S01]  /*1f80*/  @!P6 LDS R31, [R25.X4+0xcc0] ;  /* 0x000cc000191fe984 */ /* 0x000e220000004800 */
[----:B------:R-:W-:Y:S03]  /*1f90*/  F2I.FTZ.U32.TRUNC.NTZ R47, R27 ;  /* 0x0000001b002f7305 */ /* 0x000fe6000021f000 */
[----:B------:R-:W0:Y:S01]  /*1fa0*/  @!P6 LDS R32, [R25.X4+0xee0] ;  /* 0x000ee0001920e984 */ /* 0x000e220000004800 */
[----:B-1----:R-:W-:-:S04]  /*1fb0*/  FMNMX.FTZ R8, R37, R38, !PT ;  /* 0x0000002625087209 */ /* 0x002fc80007810000 */
[----:B--2---:R-:W-:-:S04]  /*1fc0*/  FMNMX.FTZ R8, R8, R35, !PT ;  /* 0x0000002308087209 */ /* 0x004fc80007810000 */
[----:B---3--:R-:W-:-:S04]  /*1fd0*/  FMNMX.FTZ R8, R8, R36, !PT ;  /* 0x0000002408087209 */ /* 0x008fc80007810000 */
[----:B----4-:R-:W-:-:S04]  /*1fe0*/  FMNMX.FTZ R8, R8, R33, !PT ;  /* 0x0000002108087209 */ /* 0x010fc80007810000 */
[----:B-----5:R-:W-:-:S04]  /*1ff0*/  FMNMX.FTZ R8, R8, R34, !PT ;  /* 0x0000002208087209 */ /* 0x020fc80007810000 */
[----:B0-----:R-:W-:-:S04]  /*2000*/  FMNMX.FTZ R8, R8, R31, !PT ;  /* 0x0000001f08087209 */ /* 0x001fc80007810000 */
[----:B------:R-:W-:-:S05]  /*2010*/  FMNMX.FTZ R8, R8, R32, !PT ;  /* 0x0000002008087209 */ /* 0x000fca0007810000 */
        /* <DEDUP_REMOVED lines=27> */
[----:B------:R-:W-:-:S05]  /*21d0*/  FMUL.FTZ R18, R18, 1.4426950216293334961 ;  /* 0x3fb8aa3b12127820 */ /* 0x000fca0000410000 */
[----:B------:R-:W2:Y:S01]  /*21e0*/  MUFU.EX2 R22, R22 ;  /* 0x0000001600167308 */ /* 0x000ea20000000800 */
[----:B0-----:R-:W-:Y:S02]  /*21f0*/  FADD.FTZ R24, R26, R24 ;  /* 0x000000181a187221 */ /* 0x001fe40000010000 */
[----:B------:R-:W-:-:S05]  /*2200*/  IMAD.MOV.U32 R26, RZ, RZ, RZ ;  /* 0x000000ffff1a7224 */ /* 0x000fca00078e00ff */
[----:B------:R-:W0:Y:S01]  /*2210*/  MUFU.EX2 R21, R21 ;  /* 0x0000001500157308 */ /* 0x000e220000000800 */
[----:B-1----:R-:W-:-:S07]  /*2220*/  FADD.FTZ R23, R24, R23 ;  /* 0x0000001718177221 */ /* 0x002fce0000010000 */
[----:B------:R-:W1:Y:S01]  /*2230*/  MUFU.EX2 R20, R20 ;  /* 0x0000001400147308 */ /* 0x000e620000000800 */
[----:B--2---:R-:W-:-:S07]  /*2240*/  FADD.FTZ R22, R23, R22 ;  /* 0x0000001617167221 */ /* 0x004fce0000010000 */
[----:B------:R-:W2:Y:S01]  /*2250*/  MUFU.EX2 R19, R19 ;  /* 0x0000001300137308 */ /* 0x000ea20000000800 */
[----:B0-----:R-:W-:-:S07]  /*2260*/  FADD.FTZ R21, R22, R21 ;  /* 0x0000001516157221 */ /* 0x001fce0000010000 */
[----:B------:R-:W0:Y:S01]  /*2270*/  MUFU.EX2 R18, R18 ;  /* 0x0000001200127308 */ /* 0x000e220000000800 */
[----:B-1----:R-:W-:Y:S02]  /*2280*/  FADD.FTZ R20, R21, R20 ;  /* 0x0000001415147221 */ /* 0x002fe40000010000 */
[----:B------:R-:W-:-:S04]  /*2290*/  IMAD.MOV R21, RZ, RZ, -R47 ;  /* 0x000000ffff157224 */ /* 0x000fc800078e0a2f */
[----:B------:R-:W-:Y:S02]  /*22a0*/  IMAD R21, R21, R10, RZ ;  /* 0x0000000a15157224 */ /* 0x000fe400078e02ff */
[----:B--2---:R-:W-:Y:S02]  /*22b0*/  FADD.FTZ R20, R20, R19 ;  /* 0x0000001314147221 */ /* 0x004fe40000010000 */
[----:B------:R0:W1:Y:S01]  /*22c0*/  MUFU.RCP R19, R8 ;  /* 0x0000000800137308 */ /* 0x0000620000001000 */
[----:B------:R-:W-:-:S04]  /*22d0*/  IMAD.HI.U32 R21, R47, R21, R46 ;  /* 0x000000152f157227 */ /* 0x000fc800078e002e */
[----:B0-----:R-:W-:Y:S01]  /*22e0*/  FADD.FTZ R8, R20, R18 ;  /* 0x0000001214087221 */ /* 0x001fe20000010000 */
[----:B-1----:R-:W-:Y:S01]  /*22f0*/  IADD3 R19, R19, 0xffffffe, RZ ;  /* 0x0ffffffe13137810 */ /* 0x002fe20007ffe0ff */
[----:B------:R-:W-:-:S03]  /*2300*/  IMAD.IADD R20, R7, 0x1, R10 ;  /* 0x0000000107147824 */ /* 0x000fc600078e020a */
[----:B------:R-:W0:Y:S01]  /*2310*/  SHFL.BFLY PT, R18, R8, 0x4, 0x1f ;  /* 0x0c801f0008127f89 */ /* 0x000e2200000e0000 */
[----:B------:R-:W1:Y:S02]  /*2320*/  F2I.FTZ.U32.TRUNC.NTZ R27, R19 ;  /* 0x00000013001b7305 */ /* 0x000e64000021f000 */
[----:B-1----:R-:W-:Y:S02]  /*2330*/  IADD3 R7, RZ, -R27, RZ ;  /* 0x8000001bff077210 */ /* 0x002fe40007ffe0ff */
[----:B------:R-:W-:-:S03]  /*2340*/  IABS R19, R20 ;  /* 0x0000001400137213 */ /* 0x000fc60000000000 */
[----:B------:R-:W-:Y:S01]  /*2350*/  IMAD R7, R7, R9, RZ ;  /* 0x0000000907077224 */ /* 0x000fe200078e02ff */
[----:B------:R-:W-:Y:S01]  /*2360*/  MOV R23, R19 ;  /* 0x0000001300177202 */ /* 0x000fe20000000f00 */
[----:B0-----:R-:W-:Y:S01]  /*2370*/  FADD.FTZ R18, R8, R18 ;  /* 0x0000001208127221 */ /* 0x001fe20000010000 */
[----:B------:R-:W-:Y:S01]  /*2380*/  IABS R8, R3 ;  /* 0x0000000300087213 */ /* 0x000fe20000000000 */
[----:B------:R-:W-:Y:S01]  /*2390*/  IMAD.HI.U32 R7, R27, R7, R26 ;  /* 0x000000071b077227 */ /* 0x000fe200078e001a */
[----:B------:R-:W-:Y:S02]  /*23a0*/  IABS R19, c[0x0][0x1c0] ;  /* 0x0000700000137a13 */ /* 0x000fe40000000000 */
[----:B------:R-:W0:Y:S01]  /*23b0*/  SHFL.BFLY PT, R22, R18, 0x2, 0x1f ;  /* 0x0c401f0012167f89 */ /* 0x000e2200000e0000 */
[----:B------:R-:W-:Y:S02]  /*23c0*/  IMAD.MOV R8, RZ, RZ, -R8 ;  /* 0x000000ffff087224 */ /* 0x000fe400078e0a08 */
[----:B------:R-:W-:-:S04]  /*23d0*/  IMAD.HI.U32 R21, R21, R23, RZ ;  /* 0x0000001715157227 */ /* 0x000fc800078e00ff */
[----:B------:R-:W-:Y:S02]  /*23e0*/  IMAD R8, R21, R8, R23 ;  /* 0x0000000815087224 */ /* 0x000fe400078e0217 */
[----:B------:R-:W-:Y:S02]  /*23f0*/  IMAD.MOV R19, RZ, RZ, -R19 ;  /* 0x000000ffff137224 */ /* 0x000fe400078e0a13 */
[----:B------:R-:W-:Y:S01]  /*2400*/  IMAD.HI.U32 R7, R7, R23, RZ ;  /* 0x0000001707077227 */ /* 0x000fe200078e00ff */
[----:B------:R-:W-:-:S03]  /*2410*/  ISETP.GT.U32.AND P0, PT, R10, R8, PT ;  /* 0x000000080a00720c */ /* 0x000fc60003f04070 */
[----:B------:R-:W-:-:S05]  /*2420*/  IMAD R19, R7, R19, R23 ;  /* 0x0000001307137224 */ /* 0x000fca00078e0217 */
[----:B------:R-:W-:Y:S01]  /*2430*/  ISETP.GT.U32.AND P5, PT, R9, R19, PT ;  /* 0x000000130900720c */ /* 0x000fe20003fa4070 */
[----:B0-----:R-:W-:-:S04]  /*2440*/  FADD.FTZ R22, R18, R22 ;  /* 0x0000001612167221 */ /* 0x001fc80000010000 */
[-C--:B------:R-:W-:Y:S02]  /*2450*/  @!P0 IADD3 R8, R8, -R10.reuse, RZ ;  /* 0x8000000a08088210 */ /* 0x080fe40007ffe0ff */
[----:B------:R-:W-:Y:S01]  /*2460*/  @!P0 IADD3 R21, R21, 0x1, RZ ;  /* 0x0000000115158810 */ /* 0x000fe20007ffe0ff */
[----:B------:R-:W0:Y:S01]  /*2470*/  SHFL.BFLY PT, R18, R22, 0x1, 0x1f ;  /* 0x0c201f0016127f89 */ /* 0x000e2200000e0000 */
[-C--:B------:R-:W-:Y:S02]  /*2480*/  ISETP.GE.U32.AND P4, PT, R8, R10.reuse, PT ;  /* 0x0000000a0800720c */ /* 0x080fe40003f86070 */
[C---:B------:R-:W-:Y:S02]  /*2490*/  LOP3.LUT R8, R20.reuse, R10, RZ, 0x3c, !PT ;  /* 0x0000000a14087212 */ /* 0x040fe400078e3cff */
[----:B------:R-:W-:Y:S01]  /*24a0*/  @!P5 IMAD.IADD R19, R19, 0x1, -R9 ;  /* 0x000000011313d824 */ /* 0x000fe200078e0a09 */
[----:B------:R-:W-:Y:S02]  /*24b0*/  LOP3.LUT R20, R20, c[0x0][0x1c0], RZ, 0x3c, !PT ;  /* 0x0000700014147a12 */ /* 0x000fe400078e3cff */
[----:B------:R-:W-:-:S02]  /*24c0*/  ISETP.GE.AND P3, PT, R8, RZ, PT ;  /* 0x000000ff0800720c */ /* 0x000fc40003f66270 */
[----:B------:R-:W-:Y:S01]  /*24d0*/  ISETP.GE.U32.AND P1, PT, R19, R9, PT ;  /* 0x000000091300720c */ /* 0x000fe20003f26070 */
[----:B------:R-:W1:Y:S01]  /*24e0*/  S2R R8, SR_TID.X ;  /* 0x0000000000087919 */ /* 0x000e620000002100 */
[----:B------:R-:W-:Y:S02]  /*24f0*/  ISETP.GT.AND P0, PT, R3, RZ, PT ;  /* 0x000000ff0300720c */ /* 0x000fe40003f04270 */
[----:B------:R-:W-:Y:S02]  /*2500*/  @!P5 IADD3 R7, R7, 0x1, RZ ;  /* 0x000000010707d810 */ /* 0x000fe40007ffe0ff */
[----:B------:R-:W-:Y:S02]  /*2510*/  ISETP.GE.AND P2, PT, R20, RZ, PT ;  /* 0x000000ff1400720c */ /* 0x000fe40003f46270 */
[----:B------:R-:W-:Y:S02]  /*2520*/  @P4 IADD3 R21, R21, 0x1, RZ ;  /* 0x0000000115154810 */ /* 0x000fe40007ffe0ff */
[----:B------:R-:W-:-:S02]  /*2530*/  ISETP.GT.AND P4, PT, R4, RZ, PT ;  /* 0x000000ff0400720c */ /* 0x000fc40003f84270 */
        /* <DEDUP_REMOVED lines=9> */
[----:B------:R-:W-:Y:S02]  /*25d0*/  SHF.R.S32.HI R19, RZ, 0x1f, R4 ;  /* 0x0000001fff137819 */ /* 0x000fe40000011404 */
[----:B------:R-:W-:Y:S02]  /*25e0*/  @!P2 IADD3 R7, -R7, RZ, RZ ;  /* 0x000000ff0707a210 */ /* 0x000fe40007ffe1ff */
[----:B-1----:R-:W-:Y:S02]  /*25f0*/  LOP3.LUT P2, RZ, R8, 0x7, RZ, 0xc0, !PT ;  /* 0x0000000708ff7812 */ /* 0x002fe4000784c0ff */
[----:B------:R-:W-:Y:S02]  /*2600*/  LEA.HI.SX32 R20, R4, 0x1, 0x1 ;  /* 0x0000000104147811 */ /* 0x000fe400078f0aff */
[----:B------:R-:W-:Y:S01]  /*2610*/  @!P4 IADD3 R20, R19, RZ, RZ ;  /* 0x000000ff1314c210 */ /* 0x000fe20007ffe0ff */
[----:B------:R-:W0:Y:S01]  /*2620*/  @P1 MUFU.LG2 R18, R18 ;  /* 0x0000001200121308 */ /* 0x000e220000000c00 */
[----:B------:R-:W-:Y:S01]  /*2630*/  IMAD.MOV.U32 R19, RZ, RZ, c[0x0][0x214] ;  /* 0x00008500ff137624 */ /* 0x000fe200078e00ff */
[----:B------:R-:W-:-:S02]  /*2640*/  ISETP.GT.OR P2, PT, R8, 0x7f, P2 ;  /* 0x0000007f0800780c */ /* 0x000fc40001744670 */
        /* <DEDUP_REMOVED lines=63> */
.L_x_64:
        /* <DEDUP_REMOVED lines=21> */
.L_x_65:
[----:B------:R-:W-:Y:S05]  /*2b90*/  BSYNC B0 ;  /* 0x0000000000007941 */ /* 0x000fea0003800000 */
.L_x_63:
        /* <DEDUP_REMOVED lines=8> */
[----:B------:R-:W-:Y:S05]  /*2c20*/  CALL.REL.NOINC `($__internal_1_$__cuda_sm20_div_s64) ;  /* 0x000025f000007944 */ /* 0x000fea0003c00000 */
        /* <DEDUP_REMOVED lines=12> */
.L_x_67:
        /* <DEDUP_REMOVED lines=22> */
.L_x_68:
[----:B------:R-:W-:Y:S05]  /*2e50*/  BSYNC B0 ;  /* 0x0000000000007941 */ /* 0x000fea0003800000 */
.L_x_66:
        /* <DEDUP_REMOVED lines=11> */
[----:B------:R-:W-:Y:S05]  /*2f10*/  CALL.REL.NOINC `($__internal_1_$__cuda_sm20_div_s64) ;  /* 0x0000230000007944 */ /* 0x000fea0003c00000 */
        /* <DEDUP_REMOVED lines=11> */
.L_x_70:
        /* <DEDUP_REMOVED lines=22> */
.L_x_71:
[----:B------:R-:W-:Y:S05]  /*3130*/  BSYNC B0 ;  /* 0x0000000000007941 */ /* 0x000fea0003800000 */
.L_x_69:
        /* <DEDUP_REMOVED lines=52> */
.L_x_73:
        /* <DEDUP_REMOVED lines=22> */
.L_x_74:
[----:B------:R-:W-:Y:S05]  /*35e0*/  BSYNC B0 ;  /* 0x0000000000007941 */ /* 0x000fea0003800000 */
.L_x_72:
        /* <DEDUP_REMOVED lines=22> */
.L_x_76:
        /* <DEDUP_REMOVED lines=22> */
.L_x_77:
[----:B------:R-:W-:Y:S05]  /*38b0*/  BSYNC B0 ;  /* 0x0000000000007941 */ /* 0x000fea0003800000 */
.L_x_75:
        /* <DEDUP_REMOVED lines=21> */
.L_x_79:
        /* <DEDUP_REMOVED lines=23> */
.L_x_80:
[----:B------:R-:W-:Y:S05]  /*3b80*/  BSYNC B0 ;  /* 0x0000000000007941 */ /* 0x000fea0003800000 */
.L_x_78:
        /* <DEDUP_REMOVED lines=38> */
.L_x_82:
        /* <DEDUP_REMOVED lines=23> */
.L_x_83:
[----:B------:R-:W-:Y:S05]  /*3f60*/  BSYNC B0 ;  /* 0x0000000000007941 */ /* 0x000fea0003800000 */
.L_x_81:
        /* <DEDUP_REMOVED lines=31> */
.L_x_85:
        /* <DEDUP_REMOVED lines=23> */
.L_x_86:
[----:B------:R-:W-:Y:S05]  /*42d0*/  BSYNC B0 ;  /* 0x0000000000007941 */ /* 0x000fea0003800000 */
.L_x_84:
        /* <DEDUP_REMOVED lines=20> */
.L_x_62:
[----:B------:R-:W-:-:S04]  /*4420*/  LEA R2, P0, R44, c[0x0][0x200], 0x2 ;  /* 0x000080002c027a11 */ /* 0x000fc800078010ff */
[----:B------:R-:W-:-:S05]  /*4430*/  LEA.HI.X R3, R44, c[0x0][0x204], R45, 0x2, P0 ;  /* 0x000081002c037a11 */ /* 0x000fca00000f142d */
[----:B------:R0:W-:Y:S04]  /*4440*/  STG.E [R2.64], R30 ;  /* 0x0000001e02007986 */ /* 0x0001e8000c101908 */
.L_x_61:
[----:B------:R-:W-:Y:S05]  /*4450*/  BSYNC B1 ;  /* 0x0000000000017941 */ /* 0x000fea0003800000 */
.L_x_60:
[C---:B------:R-:W-:Y:S01]  /*4460*/  IADD3 R0, R39.reuse, 0x8, RZ ;  /* 0x0000000827007810 */ /* 0x040fe20007ffe0ff */
[----:B------:R-:W-:Y:S01]  /*4470*/  HFMA2.MMA R12, -RZ, RZ, 0, 0 ;  /* 0x00000000ff0c7435 */ /* 0x000fe200000001ff */
[C---:B------:R-:W-:Y:S01]  /*4480*/  ISETP.GE.OR P5, PT, R39.reuse, c[0x0][0x314], P6 ;  /* 0x0000c50027007a0c */ /* 0x040fe200037a6670 */
[----:B------:R-:W-:Y:S01]  /*4490*/  CS2R R10, SRZ ;  /* 0x00000000000a7805 */ /* 0x000fe2000001ff00 */
[----:B------:R-:W-:Y:S01]  /*44a0*/  ISETP.GE.OR P0, PT, R0, c[0x0][0x314], P6 ;  /* 0x0000c50000007a0c */ /* 0x000fe20003706670 */
[----:B------:R-:W-:Y:S01]  /*44b0*/  CS2R R8, SRZ ;  /* 0x0000000000087805 */ /* 0x000fe2000001ff00 */
[----:B------:R-:W-:Y:S01]  /*44c0*/  IADD3 R0, R39, 0x10, RZ ;  /* 0x0000001027007810 */ /* 0x000fe20007ffe0ff */
[----:B------:R-:W-:Y:S01]  /*44d0*/  CS2R R6, SRZ ;  /* 0x0000000000067805 */ /* 0x000fe2000001ff00 */
[----:B0-----:R-:W-:Y:S02]  /*44e0*/  CS2R R4, SRZ ;  /* 0x0000000000047805 */ /* 0x001fe4000001ff00 */
[----:B------:R-:W-:-:S02]  /*44f0*/  ISETP.GE.OR P4, PT, R0, c[0x0][0x314], P6 ;  /* 0x0000c50000007a0c */ /* 0x000fc40003786670 */
[----:B------:R-:W-:-:S03]  /*4500*/  IADD3 R0, R39, 0x18, RZ ;  /* 0x0000001827007810 */ /* 0x000fc60007ffe0ff */
[----:B------:R-:W-:Y:S01]  /*4510*/  @!P5 FADD.FTZ R37, -R30, R37 ;  /* 0x000000251e25d221 */ /* 0x000fe20000010100 */
[----:B------:R-:W-:Y:S01]  /*4520*/  ISETP.GE.OR P3, PT, R0, c[0x0][0x314], P6 ;  /* 0x0000c50000007a0c */ /* 0x000fe20003766670 */
[----:B------:R-:W-:Y:S01]  /*4530*/  @!P0 FADD.FTZ R2, -R30, R38 ;  /* 0x000000261e028221 */ /* 0x000fe20000010100 */
[----:B------:R-:W-:Y:S01]  /*4540*/  IADD3 R0, R39, 0x20, RZ ;  /* 0x0000002027007810 */ /* 0x000fe20007ffe0ff */
[----:B------:R-:W-:Y:S02]  /*4550*/  @!P5 FMUL.FTZ R37, R37, 1.4426950216293334961 ;  /* 0x3fb8aa3b2525d820 */ /* 0x000fe40000410000 */
[----:B------:R-:W-:Y:S01]  /*4560*/  @!P0 FMUL.FTZ R2, R2, 1.4426950216293334961 ;  /* 0x3fb8aa3b02028820 */ /* 0x000fe20000410000 */
[----:B------:R-:W-:Y:S01]  /*4570*/  ISETP.GE.OR P2, PT, R0, c[0x0][0x314], P6 ;  /* 0x0000c50000007a0c */ /* 0x000fe20003746670 */
[----:B------:R-:W-:Y:S01]  /*4580*/  @!P4 FADD.FTZ R35, -R30, R35 ;  /* 0x000000231e23c221 */ /* 0x000fe20000010100 */
[----:B------:R-:W-:Y:S01]  /*4590*/  IADD3 R0, R39, 0x28, RZ ;  /* 0x0000002827007810 */ /* 0x000fe20007ffe0ff */
[----:B------:R-:W0:Y:S02]  /*45a0*/  @!P5 MUFU.EX2 R37, R37 ;  /* 0x000000250025d308 */ /* 0x000e240000000800 */
[----:B------:R-:W-:Y:S01]  /*45b0*/  @!P4 FMUL.FTZ R35, R35, 1.4426950216293334961 ;  /* 0x3fb8aa3b2323c820 */ /* 0x000fe20000410000 */
[----:B------:R-:W-:Y:S01]  /*45c0*/  ISETP.GE.OR P1, PT, R0, c[0x0][0x314], P6 ;  /* 0x0000c50000007a0c */ /* 0x000fe20003726670 */
[----:B------:R-:W-:Y:S01]  /*45d0*/  @!P3 FADD.FTZ R36, -R30, R36 ;  /* 0x000000241e24b221 */ /* 0x000fe20000010100 */
[----:B------:R-:W-:-:S03]  /*45e0*/  IADD3 R0, R39, 0x30, RZ ;  /* 0x0000003027007810 */ /* 0x000fc60007ffe0ff */
[----:B------:R-:W1:Y:S01]  /*45f0*/  @!P0 MUFU.EX2 R2, R2 ;  /* 0x0000000200028308 */ /* 0x000e620000000800 */
[----:B------:R-:W-:Y:S02]  /*4600*/  @!P3 FMUL.FTZ R36, R36, 1.4426950216293334961 ;  /* 0x3fb8aa3b2424b820 */ /* 0x000fe40000410000 */
[----:B------:R-:W-:-:S04]  /*4610*/  @!P2 FADD.FTZ R33, -R30, R33 ;  /* 0x000000211e21a221 */ /* 0x000fc80000010100 */
[----:B------:R-:W-:Y:S01]  /*4620*/  @!P2 FMUL.FTZ R33, R33, 1.4426950216293334961 ;  /* 0x3fb8aa3b2121a820 */ /* 0x000fe20000410000 */
[----:B------:R-:W2:Y:S01]  /*4630*/  @!P4 MUFU.EX2 R35, R35 ;  /* 0x000000230023c308 */ /* 0x000ea20000000800 */
[----:B------:R-:W-:Y:S01]  /*4640*/  @!P1 FADD.FTZ R34, -R30, R34 ;  /* 0x000000221e229221 */ /* 0x000fe20000010100 */
[----:B0-----:R-:W-:Y:S03]  /*4650*/  @!P5 STS [R25.X4], R37 ;  /* 0x000000251900d388 */ /* 0x001fe60000004800 */
[----:B------:R-:W-:Y:S01]  /*4660*/  @!P1 FMUL.FTZ R34, R34, 1.4426950216293334961 ;  /* 0x3fb8aa3b22229820 */ /* 0x000fe20000410000 */
[----:B-1----:R0:W-:Y:S01]  /*4670*/  @!P0 STS [R25.X4+0x220], R2 ;  /* 0x0002200219008388 */ /* 0x0021e20000004800 */
[----:B------:R-:W-:Y:S01]  /*4680*/  ISETP.GE.OR P0, PT, R0, c[0x0][0x314], P6 ;  /* 0x0000c50000007a0c */ /* 0x000fe20003706670 */
[----:B------:R-:W1:Y:S01]  /*4690*/  @!P3 MUFU.EX2 R36, R36 ;  /* 0x000000240024b308 */ /* 0x000e620000000800 */
[C---:B------:R-:W-:Y:S01]  /*46a0*/  IADD3 R0, R39.reuse, 0x38, RZ ;  /* 0x0000003827007810 */ /* 0x040fe20007ffe0ff */
[----:B------:R-:W-:-:S03]  /*46b0*/  IMAD.SHL.U32 R39, R39, 0x4, RZ ;  /* 0x0000000427277824 */ /* 0x000fc600078e00ff */
[----:B------:R-:W-:Y:S01]  /*46c0*/  ISETP.GE.OR P6, PT, R0, c[0x0][0x314], P6 ;  /* 0x0000c50000007a0c */ /* 0x000fe200037c6670 */
[----:B--2---:R-:W-:Y:S02]  /*46d0*/  @!P4 STS [R25.X4+0x440], R35 ;  /* 0x000440231900c388 */ /* 0x004fe40000004800 */
[----:B------:R-:W2:Y:S04]  /*46e0*/  @!P2 MUFU.EX2 R33, R33 ;  /* 0x000000210021a308 */ /* 0x000ea80000000800 */
[----:B------:R-:W-:-:S04]  /*46f0*/  @!P0 FADD.FTZ R31, -R30, R31 ;  /* 0x0000001f1e1f8221 */ /* 0x000fc80000010100 */
[----:B------:R-:W-:Y:S01]  /*4700*/  @!P0 FMUL.FTZ R31, R31, 1.4426950216293334961 ;  /* 0x3fb8aa3b1f1f8820 */ /* 0x000fe20000410000 */
[----:B------:R-:W3:Y:S01]  /*4710*/  @!P1 MUFU.EX2 R34, R34 ;  /* 0x0000002200229308 */ /* 0x000ee20000000800 */
[----:B------:R-:W-:Y:S01]  /*4720*/  @!P6 FADD.FTZ R30, -R30, R32 ;  /* 0x000000201e1ee221 */ /* 0x000fe20000010100 */
[----:B-1----:R-:W-:Y:S03]  /*4730*/  @!P3 STS [R25.X4+0x660], R36 ;  /* 0x000660241900b388 */ /* 0x002fe60000004800 */
[----:B------:R-:W-:Y:S01]  /*4740*/  @!P6 FMUL.FTZ R0, R30, 1.4426950216293334961 ;  /* 0x3fb8aa3b1e00e820 */ /* 0x000fe20000410000 */
[----:B0-----:R-:W-:Y:S01]  /*4750*/  CS2R R2, SRZ ;  /* 0x0000000000027805 */ /* 0x001fe2000001ff00 */
[----:B--2---:R0:W-:Y:S01]  /*4760*/  @!P2 STS [R25.X4+0x880], R33 ;  /* 0x000880211900a388 */ /* 0x0041e20000004800 */
[----:B------:R-:W1:Y:S08]  /*4770*/  @!P0 MUFU.EX2 R31, R31 ;  /* 0x0000001f001f8308 */ /* 0x000e700000000800 */
[----:B------:R-:W2:Y:S01]  /*4780*/  @!P6 MUFU.EX2 R0, R0 ;  /* 0x000000000000e308 */ /* 0x000ea20000000800 */
[----:B---3--:R3:W-:Y:S04]  /*4790*/  @!P1 STS [R25.X4+0xaa0], R34 ;  /* 0x000aa02219009388 */ /* 0x0087e80000004800 */
[----:B-1----:R-:W-:Y:S04]  /*47a0*/  @!P0 STS [R25.X4+0xcc0], R31 ;  /* 0x000cc01f19008388 */ /* 0x002fe80000004800 */
[----:B--2---:R1:W-:Y:S01]  /*47b0*/  @!P6 STS [R25.X4+0xee0], R0 ;  /* 0x000ee0001900e388 */ /* 0x0043e20000004800 */
[----:B0-----:R-:W-:-:S02]  /*47c0*/  IADD3 R33, R39, 0x40, RZ ;  /* 0x0000004027217810 */ /* 0x001fc40007ffe0ff */
[----:B---3--:R-:W-:Y:S01]  /*47d0*/  IADD3 R34, R39, 0x20, RZ ;  /* 0x0000002027227810 */ /* 0x008fe20007ffe0ff */
[----:B-1----:R-:W-:Y:S01]  /*47e0*/  IMAD.MOV.U32 R0, RZ, RZ, c[0x0][0x314] ;  /* 0x0000c500ff007624 */ /* 0x002fe200078e00ff */
[----:B------:R-:W-:Y:S04]  /*47f0*/  BAR.SYNC.DEFER_BLOCKING 0x0 ;  /* 0x0000000000007b1d */ /* 0x000fe80000010000 */
[----:B------:R-:W-:Y:S01]  /*4800*/  ISETP.GE.AND P0, PT, R0, 0x1, PT ;  /* 0x000000010000780c */ /* 0x000fe20003f06270 */
[----:B------:R-:W-:-:S12]  /*4810*/  IMAD.MOV.U32 R0, RZ, RZ, RZ ;  /* 0x000000ffff007224 */ /* 0x000fd800078e00ff */
        /* <DEDUP_REMOVED lines=24> */
.L_x_90:
        /* <DEDUP_REMOVED lines=15> */
.L_x_89:
[----:B------:R-:W-:Y:S05]  /*4a90*/  BSYNC B0 ;  /* 0x0000000000007941 */ /* 0x000fea0003800000 */
.L_x_88:
        /* <DEDUP_REMOVED lines=19> */
.L_x_87:
        /* <DEDUP_REMOVED lines=101> */
        .weak           $__internal_1_$__cuda_sm20_div_s64
        .type           $__internal_1_$__cuda_sm20_div_s64,@function
        .size           $__internal_1_$__cuda_sm20_div_s64,(.L_x_6261 - $__internal_1_$__cuda_sm20_div_s64)
$__internal_1_$__cuda_sm20_div_s64:
        /* <DEDUP_REMOVED lines=82> */
[----:B------:R-:W-:Y:S06]  /*5740*/  RET.REL.NODEC R22 `(_ZN5flash32flash_fwd_splitkv_combine_kernelI23Flash_fwd_kernel_traitsILi96ELi64ELi128ELi4ELb0ELb0EN7cutlass10bfloat16_tE19Flash_kernel_traitsILi96ELi64ELi128ELi4ES3_EELi16ELi6ELb0EEEvNS_16Flash_fwd_paramsE) ;  /* 0xffffa8b016007950 */ /* 0x000fec0003c3ffff */
.L_x_91:
        /* <DEDUP_REMOVED lines=11> */
.L_x_6261:


//--------------------- .text._ZN5flash32flash_fwd_splitkv_combine_kernelI23Flash_fwd_kernel_traitsILi96ELi64ELi128ELi4ELb0ELb0EN7cutlass10bfloat16_tE19Flash_kernel_traitsILi96ELi64ELi128ELi4ES3_EELi16ELi5ELb0EEEvNS_16Flash_fwd_paramsE --------------------------
	.section	.text._ZN5flash32flash_fwd_splitkv_combine_kernelI23Flash_fwd_kernel_traitsILi96ELi64ELi128ELi4ELb0ELb0EN7cutlass10bfloat16_tE19Flash_kernel_traitsILi96ELi64ELi128ELi4ES3_EELi16ELi5ELb0EEEvNS_16Flash_fwd_paramsE,"ax",@progbits
	.sectioninfo	@"SHI_REGISTERS=64"
	.align	128
        .global         _ZN5flash32flash_fwd_splitkv_combine_kernelI23Flash_fwd_kernel_traitsILi96ELi64ELi128ELi4ELb0ELb0EN7cutlass10bfloat16_tE19Flash_kernel_traitsILi96ELi64ELi128ELi4ES3_EELi16ELi5ELb0EEEvNS_16Flash_fwd_paramsE
        .type           _ZN5flash32flash_fwd_splitkv_combine_kernelI23Flash_fwd_kernel_traitsILi96ELi64ELi128ELi4ELb0ELb0EN7cutlass10bfloat16_tE19Flash_kernel_traitsILi96ELi64ELi128ELi4ES3_EELi16ELi5ELb0EEEvNS_16Flash_fwd_paramsE,@function
        .size           _ZN5flash32flash_fwd_splitkv_combine_kernelI23Flash_fwd_kernel_traitsILi96ELi64ELi128ELi4ELb0ELb0EN7cutlass10bfloat16_tE19Flash_kernel_traitsILi96ELi64ELi128ELi4ES3_EELi16ELi5ELb0EEEvNS_16Flash_fwd_paramsE,(.L_x_6262 - _ZN5flash32flash_fwd_splitkv_combine_kernelI23Flash_fwd_kernel_traitsILi96ELi64ELi128ELi4ELb0ELb0EN7cutlass10bfloat16_tE19Flash_kernel_traitsILi96ELi64ELi128ELi4ES3_EELi16ELi5ELb0EEEvNS_16Flash_fwd_paramsE)
        .other          _ZN5flash32flash_fwd_splitkv_combine_kernelI23Flash_fwd_kernel_traitsILi96ELi64ELi128ELi4ELb0ELb0EN7cutlass10bfloat16_tE19Flash_kernel_traitsILi96ELi64ELi128ELi4ES3_EELi16ELi5ELb0EEEvNS_16Flash_fwd_paramsE,@"STO_CUDA_ENTRY STV_DEFAULT"
_ZN5flash32flash_fwd_splitkv_combine_kernelI23Flash_fwd_kernel_traitsILi96ELi64ELi128ELi4ELb0ELb0EN7cutlass10bfloat16_tE19Flash_kernel_traitsILi96ELi64ELi128ELi4ES3_EELi16ELi5ELb0EEEvNS_16Flash_fwd_paramsE:
.text._ZN5flash32flash_fwd_splitkv_combine_kernelI23Flash_fwd_kernel_traitsILi96ELi64ELi128ELi4ELb0ELb0EN7cutlass10bfloat16_tE19Flash_kernel_traitsILi96ELi64ELi128ELi4ES3_EELi16ELi5ELb0EEEvNS_16Flash_fwd_paramsE:
        /* <DEDUP_REMOVED lines=23> */
[----:B------:R-:W-:Y:S05]  /*0170*/  CALL.REL.NOINC `($__internal_2_$__cuda_sm20_div_s64) ;  /* 0x0000484000007944 */ /* 0x000fea0003c00000 */
[----:B------:R-:W-:Y:S05]  /*0180*/  BRA `(.L_x_93) ;  /* 0x0000013000007947 */ /* 0x000fea0003800000 */
.L_x_92:
        /* <DEDUP_REMOVED lines=19> */
.L_x_93:
        /* <DEDUP_REMOVED lines=9> */
[----:B------:R-:W-:Y:S02]  /*0350*/  MOV R17, R21 ;  /* 0x0000001500117202 */ /* 0x000fe40000000f00 */
[----:B------:R-:W-:Y:S02]  /*0360*/  MOV R24, 0x380 ;  /* 0x0000038000187802 */ /* 0x000fe40000000f00 */
[----:B------:R-:W-:Y:S05]  /*0370*/  CALL.REL.NOINC `($__internal_2_$__cuda_sm20_div_s64) ;  /* 0x0000464000007944 */ /* 0x000fea0003c00000 */
[----:B------:R-:W-:Y:S02]  /*0380*/  MOV R32, R20 ;  /* 0x0000001400207202 */ /* 0x000fe40000000f00 */
[----:B------:R-:W-:Y:S01]  /*0390*/  MOV R33, R21 ;  /* 0x0000001500217202 */ /* 0x000fe20000000f00 */
[----:B------:R-:W-:Y:S05]  /*03a0*/  BRA `(.L_x_96) ;  /* 0x0000013000007947 */ /* 0x000fea0003800000 */
.L_x_95:
[----:B------:R-:W0:Y:S01]  /*03b0*/  I2F.U32.RP R6, R26 ;  /* 0x0000001a00067306 */ /* 0x000e220000209000 */
[----:B------:R-:W-:Y:S01]  /*03c0*/  ISETP.NE.U32.AND P0, PT, R26, RZ, PT ;  /* 0x000000ff1a00720c */ /* 0x000fe20003f05070 */
[----:B------:R-:W-:-:S06]  /*03d0*/  HFMA2.MMA R33, -RZ, RZ, 0, 0 ;  /* 0x00000000ff217435 */ /* 0x000fcc00000001ff */
[----:B0-----:R-:W0:Y:S02]  /*03e0*/  MUFU.RCP R4, R6 ;  /* 0x0000000600047308 */ /* 0x001e240000001000 */
[----:B0-----:R-:W-:-:S06]  /*03f0*/  IADD3 R4, R4, 0xffffffe, RZ ;  /* 0x0ffffffe04047810 */ /* 0x001fcc0007ffe0ff */
[----:B------:R-:W0:Y:S02]  /*0400*/  F2I.FTZ.U32.TRUNC.NTZ R3, R4 ;  /* 0x0000000400037305 */ /* 0x000e24000021f000 */
[----:B0-----:R-:W-:-:S04]  /*0410*/  IMAD.MOV R2, RZ, RZ, -R3 ;  /* 0x000000ffff027224 */ /* 0x001fc800078e0a03 */
[----:B------:R-:W-:Y:S02]  /*0420*/  IMAD R7, R2, R26, RZ ;  /* 0x0000001a02077224 */ /* 0x000fe400078e02ff */
[----:B------:R-:W-:-:S04]  /*0430*/  IMAD.MOV.U32 R2, RZ, RZ, RZ ;  /* 0x000000ffff027224 */ /* 0x000fc800078e00ff */
        /* <DEDUP_REMOVED lines=10> */
.L_x_96:
[----:B------:R-:W-:Y:S05]  /*04e0*/  BSYNC B0 ;  /* 0x0000000000007941 */ /* 0x000fea0003800000 */
.L_x_94:
        /* <DEDUP_REMOVED lines=10> */
[----:B------:R-:W-:Y:S01]  /*0590*/  @!UP0 UIADD3 UR4, UR5, URZ, URZ ;  /* 0x0000003f05048290 */ /* 0x000fe2000fffe03f */
[----:B0-----:R-:W0:Y:S02]  /*05a0*/  MUFU.RCP R8, R6 ;  /* 0x0000000600087308 */ /* 0x001e240000001000 */
[----:B0-----:R-:W-:Y:S01]  /*05b0*/  IADD3 R8, R8, 0xffffffe, RZ ;  /* 0x0ffffffe08087810 */ /* 0x001fe20007ffe0ff */
[----:B------:R-:W-:-:S05]  /*05c0*/  IMAD.MOV.U32 R6, RZ, RZ, R2 ;  /* 0x000000ffff067224 */ /* 0x000fca00078e0002 */
        /* <DEDUP_REMOVED lines=40> */
[----:B------:R-:W-:Y:S02]  /*0850*/  MOV R8, R20 ;  /* 0x0000001400087202 */ /* 0x000fe40000000f00 */
[----:B------:R-:W-:Y:S01]  /*0860*/  MOV R9, R21 ;  /* 0x0000001500097202 */ /* 0x000fe20000000f00 */
[----:B------:R-:W-:Y:S05]  /*0870*/  BRA `(.L_x_99) ;  /* 0x0000013000007947 */ /* 0x000fea0003800000 */
.L_x_98:
        /* <DEDUP_REMOVED lines=9> */
[----:B------:R-:W-:Y:S01]  /*0910*/  IMAD.HI.U32 R8, R9, R26, RZ ;  /* 0x0000001a09087227 */ /* 0x000fe200078e00ff */
[----:B------:R-:W-:-:S04]  /*0920*/  HFMA2.MMA R9, -RZ, RZ, 0, 0 ;  /* 0x00000000ff097435 */ /* 0x000fc800000001ff */
        /* <DEDUP_REMOVED lines=8> */
.L_x_99:
[----:B------:R-:W-:Y:S05]  /*09b0*/  BSYNC B0 ;  /* 0x0000000000007941 */ /* 0x000fea0003800000 */
.L_x_97:
[----:B------:R-:W-:Y:S01]  /*09c0*/  IMAD.MOV.U32 R6, RZ, RZ, c[0x0][0x1c0] ;  /* 0x00007000ff067624 */ /* 0x000fe200078e00ff */
[----:B------:R-:W-:Y:S01]  /*09d0*/  IABS R17, R3 ;  /* 0x0000000300117213 */ /* 0x000fe20000000000 */
[----:B------:R-:W0:Y:S01]  /*09e0*/  S2R R34, SR_TID.X ;  /* 0x0000000000227919 */ /* 0x000e220000002100 */
[----:B------:R-:W-:Y:S01]  /*09f0*/  IABS R18, c[0x0][0x214] ;  /* 0x0000850000127a13 */ /* 0x000fe20000000000 */
[C---:B------:R-:W-:Y:S01]  /*0a00*/  IMAD R2, R6.reuse, c[0x0][0x214], RZ ;  /* 0x0000850006027a24 */ /* 0x040fe200078e02ff */
[----:B------:R-:W1:Y:S01]  /*0a10*/  I2F.RP R22, R17 ;  /* 0x0000001100167306 */ /* 0x000e620000209400 */
[----:B------:R-:W-:Y:S01]  /*0a20*/  IADD3 R6, R6, -0x1, RZ ;  /* 0xffffffff06067810 */ /* 0x000fe20007ffe0ff */
[----:B------:R-:W-:Y:S01]  /*0a30*/  BSSY B0, `(.L_x_100) ;  /* 0x0000074000007945 */ /* 0x000fe20003800000 */
[----:B------:R-:W-:-:S02]  /*0a40*/  ISETP.NE.AND P5, PT, R3, RZ, PT ;  /* 0x000000ff0300720c */ /* 0x000fc40003fa5270 */
[----:B------:R-:W-:-:S03]  /*0a50*/  IABS R15, R2 ;  /* 0x00000002000f7213 */ /* 0x000fc60000000000 */
[----:B------:R-:W-:Y:S08]  /*0a60*/  I2F.RP R7, R18 ;  /* 0x0000001200077306 */ /* 0x000ff00000209400 */
[----:B------:R-:W2:Y:S08]  /*0a70*/  I2F.RP R19, R15 ;  /* 0x0000000f00137306 */ /* 0x000eb00000209400 */
[----:B-1----:R-:W1:Y:S08]  /*0a80*/  MUFU.RCP R4, R22 ;  /* 0x0000001600047308 */ /* 0x002e700000001000 */
[----:B--2---:R-:W2:Y:S01]  /*0a90*/  MUFU.RCP R10, R19 ;  /* 0x00000013000a7308 */ /* 0x004ea20000001000 */
[----:B-1----:R-:W-:-:S07]  /*0aa0*/  IADD3 R12, R4, 0xffffffe, RZ ;  /* 0x0ffffffe040c7810 */ /* 0x002fce0007ffe0ff */
[----:B------:R-:W1:Y:S01]  /*0ab0*/  MUFU.RCP R21, R7 ;  /* 0x0000000700157308 */ /* 0x000e620000001000 */
[----:B------:R-:W-:Y:S02]  /*0ac0*/  IADD3 R22, R15, UR8, RZ ;  /* 0x000000080f167c10 */ /* 0x000fe4000fffe0ff */
[----:B--2---:R-:W-:-:S05]  /*0ad0*/  IADD3 R10, R10, 0xffffffe, RZ ;  /* 0x0ffffffe0a0a7810 */ /* 0x004fca0007ffe0ff */
[----:B------:R-:W2:Y:S08]  /*0ae0*/  F2I.FTZ.U32.TRUNC.NTZ R13, R12 ;  /* 0x0000000c000d7305 */ /* 0x000eb0000021f000 */
[----:B------:R-:W3:Y:S01]  /*0af0*/  F2I.FTZ.U32.TRUNC.NTZ R11, R10 ;  /* 0x0000000a000b7305 */ /* 0x000ee2000021f000 */
[----:B-1----:R-:W-:Y:S01]  /*0b00*/  IADD3 R21, R21, 0xffffffe, RZ ;  /* 0x0ffffffe15157810 */ /* 0x002fe20007ffe0ff */
[----:B--2---:R-:W-:-:S06]  /*0b10*/  IMAD.MOV R4, RZ, RZ, -R13 ;  /* 0x000000ffff047224 */ /* 0x004fcc00078e0a0d */
[----:B------:R-:W1:Y:S01]  /*0b20*/  F2I.FTZ.U32.TRUNC.NTZ R21, R21 ;  /* 0x0000001500157305 */ /* 0x000e62000021f000 */
[----:B------:R-:W-:Y:S02]  /*0b30*/  IMAD.MOV.U32 R12, RZ, RZ, RZ ;  /* 0x000000ffff0c7224 */ /* 0x000fe400078e00ff */
[----:B------:R-:W-:Y:S02]  /*0b40*/  IMAD R19, R4, R17, RZ ;  /* 0x0000001104137224 */ /* 0x000fe400078e02ff */
[----:B------:R-:W-:Y:S02]  /*0b50*/  IMAD.IADD R4, R6, 0x1, R17 ;  /* 0x0000000106047824 */ /* 0x000fe400078e0211 */
[----:B---3--:R-:W-:Y:S02]  /*0b60*/  IMAD.MOV R20, RZ, RZ, -R11 ;  /* 0x000000ffff147224 */ /* 0x008fe400078e0a0b */
[----:B------:R-:W-:Y:S02]  /*0b70*/  IMAD.MOV.U32 R10, RZ, RZ, RZ ;  /* 0x000000ffff0a7224 */ /* 0x000fe400078e00ff */
[----:B------:R-:W-:-:S02]  /*0b80*/  IMAD R20, R20, R15, RZ ;  /* 0x0000000f14147224 */ /* 0x000fc400078e02ff */
[----:B------:R-:W-:Y:S01]  /*0b90*/  IMAD.HI.U32 R19, R13, R19, R12 ;  /* 0x000000130d137227 */ /* 0x000fe200078e000c */
[----:B------:R-:W-:Y:S02]  /*0ba0*/  IABS R13, R22 ;  /* 0x00000016000d7213 */ /* 0x000fe40000000000 */
[----:B------:R-:W-:Y:S01]  /*0bb0*/  IABS R12, R4 ;  /* 0x00000004000c7213 */ /* 0x000fe20000000000 */
[----:B------:R-:W-:Y:S01]  /*0bc0*/  IMAD.HI.U32 R20, R11, R20, R10 ;  /* 0x000000140b147227 */ /* 0x000fe200078e000a */
[----:B------:R-:W-:Y:S02]  /*0bd0*/  IABS R10, R2 ;  /* 0x00000002000a7213 */ /* 0x000fe40000000000 */
[----:B------:R-:W-:Y:S01]  /*0be0*/  IABS R11, R3 ;  /* 0x00000003000b7213 */ /* 0x000fe20000000000 */
[----:B-1----:R-:W-:Y:S02]  /*0bf0*/  IMAD.MOV R7, RZ, RZ, -R21 ;  /* 0x000000ffff077224 */ /* 0x002fe400078e0a15 */
[----:B------:R-:W-:-:S02]  /*0c00*/  IMAD.MOV R10, RZ, RZ, -R10 ;  /* 0x000000ffff0a7224 */ /* 0x000fc400078e0a0a */
[----:B------:R-:W-:-:S04]  /*0c10*/  IMAD.HI.U32 R23, R20, R13, RZ ;  /* 0x0000000d14177227 */ /* 0x000fc800078e00ff */
[----:B------:R-:W-:Y:S02]  /*0c20*/  IMAD R10, R23, R10, R13 ;  /* 0x0000000a170a7224 */ /* 0x000fe400078e020d */
[----:B------:R-:W-:Y:S02]  /*0c30*/  IMAD.MOV R11, RZ, RZ, -R11 ;  /* 0x000000ffff0b7224 */ /* 0x000fe400078e0a0b */
[----:B------:R-:W-:Y:S01]  /*0c40*/  IMAD.HI.U32 R19, R19, R12, RZ ;  /* 0x0000000c13137227 */ /* 0x000fe200078e00ff */
[----:B------:R-:W-:-:S03]  /*0c50*/  ISETP.GT.U32.AND P4, PT, R15, R10, PT ;  /* 0x0000000a0f00720c */ /* 0x000fc60003f84070 */
[----:B------:R-:W-:Y:S02]  /*0c60*/  IMAD R7, R7, R18, RZ ;  /* 0x0000001207077224 */ /* 0x000fe400078e02ff */
[----:B------:R-:W-:Y:S02]  /*0c70*/  IMAD.MOV.U32 R20, RZ, RZ, RZ ;  /* 0x000000ffff147224 */ /* 0x000fe400078e00ff */
[----:B------:R-:W-:Y:S01]  /*0c80*/  IMAD R12, R19, R11, R12 ;  /* 0x0000000b130c7224 */ /* 0x000fe200078e020c */
[----:B------:R-:W-:Y:S01]  /*0c90*/  SHF.R.S32.HI R11, RZ, 0x1f, R2 ;  /* 0x0000001fff0b7819 */ /* 0x000fe20000011402 */
[----:B------:R-:W-:-:S03]  /*0ca0*/  IMAD.HI.U32 R20, R21, R7, R20 ;  /* 0x0000000715147227 */ /* 0x000fc600078e0014 */
[----:B------:R-:W-:Y:S01]  /*0cb0*/  ISETP.GT.U32.AND P3, PT, R17, R12, PT ;  /* 0x0000000c1100720c */ /* 0x000fe20003f64070 */
[----:B------:R-:W-:Y:S01]  /*0cc0*/  @!P4 IMAD.IADD R10, R10, 0x1, -R15 ;  /* 0x000000010a0ac824 */ /* 0x000fe200078e0a0f */
[----:B------:R-:W-:Y:S01]  /*0cd0*/  @!P4 IADD3 R23, R23, 0x1, RZ ;  /* 0x000000011717c810 */ /* 0x000fe20007ffe0ff */
[----:B------:R-:W-:Y:S01]  /*0ce0*/  IMAD.HI.U32 R20, R20, R13, RZ ;  /* 0x0000000d14147227 */ /* 0x000fe200078e00ff */
[----:B------:R-:W-:Y:S02]  /*0cf0*/  ISETP.NE.AND P4, PT, R2, RZ, PT ;  /* 0x000000ff0200720c */ /* 0x000fe40003f85270 */
[-C--:B------:R-:W-:Y:S01]  /*0d00*/  ISETP.GE.U32.AND P2, PT, R10, R15.reuse, PT ;  /* 0x0000000f0a00720c */ /* 0x080fe20003f46070 */
[----:B------:R-:W-:Y:S01]  /*0d10*/  IMAD.MOV R7, RZ, RZ, -R20 ;  /* 0x000000ffff077224 */ /* 0x000fe200078e0a14 */
[C---:B------:R-:W-:Y:S02]  /*0d20*/  LOP3.LUT R10, R22.reuse, R15, RZ, 0x3c, !PT ;  /* 0x0000000f160a7212 */ /* 0x040fe400078e3cff */
[----:B------:R-:W-:Y:S01]  /*0d30*/  LOP3.LUT R22, R22, c[0x0][0x214], RZ, 0x3c, !PT ;  /* 0x0000850016167a12 */ /* 0x000fe200078e3cff */
[----:B------:R-:W-:Y:S01]  /*0d40*/  IMAD R7, R18, R7, R13 ;  /* 0x0000000712077224 */ /* 0x000fe200078e020d */
[----:B------:R-:W-:Y:S01]  /*0d50*/  ISETP.GE.AND P1, PT, R10, RZ, PT ;  /* 0x000000ff0a00720c */ /* 0x000fe20003f26270 */
[----:B------:R-:W-:Y:S01]  /*0d60*/  @!P3 IMAD.IADD R12, R12, 0x1, -R17 ;  /* 0x000000010c0cb824 */ /* 0x000fe200078e0a11 */
[----:B------:R-:W-:-:S02]  /*0d70*/  LOP3.LUT R10, R4, R17, RZ, 0x3c, !PT ;  /* 0x00000011040a7212 */ /* 0x000fc400078e3cff */
[----:B------:R-:W-:Y:S02]  /*0d80*/  ISETP.GT.U32.AND P0, PT, R18, R7, PT ;  /* 0x000000071200720c */ /* 0x000fe40003f04070 */
[----:B------:R-:W-:Y:S02]  /*0d90*/  ISETP.GE.U32.AND P6, PT, R12, R17, PT ;  /* 0x000000110c00720c */ /* 0x000fe40003fc6070 */
[----:B------:R-:W-:Y:S02]  /*0da0*/  @P2 IADD3 R23, R23, 0x1, RZ ;  /* 0x0000000117172810 */ /* 0x000fe40007ffe0ff */
[----:B------:R-:W-:Y:S02]  /*0db0*/  ISETP.GE.AND P2, PT, R10, RZ, PT ;  /* 0x000000ff0a00720c */ /* 0x000fe40003f46270 */
[----:B------:R-:W-:Y:S01]  /*0dc0*/  @!P3 IADD3 R19, R19, 0x1, RZ ;  /* 0x000000011313b810 */ /* 0x000fe20007ffe0ff */
[----:B------:R-:W-:Y:S01]  /*0dd0*/  @!P1 IMAD.MOV R23, RZ, RZ, -R23 ;  /* 0x000000ffff179224 */ /* 0x000fe200078e0a17 */
[----:B------:R-:W-:-:S02]  /*0de0*/  @!P4 LOP3.LUT R23, RZ, R15, RZ, 0x33, !PT ;  /* 0x0000000fff17c212 */ /* 0x000fc400078e33ff */
[----:B------:R-:W-:Y:S01]  /*0df0*/  ISETP.GE.AND P1, PT, R22, RZ, PT ;  /* 0x000000ff1600720c */ /* 0x000fe20003f26270 */
[----:B------:R-:W-:Y:S01]  /*0e00*/  @!P0 IMAD.IADD R7, R7, 0x1, -R18 ;  /* 0x0000000107078824 */ /* 0x000fe200078e0a12 */
[----:B------:R-:W-:Y:S02]  /*0e10*/  @!P0 IADD3 R20, R20, 0x1, RZ ;  /* 0x0000000114148810 */ /* 0x000fe40007ffe0ff */
[----:B------:R-:W-:Y:S02]  /*0e20*/  @P6 IADD3 R19, R19, 0x1, RZ ;  /* 0x0000000113136810 */ /* 0x000fe40007ffe0ff */
[----:B------:R-:W-:Y:S02]  /*0e30*/  ISETP.GE.U32.AND P3, PT, R7, R18, PT ;  /* 0x000000120700720c */ /* 0x000fe40003f66070 */
[----:B------:R-:W-:Y:S01]  /*0e40*/  ISETP.LT.U32.AND P0, PT, R32, R23, PT ;  /* 0x000000172000720c */ /* 0x000fe20003f01070 */
[----:B------:R-:W-:Y:S01]  /*0e50*/  @!P2 IMAD.MOV R19, RZ, RZ, -R19 ;  /* 0x000000ffff13a224 */ /* 0x000fe200078e0a13 */
[----:B------:R-:W-:-:S02]  /*0e60*/  SHF.R.S32.HI R7, RZ, 0x1f, R23 ;  /* 0x0000001fff077819 */ /* 0x000fc40000011417 */
[C---:B------:R-:W-:Y:S02]  /*0e70*/  ISETP.GT.AND P2, PT, R2.reuse, RZ, PT ;  /* 0x000000ff0200720c */ /* 0x040fe40003f44270 */
[CC--:B------:R-:W-:Y:S02]  /*0e80*/  ISETP.LT.AND.EX P0, PT, R33.reuse, R7.reuse, PT, P0 ;  /* 0x000000072100720c */ /* 0x0c0fe40003f01300 */
[----:B------:R-:W-:Y:S02]  /*0e90*/  LEA.HI.SX32 R13, R2, 0x1, 0x1 ;  /* 0x00000001020d7811 */ /* 0x000fe400078f0aff */
[C---:B------:R-:W-:Y:S02]  /*0ea0*/  SEL R10, R33.reuse, R7, P0 ;  /* 0x00000007210a7207 */ /* 0x040fe40000000000 */
[----:B------:R-:W-:Y:S02]  /*0eb0*/  ISETP.NE.AND P4, PT, RZ, c[0x0][0x214], PT ;  /* 0x00008500ff007a0c */ /* 0x000fe40003f85270 */
[----:B------:R-:W-:-:S02]  /*0ec0*/  LOP3.LUT R2, R33, R10, RZ, 0xfc, !PT ;  /* 0x0000000a21027212 */ /* 0x000fc400078efcff */
[----:B------:R-:W-:Y:S01]  /*0ed0*/  @P3 IADD3 R20, R20, 0x1, RZ ;  /* 0x0000000114143810 */ /* 0x000fe20007ffe0ff */
[----:B------:R-:W-:Y:S01]  /*0ee0*/  @!P2 IMAD.MOV R13, RZ, RZ, R11 ;  /* 0x000000ffff0da224 */ /* 0x000fe200078e020b */
[----:B------:R-:W-:Y:S02]  /*0ef0*/  ISETP.NE.U32.AND P2, PT, R2, RZ, PT ;  /* 0x000000ff0200720c */ /* 0x000fe40003f45070 */
[----:B------:R-:W-:Y:S01]  /*0f00*/  @!P5 LOP3.LUT R19, RZ, R17, RZ, 0x33, !PT ;  /* 0x00000011ff13d212 */ /* 0x000fe200078e33ff */
[----:B------:R-:W-:Y:S01]  /*0f10*/  @!P1 IMAD.MOV R20, RZ, RZ, -R20 ;  /* 0x000000ffff149224 */ /* 0x000fe200078e0a14 */
[----:B------:R-:W-:Y:S02]  /*0f20*/  SEL R11, R32, R23, P0 ;  /* 0x00000017200b7207 */ /* 0x000fe40000000000 */
[----:B------:R-:W-:Y:S02]  /*0f30*/  ISETP.LT.U32.AND P1, PT, R8, R19, PT ;  /* 0x000000130800720c */ /* 0x000fe40003f21070 */
[----:B------:R-:W-:-:S02]  /*0f40*/  SHF.R.S32.HI R7, RZ, 0x1f, R19 ;  /* 0x0000001fff077819 */ /* 0x000fc40000011413 */
[----:B------:R-:W-:Y:S02]  /*0f50*/  @!P4 LOP3.LUT R20, RZ, c[0x0][0x214], RZ, 0x33, !PT ;  /* 0x00008500ff14ca12 */ /* 0x000fe400078e33ff */
[----:B------:R-:W-:-:S03]  /*0f60*/  ISETP.LT.AND.EX P1, PT, R9, R7, PT, P1 ;  /* 0x000000070900720c */ /* 0x000fc60003f21310 */
[----:B------:R-:W-:Y:S01]  /*0f70*/  IMAD R2, R20, R13, RZ ;  /* 0x0000000d14027224 */ /* 0x000fe200078e02ff */
[----:B------:R-:W-:Y:S02]  /*0f80*/  SEL R13, R8, R19, P1 ;  /* 0x00000013080d7207 */ /* 0x000fe40000800000 */
[----:B------:R-:W-:Y:S01]  /*0f90*/  SEL R12, R9, R7, P1 ;  /* 0x00000007090c7207 */ /* 0x000fe20000800000 */
[----:B------:R-:W-:Y:S05]  /*0fa0*/  @!P2 BRA `(.L_x_101) ;  /* 0x000000900000a947 */ /* 0x000fea0003800000 */
[----:B0-----:R-:W-:Y:S01]  /*0fb0*/  IMAD.MOV.U32 R18, RZ, RZ, R32 ;  /* 0x000000ffff127224 */ /* 0x001fe200078e0020 */
        /* <DEDUP_REMOVED lines=8> */
.L_x_101:
[----:B0-----:R-:W0:Y:S01]  /*1040*/  I2F.U32.RP R15, R11 ;  /* 0x0000000b000f7306 */ /* 0x001e220000209000 */
        /* <DEDUP_REMOVED lines=18> */
.L_x_102:
[----:B------:R-:W-:Y:S05]  /*1170*/  BSYNC B0 ;  /* 0x0000000000007941 */ /* 0x000fea0003800000 */
.L_x_100:
[----:B------:R-:W-:Y:S01]  /*1180*/  SHF.R.S32.HI R7, RZ, 0x1f, R34 ;  /* 0x0000001fff077819 */ /* 0x000fe20000011422 */
[----:B------:R-:W-:Y:S01]  /*1190*/  ULDC.64 UR8, c[0x0][0x118] ;  /* 0x0000460000087ab9 */ /* 0x000fe20000000a00 */
[----:B------:R-:W-:Y:S02]  /*11a0*/  IADD3 R17, P0, R28, -UR7, RZ ;  /* 0x800000071c117c10 */ /* 0x000fe4000ff1e0ff */
[----:B------:R-:W-:-:S04]  /*11b0*/  LEA.HI R21, R7, R34, RZ, 0x4 ;  /* 0x0000002207157211 */ /* 0x000fc800078f20ff */
[----:B------:R-:W-:Y:S02]  /*11c0*/  LOP3.LUT R15, R21, 0xfffffff0, RZ, 0xc0, !PT ;  /* 0xfffffff0150f7812 */ /* 0x000fe400078ec0ff */
[----:B------:R-:W-:-:S03]  /*11d0*/  SHF.R.S32.HI R21, RZ, 0x4, R21 ;  /* 0x00000004ff157819 */ /* 0x000fc60000011415 */
[----:B------:R-:W-:Y:S01]  /*11e0*/  IMAD.IADD R22, R34, 0x1, -R15 ;  /* 0x0000000122167824 */ /* 0x000fe200078e0a0f */
[----:B------:R-:W-:Y:S02]  /*11f0*/  IADD3.X R15, R5, ~UR6, RZ, P0, !PT ;  /* 0x80000006050f7c10 */ /* 0x000fe400087fe4ff */
[----:B------:R-:W-:Y:S02]  /*1200*/  IADD3 R19, R21, 0x18, RZ ;  /* 0x0000001815137810 */ /* 0x000fe40007ffe0ff */
[----:B------:R-:W-:Y:S02]  /*1210*/  ISETP.GT.U32.AND P3, PT, R17, R22, PT ;  /* 0x000000161100720c */ /* 0x000fe40003f64070 */
[----:B------:R-:W-:Y:S02]  /*1220*/  SHF.R.S32.HI R18, RZ, 0x1f, R22 ;  /* 0x0000001fff127819 */ /* 0x000fe40000011416 */
[----:B------:R-:W-:Y:S02]  /*1230*/  IADD3 R17, R21, 0x8, RZ ;  /* 0x0000000815117810 */ /* 0x000fe40007ffe0ff */
[----:B------:R-:W-:-:S02]  /*1240*/  ISETP.GT.AND.EX P3, PT, R15, R18, PT, P3 ;  /* 0x000000120f00720c */ /* 0x000fc40003f64330 */
[----:B------:R-:W-:Y:S02]  /*1250*/  IADD3 R15, R21, 0x10, RZ ;  /* 0x00000010150f7810 */ /* 0x000fe40007ffe0ff */
[----:B------:R-:W-:Y:S02]  /*1260*/  ISETP.GE.OR P5, PT, R17, c[0x0][0x314], !P3 ;  /* 0x0000c50011007a0c */ /* 0x000fe40005fa6670 */
[----:B------:R-:W-:Y:S02]  /*1270*/  ISETP.GE.OR P4, PT, R15, c[0x0][0x314], !P3 ;  /* 0x0000c5000f007a0c */ /* 0x000fe40005f86670 */
[----:B------:R-:W-:Y:S02]  /*1280*/  ISETP.GE.OR P6, PT, R21, c[0x0][0x314], !P3 ;  /* 0x0000c50015007a0c */ /* 0x000fe40005fc6670 */
[----:B------:R-:W-:Y:S02]  /*1290*/  ISETP.GE.OR P3, PT, R19, c[0x0][0x314], !P3 ;  /* 0x0000c50013007a0c */ /* 0x000fe40005f66670 */
[----:B------:R-:W-:-:S04]  /*12a0*/  IADD3 R40, P0, R22, UR7, RZ ;  /* 0x0000000716287c10 */ /* 0x000fc8000ff1e0ff */
[----:B------:R-:W-:Y:S02]  /*12b0*/  IADD3.X R41, R18, UR6, RZ, P0, !PT ;  /* 0x0000000612297c10 */ /* 0x000fe400087fe4ff */
[----:B------:R-:W-:Y:S01]  /*12c0*/  @!P5 SHF.R.S32.HI R25, RZ, 0x1f, R17 ;  /* 0x0000001fff19d819 */ /* 0x000fe20000011411 */
[--C-:B------:R-:W-:Y:S01]  /*12d0*/  @!P4 IMAD.MOV.U32 R24, RZ, RZ, R40.reuse ;  /* 0x000000ffff18c224 */ /* 0x100fe200078e0028 */
[----:B------:R-:W-:Y:S01]  /*12e0*/  @!P4 SHF.R.S32.HI R23, RZ, 0x1f, R15 ;  /* 0x0000001fff17c819 */ /* 0x000fe2000001140f */
[----:B------:R-:W-:Y:S01]  /*12f0*/  @!P5 IMAD.WIDE.U32 R32, R28, R17, R40 ;  /* 0x000000111c20d225 */ /* 0x000fe200078e0028 */
[----:B------:R-:W-:-:S03]  /*1300*/  @!P6 SHF.R.S32.HI R29, RZ, 0x1f, R21 ;  /* 0x0000001fff1de819 */ /* 0x000fc60000011415 */
[-C--:B------:R-:W-:Y:S01]  /*1310*/  @!P5 IMAD R18, R25, R28.reuse, RZ ;  /* 0x0000001c1912d224 */ /* 0x080fe200078e02ff */
[----:B------:R-:W-:Y:S01]  /*1320*/  @!P5 LEA R30, P0, R32, c[0x0][0x208], 0x2 ;  /* 0x00008200201eda11 */ /* 0x000fe200078010ff */
[----:B------:R-:W-:Y:S02]  /*1330*/  @!P4 IMAD.MOV.U32 R25, RZ, RZ, R41 ;  /* 0x000000ffff19c224 */ /* 0x000fe400078e0029 */
[----:B------:R-:W-:Y:S02]  /*1340*/  @!P5 IMAD R17, R17, R5, R18 ;  /* 0x000000051111d224 */ /* 0x000fe400078e0212 */
[----:B------:R-:W-:Y:S01]  /*1350*/  @!P4 IMAD R18, R23, R28, RZ ;  /* 0x0000001c1712c224 */ /* 0x000fe200078e02ff */
[----:B------:R-:W-:Y:S01]  /*1360*/  @!P3 SHF.R.S32.HI R23, RZ, 0x1f, R19 ;  /* 0x0000001fff17b819 */ /* 0x000fe20000011413 */
[----:B------:R-:W-:-:S04]  /*1370*/  @!P4 IMAD.WIDE.U32 R24, R28, R15, R24 ;  /* 0x0000000f1c18c225 */ /* 0x000fc800078e0018 */
[----:B------:R-:W-:Y:S02]  /*1380*/  @!P4 IMAD R15, R15, R5, R18 ;  /* 0x000000050f0fc224 */ /* 0x000fe400078e0212 */
[-C--:B------:R-:W-:Y:S02]  /*1390*/  @!P3 IMAD R18, R23, R28.reuse, RZ ;  /* 0x0000001c1712b224 */ /* 0x080fe400078e02ff */
[----:B------:R-:W-:Y:S02]  /*13a0*/  @!P6 IMAD.MOV.U32 R36, RZ, RZ, R40 ;  /* 0x000000ffff24e224 */ /* 0x000fe400078e0028 */
[----:B------:R-:W-:Y:S02]  /*13b0*/  @!P6 IMAD.MOV.U32 R37, RZ, RZ, R41 ;  /* 0x000000ffff25e224 */ /* 0x000fe400078e0029 */
[----:B------:R-:W-:Y:S02]  /*13c0*/  @!P6 IMAD R20, R29, R28, RZ ;  /* 0x0000001c1d14e224 */ /* 0x000fe400078e02ff */
[----:B------:R-:W-:-:S02]  /*13d0*/  @!P5 IMAD.IADD R17, R33, 0x1, R17 ;  /* 0x000000012111d824 */ /* 0x000fc400078e0211 */
[----:B------:R-:W-:-:S03]  /*13e0*/  @!P3 IMAD.WIDE.U32 R40, R28, R19, R40 ;  /* 0x000000131c28b225 */ /* 0x000fc600078e0028 */
[----:B------:R-:W-:Y:S01]  /*13f0*/  @!P5 LEA.HI.X R31, R32, c[0x0][0x20c], R17, 0x2, P0 ;  /* 0x00008300201fda11 */ /* 0x000fe200000f1411 */
[----:B------:R-:W-:Y:S01]  /*1400*/  @!P3 IMAD R18, R19, R5, R18 ;  /* 0x000000051312b224 */ /* 0x000fe200078e0212 */
[----:B------:R-:W-:Y:S01]  /*1410*/  @!P3 LEA R44, P0, R40, c[0x0][0x208], 0x2 ;  /* 0x00008200282cba11 */ /* 0x000fe200078010ff */
[----:B------:R-:W-:Y:S01]  /*1420*/  @!P6 IMAD.WIDE.U32 R36, R28, R21, R36 ;  /* 0x000000151c24e225 */ /* 0x000fe200078e0024 */
[----:B------:R-:W-:-:S03]  /*1430*/  @!P4 LEA R32, P1, R24, c[0x0][0x208], 0x2 ;  /* 0x000082001820ca11 */ /* 0x000fc600078210ff */
[----:B------:R-:W-:Y:S01]  /*1440*/  @!P6 IMAD R20, R21, R5, R20 ;  /* 0x000000051514e224 */ /* 0x000fe200078e0214 */
[----:B------:R-:W-:Y:S01]  /*1450*/  @!P6 LEA R42, P2, R36, c[0x0][0x208], 0x2 ;  /* 0x00008200242aea11 */ /* 0x000fe200078410ff */
[----:B------:R-:W-:Y:S02]  /*1460*/  @!P3 IMAD.IADD R19, R41, 0x1, R18 ;  /* 0x000000012913b824 */ /* 0x000fe400078e0212 */
[----:B------:R-:W-:Y:S02]  /*1470*/  @!P6 IMAD.IADD R17, R37, 0x1, R20 ;  /* 0x000000012511e824 */ /* 0x000fe400078e0214 */
[----:B------:R-:W-:Y:S01]  /*1480*/  @!P4 IMAD.IADD R15, R25, 0x1, R15 ;  /* 0x00000001190fc824 */ /* 0x000fe200078e020f */
[----:B------:R-:W-:Y:S01]  /*1490*/  @!P3 LEA.HI.X R45, R40, c[0x0][0x20c], R19, 0x2, P0 ;  /* 0x00008300282dba11 */ /* 0x000fe200000f1413 */
[----:B------:R-:W-:Y:S01]  /*14a0*/  IMAD.MOV.U32 R18, RZ, RZ, -0x800000 ;  /* 0xff800000ff127424 */ /* 0x000fe200078e00ff */
[----:B------:R-:W-:Y:S01]  /*14b0*/  @!P6 LEA.HI.X R43, R36, c[0x0][0x20c], R17, 0x2, P2 ;  /* 0x00008300242bea11 */ /* 0x000fe200010f1411 */
[----:B------:R-:W-:Y:S01]  /*14c0*/  IMAD.MOV.U32 R17, RZ, RZ, -0x800000 ;  /* 0xff800000ff117424 */ /* 0x000fe200078e00ff */
[----:B------:R-:W-:Y:S01]  /*14d0*/  @!P4 LEA.HI.X R33, R24, c[0x0][0x20c], R15, 0x2, P1 ;  /* 0x000083001821ca11 */ /* 0x000fe200008f140f */
[----:B------:R-:W-:-:S02]  /*14e0*/  IMAD.MOV.U32 R15, RZ, RZ, -0x800000 ;  /* 0xff800000ff0f7424 */ /* 0x000fc400078e00ff */
[----:B------:R-:W-:Y:S01]  /*14f0*/  IMAD.MOV.U32 R19, RZ, RZ, -0x800000 ;  /* 0xff800000ff137424 */ /* 0x000fe200078e00ff */
[----:B------:R-:W2:Y:S04]  /*1500*/  @!P3 LDG.E R18, [R44.64] ;  /* 0x000000082c12b981 */ /* 0x000ea8000c1e1900 */
[----:B------:R-:W3:Y:S04]  /*1510*/  @!P6 LDG.E R17, [R42.64] ;  /* 0x000000082a11e981 */ /* 0x000ee8000c1e1900 */
[----:B------:R0:W4:Y:S04]  /*1520*/  @!P5 LDG.E R15, [R30.64] ;  /* 0x000000081e0fd981 */ /* 0x000128000c1e1900 */
[----:B------:R-:W5:Y:S01]  /*1530*/  @!P4 LDG.E R19, [R32.64] ;  /* 0x000000082013c981 */ /* 0x000f62000c1e1900 */
[----:B------:R-:W-:-:S04]  /*1540*/  IABS R24, c[0x0][0x1c0] ;  /* 0x0000700000187a13 */ /* 0x000fc80000000000 */
[----:B------:R-:W1:Y:S08]  /*1550*/  I2F.U32.RP R29, R24 ;  /* 0x00000018001d7306 */ /* 0x000e700000209000 */
[----:B-1----:R-:W1:Y:S02]  /*1560*/  MUFU.RCP R25, R29 ;  /* 0x0000001d00197308 */ /* 0x002e640000001000 */
[----:B-1----:R-:W-:-:S06]  /*1570*/  IADD3 R25, R25, 0xffffffe, RZ ;  /* 0x0ffffffe19197810 */ /* 0x002fcc0007ffe0ff */
[----:B0-----:R-:W0:Y:S01]  /*1580*/  F2I.FTZ.U32.TRUNC.NTZ R31, R25 ;  /* 0x00000019001f7305 */ /* 0x001e22000021f000 */
[----:B------:R-:W-:Y:S01]  /*1590*/  IMAD.MOV.U32 R30, RZ, RZ, RZ ;  /* 0x000000ffff1e7224 */ /* 0x000fe200078e00ff */
[----:B------:R-:W-:Y:S01]  /*15a0*/  IABS R23, R4 ;  /* 0x0000000400177213 */ /* 0x000fe20000000000 */
[----:B0-----:R-:W-:-:S04]  /*15b0*/  IMAD.MOV R20, RZ, RZ, -R31 ;  /* 0x000000ffff147224 */ /* 0x001fc800078e0a1f */
[----:B------:R-:W-:Y:S01]  /*15c0*/  IMAD R26, R20, R24, RZ ;  /* 0x00000018141a7224 */ /* 0x000fe200078e02ff */
[----:B------:R-:W-:-:S03]  /*15d0*/  IABS R20, c[0x0][0x1c0] ;  /* 0x0000700000147a13 */ /* 0x000fc60000000000 */
[----:B------:R-:W-:-:S04]  /*15e0*/  IMAD.HI.U32 R26, R31, R26, R30 ;  /* 0x0000001a1f1a7227 */ /* 0x000fc800078e001e */
[----:B------:R-:W-:Y:S02]  /*15f0*/  IMAD.MOV R20, RZ, RZ, -R20 ;  /* 0x000000ffff147224 */ /* 0x000fe400078e0a14 */
[----:B------:R-:W-:-:S04]  /*1600*/  IMAD.HI.U32 R26, R26, R23, RZ ;  /* 0x000000171a1a7227 */ /* 0x000fc800078e00ff */
[----:B------:R-:W-:-:S05]  /*1610*/  IMAD R23, R26, R20, R23 ;  /* 0x000000141a177224 */ /* 0x000fca00078e0217 */
[----:B------:R-:W-:Y:S02]  /*1620*/  ISETP.GT.U32.AND P3, PT, R24, R23, PT ;  /* 0x000000171800720c */ /* 0x000fe40003f64070 */
[C---:B------:R-:W-:Y:S02]  /*1630*/  ISETP.GT.AND P6, PT, R34.reuse, 0x7f, PT ;  /* 0x0000007f2200780c */ /* 0x040fe40003fc4270 */
[C---:B------:R-:W-:Y:S02]  /*1640*/  ISETP.GT.AND P2, PT, R34.reuse, 0x1ff, PT ;  /* 0x000001ff2200780c */ /* 0x040fe40003f44270 */
[C---:B------:R-:W-:Y:S02]  /*1650*/  ISETP.GT.AND P1, PT, R34.reuse, 0x17f, PT ;  /* 0x0000017f2200780c */ /* 0x040fe40003f24270 */
[----:B------:R-:W-:Y:S01]  /*1660*/  ISETP.GT.AND P0, PT, R34, 0xff, PT ;  /* 0x000000ff2200780c */ /* 0x000fe20003f04270 */
[----:B------:R-:W-:-:S04]  /*1670*/  IMAD R22, R21, 0x11, R22 ;  /* 0x0000001115167824 */ /* 0x000fc800078e0216 */
[----:B------:R-:W-:Y:S01]  /*1680*/  @!P3 IMAD.IADD R23, R23, 0x1, -R24 ;  /* 0x000000011717b824 */ /* 0x000fe200078e0a18 */
[----:B------:R-:W-:-:S04]  /*1690*/  LOP3.LUT R20, R9, R12, RZ, 0xfc, !PT ;  /* 0x0000000c09147212 */ /* 0x000fc800078efcff */
[----:B------:R-:W-:Y:S02]  /*16a0*/  ISETP.GE.U32.AND P4, PT, R23, R24, PT ;  /* 0x000000181700720c */ /* 0x000fe40003f86070 */
[----:B------:R-:W-:Y:S02]  /*16b0*/  LOP3.LUT R4, R4, c[0x0][0x1c0], RZ, 0x3c, !PT ;  /* 0x0000700004047a12 */ /* 0x000fe400078e3cff */
[----:B------:R-:W-:Y:S01]  /*16c0*/  @!P3 IADD3 R26, R26, 0x1, RZ ;  /* 0x000000011a1ab810 */ /* 0x000fe20007ffe0ff */
[----:B------:R-:W-:Y:S08]  /*16d0*/  BSSY B0, `(.L_x_103) ;  /* 0x0000029000007945 */ /* 0x000ff00003800000 */
[----:B------:R-:W-:Y:S01]  /*16e0*/  @P4 IADD3 R26, R26, 0x1, RZ ;  /* 0x000000011a1a4810 */ /* 0x000fe20007ffe0ff */
[----:B--2---:R0:W-:Y:S04]  /*16f0*/  @!P6 STS [R22.X4+0x660], R18 ;  /* 0x000660121600e388 */ /* 0x0041e80000004800 */
[----:B---3--:R0:W-:Y:S01]  /*1700*/  @!P2 STS [R22.X4], R17 ;  /* 0x000000111600a388 */ /* 0x0081e20000004800 */
[----:B------:R-:W-:-:S03]  /*1710*/  ISETP.NE.U32.AND P2, PT, R20, RZ, PT ;  /* 0x000000ff1400720c */ /* 0x000fc60003f45070 */
[----:B----4-:R0:W-:Y:S01]  /*1720*/  @!P1 STS [R22.X4+0x220], R15 ;  /* 0x0002200f16009388 */ /* 0x0101e20000004800 */
[----:B------:R-:W-:-:S03]  /*1730*/  ISETP.GE.AND P1, PT, R4, RZ, PT ;  /* 0x000000ff0400720c */ /* 0x000fc60003f26270 */
[----:B-----5:R0:W-:Y:S01]  /*1740*/  @!P0 STS [R22.X4+0x440], R19 ;  /* 0x0004401316008388 */ /* 0x0201e20000004800 */
[----:B------:R-:W-:Y:S01]  /*1750*/  ISETP.NE.AND P0, PT, RZ, c[0x0][0x1c0], PT ;  /* 0x00007000ff007a0c */ /* 0x000fe20003f05270 */
[----:B------:R-:W-:-:S08]  /*1760*/  IMAD.MOV.U32 R4, RZ, RZ, R26 ;  /* 0x000000ffff047224 */ /* 0x000fd000078e001a */
[----:B------:R-:W-:-:S04]  /*1770*/  @!P1 IMAD.MOV R4, RZ, RZ, -R4 ;  /* 0x000000ffff049224 */ /* 0x000fc800078e0a04 */
[----:B------:R-:W-:Y:S01]  /*1780*/  @!P0 LOP3.LUT R4, RZ, c[0x0][0x1c0], RZ, 0x33, !PT ;  /* 0x00007000ff048a12 */ /* 0x000fe200078e33ff */
        /* <DEDUP_REMOVED lines=10> */
.L_x_104:
        /* <DEDUP_REMOVED lines=19> */
.L_x_105:
[----:B------:R-:W-:Y:S05]  /*1960*/  BSYNC B0 ;  /* 0x0000000000007941 */ /* 0x000fea0003800000 */
.L_x_103:
[----:B------:R-:W-:Y:S01]  /*1970*/  BAR.SYNC.DEFER_BLOCKING 0x0 ;  /* 0x0000000000007b1d */ /* 0x000fe20000010000 */
[----:B------:R-:W-:Y:S01]  /*1980*/  LEA.HI R15, R7, R34, RZ, 0x3 ;  /* 0x00000022070f7211 */ /* 0x000fe200078f18ff */
[----:B------:R-:W-:Y:S01]  /*1990*/  IMAD.MOV.U32 R37, RZ, RZ, -0x800000 ;  /* 0xff800000ff257424 */ /* 0x000fe200078e00ff */
[----:B------:R-:W-:Y:S01]  /*19a0*/  IABS R9, R2 ;  /* 0x0000000200097213 */ /* 0x000fe20000000000 */
[----:B------:R-:W-:Y:S01]  /*19b0*/  IMAD.MOV.U32 R32, RZ, RZ, -0x800000 ;  /* 0xff800000ff207424 */ /* 0x000fe200078e00ff */
[----:B------:R-:W-:Y:S01]  /*19c0*/  LOP3.LUT R7, R15, 0xfffffff8, RZ, 0xc0, !PT ;  /* 0xfffffff80f077812 */ /* 0x000fe200078ec0ff */
[----:B------:R-:W-:Y:S01]  /*19d0*/  IMAD.MOV.U32 R33, RZ, RZ, -0x800000 ;  /* 0xff800000ff217424 */ /* 0x000fe200078e00ff */
[----:B------:R-:W-:Y:S01]  /*19e0*/  SHF.R.S32.HI R15, RZ, 0x3, R15 ;  /* 0x00000003ff0f7819 */ /* 0x000fe2000001140f */
[----:B------:R-:W-:Y:S01]  /*19f0*/  IMAD.MOV.U32 R35, RZ, RZ, -0x800000 ;  /* 0xff800000ff237424 */ /* 0x000fe200078e00ff */
[----:B------:R-:W0:Y:S01]  /*1a00*/  I2F.RP R19, R9 ;  /* 0x0000000900137306 */ /* 0x000e220000209400 */
[----:B------:R-:W-:Y:S01]  /*1a10*/  IMAD.IADD R34, R34, 0x1, -R7 ;  /* 0x0000000122227824 */ /* 0x000fe200078e0a07 */
[----:B------:R-:W-:Y:S01]  /*1a20*/  ULDC.U8 UR4, c[0x0][0x329] ;  /* 0x0000ca4000047ab9 */ /* 0x000fe20000000000 */
[----:B------:R-:W-:Y:S02]  /*1a30*/  BSSY B1, `(.L_x_106) ;  /* 0x0000235000017945 */ /* 0x000fe40003800000 */
[----:B------:R-:W-:-:S05]  /*1a40*/  IMAD R25, R34, 0x11, R15 ;  /* 0x0000001122197824 */ /* 0x000fca00078e020f */
[----:B------:R-:W-:Y:S01]  /*1a50*/  @!P6 LDS R37, [R25.X4] ;  /* 0x000000001925e984 */ /* 0x000fe20000004800 */
[----:B0-----:R-:W0:Y:S03]  /*1a60*/  MUFU.RCP R19, R19 ;  /* 0x0000001300137308 */ /* 0x001e260000001000 */
[----:B------:R-:W1:Y:S04]  /*1a70*/  @!P6 LDS R32, [R25.X4+0x220] ;  /* 0x000220001920e984 */ /* 0x000e680000004800 */
[----:B------:R-:W2:Y:S04]  /*1a80*/  @!P6 LDS R33, [R25.X4+0x440] ;  /* 0x000440001921e984 */ /* 0x000ea80000004800 */
[----:B------:R-:W3:Y:S01]  /*1a90*/  @!P6 LDS R35, [R25.X4+0x660] ;  /* 0x000660001923e984 */ /* 0x000ee20000004800 */
[----:B0-----:R-:W-:-:S04]  /*1aa0*/  IADD3 R42, R19, 0xffffffe, RZ ;  /* 0x0ffffffe132a7810 */ /* 0x001fc80007ffe0ff */
[----:B------:R0:W-:Y:S02]  /*1ab0*/  F2I.FTZ.U32.TRUNC.NTZ R43, R42 ;  /* 0x0000002a002b7305 */ /* 0x0001e4000021f000 */
[----:B0-----:R-:W-:Y:S01]  /*1ac0*/  IMAD.MOV.U32 R42, RZ, RZ, RZ ;  /* 0x000000ffff2a7224 */ /* 0x001fe200078e00ff */
[----:B-1----:R-:W-:-:S04]  /*1ad0*/  FMNMX.FTZ R8, R37, R32, !PT ;  /* 0x0000002025087209 */ /* 0x002fc80007810000 */
[----:B--2---:R-:W-:-:S04]  /*1ae0*/  FMNMX.FTZ R8, R8, R33, !PT ;  /* 0x0000002108087209 */ /* 0x004fc80007810000 */
[----:B---3--:R-:W-:Y:S02]  /*1af0*/  FMNMX.FTZ R17, R8, R35, !PT ;  /* 0x0000002308117209 */ /* 0x008fe40007810000 */
[----:B------:R-:W-:-:S03]  /*1b00*/  IABS R8, c[0x0][0x1c0] ;  /* 0x0000700000087a13 */ /* 0x000fc60000000000 */
[----:B------:R-:W0:Y:S02]  /*1b10*/  SHFL.BFLY PT, R20, R17, 0x4, 0x1f ;  /* 0x0c801f0011147f89 */ /* 0x000e2400000e0000 */
[----:B0-----:R-:W-:-:S05]  /*1b20*/  FMNMX.FTZ R20, R17, R20, !PT ;  /* 0x0000001411147209 */ /* 0x001fca0007810000 */
[----:B------:R-:W0:Y:S02]  /*1b30*/  SHFL.BFLY PT, R7, R20, 0x2, 0x1f ;  /* 0x0c401f0014077f89 */ /* 0x000e2400000e0000 */
[----:B0-----:R-:W-:Y:S02]  /*1b40*/  FMNMX.FTZ R7, R20, R7, !PT ;  /* 0x0000000714077209 */ /* 0x001fe40007810000 */
[----:B------:R-:W-:Y:S03]  /*1b50*/  I2F.U32.RP R20, R8 ;  /* 0x0000000800147306 */ /* 0x000fe60000209000 */
[----:B------:R-:W0:Y:S02]  /*1b60*/  SHFL.BFLY PT, R18, R7, 0x1, 0x1f ;  /* 0x0c201f0007127f89 */ /* 0x000e2400000e0000 */
[----:B0-----:R-:W-:-:S04]  /*1b70*/  FMNMX.FTZ R18, R7, R18, !PT ;  /* 0x0000001207127209 */ /* 0x001fc80007810000 */
[----:B------:R-:W-:-:S04]  /*1b80*/  FSETP.NEU.FTZ.AND P0, PT, R18, -INF , PT ;  /* 0xff8000001200780b */ /* 0x000fc80003f1d000 */
[----:B------:R-:W-:-:S05]  /*1b90*/  FSEL R18, R18, RZ, P0 ;  /* 0x000000ff12127208 */ /* 0x000fca0000000000 */
[C---:B------:R-:W-:Y:S02]  /*1ba0*/  FADD.FTZ R29, -R18.reuse, R37 ;  /* 0x00000025121d7221 */ /* 0x040fe40000010100 */
[----:B------:R-:W-:Y:S02]  /*1bb0*/  FADD.FTZ R26, -R18, R32 ;  /* 0x00000020121a7221 */ /* 0x000fe40000010100 */
[----:B------:R-:W-:Y:S02]  /*1bc0*/  FMUL.FTZ R29, R29, 1.4426950216293334961 ;  /* 0x3fb8aa3b1d1d7820 */ /* 0x000fe40000410000 */
[----:B------:R-:W-:Y:S02]  /*1bd0*/  FMUL.FTZ R26, R26, 1.4426950216293334961 ;  /* 0x3fb8aa3b1a1a7820 */ /* 0x000fe40000410000 */
[C---:B------:R-:W-:Y:S01]  /*1be0*/  FADD.FTZ R23, -R18.reuse, R33 ;  /* 0x0000002112177221 */ /* 0x040fe20000010100 */
[----:B------:R-:W-:Y:S01]  /*1bf0*/  MUFU.EX2 R24, R29 ;  /* 0x0000001d00187308 */ /* 0x000fe20000000800 */
[----:B------:R-:W-:-:S02]  /*1c00*/  FADD.FTZ R21, -R18, R35 ;  /* 0x0000002312157221 */ /* 0x000fc40000010100 */
[----:B------:R-:W-:Y:S02]  /*1c10*/  FMUL.FTZ R23, R23, 1.4426950216293334961 ;  /* 0x3fb8aa3b17177820 */ /* 0x000fe40000410000 */
[----:B------:R-:W-:-:S03]  /*1c20*/  FMUL.FTZ R21, R21, 1.4426950216293334961 ;  /* 0x3fb8aa3b15157820 */ /* 0x000fc60000410000 */
[----:B------:R-:W0:Y:S08]  /*1c30*/  MUFU.EX2 R17, R26 ;  /* 0x0000001a00117308 */ /* 0x000e300000000800 */
[----:B------:R-:W1:Y:S08]  /*1c40*/  MUFU.EX2 R7, R23 ;  /* 0x0000001700077308 */ /* 0x000e700000000800 */
[----:B------:R-:W2:Y:S01]  /*1c50*/  MUFU.EX2 R22, R21 ;  /* 0x0000001500167308 */ /* 0x000ea20000000800 */
[----:B0-----:R-:W-:-:S04]  /*1c60*/  FADD.FTZ R24, R24, R17 ;  /* 0x0000001118187221 */ /* 0x001fc80000010000 */
[----:B-1----:R-:W-:-:S03]  /*1c70*/  FADD.FTZ R17, R24, R7 ;  /* 0x0000000718117221 */ /* 0x002fc60000010000 */
[----:B------:R-:W0:Y:S01]  /*1c80*/  MUFU.RCP R7, R20 ;  /* 0x0000001400077308 */ /* 0x000e220000001000 */
[----:B------:R-:W-:Y:S02]  /*1c90*/  IMAD.MOV R24, RZ, RZ, -R43 ;  /* 0x000000ffff187224 */ /* 0x000fe400078e0a2b */
[----:B--2---:R-:W-:Y:S02]  /*1ca0*/  FADD.FTZ R22, R17, R22 ;  /* 0x0000001611167221 */ /* 0x004fe40000010000 */
[----:B------:R-:W-:-:S03]  /*1cb0*/  IMAD R21, R24, R9, RZ ;  /* 0x0000000918157224 */ /* 0x000fc600078e02ff */
[----:B------:R-:W1:Y:S01]  /*1cc0*/  SHFL.BFLY PT, R17, R22, 0x4, 0x1f ;  /* 0x0c801f0016117f89 */ /* 0x000e6200000e0000 */
[----:B------:R-:W-:Y:S01]  /*1cd0*/  IMAD.HI.U32 R21, R43, R21, R42 ;  /* 0x000000152b157227 */ /* 0x000fe200078e002a */
[----:B0-----:R-:W-:-:S03]  /*1ce0*/  IADD3 R30, R7, 0xffffffe, RZ ;  /* 0x0ffffffe071e7810 */ /* 0x001fc60007ffe0ff */
[----:B------:R-:W-:Y:S01]  /*1cf0*/  IMAD.IADD R20, R6, 0x1, R9 ;  /* 0x0000000106147824 */ /* 0x000fe200078e0209 */
[----:B------:R-:W-:Y:S01]  /*1d00*/  IABS R7, R2 ;  /* 0x0000000200077213 */ /* 0x000fe20000000000 */
[----:B------:R-:W0:Y:S03]  /*1d10*/  F2I.FTZ.U32.TRUNC.NTZ R31, R30 ;  /* 0x0000001e001f7305 */ /* 0x000e26000021f000 */
[----:B------:R-:W-:Y:S01]  /*1d20*/  IABS R19, R20 ;  /* 0x0000001400137213 */ /* 0x000fe20000000000 */
[----:B------:R-:W-:-:S04]  /*1d30*/  IMAD.MOV R7, RZ, RZ, -R7 ;  /* 0x000000ffff077224 */ /* 0x000fc800078e0a07 */
[----:B------:R-:W-:Y:S01]  /*1d40*/  IMAD.MOV.U32 R24, RZ, RZ, R19 ;  /* 0x000000ffff187224 */ /* 0x000fe200078e0013 */
[----:B------:R-:W-:-:S03]  /*1d50*/  IABS R19, c[0x0][0x1c0] ;  /* 0x0000700000137a13 */ /* 0x000fc60000000000 */
[----:B------:R-:W-:-:S04]  /*1d60*/  IMAD.HI.U32 R21, R21, R24, RZ ;  /* 0x0000001815157227 */ /* 0x000fc800078e00ff */
[----:B-1----:R-:W-:Y:S02]  /*1d70*/  FADD.FTZ R17, R22, R17 ;  /* 0x0000001116117221 */ /* 0x002fe40000010000 */
[--C-:B0-----:R-:W-:Y:S02]  /*1d80*/  IMAD.MOV R6, RZ, RZ, -R31.reuse ;  /* 0x000000ffff067224 */ /* 0x101fe400078e0a1f */
[----:B------:R-:W-:Y:S01]  /*1d90*/  IMAD.MOV.U32 R30, RZ, RZ, RZ ;  /* 0x000000ffff1e7224 */ /* 0x000fe200078e00ff */
[----:B------:R-:W0:Y:S01]  /*1da0*/  SHFL.BFLY PT, R22, R17, 0x2, 0x1f ;  /* 0x0c401f0011167f89 */ /* 0x000e2200000e0000 */
[----:B------:R-:W-:Y:S02]  /*1db0*/  IMAD R23, R6, R8, RZ ;  /* 0x0000000806177224 */ /* 0x000fe400078e02ff */
[----:B------:R-:W-:Y:S02]  /*1dc0*/  IMAD R6, R21, R7, R24 ;  /* 0x0000000715067224 */ /* 0x000fe400078e0218 */
[----:B------:R-:W-:-:S03]  /*1dd0*/  IMAD.HI.U32 R23, R31, R23, R30 ;  /* 0x000000171f177227 */ /* 0x000fc600078e001e */
[----:B------:R-:W-:Y:S01]  /*1de0*/  ISETP.GT.U32.AND P0, PT, R9, R6, PT ;  /* 0x000000060900720c */ /* 0x000fe20003f04070 */
[----:B------:R-:W-:Y:S02]  /*1df0*/  IMAD.MOV R19, RZ, RZ, -R19 ;  /* 0x000000ffff137224 */ /* 0x000fe400078e0a13 */
[----:B------:R-:W-:-:S04]  /*1e00*/  IMAD.HI.U32 R23, R23, R24, RZ ;  /* 0x0000001817177227 */ /* 0x000fc800078e00ff */
[----:B------:R-:W-:Y:S02]  /*1e10*/  IMAD R19, R23, R19, R24 ;  /* 0x0000001317137224 */ /* 0x000fe400078e0218 */
[----:B------:R-:W-:-:S03]  /*1e20*/  IMAD.MOV.U32 R30, RZ, RZ, 0x7f800000 ;  /* 0x7f800000ff1e7424 */ /* 0x000fc600078e00ff */
[----:B------:R-:W-:Y:S01]  /*1e30*/  ISETP.GT.U32.AND P5, PT, R8, R19, PT ;  /* 0x000000130800720c */ /* 0x000fe20003fa4070 */
[----:B------:R-:W-:Y:S01]  /*1e40*/  @!P0 IMAD.IADD R6, R6, 0x1, -R9 ;  /* 0x0000000106068824 */ /* 0x000fe200078e0a09 */
[----:B------:R-:W-:Y:S01]  /*1e50*/  @!P0 IADD3 R21, R21, 0x1, RZ ;  /* 0x0000000115158810 */ /* 0x000fe20007ffe0ff */
[----:B0-----:R-:W-:Y:S01]  /*1e60*/  FADD.FTZ R22, R17, R22 ;  /* 0x0000001611167221 */ /* 0x001fe20000010000 */
[----:B------:R-:W-:Y:S02]  /*1e70*/  ISETP.GT.AND P0, PT, R2, RZ, PT ;  /* 0x000000ff0200720c */ /* 0x000fe40003f04270 */
[-C--:B------:R-:W-:Y:S02]  /*1e80*/  ISETP.GE.U32.AND P4, PT, R6, R9.reuse, PT ;  /* 0x000000090600720c */ /* 0x080fe40003f86070 */
[----:B------:R-:W0:Y:S01]  /*1e90*/  SHFL.BFLY PT, R7, R22, 0x1, 0x1f ;  /* 0x0c201f0016077f89 */ /* 0x000e2200000e0000 */
[C---:B------:R-:W-:Y:S02]  /*1ea0*/  LOP3.LUT R6, R20.reuse, R9, RZ, 0x3c, !PT ;  /* 0x0000000914067212 */ /* 0x040fe400078e3cff */
[----:B------:R-:W-:-:S02]  /*1eb0*/  LOP3.LUT R20, R20, c[0x0][0x1c0], RZ, 0x3c, !PT ;  /* 0x0000700014147a12 */ /* 0x000fc400078e3cff */
[----:B------:R-:W-:Y:S01]  /*1ec0*/  @!P5 IMAD.IADD R19, R19, 0x1, -R8 ;  /* 0x000000011313d824 */ /* 0x000fe200078e0a08 */
[----:B------:R-:W-:Y:S02]  /*1ed0*/  ISETP.GE.AND P3, PT, R6, RZ, PT ;  /* 0x000000ff0600720c */ /* 0x000fe40003f66270 */
[----:B------:R-:W1:Y:S01]  /*1ee0*/  S2R R6, SR_TID.X ;  /* 0x0000000000067919 */ /* 0x000e620000002100 */
[----:B------:R-:W-:Y:S02]  /*1ef0*/  @!P5 IADD3 R23, R23, 0x1, RZ ;  /* 0x000000011717d810 */ /* 0x000fe40007ffe0ff */
[----:B------:R-:W-:Y:S02]  /*1f00*/  ISETP.GE.U32.AND P1, PT, R19, R8, PT ;  /* 0x000000081300720c */ /* 0x000fe40003f26070 */
[----:B------:R-:W-:Y:S02]  /*1f10*/  ISETP.GE.AND P2, PT, R20, RZ, PT ;  /* 0x000000ff1400720c */ /* 0x000fe40003f46270 */
[----:B------:R-:W-:-:S02]  /*1f20*/  @P4 IADD3 R21, R21, 0x1, RZ ;  /* 0x0000000115154810 */ /* 0x000fc40007ffe0ff */
[----:B------:R-:W-:Y:S02]  /*1f30*/  ISETP.GT.AND P4, PT, R3, RZ, PT ;  /* 0x000000ff0300720c */ /* 0x000fe40003f84270 */
[----:B------:R-:W-:Y:S01]  /*1f40*/  SHF.R.S32.HI R20, RZ, 0x1f, R2 ;  /* 0x0000001fff147819 */ /* 0x000fe20000011402 */
[----:B------:R-:W-:Y:S01]  /*1f50*/  @!P3 IMAD.MOV R21, RZ, RZ, -R21 ;  /* 0x000000ffff15b224 */ /* 0x000fe200078e0a15 */
[----:B------:R-:W-:Y:S02]  /*1f60*/  ISETP.NE.AND P5, PT, R2, RZ, PT ;  /* 0x000000ff0200720c */ /* 0x000fe40003fa5270 */
[----:B------:R-:W-:Y:S01]  /*1f70*/  SHF.R.S32.HI R19, RZ, 0x1f, R3 ;  /* 0x0000001fff137819 */ /* 0x000fe20000011403 */
[----:B0-----:R-:W-:Y:S01]  /*1f80*/  FADD.FTZ R17, R22, R7 ;  /* 0x0000000716117221 */ /* 0x001fe20000010000 */
[----:B------:R-:W-:Y:S02]  /*1f90*/  @P1 IADD3 R23, R23, 0x1, RZ ;  /* 0x0000000117171810 */ /* 0x000fe40007ffe0ff */
[----:B------:R-:W-:Y:S01]  /*1fa0*/  LEA.HI.SX32 R7, R2, 0x1, 0x1 ;  /* 0x0000000102077811 */ /* 0x000fe200078f0aff */
[----:B------:R-:W-:Y:S01]  /*1fb0*/  @!P0 IMAD.MOV R7, RZ, RZ, R20 ;  /* 0x000000ffff078224 */ /* 0x000fe200078e0214 */
[----:B------:R-:W-:Y:S01]  /*1fc0*/  FSETP.NE.FTZ.AND P1, PT, R17, RZ, PT ;  /* 0x000000ff1100720b */ /* 0x000fe20003f35000 */
[----:B------:R-:W-:Y:S01]  /*1fd0*/  @!P2 IMAD.MOV R23, RZ, RZ, -R23 ;  /* 0x000000ffff17a224 */ /* 0x000fe200078e0a17 */
[----:B------:R-:W-:-:S02]  /*1fe0*/  ISETP.NE.AND P0, PT, RZ, c[0x0][0x1c0], PT ;  /* 0x00007000ff007a0c */ /* 0x000fc40003f05270 */
[C---:B-1----:R-:W-:Y:S02]  /*1ff0*/  LOP3.LUT P2, RZ, R6.reuse, 0x7, RZ, 0xc0, !PT ;  /* 0x0000000706ff7812 */ /* 0x042fe4000784c0ff */
[----:B------:R-:W-:Y:S01]  /*2000*/  LEA.HI.SX32 R8, R3, 0x1, 0x1 ;  /* 0x0000000103087811 */ /* 0x000fe200078f0aff */
[----:B------:R-:W-:Y:S01]  /*2010*/  @!P4 IMAD.MOV R8, RZ, RZ, R19 ;  /* 0x000000ffff08c224 */ /* 0x000fe200078e0213 */
[----:B------:R-:W-:Y:S01]  /*2020*/  ISETP.GT.OR P2, PT, R6, 0x7f, P2 ;  /* 0x0000007f0600780c */ /* 0x000fe20001744670 */
[----:B------:R-:W-:Y:S01]  /*2030*/  IMAD.MOV.U32 R19, RZ, RZ, c[0x0][0x214] ;  /* 0x00008500ff137624 */ /* 0x000fe200078e00ff */
[----:B------:R-:W-:Y:S02]  /*2040*/  ISETP.NE.AND P3, PT, RZ, UR4, PT ;  /* 0x00000004ff007c0c */ /* 0x000fe4000bf65270 */
[----:B------:R-:W-:Y:S01]  /*2050*/  @!P5 LOP3.LUT R21, RZ, R9, RZ, 0x33, !PT ;  /* 0x00000009ff15d212 */ /* 0x000fe200078e33ff */
[----:B------:R-:W0:Y:S01]  /*2060*/  @P1 MUFU.LG2 R17, R17 ;  /* 0x0000001100111308 */ /* 0x000e220000000c00 */
[----:B------:R-:W-:-:S02]  /*2070*/  SEL R9, R19, 0x1, !P3 ;  /* 0x0000000113097807 */ /* 0x000fc40005800000 */
[----:B------:R-:W-:Y:S02]  /*2080*/  @!P0 LOP3.LUT R23, RZ, c[0x0][0x1c0], RZ, 0x33, !PT ;  /* 0x00007000ff178a12 */ /* 0x000fe400078e33ff */
[----:B------:R-:W-:Y:S01]  /*2090*/  ISETP.LT.U32.AND P0, PT, R38, R21, PT ;  /* 0x000000152600720c */ /* 0x000fe20003f01070 */
[-C--:B------:R-:W-:Y:S01]  /*20a0*/  IMAD R29, R4, R9.reuse, RZ ;  /* 0x00000009041d7224 */ /* 0x080fe200078e02ff */
[----:B------:R-:W-:Y:S01]  /*20b0*/  SHF.R.S32.HI R19, RZ, 0x1f, R21 ;  /* 0x0000001fff137819 */ /* 0x000fe20000011415 */
[----:B------:R-:W-:Y:S02]  /*20c0*/  IMAD R4, R23, R9, RZ ;  /* 0x0000000917047224 */ /* 0x000fe400078e02ff */
[----:B------:R-:W-:Y:S01]  /*20d0*/  IMAD R6, R29, R8, RZ ;  /* 0x000000081d067224 */ /* 0x000fe200078e02ff */
[----:B------:R-:W-:Y:S01]  /*20e0*/  ISETP.LT.AND.EX P0, PT, R39, R19, PT, P0 ;  /* 0x000000132700720c */ /* 0x000fe20003f01300 */
[----:B------:R-:W-:-:S03]  /*20f0*/  IMAD R7, R7, R4, RZ ;  /* 0x0000000407077224 */ /* 0x000fc600078e02ff */
[----:B------:R-:W-:Y:S01]  /*2100*/  SEL R9, R38, R21, P0 ;  /* 0x0000001526097207 */ /* 0x000fe20000000000 */
[----:B0-----:R-:W-:Y:S01]  /*2110*/  @P1 FFMA.FTZ R30, R17, 0.69314718246459960938, R18 ;  /* 0x3f317218111e1823 */ /* 0x001fe20000010012 */
[----:B------:R-:W-:Y:S01]  /*2120*/  SEL R8, R39, R19, P0 ;  /* 0x0000001327087207 */ /* 0x000fe20000000000 */
[----:B------:R-:W-:Y:S05]  /*2130*/  @P2 BRA `(.L_x_107) ;  /* 0x00001c4000002947 */ /* 0x000fea0003800000 */
[----:B------:R-:W-:Y:S01]  /*2140*/  ULDC.U8 UR4, c[0x0][0x328] ;  /* 0x0000ca0000047ab9 */ /* 0x000fe20000000000 */
[C---:B------:R-:W-:Y:S02]  /*2150*/  IADD3 R38, P0, R15.reuse, UR7, RZ ;  /* 0x000000070f267c10 */ /* 0x040fe4000ff1e0ff */
[----:B------:R-:W-:Y:S02]  /*2160*/  ISETP.NE.AND P1, PT, RZ, UR4, PT ;  /* 0x00000004ff007c0c */ /* 0x000fe4000bf25270 */
        /* <DEDUP_REMOVED lines=32> */
[----:B------:R-:W-:Y:S02]  /*2370*/  MOV R24, 0x2390 ;  /* 0x0000239000187802 */ /* 0x000fe40000000f00 */
[----:B------:R-:W-:Y:S05]  /*2380*/  CALL.REL.NOINC `($__internal_2_$__cuda_sm20_div_s64) ;  /* 0x0000263000007944 */ /* 0x000fea0003c00000 */
[-C--:B------:R-:W-:Y:S02]  /*2390*/  IADD3 R19, P0, RZ, -R20.reuse, RZ ;  /* 0x80000014ff137210 */ /* 0x080fe40007f1e0ff */
[----:B------:R-:W-:Y:S02]  /*23a0*/  MOV R48, R20 ;  /* 0x0000001400307202 */ /* 0x000fe40000000f00 */
[----:B------:R-:W-:Y:S01]  /*23b0*/  IADD3.X R17, RZ, ~R21, RZ, P0, !PT ;  /* 0x80000015ff117210 */ /* 0x000fe200007fe4ff */
[----:B------:R-:W-:Y:S01]  /*23c0*/  IMAD.WIDE.U32 R38, R42, R19, R38 ;  /* 0x000000132a267225 */ /* 0x000fe200078e0026 */
[----:B------:R-:W-:-:S03]  /*23d0*/  MOV R49, R21 ;  /* 0x0000001500317202 */ /* 0x000fc60000000f00 */
[----:B------:R-:W-:-:S04]  /*23e0*/  IMAD R18, R17, R42, RZ ;  /* 0x0000002a11127224 */ /* 0x000fc800078e02ff */
[----:B------:R-:W-:Y:S01]  /*23f0*/  IMAD R17, R23, R19, R18 ;  /* 0x0000001317117224 */ /* 0x000fe200078e0212 */
[----:B------:R-:W-:-:S04]  /*2400*/  MOV R18, R38 ;  /* 0x0000002600127202 */ /* 0x000fc80000000f00 */
[----:B------:R-:W-:Y:S01]  /*2410*/  IADD3 R17, R39, R17, RZ ;  /* 0x0000001127117210 */ /* 0x000fe20007ffe0ff */
[----:B------:R-:W-:Y:S05]  /*2420*/  BRA `(.L_x_111) ;  /* 0x0000016000007947 */ /* 0x000fea0003800000 */
.L_x_110:
[----:B------:R-:W0:Y:S01]  /*2430*/  I2F.U32.RP R20, R42 ;  /* 0x0000002a00147306 */ /* 0x000e220000209000 */
[----:B------:R-:W-:Y:S01]  /*2440*/  ISETP.NE.U32.AND P0, PT, R42, RZ, PT ;  /* 0x000000ff2a00720c */ /* 0x000fe20003f05070 */
[----:B------:R-:W-:-:S06]  /*2450*/  IMAD.MOV.U32 R49, RZ, RZ, RZ ;  /* 0x000000ffff317224 */ /* 0x000fcc00078e00ff */
        /* <DEDUP_REMOVED lines=13> */
[----:B------:R-:W-:Y:S02]  /*2530*/  ISETP.GE.U32.AND P1, PT, R17, R42, PT ;  /* 0x0000002a1100720c */ /* 0x000fe40003f26070 */
[----:B------:R-:W-:-:S11]  /*2540*/  MOV R17, RZ ;  /* 0x000000ff00117202 */ /* 0x000fd60000000f00 */
[----:B------:R-:W-:Y:S02]  /*2550*/  @P1 IADD3 R48, R48, 0x1, RZ ;  /* 0x0000000130301810 */ /* 0x000fe40007ffe0ff */
[----:B------:R-:W-:-:S05]  /*2560*/  @!P0 LOP3.LUT R48, RZ, R42, RZ, 0x33, !PT ;  /* 0x0000002aff308212 */ /* 0x000fca00078e33ff */
[----:B------:R-:W-:-:S04]  /*2570*/  IMAD.MOV R19, RZ, RZ, -R48 ;  /* 0x000000ffff137224 */ /* 0x000fc800078e0a30 */
[----:B------:R-:W-:Y:S02]  /*2580*/  IMAD R18, R42, R19, R38 ;  /* 0x000000132a127224 */ /* 0x000fe400078e0226 */
.L_x_111:
[----:B------:R-:W-:Y:S05]  /*2590*/  BSYNC B0 ;  /* 0x0000000000007941 */ /* 0x000fea0003800000 */
.L_x_109:
[----:B------:R-:W-:Y:S01]  /*25a0*/  LOP3.LUT R19, R17, R0, RZ, 0xfc, !PT ;  /* 0x0000000011137212 */ /* 0x000fe200078efcff */
[----:B------:R-:W-:Y:S03]  /*25b0*/  BSSY B0, `(.L_x_112) ;  /* 0x0000028000007945 */ /* 0x000fe60003800000 */
[----:B------:R-:W-:-:S13]  /*25c0*/  ISETP.NE.U32.AND P0, PT, R19, RZ, PT ;  /* 0x000000ff1300720c */ /* 0x000fda0003f05070 */
[----:B------:R-:W-:Y:S05]  /*25d0*/  @!P0 BRA `(.L_x_113) ;  /* 0x000000f000008947 */ /* 0x000fea0003800000 */
[----:B------:R-:W-:Y:S01]  /*25e0*/  IMAD.MOV.U32 R26, RZ, RZ, R27 ;  /* 0x000000ffff1a7224 */ /* 0x000fe200078e001b */
[----:B------:R-:W-:Y:S02]  /*25f0*/  MOV R23, R0 ;  /* 0x0000000000177202 */ /* 0x000fe40000000f00 */
[----:B------:R-:W-:Y:S02]  /*2600*/  MOV R24, 0x2620 ;  /* 0x0000262000187802 */ /* 0x000fe40000000f00 */
[----:B------:R-:W-:Y:S05]  /*2610*/  CALL.REL.NOINC `($__internal_2_$__cuda_sm20_div_s64) ;  /* 0x000023a000007944 */ /* 0x000fea0003c00000 */
[----:B------:R-:W-:Y:S01]  /*2620*/  IADD3 R19, P0, RZ, -R20, RZ ;  /* 0x80000014ff137210 */ /* 0x000fe20007f1e0ff */
[----:B------:R-:W-:Y:S01]  /*2630*/  IMAD.MOV.U32 R43, RZ, RZ, R21 ;  /* 0x000000ffff2b7224 */ /* 0x000fe200078e0015 */
[----:B------:R-:W-:Y:S02]  /*2640*/  MOV R38, R18 ;  /* 0x0000001200267202 */ /* 0x000fe40000000f00 */
[----:B------:R-:W-:Y:S02]  /*2650*/  IADD3.X R22, RZ, ~R21, RZ, P0, !PT ;  /* 0x80000015ff167210 */ /* 0x000fe400007fe4ff */
[----:B------:R-:W-:Y:S02]  /*2660*/  MOV R39, R17 ;  /* 0x0000001100277202 */ /* 0x000fe40000000f00 */
[----:B------:R-:W-:Y:S01]  /*2670*/  MOV R42, R20 ;  /* 0x00000014002a7202 */ /* 0x000fe20000000f00 */
[----:B------:R-:W-:-:S02]  /*2680*/  IMAD R22, R22, R27, RZ ;  /* 0x0000001b16167224 */ /* 0x000fc400078e02ff */
[----:B------:R-:W-:-:S04]  /*2690*/  IMAD.WIDE.U32 R38, R27, R19, R38 ;  /* 0x000000131b267225 */ /* 0x000fc800078e0026 */
[----:B------:R-:W-:-:S04]  /*26a0*/  IMAD R0, R0, R19, R22 ;  /* 0x0000001300007224 */ /* 0x000fc800078e0216 */
[----:B------:R-:W-:Y:S01]  /*26b0*/  IMAD.IADD R0, R39, 0x1, R0 ;  /* 0x0000000127007824 */ /* 0x000fe200078e0200 */
[----:B------:R-:W-:Y:S05]  /*26c0*/  BRA `(.L_x_114) ;  /* 0x0000016000007947 */ /* 0x000fea0003800000 */
.L_x_113:
        /* <DEDUP_REMOVED lines=22> */
.L_x_114:
[----:B------:R-:W-:Y:S05]  /*2830*/  BSYNC B0 ;  /* 0x0000000000007941 */ /* 0x000fea0003800000 */
.L_x_112:
        /* <DEDUP_REMOVED lines=11> */
[----:B------:R-:W-:Y:S05]  /*28f0*/  CALL.REL.NOINC `($__internal_2_$__cuda_sm20_div_s64) ;  /* 0x000020c000007944 */ /* 0x000fea0003c00000 */
[----:B------:R-:W-:-:S04]  /*2900*/  IADD3 R17, P0, RZ, -R20, RZ ;  /* 0x80000014ff117210 */ /* 0x000fc80007f1e0ff */
[----:B------:R-:W-:Y:S01]  /*2910*/  IADD3.X R18, RZ, ~R21, RZ, P0, !PT ;  /* 0x80000015ff127210 */ /* 0x000fe200007fe4ff */
[----:B------:R-:W-:-:S04]  /*2920*/  IMAD.WIDE.U32 R42, R5, R17, R42 ;  /* 0x00000011052a7225 */ /* 0x000fc800078e002a */
[----:B------:R-:W-:-:S04]  /*2930*/  IMAD R18, R18, R5, RZ ;  /* 0x0000000512127224 */ /* 0x000fc800078e02ff */
[----:B------:R-:W-:-:S05]  /*2940*/  IMAD R4, R4, R17, R18 ;  /* 0x0000001104047224 */ /* 0x000fca00078e0212 */
[----:B------:R-:W-:Y:S01]  /*2950*/  IADD3 R4, R43, R4, RZ ;  /* 0x000000042b047210 */ /* 0x000fe20007ffe0ff */
[----:B------:R-:W-:Y:S05]  /*2960*/  BRA `(.L_x_117) ;  /* 0x0000016000007947 */ /* 0x000fea0003800000 */
.L_x_116:
        /* <DEDUP_REMOVED lines=22> */
.L_x_117:
[----:B------:R-:W-:Y:S05]  /*2ad0*/  BSYNC B0 ;  /* 0x0000000000007941 */ /* 0x000fea0003800000 */
.L_x_115:
[-C--:B------:R-:W-:Y:S01]  /*2ae0*/  IMAD R5, R41, R16.reuse, RZ ;  /* 0x0000001029057224 */ /* 0x080fe200078e02ff */
[----:B------:R-:W-:Y:S01]  /*2af0*/  SHF.R.S32.HI R17, RZ, 0x1f, R27 ;  /* 0x0000001fff117819 */ /* 0x000fe2000001141b */
[C---:B------:R-:W-:Y:S01]  /*2b00*/  IMAD.WIDE.U32 R46, R40.reuse, R16, RZ ;  /* 0x00000010282e7225 */ /* 0x040fe200078e00ff */
[----:B------:R-:W-:Y:S01]  /*2b10*/  ULDC.U8 UR10, c[0x0][0x329] ;  /* 0x0000ca40000a7ab9 */ /* 0x000fe20000000000 */
[----:B------:R-:W-:Y:S01]  /*2b20*/  BSSY B0, `(.L_x_118) ;  /* 0x0000046000007945 */ /* 0x000fe20003800000 */
[----:B------:R-:W-:Y:S01]  /*2b30*/  UISETP.NE.AND UP0, UPT, UR10, URZ, UPT ;  /* 0x0000003f0a00728c */ /* 0x000fe2000bf05270 */
[----:B------:R-:W-:Y:S01]  /*2b40*/  IMAD R5, R40, R14, R5 ;  /* 0x0000000e28057224 */ /* 0x000fe200078e0205 */
[----:B------:R-:W-:Y:S01]  /*2b50*/  ULDC.64 UR4, c[0x0][0x210] ;  /* 0x0000840000047ab9 */ /* 0x000fe20000000a00 */
[----:B------:R-:W-:Y:S01]  /*2b60*/  IMAD R0, R0, R27, RZ ;  /* 0x0000001b00007224 */ /* 0x000fe200078e02ff */
[----:B------:R-:W-:Y:S02]  /*2b70*/  UIMAD UR4, UR4, UR5, URZ ;  /* 0x00000005040472a4 */ /* 0x000fe4000f8e023f */
[----:B------:R-:W-:Y:S01]  /*2b80*/  IADD3 R18, R47, R5, RZ ;  /* 0x000000052f127210 */ /* 0x000fe20007ffe0ff */
[----:B------:R-:W-:Y:S01]  /*2b90*/  IMAD R17, R17, R38, R0 ;  /* 0x0000002611117224 */ /* 0x000fe200078e0200 */
[----:B------:R-:W-:Y:S01]  /*2ba0*/  USEL UR5, UR5, 0x1, !UP0 ;  /* 0x0000000105057887 */ /* 0x000fe2000c000000 */
[----:B------:R-:W-:Y:S01]  /*2bb0*/  IMAD.WIDE.U32 R38, R38, R27, RZ ;  /* 0x0000001b26267225 */ /* 0x000fe200078e00ff */
[----:B------:R-:W-:-:S02]  /*2bc0*/  USHF.R.S32.HI UR11, URZ, 0x1f, UR4 ;  /* 0x0000001f3f0b7899 */ /* 0x000fc40008011404 */
[----:B------:R-:W-:Y:S01]  /*2bd0*/  USHF.R.S32.HI UR10, URZ, 0x1f, UR5 ;  /* 0x0000001f3f0a7899 */ /* 0x000fe20008011405 */
[-C--:B------:R-:W-:Y:S02]  /*2be0*/  IMAD R23, R18, R13.reuse, RZ ;  /* 0x0000000d12177224 */ /* 0x080fe400078e02ff */
[----:B------:R-:W-:Y:S02]  /*2bf0*/  IMAD R19, R4, UR4, RZ ;  /* 0x0000000404137c24 */ /* 0x000fe4000f8e02ff */
[----:B------:R-:W-:Y:S02]  /*2c00*/  IMAD R23, R12, R46, R23 ;  /* 0x0000002e0c177224 */ /* 0x000fe400078e0217 */
[----:B------:R-:W-:-:S04]  /*2c10*/  IMAD.WIDE.U32 R46, R46, R13, RZ ;  /* 0x0000000d2e2e7225 */ /* 0x000fc800078e00ff */
[----:B------:R-:W-:Y:S01]  /*2c20*/  IMAD R5, R21, UR5, RZ ;  /* 0x0000000515057c24 */ /* 0x000fe2000f8e02ff */
[----:B------:R-:W-:Y:S01]  /*2c30*/  IADD3 R23, R47, R23, RZ ;  /* 0x000000172f177210 */ /* 0x000fe20007ffe0ff */
[C---:B------:R-:W-:Y:S02]  /*2c40*/  IMAD R19, R42.reuse, UR11, R19 ;  /* 0x0000000b2a137c24 */ /* 0x040fe4000f8e0213 */
[----:B------:R-:W-:Y:S01]  /*2c50*/  IMAD.WIDE.U32 R42, R42, UR4, RZ ;  /* 0x000000042a2a7c25 */ /* 0x000fe2000f8e00ff */
[----:B------:R-:W-:-:S03]  /*2c60*/  LOP3.LUT R0, R49, R23, RZ, 0xfc, !PT ;  /* 0x0000001731007212 */ /* 0x000fc600078efcff */
[----:B------:R-:W-:Y:S01]  /*2c70*/  IMAD R5, R20, UR10, R5 ;  /* 0x0000000a14057c24 */ /* 0x000fe2000f8e0205 */
[----:B------:R-:W-:Y:S01]  /*2c80*/  ISETP.NE.U32.AND P0, PT, R0, RZ, PT ;  /* 0x000000ff0000720c */ /* 0x000fe20003f05070 */
[----:B------:R-:W-:Y:S01]  /*2c90*/  IMAD.WIDE.U32 R40, R20, UR5, RZ ;  /* 0x0000000514287c25 */ /* 0x000fe2000f8e00ff */
[----:B------:R-:W-:Y:S02]  /*2ca0*/  IADD3 R0, R39, R17, RZ ;  /* 0x0000001127007210 */ /* 0x000fe40007ffe0ff */
[----:B------:R-:W-:Y:S01]  /*2cb0*/  IADD3 R4, R43, R19, RZ ;  /* 0x000000132b047210 */ /* 0x000fe20007ffe0ff */
[----:B------:R-:W-:Y:S01]  /*2cc0*/  IMAD R3, R3, UR4, RZ ;  /* 0x0000000403037c24 */ /* 0x000fe2000f8e02ff */
[----:B------:R-:W-:Y:S01]  /*2cd0*/  IADD3 R5, R41, R5, RZ ;  /* 0x0000000529057210 */ /* 0x000fe20007ffe0ff */
[----:B------:R-:W-:-:S06]  /*2ce0*/  IMAD R2, R2, UR4, RZ ;  /* 0x0000000402027c24 */ /* 0x000fcc000f8e02ff */
[----:B------:R-:W-:Y:S05]  /*2cf0*/  @!P0 BRA `(.L_x_119) ;  /* 0x0000011000008947 */ /* 0x000fea0003800000 */
[----:B------:R-:W-:Y:S01]  /*2d00*/  IMAD.MOV.U32 R18, RZ, RZ, R48 ;  /* 0x000000ffff127224 */ /* 0x000fe200078e0030 */
[----:B------:R-:W-:Y:S01]  /*2d10*/  MOV R17, R49 ;  /* 0x0000003100117202 */ /* 0x000fe20000000f00 */
[----:B------:R-:W-:Y:S01]  /*2d20*/  IMAD.MOV.U32 R26, RZ, RZ, R46 ;  /* 0x000000ffff1a7224 */ /* 0x000fe200078e002e */
[----:B------:R-:W-:Y:S02]  /*2d30*/  MOV R24, 0x2d50 ;  /* 0x00002d5000187802 */ /* 0x000fe40000000f00 */
[----:B------:R-:W-:Y:S05]  /*2d40*/  CALL.REL.NOINC `($__internal_2_$__cuda_sm20_div_s64) ;  /* 0x00001c7000007944 */ /* 0x000fea0003c00000 */
        /* <DEDUP_REMOVED lines=12> */
.L_x_119:
        /* <DEDUP_REMOVED lines=20> */
[----:B------:R-:W-:-:S05]  /*2f50*/  IADD3 R21, -R19, RZ, RZ ;  /* 0x000000ff13157210 */ /* 0x000fca0007ffe1ff */
[----:B------:R-:W-:Y:S01]  /*2f60*/  IMAD R18, R46, R21, R48 ;  /* 0x000000152e127224 */ /* 0x000fe200078e0230 */
[----:B------:R-:W-:Y:S02]  /*2f70*/  MOV R46, R19 ;  /* 0x00000013002e7202 */ /* 0x000fe40000000f00 */
.L_x_120:
[----:B------:R-:W-:Y:S05]  /*2f80*/  BSYNC B0 ;  /* 0x0000000000007941 */ /* 0x000fea0003800000 */
.L_x_118:
        /* <DEDUP_REMOVED lines=19> */
.L_x_122:
[----:B------:R-:W0:Y:S01]  /*30c0*/  I2F.U32.RP R20, R16 ;  /* 0x0000001000147306 */ /* 0x000e220000209000 */
[----:B------:R-:W-:Y:S01]  /*30d0*/  HFMA2.MMA R22, -RZ, RZ, 0, 0 ;  /* 0x00000000ff167435 */ /* 0x000fe200000001ff */
[----:B------:R-:W-:Y:S01]  /*30e0*/  ISETP.NE.U32.AND P0, PT, R16, RZ, PT ;  /* 0x000000ff1000720c */ /* 0x000fe20003f05070 */
[----:B------:R-:W-:-:S05]  /*30f0*/  IMAD.MOV.U32 R49, RZ, RZ, RZ ;  /* 0x000000ffff317224 */ /* 0x000fca00078e00ff */
[----:B0-----:R-:W0:Y:S02]  /*3100*/  MUFU.RCP R19, R20 ;  /* 0x0000001400137308 */ /* 0x001e240000001000 */
[----:B0-----:R-:W-:-:S06]  /*3110*/  IADD3 R19, R19, 0xffffffe, RZ ;  /* 0x0ffffffe13137810 */ /* 0x001fcc0007ffe0ff */
[----:B------:R-:W0:Y:S02]  /*3120*/  F2I.FTZ.U32.TRUNC.NTZ R23, R19 ;  /* 0x0000001300177305 */ /* 0x000e24000021f000 */
[----:B0-----:R-:W-:-:S04]  /*3130*/  IMAD.MOV R14, RZ, RZ, -R23 ;  /* 0x000000ffff0e7224 */ /* 0x001fc800078e0a17 */
[----:B------:R-:W-:-:S04]  /*3140*/  IMAD R14, R14, R16, RZ ;  /* 0x000000100e0e7224 */ /* 0x000fc800078e02ff */
[----:B------:R-:W-:Y:S01]  /*3150*/  IMAD.HI.U32 R17, R23, R14, R22 ;  /* 0x0000000e17117227 */ /* 0x000fe200078e0016 */
[----:B------:R-:W-:-:S05]  /*3160*/  MOV R14, RZ ;  /* 0x000000ff000e7202 */ /* 0x000fca0000000f00 */
        /* <DEDUP_REMOVED lines=11> */
.L_x_123:
[----:B------:R-:W-:Y:S05]  /*3220*/  BSYNC B0 ;  /* 0x0000000000007941 */ /* 0x000fea0003800000 */
.L_x_121:
        /* <DEDUP_REMOVED lines=10> */
[----:B------:R-:W-:Y:S02]  /*32d0*/  IADD3 R17, P0, RZ, -R20, RZ ;  /* 0x80000014ff117210 */ /* 0x000fe40007f1e0ff */
[----:B------:R-:W-:Y:S02]  /*32e0*/  MOV R52, R48 ;  /* 0x0000003000347202 */ /* 0x000fe40000000f00 */
[----:B------:R-:W-:Y:S02]  /*32f0*/  IADD3.X R18, RZ, ~R21, RZ, P0, !PT ;  /* 0x80000015ff127210 */ /* 0x000fe400007fe4ff */
[----:B------:R-:W-:-:S03]  /*3300*/  MOV R53, R49 ;  /* 0x0000003100357202 */ /* 0x000fc60000000f00 */
[----:B------:R-:W-:Y:S02]  /*3310*/  IMAD R18, R18, R13, RZ ;  /* 0x0000000d12127224 */ /* 0x000fe400078e02ff */
[----:B------:R-:W-:-:S04]  /*3320*/  IMAD.WIDE.U32 R52, R13, R17, R52 ;  /* 0x000000110d347225 */ /* 0x000fc800078e0034 */
[----:B------:R-:W-:-:S05]  /*3330*/  IMAD R12, R12, R17, R18 ;  /* 0x000000110c0c7224 */ /* 0x000fca00078e0212 */
[----:B------:R-:W-:Y:S01]  /*3340*/  IADD3 R12, R53, R12, RZ ;  /* 0x0000000c350c7210 */ /* 0x000fe20007ffe0ff */
[----:B------:R-:W-:Y:S05]  /*3350*/  BRA `(.L_x_126) ;  /* 0x0000017000007947 */ /* 0x000fea0003800000 */
.L_x_125:
        /* <DEDUP_REMOVED lines=23> */
.L_x_126:
[----:B------:R-:W-:Y:S05]  /*34d0*/  BSYNC B0 ;  /* 0x0000000000007941 */ /* 0x000fea0003800000 */
.L_x_124:
[----:B------:R-:W-:Y:S01]  /*34e0*/  SHF.R.S32.HI R18, RZ, 0x1f, R6 ;  /* 0x0000001fff127819 */ /* 0x000fe20000011406 */
[-C--:B------:R-:W-:Y:S01]  /*34f0*/  IMAD R13, R21, R6.reuse, RZ ;  /* 0x00000006150d7224 */ /* 0x080fe200078e02ff */
[----:B------:R-:W-:Y:S01]  /*3500*/  SHF.R.S32.HI R17, RZ, 0x1f, R3 ;  /* 0x0000001fff117819 */ /* 0x000fe20000011403 */
[----:B------:R-:W-:Y:S01]  /*3510*/  IMAD.WIDE.U32 R48, R20, R6, RZ ;  /* 0x0000000614307225 */ /* 0x000fe200078e00ff */
[----:B------:R-:W-:Y:S01]  /*3520*/  LOP3.LUT R6, R47, R10, RZ, 0xfc, !PT ;  /* 0x0000000a2f067212 */ /* 0x000fe200078efcff */
[----:B------:R-:W-:Y:S02]  /*3530*/  BSSY B0, `(.L_x_127) ;  /* 0x0000038000007945 */ /* 0x000fe40003800000 */
[----:B------:R-:W-:Y:S01]  /*3540*/  IMAD R55, R27, c[0x0][0x214], RZ ;  /* 0x000085001b377a24 */ /* 0x000fe200078e02ff */
[----:B------:R-:W-:Y:S01]  /*3550*/  ISETP.NE.U32.AND P0, PT, R6, RZ, PT ;  /* 0x000000ff0600720c */ /* 0x000fe20003f05070 */
[----:B------:R-:W-:Y:S02]  /*3560*/  IMAD R12, R12, R3, RZ ;  /* 0x000000030c0c7224 */ /* 0x000fe400078e02ff */
[----:B------:R-:W-:Y:S01]  /*3570*/  IMAD R14, R14, R55, RZ ;  /* 0x000000370e0e7224 */ /* 0x000fe200078e02ff */
[----:B------:R-:W-:Y:S01]  /*3580*/  SHF.R.S32.HI R19, RZ, 0x1f, R55 ;  /* 0x0000001fff137819 */ /* 0x000fe20000011437 */
[----:B------:R-:W-:-:S02]  /*3590*/  IMAD R17, R17, R52, R12 ;  /* 0x0000003411117224 */ /* 0x000fc400078e020c */
[----:B------:R-:W-:-:S04]  /*35a0*/  IMAD.WIDE.U32 R52, R52, R3, RZ ;  /* 0x0000000334347225 */ /* 0x000fc800078e00ff */
[----:B------:R-:W-:Y:S01]  /*35b0*/  IMAD R13, R18, R20, R13 ;  /* 0x00000014120d7224 */ /* 0x000fe200078e020d */
[----:B------:R-:W-:Y:S01]  /*35c0*/  IADD3 R12, R53, R17, RZ ;  /* 0x00000011350c7210 */ /* 0x000fe20007ffe0ff */
[----:B------:R-:W-:Y:S02]  /*35d0*/  IMAD R3, R19, R16, R14 ;  /* 0x0000001013037224 */ /* 0x000fe400078e020e */
[----:B------:R-:W-:Y:S01]  /*35e0*/  IMAD.WIDE.U32 R54, R16, R55, RZ ;  /* 0x0000003710367225 */ /* 0x000fe200078e00ff */
[----:B------:R-:W-:-:S04]  /*35f0*/  IADD3 R6, R49, R13, RZ ;  /* 0x0000000d31067210 */ /* 0x000fc80007ffe0ff */
[----:B------:R-:W-:Y:S01]  /*3600*/  IADD3 R3, R55, R3, RZ ;  /* 0x0000000337037210 */ /* 0x000fe20007ffe0ff */
[----:B------:R-:W-:Y:S05]  /*3610*/  @!P0 BRA `(.L_x_128) ;  /* 0x0000012000008947 */ /* 0x000fea0003800000 */
[----:B------:R-:W-:Y:S01]  /*3620*/  IMAD.MOV.U32 R18, RZ, RZ, R46 ;  /* 0x000000ffff127224 */ /* 0x000fe200078e002e */
[----:B------:R-:W-:Y:S01]  /*3630*/  MOV R26, R11 ;  /* 0x0000000b001a7202 */ /* 0x000fe20000000f00 */
[----:B------:R-:W-:Y:S01]  /*3640*/  IMAD.MOV.U32 R17, RZ, RZ, R47 ;  /* 0x000000ffff117224 */ /* 0x000fe200078e002f */
[----:B------:R-:W-:Y:S02]  /*3650*/  MOV R23, R10 ;  /* 0x0000000a00177202 */ /* 0x000fe40000000f00 */
[----:B------:R-:W-:Y:S02]  /*3660*/  MOV R24, 0x3680 ;  /* 0x0000368000187802 */ /* 0x000fe40000000f00 */
[----:B------:R-:W-:Y:S05]  /*3670*/  CALL.REL.NOINC `($__internal_2_$__cuda_sm20_div_s64) ;  /* 0x0000134000007944 */ /* 0x000fea0003c00000 */
[----:B------:R-:W-:Y:S01]  /*3680*/  IADD3 R13, P0, RZ, -R20, RZ ;  /* 0x80000014ff0d7210 */ /* 0x000fe20007f1e0ff */
[----:B------:R-:W-:Y:S01]  /*3690*/  IMAD.MOV.U32 R17, RZ, RZ, R47 ;  /* 0x000000ffff117224 */ /* 0x000fe200078e002f */
[----:B------:R-:W-:Y:S02]  /*36a0*/  MOV R16, R46 ;  /* 0x0000002e00107202 */ /* 0x000fe40000000f00 */
[----:B------:R-:W-:-:S02]  /*36b0*/  IADD3.X R14, RZ, ~R21, RZ, P0, !PT ;  /* 0x80000015ff0e7210 */ /* 0x000fc400007fe4ff */
[----:B------:R-:W-:Y:S01]  /*36c0*/  MOV R46, R20 ;  /* 0x00000014002e7202 */ /* 0x000fe20000000f00 */
[----:B------:R-:W-:Y:S01]  /*36d0*/  IMAD.WIDE.U32 R16, R11, R13, R16 ;  /* 0x0000000d0b107225 */ /* 0x000fe200078e0010 */
[----:B------:R-:W-:-:S03]  /*36e0*/  MOV R47, R21 ;  /* 0x00000015002f7202 */ /* 0x000fc60000000f00 */
[----:B------:R-:W-:-:S04]  /*36f0*/  IMAD R14, R14, R11, RZ ;  /* 0x0000000b0e0e7224 */ /* 0x000fc800078e02ff */
[----:B------:R-:W-:Y:S01]  /*3700*/  IMAD R10, R10, R13, R14 ;  /* 0x0000000d0a0a7224 */ /* 0x000fe200078e020e */
[----:B------:R-:W-:-:S03]  /*3710*/  MOV R14, R16 ;  /* 0x00000010000e7202 */ /* 0x000fc60000000f00 */
[----:B------:R-:W-:Y:S01]  /*3720*/  IMAD.IADD R10, R17, 0x1, R10 ;  /* 0x00000001110a7824 */ /* 0x000fe200078e020a */
[----:B------:R-:W-:Y:S05]  /*3730*/  BRA `(.L_x_129) ;  /* 0x0000017000007947 */ /* 0x000fea0003800000 */
.L_x_128:
        /* <DEDUP_REMOVED lines=23> */
.L_x_129:
[----:B------:R-:W-:Y:S05]  /*38b0*/  BSYNC B0 ;  /* 0x0000000000007941 */ /* 0x000fea0003800000 */
.L_x_127:
        /* <DEDUP_REMOVED lines=21> */
[----:B------:R-:W-:-:S02]  /*3a10*/  IADD3.X R10, RZ, ~R21, RZ, P0, !PT ;  /* 0x80000015ff0a7210 */ /* 0x000fc400007fe4ff */
[----:B------:R-:W-:-:S03]  /*3a20*/  MOV R17, R47 ;  /* 0x0000002f00117202 */ /* 0x000fc60000000f00 */
[----:B------:R-:W-:Y:S02]  /*3a30*/  IMAD R10, R10, R9, RZ ;  /* 0x000000090a0a7224 */ /* 0x000fe400078e02ff */
[----:B------:R-:W-:-:S04]  /*3a40*/  IMAD.WIDE.U32 R16, R9, R13, R16 ;  /* 0x0000000d09107225 */ /* 0x000fc800078e0010 */
[----:B------:R-:W-:Y:S01]  /*3a50*/  IMAD R10, R8, R13, R10 ;  /* 0x0000000d080a7224 */ /* 0x000fe200078e020a */
[----:B------:R-:W-:-:S04]  /*3a60*/  MOV R8, R16 ;  /* 0x0000001000087202 */ /* 0x000fc80000000f00 */
[----:B------:R-:W-:Y:S01]  /*3a70*/  IADD3 R13, R17, R10, RZ ;  /* 0x0000000a110d7210 */ /* 0x000fe20007ffe0ff */
[----:B------:R-:W-:Y:S05]  /*3a80*/  BRA `(.L_x_132) ;  /* 0x0000017000007947 */ /* 0x000fea0003800000 */
.L_x_131:
        /* <DEDUP_REMOVED lines=10> */
[----:B------:R-:W-:-:S04]  /*3b30*/  IMAD.HI.U32 R10, R13, R46, RZ ;  /* 0x0000002e0d0a7227 */ /* 0x000fc800078e00ff */
[----:B------:R-:W-:Y:S01]  /*3b40*/  IMAD.MOV.U32 R13, RZ, RZ, RZ ;  /* 0x000000ffff0d7224 */ /* 0x000fe200078e00ff */
        /* <DEDUP_REMOVED lines=11> */
.L_x_132:
[----:B------:R-:W-:Y:S05]  /*3c00*/  BSYNC B0 ;  /* 0x0000000000007941 */ /* 0x000fea0003800000 */
.L_x_130:
[----:B------:R-:W-:Y:S01]  /*3c10*/  IADD3 R39, P1, P0, R42, R40, R38 ;  /* 0x000000282a277210 */ /* 0x000fe2000783e026 */
[----:B------:R-:W-:-:S03]  /*3c20*/  IMAD R13, R13, R2, RZ ;  /* 0x000000020d0d7224 */ /* 0x000fc600078e02ff */
[----:B------:R-:W-:Y:S02]  /*3c30*/  IADD3 R39, P3, P2, R48, R39, R54 ;  /* 0x0000002730277210 */ /* 0x000fe40007a7e036 */
[----:B------:R-:W-:Y:S02]  /*3c40*/  IADD3.X R0, R4, R5, R0, P1, P0 ;  /* 0x0000000504007210 */ /* 0x000fe40000fe0400 */
[----:B------:R-:W-:Y:S02]  /*3c50*/  IADD3 R52, P1, P0, R56, R39, R52 ;  /* 0x0000002738347210 */ /* 0x000fe4000783e034 */
[----:B------:R-:W-:Y:S01]  /*3c60*/  IADD3.X R0, R6, R0, R3, P3, P2 ;  /* 0x0000000006007210 */ /* 0x000fe20001fe4403 */
[----:B------:R-:W-:Y:S01]  /*3c70*/  IMAD R3, R21, R7, RZ ;  /* 0x0000000715037224 */ /* 0x000fe200078e02ff */
[----:B------:R-:W-:Y:S02]  /*3c80*/  SHF.R.S32.HI R4, RZ, 0x1f, R7 ;  /* 0x0000001fff047819 */ /* 0x000fe40000011407 */
[----:B------:R-:W-:-:S02]  /*3c90*/  IADD3.X R53, R11, R0, R12, P1, P0 ;  /* 0x000000000b357210 */ /* 0x000fc40000fe040c */
        /* <DEDUP_REMOVED lines=11> */
.L_x_108:
[----:B------:R-:W-:-:S04]  /*3d50*/  LEA R2, P0, R38, c[0x0][0x200], 0x2 ;  /* 0x0000800026027a11 */ /* 0x000fc800078010ff */
[----:B------:R-:W-:-:S05]  /*3d60*/  LEA.HI.X R3, R38, c[0x0][0x204], R39, 0x2, P0 ;  /* 0x0000810026037a11 */ /* 0x000fca00000f1427 */
[----:B------:R0:W-:Y:S04]  /*3d70*/  STG.E [R2.64], R30 ;  /* 0x0000001e02007986 */ /* 0x0001e8000c101908 */
.L_x_107:
[----:B------:R-:W-:Y:S05]  /*3d80*/  BSYNC B1 ;  /* 0x0000000000017941 */ /* 0x000fea0003800000 */
.L_x_106:
[C---:B------:R-:W-:Y:S01]  /*3d90*/  IADD3 R0, R34.reuse, 0x8, RZ ;  /* 0x0000000822007810 */ /* 0x040fe20007ffe0ff */
[----:B0-----:R-:W-:Y:S01]  /*3da0*/  IMAD.MOV.U32 R3, RZ, RZ, c[0x0][0x314] ;  /* 0x0000c500ff037624 */ /* 0x001fe200078e00ff */
[C---:B------:R-:W-:Y:S01]  /*3db0*/  ISETP.GE.OR P2, PT, R34.reuse, c[0x0][0x314], P6 ;  /* 0x0000c50022007a0c */ /* 0x040fe20003746670 */
[----:B------:R-:W-:Y:S01]  /*3dc0*/  IMAD.SHL.U32 R36, R34, 0x4, RZ ;  /* 0x0000000422247824 */ /* 0x000fe200078e00ff */
[----:B------:R-:W-:Y:S01]  /*3dd0*/  ISETP.GE.OR P1, PT, R0, c[0x0][0x314], P6 ;  /* 0x0000c50000007a0c */ /* 0x000fe20003726670 */
[----:B------:R-:W-:Y:S01]  /*3de0*/  HFMA2.MMA R13, -RZ, RZ, 0, 0 ;  /* 0x00000000ff0d7435 */ /* 0x000fe200000001ff */
[----:B------:R-:W-:Y:S01]  /*3df0*/  IADD3 R0, R34, 0x10, RZ ;  /* 0x0000001022007810 */ /* 0x000fe20007ffe0ff */
[----:B------:R-:W-:Y:S01]  /*3e00*/  CS2R R10, SRZ ;  /* 0x00000000000a7805 */ /* 0x000fe2000001ff00 */
[----:B------:R-:W-:Y:S01]  /*3e10*/  CS2R R8, SRZ ;  /* 0x0000000000087805 */ /* 0x000fe2000001ff00 */
[----:B------:R-:W-:Y:S01]  /*3e20*/  CS2R R6, SRZ ;  /* 0x0000000000067805 */ /* 0x000fe2000001ff00 */
[----:B------:R-:W-:-:S02]  /*3e30*/  ISETP.GE.OR P0, PT, R0, c[0x0][0x314], P6 ;  /* 0x0000c50000007a0c */ /* 0x000fc40003706670 */
[----:B------:R-:W-:Y:S02]  /*3e40*/  IADD3 R0, R34, 0x18, RZ ;  /* 0x0000001822007810 */ /* 0x000fe40007ffe0ff */
[----:B------:R-:W-:Y:S01]  /*3e50*/  IADD3 R34, R36, 0x20, RZ ;  /* 0x0000002024227810 */ /* 0x000fe20007ffe0ff */
[----:B------:R-:W-:Y:S01]  /*3e60*/  @!P2 FADD.FTZ R37, -R30, R37 ;  /* 0x000000251e25a221 */ /* 0x000fe20000010100 */
[----:B------:R-:W-:Y:S01]  /*3e70*/  ISETP.GE.OR P6, PT, R0, c[0x0][0x314], P6 ;  /* 0x0000c50000007a0c */ /* 0x000fe200037c6670 */
[----:B------:R-:W-:Y:S02]  /*3e80*/  @!P1 FADD.FTZ R32, -R30, R32 ;  /* 0x000000201e209221 */ /* 0x000fe40000010100 */
[----:B------:R-:W-:Y:S02]  /*3e90*/  @!P2 FMUL.FTZ R37, R37, 1.4426950216293334961 ;  /* 0x3fb8aa3b2525a820 */ /* 0x000fe40000410000 */
[----:B------:R-:W-:Y:S02]  /*3ea0*/  @!P1 FMUL.FTZ R32, R32, 1.4426950216293334961 ;  /* 0x3fb8aa3b20209820 */ /* 0x000fe40000410000 */
[----:B------:R-:W-:Y:S01]  /*3eb0*/  @!P0 FADD.FTZ R33, -R30, R33 ;  /* 0x000000211e218221 */ /* 0x000fe20000010100 */
[----:B------:R-:W0:Y:S03]  /*3ec0*/  @!P2 MUFU.EX2 R0, R37 ;  /* 0x000000250000a308 */ /* 0x000e260000000800 */
[----:B------:R-:W-:-:S02]  /*3ed0*/  @!P0 FMUL.FTZ R33, R33, 1.4426950216293334961 ;  /* 0x3fb8aa3b21218820 */ /* 0x000fc40000410000 */
[----:B------:R-:W-:-:S03]  /*3ee0*/  @!P6 FADD.FTZ R30, -R30, R35 ;  /* 0x000000231e1ee221 */ /* 0x000fc60000010100 */
[----:B------:R-:W1:Y:S01]  /*3ef0*/  @!P0 MUFU.EX2 R2, R33 ;  /* 0x0000002100028308 */ /* 0x000e620000000800 */
[----:B------:R-:W-:-:S07]  /*3f00*/  @!P6 FMUL.FTZ R4, R30, 1.4426950216293334961 ;  /* 0x3fb8aa3b1e04e820 */ /* 0x000fce0000410000 */
[----:B------:R-:W2:Y:S01]  /*3f10*/  @!P1 MUFU.EX2 R32, R32 ;  /* 0x0000002000209308 */ /* 0x000ea20000000800 */
[----:B0-----:R0:W-:Y:S07]  /*3f20*/  @!P2 STS [R25.X4], R0 ;  /* 0x000000001900a388 */ /* 0x0011ee0000004800 */
[----:B------:R-:W3:Y:S01]  /*3f30*/  @!P6 MUFU.EX2 R4, R4 ;  /* 0x000000040004e308 */ /* 0x000ee20000000800 */
[----:B-1----:R1:W-:Y:S01]  /*3f40*/  @!P0 STS [R25.X4+0x440], R2 ;  /* 0x0004400219008388 */ /* 0x0023e20000004800 */
[----:B------:R-:W-:-:S02]  /*3f50*/  ISETP.GE.AND P0, PT, R3, 0x1, PT ;  /* 0x000000010300780c */ /* 0x000fc40003f06270 */
[----:B------:R-:W-:Y:S01]  /*3f60*/  IADD3 R33, R36, 0x40, RZ ;  /* 0x0000004024217810 */ /* 0x000fe20007ffe0ff */
[----:B--2---:R-:W-:Y:S04]  /*3f70*/  @!P1 STS [R25.X4+0x220], R32 ;  /* 0x0002202019009388 */ /* 0x004fe80000004800 */
[----:B---3--:R2:W-:Y:S01]  /*3f80*/  @!P6 STS [R25.X4+0x660], R4 ;  /* 0x000660041900e388 */ /* 0x0085e20000004800 */
[----:B0-----:R-:W-:Y:S01]  /*3f90*/  IMAD.MOV.U32 R0, RZ, RZ, RZ ;  /* 0x000000ffff007224 */ /* 0x001fe200078e00ff */
[----:B-1----:R-:W-:Y:S01]  /*3fa0*/  CS2R R2, SRZ ;  /* 0x0000000000027805 */ /* 0x002fe2000001ff00 */
[----:B--2---:R-:W-:Y:S01]  /*3fb0*/  CS2R R4, SRZ ;  /* 0x0000000000047805 */ /* 0x004fe2000001ff00 */
[----:B------:R-:W-:Y:S06]  /*3fc0*/  BAR.SYNC.DEFER_BLOCKING 0x0 ;  /* 0x0000000000007b1d */ /* 0x000fec0000010000 */
        /* <DEDUP_REMOVED lines=13> */
[----:B------:R-:W-:Y:S01]  /*40a0*/  IMAD.MOV.U32 R13, RZ, RZ, RZ ;  /* 0x000000ffff0d7224 */ /* 0x000fe200078e00ff */
[----:B------:R-:W-:Y:S01]  /*40b0*/  LEA.HI.X.SX32 R29, R29, UR4, 0x1, P0 ;  /* 0x000000041d1d7c11 */ /* 0x000fe200080f0eff */
[----:B------:R-:W-:Y:S01]  /*40c0*/  CS2R R20, SRZ ;  /* 0x0000000000147805 */ /* 0x000fe2000001ff00 */
[C---:B------:R-:W-:Y:S01]  /*40d0*/  LEA R30, P0, R12.reuse, c[0x0][0x1d8], 0x2 ;  /* 0x000076000c1e7a11 */ /* 0x040fe200078010ff */
[----:B------:R-:W-:Y:S01]  /*40e0*/  CS2R R22, SRZ ;  /* 0x0000000000167805 */ /* 0x000fe2000001ff00 */
[----:B------:R-:W-:Y:S01]  /*40f0*/  CS2R R24, SRZ ;  /* 0x0000000000187805 */ /* 0x000fe2000001ff00 */
[----:B------:R-:W-:Y:S01]  /*4100*/  CS2R R26, SRZ ;  /* 0x00000000001a7805 */ /* 0x000fe2000001ff00 */
[----:B------:R-:W-:Y:S01]  /*4110*/  LEA.HI.X R29, R12, c[0x0][0x1dc], R29, 0x2, P0 ;  /* 0x000077000c1d7a11 */ /* 0x000fe200000f141d */
[----:B------:R-:W-:Y:S01]  /*4120*/  IMAD.WIDE R38, R38, 0x4, RZ ;  /* 0x0000000426267825 */ /* 0x000fe200078e02ff */
[----:B------:R-:W-:-:S05]  /*4130*/  IADD3 R30, P0, R30, 0x100, RZ ;  /* 0x000001001e1e7810 */ /* 0x000fca0007f1e0ff */
[----:B------:R-:W-:-:S05]  /*4140*/  IMAD.X R29, RZ, RZ, R29, P0 ;  /* 0x000000ffff1d7224 */ /* 0x000fca00000e061d */
.L_x_136:
        /* <DEDUP_REMOVED lines=15> */
.L_x_135:
[----:B------:R-:W-:Y:S05]  /*4240*/  BSYNC B0 ;  /* 0x0000000000007941 */ /* 0x000fea0003800000 */
.L_x_134:
        /* <DEDUP_REMOVED lines=19> */
.L_x_133:
[----:B------:R-:W-:Y:S02]  /*4380*/  IADD3 R15, R15, UR7, RZ ;  /* 0x000000070f0f7c10 */ /* 0x000fe4000fffe0ff */
[----:B------:R-:W-:-:S02]  /*4390*/  F2FP.BF16.PACK_AB R0, R3, R0 ;  /* 0x000000000300723e */ /* 0x000fc400000010ff */
[----:B------:R-:W-:Y:S02]  /*43a0*/  ISETP.GE.AND P0, PT, R15, R28, PT ;  /* 0x0000001c0f00720c */ /* 0x000fe40003f06270 */
[----:B------:R-:W-:Y:S02]  /*43b0*/  F2FP.BF16.PACK_AB R5, R5, R2 ;  /* 0x000000020505723e */ /* 0x000fe400000010ff */
[----:B------:R-:W-:Y:S01]  /*43c0*/  F2FP.BF16.PACK_AB R3, R9, R6 ;  /* 0x000000060903723e */ /* 0x000fe200000010ff */
[----:B------:R-:W-:Y:S01]  /*43d0*/  IMAD.MOV.U32 R6, RZ, RZ, R0 ;  /* 0x000000ffff067224 */ /* 0x000fe200078e0000 */
[----:B------:R-:W-:Y:S01]  /*43e0*/  F2FP.BF16.PACK_AB R16, R7, R4 ;  /* 0x000000040710723e */ /* 0x000fe200000010ff */
[----:B------:R-:W-:Y:S01]  /*43f0*/  IMAD.MOV.U32 R7, RZ, RZ, R5 ;  /* 0x000000ffff077224 */ /* 0x000fe200078e0005 */
[----:B------:R-:W-:Y:S01]  /*4400*/  F2FP.BF16.PACK_AB R8, R11, R8 ;  /* 0x000000080b08723e */ /* 0x000fe200000010ff */
[----:B------:R-:W-:Y:S01]  /*4410*/  IMAD.MOV.U32 R17, RZ, RZ, R3 ;  /* 0x000000ffff117224 */ /* 0x000fe200078e0003 */
[----:B------:R-:W-:-:S03]  /*4420*/  F2FP.BF16.PACK_AB R9, R13, R10 ;  /* 0x0000000a0d09723e */ /* 0x000fc600000010ff */
[----:B------:R-:W-:Y:S05]  /*4430*/  @P0 EXIT ;  /* 0x000000000000094d */ /* 0x000fea0003800000 */
        /* <DEDUP_REMOVED lines=11> */
[----:B0-----:R-:W-:Y:S02]  /*44f0*/  IMAD.MOV R0, RZ, RZ, -R13 ;  /* 0x000000ffff007224 */ /* 0x001fe400078e0a0d */
[----:B------:R-:W-:Y:S02]  /*4500*/  IMAD.MOV.U32 R12, RZ, RZ, RZ ;  /* 0x000000ffff0c7224 */ /* 0x000fe400078e00ff */
[----:B------:R-:W-:-:S04]  /*4510*/  IMAD R0, R0, R10, RZ ;  /* 0x0000000a00007224 */ /* 0x000fc800078e02ff */
[----:B------:R-:W-:-:S06]  /*4520*/  IMAD.HI.U32 R0, R13, R0, R12 ;  /* 0x000000000d007227 */ /* 0x000fcc00078e000c */
[----:B------:R-:W-:Y:S02]  /*4530*/  IMAD.HI.U32 R5, R0, R11, RZ ;  /* 0x0000000b00057227 */ /* 0x000fe400078e00ff */
[----:B------:R-:W0:Y:S02]  /*4540*/  I2F.RP R0, R3 ;  /* 0x0000000300007306 */ /* 0x000e240000209400 */
[----:B------:R-:W-:Y:S01]  /*4550*/  IMAD R11, R5, R2, R11 ;  /* 0x00000002050b7224 */ /* 0x000fe200078e020b */
[----:B------:R-:W-:-:S04]  /*4560*/  LOP3.LUT R2, R15, R4, RZ, 0x3c, !PT ;  /* 0x000000040f027212 */ /* 0x000fc800078e3cff */
[----:B------:R-:W-:Y:S02]  /*4570*/  ISETP.GT.U32.AND P1, PT, R10, R11, PT ;  /* 0x0000000b0a00720c */ /* 0x000fe40003f24070 */
[----:B------:R-:W-:Y:S01]  /*4580*/  ISETP.GE.AND P0, PT, R2, RZ, PT ;  /* 0x000000ff0200720c */ /* 0x000fe20003f06270 */
[----:B0-----:R-:W0:Y:S10]  /*4590*/  MUFU.RCP R0, R0 ;  /* 0x0000000000007308 */ /* 0x001e340000001000 */
[----:B------:R-:W-:Y:S01]  /*45a0*/  @!P1 IMAD.IADD R11, R11, 0x1, -R10 ;  /* 0x000000010b0b9824 */ /* 0x000fe200078e0a0a */
[----:B------:R-:W-:-:S02]  /*45b0*/  @!P1 IADD3 R5, R5, 0x1, RZ ;  /* 0x0000000105059810 */ /* 0x000fc40007ffe0ff */
[----:B------:R-:W-:Y:S02]  /*45c0*/  ISETP.NE.AND P1, PT, R4, RZ, PT ;  /* 0x000000ff0400720c */ /* 0x000fe40003f25270 */
[----:B------:R-:W-:Y:S02]  /*45d0*/  ISETP.GE.U32.AND P2, PT, R11, R10, PT ;  /* 0x0000000a0b00720c */ /* 0x000fe40003f46070 */
[----:B0-----:R-:W-:-:S04]  /*45e0*/  IADD3 R12, R0, 0xffffffe, RZ ;  /* 0x0ffffffe000c7810 */ /* 0x001fc80007ffe0ff */
[----:B------:R-:W0:Y:S07]  /*45f0*/  F2I.FTZ.U32.TRUNC.NTZ R13, R12 ;  /* 0x0000000c000d7305 */ /* 0x000e2e000021f000 */
[----:B------:R-:W-:-:S05]  /*4600*/  @P2 IADD3 R5, R5, 0x1, RZ ;  /* 0x0000000105052810 */ /* 0x000fca0007ffe0ff */
[----:B------:R-:W-:Y:S01]  /*4610*/  @!P0 IMAD.MOV R5, RZ, RZ, -R5 ;  /* 0x000000ffff058224 */ /* 0x000fe200078e0a05 */
[----:B------:R-:W-:-:S05]  /*4620*/  @!P1 LOP3.LUT R5, RZ, R4, RZ, 0x33, !PT ;  /* 0x00000004ff059212 */ /* 0x000fca00078e33ff */
[----:B------:R-:W-:Y:S02]  /*4630*/  IMAD R4, R5, R4, RZ ;  /* 0x0000000405047224 */ /* 0x000fe400078e02ff */
[--C-:B0-----:R-:W-:Y:S02]  /*4640*/  IMAD.MOV R2, RZ, RZ, -R13.reuse ;  /* 0x000000ffff027224 */ /* 0x101fe400078e0a0d */
[----:B------:R-:W-:Y:S02]  /*4650*/  IMAD.IADD R10, R15, 0x1, -R4 ;  /* 0x000000010f0a7824 */ /* 0x000fe400078e0a04 */
[----:B------:R-:W-:Y:S02]  /*4660*/  IMAD R2, R2, R3, RZ ;  /* 0x0000000302027224 */ /* 0x000fe400078e02ff */
[----:B------:R-:W-:Y:S01]  /*4670*/  IMAD.MOV.U32 R12, RZ, RZ, RZ ;  /* 0x000000ffff0c7224 */ /* 0x000fe200078e00ff */
[----:B------:R-:W-:Y:S02]  /*4680*/  IABS R0, R10 ;  /* 0x0000000a00007213 */ /* 0x000fe40000000000 */
[----:B------:R-:W-:Y:S01]  /*4690*/  LOP3.LUT R10, R10, c[0x0][0x214], RZ, 0x3c, !PT ;  /* 0x000085000a0a7a12 */ /* 0x000fe200078e3cff */
[----:B------:R-:W-:-:S03]  /*46a0*/  IMAD.HI.U32 R2, R13, R2, R12 ;  /* 0x000000020d027227 */ /* 0x000fc600078e000c */
[----:B------:R-:W-:Y:S01]  /*46b0*/  ISETP.GE.AND P1, PT, R10, RZ, PT ;  /* 0x000000ff0a00720c */ /* 0x000fe20003f26270 */
[----:B------:R-:W-:-:S04]  /*46c0*/  IMAD.WIDE.U32 R12, R5, c[0x0][0x1e0], RZ ;  /* 0x00007800050c7a25 */ /* 0x000fc800078e00ff */
[----:B------:R-:W-:-:S04]  /*46d0*/  IMAD.HI.U32 R11, R2, R0, RZ ;  /* 0x00000000020b7227 */ /* 0x000fc800078e00ff */
        /* <DEDUP_REMOVED lines=25> */
[----:B------:R-:W-:-:S04]  /*4870*/  IMAD.WIDE.U32 R12, R4, c[0x0][0x1e8], R12 ;  /* 0x00007a00040c7a25 */ /* 0x000fc800078e000c */
[----:B------:R-:W-:Y:S01]  /*4880*/  IMAD R3, R4, c[0x0][0x1ec], R3 ;  /* 0x00007b0004037a24 */ /* 0x000fe200078e0203 */
[-C--:B------:R-:W-:Y:S02]  /*4890*/  @!P0 IADD3 R0, P3, R36, R12.reuse, RZ ;  /* 0x0000000c24008210 */ /* 0x080fe40007f7e0ff */
[----:B------:R-:W-:Y:S01]  /*48a0*/  @!P1 IADD3 R2, P2, R34, R12, RZ ;  /* 0x0000000c22029210 */ /* 0x000fe20007f5e0ff */
[----:B------:R-:W-:-:S05]  /*48b0*/  IMAD.IADD R3, R13, 0x1, R3 ;  /* 0x000000010d037824 */ /* 0x000fca00078e0203 */
[-C--:B------:R-:W-:Y:S02]  /*48c0*/  @!P0 LEA.HI.X.SX32 R5, R36, R3.reuse, 0x1, P3 ;  /* 0x0000000324058211 */ /* 0x080fe400018f0eff */
[----:B------:R-:W-:Y:S02]  /*48d0*/  @!P0 LEA R14, P3, R0, c[0x0][0x1d0], 0x1 ;  /* 0x00007400000e8a11 */ /* 0x000fe400078608ff */
[----:B------:R-:W-:Y:S02]  /*48e0*/  @!P1 LEA.HI.X.SX32 R11, R34, R3, 0x1, P2 ;  /* 0x00000003220b9211 */ /* 0x000fe400010f0eff */
[----:B------:R-:W-:Y:S02]  /*48f0*/  @!P0 LEA.HI.X R15, R0, c[0x0][0x1d4], R5, 0x1, P3 ;  /* 0x00007500000f8a11 */ /* 0x000fe400018f0c05 */
        /* <DEDUP_REMOVED lines=12> */
        .weak           $__internal_2_$__cuda_sm20_div_s64
        .type           $__internal_2_$__cuda_sm20_div_s64,@function
        .size           $__internal_2_$__cuda_sm20_div_s64,(.L_x_6262 - $__internal_2_$__cuda_sm20_div_s64)
$__internal_2_$__cuda_sm20_div_s64:
        /* <DEDUP_REMOVED lines=17> */
[C---:B------:R-:W-:Y:S02]  /*4ad0*/  IMAD R19, R51.reuse, R20, RZ ;  /* 0x0000001433137224 */ /* 0x040fe400078e02ff */
[----:B------:R-:W-:-:S04]  /*4ae0*/  IMAD.HI.U32 R22, P1, R51, R22, R58 ;  /* 0x0000001633167227 */ /* 0x000fc8000782003a */
[----:B------:R-:W-:Y:S01]  /*4af0*/  IMAD.HI.U32 R20, R51, R20, RZ ;  /* 0x0000001433147227 */ /* 0x000fe200078e00ff */
[----:B------:R-:W-:-:S03]  /*4b00*/  IADD3 R59, P0, R19, R22, RZ ;  /* 0x00000016133b7210 */ /* 0x000fc60007f1e0ff */
[----:B------:R-:W-:Y:S02]  /*4b10*/  IMAD.X R20, R20, 0x1, R51, P2 ;  /* 0x0000000114147824 */ /* 0x000fe400010e0633 */
[----:B------:R-:W-:-:S03]  /*4b20*/  IMAD.WIDE.U32 R60, R59, R44, RZ ;  /* 0x0000002c3b3c7225 */ /* 0x000fc600078e00ff */
[----:B------:R-:W-:Y:S01]  /*4b30*/  IADD3.X R29, RZ, RZ, R20, P0, P1 ;  /* 0x000000ffff1d7210 */ /* 0x000fe200007e2414 */
[----:B------:R-:W-:Y:S01]  /*4b40*/  IMAD R50, R59, R45, R61 ;  /* 0x0000002d3b327224 */ /* 0x000fe200078e023d */
[----:B------:R-:W-:Y:S01]  /*4b50*/  IADD3 R20, P0, RZ, -R60, RZ ;  /* 0x8000003cff147210 */ /* 0x000fe20007f1e0ff */
[----:B------:R-:W-:Y:S01]  /*4b60*/  IMAD.MOV.U32 R51, RZ, RZ, RZ ;  /* 0x000000ffff337224 */ /* 0x000fe200078e00ff */
[----:B------:R-:W-:Y:S01]  /*4b70*/  ISETP.GE.AND P1, PT, R17, RZ, PT ;  /* 0x000000ff1100720c */ /* 0x000fe20003f26270 */
[----:B------:R-:W-:Y:S02]  /*4b80*/  IMAD R50, R29, R44, R50 ;  /* 0x0000002c1d327224 */ /* 0x000fe400078e0232 */
[----:B------:R-:W-:-:S04]  /*4b90*/  IMAD.HI.U32 R58, R59, R20, RZ ;  /* 0x000000143b3a7227 */ /* 0x000fc800078e00ff */
[----:B------:R-:W-:-:S04]  /*4ba0*/  IMAD.X R50, RZ, RZ, ~R50, P0 ;  /* 0x000000ffff327224 */ /* 0x000fc800000e0e32 */
[----:B------:R-:W-:-:S04]  /*4bb0*/  IMAD.WIDE.U32 R58, P5, R59, R50, R58 ;  /* 0x000000323b3a7225 */ /* 0x000fc800078a003a */
[C---:B------:R-:W-:Y:S02]  /*4bc0*/  IMAD R22, R29.reuse, R50, RZ ;  /* 0x000000321d167224 */ /* 0x040fe400078e02ff */
[----:B------:R-:W-:Y:S01]  /*4bd0*/  IMAD.HI.U32 R19, P4, R29, R20, R58 ;  /* 0x000000141d137227 */ /* 0x000fe2000788003a */
[----:B------:R-:W-:-:S03]  /*4be0*/  IADD3 R20, P0, RZ, -R18, RZ ;  /* 0x80000012ff147210 */ /* 0x000fc60007f1e0ff */
[----:B------:R-:W-:Y:S01]  /*4bf0*/  IMAD.HI.U32 R21, R29, R50, RZ ;  /* 0x000000321d157227 */ /* 0x000fe200078e00ff */
[----:B------:R-:W-:Y:S02]  /*4c00*/  SEL R20, R20, R18, !P1 ;  /* 0x0000001214147207 */ /* 0x000fe40004800000 */
[----:B------:R-:W-:Y:S01]  /*4c10*/  IADD3 R22, P2, R22, R19, RZ ;  /* 0x0000001316167210 */ /* 0x000fe20007f5e0ff */
[----:B------:R-:W-:Y:S02]  /*4c20*/  IMAD.X R36, RZ, RZ, ~R17, P0 ;  /* 0x000000ffff247224 */ /* 0x000fe400000e0e11 */
[----:B------:R-:W-:Y:S02]  /*4c30*/  IMAD.X R21, R21, 0x1, R29, P5 ;  /* 0x0000000115157824 */ /* 0x000fe400028e061d */
[----:B------:R-:W-:Y:S01]  /*4c40*/  IMAD.HI.U32 R50, R22, R20, RZ ;  /* 0x0000001416327227 */ /* 0x000fe200078e00ff */
[----:B------:R-:W-:Y:S02]  /*4c50*/  SEL R19, R36, R17, !P1 ;  /* 0x0000001124137207 */ /* 0x000fe40004800000 */
[----:B------:R-:W-:-:S03]  /*4c60*/  IADD3.X R36, RZ, RZ, R21, P2, P4 ;  /* 0x000000ffff247210 */ /* 0x000fc600017e8415 */
[----:B------:R-:W-:-:S04]  /*4c70*/  IMAD.WIDE.U32 R50, R22, R19, R50 ;  /* 0x0000001316327225 */ /* 0x000fc800078e0032 */
[C---:B------:R-:W-:Y:S02]  /*4c80*/  IMAD R31, R36.reuse, R19, RZ ;  /* 0x00000013241f7224 */ /* 0x040fe400078e02ff */
[----:B------:R-:W-:-:S04]  /*4c90*/  IMAD.HI.U32 R22, P1, R36, R20, R50 ;  /* 0x0000001424167227 */ /* 0x000fc80007820032 */
[----:B------:R-:W-:Y:S01]  /*4ca0*/  IMAD.HI.U32 R21, R36, R19, RZ ;  /* 0x0000001324157227 */ /* 0x000fe200078e00ff */
[----:B------:R-:W-:-:S04]  /*4cb0*/  IADD3 R31, P0, R31, R22, RZ ;  /* 0x000000161f1f7210 */ /* 0x000fc80007f1e0ff */
[----:B------:R-:W-:Y:S01]  /*4cc0*/  IADD3.X R21, R21, RZ, RZ, P1, !PT ;  /* 0x000000ff15157210 */ /* 0x000fe20000ffe4ff */
[----:B------:R-:W-:-:S04]  /*4cd0*/  IMAD.WIDE.U32 R50, R31, R44, RZ ;  /* 0x0000002c1f327225 */ /* 0x000fc800078e00ff */
[----:B------:R-:W-:Y:S01]  /*4ce0*/  IMAD.X R29, RZ, RZ, R21, P0 ;  /* 0x000000ffff1d7224 */ /* 0x000fe200000e0615 */
[----:B------:R-:W-:Y:S01]  /*4cf0*/  IADD3 R20, P0, -R50, R20, RZ ;  /* 0x0000001432147210 */ /* 0x000fe20007f1e1ff */
[----:B------:R-:W-:-:S03]  /*4d00*/  IMAD R21, R31, R45, R51 ;  /* 0x0000002d1f157224 */ /* 0x000fc600078e0233 */
[CC--:B------:R-:W-:Y:S01]  /*4d10*/  ISETP.GE.U32.AND P2, PT, R20.reuse, R44.reuse, PT ;  /* 0x0000002c1400720c */ /* 0x0c0fe20003f46070 */
[-C--:B------:R-:W-:Y:S01]  /*4d20*/  IMAD R22, R29, R44.reuse, R21 ;  /* 0x0000002c1d167224 */ /* 0x080fe200078e0215 */
[----:B------:R-:W-:-:S03]  /*4d30*/  IADD3 R21, P1, R20, -R44, RZ ;  /* 0x8000002c14157210 */ /* 0x000fc60007f3e0ff */
[----:B------:R-:W-:Y:S01]  /*4d40*/  IMAD.X R19, R19, 0x1, ~R22, P0 ;  /* 0x0000000113137824 */ /* 0x000fe200000e0e16 */
[----:B------:R-:W-:-:S04]  /*4d50*/  IADD3 R22, P0, R31, 0x1, RZ ;  /* 0x000000011f167810 */ /* 0x000fc80007f1e0ff */
[----:B------:R-:W-:-:S04]  /*4d60*/  ISETP.GE.U32.AND.EX P2, PT, R19, R45, PT, P2 ;  /* 0x0000002d1300720c */ /* 0x000fc80003f46120 */
[----:B------:R-:W-:Y:S01]  /*4d70*/  SEL R21, R21, R20, P2 ;  /* 0x0000001415157207 */ /* 0x000fe20001000000 */
[----:B------:R-:W-:Y:S01]  /*4d80*/  IMAD.X R20, R19, 0x1, ~R45, P1 ;  /* 0x0000000113147824 */ /* 0x000fe200008e0e2d */
[----:B------:R-:W-:Y:S01]  /*4d90*/  SEL R31, R22, R31, P2 ;  /* 0x0000001f161f7207 */ /* 0x000fe20001000000 */
[----:B------:R-:W-:Y:S01]  /*4da0*/  IMAD.X R22, RZ, RZ, R29, P0 ;  /* 0x000000ffff167224 */ /* 0x000fe200000e061d */
[----:B------:R-:W-:Y:S01]  /*4db0*/  ISETP.GE.U32.AND P0, PT, R21, R44, PT ;  /* 0x0000002c1500720c */ /* 0x000fe20003f06070 */
[----:B------:R-:W-:Y:S01]  /*4dc0*/  IMAD.MOV.U32 R44, RZ, RZ, R24 ;  /* 0x000000ffff2c7224 */ /* 0x000fe200078e0018 */
[----:B------:R-:W-:Y:S02]  /*4dd0*/  SEL R19, R20, R19, P2 ;  /* 0x0000001314137207 */ /* 0x000fe40001000000 */
[----:B------:R-:W-:Y:S02]  /*4de0*/  SEL R22, R22, R29, P2 ;  /* 0x0000001d16167207 */ /* 0x000fe40001000000 */
[----:B------:R-:W-:-:S02]  /*4df0*/  IADD3 R20, P1, R31, 0x1, RZ ;  /* 0x000000011f147810 */ /* 0x000fc40007f3e0ff */
[----:B------:R-:W-:Y:S01]  /*4e00*/  ISETP.GE.U32.AND.EX P0, PT, R19, R45, PT, P0 ;  /* 0x0000002d1300720c */ /* 0x000fe20003f06100 */
[----:B------:R-:W-:Y:S01]  /*4e10*/  IMAD.MOV.U32 R45, RZ, RZ, 0x0 ;  /* 0x00000000ff2d7424 */ /* 0x000fe200078e00ff */
[-C--:B------:R-:W-:Y:S02]  /*4e20*/  IADD3.X R19, RZ, R22.reuse, RZ, P1, !PT ;  /* 0x00000016ff137210 */ /* 0x080fe40000ffe4ff */
[----:B------:R-:W-:Y:S02]  /*4e30*/  SEL R20, R20, R31, P0 ;  /* 0x0000001f14147207 */ /* 0x000fe40000000000 */
[----:B------:R-:W-:Y:S02]  /*4e40*/  SEL R22, R19, R22, P0 ;  /* 0x0000001613167207 */ /* 0x000fe40000000000 */
[----:B------:R-:W-:Y:S02]  /*4e50*/  LOP3.LUT R21, R23, R17, RZ, 0x3c, !PT ;  /* 0x0000001117157212 */ /* 0x000fe400078e3cff */
[----:B------:R-:W-:-:S02]  /*4e60*/  IADD3 R19, P1, RZ, -R20, RZ ;  /* 0x80000014ff137210 */ /* 0x000fc40007f3e0ff */
[----:B------:R-:W-:Y:S02]  /*4e70*/  ISETP.GE.AND P2, PT, R21, RZ, PT ;  /* 0x000000ff1500720c */ /* 0x000fe40003f46270 */
[----:B------:R-:W-:Y:S01]  /*4e80*/  ISETP.NE.U32.AND P0, PT, R26, RZ, PT ;  /* 0x000000ff1a00720c */ /* 0x000fe20003f05070 */
[----:B------:R-:W-:Y:S01]  /*4e90*/  IMAD.X R21, RZ, RZ, ~R22, P1 ;  /* 0x000000ffff157224 */ /* 0x000fe200008e0e16 */
[----:B------:R-:W-:Y:S02]  /*4ea0*/  SEL R19, R19, R20, !P2 ;  /* 0x0000001413137207 */ /* 0x000fe40005000000 */
[----:B------:R-:W-:Y:S02]  /*4eb0*/  ISETP.NE.AND.EX P0, PT, R23, RZ, PT, P0 ;  /* 0x000000ff1700720c */ /* 0x000fe40003f05300 */
[----:B------:R-:W-:Y:S02]  /*4ec0*/  SEL R21, R21, R22, !P2 ;  /* 0x0000001615157207 */ /* 0x000fe40005000000 */
[----:B------:R-:W-:-:S02]  /*4ed0*/  SEL R20, R19, 0xffffffff, P0 ;  /* 0xffffffff13147807 */ /* 0x000fc40000000000 */
[----:B------:R-:W-:Y:S01]  /*4ee0*/  SEL R21, R21, 0xffffffff, P0 ;  /* 0xffffffff15157807 */ /* 0x000fe20000000000 */
[----:B------:R-:W-:Y:S06]  /*4ef0*/  RET.REL.NODEC R44 `(_ZN5flash32flash_fwd_splitkv_combine_kernelI23Flash_fwd_kernel_traitsILi96ELi64ELi128ELi4ELb0ELb0EN7cutlass10bfloat16_tE19Flash_kernel_traitsILi96ELi64ELi128ELi4ES3_EELi16ELi5ELb0EEEvNS_16Flash_fwd_paramsE) ;  /* 0xffffb1002c007950 */ /* 0x000fec0003c3ffff */
.L_x_137:
        /* <DEDUP_REMOVED lines=16> */
.L_x_6262:


//--------------------- .text._ZN5flash32flash_fwd_splitkv_combine_kernelI23Flash_fwd_kernel_traitsILi96ELi64ELi128ELi4ELb0ELb0EN7cutlass10bfloat16_tE19Flash_kernel_traitsILi96ELi64ELi128ELi4ES3_EELi16ELi4ELb0EEEvNS_16Flash_fwd_paramsE --------------------------
	.section	.text._ZN5flash32flash_fwd_splitkv_combine_kernelI23Flash_fwd_kernel_traitsILi96ELi64ELi128ELi4ELb0ELb0EN7cutlass10bfloat16_tE19Flash_kernel_traitsILi96ELi64ELi128ELi4ES3_EELi16ELi4ELb0EEEvNS_16Flash_fwd_paramsE,"ax",@progbits
	.sectioninfo	@"SHI_REGISTERS=62"
	.align	128
        .global         _ZN5flash32flash_fwd_splitkv_combine_kernelI23Flash_fwd_kernel_traitsILi96ELi64ELi128ELi4ELb0ELb0EN7cutlass10bfloat16_tE19Flash_kernel_traitsILi96ELi64ELi128ELi4ES3_EELi16ELi4ELb0EEEvNS_16Flash_fwd_paramsE
        .type           _ZN5flash32flash_fwd_splitkv_combine_kernelI23Flash_fwd_kernel_traitsILi96ELi64ELi128ELi4ELb0ELb0EN7cutlass10bfloat16_tE19Flash_kernel_traitsILi96ELi64ELi128ELi4ES3_EELi16ELi4ELb0EEEvNS_16Flash_fwd_paramsE,@function
        .size           _ZN5flash32flash_fwd_splitkv_combine_kernelI23Flash_fwd_kernel_traitsILi96ELi64ELi128ELi4ELb0ELb0EN7cutlass10bfloat16_tE19Flash_kernel_traitsILi96ELi64ELi128ELi4ES3_EELi16ELi4ELb0EEEvNS_16Flash_fwd_paramsE,(.L_x_6263 - _ZN5flash32flash_fwd_splitkv_combine_kernelI23Flash_fwd_kernel_traitsILi96ELi64ELi128ELi4ELb0ELb0EN7cutlass10bfloat16_tE19Flash_kernel_traitsILi96ELi64ELi128ELi4ES3_EELi16ELi4ELb0EEEvNS_16Flash_fwd_paramsE)
        .other          _ZN5flash32flash_fwd_splitkv_combine_kernelI23Flash_fwd_kernel_traitsILi96ELi64ELi128ELi4ELb0ELb0EN7cutlass10bfloat16_tE19Flash_kernel_traitsILi96ELi64ELi128ELi4ES3_EELi16ELi4ELb0EEEvNS_16Flash_fwd_paramsE,@"STO_CUDA_ENTRY STV_DEFAULT"
_ZN5flash32flash_fwd_splitkv_combine_kernelI23Flash_fwd_kernel_traitsILi96ELi64ELi128ELi4ELb0ELb0EN7cutlass10bfloat16_tE19Flash_kernel_traitsILi96ELi64ELi128ELi4ES3_EELi16ELi4ELb0EEEvNS_16Flash_fwd_paramsE:
.text._ZN5flash32flash_fwd_splitkv_combine_kernelI23Flash_fwd_kernel_traitsILi96ELi64ELi128ELi4ELb0ELb0EN7cutlass10bfloat16_tE19Flash_kernel_traitsILi96ELi64ELi128ELi4ES3_EELi16ELi4ELb0EEEvNS_16Flash_fwd_paramsE:
        /* <DEDUP_REMOVED lines=23> */
[----:B------:R-:W-:Y:S05]  /*0170*/  CALL.REL.NOINC `($__internal_3_$__cuda_sm20_div_s64) ;  /* 0x000044d000007944 */ /* 0x000fea0003c00000 */
[----:B------:R-:W-:Y:S05]  /*0180*/  BRA `(.L_x_139) ;  /* 0x0000013000007947 */ /* 0x000fea0003800000 */
.L_x_138:
        /* <DEDUP_REMOVED lines=19> */
.L_x_139:
        /* <DEDUP_REMOVED lines=11> */
[----:B------:R-:W-:Y:S05]  /*0370*/  CALL.REL.NOINC `($__internal_3_$__cuda_sm20_div_s64) ;  /* 0x000042d000007944 */ /* 0x000fea0003c00000 */
[----:B------:R-:W-:Y:S02]  /*0380*/  MOV R8, R20 ;  /* 0x0000001400087202 */ /* 0x000fe40000000f00 */
[----:B------:R-:W-:Y:S01]  /*0390*/  MOV R9, R21 ;  /* 0x0000001500097202 */ /* 0x000fe20000000f00 */
[----:B------:R-:W-:Y:S05]  /*03a0*/  BRA `(.L_x_142) ;  /* 0x0000013000007947 */ /* 0x000fea0003800000 */
.L_x_141:
        /* <DEDUP_REMOVED lines=19> */
.L_x_142:
[----:B------:R-:W-:Y:S05]  /*04e0*/  BSYNC B0 ;  /* 0x0000000000007941 */ /* 0x000fea0003800000 */
.L_x_140:
[----:B------:R-:W-:Y:S01]  /*04f0*/  IABS R7, c[0x0][0x214] ;  /* 0x0000850000077a13 */ /* 0x000fe20000000000 */
[----:B------:R-:W-:Y:S01]  /*0500*/  ULDC UR6, c[0x0][0x214] ;  /* 0x0000850000067ab9 */ /* 0x000fe20000000800 */
[----:B------:R-:W-:Y:S01]  /*0510*/  BSSY B0, `(.L_x_143) ;  /* 0x000003b000007945 */ /* 0x000fe20003800000 */
[----:B------:R-:W-:Y:S01]  /*0520*/  UIADD3 UR6, UR6, -0x1, URZ ;  /* 0xffffffff06067890 */ /* 0x000fe2000fffe03f */
[----:B------:R-:W0:Y:S05]  /*0530*/  I2F.RP R6, R7 ;  /* 0x0000000700067306 */ /* 0x000e2a0000209400 */
[----:B------:R-:W-:-:S04]  /*0540*/  IADD3 R2, R7, UR6, RZ ;  /* 0x0000000607027c10 */ /* 0x000fc8000fffe0ff */
[----:B------:R-:W-:Y:S01]  /*0550*/  IABS R3, R2 ;  /* 0x0000000200037213 */ /* 0x000fe20000000000 */
        /* <DEDUP_REMOVED lines=9> */
[----:B------:R-:W-:Y:S01]  /*05f0*/  IMAD R4, R7, R4, R3 ;  /* 0x0000000407047224 */ /* 0x000fe200078e0203 */
[----:B------:R-:W-:-:S04]  /*0600*/  LOP3.LUT R3, R2, R7, RZ, 0x3c, !PT ;  /* 0x0000000702037212 */ /* 0x000fc800078e3cff */
[----:B------:R-:W-:Y:S02]  /*0610*/  ISETP.GT.U32.AND P1, PT, R7, R4, PT ;  /* 0x000000040700720c */ /* 0x000fe40003f24070 */
[----:B------:R-:W-:-:S11]  /*0620*/  ISETP.GE.AND P0, PT, R3, RZ, PT ;  /* 0x000000ff0300720c */ /* 0x000fd60003f06270 */
[----:B------:R-:W-:Y:S01]  /*0630*/  @!P1 IMAD.IADD R4, R4, 0x1, -R7 ;  /* 0x0000000104049824 */ /* 0x000fe200078e0a07 */
[----:B------:R-:W-:Y:S02]  /*0640*/  @!P1 IADD3 R6, R6, 0x1, RZ ;  /* 0x0000000106069810 */ /* 0x000fe40007ffe0ff */
[----:B------:R-:W-:Y:S02]  /*0650*/  ISETP.NE.AND P1, PT, RZ, c[0x0][0x214], PT ;  /* 0x00008500ff007a0c */ /* 0x000fe40003f25270 */
[----:B------:R-:W-:-:S13]  /*0660*/  ISETP.GE.U32.AND P2, PT, R4, R7, PT ;  /* 0x000000070400720c */ /* 0x000fda0003f46070 */
[----:B------:R-:W-:-:S05]  /*0670*/  @P2 IADD3 R6, R6, 0x1, RZ ;  /* 0x0000000106062810 */ /* 0x000fca0007ffe0ff */
[----:B------:R-:W-:Y:S01]  /*0680*/  @!P0 IMAD.MOV R6, RZ, RZ, -R6 ;  /* 0x000000ffff068224 */ /* 0x000fe200078e0a06 */
[----:B------:R-:W-:-:S04]  /*0690*/  @!P1 LOP3.LUT R6, RZ, R7, RZ, 0x33, !PT ;  /* 0x00000007ff069212 */ /* 0x000fc800078e33ff */
[----:B------:R-:W-:Y:S02]  /*06a0*/  ISETP.LT.U32.AND P0, PT, R26, R6, PT ;  /* 0x000000061a00720c */ /* 0x000fe40003f01070 */
[----:B------:R-:W-:-:S04]  /*06b0*/  SHF.R.S32.HI R14, RZ, 0x1f, R6 ;  /* 0x0000001fff0e7819 */ /* 0x000fc80000011406 */
[----:B------:R-:W-:-:S04]  /*06c0*/  ISETP.LT.AND.EX P0, PT, R25, R14, PT, P0 ;  /* 0x0000000e1900720c */ /* 0x000fc80003f01300 */
[C---:B------:R-:W-:Y:S02]  /*06d0*/  SEL R14, R25.reuse, R14, P0 ;  /* 0x0000000e190e7207 */ /* 0x040fe40000000000 */
[----:B------:R-:W-:Y:S02]  /*06e0*/  SEL R16, R26, R6, P0 ;  /* 0x000000061a107207 */ /* 0x000fe40000000000 */
        /* <DEDUP_REMOVED lines=10> */
.L_x_144:
        /* <DEDUP_REMOVED lines=19> */
.L_x_145:
[----:B------:R-:W-:Y:S05]  /*08c0*/  BSYNC B0 ;  /* 0x0000000000007941 */ /* 0x000fea0003800000 */
.L_x_143:
[----:B------:R-:W-:Y:S01]  /*08d0*/  IABS R6, c[0x0][0x214] ;  /* 0x0000850000067a13 */ /* 0x000fe20000000000 */
[----:B------:R-:W-:Y:S01]  /*08e0*/  ULDC UR4, c[0x0][0x214] ;  /* 0x0000850000047ab9 */ /* 0x000fe20000000800 */
[----:B------:R-:W-:Y:S01]  /*08f0*/  BSSY B0, `(.L_x_146) ;  /* 0x000005e000007945 */ /* 0x000fe20003800000 */
[----:B------:R-:W-:Y:S01]  /*0900*/  UISETP.LT.AND UP0, UPT, URZ, UR4, UPT ;  /* 0x000000043f00728c */ /* 0x000fe2000bf01270 */
[----:B------:R-:W0:Y:S01]  /*0910*/  I2F.RP R12, R6 ;  /* 0x00000006000c7306 */ /* 0x000e220000209400 */
[----:B------:R-:W-:Y:S02]  /*0920*/  USHF.R.S32.HI UR5, URZ, 0x1f, UR4 ;  /* 0x0000001f3f057899 */ /* 0x000fe40008011404 */
[----:B------:R-:W-:-:S07]  /*0930*/  ULEA.HI.SX32 UR4, UR4, 0x1, 0x1 ;  /* 0x0000000104047891 */ /* 0x000fce000f8f0a3f */
[----:B------:R-:W-:Y:S01]  /*0940*/  @!UP0 UIADD3 UR4, UR5, URZ, URZ ;  /* 0x0000003f05048290 */ /* 0x000fe2000fffe03f */
[----:B0-----:R-:W0:Y:S02]  /*0950*/  MUFU.RCP R10, R12 ;  /* 0x0000000c000a7308 */ /* 0x001e240000001000 */
[----:B0-----:R-:W-:-:S06]  /*0960*/  IADD3 R10, R10, 0xffffffe, RZ ;  /* 0x0ffffffe0a0a7810 */ /* 0x001fcc0007ffe0ff */
[----:B------:R-:W0:Y:S02]  /*0970*/  F2I.FTZ.U32.TRUNC.NTZ R11, R10 ;  /* 0x0000000a000b7305 */ /* 0x000e24000021f000 */
[--C-:B0-----:R-:W-:Y:S02]  /*0980*/  IMAD.MOV R3, RZ, RZ, -R11.reuse ;  /* 0x000000ffff037224 */ /* 0x101fe400078e0a0b */
[----:B------:R-:W-:Y:S02]  /*0990*/  IMAD.MOV.U32 R10, RZ, RZ, RZ ;  /* 0x000000ffff0a7224 */ /* 0x000fe400078e00ff */
[----:B------:R-:W-:Y:S01]  /*09a0*/  IMAD R4, R3, R6, RZ ;  /* 0x0000000603047224 */ /* 0x000fe200078e02ff */
[----:B------:R-:W-:Y:S02]  /*09b0*/  IABS R3, R2 ;  /* 0x0000000200037213 */ /* 0x000fe40000000000 */
[----:B------:R-:W-:Y:S01]  /*09c0*/  LOP3.LUT R2, R2, c[0x0][0x214], RZ, 0x3c, !PT ;  /* 0x0000850002027a12 */ /* 0x000fe200078e3cff */
[----:B------:R-:W-:-:S03]  /*09d0*/  IMAD.HI.U32 R4, R11, R4, R10 ;  /* 0x000000040b047227 */ /* 0x000fc600078e000a */
[----:B------:R-:W-:Y:S01]  /*09e0*/  ISETP.GE.AND P2, PT, R2, RZ, PT ;  /* 0x000000ff0200720c */ /* 0x000fe20003f46270 */
[----:B------:R-:W-:Y:S02]  /*09f0*/  IMAD.MOV.U32 R7, RZ, RZ, R3 ;  /* 0x000000ffff077224 */ /* 0x000fe400078e0003 */
[----:B------:R-:W-:Y:S02]  /*0a00*/  IMAD.MOV.U32 R2, RZ, RZ, c[0x0][0x1c0] ;  /* 0x00007000ff027624 */ /* 0x000fe400078e00ff */
        /* <DEDUP_REMOVED lines=8> */
[C---:B------:R-:W-:Y:S01]  /*0a90*/  IADD3 R6, R2.reuse, -0x1, RZ ;  /* 0xffffffff02067810 */ /* 0x040fe20007ffe0ff */
[----:B------:R-:W-:-:S10]  /*0aa0*/  IMAD R2, R2, c[0x0][0x214], RZ ;  /* 0x0000850002027a24 */ /* 0x000fd400078e02ff */
[----:B------:R-:W-:-:S05]  /*0ab0*/  @P0 IADD3 R4, R4, 0x1, RZ ;  /* 0x0000000104040810 */ /* 0x000fca0007ffe0ff */
[----:B------:R-:W-:Y:S01]  /*0ac0*/  @!P2 IMAD.MOV R4, RZ, RZ, -R4 ;  /* 0x000000ffff04a224 */ /* 0x000fe200078e0a04 */
[----:B------:R-:W-:-:S05]  /*0ad0*/  @!P1 LOP3.LUT R4, RZ, c[0x0][0x214], RZ, 0x33, !PT ;  /* 0x00008500ff049a12 */ /* 0x000fca00078e33ff */
[----:B------:R-:W-:-:S05]  /*0ae0*/  IMAD R3, R4, UR4, RZ ;  /* 0x0000000404037c24 */ /* 0x000fca000f8e02ff */
[-C--:B------:R-:W-:Y:S02]  /*0af0*/  IABS R13, R3.reuse ;  /* 0x00000003000d7213 */ /* 0x080fe40000000000 */
[----:B------:R-:W-:Y:S02]  /*0b00*/  IABS R7, R3 ;  /* 0x0000000300077213 */ /* 0x000fe40000000000 */
[----:B------:R-:W0:Y:S01]  /*0b10*/  I2F.RP R12, R13 ;  /* 0x0000000d000c7306 */ /* 0x000e220000209400 */
[----:B------:R-:W-:Y:S02]  /*0b20*/  IMAD.IADD R4, R6, 0x1, R13 ;  /* 0x0000000106047824 */ /* 0x000fe400078e020d */
[----:B------:R-:W-:-:S05]  /*0b30*/  IMAD.MOV R7, RZ, RZ, -R7 ;  /* 0x000000ffff077224 */ /* 0x000fca00078e0a07 */
[----:B0-----:R-:W0:Y:S02]  /*0b40*/  MUFU.RCP R18, R12 ;  /* 0x0000000c00127308 */ /* 0x001e240000001000 */
[----:B0-----:R-:W-:-:S06]  /*0b50*/  IADD3 R18, R18, 0xffffffe, RZ ;  /* 0x0ffffffe12127810 */ /* 0x001fcc0007ffe0ff */
[----:B------:R-:W0:Y:S02]  /*0b60*/  F2I.FTZ.U32.TRUNC.NTZ R19, R18 ;  /* 0x0000001200137305 */ /* 0x000e24000021f000 */
[----:B0-----:R-:W-:Y:S02]  /*0b70*/  IMAD.MOV R10, RZ, RZ, -R19 ;  /* 0x000000ffff0a7224 */ /* 0x001fe400078e0a13 */
[----:B------:R-:W-:Y:S02]  /*0b80*/  IMAD.MOV.U32 R18, RZ, RZ, RZ ;  /* 0x000000ffff127224 */ /* 0x000fe400078e00ff */
[----:B------:R-:W-:Y:S01]  /*0b90*/  IMAD R11, R10, R13, RZ ;  /* 0x0000000d0a0b7224 */ /* 0x000fe200078e02ff */
[----:B------:R-:W-:-:S03]  /*0ba0*/  IABS R10, R4 ;  /* 0x00000004000a7213 */ /* 0x000fc60000000000 */
[----:B------:R-:W-:-:S06]  /*0bb0*/  IMAD.HI.U32 R11, R19, R11, R18 ;  /* 0x0000000b130b7227 */ /* 0x000fcc00078e0012 */
[----:B------:R-:W-:-:S04]  /*0bc0*/  IMAD.HI.U32 R11, R11, R10, RZ ;  /* 0x0000000a0b0b7227 */ /* 0x000fc800078e00ff */
[----:B------:R-:W-:Y:S01]  /*0bd0*/  IMAD R10, R11, R7, R10 ;  /* 0x000000070b0a7224 */ /* 0x000fe200078e020a */
[----:B------:R-:W-:-:S04]  /*0be0*/  LOP3.LUT R7, R4, R13, RZ, 0x3c, !PT ;  /* 0x0000000d04077212 */ /* 0x000fc800078e3cff */
[----:B------:R-:W-:Y:S02]  /*0bf0*/  ISETP.GT.U32.AND P1, PT, R13, R10, PT ;  /* 0x0000000a0d00720c */ /* 0x000fe40003f24070 */
[----:B------:R-:W-:-:S11]  /*0c00*/  ISETP.GE.AND P0, PT, R7, RZ, PT ;  /* 0x000000ff0700720c */ /* 0x000fd60003f06270 */
[----:B------:R-:W-:Y:S01]  /*0c10*/  @!P1 IMAD.IADD R10, R10, 0x1, -R13 ;  /* 0x000000010a0a9824 */ /* 0x000fe200078e0a0d */
[----:B------:R-:W-:Y:S02]  /*0c20*/  @!P1 IADD3 R11, R11, 0x1, RZ ;  /* 0x000000010b0b9810 */ /* 0x000fe40007ffe0ff */
[----:B------:R-:W-:Y:S02]  /*0c30*/  ISETP.NE.AND P1, PT, R3, RZ, PT ;  /* 0x000000ff0300720c */ /* 0x000fe40003f25270 */
[----:B------:R-:W-:-:S13]  /*0c40*/  ISETP.GE.U32.AND P2, PT, R10, R13, PT ;  /* 0x0000000d0a00720c */ /* 0x000fda0003f46070 */
[----:B------:R-:W-:-:S05]  /*0c50*/  @P2 IADD3 R11, R11, 0x1, RZ ;  /* 0x000000010b0b2810 */ /* 0x000fca0007ffe0ff */
[----:B------:R-:W-:-:S04]  /*0c60*/  IMAD.MOV.U32 R7, RZ, RZ, R11 ;  /* 0x000000ffff077224 */ /* 0x000fc800078e000b */
        /* <DEDUP_REMOVED lines=16> */
[----:B------:R-:W-:Y:S02]  /*0d70*/  MOV R40, R20 ;  /* 0x0000001400287202 */ /* 0x000fe40000000f00 */
[----:B------:R-:W-:Y:S01]  /*0d80*/  MOV R41, R21 ;  /* 0x0000001500297202 */ /* 0x000fe20000000f00 */
[----:B------:R-:W-:Y:S05]  /*0d90*/  BRA `(.L_x_148) ;  /* 0x0000013000007947 */ /* 0x000fea0003800000 */
.L_x_147:
        /* <DEDUP_REMOVED lines=19> */
.L_x_148:
[----:B------:R-:W-:Y:S05]  /*0ed0*/  BSYNC B0 ;  /* 0x0000000000007941 */ /* 0x000fea0003800000 */
.L_x_146:
[-C--:B------:R-:W-:Y:S01]  /*0ee0*/  IABS R18, R2.reuse ;  /* 0x0000000200127213 */ /* 0x080fe20000000000 */
[----:B------:R-:W-:Y:S01]  /*0ef0*/  BSSY B0, `(.L_x_149) ;  /* 0x000003b000007945 */ /* 0x000fe20003800000 */
[----:B------:R-:W-:Y:S02]  /*0f00*/  IABS R10, R2 ;  /* 0x00000002000a7213 */ /* 0x000fe40000000000 */
[----:B------:R-:W0:Y:S01]  /*0f10*/  I2F.RP R17, R18 ;  /* 0x0000001200117306 */ /* 0x000e220000209400 */
[----:B------:R-:W-:Y:S02]  /*0f20*/  IADD3 R7, R18, UR6, RZ ;  /* 0x0000000612077c10 */ /* 0x000fe4000fffe0ff */
[----:B------:R-:W-:Y:S02]  /*0f30*/  IMAD.MOV R10, RZ, RZ, -R10 ;  /* 0x000000ffff0a7224 */ /* 0x000fe400078e0a0a */
[----:B------:R-:W-:-:S03]  /*0f40*/  IABS R11, R7 ;  /* 0x00000007000b7213 */ /* 0x000fc60000000000 */
        /* <DEDUP_REMOVED lines=17> */
[----:B------:R-:W-:Y:S01]  /*1060*/  @!P0 IMAD.MOV R15, RZ, RZ, -R15 ;  /* 0x000000ffff0f8224 */ /* 0x000fe200078e0a0f */
[----:B------:R-:W-:-:S04]  /*1070*/  @!P1 LOP3.LUT R15, RZ, R18, RZ, 0x33, !PT ;  /* 0x00000012ff0f9212 */ /* 0x000fc800078e33ff */
[----:B------:R-:W-:Y:S02]  /*1080*/  ISETP.LT.U32.AND P0, PT, R8, R15, PT ;  /* 0x0000000f0800720c */ /* 0x000fe40003f01070 */
[----:B------:R-:W-:-:S04]  /*1090*/  SHF.R.S32.HI R11, RZ, 0x1f, R15 ;  /* 0x0000001fff0b7819 */ /* 0x000fc8000001140f */
[----:B------:R-:W-:-:S04]  /*10a0*/  ISETP.LT.AND.EX P0, PT, R9, R11, PT, P0 ;  /* 0x0000000b0900720c */ /* 0x000fc80003f01300 */
[----:B------:R-:W-:-:S04]  /*10b0*/  SEL R10, R9, R11, P0 ;  /* 0x0000000b090a7207 */ /* 0x000fc80000000000 */
[----:B------:R-:W-:-:S04]  /*10c0*/  LOP3.LUT R11, R9, R10, RZ, 0xfc, !PT ;  /* 0x0000000a090b7212 */ /* 0x000fc800078efcff */
[----:B------:R-:W-:Y:S02]  /*10d0*/  ISETP.NE.U32.AND P1, PT, R11, RZ, PT ;  /* 0x000000ff0b00720c */ /* 0x000fe40003f25070 */
[----:B------:R-:W-:-:S11]  /*10e0*/  SEL R11, R8, R15, P0 ;  /* 0x0000000f080b7207 */ /* 0x000fd60000000000 */
        /* <DEDUP_REMOVED lines=8> */
.L_x_150:
        /* <DEDUP_REMOVED lines=19> */
.L_x_151:
[----:B------:R-:W-:Y:S05]  /*12a0*/  BSYNC B0 ;  /* 0x0000000000007941 */ /* 0x000fea0003800000 */
.L_x_149:
[----:B------:R-:W0:Y:S01]  /*12b0*/  S2R R8, SR_TID.X ;  /* 0x0000000000087919 */ /* 0x000e220000002100 */
[----:B------:R-:W-:Y:S01]  /*12c0*/  IADD3 R19, P0, R28, -UR8, RZ ;  /* 0x800000081c137c10 */ /* 0x000fe2000ff1e0ff */
[----:B------:R-:W-:Y:S01]  /*12d0*/  ULDC.64 UR10, c[0x0][0x118] ;  /* 0x00004600000a7ab9 */ /* 0x000fe20000000a00 */
[----:B0-----:R-:W-:-:S04]  /*12e0*/  SHF.R.S32.HI R15, RZ, 0x1f, R8 ;  /* 0x0000001fff0f7819 */ /* 0x001fc80000011408 */
[----:B------:R-:W-:-:S04]  /*12f0*/  LEA.HI R17, R15, R8, RZ, 0x4 ;  /* 0x000000080f117211 */ /* 0x000fc800078f20ff */
[----:B------:R-:W-:Y:S02]  /*1300*/  LOP3.LUT R9, R17, 0xfffffff0, RZ, 0xc0, !PT ;  /* 0xfffffff011097812 */ /* 0x000fe400078ec0ff */
[----:B------:R-:W-:-:S03]  /*1310*/  SHF.R.S32.HI R17, RZ, 0x4, R17 ;  /* 0x00000004ff117819 */ /* 0x000fc60000011411 */
[----:B------:R-:W-:Y:S01]  /*1320*/  IMAD.IADD R26, R8, 0x1, -R9 ;  /* 0x00000001081a7824 */ /* 0x000fe200078e0a09 */
[----:B------:R-:W-:-:S04]  /*1330*/  IADD3.X R9, R5, ~UR7, RZ, P0, !PT ;  /* 0x8000000705097c10 */ /* 0x000fc800087fe4ff */
[----:B------:R-:W-:Y:S02]  /*1340*/  ISETP.GT.U32.AND P2, PT, R19, R26, PT ;  /* 0x0000001a1300720c */ /* 0x000fe40003f44070 */
[----:B------:R-:W-:Y:S02]  /*1350*/  SHF.R.S32.HI R18, RZ, 0x1f, R26 ;  /* 0x0000001fff127819 */ /* 0x000fe4000001141a */
[----:B------:R-:W-:Y:S02]  /*1360*/  IADD3 R22, P0, R26, UR8, RZ ;  /* 0x000000081a167c10 */ /* 0x000fe4000ff1e0ff */
[----:B------:R-:W-:Y:S02]  /*1370*/  ISETP.GT.AND.EX P2, PT, R9, R18, PT, P2 ;  /* 0x000000120900720c */ /* 0x000fe40003f44320 */
[C---:B------:R-:W-:Y:S02]  /*1380*/  IADD3 R9, R17.reuse, 0x8, RZ ;  /* 0x0000000811097810 */ /* 0x040fe40007ffe0ff */
[----:B------:R-:W-:-:S02]  /*1390*/  ISETP.GE.OR P3, PT, R17, c[0x0][0x314], !P2 ;  /* 0x0000c50011007a0c */ /* 0x000fc40005766670 */
[----:B------:R-:W-:Y:S02]  /*13a0*/  ISETP.GE.OR P2, PT, R9, c[0x0][0x314], !P2 ;  /* 0x0000c50009007a0c */ /* 0x000fe40005746670 */
[----:B------:R-:W-:-:S09]  /*13b0*/  IADD3.X R23, R18, UR7, RZ, P0, !PT ;  /* 0x0000000712177c10 */ /* 0x000fd200087fe4ff */
[----:B------:R-:W-:Y:S02]  /*13c0*/  @!P3 SHF.R.S32.HI R25, RZ, 0x1f, R17 ;  /* 0x0000001fff19b819 */ /* 0x000fe40000011411 */
[----:B------:R-:W-:-:S03]  /*13d0*/  @!P2 SHF.R.S32.HI R19, RZ, 0x1f, R9 ;  /* 0x0000001fff13a819 */ /* 0x000fc60000011409 */
[-C--:B------:R-:W-:Y:S02]  /*13e0*/  @!P3 IMAD R18, R25, R28.reuse, RZ ;  /* 0x0000001c1912b224 */ /* 0x080fe400078e02ff */
[----:B------:R-:W-:Y:S02]  /*13f0*/  @!P2 IMAD R30, R19, R28, RZ ;  /* 0x0000001c131ea224 */ /* 0x000fe400078e02ff */
[----:B------:R-:W-:-:S04]  /*1400*/  @!P3 IMAD.WIDE.U32 R24, R28, R17, R22 ;  /* 0x000000111c18b225 */ /* 0x000fc800078e0016 */
[----:B------:R-:W-:Y:S01]  /*1410*/  @!P2 IMAD.WIDE.U32 R22, R28, R9, R22 ;  /* 0x000000091c16a225 */ /* 0x000fe200078e0016 */
[----:B------:R-:W-:-:S03]  /*1420*/  @!P3 LEA R32, P1, R24, c[0x0][0x208], 0x2 ;  /* 0x000082001820ba11 */ /* 0x000fc600078210ff */
[-C--:B------:R-:W-:Y:S02]  /*1430*/  @!P3 IMAD R18, R17, R5.reuse, R18 ;  /* 0x000000051112b224 */ /* 0x080fe400078e0212 */
[----:B------:R-:W-:Y:S01]  /*1440*/  @!P2 IMAD R9, R9, R5, R30 ;  /* 0x000000050909a224 */ /* 0x000fe200078e021e */
[----:B------:R-:W-:Y:S01]  /*1450*/  @!P2 LEA R30, P0, R22, c[0x0][0x208], 0x2 ;  /* 0x00008200161eaa11 */ /* 0x000fe200078010ff */
[----:B------:R-:W-:Y:S02]  /*1460*/  @!P3 IMAD.IADD R18, R25, 0x1, R18 ;  /* 0x000000011912b824 */ /* 0x000fe400078e0212 */
[----:B------:R-:W-:-:S03]  /*1470*/  @!P2 IMAD.IADD R9, R23, 0x1, R9 ;  /* 0x000000011709a824 */ /* 0x000fc600078e0209 */
[----:B------:R-:W-:Y:S01]  /*1480*/  @!P3 LEA.HI.X R33, R24, c[0x0][0x20c], R18, 0x2, P1 ;  /* 0x000083001821ba11 */ /* 0x000fe200008f1412 */
[----:B------:R-:W-:Y:S01]  /*1490*/  IMAD.MOV.U32 R24, RZ, RZ, -0x800000 ;  /* 0xff800000ff187424 */ /* 0x000fe200078e00ff */
[----:B------:R-:W-:Y:S01]  /*14a0*/  @!P2 LEA.HI.X R31, R22, c[0x0][0x20c], R9, 0x2, P0 ;  /* 0x00008300161faa11 */ /* 0x000fe200000f1409 */
[----:B------:R-:W-:-:S04]  /*14b0*/  IMAD.MOV.U32 R22, RZ, RZ, -0x800000 ;  /* 0xff800000ff167424 */ /* 0x000fc800078e00ff */
[----:B------:R0:W2:Y:S04]  /*14c0*/  @!P2 LDG.E R24, [R30.64] ;  /* 0x0000000a1e18a981 */ /* 0x0000a8000c1e1900 */
[----:B------:R1:W3:Y:S01]  /*14d0*/  @!P3 LDG.E R22, [R32.64] ;  /* 0x0000000a2016b981 */ /* 0x0002e2000c1e1900 */
[C---:B------:R-:W-:Y:S02]  /*14e0*/  ISETP.GT.AND P0, PT, R8.reuse, 0xff, PT ;  /* 0x000000ff0800780c */ /* 0x040fe40003f04270 */
[----:B------:R-:W-:Y:S01]  /*14f0*/  ISETP.GT.AND P2, PT, R8, 0x7f, PT ;  /* 0x0000007f0800780c */ /* 0x000fe20003f44270 */
[----:B------:R-:W-:Y:S01]  /*1500*/  IMAD R17, R17, 0x11, R26 ;  /* 0x0000001111117824 */ /* 0x000fe200078e021a */
[----:B------:R-:W-:Y:S02]  /*1510*/  IABS R18, c[0x0][0x214] ;  /* 0x0000850000127a13 */ /* 0x000fe40000000000 */
[----:B------:R-:W-:-:S02]  /*1520*/  LEA.HI R15, R15, R8, RZ, 0x3 ;  /* 0x000000080f0f7211 */ /* 0x000fc400078f18ff */
[----:B------:R-:W4:Y:S02]  /*1530*/  I2F.RP R9, R18 ;  /* 0x0000001200097306 */ /* 0x000f240000209400 */
[----:B------:R-:W-:Y:S02]  /*1540*/  LOP3.LUT R19, R15, 0xfffffff8, RZ, 0xc0, !PT ;  /* 0xfffffff80f137812 */ /* 0x000fe400078ec0ff */
[----:B------:R-:W-:-:S03]  /*1550*/  SHF.R.S32.HI R15, RZ, 0x3, R15 ;  /* 0x00000003ff0f7819 */ /* 0x000fc6000001140f */
[----:B------:R-:W-:Y:S02]  /*1560*/  IMAD.IADD R36, R8, 0x1, -R19 ;  /* 0x0000000108247824 */ /* 0x000fe400078e0a13 */
[----:B------:R-:W-:Y:S02]  /*1570*/  IMAD.MOV.U32 R34, RZ, RZ, -0x800000 ;  /* 0xff800000ff227424 */ /* 0x000fe400078e00ff */
[----:B------:R-:W-:Y:S02]  /*1580*/  IMAD R27, R36, 0x11, R15 ;  /* 0x00000011241b7824 */ /* 0x000fe400078e020f */
[----:B-1----:R-:W-:Y:S01]  /*1590*/  IMAD.MOV.U32 R33, RZ, RZ, -0x800000 ;  /* 0xff800000ff217424 */ /* 0x002fe200078e00ff */
[----:B----4-:R-:W0:Y:S02]  /*15a0*/  MUFU.RCP R9, R9 ;  /* 0x0000000900097308 */ /* 0x010e240000001000 */
[----:B0-----:R-:W-:-:S06]  /*15b0*/  IADD3 R30, R9, 0xffffffe, RZ ;  /* 0x0ffffffe091e7810 */ /* 0x001fcc0007ffe0ff */
[----:B------:R-:W0:Y:S02]  /*15c0*/  F2I.FTZ.U32.TRUNC.NTZ R31, R30 ;  /* 0x0000001e001f7305 */ /* 0x000e24000021f000 */
[----:B0-----:R-:W-:Y:S02]  /*15d0*/  IMAD.MOV R19, RZ, RZ, -R31 ;  /* 0x000000ffff137224 */ /* 0x001fe400078e0a1f */
[----:B------:R-:W-:Y:S02]  /*15e0*/  IMAD.MOV.U32 R30, RZ, RZ, RZ ;  /* 0x000000ffff1e7224 */ /* 0x000fe400078e00ff */
[----:B------:R-:W-:Y:S01]  /*15f0*/  IMAD R19, R19, R18, RZ ;  /* 0x0000001213137224 */ /* 0x000fe200078e02ff */
[----:B------:R-:W-:Y:S02]  /*1600*/  IABS R9, R7 ;  /* 0x0000000700097213 */ /* 0x000fe40000000000 */
[----:B------:R-:W-:Y:S02]  /*1610*/  LOP3.LUT R7, R7, c[0x0][0x214], RZ, 0x3c, !PT ;  /* 0x0000850007077a12 */ /* 0x000fe400078e3cff */
[----:B------:R-:W-:-:S02]  /*1620*/  ISETP.GT.AND P4, PT, R2, RZ, PT ;  /* 0x000000ff0200720c */ /* 0x000fc40003f84270 */
[----:B------:R-:W-:Y:S02]  /*1630*/  ISETP.GE.AND P1, PT, R7, RZ, PT ;  /* 0x000000ff0700720c */ /* 0x000fe40003f26270 */
[----:B------:R-:W-:Y:S02]  /*1640*/  SHF.R.S32.HI R7, RZ, 0x1f, R2 ;  /* 0x0000001fff077819 */ /* 0x000fe40000011402 */
[----:B------:R-:W-:-:S07]  /*1650*/  LEA.HI.SX32 R2, R2, 0x1, 0x1 ;  /* 0x0000000102027811 */ /* 0x000fce00078f0aff */
[----:B------:R-:W-:Y:S01]  /*1660*/  @!P4 IMAD.MOV R2, RZ, RZ, R7 ;  /* 0x000000ffff02c224 */ /* 0x000fe200078e0207 */
[----:B------:R-:W-:Y:S01]  /*1670*/  IABS R7, c[0x0][0x1c0] ;  /* 0x0000700000077a13 */ /* 0x000fe20000000000 */
[----:B--2---:R0:W-:Y:S04]  /*1680*/  @!P2 STS [R17.X4+0x220], R24 ;  /* 0x000220181100a388 */ /* 0x0041e80000004800 */
[----:B---3--:R1:W-:Y:S04]  /*1690*/  @!P0 STS [R17.X4], R22 ;  /* 0x0000001611008388 */ /* 0x0083e80000004800 */
[----:B------:R-:W-:Y:S06]  /*16a0*/  BAR.SYNC.DEFER_BLOCKING 0x0 ;  /* 0x0000000000007b1d */ /* 0x000fec0000010000 */
[----:B------:R-:W-:Y:S04]  /*16b0*/  @!P2 LDS R34, [R27.X4] ;  /* 0x000000001b22a984 */ /* 0x000fe80000004800 */
[----:B------:R-:W2:Y:S01]  /*16c0*/  @!P2 LDS R33, [R27.X4+0x220] ;  /* 0x000220001b21a984 */ /* 0x000ea20000004800 */
[----:B0-----:R-:W-:-:S06]  /*16d0*/  IMAD.HI.U32 R24, R31, R19, R30 ;  /* 0x000000131f187227 */ /* 0x001fcc00078e001e */
[----:B------:R-:W-:-:S04]  /*16e0*/  IMAD.HI.U32 R23, R24, R9, RZ ;  /* 0x0000000918177227 */ /* 0x000fc800078e00ff */
[----:B-1----:R-:W-:Y:S01]  /*16f0*/  IMAD.MOV R17, RZ, RZ, -R23 ;  /* 0x000000ffff117224 */ /* 0x002fe200078e0a17 */
[----:B--2---:R-:W-:-:S05]  /*1700*/  FMNMX.FTZ R22, R34, R33, !PT ;  /* 0x0000002122167209 */ /* 0x004fca0007810000 */
[----:B------:R-:W0:Y:S01]  /*1710*/  SHFL.BFLY PT, R19, R22, 0x4, 0x1f ;  /* 0x0c801f0016137f89 */ /* 0x000e2200000e0000 */
[----:B------:R-:W-:-:S05]  /*1720*/  IMAD R9, R18, R17, R9 ;  /* 0x0000001112097224 */ /* 0x000fca00078e0209 */
[----:B------:R-:W-:Y:S02]  /*1730*/  ISETP.GT.U32.AND P0, PT, R18, R9, PT ;  /* 0x000000091200720c */ /* 0x000fe40003f04070 */
[----:B0-----:R-:W-:-:S05]  /*1740*/  FMNMX.FTZ R24, R22, R19, !PT ;  /* 0x0000001316187209 */ /* 0x001fca0007810000 */
[----:B------:R-:W0:Y:S06]  /*1750*/  SHFL.BFLY PT, R17, R24, 0x2, 0x1f ;  /* 0x0c401f0018117f89 */ /* 0x000e2c00000e0000 */
[----:B------:R-:W-:-:S05]  /*1760*/  @!P0 IMAD.IADD R9, R9, 0x1, -R18 ;  /* 0x0000000109098824 */ /* 0x000fca00078e0a12 */
[----:B------:R-:W-:Y:S02]  /*1770*/  ISETP.GE.U32.AND P3, PT, R9, R18, PT ;  /* 0x000000120900720c */ /* 0x000fe40003f66070 */
[----:B------:R-:W-:Y:S02]  /*1780*/  @!P0 IADD3 R23, R23, 0x1, RZ ;  /* 0x0000000117178810 */ /* 0x000fe40007ffe0ff */
[----:B------:R-:W-:Y:S02]  /*1790*/  ISETP.NE.AND P0, PT, RZ, c[0x0][0x214], PT ;  /* 0x00008500ff007a0c */ /* 0x000fe40003f05270 */
[----:B0-----:R-:W-:-:S05]  /*17a0*/  FMNMX.FTZ R17, R24, R17, !PT ;  /* 0x0000001118117209 */ /* 0x001fca0007810000 */
[----:B------:R-:W0:Y:S02]  /*17b0*/  SHFL.BFLY PT, R18, R17, 0x1, 0x1f ;  /* 0x0c201f0011127f89 */ /* 0x000e2400000e0000 */
[----:B------:R-:W-:-:S05]  /*17c0*/  @P3 IADD3 R23, R23, 0x1, RZ ;  /* 0x0000000117173810 */ /* 0x000fca0007ffe0ff */
[----:B------:R-:W-:Y:S01]  /*17d0*/  @!P1 IMAD.MOV R23, RZ, RZ, -R23 ;  /* 0x000000ffff179224 */ /* 0x000fe200078e0a17 */
[----:B------:R-:W-:-:S05]  /*17e0*/  @!P0 LOP3.LUT R23, RZ, c[0x0][0x214], RZ, 0x33, !PT ;  /* 0x00008500ff178a12 */ /* 0x000fca00078e33ff */
[----:B------:R-:W-:-:S05]  /*17f0*/  IMAD R2, R2, R23, RZ ;  /* 0x0000001702027224 */ /* 0x000fca00078e02ff */
[----:B------:R-:W-:Y:S02]  /*1800*/  IABS R9, R2 ;  /* 0x0000000200097213 */ /* 0x000fe40000000000 */
[----:B0-----:R-:W-:-:S04]  /*1810*/  FMNMX.FTZ R18, R17, R18, !PT ;  /* 0x0000001211127209 */ /* 0x001fc80007810000 */
[C---:B------:R-:W-:Y:S01]  /*1820*/  FSETP.NEU.FTZ.AND P0, PT, R18.reuse, -INF , PT ;  /* 0xff8000001200780b */ /* 0x040fe20003f1d000 */
[----:B------:R-:W0:Y:S03]  /*1830*/  I2F.RP R22, R9 ;  /* 0x0000000900167306 */ /* 0x000e260000209400 */
[----:B------:R-:W-:-:S05]  /*1840*/  FSEL R17, R18, RZ, P0 ;  /* 0x000000ff12117208 */ /* 0x000fca0000000000 */
[C---:B------:R-:W-:Y:S02]  /*1850*/  FADD.FTZ R19, -R17.reuse, R34 ;  /* 0x0000002211137221 */ /* 0x040fe40000010100 */
[----:B------:R-:W-:Y:S02]  /*1860*/  FADD.FTZ R24, -R17, R33 ;  /* 0x0000002111187221 */ /* 0x000fe40000010100 */
[----:B------:R-:W-:Y:S02]  /*1870*/  FMUL.FTZ R19, R19, 1.4426950216293334961 ;  /* 0x3fb8aa3b13137820 */ /* 0x000fe40000410000 */
[----:B------:R-:W-:Y:S01]  /*1880*/  FMUL.FTZ R24, R24, 1.4426950216293334961 ;  /* 0x3fb8aa3b18187820 */ /* 0x000fe20000410000 */
[----:B------:R-:W-:Y:S08]  /*1890*/  I2F.U32.RP R23, R7 ;  /* 0x0000000700177306 */ /* 0x000ff00000209000 */
[----:B------:R-:W-:Y:S08]  /*18a0*/  MUFU.EX2 R19, R19 ;  /* 0x0000001300137308 */ /* 0x000ff00000000800 */
[----:B------:R-:W1:Y:S08]  /*18b0*/  MUFU.EX2 R18, R24 ;  /* 0x0000001800127308 */ /* 0x000e700000000800 */
[----:B0-----:R-:W0:Y:S01]  /*18c0*/  MUFU.RCP R22, R22 ;  /* 0x0000001600167308 */ /* 0x001e220000001000 */
[----:B-1----:R-:W-:-:S07]  /*18d0*/  FADD.FTZ R18, R19, R18 ;  /* 0x0000001213127221 */ /* 0x002fce0000010000 */
[----:B------:R-:W1:Y:S01]  /*18e0*/  MUFU.RCP R38, R23 ;  /* 0x0000001700267308 */ /* 0x000e620000001000 */
[----:B------:R-:W2:Y:S01]  /*18f0*/  SHFL.BFLY PT, R25, R18, 0x4, 0x1f ;  /* 0x0c801f0012197f89 */ /* 0x000ea200000e0000 */
[----:B0-----:R-:W-:-:S06]  /*1900*/  IADD3 R42, R22, 0xffffffe, RZ ;  /* 0x0ffffffe162a7810 */ /* 0x001fcc0007ffe0ff */
[----:B------:R-:W0:Y:S01]  /*1910*/  F2I.FTZ.U32.TRUNC.NTZ R43, R42 ;  /* 0x0000002a002b7305 */ /* 0x000e22000021f000 */
[----:B-1----:R-:W-:-:S07]  /*1920*/  IADD3 R38, R38, 0xffffffe, RZ ;  /* 0x0ffffffe26267810 */ /* 0x002fce0007ffe0ff */
[----:B------:R-:W1:Y:S01]  /*1930*/  F2I.FTZ.U32.TRUNC.NTZ R39, R38 ;  /* 0x0000002600277305 */ /* 0x000e62000021f000 */
[----:B------:R-:W-:Y:S02]  /*1940*/  IMAD.IADD R22, R6, 0x1, R9 ;  /* 0x0000000106167824 */ /* 0x000fe400078e0209 */
[----:B0-----:R-:W-:Y:S02]  /*1950*/  IMAD.MOV R30, RZ, RZ, -R43 ;  /* 0x000000ffff1e7224 */ /* 0x001fe400078e0a2b */
[----:B------:R-:W-:Y:S02]  /*1960*/  IMAD.MOV.U32 R42, RZ, RZ, RZ ;  /* 0x000000ffff2a7224 */ /* 0x000fe400078e00ff */
[----:B------:R-:W-:Y:S02]  /*1970*/  IMAD R30, R30, R9, RZ ;  /* 0x000000091e1e7224 */ /* 0x000fe400078e02ff */
[----:B--2---:R-:W-:Y:S01]  /*1980*/  FADD.FTZ R25, R18, R25 ;  /* 0x0000001912197221 */ /* 0x004fe20000010000 */
[----:B------:R-:W-:Y:S01]  /*1990*/  IABS R26, R2 ;  /* 0x00000002001a7213 */ /* 0x000fe20000000000 */
[----:B------:R-:W-:Y:S01]  /*19a0*/  IMAD.HI.U32 R30, R43, R30, R42 ;  /* 0x0000001e2b1e7227 */ /* 0x000fe200078e002a */
[----:B------:R-:W-:-:S02]  /*19b0*/  IABS R23, R22 ;  /* 0x0000001600177213 */ /* 0x000fc40000000000 */
[----:B------:R-:W0:Y:S01]  /*19c0*/  SHFL.BFLY PT, R24, R25, 0x2, 0x1f ;  /* 0x0c401f0019187f89 */ /* 0x000e2200000e0000 */
[----:B------:R-:W-:Y:S02]  /*19d0*/  IMAD.MOV R26, RZ, RZ, -R26 ;  /* 0x000000ffff1a7224 */ /* 0x000fe400078e0a1a */
[----:B-1----:R-:W-:Y:S02]  /*19e0*/  IMAD.MOV R6, RZ, RZ, -R39 ;  /* 0x000000ffff067224 */ /* 0x002fe400078e0a27 */
[----:B------:R-:W-:-:S04]  /*19f0*/  IMAD.HI.U32 R30, R30, R23, RZ ;  /* 0x000000171e1e7227 */ /* 0x000fc800078e00ff */
[----:B------:R-:W-:Y:S02]  /*1a00*/  IMAD R26, R30, R26, R23 ;  /* 0x0000001a1e1a7224 */ /* 0x000fe400078e0217 */
[----:B------:R-:W-:Y:S02]  /*1a10*/  IMAD R19, R6, R7, RZ ;  /* 0x0000000706137224 */ /* 0x000fe400078e02ff */
[----:B------:R-:W-:Y:S01]  /*1a20*/  IMAD.MOV.U32 R38, RZ, RZ, RZ ;  /* 0x000000ffff267224 */ /* 0x000fe200078e00ff */
[----:B------:R-:W-:Y:S02]  /*1a30*/  IABS R18, c[0x0][0x1c0] ;  /* 0x0000700000127a13 */ /* 0x000fe40000000000 */
[----:B------:R-:W-:Y:S01]  /*1a40*/  ISETP.GT.U32.AND P3, PT, R9, R26, PT ;  /* 0x0000001a0900720c */ /* 0x000fe20003f64070 */
[----:B------:R-:W-:Y:S01]  /*1a50*/  IMAD.HI.U32 R38, R39, R19, R38 ;  /* 0x0000001327267227 */ /* 0x000fe200078e0026 */
[----:B------:R-:W-:-:S03]  /*1a60*/  IABS R6, R4 ;  /* 0x0000000400067213 */ /* 0x000fc60000000000 */
[----:B------:R-:W-:Y:S02]  /*1a70*/  IMAD.MOV R18, RZ, RZ, -R18 ;  /* 0x000000ffff127224 */ /* 0x000fe400078e0a12 */
[----:B------:R-:W-:-:S04]  /*1a80*/  IMAD.HI.U32 R19, R38, R6, RZ ;  /* 0x0000000626137227 */ /* 0x000fc800078e00ff */
[----:B------:R-:W-:-:S04]  /*1a90*/  IMAD.HI.U32 R38, R38, R23, RZ ;  /* 0x0000001726267227 */ /* 0x000fc800078e00ff */
[-C--:B------:R-:W-:Y:S02]  /*1aa0*/  IMAD R6, R19, R18.reuse, R6 ;  /* 0x0000001213067224 */ /* 0x080fe400078e0206 */
[----:B------:R-:W-:Y:S01]  /*1ab0*/  IMAD R18, R38, R18, R23 ;  /* 0x0000001226127224 */ /* 0x000fe200078e0217 */
[-C--:B------:R-:W-:Y:S01]  /*1ac0*/  LOP3.LUT R23, R22, R9.reuse, RZ, 0x3c, !PT ;  /* 0x0000000916177212 */ /* 0x080fe200078e3cff */
[----:B0-----:R-:W-:Y:S02]  /*1ad0*/  FADD.FTZ R24, R25, R24 ;  /* 0x0000001819187221 */ /* 0x001fe40000010000 */
[----:B------:R-:W-:Y:S01]  /*1ae0*/  @!P3 IMAD.IADD R26, R26, 0x1, -R9 ;  /* 0x000000011a1ab824 */ /* 0x000fe200078e0a09 */
[----:B------:R-:W-:Y:S02]  /*1af0*/  ISETP.GE.AND P5, PT, R23, RZ, PT ;  /* 0x000000ff1700720c */ /* 0x000fe40003fa6270 */
[----:B------:R-:W0:Y:S02]  /*1b00*/  SHFL.BFLY PT, R23, R24, 0x1, 0x1f ;  /* 0x0c201f0018177f89 */ /* 0x000e2400000e0000 */
[----:B------:R-:W-:-:S02]  /*1b10*/  ISETP.GE.U32.AND P4, PT, R26, R9, PT ;  /* 0x000000091a00720c */ /* 0x000fc40003f86070 */
[C---:B------:R-:W-:Y:S02]  /*1b20*/  ISETP.GT.U32.AND P0, PT, R7.reuse, R6, PT ;  /* 0x000000060700720c */ /* 0x040fe40003f04070 */
[----:B------:R-:W-:Y:S02]  /*1b30*/  ISETP.GT.U32.AND P1, PT, R7, R18, PT ;  /* 0x000000120700720c */ /* 0x000fe40003f24070 */
[----:B------:R-:W-:-:S07]  /*1b40*/  @!P3 IADD3 R30, R30, 0x1, RZ ;  /* 0x000000011e1eb810 */ /* 0x000fce0007ffe0ff */
[----:B------:R-:W-:Y:S02]  /*1b50*/  @P4 IADD3 R30, R30, 0x1, RZ ;  /* 0x000000011e1e4810 */ /* 0x000fe40007ffe0ff */
[----:B------:R-:W-:Y:S01]  /*1b60*/  ISETP.GT.AND P4, PT, R3, RZ, PT ;  /* 0x000000ff0300720c */ /* 0x000fe20003f84270 */
[--C-:B------:R-:W-:Y:S02]  /*1b70*/  @!P0 IMAD.IADD R6, R6, 0x1, -R7.reuse ;  /* 0x0000000106068824 */ /* 0x100fe400078e0a07 */
[----:B------:R-:W-:Y:S01]  /*1b80*/  @!P1 IMAD.IADD R18, R18, 0x1, -R7 ;  /* 0x0000000112129824 */ /* 0x000fe200078e0a07 */
[----:B------:R-:W-:Y:S01]  /*1b90*/  LOP3.LUT R4, R4, c[0x0][0x1c0], RZ, 0x3c, !PT ;  /* 0x0000700004047a12 */ /* 0x000fe200078e3cff */
[----:B------:R-:W-:Y:S01]  /*1ba0*/  @!P5 IMAD.MOV R30, RZ, RZ, -R30 ;  /* 0x000000ffff1ed224 */ /* 0x000fe200078e0a1e */
[-C--:B------:R-:W-:Y:S02]  /*1bb0*/  ISETP.GE.U32.AND P3, PT, R6, R7.reuse, PT ;  /* 0x000000070600720c */ /* 0x080fe40003f66070 */
[----:B------:R-:W-:Y:S01]  /*1bc0*/  ISETP.GE.U32.AND P5, PT, R18, R7, PT ;  /* 0x000000071200720c */ /* 0x000fe20003fa6070 */
[----:B0-----:R-:W-:Y:S01]  /*1bd0*/  FADD.FTZ R23, R24, R23 ;  /* 0x0000001718177221 */ /* 0x001fe20000010000 */
[----:B------:R-:W-:-:S02]  /*1be0*/  SHF.R.S32.HI R6, RZ, 0x1f, R3 ;  /* 0x0000001fff067819 */ /* 0x000fc40000011403 */
[----:B------:R-:W-:Y:S02]  /*1bf0*/  @!P0 IADD3 R19, R19, 0x1, RZ ;  /* 0x0000000113138810 */ /* 0x000fe40007ffe0ff */
[----:B------:R-:W-:Y:S02]  /*1c00*/  LOP3.LUT R22, R22, c[0x0][0x1c0], RZ, 0x3c, !PT ;  /* 0x0000700016167a12 */ /* 0x000fe400078e3cff */
[----:B------:R-:W-:Y:S02]  /*1c10*/  ISETP.GE.AND P0, PT, R4, RZ, PT ;  /* 0x000000ff0400720c */ /* 0x000fe40003f06270 */
[----:B------:R-:W-:Y:S01]  /*1c20*/  LEA.HI.SX32 R7, R3, 0x1, 0x1 ;  /* 0x0000000103077811 */ /* 0x000fe200078f0aff */
[----:B------:R-:W-:Y:S01]  /*1c30*/  @!P4 IMAD.MOV R7, RZ, RZ, R6 ;  /* 0x000000ffff07c224 */ /* 0x000fe200078e0206 */
[----:B------:R-:W-:Y:S02]  /*1c40*/  @!P1 IADD3 R38, R38, 0x1, RZ ;  /* 0x0000000126269810 */ /* 0x000fe40007ffe0ff */
[----:B------:R-:W-:-:S02]  /*1c50*/  ISETP.GE.AND P1, PT, R22, RZ, PT ;  /* 0x000000ff1600720c */ /* 0x000fc40003f26270 */
[----:B------:R-:W-:Y:S02]  /*1c60*/  FSETP.NE.FTZ.AND P4, PT, R23, RZ, PT ;  /* 0x000000ff1700720b */ /* 0x000fe40003f95000 */
[----:B------:R-:W-:Y:S01]  /*1c70*/  ISETP.NE.AND P6, PT, R2, RZ, PT ;  /* 0x000000ff0200720c */ /* 0x000fe20003fc5270 */
[----:B------:R-:W-:Y:S01]  /*1c80*/  ULDC.U8 UR4, c[0x0][0x329] ;  /* 0x0000ca4000047ab9 */ /* 0x000fe20000000000 */
[----:B------:R-:W-:Y:S01]  /*1c90*/  @P3 IADD3 R19, R19, 0x1, RZ ;  /* 0x0000000113133810 */ /* 0x000fe20007ffe0ff */
[----:B------:R-:W-:Y:S01]  /*1ca0*/  IMAD.MOV.U32 R4, RZ, RZ, c[0x0][0x214] ;  /* 0x00008500ff047624 */ /* 0x000fe200078e00ff */
[----:B------:R-:W-:Y:S02]  /*1cb0*/  @P5 IADD3 R38, R38, 0x1, RZ ;  /* 0x0000000126265810 */ /* 0x000fe40007ffe0ff */
[----:B------:R-:W-:Y:S02]  /*1cc0*/  LOP3.LUT P5, RZ, R8, 0x7, RZ, 0xc0, !PT ;  /* 0x0000000708ff7812 */ /* 0x000fe400078ac0ff */
[----:B------:R-:W-:Y:S01]  /*1cd0*/  ISETP.NE.AND P3, PT, RZ, UR4, PT ;  /* 0x00000004ff007c0c */ /* 0x000fe2000bf65270 */
[----:B------:R-:W-:Y:S01]  /*1ce0*/  @!P0 IMAD.MOV R19, RZ, RZ, -R19 ;  /* 0x000000ffff138224 */ /* 0x000fe200078e0a13 */
[----:B------:R-:W-:-:S02]  /*1cf0*/  ISETP.GT.AND P0, PT, R2, RZ, PT ;  /* 0x000000ff0200720c */ /* 0x000fc40003f04270 */
[----:B------:R-:W-:Y:S01]  /*1d00*/  ISETP.GT.OR P5, PT, R8, 0x7f, P5 ;  /* 0x0000007f0800780c */ /* 0x000fe20002fa4670 */
[----:B------:R-:W-:Y:S01]  /*1d10*/  @!P1 IMAD.MOV R38, RZ, RZ, -R38 ;  /* 0x000000ffff269224 */ /* 0x000fe200078e0a26 */
[----:B------:R-:W-:Y:S02]  /*1d20*/  SEL R8, R4, 0x1, !P3 ;  /* 0x0000000104087807 */ /* 0x000fe40005800000 */
[----:B------:R-:W0:Y:S01]  /*1d30*/  @P4 MUFU.LG2 R4, R23 ;  /* 0x0000001700044308 */ /* 0x000e220000000c00 */
[----:B------:R-:W-:Y:S02]  /*1d40*/  ISETP.NE.AND P1, PT, RZ, c[0x0][0x1c0], PT ;  /* 0x00007000ff007a0c */ /* 0x000fe40003f25270 */
[----:B------:R-:W-:Y:S02]  /*1d50*/  LOP3.LUT R6, RZ, c[0x0][0x1c0], RZ, 0x33, !PT ;  /* 0x00007000ff067a12 */ /* 0x000fe400078e33ff */
[----:B------:R-:W-:Y:S02]  /*1d60*/  @!P6 LOP3.LUT R30, RZ, R9, RZ, 0x33, !PT ;  /* 0x00000009ff1ee212 */ /* 0x000fe400078e33ff */
[----:B------:R-:W-:-:S02]  /*1d70*/  SEL R25, R6, R19, !P1 ;  /* 0x0000001306197207 */ /* 0x000fc40004800000 */
[----:B------:R-:W-:Y:S02]  /*1d80*/  SHF.R.S32.HI R18, RZ, 0x1f, R2 ;  /* 0x0000001fff127819 */ /* 0x000fe40000011402 */
[----:B------:R-:W-:Y:S02]  /*1d90*/  SEL R31, R6, R38, !P1 ;  /* 0x00000026061f7207 */ /* 0x000fe40004800000 */
[----:B------:R-:W-:Y:S02]  /*1da0*/  ISETP.LT.U32.AND P1, PT, R20, R30, PT ;  /* 0x0000001e1400720c */ /* 0x000fe40003f21070 */
[----:B------:R-:W-:Y:S01]  /*1db0*/  SHF.R.S32.HI R19, RZ, 0x1f, R30 ;  /* 0x0000001fff137819 */ /* 0x000fe2000001141e */
[-C--:B------:R-:W-:Y:S01]  /*1dc0*/  IMAD R6, R25, R8.reuse, RZ ;  /* 0x0000000819067224 */ /* 0x080fe200078e02ff */
[----:B------:R-:W-:Y:S01]  /*1dd0*/  LEA.HI.SX32 R9, R2, 0x1, 0x1 ;  /* 0x0000000102097811 */ /* 0x000fe200078f0aff */
[----:B------:R-:W-:Y:S01]  /*1de0*/  @!P0 IMAD.MOV R9, RZ, RZ, R18 ;  /* 0x000000ffff098224 */ /* 0x000fe200078e0212 */
[----:B------:R-:W-:Y:S01]  /*1df0*/  ISETP.LT.AND.EX P1, PT, R21, R19, PT, P1 ;  /* 0x000000131500720c */ /* 0x000fe20003f21310 */
[----:B------:R-:W-:Y:S01]  /*1e00*/  IMAD R8, R31, R8, RZ ;  /* 0x000000081f087224 */ /* 0x000fe200078e02ff */
[----:B------:R-:W-:Y:S01]  /*1e10*/  BSSY B1, `(.L_x_152) ;  /* 0x00001cc000017945 */ /* 0x000fe20003800000 */
[----:B------:R-:W-:-:S02]  /*1e20*/  IMAD R7, R7, R6, RZ ;  /* 0x0000000607077224 */ /* 0x000fc400078e02ff */
[----:B------:R-:W-:Y:S02]  /*1e30*/  IMAD.MOV.U32 R31, RZ, RZ, 0x7f800000 ;  /* 0x7f800000ff1f7424 */ /* 0x000fe400078e00ff */
[----:B------:R-:W-:Y:S01]  /*1e40*/  IMAD R6, R8, R9, RZ ;  /* 0x0000000908067224 */ /* 0x000fe200078e02ff */
        /* <DEDUP_REMOVED lines=40> */
[----:B------:R-:W-:Y:S05]  /*20d0*/  CALL.REL.NOINC `($__internal_3_$__cuda_sm20_div_s64) ;  /* 0x0000257000007944 */ /* 0x000fea0003c00000 */
        /* <DEDUP_REMOVED lines=10> */
.L_x_156:
        /* <DEDUP_REMOVED lines=22> */
.L_x_157:
[----:B------:R-:W-:Y:S05]  /*22e0*/  BSYNC B0 ;  /* 0x0000000000007941 */ /* 0x000fea0003800000 */
.L_x_155:
[----:B------:R-:W-:Y:S01]  /*22f0*/  LOP3.LUT R19, R17, R0, RZ, 0xfc, !PT ;  /* 0x0000000011137212 */ /* 0x000fe200078efcff */
[----:B------:R-:W-:Y:S03]  /*2300*/  BSSY B0, `(.L_x_158) ;  /* 0x0000028000007945 */ /* 0x000fe60003800000 */
[----:B------:R-:W-:-:S13]  /*2310*/  ISETP.NE.U32.AND P0, PT, R19, RZ, PT ;  /* 0x000000ff1300720c */ /* 0x000fda0003f05070 */
[----:B------:R-:W-:Y:S05]  /*2320*/  @!P0 BRA `(.L_x_159) ;  /* 0x000000f000008947 */ /* 0x000fea0003800000 */
[----:B------:R-:W-:Y:S01]  /*2330*/  IMAD.MOV.U32 R26, RZ, RZ, R29 ;  /* 0x000000ffff1a7224 */ /* 0x000fe200078e001d */
[----:B------:R-:W-:Y:S02]  /*2340*/  MOV R25, R0 ;  /* 0x0000000000197202 */ /* 0x000fe40000000f00 */
[----:B------:R-:W-:Y:S02]  /*2350*/  MOV R24, 0x2370 ;  /* 0x0000237000187802 */ /* 0x000fe40000000f00 */
[----:B------:R-:W-:Y:S05]  /*2360*/  CALL.REL.NOINC `($__internal_3_$__cuda_sm20_div_s64) ;  /* 0x000022e000007944 */ /* 0x000fea0003c00000 */
        /* <DEDUP_REMOVED lines=11> */
.L_x_159:
        /* <DEDUP_REMOVED lines=22> */
.L_x_160:
[----:B------:R-:W-:Y:S05]  /*2580*/  BSYNC B0 ;  /* 0x0000000000007941 */ /* 0x000fea0003800000 */
.L_x_158:
        /* <DEDUP_REMOVED lines=11> */
[----:B------:R-:W-:Y:S05]  /*2640*/  CALL.REL.NOINC `($__internal_3_$__cuda_sm20_div_s64) ;  /* 0x0000200000007944 */ /* 0x000fea0003c00000 */
[----:B------:R-:W-:-:S04]  /*2650*/  IADD3 R17, P0, RZ, -R20, RZ ;  /* 0x80000014ff117210 */ /* 0x000fc80007f1e0ff */
[----:B------:R-:W-:Y:S01]  /*2660*/  IADD3.X R18, RZ, ~R21, RZ, P0, !PT ;  /* 0x80000015ff127210 */ /* 0x000fe200007fe4ff */
[----:B------:R-:W-:-:S04]  /*2670*/  IMAD.WIDE.U32 R42, R5, R17, R42 ;  /* 0x00000011052a7225 */ /* 0x000fc800078e002a */
[----:B------:R-:W-:-:S04]  /*2680*/  IMAD R18, R18, R5, RZ ;  /* 0x0000000512127224 */ /* 0x000fc800078e02ff */
[----:B------:R-:W-:-:S05]  /*2690*/  IMAD R4, R4, R17, R18 ;  /* 0x0000001104047224 */ /* 0x000fca00078e0212 */
[----:B------:R-:W-:Y:S01]  /*26a0*/  IADD3 R4, R43, R4, RZ ;  /* 0x000000042b047210 */ /* 0x000fe20007ffe0ff */
[----:B------:R-:W-:Y:S05]  /*26b0*/  BRA `(.L_x_163) ;  /* 0x0000016000007947 */ /* 0x000fea0003800000 */
.L_x_162:
        /* <DEDUP_REMOVED lines=22> */
.L_x_163:
[----:B------:R-:W-:Y:S05]  /*2820*/  BSYNC B0 ;  /* 0x0000000000007941 */ /* 0x000fea0003800000 */
.L_x_161:
        /* <DEDUP_REMOVED lines=38> */
[----:B------:R-:W-:Y:S05]  /*2a90*/  CALL.REL.NOINC `($__internal_3_$__cuda_sm20_div_s64) ;  /* 0x00001bb000007944 */ /* 0x000fea0003c00000 */
        /* <DEDUP_REMOVED lines=12> */
.L_x_165:
        /* <DEDUP_REMOVED lines=23> */
.L_x_166:
[----:B------:R-:W-:Y:S05]  /*2cd0*/  BSYNC B0 ;  /* 0x0000000000007941 */ /* 0x000fea0003800000 */
.L_x_164:
        /* <DEDUP_REMOVED lines=19> */
.L_x_168:
        /* <DEDUP_REMOVED lines=22> */
.L_x_169:
[----:B------:R-:W-:Y:S05]  /*2f70*/  BSYNC B0 ;  /* 0x0000000000007941 */ /* 0x000fea0003800000 */
.L_x_167:
        /* <DEDUP_REMOVED lines=19> */
.L_x_171:
        /* <DEDUP_REMOVED lines=23> */
.L_x_172:
[----:B------:R-:W-:Y:S05]  /*3220*/  BSYNC B0 ;  /* 0x0000000000007941 */ /* 0x000fea0003800000 */
.L_x_170:
[----:B------:R-:W-:Y:S01]  /*3230*/  SHF.R.S32.HI R18, RZ, 0x1f, R7 ;  /* 0x0000001fff127819 */ /* 0x000fe20000011407 */
[----:B------:R-:W-:Y:S01]  /*3240*/  IMAD R13, R21, R7, RZ ;  /* 0x00000007150d7224 */ /* 0x000fe200078e02ff */
[----:B------:R-:W-:Y:S01]  /*3250*/  BSSY B0, `(.L_x_173) ;  /* 0x000003b000007945 */ /* 0x000fe20003800000 */
[----:B------:R-:W-:Y:S02]  /*3260*/  IMAD R53, R29, c[0x0][0x214], RZ ;  /* 0x000085001d357a24 */ /* 0x000fe400078e02ff */
[----:B------:R-:W-:Y:S02]  /*3270*/  IMAD R13, R18, R20, R13 ;  /* 0x00000014120d7224 */ /* 0x000fe400078e020d */
[----:B------:R-:W-:Y:S01]  /*3280*/  IMAD R18, R12, R3, RZ ;  /* 0x000000030c127224 */ /* 0x000fe200078e02ff */
[----:B------:R-:W-:Y:S01]  /*3290*/  LOP3.LUT R12, R47, R10, RZ, 0xfc, !PT ;  /* 0x0000000a2f0c7212 */ /* 0x000fe200078efcff */
[----:B------:R-:W-:Y:S01]  /*32a0*/  IMAD.WIDE.U32 R48, R20, R7, RZ ;  /* 0x0000000714307225 */ /* 0x000fe200078e00ff */
[----:B------:R-:W-:-:S02]  /*32b0*/  SHF.R.S32.HI R7, RZ, 0x1f, R3 ;  /* 0x0000001fff077819 */ /* 0x000fc40000011403 */
[----:B------:R-:W-:Y:S01]  /*32c0*/  ISETP.NE.U32.AND P0, PT, R12, RZ, PT ;  /* 0x000000ff0c00720c */ /* 0x000fe20003f05070 */
[----:B------:R-:W-:Y:S01]  /*32d0*/  IMAD R14, R14, R53, RZ ;  /* 0x000000350e0e7224 */ /* 0x000fe200078e02ff */
[----:B------:R-:W-:Y:S01]  /*32e0*/  SHF.R.S32.HI R17, RZ, 0x1f, R53 ;  /* 0x0000001fff117819 */ /* 0x000fe20000011435 */
[----:B------:R-:W-:Y:S01]  /*32f0*/  IMAD R7, R7, R50, R18 ;  /* 0x0000003207077224 */ /* 0x000fe200078e0212 */
[----:B------:R-:W-:Y:S01]  /*3300*/  IADD3 R12, R49, R13, RZ ;  /* 0x0000000d310c7210 */ /* 0x000fe20007ffe0ff */
[----:B------:R-:W-:-:S04]  /*3310*/  IMAD.WIDE.U32 R50, R50, R3, RZ ;  /* 0x0000000332327225 */ /* 0x000fc800078e00ff */
[----:B------:R-:W-:Y:S01]  /*3320*/  IMAD R3, R17, R16, R14 ;  /* 0x0000001011037224 */ /* 0x000fe200078e020e */
[----:B------:R-:W-:Y:S01]  /*3330*/  IADD3 R7, R51, R7, RZ ;  /* 0x0000000733077210 */ /* 0x000fe20007ffe0ff */
[----:B------:R-:W-:-:S05]  /*3340*/  IMAD.WIDE.U32 R52, R16, R53, RZ ;  /* 0x0000003510347225 */ /* 0x000fca00078e00ff */
[----:B------:R-:W-:Y:S01]  /*3350*/  IADD3 R3, R53, R3, RZ ;  /* 0x0000000335037210 */ /* 0x000fe20007ffe0ff */
[----:B------:R-:W-:Y:S05]  /*3360*/  @!P0 BRA `(.L_x_174) ;  /* 0x0000012000008947 */ /* 0x000fea0003800000 */
[----:B------:R-:W-:Y:S01]  /*3370*/  IMAD.MOV.U32 R18, RZ, RZ, R46 ;  /* 0x000000ffff127224 */ /* 0x000fe200078e002e */
[----:B------:R-:W-:Y:S01]  /*3380*/  MOV R26, R11 ;  /* 0x0000000b001a7202 */ /* 0x000fe20000000f00 */
[----:B------:R-:W-:Y:S01]  /*3390*/  IMAD.MOV.U32 R17, RZ, RZ, R47 ;  /* 0x000000ffff117224 */ /* 0x000fe200078e002f */
[----:B------:R-:W-:Y:S02]  /*33a0*/  MOV R25, R10 ;  /* 0x0000000a00197202 */ /* 0x000fe40000000f00 */
[----:B------:R-:W-:Y:S02]  /*33b0*/  MOV R24, 0x33d0 ;  /* 0x000033d000187802 */ /* 0x000fe40000000f00 */
[----:B------:R-:W-:Y:S05]  /*33c0*/  CALL.REL.NOINC `($__internal_3_$__cuda_sm20_div_s64) ;  /* 0x0000128000007944 */ /* 0x000fea0003c00000 */
        /* <DEDUP_REMOVED lines=12> */
.L_x_174:
        /* <DEDUP_REMOVED lines=23> */
.L_x_175:
[----:B------:R-:W-:Y:S05]  /*3600*/  BSYNC B0 ;  /* 0x0000000000007941 */ /* 0x000fea0003800000 */
.L_x_173:
        /* <DEDUP_REMOVED lines=29> */
.L_x_177:
        /* <DEDUP_REMOVED lines=23> */
.L_x_178:
[----:B------:R-:W-:Y:S05]  /*3950*/  BSYNC B0 ;  /* 0x0000000000007941 */ /* 0x000fea0003800000 */
.L_x_176:
        /* <DEDUP_REMOVED lines=20> */
.L_x_154:
[----:B------:R-:W-:-:S04]  /*3aa0*/  LEA R2, P0, R38, c[0x0][0x200], 0x2 ;  /* 0x0000800026027a11 */ /* 0x000fc800078010ff */
[----:B------:R-:W-:-:S05]  /*3ab0*/  LEA.HI.X R3, R38, c[0x0][0x204], R39, 0x2, P0 ;  /* 0x0000810026037a11 */ /* 0x000fca00000f1427 */
[----:B------:R0:W-:Y:S04]  /*3ac0*/  STG.E [R2.64], R31 ;  /* 0x0000001f02007986 */ /* 0x0001e8000c10190a */
.L_x_153:
[----:B------:R-:W-:Y:S05]  /*3ad0*/  BSYNC B1 ;  /* 0x0000000000017941 */ /* 0x000fea0003800000 */
.L_x_152:
[C---:B------:R-:W-:Y:S01]  /*3ae0*/  ISETP.GE.OR P0, PT, R36.reuse, c[0x0][0x314], P2 ;  /* 0x0000c50024007a0c */ /* 0x040fe20001706670 */
[----:B------:R-:W-:Y:S01]  /*3af0*/  HFMA2.MMA R13, -RZ, RZ, 0, 0 ;  /* 0x00000000ff0d7435 */ /* 0x000fe200000001ff */
[C---:B------:R-:W-:Y:S01]  /*3b00*/  IADD3 R0, R36.reuse, 0x8, RZ ;  /* 0x0000000824007810 */ /* 0x040fe20007ffe0ff */
[----:B------:R-:W-:Y:S01]  /*3b10*/  IMAD.SHL.U32 R36, R36, 0x4, RZ ;  /* 0x0000000424247824 */ /* 0x000fe200078e00ff */
[----:B------:R-:W-:Y:S01]  /*3b20*/  CS2R R10, SRZ ;  /* 0x00000000000a7805 */ /* 0x000fe2000001ff00 */
[----:B------:R-:W-:Y:S01]  /*3b30*/  CS2R R8, SRZ ;  /* 0x0000000000087805 */ /* 0x000fe2000001ff00 */
[----:B------:R-:W-:Y:S01]  /*3b40*/  ISETP.GE.OR P2, PT, R0, c[0x0][0x314], P2 ;  /* 0x0000c50000007a0c */ /* 0x000fe20001746670 */
[----:B------:R-:W-:Y:S01]  /*3b50*/  IMAD.MOV.U32 R0, RZ, RZ, c[0x0][0x314] ;  /* 0x0000c500ff007624 */ /* 0x000fe200078e00ff */
[----:B------:R-:W-:-:S05]  /*3b60*/  CS2R R6, SRZ ;  /* 0x0000000000067805 */ /* 0x000fca000001ff00 */
[----:B0-----:R-:W-:Y:S01]  /*3b70*/  @!P0 FADD.FTZ R4, -R31, R34 ;  /* 0x000000221f048221 */ /* 0x001fe20000010100 */
[----:B------:R-:W-:-:S03]  /*3b80*/  IADD3 R34, R36, 0x20, RZ ;  /* 0x0000002024227810 */ /* 0x000fc60007ffe0ff */
[----:B------:R-:W-:Y:S02]  /*3b90*/  @!P0 FMUL.FTZ R4, R4, 1.4426950216293334961 ;  /* 0x3fb8aa3b04048820 */ /* 0x000fe40000410000 */
[----:B------:R-:W-:Y:S01]  /*3ba0*/  @!P2 FADD.FTZ R31, -R31, R33 ;  /* 0x000000211f1fa221 */ /* 0x000fe20000010100 */
[----:B------:R-:W-:-:S03]  /*3bb0*/  IADD3 R33, R36, 0x40, RZ ;  /* 0x0000004024217810 */ /* 0x000fc60007ffe0ff */
[----:B------:R-:W0:Y:S01]  /*3bc0*/  @!P0 MUFU.EX2 R4, R4 ;  /* 0x0000000400048308 */ /* 0x000e220000000800 */
[----:B------:R-:W-:-:S07]  /*3bd0*/  @!P2 FMUL.FTZ R2, R31, 1.4426950216293334961 ;  /* 0x3fb8aa3b1f02a820 */ /* 0x000fce0000410000 */
[----:B------:R-:W1:Y:S01]  /*3be0*/  @!P2 MUFU.EX2 R2, R2 ;  /* 0x000000020002a308 */ /* 0x000e620000000800 */
[----:B0-----:R0:W-:Y:S01]  /*3bf0*/  @!P0 STS [R27.X4], R4 ;  /* 0x000000041b008388 */ /* 0x0011e20000004800 */
[----:B------:R-:W-:Y:S01]  /*3c00*/  ISETP.GE.AND P0, PT, R0, 0x1, PT ;  /* 0x000000010000780c */ /* 0x000fe20003f06270 */
[----:B------:R-:W-:Y:S02]  /*3c10*/  IMAD.MOV.U32 R0, RZ, RZ, RZ ;  /* 0x000000ffff007224 */ /* 0x000fe400078e00ff */
[----:B-1----:R1:W-:Y:S01]  /*3c20*/  @!P2 STS [R27.X4+0x220], R2 ;  /* 0x000220021b00a388 */ /* 0x0023e20000004800 */
[----:B0-----:R-:W-:Y:S01]  /*3c30*/  CS2R R4, SRZ ;  /* 0x0000000000047805 */ /* 0x001fe2000001ff00 */
[----:B-1----:R-:W-:Y:S02]  /*3c40*/  CS2R R2, SRZ ;  /* 0x0000000000027805 */ /* 0x002fe4000001ff00 */
        /* <DEDUP_REMOVED lines=25> */
.L_x_182:
        /* <DEDUP_REMOVED lines=15> */
.L_x_181:
[----:B------:R-:W-:Y:S05]  /*3ed0*/  BSYNC B0 ;  /* 0x0000000000007941 */ /* 0x000fea0003800000 */
.L_x_180:
        /* <DEDUP_REMOVED lines=19> */
.L_x_179:
        /* <DEDUP_REMOVED lines=100> */
        .weak           $__internal_3_$__cuda_sm20_div_s64
        .type           $__internal_3_$__cuda_sm20_div_s64,@function
        .size           $__internal_3_$__cuda_sm20_div_s64,(.L_x_6263 - $__internal_3_$__cuda_sm20_div_s64)
$__internal_3_$__cuda_sm20_div_s64:
        /* <DEDUP_REMOVED lines=25> */
[----:B------:R-:W-:Y:S02]  /*47e0*/  IADD3 R21, P0, RZ, -R58, RZ ;  /* 0x8000003aff157210 */ /* 0x000fe40007f1e0ff */
[----:B------:R-:W-:Y:S01]  /*47f0*/  ISETP.GE.AND P1, PT, R17, RZ, PT ;  /* 0x000000ff1100720c */ /* 0x000fe20003f26270 */
[----:B------:R-:W-:Y:S02]  /*4800*/  IMAD R19, R22, R44, R19 ;  /* 0x0000002c16137224 */ /* 0x000fe400078e0213 */
[----:B------:R-:W-:-:S04]  /*4810*/  IMAD.HI.U32 R56, R57, R21, RZ ;  /* 0x0000001539387227 */ /* 0x000fc800078e00ff */
[----:B------:R-:W-:Y:S01]  /*4820*/  IMAD.X R19, RZ, RZ, ~R19, P0 ;  /* 0x000000ffff137224 */ /* 0x000fe200000e0e13 */
[----:B------:R-:W-:-:S03]  /*4830*/  IADD3 R20, P0, RZ, -R18, RZ ;  /* 0x80000012ff147210 */ /* 0x000fc60007f1e0ff */
[----:B------:R-:W-:Y:S01]  /*4840*/  IMAD.WIDE.U32 R56, P6, R57, R19, R56 ;  /* 0x0000001339387225 */ /* 0x000fe200078c0038 */
[----:B------:R-:W-:-:S05]  /*4850*/  SEL R20, R20, R18, !P1 ;  /* 0x0000001214147207 */ /* 0x000fca0004800000 */
[----:B------:R-:W-:-:S04]  /*4860*/  IMAD.HI.U32 R30, P5, R22, R21, R56 ;  /* 0x00000015161e7227 */ /* 0x000fc800078a0038 */
[CC--:B------:R-:W-:Y:S02]  /*4870*/  IMAD R21, R22.reuse, R19.reuse, RZ ;  /* 0x0000001316157224 */ /* 0x0c0fe400078e02ff */
[----:B------:R-:W-:-:S03]  /*4880*/  IMAD.HI.U32 R19, R22, R19, RZ ;  /* 0x0000001316137227 */ /* 0x000fc600078e00ff */
[----:B------:R-:W-:Y:S01]  /*4890*/  IADD3 R21, P4, R21, R30, RZ ;  /* 0x0000001e15157210 */ /* 0x000fe20007f9e0ff */
[----:B------:R-:W-:Y:S02]  /*48a0*/  IMAD.X R30, RZ, RZ, ~R17, P0 ;  /* 0x000000ffff1e7224 */ /* 0x000fe400000e0e11 */
[----:B------:R-:W-:Y:S02]  /*48b0*/  IMAD.X R22, R19, 0x1, R22, P6 ;  /* 0x0000000113167824 */ /* 0x000fe400030e0616 */
[----:B------:R-:W-:Y:S01]  /*48c0*/  IMAD.HI.U32 R56, R21, R20, RZ ;  /* 0x0000001415387227 */ /* 0x000fe200078e00ff */
[----:B------:R-:W-:Y:S02]  /*48d0*/  SEL R19, R30, R17, !P1 ;  /* 0x000000111e137207 */ /* 0x000fe40004800000 */
[----:B------:R-:W-:Y:S01]  /*48e0*/  IADD3.X R22, RZ, RZ, R22, P4, P5 ;  /* 0x000000ffff167210 */ /* 0x000fe200027ea416 */
[----:B------:R-:W-:-:S04]  /*48f0*/  IMAD.MOV.U32 R57, RZ, RZ, RZ ;  /* 0x000000ffff397224 */ /* 0x000fc800078e00ff */
        /* <DEDUP_REMOVED lines=10> */
[-C--:B------:R-:W-:Y:S01]  /*49a0*/  ISETP.GE.U32.AND P4, PT, R20, R44.reuse, PT ;  /* 0x0000002c1400720c */ /* 0x080fe20003f86070 */
[-C--:B------:R-:W-:Y:S01]  /*49b0*/  IMAD R22, R30, R44.reuse, R21 ;  /* 0x0000002c1e167224 */ /* 0x080fe200078e0215 */
[----:B------:R-:W-:-:S03]  /*49c0*/  IADD3 R21, P1, R20, -R44, RZ ;  /* 0x8000002c14157210 */ /* 0x000fc60007f3e0ff */
[----:B------:R-:W-:Y:S01]  /*49d0*/  IMAD.X R19, R19, 0x1, ~R22, P0 ;  /* 0x0000000113137824 */ /* 0x000fe200000e0e16 */
[----:B------:R-:W-:-:S03]  /*49e0*/  IADD3 R23, P0, R32, 0x1, RZ ;  /* 0x0000000120177810 */ /* 0x000fc60007f1e0ff */
[C---:B------:R-:W-:Y:S01]  /*49f0*/  IMAD.X R22, R19.reuse, 0x1, ~R45, P1 ;  /* 0x0000000113167824 */ /* 0x040fe200008e0e2d */
[----:B------:R-:W-:Y:S01]  /*4a00*/  ISETP.GE.U32.AND.EX P4, PT, R19, R45, PT, P4 ;  /* 0x0000002d1300720c */ /* 0x000fe20003f86140 */
[----:B------:R-:W-:-:S03]  /*4a10*/  IMAD.X R35, RZ, RZ, R30, P0 ;  /* 0x000000ffff237224 */ /* 0x000fc600000e061e */
[----:B------:R-:W-:Y:S02]  /*4a20*/  SEL R21, R21, R20, P4 ;  /* 0x0000001415157207 */ /* 0x000fe40002000000 */
[----:B------:R-:W-:Y:S02]  /*4a30*/  SEL R19, R22, R19, P4 ;  /* 0x0000001316137207 */ /* 0x000fe40002000000 */
[----:B------:R-:W-:Y:S02]  /*4a40*/  SEL R23, R23, R32, P4 ;  /* 0x0000002017177207 */ /* 0x000fe40002000000 */
[----:B------:R-:W-:Y:S02]  /*4a50*/  ISETP.GE.U32.AND P0, PT, R21, R44, PT ;  /* 0x0000002c1500720c */ /* 0x000fe40003f06070 */
[----:B------:R-:W-:Y:S02]  /*4a60*/  SEL R35, R35, R30, P4 ;  /* 0x0000001e23237207 */ /* 0x000fe40002000000 */
[----:B------:R-:W-:-:S02]  /*4a70*/  IADD3 R20, P1, R23, 0x1, RZ ;  /* 0x0000000117147810 */ /* 0x000fc40007f3e0ff */
[----:B------:R-:W-:Y:S02]  /*4a80*/  ISETP.GE.U32.AND.EX P0, PT, R19, R45, PT, P0 ;  /* 0x0000002d1300720c */ /* 0x000fe40003f06100 */
[----:B------:R-:W-:Y:S02]  /*4a90*/  IADD3.X R22, RZ, R35, RZ, P1, !PT ;  /* 0x00000023ff167210 */ /* 0x000fe40000ffe4ff */
[----:B------:R-:W-:Y:S01]  /*4aa0*/  SEL R20, R20, R23, P0 ;  /* 0x0000001714147207 */ /* 0x000fe20000000000 */
[----:B------:R-:W-:Y:S01]  /*4ab0*/  IMAD.MOV.U32 R23, RZ, RZ, 0x0 ;  /* 0x00000000ff177424 */ /* 0x000fe200078e00ff */
[----:B------:R-:W-:Y:S02]  /*4ac0*/  LOP3.LUT R19, R25, R17, RZ, 0x3c, !PT ;  /* 0x0000001119137212 */ /* 0x000fe400078e3cff */
[----:B------:R-:W-:Y:S02]  /*4ad0*/  SEL R22, R22, R35, P0 ;  /* 0x0000002316167207 */ /* 0x000fe40000000000 */
[----:B------:R-:W-:-:S02]  /*4ae0*/  IADD3 R21, P1, RZ, -R20, RZ ;  /* 0x80000014ff157210 */ /* 0x000fc40007f3e0ff */
[----:B------:R-:W-:Y:S02]  /*4af0*/  ISETP.GE.AND P4, PT, R19, RZ, PT ;  /* 0x000000ff1300720c */ /* 0x000fe40003f86270 */
[----:B------:R-:W-:Y:S01]  /*4b00*/  ISETP.NE.U32.AND P0, PT, R26, RZ, PT ;  /* 0x000000ff1a00720c */ /* 0x000fe20003f05070 */
[----:B------:R-:W-:Y:S01]  /*4b10*/  IMAD.X R19, RZ, RZ, ~R22, P1 ;  /* 0x000000ffff137224 */ /* 0x000fe200008e0e16 */
[----:B------:R-:W-:Y:S02]  /*4b20*/  SEL R21, R21, R20, !P4 ;  /* 0x0000001415157207 */ /* 0x000fe40006000000 */
[----:B------:R-:W-:Y:S02]  /*4b30*/  ISETP.NE.AND.EX P0, PT, R25, RZ, PT, P0 ;  /* 0x000000ff1900720c */ /* 0x000fe40003f05300 */
[----:B------:R-:W-:Y:S01]  /*4b40*/  SEL R19, R19, R22, !P4 ;  /* 0x0000001613137207 */ /* 0x000fe20006000000 */
[----:B------:R-:W-:Y:S01]  /*4b50*/  IMAD.MOV.U32 R22, RZ, RZ, R24 ;  /* 0x000000ffff167224 */ /* 0x000fe200078e0018 */
[----:B------:R-:W-:-:S02]  /*4b60*/  SEL R20, R21, 0xffffffff, P0 ;  /* 0xffffffff15147807 */ /* 0x000fc40000000000 */
[----:B------:R-:W-:Y:S01]  /*4b70*/  SEL R21, R19, 0xffffffff, P0 ;  /* 0xffffffff13157807 */ /* 0x000fe20000000000 */
[----:B------:R-:W-:Y:S06]  /*4b80*/  RET.REL.NODEC R22 `(_ZN5flash32flash_fwd_splitkv_combine_kernelI23Flash_fwd_kernel_traitsILi96ELi64ELi128ELi4ELb0ELb0EN7cutlass10bfloat16_tE19Flash_kernel_traitsILi96ELi64ELi128ELi4ES3_EELi16ELi4ELb0EEEvNS_16Flash_fwd_paramsE) ;  /* 0xffffb47016007950 */ /* 0x000fec0003c3ffff */
.L_x_183:
        /* <DEDUP_REMOVED lines=15> */
.L_x_6263:


//--------------------- .text._ZN5flash32flash_fwd_splitkv_combine_kernelI23Flash_fwd_kernel_traitsILi96ELi64ELi128ELi4ELb0ELb0EN7cutlass10bfloat16_tE19Flash_kernel_traitsILi96ELi64ELi128ELi4ES3_EELi16ELi3ELb0EEEvNS_16Flash_fwd_paramsE --------------------------
	.section	.text._ZN5flash32flash_fwd_splitkv_combine_kernelI23Flash_fwd_kernel_traitsILi96ELi64ELi128ELi4ELb0ELb0EN7cutlass10bfloat16_tE19Flash_kernel_traitsILi96ELi64ELi128ELi4ES3_EELi16ELi3ELb0EEEvNS_16Flash_fwd_paramsE,"ax",@progbits
	.sectioninfo	@"SHI_REGISTERS=54"
	.align	128
        .global         _ZN5flash32flash_fwd_splitkv_combine_kernelI23Flash_fwd_kernel_traitsILi96ELi64ELi128ELi4ELb0ELb0EN7cutlass10bfloat16_tE19Flash_kernel_traitsILi96ELi64ELi128ELi4ES3_EELi16ELi3ELb0EEEvNS_16Flash_fwd_paramsE
        .type           _ZN5flash32flash_fwd_splitkv_combine_kernelI23Flash_fwd_kernel_traitsILi96ELi64ELi128ELi4ELb0ELb0EN7cutlass10bfloat16_tE19Flash_kernel_traitsILi96ELi64ELi128ELi4ES3_EELi16ELi3ELb0EEEvNS_16Flash_fwd_paramsE,@function
        .size           _ZN5flash32flash_fwd_splitkv_combine_kernelI23Flash_fwd_kernel_traitsILi96ELi64ELi128ELi4ELb0ELb0EN7cutlass10bfloat16_tE19Flash_kernel_traitsILi96ELi64ELi128ELi4ES3_EELi16ELi3ELb0EEEvNS_16Flash_fwd_paramsE,(.L_x_6264 - _ZN5flash32flash_fwd_splitkv_combine_kernelI23Flash_fwd_kernel_traitsILi96ELi64ELi128ELi4ELb0ELb0EN7cutlass10bfloat16_tE19Flash_kernel_traitsILi96ELi64ELi128ELi4ES3_EELi16ELi3ELb0EEEvNS_16Flash_fwd_paramsE)
        .other          _ZN5flash32flash_fwd_splitkv_combine_kernelI23Flash_fwd_kernel_traitsILi96ELi64ELi128ELi4ELb0ELb0EN7cutlass10bfloat16_tE19Flash_kernel_traitsILi96ELi64ELi128ELi4ES3_EELi16ELi3ELb0EEEvNS_16Flash_fwd_paramsE,@"STO_CUDA_ENTRY STV_DEFAULT"
_ZN5flash32flash_fwd_splitkv_combine_kernelI23Flash_fwd_kernel_traitsILi96ELi64ELi128ELi4ELb0ELb0EN7cutlass10bfloat16_tE19Flash_kernel_traitsILi96ELi64ELi128ELi4ES3_EELi16ELi3ELb0EEEvNS_16Flash_fwd_paramsE:
.text._ZN5flash32flash_fwd_splitkv_combine_kernelI23Flash_fwd_kernel_traitsILi96ELi64ELi128ELi4ELb0ELb0EN7cutlass10bfloat16_tE19Flash_kernel_traitsILi96ELi64ELi128ELi4ES3_EELi16ELi3ELb0EEEvNS_16Flash_fwd_paramsE:
        /* <DEDUP_REMOVED lines=11> */
[----:B------:R-:W-:Y:S01]  /*00b0*/  SEL R0, R5, R0, P0 ;  /* 0x0000000005007207 */ /* 0x000fe20000000000 */
        /* <DEDUP_REMOVED lines=11> */
[----:B------:R-:W-:Y:S05]  /*0170*/  CALL.REL.NOINC `($__internal_4_$__cuda_sm20_div_s64) ;  /* 0x0000444000007944 */ /* 0x000fea0003c00000 */
[----:B------:R-:W-:Y:S05]  /*0180*/  BRA `(.L_x_185) ;  /* 0x0000013000007947 */ /* 0x000fea0003800000 */
.L_x_184:
[----:B------:R-:W0:Y:S01]  /*0190*/  I2F.U32.RP R4, R30 ;  /* 0x0000001e00047306 */ /* 0x000e220000209000 */
[----:B------:R-:W-:Y:S01]  /*01a0*/  IMAD.MOV.U32 R6, RZ, RZ, RZ ;  /* 0x000000ffff067224 */ /* 0x000fe200078e00ff */
[----:B------:R-:W-:Y:S01]  /*01b0*/  ISETP.NE.U32.AND P0, PT, R30, RZ, PT ;  /* 0x000000ff1e00720c */ /* 0x000fe20003f05070 */
[----:B------:R-:W-:-:S05]  /*01c0*/  HFMA2.MMA R21, -RZ, RZ, 0, 0 ;  /* 0x00000000ff157435 */ /* 0x000fca00000001ff */
        /* <DEDUP_REMOVED lines=15> */
.L_x_185:
        /* <DEDUP_REMOVED lines=11> */
[----:B------:R-:W-:Y:S02]  /*0370*/  MOV R22, 0x390 ;  /* 0x0000039000167802 */ /* 0x000fe40000000f00 */
[----:B------:R-:W-:Y:S05]  /*0380*/  CALL.REL.NOINC `($__internal_4_$__cuda_sm20_div_s64) ;  /* 0x0000423000007944 */ /* 0x000fea0003c00000 */
[----:B------:R-:W-:Y:S02]  /*0390*/  MOV R8, R20 ;  /* 0x0000001400087202 */ /* 0x000fe40000000f00 */
[----:B------:R-:W-:Y:S01]  /*03a0*/  MOV R9, R21 ;  /* 0x0000001500097202 */ /* 0x000fe20000000f00 */
[----:B------:R-:W-:Y:S05]  /*03b0*/  BRA `(.L_x_188) ;  /* 0x0000013000007947 */ /* 0x000fea0003800000 */
.L_x_187:
        /* <DEDUP_REMOVED lines=19> */
.L_x_188:
[----:B------:R-:W-:Y:S05]  /*04f0*/  BSYNC B0 ;  /* 0x0000000000007941 */ /* 0x000fea0003800000 */
.L_x_186:
        /* <DEDUP_REMOVED lines=13> */
[----:B------:R-:W-:-:S04]  /*05d0*/  IMAD.HI.U32 R11, R11, R6, R10 ;  /* 0x000000060b0b7227 */ /* 0x000fc800078e000a */
[----:B------:R-:W-:-:S04]  /*05e0*/  IMAD.MOV.U32 R6, RZ, RZ, R4 ;  /* 0x000000ffff067224 */ /* 0x000fc800078e0004 */
        /* <DEDUP_REMOVED lines=8> */
[----:B------:R-:W-:-:S04]  /*0670*/  LOP3.LUT R4, R2, R7, RZ, 0x3c, !PT ;  /* 0x0000000702047212 */ /* 0x000fc800078e3cff */
[----:B------:R-:W-:-:S07]  /*0680*/  ISETP.GE.AND P0, PT, R4, RZ, PT ;  /* 0x000000ff0400720c */ /* 0x000fce0003f06270 */
[----:B------:R-:W-:-:S06]  /*0690*/  @P2 IADD3 R10, R10, 0x1, RZ ;  /* 0x000000010a0a2810 */ /* 0x000fcc0007ffe0ff */
[----:B------:R-:W-:Y:S01]  /*06a0*/  @!P0 IMAD.MOV R10, RZ, RZ, -R10 ;  /* 0x000000ffff0a8224 */ /* 0x000fe200078e0a0a */
[----:B------:R-:W-:-:S04]  /*06b0*/  @!P1 LOP3.LUT R10, RZ, R7, RZ, 0x33, !PT ;  /* 0x00000007ff0a9212 */ /* 0x000fc800078e33ff */
[----:B------:R-:W-:Y:S02]  /*06c0*/  ISETP.LT.U32.AND P0, PT, R3, R10, PT ;  /* 0x0000000a0300720c */ /* 0x000fe40003f01070 */
[----:B------:R-:W-:-:S04]  /*06d0*/  SHF.R.S32.HI R14, RZ, 0x1f, R10 ;  /* 0x0000001fff0e7819 */ /* 0x000fc8000001140a */
[----:B------:R-:W-:-:S04]  /*06e0*/  ISETP.LT.AND.EX P0, PT, R23, R14, PT, P0 ;  /* 0x0000000e1700720c */ /* 0x000fc80003f01300 */
[----:B------:R-:W-:Y:S02]  /*06f0*/  SEL R14, R23, R14, P0 ;  /* 0x0000000e170e7207 */ /* 0x000fe40000000000 */
        /* <DEDUP_REMOVED lines=11> */
.L_x_190:
        /* <DEDUP_REMOVED lines=19> */
.L_x_191:
[----:B------:R-:W-:Y:S05]  /*08e0*/  BSYNC B0 ;  /* 0x0000000000007941 */ /* 0x000fea0003800000 */
.L_x_189:
        /* <DEDUP_REMOVED lines=26> */
[----:B------:R-:W-:Y:S01]  /*0a90*/  ISETP.GE.U32.AND P0, PT, R3, R6, PT ;  /* 0x000000060300720c */ /* 0x000fe20003f06070 */
[----:B------:R-:W-:-:S05]  /*0aa0*/  IMAD.MOV.U32 R3, RZ, RZ, c[0x0][0x1c0] ;  /* 0x00007000ff037624 */ /* 0x000fca00078e00ff */
[C---:B------:R-:W-:Y:S01]  /*0ab0*/  IADD3 R6, R3.reuse, -0x1, RZ ;  /* 0xffffffff03067810 */ /* 0x040fe20007ffe0ff */
[----:B------:R-:W-:-:S06]  /*0ac0*/  IMAD R3, R3, c[0x0][0x214], RZ ;  /* 0x0000850003037a24 */ /* 0x000fcc00078e02ff */
        /* <DEDUP_REMOVED lines=44> */
[----:B------:R-:W-:Y:S02]  /*0d90*/  MOV R32, R20 ;  /* 0x0000001400207202 */ /* 0x000fe40000000f00 */
[----:B------:R-:W-:Y:S01]  /*0da0*/  MOV R33, R21 ;  /* 0x0000001500217202 */ /* 0x000fe20000000f00 */
[----:B------:R-:W-:Y:S05]  /*0db0*/  BRA `(.L_x_194) ;  /* 0x0000013000007947 */ /* 0x000fea0003800000 */
.L_x_193:
        /* <DEDUP_REMOVED lines=19> */
.L_x_194:
[----:B------:R-:W-:Y:S05]  /*0ef0*/  BSYNC B0 ;  /* 0x0000000000007941 */ /* 0x000fea0003800000 */
.L_x_192:
        /* <DEDUP_REMOVED lines=41> */
.L_x_196:
        /* <DEDUP_REMOVED lines=19> */
.L_x_197:
[----:B------:R-:W-:Y:S05]  /*12c0*/  BSYNC B0 ;  /* 0x0000000000007941 */ /* 0x000fea0003800000 */
.L_x_195:
[----:B------:R-:W-:Y:S01]  /*12d0*/  IABS R17, c[0x0][0x214] ;  /* 0x0000850000117a13 */ /* 0x000fe20000000000 */
[----:B------:R-:W-:Y:S01]  /*12e0*/  IMAD.MOV.U32 R18, RZ, RZ, RZ ;  /* 0x000000ffff127224 */ /* 0x000fe200078e00ff */
[----:B------:R-:W-:Y:S01]  /*12f0*/  ISETP.GT.AND P3, PT, R3, RZ, PT ;  /* 0x000000ff0300720c */ /* 0x000fe20003f64270 */
[----:B------:R-:W-:Y:S01]  /*1300*/  ULDC.U8 UR4, c[0x0][0x329] ;  /* 0x0000ca4000047ab9 */ /* 0x000fe20000000000 */
[----:B------:R-:W0:Y:S01]  /*1310*/  I2F.RP R22, R17 ;  /* 0x0000001100167306 */ /* 0x000e220000209400 */
[----:B------:R-:W-:Y:S01]  /*1320*/  IABS R26, R4 ;  /* 0x00000004001a7213 */ /* 0x000fe20000000000 */
[----:B------:R-:W-:Y:S01]  /*1330*/  ULDC.64 UR10, c[0x0][0x118] ;  /* 0x00004600000a7ab9 */ /* 0x000fe20000000a00 */
[----:B------:R-:W-:Y:S01]  /*1340*/  LOP3.LUT R4, R4, c[0x0][0x1c0], RZ, 0x3c, !PT ;  /* 0x0000700004047a12 */ /* 0x000fe200078e3cff */
[----:B------:R-:W-:Y:S04]  /*1350*/  BSSY B0, `(.L_x_198) ;  /* 0x000007b000007945 */ /* 0x000fe80003800000 */
[----:B0-----:R-:W0:Y:S02]  /*1360*/  MUFU.RCP R19, R22 ;  /* 0x0000001600137308 */ /* 0x001e240000001000 */
[----:B0-----:R-:W-:-:S06]  /*1370*/  IADD3 R19, R19, 0xffffffe, RZ ;  /* 0x0ffffffe13137810 */ /* 0x001fcc0007ffe0ff */
[----:B------:R-:W0:Y:S02]  /*1380*/  F2I.FTZ.U32.TRUNC.NTZ R19, R19 ;  /* 0x0000001300137305 */ /* 0x000e24000021f000 */
[----:B0-----:R-:W-:-:S04]  /*1390*/  IMAD.MOV R8, RZ, RZ, -R19 ;  /* 0x000000ffff087224 */ /* 0x001fc800078e0a13 */
[----:B------:R-:W-:Y:S01]  /*13a0*/  IMAD R9, R8, R17, RZ ;  /* 0x0000001108097224 */ /* 0x000fe200078e02ff */
[----:B------:R-:W-:Y:S02]  /*13b0*/  IABS R8, R7 ;  /* 0x0000000700087213 */ /* 0x000fe40000000000 */
[----:B------:R-:W-:Y:S01]  /*13c0*/  LOP3.LUT R7, R7, c[0x0][0x214], RZ, 0x3c, !PT ;  /* 0x0000850007077a12 */ /* 0x000fe200078e3cff */
[----:B------:R-:W-:-:S03]  /*13d0*/  IMAD.HI.U32 R9, R19, R9, R18 ;  /* 0x0000000913097227 */ /* 0x000fc600078e0012 */
[----:B------:R-:W-:Y:S02]  /*13e0*/  ISETP.GE.AND P1, PT, R7, RZ, PT ;  /* 0x000000ff0700720c */ /* 0x000fe40003f26270 */
[----:B------:R-:W-:Y:S01]  /*13f0*/  SHF.R.S32.HI R7, RZ, 0x1f, R3 ;  /* 0x0000001fff077819 */ /* 0x000fe20000011403 */
[----:B------:R-:W-:Y:S01]  /*1400*/  IMAD.HI.U32 R18, R9, R8, RZ ;  /* 0x0000000809127227 */ /* 0x000fe200078e00ff */
[----:B------:R-:W-:-:S03]  /*1410*/  LEA.HI.SX32 R3, R3, 0x1, 0x1 ;  /* 0x0000000103037811 */ /* 0x000fc600078f0aff */
[----:B------:R-:W-:Y:S02]  /*1420*/  IMAD.MOV R9, RZ, RZ, -R18 ;  /* 0x000000ffff097224 */ /* 0x000fe400078e0a12 */
[----:B------:R-:W-:Y:S02]  /*1430*/  @!P3 IMAD.MOV R3, RZ, RZ, R7 ;  /* 0x000000ffff03b224 */ /* 0x000fe400078e0207 */
[----:B------:R-:W-:-:S05]  /*1440*/  IMAD R8, R17, R9, R8 ;  /* 0x0000000911087224 */ /* 0x000fca00078e0208 */
[----:B------:R-:W-:-:S13]  /*1450*/  ISETP.GT.U32.AND P0, PT, R17, R8, PT ;  /* 0x000000081100720c */ /* 0x000fda0003f04070 */
[----:B------:R-:W-:Y:S01]  /*1460*/  @!P0 IMAD.IADD R8, R8, 0x1, -R17 ;  /* 0x0000000108088824 */ /* 0x000fe200078e0a11 */
[----:B------:R-:W-:Y:S02]  /*1470*/  @!P0 IADD3 R18, R18, 0x1, RZ ;  /* 0x0000000112128810 */ /* 0x000fe40007ffe0ff */
[----:B------:R-:W-:Y:S02]  /*1480*/  ISETP.NE.AND P0, PT, RZ, c[0x0][0x214], PT ;  /* 0x00008500ff007a0c */ /* 0x000fe40003f05270 */
[----:B------:R-:W-:Y:S02]  /*1490*/  ISETP.GE.U32.AND P2, PT, R8, R17, PT ;  /* 0x000000110800720c */ /* 0x000fe40003f46070 */
[----:B------:R-:W-:-:S04]  /*14a0*/  IABS R8, c[0x0][0x1c0] ;  /* 0x0000700000087a13 */ /* 0x000fc80000000000 */
[----:B------:R-:W0:Y:S07]  /*14b0*/  I2F.U32.RP R17, R8 ;  /* 0x0000000800117306 */ /* 0x000e2e0000209000 */
[----:B------:R-:W-:-:S05]  /*14c0*/  @P2 IADD3 R18, R18, 0x1, RZ ;  /* 0x0000000112122810 */ /* 0x000fca0007ffe0ff */
[----:B------:R-:W-:Y:S01]  /*14d0*/  @!P1 IMAD.MOV R18, RZ, RZ, -R18 ;  /* 0x000000ffff129224 */ /* 0x000fe200078e0a12 */
[----:B------:R-:W-:Y:S01]  /*14e0*/  @!P0 LOP3.LUT R18, RZ, c[0x0][0x214], RZ, 0x33, !PT ;  /* 0x00008500ff128a12 */ /* 0x000fe200078e33ff */
[----:B0-----:R-:W0:Y:S04]  /*14f0*/  MUFU.RCP R19, R17 ;  /* 0x0000001100137308 */ /* 0x001e280000001000 */
[----:B------:R-:W-:-:S05]  /*1500*/  IMAD R3, R3, R18, RZ ;  /* 0x0000001203037224 */ /* 0x000fca00078e02ff */
[----:B------:R-:W-:-:S04]  /*1510*/  IABS R7, R3 ;  /* 0x0000000300077213 */ /* 0x000fc80000000000 */
[----:B------:R-:W1:Y:S01]  /*1520*/  I2F.RP R24, R7 ;  /* 0x0000000700187306 */ /* 0x000e620000209400 */
[----:B------:R-:W-:Y:S01]  /*1530*/  IMAD.IADD R6, R6, 0x1, R7 ;  /* 0x0000000106067824 */ /* 0x000fe200078e0207 */
[----:B0-----:R-:W-:-:S06]  /*1540*/  IADD3 R19, R19, 0xffffffe, RZ ;  /* 0x0ffffffe13137810 */ /* 0x001fcc0007ffe0ff */
[----:B------:R-:W0:Y:S08]  /*1550*/  F2I.FTZ.U32.TRUNC.NTZ R19, R19 ;  /* 0x0000001300137305 */ /* 0x000e30000021f000 */
[----:B-1----:R-:W1:Y:S01]  /*1560*/  MUFU.RCP R9, R24 ;  /* 0x0000001800097308 */ /* 0x002e620000001000 */
[----:B0-----:R-:W-:-:S04]  /*1570*/  IMAD.MOV R25, RZ, RZ, -R19 ;  /* 0x000000ffff197224 */ /* 0x001fc800078e0a13 */
[----:B------:R-:W-:Y:S01]  /*1580*/  IMAD R25, R25, R8, RZ ;  /* 0x0000000819197224 */ /* 0x000fe200078e02ff */
[----:B-1----:R-:W-:Y:S02]  /*1590*/  IADD3 R22, R9, 0xffffffe, RZ ;  /* 0x0ffffffe09167810 */ /* 0x002fe40007ffe0ff */
[----:B------:R-:W-:Y:S02]  /*15a0*/  IABS R24, R6 ;  /* 0x0000000600187213 */ /* 0x000fe40000000000 */
[----:B------:R-:W0:Y:S02]  /*15b0*/  F2I.FTZ.U32.TRUNC.NTZ R23, R22 ;  /* 0x0000001600177305 */ /* 0x000e24000021f000 */
[----:B0-----:R-:W-:Y:S02]  /*15c0*/  IMAD.MOV R18, RZ, RZ, -R23 ;  /* 0x000000ffff127224 */ /* 0x001fe400078e0a17 */
[----:B------:R-:W-:Y:S02]  /*15d0*/  IMAD.MOV.U32 R22, RZ, RZ, RZ ;  /* 0x000000ffff167224 */ /* 0x000fe400078e00ff */
[----:B------:R-:W-:-:S02]  /*15e0*/  IMAD R9, R18, R7, RZ ;  /* 0x0000000712097224 */ /* 0x000fc400078e02ff */
[----:B------:R-:W-:Y:S02]  /*15f0*/  IMAD.MOV.U32 R18, RZ, RZ, RZ ;  /* 0x000000ffff127224 */ /* 0x000fe400078e00ff */
[----:B------:R-:W-:Y:S01]  /*1600*/  IMAD.HI.U32 R9, R23, R9, R22 ;  /* 0x0000000917097227 */ /* 0x000fe200078e0016 */
[----:B------:R-:W-:-:S03]  /*1610*/  IABS R22, R3 ;  /* 0x0000000300167213 */ /* 0x000fc60000000000 */
[----:B------:R-:W-:Y:S01]  /*1620*/  IMAD.HI.U32 R25, R19, R25, R18 ;  /* 0x0000001913197227 */ /* 0x000fe200078e0012 */
[----:B------:R-:W-:-:S03]  /*1630*/  IABS R19, c[0x0][0x1c0] ;  /* 0x0000700000137a13 */ /* 0x000fc60000000000 */
[----:B------:R-:W-:Y:S02]  /*1640*/  IMAD.MOV R22, RZ, RZ, -R22 ;  /* 0x000000ffff167224 */ /* 0x000fe400078e0a16 */
[----:B------:R-:W-:Y:S02]  /*1650*/  IMAD.MOV R19, RZ, RZ, -R19 ;  /* 0x000000ffff137224 */ /* 0x000fe400078e0a13 */
[----:B------:R-:W-:-:S04]  /*1660*/  IMAD.HI.U32 R18, R25, R26, RZ ;  /* 0x0000001a19127227 */ /* 0x000fc800078e00ff */
[----:B------:R-:W-:-:S04]  /*1670*/  IMAD.HI.U32 R9, R9, R24, RZ ;  /* 0x0000001809097227 */ /* 0x000fc800078e00ff */
[----:B------:R-:W-:Y:S02]  /*1680*/  IMAD R17, R18, R19, R26 ;  /* 0x0000001312117224 */ /* 0x000fe400078e021a */
[--C-:B------:R-:W-:Y:S02]  /*1690*/  IMAD R22, R9, R22, R24.reuse ;  /* 0x0000001609167224 */ /* 0x100fe400078e0218 */
[----:B------:R-:W-:Y:S01]  /*16a0*/  IMAD.HI.U32 R25, R25, R24, RZ ;  /* 0x0000001819197227 */ /* 0x000fe200078e00ff */
[----:B------:R-:W-:Y:S02]  /*16b0*/  ISETP.GT.U32.AND P3, PT, R8, R17, PT ;  /* 0x000000110800720c */ /* 0x000fe40003f64070 */
[----:B------:R-:W-:Y:S01]  /*16c0*/  ISETP.GT.U32.AND P0, PT, R7, R22, PT ;  /* 0x000000160700720c */ /* 0x000fe20003f04070 */
[----:B------:R-:W-:-:S05]  /*16d0*/  IMAD R19, R25, R19, R24 ;  /* 0x0000001319137224 */ /* 0x000fca00078e0218 */
[----:B------:R-:W-:-:S05]  /*16e0*/  ISETP.GT.U32.AND P1, PT, R8, R19, PT ;  /* 0x000000130800720c */ /* 0x000fca0003f24070 */
[--C-:B------:R-:W-:Y:S01]  /*16f0*/  @!P3 IMAD.IADD R17, R17, 0x1, -R8.reuse ;  /* 0x000000011111b824 */ /* 0x100fe200078e0a08 */
[----:B------:R-:W-:Y:S01]  /*1700*/  @!P3 IADD3 R18, R18, 0x1, RZ ;  /* 0x000000011212b810 */ /* 0x000fe20007ffe0ff */
[----:B------:R-:W-:Y:S01]  /*1710*/  @!P0 IMAD.IADD R22, R22, 0x1, -R7 ;  /* 0x0000000116168824 */ /* 0x000fe200078e0a07 */
[----:B------:R-:W-:Y:S02]  /*1720*/  @!P0 IADD3 R9, R9, 0x1, RZ ;  /* 0x0000000109098810 */ /* 0x000fe40007ffe0ff */
[----:B------:R-:W-:Y:S02]  /*1730*/  ISETP.GE.U32.AND P6, PT, R17, R8, PT ;  /* 0x000000081100720c */ /* 0x000fe40003fc6070 */
[----:B------:R-:W0:Y:S01]  /*1740*/  S2R R17, SR_TID.X ;  /* 0x0000000000117919 */ /* 0x000e220000002100 */
[-C--:B------:R-:W-:Y:S01]  /*1750*/  ISETP.GE.U32.AND P2, PT, R22, R7.reuse, PT ;  /* 0x000000071600720c */ /* 0x080fe20003f46070 */
[----:B------:R-:W-:Y:S01]  /*1760*/  @!P1 IMAD.IADD R19, R19, 0x1, -R8 ;  /* 0x0000000113139824 */ /* 0x000fe200078e0a08 */
[----:B------:R-:W-:-:S02]  /*1770*/  LOP3.LUT R22, R6, R7, RZ, 0x3c, !PT ;  /* 0x0000000706167212 */ /* 0x000fc400078e3cff */
[----:B------:R-:W-:Y:S02]  /*1780*/  ISETP.GE.AND P0, PT, R4, RZ, PT ;  /* 0x000000ff0400720c */ /* 0x000fe40003f06270 */
[----:B------:R-:W-:Y:S02]  /*1790*/  ISETP.GE.AND P4, PT, R22, RZ, PT ;  /* 0x000000ff1600720c */ /* 0x000fe40003f86270 */
[----:B------:R-:W-:Y:S02]  /*17a0*/  ISETP.GT.AND P3, PT, R2, RZ, PT ;  /* 0x000000ff0200720c */ /* 0x000fe40003f64270 */
[----:B------:R-:W-:Y:S02]  /*17b0*/  @P6 IADD3 R18, R18, 0x1, RZ ;  /* 0x0000000112126810 */ /* 0x000fe40007ffe0ff */
[----:B------:R-:W-:Y:S02]  /*17c0*/  ISETP.NE.AND P6, PT, R3, RZ, PT ;  /* 0x000000ff0300720c */ /* 0x000fe40003fc5270 */
[----:B------:R-:W-:-:S02]  /*17d0*/  @P2 IADD3 R9, R9, 0x1, RZ ;  /* 0x0000000109092810 */ /* 0x000fc40007ffe0ff */
[----:B------:R-:W-:Y:S01]  /*17e0*/  ISETP.GE.U32.AND P5, PT, R19, R8, PT ;  /* 0x000000081300720c */ /* 0x000fe20003fa6070 */
[----:B------:R-:W-:Y:S01]  /*17f0*/  IMAD.MOV.U32 R19, RZ, RZ, c[0x0][0x214] ;  /* 0x00008500ff137624 */ /* 0x000fe200078e00ff */
[----:B------:R-:W-:Y:S01]  /*1800*/  LOP3.LUT R6, R6, c[0x0][0x1c0], RZ, 0x3c, !PT ;  /* 0x0000700006067a12 */ /* 0x000fe200078e3cff */
[----:B------:R-:W-:Y:S01]  /*1810*/  @!P4 IMAD.MOV R9, RZ, RZ, -R9 ;  /* 0x000000ffff09c224 */ /* 0x000fe200078e0a09 */
[----:B------:R-:W-:Y:S01]  /*1820*/  @!P1 IADD3 R25, R25, 0x1, RZ ;  /* 0x0000000119199810 */ /* 0x000fe20007ffe0ff */
[----:B------:R-:W-:Y:S01]  /*1830*/  @!P0 IMAD.MOV R18, RZ, RZ, -R18 ;  /* 0x000000ffff128224 */ /* 0x000fe200078e0a12 */
[----:B------:R-:W-:Y:S02]  /*1840*/  ISETP.GE.AND P2, PT, R6, RZ, PT ;  /* 0x000000ff0600720c */ /* 0x000fe40003f46270 */
[----:B------:R-:W-:Y:S02]  /*1850*/  ISETP.NE.AND P4, PT, RZ, c[0x0][0x1c0], PT ;  /* 0x00007000ff007a0c */ /* 0x000fe40003f85270 */
[----:B------:R-:W-:-:S02]  /*1860*/  LOP3.LUT R6, RZ, c[0x0][0x1c0], RZ, 0x33, !PT ;  /* 0x00007000ff067a12 */ /* 0x000fc400078e33ff */
[----:B------:R-:W-:Y:S02]  /*1870*/  SHF.R.S32.HI R8, RZ, 0x1f, R2 ;  /* 0x0000001fff087819 */ /* 0x000fe40000011402 */
[----:B------:R-:W-:Y:S02]  /*1880*/  ISETP.NE.AND P1, PT, RZ, UR4, PT ;  /* 0x00000004ff007c0c */ /* 0x000fe4000bf25270 */
[----:B0-----:R-:W-:Y:S02]  /*1890*/  SHF.R.S32.HI R4, RZ, 0x1f, R17 ;  /* 0x0000001fff047819 */ /* 0x001fe40000011411 */
[----:B------:R-:W-:Y:S01]  /*18a0*/  LEA.HI.SX32 R22, R2, 0x1, 0x1 ;  /* 0x0000000102167811 */ /* 0x000fe200078f0aff */
[----:B------:R-:W-:Y:S01]  /*18b0*/  @!P3 IMAD.MOV R22, RZ, RZ, R8 ;  /* 0x000000ffff16b224 */ /* 0x000fe200078e0208 */
[----:B------:R-:W-:Y:S02]  /*18c0*/  SEL R19, R19, 0x1, !P1 ;  /* 0x0000000113137807 */ /* 0x000fe40004800000 */
[----:B------:R-:W-:-:S02]  /*18d0*/  SEL R18, R6, R18, !P4 ;  /* 0x0000001206127207 */ /* 0x000fc40006000000 */
[----:B------:R-:W-:Y:S02]  /*18e0*/  @!P6 LOP3.LUT R9, RZ, R7, RZ, 0x33, !PT ;  /* 0x00000007ff09e212 */ /* 0x000fe400078e33ff */
[----:B------:R-:W-:Y:S01]  /*18f0*/  LEA.HI R8, R4, R17, RZ, 0x4 ;  /* 0x0000001104087211 */ /* 0x000fe200078f20ff */
[----:B------:R-:W-:Y:S01]  /*1900*/  IMAD R7, R18, R19, RZ ;  /* 0x0000001312077224 */ /* 0x000fe200078e02ff */
[----:B------:R-:W-:Y:S02]  /*1910*/  @P5 IADD3 R25, R25, 0x1, RZ ;  /* 0x0000000119195810 */ /* 0x000fe40007ffe0ff */
[----:B------:R-:W-:Y:S01]  /*1920*/  ISETP.LT.U32.AND P0, PT, R20, R9, PT ;  /* 0x000000091400720c */ /* 0x000fe20003f01070 */
[----:B------:R-:W-:Y:S01]  /*1930*/  IMAD R7, R22, R7, RZ ;  /* 0x0000000716077224 */ /* 0x000fe200078e02ff */
[----:B------:R-:W-:Y:S01]  /*1940*/  SHF.R.S32.HI R23, RZ, 0x1f, R9 ;  /* 0x0000001fff177819 */ /* 0x000fe20000011409 */
[----:B------:R-:W-:Y:S01]  /*1950*/  @!P2 IMAD.MOV R25, RZ, RZ, -R25 ;  /* 0x000000ffff19a224 */ /* 0x000fe200078e0a19 */
[----:B------:R-:W-:-:S02]  /*1960*/  SHF.R.S32.HI R18, RZ, 0x4, R8 ;  /* 0x00000004ff127819 */ /* 0x000fc40000011408 */
[C---:B------:R-:W-:Y:S02]  /*1970*/  ISETP.LT.AND.EX P2, PT, R21.reuse, R23, PT, P0 ;  /* 0x000000171500720c */ /* 0x040fe40003f41300 */
[----:B------:R-:W-:Y:S02]  /*1980*/  ISETP.GE.AND P0, PT, R18, c[0x0][0x314], PT ;  /* 0x0000c50012007a0c */ /* 0x000fe40003f06270 */
[----:B------:R-:W-:Y:S02]  /*1990*/  LOP3.LUT R22, R8, 0xfffffff0, RZ, 0xc0, !PT ;  /* 0xfffffff008167812 */ /* 0x000fe400078ec0ff */
[----:B------:R-:W-:Y:S01]  /*19a0*/  SEL R9, R20, R9, P2 ;  /* 0x0000000914097207 */ /* 0x000fe20001000000 */
[----:B------:R-:W-:Y:S01]  /*19b0*/  IMAD.MOV.U32 R20, RZ, RZ, -0x800000 ;  /* 0xff800000ff147424 */ /* 0x000fe200078e00ff */
[----:B------:R-:W-:Y:S01]  /*19c0*/  SEL R8, R21, R23, P2 ;  /* 0x0000001715087207 */ /* 0x000fe20001000000 */
[----:B------:R-:W-:Y:S01]  /*19d0*/  IMAD.IADD R23, R17, 0x1, -R22 ;  /* 0x0000000111177824 */ /* 0x000fe200078e0a16 */
[----:B------:R-:W-:-:S05]  /*19e0*/  SEL R6, R6, R25, !P4 ;  /* 0x0000001906067207 */ /* 0x000fca0006000000 */
[----:B------:R-:W-:Y:S05]  /*19f0*/  @P0 BRA `(.L_x_199) ;  /* 0x0000010000000947 */ /* 0x000fea0003800000 */
[----:B------:R-:W-:Y:S02]  /*1a00*/  IADD3 R22, P2, R15, -UR8, RZ ;  /* 0x800000080f167c10 */ /* 0x000fe4000ff5e0ff */
[----:B------:R-:W-:Y:S02]  /*1a10*/  SHF.R.S32.HI R21, RZ, 0x1f, R23 ;  /* 0x0000001fff157819 */ /* 0x000fe40000011417 */
[----:B------:R-:W-:Y:S02]  /*1a20*/  ISETP.GT.U32.AND P0, PT, R22, R23, PT ;  /* 0x000000171600720c */ /* 0x000fe40003f04070 */
[----:B------:R-:W-:-:S04]  /*1a30*/  IADD3.X R22, R5, ~UR7, RZ, P2, !PT ;  /* 0x8000000705167c10 */ /* 0x000fc800097fe4ff */
[----:B------:R-:W-:-:S13]  /*1a40*/  ISETP.GT.AND.EX P0, PT, R22, R21, PT, P0 ;  /* 0x000000151600720c */ /* 0x000fda0003f04300 */
[----:B------:R-:W-:Y:S05]  /*1a50*/  @!P0 BRA `(.L_x_199) ;  /* 0x000000a000008947 */ /* 0x000fea0003800000 */
[----:B------:R-:W-:Y:S01]  /*1a60*/  IADD3 R24, P0, R23, UR8, RZ ;  /* 0x0000000817187c10 */ /* 0x000fe2000ff1e0ff */
[----:B------:R-:W-:Y:S01]  /*1a70*/  IMAD R20, R5, R18, RZ ;  /* 0x0000001205147224 */ /* 0x000fe200078e02ff */
[----:B------:R-:W-:Y:S02]  /*1a80*/  SHF.R.S32.HI R22, RZ, 0x1f, R18 ;  /* 0x0000001fff167819 */ /* 0x000fe40000011412 */
[----:B------:R-:W-:-:S03]  /*1a90*/  IADD3.X R25, R21, UR7, RZ, P0, !PT ;  /* 0x0000000715197c10 */ /* 0x000fc600087fe4ff */
[C---:B------:R-:W-:Y:S02]  /*1aa0*/  IMAD R20, R15.reuse, R22, R20 ;  /* 0x000000160f147224 */ /* 0x040fe400078e0214 */
[----:B------:R-:W-:-:S04]  /*1ab0*/  IMAD.WIDE.U32 R24, R15, R18, R24 ;  /* 0x000000120f187225 */ /* 0x000fc800078e0018 */
[----:B------:R-:W-:Y:S01]  /*1ac0*/  IMAD.IADD R20, R25, 0x1, R20 ;  /* 0x0000000119147824 */ /* 0x000fe200078e0214 */
[----:B------:R-:W-:-:S04]  /*1ad0*/  LEA R26, P0, R24, c[0x0][0x208], 0x2 ;  /* 0x00008200181a7a11 */ /* 0x000fc800078010ff */
[----:B------:R-:W-:-:S05]  /*1ae0*/  LEA.HI.X R27, R24, c[0x0][0x20c], R20, 0x2, P0 ;  /* 0x00008300181b7a11 */ /* 0x000fca00000f1414 */
[----:B------:R0:W5:Y:S04]  /*1af0*/  LDG.E R20, [R26.64] ;  /* 0x0000000a1a147981 */ /* 0x000168000c1e1900 */
.L_x_199:
[----:B------:R-:W-:Y:S05]  /*1b00*/  BSYNC B0 ;  /* 0x0000000000007941 */ /* 0x000fea0003800000 */
.L_x_198:
[C---:B------:R-:W-:Y:S01]  /*1b10*/  ISETP.GT.AND P0, PT, R17.reuse, 0x7f, PT ;  /* 0x0000007f1100780c */ /* 0x040fe20003f04270 */
[----:B------:R-:W-:Y:S01]  /*1b20*/  IMAD.MOV.U32 R29, RZ, RZ, -0x800000 ;  /* 0xff800000ff1d7424 */ /* 0x000fe200078e00ff */
[----:B------:R-:W-:Y:S01]  /*1b30*/  LOP3.LUT P2, RZ, R17, 0x7, RZ, 0xc0, !PT ;  /* 0x0000000711ff7812 */ /* 0x000fe2000784c0ff */
[----:B------:R-:W-:Y:S01]  /*1b40*/  IMAD R19, R6, R19, RZ ;  /* 0x0000001306137224 */ /* 0x000fe200078e02ff */
[----:B------:R-:W-:Y:S01]  /*1b50*/  ISETP.GT.AND P3, PT, R3, RZ, PT ;  /* 0x000000ff0300720c */ /* 0x000fe20003f64270 */
[----:B------:R-:W-:Y:S01]  /*1b60*/  BSSY B1, `(.L_x_200) ;  /* 0x00001ec000017945 */ /* 0x000fe20003800000 */
[----:B------:R-:W-:Y:S01]  /*1b70*/  ISETP.GT.OR P2, PT, R17, 0x7f, P2 ;  /* 0x0000007f1100780c */ /* 0x000fe20001744670 */
[----:B------:R-:W-:-:S06]  /*1b80*/  IMAD.MOV.U32 R28, RZ, RZ, 0x7f800000 ;  /* 0x7f800000ff1c7424 */ /* 0x000fcc00078e00ff */
[----:B------:R-:W-:Y:S01]  /*1b90*/  @!P0 IMAD R23, R18, 0x11, R23 ;  /* 0x0000001112178824 */ /* 0x000fe200078e0217 */
[----:B------:R-:W-:-:S04]  /*1ba0*/  @!P0 LEA.HI R21, R4, R17, RZ, 0x3 ;  /* 0x0000001104158211 */ /* 0x000fc800078f18ff */
[----:B-----5:R-:W-:Y:S01]  /*1bb0*/  @!P0 STS [R23.X4], R20 ;  /* 0x0000001417008388 */ /* 0x020fe20000004800 */
[----:B------:R-:W-:Y:S02]  /*1bc0*/  @!P0 LOP3.LUT R22, R21, 0xfffffff8, RZ, 0xc0, !PT ;  /* 0xfffffff815168812 */ /* 0x000fe400078ec0ff */
[----:B------:R-:W-:-:S03]  /*1bd0*/  @!P0 SHF.R.S32.HI R21, RZ, 0x3, R21 ;  /* 0x00000003ff158819 */ /* 0x000fc60000011415 */
[----:B------:R-:W-:-:S04]  /*1be0*/  @!P0 IMAD.IADD R22, R17, 0x1, -R22 ;  /* 0x0000000111168824 */ /* 0x000fc800078e0a16 */
[----:B------:R-:W-:Y:S01]  /*1bf0*/  @!P0 IMAD R21, R22, 0x11, R21 ;  /* 0x0000001116158824 */ /* 0x000fe200078e0215 */
[----:B------:R-:W-:Y:S06]  /*1c00*/  BAR.SYNC.DEFER_BLOCKING 0x0 ;  /* 0x0000000000007b1d */ /* 0x000fec0000010000 */
[----:B------:R-:W1:Y:S04]  /*1c10*/  @!P0 LDS R29, [R21.X4] ;  /* 0x00000000151d8984 */ /* 0x000e680000004800 */
[----:B-1----:R-:W1:Y:S02]  /*1c20*/  SHFL.BFLY PT, R22, R29, 0x4, 0x1f ;  /* 0x0c801f001d167f89 */ /* 0x002e6400000e0000 */
[----:B-1----:R-:W-:-:S05]  /*1c30*/  FMNMX.FTZ R22, R22, R29, !PT ;  /* 0x0000001d16167209 */ /* 0x002fca0007810000 */
[----:B0-----:R-:W0:Y:S02]  /*1c40*/  SHFL.BFLY PT, R27, R22, 0x2, 0x1f ;  /* 0x0c401f00161b7f89 */ /* 0x001e2400000e0000 */
[----:B0-----:R-:W-:Y:S02]  /*1c50*/  FMNMX.FTZ R27, R22, R27, !PT ;  /* 0x0000001b161b7209 */ /* 0x001fe40007810000 */
[----:B------:R-:W-:-:S03]  /*1c60*/  SHF.R.S32.HI R22, RZ, 0x1f, R3 ;  /* 0x0000001fff167819 */ /* 0x000fc60000011403 */
[----:B------:R-:W0:Y:S02]  /*1c70*/  SHFL.BFLY PT, R18, R27, 0x1, 0x1f ;  /* 0x0c201f001b127f89 */ /* 0x000e2400000e0000 */
[----:B0-----:R-:W-:-:S04]  /*1c80*/  FMNMX.FTZ R18, R27, R18, !PT ;  /* 0x000000121b127209 */ /* 0x001fc80007810000 */
[----:B------:R-:W-:-:S04]  /*1c90*/  FSETP.NEU.FTZ.AND P0, PT, R18, -INF , PT ;  /* 0xff8000001200780b */ /* 0x000fc80003f1d000 */
[----:B------:R-:W-:-:S05]  /*1ca0*/  FSEL R18, R18, RZ, P0 ;  /* 0x000000ff12127208 */ /* 0x000fca0000000000 */
[----:B------:R-:W-:-:S04]  /*1cb0*/  FADD.FTZ R25, -R18, R29 ;  /* 0x0000001d12197221 */ /* 0x000fc80000010100 */
[----:B------:R-:W-:-:S06]  /*1cc0*/  FMUL.FTZ R25, R25, 1.4426950216293334961 ;  /* 0x3fb8aa3b19197820 */ /* 0x000fcc0000410000 */
[----:B------:R-:W0:Y:S02]  /*1cd0*/  MUFU.EX2 R25, R25 ;  /* 0x0000001900197308 */ /* 0x000e240000000800 */
[----:B0-----:R-:W0:Y:S02]  /*1ce0*/  SHFL.BFLY PT, R24, R25, 0x4, 0x1f ;  /* 0x0c801f0019187f89 */ /* 0x001e2400000e0000 */
[----:B0-----:R-:W-:-:S05]  /*1cf0*/  FADD.FTZ R24, R25, R24 ;  /* 0x0000001819187221 */ /* 0x001fca0000010000 */
[----:B------:R-:W0:Y:S02]  /*1d00*/  SHFL.BFLY PT, R23, R24, 0x2, 0x1f ;  /* 0x0c401f0018177f89 */ /* 0x000e2400000e0000 */
[----:B0-----:R-:W-:-:S05]  /*1d10*/  FADD.FTZ R23, R24, R23 ;  /* 0x0000001718177221 */ /* 0x001fca0000010000 */
[----:B------:R-:W0:Y:S02]  /*1d20*/  SHFL.BFLY PT, R20, R23, 0x1, 0x1f ;  /* 0x0c201f0017147f89 */ /* 0x000e2400000e0000 */
[----:B0-----:R-:W-:Y:S01]  /*1d30*/  FADD.FTZ R21, R23, R20 ;  /* 0x0000001417157221 */ /* 0x001fe20000010000 */
[----:B------:R-:W-:Y:S01]  /*1d40*/  LEA.HI.SX32 R20, R3, 0x1, 0x1 ;  /* 0x0000000103147811 */ /* 0x000fe200078f0aff */
[----:B------:R-:W-:-:S03]  /*1d50*/  @!P3 IMAD.MOV R20, RZ, RZ, R22 ;  /* 0x000000ffff14b224 */ /* 0x000fc600078e0216 */
[----:B------:R-:W-:Y:S01]  /*1d60*/  FSETP.NE.FTZ.AND P0, PT, R21, RZ, PT ;  /* 0x000000ff1500720b */ /* 0x000fe20003f15000 */
[----:B------:R-:W-:-:S12]  /*1d70*/  IMAD R6, R19, R20, RZ ;  /* 0x0000001413067224 */ /* 0x000fd800078e02ff */
[----:B------:R-:W0:Y:S02]  /*1d80*/  @P0 MUFU.LG2 R21, R21 ;  /* 0x0000001500150308 */ /* 0x000e240000000c00 */
[----:B0-----:R-:W-:Y:S01]  /*1d90*/  @P0 FFMA.FTZ R28, R21, 0.69314718246459960938, R18 ;  /* 0x3f317218151c0823 */ /* 0x001fe20000010012 */
[----:B------:R-:W-:Y:S05]  /*1da0*/  @P2 BRA `(.L_x_201) ;  /* 0x00001c7000002947 */ /* 0x000fea0003800000 */
[----:B------:R-:W-:Y:S01]  /*1db0*/  ULDC.U8 UR4, c[0x0][0x328] ;  /* 0x0000ca0000047ab9 */ /* 0x000fe20000000000 */
[----:B------:R-:W-:Y:S02]  /*1dc0*/  LEA.HI R4, R4, R17, RZ, 0x3 ;  /* 0x0000001104047211 */ /* 0x000fe400078f18ff */
[----:B------:R-:W-:Y:S02]  /*1dd0*/  ISETP.NE.AND P2, PT, RZ, UR4, PT ;  /* 0x00000004ff007c0c */ /* 0x000fe4000bf45270 */
[----:B------:R-:W-:-:S04]  /*1de0*/  SHF.R.S32.HI R4, RZ, 0x3, R4 ;  /* 0x00000003ff047819 */ /* 0x000fc80000011404 */
[----:B------:R-:W-:-:S04]  /*1df0*/  IADD3 R36, P0, R4, UR8, RZ ;  /* 0x0000000804247c10 */ /* 0x000fc8000ff1e0ff */
[----:B------:R-:W-:-:S03]  /*1e00*/  LEA.HI.X.SX32 R37, R4, UR7, 0x1, P0 ;  /* 0x0000000704257c11 */ /* 0x000fc600080f0eff */
        /* <DEDUP_REMOVED lines=43> */
.L_x_204:
        /* <DEDUP_REMOVED lines=22> */
.L_x_205:
[----:B------:R-:W-:Y:S05]  /*2220*/  BSYNC B0 ;  /* 0x0000000000007941 */ /* 0x000fea0003800000 */
.L_x_203:
[----:B------:R-:W-:Y:S01]  /*2230*/  LOP3.LUT R19, R17, R0, RZ, 0xfc, !PT ;  /* 0x0000000011137212 */ /* 0x000fe200078efcff */
[----:B------:R-:W-:Y:S03]  /*2240*/  BSSY B0, `(.L_x_206) ;  /* 0x0000028000007945 */ /* 0x000fe60003800000 */
[----:B------:R-:W-:-:S13]  /*2250*/  ISETP.NE.U32.AND P0, PT, R19, RZ, PT ;  /* 0x000000ff1300720c */ /* 0x000fda0003f05070 */
[----:B------:R-:W-:Y:S05]  /*2260*/  @!P0 BRA `(.L_x_207) ;  /* 0x000000f000008947 */ /* 0x000fea0003800000 */
[----:B------:R-:W-:Y:S01]  /*2270*/  IMAD.MOV.U32 R24, RZ, RZ, R30 ;  /* 0x000000ffff187224 */ /* 0x000fe200078e001e */
[----:B------:R-:W-:Y:S02]  /*2280*/  MOV R23, R0 ;  /* 0x0000000000177202 */ /* 0x000fe40000000f00 */
[----:B------:R-:W-:Y:S02]  /*2290*/  MOV R22, 0x22b0 ;  /* 0x000022b000167802 */ /* 0x000fe40000000f00 */
[----:B------:R-:W-:Y:S05]  /*22a0*/  CALL.REL.NOINC `($__internal_4_$__cuda_sm20_div_s64) ;  /* 0x0000231000007944 */ /* 0x000fea0003c00000 */
        /* <DEDUP_REMOVED lines=11> */
.L_x_207:
        /* <DEDUP_REMOVED lines=22> */
.L_x_208:
[----:B------:R-:W-:Y:S05]  /*24c0*/  BSYNC B0 ;  /* 0x0000000000007941 */ /* 0x000fea0003800000 */
.L_x_206:
        /* <DEDUP_REMOVED lines=11> */
[----:B------:R-:W-:Y:S05]  /*2580*/  CALL.REL.NOINC `($__internal_4_$__cuda_sm20_div_s64) ;  /* 0x0000203000007944 */ /* 0x000fea0003c00000 */
[----:B------:R-:W-:-:S04]  /*2590*/  IADD3 R17, P0, RZ, -R20, RZ ;  /* 0x80000014ff117210 */ /* 0x000fc80007f1e0ff */
[----:B------:R-:W-:Y:S01]  /*25a0*/  IADD3.X R18, RZ, ~R21, RZ, P0, !PT ;  /* 0x80000015ff127210 */ /* 0x000fe200007fe4ff */
[----:B------:R-:W-:-:S04]  /*25b0*/  IMAD.WIDE.U32 R36, R5, R17, R36 ;  /* 0x0000001105247225 */ /* 0x000fc800078e0024 */
[----:B------:R-:W-:-:S04]  /*25c0*/  IMAD R18, R18, R5, RZ ;  /* 0x0000000512127224 */ /* 0x000fc800078e02ff */
[----:B------:R-:W-:-:S05]  /*25d0*/  IMAD R4, R4, R17, R18 ;  /* 0x0000001104047224 */ /* 0x000fca00078e0212 */
[----:B------:R-:W-:Y:S01]  /*25e0*/  IADD3 R4, R37, R4, RZ ;  /* 0x0000000425047210 */ /* 0x000fe20007ffe0ff */
[----:B------:R-:W-:Y:S05]  /*25f0*/  BRA `(.L_x_211) ;  /* 0x0000016000007947 */ /* 0x000fea0003800000 */
.L_x_210:
        /* <DEDUP_REMOVED lines=22> */
.L_x_211:
[----:B------:R-:W-:Y:S05]  /*2760*/  BSYNC B0 ;  /* 0x0000000000007941 */ /* 0x000fea0003800000 */
.L_x_209:
        /* <DEDUP_REMOVED lines=38> */
[----:B------:R-:W-:Y:S05]  /*29d0*/  CALL.REL.NOINC `($__internal_4_$__cuda_sm20_div_s64) ;  /* 0x00001be000007944 */ /* 0x000fea0003c00000 */
        /* <DEDUP_REMOVED lines=12> */
.L_x_213:
        /* <DEDUP_REMOVED lines=23> */
.L_x_214:
[----:B------:R-:W-:Y:S05]  /*2c10*/  BSYNC B0 ;  /* 0x0000000000007941 */ /* 0x000fea0003800000 */
.L_x_212:
        /* <DEDUP_REMOVED lines=19> */
.L_x_216:
        /* <DEDUP_REMOVED lines=22> */
.L_x_217:
[----:B------:R-:W-:Y:S05]  /*2eb0*/  BSYNC B0 ;  /* 0x0000000000007941 */ /* 0x000fea0003800000 */
.L_x_215:
        /* <DEDUP_REMOVED lines=10> */
[----:B------:R-:W-:Y:S02]  /*2f60*/  IADD3 R17, P0, RZ, -R20, RZ ;  /* 0x80000014ff117210 */ /* 0x000fe40007f1e0ff */
[----:B------:R-:W-:Y:S02]  /*2f70*/  MOV R22, R42 ;  /* 0x0000002a00167202 */ /* 0x000fe40000000f00 */
[----:B------:R-:W-:Y:S02]  /*2f80*/  IADD3.X R18, RZ, ~R21, RZ, P0, !PT ;  /* 0x80000015ff127210 */ /* 0x000fe400007fe4ff */
[----:B------:R-:W-:-:S03]  /*2f90*/  MOV R23, R43 ;  /* 0x0000002b00177202 */ /* 0x000fc60000000f00 */
[----:B------:R-:W-:Y:S02]  /*2fa0*/  IMAD R18, R18, R13, RZ ;  /* 0x0000000d12127224 */ /* 0x000fe400078e02ff */
[----:B------:R-:W-:-:S04]  /*2fb0*/  IMAD.WIDE.U32 R22, R13, R17, R22 ;  /* 0x000000110d167225 */ /* 0x000fc800078e0016 */
[----:B------:R-:W-:Y:S01]  /*2fc0*/  IMAD R17, R12, R17, R18 ;  /* 0x000000110c117224 */ /* 0x000fe200078e0212 */
[----:B------:R-:W-:-:S04]  /*2fd0*/  MOV R13, R22 ;  /* 0x00000016000d7202 */ /* 0x000fc80000000f00 */
[----:B------:R-:W-:Y:S01]  /*2fe0*/  IADD3 R17, R23, R17, RZ ;  /* 0x0000001117117210 */ /* 0x000fe20007ffe0ff */
[----:B------:R-:W-:Y:S05]  /*2ff0*/  BRA `(.L_x_220) ;  /* 0x0000017000007947 */ /* 0x000fea0003800000 */
.L_x_219:
        /* <DEDUP_REMOVED lines=12> */
[----:B------:R-:W-:Y:S02]  /*30c0*/  IMAD R18, R13, R17, R42 ;  /* 0x000000110d127224 */ /* 0x000fe400078e022a */
[----:B------:R-:W-:-:S03]  /*30d0*/  IMAD.MOV.U32 R17, RZ, RZ, RZ ;  /* 0x000000ffff117224 */ /* 0x000fc600078e00ff */
        /* <DEDUP_REMOVED lines=9> */
.L_x_220:
[----:B------:R-:W-:Y:S05]  /*3170*/  BSYNC B0 ;  /* 0x0000000000007941 */ /* 0x000fea0003800000 */
.L_x_218:
[----:B------:R-:W-:Y:S01]  /*3180*/  SHF.R.S32.HI R19, RZ, 0x1f, R7 ;  /* 0x0000001fff137819 */ /* 0x000fe20000011407 */
[-C--:B------:R-:W-:Y:S01]  /*3190*/  IMAD R12, R21, R7.reuse, RZ ;  /* 0x00000007150c7224 */ /* 0x080fe200078e02ff */
[----:B------:R-:W-:Y:S01]  /*31a0*/  SHF.R.S32.HI R18, RZ, 0x1f, R2 ;  /* 0x0000001fff127819 */ /* 0x000fe20000011402 */
[----:B------:R-:W-:Y:S01]  /*31b0*/  IMAD.WIDE.U32 R42, R20, R7, RZ ;  /* 0x00000007142a7225 */ /* 0x000fe200078e00ff */
[----:B------:R-:W-:Y:S03]  /*31c0*/  BSSY B0, `(.L_x_221) ;  /* 0x0000039000007945 */ /* 0x000fe60003800000 */
[----:B------:R-:W-:Y:S01]  /*31d0*/  IMAD R7, R19, R20, R12 ;  /* 0x0000001413077224 */ /* 0x000fe200078e020c */
[----:B------:R-:W-:Y:S01]  /*31e0*/  LOP3.LUT R12, R41, R10, RZ, 0xfc, !PT ;  /* 0x0000000a290c7212 */ /* 0x000fe200078efcff */
[----:B------:R-:W-:Y:S02]  /*31f0*/  IMAD R47, R25, c[0x0][0x214], RZ ;  /* 0x00008500192f7a24 */ /* 0x000fe400078e02ff */
[-C--:B------:R-:W-:Y:S01]  /*3200*/  IMAD R17, R17, R2.reuse, RZ ;  /* 0x0000000211117224 */ /* 0x080fe200078e02ff */
        /* <DEDUP_REMOVED lines=16> */
[----:B------:R-:W-:Y:S05]  /*3310*/  CALL.REL.NOINC `($__internal_4_$__cuda_sm20_div_s64) ;  /* 0x000012a000007944 */ /* 0x000fea0003c00000 */
        /* <DEDUP_REMOVED lines=12> */
.L_x_222:
        /* <DEDUP_REMOVED lines=23> */
.L_x_223:
[----:B------:R-:W-:Y:S05]  /*3550*/  BSYNC B0 ;  /* 0x0000000000007941 */ /* 0x000fea0003800000 */
.L_x_221:
        /* <DEDUP_REMOVED lines=29> */
.L_x_225:
        /* <DEDUP_REMOVED lines=23> */
.L_x_226:
[----:B------:R-:W-:Y:S05]  /*38a0*/  BSYNC B0 ;  /* 0x0000000000007941 */ /* 0x000fea0003800000 */
.L_x_224:
[----:B------:R-:W-:-:S04]  /*38b0*/  IADD3 R31, P1, P0, R36, R32, R30 ;  /* 0x00000020241f7210 */ /* 0x000fc8000783e01e */
[----:B------:R-:W-:Y:S02]  /*38c0*/  IADD3 R31, P3, P2, R42, R31, R46 ;  /* 0x0000001f2a1f7210 */ /* 0x000fe40007a7e02e */
[----:B------:R-:W-:Y:S01]  /*38d0*/  IADD3.X R0, R4, R5, R0, P1, P0 ;  /* 0x0000000504007210 */ /* 0x000fe20000fe0400 */
[----:B------:R-:W-:Y:S01]  /*38e0*/  IMAD R5, R21, R6, RZ ;  /* 0x0000000615057224 */ /* 0x000fe200078e02ff */
[----:B------:R-:W-:Y:S02]  /*38f0*/  IADD3 R44, P1, P0, R48, R31, R44 ;  /* 0x0000001f302c7210 */ /* 0x000fe4000783e02c */
[----:B------:R-:W-:Y:S02]  /*3900*/  IADD3.X R0, R7, R0, R2, P3, P2 ;  /* 0x0000000007007210 */ /* 0x000fe40001fe4402 */
[----:B------:R-:W-:Y:S02]  /*3910*/  SHF.R.S32.HI R2, RZ, 0x1f, R6 ;  /* 0x0000001fff027819 */ /* 0x000fe40000011406 */
[----:B------:R-:W-:-:S02]  /*3920*/  IADD3.X R45, R11, R0, R12, P1, P0 ;  /* 0x000000000b2d7210 */ /* 0x000fc40000fe040c */
[----:B------:R-:W-:Y:S01]  /*3930*/  SHF.R.S32.HI R0, RZ, 0x1f, R3 ;  /* 0x0000001fff007819 */ /* 0x000fe20000011403 */
[-C--:B------:R-:W-:Y:S02]  /*3940*/  IMAD R2, R2, R20.reuse, R5 ;  /* 0x0000001402027224 */ /* 0x080fe400078e0205 */
[----:B------:R-:W-:-:S04]  /*3950*/  IMAD.WIDE.U32 R44, R6, R20, R44 ;  /* 0x00000014062c7225 */ /* 0x000fc800078e002c */
[----:B------:R-:W-:Y:S02]  /*3960*/  IMAD R5, R8, R3, RZ ;  /* 0x0000000308057224 */ /* 0x000fe400078e02ff */
        /* <DEDUP_REMOVED lines=8> */
.L_x_202:
[----:B------:R-:W-:-:S04]  /*39f0*/  LEA R2, P0, R36, c[0x0][0x200], 0x2 ;  /* 0x0000800024027a11 */ /* 0x000fc800078010ff */
[----:B------:R-:W-:-:S05]  /*3a00*/  LEA.HI.X R3, R36, c[0x0][0x204], R37, 0x2, P0 ;  /* 0x0000810024037a11 */ /* 0x000fca00000f1425 */
[----:B------:R0:W-:Y:S04]  /*3a10*/  STG.E [R2.64], R28 ;  /* 0x0000001c02007986 */ /* 0x0001e8000c10190a */
.L_x_201:
[----:B------:R-:W-:Y:S05]  /*3a20*/  BSYNC B1 ;  /* 0x0000000000017941 */ /* 0x000fea0003800000 */
.L_x_200:
[----:B0-----:R-:W0:Y:S01]  /*3a30*/  S2R R2, SR_TID.X ;  /* 0x0000000000027919 */ /* 0x001e220000002100 */
[----:B------:R-:W-:Y:S01]  /*3a40*/  IMAD.MOV.U32 R13, RZ, RZ, RZ ;  /* 0x000000ffff0d7224 */ /* 0x000fe200078e00ff */
[----:B------:R-:W-:Y:S01]  /*3a50*/  CS2R R10, SRZ ;  /* 0x00000000000a7805 */ /* 0x000fe2000001ff00 */
[----:B------:R-:W-:Y:S01]  /*3a60*/  CS2R R8, SRZ ;  /* 0x0000000000087805 */ /* 0x000fe2000001ff00 */
[----:B------:R-:W-:Y:S01]  /*3a70*/  CS2R R6, SRZ ;  /* 0x0000000000067805 */ /* 0x000fe2000001ff00 */
[----:B------:R-:W-:Y:S01]  /*3a80*/  CS2R R4, SRZ ;  /* 0x0000000000047805 */ /* 0x000fe2000001ff00 */
[----:B0-----:R-:W-:-:S04]  /*3a90*/  SHF.R.S32.HI R3, RZ, 0x1f, R2 ;  /* 0x0000001fff037819 */ /* 0x001fc80000011402 */
[----:B------:R-:W-:-:S04]  /*3aa0*/  LEA.HI R0, R3, R2, RZ, 0x3 ;  /* 0x0000000203007211 */ /* 0x000fc800078f18ff */
[----:B------:R-:W-:-:S05]  /*3ab0*/  LOP3.LUT R35, R0, 0xfffffff8, RZ, 0xc0, !PT ;  /* 0xfffffff800237812 */ /* 0x000fca00078ec0ff */
[----:B------:R-:W-:-:S05]  /*3ac0*/  IMAD.IADD R35, R2, 0x1, -R35 ;  /* 0x0000000102237824 */ /* 0x000fca00078e0a23 */
[----:B------:R-:W-:-:S04]  /*3ad0*/  ISETP.GE.AND P0, PT, R35, c[0x0][0x314], PT ;  /* 0x0000c50023007a0c */ /* 0x000fc80003f06270 */
[----:B------:R-:W-:-:S13]  /*3ae0*/  ISETP.LT.AND P0, PT, R2, 0x80, !P0 ;  /* 0x000000800200780c */ /* 0x000fda0004701270 */
[----:B------:R-:W-:Y:S01]  /*3af0*/  @P0 FADD.FTZ R3, -R28, R29 ;  /* 0x0000001d1c030221 */ /* 0x000fe20000010100 */
[----:B------:R-:W-:Y:S01]  /*3b00*/  SHF.R.S32.HI R28, RZ, 0x3, R0 ;  /* 0x00000003ff1c7819 */ /* 0x000fe20000011400 */
[----:B------:R-:W-:Y:S02]  /*3b10*/  IMAD.MOV.U32 R0, RZ, RZ, c[0x0][0x314] ;  /* 0x0000c500ff007624 */ /* 0x000fe400078e00ff */
[----:B------:R-:W-:Y:S02]  /*3b20*/  @P0 FMUL.FTZ R3, R3, 1.4426950216293334961 ;  /* 0x3fb8aa3b03030820 */ /* 0x000fe40000410000 */
[C---:B------:R-:W-:Y:S02]  /*3b30*/  @P0 IMAD R2, R35.reuse, 0x11, R28 ;  /* 0x0000001123020824 */ /* 0x040fe400078e021c */
[----:B------:R-:W-:Y:S02]  /*3b40*/  IMAD.SHL.U32 R35, R35, 0x4, RZ ;  /* 0x0000000423237824 */ /* 0x000fe400078e00ff */
[----:B------:R-:W0:Y:S03]  /*3b50*/  @P0 MUFU.EX2 R3, R3 ;  /* 0x0000000300030308 */ /* 0x000e260000000800 */
[----:B------:R-:W-:-:S02]  /*3b60*/  IADD3 R34, R35, 0x20, RZ ;  /* 0x0000002023227810 */ /* 0x000fc40007ffe0ff */
[----:B------:R-:W-:Y:S01]  /*3b70*/  IADD3 R33, R35, 0x40, RZ ;  /* 0x0000004023217810 */ /* 0x000fe20007ffe0ff */
[----:B0-----:R0:W-:Y:S04]  /*3b80*/  @P0 STS [R2.X4], R3 ;  /* 0x0000000302000388 */ /* 0x0011e80000004800 */
[----:B------:R-:W-:Y:S01]  /*3b90*/  BAR.SYNC.DEFER_BLOCKING 0x0 ;  /* 0x0000000000007b1d */ /* 0x000fe20000010000 */
[----:B------:R-:W-:Y:S01]  /*3ba0*/  ISETP.GE.AND P0, PT, R0, 0x1, PT ;  /* 0x000000010000780c */ /* 0x000fe20003f06270 */
[----:B------:R-:W-:Y:S01]  /*3bb0*/  IMAD.MOV.U32 R0, RZ, RZ, RZ ;  /* 0x000000ffff007224 */ /* 0x000fe200078e00ff */
[----:B0-----:R-:W-:-:S11]  /*3bc0*/  CS2R R2, SRZ ;  /* 0x0000000000027805 */ /* 0x001fd6000001ff00 */
        /* <DEDUP_REMOVED lines=24> */
.L_x_230:
        /* <DEDUP_REMOVED lines=15> */
.L_x_229:
[----:B------:R-:W-:Y:S05]  /*3e40*/  BSYNC B0 ;  /* 0x0000000000007941 */ /* 0x000fea0003800000 */
.L_x_228:
        /* <DEDUP_REMOVED lines=19> */
.L_x_227:
        /* <DEDUP_REMOVED lines=42> */
[-C--:B------:R-:W-:Y:S01]  /*4220*/  @!P1 LOP3.LUT R4, RZ, R5.reuse, RZ, 0x33, !PT ;  /* 0x00000005ff049212 */ /* 0x080fe200078e33ff */
[----:B0-----:R-:W-:Y:S02]  /*4230*/  IMAD.MOV R2, RZ, RZ, -R13 ;  /* 0x000000ffff027224 */ /* 0x001fe400078e0a0d */
[----:B------:R-:W-:Y:S02]  /*4240*/  IMAD.MOV.U32 R12, RZ, RZ, RZ ;  /* 0x000000ffff0c7224 */ /* 0x000fe400078e00ff */
[----:B------:R-:W-:Y:S02]  /*4250*/  IMAD R5, R4, R5, RZ ;  /* 0x0000000504057224 */ /* 0x000fe400078e02ff */
[----:B------:R-:W-:Y:S02]  /*4260*/  IMAD R2, R2, R3, RZ ;  /* 0x0000000302027224 */ /* 0x000fe400078e02ff */
[----:B------:R-:W-:-:S02]  /*4270*/  IMAD.IADD R10, R28, 0x1, -R5 ;  /* 0x000000011c0a7824 */ /* 0x000fc400078e0a05 */
        /* <DEDUP_REMOVED lines=29> */
[----:B------:R-:W-:Y:S02]  /*4450*/  IMAD R0, R0, c[0x0][0x1e8], RZ ;  /* 0x00007a0000007a24 */ /* 0x000fe400078e02ff */
[----:B------:R-:W-:Y:S02]  /*4460*/  IMAD.IADD R13, R13, 0x1, R2 ;  /* 0x000000010d0d7824 */ /* 0x000fe400078e0202 */
        /* <DEDUP_REMOVED lines=21> */
        .weak           $__internal_4_$__cuda_sm20_div_s64
        .type           $__internal_4_$__cuda_sm20_div_s64,@function
        .size           $__internal_4_$__cuda_sm20_div_s64,(.L_x_6264 - $__internal_4_$__cuda_sm20_div_s64)
$__internal_4_$__cuda_sm20_div_s64:
        /* <DEDUP_REMOVED lines=29> */
[----:B------:R-:W-:-:S04]  /*4790*/  IMAD.X R26, RZ, RZ, ~R26, P0 ;  /* 0x000000ffff1a7224 */ /* 0x000fc800000e0e1a */
[----:B------:R-:W-:-:S04]  /*47a0*/  IMAD.WIDE.U32 R34, P5, R35, R26, R34 ;  /* 0x0000001a23227225 */ /* 0x000fc800078a0022 */
[C---:B------:R-:W-:Y:S02]  /*47b0*/  IMAD R21, R27.reuse, R26, RZ ;  /* 0x0000001a1b157224 */ /* 0x040fe400078e02ff */
[----:B------:R-:W-:-:S04]  /*47c0*/  IMAD.HI.U32 R20, P4, R27, R20, R34 ;  /* 0x000000141b147227 */ /* 0x000fc80007880022 */
[----:B------:R-:W-:Y:S01]  /*47d0*/  IMAD.HI.U32 R19, R27, R26, RZ ;  /* 0x0000001a1b137227 */ /* 0x000fe200078e00ff */
[----:B------:R-:W-:Y:S02]  /*47e0*/  IADD3 R21, P3, R21, R20, RZ ;  /* 0x0000001415157210 */ /* 0x000fe40007f7e0ff */
[-C--:B------:R-:W-:Y:S01]  /*47f0*/  IADD3 R20, P0, RZ, -R18.reuse, RZ ;  /* 0x80000012ff147210 */ /* 0x080fe20007f1e0ff */
[----:B------:R-:W-:Y:S02]  /*4800*/  IMAD.X R27, R19, 0x1, R27, P5 ;  /* 0x00000001131b7824 */ /* 0x000fe400028e061b */
[----:B------:R-:W-:Y:S01]  /*4810*/  IMAD.MOV.U32 R35, RZ, RZ, RZ ;  /* 0x000000ffff237224 */ /* 0x000fe200078e00ff */
[----:B------:R-:W-:Y:S01]  /*4820*/  SEL R20, R20, R18, !P2 ;  /* 0x0000001214147207 */ /* 0x000fe20005000000 */
[----:B------:R-:W-:-:S04]  /*4830*/  IMAD.X R26, RZ, RZ, ~R17, P0 ;  /* 0x000000ffff1a7224 */ /* 0x000fc800000e0e11 */
        /* <DEDUP_REMOVED lines=14> */
[-C--:B------:R-:W-:Y:S01]  /*4920*/  IMAD R34, R26, R38.reuse, R21 ;  /* 0x000000261a227224 */ /* 0x080fe200078e0215 */
[----:B------:R-:W-:-:S03]  /*4930*/  IADD3 R21, P3, R20, -R38, RZ ;  /* 0x8000002614157210 */ /* 0x000fc60007f7e0ff */
[----:B------:R-:W-:Y:S01]  /*4940*/  IMAD.X R19, R19, 0x1, ~R34, P0 ;  /* 0x0000000113137824 */ /* 0x000fe200000e0e22 */
[----:B------:R-:W-:-:S04]  /*4950*/  IADD3 R34, P2, R27, 0x1, RZ ;  /* 0x000000011b227810 */ /* 0x000fc80007f5e0ff */
[----:B------:R-:W-:-:S04]  /*4960*/  ISETP.GE.U32.AND.EX P4, PT, R19, R39, PT, P4 ;  /* 0x000000271300720c */ /* 0x000fc80003f86140 */
[----:B------:R-:W-:Y:S01]  /*4970*/  SEL R21, R21, R20, P4 ;  /* 0x0000001415157207 */ /* 0x000fe20002000000 */
[----:B------:R-:W-:Y:S01]  /*4980*/  IMAD.X R20, R19, 0x1, ~R39, P3 ;  /* 0x0000000113147824 */ /* 0x000fe200018e0e27 */
[----:B------:R-:W-:Y:S02]  /*4990*/  SEL R34, R34, R27, P4 ;  /* 0x0000001b22227207 */ /* 0x000fe40002000000 */
[----:B------:R-:W-:Y:S01]  /*49a0*/  ISETP.GE.U32.AND P0, PT, R21, R38, PT ;  /* 0x000000261500720c */ /* 0x000fe20003f06070 */
[----:B------:R-:W-:Y:S01]  /*49b0*/  IMAD.X R21, RZ, RZ, R26, P2 ;  /* 0x000000ffff157224 */ /* 0x000fe200010e061a */
[----:B------:R-:W-:Y:S02]  /*49c0*/  SEL R19, R20, R19, P4 ;  /* 0x0000001314137207 */ /* 0x000fe40002000000 */
[----:B------:R-:W-:Y:S02]  /*49d0*/  IADD3 R27, P2, R34, 0x1, RZ ;  /* 0x00000001221b7810 */ /* 0x000fe40007f5e0ff */
[----:B------:R-:W-:Y:S01]  /*49e0*/  SEL R21, R21, R26, P4 ;  /* 0x0000001a15157207 */ /* 0x000fe20002000000 */
[----:B------:R-:W-:Y:S01]  /*49f0*/  IMAD.MOV.U32 R26, RZ, RZ, R22 ;  /* 0x000000ffff1a7224 */ /* 0x000fe200078e0016 */
[----:B------:R-:W-:-:S02]  /*4a00*/  ISETP.GE.U32.AND.EX P0, PT, R19, R39, PT, P0 ;  /* 0x000000271300720c */ /* 0x000fc40003f06100 */
[----:B------:R-:W-:Y:S02]  /*4a10*/  IADD3.X R20, RZ, R21, RZ, P2, !PT ;  /* 0x00000015ff147210 */ /* 0x000fe400017fe4ff */
[----:B------:R-:W-:Y:S02]  /*4a20*/  SEL R27, R27, R34, P0 ;  /* 0x000000221b1b7207 */ /* 0x000fe40000000000 */
[----:B------:R-:W-:Y:S02]  /*4a30*/  LOP3.LUT R19, R23, R17, RZ, 0x3c, !PT ;  /* 0x0000001117137212 */ /* 0x000fe400078e3cff */
[----:B------:R-:W-:Y:S02]  /*4a40*/  SEL R21, R20, R21, P0 ;  /* 0x0000001514157207 */ /* 0x000fe40000000000 */
[----:B------:R-:W-:Y:S02]  /*4a50*/  IADD3 R20, P2, RZ, -R27, RZ ;  /* 0x8000001bff147210 */ /* 0x000fe40007f5e0ff */
[----:B------:R-:W-:-:S02]  /*4a60*/  ISETP.GE.AND P3, PT, R19, RZ, PT ;  /* 0x000000ff1300720c */ /* 0x000fc40003f66270 */
[----:B------:R-:W-:Y:S01]  /*4a70*/  ISETP.NE.U32.AND P0, PT, R24, RZ, PT ;  /* 0x000000ff1800720c */ /* 0x000fe20003f05070 */
[----:B------:R-:W-:Y:S01]  /*4a80*/  IMAD.X R24, RZ, RZ, ~R21, P2 ;  /* 0x000000ffff187224 */ /* 0x000fe200010e0e15 */
[----:B------:R-:W-:Y:S01]  /*4a90*/  SEL R20, R20, R27, !P3 ;  /* 0x0000001b14147207 */ /* 0x000fe20005800000 */
[----:B------:R-:W-:Y:S01]  /*4aa0*/  IMAD.MOV.U32 R27, RZ, RZ, 0x0 ;  /* 0x00000000ff1b7424 */ /* 0x000fe200078e00ff */
[----:B------:R-:W-:Y:S02]  /*4ab0*/  ISETP.NE.AND.EX P0, PT, R23, RZ, PT, P0 ;  /* 0x000000ff1700720c */ /* 0x000fe40003f05300 */
[----:B------:R-:W-:Y:S02]  /*4ac0*/  SEL R24, R24, R21, !P3 ;  /* 0x0000001518187207 */ /* 0x000fe40005800000 */
[----:B------:R-:W-:Y:S02]  /*4ad0*/  SEL R20, R20, 0xffffffff, P0 ;  /* 0xffffffff14147807 */ /* 0x000fe40000000000 */
[----:B------:R-:W-:Y:S01]  /*4ae0*/  SEL R21, R24, 0xffffffff, P0 ;  /* 0xffffffff18157807 */ /* 0x000fe20000000000 */
[----:B------:R-:W-:Y:S06]  /*4af0*/  RET.REL.NODEC R26 `(_ZN5flash32flash_fwd_splitkv_combine_kernelI23Flash_fwd_kernel_traitsILi96ELi64ELi128ELi4ELb0ELb0EN7cutlass10bfloat16_tE19Flash_kernel_traitsILi96ELi64ELi128ELi4ES3_EELi16ELi3ELb0EEEvNS_16Flash_fwd_paramsE) ;  /* 0xffffb5001a007950 */ /* 0x000fec0003c3ffff */
.L_x_231:
        /* <DEDUP_REMOVED lines=16> */
.L_x_6264:


//--------------------- .text._ZN5flash32flash_fwd_splitkv_combine_kernelI23Flash_fwd_kernel_traitsILi96ELi64ELi128ELi4ELb0ELb0EN7cutlass10bfloat16_tE19Flash_kernel_traitsILi96ELi64ELi128ELi4ES3_EELi16ELi2ELb0EEEvNS_16Flash_fwd_paramsE --------------------------
	.section	.text._ZN5flash32flash_fwd_splitkv_combine_kernelI23Flash_fwd_kernel_traitsILi96ELi64ELi128ELi4ELb0ELb0EN7cutlass10bfloat16_tE19Flash_kernel_traitsILi96ELi64ELi128ELi4ES3_EELi16ELi2ELb0EEEvNS_16Flash_fwd_paramsE,"ax",@progbits
	.sectioninfo	@"SHI_REGISTERS=54"
	.align	128
        .global         _ZN5flash32flash_fwd_splitkv_combine_kernelI23Flash_fwd_kernel_traitsILi96ELi64ELi128ELi4ELb0ELb0EN7cutlass10bfloat16_tE19Flash_kernel_traitsILi96ELi64ELi128ELi4ES3_EELi16ELi2ELb0EEEvNS_16Flash_fwd_paramsE
        .type           _ZN5flash32flash_fwd_splitkv_combine_kernelI23Flash_fwd_kernel_traitsILi96ELi64ELi128ELi4ELb0ELb0EN7cutlass10bfloat16_tE19Flash_kernel_traitsILi96ELi64ELi128ELi4ES3_EELi16ELi2ELb0EEEvNS_16Flash_fwd_paramsE,@function
        .size           _ZN5flash32flash_fwd_splitkv_combine_kernelI23Flash_fwd_kernel_traitsILi96ELi64ELi128ELi4ELb0ELb0EN7cutlass10bfloat16_tE19Flash_kernel_traitsILi96ELi64ELi128ELi4ES3_EELi16ELi2ELb0EEEvNS_16Flash_fwd_paramsE,(.L_x_6265 - _ZN5flash32flash_fwd_splitkv_combine_kernelI23Flash_fwd_kernel_traitsILi96ELi64ELi128ELi4ELb0ELb0EN7cutlass10bfloat16_tE19Flash_kernel_traitsILi96ELi64ELi128ELi4ES3_EELi16ELi2ELb0EEEvNS_16Flash_fwd_paramsE)
        .other          _ZN5flash32flash_fwd_splitkv_combine_kernelI23Flash_fwd_kernel_traitsILi96ELi64ELi128ELi4ELb0ELb0EN7cutlass10bfloat16_tE19Flash_kernel_traitsILi96ELi64ELi128ELi4ES3_EELi16ELi2ELb0EEEvNS_16Flash_fwd_paramsE,@"STO_CUDA_ENTRY STV_DEFAULT"
_ZN5flash32flash_fwd_splitkv_combine_kernelI23Flash_fwd_kernel_traitsILi96ELi64ELi128ELi4ELb0ELb0EN7cutlass10bfloat16_tE19Flash_kernel_traitsILi96ELi64ELi128ELi4ES3_EELi16ELi2ELb0EEEvNS_16Flash_fwd_paramsE:
.text._ZN5flash32flash_fwd_splitkv_combine_kernelI23Flash_fwd_kernel_traitsILi96ELi64ELi128ELi4ELb0ELb0EN7cutlass10bfloat16_tE19Flash_kernel_traitsILi96ELi64ELi128ELi4ES3_EELi16ELi2ELb0EEEvNS_16Flash_fwd_paramsE:
        /* <DEDUP_REMOVED lines=23> */
[----:B------:R-:W-:Y:S05]  /*0170*/  CALL.REL.NOINC `($__internal_5_$__cuda_sm20_div_s64) ;  /* 0x0000441000007944 */ /* 0x000fea0003c00000 */
[----:B------:R-:W-:Y:S05]  /*0180*/  BRA `(.L_x_233) ;  /* 0x0000013000007947 */ /* 0x000fea0003800000 */
.L_x_232:
        /* <DEDUP_REMOVED lines=19> */
.L_x_233:
        /* <DEDUP_REMOVED lines=12> */
[----:B------:R-:W-:Y:S05]  /*0380*/  CALL.REL.NOINC `($__internal_5_$__cuda_sm20_div_s64) ;  /* 0x0000420000007944 */ /* 0x000fea0003c00000 */
[----:B------:R-:W-:Y:S02]  /*0390*/  MOV R8, R20 ;  /* 0x0000001400087202 */ /* 0x000fe40000000f00 */
[----:B------:R-:W-:Y:S01]  /*03a0*/  MOV R9, R21 ;  /* 0x0000001500097202 */ /* 0x000fe20000000f00 */
[----:B------:R-:W-:Y:S05]  /*03b0*/  BRA `(.L_x_236) ;  /* 0x0000013000007947 */ /* 0x000fea0003800000 */
.L_x_235:
        /* <DEDUP_REMOVED lines=19> */
.L_x_236:
[----:B------:R-:W-:Y:S05]  /*04f0*/  BSYNC B0 ;  /* 0x0000000000007941 */ /* 0x000fea0003800000 */
.L_x_234:
[----:B------:R-:W-:Y:S01]  /*0500*/  IABS R7, c[0x0][0x214] ;  /* 0x0000850000077a13 */ /* 0x000fe20000000000 */
[----:B------:R-:W-:Y:S01]  /*0510*/  IMAD.MOV.U32 R2, RZ, RZ, c[0x0][0x214] ;  /* 0x00008500ff027624 */ /* 0x000fe200078e00ff */
[----:B------:R-:W-:Y:S01]  /*0520*/  BSSY B0, `(.L_x_237) ;  /* 0x000003b000007945 */ /* 0x000fe20003800000 */
[----:B------:R-:W-:Y:S01]  /*0530*/  IMAD.MOV.U32 R10, RZ, RZ, RZ ;  /* 0x000000ffff0a7224 */ /* 0x000fe200078e00ff */
[----:B------:R-:W0:Y:S02]  /*0540*/  I2F.RP R13, R7 ;  /* 0x00000007000d7306 */ /* 0x000e240000209400 */
[----:B------:R-:W-:-:S04]  /*0550*/  IADD3 R2, R7, -0x1, R2 ;  /* 0xffffffff07027810 */ /* 0x000fc80007ffe002 */
[----:B------:R-:W-:Y:S02]  /*0560*/  IABS R4, R2 ;  /* 0x0000000200047213 */ /* 0x000fe40000000000 */
[----:B0-----:R-:W0:Y:S02]  /*0570*/  MUFU.RCP R12, R13 ;  /* 0x0000000d000c7308 */ /* 0x001e240000001000 */
[----:B0-----:R-:W-:-:S06]  /*0580*/  IADD3 R12, R12, 0xffffffe, RZ ;  /* 0x0ffffffe0c0c7810 */ /* 0x001fcc0007ffe0ff */
[----:B------:R-:W0:Y:S02]  /*0590*/  F2I.FTZ.U32.TRUNC.NTZ R11, R12 ;  /* 0x0000000c000b7305 */ /* 0x000e24000021f000 */
[----:B0-----:R-:W-:-:S04]  /*05a0*/  IMAD.MOV R6, RZ, RZ, -R11 ;  /* 0x000000ffff067224 */ /* 0x001fc800078e0a0b */
        /* <DEDUP_REMOVED lines=31> */
.L_x_238:
        /* <DEDUP_REMOVED lines=19> */
.L_x_239:
[----:B------:R-:W-:Y:S05]  /*08d0*/  BSYNC B0 ;  /* 0x0000000000007941 */ /* 0x000fea0003800000 */
.L_x_237:
        /* <DEDUP_REMOVED lines=74> */
[----:B------:R-:W-:Y:S02]  /*0d80*/  MOV R32, R20 ;  /* 0x0000001400207202 */ /* 0x000fe40000000f00 */
[----:B------:R-:W-:Y:S01]  /*0d90*/  MOV R33, R21 ;  /* 0x0000001500217202 */ /* 0x000fe20000000f00 */
[----:B------:R-:W-:Y:S05]  /*0da0*/  BRA `(.L_x_242) ;  /* 0x0000013000007947 */ /* 0x000fea0003800000 */
.L_x_241:
        /* <DEDUP_REMOVED lines=19> */
.L_x_242:
[----:B------:R-:W-:Y:S05]  /*0ee0*/  BSYNC B0 ;  /* 0x0000000000007941 */ /* 0x000fea0003800000 */
.L_x_240:
[-C--:B------:R-:W-:Y:S01]  /*0ef0*/  IABS R18, R3.reuse ;  /* 0x0000000300127213 */ /* 0x080fe20000000000 */
[----:B------:R-:W-:Y:S01]  /*0f00*/  IMAD.MOV.U32 R7, RZ, RZ, 0x1 ;  /* 0x00000001ff077424 */ /* 0x000fe200078e00ff */
[----:B------:R-:W-:Y:S01]  /*0f10*/  IABS R10, R3 ;  /* 0x00000003000a7213 */ /* 0x000fe20000000000 */
[----:B------:R-:W-:Y:S01]  /*0f20*/  BSSY B0, `(.L_x_243) ;  /* 0x000003a000007945 */ /* 0x000fe20003800000 */
[----:B------:R-:W0:Y:S02]  /*0f30*/  I2F.RP R19, R18 ;  /* 0x0000001200137306 */ /* 0x000e240000209400 */
[----:B------:R-:W-:Y:S01]  /*0f40*/  IADD3 R7, R18, c[0x0][0x214], -R7 ;  /* 0x0000850012077a10 */ /* 0x000fe20007ffe807 */
[----:B------:R-:W-:-:S03]  /*0f50*/  IMAD.MOV R10, RZ, RZ, -R10 ;  /* 0x000000ffff0a7224 */ /* 0x000fc600078e0a0a */
[----:B------:R-:W-:Y:S02]  /*0f60*/  IABS R11, R7 ;  /* 0x00000007000b7213 */ /* 0x000fe40000000000 */
        /* <DEDUP_REMOVED lines=34> */
.L_x_244:
        /* <DEDUP_REMOVED lines=19> */
.L_x_245:
[----:B------:R-:W-:Y:S05]  /*12c0*/  BSYNC B0 ;  /* 0x0000000000007941 */ /* 0x000fea0003800000 */
.L_x_243:
        /* <DEDUP_REMOVED lines=131> */
.L_x_247:
[----:B------:R-:W-:Y:S05]  /*1b00*/  BSYNC B0 ;  /* 0x0000000000007941 */ /* 0x000fea0003800000 */
.L_x_246:
        /* <DEDUP_REMOVED lines=11> */
[----:B------:R-:W-:-:S05]  /*1bc0*/  @!P0 LOP3.LUT R22, R22, 0xfffffffc, RZ, 0xc0, !PT ;  /* 0xfffffffc16168812 */ /* 0x000fca00078ec0ff */
[----:B------:R-:W-:-:S04]  /*1bd0*/  @!P0 IMAD.IADD R21, R17, 0x1, -R22 ;  /* 0x0000000111158824 */ /* 0x000fc800078e0a16 */
[----:B------:R-:W-:Y:S01]  /*1be0*/  @!P0 IMAD R21, R21, 0x44, R22 ;  /* 0x0000004415158824 */ /* 0x000fe200078e0216 */
[----:B------:R-:W-:Y:S01]  /*1bf0*/  BAR.SYNC.DEFER_BLOCKING 0x0 ;  /* 0x0000000000007b1d */ /* 0x000fe20000010000 */
[----:B------:R-:W-:-:S05]  /*1c00*/  SHF.R.S32.HI R22, RZ, 0x1f, R3 ;  /* 0x0000001fff167819 */ /* 0x000fca0000011403 */
[----:B------:R-:W1:Y:S04]  /*1c10*/  @!P0 LDS R29, [R21] ;  /* 0x00000000151d8984 */ /* 0x000e680000000800 */
[----:B-1----:R-:W1:Y:S02]  /*1c20*/  SHFL.BFLY PT, R18, R29, 0x2, 0x1f ;  /* 0x0c401f001d127f89 */ /* 0x002e6400000e0000 */
[----:B-1----:R-:W-:-:S05]  /*1c30*/  FMNMX.FTZ R25, R18, R29, !PT ;  /* 0x0000001d12197209 */ /* 0x002fca0007810000 */
[----:B------:R-:W1:Y:S02]  /*1c40*/  SHFL.BFLY PT, R18, R25, 0x1, 0x1f ;  /* 0x0c201f0019127f89 */ /* 0x000e6400000e0000 */
[----:B-1----:R-:W-:-:S04]  /*1c50*/  FMNMX.FTZ R18, R25, R18, !PT ;  /* 0x0000001219127209 */ /* 0x002fc80007810000 */
[----:B------:R-:W-:-:S04]  /*1c60*/  FSETP.NEU.FTZ.AND P0, PT, R18, -INF , PT ;  /* 0xff8000001200780b */ /* 0x000fc80003f1d000 */
[----:B------:R-:W-:-:S05]  /*1c70*/  FSEL R18, R18, RZ, P0 ;  /* 0x000000ff12127208 */ /* 0x000fca0000000000 */
[----:B------:R-:W-:-:S04]  /*1c80*/  FADD.FTZ R24, -R18, R29 ;  /* 0x0000001d12187221 */ /* 0x000fc80000010100 */
[----:B------:R-:W-:-:S06]  /*1c90*/  FMUL.FTZ R24, R24, 1.4426950216293334961 ;  /* 0x3fb8aa3b18187820 */ /* 0x000fcc0000410000 */
[----:B------:R-:W1:Y:S02]  /*1ca0*/  MUFU.EX2 R24, R24 ;  /* 0x0000001800187308 */ /* 0x000e640000000800 */
[----:B-1----:R-:W1:Y:S02]  /*1cb0*/  SHFL.BFLY PT, R23, R24, 0x2, 0x1f ;  /* 0x0c401f0018177f89 */ /* 0x002e6400000e0000 */
[----:B-1----:R-:W-:-:S05]  /*1cc0*/  FADD.FTZ R23, R24, R23 ;  /* 0x0000001718177221 */ /* 0x002fca0000010000 */
[----:B------:R-:W1:Y:S02]  /*1cd0*/  SHFL.BFLY PT, R20, R23, 0x1, 0x1f ;  /* 0x0c201f0017147f89 */ /* 0x000e6400000e0000 */
[----:B-1----:R-:W-:Y:S01]  /*1ce0*/  FADD.FTZ R21, R23, R20 ;  /* 0x0000001417157221 */ /* 0x002fe20000010000 */
[----:B------:R-:W-:Y:S01]  /*1cf0*/  LEA.HI.SX32 R20, R3, 0x1, 0x1 ;  /* 0x0000000103147811 */ /* 0x000fe200078f0aff */
[----:B------:R-:W-:-:S03]  /*1d00*/  @!P3 IMAD.MOV R20, RZ, RZ, R22 ;  /* 0x000000ffff14b224 */ /* 0x000fc600078e0216 */
[----:B------:R-:W-:Y:S01]  /*1d10*/  FSETP.NE.FTZ.AND P0, PT, R21, RZ, PT ;  /* 0x000000ff1500720b */ /* 0x000fe20003f15000 */
[----:B------:R-:W-:-:S12]  /*1d20*/  IMAD R6, R19, R20, RZ ;  /* 0x0000001413067224 */ /* 0x000fd800078e02ff */
[----:B------:R-:W1:Y:S02]  /*1d30*/  @P0 MUFU.LG2 R21, R21 ;  /* 0x0000001500150308 */ /* 0x000e640000000c00 */
[----:B-1----:R-:W-:Y:S01]  /*1d40*/  @P0 FFMA.FTZ R28, R21, 0.69314718246459960938, R18 ;  /* 0x3f317218151c0823 */ /* 0x002fe20000010012 */
        /* <DEDUP_REMOVED lines=39> */
[----:B0-----:R-:W-:Y:S05]  /*1fc0*/  CALL.REL.NOINC `($__internal_5_$__cuda_sm20_div_s64) ;  /* 0x000025c000007944 */ /* 0x001fea0003c00000 */
        /* <DEDUP_REMOVED lines=10> */
.L_x_252:
[----:B------:R-:W1:Y:S01]  /*2070*/  I2F.U32.RP R20, R40 ;  /* 0x0000002800147306 */ /* 0x000e620000209000 */
[----:B------:R-:W-:Y:S01]  /*2080*/  ISETP.NE.U32.AND P0, PT, R40, RZ, PT ;  /* 0x000000ff2800720c */ /* 0x000fe20003f05070 */
[----:B------:R-:W-:-:S06]  /*2090*/  IMAD.MOV.U32 R43, RZ, RZ, RZ ;  /* 0x000000ffff2b7224 */ /* 0x000fcc00078e00ff */
[----:B-1----:R-:W1:Y:S02]  /*20a0*/  MUFU.RCP R18, R20 ;  /* 0x0000001400127308 */ /* 0x002e640000001000 */
[----:B-1----:R-:W-:-:S06]  /*20b0*/  IADD3 R18, R18, 0xffffffe, RZ ;  /* 0x0ffffffe12127810 */ /* 0x002fcc0007ffe0ff */
[----:B------:R1:W2:Y:S02]  /*20c0*/  F2I.FTZ.U32.TRUNC.NTZ R19, R18 ;  /* 0x0000001200137305 */ /* 0x0002a4000021f000 */
[----:B-1----:R-:W-:Y:S01]  /*20d0*/  HFMA2.MMA R18, -RZ, RZ, 0, 0 ;  /* 0x00000000ff127435 */ /* 0x002fe200000001ff */
[----:B--2---:R-:W-:-:S04]  /*20e0*/  IMAD.MOV R17, RZ, RZ, -R19 ;  /* 0x000000ffff117224 */ /* 0x004fc800078e0a13 */
        /* <DEDUP_REMOVED lines=14> */
.L_x_253:
[----:B------:R-:W-:Y:S05]  /*21d0*/  BSYNC B0 ;  /* 0x0000000000007941 */ /* 0x000fea0003800000 */
.L_x_251:
[----:B------:R-:W-:Y:S01]  /*21e0*/  LOP3.LUT R19, R17, R0, RZ, 0xfc, !PT ;  /* 0x0000000011137212 */ /* 0x000fe200078efcff */
[----:B------:R-:W-:Y:S03]  /*21f0*/  BSSY B0, `(.L_x_254) ;  /* 0x0000028000007945 */ /* 0x000fe60003800000 */
[----:B------:R-:W-:-:S13]  /*2200*/  ISETP.NE.U32.AND P0, PT, R19, RZ, PT ;  /* 0x000000ff1300720c */ /* 0x000fda0003f05070 */
[----:B------:R-:W-:Y:S05]  /*2210*/  @!P0 BRA `(.L_x_255) ;  /* 0x000000f000008947 */ /* 0x000fea0003800000 */
[----:B------:R-:W-:Y:S01]  /*2220*/  IMAD.MOV.U32 R24, RZ, RZ, R30 ;  /* 0x000000ffff187224 */ /* 0x000fe200078e001e */
[----:B------:R-:W-:Y:S02]  /*2230*/  MOV R23, R0 ;  /* 0x0000000000177202 */ /* 0x000fe40000000f00 */
[----:B------:R-:W-:Y:S02]  /*2240*/  MOV R22, 0x2260 ;  /* 0x0000226000167802 */ /* 0x000fe40000000f00 */
[----:B0-----:R-:W-:Y:S05]  /*2250*/  CALL.REL.NOINC `($__internal_5_$__cuda_sm20_div_s64) ;  /* 0x0000233000007944 */ /* 0x001fea0003c00000 */
        /* <DEDUP_REMOVED lines=11> */
.L_x_255:
        /* <DEDUP_REMOVED lines=22> */
.L_x_256:
[----:B------:R-:W-:Y:S05]  /*2470*/  BSYNC B0 ;  /* 0x0000000000007941 */ /* 0x000fea0003800000 */
.L_x_254:
        /* <DEDUP_REMOVED lines=11> */
[----:B0-----:R-:W-:Y:S05]  /*2530*/  CALL.REL.NOINC `($__internal_5_$__cuda_sm20_div_s64) ;  /* 0x0000205000007944 */ /* 0x001fea0003c00000 */
[----:B------:R-:W-:-:S04]  /*2540*/  IADD3 R17, P0, RZ, -R20, RZ ;  /* 0x80000014ff117210 */ /* 0x000fc80007f1e0ff */
[----:B------:R-:W-:Y:S01]  /*2550*/  IADD3.X R18, RZ, ~R21, RZ, P0, !PT ;  /* 0x80000015ff127210 */ /* 0x000fe200007fe4ff */
[----:B------:R-:W-:-:S04]  /*2560*/  IMAD.WIDE.U32 R36, R5, R17, R36 ;  /* 0x0000001105247225 */ /* 0x000fc800078e0024 */
[----:B------:R-:W-:-:S04]  /*2570*/  IMAD R18, R18, R5, RZ ;  /* 0x0000000512127224 */ /* 0x000fc800078e02ff */
[----:B------:R-:W-:-:S05]  /*2580*/  IMAD R4, R4, R17, R18 ;  /* 0x0000001104047224 */ /* 0x000fca00078e0212 */
[----:B------:R-:W-:Y:S01]  /*2590*/  IADD3 R4, R37, R4, RZ ;  /* 0x0000000425047210 */ /* 0x000fe20007ffe0ff */
[----:B------:R-:W-:Y:S05]  /*25a0*/  BRA `(.L_x_259) ;  /* 0x0000016000007947 */ /* 0x000fea0003800000 */
.L_x_258:
        /* <DEDUP_REMOVED lines=22> */
.L_x_259:
[----:B------:R-:W-:Y:S05]  /*2710*/  BSYNC B0 ;  /* 0x0000000000007941 */ /* 0x000fea0003800000 */
.L_x_257:
        /* <DEDUP_REMOVED lines=38> */
[----:B0-----:R-:W-:Y:S05]  /*2980*/  CALL.REL.NOINC `($__internal_5_$__cuda_sm20_div_s64) ;  /* 0x00001c0000007944 */ /* 0x001fea0003c00000 */
        /* <DEDUP_REMOVED lines=12> */
.L_x_261:
[----:B------:R-:W1:Y:S01]  /*2a50*/  I2F.U32.RP R20, R40 ;  /* 0x0000002800147306 */ /* 0x000e620000209000 */
[----:B------:R-:W-:Y:S01]  /*2a60*/  ISETP.NE.U32.AND P0, PT, R40, RZ, PT ;  /* 0x000000ff2800720c */ /* 0x000fe20003f05070 */
[----:B------:R-:W-:-:S06]  /*2a70*/  IMAD.MOV.U32 R41, RZ, RZ, RZ ;  /* 0x000000ffff297224 */ /* 0x000fcc00078e00ff */
[----:B-1----:R-:W1:Y:S02]  /*2a80*/  MUFU.RCP R18, R20 ;  /* 0x0000001400127308 */ /* 0x002e640000001000 */
[----:B-1----:R-:W-:-:S06]  /*2a90*/  IADD3 R18, R18, 0xffffffe, RZ ;  /* 0x0ffffffe12127810 */ /* 0x002fcc0007ffe0ff */
[----:B------:R-:W1:Y:S02]  /*2aa0*/  F2I.FTZ.U32.TRUNC.NTZ R19, R18 ;  /* 0x0000001200137305 */ /* 0x000e64000021f000 */
[----:B-1----:R-:W-:Y:S02]  /*2ab0*/  IMAD.MOV R17, RZ, RZ, -R19 ;  /* 0x000000ffff117224 */ /* 0x002fe400078e0a13 */
        /* <DEDUP_REMOVED lines=16> */
.L_x_262:
[----:B------:R-:W-:Y:S05]  /*2bc0*/  BSYNC B0 ;  /* 0x0000000000007941 */ /* 0x000fea0003800000 */
.L_x_260:
        /* <DEDUP_REMOVED lines=19> */
.L_x_264:
[----:B------:R-:W1:Y:S01]  /*2d00*/  I2F.U32.RP R20, R16 ;  /* 0x0000001000147306 */ /* 0x000e620000209000 */
[----:B------:R-:W-:Y:S01]  /*2d10*/  HFMA2.MMA R22, -RZ, RZ, 0, 0 ;  /* 0x00000000ff167435 */ /* 0x000fe200000001ff */
[----:B------:R-:W-:Y:S01]  /*2d20*/  ISETP.NE.U32.AND P0, PT, R16, RZ, PT ;  /* 0x000000ff1000720c */ /* 0x000fe20003f05070 */
[----:B------:R-:W-:-:S05]  /*2d30*/  IMAD.MOV.U32 R43, RZ, RZ, RZ ;  /* 0x000000ffff2b7224 */ /* 0x000fca00078e00ff */
[----:B-1----:R-:W1:Y:S02]  /*2d40*/  MUFU.RCP R19, R20 ;  /* 0x0000001400137308 */ /* 0x002e640000001000 */
[----:B-1----:R-:W-:-:S06]  /*2d50*/  IADD3 R19, R19, 0xffffffe, RZ ;  /* 0x0ffffffe13137810 */ /* 0x002fcc0007ffe0ff */
[----:B------:R-:W1:Y:S02]  /*2d60*/  F2I.FTZ.U32.TRUNC.NTZ R23, R19 ;  /* 0x0000001300177305 */ /* 0x000e64000021f000 */
[----:B-1----:R-:W-:-:S04]  /*2d70*/  IMAD.MOV R14, RZ, RZ, -R23 ;  /* 0x000000ffff0e7224 */ /* 0x002fc800078e0a17 */
        /* <DEDUP_REMOVED lines=14> */
.L_x_265:
[----:B------:R-:W-:Y:S05]  /*2e60*/  BSYNC B0 ;  /* 0x0000000000007941 */ /* 0x000fea0003800000 */
.L_x_263:
        /* <DEDUP_REMOVED lines=9> */
[----:B0-----:R-:W-:Y:S05]  /*2f00*/  CALL.REL.NOINC `($__internal_5_$__cuda_sm20_div_s64) ;  /* 0x0000168000007944 */ /* 0x001fea0003c00000 */
        /* <DEDUP_REMOVED lines=10> */
.L_x_267:
[----:B------:R-:W1:Y:S01]  /*2fb0*/  I2F.U32.RP R20, R13 ;  /* 0x0000000d00147306 */ /* 0x000e620000209000 */
[----:B------:R-:W-:Y:S01]  /*2fc0*/  IMAD.MOV.U32 R18, RZ, RZ, RZ ;  /* 0x000000ffff127224 */ /* 0x000fe200078e00ff */
[----:B------:R-:W-:Y:S01]  /*2fd0*/  ISETP.NE.U32.AND P0, PT, R13, RZ, PT ;  /* 0x000000ff0d00720c */ /* 0x000fe20003f05070 */
[----:B------:R-:W-:-:S05]  /*2fe0*/  IMAD.MOV.U32 R21, RZ, RZ, RZ ;  /* 0x000000ffff157224 */ /* 0x000fca00078e00ff */
[----:B-1----:R-:W1:Y:S02]  /*2ff0*/  MUFU.RCP R19, R20 ;  /* 0x0000001400137308 */ /* 0x002e640000001000 */
[----:B-1----:R-:W-:-:S06]  /*3000*/  IADD3 R19, R19, 0xffffffe, RZ ;  /* 0x0ffffffe13137810 */ /* 0x002fcc0007ffe0ff */
[----:B------:R-:W1:Y:S02]  /*3010*/  F2I.FTZ.U32.TRUNC.NTZ R19, R19 ;  /* 0x0000001300137305 */ /* 0x000e64000021f000 */
[----:B-1----:R-:W-:-:S04]  /*3020*/  IMAD.MOV R12, RZ, RZ, -R19 ;  /* 0x000000ffff0c7224 */ /* 0x002fc800078e0a13 */
        /* <DEDUP_REMOVED lines=15> */
.L_x_268:
[----:B------:R-:W-:Y:S05]  /*3120*/  BSYNC B0 ;  /* 0x0000000000007941 */ /* 0x000fea0003800000 */
.L_x_266:
        /* <DEDUP_REMOVED lines=25> */
[----:B0-----:R-:W-:Y:S05]  /*32c0*/  CALL.REL.NOINC `($__internal_5_$__cuda_sm20_div_s64) ;  /* 0x000012c000007944 */ /* 0x001fea0003c00000 */
        /* <DEDUP_REMOVED lines=12> */
.L_x_270:
        /* <DEDUP_REMOVED lines=23> */
.L_x_271:
[----:B------:R-:W-:Y:S05]  /*3500*/  BSYNC B0 ;  /* 0x0000000000007941 */ /* 0x000fea0003800000 */
.L_x_269:
        /* <DEDUP_REMOVED lines=29> */
.L_x_273:
        /* <DEDUP_REMOVED lines=23> */
.L_x_274:
[----:B------:R-:W-:Y:S05]  /*3850*/  BSYNC B0 ;  /* 0x0000000000007941 */ /* 0x000fea0003800000 */
.L_x_272:
        /* <DEDUP_REMOVED lines=20> */
.L_x_250:
[----:B------:R-:W-:-:S04]  /*39a0*/  LEA R2, P0, R36, c[0x0][0x200], 0x2 ;  /* 0x0000800024027a11 */ /* 0x000fc800078010ff */
[----:B------:R-:W-:-:S05]  /*39b0*/  LEA.HI.X R3, R36, c[0x0][0x204], R37, 0x2, P0 ;  /* 0x0000810024037a11 */ /* 0x000fca00000f1425 */
[----:B------:R1:W-:Y:S04]  /*39c0*/  STG.E [R2.64], R28 ;  /* 0x0000001c02007986 */ /* 0x0003e8000c10190a */
.L_x_249:
[----:B------:R-:W-:Y:S05]  /*39d0*/  BSYNC B1 ;  /* 0x0000000000017941 */ /* 0x000fea0003800000 */
.L_x_248:
[----:B------:R-:W2:Y:S01]  /*39e0*/  S2R R34, SR_TID.X ;  /* 0x0000000000227919 */ /* 0x000ea20000002100 */
[----:B------:R-:W-:Y:S01]  /*39f0*/  IMAD.MOV.U32 R13, RZ, RZ, RZ ;  /* 0x000000ffff0d7224 */ /* 0x000fe200078e00ff */
[----:B------:R-:W-:Y:S01]  /*3a00*/  CS2R R10, SRZ ;  /* 0x00000000000a7805 */ /* 0x000fe2000001ff00 */
[----:B------:R-:W-:Y:S01]  /*3a10*/  CS2R R8, SRZ ;  /* 0x0000000000087805 */ /* 0x000fe2000001ff00 */
[----:B------:R-:W-:Y:S01]  /*3a20*/  CS2R R6, SRZ ;  /* 0x0000000000067805 */ /* 0x000fe2000001ff00 */
[----:B--2---:R-:W-:-:S04]  /*3a30*/  SHF.R.S32.HI R33, RZ, 0x1f, R34 ;  /* 0x0000001fff217819 */ /* 0x004fc80000011422 */
[CC--:B-1----:R-:W-:Y:S02]  /*3a40*/  LEA.HI R3, R33.reuse, R34.reuse, RZ, 0x2 ;  /* 0x0000002221037211 */ /* 0x0c2fe400078f10ff */
[----:B------:R-:W-:Y:S02]  /*3a50*/  LEA.HI R33, R33, R34, RZ, 0x3 ;  /* 0x0000002221217211 */ /* 0x000fe400078f18ff */
[----:B------:R-:W-:Y:S02]  /*3a60*/  LOP3.LUT R3, R3, 0xfffffffc, RZ, 0xc0, !PT ;  /* 0xfffffffc03037812 */ /* 0x000fe400078ec0ff */
[----:B------:R-:W-:Y:S02]  /*3a70*/  LOP3.LUT R5, R33, 0x3ffffff8, RZ, 0xc0, !PT ;  /* 0x3ffffff821057812 */ /* 0x000fe400078ec0ff */
[----:B------:R-:W-:Y:S01]  /*3a80*/  SHF.R.S32.HI R33, RZ, 0x3, R33 ;  /* 0x00000003ff217819 */ /* 0x000fe20000011421 */
[----:B------:R-:W-:-:S05]  /*3a90*/  IMAD.IADD R0, R34, 0x1, -R3 ;  /* 0x0000000122007824 */ /* 0x000fca00078e0a03 */
[----:B------:R-:W-:-:S04]  /*3aa0*/  ISETP.GE.AND P1, PT, R0, c[0x0][0x314], PT ;  /* 0x0000c50000007a0c */ /* 0x000fc80003f26270 */
[C---:B------:R-:W-:Y:S01]  /*3ab0*/  ISETP.GT.OR P1, PT, R34.reuse, 0x3f, P1 ;  /* 0x0000003f2200780c */ /* 0x040fe20000f24670 */
[----:B------:R-:W-:Y:S02]  /*3ac0*/  IMAD.IADD R34, R34, 0x1, -R5 ;  /* 0x0000000122227824 */ /* 0x000fe400078e0a05 */
[----:B------:R-:W-:Y:S02]  /*3ad0*/  CS2R R4, SRZ ;  /* 0x0000000000047805 */ /* 0x000fe4000001ff00 */
[----:B------:R-:W-:-:S05]  /*3ae0*/  IMAD.SHL.U32 R34, R34, 0x4, RZ ;  /* 0x0000000422227824 */ /* 0x000fca00078e00ff */
[C---:B------:R-:W-:Y:S02]  /*3af0*/  IADD3 R32, R34.reuse, 0x20, RZ ;  /* 0x0000002022207810 */ /* 0x040fe40007ffe0ff */
[----:B------:R-:W-:Y:S01]  /*3b00*/  IADD3 R31, R34, 0x40, RZ ;  /* 0x00000040221f7810 */ /* 0x000fe20007ffe0ff */
[----:B------:R-:W-:Y:S02]  /*3b10*/  @!P1 FADD.FTZ R2, -R28, R29 ;  /* 0x0000001d1c029221 */ /* 0x000fe40000010100 */
[----:B------:R-:W-:Y:S02]  /*3b20*/  @!P1 IMAD R3, R0, 0x44, R3 ;  /* 0x0000004400039824 */ /* 0x000fe400078e0203 */
[----:B------:R-:W-:Y:S02]  /*3b30*/  @!P1 FMUL.FTZ R2, R2, 1.4426950216293334961 ;  /* 0x3fb8aa3b02029820 */ /* 0x000fe40000410000 */
[----:B------:R-:W-:-:S04]  /*3b40*/  IMAD.MOV.U32 R0, RZ, RZ, c[0x0][0x314] ;  /* 0x0000c500ff007624 */ /* 0x000fc800078e00ff */
[----:B------:R-:W1:Y:S01]  /*3b50*/  @!P1 MUFU.EX2 R2, R2 ;  /* 0x0000000200029308 */ /* 0x000e620000000800 */
[----:B------:R-:W-:Y:S01]  /*3b60*/  ISETP.GE.AND P0, PT, R0, 0x1, PT ;  /* 0x000000010000780c */ /* 0x000fe20003f06270 */
[----:B------:R-:W-:Y:S01]  /*3b70*/  IMAD.MOV.U32 R0, RZ, RZ, RZ ;  /* 0x000000ffff007224 */ /* 0x000fe200078e00ff */
[----:B-1----:R1:W-:Y:S02]  /*3b80*/  @!P1 STS [R3], R2 ;  /* 0x0000000203009388 */ /* 0x0023e40000000800 */
[----:B-1----:R-:W-:Y:S02]  /*3b90*/  CS2R R2, SRZ ;  /* 0x0000000000027805 */ /* 0x002fe4000001ff00 */
[----:B------:R-:W-:Y:S07]  /*3ba0*/  BAR.SYNC.DEFER_BLOCKING 0x0 ;  /* 0x0000000000007b1d */ /* 0x000fee0000010000 */
[----:B------:R-:W-:Y:S05]  /*3bb0*/  @!P0 BRA `(.L_x_275) ;  /* 0x0000039000008947 */ /* 0x000fea0003800000 */
[----:B------:R-:W-:Y:S01]  /*3bc0*/  ULDC UR5, c[0x0][0x22c] ;  /* 0x00008b0000057ab9 */ /* 0x000fe20000000800 */
[----:B------:R-:W-:Y:S01]  /*3bd0*/  IMAD R29, R33, 0x60, R34 ;  /* 0x00000060211d7824 */ /* 0x000fe200078e0222 */
        /* <DEDUP_REMOVED lines=16> */
[----:B0-----:R-:W-:Y:S01]  /*3ce0*/  CS2R R26, SRZ ;  /* 0x00000000001a7805 */ /* 0x001fe2000001ff00 */
[----:B------:R-:W-:Y:S01]  /*3cf0*/  LEA.HI.X R29, R12, c[0x0][0x1dc], R29, 0x2, P0 ;  /* 0x000077000c1d7a11 */ /* 0x000fe200000f141d */
[----:B------:R-:W-:Y:S01]  /*3d00*/  IMAD.WIDE R36, R36, 0x4, RZ ;  /* 0x0000000424247825 */ /* 0x000fe200078e02ff */
[----:B------:R-:W-:-:S05]  /*3d10*/  IADD3 R28, P0, R28, 0x100, RZ ;  /* 0x000001001c1c7810 */ /* 0x000fca0007f1e0ff */
[----:B------:R-:W-:Y:S02]  /*3d20*/  IMAD.X R29, RZ, RZ, R29, P0 ;  /* 0x000000ffff1d7224 */ /* 0x000fe400000e061d */
.L_x_278:
        /* <DEDUP_REMOVED lines=14> */
.L_x_277:
[----:B------:R-:W-:Y:S05]  /*3e10*/  BSYNC B0 ;  /* 0x0000000000007941 */ /* 0x000fea0003800000 */
.L_x_276:
        /* <DEDUP_REMOVED lines=19> */
.L_x_275:
        /* <DEDUP_REMOVED lines=18> */
[----:B------:R-:W1:Y:S03]  /*4070*/  I2F.RP R4, R2 ;  /* 0x0000000200047306 */ /* 0x000e660000209400 */
[----:B------:R-:W-:-:S05]  /*4080*/  IMAD.MOV R11, RZ, RZ, -R11 ;  /* 0x000000ffff0b7224 */ /* 0x000fca00078e0a0b */
[----:B-1----:R-:W1:Y:S02]  /*4090*/  MUFU.RCP R14, R4 ;  /* 0x00000004000e7308 */ /* 0x002e640000001000 */
[----:B-1----:R-:W-:-:S06]  /*40a0*/  IADD3 R14, R14, 0xffffffe, RZ ;  /* 0x0ffffffe0e0e7810 */ /* 0x002fcc0007ffe0ff */
[----:B------:R-:W1:Y:S02]  /*40b0*/  F2I.FTZ.U32.TRUNC.NTZ R15, R14 ;  /* 0x0000000e000f7305 */ /* 0x000e64000021f000 */
[--C-:B-1----:R-:W-:Y:S02]  /*40c0*/  IMAD.MOV R0, RZ, RZ, -R15.reuse ;  /* 0x000000ffff007224 */ /* 0x102fe400078e0a0f */
[----:B------:R-:W-:Y:S02]  /*40d0*/  IMAD.MOV.U32 R14, RZ, RZ, RZ ;  /* 0x000000ffff0e7224 */ /* 0x000fe400078e00ff */
[----:B------:R-:W-:Y:S02]  /*40e0*/  IMAD R13, R0, R2, RZ ;  /* 0x00000002000d7224 */ /* 0x000fe400078e02ff */
[----:B------:R-:W1:Y:S02]  /*40f0*/  I2F.RP R0, R3 ;  /* 0x0000000300007306 */ /* 0x000e640000209400 */
[----:B------:R-:W-:-:S06]  /*4100*/  IMAD.HI.U32 R13, R15, R13, R14 ;  /* 0x0000000d0f0d7227 */ /* 0x000fcc00078e000e */
[----:B------:R-:W-:-:S04]  /*4110*/  IMAD.HI.U32 R4, R13, R10, RZ ;  /* 0x0000000a0d047227 */ /* 0x000fc800078e00ff */
[----:B------:R-:W-:Y:S01]  /*4120*/  IMAD R11, R4, R11, R10 ;  /* 0x0000000b040b7224 */ /* 0x000fe200078e020a */
[----:B-1----:R-:W1:Y:S04]  /*4130*/  MUFU.RCP R0, R0 ;  /* 0x0000000000007308 */ /* 0x002e680000001000 */
[----:B------:R-:W-:-:S13]  /*4140*/  ISETP.GT.U32.AND P1, PT, R2, R11, PT ;  /* 0x0000000b0200720c */ /* 0x000fda0003f24070 */
[----:B------:R-:W-:Y:S01]  /*4150*/  @!P1 IMAD.IADD R11, R11, 0x1, -R2 ;  /* 0x000000010b0b9824 */ /* 0x000fe200078e0a02 */
[----:B------:R-:W-:Y:S02]  /*4160*/  @!P1 IADD3 R4, R4, 0x1, RZ ;  /* 0x0000000104049810 */ /* 0x000fe40007ffe0ff */
[----:B-1----:R-:W-:Y:S02]  /*4170*/  IADD3 R14, R0, 0xffffffe, RZ ;  /* 0x0ffffffe000e7810 */ /* 0x002fe40007ffe0ff */
[----:B------:R-:W-:Y:S02]  /*4180*/  ISETP.GE.U32.AND P2, PT, R11, R2, PT ;  /* 0x000000020b00720c */ /* 0x000fe40003f46070 */
[----:B------:R-:W-:Y:S01]  /*4190*/  LOP3.LUT R2, R12, R5, RZ, 0x3c, !PT ;  /* 0x000000050c027212 */ /* 0x000fe200078e3cff */
[----:B------:R-:W1:Y:S01]  /*41a0*/  F2I.FTZ.U32.TRUNC.NTZ R15, R14 ;  /* 0x0000000e000f7305 */ /* 0x000e62000021f000 */
[----:B------:R-:W-:Y:S02]  /*41b0*/  ISETP.NE.AND P1, PT, R5, RZ, PT ;  /* 0x000000ff0500720c */ /* 0x000fe40003f25270 */
[----:B------:R-:W-:-:S07]  /*41c0*/  ISETP.GE.AND P0, PT, R2, RZ, PT ;  /* 0x000000ff0200720c */ /* 0x000fce0003f06270 */
[----:B------:R-:W-:-:S06]  /*41d0*/  @P2 IADD3 R4, R4, 0x1, RZ ;  /* 0x0000000104042810 */ /* 0x000fcc0007ffe0ff */
[----:B------:R-:W-:Y:S01]  /*41e0*/  @!P0 IMAD.MOV R4, RZ, RZ, -R4 ;  /* 0x000000ffff048224 */ /* 0x000fe200078e0a04 */
[-C--:B------:R-:W-:Y:S01]  /*41f0*/  @!P1 LOP3.LUT R4, RZ, R5.reuse, RZ, 0x33, !PT ;  /* 0x00000005ff049212 */ /* 0x080fe200078e33ff */
[----:B-1----:R-:W-:Y:S02]  /*4200*/  IMAD.MOV R2, RZ, RZ, -R15 ;  /* 0x000000ffff027224 */ /* 0x002fe400078e0a0f */
        /* <DEDUP_REMOVED lines=56> */
        .weak           $__internal_5_$__cuda_sm20_div_s64
        .type           $__internal_5_$__cuda_sm20_div_s64,@function
        .size           $__internal_5_$__cuda_sm20_div_s64,(.L_x_6265 - $__internal_5_$__cuda_sm20_div_s64)
$__internal_5_$__cuda_sm20_div_s64:
        /* <DEDUP_REMOVED lines=83> */
[----:B------:R-:W-:Y:S06]  /*4ac0*/  RET.REL.NODEC R26 `(_ZN5flash32flash_fwd_splitkv_combine_kernelI23Flash_fwd_kernel_traitsILi96ELi64ELi128ELi4ELb0ELb0EN7cutlass10bfloat16_tE19Flash_kernel_traitsILi96ELi64ELi128ELi4ES3_EELi16ELi2ELb0EEEvNS_16Flash_fwd_paramsE) ;  /* 0xffffb5301a007950 */ /* 0x000fec0003c3ffff */
.L_x_279:
        /* <DEDUP_REMOVED lines=11> */
.L_x_6265:


//--------------------- .text._ZN5flash32flash_fwd_splitkv_combine_kernelI23Flash_fwd_kernel_traitsILi96ELi64ELi128ELi4ELb0ELb0EN7cutlass10bfloat16_tE19Flash_kernel_traitsILi96ELi64ELi128ELi4ES3_EELi16ELi1ELb0EEEvNS_16Flash_fwd_paramsE --------------------------
	.section	.text._ZN5flash32flash_fwd_splitkv_combine_kernelI23Flash_fwd_kernel_traitsILi96ELi64ELi128ELi4ELb0ELb0EN7cutlass10bfloat16_tE19Flash_kernel_traitsILi96ELi64ELi128ELi4ES3_EELi16ELi1ELb0EEEvNS_16Flash_fwd_paramsE,"ax",@progbits
	.sectioninfo	@"SHI_REGISTERS=54"
	.align	128
        .global         _ZN5flash32flash_fwd_splitkv_combine_kernelI23Flash_fwd_kernel_traitsILi96ELi64ELi128ELi4ELb0ELb0EN7cutlass10bfloat16_tE19Flash_kernel_traitsILi96ELi64ELi128ELi4ES3_EELi16ELi1ELb0EEEvNS_16Flash_fwd_paramsE
        .type           _ZN5flash32flash_fwd_splitkv_combine_kernelI23Flash_fwd_kernel_traitsILi96ELi64ELi128ELi4ELb0ELb0EN7cutlass10bfloat16_tE19Flash_kernel_traitsILi96ELi64ELi128ELi4ES3_EELi16ELi1ELb0EEEvNS_16Flash_fwd_paramsE,@function
        .size           _ZN5flash32flash_fwd_splitkv_combine_kernelI23Flash_fwd_kernel_traitsILi96ELi64ELi128ELi4ELb0ELb0EN7cutlass10bfloat16_tE19Flash_kernel_traitsILi96ELi64ELi128ELi4ES3_EELi16ELi1ELb0EEEvNS_16Flash_fwd_paramsE,(.L_x_6266 - _ZN5flash32flash_fwd_splitkv_combine_kernelI23Flash_fwd_kernel_traitsILi96ELi64ELi128ELi4ELb0ELb0EN7cutlass10bfloat16_tE19Flash_kernel_traitsILi96ELi64ELi128ELi4ES3_EELi16ELi1ELb0EEEvNS_16Flash_fwd_paramsE)
        .other          _ZN5flash32flash_fwd_splitkv_combine_kernelI23Flash_fwd_kernel_traitsILi96ELi64ELi128ELi4ELb0ELb0EN7cutlass10bfloat16_tE19Flash_kernel_traitsILi96ELi64ELi128ELi4ES3_EELi16ELi1ELb0EEEvNS_16Flash_fwd_paramsE,@"STO_CUDA_ENTRY STV_DEFAULT"
_ZN5flash32flash_fwd_splitkv_combine_kernelI23Flash_fwd_kernel_traitsILi96ELi64ELi128ELi4ELb0ELb0EN7cutlass10bfloat16_tE19Flash_kernel_traitsILi96ELi64ELi128ELi4ES3_EELi16ELi1ELb0EEEvNS_16Flash_fwd_paramsE:
.text._ZN5flash32flash_fwd_splitkv_combine_kernelI23Flash_fwd_kernel_traitsILi96ELi64ELi128ELi4ELb0ELb0EN7cutlass10bfloat16_tE19Flash_kernel_traitsILi96ELi64ELi128ELi4ES3_EELi16ELi1ELb0EEEvNS_16Flash_fwd_paramsE:
        /* <DEDUP_REMOVED lines=23> */
[----:B------:R-:W-:Y:S05]  /*0170*/  CALL.REL.NOINC `($__internal_6_$__cuda_sm20_div_s64) ;  /* 0x0000443000007944 */ /* 0x000fea0003c00000 */
[----:B------:R-:W-:Y:S05]  /*0180*/  BRA `(.L_x_281) ;  /* 0x0000013000007947 */ /* 0x000fea0003800000 */
.L_x_280:
        /* <DEDUP_REMOVED lines=19> */
.L_x_281:
        /* <DEDUP_REMOVED lines=12> */
[----:B------:R-:W-:Y:S05]  /*0380*/  CALL.REL.NOINC `($__internal_6_$__cuda_sm20_div_s64) ;  /* 0x0000422000007944 */ /* 0x000fea0003c00000 */
[----:B------:R-:W-:Y:S02]  /*0390*/  MOV R8, R20 ;  /* 0x0000001400087202 */ /* 0x000fe40000000f00 */
[----:B------:R-:W-:Y:S01]  /*03a0*/  MOV R9, R21 ;  /* 0x0000001500097202 */ /* 0x000fe20000000f00 */
[----:B------:R-:W-:Y:S05]  /*03b0*/  BRA `(.L_x_284) ;  /* 0x0000013000007947 */ /* 0x000fea0003800000 */
.L_x_283:
        /* <DEDUP_REMOVED lines=19> */
.L_x_284:
[----:B------:R-:W-:Y:S05]  /*04f0*/  BSYNC B0 ;  /* 0x0000000000007941 */ /* 0x000fea0003800000 */
.L_x_282:
        /* <DEDUP_REMOVED lines=42> */
.L_x_286:
        /* <DEDUP_REMOVED lines=19> */
.L_x_287:
[----:B------:R-:W-:Y:S05]  /*08d0*/  BSYNC B0 ;  /* 0x0000000000007941 */ /* 0x000fea0003800000 */
.L_x_285:
        /* <DEDUP_REMOVED lines=74> */
[----:B------:R-:W-:Y:S02]  /*0d80*/  MOV R32, R20 ;  /* 0x0000001400207202 */ /* 0x000fe40000000f00 */
[----:B------:R-:W-:Y:S01]  /*0d90*/  MOV R33, R21 ;  /* 0x0000001500217202 */ /* 0x000fe20000000f00 */
[----:B------:R-:W-:Y:S05]  /*0da0*/  BRA `(.L_x_290) ;  /* 0x0000013000007947 */ /* 0x000fea0003800000 */
.L_x_289:
        /* <DEDUP_REMOVED lines=19> */
.L_x_290:
[----:B------:R-:W-:Y:S05]  /*0ee0*/  BSYNC B0 ;  /* 0x0000000000007941 */ /* 0x000fea0003800000 */
.L_x_288:
        /* <DEDUP_REMOVED lines=42> */
.L_x_292:
        /* <DEDUP_REMOVED lines=19> */
.L_x_293:
[----:B------:R-:W-:Y:S05]  /*12c0*/  BSYNC B0 ;  /* 0x0000000000007941 */ /* 0x000fea0003800000 */
.L_x_291:
[----:B------:R-:W-:Y:S01]  /*12d0*/  IABS R17, c[0x0][0x214] ;  /* 0x0000850000117a13 */ /* 0x000fe20000000000 */
[----:B------:R-:W-:Y:S01]  /*12e0*/  IMAD.MOV.U32 R18, RZ, RZ, RZ ;  /* 0x000000ffff127224 */ /* 0x000fe200078e00ff */
[----:B------:R-:W-:Y:S01]  /*12f0*/  ISETP.GT.AND P3, PT, R3, RZ, PT ;  /* 0x000000ff0300720c */ /* 0x000fe20003f64270 */
[----:B------:R-:W-:Y:S01]  /*1300*/  ULDC.U8 UR4, c[0x0][0x329] ;  /* 0x0000ca4000047ab9 */ /* 0x000fe20000000000 */
[----:B------:R-:W0:Y:S01]  /*1310*/  I2F.RP R22, R17 ;  /* 0x0000001100167306 */ /* 0x000e220000209400 */
[----:B------:R-:W-:Y:S01]  /*1320*/  ULDC.64 UR10, c[0x0][0x118] ;  /* 0x00004600000a7ab9 */ /* 0x000fe20000000a00 */
[----:B------:R-:W-:Y:S06]  /*1330*/  BSSY B0, `(.L_x_294) ;  /* 0x000007e000007945 */ /* 0x000fec0003800000 */
        /* <DEDUP_REMOVED lines=13> */
[----:B------:R-:W-:Y:S01]  /*1410*/  @!P3 IMAD.MOV R3, RZ, RZ, R7 ;  /* 0x000000ffff03b224 */ /* 0x000fe200078e0207 */
[----:B------:R-:W-:Y:S01]  /*1420*/  IABS R7, c[0x0][0x1c0] ;  /* 0x0000700000077a13 */ /* 0x000fe20000000000 */
[----:B------:R-:W-:-:S05]  /*1430*/  IMAD R8, R17, R9, R8 ;  /* 0x0000000911087224 */ /* 0x000fca00078e0208 */
[----:B------:R-:W-:-:S13]  /*1440*/  ISETP.GT.U32.AND P0, PT, R17, R8, PT ;  /* 0x000000081100720c */ /* 0x000fda0003f04070 */
[----:B------:R-:W-:Y:S01]  /*1450*/  @!P0 IMAD.IADD R8, R8, 0x1, -R17 ;  /* 0x0000000108088824 */ /* 0x000fe200078e0a11 */
[----:B------:R-:W-:Y:S02]  /*1460*/  @!P0 IADD3 R18, R18, 0x1, RZ ;  /* 0x0000000112128810 */ /* 0x000fe40007ffe0ff */
[----:B------:R-:W-:Y:S02]  /*1470*/  ISETP.NE.AND P0, PT, RZ, c[0x0][0x214], PT ;  /* 0x00008500ff007a0c */ /* 0x000fe40003f05270 */
[----:B------:R-:W-:Y:S02]  /*1480*/  ISETP.GE.U32.AND P2, PT, R8, R17, PT ;  /* 0x000000110800720c */ /* 0x000fe40003f46070 */
[----:B------:R-:W0:Y:S11]  /*1490*/  I2F.U32.RP R17, R7 ;  /* 0x0000000700117306 */ /* 0x000e360000209000 */
        /* <DEDUP_REMOVED lines=8> */
[----:B0-----:R-:W-:Y:S02]  /*1520*/  IADD3 R24, R24, 0xffffffe, RZ ;  /* 0x0ffffffe18187810 */ /* 0x001fe40007ffe0ff */
[----:B------:R-:W-:-:S04]  /*1530*/  IABS R17, c[0x0][0x1c0] ;  /* 0x0000700000117a13 */ /* 0x000fc80000000000 */
[----:B------:R0:W-:Y:S01]  /*1540*/  F2I.FTZ.U32.TRUNC.NTZ R25, R24 ;  /* 0x0000001800197305 */ /* 0x0001e2000021f000 */
[----:B------:R-:W-:-:S07]  /*1550*/  IMAD.MOV R17, RZ, RZ, -R17 ;  /* 0x000000ffff117224 */ /* 0x000fce00078e0a11 */
[----:B-1----:R-:W1:Y:S01]  /*1560*/  MUFU.RCP R8, R26 ;  /* 0x0000001a00087308 */ /* 0x002e620000001000 */
[----:B0-----:R-:W-:Y:S01]  /*1570*/  IMAD.MOV.U32 R24, RZ, RZ, RZ ;  /* 0x000000ffff187224 */ /* 0x001fe200078e00ff */
[----:B-1----:R-:W-:Y:S01]  /*1580*/  IADD3 R22, R8, 0xffffffe, RZ ;  /* 0x0ffffffe08167810 */ /* 0x002fe20007ffe0ff */
[----:B------:R-:W-:Y:S01]  /*1590*/  IMAD.MOV R8, RZ, RZ, -R25 ;  /* 0x000000ffff087224 */ /* 0x000fe200078e0a19 */
[----:B------:R-:W-:-:S04]  /*15a0*/  IABS R26, R3 ;  /* 0x00000003001a7213 */ /* 0x000fc80000000000 */
[----:B------:R-:W0:Y:S01]  /*15b0*/  F2I.FTZ.U32.TRUNC.NTZ R23, R22 ;  /* 0x0000001600177305 */ /* 0x000e22000021f000 */
[----:B------:R-:W-:Y:S02]  /*15c0*/  IMAD.MOV R26, RZ, RZ, -R26 ;  /* 0x000000ffff1a7224 */ /* 0x000fe400078e0a1a */
[----:B0-----:R-:W-:Y:S02]  /*15d0*/  IMAD.MOV R18, RZ, RZ, -R23 ;  /* 0x000000ffff127224 */ /* 0x001fe400078e0a17 */
[----:B------:R-:W-:Y:S02]  /*15e0*/  IMAD.MOV.U32 R22, RZ, RZ, RZ ;  /* 0x000000ffff167224 */ /* 0x000fe400078e00ff */
[----:B------:R-:W-:-:S04]  /*15f0*/  IMAD R19, R18, R9, RZ ;  /* 0x0000000912137224 */ /* 0x000fc800078e02ff */
[----:B------:R-:W-:Y:S01]  /*1600*/  IMAD.HI.U32 R19, R23, R19, R22 ;  /* 0x0000001317137227 */ /* 0x000fe200078e0016 */
[----:B------:R-:W-:-:S03]  /*1610*/  IABS R22, R6 ;  /* 0x0000000600167213 */ /* 0x000fc60000000000 */
[----:B------:R-:W-:Y:S02]  /*1620*/  IMAD R23, R8, R7, RZ ;  /* 0x0000000708177224 */ /* 0x000fe400078e02ff */
[----:B------:R-:W-:-:S04]  /*1630*/  IMAD.HI.U32 R19, R19, R22, RZ ;  /* 0x0000001613137227 */ /* 0x000fc800078e00ff */
[----:B------:R-:W-:Y:S01]  /*1640*/  IMAD.HI.U32 R23, R25, R23, R24 ;  /* 0x0000001719177227 */ /* 0x000fe200078e0018 */
[----:B------:R-:W-:Y:S02]  /*1650*/  IABS R24, R4 ;  /* 0x0000000400187213 */ /* 0x000fe40000000000 */
[----:B------:R-:W-:Y:S01]  /*1660*/  LOP3.LUT R4, R4, c[0x0][0x1c0], RZ, 0x3c, !PT ;  /* 0x0000700004047a12 */ /* 0x000fe200078e3cff */
[----:B------:R-:W-:Y:S02]  /*1670*/  IMAD R26, R19, R26, R22 ;  /* 0x0000001a131a7224 */ /* 0x000fe400078e0216 */
[----:B------:R-:W-:-:S03]  /*1680*/  IMAD.HI.U32 R8, R23, R24, RZ ;  /* 0x0000001817087227 */ /* 0x000fc600078e00ff */
[----:B------:R-:W-:Y:S01]  /*1690*/  ISETP.GT.U32.AND P0, PT, R9, R26, PT ;  /* 0x0000001a0900720c */ /* 0x000fe20003f04070 */
[-C--:B------:R-:W-:Y:S02]  /*16a0*/  IMAD R24, R8, R17.reuse, R24 ;  /* 0x0000001108187224 */ /* 0x080fe400078e0218 */
[----:B------:R-:W-:Y:S01]  /*16b0*/  IMAD.HI.U32 R18, R23, R22, RZ ;  /* 0x0000001617127227 */ /* 0x000fe200078e00ff */
[----:B------:R-:W-:Y:S02]  /*16c0*/  LOP3.LUT R23, RZ, c[0x0][0x1c0], RZ, 0x33, !PT ;  /* 0x00007000ff177a12 */ /* 0x000fe400078e33ff */
[----:B------:R-:W-:Y:S01]  /*16d0*/  ISETP.GT.U32.AND P3, PT, R7, R24, PT ;  /* 0x000000180700720c */ /* 0x000fe20003f64070 */
[----:B------:R-:W-:Y:S01]  /*16e0*/  IMAD R22, R18, R17, R22 ;  /* 0x0000001112167224 */ /* 0x000fe200078e0216 */
[C---:B------:R-:W-:Y:S02]  /*16f0*/  LOP3.LUT R17, R6.reuse, R9, RZ, 0x3c, !PT ;  /* 0x0000000906117212 */ /* 0x040fe400078e3cff */
[----:B------:R-:W-:-:S02]  /*1700*/  LOP3.LUT R6, R6, c[0x0][0x1c0], RZ, 0x3c, !PT ;  /* 0x0000700006067a12 */ /* 0x000fc400078e3cff */
[----:B------:R-:W-:Y:S01]  /*1710*/  ISETP.GT.U32.AND P1, PT, R7, R22, PT ;  /* 0x000000160700720c */ /* 0x000fe20003f24070 */
[----:B------:R-:W-:Y:S01]  /*1720*/  @!P0 IMAD.IADD R26, R26, 0x1, -R9 ;  /* 0x000000011a1a8824 */ /* 0x000fe200078e0a09 */
[----:B------:R-:W-:Y:S02]  /*1730*/  ISETP.GE.AND P4, PT, R17, RZ, PT ;  /* 0x000000ff1100720c */ /* 0x000fe40003f86270 */
[----:B------:R-:W0:Y:S01]  /*1740*/  S2R R17, SR_TID.X ;  /* 0x0000000000117919 */ /* 0x000e220000002100 */
[----:B------:R-:W-:Y:S02]  /*1750*/  @!P0 IADD3 R19, R19, 0x1, RZ ;  /* 0x0000000113138810 */ /* 0x000fe40007ffe0ff */
[--C-:B------:R-:W-:Y:S01]  /*1760*/  @!P3 IMAD.IADD R24, R24, 0x1, -R7.reuse ;  /* 0x000000011818b824 */ /* 0x100fe200078e0a07 */
[----:B------:R-:W-:Y:S02]  /*1770*/  ISETP.GE.U32.AND P2, PT, R26, R9, PT ;  /* 0x000000091a00720c */ /* 0x000fe40003f46070 */
[----:B------:R-:W-:Y:S01]  /*1780*/  ISETP.GE.AND P0, PT, R4, RZ, PT ;  /* 0x000000ff0400720c */ /* 0x000fe20003f06270 */
[----:B------:R-:W-:Y:S01]  /*1790*/  IMAD.MOV.U32 R4, RZ, RZ, c[0x0][0x214] ;  /* 0x00008500ff047624 */ /* 0x000fe200078e00ff */
[----:B------:R-:W-:Y:S01]  /*17a0*/  ISETP.GE.U32.AND P6, PT, R24, R7, PT ;  /* 0x000000071800720c */ /* 0x000fe20003fc6070 */
[----:B------:R-:W-:Y:S01]  /*17b0*/  @!P1 IMAD.IADD R22, R22, 0x1, -R7 ;  /* 0x0000000116169824 */ /* 0x000fe200078e0a07 */
[----:B------:R-:W-:-:S02]  /*17c0*/  @!P3 IADD3 R8, R8, 0x1, RZ ;  /* 0x000000010808b810 */ /* 0x000fc40007ffe0ff */
[----:B------:R-:W-:Y:S02]  /*17d0*/  ISETP.GT.AND P3, PT, R2, RZ, PT ;  /* 0x000000ff0200720c */ /* 0x000fe40003f64270 */
[----:B------:R-:W-:Y:S02]  /*17e0*/  ISETP.GE.U32.AND P5, PT, R22, R7, PT ;  /* 0x000000071600720c */ /* 0x000fe40003fa6070 */
[----:B------:R-:W-:Y:S02]  /*17f0*/  @!P1 IADD3 R18, R18, 0x1, RZ ;  /* 0x0000000112129810 */ /* 0x000fe40007ffe0ff */
[----:B------:R-:W-:Y:S02]  /*1800*/  @P2 IADD3 R19, R19, 0x1, RZ ;  /* 0x0000000113132810 */ /* 0x000fe40007ffe0ff */
[----:B------:R-:W-:Y:S02]  /*1810*/  ISETP.GE.AND P2, PT, R6, RZ, PT ;  /* 0x000000ff0600720c */ /* 0x000fe40003f46270 */
[----:B------:R-:W-:Y:S01]  /*1820*/  @P6 IADD3 R8, R8, 0x1, RZ ;  /* 0x0000000108086810 */ /* 0x000fe20007ffe0ff */
[----:B------:R-:W-:Y:S01]  /*1830*/  @!P4 IMAD.MOV R19, RZ, RZ, -R19 ;  /* 0x000000ffff13c224 */ /* 0x000fe200078e0a13 */
[----:B------:R-:W-:-:S02]  /*1840*/  ISETP.NE.AND P6, PT, R3, RZ, PT ;  /* 0x000000ff0300720c */ /* 0x000fc40003fc5270 */
[----:B------:R-:W-:Y:S01]  /*1850*/  ISETP.NE.AND P4, PT, RZ, c[0x0][0x1c0], PT ;  /* 0x00007000ff007a0c */ /* 0x000fe20003f85270 */
[----:B------:R-:W-:Y:S01]  /*1860*/  IMAD.MOV.U32 R22, RZ, RZ, R8 ;  /* 0x000000ffff167224 */ /* 0x000fe200078e0008 */
[----:B------:R-:W-:Y:S02]  /*1870*/  ISETP.NE.AND P1, PT, RZ, UR4, PT ;  /* 0x00000004ff007c0c */ /* 0x000fe4000bf25270 */
[----:B0-----:R-:W-:Y:S01]  /*1880*/  SHF.R.S32.HI R8, RZ, 0x1f, R17 ;  /* 0x0000001fff087819 */ /* 0x001fe20000011411 */
[----:B------:R-:W-:Y:S01]  /*1890*/  @!P0 IMAD.MOV R22, RZ, RZ, -R22 ;  /* 0x000000ffff168224 */ /* 0x000fe200078e0a16 */
[----:B------:R-:W-:Y:S02]  /*18a0*/  SEL R4, R4, 0x1, !P1 ;  /* 0x0000000104047807 */ /* 0x000fe40004800000 */
[----:B------:R-:W-:Y:S02]  /*18b0*/  SHF.R.S32.HI R6, RZ, 0x1f, R2 ;  /* 0x0000001fff067819 */ /* 0x000fe40000011402 */
[----:B------:R-:W-:-:S02]  /*18c0*/  SEL R25, R23, R22, !P4 ;  /* 0x0000001617197207 */ /* 0x000fc40006000000 */
[----:B------:R-:W-:Y:S02]  /*18d0*/  @!P6 LOP3.LUT R19, RZ, R9, RZ, 0x33, !PT ;  /* 0x00000009ff13e212 */ /* 0x000fe400078e33ff */
[----:B------:R-:W-:Y:S01]  /*18e0*/  LEA.HI R8, R8, R17, RZ, 0x4 ;  /* 0x0000001108087211 */ /* 0x000fe200078f20ff */
[----:B------:R-:W-:Y:S01]  /*18f0*/  IMAD R22, R25, R4, RZ ;  /* 0x0000000419167224 */ /* 0x000fe200078e02ff */
[----:B------:R-:W-:Y:S02]  /*1900*/  @P5 IADD3 R18, R18, 0x1, RZ ;  /* 0x0000000112125810 */ /* 0x000fe40007ffe0ff */
[----:B------:R-:W-:Y:S01]  /*1910*/  LEA.HI.SX32 R7, R2, 0x1, 0x1 ;  /* 0x0000000102077811 */ /* 0x000fe200078f0aff */
[----:B------:R-:W-:Y:S01]  /*1920*/  @!P3 IMAD.MOV R7, RZ, RZ, R6 ;  /* 0x000000ffff07b224 */ /* 0x000fe200078e0206 */
[----:B------:R-:W-:Y:S01]  /*1930*/  ISETP.LT.U32.AND P0, PT, R20, R19, PT ;  /* 0x000000131400720c */ /* 0x000fe20003f01070 */
[----:B------:R-:W-:Y:S01]  /*1940*/  @!P2 IMAD.MOV R18, RZ, RZ, -R18 ;  /* 0x000000ffff12a224 */ /* 0x000fe200078e0a12 */
[----:B------:R-:W-:Y:S01]  /*1950*/  SHF.R.S32.HI R25, RZ, 0x1f, R19 ;  /* 0x0000001fff197819 */ /* 0x000fe20000011413 */
[----:B------:R-:W-:Y:S01]  /*1960*/  IMAD R7, R7, R22, RZ ;  /* 0x0000001607077224 */ /* 0x000fe200078e02ff */
[----:B------:R-:W-:-:S02]  /*1970*/  SHF.R.S32.HI R6, RZ, 0x4, R8 ;  /* 0x00000004ff067819 */ /* 0x000fc40000011408 */
[----:B------:R-:W-:Y:S02]  /*1980*/  ISETP.LT.AND.EX P2, PT, R21, R25, PT, P0 ;  /* 0x000000191500720c */ /* 0x000fe40003f41300 */
[----:B------:R-:W-:Y:S02]  /*1990*/  ISETP.GE.AND P0, PT, R6, c[0x0][0x314], PT ;  /* 0x0000c50006007a0c */ /* 0x000fe40003f06270 */
[----:B------:R-:W-:Y:S02]  /*19a0*/  SEL R23, R23, R18, !P4 ;  /* 0x0000001217177207 */ /* 0x000fe40006000000 */
[----:B------:R-:W-:Y:S02]  /*19b0*/  LOP3.LUT R18, R8, 0xfffffff0, RZ, 0xc0, !PT ;  /* 0xfffffff008127812 */ /* 0x000fe400078ec0ff */
[----:B------:R-:W-:Y:S01]  /*19c0*/  SEL R9, R20, R19, P2 ;  /* 0x0000001314097207 */ /* 0x000fe20001000000 */
[----:B------:R-:W-:Y:S01]  /*19d0*/  IMAD.MOV.U32 R19, RZ, RZ, -0x800000 ;  /* 0xff800000ff137424 */ /* 0x000fe200078e00ff */
[----:B------:R-:W-:Y:S01]  /*19e0*/  SEL R8, R21, R25, P2 ;  /* 0x0000001915087207 */ /* 0x000fe20001000000 */
[----:B------:R-:W-:-:S04]  /*19f0*/  IMAD.IADD R25, R17, 0x1, -R18 ;  /* 0x0000000111197824 */ /* 0x000fc800078e0a12 */
        /* <DEDUP_REMOVED lines=15> */
[----:B------:R-:W-:-:S06]  /*1af0*/  LEA.HI.X R19, R26, c[0x0][0x20c], R19, 0x2, P0 ;  /* 0x000083001a137a11 */ /* 0x000fcc00000f1413 */
[----:B------:R0:W5:Y:S03]  /*1b00*/  LDG.E R19, [R18.64] ;  /* 0x0000000a12137981 */ /* 0x000166000c1e1900 */
.L_x_295:
[----:B------:R-:W-:Y:S05]  /*1b10*/  BSYNC B0 ;  /* 0x0000000000007941 */ /* 0x000fea0003800000 */
.L_x_294:
[----:B------:R-:W-:Y:S01]  /*1b20*/  ISETP.GT.AND P0, PT, R17, 0x1f, PT ;  /* 0x0000001f1100780c */ /* 0x000fe20003f04270 */
[----:B------:R-:W-:Y:S01]  /*1b30*/  IMAD.MOV.U32 R29, RZ, RZ, -0x800000 ;  /* 0xff800000ff1d7424 */ /* 0x000fe200078e00ff */
[----:B------:R-:W-:Y:S01]  /*1b40*/  ISETP.GT.AND P3, PT, R3, RZ, PT ;  /* 0x000000ff0300720c */ /* 0x000fe20003f64270 */
[----:B------:R-:W-:Y:S01]  /*1b50*/  IMAD R23, R23, R4, RZ ;  /* 0x0000000417177224 */ /* 0x000fe200078e02ff */
[----:B------:R-:W-:Y:S01]  /*1b60*/  BSSY B1, `(.L_x_296) ;  /* 0x00001e7000017945 */ /* 0x000fe20003800000 */
[----:B------:R-:W-:-:S08]  /*1b70*/  IMAD.MOV.U32 R28, RZ, RZ, 0x7f800000 ;  /* 0x7f800000ff1c7424 */ /* 0x000fd000078e00ff */
[----:B------:R-:W-:Y:S01]  /*1b80*/  @!P0 IMAD R6, R6, 0x11, R25 ;  /* 0x0000001106068824 */ /* 0x000fe200078e0219 */
[----:B0-----:R-:W-:-:S04]  /*1b90*/  @!P0 LEA.HI R18, R17, R17, RZ, 0x1 ;  /* 0x0000001111128211 */ /* 0x001fc800078f08ff */
[----:B-----5:R0:W-:Y:S01]  /*1ba0*/  @!P0 STS [R6.X4], R19 ;  /* 0x0000001306008388 */ /* 0x0201e20000004800 */
[C---:B------:R-:W-:Y:S01]  /*1bb0*/  @!P0 LOP3.LUT R20, R18.reuse, 0xfffffffe, RZ, 0xc0, !PT ;  /* 0xfffffffe12148812 */ /* 0x040fe200078ec0ff */
[----:B------:R-:W-:-:S04]  /*1bc0*/  @!P0 IMAD.SHL.U32 R18, R18, 0x2, RZ ;  /* 0x0000000212128824 */ /* 0x000fc800078e00ff */
[----:B------:R-:W-:Y:S01]  /*1bd0*/  @!P0 IMAD.IADD R21, R17, 0x1, -R20 ;  /* 0x0000000111158824 */ /* 0x000fe200078e0a14 */
[----:B------:R-:W-:-:S05]  /*1be0*/  @!P0 LOP3.LUT R18, R18, 0xfffffffc, RZ, 0xc0, !PT ;  /* 0xfffffffc12128812 */ /* 0x000fca00078ec0ff */
[----:B------:R-:W-:Y:S01]  /*1bf0*/  @!P0 IMAD R21, R21, 0x44, R18 ;  /* 0x0000004415158824 */ /* 0x000fe200078e0212 */
[----:B------:R-:W-:Y:S01]  /*1c00*/  BAR.SYNC.DEFER_BLOCKING 0x0 ;  /* 0x0000000000007b1d */ /* 0x000fe20000010000 */
[----:B0-----:R-:W-:-:S05]  /*1c10*/  LEA.HI.SX32 R6, R3, 0x1, 0x1 ;  /* 0x0000000103067811 */ /* 0x001fca00078f0aff */
[----:B------:R0:W1:Y:S02]  /*1c20*/  @!P0 LDS R29, [R21] ;  /* 0x00000000151d8984 */ /* 0x0000640000000800 */
[----:B0-----:R-:W-:-:S05]  /*1c30*/  SHF.R.S32.HI R21, RZ, 0x1f, R3 ;  /* 0x0000001fff157819 */ /* 0x001fca0000011403 */
[----:B------:R-:W-:-:S04]  /*1c40*/  @!P3 IMAD.MOV R6, RZ, RZ, R21 ;  /* 0x000000ffff06b224 */ /* 0x000fc800078e0215 */
[----:B------:R-:W-:Y:S01]  /*1c50*/  IMAD R6, R23, R6, RZ ;  /* 0x0000000617067224 */ /* 0x000fe200078e02ff */
[----:B-1----:R-:W0:Y:S02]  /*1c60*/  SHFL.BFLY PT, R18, R29, 0x1, 0x1f ;  /* 0x0c201f001d127f89 */ /* 0x002e2400000e0000 */
[----:B0-----:R-:W-:-:S04]  /*1c70*/  FMNMX.FTZ R18, R18, R29, !PT ;  /* 0x0000001d12127209 */ /* 0x001fc80007810000 */
[----:B------:R-:W-:-:S04]  /*1c80*/  FSETP.NEU.FTZ.AND P0, PT, R18, -INF , PT ;  /* 0xff8000001200780b */ /* 0x000fc80003f1d000 */
[----:B------:R-:W-:-:S05]  /*1c90*/  FSEL R18, R18, RZ, P0 ;  /* 0x000000ff12127208 */ /* 0x000fca0000000000 */
[----:B------:R-:W-:-:S04]  /*1ca0*/  FADD.FTZ R25, -R18, R29 ;  /* 0x0000001d12197221 */ /* 0x000fc80000010100 */
[----:B------:R-:W-:-:S06]  /*1cb0*/  FMUL.FTZ R25, R25, 1.4426950216293334961 ;  /* 0x3fb8aa3b19197820 */ /* 0x000fcc0000410000 */
[----:B------:R-:W0:Y:S02]  /*1cc0*/  MUFU.EX2 R25, R25 ;  /* 0x0000001900197308 */ /* 0x000e240000000800 */
[----:B0-----:R-:W0:Y:S02]  /*1cd0*/  SHFL.BFLY PT, R20, R25, 0x1, 0x1f ;  /* 0x0c201f0019147f89 */ /* 0x001e2400000e0000 */
[----:B0-----:R-:W-:Y:S01]  /*1ce0*/  FADD.FTZ R19, R25, R20 ;  /* 0x0000001419137221 */ /* 0x001fe20000010000 */
[----:B------:R-:W-:-:S04]  /*1cf0*/  LOP3.LUT R20, R17, 0x1, RZ, 0xc0, !PT ;  /* 0x0000000111147812 */ /* 0x000fc800078ec0ff */
[----:B------:R-:W-:Y:S02]  /*1d00*/  FSETP.NE.FTZ.AND P2, PT, R19, RZ, PT ;  /* 0x000000ff1300720b */ /* 0x000fe40003f55000 */
[----:B------:R-:W-:-:S04]  /*1d10*/  ISETP.NE.U32.AND P0, PT, R20, 0x1, PT ;  /* 0x000000011400780c */ /* 0x000fc80003f05070 */
[----:B------:R-:W-:-:S07]  /*1d20*/  ISETP.GT.OR P0, PT, R17, 0x1f, !P0 ;  /* 0x0000001f1100780c */ /* 0x000fce0004704670 */
[----:B------:R-:W0:Y:S02]  /*1d30*/  @P2 MUFU.LG2 R19, R19 ;  /* 0x0000001300132308 */ /* 0x000e240000000c00 */
[----:B0-----:R-:W-:-:S04]  /*1d40*/  @P2 FFMA.FTZ R28, R19, 0.69314718246459960938, R18 ;  /* 0x3f317218131c2823 */ /* 0x001fc80000010012 */
        /* <DEDUP_REMOVED lines=50> */
.L_x_300:
        /* <DEDUP_REMOVED lines=22> */
.L_x_301:
[----:B------:R-:W-:Y:S05]  /*21d0*/  BSYNC B0 ;  /* 0x0000000000007941 */ /* 0x000fea0003800000 */
.L_x_299:
[----:B------:R-:W-:Y:S01]  /*21e0*/  LOP3.LUT R19, R17, R0, RZ, 0xfc, !PT ;  /* 0x0000000011137212 */ /* 0x000fe200078efcff */
[----:B------:R-:W-:Y:S03]  /*21f0*/  BSSY B0, `(.L_x_302) ;  /* 0x0000028000007945 */ /* 0x000fe60003800000 */
[----:B------:R-:W-:-:S13]  /*2200*/  ISETP.NE.U32.AND P0, PT, R19, RZ, PT ;  /* 0x000000ff1300720c */ /* 0x000fda0003f05070 */
[----:B------:R-:W-:Y:S05]  /*2210*/  @!P0 BRA `(.L_x_303) ;  /* 0x000000f000008947 */ /* 0x000fea0003800000 */
[----:B------:R-:W-:Y:S01]  /*2220*/  IMAD.MOV.U32 R24, RZ, RZ, R30 ;  /* 0x000000ffff187224 */ /* 0x000fe200078e001e */
[----:B------:R-:W-:Y:S02]  /*2230*/  MOV R23, R0 ;  /* 0x0000000000177202 */ /* 0x000fe40000000f00 */
[----:B------:R-:W-:Y:S02]  /*2240*/  MOV R22, 0x2260 ;  /* 0x0000226000167802 */ /* 0x000fe40000000f00 */
[----:B------:R-:W-:Y:S05]  /*2250*/  CALL.REL.NOINC `($__internal_6_$__cuda_sm20_div_s64) ;  /* 0x0000235000007944 */ /* 0x000fea0003c00000 */
        /* <DEDUP_REMOVED lines=11> */
.L_x_303:
        /* <DEDUP_REMOVED lines=22> */
.L_x_304:
[----:B------:R-:W-:Y:S05]  /*2470*/  BSYNC B0 ;  /* 0x0000000000007941 */ /* 0x000fea0003800000 */
.L_x_302:
        /* <DEDUP_REMOVED lines=11> */
[----:B------:R-:W-:Y:S05]  /*2530*/  CALL.REL.NOINC `($__internal_6_$__cuda_sm20_div_s64) ;  /* 0x0000207000007944 */ /* 0x000fea0003c00000 */
[----:B------:R-:W-:-:S04]  /*2540*/  IADD3 R17, P0, RZ, -R20, RZ ;  /* 0x80000014ff117210 */ /* 0x000fc80007f1e0ff */
[----:B------:R-:W-:Y:S01]  /*2550*/  IADD3.X R18, RZ, ~R21, RZ, P0, !PT ;  /* 0x80000015ff127210 */ /* 0x000fe200007fe4ff */
[----:B------:R-:W-:-:S04]  /*2560*/  IMAD.WIDE.U32 R36, R5, R17, R36 ;  /* 0x0000001105247225 */ /* 0x000fc800078e0024 */
[----:B------:R-:W-:-:S04]  /*2570*/  IMAD R18, R18, R5, RZ ;  /* 0x0000000512127224 */ /* 0x000fc800078e02ff */
[----:B------:R-:W-:-:S05]  /*2580*/  IMAD R4, R4, R17, R18 ;  /* 0x0000001104047224 */ /* 0x000fca00078e0212 */
[----:B------:R-:W-:Y:S01]  /*2590*/  IADD3 R4, R37, R4, RZ ;  /* 0x0000000425047210 */ /* 0x000fe20007ffe0ff */
[----:B------:R-:W-:Y:S05]  /*25a0*/  BRA `(.L_x_307) ;  /* 0x0000016000007947 */ /* 0x000fea0003800000 */
.L_x_306:
        /* <DEDUP_REMOVED lines=22> */
.L_x_307:
[----:B------:R-:W-:Y:S05]  /*2710*/  BSYNC B0 ;  /* 0x0000000000007941 */ /* 0x000fea0003800000 */
.L_x_305:
        /* <DEDUP_REMOVED lines=38> */
[----:B------:R-:W-:Y:S05]  /*2980*/  CALL.REL.NOINC `($__internal_6_$__cuda_sm20_div_s64) ;  /* 0x00001c2000007944 */ /* 0x000fea0003c00000 */
        /* <DEDUP_REMOVED lines=12> */
.L_x_309:
        /* <DEDUP_REMOVED lines=23> */
.L_x_310:
[----:B------:R-:W-:Y:S05]  /*2bc0*/  BSYNC B0 ;  /* 0x0000000000007941 */ /* 0x000fea0003800000 */
.L_x_308:
        /* <DEDUP_REMOVED lines=19> */
.L_x_312:
        /* <DEDUP_REMOVED lines=22> */
.L_x_313:
[----:B------:R-:W-:Y:S05]  /*2e60*/  BSYNC B0 ;  /* 0x0000000000007941 */ /* 0x000fea0003800000 */
.L_x_311:
        /* <DEDUP_REMOVED lines=20> */
.L_x_315:
        /* <DEDUP_REMOVED lines=23> */
.L_x_316:
[----:B------:R-:W-:Y:S05]  /*3120*/  BSYNC B0 ;  /* 0x0000000000007941 */ /* 0x000fea0003800000 */
.L_x_314:
        /* <DEDUP_REMOVED lines=25> */
[----:B------:R-:W-:Y:S05]  /*32c0*/  CALL.REL.NOINC `($__internal_6_$__cuda_sm20_div_s64) ;  /* 0x000012e000007944 */ /* 0x000fea0003c00000 */
        /* <DEDUP_REMOVED lines=12> */
.L_x_318:
        /* <DEDUP_REMOVED lines=23> */
.L_x_319:
[----:B------:R-:W-:Y:S05]  /*3500*/  BSYNC B0 ;  /* 0x0000000000007941 */ /* 0x000fea0003800000 */
.L_x_317:
        /* <DEDUP_REMOVED lines=29> */
.L_x_321:
        /* <DEDUP_REMOVED lines=23> */
.L_x_322:
[----:B------:R-:W-:Y:S05]  /*3850*/  BSYNC B0 ;  /* 0x0000000000007941 */ /* 0x000fea0003800000 */
.L_x_320:
        /* <DEDUP_REMOVED lines=20> */
.L_x_298:
[----:B------:R-:W-:-:S04]  /*39a0*/  LEA R2, P0, R36, c[0x0][0x200], 0x2 ;  /* 0x0000800024027a11 */ /* 0x000fc800078010ff */
[----:B------:R-:W-:-:S05]  /*39b0*/  LEA.HI.X R3, R36, c[0x0][0x204], R37, 0x2, P0 ;  /* 0x0000810024037a11 */ /* 0x000fca00000f1425 */
[----:B------:R0:W-:Y:S04]  /*39c0*/  STG.E [R2.64], R28 ;  /* 0x0000001c02007986 */ /* 0x0001e8000c10190a */
.L_x_297:
[----:B------:R-:W-:Y:S05]  /*39d0*/  BSYNC B1 ;  /* 0x0000000000017941 */ /* 0x000fea0003800000 */
.L_x_296:
[----:B------:R-:W1:Y:S01]  /*39e0*/  S2R R34, SR_TID.X ;  /* 0x0000000000227919 */ /* 0x000e620000002100 */
[----:B------:R-:W-:Y:S01]  /*39f0*/  IMAD.MOV.U32 R13, RZ, RZ, RZ ;  /* 0x000000ffff0d7224 */ /* 0x000fe200078e00ff */
[----:B------:R-:W-:Y:S01]  /*3a00*/  CS2R R10, SRZ ;  /* 0x00000000000a7805 */ /* 0x000fe2000001ff00 */
[----:B------:R-:W-:Y:S01]  /*3a10*/  CS2R R8, SRZ ;  /* 0x0000000000087805 */ /* 0x000fe2000001ff00 */
[----:B------:R-:W-:Y:S01]  /*3a20*/  CS2R R6, SRZ ;  /* 0x0000000000067805 */ /* 0x000fe2000001ff00 */
[-C--:B01----:R-:W-:Y:S02]  /*3a30*/  LEA.HI R2, R34, R34.reuse, RZ, 0x1 ;  /* 0x0000002222027211 */ /* 0x083fe400078f08ff */
[----:B------:R-:W-:Y:S02]  /*3a40*/  SHF.R.S32.HI R33, RZ, 0x1f, R34 ;  /* 0x0000001fff217819 */ /* 0x000fe40000011422 */
[----:B------:R-:W-:Y:S02]  /*3a50*/  LOP3.LUT R3, R2, 0xfffffffe, RZ, 0xc0, !PT ;  /* 0xfffffffe02037812 */ /* 0x000fe400078ec0ff */
[----:B------:R-:W-:-:S03]  /*3a60*/  LEA.HI R33, R33, R34, RZ, 0x3 ;  /* 0x0000002221217211 */ /* 0x000fc600078f18ff */
[----:B------:R-:W-:-:S05]  /*3a70*/  IMAD.IADD R0, R34, 0x1, -R3 ;  /* 0x0000000122007824 */ /* 0x000fca00078e0a03 */
[----:B------:R-:W-:-:S04]  /*3a80*/  ISETP.GE.AND P1, PT, R0, c[0x0][0x314], PT ;  /* 0x0000c50000007a0c */ /* 0x000fc80003f26270 */
[----:B------:R-:W-:-:S13]  /*3a90*/  ISETP.GT.OR P1, PT, R34, 0x1f, P1 ;  /* 0x0000001f2200780c */ /* 0x000fda0000f24670 */
[----:B------:R-:W-:Y:S02]  /*3aa0*/  @!P1 FADD.FTZ R3, -R28, R29 ;  /* 0x0000001d1c039221 */ /* 0x000fe40000010100 */
[----:B------:R-:W-:Y:S02]  /*3ab0*/  @!P1 IMAD.SHL.U32 R5, R2, 0x2, RZ ;  /* 0x0000000202059824 */ /* 0x000fe400078e00ff */
[----:B------:R-:W-:Y:S02]  /*3ac0*/  @!P1 FMUL.FTZ R3, R3, 1.4426950216293334961 ;  /* 0x3fb8aa3b03039820 */ /* 0x000fe40000410000 */
[----:B------:R-:W-:Y:S01]  /*3ad0*/  IMAD.MOV.U32 R2, RZ, RZ, c[0x0][0x314] ;  /* 0x0000c500ff027624 */ /* 0x000fe200078e00ff */
[----:B------:R-:W-:-:S03]  /*3ae0*/  @!P1 LOP3.LUT R5, R5, 0xfffffffc, RZ, 0xc0, !PT ;  /* 0xfffffffc05059812 */ /* 0x000fc600078ec0ff */
[----:B------:R-:W0:Y:S01]  /*3af0*/  @!P1 MUFU.EX2 R3, R3 ;  /* 0x0000000300039308 */ /* 0x000e220000000800 */
[----:B------:R-:W-:Y:S01]  /*3b00*/  ISETP.GE.AND P0, PT, R2, 0x1, PT ;  /* 0x000000010200780c */ /* 0x000fe20003f06270 */
[----:B------:R-:W-:Y:S01]  /*3b10*/  @!P1 IMAD R0, R0, 0x44, R5 ;  /* 0x0000004400009824 */ /* 0x000fe200078e0205 */
[----:B------:R-:W-:Y:S02]  /*3b20*/  LOP3.LUT R5, R33, 0x3ffffff8, RZ, 0xc0, !PT ;  /* 0x3ffffff821057812 */ /* 0x000fe400078ec0ff */
[----:B------:R-:W-:-:S03]  /*3b30*/  SHF.R.S32.HI R33, RZ, 0x3, R33 ;  /* 0x00000003ff217819 */ /* 0x000fc60000011421 */
[----:B------:R-:W-:Y:S02]  /*3b40*/  IMAD.IADD R34, R34, 0x1, -R5 ;  /* 0x0000000122227824 */ /* 0x000fe400078e0a05 */
[----:B------:R-:W-:Y:S02]  /*3b50*/  CS2R R4, SRZ ;  /* 0x0000000000047805 */ /* 0x000fe4000001ff00 */
[----:B------:R-:W-:Y:S01]  /*3b60*/  IMAD.SHL.U32 R34, R34, 0x4, RZ ;  /* 0x0000000422227824 */ /* 0x000fe200078e00ff */
[----:B0-----:R0:W-:Y:S04]  /*3b70*/  @!P1 STS [R0], R3 ;  /* 0x0000000300009388 */ /* 0x0011e80000000800 */
[C---:B------:R-:W-:Y:S02]  /*3b80*/  IADD3 R32, R34.reuse, 0x20, RZ ;  /* 0x0000002022207810 */ /* 0x040fe40007ffe0ff */
[----:B------:R-:W-:Y:S01]  /*3b90*/  IADD3 R31, R34, 0x40, RZ ;  /* 0x00000040221f7810 */ /* 0x000fe20007ffe0ff */
[----:B0-----:R-:W-:Y:S01]  /*3ba0*/  CS2R R2, SRZ ;  /* 0x0000000000027805 */ /* 0x001fe2000001ff00 */
[----:B------:R-:W-:Y:S01]  /*3bb0*/  IMAD.MOV.U32 R0, RZ, RZ, RZ ;  /* 0x000000ffff007224 */ /* 0x000fe200078e00ff */
[----:B------:R-:W-:Y:S06]  /*3bc0*/  BAR.SYNC.DEFER_BLOCKING 0x0 ;  /* 0x0000000000007b1d */ /* 0x000fec0000010000 */
        /* <DEDUP_REMOVED lines=23> */
[----:B------:R-:W-:Y:S02]  /*3d40*/  IMAD.X R29, RZ, RZ, R29, P0 ;  /* 0x000000ffff1d7224 */ /* 0x000fe400000e061d */
.L_x_326:
        /* <DEDUP_REMOVED lines=14> */
.L_x_325:
[----:B------:R-:W-:Y:S05]  /*3e30*/  BSYNC B0 ;  /* 0x0000000000007941 */ /* 0x000fea0003800000 */
.L_x_324:
        /* <DEDUP_REMOVED lines=19> */
.L_x_323:
        /* <DEDUP_REMOVED lines=100> */
        .weak           $__internal_6_$__cuda_sm20_div_s64
        .type           $__internal_6_$__cuda_sm20_div_s64,@function
        .size           $__internal_6_$__cuda_sm20_div_s64,(.L_x_6266 - $__internal_6_$__cuda_sm20_div_s64)
$__internal_6_$__cuda_sm20_div_s64:
        /* <DEDUP_REMOVED lines=83> */
[----:B------:R-:W-:Y:S06]  /*4ae0*/  RET.REL.NODEC R26 `(_ZN5flash32flash_fwd_splitkv_combine_kernelI23Flash_fwd_kernel_traitsILi96ELi64ELi128ELi4ELb0ELb0EN7cutlass10bfloat16_tE19Flash_kernel_traitsILi96ELi64ELi128ELi4ES3_EELi16ELi1ELb0EEEvNS_16Flash_fwd_paramsE) ;  /* 0xffffb5101a007950 */ /* 0x000fec0003c3ffff */
.L_x_327:
        /* <DEDUP_REMOVED lines=9> */
.L_x_6266:


//--------------------- .text._ZN5flash32flash_fwd_splitkv_combine_kernelI23Flash_fwd_kernel_traitsILi96ELi64ELi128ELi4ELb0ELb0EN7cutlass10bfloat16_tE19Flash_kernel_traitsILi96ELi64ELi128ELi4ES3_EELi16ELi7ELb1EEEvNS_16Flash_fwd_paramsE --------------------------
	.section	.text._ZN5flash32flash_fwd_splitkv_combine_kernelI23Flash_fwd_kernel_traitsILi96ELi64ELi128ELi4ELb0ELb0EN7cutlass10bfloat16_tE19Flash_kernel_traitsILi96ELi64ELi128ELi4ES3_EELi16ELi7ELb1EEEvNS_16Flash_fwd_paramsE,"ax",@progbits
	.sectioninfo	@"SHI_REGISTERS=70"
	.align	128
        .global         _ZN5flash32flash_fwd_splitkv_combine_kernelI23Flash_fwd_kernel_traitsILi96ELi64ELi128ELi4ELb0ELb0EN7cutlass10bfloat16_tE19Flash_kernel_traitsILi96ELi64ELi128ELi4ES3_EELi16ELi7ELb1EEEvNS_16Flash_fwd_paramsE
        .type           _ZN5flash32flash_fwd_splitkv_combine_kernelI23Flash_fwd_kernel_traitsILi96ELi64ELi128ELi4ELb0ELb0EN7cutlass10bfloat16_tE19Flash_kernel_traitsILi96ELi64ELi128ELi4ES3_EELi16ELi7ELb1EEEvNS_16Flash_fwd_paramsE,@function
        .size           _ZN5flash32flash_fwd_splitkv_combine_kernelI23Flash_fwd_kernel_traitsILi96ELi64ELi128ELi4ELb0ELb0EN7cutlass10bfloat16_tE19Flash_kernel_traitsILi96ELi64ELi128ELi4ES3_EELi16ELi7ELb1EEEvNS_16Flash_fwd_paramsE,(.L_x_6267 - _ZN5flash32flash_fwd_splitkv_combine_kernelI23Flash_fwd_kernel_traitsILi96ELi64ELi128ELi4ELb0ELb0EN7cutlass10bfloat16_tE19Flash_kernel_traitsILi96ELi64ELi128ELi4ES3_EELi16ELi7ELb1EEEvNS_16Flash_fwd_paramsE)
        .other          _ZN5flash32flash_fwd_splitkv_combine_kernelI23Flash_fwd_kernel_traitsILi96ELi64ELi128ELi4ELb0ELb0EN7cutlass10bfloat16_tE19Flash_kernel_traitsILi96ELi64ELi128ELi4ES3_EELi16ELi7ELb1EEEvNS_16Flash_fwd_paramsE,@"STO_CUDA_ENTRY STV_DEFAULT"
_ZN5flash32flash_fwd_splitkv_combine_kernelI23Flash_fwd_kernel_traitsILi96ELi64ELi128ELi4ELb0ELb0EN7cutlass10bfloat16_tE19Flash_kernel_traitsILi96ELi64ELi128ELi4ES3_EELi16ELi7ELb1EEEvNS_16Flash_fwd_paramsE:
.text._ZN5flash32flash_fwd_splitkv_combine_kernelI23Flash_fwd_kernel_traitsILi96ELi64ELi128ELi4ELb0ELb0EN7cutlass10bfloat16_tE19Flash_kernel_traitsILi96ELi64ELi128ELi4ES3_EELi16ELi7ELb1EEEvNS_16Flash_fwd_paramsE:
        /* <DEDUP_REMOVED lines=23> */
[----:B------:R-:W-:Y:S05]  /*0170*/  CALL.REL.NOINC `($__internal_7_$__cuda_sm20_div_s64) ;  /* 0x0000653000007944 */ /* 0x000fea0003c00000 */
[----:B------:R-:W-:Y:S02]  /*0180*/  MOV R8, R0 ;  /* 0x0000000000087202 */ /* 0x000fe40000000f00 */
[----:B------:R-:W-:Y:S01]  /*0190*/  MOV R9, R21 ;  /* 0x0000001500097202 */ /* 0x000fe20000000f00 */
[----:B------:R-:W-:Y:S05]  /*01a0*/  BRA `(.L_x_329) ;  /* 0x0000013000007947 */ /* 0x000fea0003800000 */
.L_x_328:
        /* <DEDUP_REMOVED lines=19> */
.L_x_329:
        /* <DEDUP_REMOVED lines=17> */
.L_x_331:
        /* <DEDUP_REMOVED lines=20> */
.L_x_332:
[----:B------:R-:W-:Y:S05]  /*0530*/  BSYNC B0 ;  /* 0x0000000000007941 */ /* 0x000fea0003800000 */
.L_x_330:
        /* <DEDUP_REMOVED lines=57> */
.L_x_334:
        /* <DEDUP_REMOVED lines=19> */
.L_x_335:
[----:B------:R-:W-:Y:S05]  /*0a00*/  BSYNC B0 ;  /* 0x0000000000007941 */ /* 0x000fea0003800000 */
.L_x_333:
        /* <DEDUP_REMOVED lines=107> */
.L_x_337:
        /* <DEDUP_REMOVED lines=19> */
.L_x_338:
[----:B------:R-:W-:Y:S05]  /*11f0*/  BSYNC B0 ;  /* 0x0000000000007941 */ /* 0x000fea0003800000 */
.L_x_336:
        /* <DEDUP_REMOVED lines=281> */
[----:B-1----:R-:W-:Y:S05]  /*2390*/  CALL.REL.NOINC `($__internal_7_$__cuda_sm20_div_s64) ;  /* 0x0000431000007944 */ /* 0x002fea0003c00000 */
[----:B------:R-:W-:Y:S02]  /*23a0*/  MOV R50, R0 ;  /* 0x0000000000327202 */ /* 0x000fe40000000f00 */
[----:B------:R-:W-:Y:S01]  /*23b0*/  MOV R51, R21 ;  /* 0x0000001500337202 */ /* 0x000fe20000000f00 */
[----:B------:R-:W-:Y:S05]  /*23c0*/  BRA `(.L_x_341) ;  /* 0x0000013000007947 */ /* 0x000fea0003800000 */
.L_x_340:
        /* <DEDUP_REMOVED lines=19> */
.L_x_341:
[----:B------:R-:W-:Y:S05]  /*2500*/  BSYNC B0 ;  /* 0x0000000000007941 */ /* 0x000fea0003800000 */
.L_x_339:
        /* <DEDUP_REMOVED lines=257> */
.L_x_346:
        /* <DEDUP_REMOVED lines=21> */
.L_x_347:
[----:B------:R-:W-:Y:S05]  /*3670*/  BSYNC B0 ;  /* 0x0000000000007941 */ /* 0x000fea0003800000 */
.L_x_345:
        /* <DEDUP_REMOVED lines=8> */
[----:B------:R-:W-:Y:S05]  /*3700*/  CALL.REL.NOINC `($__internal_7_$__cuda_sm20_div_s64) ;  /* 0x00002fa000007944 */ /* 0x000fea0003c00000 */
        /* <DEDUP_REMOVED lines=12> */
.L_x_349:
        /* <DEDUP_REMOVED lines=22> */
.L_x_350:
[----:B------:R-:W-:Y:S05]  /*3930*/  BSYNC B0 ;  /* 0x0000000000007941 */ /* 0x000fea0003800000 */
.L_x_348:
        /* <DEDUP_REMOVED lines=11> */
[----:B------:R-:W-:Y:S05]  /*39f0*/  CALL.REL.NOINC `($__internal_7_$__cuda_sm20_div_s64) ;  /* 0x00002cb000007944 */ /* 0x000fea0003c00000 */
        /* <DEDUP_REMOVED lines=11> */
.L_x_352:
        /* <DEDUP_REMOVED lines=22> */
.L_x_353:
[----:B------:R-:W-:Y:S05]  /*3c10*/  BSYNC B0 ;  /* 0x0000000000007941 */ /* 0x000fea0003800000 */
.L_x_351:
        /* <DEDUP_REMOVED lines=52> */
.L_x_355:
        /* <DEDUP_REMOVED lines=22> */
.L_x_356:
[----:B------:R-:W-:Y:S05]  /*40c0*/  BSYNC B0 ;  /* 0x0000000000007941 */ /* 0x000fea0003800000 */
.L_x_354:
        /* <DEDUP_REMOVED lines=22> */
.L_x_358:
        /* <DEDUP_REMOVED lines=22> */
.L_x_359:
[----:B------:R-:W-:Y:S05]  /*4390*/  BSYNC B0 ;  /* 0x0000000000007941 */ /* 0x000fea0003800000 */
.L_x_357:
        /* <DEDUP_REMOVED lines=21> */
.L_x_361:
        /* <DEDUP_REMOVED lines=23> */
.L_x_362:
[----:B------:R-:W-:Y:S05]  /*4660*/  BSYNC B0 ;  /* 0x0000000000007941 */ /* 0x000fea0003800000 */
.L_x_360:
        /* <DEDUP_REMOVED lines=38> */
.L_x_364:
        /* <DEDUP_REMOVED lines=23> */
.L_x_365:
[----:B------:R-:W-:Y:S05]  /*4a40*/  BSYNC B0 ;  /* 0x0000000000007941 */ /* 0x000fea0003800000 */
.L_x_363:
        /* <DEDUP_REMOVED lines=31> */
.L_x_367:
        /* <DEDUP_REMOVED lines=23> */
.L_x_368:
[----:B------:R-:W-:Y:S05]  /*4db0*/  BSYNC B0 ;  /* 0x0000000000007941 */ /* 0x000fea0003800000 */
.L_x_366:
        /* <DEDUP_REMOVED lines=20> */
.L_x_344:
[----:B------:R-:W-:-:S04]  /*4f00*/  LEA R2, P0, R52, c[0x0][0x200], 0x2 ;  /* 0x0000800034027a11 */ /* 0x000fc800078010ff */
[----:B------:R-:W-:-:S05]  /*4f10*/  LEA.HI.X R3, R52, c[0x0][0x204], R53, 0x2, P0 ;  /* 0x0000810034037a11 */ /* 0x000fca00000f1435 */
[----:B------:R0:W-:Y:S04]  /*4f20*/  STG.E [R2.64], R30 ;  /* 0x0000001e02007986 */ /* 0x0001e8000c101908 */
.L_x_343:
[----:B------:R-:W-:Y:S05]  /*4f30*/  BSYNC B1 ;  /* 0x0000000000017941 */ /* 0x000fea0003800000 */
.L_x_342:
[C---:B------:R-:W-:Y:S01]  /*4f40*/  IADD3 R0, R47.reuse, 0x8, RZ ;  /* 0x000000082f007810 */ /* 0x040fe20007ffe0ff */
[----:B------:R-:W-:Y:S01]  /*4f50*/  IMAD.MOV.U32 R29, RZ, RZ, c[0x0][0x314] ;  /* 0x0000c500ff1d7624 */ /* 0x000fe200078e00ff */
[----:B0-----:R-:W-:Y:S01]  /*4f60*/  CS2R R4, SRZ ;  /* 0x0000000000047805 */ /* 0x001fe2000001ff00 */
[----:B------:R-:W-:Y:S01]  /*4f70*/  CS2R R6, SRZ ;  /* 0x0000000000067805 */ /* 0x000fe2000001ff00 */
[----:B------:R-:W-:Y:S01]  /*4f80*/  ISETP.GE.OR P2, PT, R0, c[0x0][0x314], P6 ;  /* 0x0000c50000007a0c */ /* 0x000fe20003746670 */
[----:B------:R-:W-:Y:S01]  /*4f90*/  CS2R R8, SRZ ;  /* 0x0000000000087805 */ /* 0x000fe2000001ff00 */
[----:B------:R-:W-:Y:S01]  /*4fa0*/  IADD3 R0, R47, 0x10, RZ ;  /* 0x000000102f007810 */ /* 0x000fe20007ffe0ff */
[----:B------:R-:W-:Y:S01]  /*4fb0*/  CS2R R10, SRZ ;  /* 0x00000000000a7805 */ /* 0x000fe2000001ff00 */
[----:B------:R-:W-:Y:S02]  /*4fc0*/  MOV R12, RZ ;  /* 0x000000ff000c7202 */ /* 0x000fe40000000f00 */
[----:B------:R-:W-:-:S02]  /*4fd0*/  ISETP.GE.OR P1, PT, R0, c[0x0][0x314], P6 ;  /* 0x0000c50000007a0c */ /* 0x000fc40003726670 */
        /* <DEDUP_REMOVED lines=86> */
[----:B--2---:R-:W-:Y:S07]  /*5540*/  @!P2 STS [R25.X4+0x1980], R33 ;  /* 0x001980211900a388 */ /* 0x004fee0000004800 */
[----:B------:R-:W2:Y:S01]  /*5550*/  @!P1 MUFU.EX2 R34, R34 ;  /* 0x0000002200229308 */ /* 0x000ea20000000800 */
[----:B-1----:R-:W-:Y:S01]  /*5560*/  @!P0 STS [R25.X4+0x1dc0], R31 ;  /* 0x001dc01f19008388 */ /* 0x002fe20000004800 */
[----:B------:R-:W-:-:S06]  /*5570*/  ISETP.GE.AND P0, PT, R29, 0x1, PT ;  /* 0x000000011d00780c */ /* 0x000fcc0003f06270 */
[----:B------:R-:W1:Y:S01]  /*5580*/  @!P6 MUFU.EX2 R0, R0 ;  /* 0x000000000000e308 */ /* 0x000e620000000800 */
[----:B0-----:R-:W-:Y:S04]  /*5590*/  @!P5 STS [R25.X4], R45 ;  /* 0x0000002d1900d388 */ /* 0x001fe80000004800 */
[----:B--2---:R-:W-:Y:S04]  /*55a0*/  @!P1 STS [R25.X4+0x1ba0], R34 ;  /* 0x001ba02219009388 */ /* 0x004fe80000004800 */
[----:B-1----:R0:W-:Y:S02]  /*55b0*/  @!P6 STS [R25.X4+0x1fe0], R0 ;  /* 0x001fe0001900e388 */ /* 0x0021e40000004800 */
[----:B0-----:R-:W-:-:S02]  /*55c0*/  HFMA2.MMA R0, -RZ, RZ, 0, 0 ;  /* 0x00000000ff007435 */ /* 0x001fc400000001ff */
[----:B------:R-:W-:Y:S06]  /*55d0*/  BAR.SYNC.DEFER_BLOCKING 0x0 ;  /* 0x0000000000007b1d */ /* 0x000fec0000010000 */
[----:B------:R-:W-:Y:S05]  /*55e0*/  @!P0 BRA `(.L_x_369) ;  /* 0x00000ad000008947 */ /* 0x000fea0003800000 */
[----:B------:R-:W-:Y:S01]  /*55f0*/  ULDC UR5, c[0x0][0x22c] ;  /* 0x00008b0000057ab9 */ /* 0x000fe20000000800 */
[----:B------:R-:W-:Y:S01]  /*5600*/  IMAD R35, R15, 0x60, R47 ;  /* 0x000000600f237824 */ /* 0x000fe200078e022f */
[----:B------:R-:W-:Y:S01]  /*5610*/  UIMAD UR5, UR7, UR5, URZ ;  /* 0x00000005070572a4 */ /* 0x000fe2000f8e023f */
[----:B------:R-:W-:Y:S01]  /*5620*/  ISETP.GT.AND P1, PT, R29, 0x3, PT ;  /* 0x000000031d00780c */ /* 0x000fe20003f24270 */
[C---:B------:R-:W-:Y:S01]  /*5630*/  IMAD R32, R28.reuse, c[0x0][0x22c], RZ ;  /* 0x00008b001c207a24 */ /* 0x040fe200078e02ff */
[----:B------:R-:W-:Y:S01]  /*5640*/  PLOP3.LUT P4, PT, PT, PT, PT, 0x80, 0x0 ;  /* 0x000000000000781c */ /* 0x000fe20003f8f070 */
[----:B------:R-:W-:Y:S01]  /*5650*/  USHF.R.S32.HI UR4, URZ, 0x1f, UR5 ;  /* 0x0000001f3f047899 */ /* 0x000fe20008011405 */
[----:B------:R-:W-:Y:S01]  /*5660*/  IMAD.SHL.U32 R14, R15, 0x4, RZ ;  /* 0x000000040f0e7824 */ /* 0x000fe200078e00ff */
[C---:B------:R-:W-:Y:S01]  /*5670*/  IADD3 R0, P0, R35.reuse, UR5, RZ ;  /* 0x0000000523007c10 */ /* 0x040fe2000ff1e0ff */
[----:B------:R-:W-:Y:S01]  /*5680*/  IMAD.MOV.U32 R30, RZ, RZ, RZ ;  /* 0x000000ffff1e7224 */ /* 0x000fe200078e00ff */
[----:B------:R-:W-:Y:S01]  /*5690*/  IADD3 R31, R28, -UR7, RZ ;  /* 0x800000071c1f7c10 */ /* 0x000fe2000fffe0ff */
[----:B------:R-:W-:Y:S01]  /*56a0*/  CS2R R16, SRZ ;  /* 0x0000000000107805 */ /* 0x000fe2000001ff00 */
[----:B------:R-:W-:Y:S01]  /*56b0*/  LEA.HI.X.SX32 R35, R35, UR4, 0x1, P0 ;  /* 0x0000000423237c11 */ /* 0x000fe200080f0eff */
[----:B------:R-:W-:Y:S01]  /*56c0*/  CS2R R18, SRZ ;  /* 0x0000000000127805 */ /* 0x000fe2000001ff00 */
[C---:B------:R-:W-:Y:S01]  /*56d0*/  LEA R34, P0, R0.reuse, c[0x0][0x1d8], 0x2 ;  /* 0x0000760000227a11 */ /* 0x040fe200078010ff */
[----:B------:R-:W-:Y:S01]  /*56e0*/  CS2R R20, SRZ ;  /* 0x0000000000147805 */ /* 0x000fe2000001ff00 */
[----:B------:R-:W-:Y:S01]  /*56f0*/  CS2R R22, SRZ ;  /* 0x0000000000167805 */ /* 0x000fe2000001ff00 */
[----:B------:R-:W-:Y:S01]  /*5700*/  CS2R R24, SRZ ;  /* 0x0000000000187805 */ /* 0x000fe2000001ff00 */
[----:B------:R-:W-:Y:S01]  /*5710*/  LEA.HI.X R35, R0, c[0x0][0x1dc], R35, 0x2, P0 ;  /* 0x0000770000237a11 */ /* 0x000fe200000f1423 */
[----:B------:R-:W-:Y:S01]  /*5720*/  IMAD.MOV.U32 R0, RZ, RZ, RZ ;  /* 0x000000ffff007224 */ /* 0x000fe200078e00ff */
[----:B------:R-:W-:Y:S01]  /*5730*/  IADD3 R34, P0, R34, 0x100, RZ ;  /* 0x0000010022227810 */ /* 0x000fe20007f1e0ff */
[----:B------:R-:W-:Y:S01]  /*5740*/  CS2R R26, SRZ ;  /* 0x00000000001a7805 */ /* 0x000fe2000001ff00 */
[----:B------:R-:W-:-:S04]  /*5750*/  IMAD.WIDE R32, R32, 0x4, RZ ;  /* 0x0000000420207825 */ /* 0x000fc800078e02ff */
[----:B------:R-:W-:Y:S01]  /*5760*/  IMAD.X R35, RZ, RZ, R35, P0 ;  /* 0x000000ffff237224 */ /* 0x000fe200000e0623 */
[----:B------:R-:W-:Y:S05]  /*5770*/  @!P1 BRA `(.L_x_370) ;  /* 0x0000051000009947 */ /* 0x000fea0003800000 */
[----:B------:R-:W-:Y:S02]  /*5780*/  PLOP3.LUT P4, PT, PT, PT, PT, 0x8, 0x0 ;  /* 0x000000000000781c */ /* 0x000fe40003f8e170 */
[CC--:B------:R-:W-:Y:S02]  /*5790*/  ISETP.GE.AND P3, PT, R15.reuse, R31.reuse, PT ;  /* 0x0000001f0f00720c */ /* 0x0c0fe40003f66270 */
[----:B------:R-:W-:Y:S02]  /*57a0*/  ISETP.GE.AND P0, PT, R15, R31, PT ;  /* 0x0000001f0f00720c */ /* 0x000fe40003f06270 */
[----:B------:R-:W-:-:S09]  /*57b0*/  IADD3 R29, R29, -0x3, RZ ;  /* 0xfffffffd1d1d7810 */ /* 0x000fd20007ffe0ff */
.L_x_371:
[----:B------:R0:W2:Y:S01]  /*57c0*/  @!P3 LDG.E.128 R16, [R34.64+-0x100] ;  /* 0xffff00082210b981 */ /* 0x0000a2000c1e1d00 */
[----:B------:R-:W-:Y:S02]  /*57d0*/  IADD3 R36, P1, R32, R34, RZ ;  /* 0x0000002220247210 */ /* 0x000fe40007f3e0ff */
[----:B------:R-:W-:Y:S01]  /*57e0*/  IADD3 R30, R30, 0x4, RZ ;  /* 0x000000041e1e7810 */ /* 0x000fe20007ffe0ff */
[----:B------:R0:W3:Y:S01]  /*57f0*/  @!P3 LDG.E.128 R20, [R34.64+-0x80] ;  /* 0xffff80082214b981 */ /* 0x0000e2000c1e1d00 */
[C---:B------:R-:W-:Y:S02]  /*5800*/  IADD3.X R37, R33.reuse, R35, RZ, P1, !PT ;  /* 0x0000002321257210 */ /* 0x040fe40000ffe4ff */
[----:B------:R-:W-:Y:S01]  /*5810*/  ISETP.GE.AND P2, PT, R30, R29, PT ;  /* 0x0000001d1e00720c */ /* 0x000fe20003f46270 */
[----:B------:R0:W4:Y:S01]  /*5820*/  @!P3 LDG.E.128 R24, [R34.64] ;  /* 0x000000082218b981 */ /* 0x000122000c1e1d00 */
[----:B------:R-:W-:Y:S03]  /*5830*/  PLOP3.LUT P3, PT, P0, PT, PT, 0x80, 0x0 ;  /* 0x000000000000781c */ /* 0x000fe6000076f070 */
[----:B------:R-:W2:Y:S01]  /*5840*/  LDS R13, [R14] ;  /* 0x000000000e0d7984 */ /* 0x000ea20000000800 */
[C---:B0-----:R-:W-:Y:S04]  /*5850*/  IADD3 R34, P1, R32.reuse, R36, RZ ;  /* 0x0000002420227210 */ /* 0x041fe80007f3e0ff */
[----:B------:R-:W-:Y:S01]  /*5860*/  IADD3.X R35, R33, R37, RZ, P1, !PT ;  /* 0x0000002521237210 */ /* 0x000fe20000ffe4ff */
[C---:B--2---:R-:W-:Y:S02]  /*5870*/  FFMA.FTZ R12, R13.reuse, R16, R12 ;  /* 0x000000100d0c7223 */ /* 0x044fe4000001000c */
[C---:B------:R-:W-:Y:S02]  /*5880*/  FFMA.FTZ R11, R13.reuse, R17, R11 ;  /* 0x000000110d0b7223 */ /* 0x040fe4000001000b */
[C---:B------:R-:W-:Y:S02]  /*5890*/  FFMA.FTZ R10, R13.reuse, R18, R10 ;  /* 0x000000120d0a7223 */ /* 0x040fe4000001000a */
[C---:B------:R-:W-:Y:S02]  /*58a0*/  FFMA.FTZ R9, R13.reuse, R19, R9 ;  /* 0x000000130d097223 */ /* 0x040fe40000010009 */
[C---:B---3--:R-:W-:Y:S01]  /*58b0*/  FFMA.FTZ R8, R13.reuse, R20, R8 ;  /* 0x000000140d087223 */ /* 0x048fe20000010008 */
[----:B------:R-:W2:Y:S01]  /*58c0*/  @!P3 LDG.E.128 R16, [R36.64+-0x100] ;  /* 0xffff00082410b981 */ /* 0x000ea2000c1e1d00 */
[C---:B------:R-:W-:Y:S02]  /*58d0*/  FFMA.FTZ R7, R13.reuse, R21, R7 ;  /* 0x000000150d077223 */ /* 0x040fe40000010007 */
[C---:B------:R-:W-:Y:S02]  /*58e0*/  FFMA.FTZ R6, R13.reuse, R22, R6 ;  /* 0x000000160d067223 */ /* 0x040fe40000010006 */
[C---:B------:R-:W-:Y:S02]  /*58f0*/  FFMA.FTZ R5, R13.reuse, R23, R5 ;  /* 0x000000170d057223 */ /* 0x040fe40000010005 */
[C---:B----4-:R-:W-:Y:S01]  /*5900*/  FFMA.FTZ R4, R13.reuse, R24, R4 ;  /* 0x000000180d047223 */ /* 0x050fe20000010004 */
[----:B------:R-:W3:Y:S01]  /*5910*/  @!P3 LDG.E.128 R20, [R36.64+-0x80] ;  /* 0xffff80082414b981 */ /* 0x000ee2000c1e1d00 */
[C---:B------:R-:W-:Y:S02]  /*5920*/  FFMA.FTZ R3, R13.reuse, R25, R3 ;  /* 0x000000190d037223 */ /* 0x040fe40000010003 */
[C---:B------:R-:W-:Y:S02]  /*5930*/  FFMA.FTZ R2, R13.reuse, R26, R2 ;  /* 0x0000001a0d027223 */ /* 0x040fe40000010002 */
[----:B------:R-:W-:Y:S02]  /*5940*/  FFMA.FTZ R0, R13, R27, R0 ;  /* 0x0000001b0d007223 */ /* 0x000fe40000010000 */
[----:B------:R-:W4:Y:S04]  /*5950*/  @!P3 LDG.E.128 R24, [R36.64] ;  /* 0x000000082418b981 */ /* 0x000f28000c1e1d00 */
[----:B------:R-:W2:Y:S02]  /*5960*/  LDS R13, [R14+0x44] ;  /* 0x000044000e0d7984 */ /* 0x000ea40000000800 */
[C---:B--2---:R-:W-:Y:S02]  /*5970*/  FFMA.FTZ R12, R13.reuse, R16, R12 ;  /* 0x000000100d0c7223 */ /* 0x044fe4000001000c */
[C---:B------:R-:W-:Y:S02]  /*5980*/  FFMA.FTZ R11, R13.reuse, R17, R11 ;  /* 0x000000110d0b7223 */ /* 0x040fe4000001000b */
[C---:B------:R-:W-:Y:S02]  /*5990*/  FFMA.FTZ R10, R13.reuse, R18, R10 ;  /* 0x000000120d0a7223 */ /* 0x040fe4000001000a */
[C---:B------:R-:W-:Y:S02]  /*59a0*/  FFMA.FTZ R9, R13.reuse, R19, R9 ;  /* 0x000000130d097223 */ /* 0x040fe40000010009 */
[C---:B---3--:R-:W-:Y:S01]  /*59b0*/  FFMA.FTZ R8, R13.reuse, R20, R8 ;  /* 0x000000140d087223 */ /* 0x048fe20000010008 */
[----:B------:R0:W2:Y:S01]  /*59c0*/  @!P3 LDG.E.128 R16, [R34.64+-0x100] ;  /* 0xffff00082210b981 */ /* 0x0000a2000c1e1d00 */
[C---:B------:R-:W-:Y:S02]  /*59d0*/  FFMA.FTZ R7, R13.reuse, R21, R7 ;  /* 0x000000150d077223 */ /* 0x040fe40000010007 */
[C---:B------:R-:W-:Y:S02]  /*59e0*/  FFMA.FTZ R6, R13.reuse, R22, R6 ;  /* 0x000000160d067223 */ /* 0x040fe40000010006 */
[C---:B------:R-:W-:Y:S02]  /*59f0*/  FFMA.FTZ R5, R13.reuse, R23, R5 ;  /* 0x000000170d057223 */ /* 0x040fe40000010005 */
[C---:B----4-:R-:W-:Y:S01]  /*5a00*/  FFMA.FTZ R4, R13.reuse, R24, R4 ;  /* 0x000000180d047223 */ /* 0x050fe20000010004 */
[----:B------:R0:W3:Y:S01]  /*5a10*/  @!P3 LDG.E.128 R20, [R34.64+-0x80] ;  /* 0xffff80082214b981 */ /* 0x0000e2000c1e1d00 */
[C---:B------:R-:W-:Y:S02]  /*5a20*/  FFMA.FTZ R3, R13.reuse, R25, R3 ;  /* 0x000000190d037223 */ /* 0x040fe40000010003 */
[C---:B------:R-:W-:Y:S02]  /*5a30*/  FFMA.FTZ R2, R13.reuse, R26, R2 ;  /* 0x0000001a0d027223 */ /* 0x040fe40000010002 */
[----:B------:R-:W-:Y:S02]  /*5a40*/  FFMA.FTZ R0, R13, R27, R0 ;  /* 0x0000001b0d007223 */ /* 0x000fe40000010000 */
[----:B------:R0:W4:Y:S04]  /*5a50*/  @!P3 LDG.E.128 R24, [R34.64] ;  /* 0x000000082218b981 */ /* 0x000128000c1e1d00 */
[----:B------:R-:W2:Y:S01]  /*5a60*/  LDS R13, [R14+0x88] ;  /* 0x000088000e0d7984 */ /* 0x000ea20000000800 */
[C---:B0-----:R-:W-:Y:S04]  /*5a70*/  IADD3 R34, P1, R32.reuse, R34, RZ ;  /* 0x0000002220227210 */ /* 0x041fe80007f3e0ff */
[----:B------:R-:W-:Y:S01]  /*5a80*/  IADD3.X R35, R33, R35, RZ, P1, !PT ;  /* 0x0000002321237210 */ /* 0x000fe20000ffe4ff */
        /* <DEDUP_REMOVED lines=15> */
[----:B------:R1:W2:Y:S01]  /*5b80*/  LDS R13, [R14+0xcc] ;  /* 0x0000cc000e0d7984 */ /* 0x0002a20000000800 */
[----:B0-----:R-:W-:Y:S02]  /*5b90*/  IADD3 R34, P1, R32, R34, RZ ;  /* 0x0000002220227210 */ /* 0x001fe40007f3e0ff */
[----:B-1----:R-:W-:Y:S02]  /*5ba0*/  IADD3 R14, R14, 0x110, RZ ;  /* 0x000001100e0e7810 */ /* 0x002fe40007ffe0ff */
[----:B------:R-:W-:Y:S01]  /*5bb0*/  IADD3.X R35, R33, R35, RZ, P1, !PT ;  /* 0x0000002321237210 */ /* 0x000fe20000ffe4ff */
[C---:B--2---:R-:W-:Y:S02]  /*5bc0*/  FFMA.FTZ R12, R13.reuse, R16, R12 ;  /* 0x000000100d0c7223 */ /* 0x044fe4000001000c */
[C---:B------:R-:W-:Y:S02]  /*5bd0*/  FFMA.FTZ R11, R13.reuse, R17, R11 ;  /* 0x000000110d0b7223 */ /* 0x040fe4000001000b */
[C---:B------:R-:W-:Y:S02]  /*5be0*/  FFMA.FTZ R10, R13.reuse, R18, R10 ;  /* 0x000000120d0a7223 */ /* 0x040fe4000001000a */
[C---:B------:R-:W-:Y:S02]  /*5bf0*/  FFMA.FTZ R9, R13.reuse, R19, R9 ;  /* 0x000000130d097223 */ /* 0x040fe40000010009 */
[C---:B---3--:R-:W-:Y:S02]  /*5c00*/  FFMA.FTZ R8, R13.reuse, R20, R8 ;  /* 0x000000140d087223 */ /* 0x048fe40000010008 */
[C---:B------:R-:W-:Y:S02]  /*5c10*/  FFMA.FTZ R7, R13.reuse, R21, R7 ;  /* 0x000000150d077223 */ /* 0x040fe40000010007 */
[C---:B------:R-:W-:Y:S02]  /*5c20*/  FFMA.FTZ R6, R13.reuse, R22, R6 ;  /* 0x000000160d067223 */ /* 0x040fe40000010006 */
[C---:B------:R-:W-:Y:S02]  /*5c30*/  FFMA.FTZ R5, R13.reuse, R23, R5 ;  /* 0x000000170d057223 */ /* 0x040fe40000010005 */
[C---:B----4-:R-:W-:Y:S02]  /*5c40*/  FFMA.FTZ R4, R13.reuse, R24, R4 ;  /* 0x000000180d047223 */ /* 0x050fe40000010004 */
[C---:B------:R-:W-:Y:S02]  /*5c50*/  FFMA.FTZ R3, R13.reuse, R25, R3 ;  /* 0x000000190d037223 */ /* 0x040fe40000010003 */
[C---:B------:R-:W-:Y:S02]  /*5c60*/  FFMA.FTZ R2, R13.reuse, R26, R2 ;  /* 0x0000001a0d027223 */ /* 0x040fe40000010002 */
[----:B------:R-:W-:Y:S01]  /*5c70*/  FFMA.FTZ R0, R13, R27, R0 ;  /* 0x0000001b0d007223 */ /* 0x000fe20000010000 */
[----:B------:R-:W-:-:S05]  /*5c80*/  @!P2 BRA `(.L_x_371) ;  /* 0xfffffb300000a947 */ /* 0x000fca000383ffff */
.L_x_370:
[----:B------:R-:W-:-:S04]  /*5c90*/  IADD3 R13, -R30, c[0x0][0x314], RZ ;  /* 0x0000c5001e0d7a10 */ /* 0x000fc80007ffe1ff */
[----:B------:R-:W-:-:S13]  /*5ca0*/  ISETP.GT.AND P0, PT, R13, 0x1, PT ;  /* 0x000000010d00780c */ /* 0x000fda0003f04270 */
[----:B------:R-:W-:Y:S05]  /*5cb0*/  @!P0 BRA `(.L_x_372) ;  /* 0x000002a000008947 */ /* 0x000fea0003800000 */
[----:B------:R-:W-:Y:S01]  /*5cc0*/  ISETP.GE.AND P0, PT, R15, R31, PT ;  /* 0x0000001f0f00720c */ /* 0x000fe20003f06270 */
[----:B------:R-:W0:-:S12]  /*5cd0*/  LDS R13, [R14] ;  /* 0x000000000e0d7984 */ /* 0x000e180000000800 */
[----:B------:R1:W0:Y:S04]  /*5ce0*/  @!P0 LDG.E.128 R16, [R34.64+-0x100] ;  /* 0xffff000822108981 */ /* 0x000228000c1e1d00 */
[----:B------:R1:W2:Y:S04]  /*5cf0*/  @!P0 LDG.E.128 R20, [R34.64+-0x80] ;  /* 0xffff800822148981 */ /* 0x0002a8000c1e1d00 */
[----:B------:R1:W3:Y:S02]  /*5d00*/  @!P0 LDG.E.128 R24, [R34.64] ;  /* 0x0000000822188981 */ /* 0x0002e4000c1e1d00 */
[----:B-1----:R-:W-:-:S04]  /*5d10*/  IADD3 R34, P1, R32, R34, RZ ;  /* 0x0000002220227210 */ /* 0x002fc80007f3e0ff */
[----:B------:R-:W-:Y:S01]  /*5d20*/  IADD3.X R35, R33, R35, RZ, P1, !PT ;  /* 0x0000002321237210 */ /* 0x000fe20000ffe4ff */
[-C--:B0-----:R-:W-:Y:S02]  /*5d30*/  FFMA.FTZ R12, R16, R13.reuse, R12 ;  /* 0x0000000d100c7223 */ /* 0x081fe4000001000c */
[-C--:B------:R-:W-:Y:S02]  /*5d40*/  FFMA.FTZ R11, R17, R13.reuse, R11 ;  /* 0x0000000d110b7223 */ /* 0x080fe4000001000b */
[-C--:B------:R-:W-:Y:S02]  /*5d50*/  FFMA.FTZ R10, R18, R13.reuse, R10 ;  /* 0x0000000d120a7223 */ /* 0x080fe4000001000a */
[-C--:B------:R-:W-:Y:S02]  /*5d60*/  FFMA.FTZ R9, R19, R13.reuse, R9 ;  /* 0x0000000d13097223 */ /* 0x080fe40000010009 */
[-C--:B--2---:R-:W-:Y:S01]  /*5d70*/  FFMA.FTZ R8, R20, R13.reuse, R8 ;  /* 0x0000000d14087223 */ /* 0x084fe20000010008 */
[----:B------:R0:W2:Y:S01]  /*5d80*/  @!P0 LDG.E.128 R16, [R34.64+-0x100] ;  /* 0xffff000822108981 */ /* 0x0000a2000c1e1d00 */
[----:B------:R-:W-:-:S02]  /*5d90*/  FFMA.FTZ R7, R21, R13, R7 ;  /* 0x0000000d15077223 */ /* 0x000fc40000010007 */
[-C--:B------:R-:W-:Y:S02]  /*5da0*/  FFMA.FTZ R6, R22, R13.reuse, R6 ;  /* 0x0000000d16067223 */ /* 0x080fe40000010006 */
[-C--:B------:R-:W-:Y:S02]  /*5db0*/  FFMA.FTZ R5, R23, R13.reuse, R5 ;  /* 0x0000000d17057223 */ /* 0x080fe40000010005 */
[-C--:B---3--:R-:W-:Y:S01]  /*5dc0*/  FFMA.FTZ R4, R24, R13.reuse, R4 ;  /* 0x0000000d18047223 */ /* 0x088fe20000010004 */
[----:B------:R0:W3:Y:S01]  /*5dd0*/  @!P0 LDG.E.128 R20, [R34.64+-0x80] ;  /* 0xffff800822148981 */ /* 0x0000e2000c1e1d00 */
[-C--:B------:R-:W-:Y:S02]  /*5de0*/  FFMA.FTZ R3, R25, R13.reuse, R3 ;  /* 0x0000000d19037223 */ /* 0x080fe40000010003 */
[-C--:B------:R-:W-:Y:S02]  /*5df0*/  FFMA.FTZ R2, R26, R13.reuse, R2 ;  /* 0x0000000d1a027223 */ /* 0x080fe40000010002 */
[----:B------:R-:W-:-:S02]  /*5e00*/  FFMA.FTZ R0, R27, R13, R0 ;  /* 0x0000000d1b007223 */ /* 0x000fc40000010000 */
[----:B------:R0:W4:Y:S04]  /*5e10*/  @!P0 LDG.E.128 R24, [R34.64] ;  /* 0x0000000822188981 */ /* 0x000128000c1e1d00 */
[----:B------:R1:W2:Y:S01]  /*5e20*/  LDS R13, [R14+0x44] ;  /* 0x000044000e0d7984 */ /* 0x0002a20000000800 */
[----:B------:R-:W-:Y:S02]  /*5e30*/  IADD3 R30, R30, 0x1, RZ ;  /* 0x000000011e1e7810 */ /* 0x000fe40007ffe0ff */
[----:B------:R-:W-:Y:S02]  /*5e40*/  PLOP3.LUT P4, PT, PT, PT, PT, 0x8, 0x0 ;  /* 0x000000000000781c */ /* 0x000fe40003f8e170 */
[----:B------:R-:W-:Y:S02]  /*5e50*/  IADD3 R30, R30, 0x1, RZ ;  /* 0x000000011e1e7810 */ /* 0x000fe40007ffe0ff */
[----:B0-----:R-:W-:-:S02]  /*5e60*/  IADD3 R34, P0, R32, R34, RZ ;  /* 0x0000002220227210 */ /* 0x001fc40007f1e0ff */
[----:B-1----:R-:W-:Y:S02]  /*5e70*/  IADD3 R14, R14, 0x44, RZ ;  /* 0x000000440e0e7810 */ /* 0x002fe40007ffe0ff */
[----:B------:R-:W-:Y:S02]  /*5e80*/  IADD3.X R35, R33, R35, RZ, P0, !PT ;  /* 0x0000002321237210 */ /* 0x000fe400007fe4ff */
[----:B------:R-:W-:Y:S01]  /*5e90*/  IADD3 R14, R14, 0x44, RZ ;  /* 0x000000440e0e7810 */ /* 0x000fe20007ffe0ff */
[-C--:B--2---:R-:W-:Y:S02]  /*5ea0*/  FFMA.FTZ R12, R16, R13.reuse, R12 ;  /* 0x0000000d100c7223 */ /* 0x084fe4000001000c */
[-C--:B------:R-:W-:Y:S02]  /*5eb0*/  FFMA.FTZ R11, R17, R13.reuse, R11 ;  /* 0x0000000d110b7223 */ /* 0x080fe4000001000b */
[-C--:B------:R-:W-:Y:S02]  /*5ec0*/  FFMA.FTZ R10, R18, R13.reuse, R10 ;  /* 0x0000000d120a7223 */ /* 0x080fe4000001000a */
[----:B------:R-:W-:-:S02]  /*5ed0*/  FFMA.FTZ R9, R19, R13, R9 ;  /* 0x0000000d13097223 */ /* 0x000fc40000010009 */
[-C--:B---3--:R-:W-:Y:S02]  /*5ee0*/  FFMA.FTZ R8, R20, R13.reuse, R8 ;  /* 0x0000000d14087223 */ /* 0x088fe40000010008 */
[-C--:B------:R-:W-:Y:S02]  /*5ef0*/  FFMA.FTZ R7, R21, R13.reuse, R7 ;  /* 0x0000000d15077223 */ /* 0x080fe40000010007 */
[-C--:B------:R-:W-:Y:S02]  /*5f00*/  FFMA.FTZ R6, R22, R13.reuse, R6 ;  /* 0x0000000d16067223 */ /* 0x080fe40000010006 */
[-C--:B------:R-:W-:Y:S02]  /*5f10*/  FFMA.FTZ R5, R23, R13.reuse, R5 ;  /* 0x0000000d17057223 */ /* 0x080fe40000010005 */
[-C--:B----4-:R-:W-:Y:S02]  /*5f20*/  FFMA.FTZ R4, R24, R13.reuse, R4 ;  /* 0x0000000d18047223 */ /* 0x090fe40000010004 */
[----:B------:R-:W-:-:S02]  /*5f30*/  FFMA.FTZ R3, R25, R13, R3 ;  /* 0x0000000d19037223 */ /* 0x000fc40000010003 */
[-C--:B------:R-:W-:Y:S02]  /*5f40*/  FFMA.FTZ R2, R26, R13.reuse, R2 ;  /* 0x0000000d1a027223 */ /* 0x080fe40000010002 */
[----:B------:R-:W-:Y:S02]  /*5f50*/  FFMA.FTZ R0, R27, R13, R0 ;  /* 0x0000000d1b007223 */ /* 0x000fe40000010000 */
.L_x_372:
[----:B------:R-:W-:-:S13]  /*5f60*/  ISETP.LT.OR P4, PT, R30, c[0x0][0x314], P4 ;  /* 0x0000c5001e007a0c */ /* 0x000fda0002781670 */
[----:B------:R-:W-:Y:S05]  /*5f70*/  @!P4 BRA `(.L_x_369) ;  /* 0x000001400000c947 */ /* 0x000fea0003800000 */
[----:B------:R-:W-:Y:S01]  /*5f80*/  ISETP.GE.AND P0, PT, R15, R31, PT ;  /* 0x0000001f0f00720c */ /* 0x000fe20003f06270 */
[----:B------:R-:W-:-:S12]  /*5f90*/  BSSY B0, `(.L_x_373) ;  /* 0x0000005000007945 */ /* 0x000fd80003800000 */
[----:B------:R-:W-:Y:S05]  /*5fa0*/  @P0 BRA `(.L_x_374) ;  /* 0x0000003000000947 */ /* 0x000fea0003800000 */
[----:B------:R0:W5:Y:S04]  /*5fb0*/  LDG.E.128 R16, [R34.64+-0x100] ;  /* 0xffff000822107981 */ /* 0x000168000c1e1d00 */
[----:B------:R0:W5:Y:S04]  /*5fc0*/  LDG.E.128 R20, [R34.64+-0x80] ;  /* 0xffff800822147981 */ /* 0x000168000c1e1d00 */
[----:B------:R0:W5:Y:S02]  /*5fd0*/  LDG.E.128 R24, [R34.64] ;  /* 0x0000000822187981 */ /* 0x000164000c1e1d00 */
.L_x_374:
[----:B------:R-:W-:Y:S05]  /*5fe0*/  BSYNC B0 ;  /* 0x0000000000007941 */ /* 0x000fea0003800000 */
.L_x_373:
[----:B------:R-:W1:Y:S02]  /*5ff0*/  LDS R14, [R14] ;  /* 0x000000000e0e7984 */ /* 0x000e640000000800 */
[----:B-1---5:R-:W-:-:S02]  /*6000*/  FFMA.FTZ R12, R14, R16, R12 ;  /* 0x000000100e0c7223 */ /* 0x022fc4000001000c */
[C---:B------:R-:W-:Y:S02]  /*6010*/  FFMA.FTZ R11, R14.reuse, R17, R11 ;  /* 0x000000110e0b7223 */ /* 0x040fe4000001000b */
[C---:B------:R-:W-:Y:S02]  /*6020*/  FFMA.FTZ R10, R14.reuse, R18, R10 ;  /* 0x000000120e0a7223 */ /* 0x040fe4000001000a */
[C---:B------:R-:W-:Y:S02]  /*6030*/  FFMA.FTZ R9, R14.reuse, R19, R9 ;  /* 0x000000130e097223 */ /* 0x040fe40000010009 */
[C---:B------:R-:W-:Y:S02]  /*6040*/  FFMA.FTZ R8, R14.reuse, R20, R8 ;  /* 0x000000140e087223 */ /* 0x040fe40000010008 */
[C---:B------:R-:W-:Y:S02]  /*6050*/  FFMA.FTZ R7, R14.reuse, R21, R7 ;  /* 0x000000150e077223 */ /* 0x040fe40000010007 */
[----:B------:R-:W-:-:S02]  /*6060*/  FFMA.FTZ R6, R14, R22, R6 ;  /* 0x000000160e067223 */ /* 0x000fc40000010006 */
[C---:B------:R-:W-:Y:S02]  /*6070*/  FFMA.FTZ R5, R14.reuse, R23, R5 ;  /* 0x000000170e057223 */ /* 0x040fe40000010005 */
[C---:B------:R-:W-:Y:S02]  /*6080*/  FFMA.FTZ R4, R14.reuse, R24, R4 ;  /* 0x000000180e047223 */ /* 0x040fe40000010004 */
[C---:B------:R-:W-:Y:S02]  /*6090*/  FFMA.FTZ R3, R14.reuse, R25, R3 ;  /* 0x000000190e037223 */ /* 0x040fe40000010003 */
[C---:B------:R-:W-:Y:S02]  /*60a0*/  FFMA.FTZ R2, R14.reuse, R26, R2 ;  /* 0x0000001a0e027223 */ /* 0x040fe40000010002 */
[----:B------:R-:W-:Y:S02]  /*60b0*/  FFMA.FTZ R0, R14, R27, R0 ;  /* 0x0000001b0e007223 */ /* 0x000fe40000010000 */
.L_x_369:
[----:B------:R-:W-:Y:S02]  /*60c0*/  IADD3 R15, R15, UR7, RZ ;  /* 0x000000070f0f7c10 */ /* 0x000fe4000fffe0ff */
[----:B------:R-:W-:-:S02]  /*60d0*/  F2FP.BF16.PACK_AB R13, R9, R10 ;  /* 0x0000000a090d723e */ /* 0x000fc400000010ff */
[----:B------:R-:W-:Y:S02]  /*60e0*/  ISETP.GE.AND P0, PT, R15, R28, PT ;  /* 0x0000001c0f00720c */ /* 0x000fe40003f06270 */
[----:B------:R-:W-:Y:S02]  /*60f0*/  F2FP.BF16.PACK_AB R9, R5, R6 ;  /* 0x000000060509723e */ /* 0x000fe400000010ff */
[----:B------:R-:W-:Y:S02]  /*6100*/  F2FP.BF16.PACK_AB R12, R11, R12 ;  /* 0x0000000c0b0c723e */ /* 0x000fe400000010ff */
[----:B------:R-:W-:Y:S02]  /*6110*/  F2FP.BF16.PACK_AB R8, R7, R8 ;  /* 0x000000080708723e */ /* 0x000fe400000010ff */
[----:B------:R-:W-:Y:S02]  /*6120*/  F2FP.BF16.PACK_AB R4, R3, R4 ;  /* 0x000000040304723e */ /* 0x000fe400000010ff */
        /* <DEDUP_REMOVED lines=32> */
[----:B------:R-:W-:Y:S01]  /*6330*/  @!P1 LOP3.LUT R7, RZ, R6, RZ, 0x33, !PT ;  /* 0x00000006ff079212 */ /* 0x000fe200078e33ff */
[----:B-1----:R-:W-:-:S04]  /*6340*/  IMAD.MOV R2, RZ, RZ, -R17 ;  /* 0x000000ffff027224 */ /* 0x002fc800078e0a11 */
        /* <DEDUP_REMOVED lines=8> */
[----:B------:R-:W-:Y:S02]  /*63d0*/  ISETP.GE.AND P1, PT, R10, RZ, PT ;  /* 0x000000ff0a00720c */ /* 0x000fe40003f26270 */
[----:B------:R-:W-:Y:S01]  /*63e0*/  IADD3 R10, R47, 0x40, RZ ;  /* 0x000000402f0a7810 */ /* 0x000fe20007ffe0ff */
        /* <DEDUP_REMOVED lines=13> */
[----:B------:R-:W-:-:S04]  /*64c0*/  @!P0 LOP3.LUT R11, RZ, c[0x0][0x214], RZ, 0x33, !PT ;  /* 0x00008500ff0b8a12 */ /* 0x000fc800078e33ff */
[----:B------:R-:W-:Y:S01]  /*64d0*/  SHF.R.S32.HI R2, RZ, 0x1f, R11 ;  /* 0x0000001fff027819 */ /* 0x000fe2000001140b */
[C---:B------:R-:W-:Y:S02]  /*64e0*/  IMAD R6, R11.reuse, c[0x0][0x214], R6 ;  /* 0x000085000b067a24 */ /* 0x040fe400078e0206 */
[----:B------:R-:W-:-:S04]  /*64f0*/  IMAD.WIDE.U32 R16, R11, c[0x0][0x1f0], R16 ;  /* 0x00007c000b107a25 */ /* 0x000fc800078e0010 */
[----:B------:R-:W-:Y:S02]  /*6500*/  IMAD.IADD R6, R15, 0x1, -R6 ;  /* 0x000000010f067824 */ /* 0x000fe400078e0a06 */
[----:B------:R-:W-:Y:S02]  /*6510*/  IMAD R2, R2, c[0x0][0x1f0], RZ ;  /* 0x00007c0002027a24 */ /* 0x000fe400078e02ff */
[----:B------:R-:W-:Y:S01]  /*6520*/  IMAD.MOV.U32 R14, RZ, RZ, R16 ;  /* 0x000000ffff0e7224 */ /* 0x000fe200078e0010 */
[----:B------:R-:W-:Y:S01]  /*6530*/  SHF.R.S32.HI R7, RZ, 0x1f, R6 ;  /* 0x0000001fff077819 */ /* 0x000fe20000011406 */
[----:B------:R-:W-:-:S04]  /*6540*/  IMAD R2, R11, c[0x0][0x1f4], R2 ;  /* 0x00007d000b027a24 */ /* 0x000fc800078e0202 */
[----:B------:R-:W-:Y:S02]  /*6550*/  IMAD.IADD R15, R17, 0x1, R2 ;  /* 0x00000001110f7824 */ /* 0x000fe400078e0202 */
[----:B------:R-:W-:Y:S02]  /*6560*/  IMAD R7, R7, c[0x0][0x1e8], RZ ;  /* 0x00007a0007077a24 */ /* 0x000fe400078e02ff */
[----:B------:R-:W-:-:S04]  /*6570*/  IMAD.WIDE.U32 R14, R6, c[0x0][0x1e8], R14 ;  /* 0x00007a00060e7a25 */ /* 0x000fc800078e000e */
[----:B------:R-:W-:Y:S01]  /*6580*/  IMAD R7, R6, c[0x0][0x1ec], R7 ;  /* 0x00007b0006077a24 */ /* 0x000fe200078e0207 */
[C---:B------:R-:W-:Y:S02]  /*6590*/  IADD3 R6, R47.reuse, 0x20, RZ ;  /* 0x000000202f067810 */ /* 0x040fe40007ffe0ff */
[-C--:B------:R-:W-:Y:S01]  /*65a0*/  IADD3 R0, P2, R47, R14.reuse, RZ ;  /* 0x0000000e2f007210 */ /* 0x080fe20007f5e0ff */
[----:B------:R-:W-:Y:S01]  /*65b0*/  IMAD.IADD R7, R15, 0x1, R7 ;  /* 0x000000010f077824 */ /* 0x000fe200078e0207 */
[-C--:B------:R-:W-:Y:S02]  /*65c0*/  IADD3 R2, P1, R6, R14.reuse, RZ ;  /* 0x0000000e06027210 */ /* 0x080fe40007f3e0ff */
[----:B------:R-:W-:Y:S02]  /*65d0*/  IADD3 R3, P0, R10, R14, RZ ;  /* 0x0000000e0a037210 */ /* 0x000fe40007f1e0ff */
[-C--:B------:R-:W-:Y:S02]  /*65e0*/  LEA.HI.X.SX32 R47, R47, R7.reuse, 0x1, P2 ;  /* 0x000000072f2f7211 */ /* 0x080fe400010f0eff */
[----:B------:R-:W-:-:S02]  /*65f0*/  LEA.HI.X.SX32 R6, R6, R7, 0x1, P1 ;  /* 0x0000000706067211 */ /* 0x000fc400008f0eff */
[----:B------:R-:W-:Y:S02]  /*6600*/  LEA R16, P2, R0, c[0x0][0x1d0], 0x1 ;  /* 0x0000740000107a11 */ /* 0x000fe400078408ff */
[----:B------:R-:W-:Y:S02]  /*6610*/  LEA.HI.X.SX32 R7, R10, R7, 0x1, P0 ;  /* 0x000000070a077211 */ /* 0x000fe400000f0eff */
[----:B------:R-:W-:Y:S02]  /*6620*/  LEA R14, P1, R2, c[0x0][0x1d0], 0x1 ;  /* 0x00007400020e7a11 */ /* 0x000fe400078208ff */
[----:B------:R-:W-:Y:S02]  /*6630*/  LEA R10, P0, R3, c[0x0][0x1d0], 0x1 ;  /* 0x00007400030a7a11 */ /* 0x000fe400078008ff */
[----:B------:R-:W-:Y:S02]  /*6640*/  LEA.HI.X R17, R0, c[0x0][0x1d4], R47, 0x1, P2 ;  /* 0x0000750000117a11 */ /* 0x000fe400010f0c2f */
[----:B------:R-:W-:-:S02]  /*6650*/  LEA.HI.X R15, R2, c[0x0][0x1d4], R6, 0x1, P1 ;  /* 0x00007500020f7a11 */ /* 0x000fc400008f0c06 */
[----:B------:R-:W-:Y:S01]  /*6660*/  LEA.HI.X R11, R3, c[0x0][0x1d4], R7, 0x1, P0 ;  /* 0x00007500030b7a11 */ /* 0x000fe200000f0c07 */
[----:B------:R-:W-:Y:S04]  /*6670*/  STG.E.64 [R16.64], R12 ;  /* 0x0000000c10007986 */ /* 0x000fe8000c101b08 */
[----:B------:R-:W-:Y:S04]  /*6680*/  STG.E.64 [R14.64], R8 ;  /* 0x000000080e007986 */ /* 0x000fe8000c101b08 */
[----:B------:R-:W-:Y:S01]  /*6690*/  STG.E.64 [R10.64], R4 ;  /* 0x000000040a007986 */ /* 0x000fe2000c101b08 */
[----:B------:R-:W-:Y:S05]  /*66a0*/  EXIT ;  /* 0x000000000000794d */ /* 0x000fea0003800000 */
        .weak           $__internal_7_$__cuda_sm20_div_s64
        .type           $__internal_7_$__cuda_sm20_div_s64,@function
        .size           $__internal_7_$__cuda_sm20_div_s64,(.L_x_6267 - $__internal_7_$__cuda_sm20_div_s64)
$__internal_7_$__cuda_sm20_div_s64:
        /* <DEDUP_REMOVED lines=82> */
[----:B------:R-:W-:Y:S06]  /*6bd0*/  RET.REL.NODEC R22 `(_ZN5flash32flash_fwd_splitkv_combine_kernelI23Flash_fwd_kernel_traitsILi96ELi64ELi128ELi4ELb0ELb0EN7cutlass10bfloat16_tE19Flash_kernel_traitsILi96ELi64ELi128ELi4ES3_EELi16ELi7ELb1EEEvNS_16Flash_fwd_paramsE) ;  /* 0xffff942016007950 */ /* 0x000fec0003c3ffff */
.L_x_375:
        /* <DEDUP_REMOVED lines=10> */
.L_x_6267:


//--------------------- .text._ZN5flash32flash_fwd_splitkv_combine_kernelI23Flash_fwd_kernel_traitsILi96ELi64ELi128ELi4ELb0ELb0EN7cutlass10bfloat16_tE19Flash_kernel_traitsILi96ELi64ELi128ELi4ES3_EELi16ELi6ELb1EEEvNS_16Flash_fwd_paramsE --------------------------
	.section	.text._ZN5flash32flash_fwd_splitkv_combine_kernelI23Flash_fwd_kernel_traitsILi96ELi64ELi128ELi4ELb0ELb0EN7cutlass10bfloat16_tE19Flash_kernel_traitsILi96ELi64ELi128ELi4ES3_EELi16ELi6ELb1EEEvNS_16Flash_fwd_paramsE,"ax",@progbits
	.sectioninfo	@"SHI_REGISTERS=62"
	.align	128
        .global         _ZN5flash32flash_fwd_splitkv_combine_kernelI23Flash_fwd_kernel_traitsILi96ELi64ELi128ELi4ELb0ELb0EN7cutlass10bfloat16_tE19Flash_kernel_traitsILi96ELi64ELi128ELi4ES3_EELi16ELi6ELb1EEEvNS_16Flash_fwd_paramsE
        .type           _ZN5flash32flash_fwd_splitkv_combine_kernelI23Flash_fwd_kernel_traitsILi96ELi64ELi128ELi4ELb0ELb0EN7cutlass10bfloat16_tE19Flash_kernel_traitsILi96ELi64ELi128ELi4ES3_EELi16ELi6ELb1EEEvNS_16Flash_fwd_paramsE,@function
        .size           _ZN5flash32flash_fwd_splitkv_combine_kernelI23Flash_fwd_kernel_traitsILi96ELi64ELi128ELi4ELb0ELb0EN7cutlass10bfloat16_tE19Flash_kernel_traitsILi96ELi64ELi128ELi4ES3_EELi16ELi6ELb1EEEvNS_16Flash_fwd_paramsE,(.L_x_6268 - _ZN5flash32flash_fwd_splitkv_combine_kernelI23Flash_fwd_kernel_traitsILi96ELi64ELi128ELi4ELb0ELb0EN7cutlass10bfloat16_tE19Flash_kernel_traitsILi96ELi64ELi128ELi4ES3_EELi16ELi6ELb1EEEvNS_16Flash_fwd_paramsE)
        .other          _ZN5flash32flash_fwd_splitkv_combine_kernelI23Flash_fwd_kernel_traitsILi96ELi64ELi128ELi4ELb0ELb0EN7cutlass10bfloat16_tE19Flash_kernel_traitsILi96ELi64ELi128ELi4ES3_EELi16ELi6ELb1EEEvNS_16Flash_fwd_paramsE,@"STO_CUDA_ENTRY STV_DEFAULT"
_ZN5flash32flash_fwd_splitkv_combine_kernelI23Flash_fwd_kernel_traitsILi96ELi64ELi128ELi4ELb0ELb0EN7cutlass10bfloat16_tE19Flash_kernel_traitsILi96ELi64ELi128ELi4ES3_EELi16ELi6ELb1EEEvNS_16Flash_fwd_paramsE:
.text._ZN5flash32flash_fwd_splitkv_combine_kernelI23Flash_fwd_kernel_traitsILi96ELi64ELi128ELi4ELb0ELb0EN7cutlass10bfloat16_tE19Flash_kernel_traitsILi96ELi64ELi128ELi4ES3_EELi16ELi6ELb1EEEvNS_16Flash_fwd_paramsE:
        /* <DEDUP_REMOVED lines=23> */
[----:B------:R-:W-:Y:S05]  /*0170*/  CALL.REL.NOINC `($__internal_8_$__cuda_sm20_div_s64) ;  /* 0x0000575000007944 */ /* 0x000fea0003c00000 */
[----:B------:R-:W-:Y:S02]  /*0180*/  MOV R8, R0 ;  /* 0x0000000000087202 */ /* 0x000fe40000000f00 */
[----:B------:R-:W-:Y:S01]  /*0190*/  MOV R9, R21 ;  /* 0x0000001500097202 */ /* 0x000fe20000000f00 */
[----:B------:R-:W-:Y:S05]  /*01a0*/  BRA `(.L_x_377) ;  /* 0x0000013000007947 */ /* 0x000fea0003800000 */
.L_x_376:
        /* <DEDUP_REMOVED lines=19> */
.L_x_377:
        /* <DEDUP_REMOVED lines=17> */
.L_x_379:
        /* <DEDUP_REMOVED lines=20> */
.L_x_380:
[----:B------:R-:W-:Y:S05]  /*0530*/  BSYNC B0 ;  /* 0x0000000000007941 */ /* 0x000fea0003800000 */
.L_x_378:
        /* <DEDUP_REMOVED lines=57> */
.L_x_382:
        /* <DEDUP_REMOVED lines=19> */
.L_x_383:
[----:B------:R-:W-:Y:S05]  /*0a00*/  BSYNC B0 ;  /* 0x0000000000007941 */ /* 0x000fea0003800000 */
.L_x_381:
        /* <DEDUP_REMOVED lines=107> */
.L_x_385:
        /* <DEDUP_REMOVED lines=19> */
.L_x_386:
[----:B------:R-:W-:Y:S05]  /*11f0*/  BSYNC B0 ;  /* 0x0000000000007941 */ /* 0x000fea0003800000 */
.L_x_384:
        /* <DEDUP_REMOVED lines=163> */
[----:B------:R-:W-:Y:S05]  /*1c30*/  CALL.REL.NOINC `($__internal_8_$__cuda_sm20_div_s64) ;  /* 0x00003c9000007944 */ /* 0x000fea0003c00000 */
[----:B------:R-:W-:Y:S02]  /*1c40*/  MOV R42, R0 ;  /* 0x00000000002a7202 */ /* 0x000fe40000000f00 */
[----:B------:R-:W-:Y:S01]  /*1c50*/  MOV R43, R21 ;  /* 0x00000015002b7202 */ /* 0x000fe20000000f00 */
[----:B------:R-:W-:Y:S05]  /*1c60*/  BRA `(.L_x_389) ;  /* 0x0000013000007947 */ /* 0x000fea0003800000 */
.L_x_388:
        /* <DEDUP_REMOVED lines=19> */
.L_x_389:
[----:B------:R-:W-:Y:S05]  /*1da0*/  BSYNC B0 ;  /* 0x0000000000007941 */ /* 0x000fea0003800000 */
.L_x_387:
        /* <DEDUP_REMOVED lines=201> */
.L_x_394:
        /* <DEDUP_REMOVED lines=21> */
.L_x_395:
[----:B------:R-:W-:Y:S05]  /*2b90*/  BSYNC B0 ;  /* 0x0000000000007941 */ /* 0x000fea0003800000 */
.L_x_393:
        /* <DEDUP_REMOVED lines=8> */
[----:B------:R-:W-:Y:S05]  /*2c20*/  CALL.REL.NOINC `($__internal_8_$__cuda_sm20_div_s64) ;  /* 0x00002ca000007944 */ /* 0x000fea0003c00000 */
        /* <DEDUP_REMOVED lines=12> */
.L_x_397:
        /* <DEDUP_REMOVED lines=22> */
.L_x_398:
[----:B------:R-:W-:Y:S05]  /*2e50*/  BSYNC B0 ;  /* 0x0000000000007941 */ /* 0x000fea0003800000 */
.L_x_396:
        /* <DEDUP_REMOVED lines=11> */
[----:B------:R-:W-:Y:S05]  /*2f10*/  CALL.REL.NOINC `($__internal_8_$__cuda_sm20_div_s64) ;  /* 0x000029b000007944 */ /* 0x000fea0003c00000 */
        /* <DEDUP_REMOVED lines=11> */
.L_x_400:
        /* <DEDUP_REMOVED lines=22> */
.L_x_401:
[----:B------:R-:W-:Y:S05]  /*3130*/  BSYNC B0 ;  /* 0x0000000000007941 */ /* 0x000fea0003800000 */
.L_x_399:
        /* <DEDUP_REMOVED lines=52> */
.L_x_403:
        /* <DEDUP_REMOVED lines=22> */
.L_x_404:
[----:B------:R-:W-:Y:S05]  /*35e0*/  BSYNC B0 ;  /* 0x0000000000007941 */ /* 0x000fea0003800000 */
.L_x_402:
        /* <DEDUP_REMOVED lines=22> */
.L_x_406:
        /* <DEDUP_REMOVED lines=22> */
.L_x_407:
[----:B------:R-:W-:Y:S05]  /*38b0*/  BSYNC B0 ;  /* 0x0000000000007941 */ /* 0x000fea0003800000 */
.L_x_405:
        /* <DEDUP_REMOVED lines=21> */
.L_x_409:
        /* <DEDUP_REMOVED lines=23> */
.L_x_410:
[----:B------:R-:W-:Y:S05]  /*3b80*/  BSYNC B0 ;  /* 0x0000000000007941 */ /* 0x000fea0003800000 */
.L_x_408:
        /* <DEDUP_REMOVED lines=38> */
.L_x_412:
        /* <DEDUP_REMOVED lines=23> */
.L_x_413:
[----:B------:R-:W-:Y:S05]  /*3f60*/  BSYNC B0 ;  /* 0x0000000000007941 */ /* 0x000fea0003800000 */
.L_x_411:
        /* <DEDUP_REMOVED lines=31> */
.L_x_415:
        /* <DEDUP_REMOVED lines=23> */
.L_x_416:
[----:B------:R-:W-:Y:S05]  /*42d0*/  BSYNC B0 ;  /* 0x0000000000007941 */ /* 0x000fea0003800000 */
.L_x_414:
        /* <DEDUP_REMOVED lines=20> */
.L_x_392:
[----:B------:R-:W-:-:S04]  /*4420*/  LEA R2, P0, R44, c[0x0][0x200], 0x2 ;  /* 0x000080002c027a11 */ /* 0x000fc800078010ff */
[----:B------:R-:W-:-:S05]  /*4430*/  LEA.HI.X R3, R44, c[0x0][0x204], R45, 0x2, P0 ;  /* 0x000081002c037a11 */ /* 0x000fca00000f142d */
[----:B------:R0:W-:Y:S04]  /*4440*/  STG.E [R2.64], R30 ;  /* 0x0000001e02007986 */ /* 0x0001e8000c101908 */
.L_x_391:
[----:B------:R-:W-:Y:S05]  /*4450*/  BSYNC B1 ;  /* 0x0000000000017941 */ /* 0x000fea0003800000 */
.L_x_390:
[C---:B------:R-:W-:Y:S01]  /*4460*/  IADD3 R0, R39.reuse, 0x8, RZ ;  /* 0x0000000827007810 */ /* 0x040fe20007ffe0ff */
[----:B------:R-:W-:Y:S01]  /*4470*/  IMAD.MOV.U32 R29, RZ, RZ, c[0x0][0x314] ;  /* 0x0000c500ff1d7624 */ /* 0x000fe200078e00ff */
[C---:B------:R-:W-:Y:S01]  /*4480*/  ISETP.GE.OR P5, PT, R39.reuse, c[0x0][0x314], P6 ;  /* 0x0000c50027007a0c */ /* 0x040fe200037a6670 */
[----:B0-----:R-:W-:Y:S01]  /*4490*/  CS2R R4, SRZ ;  /* 0x0000000000047805 */ /* 0x001fe2000001ff00 */
[----:B------:R-:W-:Y:S01]  /*44a0*/  ISETP.GE.OR P0, PT, R0, c[0x0][0x314], P6 ;  /* 0x0000c50000007a0c */ /* 0x000fe20003706670 */
[----:B------:R-:W-:Y:S01]  /*44b0*/  CS2R R6, SRZ ;  /* 0x0000000000067805 */ /* 0x000fe2000001ff00 */
[----:B------:R-:W-:Y:S01]  /*44c0*/  IADD3 R0, R39, 0x10, RZ ;  /* 0x0000001027007810 */ /* 0x000fe20007ffe0ff */
[----:B------:R-:W-:Y:S01]  /*44d0*/  CS2R R8, SRZ ;  /* 0x0000000000087805 */ /* 0x000fe2000001ff00 */
[----:B------:R-:W-:Y:S01]  /*44e0*/  CS2R R10, SRZ ;  /* 0x00000000000a7805 */ /* 0x000fe2000001ff00 */
[----:B------:R-:W-:Y:S02]  /*44f0*/  MOV R12, RZ ;  /* 0x000000ff000c7202 */ /* 0x000fe40000000f00 */
[----:B------:R-:W-:-:S02]  /*4500*/  ISETP.GE.OR P4, PT, R0, c[0x0][0x314], P6 ;  /* 0x0000c50000007a0c */ /* 0x000fc40003786670 */
[----:B------:R-:W-:Y:S02]  /*4510*/  IADD3 R0, R39, 0x18, RZ ;  /* 0x0000001827007810 */ /* 0x000fe40007ffe0ff */
[C---:B------:R-:W-:Y:S02]  /*4520*/  @!P5 FADD.FTZ R37, -R30.reuse, R37 ;  /* 0x000000251e25d221 */ /* 0x040fe40000010100 */
[----:B------:R-:W-:Y:S01]  /*4530*/  @!P0 FADD.FTZ R2, -R30, R38 ;  /* 0x000000261e028221 */ /* 0x000fe20000010100 */
[----:B------:R-:W-:Y:S01]  /*4540*/  ISETP.GE.OR P3, PT, R0, c[0x0][0x314], P6 ;  /* 0x0000c50000007a0c */ /* 0x000fe20003766670 */
[----:B------:R-:W-:Y:S01]  /*4550*/  @!P5 FMUL.FTZ R37, R37, 1.4426950216293334961 ;  /* 0x3fb8aa3b2525d820 */ /* 0x000fe20000410000 */
[----:B------:R-:W-:Y:S01]  /*4560*/  IADD3 R0, R39, 0x20, RZ ;  /* 0x0000002027007810 */ /* 0x000fe20007ffe0ff */
[----:B------:R-:W-:-:S03]  /*4570*/  @!P0 FMUL.FTZ R2, R2, 1.4426950216293334961 ;  /* 0x3fb8aa3b02028820 */ /* 0x000fc60000410000 */
        /* <DEDUP_REMOVED lines=8> */
[----:B------:R-:W-:Y:S01]  /*4600*/  @!P3 FMUL.FTZ R36, R36, 1.4426950216293334961 ;  /* 0x3fb8aa3b2424b820 */ /* 0x000fe20000410000 */
[----:B------:R-:W1:Y:S01]  /*4610*/  @!P5 MUFU.EX2 R37, R37 ;  /* 0x000000250025d308 */ /* 0x000e620000000800 */
[----:B------:R-:W-:-:S04]  /*4620*/  @!P2 FADD.FTZ R33, -R30, R33 ;  /* 0x000000211e21a221 */ /* 0x000fc80000010100 */
[----:B------:R-:W-:Y:S01]  /*4630*/  @!P2 FMUL.FTZ R33, R33, 1.4426950216293334961 ;  /* 0x3fb8aa3b2121a820 */ /* 0x000fe20000410000 */
[----:B0-----:R0:W-:Y:S01]  /*4640*/  @!P0 STS [R25.X4+0x220], R2 ;  /* 0x0002200219008388 */ /* 0x0011e20000004800 */
[----:B------:R-:W-:Y:S01]  /*4650*/  ISETP.GE.OR P0, PT, R0, c[0x0][0x314], P6 ;  /* 0x0000c50000007a0c */ /* 0x000fe20003706670 */
[----:B------:R-:W-:Y:S01]  /*4660*/  @!P1 FADD.FTZ R34, -R30, R34 ;  /* 0x000000221e229221 */ /* 0x000fe20000010100 */
[C---:B------:R-:W-:Y:S01]  /*4670*/  IADD3 R0, R39.reuse, 0x38, RZ ;  /* 0x0000003827007810 */ /* 0x040fe20007ffe0ff */
[----:B------:R-:W2:Y:S01]  /*4680*/  @!P4 MUFU.EX2 R35, R35 ;  /* 0x000000230023c308 */ /* 0x000ea20000000800 */
[----:B------:R-:W-:Y:S02]  /*4690*/  IMAD.SHL.U32 R39, R39, 0x4, RZ ;  /* 0x0000000427277824 */ /* 0x000fe400078e00ff */
[----:B------:R-:W-:Y:S01]  /*46a0*/  ISETP.GE.OR P6, PT, R0, c[0x0][0x314], P6 ;  /* 0x0000c50000007a0c */ /* 0x000fe200037c6670 */
[----:B------:R-:W-:Y:S01]  /*46b0*/  @!P1 FMUL.FTZ R34, R34, 1.4426950216293334961 ;  /* 0x3fb8aa3b22229820 */ /* 0x000fe20000410000 */
[----:B-1----:R-:W-:Y:S03]  /*46c0*/  @!P5 STS [R25.X4], R37 ;  /* 0x000000251900d388 */ /* 0x002fe60000004800 */
[----:B------:R-:W1:Y:S02]  /*46d0*/  @!P3 MUFU.EX2 R36, R36 ;  /* 0x000000240024b308 */ /* 0x000e640000000800 */
[----:B------:R-:W-:-:S04]  /*46e0*/  @!P0 FADD.FTZ R31, -R30, R31 ;  /* 0x0000001f1e1f8221 */ /* 0x000fc80000010100 */
[----:B------:R-:W-:Y:S02]  /*46f0*/  @!P0 FMUL.FTZ R31, R31, 1.4426950216293334961 ;  /* 0x3fb8aa3b1f1f8820 */ /* 0x000fe40000410000 */
[----:B------:R-:W-:Y:S01]  /*4700*/  @!P6 FADD.FTZ R30, -R30, R32 ;  /* 0x000000201e1ee221 */ /* 0x000fe20000010100 */
[----:B------:R-:W3:Y:S01]  /*4710*/  @!P2 MUFU.EX2 R33, R33 ;  /* 0x000000210021a308 */ /* 0x000ee20000000800 */
[----:B--2---:R-:W-:Y:S02]  /*4720*/  @!P4 STS [R25.X4+0x440], R35 ;  /* 0x000440231900c388 */ /* 0x004fe40000004800 */
[----:B------:R-:W-:Y:S01]  /*4730*/  @!P6 FMUL.FTZ R0, R30, 1.4426950216293334961 ;  /* 0x3fb8aa3b1e00e820 */ /* 0x000fe20000410000 */
[----:B0-----:R-:W-:Y:S01]  /*4740*/  CS2R R2, SRZ ;  /* 0x0000000000027805 */ /* 0x001fe2000001ff00 */
[----:B-1----:R-:W-:Y:S03]  /*4750*/  @!P3 STS [R25.X4+0x660], R36 ;  /* 0x000660241900b388 */ /* 0x002fe60000004800 */
[----:B------:R-:W0:Y:S08]  /*4760*/  @!P0 MUFU.EX2 R31, R31 ;  /* 0x0000001f001f8308 */ /* 0x000e300000000800 */
[----:B------:R-:W1:Y:S01]  /*4770*/  @!P1 MUFU.EX2 R34, R34 ;  /* 0x0000002200229308 */ /* 0x000e620000000800 */
[----:B---3--:R-:W-:Y:S07]  /*4780*/  @!P2 STS [R25.X4+0x880], R33 ;  /* 0x000880211900a388 */ /* 0x008fee0000004800 */
[----:B------:R-:W2:Y:S01]  /*4790*/  @!P6 MUFU.EX2 R0, R0 ;  /* 0x000000000000e308 */ /* 0x000ea20000000800 */
[----:B0-----:R-:W-:Y:S01]  /*47a0*/  @!P0 STS [R25.X4+0xcc0], R31 ;  /* 0x000cc01f19008388 */ /* 0x001fe20000004800 */
[----:B------:R-:W-:-:S03]  /*47b0*/  ISETP.GE.AND P0, PT, R29, 0x1, PT ;  /* 0x000000011d00780c */ /* 0x000fc60003f06270 */
[----:B-1----:R-:W-:Y:S04]  /*47c0*/  @!P1 STS [R25.X4+0xaa0], R34 ;  /* 0x000aa02219009388 */ /* 0x002fe80000004800 */
[----:B--2---:R0:W-:Y:S02]  /*47d0*/  @!P6 STS [R25.X4+0xee0], R0 ;  /* 0x000ee0001900e388 */ /* 0x0041e40000004800 */
[----:B0-----:R-:W-:Y:S02]  /*47e0*/  HFMA2.MMA R0, -RZ, RZ, 0, 0 ;  /* 0x00000000ff007435 */ /* 0x001fe400000001ff */
        /* <DEDUP_REMOVED lines=31> */
.L_x_419:
        /* <DEDUP_REMOVED lines=77> */
.L_x_418:
        /* <DEDUP_REMOVED lines=45> */
.L_x_420:
        /* <DEDUP_REMOVED lines=8> */
.L_x_422:
[----:B------:R-:W-:Y:S05]  /*5200*/  BSYNC B0 ;  /* 0x0000000000007941 */ /* 0x000fea0003800000 */
.L_x_421:
        /* <DEDUP_REMOVED lines=13> */
.L_x_417:
        /* <DEDUP_REMOVED lines=95> */
        .weak           $__internal_8_$__cuda_sm20_div_s64
        .type           $__internal_8_$__cuda_sm20_div_s64,@function
        .size           $__internal_8_$__cuda_sm20_div_s64,(.L_x_6268 - $__internal_8_$__cuda_sm20_div_s64)
$__internal_8_$__cuda_sm20_div_s64:
        /* <DEDUP_REMOVED lines=82> */
[----:B------:R-:W-:Y:S06]  /*5df0*/  RET.REL.NODEC R22 `(_ZN5flash32flash_fwd_splitkv_combine_kernelI23Flash_fwd_kernel_traitsILi96ELi64ELi128ELi4ELb0ELb0EN7cutlass10bfloat16_tE19Flash_kernel_traitsILi96ELi64ELi128ELi4ES3_EELi16ELi6ELb1EEEvNS_16Flash_fwd_paramsE) ;  /* 0xffffa20016007950 */ /* 0x000fec0003c3ffff */
.L_x_423:
        /* <DEDUP_REMOVED lines=16> */
.L_x_6268:


//--------------------- .text._ZN5flash32flash_fwd_splitkv_combine_kernelI23Flash_fwd_kernel_traitsILi96ELi64ELi128ELi4ELb0ELb0EN7cutlass10bfloat16_tE19Flash_kernel_traitsILi96ELi64ELi128ELi4ES3_EELi16ELi5ELb1EEEvNS_16Flash_fwd_paramsE --------------------------
	.section	.text._ZN5flash32flash_fwd_splitkv_combine_kernelI23Flash_fwd_kernel_traitsILi96ELi64ELi128ELi4ELb0ELb0EN7cutlass10bfloat16_tE19Flash_kernel_traitsILi96ELi64ELi128ELi4ES3_EELi16ELi5ELb1EEEvNS_16Flash_fwd_paramsE,"ax",@progbits
	.sectioninfo	@"SHI_REGISTERS=64"
	.align	128
        .global         _ZN5flash32flash_fwd_splitkv_combine_kernelI23Flash_fwd_kernel_traitsILi96ELi64ELi128ELi4ELb0ELb0EN7cutlass10bfloat16_tE19Flash_kernel_traitsILi96ELi64ELi128ELi4ES3_EELi16ELi5ELb1EEEvNS_16Flash_fwd_paramsE
        .type           _ZN5flash32flash_fwd_splitkv_combine_kernelI23Flash_fwd_kernel_traitsILi96ELi64ELi128ELi4ELb0ELb0EN7cutlass10bfloat16_tE19Flash_kernel_traitsILi96ELi64ELi128ELi4ES3_EELi16ELi5ELb1EEEvNS_16Flash_fwd_paramsE,@function
        .size           _ZN5flash32flash_fwd_splitkv_combine_kernelI23Flash_fwd_kernel_traitsILi96ELi64ELi128ELi4ELb0ELb0EN7cutlass10bfloat16_tE19Flash_kernel_traitsILi96ELi64ELi128ELi4ES3_EELi16ELi5ELb1EEEvNS_16Flash_fwd_paramsE,(.L_x_6269 - _ZN5flash32flash_fwd_splitkv_combine_kernelI23Flash_fwd_kernel_traitsILi96ELi64ELi128ELi4ELb0ELb0EN7cutlass10bfloat16_tE19Flash_kernel_traitsILi96ELi64ELi128ELi4ES3_EELi16ELi5ELb1EEEvNS_16Flash_fwd_paramsE)
        .other          _ZN5flash32flash_fwd_splitkv_combine_kernelI23Flash_fwd_kernel_traitsILi96ELi64ELi128ELi4ELb0ELb0EN7cutlass10bfloat16_tE19Flash_kernel_traitsILi96ELi64ELi128ELi4ES3_EELi16ELi5ELb1EEEvNS_16Flash_fwd_paramsE,@"STO_CUDA_ENTRY STV_DEFAULT"
_ZN5flash32flash_fwd_splitkv_combine_kernelI23Flash_fwd_kernel_traitsILi96ELi64ELi128ELi4ELb0ELb0EN7cutlass10bfloat16_tE19Flash_kernel_traitsILi96ELi64ELi128ELi4ES3_EELi16ELi5ELb1EEEvNS_16Flash_fwd_paramsE:
.text._ZN5flash32flash_fwd_splitkv_combine_kernelI23Flash_fwd_kernel_traitsILi96ELi64ELi128ELi4ELb0ELb0EN7cutlass10bfloat16_tE19Flash_kernel_traitsILi96ELi64ELi128ELi4ES3_EELi16ELi5ELb1EEEvNS_16Flash_fwd_paramsE:
        /* <DEDUP_REMOVED lines=23> */
[----:B------:R-:W-:Y:S05]  /*0170*/  CALL.REL.NOINC `($__internal_9_$__cuda_sm20_div_s64) ;  /* 0x00004f0000007944 */ /* 0x000fea0003c00000 */
[----:B------:R-:W-:Y:S05]  /*0180*/  BRA `(.L_x_425) ;  /* 0x0000013000007947 */ /* 0x000fea0003800000 */
.L_x_424:
        /* <DEDUP_REMOVED lines=19> */
.L_x_425:
        /* <DEDUP_REMOVED lines=11> */
[----:B------:R-:W-:Y:S05]  /*0370*/  CALL.REL.NOINC `($__internal_9_$__cuda_sm20_div_s64) ;  /* 0x00004d0000007944 */ /* 0x000fea0003c00000 */
[----:B------:R-:W-:Y:S02]  /*0380*/  MOV R32, R20 ;  /* 0x0000001400207202 */ /* 0x000fe40000000f00 */
[----:B------:R-:W-:Y:S01]  /*0390*/  MOV R33, R21 ;  /* 0x0000001500217202 */ /* 0x000fe20000000f00 */
[----:B------:R-:W-:Y:S05]  /*03a0*/  BRA `(.L_x_428) ;  /* 0x0000013000007947 */ /* 0x000fea0003800000 */
.L_x_427:
        /* <DEDUP_REMOVED lines=19> */
.L_x_428:
[----:B------:R-:W-:Y:S05]  /*04e0*/  BSYNC B0 ;  /* 0x0000000000007941 */ /* 0x000fea0003800000 */
.L_x_426:
        /* <DEDUP_REMOVED lines=54> */
[----:B------:R-:W-:Y:S02]  /*0850*/  MOV R8, R20 ;  /* 0x0000001400087202 */ /* 0x000fe40000000f00 */
[----:B------:R-:W-:Y:S01]  /*0860*/  MOV R9, R21 ;  /* 0x0000001500097202 */ /* 0x000fe20000000f00 */
[----:B------:R-:W-:Y:S05]  /*0870*/  BRA `(.L_x_431) ;  /* 0x0000013000007947 */ /* 0x000fea0003800000 */
.L_x_430:
        /* <DEDUP_REMOVED lines=19> */
.L_x_431:
[----:B------:R-:W-:Y:S05]  /*09b0*/  BSYNC B0 ;  /* 0x0000000000007941 */ /* 0x000fea0003800000 */
.L_x_429:
        /* <DEDUP_REMOVED lines=104> */
.L_x_433:
        /* <DEDUP_REMOVED lines=19> */
.L_x_434:
[----:B------:R-:W-:Y:S05]  /*1170*/  BSYNC B0 ;  /* 0x0000000000007941 */ /* 0x000fea0003800000 */
.L_x_432:
        /* <DEDUP_REMOVED lines=107> */
.L_x_436:
        /* <DEDUP_REMOVED lines=19> */
.L_x_437:
[----:B------:R-:W-:Y:S05]  /*1960*/  BSYNC B0 ;  /* 0x0000000000007941 */ /* 0x000fea0003800000 */
.L_x_435:
        /* <DEDUP_REMOVED lines=161> */
[----:B------:R-:W-:Y:S05]  /*2380*/  CALL.REL.NOINC `($__internal_9_$__cuda_sm20_div_s64) ;  /* 0x00002cf000007944 */ /* 0x000fea0003c00000 */
        /* <DEDUP_REMOVED lines=10> */
.L_x_442:
        /* <DEDUP_REMOVED lines=22> */
.L_x_443:
[----:B------:R-:W-:Y:S05]  /*2590*/  BSYNC B0 ;  /* 0x0000000000007941 */ /* 0x000fea0003800000 */
.L_x_441:
[----:B------:R-:W-:Y:S01]  /*25a0*/  LOP3.LUT R19, R17, R0, RZ, 0xfc, !PT ;  /* 0x0000000011137212 */ /* 0x000fe200078efcff */
[----:B------:R-:W-:Y:S03]  /*25b0*/  BSSY B0, `(.L_x_444) ;  /* 0x0000028000007945 */ /* 0x000fe60003800000 */
[----:B------:R-:W-:-:S13]  /*25c0*/  ISETP.NE.U32.AND P0, PT, R19, RZ, PT ;  /* 0x000000ff1300720c */ /* 0x000fda0003f05070 */
[----:B------:R-:W-:Y:S05]  /*25d0*/  @!P0 BRA `(.L_x_445) ;  /* 0x000000f000008947 */ /* 0x000fea0003800000 */
[----:B------:R-:W-:Y:S01]  /*25e0*/  IMAD.MOV.U32 R26, RZ, RZ, R27 ;  /* 0x000000ffff1a7224 */ /* 0x000fe200078e001b */
[----:B------:R-:W-:Y:S02]  /*25f0*/  MOV R23, R0 ;  /* 0x0000000000177202 */ /* 0x000fe40000000f00 */
[----:B------:R-:W-:Y:S02]  /*2600*/  MOV R24, 0x2620 ;  /* 0x0000262000187802 */ /* 0x000fe40000000f00 */
[----:B------:R-:W-:Y:S05]  /*2610*/  CALL.REL.NOINC `($__internal_9_$__cuda_sm20_div_s64) ;  /* 0x00002a6000007944 */ /* 0x000fea0003c00000 */
        /* <DEDUP_REMOVED lines=11> */
.L_x_445:
        /* <DEDUP_REMOVED lines=22> */
.L_x_446:
[----:B------:R-:W-:Y:S05]  /*2830*/  BSYNC B0 ;  /* 0x0000000000007941 */ /* 0x000fea0003800000 */
.L_x_444:
        /* <DEDUP_REMOVED lines=11> */
[----:B------:R-:W-:Y:S05]  /*28f0*/  CALL.REL.NOINC `($__internal_9_$__cuda_sm20_div_s64) ;  /* 0x0000278000007944 */ /* 0x000fea0003c00000 */
[----:B------:R-:W-:-:S04]  /*2900*/  IADD3 R17, P0, RZ, -R20, RZ ;  /* 0x80000014ff117210 */ /* 0x000fc80007f1e0ff */
[----:B------:R-:W-:Y:S01]  /*2910*/  IADD3.X R18, RZ, ~R21, RZ, P0, !PT ;  /* 0x80000015ff127210 */ /* 0x000fe200007fe4ff */
[----:B------:R-:W-:-:S04]  /*2920*/  IMAD.WIDE.U32 R42, R5, R17, R42 ;  /* 0x00000011052a7225 */ /* 0x000fc800078e002a */
[----:B------:R-:W-:-:S04]  /*2930*/  IMAD R18, R18, R5, RZ ;  /* 0x0000000512127224 */ /* 0x000fc800078e02ff */
[----:B------:R-:W-:-:S05]  /*2940*/  IMAD R4, R4, R17, R18 ;  /* 0x0000001104047224 */ /* 0x000fca00078e0212 */
[----:B------:R-:W-:Y:S01]  /*2950*/  IADD3 R4, R43, R4, RZ ;  /* 0x000000042b047210 */ /* 0x000fe20007ffe0ff */
[----:B------:R-:W-:Y:S05]  /*2960*/  BRA `(.L_x_449) ;  /* 0x0000016000007947 */ /* 0x000fea0003800000 */
.L_x_448:
        /* <DEDUP_REMOVED lines=22> */
.L_x_449:
[----:B------:R-:W-:Y:S05]  /*2ad0*/  BSYNC B0 ;  /* 0x0000000000007941 */ /* 0x000fea0003800000 */
.L_x_447:
        /* <DEDUP_REMOVED lines=38> */
[----:B------:R-:W-:Y:S05]  /*2d40*/  CALL.REL.NOINC `($__internal_9_$__cuda_sm20_div_s64) ;  /* 0x0000233000007944 */ /* 0x000fea0003c00000 */
        /* <DEDUP_REMOVED lines=12> */
.L_x_451:
        /* <DEDUP_REMOVED lines=23> */
.L_x_452:
[----:B------:R-:W-:Y:S05]  /*2f80*/  BSYNC B0 ;  /* 0x0000000000007941 */ /* 0x000fea0003800000 */
.L_x_450:
        /* <DEDUP_REMOVED lines=19> */
.L_x_454:
        /* <DEDUP_REMOVED lines=22> */
.L_x_455:
[----:B------:R-:W-:Y:S05]  /*3220*/  BSYNC B0 ;  /* 0x0000000000007941 */ /* 0x000fea0003800000 */
.L_x_453:
        /* <DEDUP_REMOVED lines=19> */
.L_x_457:
        /* <DEDUP_REMOVED lines=23> */
.L_x_458:
[----:B------:R-:W-:Y:S05]  /*34d0*/  BSYNC B0 ;  /* 0x0000000000007941 */ /* 0x000fea0003800000 */
.L_x_456:
        /* <DEDUP_REMOVED lines=25> */
[----:B------:R-:W-:Y:S05]  /*3670*/  CALL.REL.NOINC `($__internal_9_$__cuda_sm20_div_s64) ;  /* 0x00001a0000007944 */ /* 0x000fea0003c00000 */
        /* <DEDUP_REMOVED lines=12> */
.L_x_460:
        /* <DEDUP_REMOVED lines=23> */
.L_x_461:
[----:B------:R-:W-:Y:S05]  /*38b0*/  BSYNC B0 ;  /* 0x0000000000007941 */ /* 0x000fea0003800000 */
.L_x_459:
        /* <DEDUP_REMOVED lines=29> */
.L_x_463:
        /* <DEDUP_REMOVED lines=23> */
.L_x_464:
[----:B------:R-:W-:Y:S05]  /*3c00*/  BSYNC B0 ;  /* 0x0000000000007941 */ /* 0x000fea0003800000 */
.L_x_462:
        /* <DEDUP_REMOVED lines=20> */
.L_x_440:
[----:B------:R-:W-:-:S04]  /*3d50*/  LEA R2, P0, R38, c[0x0][0x200], 0x2 ;  /* 0x0000800026027a11 */ /* 0x000fc800078010ff */
[----:B------:R-:W-:-:S05]  /*3d60*/  LEA.HI.X R3, R38, c[0x0][0x204], R39, 0x2, P0 ;  /* 0x0000810026037a11 */ /* 0x000fca00000f1427 */
[----:B------:R0:W-:Y:S04]  /*3d70*/  STG.E [R2.64], R30 ;  /* 0x0000001e02007986 */ /* 0x0001e8000c101908 */
.L_x_439:
[----:B------:R-:W-:Y:S05]  /*3d80*/  BSYNC B1 ;  /* 0x0000000000017941 */ /* 0x000fea0003800000 */
.L_x_438:
[C---:B------:R-:W-:Y:S01]  /*3d90*/  IADD3 R0, R34.reuse, 0x8, RZ ;  /* 0x0000000822007810 */ /* 0x040fe20007ffe0ff */
[----:B------:R-:W-:Y:S01]  /*3da0*/  IMAD.MOV.U32 R29, RZ, RZ, c[0x0][0x314] ;  /* 0x0000c500ff1d7624 */ /* 0x000fe200078e00ff */
[----:B------:R-:W-:Y:S01]  /*3db0*/  ISETP.GE.OR P2, PT, R34, c[0x0][0x314], P6 ;  /* 0x0000c50022007a0c */ /* 0x000fe20003746670 */
[----:B0-----:R-:W-:Y:S01]  /*3dc0*/  CS2R R2, SRZ ;  /* 0x0000000000027805 */ /* 0x001fe2000001ff00 */
[----:B------:R-:W-:Y:S01]  /*3dd0*/  ISETP.GE.OR P1, PT, R0, c[0x0][0x314], P6 ;  /* 0x0000c50000007a0c */ /* 0x000fe20003726670 */
[----:B------:R-:W-:Y:S01]  /*3de0*/  CS2R R4, SRZ ;  /* 0x0000000000047805 */ /* 0x000fe2000001ff00 */
[----:B------:R-:W-:Y:S02]  /*3df0*/  IADD3 R0, R34, 0x10, RZ ;  /* 0x0000001022007810 */ /* 0x000fe40007ffe0ff */
[----:B------:R-:W-:Y:S02]  /*3e00*/  MOV R12, RZ ;  /* 0x000000ff000c7202 */ /* 0x000fe40000000f00 */
[----:B------:R-:W-:-:S02]  /*3e10*/  ISETP.GE.OR P0, PT, R0, c[0x0][0x314], P6 ;  /* 0x0000c50000007a0c */ /* 0x000fc40003706670 */
[C---:B------:R-:W-:Y:S01]  /*3e20*/  IADD3 R0, R34.reuse, 0x18, RZ ;  /* 0x0000001822007810 */ /* 0x040fe20007ffe0ff */
[----:B------:R-:W-:Y:S02]  /*3e30*/  IMAD.SHL.U32 R34, R34, 0x4, RZ ;  /* 0x0000000422227824 */ /* 0x000fe400078e00ff */
[----:B------:R-:W-:Y:S01]  /*3e40*/  @!P2 FADD.FTZ R37, -R30, R37 ;  /* 0x000000251e25a221 */ /* 0x000fe20000010100 */
[----:B------:R-:W-:Y:S01]  /*3e50*/  ISETP.GE.OR P6, PT, R0, c[0x0][0x314], P6 ;  /* 0x0000c50000007a0c */ /* 0x000fe200037c6670 */
[----:B------:R-:W-:Y:S01]  /*3e60*/  @!P1 FADD.FTZ R32, -R30, R32 ;  /* 0x000000201e209221 */ /* 0x000fe20000010100 */
[----:B------:R-:W-:Y:S01]  /*3e70*/  HFMA2.MMA R0, -RZ, RZ, 0, 0 ;  /* 0x00000000ff007435 */ /* 0x000fe200000001ff */
        /* <DEDUP_REMOVED lines=12> */
[----:B------:R-:W-:-:S03]  /*3f40*/  ISETP.GE.AND P0, PT, R29, 0x1, PT ;  /* 0x000000011d00780c */ /* 0x000fc60003f06270 */
[----:B--2---:R-:W-:Y:S04]  /*3f50*/  @!P1 STS [R25.X4+0x220], R32 ;  /* 0x0002202019009388 */ /* 0x004fe80000004800 */
[----:B---3--:R2:W-:Y:S01]  /*3f60*/  @!P6 STS [R25.X4+0x660], R10 ;  /* 0x0006600a1900e388 */ /* 0x0085e20000004800 */
[----:B0-----:R-:W-:Y:S01]  /*3f70*/  CS2R R6, SRZ ;  /* 0x0000000000067805 */ /* 0x001fe2000001ff00 */
[----:B-1----:R-:W-:Y:S01]  /*3f80*/  CS2R R8, SRZ ;  /* 0x0000000000087805 */ /* 0x002fe2000001ff00 */
[----:B--2---:R-:W-:Y:S01]  /*3f90*/  CS2R R10, SRZ ;  /* 0x00000000000a7805 */ /* 0x004fe2000001ff00 */
        /* <DEDUP_REMOVED lines=31> */
.L_x_467:
        /* <DEDUP_REMOVED lines=45> */
[----:B0-----:R-:W-:Y:S04]  /*4460*/  IADD3 R40, P1, R36, R38, RZ ;  /* 0x0000002624287210 */ /* 0x001fe80007f3e0ff */
        /* <DEDUP_REMOVED lines=16> */
[----:B------:R0:W2:Y:S02]  /*4570*/  LDS R13, [R14+0xcc] ;  /* 0x0000cc000e0d7984 */ /* 0x0000a40000000800 */
[----:B0-----:R-:W-:Y:S01]  /*4580*/  IADD3 R14, R14, 0x110, RZ ;  /* 0x000001100e0e7810 */ /* 0x001fe20007ffe0ff */
        /* <DEDUP_REMOVED lines=13> */
.L_x_466:
[----:B------:R-:W-:-:S04]  /*4660*/  IADD3 R13, -R30, c[0x0][0x314], RZ ;  /* 0x0000c5001e0d7a10 */ /* 0x000fc80007ffe1ff */
[----:B------:R-:W-:-:S13]  /*4670*/  ISETP.GT.AND P0, PT, R13, 0x1, PT ;  /* 0x000000010d00780c */ /* 0x000fda0003f04270 */
[----:B------:R-:W-:Y:S05]  /*4680*/  @!P0 BRA `(.L_x_468) ;  /* 0x000002a000008947 */ /* 0x000fea0003800000 */
[----:B------:R-:W-:Y:S01]  /*4690*/  ISETP.GE.AND P0, PT, R15, R32, PT ;  /* 0x000000200f00720c */ /* 0x000fe20003f06270 */
[----:B------:R-:W0:-:S12]  /*46a0*/  LDS R43, [R14] ;  /* 0x000000000e2b7984 */ /* 0x000e180000000800 */
[----:B------:R-:W0:Y:S04]  /*46b0*/  @!P0 LDG.E.128 R16, [R40.64+-0x100] ;  /* 0xffff000828108981 */ /* 0x000e28000c1e1d00 */
[----:B------:R-:W2:Y:S04]  /*46c0*/  @!P0 LDG.E.128 R20, [R40.64+-0x80] ;  /* 0xffff800828148981 */ /* 0x000ea8000c1e1d00 */
[----:B------:R-:W3:Y:S01]  /*46d0*/  @!P0 LDG.E.128 R24, [R40.64] ;  /* 0x0000000828188981 */ /* 0x000ee2000c1e1d00 */
[----:B------:R-:W-:-:S04]  /*46e0*/  IADD3 R50, P1, R36, R40, RZ ;  /* 0x0000002824327210 */ /* 0x000fc80007f3e0ff */
[----:B------:R-:W-:Y:S01]  /*46f0*/  IADD3.X R51, R37, R41, RZ, P1, !PT ;  /* 0x0000002925337210 */ /* 0x000fe20000ffe4ff */
[-C--:B0-----:R-:W-:Y:S02]  /*4700*/  FFMA.FTZ R39, R16, R43.reuse, R12 ;  /* 0x0000002b10277223 */ /* 0x081fe4000001000c */
[-C--:B------:R-:W-:Y:S02]  /*4710*/  FFMA.FTZ R48, R17, R43.reuse, R11 ;  /* 0x0000002b11307223 */ /* 0x080fe4000001000b */
[-C--:B------:R-:W-:Y:S02]  /*4720*/  FFMA.FTZ R35, R18, R43.reuse, R10 ;  /* 0x0000002b12237223 */ /* 0x080fe4000001000a */
[-C--:B------:R-:W-:Y:S02]  /*4730*/  FFMA.FTZ R46, R19, R43.reuse, R9 ;  /* 0x0000002b132e7223 */ /* 0x080fe40000010009 */
[-C--:B--2---:R-:W-:Y:S01]  /*4740*/  FFMA.FTZ R33, R20, R43.reuse, R8 ;  /* 0x0000002b14217223 */ /* 0x084fe20000010008 */
[----:B------:R-:W2:Y:S01]  /*4750*/  @!P0 LDG.E.128 R16, [R50.64+-0x100] ;  /* 0xffff000832108981 */ /* 0x000ea2000c1e1d00 */
[----:B------:R-:W-:-:S02]  /*4760*/  FFMA.FTZ R44, R21, R43, R7 ;  /* 0x0000002b152c7223 */ /* 0x000fc40000010007 */
[-C--:B------:R-:W-:Y:S02]  /*4770*/  FFMA.FTZ R31, R22, R43.reuse, R6 ;  /* 0x0000002b161f7223 */ /* 0x080fe40000010006 */
[-C--:B------:R-:W-:Y:S02]  /*4780*/  FFMA.FTZ R42, R23, R43.reuse, R5 ;  /* 0x0000002b172a7223 */ /* 0x080fe40000010005 */
[-C--:B---3--:R-:W-:Y:S01]  /*4790*/  FFMA.FTZ R29, R24, R43.reuse, R4 ;  /* 0x0000002b181d7223 */ /* 0x088fe20000010004 */
[----:B------:R-:W3:Y:S01]  /*47a0*/  @!P0 LDG.E.128 R20, [R50.64+-0x80] ;  /* 0xffff800832148981 */ /* 0x000ee2000c1e1d00 */
[-C--:B------:R-:W-:Y:S02]  /*47b0*/  FFMA.FTZ R38, R25, R43.reuse, R3 ;  /* 0x0000002b19267223 */ /* 0x080fe40000010003 */
[-C--:B------:R-:W-:Y:S02]  /*47c0*/  FFMA.FTZ R13, R26, R43.reuse, R2 ;  /* 0x0000002b1a0d7223 */ /* 0x080fe40000010002 */
[----:B------:R-:W-:-:S02]  /*47d0*/  FFMA.FTZ R0, R27, R43, R0 ;  /* 0x0000002b1b007223 */ /* 0x000fc40000010000 */
[----:B------:R-:W4:Y:S04]  /*47e0*/  @!P0 LDG.E.128 R24, [R50.64] ;  /* 0x0000000832188981 */ /* 0x000f28000c1e1d00 */
[----:B------:R0:W2:Y:S01]  /*47f0*/  LDS R43, [R14+0x44] ;  /* 0x000044000e2b7984 */ /* 0x0000a20000000800 */
[----:B------:R-:W-:Y:S02]  /*4800*/  IADD3 R40, P0, R36, R50, RZ ;  /* 0x0000003224287210 */ /* 0x000fe40007f1e0ff */
[----:B------:R-:W-:Y:S02]  /*4810*/  IADD3 R30, R30, 0x1, RZ ;  /* 0x000000011e1e7810 */ /* 0x000fe40007ffe0ff */
[----:B------:R-:W-:Y:S02]  /*4820*/  IADD3 R36, R14, 0x44, RZ ;  /* 0x000000440e247810 */ /* 0x000fe40007ffe0ff */
[----:B------:R-:W-:-:S02]  /*4830*/  IADD3.X R41, R37, R51, RZ, P0, !PT ;  /* 0x0000003325297210 */ /* 0x000fc400007fe4ff */
[----:B------:R-:W-:Y:S02]  /*4840*/  PLOP3.LUT P4, PT, PT, PT, PT, 0x8, 0x0 ;  /* 0x000000000000781c */ /* 0x000fe40003f8e170 */
[----:B------:R-:W-:Y:S02]  /*4850*/  IADD3 R30, R30, 0x1, RZ ;  /* 0x000000011e1e7810 */ /* 0x000fe40007ffe0ff */
[----:B0-----:R-:W-:Y:S01]  /*4860*/  IADD3 R14, R36, 0x44, RZ ;  /* 0x00000044240e7810 */ /* 0x001fe20007ffe0ff */
        /* <DEDUP_REMOVED lines=12> */
.L_x_468:
        /* <DEDUP_REMOVED lines=8> */
.L_x_470:
[----:B------:R-:W-:Y:S05]  /*49b0*/  BSYNC B0 ;  /* 0x0000000000007941 */ /* 0x000fea0003800000 */
.L_x_469:
        /* <DEDUP_REMOVED lines=13> */
.L_x_465:
        /* <DEDUP_REMOVED lines=20> */
[----:B-1----:R-:W-:Y:S02]  /*4bd0*/  IMAD.MOV R0, RZ, RZ, -R17 ;  /* 0x000000ffff007224 */ /* 0x002fe400078e0a11 */
[----:B------:R-:W-:Y:S02]  /*4be0*/  IMAD.MOV.U32 R16, RZ, RZ, RZ ;  /* 0x000000ffff107224 */ /* 0x000fe400078e00ff */
[----:B------:R-:W-:-:S04]  /*4bf0*/  IMAD R0, R0, R10, RZ ;  /* 0x0000000a00007224 */ /* 0x000fc800078e02ff */
[----:B------:R-:W-:-:S06]  /*4c00*/  IMAD.HI.U32 R0, R17, R0, R16 ;  /* 0x0000000011007227 */ /* 0x000fcc00078e0010 */
[----:B------:R-:W-:Y:S02]  /*4c10*/  IMAD.HI.U32 R7, R0, R11, RZ ;  /* 0x0000000b00077227 */ /* 0x000fe400078e00ff */
[----:B------:R-:W1:Y:S02]  /*4c20*/  I2F.RP R0, R3 ;  /* 0x0000000300007306 */ /* 0x000e640000209400 */
[----:B------:R-:W-:Y:S01]  /*4c30*/  IMAD R11, R7, R2, R11 ;  /* 0x00000002070b7224 */ /* 0x000fe200078e020b */
[----:B------:R-:W-:-:S04]  /*4c40*/  LOP3.LUT R2, R15, R6, RZ, 0x3c, !PT ;  /* 0x000000060f027212 */ /* 0x000fc800078e3cff */
[----:B------:R-:W-:Y:S02]  /*4c50*/  ISETP.GT.U32.AND P1, PT, R10, R11, PT ;  /* 0x0000000b0a00720c */ /* 0x000fe40003f24070 */
[----:B------:R-:W-:Y:S01]  /*4c60*/  ISETP.GE.AND P0, PT, R2, RZ, PT ;  /* 0x000000ff0200720c */ /* 0x000fe20003f06270 */
[----:B-1----:R-:W1:Y:S10]  /*4c70*/  MUFU.RCP R0, R0 ;  /* 0x0000000000007308 */ /* 0x002e740000001000 */
[----:B------:R-:W-:Y:S01]  /*4c80*/  @!P1 IMAD.IADD R11, R11, 0x1, -R10 ;  /* 0x000000010b0b9824 */ /* 0x000fe200078e0a0a */
[----:B------:R-:W-:-:S02]  /*4c90*/  @!P1 IADD3 R7, R7, 0x1, RZ ;  /* 0x0000000107079810 */ /* 0x000fc40007ffe0ff */
[----:B------:R-:W-:Y:S02]  /*4ca0*/  ISETP.NE.AND P1, PT, R6, RZ, PT ;  /* 0x000000ff0600720c */ /* 0x000fe40003f25270 */
[----:B------:R-:W-:Y:S02]  /*4cb0*/  ISETP.GE.U32.AND P2, PT, R11, R10, PT ;  /* 0x0000000a0b00720c */ /* 0x000fe40003f46070 */
[----:B-1----:R-:W-:-:S04]  /*4cc0*/  IADD3 R16, R0, 0xffffffe, RZ ;  /* 0x0ffffffe00107810 */ /* 0x002fc80007ffe0ff */
[----:B------:R-:W1:Y:S07]  /*4cd0*/  F2I.FTZ.U32.TRUNC.NTZ R17, R16 ;  /* 0x0000001000117305 */ /* 0x000e6e000021f000 */
[----:B------:R-:W-:-:S05]  /*4ce0*/  @P2 IADD3 R7, R7, 0x1, RZ ;  /* 0x0000000107072810 */ /* 0x000fca0007ffe0ff */
[----:B------:R-:W-:Y:S01]  /*4cf0*/  @!P0 IMAD.MOV R7, RZ, RZ, -R7 ;  /* 0x000000ffff078224 */ /* 0x000fe200078e0a07 */
[----:B------:R-:W-:-:S05]  /*4d00*/  @!P1 LOP3.LUT R7, RZ, R6, RZ, 0x33, !PT ;  /* 0x00000006ff079212 */ /* 0x000fca00078e33ff */
[----:B------:R-:W-:Y:S02]  /*4d10*/  IMAD R6, R7, R6, RZ ;  /* 0x0000000607067224 */ /* 0x000fe400078e02ff */
[--C-:B-1----:R-:W-:Y:S02]  /*4d20*/  IMAD.MOV R2, RZ, RZ, -R17.reuse ;  /* 0x000000ffff027224 */ /* 0x102fe400078e0a11 */
[----:B------:R-:W-:Y:S02]  /*4d30*/  IMAD.IADD R10, R15, 0x1, -R6 ;  /* 0x000000010f0a7824 */ /* 0x000fe400078e0a06 */
[----:B------:R-:W-:Y:S02]  /*4d40*/  IMAD R2, R2, R3, RZ ;  /* 0x0000000302027224 */ /* 0x000fe400078e02ff */
[----:B------:R-:W-:Y:S01]  /*4d50*/  IMAD.MOV.U32 R16, RZ, RZ, RZ ;  /* 0x000000ffff107224 */ /* 0x000fe200078e00ff */
[----:B------:R-:W-:Y:S02]  /*4d60*/  IABS R0, R10 ;  /* 0x0000000a00007213 */ /* 0x000fe40000000000 */
[----:B------:R-:W-:Y:S01]  /*4d70*/  LOP3.LUT R10, R10, c[0x0][0x214], RZ, 0x3c, !PT ;  /* 0x000085000a0a7a12 */ /* 0x000fe200078e3cff */
[----:B------:R-:W-:-:S03]  /*4d80*/  IMAD.HI.U32 R2, R17, R2, R16 ;  /* 0x0000000211027227 */ /* 0x000fc600078e0010 */
[----:B------:R-:W-:Y:S01]  /*4d90*/  ISETP.GE.AND P1, PT, R10, RZ, PT ;  /* 0x000000ff0a00720c */ /* 0x000fe20003f26270 */
[----:B------:R-:W-:Y:S01]  /*4da0*/  IMAD.WIDE.U32 R16, R7, c[0x0][0x1e0], RZ ;  /* 0x0000780007107a25 */ /* 0x000fe200078e00ff */
[----:B------:R-:W-:-:S03]  /*4db0*/  IADD3 R10, R34, 0x20, RZ ;  /* 0x00000020220a7810 */ /* 0x000fc60007ffe0ff */
        /* <DEDUP_REMOVED lines=44> */
        .weak           $__internal_9_$__cuda_sm20_div_s64
        .type           $__internal_9_$__cuda_sm20_div_s64,@function
        .size           $__internal_9_$__cuda_sm20_div_s64,(.L_x_6269 - $__internal_9_$__cuda_sm20_div_s64)
$__internal_9_$__cuda_sm20_div_s64:
        /* <DEDUP_REMOVED lines=83> */
[----:B------:R-:W-:Y:S06]  /*55b0*/  RET.REL.NODEC R44 `(_ZN5flash32flash_fwd_splitkv_combine_kernelI23Flash_fwd_kernel_traitsILi96ELi64ELi128ELi4ELb0ELb0EN7cutlass10bfloat16_tE19Flash_kernel_traitsILi96ELi64ELi128ELi4ES3_EELi16ELi5ELb1EEEvNS_16Flash_fwd_paramsE) ;  /* 0xffffaa402c007950 */ /* 0x000fec0003c3ffff */
.L_x_471:
        /* <DEDUP_REMOVED lines=12> */
.L_x_6269:


//--------------------- .text._ZN5flash32flash_fwd_splitkv_combine_kernelI23Flash_fwd_kernel_traitsILi96ELi64ELi128ELi4ELb0ELb0EN7cutlass10bfloat16_tE19Flash_kernel_traitsILi96ELi64ELi128ELi4ES3_EELi16ELi4ELb1EEEvNS_16Flash_fwd_paramsE --------------------------
	.section	.text._ZN5flash32flash_fwd_splitkv_combine_kernelI23Flash_fwd_kernel_traitsILi96ELi64ELi128ELi4ELb0ELb0EN7cutlass10bfloat16_tE19Flash_kernel_traitsILi96ELi64ELi128ELi4ES3_EELi16ELi4ELb1EEEvNS_16Flash_fwd_paramsE,"ax",@progbits
	.sectioninfo	@"SHI_REGISTERS=62"
	.align	128
        .global         _ZN5flash32flash_fwd_splitkv_combine_kernelI23Flash_fwd_kernel_traitsILi96ELi64ELi128ELi4ELb0ELb0EN7cutlass10bfloat16_tE19Flash_kernel_traitsILi96ELi64ELi128ELi4ES3_EELi16ELi4ELb1EEEvNS_16Flash_fwd_paramsE
        .type           _ZN5flash32flash_fwd_splitkv_combine_kernelI23Flash_fwd_kernel_traitsILi96ELi64ELi128ELi4ELb0ELb0EN7cutlass10bfloat16_tE19Flash_kernel_traitsILi96ELi64ELi128ELi4ES3_EELi16ELi4ELb1EEEvNS_16Flash_fwd_paramsE,@function
        .size           _ZN5flash32flash_fwd_splitkv_combine_kernelI23Flash_fwd_kernel_traitsILi96ELi64ELi128ELi4ELb0ELb0EN7cutlass10bfloat16_tE19Flash_kernel_traitsILi96ELi64ELi128ELi4ES3_EELi16ELi4ELb1EEEvNS_16Flash_fwd_paramsE,(.L_x_6270 - _ZN5flash32flash_fwd_splitkv_combine_kernelI23Flash_fwd_kernel_traitsILi96ELi64ELi128ELi4ELb0ELb0EN7cutlass10bfloat16_tE19Flash_kernel_traitsILi96ELi64ELi128ELi4ES3_EELi16ELi4ELb1EEEvNS_16Flash_fwd_paramsE)
        .other          _ZN5flash32flash_fwd_splitkv_combine_kernelI23Flash_fwd_kernel_traitsILi96ELi64ELi128ELi4ELb0ELb0EN7cutlass10bfloat16_tE19Flash_kernel_traitsILi96ELi64ELi128ELi4ES3_EELi16ELi4ELb1EEEvNS_16Flash_fwd_paramsE,@"STO_CUDA_ENTRY STV_DEFAULT"
_ZN5flash32flash_fwd_splitkv_combine_kernelI23Flash_fwd_kernel_traitsILi96ELi64ELi128ELi4ELb0ELb0EN7cutlass10bfloat16_tE19Flash_kernel_traitsILi96ELi64ELi128ELi4ES3_EELi16ELi4ELb1EEEvNS_16Flash_fwd_paramsE:
.text._ZN5flash32flash_fwd_splitkv_combine_kernelI23Flash_fwd_kernel_traitsILi96ELi64ELi128ELi4ELb0ELb0EN7cutlass10bfloat16_tE19Flash_kernel_traitsILi96ELi64ELi128ELi4ES3_EELi16ELi4ELb1EEEvNS_16Flash_fwd_paramsE:
        /* <DEDUP_REMOVED lines=23> */
[----:B------:R-:W-:Y:S05]  /*0170*/  CALL.REL.NOINC `($__internal_10_$__cuda_sm20_div_s64) ;  /* 0x00004b9000007944 */ /* 0x000fea0003c00000 */
[----:B------:R-:W-:Y:S05]  /*0180*/  BRA `(.L_x_473) ;  /* 0x0000013000007947 */ /* 0x000fea0003800000 */
.L_x_472:
        /* <DEDUP_REMOVED lines=19> */
.L_x_473:
        /* <DEDUP_REMOVED lines=11> */
[----:B------:R-:W-:Y:S05]  /*0370*/  CALL.REL.NOINC `($__internal_10_$__cuda_sm20_div_s64) ;  /* 0x0000499000007944 */ /* 0x000fea0003c00000 */
[----:B------:R-:W-:Y:S02]  /*0380*/  MOV R8, R20 ;  /* 0x0000001400087202 */ /* 0x000fe40000000f00 */
[----:B------:R-:W-:Y:S01]  /*0390*/  MOV R9, R21 ;  /* 0x0000001500097202 */ /* 0x000fe20000000f00 */
[----:B------:R-:W-:Y:S05]  /*03a0*/  BRA `(.L_x_476) ;  /* 0x0000013000007947 */ /* 0x000fea0003800000 */
.L_x_475:
        /* <DEDUP_REMOVED lines=19> */
.L_x_476:
[----:B------:R-:W-:Y:S05]  /*04e0*/  BSYNC B0 ;  /* 0x0000000000007941 */ /* 0x000fea0003800000 */
.L_x_474:
        /* <DEDUP_REMOVED lines=42> */
.L_x_478:
        /* <DEDUP_REMOVED lines=19> */
.L_x_479:
[----:B------:R-:W-:Y:S05]  /*08c0*/  BSYNC B0 ;  /* 0x0000000000007941 */ /* 0x000fea0003800000 */
.L_x_477:
        /* <DEDUP_REMOVED lines=74> */
[----:B------:R-:W-:Y:S02]  /*0d70*/  MOV R40, R20 ;  /* 0x0000001400287202 */ /* 0x000fe40000000f00 */
[----:B------:R-:W-:Y:S01]  /*0d80*/  MOV R41, R21 ;  /* 0x0000001500297202 */ /* 0x000fe20000000f00 */
[----:B------:R-:W-:Y:S05]  /*0d90*/  BRA `(.L_x_482) ;  /* 0x0000013000007947 */ /* 0x000fea0003800000 */
.L_x_481:
        /* <DEDUP_REMOVED lines=19> */
.L_x_482:
[----:B------:R-:W-:Y:S05]  /*0ed0*/  BSYNC B0 ;  /* 0x0000000000007941 */ /* 0x000fea0003800000 */
.L_x_480:
        /* <DEDUP_REMOVED lines=41> */
.L_x_484:
        /* <DEDUP_REMOVED lines=19> */
.L_x_485:
[----:B------:R-:W-:Y:S05]  /*12a0*/  BSYNC B0 ;  /* 0x0000000000007941 */ /* 0x000fea0003800000 */
.L_x_483:
        /* <DEDUP_REMOVED lines=226> */
[----:B------:R-:W-:Y:S05]  /*20d0*/  CALL.REL.NOINC `($__internal_10_$__cuda_sm20_div_s64) ;  /* 0x00002c3000007944 */ /* 0x000fea0003c00000 */
        /* <DEDUP_REMOVED lines=10> */
.L_x_490:
        /* <DEDUP_REMOVED lines=22> */
.L_x_491:
[----:B------:R-:W-:Y:S05]  /*22e0*/  BSYNC B0 ;  /* 0x0000000000007941 */ /* 0x000fea0003800000 */
.L_x_489:
[----:B------:R-:W-:Y:S01]  /*22f0*/  LOP3.LUT R19, R17, R0, RZ, 0xfc, !PT ;  /* 0x0000000011137212 */ /* 0x000fe200078efcff */
[----:B------:R-:W-:Y:S03]  /*2300*/  BSSY B0, `(.L_x_492) ;  /* 0x0000028000007945 */ /* 0x000fe60003800000 */
[----:B------:R-:W-:-:S13]  /*2310*/  ISETP.NE.U32.AND P0, PT, R19, RZ, PT ;  /* 0x000000ff1300720c */ /* 0x000fda0003f05070 */
[----:B------:R-:W-:Y:S05]  /*2320*/  @!P0 BRA `(.L_x_493) ;  /* 0x000000f000008947 */ /* 0x000fea0003800000 */
[----:B------:R-:W-:Y:S01]  /*2330*/  IMAD.MOV.U32 R26, RZ, RZ, R29 ;  /* 0x000000ffff1a7224 */ /* 0x000fe200078e001d */
[----:B------:R-:W-:Y:S02]  /*2340*/  MOV R25, R0 ;  /* 0x0000000000197202 */ /* 0x000fe40000000f00 */
[----:B------:R-:W-:Y:S02]  /*2350*/  MOV R24, 0x2370 ;  /* 0x0000237000187802 */ /* 0x000fe40000000f00 */
[----:B------:R-:W-:Y:S05]  /*2360*/  CALL.REL.NOINC `($__internal_10_$__cuda_sm20_div_s64) ;  /* 0x000029a000007944 */ /* 0x000fea0003c00000 */
        /* <DEDUP_REMOVED lines=11> */
.L_x_493:
        /* <DEDUP_REMOVED lines=22> */
.L_x_494:
[----:B------:R-:W-:Y:S05]  /*2580*/  BSYNC B0 ;  /* 0x0000000000007941 */ /* 0x000fea0003800000 */
.L_x_492:
        /* <DEDUP_REMOVED lines=11> */
[----:B------:R-:W-:Y:S05]  /*2640*/  CALL.REL.NOINC `($__internal_10_$__cuda_sm20_div_s64) ;  /* 0x000026c000007944 */ /* 0x000fea0003c00000 */
[----:B------:R-:W-:-:S04]  /*2650*/  IADD3 R17, P0, RZ, -R20, RZ ;  /* 0x80000014ff117210 */ /* 0x000fc80007f1e0ff */
[----:B------:R-:W-:Y:S01]  /*2660*/  IADD3.X R18, RZ, ~R21, RZ, P0, !PT ;  /* 0x80000015ff127210 */ /* 0x000fe200007fe4ff */
[----:B------:R-:W-:-:S04]  /*2670*/  IMAD.WIDE.U32 R42, R5, R17, R42 ;  /* 0x00000011052a7225 */ /* 0x000fc800078e002a */
[----:B------:R-:W-:-:S04]  /*2680*/  IMAD R18, R18, R5, RZ ;  /* 0x0000000512127224 */ /* 0x000fc800078e02ff */
[----:B------:R-:W-:-:S05]  /*2690*/  IMAD R4, R4, R17, R18 ;  /* 0x0000001104047224 */ /* 0x000fca00078e0212 */
[----:B------:R-:W-:Y:S01]  /*26a0*/  IADD3 R4, R43, R4, RZ ;  /* 0x000000042b047210 */ /* 0x000fe20007ffe0ff */
[----:B------:R-:W-:Y:S05]  /*26b0*/  BRA `(.L_x_497) ;  /* 0x0000016000007947 */ /* 0x000fea0003800000 */
.L_x_496:
        /* <DEDUP_REMOVED lines=22> */
.L_x_497:
[----:B------:R-:W-:Y:S05]  /*2820*/  BSYNC B0 ;  /* 0x0000000000007941 */ /* 0x000fea0003800000 */
.L_x_495:
        /* <DEDUP_REMOVED lines=38> */
[----:B------:R-:W-:Y:S05]  /*2a90*/  CALL.REL.NOINC `($__internal_10_$__cuda_sm20_div_s64) ;  /* 0x0000227000007944 */ /* 0x000fea0003c00000 */
        /* <DEDUP_REMOVED lines=12> */
.L_x_499:
        /* <DEDUP_REMOVED lines=23> */
.L_x_500:
[----:B------:R-:W-:Y:S05]  /*2cd0*/  BSYNC B0 ;  /* 0x0000000000007941 */ /* 0x000fea0003800000 */
.L_x_498:
        /* <DEDUP_REMOVED lines=19> */
.L_x_502:
        /* <DEDUP_REMOVED lines=22> */
.L_x_503:
[----:B------:R-:W-:Y:S05]  /*2f70*/  BSYNC B0 ;  /* 0x0000000000007941 */ /* 0x000fea0003800000 */
.L_x_501:
        /* <DEDUP_REMOVED lines=19> */
.L_x_505:
        /* <DEDUP_REMOVED lines=23> */
.L_x_506:
[----:B------:R-:W-:Y:S05]  /*3220*/  BSYNC B0 ;  /* 0x0000000000007941 */ /* 0x000fea0003800000 */
.L_x_504:
        /* <DEDUP_REMOVED lines=25> */
[----:B------:R-:W-:Y:S05]  /*33c0*/  CALL.REL.NOINC `($__internal_10_$__cuda_sm20_div_s64) ;  /* 0x0000194000007944 */ /* 0x000fea0003c00000 */
        /* <DEDUP_REMOVED lines=12> */
.L_x_508:
        /* <DEDUP_REMOVED lines=23> */
.L_x_509:
[----:B------:R-:W-:Y:S05]  /*3600*/  BSYNC B0 ;  /* 0x0000000000007941 */ /* 0x000fea0003800000 */
.L_x_507:
        /* <DEDUP_REMOVED lines=29> */
.L_x_511:
        /* <DEDUP_REMOVED lines=23> */
.L_x_512:
[----:B------:R-:W-:Y:S05]  /*3950*/  BSYNC B0 ;  /* 0x0000000000007941 */ /* 0x000fea0003800000 */
.L_x_510:
        /* <DEDUP_REMOVED lines=20> */
.L_x_488:
[----:B------:R-:W-:-:S04]  /*3aa0*/  LEA R2, P0, R38, c[0x0][0x200], 0x2 ;  /* 0x0000800026027a11 */ /* 0x000fc800078010ff */
[----:B------:R-:W-:-:S05]  /*3ab0*/  LEA.HI.X R3, R38, c[0x0][0x204], R39, 0x2, P0 ;  /* 0x0000810026037a11 */ /* 0x000fca00000f1427 */
[----:B------:R0:W-:Y:S04]  /*3ac0*/  STG.E [R2.64], R31 ;  /* 0x0000001f02007986 */ /* 0x0001e8000c10190a */
.L_x_487:
[----:B------:R-:W-:Y:S05]  /*3ad0*/  BSYNC B1 ;  /* 0x0000000000017941 */ /* 0x000fea0003800000 */
.L_x_486:
[C---:B------:R-:W-:Y:S01]  /*3ae0*/  ISETP.GE.OR P0, PT, R36.reuse, c[0x0][0x314], P2 ;  /* 0x0000c50024007a0c */ /* 0x040fe20001706670 */
[----:B------:R-:W-:Y:S01]  /*3af0*/  IMAD.MOV.U32 R29, RZ, RZ, c[0x0][0x314] ;  /* 0x0000c500ff1d7624 */ /* 0x000fe200078e00ff */
[C---:B------:R-:W-:Y:S01]  /*3b00*/  IADD3 R0, R36.reuse, 0x8, RZ ;  /* 0x0000000824007810 */ /* 0x040fe20007ffe0ff */
[----:B------:R-:W-:Y:S01]  /*3b10*/  IMAD.SHL.U32 R36, R36, 0x4, RZ ;  /* 0x0000000424247824 */ /* 0x000fe200078e00ff */
[----:B0-----:R-:W-:Y:S01]  /*3b20*/  CS2R R2, SRZ ;  /* 0x0000000000027805 */ /* 0x001fe2000001ff00 */
[----:B------:R-:W-:Y:S01]  /*3b30*/  CS2R R6, SRZ ;  /* 0x0000000000067805 */ /* 0x000fe2000001ff00 */
[----:B------:R-:W-:Y:S01]  /*3b40*/  ISETP.GE.OR P2, PT, R0, c[0x0][0x314], P2 ;  /* 0x0000c50000007a0c */ /* 0x000fe20001746670 */
[----:B------:R-:W-:Y:S01]  /*3b50*/  HFMA2.MMA R0, -RZ, RZ, 0, 0 ;  /* 0x00000000ff007435 */ /* 0x000fe200000001ff */
[----:B------:R-:W-:-:S05]  /*3b60*/  MOV R12, RZ ;  /* 0x000000ff000c7202 */ /* 0x000fca0000000f00 */
[----:B------:R-:W-:-:S04]  /*3b70*/  @!P0 FADD.FTZ R4, -R31, R34 ;  /* 0x000000221f048221 */ /* 0x000fc80000010100 */
[----:B------:R-:W-:Y:S02]  /*3b80*/  @!P0 FMUL.FTZ R4, R4, 1.4426950216293334961 ;  /* 0x3fb8aa3b04048820 */ /* 0x000fe40000410000 */
[----:B------:R-:W-:Y:S02]  /*3b90*/  @!P2 FADD.FTZ R31, -R31, R33 ;  /* 0x000000211f1fa221 */ /* 0x000fe40000010100 */
[----:B------:R-:W0:Y:S02]  /*3ba0*/  @!P0 MUFU.EX2 R8, R4 ;  /* 0x0000000400088308 */ /* 0x000e240000000800 */
[----:B------:R-:W-:-:S06]  /*3bb0*/  @!P2 FMUL.FTZ R10, R31, 1.4426950216293334961 ;  /* 0x3fb8aa3b1f0aa820 */ /* 0x000fcc0000410000 */
[----:B------:R-:W1:Y:S01]  /*3bc0*/  @!P2 MUFU.EX2 R10, R10 ;  /* 0x0000000a000aa308 */ /* 0x000e620000000800 */
[----:B0-----:R0:W-:Y:S01]  /*3bd0*/  @!P0 STS [R27.X4], R8 ;  /* 0x000000081b008388 */ /* 0x0011e20000004800 */
[----:B------:R-:W-:Y:S01]  /*3be0*/  ISETP.GE.AND P0, PT, R29, 0x1, PT ;  /* 0x000000011d00780c */ /* 0x000fe20003f06270 */
[----:B------:R-:W-:Y:S02]  /*3bf0*/  CS2R R4, SRZ ;  /* 0x0000000000047805 */ /* 0x000fe4000001ff00 */
[----:B-1----:R1:W-:Y:S01]  /*3c00*/  @!P2 STS [R27.X4+0x220], R10 ;  /* 0x0002200a1b00a388 */ /* 0x0023e20000004800 */
[----:B0-----:R-:W-:Y:S01]  /*3c10*/  CS2R R8, SRZ ;  /* 0x0000000000087805 */ /* 0x001fe2000001ff00 */
[----:B-1----:R-:W-:Y:S02]  /*3c20*/  CS2R R10, SRZ ;  /* 0x00000000000a7805 */ /* 0x002fe4000001ff00 */
        /* <DEDUP_REMOVED lines=31> */
.L_x_515:
        /* <DEDUP_REMOVED lines=77> */
.L_x_514:
        /* <DEDUP_REMOVED lines=45> */
.L_x_516:
        /* <DEDUP_REMOVED lines=8> */
.L_x_518:
[----:B------:R-:W-:Y:S05]  /*4640*/  BSYNC B0 ;  /* 0x0000000000007941 */ /* 0x000fea0003800000 */
.L_x_517:
        /* <DEDUP_REMOVED lines=13> */
.L_x_513:
        /* <DEDUP_REMOVED lines=95> */
        .weak           $__internal_10_$__cuda_sm20_div_s64
        .type           $__internal_10_$__cuda_sm20_div_s64,@function
        .size           $__internal_10_$__cuda_sm20_div_s64,(.L_x_6270 - $__internal_10_$__cuda_sm20_div_s64)
$__internal_10_$__cuda_sm20_div_s64:
        /* <DEDUP_REMOVED lines=83> */
[----:B------:R-:W-:Y:S06]  /*5240*/  RET.REL.NODEC R22 `(_ZN5flash32flash_fwd_splitkv_combine_kernelI23Flash_fwd_kernel_traitsILi96ELi64ELi128ELi4ELb0ELb0EN7cutlass10bfloat16_tE19Flash_kernel_traitsILi96ELi64ELi128ELi4ES3_EELi16ELi4ELb1EEEvNS_16Flash_fwd_paramsE) ;  /* 0xffffadb016007950 */ /* 0x000fec0003c3ffff */
.L_x_519:
        /* <DEDUP_REMOVED lines=11> */
.L_x_6270:


//--------------------- .text._ZN5flash32flash_fwd_splitkv_combine_kernelI23Flash_fwd_kernel_traitsILi96ELi64ELi128ELi4ELb0ELb0EN7cutlass10bfloat16_tE19Flash_kernel_traitsILi96ELi64ELi128ELi4ES3_EELi16ELi3ELb1EEEvNS_16Flash_fwd_paramsE --------------------------
	.section	.text._ZN5flash32flash_fwd_splitkv_combine_kernelI23Flash_fwd_kernel_traitsILi96ELi64ELi128ELi4ELb0ELb0EN7cutlass10bfloat16_tE19Flash_kernel_traitsILi96ELi64ELi128ELi4ES3_EELi16ELi3ELb1EEEvNS_16Flash_fwd_paramsE,"ax",@progbits
	.sectioninfo	@"SHI_REGISTERS=54"
	.align	128
        .global         _ZN5flash32flash_fwd_splitkv_combine_kernelI23Flash_fwd_kernel_traitsILi96ELi64ELi128ELi4ELb0ELb0EN7cutlass10bfloat16_tE19Flash_kernel_traitsILi96ELi64ELi128ELi4ES3_EELi16ELi3ELb1EEEvNS_16Flash_fwd_paramsE
        .type           _ZN5flash32flash_fwd_splitkv_combine_kernelI23Flash_fwd_kernel_traitsILi96ELi64ELi128ELi4ELb0ELb0EN7cutlass10bfloat16_tE19Flash_kernel_traitsILi96ELi64ELi128ELi4ES3_EELi16ELi3ELb1EEEvNS_16Flash_fwd_paramsE,@function
        .size           _ZN5flash32flash_fwd_splitkv_combine_kernelI23Flash_fwd_kernel_traitsILi96ELi64ELi128ELi4ELb0ELb0EN7cutlass10bfloat16_tE19Flash_kernel_traitsILi96ELi64ELi128ELi4ES3_EELi16ELi3ELb1EEEvNS_16Flash_fwd_paramsE,(.L_x_6271 - _ZN5flash32flash_fwd_splitkv_combine_kernelI23Flash_fwd_kernel_traitsILi96ELi64ELi128ELi4ELb0ELb0EN7cutlass10bfloat16_tE19Flash_kernel_traitsILi96ELi64ELi128ELi4ES3_EELi16ELi3ELb1EEEvNS_16Flash_fwd_paramsE)
        .other          _ZN5flash32flash_fwd_splitkv_combine_kernelI23Flash_fwd_kernel_traitsILi96ELi64ELi128ELi4ELb0ELb0EN7cutlass10bfloat16_tE19Flash_kernel_traitsILi96ELi64ELi128ELi4ES3_EELi16ELi3ELb1EEEvNS_16Flash_fwd_paramsE,@"STO_CUDA_ENTRY STV_DEFAULT"
_ZN5flash32flash_fwd_splitkv_combine_kernelI23Flash_fwd_kernel_traitsILi96ELi64ELi128ELi4ELb0ELb0EN7cutlass10bfloat16_tE19Flash_kernel_traitsILi96ELi64ELi128ELi4ES3_EELi16ELi3ELb1EEEvNS_16Flash_fwd_paramsE:
.text._ZN5flash32flash_fwd_splitkv_combine_kernelI23Flash_fwd_kernel_traitsILi96ELi64ELi128ELi4ELb0ELb0EN7cutlass10bfloat16_tE19Flash_kernel_traitsILi96ELi64ELi128ELi4ES3_EELi16ELi3ELb1EEEvNS_16Flash_fwd_paramsE:
[----:B------:R-:W-:Y:S02]  /*0000*/  MOV R1, c[0x0][0x28] ;  /* 0x00000a0000017a02 */ /* 0x000fe40000000f00 */
[----:B------:R-:W-:Y:S01]  /*0010*/  ULDC UR6, c[0x0][0x1c0] ;  /* 0x0000700000067ab9 */ /* 0x000fe20000000800 */
[----:B------:R-:W0:Y:S01]  /*0020*/  S2UR UR11, SR_CTAID.X ;  /* 0x00000000000b79c3 */ /* 0x000e220000002500 */
[----:B------:R-:W-:Y:S02]  /*0030*/  ULDC.64 UR4, c[0x0][0x210] ;  /* 0x0000840000047ab9 */ /* 0x000fe40000000a00 */
[----:B------:R-:W-:Y:S02]  /*0040*/  UIMAD UR4, UR6, UR4, URZ ;  /* 0x00000004060472a4 */ /* 0x000fe4000f8e023f */
[----:B------:R-:W-:Y:S02]  /*0050*/  USHF.R.S32.HI UR7, URZ, 0x1f, UR5 ;  /* 0x0000001f3f077899 */ /* 0x000fe40008011405 */
[----:B------:R-:W-:-:S04]  /*0060*/  UIMAD UR12, UR4, UR5, URZ ;  /* 0x00000005040c72a4 */ /* 0x000fc8000f8e023f */
[----:B------:R-:W-:Y:S02]  /*0070*/  USHF.R.S32.HI UR10, URZ, 0x1f, UR12 ;  /* 0x0000001f3f0a7899 */ /* 0x000fe4000801140c */
[----:B------:R-:W-:-:S04]  /*0080*/  UISETP.LT.U32.AND UP0, UPT, UR12, UR5, UPT ;  /* 0x000000050c00728c */ /* 0x000fc8000bf01070 */
[----:B------:R-:W-:-:S04]  /*0090*/  UISETP.LT.AND.EX UP0, UPT, UR10, UR7, UPT, UP0 ;  /* 0x000000070a00728c */ /* 0x000fc8000bf01300 */
[----:B------:R-:W-:Y:S02]  /*00a0*/  USEL UR7, UR10, UR7, UP0 ;  /* 0x000000070a077287 */ /* 0x000fe40008000000 */
[----:B------:R-:W-:Y:S02]  /*00b0*/  USEL UR8, UR12, UR5, UP0 ;  /* 0x000000050c087287 */ /* 0x000fe40008000000 */
[----:B------:R-:W-:Y:S02]  /*00c0*/  ULOP3.LUT UR4, UR10, UR7, URZ, 0xfc, !UPT ;  /* 0x000000070a047292 */ /* 0x000fe4000f8efc3f */
[----:B0-----:R-:W-:Y:S02]  /*00d0*/  USHF.L.U32 UR11, UR11, 0x4, URZ ;  /* 0x000000040b0b7899 */ /* 0x001fe4000800063f */
[----:B------:R-:W-:Y:S02]  /*00e0*/  USHF.R.S32.HI UR5, URZ, 0x1f, UR6 ;  /* 0x0000001f3f057899 */ /* 0x000fe40008011406 */
[----:B------:R-:W-:Y:S01]  /*00f0*/  ISETP.NE.U32.AND P0, PT, RZ, UR4, PT ;  /* 0x00000004ff007c0c */ /* 0x000fe2000bf05070 */
[----:B------:R-:W-:-:S12]  /*0100*/  USHF.R.S32.HI UR9, URZ, 0x1f, UR11 ;  /* 0x0000001f3f097899 */ /* 0x000fd8000801140b */
[----:B------:R-:W-:Y:S05]  /*0110*/  @!P0 BRA `(.L_x_520) ;  /* 0x0000007000008947 */ /* 0x000fea0003800000 */
[----:B------:R-:W-:Y:S01]  /*0120*/  IMAD.U32 R26, RZ, RZ, UR12 ;  /* 0x0000000cff1a7e24 */ /* 0x000fe2000f8e00ff */
[----:B------:R-:W-:Y:S01]  /*0130*/  MOV R24, UR8 ;  /* 0x0000000800187c02 */ /* 0x000fe20008000f00 */
[----:B------:R-:W-:Y:S01]  /*0140*/  IMAD.U32 R17, RZ, RZ, UR10 ;  /* 0x0000000aff117e24 */ /* 0x000fe2000f8e00ff */
[----:B------:R-:W-:Y:S02]  /*0150*/  MOV R23, UR7 ;  /* 0x0000000700177c02 */ /* 0x000fe40008000f00 */
[----:B------:R-:W-:Y:S02]  /*0160*/  MOV R22, 0x180 ;  /* 0x0000018000167802 */ /* 0x000fe40000000f00 */
[----:B------:R-:W-:Y:S05]  /*0170*/  CALL.REL.NOINC `($__internal_11_$__cuda_sm20_div_s64) ;  /* 0x00004b7000007944 */ /* 0x000fea0003c00000 */
[----:B------:R-:W-:Y:S05]  /*0180*/  BRA `(.L_x_521) ;  /* 0x0000018000007947 */ /* 0x000fea0003800000 */
.L_x_520:
[----:B------:R-:W0:Y:S01]  /*0190*/  I2F.U32.RP R2, UR8 ;  /* 0x0000000800027d06 */ /* 0x000e220008209000 */
[----:B------:R-:W-:Y:S02]  /*01a0*/  UMOV UR14, URZ ;  /* 0x0000003f000e7c82 */ /* 0x000fe40008000000 */
[----:B------:R-:W-:-:S05]  /*01b0*/  UISETP.NE.U32.AND UP0, UPT, UR8, URZ, UPT ;  /* 0x0000003f0800728c */ /* 0x000fca000bf05070 */
[----:B0-----:R-:W0:Y:S02]  /*01c0*/  MUFU.RCP R0, R2 ;  /* 0x0000000200007308 */ /* 0x001e240000001000 */
[----:B0-----:R-:W-:-:S06]  /*01d0*/  IADD3 R0, R0, 0xffffffe, RZ ;  /* 0x0ffffffe00007810 */ /* 0x001fcc0007ffe0ff */
[----:B------:R-:W0:Y:S02]  /*01e0*/  F2I.FTZ.U32.TRUNC.NTZ R0, R0 ;  /* 0x0000000000007305 */ /* 0x000e24000021f000 */
[----:B0-----:R-:W0:Y:S02]  /*01f0*/  R2UR UR15, R0 ;  /* 0x00000000000f73c2 */ /* 0x001e2400000e0000 */
[----:B0-----:R-:W-:-:S04]  /*0200*/  UIADD3 UR4, URZ, -UR15, URZ ;  /* 0x8000000f3f047290 */ /* 0x001fc8000fffe03f */
[----:B------:R-:W-:-:S04]  /*0210*/  UIMAD UR4, UR4, UR8, URZ ;  /* 0x00000008040472a4 */ /* 0x000fc8000f8e023f */
[----:B------:R-:W-:-:S04]  /*0220*/  UIMAD.WIDE.U32 UR14, UR15, UR4, UR14 ;  /* 0x000000040f0e72a5 */ /* 0x000fc8000f8e000e */
[----:B------:R-:W-:-:S07]  /*0230*/  UIMAD.WIDE.U32 UR14, UR15, UR12, URZ ;  /* 0x0000000c0f0e72a5 */ /* 0x000fce000f8e003f */
[----:B------:R-:W-:Y:S02]  /*0240*/  UMOV UR6, UR15 ;  /* 0x0000000f00067c82 */ /* 0x000fe40008000000 */
[----:B------:R-:W-:Y:S02]  /*0250*/  UIADD3 UR4, -UR6, URZ, URZ ;  /* 0x0000003f06047290 */ /* 0x000fe4000fffe13f */
[----:B------:R-:W-:Y:S02]  /*0260*/  UMOV UR15, URZ ;  /* 0x0000003f000f7c82 */ /* 0x000fe40008000000 */
[----:B------:R-:W-:Y:S01]  /*0270*/  UIMAD UR4, UR8, UR4, UR12 ;  /* 0x00000004080472a4 */ /* 0x000fe2000f8e020c */
[----:B------:R-:W-:-:S03]  /*0280*/  MOV R19, UR15 ;  /* 0x0000000f00137c02 */ /* 0x000fc60008000f00 */
[----:B------:R-:W-:-:S11]  /*0290*/  UISETP.GE.U32.AND UP2, UPT, UR4, UR8, UPT ;  /* 0x000000080400728c */ /* 0x000fd6000bf46070 */
[----:B------:R-:W-:Y:S02]  /*02a0*/  @UP2 UIADD3 UR4, UR4, -UR8, URZ ;  /* 0x8000000804042290 */ /* 0x000fe4000fffe03f */
[----:B------:R-:W-:Y:S02]  /*02b0*/  @UP2 UIADD3 UR6, UR6, 0x1, URZ ;  /* 0x0000000106062890 */ /* 0x000fe4000fffe03f */
[----:B------:R-:W-:-:S11]  /*02c0*/  UISETP.GE.U32.AND UP1, UPT, UR4, UR8, UPT ;  /* 0x000000080400728c */ /* 0x000fd6000bf26070 */
[----:B------:R-:W-:Y:S02]  /*02d0*/  @UP1 UIADD3 UR6, UR6, 0x1, URZ ;  /* 0x0000000106061890 */ /* 0x000fe4000fffe03f */
[----:B------:R-:W-:-:S07]  /*02e0*/  @!UP0 ULOP3.LUT UR6, URZ, UR8, URZ, 0x33, !UPT ;  /* 0x000000083f068292 */ /* 0x000fce000f8e333f */
[----:B------:R-:W-:Y:S02]  /*02f0*/  UMOV UR14, UR6 ;  /* 0x00000006000e7c82 */ /* 0x000fe40008000000 */
[----:B------:R-:W-:-:S05]  /*0300*/  IMAD.U32 R18, RZ, RZ, UR14 ;  /* 0x0000000eff127e24 */ /* 0x000fca000f8e00ff */
.L_x_521:
[----:B------:R-:W-:Y:S01]  /*0310*/  ISETP.LT.U32.AND P0, PT, R18, c[0x0][0x1c0], PT ;  /* 0x0000700012007a0c */ /* 0x000fe20003f01070 */
[----:B------:R-:W-:Y:S03]  /*0320*/  BSSY B0, `(.L_x_522) ;  /* 0x0000021000007945 */ /* 0x000fe60003800000 */
[----:B------:R-:W-:-:S04]  /*0330*/  ISETP.LT.AND.EX P0, PT, R19, UR5, PT, P0 ;  /* 0x0000000513007c0c */ /* 0x000fc8000bf01300 */
[C---:B------:R-:W-:Y:S02]  /*0340*/  SEL R23, R19.reuse, UR5, P0 ;  /* 0x0000000513177c07 */ /* 0x040fe40008000000 */
[----:B------:R-:W-:Y:S02]  /*0350*/  SEL R24, R18, c[0x0][0x1c0], P0 ;  /* 0x0000700012187a07 */ /* 0x000fe40000000000 */
[----:B------:R-:W-:-:S04]  /*0360*/  LOP3.LUT R0, R19, R23, RZ, 0xfc, !PT ;  /* 0x0000001713007212 */ /* 0x000fc800078efcff */
[----:B------:R-:W-:-:S13]  /*0370*/  ISETP.NE.U32.AND P1, PT, R0, RZ, PT ;  /* 0x000000ff0000720c */ /* 0x000fda0003f25070 */
[----:B------:R-:W-:Y:S05]  /*0380*/  @!P1 BRA `(.L_x_523) ;  /* 0x0000007000009947 */ /* 0x000fea0003800000 */
[----:B------:R-:W-:Y:S01]  /*0390*/  IMAD.MOV.U32 R26, RZ, RZ, R18 ;  /* 0x000000ffff1a7224 */ /* 0x000fe200078e0012 */
[----:B------:R-:W-:Y:S02]  /*03a0*/  MOV R17, R19 ;  /* 0x0000001300117202 */ /* 0x000fe40000000f00 */
[----:B------:R-:W-:Y:S02]  /*03b0*/  MOV R22, 0x3d0 ;  /* 0x000003d000167802 */ /* 0x000fe40000000f00 */
[----:B------:R-:W-:Y:S05]  /*03c0*/  CALL.REL.NOINC `($__internal_11_$__cuda_sm20_div_s64) ;  /* 0x0000492000007944 */ /* 0x000fea0003c00000 */
[----:B------:R-:W-:Y:S02]  /*03d0*/  MOV R6, R18 ;  /* 0x0000001200067202 */ /* 0x000fe40000000f00 */
[----:B------:R-:W-:Y:S01]  /*03e0*/  MOV R7, R19 ;  /* 0x0000001300077202 */ /* 0x000fe20000000f00 */
[----:B------:R-:W-:Y:S05]  /*03f0*/  BRA `(.L_x_524) ;  /* 0x0000013000007947 */ /* 0x000fea0003800000 */
.L_x_523:
        /* <DEDUP_REMOVED lines=19> */
.L_x_524:
[----:B------:R-:W-:Y:S05]  /*0530*/  BSYNC B0 ;  /* 0x0000000000007941 */ /* 0x000fea0003800000 */
.L_x_522:
[----:B------:R-:W-:Y:S01]  /*0540*/  IABS R5, c[0x0][0x214] ;  /* 0x0000850000057a13 */ /* 0x000fe20000000000 */
[----:B------:R-:W-:Y:S01]  /*0550*/  ULDC UR6, c[0x0][0x214] ;  /* 0x0000850000067ab9 */ /* 0x000fe20000000800 */
[----:B------:R-:W-:Y:S01]  /*0560*/  BSSY B0, `(.L_x_525) ;  /* 0x000003c000007945 */ /* 0x000fe20003800000 */
[----:B------:R-:W-:Y:S01]  /*0570*/  UIADD3 UR6, UR6, -0x1, URZ ;  /* 0xffffffff06067890 */ /* 0x000fe2000fffe03f */
[----:B------:R-:W0:Y:S05]  /*0580*/  I2F.RP R4, R5 ;  /* 0x0000000500047306 */ /* 0x000e2a0000209400 */
[----:B------:R-:W-:-:S03]  /*0590*/  IADD3 R0, R5, UR6, RZ ;  /* 0x0000000605007c10 */ /* 0x000fc6000fffe0ff */
[----:B0-----:R-:W0:Y:S02]  /*05a0*/  MUFU.RCP R8, R4 ;  /* 0x0000000400087308 */ /* 0x001e240000001000 */
[----:B0-----:R-:W-:-:S06]  /*05b0*/  IADD3 R8, R8, 0xffffffe, RZ ;  /* 0x0ffffffe08087810 */ /* 0x001fcc0007ffe0ff */
[----:B------:R-:W0:Y:S02]  /*05c0*/  F2I.FTZ.U32.TRUNC.NTZ R9, R8 ;  /* 0x0000000800097305 */ /* 0x000e24000021f000 */
[----:B0-----:R-:W-:Y:S02]  /*05d0*/  IMAD.MOV R2, RZ, RZ, -R9 ;  /* 0x000000ffff027224 */ /* 0x001fe400078e0a09 */
[----:B------:R-:W-:Y:S02]  /*05e0*/  IMAD.MOV.U32 R8, RZ, RZ, RZ ;  /* 0x000000ffff087224 */ /* 0x000fe400078e00ff */
[----:B------:R-:W-:Y:S01]  /*05f0*/  IMAD R3, R2, R5, RZ ;  /* 0x0000000502037224 */ /* 0x000fe200078e02ff */
[----:B------:R-:W-:-:S03]  /*0600*/  IABS R2, R0 ;  /* 0x0000000000027213 */ /* 0x000fc60000000000 */
        /* <DEDUP_REMOVED lines=28> */
[----:B------:R-:W-:Y:S05]  /*07d0*/  CALL.REL.NOINC `($__internal_11_$__cuda_sm20_div_s64) ;  /* 0x0000451000007944 */ /* 0x000fea0003c00000 */
[----:B------:R-:W-:Y:S05]  /*07e0*/  BRA `(.L_x_527) ;  /* 0x0000013000007947 */ /* 0x000fea0003800000 */
.L_x_526:
        /* <DEDUP_REMOVED lines=19> */
.L_x_527:
[----:B------:R-:W-:Y:S05]  /*0920*/  BSYNC B0 ;  /* 0x0000000000007941 */ /* 0x000fea0003800000 */
.L_x_525:
[----:B------:R-:W-:Y:S01]  /*0930*/  IABS R4, c[0x0][0x214] ;  /* 0x0000850000047a13 */ /* 0x000fe20000000000 */
[----:B------:R-:W-:Y:S01]  /*0940*/  IMAD.MOV.U32 R8, RZ, RZ, RZ ;  /* 0x000000ffff087224 */ /* 0x000fe200078e00ff */
[----:B------:R-:W-:Y:S01]  /*0950*/  ULDC UR4, c[0x0][0x214] ;  /* 0x0000850000047ab9 */ /* 0x000fe20000000800 */
[----:B------:R-:W-:Y:S01]  /*0960*/  BSSY B0, `(.L_x_528) ;  /* 0x000005c000007945 */ /* 0x000fe20003800000 */
[----:B------:R-:W0:Y:S01]  /*0970*/  I2F.RP R10, R4 ;  /* 0x00000004000a7306 */ /* 0x000e220000209400 */
[----:B------:R-:W-:Y:S02]  /*0980*/  UISETP.LT.AND UP0, UPT, URZ, UR4, UPT ;  /* 0x000000043f00728c */ /* 0x000fe4000bf01270 */
[----:B------:R-:W-:Y:S02]  /*0990*/  USHF.R.S32.HI UR5, URZ, 0x1f, UR4 ;  /* 0x0000001f3f057899 */ /* 0x000fe40008011404 */
[----:B------:R-:W-:-:S07]  /*09a0*/  ULEA.HI.SX32 UR4, UR4, 0x1, 0x1 ;  /* 0x0000000104047891 */ /* 0x000fce000f8f0a3f */
[----:B------:R-:W-:Y:S01]  /*09b0*/  @!UP0 UIADD3 UR4, UR5, URZ, URZ ;  /* 0x0000003f05048290 */ /* 0x000fe2000fffe03f */
        /* <DEDUP_REMOVED lines=64> */
[----:B------:R-:W-:Y:S02]  /*0dc0*/  MOV R34, R18 ;  /* 0x0000001200227202 */ /* 0x000fe40000000f00 */
[----:B------:R-:W-:Y:S01]  /*0dd0*/  MOV R35, R19 ;  /* 0x0000001300237202 */ /* 0x000fe20000000f00 */
[----:B------:R-:W-:Y:S05]  /*0de0*/  BRA `(.L_x_530) ;  /* 0x0000013000007947 */ /* 0x000fea0003800000 */
.L_x_529:
        /* <DEDUP_REMOVED lines=19> */
.L_x_530:
[----:B------:R-:W-:Y:S05]  /*0f20*/  BSYNC B0 ;  /* 0x0000000000007941 */ /* 0x000fea0003800000 */
.L_x_528:
[-C--:B------:R-:W-:Y:S01]  /*0f30*/  IABS R16, R3.reuse ;  /* 0x0000000300107213 */ /* 0x080fe20000000000 */
[----:B------:R-:W-:Y:S01]  /*0f40*/  BSSY B0, `(.L_x_531) ;  /* 0x000003c000007945 */ /* 0x000fe20003800000 */
[----:B------:R-:W-:Y:S02]  /*0f50*/  IABS R8, R3 ;  /* 0x0000000300087213 */ /* 0x000fe40000000000 */
[----:B------:R-:W0:Y:S01]  /*0f60*/  I2F.RP R11, R16 ;  /* 0x00000010000b7306 */ /* 0x000e220000209400 */
[----:B------:R-:W-:Y:S02]  /*0f70*/  IADD3 R5, R16, UR6, RZ ;  /* 0x0000000610057c10 */ /* 0x000fe4000fffe0ff */
        /* <DEDUP_REMOVED lines=37> */
.L_x_532:
        /* <DEDUP_REMOVED lines=19> */
.L_x_533:
[----:B------:R-:W-:Y:S05]  /*1300*/  BSYNC B0 ;  /* 0x0000000000007941 */ /* 0x000fea0003800000 */
.L_x_531:
[----:B------:R-:W-:Y:S01]  /*1310*/  IABS R8, c[0x0][0x214] ;  /* 0x0000850000087a13 */ /* 0x000fe20000000000 */
[----:B------:R-:W-:Y:S01]  /*1320*/  ULDC.U8 UR4, c[0x0][0x329] ;  /* 0x0000ca4000047ab9 */ /* 0x000fe20000000000 */
[----:B------:R-:W-:Y:S01]  /*1330*/  ISETP.GT.AND P3, PT, R3, RZ, PT ;  /* 0x000000ff0300720c */ /* 0x000fe20003f64270 */
[----:B------:R-:W-:Y:S01]  /*1340*/  ULDC.64 UR14, c[0x0][0x118] ;  /* 0x00004600000e7ab9 */ /* 0x000fe20000000a00 */
[----:B------:R-:W0:Y:S01]  /*1350*/  I2F.RP R20, R8 ;  /* 0x0000000800147306 */ /* 0x000e220000209400 */
[----:B------:R-:W-:Y:S07]  /*1360*/  BSSY B0, `(.L_x_534) ;  /* 0x000007f000007945 */ /* 0x000fee0003800000 */
        /* <DEDUP_REMOVED lines=9> */
[----:B------:R-:W-:Y:S02]  /*1400*/  ISETP.GE.AND P1, PT, R5, RZ, PT ;  /* 0x000000ff0500720c */ /* 0x000fe40003f26270 */
[----:B------:R-:W-:Y:S01]  /*1410*/  SHF.R.S32.HI R5, RZ, 0x1f, R3 ;  /* 0x0000001fff057819 */ /* 0x000fe20000011403 */
[----:B------:R-:W-:-:S04]  /*1420*/  IMAD.HI.U32 R9, R7, R6, RZ ;  /* 0x0000000607097227 */ /* 0x000fc800078e00ff */
[----:B------:R-:W-:-:S04]  /*1430*/  IMAD.MOV R7, RZ, RZ, -R9 ;  /* 0x000000ffff077224 */ /* 0x000fc800078e0a09 */
[C---:B------:R-:W-:Y:S01]  /*1440*/  IMAD R7, R8.reuse, R7, R6 ;  /* 0x0000000708077224 */ /* 0x040fe200078e0206 */
[----:B------:R-:W-:Y:S01]  /*1450*/  LEA.HI.SX32 R6, R3, 0x1, 0x1 ;  /* 0x0000000103067811 */ /* 0x000fe200078f0aff */
[----:B------:R-:W-:Y:S01]  /*1460*/  @!P3 IMAD.MOV R6, RZ, RZ, R5 ;  /* 0x000000ffff06b224 */ /* 0x000fe200078e0205 */
[----:B------:R-:W-:Y:S02]  /*1470*/  IABS R5, c[0x0][0x1c0] ;  /* 0x0000700000057a13 */ /* 0x000fe40000000000 */
[----:B------:R-:W-:Y:S02]  /*1480*/  ISETP.GT.U32.AND P0, PT, R8, R7, PT ;  /* 0x000000070800720c */ /* 0x000fe40003f04070 */
[----:B------:R-:W0:Y:S11]  /*1490*/  I2F.U32.RP R17, R5 ;  /* 0x0000000500117306 */ /* 0x000e360000209000 */
[----:B------:R-:W-:Y:S01]  /*14a0*/  @!P0 IMAD.IADD R7, R7, 0x1, -R8 ;  /* 0x0000000107078824 */ /* 0x000fe200078e0a08 */
[----:B------:R-:W-:-:S02]  /*14b0*/  @!P0 IADD3 R9, R9, 0x1, RZ ;  /* 0x0000000109098810 */ /* 0x000fc40007ffe0ff */
[----:B------:R-:W-:Y:S02]  /*14c0*/  ISETP.NE.AND P0, PT, RZ, c[0x0][0x214], PT ;  /* 0x00008500ff007a0c */ /* 0x000fe40003f05270 */
[----:B------:R-:W-:Y:S01]  /*14d0*/  ISETP.GE.U32.AND P2, PT, R7, R8, PT ;  /* 0x000000080700720c */ /* 0x000fe20003f46070 */
[----:B0-----:R-:W0:-:S12]  /*14e0*/  MUFU.RCP R24, R17 ;  /* 0x0000001100187308 */ /* 0x001e180000001000 */
[----:B------:R-:W-:Y:S02]  /*14f0*/  @P2 IADD3 R9, R9, 0x1, RZ ;  /* 0x0000000109092810 */ /* 0x000fe40007ffe0ff */
[----:B0-----:R-:W-:-:S03]  /*1500*/  IADD3 R24, R24, 0xffffffe, RZ ;  /* 0x0ffffffe18187810 */ /* 0x001fc60007ffe0ff */
[----:B------:R-:W-:Y:S01]  /*1510*/  @!P1 IMAD.MOV R9, RZ, RZ, -R9 ;  /* 0x000000ffff099224 */ /* 0x000fe200078e0a09 */
[----:B------:R-:W-:Y:S01]  /*1520*/  @!P0 LOP3.LUT R9, RZ, c[0x0][0x214], RZ, 0x33, !PT ;  /* 0x00008500ff098a12 */ /* 0x000fe200078e33ff */
[----:B------:R0:W-:Y:S01]  /*1530*/  F2I.FTZ.U32.TRUNC.NTZ R25, R24 ;  /* 0x0000001800197305 */ /* 0x0001e2000021f000 */
[----:B------:R-:W-:-:S03]  /*1540*/  IABS R17, R0 ;  /* 0x0000000000117213 */ /* 0x000fc60000000000 */
[----:B------:R-:W-:Y:S01]  /*1550*/  IMAD R3, R6, R9, RZ ;  /* 0x0000000906037224 */ /* 0x000fe200078e02ff */
[----:B------:R-:W-:-:S04]  /*1560*/  LOP3.LUT R0, R0, c[0x0][0x1c0], RZ, 0x3c, !PT ;  /* 0x0000700000007a12 */ /* 0x000fc800078e3cff */
[----:B------:R-:W-:-:S04]  /*1570*/  IABS R7, R3 ;  /* 0x0000000300077213 */ /* 0x000fc80000000000 */
[----:B------:R-:W1:Y:S01]  /*1580*/  I2F.RP R16, R7 ;  /* 0x0000000700107306 */ /* 0x000e620000209400 */
[----:B0-----:R-:W-:-:S07]  /*1590*/  IMAD.MOV.U32 R24, RZ, RZ, RZ ;  /* 0x000000ffff187224 */ /* 0x001fce00078e00ff */
[----:B-1----:R-:W0:Y:S02]  /*15a0*/  MUFU.RCP R6, R16 ;  /* 0x0000001000067308 */ /* 0x002e240000001000 */
[----:B0-----:R-:W-:Y:S01]  /*15b0*/  IADD3 R20, R6, 0xffffffe, RZ ;  /* 0x0ffffffe06147810 */ /* 0x001fe20007ffe0ff */
[----:B------:R-:W-:Y:S02]  /*15c0*/  IMAD.MOV R6, RZ, RZ, -R25 ;  /* 0x000000ffff067224 */ /* 0x000fe400078e0a19 */
[----:B------:R-:W-:-:S03]  /*15d0*/  IMAD.IADD R16, R4, 0x1, R7 ;  /* 0x0000000104107824 */ /* 0x000fc600078e0207 */
[----:B------:R-:W0:Y:S01]  /*15e0*/  F2I.FTZ.U32.TRUNC.NTZ R21, R20 ;  /* 0x0000001400157305 */ /* 0x000e22000021f000 */
[----:B------:R-:W-:Y:S01]  /*15f0*/  IMAD R23, R6, R5, RZ ;  /* 0x0000000506177224 */ /* 0x000fe200078e02ff */
[----:B------:R-:W-:-:S03]  /*1600*/  IABS R22, R16 ;  /* 0x0000001000167213 */ /* 0x000fc60000000000 */
[----:B------:R-:W-:-:S06]  /*1610*/  IMAD.HI.U32 R23, R25, R23, R24 ;  /* 0x0000001719177227 */ /* 0x000fcc00078e0018 */
[----:B------:R-:W-:-:S04]  /*1620*/  IMAD.HI.U32 R6, R23, R17, RZ ;  /* 0x0000001117067227 */ /* 0x000fc800078e00ff */
[----:B------:R-:W-:-:S04]  /*1630*/  IMAD.HI.U32 R23, R23, R22, RZ ;  /* 0x0000001617177227 */ /* 0x000fc800078e00ff */
[----:B0-----:R-:W-:Y:S02]  /*1640*/  IMAD.MOV R8, RZ, RZ, -R21 ;  /* 0x000000ffff087224 */ /* 0x001fe400078e0a15 */
[----:B------:R-:W-:Y:S02]  /*1650*/  IMAD.MOV.U32 R20, RZ, RZ, RZ ;  /* 0x000000ffff147224 */ /* 0x000fe400078e00ff */
[----:B------:R-:W-:Y:S01]  /*1660*/  IMAD R9, R8, R7, RZ ;  /* 0x0000000708097224 */ /* 0x000fe200078e02ff */
[----:B------:R-:W-:-:S03]  /*1670*/  IABS R8, c[0x0][0x1c0] ;  /* 0x0000700000087a13 */ /* 0x000fc60000000000 */
[----:B------:R-:W-:Y:S01]  /*1680*/  IMAD.HI.U32 R9, R21, R9, R20 ;  /* 0x0000000915097227 */ /* 0x000fe200078e0014 */
[----:B------:R-:W-:-:S03]  /*1690*/  IABS R20, R3 ;  /* 0x0000000300147213 */ /* 0x000fc60000000000 */
[----:B------:R-:W-:Y:S02]  /*16a0*/  IMAD.MOV R8, RZ, RZ, -R8 ;  /* 0x000000ffff087224 */ /* 0x000fe400078e0a08 */
[----:B------:R-:W-:Y:S02]  /*16b0*/  IMAD.MOV R20, RZ, RZ, -R20 ;  /* 0x000000ffff147224 */ /* 0x000fe400078e0a14 */
[----:B------:R-:W-:-:S04]  /*16c0*/  IMAD.HI.U32 R9, R9, R22, RZ ;  /* 0x0000001609097227 */ /* 0x000fc800078e00ff */
[----:B------:R-:W-:Y:S01]  /*16d0*/  IMAD R4, R6, R8, R17 ;  /* 0x0000000806047224 */ /* 0x000fe200078e0211 */
[C---:B------:R-:W-:Y:S01]  /*16e0*/  LOP3.LUT R17, R16.reuse, R7, RZ, 0x3c, !PT ;  /* 0x0000000710117212 */ /* 0x040fe200078e3cff */
[--C-:B------:R-:W-:Y:S01]  /*16f0*/  IMAD R20, R9, R20, R22.reuse ;  /* 0x0000001409147224 */ /* 0x100fe200078e0216 */
[----:B------:R-:W-:Y:S01]  /*1700*/  LOP3.LUT R16, R16, c[0x0][0x1c0], RZ, 0x3c, !PT ;  /* 0x0000700010107a12 */ /* 0x000fe200078e3cff */
[----:B------:R-:W-:Y:S01]  /*1710*/  IMAD R8, R23, R8, R22 ;  /* 0x0000000817087224 */ /* 0x000fe200078e0216 */
[----:B------:R-:W-:Y:S02]  /*1720*/  ISETP.GT.U32.AND P3, PT, R5, R4, PT ;  /* 0x000000040500720c */ /* 0x000fe40003f64070 */
[----:B------:R-:W-:Y:S02]  /*1730*/  ISETP.GT.U32.AND P0, PT, R7, R20, PT ;  /* 0x000000140700720c */ /* 0x000fe40003f04070 */
[----:B------:R-:W-:Y:S02]  /*1740*/  ISETP.GT.U32.AND P1, PT, R5, R8, PT ;  /* 0x000000080500720c */ /* 0x000fe40003f24070 */
[----:B------:R-:W-:Y:S01]  /*1750*/  ISETP.GE.AND P4, PT, R17, RZ, PT ;  /* 0x000000ff1100720c */ /* 0x000fe20003f86270 */
[----:B------:R-:W-:-:S06]  /*1760*/  IMAD.MOV.U32 R17, RZ, RZ, c[0x0][0x214] ;  /* 0x00008500ff117624 */ /* 0x000fcc00078e00ff */
[----:B------:R-:W-:Y:S01]  /*1770*/  @!P3 IMAD.IADD R4, R4, 0x1, -R5 ;  /* 0x000000010404b824 */ /* 0x000fe200078e0a05 */
[----:B------:R-:W-:Y:S01]  /*1780*/  @!P3 IADD3 R6, R6, 0x1, RZ ;  /* 0x000000010606b810 */ /* 0x000fe20007ffe0ff */
[----:B------:R-:W-:Y:S01]  /*1790*/  @!P0 IMAD.IADD R20, R20, 0x1, -R7 ;  /* 0x0000000114148824 */ /* 0x000fe200078e0a07 */
[----:B------:R-:W-:Y:S01]  /*17a0*/  @!P0 IADD3 R9, R9, 0x1, RZ ;  /* 0x0000000109098810 */ /* 0x000fe20007ffe0ff */
[----:B------:R-:W-:Y:S01]  /*17b0*/  @!P1 IMAD.IADD R8, R8, 0x1, -R5 ;  /* 0x0000000108089824 */ /* 0x000fe200078e0a05 */
[----:B------:R-:W-:Y:S02]  /*17c0*/  ISETP.GE.U32.AND P6, PT, R4, R5, PT ;  /* 0x000000050400720c */ /* 0x000fe40003fc6070 */
[----:B------:R-:W0:Y:S01]  /*17d0*/  S2R R4, SR_TID.X ;  /* 0x0000000000047919 */ /* 0x000e220000002100 */
[----:B------:R-:W-:Y:S02]  /*17e0*/  ISETP.GE.U32.AND P2, PT, R20, R7, PT ;  /* 0x000000071400720c */ /* 0x000fe40003f46070 */
[----:B------:R-:W-:-:S02]  /*17f0*/  ISETP.GE.AND P0, PT, R0, RZ, PT ;  /* 0x000000ff0000720c */ /* 0x000fc40003f06270 */
[----:B------:R-:W-:Y:S02]  /*1800*/  ISETP.GT.AND P3, PT, R2, RZ, PT ;  /* 0x000000ff0200720c */ /* 0x000fe40003f64270 */
[----:B------:R-:W-:Y:S02]  /*1810*/  ISETP.GE.U32.AND P5, PT, R8, R5, PT ;  /* 0x000000050800720c */ /* 0x000fe40003fa6070 */
[----:B------:R-:W-:Y:S02]  /*1820*/  @!P1 IADD3 R23, R23, 0x1, RZ ;  /* 0x0000000117179810 */ /* 0x000fe40007ffe0ff */
[----:B------:R-:W-:Y:S02]  /*1830*/  @P6 IADD3 R6, R6, 0x1, RZ ;  /* 0x0000000106066810 */ /* 0x000fe40007ffe0ff */
[----:B------:R-:W-:Y:S02]  /*1840*/  ISETP.NE.AND P6, PT, R3, RZ, PT ;  /* 0x000000ff0300720c */ /* 0x000fe40003fc5270 */
[----:B------:R-:W-:Y:S01]  /*1850*/  @P2 IADD3 R9, R9, 0x1, RZ ;  /* 0x0000000109092810 */ /* 0x000fe20007ffe0ff */
[----:B------:R-:W-:Y:S01]  /*1860*/  @!P0 IMAD.MOV R6, RZ, RZ, -R6 ;  /* 0x000000ffff068224 */ /* 0x000fe200078e0a06 */
[----:B------:R-:W-:-:S02]  /*1870*/  ISETP.GE.AND P2, PT, R16, RZ, PT ;  /* 0x000000ff1000720c */ /* 0x000fc40003f46270 */
[----:B------:R-:W-:Y:S01]  /*1880*/  LOP3.LUT R0, RZ, c[0x0][0x1c0], RZ, 0x33, !PT ;  /* 0x00007000ff007a12 */ /* 0x000fe200078e33ff */
[----:B------:R-:W-:Y:S01]  /*1890*/  @!P4 IMAD.MOV R9, RZ, RZ, -R9 ;  /* 0x000000ffff09c224 */ /* 0x000fe200078e0a09 */
[----:B------:R-:W-:Y:S02]  /*18a0*/  ISETP.NE.AND P4, PT, RZ, c[0x0][0x1c0], PT ;  /* 0x00007000ff007a0c */ /* 0x000fe40003f85270 */
[----:B------:R-:W-:Y:S02]  /*18b0*/  SHF.R.S32.HI R8, RZ, 0x1f, R2 ;  /* 0x0000001fff087819 */ /* 0x000fe40000011402 */
[----:B------:R-:W-:Y:S02]  /*18c0*/  ISETP.NE.AND P1, PT, RZ, UR4, PT ;  /* 0x00000004ff007c0c */ /* 0x000fe4000bf25270 */
[----:B0-----:R-:W-:Y:S02]  /*18d0*/  SHF.R.S32.HI R5, RZ, 0x1f, R4 ;  /* 0x0000001fff057819 */ /* 0x001fe40000011404 */
[----:B------:R-:W-:Y:S01]  /*18e0*/  LEA.HI.SX32 R16, R2, 0x1, 0x1 ;  /* 0x0000000102107811 */ /* 0x000fe200078f0aff */
[----:B------:R-:W-:Y:S01]  /*18f0*/  @!P3 IMAD.MOV R16, RZ, RZ, R8 ;  /* 0x000000ffff10b224 */ /* 0x000fe200078e0208 */
[----:B------:R-:W-:-:S02]  /*1900*/  SEL R17, R17, 0x1, !P1 ;  /* 0x0000000111117807 */ /* 0x000fc40004800000 */
[----:B------:R-:W-:Y:S02]  /*1910*/  SEL R6, R0, R6, !P4 ;  /* 0x0000000600067207 */ /* 0x000fe40006000000 */
        /* <DEDUP_REMOVED lines=8> */
[----:B------:R-:W-:Y:S01]  /*19a0*/  SHF.R.S32.HI R6, RZ, 0x4, R8 ;  /* 0x00000004ff067819 */ /* 0x000fe20000011408 */
[----:B------:R-:W-:Y:S01]  /*19b0*/  IMAD.MOV.U32 R16, RZ, RZ, -0x800000 ;  /* 0xff800000ff107424 */ /* 0x000fe200078e00ff */
[----:B------:R-:W-:-:S02]  /*19c0*/  ISETP.LT.AND.EX P2, PT, R19, R21, PT, P0 ;  /* 0x000000151300720c */ /* 0x000fc40003f41300 */
[----:B------:R-:W-:Y:S02]  /*19d0*/  ISETP.GE.AND P0, PT, R6, c[0x0][0x314], PT ;  /* 0x0000c50006007a0c */ /* 0x000fe40003f06270 */
[----:B------:R-:W-:Y:S02]  /*19e0*/  SEL R0, R0, R23, !P4 ;  /* 0x0000001700007207 */ /* 0x000fe40006000000 */
[----:B------:R-:W-:Y:S02]  /*19f0*/  LOP3.LUT R23, R8, 0xfffffff0, RZ, 0xc0, !PT ;  /* 0xfffffff008177812 */ /* 0x000fe400078ec0ff */
[----:B------:R-:W-:Y:S02]  /*1a00*/  SEL R9, R18, R9, P2 ;  /* 0x0000000912097207 */ /* 0x000fe40001000000 */
[----:B------:R-:W-:Y:S01]  /*1a10*/  SEL R8, R19, R21, P2 ;  /* 0x0000001513087207 */ /* 0x000fe20001000000 */
[----:B------:R-:W-:-:S04]  /*1a20*/  IMAD.IADD R23, R4, 0x1, -R23 ;  /* 0x0000000104177824 */ /* 0x000fc800078e0a17 */
[----:B------:R-:W-:Y:S05]  /*1a30*/  @P0 BRA `(.L_x_535) ;  /* 0x0000011000000947 */ /* 0x000fea0003800000 */
[----:B------:R-:W-:Y:S01]  /*1a40*/  UIADD3 UR5, UP0, UR12, -UR11, URZ ;  /* 0x8000000b0c057290 */ /* 0x000fe2000ff1e03f */
[----:B------:R-:W-:-:S03]  /*1a50*/  SHF.R.S32.HI R19, RZ, 0x1f, R23 ;  /* 0x0000001fff137819 */ /* 0x000fc60000011417 */
[----:B------:R-:W-:Y:S02]  /*1a60*/  UIADD3.X UR4, UR10, ~UR9, URZ, UP0, !UPT ;  /* 0x800000090a047290 */ /* 0x000fe400087fe43f */
[----:B------:R-:W-:-:S04]  /*1a70*/  ISETP.LT.U32.AND P0, PT, R23, UR5, PT ;  /* 0x0000000517007c0c */ /* 0x000fc8000bf01070 */
[----:B------:R-:W-:-:S05]  /*1a80*/  IMAD.U32 R18, RZ, RZ, UR4 ;  /* 0x00000004ff127e24 */ /* 0x000fca000f8e00ff */
[----:B------:R-:W-:-:S13]  /*1a90*/  ISETP.GT.AND.EX P0, PT, R18, R19, PT, P0 ;  /* 0x000000131200720c */ /* 0x000fda0003f04300 */
[----:B------:R-:W-:Y:S05]  /*1aa0*/  @!P0 BRA `(.L_x_535) ;  /* 0x000000a000008947 */ /* 0x000fea0003800000 */
[----:B------:R-:W-:Y:S01]  /*1ab0*/  IADD3 R18, P0, R23, UR11, RZ ;  /* 0x0000000b17127c10 */ /* 0x000fe2000ff1e0ff */
[----:B------:R-:W-:Y:S01]  /*1ac0*/  IMAD R16, R6, UR10, RZ ;  /* 0x0000000a06107c24 */ /* 0x000fe2000f8e02ff */
[----:B------:R-:W-:Y:S02]  /*1ad0*/  SHF.R.S32.HI R21, RZ, 0x1f, R6 ;  /* 0x0000001fff157819 */ /* 0x000fe40000011406 */
[----:B------:R-:W-:-:S03]  /*1ae0*/  IADD3.X R19, R19, UR9, RZ, P0, !PT ;  /* 0x0000000913137c10 */ /* 0x000fc600087fe4ff */
[----:B------:R-:W-:Y:S02]  /*1af0*/  IMAD R16, R21, UR12, R16 ;  /* 0x0000000c15107c24 */ /* 0x000fe4000f8e0210 */
[----:B------:R-:W-:-:S04]  /*1b00*/  IMAD.WIDE.U32 R18, R6, UR12, R18 ;  /* 0x0000000c06127c25 */ /* 0x000fc8000f8e0012 */
[----:B------:R-:W-:Y:S01]  /*1b10*/  IMAD.IADD R16, R19, 0x1, R16 ;  /* 0x0000000113107824 */ /* 0x000fe200078e0210 */
[----:B------:R-:W-:-:S04]  /*1b20*/  LEA R20, P0, R18, c[0x0][0x208], 0x2 ;  /* 0x0000820012147a11 */ /* 0x000fc800078010ff */
[----:B------:R-:W-:-:S05]  /*1b30*/  LEA.HI.X R21, R18, c[0x0][0x20c], R16, 0x2, P0 ;  /* 0x0000830012157a11 */ /* 0x000fca00000f1410 */
[----:B------:R0:W5:Y:S04]  /*1b40*/  LDG.E R16, [R20.64] ;  /* 0x0000000e14107981 */ /* 0x000168000c1e1900 */
.L_x_535:
[----:B------:R-:W-:Y:S05]  /*1b50*/  BSYNC B0 ;  /* 0x0000000000007941 */ /* 0x000fea0003800000 */
.L_x_534:
        /* <DEDUP_REMOVED lines=16> */
[----:B------:R1:W2:Y:S02]  /*1c60*/  @!P0 LDS R30, [R18.X4] ;  /* 0x00000000121e8984 */ /* 0x0002a40000004800 */
[----:B-1----:R-:W-:Y:S02]  /*1c70*/  SHF.R.S32.HI R18, RZ, 0x1f, R3 ;  /* 0x0000001fff127819 */ /* 0x002fe40000011403 */
[----:B--2---:R-:W1:Y:S02]  /*1c80*/  SHFL.BFLY PT, R19, R30, 0x4, 0x1f ;  /* 0x0c801f001e137f89 */ /* 0x004e6400000e0000 */
[----:B-1----:R-:W-:-:S05]  /*1c90*/  FMNMX.FTZ R22, R19, R30, !PT ;  /* 0x0000001e13167209 */ /* 0x002fca0007810000 */
[----:B------:R-:W1:Y:S02]  /*1ca0*/  SHFL.BFLY PT, R25, R22, 0x2, 0x1f ;  /* 0x0c401f0016197f89 */ /* 0x000e6400000e0000 */
        /* <DEDUP_REMOVED lines=8> */
[----:B01----:R-:W0:Y:S02]  /*1d30*/  SHFL.BFLY PT, R20, R23, 0x4, 0x1f ;  /* 0x0c801f0017147f89 */ /* 0x003e2400000e0000 */
        /* <DEDUP_REMOVED lines=19> */
[----:B------:R-:W-:Y:S01]  /*1e70*/  ISETP.GE.U32.AND P2, PT, R32, UR12, PT ;  /* 0x0000000c20007c0c */ /* 0x000fe2000bf46070 */
[----:B------:R-:W-:-:S03]  /*1e80*/  IMAD.MOV.U32 R5, RZ, RZ, c[0x0][0x1c0] ;  /* 0x00007000ff057624 */ /* 0x000fc600078e00ff */
[----:B------:R-:W-:Y:S02]  /*1e90*/  ISETP.GE.AND.EX P2, PT, R33, UR10, PT, P2 ;  /* 0x0000000a21007c0c */ /* 0x000fe4000bf46320 */
        /* <DEDUP_REMOVED lines=13> */
[----:B------:R-:W-:Y:S02]  /*1f70*/  IMAD R0, R0, UR8, RZ ;  /* 0x0000000800007c24 */ /* 0x000fe4000f8e02ff */
[----:B------:R-:W-:-:S04]  /*1f80*/  IMAD.WIDE.U32 R18, R17, UR8, RZ ;  /* 0x0000000811127c25 */ /* 0x000fc8000f8e00ff */
[----:B------:R-:W-:Y:S02]  /*1f90*/  IMAD R17, R17, UR7, R0 ;  /* 0x0000000711117c24 */ /* 0x000fe4000f8e0200 */
        /* <DEDUP_REMOVED lines=12> */
[----:B------:R-:W-:Y:S05]  /*2060*/  CALL.REL.NOINC `($__internal_11_$__cuda_sm20_div_s64) ;  /* 0x00002c8000007944 */ /* 0x000fea0003c00000 */
[-C--:B------:R-:W-:Y:S02]  /*2070*/  IADD3 R21, P0, RZ, -R18.reuse, RZ ;  /* 0x80000012ff157210 */ /* 0x080fe40007f1e0ff */
[----:B------:R-:W-:Y:S02]  /*2080*/  MOV R42, R18 ;  /* 0x00000012002a7202 */ /* 0x000fe40000000f00 */
[----:B------:R-:W-:Y:S01]  /*2090*/  IADD3.X R17, RZ, ~R19, RZ, P0, !PT ;  /* 0x80000013ff117210 */ /* 0x000fe200007fe4ff */
[----:B------:R-:W-:Y:S01]  /*20a0*/  IMAD.WIDE.U32 R32, R36, R21, R32 ;  /* 0x0000001524207225 */ /* 0x000fe200078e0020 */
[----:B------:R-:W-:-:S03]  /*20b0*/  MOV R43, R19 ;  /* 0x00000013002b7202 */ /* 0x000fc60000000f00 */
[----:B------:R-:W-:-:S04]  /*20c0*/  IMAD R0, R17, R36, RZ ;  /* 0x0000002411007224 */ /* 0x000fc800078e02ff */
[----:B------:R-:W-:-:S05]  /*20d0*/  IMAD R17, R23, R21, R0 ;  /* 0x0000001517117224 */ /* 0x000fca00078e0200 */
[----:B------:R-:W-:Y:S01]  /*20e0*/  IADD3 R17, R33, R17, RZ ;  /* 0x0000001121117210 */ /* 0x000fe20007ffe0ff */
[----:B------:R-:W-:Y:S05]  /*20f0*/  BRA `(.L_x_541) ;  /* 0x0000016000007947 */ /* 0x000fea0003800000 */
.L_x_540:
        /* <DEDUP_REMOVED lines=22> */
.L_x_541:
[----:B------:R-:W-:Y:S05]  /*2260*/  BSYNC B0 ;  /* 0x0000000000007941 */ /* 0x000fea0003800000 */
.L_x_539:
[----:B------:R-:W-:Y:S01]  /*2270*/  LOP3.LUT R0, R17, UR7, RZ, 0xfc, !PT ;  /* 0x0000000711007c12 */ /* 0x000fe2000f8efcff */
[----:B------:R-:W-:Y:S03]  /*2280*/  BSSY B0, `(.L_x_542) ;  /* 0x0000028000007945 */ /* 0x000fe60003800000 */
[----:B------:R-:W-:-:S13]  /*2290*/  ISETP.NE.U32.AND P0, PT, R0, RZ, PT ;  /* 0x000000ff0000720c */ /* 0x000fda0003f05070 */
[----:B------:R-:W-:Y:S05]  /*22a0*/  @!P0 BRA `(.L_x_543) ;  /* 0x000000f000008947 */ /* 0x000fea0003800000 */
[----:B------:R-:W-:Y:S01]  /*22b0*/  IMAD.MOV.U32 R26, RZ, RZ, R32 ;  /* 0x000000ffff1a7224 */ /* 0x000fe200078e0020 */
[----:B------:R-:W-:Y:S01]  /*22c0*/  MOV R24, UR8 ;  /* 0x0000000800187c02 */ /* 0x000fe20008000f00 */
[----:B------:R-:W-:Y:S01]  /*22d0*/  IMAD.U32 R23, RZ, RZ, UR7 ;  /* 0x00000007ff177e24 */ /* 0x000fe2000f8e00ff */
[----:B------:R-:W-:Y:S02]  /*22e0*/  MOV R22, 0x2300 ;  /* 0x0000230000167802 */ /* 0x000fe40000000f00 */
[----:B------:R-:W-:Y:S05]  /*22f0*/  CALL.REL.NOINC `($__internal_11_$__cuda_sm20_div_s64) ;  /* 0x000029f000007944 */ /* 0x000fea0003c00000 */
[-C--:B------:R-:W-:Y:S02]  /*2300*/  IADD3 R16, P0, RZ, -R18.reuse, RZ ;  /* 0x80000012ff107210 */ /* 0x080fe40007f1e0ff */
[----:B------:R-:W-:Y:S02]  /*2310*/  MOV R33, R17 ;  /* 0x0000001100217202 */ /* 0x000fe40000000f00 */
[-C--:B------:R-:W-:Y:S02]  /*2320*/  IADD3.X R0, RZ, ~R19.reuse, RZ, P0, !PT ;  /* 0x80000013ff007210 */ /* 0x080fe400007fe4ff */
[----:B------:R-:W-:Y:S01]  /*2330*/  MOV R36, R18 ;  /* 0x0000001200247202 */ /* 0x000fe20000000f00 */
[----:B------:R-:W-:Y:S01]  /*2340*/  IMAD.WIDE.U32 R32, R16, UR8, R32 ;  /* 0x0000000810207c25 */ /* 0x000fe2000f8e0020 */
[----:B------:R-:W-:-:S03]  /*2350*/  MOV R37, R19 ;  /* 0x0000001300257202 */ /* 0x000fc60000000f00 */
[----:B------:R-:W-:-:S04]  /*2360*/  IMAD R21, R0, UR8, RZ ;  /* 0x0000000800157c24 */ /* 0x000fc8000f8e02ff */
[----:B------:R-:W-:-:S05]  /*2370*/  IMAD R21, R16, UR7, R21 ;  /* 0x0000000710157c24 */ /* 0x000fca000f8e0215 */
[----:B------:R-:W-:Y:S01]  /*2380*/  IADD3 R0, R33, R21, RZ ;  /* 0x0000001521007210 */ /* 0x000fe20007ffe0ff */
[----:B------:R-:W-:Y:S05]  /*2390*/  BRA `(.L_x_544) ;  /* 0x0000016000007947 */ /* 0x000fea0003800000 */
.L_x_543:
[----:B------:R-:W0:Y:S01]  /*23a0*/  I2F.U32.RP R18, UR8 ;  /* 0x0000000800127d06 */ /* 0x000e220008209000 */
[----:B------:R-:W-:Y:S01]  /*23b0*/  ISETP.NE.U32.AND P0, PT, RZ, UR8, PT ;  /* 0x00000008ff007c0c */ /* 0x000fe2000bf05070 */
[----:B------:R-:W-:-:S06]  /*23c0*/  IMAD.MOV.U32 R37, RZ, RZ, RZ ;  /* 0x000000ffff257224 */ /* 0x000fcc00078e00ff */
[----:B0-----:R-:W0:Y:S02]  /*23d0*/  MUFU.RCP R16, R18 ;  /* 0x0000001200107308 */ /* 0x001e240000001000 */
[----:B0-----:R-:W-:-:S06]  /*23e0*/  IADD3 R16, R16, 0xffffffe, RZ ;  /* 0x0ffffffe10107810 */ /* 0x001fcc0007ffe0ff */
[----:B------:R-:W0:Y:S02]  /*23f0*/  F2I.FTZ.U32.TRUNC.NTZ R17, R16 ;  /* 0x0000001000117305 */ /* 0x000e24000021f000 */
[----:B0-----:R-:W-:Y:S02]  /*2400*/  IMAD.MOV R0, RZ, RZ, -R17 ;  /* 0x000000ffff007224 */ /* 0x001fe400078e0a11 */
[----:B------:R-:W-:Y:S02]  /*2410*/  IMAD.MOV.U32 R16, RZ, RZ, RZ ;  /* 0x000000ffff107224 */ /* 0x000fe400078e00ff */
[----:B------:R-:W-:-:S04]  /*2420*/  IMAD R0, R0, UR8, RZ ;  /* 0x0000000800007c24 */ /* 0x000fc8000f8e02ff */
[----:B------:R-:W-:Y:S01]  /*2430*/  IMAD.HI.U32 R17, R17, R0, R16 ;  /* 0x0000000011117227 */ /* 0x000fe200078e0010 */
[----:B------:R-:W-:-:S05]  /*2440*/  HFMA2.MMA R0, -RZ, RZ, 0, 0 ;  /* 0x00000000ff007435 */ /* 0x000fca00000001ff */
[----:B------:R-:W-:-:S05]  /*2450*/  IMAD.HI.U32 R36, R17, R32, RZ ;  /* 0x0000002011247227 */ /* 0x000fca00078e00ff */
[----:B------:R-:W-:-:S05]  /*2460*/  IADD3 R17, -R36, RZ, RZ ;  /* 0x000000ff24117210 */ /* 0x000fca0007ffe1ff */
[----:B------:R-:W-:-:S05]  /*2470*/  IMAD R17, R17, UR8, R32 ;  /* 0x0000000811117c24 */ /* 0x000fca000f8e0220 */
[----:B------:R-:W-:-:S13]  /*2480*/  ISETP.GE.U32.AND P3, PT, R17, UR8, PT ;  /* 0x0000000811007c0c */ /* 0x000fda000bf66070 */
[----:B------:R-:W-:Y:S02]  /*2490*/  @P3 IADD3 R17, R17, -UR8, RZ ;  /* 0x8000000811113c10 */ /* 0x000fe4000fffe0ff */
[----:B------:R-:W-:Y:S02]  /*24a0*/  @P3 IADD3 R36, R36, 0x1, RZ ;  /* 0x0000000124243810 */ /* 0x000fe40007ffe0ff */
[----:B------:R-:W-:-:S13]  /*24b0*/  ISETP.GE.U32.AND P2, PT, R17, UR8, PT ;  /* 0x0000000811007c0c */ /* 0x000fda000bf46070 */
[----:B------:R-:W-:Y:S02]  /*24c0*/  @P2 IADD3 R36, R36, 0x1, RZ ;  /* 0x0000000124242810 */ /* 0x000fe40007ffe0ff */
[----:B------:R-:W-:-:S05]  /*24d0*/  @!P0 LOP3.LUT R36, RZ, UR8, RZ, 0x33, !PT ;  /* 0x00000008ff248c12 */ /* 0x000fca000f8e33ff */
[----:B------:R-:W-:-:S04]  /*24e0*/  IMAD.MOV R17, RZ, RZ, -R36 ;  /* 0x000000ffff117224 */ /* 0x000fc800078e0a24 */
[----:B------:R-:W-:Y:S02]  /*24f0*/  IMAD R32, R17, UR8, R32 ;  /* 0x0000000811207c24 */ /* 0x000fe4000f8e0220 */
.L_x_544:
[----:B------:R-:W-:Y:S05]  /*2500*/  BSYNC B0 ;  /* 0x0000000000007941 */ /* 0x000fea0003800000 */
.L_x_542:
        /* <DEDUP_REMOVED lines=11> */
[----:B------:R-:W-:Y:S05]  /*25c0*/  CALL.REL.NOINC `($__internal_11_$__cuda_sm20_div_s64) ;  /* 0x0000272000007944 */ /* 0x000fea0003c00000 */
[----:B------:R-:W-:-:S04]  /*25d0*/  IADD3 R17, P0, RZ, -R18, RZ ;  /* 0x80000012ff117210 */ /* 0x000fc80007f1e0ff */
[----:B------:R-:W-:Y:S01]  /*25e0*/  IADD3.X R16, RZ, ~R19, RZ, P0, !PT ;  /* 0x80000013ff107210 */ /* 0x000fe200007fe4ff */
[----:B------:R-:W-:-:S04]  /*25f0*/  IMAD.WIDE.U32 R36, R5, R17, R36 ;  /* 0x0000001105247225 */ /* 0x000fc800078e0024 */
[----:B------:R-:W-:-:S04]  /*2600*/  IMAD R16, R16, R5, RZ ;  /* 0x0000000510107224 */ /* 0x000fc800078e02ff */
[----:B------:R-:W-:-:S05]  /*2610*/  IMAD R4, R4, R17, R16 ;  /* 0x0000001104047224 */ /* 0x000fca00078e0210 */
[----:B------:R-:W-:Y:S01]  /*2620*/  IADD3 R4, R37, R4, RZ ;  /* 0x0000000425047210 */ /* 0x000fe20007ffe0ff */
[----:B------:R-:W-:Y:S05]  /*2630*/  BRA `(.L_x_547) ;  /* 0x0000016000007947 */ /* 0x000fea0003800000 */
.L_x_546:
[----:B------:R-:W0:Y:S01]  /*2640*/  I2F.U32.RP R19, R5 ;  /* 0x0000000500137306 */ /* 0x000e220000209000 */
[----:B------:R-:W-:-:S07]  /*2650*/  ISETP.NE.U32.AND P0, PT, R5, RZ, PT ;  /* 0x000000ff0500720c */ /* 0x000fce0003f05070 */
[----:B0-----:R-:W0:Y:S02]  /*2660*/  MUFU.RCP R16, R19 ;  /* 0x0000001300107308 */ /* 0x001e240000001000 */
[----:B0-----:R-:W-:Y:S01]  /*2670*/  IADD3 R16, R16, 0xffffffe, RZ ;  /* 0x0ffffffe10107810 */ /* 0x001fe20007ffe0ff */
[----:B------:R-:W-:-:S05]  /*2680*/  IMAD.MOV.U32 R19, RZ, RZ, RZ ;  /* 0x000000ffff137224 */ /* 0x000fca00078e00ff */
        /* <DEDUP_REMOVED lines=17> */
.L_x_547:
[----:B------:R-:W-:Y:S05]  /*27a0*/  BSYNC B0 ;  /* 0x0000000000007941 */ /* 0x000fea0003800000 */
.L_x_545:
        /* <DEDUP_REMOVED lines=38> */
[----:B------:R-:W-:Y:S05]  /*2a10*/  CALL.REL.NOINC `($__internal_11_$__cuda_sm20_div_s64) ;  /* 0x000022d000007944 */ /* 0x000fea0003c00000 */
        /* <DEDUP_REMOVED lines=12> */
.L_x_549:
        /* <DEDUP_REMOVED lines=23> */
.L_x_550:
[----:B------:R-:W-:Y:S05]  /*2c50*/  BSYNC B0 ;  /* 0x0000000000007941 */ /* 0x000fea0003800000 */
.L_x_548:
        /* <DEDUP_REMOVED lines=18> */
.L_x_552:
        /* <DEDUP_REMOVED lines=22> */
.L_x_553:
[----:B------:R-:W-:Y:S05]  /*2ee0*/  BSYNC B0 ;  /* 0x0000000000007941 */ /* 0x000fea0003800000 */
.L_x_551:
        /* <DEDUP_REMOVED lines=20> */
.L_x_555:
[----:B------:R-:W0:Y:S01]  /*3030*/  I2F.U32.RP R19, R13 ;  /* 0x0000000d00137306 */ /* 0x000e220000209000 */
[----:B------:R-:W-:Y:S01]  /*3040*/  IMAD.MOV.U32 R20, RZ, RZ, RZ ;  /* 0x000000ffff147224 */ /* 0x000fe200078e00ff */
[----:B------:R-:W-:-:S06]  /*3050*/  ISETP.NE.U32.AND P0, PT, R13, RZ, PT ;  /* 0x000000ff0d00720c */ /* 0x000fcc0003f05070 */
[----:B0-----:R-:W0:Y:S02]  /*3060*/  MUFU.RCP R17, R19 ;  /* 0x0000001300117308 */ /* 0x001e240000001000 */
[----:B0-----:R-:W-:Y:S01]  /*3070*/  IADD3 R17, R17, 0xffffffe, RZ ;  /* 0x0ffffffe11117810 */ /* 0x001fe20007ffe0ff */
[----:B------:R-:W-:-:S05]  /*3080*/  IMAD.MOV.U32 R19, RZ, RZ, RZ ;  /* 0x000000ffff137224 */ /* 0x000fca00078e00ff */
        /* <DEDUP_REMOVED lines=17> */
.L_x_556:
[----:B------:R-:W-:Y:S05]  /*31a0*/  BSYNC B0 ;  /* 0x0000000000007941 */ /* 0x000fea0003800000 */
.L_x_554:
[----:B------:R-:W-:Y:S01]  /*31b0*/  SHF.R.S32.HI R17, RZ, 0x1f, R7 ;  /* 0x0000001fff117819 */ /* 0x000fe20000011407 */
[-C--:B------:R-:W-:Y:S01]  /*31c0*/  IMAD R12, R19, R7.reuse, RZ ;  /* 0x00000007130c7224 */ /* 0x080fe200078e02ff */
[----:B------:R-:W-:Y:S01]  /*31d0*/  BSSY B0, `(.L_x_557) ;  /* 0x000003b000007945 */ /* 0x000fe20003800000 */
[----:B------:R-:W-:-:S04]  /*31e0*/  IMAD.WIDE.U32 R42, R18, R7, RZ ;  /* 0x00000007122a7225 */ /* 0x000fc800078e00ff */
[----:B------:R-:W-:Y:S01]  /*31f0*/  IMAD R7, R17, R18, R12 ;  /* 0x0000001211077224 */ /* 0x000fe200078e020c */
[----:B------:R-:W-:Y:S01]  /*3200*/  SHF.R.S32.HI R18, RZ, 0x1f, R2 ;  /* 0x0000001fff127819 */ /* 0x000fe20000011402 */
[----:B------:R-:W-:Y:S01]  /*3210*/  IMAD R17, R15, R2, RZ ;  /* 0x000000020f117224 */ /* 0x000fe200078e02ff */
[----:B------:R-:W-:Y:S01]  /*3220*/  LOP3.LUT R15, R41, R10, RZ, 0xfc, !PT ;  /* 0x0000000a290f7212 */ /* 0x000fe200078efcff */
[----:B------:R-:W-:Y:S01]  /*3230*/  IMAD R45, R25, c[0x0][0x214], RZ ;  /* 0x00008500192d7a24 */ /* 0x000fe200078e02ff */
[----:B------:R-:W-:Y:S01]  /*3240*/  IADD3 R7, R43, R7, RZ ;  /* 0x000000072b077210 */ /* 0x000fe20007ffe0ff */
[----:B------:R-:W-:Y:S01]  /*3250*/  IMAD R17, R18, R13, R17 ;  /* 0x0000000d12117224 */ /* 0x000fe200078e0211 */
[----:B------:R-:W-:Y:S01]  /*3260*/  ISETP.NE.U32.AND P0, PT, R15, RZ, PT ;  /* 0x000000ff0f00720c */ /* 0x000fe20003f05070 */
[----:B------:R-:W-:Y:S01]  /*3270*/  IMAD R12, R14, R45, RZ ;  /* 0x0000002d0e0c7224 */ /* 0x000fe200078e02ff */
[----:B------:R-:W-:Y:S01]  /*3280*/  SHF.R.S32.HI R19, RZ, 0x1f, R45 ;  /* 0x0000001fff137819 */ /* 0x000fe2000001142d */
        /* <DEDUP_REMOVED lines=11> */
[----:B------:R-:W-:Y:S05]  /*3340*/  CALL.REL.NOINC `($__internal_11_$__cuda_sm20_div_s64) ;  /* 0x000019a000007944 */ /* 0x000fea0003c00000 */
        /* <DEDUP_REMOVED lines=12> */
.L_x_558:
        /* <DEDUP_REMOVED lines=23> */
.L_x_559:
[----:B------:R-:W-:Y:S05]  /*3580*/  BSYNC B0 ;  /* 0x0000000000007941 */ /* 0x000fea0003800000 */
.L_x_557:
        /* <DEDUP_REMOVED lines=29> */
.L_x_561:
[----:B------:R-:W0:Y:S01]  /*3760*/  I2F.U32.RP R17, R9 ;  /* 0x0000000900117306 */ /* 0x000e220000209000 */
[----:B------:R-:W-:Y:S01]  /*3770*/  IMAD.MOV.U32 R18, RZ, RZ, RZ ;  /* 0x000000ffff127224 */ /* 0x000fe200078e00ff */
[----:B------:R-:W-:-:S06]  /*3780*/  ISETP.NE.U32.AND P0, PT, R9, RZ, PT ;  /* 0x000000ff0900720c */ /* 0x000fcc0003f05070 */
        /* <DEDUP_REMOVED lines=20> */
.L_x_562:
[----:B------:R-:W-:Y:S05]  /*38d0*/  BSYNC B0 ;  /* 0x0000000000007941 */ /* 0x000fea0003800000 */
.L_x_560:
        /* <DEDUP_REMOVED lines=20> */
.L_x_538:
[----:B------:R-:W-:-:S04]  /*3a20*/  LEA R2, P0, R32, c[0x0][0x200], 0x2 ;  /* 0x0000800020027a11 */ /* 0x000fc800078010ff */
[----:B------:R-:W-:-:S05]  /*3a30*/  LEA.HI.X R3, R32, c[0x0][0x204], R33, 0x2, P0 ;  /* 0x0000810020037a11 */ /* 0x000fca00000f1421 */
[----:B------:R0:W-:Y:S04]  /*3a40*/  STG.E [R2.64], R27 ;  /* 0x0000001b02007986 */ /* 0x0001e8000c10190e */
.L_x_537:
[----:B------:R-:W-:Y:S05]  /*3a50*/  BSYNC B1 ;  /* 0x0000000000017941 */ /* 0x000fea0003800000 */
.L_x_536:
[----:B------:R-:W1:Y:S01]  /*3a60*/  S2R R0, SR_TID.X ;  /* 0x0000000000007919 */ /* 0x000e620000002100 */
[----:B------:R-:W-:Y:S01]  /*3a70*/  IMAD.MOV.U32 R28, RZ, RZ, c[0x0][0x314] ;  /* 0x0000c500ff1c7624 */ /* 0x000fe200078e00ff */
[----:B------:R-:W-:Y:S01]  /*3a80*/  CS2R R4, SRZ ;  /* 0x0000000000047805 */ /* 0x000fe2000001ff00 */
[----:B------:R-:W-:Y:S01]  /*3a90*/  CS2R R6, SRZ ;  /* 0x0000000000067805 */ /* 0x000fe2000001ff00 */
[----:B------:R-:W-:Y:S01]  /*3aa0*/  CS2R R10, SRZ ;  /* 0x00000000000a7805 */ /* 0x000fe2000001ff00 */
[----:B------:R-:W-:Y:S01]  /*3ab0*/  IMAD.MOV.U32 R12, RZ, RZ, RZ ;  /* 0x000000ffff0c7224 */ /* 0x000fe200078e00ff */
[----:B-1----:R-:W-:-:S04]  /*3ac0*/  SHF.R.S32.HI R15, RZ, 0x1f, R0 ;  /* 0x0000001fff0f7819 */ /* 0x002fc80000011400 */
[----:B------:R-:W-:-:S04]  /*3ad0*/  LEA.HI R15, R15, R0, RZ, 0x3 ;  /* 0x000000000f0f7211 */ /* 0x000fc800078f18ff */
[----:B0-----:R-:W-:Y:S02]  /*3ae0*/  LOP3.LUT R3, R15, 0xfffffff8, RZ, 0xc0, !PT ;  /* 0xfffffff80f037812 */ /* 0x001fe400078ec0ff */
[----:B------:R-:W-:-:S03]  /*3af0*/  SHF.R.S32.HI R15, RZ, 0x3, R15 ;  /* 0x00000003ff0f7819 */ /* 0x000fc6000001140f */
[----:B------:R-:W-:Y:S02]  /*3b00*/  IMAD.IADD R14, R0, 0x1, -R3 ;  /* 0x00000001000e7824 */ /* 0x000fe400078e0a03 */
[----:B------:R-:W-:-:S03]  /*3b10*/  CS2R R2, SRZ ;  /* 0x0000000000027805 */ /* 0x000fc6000001ff00 */
[----:B------:R-:W-:-:S04]  /*3b20*/  ISETP.GE.AND P0, PT, R14, c[0x0][0x314], PT ;  /* 0x0000c5000e007a0c */ /* 0x000fc80003f06270 */
[----:B------:R-:W-:Y:S01]  /*3b30*/  ISETP.LT.AND P0, PT, R0, 0x80, !P0 ;  /* 0x000000800000780c */ /* 0x000fe20004701270 */
[----:B------:R-:W-:-:S12]  /*3b40*/  HFMA2.MMA R0, -RZ, RZ, 0, 0 ;  /* 0x00000000ff007435 */ /* 0x000fd800000001ff */
[----:B------:R-:W-:Y:S01]  /*3b50*/  @P0 FADD.FTZ R8, -R27, R30 ;  /* 0x0000001e1b080221 */ /* 0x000fe20000010100 */
[C---:B------:R-:W-:Y:S01]  /*3b60*/  SHF.L.U32 R30, R14.reuse, 0x2, RZ ;  /* 0x000000020e1e7819 */ /* 0x040fe200000006ff */
[----:B------:R-:W-:Y:S02]  /*3b70*/  @P0 IMAD R9, R14, 0x11, R15 ;  /* 0x000000110e090824 */ /* 0x000fe400078e020f */
[----:B------:R-:W-:-:S06]  /*3b80*/  @P0 FMUL.FTZ R8, R8, 1.4426950216293334961 ;  /* 0x3fb8aa3b08080820 */ /* 0x000fcc0000410000 */
[----:B------:R-:W0:Y:S02]  /*3b90*/  @P0 MUFU.EX2 R8, R8 ;  /* 0x0000000800080308 */ /* 0x000e240000000800 */
[----:B0-----:R0:W-:Y:S04]  /*3ba0*/  @P0 STS [R9.X4], R8 ;  /* 0x0000000809000388 */ /* 0x0011e80000004800 */
[----:B------:R-:W-:Y:S01]  /*3bb0*/  BAR.SYNC.DEFER_BLOCKING 0x0 ;  /* 0x0000000000007b1d */ /* 0x000fe20000010000 */
[----:B------:R-:W-:Y:S01]  /*3bc0*/  ISETP.GE.AND P0, PT, R28, 0x1, PT ;  /* 0x000000011c00780c */ /* 0x000fe20003f06270 */
[----:B0-----:R-:W-:-:S12]  /*3bd0*/  CS2R R8, SRZ ;  /* 0x0000000000087805 */ /* 0x001fd8000001ff00 */
[----:B------:R-:W-:Y:S05]  /*3be0*/  @!P0 BRA `(.L_x_563) ;  /* 0x00000b1000008947 */ /* 0x000fea0003800000 */
[----:B------:R-:W-:Y:S01]  /*3bf0*/  ULDC UR4, c[0x0][0x22c] ;  /* 0x00008b0000047ab9 */ /* 0x000fe20000000800 */
[C---:B------:R-:W-:Y:S01]  /*3c00*/  IMAD R35, R15.reuse, 0x60, R30 ;  /* 0x000000600f237824 */ /* 0x040fe200078e021e */
[----:B------:R-:W-:Y:S01]  /*3c10*/  UIMAD UR6, UR11, UR4, URZ ;  /* 0x000000040b0672a4 */ /* 0x000fe2000f8e023f */
[----:B------:R-:W-:Y:S01]  /*3c20*/  ISETP.GT.AND P1, PT, R28, 0x3, PT ;  /* 0x000000031c00780c */ /* 0x000fe20003f24270 */
[----:B------:R-:W-:Y:S01]  /*3c30*/  UIMAD UR8, UR12, UR4, URZ ;  /* 0x000000040c0872a4 */ /* 0x000fe2000f8e023f */
[----:B------:R-:W-:Y:S01]  /*3c40*/  IMAD.SHL.U32 R14, R15, 0x4, RZ ;  /* 0x000000040f0e7824 */ /* 0x000fe200078e00ff */
[----:B------:R-:W-:Y:S01]  /*3c50*/  USHF.R.S32.HI UR5, URZ, 0x1f, UR6 ;  /* 0x0000001f3f057899 */ /* 0x000fe20008011406 */
[----:B------:R-:W-:Y:S01]  /*3c60*/  CS2R R16, SRZ ;  /* 0x0000000000107805 */ /* 0x000fe2000001ff00 */
[C---:B------:R-:W-:Y:S01]  /*3c70*/  IADD3 R0, P0, R35.reuse, UR6, RZ ;  /* 0x0000000623007c10 */ /* 0x040fe2000ff1e0ff */
[----:B------:R-:W-:Y:S01]  /*3c80*/  UIADD3 UR6, UR12, -UR11, URZ ;  /* 0x8000000b0c067290 */ /* 0x000fe2000fffe03f */
[----:B------:R-:W-:Y:S01]  /*3c90*/  CS2R R18, SRZ ;  /* 0x0000000000127805 */ /* 0x000fe2000001ff00 */
[----:B------:R-:W-:Y:S01]  /*3ca0*/  UPLOP3.LUT UP1, UPT, UPT, UPT, UPT, 0x80, 0x0 ;  /* 0x000000000000789c */ /* 0x000fe20003f2f070 */
[----:B------:R-:W-:Y:S01]  /*3cb0*/  LEA.HI.X.SX32 R35, R35, UR5, 0x1, P0 ;  /* 0x0000000523237c11 */ /* 0x000fe200080f0eff */
[----:B------:R-:W-:Y:S01]  /*3cc0*/  UIMAD.WIDE UR8, UR8, 0x4, URZ ;  /* 0x00000004080878a5 */ /* 0x000fe2000f8e023f */
[C---:B------:R-:W-:Y:S01]  /*3cd0*/  LEA R34, P0, R0.reuse, c[0x0][0x1d8], 0x2 ;  /* 0x0000760000227a11 */ /* 0x040fe200078010ff */
[----:B------:R-:W-:Y:S01]  /*3ce0*/  UMOV UR5, URZ ;  /* 0x0000003f00057c82 */ /* 0x000fe20008000000 */
[----:B------:R-:W-:Y:S01]  /*3cf0*/  CS2R R20, SRZ ;  /* 0x0000000000147805 */ /* 0x000fe2000001ff00 */
[----:B------:R-:W-:Y:S01]  /*3d00*/  CS2R R22, SRZ ;  /* 0x0000000000167805 */ /* 0x000fe2000001ff00 */
[----:B------:R-:W-:Y:S01]  /*3d10*/  LEA.HI.X R35, R0, c[0x0][0x1dc], R35, 0x2, P0 ;  /* 0x0000770000237a11 */ /* 0x000fe200000f1423 */
[----:B------:R-:W-:Y:S01]  /*3d20*/  IMAD.MOV.U32 R0, RZ, RZ, RZ ;  /* 0x000000ffff007224 */ /* 0x000fe200078e00ff */
[----:B------:R-:W-:Y:S01]  /*3d30*/  IADD3 R34, P0, R34, 0x100, RZ ;  /* 0x0000010022227810 */ /* 0x000fe20007f1e0ff */
[----:B------:R-:W-:Y:S01]  /*3d40*/  CS2R R24, SRZ ;  /* 0x0000000000187805 */ /* 0x000fe2000001ff00 */
[----:B------:R-:W-:-:S03]  /*3d50*/  CS2R R26, SRZ ;  /* 0x00000000001a7805 */ /* 0x000fc6000001ff00 */
[----:B------:R-:W-:Y:S01]  /*3d60*/  IMAD.X R35, RZ, RZ, R35, P0 ;  /* 0x000000ffff237224 */ /* 0x000fe200000e0623 */
[----:B------:R-:W-:Y:S05]  /*3d70*/  @!P1 BRA `(.L_x_564) ;  /* 0x0000051000009947 */ /* 0x000fea0003800000 */
[C---:B------:R-:W-:Y:S01]  /*3d80*/  ISETP.GE.AND P3, PT, R15.reuse, UR6, PT ;  /* 0x000000060f007c0c */ /* 0x040fe2000bf66270 */
[----:B------:R-:W-:Y:S01]  /*3d90*/  UPLOP3.LUT UP1, UPT, UPT, UPT, UPT, 0x40, 0x0 ;  /* 0x000000000000789c */ /* 0x000fe20003f2e870 */
[----:B------:R-:W-:Y:S02]  /*3da0*/  ISETP.GE.AND P0, PT, R15, UR6, PT ;  /* 0x000000060f007c0c */ /* 0x000fe4000bf06270 */
[----:B------:R-:W-:-:S09]  /*3db0*/  IADD3 R28, R28, -0x3, RZ ;  /* 0xfffffffd1c1c7810 */ /* 0x000fd20007ffe0ff */
.L_x_565:
[----:B------:R0:W2:Y:S01]  /*3dc0*/  @!P3 LDG.E.128 R16, [R34.64+-0x100] ;  /* 0xffff000e2210b981 */ /* 0x0000a2000c1e1d00 */
[----:B------:R-:W-:Y:S01]  /*3dd0*/  IADD3 R32, P1, R34, UR8, RZ ;  /* 0x0000000822207c10 */ /* 0x000fe2000ff3e0ff */
[----:B------:R-:W-:Y:S02]  /*3de0*/  UIADD3 UR5, UR5, 0x4, URZ ;  /* 0x0000000405057890 */ /* 0x000fe4000fffe03f */
[----:B------:R0:W3:Y:S01]  /*3df0*/  @!P3 LDG.E.128 R20, [R34.64+-0x80] ;  /* 0xffff800e2214b981 */ /* 0x0000e2000c1e1d00 */
[----:B------:R-:W-:Y:S03]  /*3e00*/  IADD3.X R33, R35, UR9, RZ, P1, !PT ;  /* 0x0000000923217c10 */ /* 0x000fe60008ffe4ff */
[----:B------:R0:W4:Y:S01]  /*3e10*/  @!P3 LDG.E.128 R24, [R34.64] ;  /* 0x0000000e2218b981 */ /* 0x000122000c1e1d00 */
[----:B------:R-:W-:Y:S02]  /*3e20*/  PLOP3.LUT P3, PT, P0, PT, PT, 0x80, 0x0 ;  /* 0x000000000000781c */ /* 0x000fe4000076f070 */
[----:B------:R-:W-:Y:S01]  /*3e30*/  ISETP.LE.AND P2, PT, R28, UR5, PT ;  /* 0x000000051c007c0c */ /* 0x000fe2000bf43270 */
[----:B------:R-:W2:Y:S01]  /*3e40*/  LDS R13, [R14] ;  /* 0x000000000e0d7984 */ /* 0x000ea20000000800 */
[----:B0-----:R-:W-:Y:S04]  /*3e50*/  IADD3 R34, P1, R32, UR8, RZ ;  /* 0x0000000820227c10 */ /* 0x001fe8000ff3e0ff */
[----:B------:R-:W-:Y:S01]  /*3e60*/  IADD3.X R35, R33, UR9, RZ, P1, !PT ;  /* 0x0000000921237c10 */ /* 0x000fe20008ffe4ff */
        /* <DEDUP_REMOVED lines=66> */
.L_x_564:
[----:B------:R-:W-:Y:S02]  /*4290*/  ULDC UR4, c[0x0][0x314] ;  /* 0x0000c50000047ab9 */ /* 0x000fe40000000800 */
[----:B------:R-:W-:-:S04]  /*42a0*/  UIADD3 UR4, -UR5, UR4, URZ ;  /* 0x0000000405047290 */ /* 0x000fc8000fffe13f */
[----:B------:R-:W-:-:S06]  /*42b0*/  UISETP.GT.AND UP0, UPT, UR4, 0x1, UPT ;  /* 0x000000010400788c */ /* 0x000fcc000bf04270 */
[----:B------:R-:W-:-:S13]  /*42c0*/  PLOP3.LUT P0, PT, PT, PT, UP0, 0x80, 0x0 ;  /* 0x000000000000781c */ /* 0x000fda0003f0f008 */
[----:B------:R-:W-:Y:S05]  /*42d0*/  @!P0 BRA `(.L_x_566) ;  /* 0x000002a000008947 */ /* 0x000fea0003800000 */
[----:B------:R-:W-:Y:S01]  /*42e0*/  ISETP.GE.AND P0, PT, R15, UR6, PT ;  /* 0x000000060f007c0c */ /* 0x000fe2000bf06270 */
[----:B------:R-:W0:Y:S01]  /*42f0*/  LDS R13, [R14] ;  /* 0x000000000e0d7984 */ /* 0x000e220000000800 */
[----:B------:R-:W-:-:S03]  /*4300*/  IADD3 R28, P1, R34, UR8, RZ ;  /* 0x00000008221c7c10 */ /* 0x000fc6000ff3e0ff */
[----:B------:R1:W2:Y:S08]  /*4310*/  LDS R43, [R14+0x44] ;  /* 0x000044000e2b7984 */ /* 0x0002b00000000800 */
[----:B------:R-:W0:Y:S04]  /*4320*/  @!P0 LDG.E.128 R20, [R34.64+-0x80] ;  /* 0xffff800e22148981 */ /* 0x000e28000c1e1d00 */
[----:B------:R3:W4:Y:S04]  /*4330*/  @!P0 LDG.E.128 R16, [R34.64+-0x100] ;  /* 0xffff000e22108981 */ /* 0x000728000c1e1d00 */
[----:B------:R3:W5:Y:S01]  /*4340*/  @!P0 LDG.E.128 R24, [R34.64] ;  /* 0x0000000e22188981 */ /* 0x000762000c1e1d00 */
[----:B------:R-:W-:Y:S01]  /*4350*/  IADD3.X R29, R35, UR9, RZ, P1, !PT ;  /* 0x00000009231d7c10 */ /* 0x000fe20008ffe4ff */
[----:B0-----:R-:W-:-:S02]  /*4360*/  FFMA.FTZ R37, R20, R13, R8 ;  /* 0x0000000d14257223 */ /* 0x001fc40000010008 */
[-C--:B------:R-:W-:Y:S02]  /*4370*/  FFMA.FTZ R38, R21, R13.reuse, R7 ;  /* 0x0000000d15267223 */ /* 0x080fe40000010007 */
[-C--:B---3--:R-:W-:Y:S02]  /*4380*/  FFMA.FTZ R35, R22, R13.reuse, R6 ;  /* 0x0000000d16237223 */ /* 0x088fe40000010006 */
[-C--:B------:R-:W-:Y:S02]  /*4390*/  FFMA.FTZ R36, R23, R13.reuse, R5 ;  /* 0x0000000d17247223 */ /* 0x080fe40000010005 */
[-C--:B----4-:R-:W-:Y:S01]  /*43a0*/  FFMA.FTZ R41, R16, R13.reuse, R12 ;  /* 0x0000000d10297223 */ /* 0x090fe2000001000c */
[----:B------:R-:W2:Y:S01]  /*43b0*/  @!P0 LDG.E.128 R20, [R28.64+-0x80] ;  /* 0xffff800e1c148981 */ /* 0x000ea2000c1e1d00 */
[-C--:B------:R-:W-:Y:S02]  /*43c0*/  FFMA.FTZ R42, R17, R13.reuse, R11 ;  /* 0x0000000d112a7223 */ /* 0x080fe4000001000b */
[----:B------:R-:W-:-:S02]  /*43d0*/  FFMA.FTZ R39, R18, R13, R10 ;  /* 0x0000000d12277223 */ /* 0x000fc4000001000a */
[-C--:B------:R-:W-:Y:S02]  /*43e0*/  FFMA.FTZ R40, R19, R13.reuse, R9 ;  /* 0x0000000d13287223 */ /* 0x080fe40000010009 */
[-C--:B-----5:R-:W-:Y:S01]  /*43f0*/  FFMA.FTZ R33, R24, R13.reuse, R4 ;  /* 0x0000000d18217223 */ /* 0x0a0fe20000010004 */
[----:B------:R-:W3:Y:S01]  /*4400*/  @!P0 LDG.E.128 R16, [R28.64+-0x100] ;  /* 0xffff000e1c108981 */ /* 0x000ee2000c1e1d00 */
[-C--:B------:R-:W-:Y:S02]  /*4410*/  FFMA.FTZ R32, R25, R13.reuse, R3 ;  /* 0x0000000d19207223 */ /* 0x080fe40000010003 */
[-C--:B------:R-:W-:Y:S02]  /*4420*/  FFMA.FTZ R31, R26, R13.reuse, R2 ;  /* 0x0000000d1a1f7223 */ /* 0x080fe40000010002 */
[----:B------:R-:W-:Y:S02]  /*4430*/  FFMA.FTZ R0, R27, R13, R0 ;  /* 0x0000000d1b007223 */ /* 0x000fe40000010000 */
[----:B------:R-:W4:Y:S01]  /*4440*/  @!P0 LDG.E.128 R24, [R28.64] ;  /* 0x0000000e1c188981 */ /* 0x000f22000c1e1d00 */
[----:B------:R-:W-:-:S02]  /*4450*/  IADD3 R13, R14, 0x44, RZ ;  /* 0x000000440e0d7810 */ /* 0x000fc40007ffe0ff */
[----:B------:R-:W-:Y:S01]  /*4460*/  IADD3 R34, P0, R28, UR8, RZ ;  /* 0x000000081c227c10 */ /* 0x000fe2000ff1e0ff */
[----:B------:R-:W-:Y:S01]  /*4470*/  UIADD3 UR5, UR5, 0x1, URZ ;  /* 0x0000000105057890 */ /* 0x000fe2000fffe03f */
[----:B-1----:R-:W-:Y:S01]  /*4480*/  IADD3 R14, R13, 0x44, RZ ;  /* 0x000000440d0e7810 */ /* 0x002fe20007ffe0ff */
[----:B------:R-:W-:Y:S02]  /*4490*/  UPLOP3.LUT UP1, UPT, UPT, UPT, UPT, 0x40, 0x0 ;  /* 0x000000000000789c */ /* 0x000fe40003f2e870 */
[----:B------:R-:W-:Y:S01]  /*44a0*/  UIADD3 UR5, UR5, 0x1, URZ ;  /* 0x0000000105057890 */ /* 0x000fe2000fffe03f */
[-C--:B--2---:R-:W-:Y:S01]  /*44b0*/  FFMA.FTZ R6, R22, R43.reuse, R35 ;  /* 0x0000002b16067223 */ /* 0x084fe20000010023 */
[----:B------:R-:W-:Y:S01]  /*44c0*/  IADD3.X R35, R29, UR9, RZ, P0, !PT ;  /* 0x000000091d237c10 */ /* 0x000fe200087fe4ff */
[-C--:B------:R-:W-:Y:S02]  /*44d0*/  FFMA.FTZ R8, R20, R43.reuse, R37 ;  /* 0x0000002b14087223 */ /* 0x080fe40000010025 */
[----:B------:R-:W-:-:S02]  /*44e0*/  FFMA.FTZ R7, R21, R43, R38 ;  /* 0x0000002b15077223 */ /* 0x000fc40000010026 */
[-C--:B------:R-:W-:Y:S02]  /*44f0*/  FFMA.FTZ R5, R23, R43.reuse, R36 ;  /* 0x0000002b17057223 */ /* 0x080fe40000010024 */
[-C--:B---3--:R-:W-:Y:S02]  /*4500*/  FFMA.FTZ R12, R16, R43.reuse, R41 ;  /* 0x0000002b100c7223 */ /* 0x088fe40000010029 */
[-C--:B------:R-:W-:Y:S02]  /*4510*/  FFMA.FTZ R11, R17, R43.reuse, R42 ;  /* 0x0000002b110b7223 */ /* 0x080fe4000001002a */
[-C--:B------:R-:W-:Y:S02]  /*4520*/  FFMA.FTZ R10, R18, R43.reuse, R39 ;  /* 0x0000002b120a7223 */ /* 0x080fe40000010027 */
[-C--:B------:R-:W-:Y:S02]  /*4530*/  FFMA.FTZ R9, R19, R43.reuse, R40 ;  /* 0x0000002b13097223 */ /* 0x080fe40000010028 */
[----:B----4-:R-:W-:-:S02]  /*4540*/  FFMA.FTZ R4, R24, R43, R33 ;  /* 0x0000002b18047223 */ /* 0x010fc40000010021 */
[-C--:B------:R-:W-:Y:S02]  /*4550*/  FFMA.FTZ R3, R25, R43.reuse, R32 ;  /* 0x0000002b19037223 */ /* 0x080fe40000010020 */
[-C--:B------:R-:W-:Y:S02]  /*4560*/  FFMA.FTZ R2, R26, R43.reuse, R31 ;  /* 0x0000002b1a027223 */ /* 0x080fe4000001001f */
[----:B------:R-:W-:Y:S02]  /*4570*/  FFMA.FTZ R0, R27, R43, R0 ;  /* 0x0000002b1b007223 */ /* 0x000fe40000010000 */
.L_x_566:
[----:B------:R-:W-:Y:S02]  /*4580*/  ULDC UR4, c[0x0][0x314] ;  /* 0x0000c50000047ab9 */ /* 0x000fe40000000800 */
[----:B------:R-:W-:-:S06]  /*4590*/  UISETP.LT.OR UP1, UPT, UR5, UR4, UP1 ;  /* 0x000000040500728c */ /* 0x000fcc0008f21670 */
[----:B------:R-:W-:-:S13]  /*45a0*/  PLOP3.LUT P0, PT, PT, PT, UP1, 0x80, 0x0 ;  /* 0x000000000000781c */ /* 0x000fda0003f0f018 */
[----:B------:R-:W-:Y:S05]  /*45b0*/  @!P0 BRA `(.L_x_563) ;  /* 0x0000014000008947 */ /* 0x000fea0003800000 */
[----:B------:R-:W-:Y:S01]  /*45c0*/  ISETP.GE.AND P0, PT, R15, UR6, PT ;  /* 0x000000060f007c0c */ /* 0x000fe2000bf06270 */
[----:B------:R-:W-:-:S12]  /*45d0*/  BSSY B0, `(.L_x_567) ;  /* 0x0000005000007945 */ /* 0x000fd80003800000 */
[----:B------:R-:W-:Y:S05]  /*45e0*/  @P0 BRA `(.L_x_568) ;  /* 0x0000003000000947 */ /* 0x000fea0003800000 */
[----:B------:R0:W5:Y:S04]  /*45f0*/  LDG.E.128 R16, [R34.64+-0x100] ;  /* 0xffff000e22107981 */ /* 0x000168000c1e1d00 */
[----:B------:R0:W5:Y:S04]  /*4600*/  LDG.E.128 R20, [R34.64+-0x80] ;  /* 0xffff800e22147981 */ /* 0x000168000c1e1d00 */
[----:B------:R0:W5:Y:S02]  /*4610*/  LDG.E.128 R24, [R34.64] ;  /* 0x0000000e22187981 */ /* 0x000164000c1e1d00 */
.L_x_568:
[----:B------:R-:W-:Y:S05]  /*4620*/  BSYNC B0 ;  /* 0x0000000000007941 */ /* 0x000fea0003800000 */
.L_x_567:
        /* <DEDUP_REMOVED lines=13> */
.L_x_563:
[----:B------:R-:W-:Y:S02]  /*4700*/  IADD3 R15, R15, UR11, RZ ;  /* 0x0000000b0f0f7c10 */ /* 0x000fe4000fffe0ff */
[----:B------:R-:W-:-:S02]  /*4710*/  F2FP.BF16.PACK_AB R13, R9, R10 ;  /* 0x0000000a090d723e */ /* 0x000fc400000010ff */
[----:B------:R-:W-:Y:S02]  /*4720*/  ISETP.GE.AND P0, PT, R15, UR12, PT ;  /* 0x0000000c0f007c0c */ /* 0x000fe4000bf06270 */
        /* <DEDUP_REMOVED lines=92> */
        .weak           $__internal_11_$__cuda_sm20_div_s64
        .type           $__internal_11_$__cuda_sm20_div_s64,@function
        .size           $__internal_11_$__cuda_sm20_div_s64,(.L_x_6271 - $__internal_11_$__cuda_sm20_div_s64)
$__internal_11_$__cuda_sm20_div_s64:
        /* <DEDUP_REMOVED lines=32> */
[----:B------:R-:W-:-:S03]  /*4ef0*/  SEL R19, R19, R26, !P2 ;  /* 0x0000001a13137207 */ /* 0x000fc60005000000 */
[C---:B------:R-:W-:Y:S02]  /*4f00*/  IMAD R21, R29.reuse, R20, RZ ;  /* 0x000000141d157224 */ /* 0x040fe400078e02ff */
[----:B------:R-:W-:-:S04]  /*4f10*/  IMAD.HI.U32 R18, P4, R29, R18, R48 ;  /* 0x000000121d127227 */ /* 0x000fc80007880030 */
[----:B------:R-:W-:Y:S01]  /*4f20*/  IMAD.HI.U32 R20, R29, R20, RZ ;  /* 0x000000141d147227 */ /* 0x000fe200078e00ff */
[----:B------:R-:W-:-:S03]  /*4f30*/  IADD3 R21, P3, R21, R18, RZ ;  /* 0x0000001215157210 */ /* 0x000fc60007f7e0ff */
[----:B------:R-:W-:Y:S02]  /*4f40*/  IMAD.X R18, RZ, RZ, ~R17, P0 ;  /* 0x000000ffff127224 */ /* 0x000fe400000e0e11 */
[----:B------:R-:W-:-:S03]  /*4f50*/  IMAD.HI.U32 R48, R21, R19, RZ ;  /* 0x0000001315307227 */ /* 0x000fc600078e00ff */
[----:B------:R-:W-:Y:S01]  /*4f60*/  SEL R18, R18, R17, !P2 ;  /* 0x0000001112127207 */ /* 0x000fe20005000000 */
[----:B------:R-:W-:Y:S02]  /*4f70*/  IMAD.X R29, R20, 0x1, R29, P5 ;  /* 0x00000001141d7824 */ /* 0x000fe400028e061d */
[----:B------:R-:W-:-:S03]  /*4f80*/  IMAD.MOV.U32 R49, RZ, RZ, RZ ;  /* 0x000000ffff317224 */ /* 0x000fc600078e00ff */
[----:B------:R-:W-:Y:S01]  /*4f90*/  IADD3.X R29, RZ, RZ, R29, P3, P4 ;  /* 0x000000ffff1d7210 */ /* 0x000fe20001fe841d */
        /* <DEDUP_REMOVED lines=20> */
[----:B------:R-:W-:Y:S02]  /*50e0*/  ISETP.GE.U32.AND P0, PT, R20, R38, PT ;  /* 0x000000261400720c */ /* 0x000fe40003f06070 */
[----:B------:R-:W-:Y:S02]  /*50f0*/  SEL R19, R19, R18, P3 ;  /* 0x0000001213137207 */ /* 0x000fe40001800000 */
[----:B------:R-:W-:Y:S02]  /*5100*/  SEL R21, R21, R26, P3 ;  /* 0x0000001a15157207 */ /* 0x000fe40001800000 */
[----:B------:R-:W-:-:S02]  /*5110*/  IADD3 R29, P2, R28, 0x1, RZ ;  /* 0x000000011c1d7810 */ /* 0x000fc40007f5e0ff */
[----:B------:R-:W-:Y:S02]  /*5120*/  ISETP.GE.U32.AND.EX P0, PT, R19, R39, PT, P0 ;  /* 0x000000271300720c */ /* 0x000fe40003f06100 */
[-C--:B------:R-:W-:Y:S02]  /*5130*/  IADD3.X R18, RZ, R21.reuse, RZ, P2, !PT ;  /* 0x00000015ff127210 */ /* 0x080fe400017fe4ff */
[----:B------:R-:W-:Y:S02]  /*5140*/  SEL R29, R29, R28, P0 ;  /* 0x0000001c1d1d7207 */ /* 0x000fe40000000000 */
[----:B------:R-:W-:Y:S02]  /*5150*/  SEL R21, R18, R21, P0 ;  /* 0x0000001512157207 */ /* 0x000fe40000000000 */
[----:B------:R-:W-:Y:S02]  /*5160*/  IADD3 R18, P2, RZ, -R29, RZ ;  /* 0x8000001dff127210 */ /* 0x000fe40007f5e0ff */
[----:B------:R-:W-:-:S02]  /*5170*/  LOP3.LUT R19, R23, R17, RZ, 0x3c, !PT ;  /* 0x0000001117137212 */ /* 0x000fc400078e3cff */
[----:B------:R-:W-:Y:S01]  /*5180*/  ISETP.NE.U32.AND P0, PT, R24, RZ, PT ;  /* 0x000000ff1800720c */ /* 0x000fe20003f05070 */
[----:B------:R-:W-:Y:S01]  /*5190*/  IMAD.X R20, RZ, RZ, ~R21, P2 ;  /* 0x000000ffff147224 */ /* 0x000fe200010e0e15 */
[----:B------:R-:W-:Y:S02]  /*51a0*/  ISETP.GE.AND P3, PT, R19, RZ, PT ;  /* 0x000000ff1300720c */ /* 0x000fe40003f66270 */
[----:B------:R-:W-:Y:S02]  /*51b0*/  ISETP.NE.AND.EX P0, PT, R23, RZ, PT, P0 ;  /* 0x000000ff1700720c */ /* 0x000fe40003f05300 */
[----:B------:R-:W-:Y:S01]  /*51c0*/  SEL R20, R20, R21, !P3 ;  /* 0x0000001514147207 */ /* 0x000fe20005800000 */
[----:B------:R-:W-:Y:S01]  /*51d0*/  IMAD.MOV.U32 R21, RZ, RZ, 0x0 ;  /* 0x00000000ff157424 */ /* 0x000fe200078e00ff */
[----:B------:R-:W-:Y:S02]  /*51e0*/  SEL R18, R18, R29, !P3 ;  /* 0x0000001d12127207 */ /* 0x000fe40005800000 */
[----:B------:R-:W-:Y:S01]  /*51f0*/  SEL R19, R20, 0xffffffff, P0 ;  /* 0xffffffff14137807 */ /* 0x000fe20000000000 */
[----:B------:R-:W-:Y:S01]  /*5200*/  IMAD.MOV.U32 R20, RZ, RZ, R22 ;  /* 0x000000ffff147224 */ /* 0x000fe200078e0016 */
[----:B------:R-:W-:-:S03]  /*5210*/  SEL R18, R18, 0xffffffff, P0 ;  /* 0xffffffff12127807 */ /* 0x000fc60000000000 */
[----:B------:R-:W-:Y:S05]  /*5220*/  RET.REL.NODEC R20 `(_ZN5flash32flash_fwd_splitkv_combine_kernelI23Flash_fwd_kernel_traitsILi96ELi64ELi128ELi4ELb0ELb0EN7cutlass10bfloat16_tE19Flash_kernel_traitsILi96ELi64ELi128ELi4ES3_EELi16ELi3ELb1EEEvNS_16Flash_fwd_paramsE) ;  /* 0xffffadd014007950 */ /* 0x000fea0003c3ffff */
.L_x_569:
        /* <DEDUP_REMOVED lines=13> */
.L_x_6271:


//--------------------- .text._ZN5flash32flash_fwd_splitkv_combine_kernelI23Flash_fwd_kernel_traitsILi96ELi64ELi128ELi4ELb0ELb0EN7cutlass10bfloat16_tE19Flash_kernel_traitsILi96ELi64ELi128ELi4ES3_EELi16ELi2ELb1EEEvNS_16Flash_fwd_paramsE --------------------------
	.section	.text._ZN5flash32flash_fwd_splitkv_combine_kernelI23Flash_fwd_kernel_traitsILi96ELi64ELi128ELi4ELb0ELb0EN7cutlass10bfloat16_tE19Flash_kernel_traitsILi96ELi64ELi128ELi4ES3_EELi16ELi2ELb1EEEvNS_16Flash_fwd_paramsE,"ax",@progbits
	.sectioninfo	@"SHI_REGISTERS=54"
	.align	128
        .global         _ZN5flash32flash_fwd_splitkv_combine_kernelI23Flash_fwd_kernel_traitsILi96ELi64ELi128ELi4ELb0ELb0EN7cutlass10bfloat16_tE19Flash_kernel_traitsILi96ELi64ELi128ELi4ES3_EELi16ELi2ELb1EEEvNS_16Flash_fwd_paramsE
        .type           _ZN5flash32flash_fwd_splitkv_combine_kernelI23Flash_fwd_kernel_traitsILi96ELi64ELi128ELi4ELb0ELb0EN7cutlass10bfloat16_tE19Flash_kernel_traitsILi96ELi64ELi128ELi4ES3_EELi16ELi2ELb1EEEvNS_16Flash_fwd_paramsE,@function
        .size           _ZN5flash32flash_fwd_splitkv_combine_kernelI23Flash_fwd_kernel_traitsILi96ELi64ELi128ELi4ELb0ELb0EN7cutlass10bfloat16_tE19Flash_kernel_traitsILi96ELi64ELi128ELi4ES3_EELi16ELi2ELb1EEEvNS_16Flash_fwd_paramsE,(.L_x_6272 - _ZN5flash32flash_fwd_splitkv_combine_kernelI23Flash_fwd_kernel_traitsILi96ELi64ELi128ELi4ELb0ELb0EN7cutlass10bfloat16_tE19Flash_kernel_traitsILi96ELi64ELi128ELi4ES3_EELi16ELi2ELb1EEEvNS_16Flash_fwd_paramsE)
        .other          _ZN5flash32flash_fwd_splitkv_combine_kernelI23Flash_fwd_kernel_traitsILi96ELi64ELi128ELi4ELb0ELb0EN7cutlass10bfloat16_tE19Flash_kernel_traitsILi96ELi64ELi128ELi4ES3_EELi16ELi2ELb1EEEvNS_16Flash_fwd_paramsE,@"STO_CUDA_ENTRY STV_DEFAULT"
_ZN5flash32flash_fwd_splitkv_combine_kernelI23Flash_fwd_kernel_traitsILi96ELi64ELi128ELi4ELb0ELb0EN7cutlass10bfloat16_tE19Flash_kernel_traitsILi96ELi64ELi128ELi4ES3_EELi16ELi2ELb1EEEvNS_16Flash_fwd_paramsE:
.text._ZN5flash32flash_fwd_splitkv_combine_kernelI23Flash_fwd_kernel_traitsILi96ELi64ELi128ELi4ELb0ELb0EN7cutlass10bfloat16_tE19Flash_kernel_traitsILi96ELi64ELi128ELi4ES3_EELi16ELi2ELb1EEEvNS_16Flash_fwd_paramsE:
        /* <DEDUP_REMOVED lines=23> */
[----:B------:R-:W-:Y:S05]  /*0170*/  CALL.REL.NOINC `($__internal_12_$__cuda_sm20_div_s64) ;  /* 0x00004b5000007944 */ /* 0x000fea0003c00000 */
[----:B------:R-:W-:Y:S05]  /*0180*/  BRA `(.L_x_571) ;  /* 0x0000018000007947 */ /* 0x000fea0003800000 */
.L_x_570:
        /* <DEDUP_REMOVED lines=24> */
.L_x_571:
        /* <DEDUP_REMOVED lines=11> */
[----:B------:R-:W-:Y:S05]  /*03c0*/  CALL.REL.NOINC `($__internal_12_$__cuda_sm20_div_s64) ;  /* 0x0000490000007944 */ /* 0x000fea0003c00000 */
[----:B------:R-:W-:Y:S02]  /*03d0*/  MOV R6, R18 ;  /* 0x0000001200067202 */ /* 0x000fe40000000f00 */
[----:B------:R-:W-:Y:S01]  /*03e0*/  MOV R7, R19 ;  /* 0x0000001300077202 */ /* 0x000fe20000000f00 */
[----:B------:R-:W-:Y:S05]  /*03f0*/  BRA `(.L_x_574) ;  /* 0x0000013000007947 */ /* 0x000fea0003800000 */
.L_x_573:
        /* <DEDUP_REMOVED lines=19> */
.L_x_574:
[----:B------:R-:W-:Y:S05]  /*0530*/  BSYNC B0 ;  /* 0x0000000000007941 */ /* 0x000fea0003800000 */
.L_x_572:
[----:B------:R-:W-:Y:S01]  /*0540*/  IABS R5, c[0x0][0x214] ;  /* 0x0000850000057a13 */ /* 0x000fe20000000000 */
[----:B------:R-:W-:Y:S01]  /*0550*/  IMAD.MOV.U32 R0, RZ, RZ, c[0x0][0x214] ;  /* 0x00008500ff007624 */ /* 0x000fe200078e00ff */
[----:B------:R-:W-:Y:S02]  /*0560*/  BSSY B0, `(.L_x_575) ;  /* 0x000003b000007945 */ /* 0x000fe40003800000 */
[----:B------:R-:W0:Y:S02]  /*0570*/  I2F.RP R10, R5 ;  /* 0x00000005000a7306 */ /* 0x000e240000209400 */
[----:B------:R-:W-:-:S06]  /*0580*/  IADD3 R0, R5, -0x1, R0 ;  /* 0xffffffff05007810 */ /* 0x000fcc0007ffe000 */
        /* <DEDUP_REMOVED lines=35> */
[----:B------:R-:W-:Y:S05]  /*07c0*/  CALL.REL.NOINC `($__internal_12_$__cuda_sm20_div_s64) ;  /* 0x0000450000007944 */ /* 0x000fea0003c00000 */
[----:B------:R-:W-:Y:S05]  /*07d0*/  BRA `(.L_x_577) ;  /* 0x0000013000007947 */ /* 0x000fea0003800000 */
.L_x_576:
        /* <DEDUP_REMOVED lines=19> */
.L_x_577:
[----:B------:R-:W-:Y:S05]  /*0910*/  BSYNC B0 ;  /* 0x0000000000007941 */ /* 0x000fea0003800000 */
.L_x_575:
        /* <DEDUP_REMOVED lines=73> */
[----:B------:R-:W-:Y:S02]  /*0db0*/  MOV R34, R18 ;  /* 0x0000001200227202 */ /* 0x000fe40000000f00 */
[----:B------:R-:W-:Y:S01]  /*0dc0*/  MOV R35, R19 ;  /* 0x0000001300237202 */ /* 0x000fe20000000f00 */
[----:B------:R-:W-:Y:S05]  /*0dd0*/  BRA `(.L_x_580) ;  /* 0x0000013000007947 */ /* 0x000fea0003800000 */
.L_x_579:
        /* <DEDUP_REMOVED lines=19> */
.L_x_580:
[----:B------:R-:W-:Y:S05]  /*0f10*/  BSYNC B0 ;  /* 0x0000000000007941 */ /* 0x000fea0003800000 */
.L_x_578:
[-C--:B------:R-:W-:Y:S01]  /*0f20*/  IABS R16, R3.reuse ;  /* 0x0000000300107213 */ /* 0x080fe20000000000 */
[----:B------:R-:W-:Y:S01]  /*0f30*/  IMAD.MOV.U32 R5, RZ, RZ, 0x1 ;  /* 0x00000001ff057424 */ /* 0x000fe200078e00ff */
[----:B------:R-:W-:Y:S01]  /*0f40*/  IABS R8, R3 ;  /* 0x0000000300087213 */ /* 0x000fe20000000000 */
[----:B------:R-:W-:Y:S01]  /*0f50*/  BSSY B0, `(.L_x_581) ;  /* 0x000003b000007945 */ /* 0x000fe20003800000 */
[----:B------:R-:W0:Y:S02]  /*0f60*/  I2F.RP R11, R16 ;  /* 0x00000010000b7306 */ /* 0x000e240000209400 */
[----:B------:R-:W-:Y:S01]  /*0f70*/  IADD3 R5, R16, c[0x0][0x214], -R5 ;  /* 0x0000850010057a10 */ /* 0x000fe20007ffe805 */
        /* <DEDUP_REMOVED lines=37> */
.L_x_582:
        /* <DEDUP_REMOVED lines=19> */
.L_x_583:
[----:B------:R-:W-:Y:S05]  /*1300*/  BSYNC B0 ;  /* 0x0000000000007941 */ /* 0x000fea0003800000 */
.L_x_581:
        /* <DEDUP_REMOVED lines=132> */
.L_x_585:
[----:B------:R-:W-:Y:S05]  /*1b50*/  BSYNC B0 ;  /* 0x0000000000007941 */ /* 0x000fea0003800000 */
.L_x_584:
        /* <DEDUP_REMOVED lines=14> */
[----:B------:R-:W-:Y:S06]  /*1c40*/  BAR.SYNC.DEFER_BLOCKING 0x0 ;  /* 0x0000000000007b1d */ /* 0x000fec0000010000 */
[----:B------:R1:W2:Y:S02]  /*1c50*/  @!P0 LDS R30, [R18] ;  /* 0x00000000121e8984 */ /* 0x0002a40000000800 */
[----:B-1----:R-:W-:Y:S02]  /*1c60*/  SHF.R.S32.HI R18, RZ, 0x1f, R3 ;  /* 0x0000001fff127819 */ /* 0x002fe40000011403 */
[----:B--2---:R-:W1:Y:S02]  /*1c70*/  SHFL.BFLY PT, R25, R30, 0x2, 0x1f ;  /* 0x0c401f001e197f89 */ /* 0x004e6400000e0000 */
[----:B-1----:R-:W-:-:S05]  /*1c80*/  FMNMX.FTZ R25, R25, R30, !PT ;  /* 0x0000001e19197209 */ /* 0x002fca0007810000 */
[----:B------:R-:W1:Y:S02]  /*1c90*/  SHFL.BFLY PT, R6, R25, 0x1, 0x1f ;  /* 0x0c201f0019067f89 */ /* 0x000e6400000e0000 */
[----:B-1----:R-:W-:-:S04]  /*1ca0*/  FMNMX.FTZ R6, R25, R6, !PT ;  /* 0x0000000619067209 */ /* 0x002fc80007810000 */
[----:B------:R-:W-:-:S04]  /*1cb0*/  FSETP.NEU.FTZ.AND P0, PT, R6, -INF , PT ;  /* 0xff8000000600780b */ /* 0x000fc80003f1d000 */
[----:B------:R-:W-:-:S05]  /*1cc0*/  FSEL R19, R6, RZ, P0 ;  /* 0x000000ff06137208 */ /* 0x000fca0000000000 */
[----:B0-----:R-:W-:-:S04]  /*1cd0*/  FADD.FTZ R20, -R19, R30 ;  /* 0x0000001e13147221 */ /* 0x001fc80000010100 */
[----:B------:R-:W-:-:S06]  /*1ce0*/  FMUL.FTZ R20, R20, 1.4426950216293334961 ;  /* 0x3fb8aa3b14147820 */ /* 0x000fcc0000410000 */
[----:B------:R-:W0:Y:S02]  /*1cf0*/  MUFU.EX2 R20, R20 ;  /* 0x0000001400147308 */ /* 0x000e240000000800 */
[----:B0-----:R-:W0:Y:S02]  /*1d00*/  SHFL.BFLY PT, R21, R20, 0x2, 0x1f ;  /* 0x0c401f0014157f89 */ /* 0x001e2400000e0000 */
        /* <DEDUP_REMOVED lines=48> */
[----:B------:R-:W-:Y:S05]  /*2010*/  CALL.REL.NOINC `($__internal_12_$__cuda_sm20_div_s64) ;  /* 0x00002cb000007944 */ /* 0x000fea0003c00000 */
        /* <DEDUP_REMOVED lines=9> */
.L_x_590:
        /* <DEDUP_REMOVED lines=22> */
.L_x_591:
[----:B------:R-:W-:Y:S05]  /*2210*/  BSYNC B0 ;  /* 0x0000000000007941 */ /* 0x000fea0003800000 */
.L_x_589:
        /* <DEDUP_REMOVED lines=8> */
[----:B------:R-:W-:Y:S05]  /*22a0*/  CALL.REL.NOINC `($__internal_12_$__cuda_sm20_div_s64) ;  /* 0x00002a2000007944 */ /* 0x000fea0003c00000 */
        /* <DEDUP_REMOVED lines=10> */
.L_x_593:
        /* <DEDUP_REMOVED lines=22> */
.L_x_594:
[----:B------:R-:W-:Y:S05]  /*24b0*/  BSYNC B0 ;  /* 0x0000000000007941 */ /* 0x000fea0003800000 */
.L_x_592:
        /* <DEDUP_REMOVED lines=11> */
[----:B------:R-:W-:Y:S05]  /*2570*/  CALL.REL.NOINC `($__internal_12_$__cuda_sm20_div_s64) ;  /* 0x0000275000007944 */ /* 0x000fea0003c00000 */
[----:B------:R-:W-:-:S04]  /*2580*/  IADD3 R17, P0, RZ, -R18, RZ ;  /* 0x80000012ff117210 */ /* 0x000fc80007f1e0ff */
[----:B------:R-:W-:Y:S01]  /*2590*/  IADD3.X R16, RZ, ~R19, RZ, P0, !PT ;  /* 0x80000013ff107210 */ /* 0x000fe200007fe4ff */
[----:B------:R-:W-:-:S04]  /*25a0*/  IMAD.WIDE.U32 R36, R5, R17, R36 ;  /* 0x0000001105247225 */ /* 0x000fc800078e0024 */
[----:B------:R-:W-:-:S04]  /*25b0*/  IMAD R16, R16, R5, RZ ;  /* 0x0000000510107224 */ /* 0x000fc800078e02ff */
[----:B------:R-:W-:-:S05]  /*25c0*/  IMAD R4, R4, R17, R16 ;  /* 0x0000001104047224 */ /* 0x000fca00078e0210 */
[----:B------:R-:W-:Y:S01]  /*25d0*/  IADD3 R4, R37, R4, RZ ;  /* 0x0000000425047210 */ /* 0x000fe20007ffe0ff */
[----:B------:R-:W-:Y:S05]  /*25e0*/  BRA `(.L_x_597) ;  /* 0x0000016000007947 */ /* 0x000fea0003800000 */
.L_x_596:
        /* <DEDUP_REMOVED lines=22> */
.L_x_597:
[----:B------:R-:W-:Y:S05]  /*2750*/  BSYNC B0 ;  /* 0x0000000000007941 */ /* 0x000fea0003800000 */
.L_x_595:
        /* <DEDUP_REMOVED lines=38> */
[----:B------:R-:W-:Y:S05]  /*29c0*/  CALL.REL.NOINC `($__internal_12_$__cuda_sm20_div_s64) ;  /* 0x0000230000007944 */ /* 0x000fea0003c00000 */
        /* <DEDUP_REMOVED lines=12> */
.L_x_599:
        /* <DEDUP_REMOVED lines=23> */
.L_x_600:
[----:B------:R-:W-:Y:S05]  /*2c00*/  BSYNC B0 ;  /* 0x0000000000007941 */ /* 0x000fea0003800000 */
.L_x_598:
        /* <DEDUP_REMOVED lines=18> */
.L_x_602:
        /* <DEDUP_REMOVED lines=22> */
.L_x_603:
[----:B------:R-:W-:Y:S05]  /*2e90*/  BSYNC B0 ;  /* 0x0000000000007941 */ /* 0x000fea0003800000 */
.L_x_601:
        /* <DEDUP_REMOVED lines=20> */
.L_x_605:
        /* <DEDUP_REMOVED lines=23> */
.L_x_606:
[----:B------:R-:W-:Y:S05]  /*3150*/  BSYNC B0 ;  /* 0x0000000000007941 */ /* 0x000fea0003800000 */
.L_x_604:
        /* <DEDUP_REMOVED lines=25> */
[----:B------:R-:W-:Y:S05]  /*32f0*/  CALL.REL.NOINC `($__internal_12_$__cuda_sm20_div_s64) ;  /* 0x000019d000007944 */ /* 0x000fea0003c00000 */
        /* <DEDUP_REMOVED lines=12> */
.L_x_608:
        /* <DEDUP_REMOVED lines=23> */
.L_x_609:
[----:B------:R-:W-:Y:S05]  /*3530*/  BSYNC B0 ;  /* 0x0000000000007941 */ /* 0x000fea0003800000 */
.L_x_607:
        /* <DEDUP_REMOVED lines=29> */
.L_x_611:
        /* <DEDUP_REMOVED lines=23> */
.L_x_612:
[----:B------:R-:W-:Y:S05]  /*3880*/  BSYNC B0 ;  /* 0x0000000000007941 */ /* 0x000fea0003800000 */
.L_x_610:
        /* <DEDUP_REMOVED lines=20> */
.L_x_588:
[----:B------:R-:W-:-:S04]  /*39d0*/  LEA R2, P0, R32, c[0x0][0x200], 0x2 ;  /* 0x0000800020027a11 */ /* 0x000fc800078010ff */
[----:B------:R-:W-:-:S05]  /*39e0*/  LEA.HI.X R3, R32, c[0x0][0x204], R33, 0x2, P0 ;  /* 0x0000810020037a11 */ /* 0x000fca00000f1421 */
[----:B------:R0:W-:Y:S04]  /*39f0*/  STG.E [R2.64], R27 ;  /* 0x0000001b02007986 */ /* 0x0001e8000c10190e */
.L_x_587:
[----:B------:R-:W-:Y:S05]  /*3a00*/  BSYNC B1 ;  /* 0x0000000000017941 */ /* 0x000fea0003800000 */
.L_x_586:
[----:B------:R-:W1:Y:S01]  /*3a10*/  S2R R29, SR_TID.X ;  /* 0x00000000001d7919 */ /* 0x000e620000002100 */
[----:B------:R-:W-:Y:S01]  /*3a20*/  IMAD.MOV.U32 R15, RZ, RZ, c[0x0][0x314] ;  /* 0x0000c500ff0f7624 */ /* 0x000fe200078e00ff */
[----:B------:R-:W-:Y:S01]  /*3a30*/  CS2R R4, SRZ ;  /* 0x0000000000047805 */ /* 0x000fe2000001ff00 */
[----:B------:R-:W-:Y:S01]  /*3a40*/  CS2R R6, SRZ ;  /* 0x0000000000067805 */ /* 0x000fe2000001ff00 */
[----:B------:R-:W-:Y:S01]  /*3a50*/  CS2R R10, SRZ ;  /* 0x00000000000a7805 */ /* 0x000fe2000001ff00 */
[----:B------:R-:W-:Y:S01]  /*3a60*/  IMAD.MOV.U32 R12, RZ, RZ, RZ ;  /* 0x000000ffff0c7224 */ /* 0x000fe200078e00ff */
[----:B-1----:R-:W-:-:S04]  /*3a70*/  SHF.R.S32.HI R28, RZ, 0x1f, R29 ;  /* 0x0000001fff1c7819 */ /* 0x002fc8000001141d */
[CC--:B0-----:R-:W-:Y:S02]  /*3a80*/  LEA.HI R2, R28.reuse, R29.reuse, RZ, 0x2 ;  /* 0x0000001d1c027211 */ /* 0x0c1fe400078f10ff */
[----:B------:R-:W-:Y:S02]  /*3a90*/  LEA.HI R28, R28, R29, RZ, 0x3 ;  /* 0x0000001d1c1c7211 */ /* 0x000fe400078f18ff */
[----:B------:R-:W-:-:S05]  /*3aa0*/  LOP3.LUT R2, R2, 0xfffffffc, RZ, 0xc0, !PT ;  /* 0xfffffffc02027812 */ /* 0x000fca00078ec0ff */
[----:B------:R-:W-:-:S05]  /*3ab0*/  IMAD.IADD R0, R29, 0x1, -R2 ;  /* 0x000000011d007824 */ /* 0x000fca00078e0a02 */
[----:B------:R-:W-:-:S04]  /*3ac0*/  ISETP.GE.AND P0, PT, R0, c[0x0][0x314], PT ;  /* 0x0000c50000007a0c */ /* 0x000fc80003f06270 */
[----:B------:R-:W-:-:S13]  /*3ad0*/  ISETP.GT.OR P0, PT, R29, 0x3f, P0 ;  /* 0x0000003f1d00780c */ /* 0x000fda0000704670 */
[----:B------:R-:W-:Y:S02]  /*3ae0*/  @!P0 FADD.FTZ R8, -R27, R30 ;  /* 0x0000001e1b088221 */ /* 0x000fe40000010100 */
[----:B------:R-:W-:Y:S01]  /*3af0*/  @!P0 IMAD R9, R0, 0x44, R2 ;  /* 0x0000004400098824 */ /* 0x000fe200078e0202 */
[----:B------:R-:W-:Y:S01]  /*3b00*/  LOP3.LUT R0, R28, 0x3ffffff8, RZ, 0xc0, !PT ;  /* 0x3ffffff81c007812 */ /* 0x000fe200078ec0ff */
[----:B------:R-:W-:Y:S01]  /*3b10*/  @!P0 FMUL.FTZ R8, R8, 1.4426950216293334961 ;  /* 0x3fb8aa3b08088820 */ /* 0x000fe20000410000 */
[----:B------:R-:W-:Y:S01]  /*3b20*/  CS2R R2, SRZ ;  /* 0x0000000000027805 */ /* 0x000fe2000001ff00 */
[----:B------:R-:W-:Y:S02]  /*3b30*/  SHF.R.S32.HI R28, RZ, 0x3, R28 ;  /* 0x00000003ff1c7819 */ /* 0x000fe4000001141c */
[----:B------:R-:W-:Y:S02]  /*3b40*/  IMAD.IADD R29, R29, 0x1, -R0 ;  /* 0x000000011d1d7824 */ /* 0x000fe400078e0a00 */
[----:B------:R-:W0:Y:S01]  /*3b50*/  @!P0 MUFU.EX2 R8, R8 ;  /* 0x0000000800088308 */ /* 0x000e220000000800 */
[----:B------:R-:W-:-:S02]  /*3b60*/  IMAD.MOV.U32 R0, RZ, RZ, RZ ;  /* 0x000000ffff007224 */ /* 0x000fc400078e00ff */
[----:B------:R-:W-:Y:S01]  /*3b70*/  IMAD.SHL.U32 R29, R29, 0x4, RZ ;  /* 0x000000041d1d7824 */ /* 0x000fe200078e00ff */
[----:B0-----:R0:W-:Y:S04]  /*3b80*/  @!P0 STS [R9], R8 ;  /* 0x0000000809008388 */ /* 0x0011e80000000800 */
        /* <DEDUP_REMOVED lines=33> */
.L_x_615:
        /* <DEDUP_REMOVED lines=77> */
.L_x_614:
        /* <DEDUP_REMOVED lines=9> */
[----:B------:R-:W0:Y:S04]  /*4300*/  @!P0 LDG.E.128 R24, [R32.64] ;  /* 0x0000000e20188981 */ /* 0x000e28000c1e1d00 */
[----:B------:R0:W3:Y:S04]  /*4310*/  @!P0 LDG.E.128 R16, [R32.64+-0x100] ;  /* 0xffff000e20108981 */ /* 0x0000e8000c1e1d00 */
[----:B------:R0:W4:Y:S01]  /*4320*/  @!P0 LDG.E.128 R20, [R32.64+-0x80] ;  /* 0xffff800e20148981 */ /* 0x000122000c1e1d00 */
[----:B------:R-:W-:Y:S01]  /*4330*/  IADD3.X R31, R33, UR9, RZ, P1, !PT ;  /* 0x00000009211f7c10 */ /* 0x000fe20008ffe4ff */
[----:B0-----:R-:W-:-:S02]  /*4340*/  FFMA.FTZ R33, R24, R13, R4 ;  /* 0x0000000d18217223 */ /* 0x001fc40000010004 */
[-C--:B------:R-:W-:Y:S02]  /*4350*/  FFMA.FTZ R34, R25, R13.reuse, R3 ;  /* 0x0000000d19227223 */ /* 0x080fe40000010003 */
[-C--:B------:R-:W-:Y:S02]  /*4360*/  FFMA.FTZ R15, R26, R13.reuse, R2 ;  /* 0x0000000d1a0f7223 */ /* 0x080fe40000010002 */
[-C--:B------:R-:W-:Y:S02]  /*4370*/  FFMA.FTZ R0, R27, R13.reuse, R0 ;  /* 0x0000000d1b007223 */ /* 0x080fe40000010000 */
[-C--:B---3--:R-:W-:Y:S01]  /*4380*/  FFMA.FTZ R41, R16, R13.reuse, R12 ;  /* 0x0000000d10297223 */ /* 0x088fe2000001000c */
[----:B------:R-:W2:Y:S01]  /*4390*/  @!P0 LDG.E.128 R24, [R30.64] ;  /* 0x0000000e1e188981 */ /* 0x000ea2000c1e1d00 */
[-C--:B------:R-:W-:Y:S02]  /*43a0*/  FFMA.FTZ R42, R17, R13.reuse, R11 ;  /* 0x0000000d112a7223 */ /* 0x080fe4000001000b */
[----:B------:R-:W-:-:S02]  /*43b0*/  FFMA.FTZ R39, R18, R13, R10 ;  /* 0x0000000d12277223 */ /* 0x000fc4000001000a */
[-C--:B------:R-:W-:Y:S02]  /*43c0*/  FFMA.FTZ R40, R19, R13.reuse, R9 ;  /* 0x0000000d13287223 */ /* 0x080fe40000010009 */
[-C--:B----4-:R-:W-:Y:S01]  /*43d0*/  FFMA.FTZ R37, R20, R13.reuse, R8 ;  /* 0x0000000d14257223 */ /* 0x090fe20000010008 */
[----:B------:R-:W3:Y:S01]  /*43e0*/  @!P0 LDG.E.128 R16, [R30.64+-0x100] ;  /* 0xffff000e1e108981 */ /* 0x000ee2000c1e1d00 */
[-C--:B------:R-:W-:Y:S02]  /*43f0*/  FFMA.FTZ R38, R21, R13.reuse, R7 ;  /* 0x0000000d15267223 */ /* 0x080fe40000010007 */
[-C--:B------:R-:W-:Y:S02]  /*4400*/  FFMA.FTZ R35, R22, R13.reuse, R6 ;  /* 0x0000000d16237223 */ /* 0x080fe40000010006 */
[----:B------:R-:W-:Y:S02]  /*4410*/  FFMA.FTZ R36, R23, R13, R5 ;  /* 0x0000000d17247223 */ /* 0x000fe40000010005 */
[----:B------:R-:W4:Y:S01]  /*4420*/  @!P0 LDG.E.128 R20, [R30.64+-0x80] ;  /* 0xffff800e1e148981 */ /* 0x000f22000c1e1d00 */
        /* <DEDUP_REMOVED lines=19> */
.L_x_616:
        /* <DEDUP_REMOVED lines=10> */
.L_x_618:
[----:B------:R-:W-:Y:S05]  /*4600*/  BSYNC B0 ;  /* 0x0000000000007941 */ /* 0x000fea0003800000 */
.L_x_617:
        /* <DEDUP_REMOVED lines=13> */
.L_x_613:
        /* <DEDUP_REMOVED lines=72> */
[----:B------:R-:W-:Y:S01]  /*4b60*/  IMAD.IADD R15, R15, 0x1, R11 ;  /* 0x000000010f0f7824 */ /* 0x000fe200078e020b */
[----:B------:R-:W-:Y:S01]  /*4b70*/  IADD3 R11, R29, 0x40, RZ ;  /* 0x000000401d0b7810 */ /* 0x000fe20007ffe0ff */
        /* <DEDUP_REMOVED lines=21> */
        .weak           $__internal_12_$__cuda_sm20_div_s64
        .type           $__internal_12_$__cuda_sm20_div_s64,@function
        .size           $__internal_12_$__cuda_sm20_div_s64,(.L_x_6272 - $__internal_12_$__cuda_sm20_div_s64)
$__internal_12_$__cuda_sm20_div_s64:
        /* <DEDUP_REMOVED lines=83> */
[----:B------:R-:W-:Y:S05]  /*5200*/  RET.REL.NODEC R20 `(_ZN5flash32flash_fwd_splitkv_combine_kernelI23Flash_fwd_kernel_traitsILi96ELi64ELi128ELi4ELb0ELb0EN7cutlass10bfloat16_tE19Flash_kernel_traitsILi96ELi64ELi128ELi4ES3_EELi16ELi2ELb1EEEvNS_16Flash_fwd_paramsE) ;  /* 0xffffadf014007950 */ /* 0x000fea0003c3ffff */
.L_x_619:
        /* <DEDUP_REMOVED lines=15> */
.L_x_6272:


//--------------------- .text._ZN5flash32flash_fwd_splitkv_combine_kernelI23Flash_fwd_kernel_traitsILi96ELi64ELi128ELi4ELb0ELb0EN7cutlass10bfloat16_tE19Flash_kernel_traitsILi96ELi64ELi128ELi4ES3_EELi16ELi1ELb1EEEvNS_16Flash_fwd_paramsE --------------------------
	.section	.text._ZN5flash32flash_fwd_splitkv_combine_kernelI23Flash_fwd_kernel_traitsILi96ELi64ELi128ELi4ELb0ELb0EN7cutlass10bfloat16_tE19Flash_kernel_traitsILi96ELi64ELi128ELi4ES3_EELi16ELi1ELb1EEEvNS_16Flash_fwd_paramsE,"ax",@progbits
	.sectioninfo	@"SHI_REGISTERS=54"
	.align	128
        .global         _ZN5flash32flash_fwd_splitkv_combine_kernelI23Flash_fwd_kernel_traitsILi96ELi64ELi128ELi4ELb0ELb0EN7cutlass10bfloat16_tE19Flash_kernel_traitsILi96ELi64ELi128ELi4ES3_EELi16ELi1ELb1EEEvNS_16Flash_fwd_paramsE
        .type           _ZN5flash32flash_fwd_splitkv_combine_kernelI23Flash_fwd_kernel_traitsILi96ELi64ELi128ELi4ELb0ELb0EN7cutlass10bfloat16_tE19Flash_kernel_traitsILi96ELi64ELi128ELi4ES3_EELi16ELi1ELb1EEEvNS_16Flash_fwd_paramsE,@function
        .size           _ZN5flash32flash_fwd_splitkv_combine_kernelI23Flash_fwd_kernel_traitsILi96ELi64ELi128ELi4ELb0ELb0EN7cutlass10bfloat16_tE19Flash_kernel_traitsILi96ELi64ELi128ELi4ES3_EELi16ELi1ELb1EEEvNS_16Flash_fwd_paramsE,(.L_x_6273 - _ZN5flash32flash_fwd_splitkv_combine_kernelI23Flash_fwd_kernel_traitsILi96ELi64ELi128ELi4ELb0ELb0EN7cutlass10bfloat16_tE19Flash_kernel_traitsILi96ELi64ELi128ELi4ES3_EELi16ELi1ELb1EEEvNS_16Flash_fwd_paramsE)
        .other          _ZN5flash32flash_fwd_splitkv_combine_kernelI23Flash_fwd_kernel_traitsILi96ELi64ELi128ELi4ELb0ELb0EN7cutlass10bfloat16_tE19Flash_kernel_traitsILi96ELi64ELi128ELi4ES3_EELi16ELi1ELb1EEEvNS_16Flash_fwd_paramsE,@"STO_CUDA_ENTRY STV_DEFAULT"
_ZN5flash32flash_fwd_splitkv_combine_kernelI23Flash_fwd_kernel_traitsILi96ELi64ELi128ELi4ELb0ELb0EN7cutlass10bfloat16_tE19Flash_kernel_traitsILi96ELi64ELi128ELi4ES3_EELi16ELi1ELb1EEEvNS_16Flash_fwd_paramsE:
.text._ZN5flash32flash_fwd_splitkv_combine_kernelI23Flash_fwd_kernel_traitsILi96ELi64ELi128ELi4ELb0ELb0EN7cutlass10bfloat16_tE19Flash_kernel_traitsILi96ELi64ELi128ELi4ES3_EELi16ELi1ELb1EEEvNS_16Flash_fwd_paramsE:
[----:B------:R-:W-:Y:S02]  /*0000*/  MOV R1, c[0x0][0x28] ;  /* 0x00000a0000017a02 */ /* 0x000fe40000000f00 */
[----:B------:R-:W-:Y:S01]  /*0010*/  ULDC UR9, c[0x0][0x1c0] ;  /* 0x0000700000097ab9 */ /* 0x000fe20000000800 */
[----:B------:R-:W0:Y:S01]  /*0020*/  S2UR UR10, SR_CTAID.X ;  /* 0x00000000000a79c3 */ /* 0x000e220000002500 */
[----:B------:R-:W-:Y:S02]  /*0030*/  ULDC.64 UR6, c[0x0][0x210] ;  /* 0x0000840000067ab9 */ /* 0x000fe40000000a00 */
[----:B------:R-:W-:Y:S02]  /*0040*/  UIMAD UR6, UR9, UR6, URZ ;  /* 0x00000006090672a4 */ /* 0x000fe4000f8e023f */
[----:B------:R-:W-:Y:S02]  /*0050*/  USHF.R.S32.HI UR5, URZ, 0x1f, UR7 ;  /* 0x0000001f3f057899 */ /* 0x000fe40008011407 */
[----:B------:R-:W-:Y:S02]  /*0060*/  UIMAD UR11, UR6, UR7, URZ ;  /* 0x00000007060b72a4 */ /* 0x000fe4000f8e023f */
[----:B------:R-:W-:-:S02]  /*0070*/  USHF.R.S32.HI UR9, URZ, 0x1f, UR9 ;  /* 0x0000001f3f097899 */ /* 0x000fc40008011409 */
[----:B------:R-:W-:Y:S02]  /*0080*/  USHF.R.S32.HI UR8, URZ, 0x1f, UR11 ;  /* 0x0000001f3f087899 */ /* 0x000fe4000801140b */
[----:B------:R-:W-:-:S04]  /*0090*/  UISETP.LT.U32.AND UP0, UPT, UR11, UR7, UPT ;  /* 0x000000070b00728c */ /* 0x000fc8000bf01070 */
[----:B------:R-:W-:-:S04]  /*00a0*/  UISETP.LT.AND.EX UP0, UPT, UR8, UR5, UPT, UP0 ;  /* 0x000000050800728c */ /* 0x000fc8000bf01300 */
[----:B------:R-:W-:Y:S02]  /*00b0*/  USEL UR5, UR8, UR5, UP0 ;  /* 0x0000000508057287 */ /* 0x000fe40008000000 */
[----:B------:R-:W-:Y:S02]  /*00c0*/  USEL UR6, UR11, UR7, UP0 ;  /* 0x000000070b067287 */ /* 0x000fe40008000000 */
[----:B------:R-:W-:Y:S02]  /*00d0*/  ULOP3.LUT UR4, UR8, UR5, URZ, 0xfc, !UPT ;  /* 0x0000000508047292 */ /* 0x000fe4000f8efc3f */
[----:B0-----:R-:W-:-:S04]  /*00e0*/  USHF.L.U32 UR10, UR10, 0x4, URZ ;  /* 0x000000040a0a7899 */ /* 0x001fc8000800063f */
        /* <DEDUP_REMOVED lines=8> */
[----:B------:R-:W-:Y:S05]  /*0170*/  CALL.REL.NOINC `($__internal_13_$__cuda_sm20_div_s64) ;  /* 0x00004bb000007944 */ /* 0x000fea0003c00000 */
[----:B------:R-:W-:Y:S05]  /*0180*/  BRA `(.L_x_621) ;  /* 0x0000017000007947 */ /* 0x000fea0003800000 */
.L_x_620:
        /* <DEDUP_REMOVED lines=21> */
[----:B------:R-:W-:-:S06]  /*02e0*/  @!UP0 ULOP3.LUT UR12, URZ, UR6, URZ, 0x33, !UPT ;  /* 0x000000063f0c8292 */ /* 0x000fcc000f8e333f */
[----:B------:R-:W-:-:S05]  /*02f0*/  IMAD.U32 R18, RZ, RZ, UR12 ;  /* 0x0000000cff127e24 */ /* 0x000fca000f8e00ff */
.L_x_621:
        /* <DEDUP_REMOVED lines=11> */
[----:B------:R-:W-:Y:S05]  /*03b0*/  CALL.REL.NOINC `($__internal_13_$__cuda_sm20_div_s64) ;  /* 0x0000497000007944 */ /* 0x000fea0003c00000 */
[----:B------:R-:W-:Y:S02]  /*03c0*/  MOV R8, R18 ;  /* 0x0000001200087202 */ /* 0x000fe40000000f00 */
[----:B------:R-:W-:Y:S01]  /*03d0*/  MOV R9, R19 ;  /* 0x0000001300097202 */ /* 0x000fe20000000f00 */
[----:B------:R-:W-:Y:S05]  /*03e0*/  BRA `(.L_x_624) ;  /* 0x0000013000007947 */ /* 0x000fea0003800000 */
.L_x_623:
        /* <DEDUP_REMOVED lines=19> */
.L_x_624:
[----:B------:R-:W-:Y:S05]  /*0520*/  BSYNC B0 ;  /* 0x0000000000007941 */ /* 0x000fea0003800000 */
.L_x_622:
[----:B------:R-:W-:Y:S01]  /*0530*/  IABS R5, c[0x0][0x214] ;  /* 0x0000850000057a13 */ /* 0x000fe20000000000 */
[----:B------:R-:W-:Y:S01]  /*0540*/  IMAD.MOV.U32 R0, RZ, RZ, c[0x0][0x214] ;  /* 0x00008500ff007624 */ /* 0x000fe200078e00ff */
[----:B------:R-:W-:Y:S01]  /*0550*/  BSSY B0, `(.L_x_625) ;  /* 0x000003b000007945 */ /* 0x000fe20003800000 */
[----:B------:R-:W-:Y:S01]  /*0560*/  IMAD.MOV.U32 R6, RZ, RZ, RZ ;  /* 0x000000ffff067224 */ /* 0x000fe200078e00ff */
[----:B------:R-:W0:Y:S02]  /*0570*/  I2F.RP R10, R5 ;  /* 0x00000005000a7306 */ /* 0x000e240000209400 */
[----:B------:R-:W-:-:S06]  /*0580*/  IADD3 R0, R5, -0x1, R0 ;  /* 0xffffffff05007810 */ /* 0x000fcc0007ffe000 */
[----:B0-----:R-:W0:Y:S02]  /*0590*/  MUFU.RCP R7, R10 ;  /* 0x0000000a00077308 */ /* 0x001e240000001000 */
[----:B0-----:R-:W-:-:S06]  /*05a0*/  IADD3 R7, R7, 0xffffffe, RZ ;  /* 0x0ffffffe07077810 */ /* 0x001fcc0007ffe0ff */
[----:B------:R-:W0:Y:S02]  /*05b0*/  F2I.FTZ.U32.TRUNC.NTZ R7, R7 ;  /* 0x0000000700077305 */ /* 0x000e24000021f000 */
[----:B0-----:R-:W-:-:S04]  /*05c0*/  IMAD.MOV R2, RZ, RZ, -R7 ;  /* 0x000000ffff027224 */ /* 0x001fc800078e0a07 */
        /* <DEDUP_REMOVED lines=30> */
[----:B------:R-:W-:Y:S05]  /*07b0*/  CALL.REL.NOINC `($__internal_13_$__cuda_sm20_div_s64) ;  /* 0x0000457000007944 */ /* 0x000fea0003c00000 */
[----:B------:R-:W-:Y:S05]  /*07c0*/  BRA `(.L_x_627) ;  /* 0x0000013000007947 */ /* 0x000fea0003800000 */
.L_x_626:
        /* <DEDUP_REMOVED lines=19> */
.L_x_627:
[----:B------:R-:W-:Y:S05]  /*0900*/  BSYNC B0 ;  /* 0x0000000000007941 */ /* 0x000fea0003800000 */
.L_x_625:
        /* <DEDUP_REMOVED lines=22> */
[----:B------:R-:W-:Y:S01]  /*0a70*/  IMAD R3, R4, R3, R5 ;  /* 0x0000000304037224 */ /* 0x000fe200078e0205 */
[C---:B------:R-:W-:Y:S01]  /*0a80*/  IADD3 R5, R0.reuse, -0x1, RZ ;  /* 0xffffffff00057810 */ /* 0x040fe20007ffe0ff */
[----:B------:R-:W-:-:S03]  /*0a90*/  IMAD R0, R0, c[0x0][0x214], RZ ;  /* 0x0000850000007a24 */ /* 0x000fc600078e02ff */
[----:B------:R-:W-:-:S13]  /*0aa0*/  ISETP.GT.U32.AND P1, PT, R4, R3, PT ;  /* 0x000000030400720c */ /* 0x000fda0003f24070 */
[----:B------:R-:W-:Y:S01]  /*0ab0*/  @!P1 IMAD.IADD R3, R3, 0x1, -R4 ;  /* 0x0000000103039824 */ /* 0x000fe200078e0a04 */
[----:B------:R-:W-:Y:S02]  /*0ac0*/  @!P1 IADD3 R2, R2, 0x1, RZ ;  /* 0x0000000102029810 */ /* 0x000fe40007ffe0ff */
[----:B------:R-:W-:Y:S02]  /*0ad0*/  ISETP.NE.AND P1, PT, RZ, c[0x0][0x214], PT ;  /* 0x00008500ff007a0c */ /* 0x000fe40003f25270 */
[----:B------:R-:W-:-:S13]  /*0ae0*/  ISETP.GE.U32.AND P0, PT, R3, R4, PT ;  /* 0x000000040300720c */ /* 0x000fda0003f06070 */
        /* <DEDUP_REMOVED lines=43> */
[----:B------:R-:W-:Y:S02]  /*0da0*/  MOV R34, R18 ;  /* 0x0000001200227202 */ /* 0x000fe40000000f00 */
[----:B------:R-:W-:Y:S01]  /*0db0*/  MOV R35, R19 ;  /* 0x0000001300237202 */ /* 0x000fe20000000f00 */
[----:B------:R-:W-:Y:S05]  /*0dc0*/  BRA `(.L_x_630) ;  /* 0x0000013000007947 */ /* 0x000fea0003800000 */
.L_x_629:
        /* <DEDUP_REMOVED lines=19> */
.L_x_630:
[----:B------:R-:W-:Y:S05]  /*0f00*/  BSYNC B0 ;  /* 0x0000000000007941 */ /* 0x000fea0003800000 */
.L_x_628:
        /* <DEDUP_REMOVED lines=16> */
[----:B------:R-:W-:-:S05]  /*1010*/  IMAD R4, R10, R4, R7 ;  /* 0x000000040a047224 */ /* 0x000fca00078e0207 */
[----:B------:R-:W-:-:S13]  /*1020*/  ISETP.GT.U32.AND P1, PT, R11, R4, PT ;  /* 0x000000040b00720c */ /* 0x000fda0003f24070 */
[----:B------:R-:W-:Y:S01]  /*1030*/  @!P1 IMAD.IADD R4, R4, 0x1, -R11 ;  /* 0x0000000104049824 */ /* 0x000fe200078e0a0b */
[----:B------:R-:W-:Y:S02]  /*1040*/  @!P1 IADD3 R10, R10, 0x1, RZ ;  /* 0x000000010a0a9810 */ /* 0x000fe40007ffe0ff */
[----:B------:R-:W-:Y:S02]  /*1050*/  ISETP.NE.AND P1, PT, R0, RZ, PT ;  /* 0x000000ff0000720c */ /* 0x000fe40003f25270 */
        /* <DEDUP_REMOVED lines=21> */
.L_x_632:
        /* <DEDUP_REMOVED lines=19> */
.L_x_633:
[----:B------:R-:W-:Y:S05]  /*12e0*/  BSYNC B0 ;  /* 0x0000000000007941 */ /* 0x000fea0003800000 */
.L_x_631:
        /* <DEDUP_REMOVED lines=16> */
[----:B------:R-:W-:Y:S01]  /*13f0*/  IABS R6, c[0x0][0x1c0] ;  /* 0x0000700000067a13 */ /* 0x000fe20000000000 */
[----:B------:R-:W-:-:S03]  /*1400*/  IMAD.HI.U32 R9, R7, R4, RZ ;  /* 0x0000000407097227 */ /* 0x000fc600078e00ff */
[----:B------:R-:W0:Y:S01]  /*1410*/  I2F.U32.RP R17, R6 ;  /* 0x0000000600117306 */ /* 0x000e220000209000 */
[----:B------:R-:W-:-:S04]  /*1420*/  IMAD.MOV R7, RZ, RZ, -R9 ;  /* 0x000000ffff077224 */ /* 0x000fc800078e0a09 */
[----:B------:R-:W-:Y:S01]  /*1430*/  IMAD R7, R8, R7, R4 ;  /* 0x0000000708077224 */ /* 0x000fe200078e0204 */
[----:B------:R-:W-:Y:S02]  /*1440*/  SHF.R.S32.HI R4, RZ, 0x1f, R0 ;  /* 0x0000001fff047819 */ /* 0x000fe40000011400 */
[----:B------:R-:W-:Y:S02]  /*1450*/  LEA.HI.SX32 R0, R0, 0x1, 0x1 ;  /* 0x0000000100007811 */ /* 0x000fe400078f0aff */
[----:B------:R-:W-:Y:S01]  /*1460*/  ISETP.GT.U32.AND P0, PT, R8, R7, PT ;  /* 0x000000070800720c */ /* 0x000fe20003f04070 */
[----:B------:R-:W-:Y:S01]  /*1470*/  @!P3 IMAD.MOV R0, RZ, RZ, R4 ;  /* 0x000000ffff00b224 */ /* 0x000fe200078e0204 */
[----:B0-----:R-:W0:Y:S11]  /*1480*/  MUFU.RCP R24, R17 ;  /* 0x0000001100187308 */ /* 0x001e360000001000 */
[----:B------:R-:W-:Y:S01]  /*1490*/  @!P0 IMAD.IADD R7, R7, 0x1, -R8 ;  /* 0x0000000107078824 */ /* 0x000fe200078e0a08 */
[----:B------:R-:W-:-:S02]  /*14a0*/  @!P0 IADD3 R9, R9, 0x1, RZ ;  /* 0x0000000109098810 */ /* 0x000fc40007ffe0ff */
[----:B------:R-:W-:Y:S02]  /*14b0*/  ISETP.NE.AND P0, PT, RZ, c[0x0][0x214], PT ;  /* 0x00008500ff007a0c */ /* 0x000fe40003f05270 */
[----:B------:R-:W-:Y:S02]  /*14c0*/  ISETP.GE.U32.AND P2, PT, R7, R8, PT ;  /* 0x000000080700720c */ /* 0x000fe40003f46070 */
[----:B0-----:R-:W-:-:S04]  /*14d0*/  IADD3 R24, R24, 0xffffffe, RZ ;  /* 0x0ffffffe18187810 */ /* 0x001fc80007ffe0ff */
[----:B------:R-:W0:Y:S07]  /*14e0*/  F2I.FTZ.U32.TRUNC.NTZ R25, R24 ;  /* 0x0000001800197305 */ /* 0x000e2e000021f000 */
[----:B------:R-:W-:-:S05]  /*14f0*/  @P2 IADD3 R9, R9, 0x1, RZ ;  /* 0x0000000109092810 */ /* 0x000fca0007ffe0ff */
[----:B------:R-:W-:Y:S01]  /*1500*/  @!P1 IMAD.MOV R9, RZ, RZ, -R9 ;  /* 0x000000ffff099224 */ /* 0x000fe200078e0a09 */
[----:B------:R-:W-:-:S05]  /*1510*/  @!P0 LOP3.LUT R9, RZ, c[0x0][0x214], RZ, 0x33, !PT ;  /* 0x00008500ff098a12 */ /* 0x000fca00078e33ff */
[----:B------:R-:W-:Y:S02]  /*1520*/  IMAD R0, R0, R9, RZ ;  /* 0x0000000900007224 */ /* 0x000fe400078e02ff */
[----:B0-----:R-:W-:Y:S02]  /*1530*/  IMAD.MOV R7, RZ, RZ, -R25 ;  /* 0x000000ffff077224 */ /* 0x001fe400078e0a19 */
[----:B------:R-:W-:Y:S01]  /*1540*/  IMAD.MOV.U32 R24, RZ, RZ, RZ ;  /* 0x000000ffff187224 */ /* 0x000fe200078e00ff */
[-C--:B------:R-:W-:Y:S02]  /*1550*/  IABS R8, R0.reuse ;  /* 0x0000000000087213 */ /* 0x080fe40000000000 */
[----:B------:R-:W-:Y:S02]  /*1560*/  IABS R23, R0 ;  /* 0x0000000000177213 */ /* 0x000fe40000000000 */
[----:B------:R-:W0:Y:S01]  /*1570*/  I2F.RP R22, R8 ;  /* 0x0000000800167306 */ /* 0x000e220000209400 */
[----:B------:R-:W-:-:S02]  /*1580*/  IMAD.IADD R5, R5, 0x1, R8 ;  /* 0x0000000105057824 */ /* 0x000fc400078e0208 */
[----:B------:R-:W-:-:S03]  /*1590*/  IMAD.MOV R23, RZ, RZ, -R23 ;  /* 0x000000ffff177224 */ /* 0x000fc600078e0a17 */
[----:B------:R-:W-:Y:S02]  /*15a0*/  IABS R17, R5 ;  /* 0x0000000500117213 */ /* 0x000fe40000000000 */
[----:B0-----:R-:W0:Y:S02]  /*15b0*/  MUFU.RCP R4, R22 ;  /* 0x0000001600047308 */ /* 0x001e240000001000 */
[----:B0-----:R-:W-:-:S06]  /*15c0*/  IADD3 R4, R4, 0xffffffe, RZ ;  /* 0x0ffffffe04047810 */ /* 0x001fcc0007ffe0ff */
[----:B------:R-:W0:Y:S02]  /*15d0*/  F2I.FTZ.U32.TRUNC.NTZ R21, R4 ;  /* 0x0000000400157305 */ /* 0x000e24000021f000 */
[----:B0-----:R-:W-:Y:S01]  /*15e0*/  IMAD.MOV R9, RZ, RZ, -R21 ;  /* 0x000000ffff097224 */ /* 0x001fe200078e0a15 */
[----:B------:R-:W-:-:S03]  /*15f0*/  IABS R4, c[0x0][0x1c0] ;  /* 0x0000700000047a13 */ /* 0x000fc60000000000 */
[----:B------:R-:W-:Y:S02]  /*1600*/  IMAD R10, R9, R8, RZ ;  /* 0x00000008090a7224 */ /* 0x000fe400078e02ff */
[----:B------:R-:W-:Y:S02]  /*1610*/  IMAD.MOV R4, RZ, RZ, -R4 ;  /* 0x000000ffff047224 */ /* 0x000fe400078e0a04 */
[----:B------:R-:W-:Y:S01]  /*1620*/  IMAD.HI.U32 R10, R21, R10, R20 ;  /* 0x0000000a150a7227 */ /* 0x000fe200078e0014 */
[----:B------:R-:W-:Y:S02]  /*1630*/  IABS R21, R3 ;  /* 0x0000000300157213 */ /* 0x000fe40000000000 */
[----:B------:R-:W-:Y:S01]  /*1640*/  LOP3.LUT R3, R3, c[0x0][0x1c0], RZ, 0x3c, !PT ;  /* 0x0000700003037a12 */ /* 0x000fe200078e3cff */
[----:B------:R-:W-:Y:S02]  /*1650*/  IMAD R20, R7, R6, RZ ;  /* 0x0000000607147224 */ /* 0x000fe400078e02ff */
[----:B------:R-:W-:-:S04]  /*1660*/  IMAD.HI.U32 R10, R10, R17, RZ ;  /* 0x000000110a0a7227 */ /* 0x000fc800078e00ff */
[----:B------:R-:W-:-:S04]  /*1670*/  IMAD.HI.U32 R20, R25, R20, R24 ;  /* 0x0000001419147227 */ /* 0x000fc800078e0018 */
[----:B------:R-:W-:Y:S02]  /*1680*/  IMAD R23, R10, R23, R17 ;  /* 0x000000170a177224 */ /* 0x000fe400078e0211 */
[----:B------:R-:W-:-:S03]  /*1690*/  IMAD.HI.U32 R7, R20, R21, RZ ;  /* 0x0000001514077227 */ /* 0x000fc600078e00ff */
[----:B------:R-:W-:Y:S01]  /*16a0*/  ISETP.GT.U32.AND P0, PT, R8, R23, PT ;  /* 0x000000170800720c */ /* 0x000fe20003f04070 */
[----:B------:R-:W-:Y:S02]  /*16b0*/  IMAD R21, R7, R4, R21 ;  /* 0x0000000407157224 */ /* 0x000fe400078e0215 */
[----:B------:R-:W-:-:S03]  /*16c0*/  IMAD.HI.U32 R9, R20, R17, RZ ;  /* 0x0000001114097227 */ /* 0x000fc600078e00ff */
[C---:B------:R-:W-:Y:S01]  /*16d0*/  ISETP.GT.U32.AND P3, PT, R6.reuse, R21, PT ;  /* 0x000000150600720c */ /* 0x040fe20003f64070 */
[----:B------:R-:W-:Y:S01]  /*16e0*/  IMAD R17, R9, R4, R17 ;  /* 0x0000000409117224 */ /* 0x000fe200078e0211 */
[C---:B------:R-:W-:Y:S02]  /*16f0*/  LOP3.LUT R4, R5.reuse, R8, RZ, 0x3c, !PT ;  /* 0x0000000805047212 */ /* 0x040fe400078e3cff */
[----:B------:R-:W-:Y:S02]  /*1700*/  LOP3.LUT R5, R5, c[0x0][0x1c0], RZ, 0x3c, !PT ;  /* 0x0000700005057a12 */ /* 0x000fe400078e3cff */
[----:B------:R-:W-:Y:S01]  /*1710*/  ISETP.GT.U32.AND P1, PT, R6, R17, PT ;  /* 0x000000110600720c */ /* 0x000fe20003f24070 */
[----:B------:R-:W-:Y:S01]  /*1720*/  @!P0 IMAD.IADD R23, R23, 0x1, -R8 ;  /* 0x0000000117178824 */ /* 0x000fe200078e0a08 */
[----:B------:R-:W-:Y:S02]  /*1730*/  ISETP.GE.AND P4, PT, R4, RZ, PT ;  /* 0x000000ff0400720c */ /* 0x000fe40003f86270 */
[----:B------:R-:W0:Y:S01]  /*1740*/  S2R R4, SR_TID.X ;  /* 0x0000000000047919 */ /* 0x000e220000002100 */
[----:B------:R-:W-:-:S02]  /*1750*/  @!P0 IADD3 R10, R10, 0x1, RZ ;  /* 0x000000010a0a8810 */ /* 0x000fc40007ffe0ff */
[--C-:B------:R-:W-:Y:S01]  /*1760*/  @!P3 IMAD.IADD R21, R21, 0x1, -R6.reuse ;  /* 0x000000011515b824 */ /* 0x100fe200078e0a06 */
[----:B------:R-:W-:Y:S02]  /*1770*/  ISETP.GE.U32.AND P2, PT, R23, R8, PT ;  /* 0x000000081700720c */ /* 0x000fe40003f46070 */
[----:B------:R-:W-:Y:S02]  /*1780*/  @!P3 IADD3 R7, R7, 0x1, RZ ;  /* 0x000000010707b810 */ /* 0x000fe40007ffe0ff */
[-C--:B------:R-:W-:Y:S01]  /*1790*/  ISETP.GE.U32.AND P6, PT, R21, R6.reuse, PT ;  /* 0x000000061500720c */ /* 0x080fe20003fc6070 */
[----:B------:R-:W-:Y:S01]  /*17a0*/  @!P1 IMAD.IADD R17, R17, 0x1, -R6 ;  /* 0x0000000111119824 */ /* 0x000fe200078e0a06 */
[----:B------:R-:W-:Y:S01]  /*17b0*/  ISETP.GE.AND P0, PT, R3, RZ, PT ;  /* 0x000000ff0300720c */ /* 0x000fe20003f06270 */
[----:B------:R-:W-:Y:S01]  /*17c0*/  IMAD.MOV.U32 R3, RZ, RZ, c[0x0][0x214] ;  /* 0x00008500ff037624 */ /* 0x000fe200078e00ff */
[----:B------:R-:W-:Y:S02]  /*17d0*/  ISETP.GT.AND P3, PT, R2, RZ, PT ;  /* 0x000000ff0200720c */ /* 0x000fe40003f64270 */
[----:B------:R-:W-:-:S02]  /*17e0*/  ISETP.GE.U32.AND P5, PT, R17, R6, PT ;  /* 0x000000061100720c */ /* 0x000fc40003fa6070 */
[----:B------:R-:W-:Y:S02]  /*17f0*/  @!P1 IADD3 R9, R9, 0x1, RZ ;  /* 0x0000000109099810 */ /* 0x000fe40007ffe0ff */
[----:B------:R-:W-:Y:S02]  /*1800*/  @P2 IADD3 R10, R10, 0x1, RZ ;  /* 0x000000010a0a2810 */ /* 0x000fe40007ffe0ff */
[----:B------:R-:W-:Y:S02]  /*1810*/  ISETP.GE.AND P2, PT, R5, RZ, PT ;  /* 0x000000ff0500720c */ /* 0x000fe40003f46270 */
[----:B------:R-:W-:Y:S01]  /*1820*/  @P6 IADD3 R7, R7, 0x1, RZ ;  /* 0x0000000107076810 */ /* 0x000fe20007ffe0ff */
[----:B------:R-:W-:Y:S01]  /*1830*/  @!P4 IMAD.MOV R10, RZ, RZ, -R10 ;  /* 0x000000ffff0ac224 */ /* 0x000fe200078e0a0a */
[----:B------:R-:W-:Y:S02]  /*1840*/  ISETP.NE.AND P6, PT, R0, RZ, PT ;  /* 0x000000ff0000720c */ /* 0x000fe40003fc5270 */
[----:B------:R-:W-:Y:S01]  /*1850*/  ISETP.NE.AND P4, PT, RZ, c[0x0][0x1c0], PT ;  /* 0x00007000ff007a0c */ /* 0x000fe20003f85270 */
[----:B------:R-:W-:Y:S01]  /*1860*/  IMAD.MOV.U32 R21, RZ, RZ, R7 ;  /* 0x000000ffff157224 */ /* 0x000fe200078e0007 */
[----:B0-----:R-:W-:-:S02]  /*1870*/  SHF.R.S32.HI R7, RZ, 0x1f, R4 ;  /* 0x0000001fff077819 */ /* 0x001fc40000011404 */
[----:B------:R-:W-:Y:S01]  /*1880*/  LOP3.LUT R6, RZ, c[0x0][0x1c0], RZ, 0x33, !PT ;  /* 0x00007000ff067a12 */ /* 0x000fe200078e33ff */
[----:B------:R-:W-:Y:S01]  /*1890*/  @!P0 IMAD.MOV R21, RZ, RZ, -R21 ;  /* 0x000000ffff158224 */ /* 0x000fe200078e0a15 */
[----:B------:R-:W-:Y:S02]  /*18a0*/  @P5 IADD3 R9, R9, 0x1, RZ ;  /* 0x0000000109095810 */ /* 0x000fe40007ffe0ff */
[----:B------:R-:W-:Y:S02]  /*18b0*/  SHF.R.S32.HI R5, RZ, 0x1f, R2 ;  /* 0x0000001fff057819 */ /* 0x000fe40000011402 */
[----:B------:R-:W-:Y:S02]  /*18c0*/  LEA.HI R7, R7, R4, RZ, 0x4 ;  /* 0x0000000407077211 */ /* 0x000fe400078f20ff */
[----:B------:R-:W-:Y:S02]  /*18d0*/  @!P6 LOP3.LUT R10, RZ, R8, RZ, 0x33, !PT ;  /* 0x00000008ff0ae212 */ /* 0x000fe400078e33ff */
[----:B------:R-:W-:Y:S01]  /*18e0*/  SEL R20, R6, R21, !P4 ;  /* 0x0000001506147207 */ /* 0x000fe20006000000 */
[----:B------:R-:W-:Y:S01]  /*18f0*/  IMAD.MOV.U32 R21, RZ, RZ, R9 ;  /* 0x000000ffff157224 */ /* 0x000fe200078e0009 */
[----:B------:R-:W-:Y:S01]  /*1900*/  LEA.HI.SX32 R17, R2, 0x1, 0x1 ;  /* 0x0000000102117811 */ /* 0x000fe200078f0aff */
[----:B------:R-:W-:Y:S01]  /*1910*/  @!P3 IMAD.MOV R17, RZ, RZ, R5 ;  /* 0x000000ffff11b224 */ /* 0x000fe200078e0205 */
[----:B------:R-:W-:Y:S01]  /*1920*/  ISETP.LT.U32.AND P0, PT, R18, R10, PT ;  /* 0x0000000a1200720c */ /* 0x000fe20003f01070 */
[----:B------:R-:W-:Y:S01]  /*1930*/  @!P2 IMAD.MOV R21, RZ, RZ, -R21 ;  /* 0x000000ffff15a224 */ /* 0x000fe200078e0a15 */
[----:B------:R-:W-:-:S02]  /*1940*/  SHF.R.S32.HI R9, RZ, 0x1f, R10 ;  /* 0x0000001fff097819 */ /* 0x000fc4000001140a */
[----:B------:R-:W-:Y:S02]  /*1950*/  SHF.R.S32.HI R5, RZ, 0x4, R7 ;  /* 0x00000004ff057819 */ /* 0x000fe40000011407 */
[----:B------:R-:W-:Y:S02]  /*1960*/  ISETP.LT.AND.EX P2, PT, R19, R9, PT, P0 ;  /* 0x000000091300720c */ /* 0x000fe40003f41300 */
[----:B------:R-:W-:Y:S02]  /*1970*/  ISETP.GE.AND P0, PT, R5, c[0x0][0x314], PT ;  /* 0x0000c50005007a0c */ /* 0x000fe40003f06270 */
[----:B------:R-:W-:Y:S02]  /*1980*/  ISETP.NE.AND P1, PT, RZ, UR4, PT ;  /* 0x00000004ff007c0c */ /* 0x000fe4000bf25270 */
[----:B------:R-:W-:Y:S02]  /*1990*/  LOP3.LUT R7, R7, 0xfffffff0, RZ, 0xc0, !PT ;  /* 0xfffffff007077812 */ /* 0x000fe400078ec0ff */
[----:B------:R-:W-:-:S02]  /*19a0*/  SEL R3, R3, 0x1, !P1 ;  /* 0x0000000103037807 */ /* 0x000fc40004800000 */
[----:B------:R-:W-:Y:S02]  /*19b0*/  SEL R6, R6, R21, !P4 ;  /* 0x0000001506067207 */ /* 0x000fe40006000000 */
[----:B------:R-:W-:Y:S01]  /*19c0*/  SEL R10, R18, R10, P2 ;  /* 0x0000000a120a7207 */ /* 0x000fe20001000000 */
[----:B------:R-:W-:Y:S01]  /*19d0*/  IMAD R8, R20, R3, RZ ;  /* 0x0000000314087224 */ /* 0x000fe200078e02ff */
[----:B------:R-:W-:Y:S01]  /*19e0*/  SEL R9, R19, R9, P2 ;  /* 0x0000000913097207 */ /* 0x000fe20001000000 */
[----:B------:R-:W-:Y:S02]  /*19f0*/  IMAD.IADD R20, R4, 0x1, -R7 ;  /* 0x0000000104147824 */ /* 0x000fe400078e0a07 */
[----:B------:R-:W-:Y:S02]  /*1a00*/  IMAD R8, R17, R8, RZ ;  /* 0x0000000811087224 */ /* 0x000fe400078e02ff */
[----:B------:R-:W-:Y:S01]  /*1a10*/  IMAD.MOV.U32 R17, RZ, RZ, -0x800000 ;  /* 0xff800000ff117424 */ /* 0x000fe200078e00ff */
        /* <DEDUP_REMOVED lines=18> */
.L_x_635:
[----:B------:R-:W-:Y:S05]  /*1b40*/  BSYNC B0 ;  /* 0x0000000000007941 */ /* 0x000fea0003800000 */
.L_x_634:
[----:B------:R-:W-:Y:S01]  /*1b50*/  ISETP.GT.AND P0, PT, R4, 0x1f, PT ;  /* 0x0000001f0400780c */ /* 0x000fe20003f04270 */
[----:B------:R-:W-:Y:S01]  /*1b60*/  IMAD.MOV.U32 R29, RZ, RZ, -0x800000 ;  /* 0xff800000ff1d7424 */ /* 0x000fe200078e00ff */
[----:B------:R-:W-:Y:S01]  /*1b70*/  ISETP.GT.AND P3, PT, R0, RZ, PT ;  /* 0x000000ff0000720c */ /* 0x000fe20003f64270 */
[----:B------:R-:W-:Y:S01]  /*1b80*/  IMAD R6, R6, R3, RZ ;  /* 0x0000000306067224 */ /* 0x000fe200078e02ff */
[----:B------:R-:W-:Y:S01]  /*1b90*/  BSSY B1, `(.L_x_636) ;  /* 0x00001eb000017945 */ /* 0x000fe20003800000 */
[----:B------:R-:W-:-:S08]  /*1ba0*/  IMAD.MOV.U32 R26, RZ, RZ, 0x7f800000 ;  /* 0x7f800000ff1a7424 */ /* 0x000fd000078e00ff */
[----:B------:R-:W-:Y:S01]  /*1bb0*/  @!P0 IMAD R20, R5, 0x11, R20 ;  /* 0x0000001105148824 */ /* 0x000fe200078e0214 */
[----:B------:R-:W-:-:S04]  /*1bc0*/  @!P0 LEA.HI R7, R4, R4, RZ, 0x1 ;  /* 0x0000000404078211 */ /* 0x000fc800078f08ff */
[----:B-----5:R1:W-:Y:S01]  /*1bd0*/  @!P0 STS [R20.X4], R17 ;  /* 0x0000001114008388 */ /* 0x0203e20000004800 */
[C---:B0-----:R-:W-:Y:S01]  /*1be0*/  @!P0 LOP3.LUT R19, R7.reuse, 0xfffffffe, RZ, 0xc0, !PT ;  /* 0xfffffffe07138812 */ /* 0x041fe200078ec0ff */
[----:B------:R-:W-:-:S04]  /*1bf0*/  @!P0 IMAD.SHL.U32 R7, R7, 0x2, RZ ;  /* 0x0000000207078824 */ /* 0x000fc800078e00ff */
[----:B------:R-:W-:Y:S01]  /*1c00*/  @!P0 IMAD.IADD R18, R4, 0x1, -R19 ;  /* 0x0000000104128824 */ /* 0x000fe200078e0a13 */
[----:B------:R-:W-:Y:S02]  /*1c10*/  @!P0 LOP3.LUT R7, R7, 0xfffffffc, RZ, 0xc0, !PT ;  /* 0xfffffffc07078812 */ /* 0x000fe400078ec0ff */
[----:B------:R-:W-:-:S03]  /*1c20*/  SHF.R.S32.HI R19, RZ, 0x1f, R0 ;  /* 0x0000001fff137819 */ /* 0x000fc60000011400 */
[----:B------:R-:W-:Y:S01]  /*1c30*/  @!P0 IMAD R7, R18, 0x44, R7 ;  /* 0x0000004412078824 */ /* 0x000fe200078e0207 */
[----:B------:R-:W-:Y:S01]  /*1c40*/  BAR.SYNC.DEFER_BLOCKING 0x0 ;  /* 0x0000000000007b1d */ /* 0x000fe20000010000 */
[----:B-1----:R-:W-:-:S05]  /*1c50*/  LOP3.LUT R17, R4, 0x1, RZ, 0xc0, !PT ;  /* 0x0000000104117812 */ /* 0x002fca00078ec0ff */
[----:B------:R0:W1:Y:S02]  /*1c60*/  @!P0 LDS R29, [R7] ;  /* 0x00000000071d8984 */ /* 0x0000640000000800 */
[----:B0-----:R-:W-:Y:S01]  /*1c70*/  LEA.HI.SX32 R7, R0, 0x1, 0x1 ;  /* 0x0000000100077811 */ /* 0x001fe200078f0aff */
[----:B------:R-:W-:-:S04]  /*1c80*/  @!P3 IMAD.MOV R7, RZ, RZ, R19 ;  /* 0x000000ffff07b224 */ /* 0x000fc800078e0213 */
[----:B------:R-:W-:Y:S01]  /*1c90*/  IMAD R7, R6, R7, RZ ;  /* 0x0000000706077224 */ /* 0x000fe200078e02ff */
[----:B-1----:R-:W0:Y:S02]  /*1ca0*/  SHFL.BFLY PT, R18, R29, 0x1, 0x1f ;  /* 0x0c201f001d127f89 */ /* 0x002e2400000e0000 */
[----:B0-----:R-:W-:-:S04]  /*1cb0*/  FMNMX.FTZ R18, R18, R29, !PT ;  /* 0x0000001d12127209 */ /* 0x001fc80007810000 */
[----:B------:R-:W-:-:S04]  /*1cc0*/  FSETP.NEU.FTZ.AND P0, PT, R18, -INF , PT ;  /* 0xff8000001200780b */ /* 0x000fc80003f1d000 */
[----:B------:R-:W-:Y:S02]  /*1cd0*/  FSEL R18, R18, RZ, P0 ;  /* 0x000000ff12127208 */ /* 0x000fe40000000000 */
[----:B------:R-:W-:-:S03]  /*1ce0*/  ISETP.NE.U32.AND P0, PT, R17, 0x1, PT ;  /* 0x000000011100780c */ /* 0x000fc60003f05070 */
[----:B------:R-:W-:Y:S01]  /*1cf0*/  FADD.FTZ R22, -R18, R29 ;  /* 0x0000001d12167221 */ /* 0x000fe20000010100 */
[----:B------:R-:W-:-:S03]  /*1d00*/  ISETP.GT.OR P0, PT, R4, 0x1f, !P0 ;  /* 0x0000001f0400780c */ /* 0x000fc60004704670 */
[----:B------:R-:W-:-:S06]  /*1d10*/  FMUL.FTZ R22, R22, 1.4426950216293334961 ;  /* 0x3fb8aa3b16167820 */ /* 0x000fcc0000410000 */
[----:B------:R-:W0:Y:S02]  /*1d20*/  MUFU.EX2 R22, R22 ;  /* 0x0000001600167308 */ /* 0x000e240000000800 */
[----:B0-----:R-:W0:Y:S02]  /*1d30*/  SHFL.BFLY PT, R5, R22, 0x1, 0x1f ;  /* 0x0c201f0016057f89 */ /* 0x001e2400000e0000 */
[----:B0-----:R-:W-:-:S05]  /*1d40*/  FADD.FTZ R5, R22, R5 ;  /* 0x0000000516057221 */ /* 0x001fca0000010000 */
[----:B------:R-:W-:-:S13]  /*1d50*/  FSETP.NE.FTZ.AND P2, PT, R5, RZ, PT ;  /* 0x000000ff0500720b */ /* 0x000fda0003f55000 */
        /* <DEDUP_REMOVED lines=41> */
[----:B------:R-:W-:Y:S05]  /*1ff0*/  CALL.REL.NOINC `($__internal_13_$__cuda_sm20_div_s64) ;  /* 0x00002d3000007944 */ /* 0x000fea0003c00000 */
[-C--:B------:R-:W-:Y:S02]  /*2000*/  IADD3 R17, P0, RZ, -R18.reuse, RZ ;  /* 0x80000012ff117210 */ /* 0x080fe40007f1e0ff */
[----:B------:R-:W-:Y:S02]  /*2010*/  MOV R40, R18 ;  /* 0x0000001200287202 */ /* 0x000fe40000000f00 */
[----:B------:R-:W-:Y:S01]  /*2020*/  IADD3.X R5, RZ, ~R19, RZ, P0, !PT ;  /* 0x80000013ff057210 */ /* 0x000fe200007fe4ff */
[----:B------:R-:W-:Y:S01]  /*2030*/  IMAD.WIDE.U32 R32, R36, R17, R32 ;  /* 0x0000001124207225 */ /* 0x000fe200078e0020 */
[----:B------:R-:W-:-:S03]  /*2040*/  MOV R41, R19 ;  /* 0x0000001300297202 */ /* 0x000fc60000000f00 */
[----:B------:R-:W-:Y:S01]  /*2050*/  IMAD R5, R5, R36, RZ ;  /* 0x0000002405057224 */ /* 0x000fe200078e02ff */
[----:B------:R-:W-:-:S03]  /*2060*/  MOV R30, R32 ;  /* 0x00000020001e7202 */ /* 0x000fc60000000f00 */
[----:B------:R-:W-:-:S05]  /*2070*/  IMAD R5, R4, R17, R5 ;  /* 0x0000001104057224 */ /* 0x000fca00078e0205 */
[----:B------:R-:W-:Y:S01]  /*2080*/  IADD3 R21, R33, R5, RZ ;  /* 0x0000000521157210 */ /* 0x000fe20007ffe0ff */
[----:B------:R-:W-:Y:S05]  /*2090*/  BRA `(.L_x_641) ;  /* 0x0000016000007947 */ /* 0x000fea0003800000 */
.L_x_640:
        /* <DEDUP_REMOVED lines=22> */
.L_x_641:
[----:B------:R-:W-:Y:S05]  /*2200*/  BSYNC B0 ;  /* 0x0000000000007941 */ /* 0x000fea0003800000 */
.L_x_639:
        /* <DEDUP_REMOVED lines=8> */
[----:B------:R-:W-:Y:S05]  /*2290*/  CALL.REL.NOINC `($__internal_13_$__cuda_sm20_div_s64) ;  /* 0x00002a9000007944 */ /* 0x000fea0003c00000 */
[----:B------:R-:W-:Y:S01]  /*22a0*/  IADD3 R5, P0, RZ, -R18, RZ ;  /* 0x80000012ff057210 */ /* 0x000fe20007f1e0ff */
[----:B------:R-:W-:Y:S01]  /*22b0*/  IMAD.MOV.U32 R33, RZ, RZ, R19 ;  /* 0x000000ffff217224 */ /* 0x000fe200078e0013 */
[----:B------:R-:W-:Y:S02]  /*22c0*/  MOV R20, R30 ;  /* 0x0000001e00147202 */ /* 0x000fe40000000f00 */
[----:B------:R-:W-:Y:S02]  /*22d0*/  IADD3.X R4, RZ, ~R19, RZ, P0, !PT ;  /* 0x80000013ff047210 */ /* 0x000fe400007fe4ff */
[----:B------:R-:W-:Y:S01]  /*22e0*/  MOV R32, R18 ;  /* 0x0000001200207202 */ /* 0x000fe20000000f00 */
[----:B------:R-:W-:-:S04]  /*22f0*/  IMAD.WIDE.U32 R20, R5, UR6, R20 ;  /* 0x0000000605147c25 */ /* 0x000fc8000f8e0014 */
[----:B------:R-:W-:Y:S01]  /*2300*/  IMAD R4, R4, UR6, RZ ;  /* 0x0000000604047c24 */ /* 0x000fe2000f8e02ff */
[----:B------:R-:W-:-:S03]  /*2310*/  MOV R30, R20 ;  /* 0x00000014001e7202 */ /* 0x000fc60000000f00 */
[----:B------:R-:W-:-:S04]  /*2320*/  IMAD R4, R5, UR5, R4 ;  /* 0x0000000505047c24 */ /* 0x000fc8000f8e0204 */
[----:B------:R-:W-:Y:S01]  /*2330*/  IMAD.IADD R6, R21, 0x1, R4 ;  /* 0x0000000115067824 */ /* 0x000fe200078e0204 */
[----:B------:R-:W-:Y:S05]  /*2340*/  BRA `(.L_x_644) ;  /* 0x0000016000007947 */ /* 0x000fea0003800000 */
.L_x_643:
[----:B------:R-:W0:Y:S01]  /*2350*/  I2F.U32.RP R6, UR6 ;  /* 0x0000000600067d06 */ /* 0x000e220008209000 */
[----:B------:R-:W-:Y:S01]  /*2360*/  ISETP.NE.U32.AND P0, PT, RZ, UR6, PT ;  /* 0x00000006ff007c0c */ /* 0x000fe2000bf05070 */
[----:B------:R-:W-:-:S06]  /*2370*/  IMAD.MOV.U32 R33, RZ, RZ, RZ ;  /* 0x000000ffff217224 */ /* 0x000fcc00078e00ff */
[----:B0-----:R-:W0:Y:S02]  /*2380*/  MUFU.RCP R18, R6 ;  /* 0x0000000600127308 */ /* 0x001e240000001000 */
[----:B0-----:R-:W-:Y:S01]  /*2390*/  IADD3 R18, R18, 0xffffffe, RZ ;  /* 0x0ffffffe12127810 */ /* 0x001fe20007ffe0ff */
[----:B------:R-:W-:-:S05]  /*23a0*/  HFMA2.MMA R6, -RZ, RZ, 0, 0 ;  /* 0x00000000ff067435 */ /* 0x000fca00000001ff */
[----:B------:R-:W0:Y:S02]  /*23b0*/  F2I.FTZ.U32.TRUNC.NTZ R19, R18 ;  /* 0x0000001200137305 */ /* 0x000e24000021f000 */
[----:B0-----:R-:W-:Y:S02]  /*23c0*/  IMAD.MOV R4, RZ, RZ, -R19 ;  /* 0x000000ffff047224 */ /* 0x001fe400078e0a13 */
[----:B------:R-:W-:Y:S02]  /*23d0*/  IMAD.MOV.U32 R18, RZ, RZ, RZ ;  /* 0x000000ffff127224 */ /* 0x000fe400078e00ff */
[----:B------:R-:W-:-:S04]  /*23e0*/  IMAD R4, R4, UR6, RZ ;  /* 0x0000000604047c24 */ /* 0x000fc8000f8e02ff */
[----:B------:R-:W-:-:S06]  /*23f0*/  IMAD.HI.U32 R19, R19, R4, R18 ;  /* 0x0000000413137227 */ /* 0x000fcc00078e0012 */
        /* <DEDUP_REMOVED lines=11> */
.L_x_644:
[----:B------:R-:W-:Y:S05]  /*24b0*/  BSYNC B0 ;  /* 0x0000000000007941 */ /* 0x000fea0003800000 */
.L_x_642:
[----:B------:R-:W-:Y:S01]  /*24c0*/  LOP3.LUT R4, R33, R3, RZ, 0xfc, !PT ;  /* 0x0000000321047212 */ /* 0x000fe200078efcff */
[----:B------:R-:W-:Y:S01]  /*24d0*/  IMAD.MOV.U32 R23, RZ, RZ, c[0x0][0x210] ;  /* 0x00008400ff177624 */ /* 0x000fe200078e00ff */
[----:B------:R-:W-:Y:S02]  /*24e0*/  BSSY B0, `(.L_x_645) ;  /* 0x000002a000007945 */ /* 0x000fe40003800000 */
[----:B------:R-:W-:Y:S01]  /*24f0*/  ISETP.NE.U32.AND P0, PT, R4, RZ, PT ;  /* 0x000000ff0400720c */ /* 0x000fe20003f05070 */
[C---:B------:R-:W-:Y:S01]  /*2500*/  IMAD R5, R23.reuse, c[0x0][0x214], RZ ;  /* 0x0000850017057a24 */ /* 0x040fe200078e02ff */
[----:B------:R-:W-:-:S11]  /*2510*/  SEL R23, R23, 0x1, P1 ;  /* 0x0000000117177807 */ /* 0x000fd60000800000 */
[----:B------:R-:W-:Y:S05]  /*2520*/  @!P0 BRA `(.L_x_646) ;  /* 0x000000f000008947 */ /* 0x000fea0003800000 */
[----:B------:R-:W-:Y:S01]  /*2530*/  IMAD.MOV.U32 R28, RZ, RZ, R32 ;  /* 0x000000ffff1c7224 */ /* 0x000fe200078e0020 */
[----:B------:R-:W-:Y:S01]  /*2540*/  MOV R24, R31 ;  /* 0x0000001f00187202 */ /* 0x000fe20000000f00 */
[----:B------:R-:W-:Y:S01]  /*2550*/  IMAD.MOV.U32 R21, RZ, RZ, R33 ;  /* 0x000000ffff157224 */ /* 0x000fe200078e0021 */
[----:B------:R-:W-:Y:S02]  /*2560*/  MOV R4, R3 ;  /* 0x0000000300047202 */ /* 0x000fe40000000f00 */
[----:B------:R-:W-:Y:S02]  /*2570*/  MOV R22, 0x2590 ;  /* 0x0000259000167802 */ /* 0x000fe40000000f00 */
[----:B------:R-:W-:Y:S05]  /*2580*/  CALL.REL.NOINC `($__internal_13_$__cuda_sm20_div_s64) ;  /* 0x000027a000007944 */ /* 0x000fea0003c00000 */
        /* <DEDUP_REMOVED lines=9> */
.L_x_646:
        /* <DEDUP_REMOVED lines=22> */
.L_x_647:
[----:B------:R-:W-:Y:S05]  /*2780*/  BSYNC B0 ;  /* 0x0000000000007941 */ /* 0x000fea0003800000 */
.L_x_645:
[-C--:B------:R-:W-:Y:S01]  /*2790*/  IMAD R3, R35, R16.reuse, RZ ;  /* 0x0000001023037224 */ /* 0x080fe200078e02ff */
[----:B------:R-:W-:Y:S01]  /*27a0*/  ULDC.U8 UR9, c[0x0][0x329] ;  /* 0x0000ca4000097ab9 */ /* 0x000fe20000000000 */
[C---:B------:R-:W-:Y:S01]  /*27b0*/  IMAD.WIDE.U32 R32, R34.reuse, R16, RZ ;  /* 0x0000001022207225 */ /* 0x040fe200078e00ff */
[----:B------:R-:W-:Y:S01]  /*27c0*/  UISETP.NE.AND UP0, UPT, UR9, URZ, UPT ;  /* 0x0000003f0900728c */ /* 0x000fe2000bf05270 */
[----:B------:R-:W-:Y:S01]  /*27d0*/  SHF.R.S32.HI R17, RZ, 0x1f, R23 ;  /* 0x0000001fff117819 */ /* 0x000fe20000011417 */
[----:B------:R-:W-:Y:S01]  /*27e0*/  ULDC UR4, c[0x0][0x214] ;  /* 0x0000850000047ab9 */ /* 0x000fe20000000800 */
[----:B------:R-:W-:Y:S01]  /*27f0*/  IMAD R3, R34, R15, R3 ;  /* 0x0000000f22037224 */ /* 0x000fe200078e0203 */
[----:B------:R-:W-:Y:S01]  /*2800*/  USEL UR4, UR4, 0x1, !UP0 ;  /* 0x0000000104047887 */ /* 0x000fe2000c000000 */
[----:B------:R-:W-:Y:S01]  /*2810*/  IMAD R21, R4, R5, RZ ;  /* 0x0000000504157224 */ /* 0x000fe200078e02ff */
[----:B------:R-:W-:Y:S01]  /*2820*/  BSSY B0, `(.L_x_648) ;  /* 0x000003f000007945 */ /* 0x000fe20003800000 */
[----:B------:R-:W-:Y:S01]  /*2830*/  IMAD R6, R6, R23, RZ ;  /* 0x0000001706067224 */ /* 0x000fe200078e02ff */
[----:B------:R-:W-:Y:S01]  /*2840*/  IADD3 R3, R33, R3, RZ ;  /* 0x0000000321037210 */ /* 0x000fe20007ffe0ff */
[----:B------:R-:W-:Y:S01]  /*2850*/  USHF.R.S32.HI UR9, URZ, 0x1f, UR4 ;  /* 0x0000001f3f097899 */ /* 0x000fe20008011404 */
[----:B------:R-:W-:-:S02]  /*2860*/  IMAD R19, R19, UR4, RZ ;  /* 0x0000000413137c24 */ /* 0x000fc4000f8e02ff */
[----:B------:R-:W-:Y:S02]  /*2870*/  IMAD R17, R17, R30, R6 ;  /* 0x0000001e11117224 */ /* 0x000fe400078e0206 */
[----:B------:R-:W-:Y:S01]  /*2880*/  IMAD R20, R3, R14, RZ ;  /* 0x0000000e03147224 */ /* 0x000fe200078e02ff */
[----:B------:R-:W-:Y:S01]  /*2890*/  SHF.R.S32.HI R3, RZ, 0x1f, R5 ;  /* 0x0000001fff037819 */ /* 0x000fe20000011405 */
[----:B------:R-:W-:-:S04]  /*28a0*/  IMAD.WIDE.U32 R30, R30, R23, RZ ;  /* 0x000000171e1e7225 */ /* 0x000fc800078e00ff */
[----:B------:R-:W-:Y:S02]  /*28b0*/  IMAD R25, R13, R32, R20 ;  /* 0x000000200d197224 */ /* 0x000fe400078e0214 */
[----:B------:R-:W-:-:S04]  /*28c0*/  IMAD.WIDE.U32 R32, R32, R14, RZ ;  /* 0x0000000e20207225 */ /* 0x000fc800078e00ff */
[----:B------:R-:W-:Y:S01]  /*28d0*/  IMAD R21, R3, R36, R21 ;  /* 0x0000002403157224 */ /* 0x000fe200078e0215 */
[----:B------:R-:W-:Y:S01]  /*28e0*/  IADD3 R4, R33, R25, RZ ;  /* 0x0000001921047210 */ /* 0x000fe20007ffe0ff */
[----:B------:R-:W-:-:S03]  /*28f0*/  IMAD.WIDE.U32 R36, R36, R5, RZ ;  /* 0x0000000524247225 */ /* 0x000fc600078e00ff */
[----:B------:R-:W-:Y:S01]  /*2900*/  LOP3.LUT R3, R41, R4, RZ, 0xfc, !PT ;  /* 0x0000000429037212 */ /* 0x000fe200078efcff */
[C---:B------:R-:W-:Y:S01]  /*2910*/  IMAD R19, R18.reuse, UR9, R19 ;  /* 0x0000000912137c24 */ /* 0x040fe2000f8e0213 */
[----:B------:R-:W-:Y:S01]  /*2920*/  IADD3 R6, R37, R21, RZ ;  /* 0x0000001525067210 */ /* 0x000fe20007ffe0ff */
[----:B------:R-:W-:Y:S01]  /*2930*/  IMAD.WIDE.U32 R34, R18, UR4, RZ ;  /* 0x0000000412227c25 */ /* 0x000fe2000f8e00ff */
[----:B------:R-:W-:-:S03]  /*2940*/  ISETP.NE.U32.AND P0, PT, R3, RZ, PT ;  /* 0x000000ff0300720c */ /* 0x000fc60003f05070 */
[----:B------:R-:W-:Y:S01]  /*2950*/  IMAD R3, R0, R5, RZ ;  /* 0x0000000500037224 */ /* 0x000fe200078e02ff */
[----:B------:R-:W-:Y:S01]  /*2960*/  IADD3 R0, R31, R17, RZ ;  /* 0x000000111f007210 */ /* 0x000fe20007ffe0ff */
[----:B------:R-:W-:Y:S01]  /*2970*/  IMAD R2, R2, R5, RZ ;  /* 0x0000000502027224 */ /* 0x000fe200078e02ff */
[----:B------:R-:W-:-:S07]  /*2980*/  IADD3 R5, R35, R19, RZ ;  /* 0x0000001323057210 */ /* 0x000fce0007ffe0ff */
[----:B------:R-:W-:Y:S05]  /*2990*/  @!P0 BRA `(.L_x_649) ;  /* 0x0000010000008947 */ /* 0x000fea0003800000 */
[----:B------:R-:W-:Y:S01]  /*29a0*/  IMAD.MOV.U32 R28, RZ, RZ, R40 ;  /* 0x000000ffff1c7224 */ /* 0x000fe200078e0028 */
[----:B------:R-:W-:Y:S01]  /*29b0*/  MOV R21, R41 ;  /* 0x0000002900157202 */ /* 0x000fe20000000f00 */
[----:B------:R-:W-:Y:S01]  /*29c0*/  IMAD.MOV.U32 R24, RZ, RZ, R32 ;  /* 0x000000ffff187224 */ /* 0x000fe200078e0020 */
[----:B------:R-:W-:Y:S02]  /*29d0*/  MOV R22, 0x29f0 ;  /* 0x000029f000167802 */ /* 0x000fe40000000f00 */
[----:B------:R-:W-:Y:S05]  /*29e0*/  CALL.REL.NOINC `($__internal_13_$__cuda_sm20_div_s64) ;  /* 0x0000234000007944 */ /* 0x000fea0003c00000 */
[----:B------:R-:W-:Y:S02]  /*29f0*/  IADD3 R21, P0, RZ, -R18, RZ ;  /* 0x80000012ff157210 */ /* 0x000fe40007f1e0ff */
[----:B------:R-:W-:Y:S02]  /*2a00*/  MOV R24, R40 ;  /* 0x0000002800187202 */ /* 0x000fe40000000f00 */
[----:B------:R-:W-:Y:S02]  /*2a10*/  IADD3.X R17, RZ, ~R19, RZ, P0, !PT ;  /* 0x80000013ff117210 */ /* 0x000fe400007fe4ff */
[----:B------:R-:W-:Y:S01]  /*2a20*/  MOV R25, R41 ;  /* 0x0000002900197202 */ /* 0x000fe20000000f00 */
[----:B------:R-:W-:Y:S01]  /*2a30*/  IMAD.MOV.U32 R41, RZ, RZ, R19 ;  /* 0x000000ffff297224 */ /* 0x000fe200078e0013 */
[----:B------:R-:W-:Y:S01]  /*2a40*/  MOV R40, R18 ;  /* 0x0000001200287202 */ /* 0x000fe20000000f00 */
[----:B------:R-:W-:-:S02]  /*2a50*/  IMAD R17, R17, R32, RZ ;  /* 0x0000002011117224 */ /* 0x000fc400078e02ff */
[----:B------:R-:W-:-:S04]  /*2a60*/  IMAD.WIDE.U32 R32, R21, R32, R24 ;  /* 0x0000002015207225 */ /* 0x000fc800078e0018 */
[----:B------:R-:W-:-:S04]  /*2a70*/  IMAD R17, R4, R21, R17 ;  /* 0x0000001504117224 */ /* 0x000fc800078e0211 */
[----:B------:R-:W-:Y:S01]  /*2a80*/  IMAD.IADD R21, R33, 0x1, R17 ;  /* 0x0000000121157824 */ /* 0x000fe200078e0211 */
[----:B------:R-:W-:Y:S05]  /*2a90*/  BRA `(.L_x_650) ;  /* 0x0000017000007947 */ /* 0x000fea0003800000 */
.L_x_649:
        /* <DEDUP_REMOVED lines=22> */
[----:B------:R-:W-:Y:S02]  /*2c00*/  MOV R40, R4 ;  /* 0x0000000400287202 */ /* 0x000fe40000000f00 */
.L_x_650:
[----:B------:R-:W-:Y:S05]  /*2c10*/  BSYNC B0 ;  /* 0x0000000000007941 */ /* 0x000fea0003800000 */
.L_x_648:
        /* <DEDUP_REMOVED lines=8> */
[----:B------:R-:W-:Y:S05]  /*2ca0*/  CALL.REL.NOINC `($__internal_13_$__cuda_sm20_div_s64) ;  /* 0x0000208000007944 */ /* 0x000fea0003c00000 */
[----:B------:R-:W-:Y:S01]  /*2cb0*/  IADD3 R4, P0, RZ, -R18, RZ ;  /* 0x80000012ff047210 */ /* 0x000fe20007f1e0ff */
[----:B------:R-:W-:Y:S01]  /*2cc0*/  IMAD.MOV.U32 R33, RZ, RZ, R19 ;  /* 0x000000ffff217224 */ /* 0x000fe200078e0013 */
[----:B------:R-:W-:Y:S02]  /*2cd0*/  MOV R20, R32 ;  /* 0x0000002000147202 */ /* 0x000fe40000000f00 */
[----:B------:R-:W-:Y:S02]  /*2ce0*/  IADD3.X R17, RZ, ~R19, RZ, P0, !PT ;  /* 0x80000013ff117210 */ /* 0x000fe400007fe4ff */
[----:B------:R-:W-:Y:S01]  /*2cf0*/  MOV R32, R18 ;  /* 0x0000001200207202 */ /* 0x000fe20000000f00 */
[----:B------:R-:W-:-:S04]  /*2d00*/  IMAD.WIDE.U32 R20, R16, R4, R20 ;  /* 0x0000000410147225 */ /* 0x000fc800078e0014 */
[----:B------:R-:W-:Y:S01]  /*2d10*/  IMAD R17, R17, R16, RZ ;  /* 0x0000001011117224 */ /* 0x000fe200078e02ff */
[----:B------:R-:W-:-:S03]  /*2d20*/  MOV R16, R20 ;  /* 0x0000001400107202 */ /* 0x000fc60000000f00 */
[----:B------:R-:W-:-:S04]  /*2d30*/  IMAD R15, R15, R4, R17 ;  /* 0x000000040f0f7224 */ /* 0x000fc800078e0211 */
[----:B------:R-:W-:Y:S01]  /*2d40*/  IMAD.IADD R15, R21, 0x1, R15 ;  /* 0x00000001150f7824 */ /* 0x000fe200078e020f */
[----:B------:R-:W-:Y:S05]  /*2d50*/  BRA `(.L_x_653) ;  /* 0x0000017000007947 */ /* 0x000fea0003800000 */
.L_x_652:
        /* <DEDUP_REMOVED lines=23> */
.L_x_653:
[----:B------:R-:W-:Y:S05]  /*2ed0*/  BSYNC B0 ;  /* 0x0000000000007941 */ /* 0x000fea0003800000 */
.L_x_651:
        /* <DEDUP_REMOVED lines=20> */
.L_x_655:
        /* <DEDUP_REMOVED lines=23> */
.L_x_656:
[----:B------:R-:W-:Y:S05]  /*3190*/  BSYNC B0 ;  /* 0x0000000000007941 */ /* 0x000fea0003800000 */
.L_x_654:
        /* <DEDUP_REMOVED lines=9> */
[----:B------:R-:W-:Y:S01]  /*3230*/  IMAD R17, R4, R18, R17 ;  /* 0x0000001204117224 */ /* 0x000fe200078e0211 */
[----:B------:R-:W-:Y:S01]  /*3240*/  SHF.R.S32.HI R19, RZ, 0x1f, R44 ;  /* 0x0000001fff137819 */ /* 0x000fe2000001142c */
[----:B------:R-:W-:-:S02]  /*3250*/  IMAD R4, R15, R44, RZ ;  /* 0x0000002c0f047224 */ /* 0x000fc400078e02ff */
[----:B------:R-:W-:Y:S02]  /*3260*/  IMAD R13, R21, R14, R13 ;  /* 0x0000000e150d7224 */ /* 0x000fe400078e020d */
[----:B------:R-:W-:-:S04]  /*3270*/  IMAD.WIDE.U32 R14, R14, R2, RZ ;  /* 0x000000020e0e7225 */ /* 0x000fc800078e00ff */
[----:B------:R-:W-:Y:S01]  /*3280*/  IMAD R19, R19, R16, R4 ;  /* 0x0000001013137224 */ /* 0x000fe200078e0204 */
[----:B------:R-:W-:Y:S01]  /*3290*/  IADD3 R8, R15, R13, RZ ;  /* 0x0000000d0f087210 */ /* 0x000fe20007ffe0ff */
        /* <DEDUP_REMOVED lines=9> */
[----:B------:R-:W-:Y:S05]  /*3330*/  CALL.REL.NOINC `($__internal_13_$__cuda_sm20_div_s64) ;  /* 0x000019f000007944 */ /* 0x000fea0003c00000 */
[----:B------:R-:W-:Y:S01]  /*3340*/  IADD3 R4, P0, RZ, -R18, RZ ;  /* 0x80000012ff047210 */ /* 0x000fe20007f1e0ff */
[----:B------:R-:W-:Y:S01]  /*3350*/  IMAD.MOV.U32 R21, RZ, RZ, R41 ;  /* 0x000000ffff157224 */ /* 0x000fe200078e0029 */
[----:B------:R-:W-:Y:S02]  /*3360*/  MOV R20, R40 ;  /* 0x0000002800147202 */ /* 0x000fe40000000f00 */
[----:B------:R-:W-:-:S02]  /*3370*/  IADD3.X R17, RZ, ~R19, RZ, P0, !PT ;  /* 0x80000013ff117210 */ /* 0x000fc400007fe4ff */
        /* <DEDUP_REMOVED lines=8> */
.L_x_658:
        /* <DEDUP_REMOVED lines=23> */
.L_x_659:
[----:B------:R-:W-:Y:S05]  /*3570*/  BSYNC B0 ;  /* 0x0000000000007941 */ /* 0x000fea0003800000 */
.L_x_657:
        /* <DEDUP_REMOVED lines=29> */
.L_x_661:
        /* <DEDUP_REMOVED lines=23> */
.L_x_662:
[----:B------:R-:W-:Y:S05]  /*38c0*/  BSYNC B0 ;  /* 0x0000000000007941 */ /* 0x000fea0003800000 */
.L_x_660:
        /* <DEDUP_REMOVED lines=20> */
.L_x_638:
[----:B------:R-:W-:-:S04]  /*3a10*/  LEA R2, P0, R32, c[0x0][0x200], 0x2 ;  /* 0x0000800020027a11 */ /* 0x000fc800078010ff */
[----:B------:R-:W-:-:S05]  /*3a20*/  LEA.HI.X R3, R32, c[0x0][0x204], R33, 0x2, P0 ;  /* 0x0000810020037a11 */ /* 0x000fca00000f1421 */
[----:B------:R0:W-:Y:S04]  /*3a30*/  STG.E [R2.64], R26 ;  /* 0x0000001a02007986 */ /* 0x0001e8000c10190c */
.L_x_637:
[----:B------:R-:W-:Y:S05]  /*3a40*/  BSYNC B1 ;  /* 0x0000000000017941 */ /* 0x000fea0003800000 */
.L_x_636:
[----:B------:R-:W1:Y:S01]  /*3a50*/  S2R R0, SR_TID.X ;  /* 0x0000000000007919 */ /* 0x000e620000002100 */
[----:B------:R-:W-:Y:S01]  /*3a60*/  IMAD.MOV.U32 R15, RZ, RZ, c[0x0][0x314] ;  /* 0x0000c500ff0f7624 */ /* 0x000fe200078e00ff */
[----:B------:R-:W-:Y:S01]  /*3a70*/  CS2R R6, SRZ ;  /* 0x0000000000067805 */ /* 0x000fe2000001ff00 */
[----:B------:R-:W-:Y:S01]  /*3a80*/  CS2R R10, SRZ ;  /* 0x00000000000a7805 */ /* 0x000fe2000001ff00 */
[----:B------:R-:W-:Y:S01]  /*3a90*/  IMAD.MOV.U32 R12, RZ, RZ, RZ ;  /* 0x000000ffff0c7224 */ /* 0x000fe200078e00ff */
[----:B01----:R-:W-:-:S04]  /*3aa0*/  LEA.HI R3, R0, R0, RZ, 0x1 ;  /* 0x0000000000037211 */ /* 0x003fc800078f08ff */
[----:B------:R-:W-:-:S05]  /*3ab0*/  LOP3.LUT R5, R3, 0xfffffffe, RZ, 0xc0, !PT ;  /* 0xfffffffe03057812 */ /* 0x000fca00078ec0ff */
[----:B------:R-:W-:Y:S01]  /*3ac0*/  IMAD.IADD R2, R0, 0x1, -R5 ;  /* 0x0000000100027824 */ /* 0x000fe200078e0a05 */
[----:B------:R-:W-:-:S04]  /*3ad0*/  SHF.R.S32.HI R5, RZ, 0x1f, R0 ;  /* 0x0000001fff057819 */ /* 0x000fc80000011400 */
[----:B------:R-:W-:Y:S02]  /*3ae0*/  ISETP.GE.AND P0, PT, R2, c[0x0][0x314], PT ;  /* 0x0000c50002007a0c */ /* 0x000fe40003f06270 */
[----:B------:R-:W-:Y:S02]  /*3af0*/  LEA.HI R28, R5, R0, RZ, 0x3 ;  /* 0x00000000051c7211 */ /* 0x000fe400078f18ff */
[----:B------:R-:W-:Y:S01]  /*3b00*/  ISETP.GT.OR P0, PT, R0, 0x1f, P0 ;  /* 0x0000001f0000780c */ /* 0x000fe20000704670 */
[----:B------:R-:W-:-:S12]  /*3b10*/  CS2R R4, SRZ ;  /* 0x0000000000047805 */ /* 0x000fd8000001ff00 */
[----:B------:R-:W-:Y:S01]  /*3b20*/  @!P0 FADD.FTZ R8, -R26, R29 ;  /* 0x0000001d1a088221 */ /* 0x000fe20000010100 */
[----:B------:R-:W-:Y:S01]  /*3b30*/  LOP3.LUT R29, R28, 0x3ffffff8, RZ, 0xc0, !PT ;  /* 0x3ffffff81c1d7812 */ /* 0x000fe200078ec0ff */
[----:B------:R-:W-:Y:S01]  /*3b40*/  @!P0 IMAD.SHL.U32 R3, R3, 0x2, RZ ;  /* 0x0000000203038824 */ /* 0x000fe200078e00ff */
[----:B------:R-:W-:Y:S01]  /*3b50*/  SHF.R.S32.HI R28, RZ, 0x3, R28 ;  /* 0x00000003ff1c7819 */ /* 0x000fe2000001141c */
[----:B------:R-:W-:Y:S02]  /*3b60*/  @!P0 FMUL.FTZ R8, R8, 1.4426950216293334961 ;  /* 0x3fb8aa3b08088820 */ /* 0x000fe40000410000 */
[----:B------:R-:W-:Y:S01]  /*3b70*/  IMAD.IADD R29, R0, 0x1, -R29 ;  /* 0x00000001001d7824 */ /* 0x000fe200078e0a1d */
[----:B------:R-:W-:Y:S01]  /*3b80*/  @!P0 LOP3.LUT R3, R3, 0xfffffffc, RZ, 0xc0, !PT ;  /* 0xfffffffc03038812 */ /* 0x000fe200078ec0ff */
[----:B------:R-:W-:Y:S02]  /*3b90*/  IMAD.MOV.U32 R0, RZ, RZ, RZ ;  /* 0x000000ffff007224 */ /* 0x000fe400078e00ff */
[----:B------:R-:W0:Y:S01]  /*3ba0*/  @!P0 MUFU.EX2 R8, R8 ;  /* 0x0000000800088308 */ /* 0x000e220000000800 */
[----:B------:R-:W-:-:S02]  /*3bb0*/  IMAD.SHL.U32 R29, R29, 0x4, RZ ;  /* 0x000000041d1d7824 */ /* 0x000fc400078e00ff */
[----:B------:R-:W-:Y:S02]  /*3bc0*/  @!P0 IMAD R9, R2, 0x44, R3 ;  /* 0x0000004402098824 */ /* 0x000fe400078e0203 */
[----:B------:R-:W-:-:S03]  /*3bd0*/  CS2R R2, SRZ ;  /* 0x0000000000027805 */ /* 0x000fc6000001ff00 */
        /* <DEDUP_REMOVED lines=34> */
.L_x_665:
        /* <DEDUP_REMOVED lines=77> */
.L_x_664:
        /* <DEDUP_REMOVED lines=47> */
.L_x_666:
        /* <DEDUP_REMOVED lines=10> */
.L_x_668:
[----:B------:R-:W-:Y:S05]  /*4660*/  BSYNC B0 ;  /* 0x0000000000007941 */ /* 0x000fea0003800000 */
.L_x_667:
        /* <DEDUP_REMOVED lines=13> */
.L_x_663:
        /* <DEDUP_REMOVED lines=95> */
        .weak           $__internal_13_$__cuda_sm20_div_s64
        .type           $__internal_13_$__cuda_sm20_div_s64,@function
        .size           $__internal_13_$__cuda_sm20_div_s64,(.L_x_6273 - $__internal_13_$__cuda_sm20_div_s64)
$__internal_13_$__cuda_sm20_div_s64:
        /* <DEDUP_REMOVED lines=83> */
[----:B------:R-:W-:Y:S06]  /*5260*/  RET.REL.NODEC R38 `(_ZN5flash32flash_fwd_splitkv_combine_kernelI23Flash_fwd_kernel_traitsILi96ELi64ELi128ELi4ELb0ELb0EN7cutlass10bfloat16_tE19Flash_kernel_traitsILi96ELi64ELi128ELi4ES3_EELi16ELi1ELb1EEEvNS_16Flash_fwd_paramsE) ;  /* 0xffffad9026007950 */ /* 0x000fec0003c3ffff */
.L_x_669:
        /* <DEDUP_REMOVED lines=9> */
.L_x_6273:


//--------------------- .text._ZN5flash24flash_fwd_splitkv_kernelI23Flash_fwd_kernel_traitsILi96ELi64ELi128ELi4ELb0ELb0EN7cutlass10bfloat16_tE19Flash_kernel_traitsILi96ELi64ELi128ELi4ES3_EELb1ELb0ELb0ELb0ELb0ELb0ELb0ELb0EEEvNS_16Flash_fwd_paramsE --------------------------
	.section	.text._ZN5flash24flash_fwd_splitkv_kernelI23Flash_fwd_kernel_traitsILi96ELi64ELi128ELi4ELb0ELb0EN7cutlass10bfloat16_tE19Flash_kernel_traitsILi96ELi64ELi128ELi4ES3_EELb1ELb0ELb0ELb0ELb0ELb0ELb0ELb0EEEvNS_16Flash_fwd_paramsE,"ax",@progbits
	.sectioninfo	@"SHI_REGISTERS=219"
	.align	128
        .global         _ZN5flash24flash_fwd_splitkv_kernelI23Flash_fwd_kernel_traitsILi96ELi64ELi128ELi4ELb0ELb0EN7cutlass10bfloat16_tE19Flash_kernel_traitsILi96ELi64ELi128ELi4ES3_EELb1ELb0ELb0ELb0ELb0ELb0ELb0ELb0EEEvNS_16Flash_fwd_paramsE
        .type           _ZN5flash24flash_fwd_splitkv_kernelI23Flash_fwd_kernel_traitsILi96ELi64ELi128ELi4ELb0ELb0EN7cutlass10bfloat16_tE19Flash_kernel_traitsILi96ELi64ELi128ELi4ES3_EELb1ELb0ELb0ELb0ELb0ELb0ELb0ELb0EEEvNS_16Flash_fwd_paramsE,@function
        .size           _ZN5flash24flash_fwd_splitkv_kernelI23Flash_fwd_kernel_traitsILi96ELi64ELi128ELi4ELb0ELb0EN7cutlass10bfloat16_tE19Flash_kernel_traitsILi96ELi64ELi128ELi4ES3_EELb1ELb0ELb0ELb0ELb0ELb0ELb0ELb0EEEvNS_16Flash_fwd_paramsE,(.L_x_6318 - _ZN5flash24flash_fwd_splitkv_kernelI23Flash_fwd_kernel_traitsILi96ELi64ELi128ELi4ELb0ELb0EN7cutlass10bfloat16_tE19Flash_kernel_traitsILi96ELi64ELi128ELi4ES3_EELb1ELb0ELb0ELb0ELb0ELb0ELb0ELb0EEEvNS_16Flash_fwd_paramsE)
        .other          _ZN5flash24flash_fwd_splitkv_kernelI23Flash_fwd_kernel_traitsILi96ELi64ELi128ELi4ELb0ELb0EN7cutlass10bfloat16_tE19Flash_kernel_traitsILi96ELi64ELi128ELi4ES3_EELb1ELb0ELb0ELb0ELb0ELb0ELb0ELb0EEEvNS_16Flash_fwd_paramsE,@"STO_CUDA_ENTRY STV_DEFAULT"
_ZN5flash24flash_fwd_splitkv_kernelI23Flash_fwd_kernel_traitsILi96ELi64ELi128ELi4ELb0ELb0EN7cutlass10bfloat16_tE19Flash_kernel_traitsILi96ELi64ELi128ELi4ES3_EELb1ELb0ELb0ELb0ELb0ELb0ELb0ELb0EEEvNS_16Flash_fwd_paramsE:
.text._ZN5flash24flash_fwd_splitkv_kernelI23Flash_fwd_kernel_traitsILi96ELi64ELi128ELi4ELb0ELb0EN7cutlass10bfloat16_tE19Flash_kernel_traitsILi96ELi64ELi128ELi4ES3_EELb1ELb0ELb0ELb0ELb0ELb0ELb0ELb0EEEvNS_16Flash_fwd_paramsE:
[----:B------:R-:W-:Y:S02]  /*0000*/  MOV R1, c[0x0][0x28] ;  /* 0x00000a0000017a02 */ /* 0x000fe40000000f00 */
[----:B------:R-:W1:Y:S01]  /*0010*/  LDC.U8 R0, c[0x0][0x312] ;  /* 0x0000c480ff007b82 */ /* 0x000e620000000000 */
[----:B------:R-:W2:Y:S01]  /*0020*/  S2R R25, SR_CTAID.Y ;  /* 0x0000000000197919 */ /* 0x000ea20000002600 */
[----:B------:R-:W-:Y:S01]  /*0030*/  ISETP.NE.U32.AND P2, PT, RZ, c[0x0][0x240], PT ;  /* 0x00009000ff007a0c */ /* 0x000fe20003f45070 */
[----:B------:R-:W-:Y:S01]  /*0040*/  IMAD.MOV.U32 R6, RZ, RZ, 0x4 ;  /* 0x00000004ff067424 */ /* 0x000fe200078e00ff */
[----:B------:R-:W-:Y:S01]  /*0050*/  ISETP.EQ.U32.AND P1, PT, RZ, c[0x0][0x248], PT ;  /* 0x00009200ff007a0c */ /* 0x000fe20003f22070 */
[----:B------:R-:W-:Y:S01]  /*0060*/  IMAD.MOV.U32 R178, RZ, RZ, -0x1 ;  /* 0xffffffffffb27424 */ /* 0x000fe200078e00ff */
[----:B------:R-:W-:Y:S01]  /*0070*/  ISETP.NE.AND.EX P2, PT, RZ, c[0x0][0x244], PT, P2 ;  /* 0x00009100ff007a0c */ /* 0x000fe20003f45320 */
[----:B------:R-:W-:Y:S01]  /*0080*/  ULDC.64 UR6, c[0x0][0x118] ;  /* 0x0000460000067ab9 */ /* 0x000fe20000000a00 */
[----:B------:R-:W-:Y:S01]  /*0090*/  IMAD.MOV.U32 R23, RZ, RZ, -0x1 ;  /* 0xffffffffff177424 */ /* 0x000fe200078e00ff */
[----:B------:R-:W-:-:S04]  /*00a0*/  ISETP.NE.U32.AND P0, PT, RZ, c[0x0][0x250], PT ;  /* 0x00009400ff007a0c */ /* 0x000fc80003f05070 */
[----:B------:R-:W-:Y:S02]  /*00b0*/  ISETP.NE.AND.EX P0, PT, RZ, c[0x0][0x254], PT, P0 ;  /* 0x00009500ff007a0c */ /* 0x000fe40003f05300 */
[----:B-1----:R-:W-:Y:S01]  /*00c0*/  ISETP.NE.AND P3, PT, R0, RZ, PT ;  /* 0x000000ff0000720c */ /* 0x002fe20003f65270 */
[----:B--2---:R-:W-:-:S03]  /*00d0*/  IMAD.WIDE R12, R25, R6, c[0x0][0x240] ;  /* 0x00009000190c7625 */ /* 0x004fc600078e0206 */
[----:B------:R-:W-:Y:S01]  /*00e0*/  ISETP.EQ.OR.EX P1, PT, RZ, c[0x0][0x24c], !P3, P1 ;  /* 0x00009300ff007a0c */ /* 0x000fe20005f22710 */
[CC--:B------:R-:W-:Y:S01]  /*00f0*/  IMAD.WIDE R2, R25.reuse, R6.reuse, c[0x0][0x248] ;  /* 0x0000920019027625 */ /* 0x0c0fe200078e0206 */
[----:B------:R-:W2:Y:S04]  /*0100*/  @P2 LDG.E R178, [R12.64] ;  /* 0x000000060cb22981 */ /* 0x000ea8000c1e1900 */
[----:B------:R-:W2:Y:S01]  /*0110*/  @P2 LDG.E R5, [R12.64+0x4] ;  /* 0x000004060c052981 */ /* 0x000ea2000c1e1900 */
[----:B------:R-:W-:Y:S02]  /*0120*/  IMAD.MOV.U32 R4, RZ, RZ, RZ ;  /* 0x000000ffff047224 */ /* 0x000fe400078e00ff */
[----:B------:R-:W-:-:S04]  /*0130*/  @P0 IMAD.WIDE R10, R25, R6, c[0x0][0x250] ;  /* 0x00009400190a0625 */ /* 0x000fc800078e0206 */
[----:B------:R1:W5:Y:S04]  /*0140*/  @!P1 LDG.E R23, [R2.64] ;  /* 0x0000000602179981 */ /* 0x000368000c1e1900 */
[----:B------:R1:W5:Y:S01]  /*0150*/  @P0 LDG.E R4, [R10.64] ;  /* 0x000000060a040981 */ /* 0x000362000c1e1900 */
[----:B------:R-:W-:-:S03]  /*0160*/  ISETP.NE.U32.AND P0, PT, RZ, c[0x0][0x248], PT ;  /* 0x00009200ff007a0c */ /* 0x000fc60003f05070 */
[----:B------:R-:W3:Y:S04]  /*0170*/  S2R R27, SR_CTAID.X ;  /* 0x00000000001b7919 */ /* 0x000ee80000002500 */
[----:B------:R-:W4:Y:S01]  /*0180*/  S2R R8, SR_CTAID.Z ;  /* 0x0000000000087919 */ /* 0x000f220000002700 */
[----:B------:R-:W-:Y:S01]  /*0190*/  ISETP.NE.AND.EX P0, PT, RZ, c[0x0][0x24c], PT, P0 ;  /* 0x00009300ff007a0c */ /* 0x000fe20003f05300 */
[----:B--2---:R-:W-:Y:S02]  /*01a0*/  @P2 IMAD.IADD R182, R5, 0x1, -R178 ;  /* 0x0000000105b62824 */ /* 0x004fe400078e0ab2 */
[----:B------:R-:W-:-:S10]  /*01b0*/  @!P2 IMAD.MOV.U32 R182, RZ, RZ, c[0x0][0x214] ;  /* 0x00008500ffb6a624 */ /* 0x000fd400078e00ff */
[----:B------:R-:W-:Y:S05]  /*01c0*/  @!P0 BRA `(.L_x_670) ;  /* 0x0000004000008947 */ /* 0x000fea0003800000 */
[----:B-1-34-:R-:W2:Y:S02]  /*01d0*/  @P3 LDG.E R0, [R2.64+0x4] ;  /* 0x0000040602003981 */ /* 0x01aea4000c1e1900 */
[----:B--2--5:R-:W-:-:S06]  /*01e0*/  @P3 IADD3 R0, R0, -R23, RZ ;  /* 0x8000001700003210 */ /* 0x024fcc0007ffe0ff */
[----:B------:R1:W5:Y:S01]  /*01f0*/  @!P3 LDG.E R0, [R2.64] ;  /* 0x000000060200b981 */ /* 0x000362000c1e1900 */
[----:B------:R-:W-:Y:S05]  /*0200*/  BRA `(.L_x_671) ;  /* 0x0000001000007947 */ /* 0x000fea0003800000 */
.L_x_670:
[----:B-1-34-:R-:W-:Y:S02]  /*0210*/  MOV R0, c[0x0][0x218] ;  /* 0x0000860000007a02 */ /* 0x01afe40000000f00 */
.L_x_671:
[----:B------:R-:W-:-:S04]  /*0220*/  ISETP.NE.U32.AND P2, PT, RZ, c[0x0][0x258], PT ;  /* 0x00009600ff007a0c */ /* 0x000fc80003f45070 */
[----:B------:R-:W-:-:S13]  /*0230*/  ISETP.NE.AND.EX P2, PT, RZ, c[0x0][0x25c], PT, P2 ;  /* 0x00009700ff007a0c */ /* 0x000fda0003f45320 */
[----:B------:R-:W-:-:S05]  /*0240*/  @P2 IMAD.WIDE R10, R25, R6, c[0x0][0x258] ;  /* 0x00009600190a2625 */ /* 0x000fca00078e0206 */
[----:B------:R-:W2:Y:S01]  /*0250*/  @P2 LDG.E R127, [R10.64] ;  /* 0x000000060a7f2981 */ /* 0x000ea2000c1e1900 */
[----:B------:R-:W-:Y:S01]  /*0260*/  IMAD.SHL.U32 R21, R27, 0x40, RZ ;  /* 0x000000401b157824 */ /* 0x000fe200078e00ff */
[----:B------:R-:W-:-:S04]  /*0270*/  @!P2 ISETP.NE.U32.AND P1, PT, RZ, c[0x0][0x268], PT ;  /* 0x00009a00ff00aa0c */ /* 0x000fc80003f25070 */
[----:B------:R-:W-:Y:S02]  /*0280*/  ISETP.GT.AND P0, PT, R182, R21, PT ;  /* 0x00000015b600720c */ /* 0x000fe40003f04270 */
[----:B------:R-:W-:-:S04]  /*0290*/  @!P2 ISETP.NE.AND.EX P1, PT, RZ, c[0x0][0x26c], PT, P1 ;  /* 0x00009b00ff00aa0c */ /* 0x000fc80003f25310 */
[----:B-1----:R-:W-:Y:S01]  /*02a0*/  @!P2 SEL R3, RZ, c[0x0][0x21c], !P1 ;  /* 0x00008700ff03aa07 */ /* 0x002fe20004800000 */
[----:B--2--5:R-:W-:-:S03]  /*02b0*/  @P2 IMAD.IADD R127, R127, 0x1, -R4 ;  /* 0x000000017f7f2824 */ /* 0x024fc600078e0a04 */
[----:B------:R-:W-:-:S03]  /*02c0*/  @!P2 IADD3 R127, R3, R0, -R4 ;  /* 0x00000000037fa210 */ /* 0x000fc60007ffe804 */
[----:B------:R-:W-:Y:S05]  /*02d0*/  @!P0 EXIT ;  /* 0x000000000000894d */ /* 0x000fea0003800000 */
[----:B------:R-:W-:Y:S01]  /*02e0*/  ULDC UR5, c[0x0][0x218] ;  /* 0x0000860000057ab9 */ /* 0x000fe20000000800 */
[----:B------:R-:W-:Y:S01]  /*02f0*/  IADD3 R0, -R182, 0xbf, R21 ;  /* 0x000000bfb6007810 */ /* 0x000fe20007ffe115 */
[----:B------:R-:W-:Y:S01]  /*0300*/  UIADD3 UR5, UR5, 0x7f, URZ ;  /* 0x0000007f05057890 */ /* 0x000fe2000fffe03f */
[----:B------:R-:W-:Y:S02]  /*0310*/  IADD3 R5, R127, 0x7f, RZ ;  /* 0x0000007f7f057810 */ /* 0x000fe40007ffe0ff */
[----:B------:R-:W-:Y:S01]  /*0320*/  IADD3 R3, R0, c[0x0][0x2e8], R127 ;  /* 0x0000ba0000037a10 */ /* 0x000fe20007ffe07f */
[----:B------:R-:W-:Y:S01]  /*0330*/  USHF.R.S32.HI UR4, URZ, 0x1f, UR5 ;  /* 0x0000001f3f047899 */ /* 0x000fe20008011405 */
[----:B------:R-:W-:Y:S02]  /*0340*/  SHF.R.S32.HI R2, RZ, 0x1f, R5 ;  /* 0x0000001fff027819 */ /* 0x000fe40000011405 */
[----:B------:R-:W-:Y:S01]  /*0350*/  SHF.R.S32.HI R0, RZ, 0x1f, R3 ;  /* 0x0000001fff007819 */ /* 0x000fe20000011403 */
[----:B------:R-:W-:Y:S01]  /*0360*/  ULEA.HI UR4, UR4, UR5, URZ, 0x7 ;  /* 0x0000000504047291 */ /* 0x000fe2000f8f383f */
[----:B------:R-:W-:-:S02]  /*0370*/  LEA.HI R2, R2, R5, RZ, 0x7 ;  /* 0x0000000502027211 */ /* 0x000fc400078f38ff */
[----:B------:R-:W-:Y:S01]  /*0380*/  LEA.HI R0, R0, R3, RZ, 0x7 ;  /* 0x0000000300007211 */ /* 0x000fe200078f38ff */
[----:B------:R-:W-:Y:S01]  /*0390*/  USHF.R.S32.HI UR4, URZ, 0x7, UR4 ;  /* 0x000000073f047899 */ /* 0x000fe20008011404 */
[----:B------:R-:W-:Y:S02]  /*03a0*/  SHF.R.S32.HI R3, RZ, 0x7, R2 ;  /* 0x00000007ff037819 */ /* 0x000fe40000011402 */
[----:B------:R-:W-:Y:S01]  /*03b0*/  SHF.R.S32.HI R0, RZ, 0x7, R0 ;  /* 0x00000007ff007819 */ /* 0x000fe20000011400 */
[----:B------:R-:W1:Y:S02]  /*03c0*/  S2R R2, SR_TID.X ;  /* 0x0000000000027919 */ /* 0x000e640000002100 */
[----:B------:R-:W-:-:S04]  /*03d0*/  IMNMX R3, R3, UR4, PT ;  /* 0x0000000403037c17 */ /* 0x000fc8000b800200 */
[----:B------:R-:W-:-:S04]  /*03e0*/  IMNMX R128, R3, R0, PT ;  /* 0x0000000003807217 */ /* 0x000fc80003800200 */
[----:B------:R-:W-:-:S13]  /*03f0*/  ISETP.GT.AND P0, PT, R128, RZ, PT ;  /* 0x000000ff8000720c */ /* 0x000fda0003f04270 */
[----:B------:R-:W-:Y:S05]  /*0400*/  @P0 BRA `(.L_x_672) ;  /* 0x0000053000000947 */ /* 0x000fea0003800000 */
[----:B-1----:R-:W-:Y:S01]  /*0410*/  SHF.R.S32.HI R3, RZ, 0x1f, R2 ;  /* 0x0000001fff037819 */ /* 0x002fe20000011402 */
[----:B------:R-:W-:Y:S01]  /*0420*/  BSSY B0, `(.L_x_673) ;  /* 0x0000030000007945 */ /* 0x000fe20003800000 */
[----:B------:R-:W-:Y:S02]  /*0430*/  ISETP.NE.AND P0, PT, R178, -0x1, PT ;  /* 0xffffffffb200780c */ /* 0x000fe40003f05270 */
[----:B------:R-:W-:Y:S02]  /*0440*/  LEA.HI R3, R3, R2, RZ, 0x2 ;  /* 0x0000000203037211 */ /* 0x000fe400078f10ff */
[----:B------:R-:W-:Y:S02]  /*0450*/  SHF.R.S32.HI R0, RZ, 0x1f, R21 ;  /* 0x0000001fff007819 */ /* 0x000fe40000011415 */
[----:B------:R-:W-:Y:S02]  /*0460*/  LOP3.LUT R5, R3, 0xfffffffc, RZ, 0xc0, !PT ;  /* 0xfffffffc03057812 */ /* 0x000fe400078ec0ff */
[----:B------:R-:W-:Y:S01]  /*0470*/  IADD3 R182, -R21, R182, RZ ;  /* 0x000000b615b67210 */ /* 0x000fe20007ffe1ff */
[----:B------:R-:W-:Y:S01]  /*0480*/  IMAD R0, R0, c[0x0][0x1e8], RZ ;  /* 0x00007a0000007a24 */ /* 0x000fe200078e02ff */
[----:B------:R-:W-:Y:S01]  /*0490*/  SHF.R.S32.HI R3, RZ, 0x2, R3 ;  /* 0x00000002ff037819 */ /* 0x000fe20000011403 */
[----:B------:R-:W-:-:S02]  /*04a0*/  IMAD.IADD R2, R2, 0x1, -R5 ;  /* 0x0000000102027824 */ /* 0x000fc400078e0a05 */
[----:B------:R-:W-:Y:S01]  /*04b0*/  @!P0 SHF.R.S32.HI R10, RZ, 0x1f, R25 ;  /* 0x0000001fff0a8819 */ /* 0x000fe20000011419 */
[----:B------:R-:W-:-:S04]  /*04c0*/  @!P0 IMAD.WIDE.U32 R12, R25, c[0x0][0x1e0], RZ ;  /* 0x00007800190c8a25 */ /* 0x000fc800078e00ff */
[----:B------:R-:W-:Y:S02]  /*04d0*/  IMAD.SHL.U32 R4, R2, 0x8, RZ ;  /* 0x0000000802047824 */ /* 0x000fe400078e00ff */
[----:B------:R-:W-:Y:S02]  /*04e0*/  @!P0 IMAD R10, R10, c[0x0][0x1e0], RZ ;  /* 0x000078000a0a8a24 */ /* 0x000fe400078e02ff */
[----:B------:R-:W-:Y:S01]  /*04f0*/  @P0 IMAD.WIDE.U32 R6, R178, c[0x0][0x1e8], RZ ;  /* 0x00007a00b2060a25 */ /* 0x000fe200078e00ff */
[----:B------:R-:W-:Y:S02]  /*0500*/  SHF.R.S32.HI R5, RZ, 0x1f, R4 ;  /* 0x0000001fff057819 */ /* 0x000fe40000011404 */
[----:B------:R-:W-:Y:S01]  /*0510*/  @!P0 MOV R6, R12 ;  /* 0x0000000c00068202 */ /* 0x000fe20000000f00 */
[----:B------:R-:W-:Y:S02]  /*0520*/  @!P0 IMAD R9, R25, c[0x0][0x1e4], R10 ;  /* 0x0000790019098a24 */ /* 0x000fe400078e020a */
[----:B------:R-:W-:-:S04]  /*0530*/  IMAD.WIDE.U32 R10, R21, c[0x0][0x1e8], R4 ;  /* 0x00007a00150a7a25 */ /* 0x000fc800078e0004 */
[----:B------:R-:W-:Y:S02]  /*0540*/  @P0 IMAD R7, R178, c[0x0][0x1ec], R7 ;  /* 0x00007b00b2070a24 */ /* 0x000fe400078e0207 */
[----:B------:R-:W-:Y:S01]  /*0550*/  @!P0 IMAD.IADD R7, R13, 0x1, R9 ;  /* 0x000000010d078824 */ /* 0x000fe200078e0209 */
[----:B------:R-:W-:Y:S01]  /*0560*/  IADD3 R10, P0, R6, R10, RZ ;  /* 0x0000000a060a7210 */ /* 0x000fe20007f1e0ff */
[----:B------:R-:W-:Y:S01]  /*0570*/  IMAD R0, R21, c[0x0][0x1ec], R0 ;  /* 0x00007b0015007a24 */ /* 0x000fe200078e0200 */
[----:B------:R-:W-:Y:S02]  /*0580*/  SHF.R.S32.HI R13, RZ, 0x1f, R8 ;  /* 0x0000001fff0d7819 */ /* 0x000fe40000011408 */
[----:B------:R-:W-:Y:S02]  /*0590*/  SHF.R.S32.HI R6, RZ, 0x1f, R3 ;  /* 0x0000001fff067819 */ /* 0x000fe40000011403 */
[----:B------:R-:W-:Y:S01]  /*05a0*/  IADD3.X R11, R7, R11, R0, P0, !PT ;  /* 0x0000000b070b7210 */ /* 0x000fe200007fe400 */
[----:B------:R-:W-:Y:S01]  /*05b0*/  IMAD R13, R13, c[0x0][0x1f0], RZ ;  /* 0x00007c000d0d7a24 */ /* 0x000fe200078e02ff */
[----:B------:R-:W-:Y:S01]  /*05c0*/  ISETP.GE.AND P0, PT, R3, R182, PT ;  /* 0x000000b60300720c */ /* 0x000fe20003f06270 */
[----:B------:R-:W-:Y:S01]  /*05d0*/  IMAD R0, R25, c[0x0][0x1c0], R8 ;  /* 0x0000700019007a24 */ /* 0x000fe200078e0208 */
[----:B------:R-:W-:Y:S01]  /*05e0*/  IADD3 R9, R4, 0x20, RZ ;  /* 0x0000002004097810 */ /* 0x000fe20007ffe0ff */
[----:B------:R-:W-:-:S02]  /*05f0*/  IMAD R13, R8, c[0x0][0x1f4], R13 ;  /* 0x00007d00080d7a24 */ /* 0x000fc400078e020d */
[----:B------:R-:W-:Y:S01]  /*0600*/  IMAD.WIDE.U32 R10, R8, c[0x0][0x1f0], R10 ;  /* 0x00007c00080a7a25 */ /* 0x000fe200078e000a */
[----:B------:R-:W-:-:S03]  /*0610*/  IADD3 R8, R4, 0x40, RZ ;  /* 0x0000004004087810 */ /* 0x000fc60007ffe0ff */
[----:B------:R-:W-:Y:S02]  /*0620*/  IMAD R21, R0, c[0x0][0x214], R21 ;  /* 0x0000850000157a24 */ /* 0x000fe400078e0215 */
[----:B------:R-:W-:Y:S02]  /*0630*/  IMAD.IADD R13, R11, 0x1, R13 ;  /* 0x000000010b0d7824 */ /* 0x000fe400078e020d */
[----:B------:R-:W-:Y:S05]  /*0640*/  @P0 BRA `(.L_x_674) ;  /* 0x000000d000000947 */ /* 0x000fea0003800000 */
[----:B------:R-:W-:Y:S01]  /*0650*/  IMAD R0, R6, c[0x0][0x1e8], RZ ;  /* 0x00007a0006007a24 */ /* 0x000fe200078e02ff */
[----:B------:R-:W-:Y:S01]  /*0660*/  ISETP.GE.AND P3, PT, R4, c[0x0][0x220], PT ;  /* 0x0000880004007a0c */ /* 0x000fe20003f66270 */
[----:B------:R-:W-:Y:S01]  /*0670*/  IMAD.MOV.U32 R12, RZ, RZ, R10 ;  /* 0x000000ffff0c7224 */ /* 0x000fe200078e000a */
[----:B------:R-:W-:Y:S01]  /*0680*/  ISETP.GE.AND P2, PT, R9, c[0x0][0x220], PT ;  /* 0x0000880009007a0c */ /* 0x000fe20003f46270 */
[C---:B------:R-:W-:Y:S01]  /*0690*/  IMAD R0, R3.reuse, c[0x0][0x1ec], R0 ;  /* 0x00007b0003007a24 */ /* 0x040fe200078e0200 */
[----:B------:R-:W-:Y:S01]  /*06a0*/  ISETP.GE.AND P1, PT, R8, c[0x0][0x220], PT ;  /* 0x0000880008007a0c */ /* 0x000fe20003f26270 */
[----:B------:R-:W-:-:S04]  /*06b0*/  IMAD.WIDE.U32 R14, R3, c[0x0][0x1e8], R12 ;  /* 0x00007a00030e7a25 */ /* 0x000fc800078e000c */
[----:B------:R-:W-:Y:S01]  /*06c0*/  IMAD.IADD R0, R15, 0x1, R0 ;  /* 0x000000010f007824 */ /* 0x000fe200078e0200 */
[----:B------:R-:W-:-:S04]  /*06d0*/  LEA R16, P0, R14, c[0x0][0x1d0], 0x1 ;  /* 0x000074000e107a11 */ /* 0x000fc800078008ff */
[----:B------:R-:W-:-:S05]  /*06e0*/  LEA.HI.X R17, R14, c[0x0][0x1d4], R0, 0x1, P0 ;  /* 0x000075000e117a11 */ /* 0x000fca00000f0c00 */
[----:B------:R1:W-:Y:S04]  /*06f0*/  @!P3 STG.E.128 [R16.64], RZ ;  /* 0x000000ff1000b986 */ /* 0x0003e8000c101d06 */
[----:B------:R1:W-:Y:S04]  /*0700*/  @!P2 STG.E.128 [R16.64+0x40], RZ ;  /* 0x000040ff1000a986 */ /* 0x0003e8000c101d06 */
[----:B------:R1:W-:Y:S02]  /*0710*/  @!P1 STG.E.128 [R16.64+0x80], RZ ;  /* 0x000080ff10009986 */ /* 0x0003e4000c101d06 */
.L_x_674:
[----:B------:R-:W-:Y:S05]  /*0720*/  BSYNC B0 ;  /* 0x0000000000007941 */ /* 0x000fea0003800000 */
.L_x_673:
[----:B------:R-:W-:Y:S01]  /*0730*/  IADD3 R7, R3, 0x20, RZ ;  /* 0x0000002003077810 */ /* 0x000fe20007ffe0ff */
[----:B------:R-:W-:Y:S03]  /*0740*/  BSSY B0, `(.L_x_675) ;  /* 0x0000012000007945 */ /* 0x000fe60003800000 */
[----:B------:R-:W-:-:S13]  /*0750*/  ISETP.GE.AND P0, PT, R7, R182, PT ;  /* 0x000000b60700720c */ /* 0x000fda0003f06270 */
[----:B------:R-:W-:Y:S05]  /*0760*/  @P0 BRA `(.L_x_676) ;  /* 0x000000f000000947 */ /* 0x000fea0003800000 */
[----:B------:R-:W-:Y:S01]  /*0770*/  IADD3 R5, P0, R3, 0x20, RZ ;  /* 0x0000002003057810 */ /* 0x000fe20007f1e0ff */
[----:B------:R-:W-:Y:S01]  /*0780*/  IMAD.MOV.U32 R11, RZ, RZ, R13 ;  /* 0x000000ffff0b7224 */ /* 0x000fe200078e000d */
[----:B------:R-:W-:Y:S02]  /*0790*/  ISETP.GE.AND P2, PT, R4, c[0x0][0x220], PT ;  /* 0x0000880004007a0c */ /* 0x000fe40003f46270 */
[----:B------:R-:W-:Y:S01]  /*07a0*/  ISETP.GE.AND P1, PT, R9, c[0x0][0x220], PT ;  /* 0x0000880009007a0c */ /* 0x000fe20003f26270 */
[----:B------:R-:W-:Y:S01]  /*07b0*/  IMAD.X R0, RZ, RZ, R6, P0 ;  /* 0x000000ffff007224 */ /* 0x000fe200000e0606 */
[----:B------:R-:W-:Y:S01]  /*07c0*/  ISETP.GE.AND P0, PT, R8, c[0x0][0x220], PT ;  /* 0x0000880008007a0c */ /* 0x000fe20003f06270 */
[----:B------:R-:W-:-:S04]  /*07d0*/  IMAD.WIDE.U32 R10, R5, c[0x0][0x1e8], R10 ;  /* 0x00007a00050a7a25 */ /* 0x000fc800078e000a */
[----:B------:R-:W-:Y:S01]  /*07e0*/  IMAD R0, R0, c[0x0][0x1e8], RZ ;  /* 0x00007a0000007a24 */ /* 0x000fe200078e02ff */
[----:B------:R-:W-:-:S03]  /*07f0*/  LEA R4, P3, R10, c[0x0][0x1d0], 0x1 ;  /* 0x000074000a047a11 */ /* 0x000fc600078608ff */
[----:B------:R-:W-:-:S04]  /*0800*/  IMAD R0, R5, c[0x0][0x1ec], R0 ;  /* 0x00007b0005007a24 */ /* 0x000fc800078e0200 */
[----:B------:R-:W-:-:S05]  /*0810*/  IMAD.IADD R5, R11, 0x1, R0 ;  /* 0x000000010b057824 */ /* 0x000fca00078e0200 */
[----:B------:R-:W-:-:S05]  /*0820*/  LEA.HI.X R5, R10, c[0x0][0x1d4], R5, 0x1, P3 ;  /* 0x000075000a057a11 */ /* 0x000fca00018f0c05 */
[----:B------:R2:W-:Y:S04]  /*0830*/  @!P2 STG.E.128 [R4.64], RZ ;  /* 0x000000ff0400a986 */ /* 0x0005e8000c101d06 */
[----:B------:R2:W-:Y:S04]  /*0840*/  @!P1 STG.E.128 [R4.64+0x40], RZ ;  /* 0x000040ff04009986 */ /* 0x0005e8000c101d06 */
[----:B------:R2:W-:Y:S02]  /*0850*/  @!P0 STG.E.128 [R4.64+0x80], RZ ;  /* 0x000080ff04008986 */ /* 0x0005e4000c101d06 */
.L_x_676:
[----:B------:R-:W-:Y:S05]  /*0860*/  BSYNC B0 ;  /* 0x0000000000007941 */ /* 0x000fea0003800000 */
.L_x_675:
[----:B------:R-:W-:-:S04]  /*0870*/  ISETP.NE.AND P2, PT, R2, RZ, PT ;  /* 0x000000ff0200720c */ /* 0x000fc80003f45270 */
[-C--:B------:R-:W-:Y:S02]  /*0880*/  ISETP.GE.OR P1, PT, R3, R182.reuse, P2 ;  /* 0x000000b60300720c */ /* 0x080fe40001726670 */
[----:B------:R-:W-:Y:S02]  /*0890*/  IADD3 R3, P0, R21, R3, RZ ;  /* 0x0000000315037210 */ /* 0x000fe40007f1e0ff */
[----:B------:R-:W-:Y:S02]  /*08a0*/  ISETP.GE.OR P2, PT, R7, R182, P2 ;  /* 0x000000b60700720c */ /* 0x000fe40001746670 */
[----:B------:R-:W-:Y:S02]  /*08b0*/  LEA.HI.X.SX32 R6, R21, R6, 0x1, P0 ;  /* 0x0000000615067211 */ /* 0x000fe400000f0eff */
[----:B------:R-:W-:-:S04]  /*08c0*/  LEA R2, P0, R3, c[0x0][0x200], 0x2 ;  /* 0x0000800003027a11 */ /* 0x000fc800078010ff */
[----:B------:R-:W-:Y:S01]  /*08d0*/  LEA.HI.X R3, R3, c[0x0][0x204], R6, 0x2, P0 ;  /* 0x0000810003037a11 */ /* 0x000fe200000f1406 */
[----:B--2---:R-:W-:-:S05]  /*08e0*/  @!P1 IMAD.MOV.U32 R5, RZ, RZ, 0x7f800000 ;  /* 0x7f800000ff059424 */ /* 0x004fca00078e00ff */
[----:B------:R2:W-:Y:S01]  /*08f0*/  @!P1 STG.E [R2.64], R5 ;  /* 0x0000000502009986 */ /* 0x0005e2000c101906 */
[----:B------:R-:W-:Y:S05]  /*0900*/  @P2 EXIT ;  /* 0x000000000000294d */ /* 0x000fea0003800000 */
[----:B--2---:R-:W-:-:S05]  /*0910*/  MOV R5, 0x7f800000 ;  /* 0x7f80000000057802 */ /* 0x004fca0000000f00 */
[----:B------:R-:W-:Y:S01]  /*0920*/  STG.E [R2.64+0x80], R5 ;  /* 0x0000800502007986 */ /* 0x000fe2000c101906 */
[----:B------:R-:W-:Y:S05]  /*0930*/  EXIT ;  /* 0x000000000000794d */ /* 0x000fea0003800000 */
.L_x_672:
[----:B------:R-:W-:Y:S01]  /*0940*/  ISETP.NE.U32.AND P1, PT, RZ, c[0x0][0x2c0], PT ;  /* 0x0000b000ff007a0c */ /* 0x000fe20003f25070 */
[----:B------:R-:W-:Y:S01]  /*0950*/  IMAD.MOV.U32 R0, RZ, RZ, R25 ;  /* 0x000000ffff007224 */ /* 0x000fe200078e0019 */
[----:B------:R-:W-:Y:S02]  /*0960*/  ISETP.NE.U32.AND P0, PT, RZ, c[0x0][0x2b8], PT ;  /* 0x0000ae00ff007a0c */ /* 0x000fe40003f05070 */
[----:B------:R-:W-:Y:S02]  /*0970*/  ISETP.NE.AND.EX P1, PT, RZ, c[0x0][0x2c4], PT, P1 ;  /* 0x0000b100ff007a0c */ /* 0x000fe40003f25310 */
[----:B------:R-:W-:-:S11]  /*0980*/  ISETP.NE.AND.EX P0, PT, RZ, c[0x0][0x2bc], PT, P0 ;  /* 0x0000af00ff007a0c */ /* 0x000fd60003f05300 */
[----:B------:R-:W-:Y:S02]  /*0990*/  @P1 SHF.R.S32.HI R10, RZ, 0x1f, R25 ;  /* 0x0000001fff0a1819 */ /* 0x000fe40000011419 */
[----:B------:R-:W-:-:S04]  /*09a0*/  @P0 IMAD.WIDE R12, R25, R6, c[0x0][0x2b8] ;  /* 0x0000ae00190c0625 */ /* 0x000fc800078e0206 */
[----:B------:R-:W-:Y:S01]  /*09b0*/  @P1 IMAD R10, R10, c[0x0][0x2c8], RZ ;  /* 0x0000b2000a0a1a24 */ /* 0x000fe200078e02ff */
[----:B------:R-:W-:Y:S01]  /*09c0*/  CS2R R190, SRZ ;  /* 0x0000000000be7805 */ /* 0x000fe2000001ff00 */
[C---:B------:R-:W-:Y:S01]  /*09d0*/  @P1 IMAD.WIDE.U32 R6, R25.reuse, c[0x0][0x2c8], RZ ;  /* 0x0000b20019061a25 */ /* 0x040fe200078e00ff */
[----:B------:R2:W5:Y:S01]  /*09e0*/  @P0 LDG.E R0, [R12.64] ;  /* 0x000000060c000981 */ /* 0x000562000c1e1900 */
[----:B------:R-:W-:Y:S02]  /*09f0*/  PLOP3.LUT P6, PT, PT, PT, PT, 0x8, 0x0 ;  /* 0x000000000000781c */ /* 0x000fe40003fce170 */
[----:B------:R-:W-:Y:S01]  /*0a00*/  @P1 IMAD R3, R25, c[0x0][0x2cc], R10 ;  /* 0x0000b30019031a24 */ /* 0x000fe200078e020a */
[----:B------:R-:W-:Y:S02]  /*0a10*/  @P1 LEA R190, P0, R6, c[0x0][0x2c0], 0x2 ;  /* 0x0000b00006be1a11 */ /* 0x000fe400078010ff */
[----:B------:R-:W-:Y:S01]  /*0a20*/  IABS R130, c[0x0][0x2d0] ;  /* 0x0000b40000827a13 */ /* 0x000fe20000000000 */
[----:B------:R-:W-:-:S05]  /*0a30*/  @P1 IMAD.IADD R3, R7, 0x1, R3 ;  /* 0x0000000107031824 */ /* 0x000fca00078e0203 */
[----:B------:R-:W-:-:S04]  /*0a40*/  @P1 SHF.L.U64.HI R3, R6, 0x2, R3 ;  /* 0x0000000206031819 */ /* 0x000fc80000010203 */
[----:B------:R-:W-:Y:S02]  /*0a50*/  @P1 IADD3.X R191, R3, c[0x0][0x2c4], RZ, P0, !PT ;  /* 0x0000b10003bf1a10 */ /* 0x000fe400007fe4ff */
[----:B------:R-:W-:-:S04]  /*0a60*/  @P1 ISETP.NE.U32.AND P0, PT, R190, RZ, PT ;  /* 0x000000ffbe00120c */ /* 0x000fc80003f05070 */
[----:B------:R-:W-:-:S13]  /*0a70*/  @P1 ISETP.NE.AND.EX P6, PT, R191, RZ, PT, P0 ;  /* 0x000000ffbf00120c */ /* 0x000fda0003fc5300 */
[----:B------:R-:W-:Y:S05]  /*0a80*/  @!P6 BRA `(.L_x_677) ;  /* 0x000004700000e947 */ /* 0x000fea0003800000 */
[----:B--2---:R-:W2:Y:S01]  /*0a90*/  I2F.RP R6, R130 ;  /* 0x0000008200067306 */ /* 0x004ea20000209400 */
[----:B------:R-:W-:Y:S01]  /*0aa0*/  IMAD.MOV.U32 R4, RZ, RZ, RZ ;  /* 0x000000ffff047224 */ /* 0x000fe200078e00ff */
[----:B------:R-:W-:-:S04]  /*0ab0*/  LEA R7, R128, 0xffffff80, 0x7 ;  /* 0xffffff8080077811 */ /* 0x000fc800078e38ff */
[----:B-----5:R-:W-:Y:S02]  /*0ac0*/  IABS R0, R7 ;  /* 0x0000000700007213 */ /* 0x020fe40000000000 */
[----:B--2---:R-:W2:Y:S02]  /*0ad0*/  MUFU.RCP R5, R6 ;  /* 0x0000000600057308 */ /* 0x004ea40000001000 */
[----:B--2---:R-:W-:-:S06]  /*0ae0*/  IADD3 R5, R5, 0xffffffe, RZ ;  /* 0x0ffffffe05057810 */ /* 0x004fcc0007ffe0ff */
[----:B------:R-:W2:Y:S02]  /*0af0*/  F2I.FTZ.U32.TRUNC.NTZ R5, R5 ;  /* 0x0000000500057305 */ /* 0x000ea4000021f000 */
[----:B--2---:R-:W-:-:S04]  /*0b00*/  IMAD.MOV R3, RZ, RZ, -R5 ;  /* 0x000000ffff037224 */ /* 0x004fc800078e0a05 */
[----:B------:R-:W-:-:S04]  /*0b10*/  IMAD R3, R3, R130, RZ ;  /* 0x0000008203037224 */ /* 0x000fc800078e02ff */
[----:B------:R-:W-:-:S06]  /*0b20*/  IMAD.HI.U32 R3, R5, R3, R4 ;  /* 0x0000000305037227 */ /* 0x000fcc00078e0004 */
[----:B------:R-:W-:-:S05]  /*0b30*/  IMAD.HI.U32 R4, R3, R0, RZ ;  /* 0x0000000003047227 */ /* 0x000fca00078e00ff */
[----:B------:R-:W-:-:S05]  /*0b40*/  IADD3 R3, -R4, RZ, RZ ;  /* 0x000000ff04037210 */ /* 0x000fca0007ffe1ff */
[----:B------:R-:W-:Y:S01]  /*0b50*/  IMAD R3, R130, R3, R0 ;  /* 0x0000000382037224 */ /* 0x000fe200078e0200 */
[----:B------:R-:W-:-:S04]  /*0b60*/  LOP3.LUT R0, R7, c[0x0][0x2d0], RZ, 0x3c, !PT ;  /* 0x0000b40007007a12 */ /* 0x000fc800078e3cff */
[----:B------:R-:W-:Y:S02]  /*0b70*/  ISETP.GT.U32.AND P1, PT, R130, R3, PT ;  /* 0x000000038200720c */ /* 0x000fe40003f24070 */
[----:B------:R-:W-:-:S11]  /*0b80*/  ISETP.GE.AND P0, PT, R0, RZ, PT ;  /* 0x000000ff0000720c */ /* 0x000fd60003f06270 */
[----:B------:R-:W-:Y:S01]  /*0b90*/  @!P1 IMAD.IADD R3, R3, 0x1, -R130 ;  /* 0x0000000103039824 */ /* 0x000fe200078e0a82 */
[----:B------:R-:W-:Y:S02]  /*0ba0*/  @!P1 IADD3 R4, R4, 0x1, RZ ;  /* 0x0000000104049810 */ /* 0x000fe40007ffe0ff */
[----:B------:R-:W-:Y:S02]  /*0bb0*/  ISETP.NE.AND P1, PT, RZ, c[0x0][0x2d0], PT ;  /* 0x0000b400ff007a0c */ /* 0x000fe40003f25270 */
[----:B------:R-:W-:-:S13]  /*0bc0*/  ISETP.GE.U32.AND P2, PT, R3, R130, PT ;  /* 0x000000820300720c */ /* 0x000fda0003f46070 */
[----:B------:R-:W-:-:S04]  /*0bd0*/  @P2 IADD3 R4, R4, 0x1, RZ ;  /* 0x0000000104042810 */ /* 0x000fc80007ffe0ff */
[----:B------:R-:W-:-:S05]  /*0be0*/  MOV R3, R4 ;  /* 0x0000000400037202 */ /* 0x000fca0000000f00 */
[----:B------:R-:W-:Y:S01]  /*0bf0*/  @!P0 IMAD.MOV R3, RZ, RZ, -R3 ;  /* 0x000000ffff038224 */ /* 0x000fe200078e0a03 */
[----:B------:R-:W-:-:S05]  /*0c00*/  @!P1 LOP3.LUT R3, RZ, c[0x0][0x2d0], RZ, 0x33, !PT ;  /* 0x0000b400ff039a12 */ /* 0x000fca00078e33ff */
[----:B------:R-:W-:-:S06]  /*0c10*/  IMAD.WIDE R34, R3, 0x4, R190 ;  /* 0x0000000403227825 */ /* 0x000fcc00078e02be */
[----:B------:R-:W2:Y:S01]  /*0c20*/  LDG.E R34, [R34.64] ;  /* 0x0000000622227981 */ /* 0x000ea2000c1e1900 */
[----:B------:R-:W-:-:S04]  /*0c30*/  IABS R0, c[0x0][0x1c8] ;  /* 0x0000720000007a13 */ /* 0x000fc80000000000 */
[----:B------:R-:W3:Y:S08]  /*0c40*/  I2F.RP R6, R0 ;  /* 0x0000000000067306 */ /* 0x000ef00000209400 */
[----:B---3--:R-:W3:Y:S02]  /*0c50*/  MUFU.RCP R10, R6 ;  /* 0x00000006000a7308 */ /* 0x008ee40000001000 */
[----:B---3--:R-:W-:-:S06]  /*0c60*/  IADD3 R10, R10, 0xffffffe, RZ ;  /* 0x0ffffffe0a0a7810 */ /* 0x008fcc0007ffe0ff */
[----:B------:R-:W3:Y:S02]  /*0c70*/  F2I.FTZ.U32.TRUNC.NTZ R11, R10 ;  /* 0x0000000a000b7305 */ /* 0x000ee4000021f000 */
[----:B---3--:R-:W-:Y:S01]  /*0c80*/  IADD3 R4, RZ, -R11, RZ ;  /* 0x8000000bff047210 */ /* 0x008fe20007ffe0ff */
[----:B------:R-:W-:-:S04]  /*0c90*/  IMAD.MOV.U32 R10, RZ, RZ, RZ ;  /* 0x000000ffff0a7224 */ /* 0x000fc800078e00ff */
[----:B------:R-:W-:Y:S01]  /*0ca0*/  IMAD R5, R4, R0, RZ ;  /* 0x0000000004057224 */ /* 0x000fe200078e02ff */
[----:B------:R-:W-:-:S03]  /*0cb0*/  IABS R4, R8 ;  /* 0x0000000800047213 */ /* 0x000fc60000000000 */
[----:B------:R-:W-:-:S06]  /*0cc0*/  IMAD.HI.U32 R5, R11, R5, R10 ;  /* 0x000000050b057227 */ /* 0x000fcc00078e000a */
[----:B------:R-:W-:-:S05]  /*0cd0*/  IMAD.HI.U32 R28, R5, R4, RZ ;  /* 0x00000004051c7227 */ /* 0x000fca00078e00ff */
[----:B------:R-:W-:-:S05]  /*0ce0*/  IADD3 R5, -R28, RZ, RZ ;  /* 0x000000ff1c057210 */ /* 0x000fca0007ffe1ff */
[----:B------:R-:W-:Y:S01]  /*0cf0*/  IMAD R5, R0, R5, R4 ;  /* 0x0000000500057224 */ /* 0x000fe200078e0204 */
[----:B------:R-:W-:-:S04]  /*0d00*/  LOP3.LUT R4, R8, c[0x0][0x1c8], RZ, 0x3c, !PT ;  /* 0x0000720008047a12 */ /* 0x000fc800078e3cff */
[----:B------:R-:W-:-:S13]  /*0d10*/  ISETP.GT.U32.AND P0, PT, R0, R5, PT ;  /* 0x000000050000720c */ /* 0x000fda0003f04070 */
[----:B------:R-:W-:Y:S01]  /*0d20*/  @!P0 IMAD.IADD R5, R5, 0x1, -R0 ;  /* 0x0000000105058824 */ /* 0x000fe200078e0a00 */
[----:B------:R-:W-:Y:S02]  /*0d30*/  @!P0 IADD3 R28, R28, 0x1, RZ ;  /* 0x000000011c1c8810 */ /* 0x000fe40007ffe0ff */
[----:B------:R-:W-:Y:S02]  /*0d40*/  ISETP.GE.AND P0, PT, R4, RZ, PT ;  /* 0x000000ff0400720c */ /* 0x000fe40003f06270 */
[----:B------:R-:W-:Y:S02]  /*0d50*/  ISETP.GE.U32.AND P1, PT, R5, R0, PT ;  /* 0x000000000500720c */ /* 0x000fe40003f26070 */
[----:B------:R-:W-:-:S05]  /*0d60*/  IADD3 R0, -R3, RZ, RZ ;  /* 0x000000ff03007210 */ /* 0x000fca0007ffe1ff */
[----:B------:R-:W-:-:S05]  /*0d70*/  IMAD R7, R0, c[0x0][0x2d0], R7 ;  /* 0x0000b40000077a24 */ /* 0x000fca00078e0207 */
[----:B------:R-:W-:Y:S02]  /*0d80*/  SHF.R.S32.HI R3, RZ, 0x1f, R7 ;  /* 0x0000001fff037819 */ /* 0x000fe40000011407 */
[----:B------:R-:W-:Y:S02]  /*0d90*/  @P1 IADD3 R28, R28, 0x1, RZ ;  /* 0x000000011c1c1810 */ /* 0x000fe40007ffe0ff */
[----:B------:R-:W-:Y:S01]  /*0da0*/  ISETP.NE.AND P1, PT, RZ, c[0x0][0x1c8], PT ;  /* 0x00007200ff007a0c */ /* 0x000fe20003f25270 */
[----:B------:R-:W-:Y:S02]  /*0db0*/  IMAD R0, R3, c[0x0][0x198], RZ ;  /* 0x0000660003007a24 */ /* 0x000fe400078e02ff */
[----:B------:R-:W-:-:S10]  /*0dc0*/  @!P0 IMAD.MOV R28, RZ, RZ, -R28 ;  /* 0x000000ffff1c8224 */ /* 0x000fd400078e0a1c */
[----:B------:R-:W-:-:S04]  /*0dd0*/  @!P1 LOP3.LUT R28, RZ, c[0x0][0x1c8], RZ, 0x33, !PT ;  /* 0x00007200ff1c9a12 */ /* 0x000fc800078e33ff */
[----:B------:R-:W-:-:S05]  /*0de0*/  SHF.R.S32.HI R13, RZ, 0x1f, R28 ;  /* 0x0000001fff0d7819 */ /* 0x000fca000001141c */
[----:B------:R-:W-:-:S04]  /*0df0*/  IMAD R9, R13, c[0x0][0x1b0], RZ ;  /* 0x00006c000d097a24 */ /* 0x000fc800078e02ff */
[----:B------:R-:W-:Y:S01]  /*0e00*/  IMAD R9, R28, c[0x0][0x1b4], R9 ;  /* 0x00006d001c097a24 */ /* 0x000fe200078e0209 */
[----:B--2---:R-:W-:Y:S01]  /*0e10*/  SHF.R.S32.HI R23, RZ, 0x1f, R34 ;  /* 0x0000001fff177819 */ /* 0x004fe20000011422 */
[----:B------:R-:W-:-:S04]  /*0e20*/  IMAD.WIDE.U32 R10, R34, c[0x0][0x180], RZ ;  /* 0x00006000220a7a25 */ /* 0x000fc800078e00ff */
[C---:B------:R-:W-:Y:S02]  /*0e30*/  IMAD R5, R23.reuse, c[0x0][0x180], RZ ;  /* 0x0000600017057a24 */ /* 0x040fe400078e02ff */
[----:B------:R-:W-:Y:S02]  /*0e40*/  IMAD R23, R23, c[0x0][0x188], RZ ;  /* 0x0000620017177a24 */ /* 0x000fe400078e02ff */
[C---:B------:R-:W-:Y:S02]  /*0e50*/  IMAD R4, R34.reuse, c[0x0][0x184], R5 ;  /* 0x0000610022047a24 */ /* 0x040fe400078e0205 */
[----:B------:R-:W-:Y:S02]  /*0e60*/  IMAD R5, R7, c[0x0][0x19c], R0 ;  /* 0x0000670007057a24 */ /* 0x000fe400078e0200 */
[C---:B------:R-:W-:Y:S01]  /*0e70*/  IMAD R23, R34.reuse, c[0x0][0x18c], R23 ;  /* 0x0000630022177a24 */ /* 0x040fe200078e0217 */
[----:B------:R-:W-:Y:S01]  /*0e80*/  IADD3 R11, R11, R4, RZ ;  /* 0x000000040b0b7210 */ /* 0x000fe20007ffe0ff */
[----:B------:R-:W-:-:S04]  /*0e90*/  IMAD.WIDE.U32 R34, R34, c[0x0][0x188], RZ ;  /* 0x0000620022227a25 */ /* 0x000fc800078e00ff */
[----:B------:R-:W-:Y:S01]  /*0ea0*/  IMAD.WIDE.U32 R32, R7, c[0x0][0x198], R10 ;  /* 0x0000660007207a25 */ /* 0x000fe200078e000a */
[----:B------:R-:W-:-:S03]  /*0eb0*/  IADD3 R23, R35, R23, RZ ;  /* 0x0000001723177210 */ /* 0x000fc60007ffe0ff */
[----:B------:R-:W-:-:S04]  /*0ec0*/  IMAD.IADD R33, R33, 0x1, R5 ;  /* 0x0000000121217824 */ /* 0x000fc800078e0205 */
[----:B------:R-:W-:-:S04]  /*0ed0*/  IMAD.WIDE.U32 R32, R28, c[0x0][0x1b0], R32 ;  /* 0x00006c001c207a25 */ /* 0x000fc800078e0020 */
[----:B------:R-:W-:Y:S01]  /*0ee0*/  IMAD.IADD R9, R33, 0x1, R9 ;  /* 0x0000000121097824 */ /* 0x000fe200078e0209 */
[----:B------:R-:W-:Y:S05]  /*0ef0*/  BRA `(.L_x_678) ;  /* 0x0000040000007947 */ /* 0x000fea0003800000 */
.L_x_677:
[----:B--2---:R-:W-:-:S13]  /*0f00*/  ISETP.NE.AND P3, PT, R23, -0x1, PT ;  /* 0xffffffff1700780c */ /* 0x004fda0003f65270 */
[----:B------:R-:W-:-:S05]  /*0f10*/  @P3 IADD3 R5, R4, R23, RZ ;  /* 0x0000001704053210 */ /* 0x000fca0007ffe0ff */
[----:B------:R-:W-:-:S04]  /*0f20*/  @P3 IMAD.WIDE.U32 R10, R5, c[0x0][0x198], RZ ;  /* 0x00006600050a3a25 */ /* 0x000fc800078e00ff */
[----:B------:R-:W-:Y:S01]  /*0f30*/  @P3 IMAD R5, R5, c[0x0][0x19c], R11 ;  /* 0x0000670005053a24 */ /* 0x000fe200078e020b */
[----:B------:R-:W-:Y:S05]  /*0f40*/  @P3 BRA `(.L_x_679) ;  /* 0x000000a000003947 */ /* 0x000fea0003800000 */
[----:B------:R-:W-:Y:S01]  /*0f50*/  SHF.R.S32.HI R5, RZ, 0x1f, R4 ;  /* 0x0000001fff057819 */ /* 0x000fe20000011404 */
[----:B------:R-:W-:Y:S01]  /*0f60*/  IMAD.WIDE.U32 R6, R4, c[0x0][0x198], RZ ;  /* 0x0000660004067a25 */ /* 0x000fe200078e00ff */
[----:B-----5:R-:W-:-:S03]  /*0f70*/  SHF.R.S32.HI R3, RZ, 0x1f, R0 ;  /* 0x0000001fff037819 */ /* 0x020fc60000011400 */
[----:B------:R-:W-:Y:S02]  /*0f80*/  IMAD R5, R5, c[0x0][0x198], RZ ;  /* 0x0000660005057a24 */ /* 0x000fe400078e02ff */
[----:B------:R-:W-:Y:S02]  /*0f90*/  IMAD R3, R3, c[0x0][0x180], RZ ;  /* 0x0000600003037a24 */ /* 0x000fe400078e02ff */
[----:B------:R-:W-:Y:S02]  /*0fa0*/  IMAD R5, R4, c[0x0][0x19c], R5 ;  /* 0x0000670004057a24 */ /* 0x000fe400078e0205 */
[----:B------:R-:W-:-:S03]  /*0fb0*/  IMAD R3, R0, c[0x0][0x184], R3 ;  /* 0x0000610000037a24 */ /* 0x000fc600078e0203 */
[----:B------:R-:W-:-:S05]  /*0fc0*/  IADD3 R7, R7, R5, RZ ;  /* 0x0000000507077210 */ /* 0x000fca0007ffe0ff */
[----:B------:R-:W-:-:S05]  /*0fd0*/  IMAD.WIDE.U32 R10, R0, c[0x0][0x180], R6 ;  /* 0x00006000000a7a25 */ /* 0x000fca00078e0006 */
[----:B------:R-:W-:Y:S02]  /*0fe0*/  IADD3 R5, R11, R3, RZ ;  /* 0x000000030b057210 */ /* 0x000fe40007ffe0ff */
.L_x_679:
[----:B------:R-:W-:Y:S01]  /*0ff0*/  IABS R7, c[0x0][0x1c8] ;  /* 0x0000720000077a13 */ /* 0x000fe20000000000 */
[----:B------:R-:W-:Y:S01]  /*1000*/  @P3 IMAD.IADD R23, R4, 0x1, R23 ;  /* 0x0000000104173824 */ /* 0x000fe200078e0217 */
[----:B------:R-:W-:Y:S02]  /*1010*/  MOV R11, R5 ;  /* 0x00000005000b7202 */ /* 0x000fe40000000f00 */
[----:B------:R-:W2:Y:S01]  /*1020*/  I2F.RP R9, R7 ;  /* 0x0000000700097306 */ /* 0x000ea20000209400 */
[----:B------:R-:W-:-:S04]  /*1030*/  @P3 IMAD.WIDE.U32 R34, R23, c[0x0][0x1a0], RZ ;  /* 0x0000680017223a25 */ /* 0x000fc800078e00ff */
[----:B------:R-:W-:-:S03]  /*1040*/  @P3 IMAD R23, R23, c[0x0][0x1a4], R35 ;  /* 0x0000690017173a24 */ /* 0x000fc600078e0223 */
[----:B--2---:R-:W2:Y:S02]  /*1050*/  MUFU.RCP R12, R9 ;  /* 0x00000009000c7308 */ /* 0x004ea40000001000 */
[----:B--2---:R-:W-:-:S06]  /*1060*/  IADD3 R12, R12, 0xffffffe, RZ ;  /* 0x0ffffffe0c0c7810 */ /* 0x004fcc0007ffe0ff */
[----:B------:R-:W2:Y:S02]  /*1070*/  F2I.FTZ.U32.TRUNC.NTZ R13, R12 ;  /* 0x0000000c000d7305 */ /* 0x000ea4000021f000 */
[----:B--2---:R-:W-:Y:S01]  /*1080*/  IMAD.MOV R3, RZ, RZ, -R13 ;  /* 0x000000ffff037224 */ /* 0x004fe200078e0a0d */
[----:B------:R-:W-:-:S03]  /*1090*/  MOV R12, RZ ;  /* 0x000000ff000c7202 */ /* 0x000fc60000000f00 */
[----:B------:R-:W-:Y:S01]  /*10a0*/  IMAD R6, R3, R7, RZ ;  /* 0x0000000703067224 */ /* 0x000fe200078e02ff */
[----:B------:R-:W-:-:S03]  /*10b0*/  IABS R3, R8 ;  /* 0x0000000800037213 */ /* 0x000fc60000000000 */
[----:B------:R-:W-:-:S06]  /*10c0*/  IMAD.HI.U32 R6, R13, R6, R12 ;  /* 0x000000060d067227 */ /* 0x000fcc00078e000c */
[----:B------:R-:W-:-:S04]  /*10d0*/  IMAD.HI.U32 R28, R6, R3, RZ ;  /* 0x00000003061c7227 */ /* 0x000fc800078e00ff */
[----:B------:R-:W-:-:S04]  /*10e0*/  IMAD.MOV R6, RZ, RZ, -R28 ;  /* 0x000000ffff067224 */ /* 0x000fc800078e0a1c */
[----:B------:R-:W-:Y:S01]  /*10f0*/  IMAD R6, R7, R6, R3 ;  /* 0x0000000607067224 */ /* 0x000fe200078e0203 */
[----:B------:R-:W-:-:S04]  /*1100*/  LOP3.LUT R3, R8, c[0x0][0x1c8], RZ, 0x3c, !PT ;  /* 0x0000720008037a12 */ /* 0x000fc800078e3cff */
[----:B------:R-:W-:Y:S02]  /*1110*/  ISETP.GT.U32.AND P0, PT, R7, R6, PT ;  /* 0x000000060700720c */ /* 0x000fe40003f04070 */
[----:B------:R-:W-:-:S11]  /*1120*/  ISETP.GE.AND P1, PT, R3, RZ, PT ;  /* 0x000000ff0300720c */ /* 0x000fd60003f26270 */
[-C--:B------:R-:W-:Y:S02]  /*1130*/  @!P0 IADD3 R6, R6, -R7.reuse, RZ ;  /* 0x8000000706068210 */ /* 0x080fe40007ffe0ff */
[----:B------:R-:W-:Y:S02]  /*1140*/  @!P0 IADD3 R28, R28, 0x1, RZ ;  /* 0x000000011c1c8810 */ /* 0x000fe40007ffe0ff */
[----:B------:R-:W-:Y:S02]  /*1150*/  ISETP.GE.U32.AND P2, PT, R6, R7, PT ;  /* 0x000000070600720c */ /* 0x000fe40003f46070 */
[----:B------:R-:W-:Y:S02]  /*1160*/  ISETP.NE.AND P0, PT, RZ, c[0x0][0x1c8], PT ;  /* 0x00007200ff007a0c */ /* 0x000fe40003f05270 */
[----:B------:R-:W-:-:S04]  /*1170*/  LEA R7, R128, 0xffffff80, 0x7 ;  /* 0xffffff8080077811 */ /* 0x000fc800078e38ff */
[----:B------:R-:W-:Y:S01]  /*1180*/  SHF.R.S32.HI R3, RZ, 0x1f, R7 ;  /* 0x0000001fff037819 */ /* 0x000fe20000011407 */
[----:B------:R-:W-:-:S04]  /*1190*/  IMAD.WIDE.U32 R10, R7, c[0x0][0x198], R10 ;  /* 0x00006600070a7a25 */ /* 0x000fc800078e000a */
[----:B------:R-:W-:Y:S01]  /*11a0*/  @P2 IADD3 R28, R28, 0x1, RZ ;  /* 0x000000011c1c2810 */ /* 0x000fe20007ffe0ff */
[----:B------:R-:W-:-:S04]  /*11b0*/  IMAD R6, R3, c[0x0][0x198], RZ ;  /* 0x0000660003067a24 */ /* 0x000fc800078e02ff */
[----:B------:R-:W-:Y:S01]  /*11c0*/  @!P1 IMAD.MOV R28, RZ, RZ, -R28 ;  /* 0x000000ffff1c9224 */ /* 0x000fe200078e0a1c */
[----:B------:R-:W-:Y:S01]  /*11d0*/  @!P0 LOP3.LUT R28, RZ, c[0x0][0x1c8], RZ, 0x33, !PT ;  /* 0x00007200ff1c8a12 */ /* 0x000fe200078e33ff */
[----:B------:R-:W-:-:S03]  /*11e0*/  IMAD R5, R7, c[0x0][0x19c], R6 ;  /* 0x0000670007057a24 */ /* 0x000fc600078e0206 */
[----:B------:R-:W-:Y:S02]  /*11f0*/  SHF.R.S32.HI R13, RZ, 0x1f, R28 ;  /* 0x0000001fff0d7819 */ /* 0x000fe4000001141c */
[----:B------:R-:W-:-:S03]  /*1200*/  IADD3 R11, R11, R5, RZ ;  /* 0x000000050b0b7210 */ /* 0x000fc60007ffe0ff */
[----:B------:R-:W-:Y:S02]  /*1210*/  IMAD R9, R13, c[0x0][0x1b0], RZ ;  /* 0x00006c000d097a24 */ /* 0x000fe400078e02ff */
[----:B------:R-:W-:-:S04]  /*1220*/  IMAD.WIDE.U32 R32, R28, c[0x0][0x1b0], R10 ;  /* 0x00006c001c207a25 */ /* 0x000fc800078e000a */
[----:B------:R-:W-:-:S04]  /*1230*/  IMAD R9, R28, c[0x0][0x1b4], R9 ;  /* 0x00006d001c097a24 */ /* 0x000fc800078e0209 */
[----:B------:R-:W-:Y:S01]  /*1240*/  IMAD.IADD R9, R33, 0x1, R9 ;  /* 0x0000000121097824 */ /* 0x000fe200078e0209 */
        /* <DEDUP_REMOVED lines=11> */
.L_x_678:
[----:B------:R-:W-:Y:S01]  /*1300*/  ISETP.NE.AND P0, PT, R178, -0x1, PT ;  /* 0xffffffffb200780c */ /* 0x000fe20003f05270 */
[----:B------:R-:W-:Y:S01]  /*1310*/  IMAD R13, R13, c[0x0][0x1b8], RZ ;  /* 0x00006e000d0d7a24 */ /* 0x000fe200078e02ff */
[----:B-1----:R-:W-:Y:S01]  /*1320*/  SHF.R.S32.HI R15, RZ, 0x1f, R2 ;  /* 0x0000001fff0f7819 */ /* 0x002fe20000011402 */
[----:B------:R-:W-:Y:S03]  /*1330*/  BSSY B0, `(.L_x_680) ;  /* 0x000006b000007945 */ /* 0x000fe60003800000 */
[CC--:B------:R-:W-:Y:S02]  /*1340*/  LEA.HI R181, R15.reuse, R2.reuse, RZ, 0x2 ;  /* 0x000000020fb57211 */ /* 0x0c0fe400078f10ff */
[----:B------:R-:W-:Y:S02]  /*1350*/  LEA.HI R11, R15, R2, RZ, 0x3 ;  /* 0x000000020f0b7211 */ /* 0x000fe400078f18ff */
[----:B------:R-:W-:-:S02]  /*1360*/  LOP3.LUT R5, R181, 0xfffffffc, RZ, 0xc0, !PT ;  /* 0xfffffffcb5057812 */ /* 0x000fc400078ec0ff */
[----:B------:R-:W-:Y:S01]  /*1370*/  SHF.R.S32.HI R19, RZ, 0x3, R11 ;  /* 0x00000003ff137819 */ /* 0x000fe2000001140b */
[----:B------:R-:W-:Y:S01]  /*1380*/  @!P0 IMAD.WIDE.U32 R36, R25, c[0x0][0x178], RZ ;  /* 0x00005e0019248a25 */ /* 0x000fe200078e00ff */
[----:B-----5:R-:W-:Y:S02]  /*1390*/  @!P0 SHF.R.S32.HI R0, RZ, 0x1f, R25 ;  /* 0x0000001fff008819 */ /* 0x020fe40000011419 */
[----:B------:R-:W-:Y:S01]  /*13a0*/  SHF.R.S32.HI R188, RZ, 0x2, R181 ;  /* 0x00000002ffbc7819 */ /* 0x000fe200000114b5 */
[----:B------:R-:W-:Y:S02]  /*13b0*/  IMAD.IADD R184, R2, 0x1, -R5 ;  /* 0x0000000102b87824 */ /* 0x000fe400078e0a05 */
[----:B------:R-:W-:Y:S01]  /*13c0*/  @!P0 IMAD R0, R0, c[0x0][0x178], RZ ;  /* 0x00005e0000008a24 */ /* 0x000fe200078e02ff */
[----:B------:R-:W-:Y:S01]  /*13d0*/  LEA.HI R181, R181, R188, RZ, 0x1 ;  /* 0x000000bcb5b57211 */ /* 0x000fe200078f08ff */
[----:B------:R-:W-:Y:S01]  /*13e0*/  @P0 IMAD.WIDE.U32 R30, R178, c[0x0][0x190], RZ ;  /* 0x00006400b21e0a25 */ /* 0x000fe200078e00ff */
[----:B------:R-:W-:-:S02]  /*13f0*/  SHF.R.S32.HI R189, RZ, 0x1f, R188 ;  /* 0x0000001fffbd7819 */ /* 0x000fc400000114bc */
[----:B------:R-:W-:Y:S01]  /*1400*/  LOP3.LUT R181, R181, 0x7fffffe, RZ, 0xc0, !PT ;  /* 0x07fffffeb5b57812 */ /* 0x000fe200078ec0ff */
[----:B------:R-:W-:Y:S02]  /*1410*/  @!P0 IMAD R0, R25, c[0x0][0x17c], R0 ;  /* 0x00005f0019008a24 */ /* 0x000fe400078e0200 */
[----:B------:R-:W-:Y:S02]  /*1420*/  IMAD.SHL.U32 R25, R19, 0x40, RZ ;  /* 0x0000004013197824 */ /* 0x000fe400078e00ff */
[----:B------:R-:W-:Y:S02]  /*1430*/  IMAD.SHL.U32 R184, R184, 0x8, RZ ;  /* 0x00000008b8b87824 */ /* 0x000fe400078e00ff */
[----:B------:R-:W-:Y:S01]  /*1440*/  @P0 IMAD R17, R178, c[0x0][0x194], R31 ;  /* 0x00006500b2110a24 */ /* 0x000fe200078e021f */
[----:B------:R-:W-:Y:S01]  /*1450*/  LOP3.LUT R25, R25, 0xc0, RZ, 0xc0, !PT ;  /* 0x000000c019197812 */ /* 0x000fe200078ec0ff */
[----:B------:R-:W-:Y:S01]  /*1460*/  @!P0 IMAD.IADD R17, R37, 0x1, R0 ;  /* 0x0000000125118824 */ /* 0x000fe200078e0200 */
[-C--:B------:R-:W-:Y:S01]  /*1470*/  LEA.HI R0, R15, R2.reuse, RZ, 0x5 ;  /* 0x000000020f007211 */ /* 0x080fe200078f28ff */
[----:B------:R-:W-:Y:S01]  /*1480*/  IMAD.IADD R181, R188, 0x1, -R181 ;  /* 0x00000001bcb57824 */ /* 0x000fe200078e0ab5 */
[----:B------:R-:W-:Y:S01]  /*1490*/  LOP3.LUT R5, R25, 0x18, R184, 0xf8, !PT ;  /* 0x0000001819057812 */ /* 0x000fe200078ef8b8 */
[----:B------:R-:W-:Y:S01]  /*14a0*/  @!P0 IMAD.MOV.U32 R30, RZ, RZ, R36 ;  /* 0x000000ffff1e8224 */ /* 0x000fe200078e0024 */
[----:B------:R-:W-:Y:S01]  /*14b0*/  SHF.R.U32.HI R4, RZ, 0x3, R25 ;  /* 0x00000003ff047819 */ /* 0x000fe20000011619 */
[----:B------:R-:W-:Y:S01]  /*14c0*/  IMAD R131, R189, c[0x0][0x198], RZ ;  /* 0x00006600bd837a24 */ /* 0x000fe200078e02ff */
[----:B------:R-:W-:Y:S01]  /*14d0*/  LEA.HI R15, R15, R2, RZ, 0x4 ;  /* 0x000000020f0f7211 */ /* 0x000fe200078f20ff */
[----:B------:R-:W-:Y:S01]  /*14e0*/  IMAD.WIDE R26, R27, 0x40, R188 ;  /* 0x000000401b1a7825 */ /* 0x000fe200078e02bc */
[----:B------:R-:W-:-:S02]  /*14f0*/  LOP3.LUT R4, R5, R4, RZ, 0x3c, !PT ;  /* 0x0000000405047212 */ /* 0x000fc400078e3cff */
[----:B------:R-:W-:Y:S01]  /*1500*/  SHF.R.S32.HI R20, RZ, 0x5, R0 ;  /* 0x00000005ff147819 */ /* 0x000fe20000011400 */
[----:B------:R-:W-:Y:S01]  /*1510*/  IMAD R131, R188, c[0x0][0x19c], R131 ;  /* 0x00006700bc837a24 */ /* 0x000fe200078e0283 */
[----:B------:R-:W-:Y:S02]  /*1520*/  LOP3.LUT R5, R15, 0xfffffff0, RZ, 0xc0, !PT ;  /* 0xfffffff00f057812 */ /* 0x000fe400078ec0ff */
[----:B------:R-:W-:Y:S01]  /*1530*/  IADD3 R34, P0, R184, R34, RZ ;  /* 0x00000022b8227210 */ /* 0x000fe20007f1e0ff */
[----:B------:R-:W-:Y:S01]  /*1540*/  IMAD R181, R20, 0x8, R181 ;  /* 0x0000000814b57824 */ /* 0x000fe200078e02b5 */
[----:B------:R-:W-:Y:S01]  /*1550*/  SHF.R.S32.HI R185, RZ, 0x1f, R184 ;  /* 0x0000001fffb97819 */ /* 0x000fe200000114b8 */
[----:B------:R-:W-:Y:S01]  /*1560*/  IMAD.IADD R22, R2, 0x1, -R5 ;  /* 0x0000000102167824 */ /* 0x000fe200078e0a05 */
[----:B------:R-:W-:Y:S01]  /*1570*/  SHF.R.S32.HI R25, RZ, 0x1f, R8 ;  /* 0x0000001fff197819 */ /* 0x000fe20000011408 */
[----:B------:R-:W-:Y:S01]  /*1580*/  IMAD.U32 R181, R181, 0x20, R4 ;  /* 0x00000020b5b57824 */ /* 0x000fe200078e0004 */
[----:B------:R-:W-:Y:S01]  /*1590*/  IADD3.X R35, R185, R23, RZ, P0, !PT ;  /* 0x00000017b9237210 */ /* 0x000fe200007fe4ff */
[----:B------:R-:W-:Y:S01]  /*15a0*/  IMAD R4, R28, c[0x0][0x1bc], R13 ;  /* 0x00006f001c047a24 */ /* 0x000fe200078e020d */
[----:B------:R-:W-:Y:S01]  /*15b0*/  IADD3 R30, P0, R184, R30, RZ ;  /* 0x0000001eb81e7210 */ /* 0x000fe20007f1e0ff */
[----:B------:R-:W-:Y:S01]  /*15c0*/  IMAD R25, R25, c[0x0][0x1a8], RZ ;  /* 0x00006a0019197a24 */ /* 0x000fe200078e02ff */
[----:B------:R-:W-:Y:S01]  /*15d0*/  LEA.HI R13, R22, R22, RZ, 0x1 ;  /* 0x00000016160d7211 */ /* 0x000fe200078f08ff */
[----:B------:R-:W-:Y:S01]  /*15e0*/  IMAD.WIDE.U32 R28, R28, c[0x0][0x1b8], R34 ;  /* 0x00006e001c1c7a25 */ /* 0x000fe200078e0022 */
[----:B------:R-:W-:-:S02]  /*15f0*/  IADD3 R32, P1, R184, R32, RZ ;  /* 0x00000020b8207210 */ /* 0x000fc40007f3e0ff */
[----:B------:R-:W-:Y:S01]  /*1600*/  SHF.R.S32.HI R6, RZ, 0x1, R13 ;  /* 0x00000001ff067819 */ /* 0x000fe2000001140d */
[C---:B------:R-:W-:Y:S01]  /*1610*/  IMAD.X R31, R185.reuse, 0x1, R17, P0 ;  /* 0x00000001b91f7824 */ /* 0x040fe200000e0611 */
[----:B------:R-:W-:Y:S01]  /*1620*/  SHF.R.S32.HI R5, RZ, 0x1f, R13 ;  /* 0x0000001fff057819 */ /* 0x000fe2000001140d */
[----:B------:R-:W-:Y:S01]  /*1630*/  IMAD.X R33, R185, 0x1, R9, P1 ;  /* 0x00000001b9217824 */ /* 0x000fe200008e0609 */
[----:B------:R-:W-:Y:S01]  /*1640*/  IADD3 R124, P0, R188, R7, RZ ;  /* 0x00000007bc7c7210 */ /* 0x000fe20007f1e0ff */
[----:B------:R-:W-:Y:S01]  /*1650*/  IMAD.IADD R7, R182, 0x1, -R21 ;  /* 0x00000001b6077824 */ /* 0x000fe200078e0a15 */
[----:B------:R-:W-:Y:S01]  /*1660*/  LEA.HI R5, R5, R6, RZ, 0x2 ;  /* 0x0000000605057211 */ /* 0x000fe200078f10ff */
[----:B------:R-:W-:Y:S01]  /*1670*/  IMAD R25, R8, c[0x0][0x1ac], R25 ;  /* 0x00006b0008197a24 */ /* 0x000fe200078e0219 */
[----:B------:R-:W-:Y:S01]  /*1680*/  IADD3 R29, R29, R4, RZ ;  /* 0x000000041d1d7210 */ /* 0x000fe20007ffe0ff */
[----:B------:R-:W-:Y:S01]  /*1690*/  IMAD.X R3, R189, 0x1, R3, P0 ;  /* 0x00000001bd037824 */ /* 0x000fe200000e0603 */
[C---:B------:R-:W-:Y:S01]  /*16a0*/  ISETP.GE.AND P0, PT, R188.reuse, R7, PT ;  /* 0x00000007bc00720c */ /* 0x040fe20003f06270 */
[----:B------:R-:W-:Y:S01]  /*16b0*/  IMAD.WIDE.U32 R132, R188, c[0x0][0x198], R32 ;  /* 0x00006600bc847a25 */ /* 0x000fe200078e0020 */
[----:B------:R-:W-:-:S02]  /*16c0*/  LOP3.LUT R17, R5, 0xfffffffc, RZ, 0xc0, !PT ;  /* 0xfffffffc05117812 */ /* 0x000fc400078ec0ff */
[----:B------:R-:W-:Y:S01]  /*16d0*/  IADD3 R175, R184, 0x20, RZ ;  /* 0x00000020b8af7810 */ /* 0x000fe20007ffe0ff */
[----:B------:R-:W-:Y:S01]  /*16e0*/  IMAD R23, R3, c[0x0][0x1a0], RZ ;  /* 0x0000680003177a24 */ /* 0x000fe200078e02ff */
[----:B------:R-:W-:Y:S01]  /*16f0*/  LOP3.LUT R3, R0, 0xffffffe0, RZ, 0xc0, !PT ;  /* 0xffffffe000037812 */ /* 0x000fe200078ec0ff */
[----:B------:R-:W-:Y:S01]  /*1700*/  IMAD.IADD R17, R6, 0x1, -R17 ;  /* 0x0000000106117824 */ /* 0x000fe200078e0a11 */
[----:B------:R-:W-:Y:S01]  /*1710*/  IADD3 R174, R184, 0x40, RZ ;  /* 0x00000040b8ae7810 */ /* 0x000fe20007ffe0ff */
[----:B------:R-:W-:Y:S01]  /*1720*/  IMAD R23, R124, c[0x0][0x1a4], R23 ;  /* 0x000069007c177a24 */ /* 0x000fe200078e0217 */
[----:B------:R-:W-:Y:S01]  /*1730*/  IADD3 R4, -R3, R2, RZ ;  /* 0x0000000203047210 */ /* 0x000fe20007ffe1ff */
[----:B------:R-:W-:Y:S01]  /*1740*/  IMAD.MOV.U32 R5, RZ, RZ, 0x10 ;  /* 0x00000010ff057424 */ /* 0x000fe200078e00ff */
[----:B------:R-:W-:Y:S01]  /*1750*/  LOP3.LUT P1, RZ, R17, 0x2, RZ, 0xc0, !PT ;  /* 0x0000000211ff7812 */ /* 0x000fe2000782c0ff */
[----:B------:R-:W-:-:S03]  /*1760*/  IMAD.WIDE.U32 R8, R8, c[0x0][0x1a8], R30 ;  /* 0x00006a0008087a25 */ /* 0x000fc600078e001e */
[----:B------:R-:W-:Y:S01]  /*1770*/  SEL R3, R5, 0xfffffff0, !P1 ;  /* 0xfffffff005037807 */ /* 0x000fe20004800000 */
[----:B------:R-:W-:-:S04]  /*1780*/  IMAD.WIDE.U32 R124, R124, c[0x0][0x1a0], R28 ;  /* 0x000068007c7c7a25 */ /* 0x000fc800078e001c */
[----:B------:R-:W-:Y:S02]  /*1790*/  IMAD.IADD R131, R133, 0x1, R131 ;  /* 0x0000000185837824 */ /* 0x000fe400078e0283 */
[----:B------:R-:W-:Y:S02]  /*17a0*/  IMAD.SHL.U32 R181, R181, 0x2, RZ ;  /* 0x00000002b5b57824 */ /* 0x000fe400078e00ff */
[----:B------:R-:W-:Y:S02]  /*17b0*/  IMAD.IADD R25, R9, 0x1, R25 ;  /* 0x0000000109197824 */ /* 0x000fe400078e0219 */
[----:B------:R-:W-:Y:S01]  /*17c0*/  IMAD.IADD R6, R125, 0x1, R23 ;  /* 0x000000017d067824 */ /* 0x000fe200078e0217 */
[----:B------:R-:W-:Y:S05]  /*17d0*/  @P0 BRA `(.L_x_681) ;  /* 0x0000020000000947 */ /* 0x000fea0003800000 */
[----:B------:R-:W-:Y:S01]  /*17e0*/  ISETP.GE.AND P4, PT, R184, c[0x0][0x220], PT ;  /* 0x00008800b8007a0c */ /* 0x000fe20003f86270 */
[----:B------:R-:W-:Y:S01]  /*17f0*/  IMAD R0, R27, c[0x0][0x190], RZ ;  /* 0x000064001b007a24 */ /* 0x000fe200078e02ff */
[----:B------:R-:W-:Y:S01]  /*1800*/  ISETP.GE.AND P3, PT, R175, c[0x0][0x220], PT ;  /* 0x00008800af007a0c */ /* 0x000fe20003f66270 */
[----:B------:R-:W-:Y:S01]  /*1810*/  IMAD.MOV.U32 R24, RZ, RZ, R8 ;  /* 0x000000ffff187224 */ /* 0x000fe200078e0008 */
[----:B------:R-:W-:Y:S01]  /*1820*/  ISETP.GE.AND P2, PT, R174, c[0x0][0x220], PT ;  /* 0x00008800ae007a0c */ /* 0x000fe20003f46270 */
[----:B------:R-:W-:-:S02]  /*1830*/  IMAD R0, R26, c[0x0][0x194], R0 ;  /* 0x000065001a007a24 */ /* 0x000fc400078e0200 */
[----:B------:R-:W-:-:S04]  /*1840*/  IMAD.WIDE.U32 R28, R26, c[0x0][0x190], R24 ;  /* 0x000064001a1c7a25 */ /* 0x000fc800078e0018 */
[----:B------:R-:W-:Y:S02]  /*1850*/  IMAD.IADD R0, R29, 0x1, R0 ;  /* 0x000000011d007824 */ /* 0x000fe400078e0200 */
[C---:B------:R-:W-:Y:S01]  /*1860*/  @!P4 LEA R32, P1, R28.reuse, c[0x0][0x160], 0x1 ;  /* 0x000058001c20ca11 */ /* 0x040fe200078208ff */
[----:B------:R1:W-:Y:S01]  /*1870*/  @P4 STS [R181], RZ ;  /* 0x000000ffb5004388 */ /* 0x0003e20000000800 */
[C---:B------:R-:W-:Y:S02]  /*1880*/  @!P3 LEA R30, P0, R28.reuse, c[0x0][0x160], 0x1 ;  /* 0x000058001c1eba11 */ /* 0x040fe400078008ff */
[C-C-:B------:R-:W-:Y:S01]  /*1890*/  @!P4 LEA.HI.X R33, R28.reuse, c[0x0][0x164], R0.reuse, 0x1, P1 ;  /* 0x000059001c21ca11 */ /* 0x140fe200008f0c00 */
[----:B------:R1:W-:Y:S01]  /*18a0*/  @P4 STS [R181+0x4], RZ ;  /* 0x000004ffb5004388 */ /* 0x0003e20000000800 */
[----:B------:R-:W-:-:S03]  /*18b0*/  @!P3 LEA.HI.X R31, R28, c[0x0][0x164], R0, 0x1, P0 ;  /* 0x000059001c1fba11 */ /* 0x000fc600000f0c00 */
[----:B------:R1:W-:Y:S04]  /*18c0*/  @P4 STS.64 [R181+0x8], RZ ;  /* 0x000008ffb5004388 */ /* 0x0003e80000000a00 */
[----:B------:R-:W-:Y:S01]  /*18d0*/  @!PT LDS RZ, [RZ] ;  /* 0x00000000fffff984 */ /* 0x000fe20000000800 */
[----:B------:R-:W-:Y:S01]  /*18e0*/  @!PT LDS RZ, [RZ] ;  /* 0x00000000fffff984 */ /* 0x000fe20000000800 */
[----:B------:R-:W-:Y:S01]  /*18f0*/  @!PT LDS RZ, [RZ] ;  /* 0x00000000fffff984 */ /* 0x000fe20000000800 */
[----:B------:R1:W-:Y:S04]  /*1900*/  @!P4 LDGSTS.E.BYPASS.LTC128B.128 [R181], [R32.64] ;  /* 0x0000000020b5cfae */ /* 0x0003e8000b901d46 */
[----:B------:R1:W-:Y:S04]  /*1910*/  @P3 STS.128 [R181+0x1000], RZ ;  /* 0x001000ffb5003388 */ /* 0x0003e80000000c00 */
[----:B------:R-:W-:Y:S01]  /*1920*/  @!PT LDS RZ, [RZ] ;  /* 0x00000000fffff984 */ /* 0x000fe20000000800 */
[----:B------:R-:W-:Y:S01]  /*1930*/  @!PT LDS RZ, [RZ] ;  /* 0x00000000fffff984 */ /* 0x000fe20000000800 */
[----:B------:R-:W-:Y:S01]  /*1940*/  @!PT LDS RZ, [RZ] ;  /* 0x00000000fffff984 */ /* 0x000fe20000000800 */
[----:B------:R1:W-:Y:S04]  /*1950*/  @!P3 LDGSTS.E.BYPASS.LTC128B.128 [R181+0x1000], [R30.64+0x40] ;  /* 0x010000401eb5bfae */ /* 0x0003e8000b901d46 */
[----:B------:R1:W-:Y:S01]  /*1960*/  @P2 STS.128 [R181+0x2000], RZ ;  /* 0x002000ffb5002388 */ /* 0x0003e20000000c00 */
[----:B------:R-:W-:Y:S05]  /*1970*/  @P2 BRA `(.L_x_681) ;  /* 0x0000006000002947 */ /* 0x000fea0003800000 */
[----:B-1----:R-:W-:-:S04]  /*1980*/  LEA R30, P0, R28, c[0x0][0x160], 0x1 ;  /* 0x000058001c1e7a11 */ /* 0x002fc800078008ff */
[----:B------:R-:W-:-:S05]  /*1990*/  LEA.HI.X R31, R28, c[0x0][0x164], R0, 0x1, P0 ;  /* 0x000059001c1f7a11 */ /* 0x000fca00000f0c00 */
[----:B------:R-:W-:Y:S01]  /*19a0*/  @!PT LDS RZ, [RZ] ;  /* 0x00000000fffff984 */ /* 0x000fe20000000800 */
[----:B------:R-:W-:Y:S01]  /*19b0*/  @!PT LDS RZ, [RZ] ;  /* 0x00000000fffff984 */ /* 0x000fe20000000800 */
[----:B------:R-:W-:Y:S01]  /*19c0*/  @!PT LDS RZ, [RZ] ;  /* 0x00000000fffff984 */ /* 0x000fe20000000800 */
[----:B------:R1:W-:Y:S04]  /*19d0*/  LDGSTS.E.BYPASS.LTC128B.128 [R181+0x2000], [R30.64+0x80] ;  /* 0x020000801eb57fae */ /* 0x0003e8000b901d46 */
.L_x_681:
[----:B------:R-:W-:Y:S05]  /*19e0*/  BSYNC B0 ;  /* 0x0000000000007941 */ /* 0x000fea0003800000 */
.L_x_680:
        /* <DEDUP_REMOVED lines=11> */
[----:B------:R-:W-:-:S04]  /*1aa0*/  IMAD R0, R0, c[0x0][0x190], RZ ;  /* 0x0000640000007a24 */ /* 0x000fc800078e02ff */
[----:B------:R-:W-:Y:S01]  /*1ab0*/  IMAD R0, R7, c[0x0][0x194], R0 ;  /* 0x0000650007007a24 */ /* 0x000fe200078e0200 */
[C---:B------:R-:W-:Y:S01]  /*1ac0*/  @!P3 LEA R24, P4, R8.reuse, c[0x0][0x160], 0x1 ;  /* 0x000058000818ba11 */ /* 0x040fe200078808ff */
[----:B------:R2:W-:Y:S01]  /*1ad0*/  @P3 STS.128 [R181+0x800], RZ ;  /* 0x000800ffb5003388 */ /* 0x0005e20000000c00 */
[----:B------:R-:W-:Y:S01]  /*1ae0*/  @!P2 LEA R26, P1, R8, c[0x0][0x160], 0x1 ;  /* 0x00005800081aaa11 */ /* 0x000fe200078208ff */
[----:B------:R-:W-:-:S05]  /*1af0*/  IMAD.IADD R0, R9, 0x1, R0 ;  /* 0x0000000109007824 */ /* 0x000fca00078e0200 */
[C-C-:B------:R-:W-:Y:S02]  /*1b00*/  @!P3 LEA.HI.X R25, R8.reuse, c[0x0][0x164], R0.reuse, 0x1, P4 ;  /* 0x000059000819ba11 */ /* 0x140fe400020f0c00 */
[----:B------:R-:W-:-:S03]  /*1b10*/  @!P2 LEA.HI.X R27, R8, c[0x0][0x164], R0, 0x1, P1 ;  /* 0x00005900081baa11 */ /* 0x000fc600008f0c00 */
[----:B------:R-:W-:Y:S01]  /*1b20*/  @!PT LDS RZ, [RZ] ;  /* 0x00000000fffff984 */ /* 0x000fe20000000800 */
[----:B------:R-:W-:Y:S01]  /*1b30*/  @!PT LDS RZ, [RZ] ;  /* 0x00000000fffff984 */ /* 0x000fe20000000800 */
[----:B------:R-:W-:Y:S01]  /*1b40*/  @!PT LDS RZ, [RZ] ;  /* 0x00000000fffff984 */ /* 0x000fe20000000800 */
[----:B------:R2:W-:Y:S04]  /*1b50*/  @!P3 LDGSTS.E.BYPASS.LTC128B.128 [R181+0x800], [R24.64] ;  /* 0x0080000018b5bfae */ /* 0x0005e8000b901d46 */
[----:B------:R2:W-:Y:S04]  /*1b60*/  @P2 STS.128 [R181+0x1800], RZ ;  /* 0x001800ffb5002388 */ /* 0x0005e80000000c00 */
[----:B------:R-:W-:Y:S01]  /*1b70*/  @!PT LDS RZ, [RZ] ;  /* 0x00000000fffff984 */ /* 0x000fe20000000800 */
[----:B------:R-:W-:Y:S01]  /*1b80*/  @!PT LDS RZ, [RZ] ;  /* 0x00000000fffff984 */ /* 0x000fe20000000800 */
[----:B------:R-:W-:Y:S01]  /*1b90*/  @!PT LDS RZ, [RZ] ;  /* 0x00000000fffff984 */ /* 0x000fe20000000800 */
[----:B------:R2:W-:Y:S04]  /*1ba0*/  @!P2 LDGSTS.E.BYPASS.LTC128B.128 [R181+0x1800], [R26.64+0x40] ;  /* 0x018000401ab5afae */ /* 0x0005e8000b901d46 */
[----:B------:R2:W-:Y:S01]  /*1bb0*/  @P0 STS.128 [R181+0x2800], RZ ;  /* 0x002800ffb5000388 */ /* 0x0005e20000000c00 */
[----:B------:R-:W-:Y:S05]  /*1bc0*/  @P0 BRA `(.L_x_683) ;  /* 0x0000006000000947 */ /* 0x000fea0003800000 */
[----:B--2---:R-:W-:-:S04]  /*1bd0*/  LEA R24, P0, R8, c[0x0][0x160], 0x1 ;  /* 0x0000580008187a11 */ /* 0x004fc800078008ff */
[----:B------:R-:W-:-:S05]  /*1be0*/  LEA.HI.X R25, R8, c[0x0][0x164], R0, 0x1, P0 ;  /* 0x0000590008197a11 */ /* 0x000fca00000f0c00 */
[----:B------:R-:W-:Y:S01]  /*1bf0*/  @!PT LDS RZ, [RZ] ;  /* 0x00000000fffff984 */ /* 0x000fe20000000800 */
[----:B------:R-:W-:Y:S01]  /*1c00*/  @!PT LDS RZ, [RZ] ;  /* 0x00000000fffff984 */ /* 0x000fe20000000800 */
[----:B------:R-:W-:Y:S01]  /*1c10*/  @!PT LDS RZ, [RZ] ;  /* 0x00000000fffff984 */ /* 0x000fe20000000800 */
[----:B------:R2:W-:Y:S04]  /*1c20*/  LDGSTS.E.BYPASS.LTC128B.128 [R181+0x2800], [R24.64+0x80] ;  /* 0x0280008018b57fae */ /* 0x0005e8000b901d46 */
.L_x_683:
[----:B------:R-:W-:Y:S05]  /*1c30*/  BSYNC B0 ;  /* 0x0000000000007941 */ /* 0x000fea0003800000 */
.L_x_682:
[----:B------:R-:W-:Y:S01]  /*1c40*/  IADD3 R180, R128, -0x1, RZ ;  /* 0xffffffff80b47810 */ /* 0x000fe20007ffe0ff */
[----:B------:R-:W-:Y:S04]  /*1c50*/  BSSY B0, `(.L_x_684) ;  /* 0x0000020000007945 */ /* 0x000fe80003800000 */
[----:B------:R-:W-:-:S04]  /*1c60*/  IMAD.SHL.U32 R0, R180, 0x80, RZ ;  /* 0x00000080b4007824 */ /* 0x000fc800078e00ff */
[----:B------:R-:W-:-:S05]  /*1c70*/  IMAD.IADD R9, R127, 0x1, -R0 ;  /* 0x000000017f097824 */ /* 0x000fca00078e0a00 */
[----:B------:R-:W-:-:S13]  /*1c80*/  ISETP.GE.AND P0, PT, R188, R9, PT ;  /* 0x00000009bc00720c */ /* 0x000fda0003f06270 */
[----:B------:R-:W-:Y:S05]  /*1c90*/  @P0 BRA `(.L_x_685) ;  /* 0x000001b000000947 */ /* 0x000fea0003800000 */
[----:B------:R-:W-:Y:S02]  /*1ca0*/  ISETP.GE.AND P3, PT, R184, c[0x0][0x220], PT ;  /* 0x00008800b8007a0c */ /* 0x000fe40003f66270 */
[----:B------:R-:W-:Y:S02]  /*1cb0*/  ISETP.GE.AND P2, PT, R175, c[0x0][0x220], PT ;  /* 0x00008800af007a0c */ /* 0x000fe40003f46270 */
[----:B------:R-:W-:-:S09]  /*1cc0*/  ISETP.GE.AND P0, PT, R174, c[0x0][0x220], PT ;  /* 0x00008800ae007a0c */ /* 0x000fd20003f06270 */
[C---:B--2---:R-:W-:Y:S01]  /*1cd0*/  @!P3 LEA R26, P4, R132.reuse, c[0x0][0x168], 0x1 ;  /* 0x00005a00841aba11 */ /* 0x044fe200078808ff */
[----:B------:R2:W-:Y:S01]  /*1ce0*/  @P3 STS [R181+0x3000], RZ ;  /* 0x003000ffb5003388 */ /* 0x0005e20000000800 */
        /* <DEDUP_REMOVED lines=22> */
.L_x_685:
[----:B------:R-:W-:Y:S05]  /*1e50*/  BSYNC B0 ;  /* 0x0000000000007941 */ /* 0x000fea0003800000 */
.L_x_684:
[----:B------:R-:W-:Y:S01]  /*1e60*/  ISETP.GE.AND P0, PT, R14, R9, PT ;  /* 0x000000090e00720c */ /* 0x000fe20003f06270 */
[----:B------:R-:W-:Y:S01]  /*1e70*/  IMAD.MOV.U32 R129, RZ, RZ, c[0x0][0x198] ;  /* 0x00006600ff817624 */ /* 0x000fe200078e00ff */
[----:B------:R-:W-:Y:S01]  /*1e80*/  MOV R12, 0x5 ;  /* 0x00000005000c7802 */ /* 0x000fe20000000f00 */
[----:B------:R-:W-:Y:S02]  /*1e90*/  BSSY B0, `(.L_x_686) ;  /* 0x000001f000007945 */ /* 0x000fe40003800000 */
[C---:B------:R-:W-:Y:S01]  /*1ea0*/  IMAD.SHL.U32 R177, R129.reuse, 0x20, RZ ;  /* 0x0000002081b17824 */ /* 0x040fe200078e00ff */
[----:B------:R-:W-:-:S07]  /*1eb0*/  SHF.L.U64.HI R176, R129, R12, c[0x0][0x19c] ;  /* 0x0000670081b07619 */ /* 0x000fce000001020c */
[----:B------:R-:W-:Y:S05]  /*1ec0*/  @P0 BRA `(.L_x_687) ;  /* 0x000001b000000947 */ /* 0x000fea0003800000 */
[----:B------:R-:W-:Y:S02]  /*1ed0*/  ISETP.GE.AND P3, PT, R184, c[0x0][0x220], PT ;  /* 0x00008800b8007a0c */ /* 0x000fe40003f66270 */
[----:B------:R-:W-:Y:S02]  /*1ee0*/  ISETP.GE.AND P2, PT, R175, c[0x0][0x220], PT ;  /* 0x00008800af007a0c */ /* 0x000fe40003f46270 */
[----:B------:R-:W-:Y:S02]  /*1ef0*/  IADD3 R8, P1, R177, R132, RZ ;  /* 0x00000084b1087210 */ /* 0x000fe40007f3e0ff */
[----:B------:R-:W-:-:S03]  /*1f00*/  ISETP.GE.AND P0, PT, R174, c[0x0][0x220], PT ;  /* 0x00008800ae007a0c */ /* 0x000fc60003f06270 */
[----:B------:R-:W-:-:S04]  /*1f10*/  IMAD.X R7, R176, 0x1, R131, P1 ;  /* 0x00000001b0077824 */ /* 0x000fc800008e0683 */
[C---:B--2---:R-:W-:Y:S01]  /*1f20*/  @!P3 LEA R26, P4, R8.reuse, c[0x0][0x168], 0x1 ;  /* 0x00005a00081aba11 */ /* 0x044fe200078808ff */
[----:B------:R2:W-:Y:S01]  /*1f30*/  @P3 STS.128 [R181+0x3800], RZ ;  /* 0x003800ffb5003388 */ /* 0x0005e20000000c00 */
[C---:B------:R-:W-:Y:S02]  /*1f40*/  @!P2 LEA R24, P1, R8.reuse, c[0x0][0x168], 0x1 ;  /* 0x00005a000818aa11 */ /* 0x040fe400078208ff */
        /* <DEDUP_REMOVED lines=19> */
.L_x_687:
[----:B------:R-:W-:Y:S05]  /*2080*/  BSYNC B0 ;  /* 0x0000000000007941 */ /* 0x000fea0003800000 */
.L_x_686:
[----:B------:R-:W-:Y:S01]  /*2090*/  IADD3 R10, R188, 0x40, RZ ;  /* 0x00000040bc0a7810 */ /* 0x000fe20007ffe0ff */
[----:B------:R-:W-:Y:S03]  /*20a0*/  BSSY B0, `(.L_x_688) ;  /* 0x000001f000007945 */ /* 0x000fe60003800000 */
[----:B------:R-:W-:-:S13]  /*20b0*/  ISETP.GE.AND P0, PT, R10, R9, PT ;  /* 0x000000090a00720c */ /* 0x000fda0003f06270 */
[----:B------:R-:W-:Y:S05]  /*20c0*/  @P0 BRA `(.L_x_689) ;  /* 0x000001c000000947 */ /* 0x000fea0003800000 */
[----:B------:R-:W-:Y:S01]  /*20d0*/  ISETP.GE.AND P3, PT, R184, c[0x0][0x220], PT ;  /* 0x00008800b8007a0c */ /* 0x000fe20003f66270 */
[----:B------:R-:W-:Y:S01]  /*20e0*/  IMAD.MOV.U32 R16, RZ, RZ, c[0x0][0x19c] ;  /* 0x00006700ff107624 */ /* 0x000fe200078e00ff */
[----:B------:R-:W-:Y:S02]  /*20f0*/  ISETP.GE.AND P2, PT, R175, c[0x0][0x220], PT ;  /* 0x00008800af007a0c */ /* 0x000fe40003f46270 */
[C---:B------:R-:W-:Y:S02]  /*2100*/  LEA R8, P1, R129.reuse, R132, 0x6 ;  /* 0x0000008481087211 */ /* 0x040fe400078230ff */
[----:B------:R-:W-:Y:S02]  /*2110*/  ISETP.GE.AND P0, PT, R174, c[0x0][0x220], PT ;  /* 0x00008800ae007a0c */ /* 0x000fe40003f06270 */
[----:B------:R-:W-:-:S05]  /*2120*/  LEA.HI.X R7, R129, R131, R16, 0x6, P1 ;  /* 0x0000008381077211 */ /* 0x000fca00008f3410 */
        /* <DEDUP_REMOVED lines=22> */
.L_x_689:
[----:B------:R-:W-:Y:S05]  /*2290*/  BSYNC B0 ;  /* 0x0000000000007941 */ /* 0x000fea0003800000 */
.L_x_688:
[----:B------:R-:W-:Y:S01]  /*22a0*/  IADD3 R8, R188, 0x60, RZ ;  /* 0x00000060bc087810 */ /* 0x000fe20007ffe0ff */
[----:B------:R-:W-:Y:S03]  /*22b0*/  BSSY B0, `(.L_x_690) ;  /* 0x0000021000007945 */ /* 0x000fe60003800000 */
[----:B------:R-:W-:-:S13]  /*22c0*/  ISETP.GE.AND P0, PT, R8, R9, PT ;  /* 0x000000090800720c */ /* 0x000fda0003f06270 */
[----:B------:R-:W-:Y:S05]  /*22d0*/  @P0 BRA `(.L_x_691) ;  /* 0x000001e000000947 */ /* 0x000fea0003800000 */
[----:B------:R-:W-:Y:S01]  /*22e0*/  ISETP.GE.AND P3, PT, R184, c[0x0][0x220], PT ;  /* 0x00008800b8007a0c */ /* 0x000fe20003f66270 */
[----:B------:R-:W-:Y:S01]  /*22f0*/  IMAD.MOV.U32 R133, RZ, RZ, R131 ;  /* 0x000000ffff857224 */ /* 0x000fe200078e0083 */
[----:B------:R-:W-:Y:S01]  /*2300*/  ISETP.GE.AND P2, PT, R175, c[0x0][0x220], PT ;  /* 0x00008800af007a0c */ /* 0x000fe20003f46270 */
[----:B------:R-:W-:Y:S01]  /*2310*/  ULDC UR4, c[0x0][0x19c] ;  /* 0x0000670000047ab9 */ /* 0x000fe20000000800 */
[----:B------:R-:W-:Y:S01]  /*2320*/  ISETP.GE.AND P0, PT, R174, c[0x0][0x220], PT ;  /* 0x00008800ae007a0c */ /* 0x000fe20003f06270 */
[----:B------:R-:W-:Y:S01]  /*2330*/  UIMAD UR4, UR4, 0x60, URZ ;  /* 0x00000060040478a4 */ /* 0x000fe2000f8e023f */
[----:B--2---:R-:W-:-:S05]  /*2340*/  IMAD.WIDE.U32 R26, R129, 0x60, R132 ;  /* 0x00000060811a7825 */ /* 0x004fca00078e0084 */
[----:B------:R-:W-:Y:S02]  /*2350*/  IADD3 R7, R27, UR4, RZ ;  /* 0x000000041b077c10 */ /* 0x000fe4000fffe0ff */
[C---:B------:R-:W-:Y:S01]  /*2360*/  @!P3 LEA R28, P4, R26.reuse, c[0x0][0x168], 0x1 ;  /* 0x00005a001a1cba11 */ /* 0x040fe200078808ff */
        /* <DEDUP_REMOVED lines=21> */
.L_x_691:
[----:B------:R-:W-:Y:S05]  /*24c0*/  BSYNC B0 ;  /* 0x0000000000007941 */ /* 0x000fea0003800000 */
.L_x_690:
[----:B------:R-:W0:Y:S01]  /*24d0*/  LDGDEPBAR ;  /* 0x00000000000079af */ /* 0x000e220000000000 */
[----:B------:R-:W-:Y:S01]  /*24e0*/  LOP3.LUT R11, R11, 0xfffffff8, RZ, 0xc0, !PT ;  /* 0xfffffff80b0b7812 */ /* 0x000fe200078ec0ff */
[----:B------:R-:W-:Y:S01]  /*24f0*/  IMAD.SHL.U32 R17, R17, 0x40, RZ ;  /* 0x0000004011117824 */ /* 0x000fe200078e00ff */
[----:B------:R-:W-:Y:S01]  /*2500*/  LOP3.LUT R7, R13, 0x7fffffe, RZ, 0xc0, !PT ;  /* 0x07fffffe0d077812 */ /* 0x000fe200078ec0ff */
[C---:B------:R-:W-:Y:S01]  /*2510*/  IMAD.SHL.U32 R133, R2.reuse, 0x2, RZ ;  /* 0x0000000202857824 */ /* 0x040fe200078e00ff */
[----:B------:R-:W-:Y:S01]  /*2520*/  SHF.R.S32.HI R13, RZ, 0x1f, R22 ;  /* 0x0000001fff0d7819 */ /* 0x000fe20000011416 */
[----:B------:R-:W-:Y:S01]  /*2530*/  IMAD.IADD R11, R2, 0x1, -R11 ;  /* 0x00000001020b7824 */ /* 0x000fe200078e0a0b */
[----:B------:R-:W-:Y:S01]  /*2540*/  SHF.R.S32.HI R16, RZ, 0x4, R15 ;  /* 0x00000004ff107819 */ /* 0x000fe2000001140f */
[----:B------:R-:W-:Y:S01]  /*2550*/  IMAD.IADD R18, R22, 0x1, -R7 ;  /* 0x0000000116127824 */ /* 0x000fe200078e0a07 */
[----:B------:R-:W-:Y:S01]  /*2560*/  LEA.HI R13, R13, R22, RZ, 0x3 ;  /* 0x000000160d0d7211 */ /* 0x000fe200078f18ff */
[----:B------:R-:W-:Y:S01]  /*2570*/  BSSY B0, `(.L_x_692) ;  /* 0x000004a000007945 */ /* 0x000fe20003800000 */
[----:B------:R-:W-:-:S02]  /*2580*/  SHF.R.S32.HI R179, RZ, 0x1f, R4 ;  /* 0x0000001fffb37819 */ /* 0x000fc40000011404 */
[----:B------:R-:W-:Y:S01]  /*2590*/  ISETP.GE.AND P1, PT, R188, R9, PT ;  /* 0x00000009bc00720c */ /* 0x000fe20003f26270 */
[----:B------:R-:W-:Y:S01]  /*25a0*/  IMAD.SHL.U32 R13, R13, 0x20, RZ ;  /* 0x000000200d0d7824 */ /* 0x000fe200078e00ff */
[----:B------:R-:W-:Y:S02]  /*25b0*/  LEA.HI R15, R15, R16, RZ, 0x1 ;  /* 0x000000100f0f7211 */ /* 0x000fe400078f08ff */
[----:B------:R-:W-:Y:S02]  /*25c0*/  LEA.HI R7, R11, R11, RZ, 0x1 ;  /* 0x0000000b0b077211 */ /* 0x000fe400078f08ff */
[----:B------:R-:W-:Y:S02]  /*25d0*/  LEA.HI R179, R179, R4, RZ, 0x2 ;  /* 0x00000004b3b37211 */ /* 0x000fe400078f10ff */
[----:B------:R-:W-:Y:S02]  /*25e0*/  LOP3.LUT R15, R15, 0xfffffffe, RZ, 0xc0, !PT ;  /* 0xfffffffe0f0f7812 */ /* 0x000fe400078ec0ff */
[----:B------:R-:W-:Y:S01]  /*25f0*/  LOP3.LUT R4, R7, 0x7fffffe, RZ, 0xc0, !PT ;  /* 0x07fffffe07047812 */ /* 0x000fe200078ec0ff */
[----:B------:R-:W-:-:S04]  /*2600*/  DEPBAR.LE SB0, 0x0 ;  /* 0x000080000000791a */ /* 0x000fc80000000000 */
[----:B------:R-:W-:Y:S01]  /*2610*/  BAR.SYNC.DEFER_BLOCKING 0x0 ;  /* 0x0000000000007b1d */ /* 0x000fe20000010000 */
[----:B------:R-:W-:Y:S01]  /*2620*/  LOP3.LUT R13, R13, 0xffffff00, RZ, 0xc0, !PT ;  /* 0xffffff000d0d7812 */ /* 0x000fe200078ec0ff */
[----:B------:R-:W-:Y:S01]  /*2630*/  IMAD.IADD R15, R16, 0x1, -R15 ;  /* 0x00000001100f7824 */ /* 0x000fe200078e0a0f */
[----:B------:R-:W-:Y:S01]  /*2640*/  SHF.R.S32.HI R7, RZ, 0x1, R7 ;  /* 0x00000001ff077819 */ /* 0x000fe20000011407 */
[----:B------:R-:W-:Y:S01]  /*2650*/  IMAD.IADD R4, R11, 0x1, -R4 ;  /* 0x000000010b047824 */ /* 0x000fe200078e0a04 */
[----:B------:R-:W-:Y:S01]  /*2660*/  LOP3.LUT R17, R17, 0xc0, RZ, 0xc0, !PT ;  /* 0x000000c011117812 */ /* 0x000fe200078ec0ff */
[C---:B------:R-:W-:Y:S01]  /*2670*/  IMAD R16, R20.reuse, 0x10, R21 ;  /* 0x0000001014107824 */ /* 0x040fe200078e0215 */
[----:B------:R-:W-:Y:S01]  /*2680*/  LOP3.LUT P2, RZ, R7, 0x2, RZ, 0xc0, !PT ;  /* 0x0000000207ff7812 */ /* 0x000fe2000784c0ff */
[----:B------:R-:W-:Y:S01]  /*2690*/  IMAD R21, R20, 0x200, R13 ;  /* 0x0000020014157824 */ /* 0x000fe200078e020d */
[----:B------:R-:W-:Y:S01]  /*26a0*/  SHF.R.S32.HI R179, RZ, 0x2, R179 ;  /* 0x00000002ffb37819 */ /* 0x000fe200000114b3 */
[C---:B------:R-:W-:Y:S01]  /*26b0*/  IMAD R172, R15.reuse, 0x8, R4 ;  /* 0x000000080fac7824 */ /* 0x040fe200078e0204 */
[----:B------:R-:W-:Y:S01]  /*26c0*/  LEA R198, P0, R124, c[0x0][0x170], 0x1 ;  /* 0x00005c007cc67a11 */ /* 0x000fe200078008ff */
[----:B------:R-:W-:Y:S01]  /*26d0*/  IMAD.SHL.U32 R4, R15, 0x8, RZ ;  /* 0x000000080f047824 */ /* 0x000fe200078e00ff */
[----:B------:R-:W-:Y:S01]  /*26e0*/  IADD3 R16, R16, 0x1, R179 ;  /* 0x0000000110107810 */ /* 0x000fe20007ffe0b3 */
[----:B------:R-:W-:Y:S01]  /*26f0*/  IMAD.SHL.U32 R7, R7, 0x40, RZ ;  /* 0x0000004007077824 */ /* 0x000fe200078e00ff */
[----:B------:R-:W-:Y:S01]  /*2700*/  LOP3.LUT R133, R133, 0x6, RZ, 0xc0, !PT ;  /* 0x0000000685857812 */ /* 0x000fe200078ec0ff */
[C---:B------:R-:W-:Y:S01]  /*2710*/  IMAD R13, R18.reuse, 0x20, R13 ;  /* 0x00000020120d7824 */ /* 0x040fe200078e020d */
[----:B------:R-:W-:Y:S01]  /*2720*/  LOP3.LUT R4, R17, 0x8, R4, 0xf8, !PT ;  /* 0x0000000811047812 */ /* 0x000fe200078ef804 */
[----:B------:R-:W-:Y:S01]  /*2730*/  IMAD R21, R18, 0x20, R21 ;  /* 0x0000002012157824 */ /* 0x000fe200078e0215 */
[----:B------:R-:W-:Y:S01]  /*2740*/  LOP3.LUT R7, R7, 0xc0, RZ, 0xc0, !PT ;  /* 0x000000c007077812 */ /* 0x000fe200078ec0ff */
[----:B------:R-:W-:Y:S01]  /*2750*/  IMAD.SHL.U32 R18, R19, 0x8, RZ ;  /* 0x0000000813127824 */ /* 0x000fe200078e00ff */
[----:B------:R-:W-:-:S02]  /*2760*/  SHF.R.U32.HI R17, RZ, 0x3, R17 ;  /* 0x00000003ff117819 */ /* 0x000fc40000011611 */
[----:B------:R-:W-:Y:S01]  /*2770*/  IADD3 R2, R127, R16, -R182 ;  /* 0x000000107f027210 */ /* 0x000fe20007ffe8b6 */
[----:B------:R3:W-:Y:S01]  /*2780*/  @P1 STS [R181+0x9000], RZ ;  /* 0x009000ffb5001388 */ /* 0x0007e20000000800 */
[----:B------:R-:W-:Y:S02]  /*2790*/  LOP3.LUT R18, R7, 0x8, R18, 0xf8, !PT ;  /* 0x0000000807127812 */ /* 0x000fe400078ef812 */
[----:B------:R-:W-:Y:S01]  /*27a0*/  LOP3.LUT R4, R4, R17, RZ, 0x3c, !PT ;  /* 0x0000001104047212 */ /* 0x000fe200078e3cff */
[----:B------:R3:W-:Y:S01]  /*27b0*/  @P1 STS [R181+0x9004], RZ ;  /* 0x009004ffb5001388 */ /* 0x0007e20000000800 */
[----:B------:R-:W-:Y:S02]  /*27c0*/  SHF.R.U32.HI R7, RZ, 0x3, R7 ;  /* 0x00000003ff077819 */ /* 0x000fe40000011607 */
[----:B------:R-:W-:Y:S01]  /*27d0*/  LEA.HI.X R197, R124, c[0x0][0x174], R6, 0x1, P0 ;  /* 0x00005d007cc57a11 */ /* 0x000fe200000f0c06 */
[----:B------:R3:W-:Y:S01]  /*27e0*/  @P1 STS.64 [R181+0x9008], RZ ;  /* 0x009008ffb5001388 */ /* 0x0007e20000000a00 */
[----:B------:R-:W-:Y:S01]  /*27f0*/  LOP3.LUT R7, R18, R7, RZ, 0x3c, !PT ;  /* 0x0000000712077212 */ /* 0x000fe200078e3cff */
[C---:B------:R-:W-:Y:S01]  /*2800*/  IMAD.IADD R173, R4.reuse, 0x1, R21 ;  /* 0x0000000104ad7824 */ /* 0x040fe200078e0215 */
[----:B------:R-:W-:Y:S01]  /*2810*/  SEL R5, R5, 0xfffffff0, !P2 ;  /* 0xfffffff005057807 */ /* 0x000fe20005000000 */
[----:B------:R3:W-:Y:S01]  /*2820*/  @P1 STS.128 [R181+0xb000], RZ ;  /* 0x00b000ffb5001388 */ /* 0x0007e20000000c00 */
[----:B------:R-:W-:Y:S01]  /*2830*/  IMAD.IADD R4, R4, 0x1, R13 ;  /* 0x0000000104047824 */ /* 0x000fe200078e020d */
[----:B------:R-:W-:Y:S01]  /*2840*/  IADD3 R2, R2, c[0x0][0x2e8], RZ ;  /* 0x0000ba0002027a10 */ /* 0x000fe20007ffe0ff */
[----:B------:R-:W-:Y:S01]  /*2850*/  IMAD.U32 R172, R172, 0x20, R7 ;  /* 0x00000020acac7824 */ /* 0x000fe200078e0007 */
[----:B------:R3:W-:Y:S01]  /*2860*/  @P1 STS.128 [R181+0xd000], RZ ;  /* 0x00d000ffb5001388 */ /* 0x0007e20000000c00 */
[----:B------:R-:W-:Y:S01]  /*2870*/  IMAD.SHL.U32 R173, R173, 0x2, RZ ;  /* 0x00000002adad7824 */ /* 0x000fe200078e00ff */
[----:B------:R-:W-:Y:S05]  /*2880*/  @P1 BRA `(.L_x_693) ;  /* 0x0000018000001947 */ /* 0x000fea0003800000 */
[----:B------:R-:W-:Y:S02]  /*2890*/  ISETP.GE.AND P2, PT, R184, c[0x0][0x220], PT ;  /* 0x00008800b8007a0c */ /* 0x000fe40003f46270 */
[----:B------:R-:W-:-:S02]  /*28a0*/  ISETP.GE.AND P1, PT, R175, c[0x0][0x220], PT ;  /* 0x00008800af007a0c */ /* 0x000fc40003f26270 */
[----:B------:R-:W-:-:S09]  /*28b0*/  ISETP.GE.AND P0, PT, R174, c[0x0][0x220], PT ;  /* 0x00008800ae007a0c */ /* 0x000fd20003f06270 */
[----:B------:R-:W-:Y:S01]  /*28c0*/  @!P2 IMAD.MOV.U32 R199, RZ, RZ, R197 ;  /* 0x000000ffffc7a224 */ /* 0x000fe200078e00c5 */
[----:B------:R4:W-:Y:S01]  /*28d0*/  @P2 STS [R181+0x9000], RZ ;  /* 0x009000ffb5002388 */ /* 0x0009e20000000800 */
[----:B------:R-:W-:-:S03]  /*28e0*/  @!P1 IMAD.MOV.U32 R196, RZ, RZ, R198 ;  /* 0x000000ffffc49224 */ /* 0x000fc600078e00c6 */
[----:B------:R4:W-:Y:S04]  /*28f0*/  @P2 STS [R181+0x9004], RZ ;  /* 0x009004ffb5002388 */ /* 0x0009e80000000800 */
        /* <DEDUP_REMOVED lines=12> */
[----:B----4-:R-:W-:-:S05]  /*29c0*/  MOV R196, R198 ;  /* 0x000000c600c47202 */ /* 0x010fca0000000f00 */
[----:B------:R-:W-:Y:S01]  /*29d0*/  @!PT LDS RZ, [RZ] ;  /* 0x00000000fffff984 */ /* 0x000fe20000000800 */
[----:B------:R-:W-:Y:S01]  /*29e0*/  @!PT LDS RZ, [RZ] ;  /* 0x00000000fffff984 */ /* 0x000fe20000000800 */
[----:B------:R-:W-:Y:S01]  /*29f0*/  @!PT LDS RZ, [RZ] ;  /* 0x00000000fffff984 */ /* 0x000fe20000000800 */
[----:B------:R4:W-:Y:S02]  /*2a00*/  LDGSTS.E.BYPASS.LTC128B.128 [R181+0xd000], [R196.64+0x80] ;  /* 0x0d000080c4b57fae */ /* 0x0009e4000b901d46 */
.L_x_693:
[----:B------:R-:W-:Y:S05]  /*2a10*/  BSYNC B0 ;  /* 0x0000000000007941 */ /* 0x000fea0003800000 */
.L_x_692:
[----:B------:R-:W-:Y:S01]  /*2a20*/  ISETP.GE.AND P0, PT, R14, R9, PT ;  /* 0x000000090e00720c */ /* 0x000fe20003f06270 */
[----:B------:R-:W-:Y:S01]  /*2a30*/  IMAD.MOV.U32 R7, RZ, RZ, c[0x0][0x1a0] ;  /* 0x00006800ff077624 */ /* 0x000fe200078e00ff */
[----:B------:R-:W-:Y:S03]  /*2a40*/  BSSY B0, `(.L_x_694) ;  /* 0x0000020000007945 */ /* 0x000fe60003800000 */
[C---:B------:R-:W-:Y:S01]  /*2a50*/  IMAD.SHL.U32 R186, R7.reuse, 0x20, RZ ;  /* 0x0000002007ba7824 */ /* 0x040fe200078e00ff */
[----:B------:R-:W-:-:S07]  /*2a60*/  SHF.L.U64.HI R183, R7, R12, c[0x0][0x1a4] ;  /* 0x0000690007b77619 */ /* 0x000fce000001020c */
[----:B------:R1:W-:Y:S04]  /*2a70*/  @P0 STS.128 [R181+0x9800], RZ ;  /* 0x009800ffb5000388 */ /* 0x0003e80000000c00 */
[----:B------:R1:W-:Y:S04]  /*2a80*/  @P0 STS.128 [R181+0xb800], RZ ;  /* 0x00b800ffb5000388 */ /* 0x0003e80000000c00 */
[----:B------:R1:W-:Y:S01]  /*2a90*/  @P0 STS.128 [R181+0xd800], RZ ;  /* 0x00d800ffb5000388 */ /* 0x0003e20000000c00 */
[----:B------:R-:W-:Y:S05]  /*2aa0*/  @P0 BRA `(.L_x_695) ;  /* 0x0000019000000947 */ /* 0x000fea0003800000 */
[----:B------:R-:W-:Y:S02]  /*2ab0*/  ISETP.GE.AND P3, PT, R184, c[0x0][0x220], PT ;  /* 0x00008800b8007a0c */ /* 0x000fe40003f66270 */
[----:B------:R-:W-:-:S02]  /*2ac0*/  ISETP.GE.AND P2, PT, R175, c[0x0][0x220], PT ;  /* 0x00008800af007a0c */ /* 0x000fc40003f46270 */
[----:B------:R-:W-:-:S09]  /*2ad0*/  ISETP.GE.AND P0, PT, R174, c[0x0][0x220], PT ;  /* 0x00008800ae007a0c */ /* 0x000fd20003f06270 */
[CC--:B------:R-:W-:Y:S01]  /*2ae0*/  @!P3 LEA R14, P4, R186.reuse, R198.reuse, 0x1 ;  /* 0x000000c6ba0eb211 */ /* 0x0c0fe200078808ff */
[----:B------:R1:W-:Y:S01]  /*2af0*/  @P3 STS.128 [R181+0x9800], RZ ;  /* 0x009800ffb5003388 */ /* 0x0003e20000000c00 */
[C---:B------:R-:W-:Y:S02]  /*2b00*/  @!P2 LEA R12, P1, R186.reuse, R198, 0x1 ;  /* 0x000000c6ba0ca211 */ /* 0x040fe400078208ff */
[CCC-:B------:R-:W-:Y:S02]  /*2b10*/  @!P3 LEA.HI.X R15, R186.reuse, R197.reuse, R183.reuse, 0x1, P4 ;  /* 0x000000c5ba0fb211 */ /* 0x1c0fe400020f0cb7 */
[----:B------:R-:W-:-:S03]  /*2b20*/  @!P2 LEA.HI.X R13, R186, R197, R183, 0x1, P1 ;  /* 0x000000c5ba0da211 */ /* 0x000fc600008f0cb7 */
        /* <DEDUP_REMOVED lines=11> */
[----:B-1----:R-:W-:-:S04]  /*2be0*/  LEA R12, P0, R186, R198, 0x1 ;  /* 0x000000c6ba0c7211 */ /* 0x002fc800078008ff */
[----:B------:R-:W-:-:S05]  /*2bf0*/  LEA.HI.X R13, R186, R197, R183, 0x1, P0 ;  /* 0x000000c5ba0d7211 */ /* 0x000fca00000f0cb7 */
[----:B------:R-:W-:Y:S01]  /*2c00*/  @!PT LDS RZ, [RZ] ;  /* 0x00000000fffff984 */ /* 0x000fe20000000800 */
[----:B------:R-:W-:Y:S01]  /*2c10*/  @!PT LDS RZ, [RZ] ;  /* 0x00000000fffff984 */ /* 0x000fe20000000800 */
[----:B------:R-:W-:Y:S01]  /*2c20*/  @!PT LDS RZ, [RZ] ;  /* 0x00000000fffff984 */ /* 0x000fe20000000800 */
[----:B------:R1:W-:Y:S04]  /*2c30*/  LDGSTS.E.BYPASS.LTC128B.128 [R181+0xd800], [R12.64+0x80] ;  /* 0x0d8000800cb57fae */ /* 0x0003e8000b901d46 */
.L_x_695:
[----:B------:R-:W-:Y:S05]  /*2c40*/  BSYNC B0 ;  /* 0x0000000000007941 */ /* 0x000fea0003800000 */
.L_x_694:
[----:B------:R-:W-:Y:S01]  /*2c50*/  ISETP.GE.AND P0, PT, R10, R9, PT ;  /* 0x000000090a00720c */ /* 0x000fe20003f06270 */
[----:B------:R-:W-:-:S12]  /*2c60*/  BSSY B0, `(.L_x_696) ;  /* 0x0000021000007945 */ /* 0x000fd80003800000 */
[----:B------:R1:W-:Y:S04]  /*2c70*/  @P0 STS.128 [R181+0xa000], RZ ;  /* 0x00a000ffb5000388 */ /* 0x0003e80000000c00 */
[----:B------:R1:W-:Y:S04]  /*2c80*/  @P0 STS.128 [R181+0xc000], RZ ;  /* 0x00c000ffb5000388 */ /* 0x0003e80000000c00 */
[----:B------:R1:W-:Y:S01]  /*2c90*/  @P0 STS.128 [R181+0xe000], RZ ;  /* 0x00e000ffb5000388 */ /* 0x0003e20000000c00 */
[----:B------:R-:W-:Y:S05]  /*2ca0*/  @P0 BRA `(.L_x_697) ;  /* 0x000001c000000947 */ /* 0x000fea0003800000 */
[----:B------:R-:W-:Y:S01]  /*2cb0*/  ISETP.GE.AND P3, PT, R184, c[0x0][0x220], PT ;  /* 0x00008800b8007a0c */ /* 0x000fe20003f66270 */
[----:B------:R-:W-:Y:S01]  /*2cc0*/  IMAD.MOV.U32 R10, RZ, RZ, 0x6 ;  /* 0x00000006ff0a7424 */ /* 0x000fe200078e00ff */
[----:B------:R-:W-:Y:S01]  /*2cd0*/  ISETP.GE.AND P2, PT, R175, c[0x0][0x220], PT ;  /* 0x00008800af007a0c */ /* 0x000fe20003f46270 */
[----:B------:R-:W-:Y:S01]  /*2ce0*/  IMAD.SHL.U32 R11, R7, 0x40, RZ ;  /* 0x00000040070b7824 */ /* 0x000fe200078e00ff */
[----:B------:R-:W-:-:S02]  /*2cf0*/  ISETP.GE.AND P0, PT, R174, c[0x0][0x220], PT ;  /* 0x00008800ae007a0c */ /* 0x000fc40003f06270 */
[----:B------:R-:W-:-:S07]  /*2d00*/  SHF.L.U64.HI R10, R7, R10, c[0x0][0x1a4] ;  /* 0x00006900070a7619 */ /* 0x000fce000001020a */
[CC--:B-1----:R-:W-:Y:S01]  /*2d10*/  @!P3 LEA R14, P4, R11.reuse, R198.reuse, 0x1 ;  /* 0x000000c60b0eb211 */ /* 0x0c2fe200078808ff */
        /* <DEDUP_REMOVED lines=21> */
.L_x_697:
[----:B------:R-:W-:Y:S05]  /*2e70*/  BSYNC B0 ;  /* 0x0000000000007941 */ /* 0x000fea0003800000 */
.L_x_696:
[----:B------:R-:W-:Y:S01]  /*2e80*/  ISETP.GE.AND P0, PT, R8, R9, PT ;  /* 0x000000090800720c */ /* 0x000fe20003f06270 */
[----:B------:R-:W-:-:S12]  /*2e90*/  BSSY B0, `(.L_x_698) ;  /* 0x0000027000007945 */ /* 0x000fd80003800000 */
[----:B------:R1:W-:Y:S04]  /*2ea0*/  @P0 STS.128 [R181+0xa800], RZ ;  /* 0x00a800ffb5000388 */ /* 0x0003e80000000c00 */
[----:B------:R1:W-:Y:S04]  /*2eb0*/  @P0 STS.128 [R181+0xc800], RZ ;  /* 0x00c800ffb5000388 */ /* 0x0003e80000000c00 */
[----:B------:R1:W-:Y:S01]  /*2ec0*/  @P0 STS.128 [R181+0xe800], RZ ;  /* 0x00e800ffb5000388 */ /* 0x0003e20000000c00 */
[----:B------:R-:W-:Y:S05]  /*2ed0*/  @P0 BRA `(.L_x_699) ;  /* 0x0000022000000947 */ /* 0x000fea0003800000 */
[----:B------:R-:W-:Y:S02]  /*2ee0*/  ISETP.GE.AND P2, PT, R184, c[0x0][0x220], PT ;  /* 0x00008800b8007a0c */ /* 0x000fe40003f46270 */
[----:B------:R-:W-:-:S02]  /*2ef0*/  ISETP.GE.AND P1, PT, R175, c[0x0][0x220], PT ;  /* 0x00008800af007a0c */ /* 0x000fc40003f26270 */
[----:B------:R-:W-:-:S09]  /*2f00*/  ISETP.GE.AND P0, PT, R174, c[0x0][0x220], PT ;  /* 0x00008800ae007a0c */ /* 0x000fd20003f06270 */
[----:B------:R-:W-:Y:S01]  /*2f10*/  @!P2 MOV R9, c[0x0][0x1a4] ;  /* 0x000069000009aa02 */ /* 0x000fe20000000f00 */
[----:B------:R1:W-:Y:S01]  /*2f20*/  @P2 STS.128 [R181+0xa800], RZ ;  /* 0x00a800ffb5002388 */ /* 0x0003e20000000c00 */
[----:B----4-:R-:W-:Y:S01]  /*2f30*/  @!P2 MOV R199, R197 ;  /* 0x000000c500c7a202 */ /* 0x010fe20000000f00 */
[--C-:B------:R-:W-:Y:S01]  /*2f40*/  @!P1 IMAD.MOV.U32 R196, RZ, RZ, R198.reuse ;  /* 0x000000ffffc49224 */ /* 0x100fe200078e00c6 */
[----:B------:R-:W-:Y:S01]  /*2f50*/  @!P1 MOV R8, c[0x0][0x1a4] ;  /* 0x0000690000089a02 */ /* 0x000fe20000000f00 */
[----:B------:R-:W-:Y:S02]  /*2f60*/  @!P2 IMAD R9, R9, 0xc0, RZ ;  /* 0x000000c00909a824 */ /* 0x000fe400078e02ff */
[----:B------:R-:W-:-:S04]  /*2f70*/  @!P2 IMAD.WIDE.U32 R10, R7, 0xc0, R198 ;  /* 0x000000c0070aa825 */ /* 0x000fc800078e00c6 */
[----:B-1----:R-:W-:Y:S01]  /*2f80*/  @!P1 IMAD.WIDE.U32 R12, R7, 0xc0, R196 ;  /* 0x000000c0070c9825 */ /* 0x002fe200078e00c4 */
[----:B------:R-:W-:-:S03]  /*2f90*/  @!P2 IADD3 R11, R11, R9, RZ ;  /* 0x000000090b0ba210 */ /* 0x000fc60007ffe0ff */
[----:B------:R-:W-:Y:S02]  /*2fa0*/  @!P1 IMAD R8, R8, 0xc0, RZ ;  /* 0x000000c008089824 */ /* 0x000fe400078e02ff */
[----:B------:R-:W-:Y:S01]  /*2fb0*/  @!PT LDS RZ, [RZ] ;  /* 0x00000000fffff984 */ /* 0x000fe20000000800 */
[----:B------:R-:W-:Y:S01]  /*2fc0*/  @!PT LDS RZ, [RZ] ;  /* 0x00000000fffff984 */ /* 0x000fe20000000800 */
[----:B------:R-:W-:Y:S01]  /*2fd0*/  @!PT LDS RZ, [RZ] ;  /* 0x00000000fffff984 */ /* 0x000fe20000000800 */
[----:B------:R1:W-:Y:S02]  /*2fe0*/  @!P2 LDGSTS.E.BYPASS.LTC128B.128 [R181+0xa800], [R10.64] ;  /* 0x0a8000000ab5afae */ /* 0x0003e4000b901d46 */
[----:B------:R-:W-:Y:S02]  /*2ff0*/  @!P1 IMAD.IADD R13, R13, 0x1, R8 ;  /* 0x000000010d0d9824 */ /* 0x000fe400078e0208 */
[----:B------:R1:W-:Y:S04]  /*3000*/  @P1 STS.128 [R181+0xc800], RZ ;  /* 0x00c800ffb5001388 */ /* 0x0003e80000000c00 */
[----:B------:R-:W-:Y:S01]  /*3010*/  @!PT LDS RZ, [RZ] ;  /* 0x00000000fffff984 */ /* 0x000fe20000000800 */
[----:B------:R-:W-:Y:S01]  /*3020*/  @!PT LDS RZ, [RZ] ;  /* 0x00000000fffff984 */ /* 0x000fe20000000800 */
[----:B------:R-:W-:Y:S01]  /*3030*/  @!PT LDS RZ, [RZ] ;  /* 0x00000000fffff984 */ /* 0x000fe20000000800 */
[----:B------:R1:W-:Y:S04]  /*3040*/  @!P1 LDGSTS.E.BYPASS.LTC128B.128 [R181+0xc800], [R12.64+0x40] ;  /* 0x0c8000400cb59fae */ /* 0x0003e8000b901d46 */
[----:B------:R1:W-:Y:S01]  /*3050*/  @P0 STS.128 [R181+0xe800], RZ ;  /* 0x00e800ffb5000388 */ /* 0x0003e20000000c00 */
[----:B------:R-:W-:Y:S05]  /*3060*/  @P0 BRA `(.L_x_699) ;  /* 0x0000009000000947 */ /* 0x000fea0003800000 */
[----:B------:R-:W-:Y:S01]  /*3070*/  MOV R196, R198 ;  /* 0x000000c600c47202 */ /* 0x000fe20000000f00 */
[----:B------:R-:W-:-:S02]  /*3080*/  ULDC UR4, c[0x0][0x1a4] ;  /* 0x0000690000047ab9 */ /* 0x000fc40000000800 */
[----:B------:R-:W-:Y:S02]  /*3090*/  UIMAD UR4, UR4, 0xc0, URZ ;  /* 0x000000c0040478a4 */ /* 0x000fe4000f8e023f */
[----:B------:R-:W-:-:S05]  /*30a0*/  IMAD.WIDE.U32 R8, R7, 0xc0, R196 ;  /* 0x000000c007087825 */ /* 0x000fca00078e00c4 */
[----:B------:R-:W-:-:S05]  /*30b0*/  IADD3 R9, R9, UR4, RZ ;  /* 0x0000000409097c10 */ /* 0x000fca000fffe0ff */
[----:B------:R-:W-:Y:S01]  /*30c0*/  @!PT LDS RZ, [RZ] ;  /* 0x00000000fffff984 */ /* 0x000fe20000000800 */
[----:B------:R-:W-:Y:S01]  /*30d0*/  @!PT LDS RZ, [RZ] ;  /* 0x00000000fffff984 */ /* 0x000fe20000000800 */
[----:B------:R-:W-:Y:S01]  /*30e0*/  @!PT LDS RZ, [RZ] ;  /* 0x00000000fffff984 */ /* 0x000fe20000000800 */
[----:B------:R4:W-:Y:S02]  /*30f0*/  LDGSTS.E.BYPASS.LTC128B.128 [R181+0xe800], [R8.64+0x80] ;  /* 0x0e80008008b57fae */ /* 0x0009e4000b901d46 */
.L_x_699:
[----:B------:R-:W-:Y:S05]  /*3100*/  BSYNC B0 ;  /* 0x0000000000007941 */ /* 0x000fea0003800000 */
.L_x_698:
[----:B------:R-:W-:Y:S01]  /*3110*/  IMAD.SHL.U32 R172, R172, 0x2, RZ ;  /* 0x00000002acac7824 */ /* 0x000fe200078e00ff */
[----:B------:R-:W-:Y:S01]  /*3120*/  LDSM.16.M88.4 R92, [R173] ;  /* 0x00000000ad5c783b */ /* 0x000fe20000000200 */
[----:B------:R-:W-:Y:S01]  /*3130*/  IMAD R171, R3, 0x2, R173 ;  /* 0x0000000203ab7824 */ /* 0x000fe200078e02ad */
[----:B------:R-:W-:Y:S01]  /*3140*/  ISETP.GE.AND P5, PT, R128, 0x2, PT ;  /* 0x000000028000780c */ /* 0x000fe20003fa6270 */
[----:B------:R-:W-:Y:S01]  /*3150*/  IMAD R169, R5, 0x2, R172 ;  /* 0x0000000205a97824 */ /* 0x000fe200078e02ac */
[----:B------:R-:W5:Y:S01]  /*3160*/  LDSM.16.M88.4 R40, [R172+0x3400] ;  /* 0x00340000ac28783b */ /* 0x000f620000000200 */
[C---:B------:R-:W-:Y:S02]  /*3170*/  IADD3 R134, R2.reuse, 0x8, RZ ;  /* 0x0000000802867810 */ /* 0x040fe40007ffe0ff */
[-C--:B------:R-:W-:Y:S01]  /*3180*/  IMNMX R135, R2, R127.reuse, PT ;  /* 0x0000007f02877217 */ /* 0x080fe20003800200 */
[----:B-1----:R-:W1:Y:S01]  /*3190*/  LDSM.16.M88.4 R32, [R172+0x3800] ;  /* 0x00380000ac20783b */ /* 0x002e620000000200 */
[----:B------:R-:W-:-:S03]  /*31a0*/  IMNMX R134, R134, R127, PT ;  /* 0x0000007f86867217 */ /* 0x000fc60003800200 */
[----:B------:R-:W2:Y:S04]  /*31b0*/  LDSM.16.M88.4 R48, [R172+0x3000] ;  /* 0x00300000ac30783b */ /* 0x000ea80000000200 */
[----:B--2---:R-:W2:Y:S04]  /*31c0*/  LDSM.16.M88.4 R24, [R172+0x3c00] ;  /* 0x003c0000ac18783b */ /* 0x004ea80000000200 */
[----:B------:R-:W3:Y:S04]  /*31d0*/  LDSM.16.M88.4 R16, [R172+0x4000] ;  /* 0x00400000ac10783b */ /* 0x000ee80000000200 */
[----:B----4-:R-:W4:Y:S04]  /*31e0*/  LDSM.16.M88.4 R8, [R172+0x4400] ;  /* 0x00440000ac08783b */ /* 0x010f280000000200 */
[----:B------:R-:W2:Y:S04]  /*31f0*/  LDSM.16.M88.4 R100, [R172+0x4800] ;  /* 0x00480000ac64783b */ /* 0x000ea80000000200 */
[----:B------:R-:W2:Y:S04]  /*3200*/  LDSM.16.M88.4 R68, [R172+0x4c00] ;  /* 0x004c0000ac44783b */ /* 0x000ea80000000200 */
[----:B------:R-:W-:Y:S04]  /*3210*/  LDSM.16.M88.4 R56, [R171] ;  /* 0x00000000ab38783b */ /* 0x000fe80000000200 */
[----:B------:R-:W2:Y:S04]  /*3220*/  LDSM.16.M88.4 R64, [R169+0x3400] ;  /* 0x00340000a940783b */ /* 0x000ea80000000200 */
[----:B------:R-:W2:Y:S01]  /*3230*/  LDSM.16.M88.4 R72, [R169+0x3800] ;  /* 0x00380000a948783b */ /* 0x000ea20000000200 */
[C---:B-----5:R-:W-:Y:S03]  /*3240*/  HMMA.16816.F32.BF16 R44, R92.reuse, R40, RZ ;  /* 0x000000285c2c723c */ /* 0x060fe600000418ff */
[----:B------:R-:W5:Y:S04]  /*3250*/  LDSM.16.M88.4 R76, [R169+0x3000] ;  /* 0x00300000a94c783b */ /* 0x000f680000000200 */
[----:B------:R-:W3:Y:S01]  /*3260*/  LDSM.16.M88.4 R60, [R169+0x3c00] ;  /* 0x003c0000a93c783b */ /* 0x000ee20000000200 */
[C---:B-1----:R-:W-:Y:S03]  /*3270*/  HMMA.16816.F32.BF16 R36, R92.reuse, R32, RZ ;  /* 0x000000205c24723c */ /* 0x042fe600000418ff */
[----:B------:R-:W-:Y:S04]  /*3280*/  LDSM.16.M88.4 R80, [R169+0x4c00] ;  /* 0x004c0000a950783b */ /* 0x000fe80000000200 */
[----:B------:R-:W-:Y:S01]  /*3290*/  LDSM.16.M88.4 R84, [R169+0x6800] ;  /* 0x00680000a954783b */ /* 0x000fe20000000200 */
[C---:B------:R-:W-:Y:S03]  /*32a0*/  HMMA.16816.F32.BF16 R40, R92.reuse, R42, RZ ;  /* 0x0000002a5c28723c */ /* 0x040fe600000418ff */
[----:B------:R-:W-:Y:S04]  /*32b0*/  LDSM.16.M88.4 R116, [R173+0x2000] ;  /* 0x00200000ad74783b */ /* 0x000fe80000000200 */
[----:B------:R-:W-:Y:S01]  /*32c0*/  LDSM.16.M88.4 R120, [R172+0x8400] ;  /* 0x00840000ac78783b */ /* 0x000fe20000000200 */
[C---:B------:R-:W-:Y:S03]  /*32d0*/  HMMA.16816.F32.BF16 R32, R92.reuse, R34, RZ ;  /* 0x000000225c20723c */ /* 0x040fe600000418ff */
[----:B------:R-:W-:Y:S04]  /*32e0*/  LDSM.16.M88.4 R112, [R172+0x8800] ;  /* 0x00880000ac70783b */ /* 0x000fe80000000200 */
[----:B------:R-:W-:Y:S01]  /*32f0*/  LDSM.16.M88.4 R108, [R172+0x8c00] ;  /* 0x008c0000ac6c783b */ /* 0x000fe20000000200 */
[C---:B------:R-:W-:Y:S03]  /*3300*/  HMMA.16816.F32.BF16 R52, R92.reuse, R48, RZ ;  /* 0x000000305c34723c */ /* 0x040fe600000418ff */
[----:B------:R-:W-:Y:S04]  /*3310*/  LDSM.16.M88.4 R88, [R171+0x2000] ;  /* 0x00200000ab58783b */ /* 0x000fe80000000200 */
[----:B------:R-:W0:Y:S01]  /*3320*/  LDGDEPBAR ;  /* 0x00000000000079af */ /* 0x000e220000000000 */
[C---:B--2---:R-:W-:Y:S08]  /*3330*/  HMMA.16816.F32.BF16 R28, R92.reuse, R24, RZ ;  /* 0x000000185c1c723c */ /* 0x044ff000000418ff */
[C---:B---3--:R-:W-:Y:S08]  /*3340*/  HMMA.16816.F32.BF16 R20, R92.reuse, R16, RZ ;  /* 0x000000105c14723c */ /* 0x048ff000000418ff */
[C---:B----4-:R-:W-:Y:S08]  /*3350*/  HMMA.16816.F32.BF16 R12, R92.reuse, R8, RZ ;  /* 0x000000085c0c723c */ /* 0x050ff000000418ff */
[C---:B------:R-:W-:Y:S08]  /*3360*/  HMMA.16816.F32.BF16 R104, R92.reuse, R100, RZ ;  /* 0x000000645c68723c */ /* 0x040ff000000418ff */
[C---:B------:R-:W-:Y:S08]  /*3370*/  HMMA.16816.F32.BF16 R48, R92.reuse, R50, RZ ;  /* 0x000000325c30723c */ /* 0x040ff000000418ff */
[C---:B------:R-:W-:Y:S08]  /*3380*/  HMMA.16816.F32.BF16 R24, R92.reuse, R26, RZ ;  /* 0x0000001a5c18723c */ /* 0x040ff000000418ff */
[C---:B------:R-:W-:Y:S08]  /*3390*/  HMMA.16816.F32.BF16 R16, R92.reuse, R18, RZ ;  /* 0x000000125c10723c */ /* 0x040ff000000418ff */
[C---:B------:R-:W-:Y:S08]  /*33a0*/  HMMA.16816.F32.BF16 R8, R92.reuse, R10, RZ ;  /* 0x0000000a5c08723c */ /* 0x040ff000000418ff */
[C---:B------:R-:W-:Y:S08]  /*33b0*/  HMMA.16816.F32.BF16 R100, R92.reuse, R102, RZ ;  /* 0x000000665c64723c */ /* 0x040ff000000418ff */
[C---:B------:R-:W-:Y:S08]  /*33c0*/  HMMA.16816.F32.BF16 R96, R92.reuse, R68, RZ ;  /* 0x000000445c60723c */ /* 0x040ff000000418ff */
[----:B------:R-:W-:Y:S01]  /*33d0*/  HMMA.16816.F32.BF16 R92, R92, R70, RZ ;  /* 0x000000465c5c723c */ /* 0x000fe200000418ff */
[----:B------:R-:W1:Y:S07]  /*33e0*/  LDSM.16.M88.4 R68, [R169+0x4000] ;  /* 0x00400000a944783b */ /* 0x000e6e0000000200 */
[C---:B------:R-:W-:Y:S08]  /*33f0*/  HMMA.16816.F32.BF16 R44, R56.reuse, R64, R44 ;  /* 0x00000040382c723c */ /* 0x040ff0000004182c */
[C---:B------:R-:W-:Y:S01]  /*3400*/  HMMA.16816.F32.BF16 R40, R56.reuse, R66, R40 ;  /* 0x000000423828723c */ /* 0x040fe20000041828 */
[----:B------:R-:W2:Y:S07]  /*3410*/  LDSM.16.M88.4 R64, [R169+0x4400] ;  /* 0x00440000a940783b */ /* 0x000eae0000000200 */
[C---:B------:R-:W-:Y:S08]  /*3420*/  HMMA.16816.F32.BF16 R36, R56.reuse, R72, R36 ;  /* 0x000000483824723c */ /* 0x040ff00000041824 */
[C---:B------:R-:W-:Y:S01]  /*3430*/  HMMA.16816.F32.BF16 R32, R56.reuse, R74, R32 ;  /* 0x0000004a3820723c */ /* 0x040fe20000041820 */
[----:B------:R-:W3:Y:S07]  /*3440*/  LDSM.16.M88.4 R72, [R169+0x4800] ;  /* 0x00480000a948783b */ /* 0x000eee0000000200 */
[C---:B-----5:R-:W-:Y:S08]  /*3450*/  HMMA.16816.F32.BF16 R52, R56.reuse, R76, R52 ;  /* 0x0000004c3834723c */ /* 0x060ff00000041834 */
[C---:B------:R-:W-:Y:S01]  /*3460*/  HMMA.16816.F32.BF16 R48, R56.reuse, R78, R48 ;  /* 0x0000004e3830723c */ /* 0x040fe20000041830 */
[----:B------:R-:W-:Y:S07]  /*3470*/  LDSM.16.M88.4 R76, [R172+0x5000] ;  /* 0x00500000ac4c783b */ /* 0x000fee0000000200 */
[C---:B------:R-:W-:Y:S08]  /*3480*/  HMMA.16816.F32.BF16 R28, R56.reuse, R60, R28 ;  /* 0x0000003c381c723c */ /* 0x040ff0000004181c */
[C---:B------:R-:W-:Y:S01]  /*3490*/  HMMA.16816.F32.BF16 R24, R56.reuse, R62, R24 ;  /* 0x0000003e3818723c */ /* 0x040fe20000041818 */
[----:B------:R-:W4:Y:S07]  /*34a0*/  LDSM.16.M88.4 R60, [R173+0x1000] ;  /* 0x00100000ad3c783b */ /* 0x000f2e0000000200 */
[C---:B-1----:R-:W-:Y:S08]  /*34b0*/  HMMA.16816.F32.BF16 R20, R56.reuse, R68, R20 ;  /* 0x000000443814723c */ /* 0x042ff00000041814 */
[C---:B------:R-:W-:Y:S01]  /*34c0*/  HMMA.16816.F32.BF16 R16, R56.reuse, R70, R16 ;  /* 0x000000463810723c */ /* 0x040fe20000041810 */
[----:B------:R-:W1:Y:S07]  /*34d0*/  LDSM.16.M88.4 R68, [R172+0x5400] ;  /* 0x00540000ac44783b */ /* 0x000e6e0000000200 */
[C---:B--2---:R-:W-:Y:S08]  /*34e0*/  HMMA.16816.F32.BF16 R12, R56.reuse, R64, R12 ;  /* 0x00000040380c723c */ /* 0x044ff0000004180c */
[C---:B------:R-:W-:Y:S01]  /*34f0*/  HMMA.16816.F32.BF16 R8, R56.reuse, R66, R8 ;  /* 0x000000423808723c */ /* 0x040fe20000041808 */
[----:B------:R-:W2:Y:S07]  /*3500*/  LDSM.16.M88.4 R64, [R172+0x5800] ;  /* 0x00580000ac40783b */ /* 0x000eae0000000200 */
[C---:B---3--:R-:W-:Y:S08]  /*3510*/  HMMA.16816.F32.BF16 R104, R56.reuse, R72, R104 ;  /* 0x000000483868723c */ /* 0x048ff00000041868 */
[C---:B------:R-:W-:Y:S01]  /*3520*/  HMMA.16816.F32.BF16 R100, R56.reuse, R74, R100 ;  /* 0x0000004a3864723c */ /* 0x040fe20000041864 */
[----:B------:R-:W-:Y:S07]  /*3530*/  LDSM.16.M88.4 R72, [R172+0x5c00] ;  /* 0x005c0000ac48783b */ /* 0x000fee0000000200 */
[C---:B------:R-:W-:Y:S08]  /*3540*/  HMMA.16816.F32.BF16 R96, R56.reuse, R80, R96 ;  /* 0x000000503860723c */ /* 0x040ff00000041860 */
[----:B------:R-:W-:Y:S01]  /*3550*/  HMMA.16816.F32.BF16 R92, R56, R82, R92 ;  /* 0x00000052385c723c */ /* 0x000fe2000004185c */
[----:B------:R-:W3:Y:S04]  /*3560*/  LDSM.16.M88.4 R56, [R172+0x6000] ;  /* 0x00600000ac38783b */ /* 0x000ee80000000200 */
[----:B------:R-:W-:Y:S03]  /*3570*/  LDSM.16.M88.4 R80, [R172+0x6c00] ;  /* 0x006c0000ac50783b */ /* 0x000fe60000000200 */
[C---:B----4-:R-:W-:Y:S08]  /*3580*/  HMMA.16816.F32.BF16 R52, R60.reuse, R76, R52 ;  /* 0x0000004c3c34723c */ /* 0x050ff00000041834 */
[C---:B------:R-:W-:Y:S01]  /*3590*/  HMMA.16816.F32.BF16 R48, R60.reuse, R78, R48 ;  /* 0x0000004e3c30723c */ /* 0x040fe20000041830 */
[----:B------:R-:W-:Y:S07]  /*35a0*/  LDSM.16.M88.4 R76, [R171+0x1000] ;  /* 0x00100000ab4c783b */ /* 0x000fee0000000200 */
        /* <DEDUP_REMOVED lines=8> */
[----:B------:R-:W3:Y:S07]  /*3630*/  LDSM.16.M88.4 R56, [R169+0x5400] ;  /* 0x00540000a938783b */ /* 0x000eee0000000200 */
        /* <DEDUP_REMOVED lines=9> */
[C---:B------:R-:W-:Y:S08]  /*36d0*/  HMMA.16816.F32.BF16 R96, R60.reuse, R80, R96 ;  /* 0x000000503c60723c */ /* 0x040ff00000041860 */
[----:B------:R-:W-:Y:S01]  /*36e0*/  HMMA.16816.F32.BF16 R92, R60, R82, R92 ;  /* 0x000000523c5c723c */ /* 0x000fe2000004185c */
[----:B------:R-:W5:Y:S04]  /*36f0*/  LDSM.16.M88.4 R60, [R169+0x6000] ;  /* 0x00600000a93c783b */ /* 0x000f680000000200 */
[----:B------:R-:W-:Y:S03]  /*3700*/  LDSM.16.M88.4 R80, [R169+0x6c00] ;  /* 0x006c0000a950783b */ /* 0x000fe60000000200 */
[C---:B---3--:R-:W-:Y:S08]  /*3710*/  HMMA.16816.F32.BF16 R44, R76.reuse, R56, R44 ;  /* 0x000000384c2c723c */ /* 0x048ff0000004182c */
[C---:B------:R-:W-:Y:S01]  /*3720*/  HMMA.16816.F32.BF16 R40, R76.reuse, R58, R40 ;  /* 0x0000003a4c28723c */ /* 0x040fe20000041828 */
[----:B------:R-:W3:Y:S07]  /*3730*/  LDSM.16.M88.4 R56, [R169+0x6400] ;  /* 0x00640000a938783b */ /* 0x000eee0000000200 */
[C---:B----4-:R-:W-:Y:S08]  /*3740*/  HMMA.16816.F32.BF16 R52, R76.reuse, R72, R52 ;  /* 0x000000484c34723c */ /* 0x050ff00000041834 */
        /* <DEDUP_REMOVED lines=8> */
[C---:B-----5:R-:W-:Y:S08]  /*37d0*/  HMMA.16816.F32.BF16 R20, R76.reuse, R60, R20 ;  /* 0x0000003c4c14723c */ /* 0x060ff00000041814 */
[C---:B------:R-:W-:Y:S01]  /*37e0*/  HMMA.16816.F32.BF16 R16, R76.reuse, R62, R16 ;  /* 0x0000003e4c10723c */ /* 0x040fe20000041810 */
[----:B------:R-:W5:Y:S07]  /*37f0*/  LDSM.16.M88.4 R60, [R172+0x7c00] ;  /* 0x007c0000ac3c783b */ /* 0x000f6e0000000200 */
[C---:B---3--:R-:W-:Y:S08]  /*3800*/  HMMA.16816.F32.BF16 R12, R76.reuse, R56, R12 ;  /* 0x000000384c0c723c */ /* 0x048ff0000004180c */
[C---:B------:R-:W-:Y:S01]  /*3810*/  HMMA.16816.F32.BF16 R8, R76.reuse, R58, R8 ;  /* 0x0000003a4c08723c */ /* 0x040fe20000041808 */
[----:B------:R-:W3:Y:S07]  /*3820*/  LDSM.16.M88.4 R56, [R172+0x8000] ;  /* 0x00800000ac38783b */ /* 0x000eee0000000200 */
[C---:B------:R-:W-:Y:S08]  /*3830*/  HMMA.16816.F32.BF16 R104, R76.reuse, R84, R104 ;  /* 0x000000544c68723c */ /* 0x040ff00000041868 */
[C---:B------:R-:W-:Y:S01]  /*3840*/  HMMA.16816.F32.BF16 R100, R76.reuse, R86, R100 ;  /* 0x000000564c64723c */ /* 0x040fe20000041864 */
[----:B------:R-:W2:Y:S07]  /*3850*/  LDSM.16.M88.4 R84, [R169+0x7000] ;  /* 0x00700000a954783b */ /* 0x000eae0000000200 */
[C---:B------:R-:W-:Y:S08]  /*3860*/  HMMA.16816.F32.BF16 R96, R76.reuse, R80, R96 ;  /* 0x000000504c60723c */ /* 0x040ff00000041860 */
[----:B------:R-:W-:Y:S01]  /*3870*/  HMMA.16816.F32.BF16 R92, R76, R82, R92 ;  /* 0x000000524c5c723c */ /* 0x000fe2000004185c */
[----:B------:R-:W3:Y:S04]  /*3880*/  LDSM.16.M88.4 R80, [R169+0x7400] ;  /* 0x00740000a950783b */ /* 0x000ee80000000200 */
[----:B------:R-:W3:Y:S03]  /*3890*/  LDSM.16.M88.4 R76, [R169+0x7800] ;  /* 0x00780000a94c783b */ /* 0x000ee60000000200 */
        /* <DEDUP_REMOVED lines=13> */
[----:B------:R-:W-:Y:S01]  /*3970*/  HMMA.16816.F32.BF16 R16, R116, R58, R16 ;  /* 0x0000003a7410723c */ /* 0x000fe20000041810 */
[----:B------:R-:W3:Y:S01]  /*3980*/  LDSM.16.M88.4 R56, [R169+0x8c00] ;  /* 0x008c0000a938783b */ /* 0x000ee20000000200 */
[----:B------:R-:W-:-:S06]  /*3990*/  DEPBAR.LE SB0, 0x0 ;  /* 0x000080000000791a */ /* 0x000fcc0000000000 */
[C---:B------:R-:W-:Y:S08]  /*39a0*/  HMMA.16816.F32.BF16 R12, R116.reuse, R120, R12 ;  /* 0x00000078740c723c */ /* 0x040ff0000004180c */
[C---:B------:R-:W-:Y:S08]  /*39b0*/  HMMA.16816.F32.BF16 R8, R116.reuse, R122, R8 ;  /* 0x0000007a7408723c */ /* 0x040ff00000041808 */
[C---:B------:R-:W-:Y:S08]  /*39c0*/  HMMA.16816.F32.BF16 R104, R116.reuse, R112, R104 ;  /* 0x000000707468723c */ /* 0x040ff00000041868 */
[C---:B------:R-:W-:Y:S08]  /*39d0*/  HMMA.16816.F32.BF16 R100, R116.reuse, R114, R100 ;  /* 0x000000727464723c */ /* 0x040ff00000041864 */
[C---:B------:R-:W-:Y:S08]  /*39e0*/  HMMA.16816.F32.BF16 R96, R116.reuse, R108, R96 ;  /* 0x0000006c7460723c */ /* 0x040ff00000041860 */
[----:B------:R-:W-:Y:S08]  /*39f0*/  HMMA.16816.F32.BF16 R92, R116, R110, R92 ;  /* 0x0000006e745c723c */ /* 0x000ff0000004185c */
[C---:B------:R-:W-:Y:S08]  /*3a00*/  HMMA.16816.F32.BF16 R52, R88.reuse, R84, R52 ;  /* 0x000000545834723c */ /* 0x040ff00000041834 */
[C---:B------:R-:W-:Y:S08]  /*3a10*/  HMMA.16816.F32.BF16 R48, R88.reuse, R86, R48 ;  /* 0x000000565830723c */ /* 0x040ff00000041830 */
[C---:B------:R-:W-:Y:S08]  /*3a20*/  HMMA.16816.F32.BF16 R44, R88.reuse, R80, R44 ;  /* 0x00000050582c723c */ /* 0x040ff0000004182c */
[C---:B------:R-:W-:Y:S08]  /*3a30*/  HMMA.16816.F32.BF16 R40, R88.reuse, R82, R40 ;  /* 0x000000525828723c */ /* 0x040ff00000041828 */
[C---:B------:R-:W-:Y:S08]  /*3a40*/  HMMA.16816.F32.BF16 R36, R88.reuse, R76, R36 ;  /* 0x0000004c5824723c */ /* 0x040ff00000041824 */
[C---:B------:R-:W-:Y:S08]  /*3a50*/  HMMA.16816.F32.BF16 R32, R88.reuse, R78, R32 ;  /* 0x0000004e5820723c */ /* 0x040ff00000041820 */
[C---:B----4-:R-:W-:Y:S08]  /*3a60*/  HMMA.16816.F32.BF16 R28, R88.reuse, R72, R28 ;  /* 0x00000048581c723c */ /* 0x050ff0000004181c */
[C---:B------:R-:W-:Y:S08]  /*3a70*/  HMMA.16816.F32.BF16 R24, R88.reuse, R74, R24 ;  /* 0x0000004a5818723c */ /* 0x040ff00000041818 */
[C---:B-1----:R-:W-:Y:S08]  /*3a80*/  HMMA.16816.F32.BF16 R20, R88.reuse, R68, R20 ;  /* 0x000000445814723c */ /* 0x042ff00000041814 */
[C---:B------:R-:W-:Y:S08]  /*3a90*/  HMMA.16816.F32.BF16 R16, R88.reuse, R70, R16 ;  /* 0x000000465810723c */ /* 0x040ff00000041810 */
[C---:B--2---:R-:W-:Y:S08]  /*3aa0*/  HMMA.16816.F32.BF16 R12, R88.reuse, R64, R12 ;  /* 0x00000040580c723c */ /* 0x044ff0000004180c */
[C---:B------:R-:W-:Y:S08]  /*3ab0*/  HMMA.16816.F32.BF16 R8, R88.reuse, R66, R8 ;  /* 0x000000425808723c */ /* 0x040ff00000041808 */
[C---:B-----5:R-:W-:Y:S08]  /*3ac0*/  HMMA.16816.F32.BF16 R104, R88.reuse, R60, R104 ;  /* 0x0000003c5868723c */ /* 0x060ff00000041868 */
[C---:B------:R-:W-:Y:S08]  /*3ad0*/  HMMA.16816.F32.BF16 R100, R88.reuse, R62, R100 ;  /* 0x0000003e5864723c */ /* 0x040ff00000041864 */
[C---:B---3--:R-:W-:Y:S08]  /*3ae0*/  HMMA.16816.F32.BF16 R96, R88.reuse, R56, R96 ;  /* 0x000000385860723c */ /* 0x048ff00000041860 */
[----:B------:R-:W-:Y:S01]  /*3af0*/  HMMA.16816.F32.BF16 R92, R88, R58, R92 ;  /* 0x0000003a585c723c */ /* 0x000fe2000004185c */
[----:B------:R-:W-:Y:S06]  /*3b00*/  BAR.SYNC.DEFER_BLOCKING 0x0 ;  /* 0x0000000000007b1d */ /* 0x000fec0000010000 */
[----:B------:R-:W-:Y:S01]  /*3b10*/  @!UPT UIADD3 URZ, URZ, URZ, URZ ;  /* 0x0000003f3f3ff290 */ /* 0x000fe2000fffe03f */
[----:B------:R-:W-:Y:S11]  /*3b20*/  @!P5 BRA `(.L_x_700) ;  /* 0x00000b900000d947 */ /* 0x000ff60003800000 */
[----:B------:R-:W-:Y:S05]  /*3b30*/  @!P6 BRA `(.L_x_701) ;  /* 0x000003900000e947 */ /* 0x000fea0003800000 */
[----:B------:R-:W1:Y:S01]  /*3b40*/  I2F.RP R57, R130 ;  /* 0x0000008200397306 */ /* 0x000e620000209400 */
[----:B------:R-:W-:-:S02]  /*3b50*/  IADD3 R59, R0, -0x80, RZ ;  /* 0xffffff80003b7810 */ /* 0x000fc40007ffe0ff */
[----:B------:R-:W-:Y:S02]  /*3b60*/  IABS R56, R0 ;  /* 0x0000000000387213 */ /* 0x000fe40000000000 */
[----:B------:R-:W-:Y:S02]  /*3b70*/  IABS R2, R59 ;  /* 0x0000003b00027213 */ /* 0x000fe40000000000 */
[----:B------:R-:W-:Y:S01]  /*3b80*/  LOP3.LUT R59, R59, c[0x0][0x2d0], RZ, 0x3c, !PT ;  /* 0x0000b4003b3b7a12 */ /* 0x000fe200078e3cff */
[----:B-1----:R-:W1:Y:S02]  /*3b90*/  MUFU.RCP R60, R57 ;  /* 0x00000039003c7308 */ /* 0x002e640000001000 */
[----:B-1----:R-:W-:-:S06]  /*3ba0*/  IADD3 R60, R60, 0xffffffe, RZ ;  /* 0x0ffffffe3c3c7810 */ /* 0x002fcc0007ffe0ff */
[----:B------:R-:W1:Y:S02]  /*3bb0*/  F2I.FTZ.U32.TRUNC.NTZ R61, R60 ;  /* 0x0000003c003d7305 */ /* 0x000e64000021f000 */
[----:B-1----:R-:W-:Y:S02]  /*3bc0*/  IMAD.MOV R5, RZ, RZ, -R61 ;  /* 0x000000ffff057224 */ /* 0x002fe400078e0a3d */
[----:B------:R-:W-:Y:S02]  /*3bd0*/  IMAD.MOV.U32 R60, RZ, RZ, RZ ;  /* 0x000000ffff3c7224 */ /* 0x000fe400078e00ff */
[----:B------:R-:W-:-:S04]  /*3be0*/  IMAD R5, R5, R130, RZ ;  /* 0x0000008205057224 */ /* 0x000fc800078e02ff */
[----:B------:R-:W-:-:S06]  /*3bf0*/  IMAD.HI.U32 R5, R61, R5, R60 ;  /* 0x000000053d057227 */ /* 0x000fcc00078e003c */
[----:B------:R-:W-:-:S04]  /*3c00*/  IMAD.HI.U32 R60, R5, R56, RZ ;  /* 0x00000038053c7227 */ /* 0x000fc800078e00ff */
[----:B------:R-:W-:Y:S01]  /*3c10*/  IMAD.HI.U32 R58, R5, R2, RZ ;  /* 0x00000002053a7227 */ /* 0x000fe200078e00ff */
[----:B------:R-:W-:-:S03]  /*3c20*/  IADD3 R57, -R60, RZ, RZ ;  /* 0x000000ff3c397210 */ /* 0x000fc60007ffe1ff */
[----:B------:R-:W-:Y:S02]  /*3c30*/  IMAD.MOV R5, RZ, RZ, -R58 ;  /* 0x000000ffff057224 */ /* 0x000fe400078e0a3a */
[C---:B------:R-:W-:Y:S02]  /*3c40*/  IMAD R57, R130.reuse, R57, R56 ;  /* 0x0000003982397224 */ /* 0x040fe400078e0238 */
[----:B------:R-:W-:Y:S01]  /*3c50*/  IMAD R5, R130, R5, R2 ;  /* 0x0000000582057224 */ /* 0x000fe200078e0202 */
[----:B------:R-:W-:Y:S02]  /*3c60*/  LOP3.LUT R2, R0, c[0x0][0x2d0], RZ, 0x3c, !PT ;  /* 0x0000b40000027a12 */ /* 0x000fe400078e3cff */
[C---:B------:R-:W-:Y:S02]  /*3c70*/  ISETP.GT.U32.AND P0, PT, R130.reuse, R57, PT ;  /* 0x000000398200720c */ /* 0x040fe40003f04070 */
[----:B------:R-:W-:Y:S02]  /*3c80*/  ISETP.GT.U32.AND P1, PT, R130, R5, PT ;  /* 0x000000058200720c */ /* 0x000fe40003f24070 */
[----:B------:R-:W-:-:S02]  /*3c90*/  ISETP.GE.AND P2, PT, R2, RZ, PT ;  /* 0x000000ff0200720c */ /* 0x000fc40003f46270 */
[----:B------:R-:W-:-:S07]  /*3ca0*/  LOP3.LUT R2, RZ, c[0x0][0x2d0], RZ, 0x33, !PT ;  /* 0x0000b400ff027a12 */ /* 0x000fce00078e33ff */
[----:B------:R-:W-:Y:S01]  /*3cb0*/  @!P0 IMAD.IADD R57, R57, 0x1, -R130 ;  /* 0x0000000139398824 */ /* 0x000fe200078e0a82 */
[----:B------:R-:W-:Y:S02]  /*3cc0*/  @!P0 IADD3 R60, R60, 0x1, RZ ;  /* 0x000000013c3c8810 */ /* 0x000fe40007ffe0ff */
[-C--:B------:R-:W-:Y:S02]  /*3cd0*/  @!P1 IADD3 R5, R5, -R130.reuse, RZ ;  /* 0x8000008205059210 */ /* 0x080fe40007ffe0ff */
[-C--:B------:R-:W-:Y:S02]  /*3ce0*/  ISETP.GE.U32.AND P4, PT, R57, R130.reuse, PT ;  /* 0x000000823900720c */ /* 0x080fe40003f86070 */
[----:B------:R-:W-:Y:S02]  /*3cf0*/  ISETP.GE.U32.AND P3, PT, R5, R130, PT ;  /* 0x000000820500720c */ /* 0x000fe40003f66070 */
[----:B------:R-:W-:Y:S02]  /*3d00*/  ISETP.GE.AND P0, PT, R59, RZ, PT ;  /* 0x000000ff3b00720c */ /* 0x000fe40003f06270 */
[----:B------:R-:W-:-:S02]  /*3d10*/  @!P1 IADD3 R58, R58, 0x1, RZ ;  /* 0x000000013a3a9810 */ /* 0x000fc40007ffe0ff */
[----:B------:R-:W-:-:S05]  /*3d20*/  ISETP.NE.AND P1, PT, RZ, c[0x0][0x2d0], PT ;  /* 0x0000b400ff007a0c */ /* 0x000fca0003f25270 */
[----:B------:R-:W-:Y:S02]  /*3d30*/  @P4 IADD3 R60, R60, 0x1, RZ ;  /* 0x000000013c3c4810 */ /* 0x000fe40007ffe0ff */
[----:B------:R-:W-:-:S03]  /*3d40*/  @P3 IADD3 R58, R58, 0x1, RZ ;  /* 0x000000013a3a3810 */ /* 0x000fc60007ffe0ff */
[----:B------:R-:W-:Y:S02]  /*3d50*/  @!P2 IMAD.MOV R60, RZ, RZ, -R60 ;  /* 0x000000ffff3ca224 */ /* 0x000fe400078e0a3c */
[----:B------:R-:W-:-:S03]  /*3d60*/  @!P0 IMAD.MOV R58, RZ, RZ, -R58 ;  /* 0x000000ffff3a8224 */ /* 0x000fc600078e0a3a */
[C---:B------:R-:W-:Y:S02]  /*3d70*/  SEL R57, R2.reuse, R60, !P1 ;  /* 0x0000003c02397207 */ /* 0x040fe40004800000 */
[----:B------:R-:W-:-:S03]  /*3d80*/  SEL R2, R2, R58, !P1 ;  /* 0x0000003a02027207 */ /* 0x000fc60004800000 */
[----:B------:R-:W-:-:S04]  /*3d90*/  IMAD.WIDE R62, R57, 0x4, R190 ;  /* 0x00000004393e7825 */ /* 0x000fc800078e02be */
[----:B------:R-:W-:Y:S01]  /*3da0*/  IMAD.WIDE R60, R2, 0x4, R190 ;  /* 0x00000004023c7825 */ /* 0x000fe200078e02be */
[----:B------:R-:W2:Y:S04]  /*3db0*/  LDG.E R5, [R62.64] ;  /* 0x000000063e057981 */ /* 0x000ea8000c1e1900 */
[----:B------:R-:W2:Y:S01]  /*3dc0*/  LDG.E R56, [R60.64] ;  /* 0x000000063c387981 */ /* 0x000ea2000c1e1900 */
[----:B------:R-:W-:Y:S01]  /*3dd0*/  IADD3 R2, R57, -R2, RZ ;  /* 0x8000000239027210 */ /* 0x000fe20007ffe0ff */
[----:B------:R-:W-:-:S04]  /*3de0*/  IMAD.MOV.U32 R57, RZ, RZ, c[0x0][0x2d0] ;  /* 0x0000b400ff397624 */ /* 0x000fc800078e00ff */
[----:B------:R-:W-:-:S04]  /*3df0*/  IMAD R57, R2, R57, -0x80 ;  /* 0xffffff8002397424 */ /* 0x000fc800078e0239 */
[----:B------:R-:W-:Y:S01]  /*3e00*/  IMAD.WIDE.U32 R58, R57, c[0x0][0x198], RZ ;  /* 0x00006600393a7a25 */ /* 0x000fe200078e00ff */
[----:B------:R-:W-:-:S05]  /*3e10*/  SHF.R.S32.HI R2, RZ, 0x1f, R57 ;  /* 0x0000001fff027819 */ /* 0x000fca0000011439 */
[----:B------:R-:W-:-:S04]  /*3e20*/  IMAD R2, R2, c[0x0][0x198], RZ ;  /* 0x0000660002027a24 */ /* 0x000fc800078e02ff */
[----:B------:R-:W-:-:S05]  /*3e30*/  IMAD R2, R57, c[0x0][0x19c], R2 ;  /* 0x0000670039027a24 */ /* 0x000fca00078e0202 */
[----:B------:R-:W-:Y:S01]  /*3e40*/  IADD3 R59, R59, R2, RZ ;  /* 0x000000023b3b7210 */ /* 0x000fe20007ffe0ff */
[----:B--2---:R-:W-:-:S05]  /*3e50*/  IMAD.IADD R56, R56, 0x1, -R5 ;  /* 0x0000000138387824 */ /* 0x004fca00078e0a05 */
[----:B------:R-:W-:-:S05]  /*3e60*/  SHF.R.S32.HI R5, RZ, 0x1f, R56 ;  /* 0x0000001fff057819 */ /* 0x000fca0000011438 */
[----:B------:R-:W-:-:S04]  /*3e70*/  IMAD R5, R5, c[0x0][0x180], RZ ;  /* 0x0000600005057a24 */ /* 0x000fc800078e02ff */
[C---:B------:R-:W-:Y:S02]  /*3e80*/  IMAD R5, R56.reuse, c[0x0][0x184], R5 ;  /* 0x0000610038057a24 */ /* 0x040fe400078e0205 */
[----:B------:R-:W-:-:S04]  /*3e90*/  IMAD.WIDE.U32 R56, R56, c[0x0][0x180], R58 ;  /* 0x0000600038387a25 */ /* 0x000fc800078e003a */
[----:B------:R-:W-:Y:S01]  /*3ea0*/  IMAD.IADD R60, R57, 0x1, R5 ;  /* 0x00000001393c7824 */ /* 0x000fe200078e0205 */
[----:B------:R-:W-:Y:S01]  /*3eb0*/  MOV R59, R56 ;  /* 0x00000038003b7202 */ /* 0x000fe20000000f00 */
[----:B------:R-:W-:Y:S05]  /*3ec0*/  BRA `(.L_x_702) ;  /* 0x0000002000007947 */ /* 0x000fea0003800000 */
.L_x_701:
[----:B------:R-:W-:-:S04]  /*3ed0*/  LEA R59, -R129, RZ, 0x7 ;  /* 0x000000ff813b7211 */ /* 0x000fc800078e39ff */
[----:B------:R-:W-:Y:S02]  /*3ee0*/  SHF.R.S32.HI R60, RZ, 0x1f, R59 ;  /* 0x0000001fff3c7819 */ /* 0x000fe4000001143b */
.L_x_702:
[----:B------:R-:W-:Y:S01]  /*3ef0*/  ISETP.GE.AND P4, PT, R184, c[0x0][0x220], PT ;  /* 0x00008800b8007a0c */ /* 0x000fe20003f86270 */
[----:B------:R-:W-:Y:S01]  /*3f00*/  BSSY B0, `(.L_x_703) ;  /* 0x0000078000007945 */ /* 0x000fe20003800000 */
[----:B------:R-:W-:Y:S02]  /*3f10*/  ISETP.GE.AND P3, PT, R175, c[0x0][0x220], PT ;  /* 0x00008800af007a0c */ /* 0x000fe40003f66270 */
[----:B------:R-:W-:-:S09]  /*3f20*/  ISETP.GE.AND P2, PT, R174, c[0x0][0x220], PT ;  /* 0x00008800ae007a0c */ /* 0x000fd20003f46270 */
[CC--:B------:R-:W-:Y:S01]  /*3f30*/  @!P4 IADD3 R5, P0, R59.reuse, R132.reuse, RZ ;  /* 0x000000843b05c210 */ /* 0x0c0fe20007f1e0ff */
[----:B------:R1:W-:Y:S01]  /*3f40*/  @P4 STS [R181+0x3000], RZ ;  /* 0x003000ffb5004388 */ /* 0x0003e20000000800 */
[----:B------:R-:W-:-:S03]  /*3f50*/  @!P3 IADD3 R57, P1, R59, R132, RZ ;  /* 0x000000843b39b210 */ /* 0x000fc60007f3e0ff */
[C-C-:B------:R-:W-:Y:S01]  /*3f60*/  @!P4 IMAD.X R2, R60.reuse, 0x1, R131.reuse, P0 ;  /* 0x000000013c02c824 */ /* 0x140fe200000e0683 */
[----:B------:R-:W-:Y:S01]  /*3f70*/  @!P4 LEA R74, P0, R5, c[0x0][0x168], 0x1 ;  /* 0x00005a00054aca11 */ /* 0x000fe200078008ff */
[C-C-:B------:R-:W-:Y:S01]  /*3f80*/  @!P3 IMAD.X R56, R60.reuse, 0x1, R131.reuse, P1 ;  /* 0x000000013c38b824 */ /* 0x140fe200008e0683 */
[----:B------:R-:W-:Y:S01]  /*3f90*/  @!P3 LEA R68, P1, R57, c[0x0][0x168], 0x1 ;  /* 0x00005a003944ba11 */ /* 0x000fe200078208ff */
[----:B------:R1:W-:Y:S01]  /*3fa0*/  @P4 STS [R181+0x3004], RZ ;  /* 0x003004ffb5004388 */ /* 0x0003e20000000800 */
[----:B------:R-:W-:Y:S02]  /*3fb0*/  @!P4 LEA.HI.X R75, R5, c[0x0][0x16c], R2, 0x1, P0 ;  /* 0x00005b00054bca11 */ /* 0x000fe400000f0c02 */
[-C--:B------:R-:W-:Y:S01]  /*3fc0*/  @!P2 IADD3 R5, P0, R59, R132.reuse, RZ ;  /* 0x000000843b05a210 */ /* 0x080fe20007f1e0ff */
[----:B------:R1:W-:Y:S01]  /*3fd0*/  @P4 STS.64 [R181+0x3008], RZ ;  /* 0x003008ffb5004388 */ /* 0x0003e20000000a00 */
[----:B------:R-:W-:Y:S02]  /*3fe0*/  @!P3 LEA.HI.X R69, R57, c[0x0][0x16c], R56, 0x1, P1 ;  /* 0x00005b003945ba11 */ /* 0x000fe400008f0c38 */
[----:B------:R-:W-:Y:S01]  /*3ff0*/  IADD3 R57, P1, R177, R59, RZ ;  /* 0x0000003bb1397210 */ /* 0x000fe20007f3e0ff */
[----:B------:R-:W-:Y:S01]  /*4000*/  @!P2 IMAD.X R2, R60, 0x1, R131, P0 ;  /* 0x000000013c02a824 */ /* 0x000fe200000e0683 */
[C---:B------:R-:W-:Y:S01]  /*4010*/  @!P2 LEA R66, P0, R5.reuse, c[0x0][0x168], 0x1 ;  /* 0x00005a000542aa11 */ /* 0x040fe200078008ff */
[----:B------:R-:W-:Y:S01]  /*4020*/  @!PT LDS RZ, [RZ] ;  /* 0x00000000fffff984 */ /* 0x000fe20000000800 */
[----:B------:R-:W-:Y:S01]  /*4030*/  @!PT LDS RZ, [RZ] ;  /* 0x00000000fffff984 */ /* 0x000fe20000000800 */
[----:B------:R-:W-:Y:S01]  /*4040*/  @!PT LDS RZ, [RZ] ;  /* 0x00000000fffff984 */ /* 0x000fe20000000800 */
[----:B------:R1:W-:Y:S02]  /*4050*/  @!P4 LDGSTS.E.BYPASS.LTC128B.128 [R181+0x3000], [R74.64] ;  /* 0x030000004ab5cfae */ /* 0x0003e4000b901d46 */
[----:B------:R-:W-:Y:S01]  /*4060*/  IMAD.X R58, R176, 0x1, R60, P1 ;  /* 0x00000001b03a7824 */ /* 0x000fe200008e063c */
[----:B------:R-:W-:Y:S01]  /*4070*/  @!P2 LEA.HI.X R67, R5, c[0x0][0x16c], R2, 0x1, P0 ;  /* 0x00005b000543aa11 */ /* 0x000fe200000f0c02 */
[----:B------:R1:W-:Y:S01]  /*4080*/  @P3 STS.128 [R181+0x5000], RZ ;  /* 0x005000ffb5003388 */ /* 0x0003e20000000c00 */
[----:B------:R-:W-:-:S03]  /*4090*/  @!P4 IADD3 R5, P0, R57, R132, RZ ;  /* 0x000000843905c210 */ /* 0x000fc60007f1e0ff */
[----:B------:R-:W-:Y:S01]  /*40a0*/  @!PT LDS RZ, [RZ] ;  /* 0x00000000fffff984 */ /* 0x000fe20000000800 */
[----:B------:R-:W-:Y:S01]  /*40b0*/  @!PT LDS RZ, [RZ] ;  /* 0x00000000fffff984 */ /* 0x000fe20000000800 */
[----:B------:R-:W-:Y:S01]  /*40c0*/  @!PT LDS RZ, [RZ] ;  /* 0x00000000fffff984 */ /* 0x000fe20000000800 */
[----:B------:R1:W-:Y:S01]  /*40d0*/  @!P3 LDGSTS.E.BYPASS.LTC128B.128 [R181+0x5000], [R68.64+0x40] ;  /* 0x0500004044b5bfae */ /* 0x0003e2000b901d46 */
[----:B------:R-:W-:Y:S01]  /*40e0*/  @!P4 LEA R72, P1, R5, c[0x0][0x168], 0x1 ;  /* 0x00005a000548ca11 */ /* 0x000fe200078208ff */
[C-C-:B------:R-:W-:Y:S01]  /*40f0*/  @!P4 IMAD.X R2, R58.reuse, 0x1, R131.reuse, P0 ;  /* 0x000000013a02c824 */ /* 0x140fe200000e0683 */
[-C--:B------:R-:W-:Y:S01]  /*4100*/  @!P3 IADD3 R61, P0, R57, R132.reuse, RZ ;  /* 0x00000084393db210 */ /* 0x080fe20007f1e0ff */
[----:B------:R1:W-:Y:S03]  /*4110*/  @P2 STS.128 [R181+0x7000], RZ ;  /* 0x007000ffb5002388 */ /* 0x0003e60000000c00 */
[----:B------:R-:W-:Y:S01]  /*4120*/  @!P4 LEA.HI.X R73, R5, c[0x0][0x16c], R2, 0x1, P1 ;  /* 0x00005b000549ca11 */ /* 0x000fe200008f0c02 */
[----:B------:R-:W-:Y:S01]  /*4130*/  @!P3 IMAD.X R2, R58, 0x1, R131, P0 ;  /* 0x000000013a02b824 */ /* 0x000fe200000e0683 */
[----:B------:R-:W-:Y:S01]  /*4140*/  @!P3 LEA R64, P1, R61, c[0x0][0x168], 0x1 ;  /* 0x00005a003d40ba11 */ /* 0x000fe200078208ff */
[----:B------:R-:W-:Y:S01]  /*4150*/  @!PT LDS RZ, [RZ] ;  /* 0x00000000fffff984 */ /* 0x000fe20000000800 */
[----:B------:R-:W-:Y:S01]  /*4160*/  @!PT LDS RZ, [RZ] ;  /* 0x00000000fffff984 */ /* 0x000fe20000000800 */
[----:B------:R-:W-:Y:S01]  /*4170*/  @!PT LDS RZ, [RZ] ;  /* 0x00000000fffff984 */ /* 0x000fe20000000800 */
[----:B------:R1:W-:Y:S01]  /*4180*/  @!P2 LDGSTS.E.BYPASS.LTC128B.128 [R181+0x7000], [R66.64+0x80] ;  /* 0x0700008042b5afae */ /* 0x0003e2000b901d46 */
[----:B------:R-:W-:-:S02]  /*4190*/  @!P2 IADD3 R5, P0, R57, R132, RZ ;  /* 0x000000843905a210 */ /* 0x000fc40007f1e0ff */
[----:B------:R-:W-:Y:S01]  /*41a0*/  @!P3 LEA.HI.X R65, R61, c[0x0][0x16c], R2, 0x1, P1 ;  /* 0x00005b003d41ba11 */ /* 0x000fe200008f0c02 */
[----:B------:R1:W-:Y:S01]  /*41b0*/  @P4 STS.128 [R181+0x3800], RZ ;  /* 0x003800ffb5004388 */ /* 0x0003e20000000c00 */
        /* <DEDUP_REMOVED lines=31> */
[----:B------:R-:W-:Y:S01]  /*43b0*/  @!P2 LEA R78, P0, R2, c[0x0][0x168], 0x1 ;  /* 0x00005a00024eaa11 */ /* 0x000fe200078008ff */
        /* <DEDUP_REMOVED lines=13> */
[----:B------:R-:W-:Y:S01]  /*4490*/  @!P4 IMAD.X R5, R58, 0x1, R131, P0 ;  /* 0x000000013a05c824 */ /* 0x000fe200000e0683 */
[----:B------:R-:W-:Y:S01]  /*44a0*/  @!P3 IADD3 R2, P0, R57, R132, RZ ;  /* 0x000000843902b210 */ /* 0x000fe20007f1e0ff */
[----:B------:R1:W-:Y:S03]  /*44b0*/  @P2 STS.128 [R181+0x8000], RZ ;  /* 0x008000ffb5002388 */ /* 0x0003e60000000c00 */
[----:B------:R-:W-:Y:S01]  /*44c0*/  @!P4 LEA.HI.X R81, R56, c[0x0][0x16c], R5, 0x1, P1 ;  /* 0x00005b003851ca11 */ /* 0x000fe200008f0c05 */
[----:B------:R-:W-:Y:S01]  /*44d0*/  @!P3 IMAD.X R5, R58, 0x1, R131, P0 ;  /* 0x000000013a05b824 */ /* 0x000fe200000e0683 */
[C---:B------:R-:W-:Y:S01]  /*44e0*/  @!P3 LEA R82, P0, R2.reuse, c[0x0][0x168], 0x1 ;  /* 0x00005a000252ba11 */ /* 0x040fe200078008ff */
[----:B------:R-:W-:Y:S01]  /*44f0*/  @!PT LDS RZ, [RZ] ;  /* 0x00000000fffff984 */ /* 0x000fe20000000800 */
[----:B------:R-:W-:Y:S01]  /*4500*/  @!PT LDS RZ, [RZ] ;  /* 0x00000000fffff984 */ /* 0x000fe20000000800 */
[----:B------:R-:W-:Y:S01]  /*4510*/  @!PT LDS RZ, [RZ] ;  /* 0x00000000fffff984 */ /* 0x000fe20000000800 */
[----:B------:R1:W-:Y:S03]  /*4520*/  @!P2 LDGSTS.E.BYPASS.LTC128B.128 [R181+0x8000], [R78.64+0x80] ;  /* 0x080000804eb5afae */ /* 0x0003e6000b901d46 */
[----:B------:R-:W-:Y:S01]  /*4530*/  @!P3 LEA.HI.X R83, R2, c[0x0][0x16c], R5, 0x1, P0 ;  /* 0x00005b000253ba11 */ /* 0x000fe200000f0c05 */
[----:B------:R1:W-:Y:S04]  /*4540*/  @P4 STS.128 [R181+0x4800], RZ ;  /* 0x004800ffb5004388 */ /* 0x0003e80000000c00 */
        /* <DEDUP_REMOVED lines=11> */
[----:B------:R-:W-:-:S05]  /*4600*/  IADD3 R57, P0, R57, R132, RZ ;  /* 0x0000008439397210 */ /* 0x000fca0007f1e0ff */
[----:B------:R-:W-:Y:S01]  /*4610*/  IMAD.X R58, R58, 0x1, R131, P0 ;  /* 0x000000013a3a7824 */ /* 0x000fe200000e0683 */
[----:B------:R-:W-:-:S04]  /*4620*/  LEA R56, P0, R57, c[0x0][0x168], 0x1 ;  /* 0x00005a0039387a11 */ /* 0x000fc800078008ff */
[----:B------:R-:W-:-:S05]  /*4630*/  LEA.HI.X R57, R57, c[0x0][0x16c], R58, 0x1, P0 ;  /* 0x00005b0039397a11 */ /* 0x000fca00000f0c3a */
[----:B------:R-:W-:Y:S01]  /*4640*/  @!PT LDS RZ, [RZ] ;  /* 0x00000000fffff984 */ /* 0x000fe20000000800 */
[----:B------:R-:W-:Y:S01]  /*4650*/  @!PT LDS RZ, [RZ] ;  /* 0x00000000fffff984 */ /* 0x000fe20000000800 */
[----:B------:R-:W-:Y:S01]  /*4660*/  @!PT LDS RZ, [RZ] ;  /* 0x00000000fffff984 */ /* 0x000fe20000000800 */
[----:B------:R2:W-:Y:S04]  /*4670*/  LDGSTS.E.BYPASS.LTC128B.128 [R181+0x8800], [R56.64+0x80] ;  /* 0x0880008038b57fae */ /* 0x0005e8000b901d46 */
.L_x_704:
[----:B------:R-:W-:Y:S05]  /*4680*/  BSYNC B0 ;  /* 0x0000000000007941 */ /* 0x000fea0003800000 */
.L_x_703:
[----:B------:R-:W0:Y:S01]  /*4690*/  LDGDEPBAR ;  /* 0x00000000000079af */ /* 0x000e220000000000 */
[----:B------:R-:W-:-:S04]  /*46a0*/  IADD3 R132, P0, R59, R132, RZ ;  /* 0x000000843b847210 */ /* 0x000fc80007f1e0ff */
[----:B------:R-:W-:Y:S02]  /*46b0*/  IADD3.X R131, R60, R131, RZ, P0, !PT ;  /* 0x000000833c837210 */ /* 0x000fe400007fe4ff */
.L_x_700:
[----:B------:R-:W-:Y:S02]  /*46c0*/  IMAD.IADD R2, R0, 0x1, R133 ;  /* 0x0000000100027824 */ /* 0x000fe400078e0285 */
[----:B------:R-:W-:-:S03]  /*46d0*/  IMAD.SHL.U32 R170, R4, 0x2, RZ ;  /* 0x0000000204aa7824 */ /* 0x000fc600078e00ff */
[C---:B------:R-:W-:Y:S01]  /*46e0*/  IADD3 R5, R2.reuse, 0x1, RZ ;  /* 0x0000000102057810 */ /* 0x040fe20007ffe0ff */
[----:B------:R-:W-:Y:S01]  /*46f0*/  IMAD R168, R3, 0x2, R170 ;  /* 0x0000000203a87824 */ /* 0x000fe200078e02aa */
[----:B------:R-:W-:Y:S01]  /*4700*/  IADD3 R0, R2, 0x8, RZ ;  /* 0x0000000802007810 */ /* 0x000fe20007ffe0ff */
[----:B-1----:R-:W-:Y:S01]  /*4710*/  LDSM.16.MT88.4 R68, [R170+0x9000] ;  /* 0x00900000aa44783b */ /* 0x002fe20000004200 */
[CC--:B------:R-:W-:Y:S02]  /*4720*/  ISETP.GE.AND P4, PT, R5.reuse, R135.reuse, PT ;  /* 0x000000870500720c */ /* 0x0c0fe40003f86270 */
[-C--:B------:R-:W-:Y:S01]  /*4730*/  ISETP.GE.AND P2, PT, R5, R134.reuse, PT ;  /* 0x000000860500720c */ /* 0x080fe20003f46270 */
[----:B------:R-:W-:Y:S01]  /*4740*/  LDSM.16.MT88.4 R84, [R170+0xb000] ;  /* 0x00b00000aa54783b */ /* 0x000fe20000004200 */
[----:B------:R-:W-:Y:S02]  /*4750*/  ISETP.GE.AND P0, PT, R0, R135, PT ;  /* 0x000000870000720c */ /* 0x000fe40003f06270 */
[----:B------:R-:W-:Y:S01]  /*4760*/  IADD3 R5, R2, 0x9, RZ ;  /* 0x0000000902057810 */ /* 0x000fe20007ffe0ff */
[----:B------:R-:W-:Y:S01]  /*4770*/  LDSM.16.MT88.4 R108, [R170+0xd000] ;  /* 0x00d00000aa6c783b */ /* 0x000fe20000004200 */
[----:B------:R-:W-:-:S02]  /*4780*/  ISETP.GE.AND P3, PT, R0, R134, PT ;  /* 0x000000860000720c */ /* 0x000fc40003f66270 */
[----:B--2---:R-:W-:Y:S02]  /*4790*/  IADD3 R56, R2, 0x10, RZ ;  /* 0x0000001002387810 */ /* 0x004fe40007ffe0ff */
[----:B------:R-:W-:Y:S02]  /*47a0*/  FSEL R0, R48, -INF , !P0 ;  /* 0xff80000030007808 */ /* 0x000fe40004000000 */
[C---:B------:R-:W-:Y:S02]  /*47b0*/  ISETP.GE.AND P1, PT, R5.reuse, R135, PT ;  /* 0x000000870500720c */ /* 0x040fe40003f26270 */
[----:B------:R-:W-:Y:S02]  /*47c0*/  ISETP.GE.AND P0, PT, R5, R134, PT ;  /* 0x000000860500720c */ /* 0x000fe40003f06270 */
[----:B------:R-:W-:Y:S02]  /*47d0*/  FSEL R79, R50, -INF , !P3 ;  /* 0xff800000324f7808 */ /* 0x000fe40005800000 */
[----:B------:R-:W-:-:S02]  /*47e0*/  IADD3 R5, R2, 0x11, RZ ;  /* 0x0000001102057810 */ /* 0x000fc40007ffe0ff */
[-C--:B------:R-:W-:Y:S02]  /*47f0*/  ISETP.GE.AND P3, PT, R56, R135.reuse, PT ;  /* 0x000000873800720c */ /* 0x080fe40003f66270 */
[----:B------:R-:W-:Y:S02]  /*4800*/  FSEL R77, R51, -INF , !P0 ;  /* 0xff800000334d7808 */ /* 0x000fe40004000000 */
[----:B------:R-:W-:Y:S02]  /*4810*/  FSEL R50, R49, -INF , !P1 ;  /* 0xff80000031327808 */ /* 0x000fe40004800000 */
[----:B------:R-:W-:Y:S02]  /*4820*/  ISETP.GE.AND P0, PT, R5, R135, PT ;  /* 0x000000870500720c */ /* 0x000fe40003f06270 */
[----:B------:R-:W-:Y:S02]  /*4830*/  FSEL R60, R44, -INF , !P3 ;  /* 0xff8000002c3c7808 */ /* 0x000fe40005800000 */
[----:B------:R-:W-:-:S02]  /*4840*/  ISETP.GE.AND P1, PT, R56, R134, PT ;  /* 0x000000863800720c */ /* 0x000fc40003f26270 */
[C---:B------:R-:W-:Y:S02]  /*4850*/  IADD3 R48, R2.reuse, 0x18, RZ ;  /* 0x0000001802307810 */ /* 0x040fe40007ffe0ff */
[-C--:B------:R-:W-:Y:S02]  /*4860*/  ISETP.GE.AND P3, PT, R5, R134.reuse, PT ;  /* 0x000000860500720c */ /* 0x080fe40003f66270 */
[----:B------:R-:W-:Y:S02]  /*4870*/  IADD3 R5, R2, 0x19, RZ ;  /* 0x0000001902057810 */ /* 0x000fe40007ffe0ff */
[----:B------:R-:W-:Y:S02]  /*4880*/  FSEL R64, R45, -INF , !P0 ;  /* 0xff8000002d407808 */ /* 0x000fe40004000000 */
[----:B------:R-:W-:Y:S02]  /*4890*/  FSEL R75, R46, -INF , !P1 ;  /* 0xff8000002e4b7808 */ /* 0x000fe40004800000 */
[----:B------:R-:W-:-:S02]  /*48a0*/  ISETP.GE.AND P0, PT, R48, R134, PT ;  /* 0x000000863000720c */ /* 0x000fc40003f06270 */
[----:B------:R-:W-:Y:S02]  /*48b0*/  FSEL R73, R47, -INF , !P3 ;  /* 0xff8000002f497808 */ /* 0x000fe40005800000 */
[-C--:B------:R-:W-:Y:S02]  /*48c0*/  ISETP.GE.AND P1, PT, R48, R135.reuse, PT ;  /* 0x000000873000720c */ /* 0x080fe40003f26270 */
[----:B------:R-:W-:Y:S02]  /*48d0*/  ISETP.GE.AND P3, PT, R5, R135, PT ;  /* 0x000000870500720c */ /* 0x000fe40003f66270 */
[----:B------:R-:W-:Y:S02]  /*48e0*/  IADD3 R44, R2, 0x20, RZ ;  /* 0x00000020022c7810 */ /* 0x000fe40007ffe0ff */
[----:B------:R-:W-:Y:S02]  /*48f0*/  FSEL R65, R42, -INF , !P0 ;  /* 0xff8000002a417808 */ /* 0x000fe40004000000 */
[----:B------:R-:W-:-:S02]  /*4900*/  FSEL R46, R40, -INF , !P1 ;  /* 0xff800000282e7808 */ /* 0x000fc40004800000 */
[----:B------:R-:W-:Y:S02]  /*4910*/  FSEL R42, R41, -INF , !P3 ;  /* 0xff800000292a7808 */ /* 0x000fe40005800000 */
[-C--:B------:R-:W-:Y:S02]  /*4920*/  ISETP.GE.AND P1, PT, R5, R134.reuse, PT ;  /* 0x000000860500720c */ /* 0x080fe40003f26270 */
[C---:B------:R-:W-:Y:S02]  /*4930*/  ISETP.GE.AND P0, PT, R44.reuse, R135, PT ;  /* 0x000000872c00720c */ /* 0x040fe40003f06270 */
[----:B------:R-:W-:Y:S02]  /*4940*/  ISETP.GE.AND P3, PT, R44, R134, PT ;  /* 0x000000862c00720c */ /* 0x000fe40003f66270 */
[C---:B------:R-:W-:Y:S02]  /*4950*/  IADD3 R5, R2.reuse, 0x21, RZ ;  /* 0x0000002102057810 */ /* 0x040fe40007ffe0ff */
[----:B------:R-:W-:-:S02]  /*4960*/  IADD3 R41, R2, 0x28, RZ ;  /* 0x0000002802297810 */ /* 0x000fc40007ffe0ff */
[----:B------:R-:W-:Y:S02]  /*4970*/  FSEL R43, R43, -INF , !P1 ;  /* 0xff8000002b2b7808 */ /* 0x000fe40004800000 */
[----:B------:R-:W-:Y:S02]  /*4980*/  FSEL R40, R36, -INF , !P0 ;  /* 0xff80000024287808 */ /* 0x000fe40004000000 */
[----:B------:R-:W-:Y:S02]  /*4990*/  FSEL R155, R38, -INF , !P3 ;  /* 0xff800000269b7808 */ /* 0x000fe40005800000 */
[CC--:B------:R-:W-:Y:S02]  /*49a0*/  ISETP.GE.AND P1, PT, R5.reuse, R135.reuse, PT ;  /* 0x000000870500720c */ /* 0x0c0fe40003f26270 */
[----:B------:R-:W-:Y:S02]  /*49b0*/  ISETP.GE.AND P0, PT, R5, R134, PT ;  /* 0x000000860500720c */ /* 0x000fe40003f06270 */
[----:B------:R-:W-:-:S02]  /*49c0*/  ISETP.GE.AND P3, PT, R41, R135, PT ;  /* 0x000000872900720c */ /* 0x000fc40003f66270 */
[----:B------:R-:W-:Y:S02]  /*49d0*/  IADD3 R5, R2, 0x29, RZ ;  /* 0x0000002902057810 */ /* 0x000fe40007ffe0ff */
[----:B------:R-:W-:Y:S02]  /*49e0*/  FSEL R38, R37, -INF , !P1 ;  /* 0xff80000025267808 */ /* 0x000fe40004800000 */
[----:B------:R-:W-:Y:S02]  /*49f0*/  FSEL R44, R32, -INF , !P3 ;  /* 0xff800000202c7808 */ /* 0x000fe40005800000 */
[-C--:B------:R-:W-:Y:S02]  /*4a00*/  ISETP.GE.AND P1, PT, R41, R134.reuse, PT ;  /* 0x000000862900720c */ /* 0x080fe40003f26270 */
[----:B------:R-:W-:Y:S02]  /*4a10*/  ISETP.GE.AND P3, PT, R5, R134, PT ;  /* 0x000000860500720c */ /* 0x000fe40003f66270 */
[----:B------:R-:W-:-:S02]  /*4a20*/  FSEL R39, R39, -INF , !P0 ;  /* 0xff80000027277808 */ /* 0x000fc40004000000 */
[----:B------:R-:W-:Y:S02]  /*4a30*/  IADD3 R36, R2, 0x30, RZ ;  /* 0x0000003002247810 */ /* 0x000fe40007ffe0ff */
[-C--:B------:R-:W-:Y:S02]  /*4a40*/  ISETP.GE.AND P0, PT, R5, R135.reuse, PT ;  /* 0x000000870500720c */ /* 0x080fe40003f06270 */
[----:B------:R-:W-:Y:S02]  /*4a50*/  FSEL R37, R34, -INF , !P1 ;  /* 0xff80000022257808 */ /* 0x000fe40004800000 */
[----:B------:R-:W-:Y:S02]  /*4a60*/  FSEL R153, R35, -INF , !P3 ;  /* 0xff80000023997808 */ /* 0x000fe40005800000 */
[-C--:B------:R-:W-:Y:S02]  /*4a70*/  ISETP.GE.AND P1, PT, R36, R135.reuse, PT ;  /* 0x000000872400720c */ /* 0x080fe40003f26270 */
[----:B------:R-:W-:-:S02]  /*4a80*/  ISETP.GE.AND P3, PT, R2, R135, PT ;  /* 0x000000870200720c */ /* 0x000fc40003f66270 */
[----:B------:R-:W-:Y:S02]  /*4a90*/  FSEL R142, R33, -INF , !P0 ;  /* 0xff800000218e7808 */ /* 0x000fe40004000000 */
[----:B------:R-:W-:Y:S02]  /*4aa0*/  IADD3 R5, R2, 0x31, RZ ;  /* 0x0000003102057810 */ /* 0x000fe40007ffe0ff */
[----:B------:R-:W-:Y:S02]  /*4ab0*/  ISETP.GE.AND P0, PT, R36, R134, PT ;  /* 0x000000862400720c */ /* 0x000fe40003f06270 */
[----:B------:R-:W-:Y:S02]  /*4ac0*/  IADD3 R33, R2, 0x38, RZ ;  /* 0x0000003802217810 */ /* 0x000fe40007ffe0ff */
[----:B------:R-:W-:Y:S02]  /*4ad0*/  FSEL R32, R53, -INF , !P4 ;  /* 0xff80000035207808 */ /* 0x000fe40006000000 */
[----:B------:R-:W-:-:S02]  /*4ae0*/  FSEL R36, R28, -INF , !P1 ;  /* 0xff8000001c247808 */ /* 0x000fc40004800000 */
[----:B------:R-:W-:Y:S02]  /*4af0*/  FSEL R52, R52, -INF , !P3 ;  /* 0xff80000034347808 */ /* 0x000fe40005800000 */
[CC--:B------:R-:W-:Y:S02]  /*4b00*/  ISETP.GE.AND P4, PT, R5.reuse, R135.reuse, PT ;  /* 0x000000870500720c */ /* 0x0c0fe40003f86270 */
[-C--:B------:R-:W-:Y:S02]  /*4b10*/  ISETP.GE.AND P1, PT, R5, R134.reuse, PT ;  /* 0x000000860500720c */ /* 0x080fe40003f26270 */
[----:B------:R-:W-:Y:S02]  /*4b20*/  FSEL R5, R30, -INF , !P0 ;  /* 0xff8000001e057808 */ /* 0x000fe40004000000 */
[C---:B------:R-:W-:Y:S02]  /*4b30*/  ISETP.GE.AND P3, PT, R33.reuse, R135, PT ;  /* 0x000000872100720c */ /* 0x040fe40003f66270 */
[----:B------:R-:W-:-:S02]  /*4b40*/  ISETP.GE.AND P0, PT, R33, R134, PT ;  /* 0x000000862100720c */ /* 0x000fc40003f06270 */
[----:B------:R-:W-:Y:S02]  /*4b50*/  FMNMX.FTZ R33, R52, R32, !PT ;  /* 0x0000002034217209 */ /* 0x000fe40007810000 */
[----:B------:R-:W-:Y:S02]  /*4b60*/  FSEL R136, R29, -INF , !P4 ;  /* 0xff8000001d887808 */ /* 0x000fe40006000000 */
[----:B------:R-:W-:Y:S02]  /*4b70*/  FMNMX.FTZ R29, R0, R33, !PT ;  /* 0x00000021001d7209 */ /* 0x000fe40007810000 */
[----:B------:R-:W-:Y:S02]  /*4b80*/  IADD3 R30, R2, 0x39, RZ ;  /* 0x00000039021e7810 */ /* 0x000fe40007ffe0ff */
[----:B------:R-:W-:Y:S02]  /*4b90*/  FMNMX.FTZ R29, R50, R29, !PT ;  /* 0x0000001d321d7209 */ /* 0x000fe40007810000 */
[----:B------:R-:W-:-:S02]  /*4ba0*/  FSEL R149, R31, -INF , !P1 ;  /* 0xff8000001f957808 */ /* 0x000fc40004800000 */
[----:B------:R-:W-:Y:S02]  /*4bb0*/  IADD3 R28, R2, 0x40, RZ ;  /* 0x00000040021c7810 */ /* 0x000fe40007ffe0ff */
[C---:B------:R-:W-:Y:S02]  /*4bc0*/  ISETP.GE.AND P4, PT, R30.reuse, R135, PT ;  /* 0x000000871e00720c */ /* 0x040fe40003f86270 */
[----:B------:R-:W-:Y:S02]  /*4bd0*/  ISETP.GE.AND P1, PT, R30, R134, PT ;  /* 0x000000861e00720c */ /* 0x000fe40003f26270 */
[----:B------:R-:W-:Y:S02]  /*4be0*/  FSEL R145, R26, -INF , !P0 ;  /* 0xff8000001a917808 */ /* 0x000fe40004000000 */
[----:B------:R-:W-:Y:S02]  /*4bf0*/  FMNMX.FTZ R29, R60, R29, !PT ;  /* 0x0000001d3c1d7209 */ /* 0x000fe40007810000 */
[----:B------:R-:W-:-:S02]  /*4c00*/  IADD3 R26, R2, 0x41, RZ ;  /* 0x00000041021a7810 */ /* 0x000fc40007ffe0ff */
[----:B------:R-:W-:Y:S02]  /*4c10*/  FSEL R138, R24, -INF , !P3 ;  /* 0xff800000188a7808 */ /* 0x000fe40005800000 */
[----:B------:R-:W-:Y:S02]  /*4c20*/  ISETP.GE.AND P3, PT, R28, R135, PT ;  /* 0x000000871c00720c */ /* 0x000fe40003f66270 */
[----:B------:R-:W-:Y:S02]  /*4c30*/  FSEL R140, R25, -INF , !P4 ;  /* 0xff800000198c7808 */ /* 0x000fe40006000000 */
[----:B------:R-:W-:Y:S02]  /*4c40*/  FMNMX.FTZ R25, R64, R29, !PT ;  /* 0x0000001d40197209 */ /* 0x000fe40007810000 */
[----:B------:R-:W-:Y:S02]  /*4c50*/  FSEL R147, R27, -INF , !P1 ;  /* 0xff8000001b937808 */ /* 0x000fe40004800000 */
[----:B------:R-:W-:-:S02]  /*4c60*/  ISETP.GE.AND P1, PT, R26, R134, PT ;  /* 0x000000861a00720c */ /* 0x000fc40003f26270 */
[----:B------:R-:W-:Y:S02]  /*4c70*/  ISETP.GE.AND P4, PT, R26, R135, PT ;  /* 0x000000871a00720c */ /* 0x000fe40003f86270 */
[----:B------:R-:W-:Y:S02]  /*4c80*/  FSEL R118, R20, -INF , !P3 ;  /* 0xff80000014767808 */ /* 0x000fe40005800000 */
[----:B------:R-:W-:Y:S02]  /*4c90*/  IADD3 R24, R2, 0x48, RZ ;  /* 0x0000004802187810 */ /* 0x000fe40007ffe0ff */
[----:B------:R-:W-:Y:S02]  /*4ca0*/  FMNMX.FTZ R25, R46, R25, !PT ;  /* 0x000000192e197209 */ /* 0x000fe40007810000 */
[----:B------:R-:W-:Y:S02]  /*4cb0*/  IADD3 R20, R2, 0x49, RZ ;  /* 0x0000004902147810 */ /* 0x000fe40007ffe0ff */
[----:B------:R-:W-:-:S02]  /*4cc0*/  FSEL R143, R23, -INF , !P1 ;  /* 0xff800000178f7808 */ /* 0x000fc40004800000 */
[----:B------:R-:W-:Y:S02]  /*4cd0*/  ISETP.GE.AND P1, PT, R2, R134, PT ;  /* 0x000000860200720c */ /* 0x000fe40003f26270 */
[----:B------:R-:W-:Y:S02]  /*4ce0*/  FSEL R120, R21, -INF , !P4 ;  /* 0xff80000015787808 */ /* 0x000fe40006000000 */
[----:B------:R-:W-:Y:S02]  /*4cf0*/  FSEL R33, R55, -INF , !P2 ;  /* 0xff80000037217808 */ /* 0x000fe40005000000 */
[----:B------:R-:W-:Y:S02]  /*4d00*/  ISETP.GE.AND P3, PT, R24, R135, PT ;  /* 0x000000871800720c */ /* 0x000fe40003f66270 */
[----:B------:R-:W-:Y:S02]  /*4d10*/  FMNMX.FTZ R25, R42, R25, !PT ;  /* 0x000000192a197209 */ /* 0x000fe40007810000 */
[----:B------:R-:W-:-:S02]  /*4d20*/  ISETP.GE.AND P4, PT, R20, R135, PT ;  /* 0x000000871400720c */ /* 0x000fc40003f86270 */
[----:B------:R-:W-:Y:S02]  /*4d30*/  ISETP.GE.AND P2, PT, R20, R134, PT ;  /* 0x000000861400720c */ /* 0x000fe40003f46270 */
[----:B------:R-:W-:Y:S02]  /*4d40*/  IADD3 R20, R2, 0x50, RZ ;  /* 0x0000005002147810 */ /* 0x000fe40007ffe0ff */
[----:B------:R-:W-:Y:S02]  /*4d50*/  FSEL R54, R54, -INF , !P1 ;  /* 0xff80000036367808 */ /* 0x000fe40004800000 */
[----:B------:R-:W-:Y:S02]  /*4d60*/  FMNMX.FTZ R21, R40, R25, !PT ;  /* 0x0000001928157209 */ /* 0x000fe40007810000 */
[----:B------:R-:W-:Y:S02]  /*4d70*/  FSEL R122, R16, -INF , !P3 ;  /* 0xff800000107a7808 */ /* 0x000fe40005800000 */
[----:B------:R-:W-:-:S02]  /*4d80*/  ISETP.GE.AND P3, PT, R20, R135, PT ;  /* 0x000000871400720c */ /* 0x000fc40003f66270 */
[----:B------:R-:W-:Y:S02]  /*4d90*/  ISETP.GE.AND P1, PT, R20, R134, PT ;  /* 0x000000861400720c */ /* 0x000fe40003f26270 */
[----:B------:R-:W-:Y:S02]  /*4da0*/  FMNMX.FTZ R20, R54, R33, !PT ;  /* 0x0000002136147209 */ /* 0x000fe40007810000 */
[----:B------:R-:W-:Y:S02]  /*4db0*/  FMNMX.FTZ R21, R38, R21, !PT ;  /* 0x0000001526157209 */ /* 0x000fe40007810000 */
[----:B------:R-:W-:Y:S02]  /*4dc0*/  FMNMX.FTZ R20, R79, R20, !PT ;  /* 0x000000144f147209 */ /* 0x000fe40007810000 */
[----:B------:R-:W-:Y:S02]  /*4dd0*/  FMNMX.FTZ R21, R44, R21, !PT ;  /* 0x000000152c157209 */ /* 0x000fe40007810000 */
[----:B------:R-:W-:-:S02]  /*4de0*/  FMNMX.FTZ R20, R77, R20, !PT ;  /* 0x000000144d147209 */ /* 0x000fc40007810000 */
[----:B------:R-:W-:Y:S02]  /*4df0*/  ISETP.GE.AND P0, PT, R28, R134, PT ;  /* 0x000000861c00720c */ /* 0x000fe40003f06270 */
[----:B------:R-:W-:Y:S02]  /*4e00*/  FMNMX.FTZ R25, R142, R21, !PT ;  /* 0x000000158e197209 */ /* 0x000fe40007810000 */
[----:B------:R-:W-:Y:S02]  /*4e10*/  FMNMX.FTZ R20, R75, R20, !PT ;  /* 0x000000144b147209 */ /* 0x000fe40007810000 */
[----:B------:R-:W-:Y:S02]  /*4e20*/  FSEL R139, R22, -INF , !P0 ;  /* 0xff800000168b7808 */ /* 0x000fe40004000000 */
[----:B------:R-:W-:Y:S02]  /*4e30*/  FMNMX.FTZ R25, R36, R25, !PT ;  /* 0x0000001924197209 */ /* 0x000fe40007810000 */
[----:B------:R-:W-:-:S02]  /*4e40*/  ISETP.GE.AND P0, PT, R24, R134, PT ;  /* 0x000000861800720c */ /* 0x000fc40003f06270 */
[----:B------:R-:W-:Y:S02]  /*4e50*/  FMNMX.FTZ R20, R73, R20, !PT ;  /* 0x0000001449147209 */ /* 0x000fe40007810000 */
[----:B------:R-:W-:Y:S02]  /*4e60*/  FMNMX.FTZ R25, R136, R25, !PT ;  /* 0x0000001988197209 */ /* 0x000fe40007810000 */
[----:B------:R-:W-:Y:S02]  /*4e70*/  FSEL R141, R18, -INF , !P0 ;  /* 0xff800000128d7808 */ /* 0x000fe40004000000 */
[----:B------:R-:W-:Y:S02]  /*4e80*/  FMNMX.FTZ R18, R65, R20, !PT ;  /* 0x0000001441127209 */ /* 0x000fe40007810000 */
[----:B------:R-:W-:Y:S02]  /*4e90*/  FMNMX.FTZ R25, R138, R25, !PT ;  /* 0x000000198a197209 */ /* 0x000fe40007810000 */
[----:B------:R-:W-:-:S02]  /*4ea0*/  IADD3 R23, R2, 0x58, RZ ;  /* 0x0000005802177810 */ /* 0x000fc40007ffe0ff */
[----:B------:R-:W-:Y:S02]  /*4eb0*/  FSEL R20, R12, -INF , !P3 ;  /* 0xff8000000c147808 */ /* 0x000fe40005800000 */
[----:B------:R-:W-:Y:S02]  /*4ec0*/  FMNMX.FTZ R12, R43, R18, !PT ;  /* 0x000000122b0c7209 */ /* 0x000fe40007810000 */
[----:B------:R-:W-:Y:S02]  /*4ed0*/  FMNMX.FTZ R25, R140, R25, !PT ;  /* 0x000000198c197209 */ /* 0x000fe40007810000 */
[----:B------:R-:W-:Y:S02]  /*4ee0*/  ISETP.GE.AND P3, PT, R23, R135, PT ;  /* 0x000000871700720c */ /* 0x000fe40003f66270 */
[----:B------:R-:W-:Y:S02]  /*4ef0*/  FMNMX.FTZ R12, R155, R12, !PT ;  /* 0x0000000c9b0c7209 */ /* 0x000fe40007810000 */
[----:B------:R-:W-:-:S02]  /*4f00*/  FMNMX.FTZ R25, R118, R25, !PT ;  /* 0x0000001976197209 */ /* 0x000fc40007810000 */
[----:B------:R-:W-:Y:S02]  /*4f10*/  FSEL R56, R8, -INF , !P3 ;  /* 0xff80000008387808 */ /* 0x000fe40005800000 */
[----:B------:R-:W-:Y:S02]  /*4f20*/  FMNMX.FTZ R8, R39, R12, !PT ;  /* 0x0000000c27087209 */ /* 0x000fe40007810000 */
[----:B------:R-:W-:Y:S02]  /*4f30*/  FMNMX.FTZ R25, R120, R25, !PT ;  /* 0x0000001978197209 */ /* 0x000fe40007810000 */
[----:B------:R-:W-:Y:S02]  /*4f40*/  IADD3 R21, R2, 0x51, RZ ;  /* 0x0000005102157810 */ /* 0x000fe40007ffe0ff */
[----:B------:R-:W-:Y:S02]  /*4f50*/  FMNMX.FTZ R8, R37, R8, !PT ;  /* 0x0000000825087209 */ /* 0x000fe40007810000 */
[----:B------:R-:W-:-:S02]  /*4f60*/  FSEL R126, R17, -INF , !P4 ;  /* 0xff800000117e7808 */ /* 0x000fc40006000000 */
[----:B------:R-:W-:Y:S02]  /*4f70*/  FMNMX.FTZ R17, R122, R25, !PT ;  /* 0x000000197a117209 */ /* 0x000fe40007810000 */
[----:B------:R-:W-:Y:S02]  /*4f80*/  ISETP.GE.AND P0, PT, R21, R135, PT ;  /* 0x000000871500720c */ /* 0x000fe40003f06270 */
[----:B------:R-:W-:Y:S02]  /*4f90*/  FMNMX.FTZ R8, R153, R8, !PT ;  /* 0x0000000899087209 */ /* 0x000fe40007810000 */
[----:B------:R-:W-:Y:S02]  /*4fa0*/  IADD3 R49, R2, 0x59, RZ ;  /* 0x0000005902317810 */ /* 0x000fe40007ffe0ff */
[----:B------:R-:W-:Y:S02]  /*4fb0*/  FMNMX.FTZ R17, R126, R17, !PT ;  /* 0x000000117e117209 */ /* 0x000fe40007810000 */
[----:B------:R-:W-:-:S02]  /*4fc0*/  FSEL R22, R13, -INF , !P0 ;  /* 0xff8000000d167808 */ /* 0x000fc40004000000 */
[----:B------:R-:W-:Y:S02]  /*4fd0*/  FMNMX.FTZ R8, R5, R8, !PT ;  /* 0x0000000805087209 */ /* 0x000fe40007810000 */
[----:B------:R-:W-:Y:S02]  /*4fe0*/  ISETP.GE.AND P0, PT, R49, R135, PT ;  /* 0x000000873100720c */ /* 0x000fe40003f06270 */
[----:B------:R-:W-:Y:S02]  /*4ff0*/  IADD3 R47, R2, 0x61, RZ ;  /* 0x00000061022f7810 */ /* 0x000fe40007ffe0ff */
[----:B------:R-:W-:Y:S02]  /*5000*/  FMNMX.FTZ R13, R20, R17, !PT ;  /* 0x00000011140d7209 */ /* 0x000fe40007810000 */
[----:B------:R-:W-:Y:S02]  /*5010*/  FMNMX.FTZ R8, R149, R8, !PT ;  /* 0x0000000895087209 */ /* 0x000fe40007810000 */
[----:B------:R-:W-:-:S02]  /*5020*/  FSEL R58, R9, -INF , !P0 ;  /* 0xff800000093a7808 */ /* 0x000fc40004000000 */
[----:B------:R-:W-:Y:S02]  /*5030*/  IADD3 R48, R2, 0x60, RZ ;  /* 0x0000006002307810 */ /* 0x000fe40007ffe0ff */
[----:B------:R-:W-:Y:S02]  /*5040*/  FMNMX.FTZ R13, R22, R13, !PT ;  /* 0x0000000d160d7209 */ /* 0x000fe40007810000 */
[-C--:B------:R-:W-:Y:S02]  /*5050*/  ISETP.GE.AND P0, PT, R47, R135.reuse, PT ;  /* 0x000000872f00720c */ /* 0x080fe40003f06270 */
[----:B------:R-:W-:Y:S02]  /*5060*/  IADD3 R41, R2, 0x69, RZ ;  /* 0x0000006902297810 */ /* 0x000fe40007ffe0ff */
[----:B------:R-:W-:Y:S02]  /*5070*/  FMNMX.FTZ R8, R145, R8, !PT ;  /* 0x0000000891087209 */ /* 0x000fe40007810000 */
[----:B------:R-:W-:-:S02]  /*5080*/  ISETP.GE.AND P3, PT, R48, R135, PT ;  /* 0x000000873000720c */ /* 0x000fc40003f66270 */
[----:B------:R-:W-:Y:S02]  /*5090*/  FMNMX.FTZ R9, R56, R13, !PT ;  /* 0x0000000d38097209 */ /* 0x000fe40007810000 */
[----:B------:R-:W-:Y:S02]  /*50a0*/  FSEL R28, R105, -INF , !P0 ;  /* 0xff800000691c7808 */ /* 0x000fe40004000000 */
[----:B------:R-:W-:Y:S02]  /*50b0*/  ISETP.GE.AND P0, PT, R41, R135, PT ;  /* 0x000000872900720c */ /* 0x000fe40003f06270 */
[C---:B------:R-:W-:Y:S02]  /*50c0*/  IADD3 R34, R2.reuse, 0x71, RZ ;  /* 0x0000007102227810 */ /* 0x040fe40007ffe0ff */
[----:B------:R-:W-:Y:S02]  /*50d0*/  FMNMX.FTZ R8, R147, R8, !PT ;  /* 0x0000000893087209 */ /* 0x000fe40007810000 */
[----:B------:R-:W-:-:S02]  /*50e0*/  IADD3 R45, R2, 0x68, RZ ;  /* 0x00000068022d7810 */ /* 0x000fc40007ffe0ff */
[----:B------:R-:W-:Y:S02]  /*50f0*/  FSEL R25, R104, -INF , !P3 ;  /* 0xff80000068197808 */ /* 0x000fe40005800000 */
[----:B------:R-:W-:Y:S02]  /*5100*/  FMNMX.FTZ R12, R58, R9, !PT ;  /* 0x000000093a0c7209 */ /* 0x000fe40007810000 */
[----:B------:R-:W-:Y:S02]  /*5110*/  FSEL R31, R101, -INF , !P0 ;  /* 0xff800000651f7808 */ /* 0x000fe40004000000 */
[C---:B------:R-:W-:Y:S02]  /*5120*/  IADD3 R35, R2.reuse, 0x70, RZ ;  /* 0x0000007002237810 */ /* 0x040fe40007ffe0ff */
[----:B------:R-:W-:Y:S02]  /*5130*/  IADD3 R16, R2, 0x78, RZ ;  /* 0x0000007802107810 */ /* 0x000fe40007ffe0ff */
[----:B------:R-:W-:-:S02]  /*5140*/  ISETP.GE.AND P0, PT, R34, R135, PT ;  /* 0x000000872200720c */ /* 0x000fc40003f06270 */
[----:B------:R-:W-:Y:S02]  /*5150*/  FMNMX.FTZ R8, R139, R8, !PT ;  /* 0x000000088b087209 */ /* 0x000fe40007810000 */
[----:B------:R-:W-:Y:S02]  /*5160*/  IADD3 R2, R2, 0x79, RZ ;  /* 0x0000007902027810 */ /* 0x000fe40007ffe0ff */
[----:B------:R-:W-:Y:S02]  /*5170*/  ISETP.GE.AND P3, PT, R45, R135, PT ;  /* 0x000000872d00720c */ /* 0x000fe40003f66270 */
[----:B------:R-:W-:Y:S02]  /*5180*/  FMNMX.FTZ R9, R25, R12, !PT ;  /* 0x0000000c19097209 */ /* 0x000fe40007810000 */
[----:B------:R-:W-:Y:S02]  /*5190*/  FSEL R27, R97, -INF , !P0 ;  /* 0xff800000611b7808 */ /* 0x000fe40004000000 */
[----:B------:R-:W-:-:S02]  /*51a0*/  FMNMX.FTZ R8, R143, R8, !PT ;  /* 0x000000088f087209 */ /* 0x000fc40007810000 */
[----:B------:R-:W-:Y:S02]  /*51b0*/  ISETP.GE.AND P0, PT, R2, R135, PT ;  /* 0x000000870200720c */ /* 0x000fe40003f06270 */
[----:B------:R-:W-:Y:S02]  /*51c0*/  FSEL R30, R100, -INF , !P3 ;  /* 0xff800000641e7808 */ /* 0x000fe40005800000 */
[----:B------:R-:W-:Y:S02]  /*51d0*/  FMNMX.FTZ R9, R28, R9, !PT ;  /* 0x000000091c097209 */ /* 0x000fe40007810000 */
[----:B------:R-:W-:Y:S02]  /*51e0*/  FSEL R151, R19, -INF , !P2 ;  /* 0xff80000013977808 */ /* 0x000fe40005000000 */
[----:B------:R-:W-:Y:S02]  /*51f0*/  FMNMX.FTZ R8, R141, R8, !PT ;  /* 0x000000088d087209 */ /* 0x000fe40007810000 */
[----:B------:R-:W-:-:S02]  /*5200*/  FSEL R29, R93, -INF , !P0 ;  /* 0xff8000005d1d7808 */ /* 0x000fc40004000000 */
[----:B------:R-:W-:Y:S02]  /*5210*/  ISETP.GE.AND P3, PT, R35, R135, PT ;  /* 0x000000872300720c */ /* 0x000fe40003f66270 */
[----:B------:R-:W-:Y:S02]  /*5220*/  FMNMX.FTZ R12, R30, R9, !PT ;  /* 0x000000091e0c7209 */ /* 0x000fe40007810000 */
[----:B------:R-:W-:Y:S02]  /*5230*/  ISETP.GE.AND P0, PT, R21, R134, PT ;  /* 0x000000861500720c */ /* 0x000fe40003f06270 */
[----:B------:R-:W-:Y:S02]  /*5240*/  FSEL R21, R14, -INF , !P1 ;  /* 0xff8000000e157808 */ /* 0x000fe40004800000 */
[----:B------:R-:W-:Y:S02]  /*5250*/  FMNMX.FTZ R14, R151, R8, !PT ;  /* 0x00000008970e7209 */ /* 0x000fe40007810000 */
[----:B------:R-:W-:-:S02]  /*5260*/  FSEL R24, R96, -INF , !P3 ;  /* 0xff80000060187808 */ /* 0x000fc40005800000 */
[----:B------:R-:W-:Y:S02]  /*5270*/  FMNMX.FTZ R9, R31, R12, !PT ;  /* 0x0000000c1f097209 */ /* 0x000fe40007810000 */
[----:B------:R-:W-:Y:S02]  /*5280*/  ISETP.GE.AND P1, PT, R23, R134, PT ;  /* 0x000000861700720c */ /* 0x000fe40003f26270 */
[----:B------:R-:W-:Y:S02]  /*5290*/  FSEL R23, R15, -INF , !P0 ;  /* 0xff8000000f177808 */ /* 0x000fe40004000000 */
[----:B------:R-:W-:Y:S02]  /*52a0*/  FMNMX.FTZ R14, R21, R14, !PT ;  /* 0x0000000e150e7209 */ /* 0x000fe40007810000 */
[----:B------:R-:W-:Y:S02]  /*52b0*/  ISETP.GE.AND P3, PT, R16, R135, PT ;  /* 0x000000871000720c */ /* 0x000fe40003f66270 */
[----:B------:R-:W-:-:S02]  /*52c0*/  FMNMX.FTZ R12, R24, R9, !PT ;  /* 0x00000009180c7209 */ /* 0x000fc40007810000 */
[----:B------:R-:W-:Y:S02]  /*52d0*/  ISETP.GE.AND P0, PT, R49, R134, PT ;  /* 0x000000863100720c */ /* 0x000fe40003f06270 */
[----:B------:R-:W-:Y:S02]  /*52e0*/  FSEL R119, R10, -INF , !P1 ;  /* 0xff8000000a777808 */ /* 0x000fe40004800000 */
[----:B------:R-:W-:Y:S02]  /*52f0*/  FMNMX.FTZ R14, R23, R14, !PT ;  /* 0x0000000e170e7209 */ /* 0x000fe40007810000 */
[----:B------:R-:W-:Y:S02]  /*5300*/  FSEL R26, R92, -INF , !P3 ;  /* 0xff8000005c1a7808 */ /* 0x000fe40005800000 */
[----:B------:R-:W-:Y:S02]  /*5310*/  FMNMX.FTZ R9, R27, R12, !PT ;  /* 0x0000000c1b097209 */ /* 0x000fe40007810000 */
[----:B------:R-:W-:-:S02]  /*5320*/  ISETP.GE.AND P1, PT, R48, R134, PT ;  /* 0x000000863000720c */ /* 0x000fc40003f26270 */
[----:B------:R-:W-:Y:S02]  /*5330*/  FSEL R67, R11, -INF , !P0 ;  /* 0xff8000000b437808 */ /* 0x000fe40004000000 */
[----:B------:R-:W-:Y:S02]  /*5340*/  FMNMX.FTZ R14, R119, R14, !PT ;  /* 0x0000000e770e7209 */ /* 0x000fe40007810000 */
[----:B------:R-:W-:Y:S02]  /*5350*/  FMNMX.FTZ R12, R26, R9, !PT ;  /* 0x000000091a0c7209 */ /* 0x000fe40007810000 */
[----:B------:R-:W-:Y:S02]  /*5360*/  ISETP.GE.AND P0, PT, R47, R134, PT ;  /* 0x000000862f00720c */ /* 0x000fe40003f06270 */
[----:B------:R-:W-:Y:S02]  /*5370*/  FSEL R49, R106, -INF , !P1 ;  /* 0xff8000006a317808 */ /* 0x000fe40004800000 */
[----:B------:R-:W-:-:S02]  /*5380*/  FMNMX.FTZ R14, R67, R14, !PT ;  /* 0x0000000e430e7209 */ /* 0x000fc40007810000 */
[----:B------:R-:W-:Y:S02]  /*5390*/  FMNMX.FTZ R8, R29, R12, !PT ;  /* 0x0000000c1d087209 */ /* 0x000fe40007810000 */
[----:B------:R-:W-:Y:S02]  /*53a0*/  ISETP.GE.AND P1, PT, R45, R134, PT ;  /* 0x000000862d00720c */ /* 0x000fe40003f26270 */
[----:B------:R-:W-:Y:S01]  /*53b0*/  FSEL R61, R107, -INF , !P0 ;  /* 0xff8000006b3d7808 */ /* 0x000fe20004000000 */
[----:B------:R-:W1:Y:S01]  /*53c0*/  SHFL.BFLY PT, R9, R8, 0x2, 0x1f ;  /* 0x0c401f0008097f89 */ /* 0x000e6200000e0000 */
[----:B------:R-:W-:Y:S02]  /*53d0*/  FMNMX.FTZ R14, R49, R14, !PT ;  /* 0x0000000e310e7209 */ /* 0x000fe40007810000 */
[----:B------:R-:W-:Y:S02]  /*53e0*/  ISETP.GE.AND P0, PT, R41, R134, PT ;  /* 0x000000862900720c */ /* 0x000fe40003f06270 */
[----:B------:R-:W-:-:S02]  /*53f0*/  FSEL R63, R102, -INF , !P1 ;  /* 0xff800000663f7808 */ /* 0x000fc40004800000 */
[----:B------:R-:W-:Y:S02]  /*5400*/  FMNMX.FTZ R10, R61, R14, !PT ;  /* 0x0000000e3d0a7209 */ /* 0x000fe40007810000 */
[----:B------:R-:W-:Y:S01]  /*5410*/  ISETP.GE.AND P1, PT, R35, R134, PT ;  /* 0x000000862300720c */ /* 0x000fe20003f26270 */
[----:B------:R-:W-:Y:S01]  /*5420*/  LDSM.16.MT88.4 R12, [R170+0x9400] ;  /* 0x00940000aa0c783b */ /* 0x000fe20000004200 */
[----:B------:R-:W-:Y:S02]  /*5430*/  FSEL R47, R103, -INF , !P0 ;  /* 0xff800000672f7808 */ /* 0x000fe40004000000 */
[----:B------:R-:W-:Y:S02]  /*5440*/  FMNMX.FTZ R10, R63, R10, !PT ;  /* 0x0000000a3f0a7209 */ /* 0x000fe40007810000 */
[----:B------:R-:W-:Y:S02]  /*5450*/  ISETP.GE.AND P0, PT, R34, R134, PT ;  /* 0x000000862200720c */ /* 0x000fe40003f06270 */
[----:B------:R-:W-:-:S02]  /*5460*/  FSEL R48, R98, -INF , !P1 ;  /* 0xff80000062307808 */ /* 0x000fc40004800000 */
[----:B------:R-:W-:Y:S02]  /*5470*/  FMNMX.FTZ R11, R47, R10, !PT ;  /* 0x0000000a2f0b7209 */ /* 0x000fe40007810000 */
[-C--:B------:R-:W-:Y:S02]  /*5480*/  ISETP.GE.AND P1, PT, R16, R134.reuse, PT ;  /* 0x000000861000720c */ /* 0x080fe40003f26270 */
[----:B------:R-:W-:Y:S01]  /*5490*/  FSEL R59, R99, -INF , !P0 ;  /* 0xff800000633b7808 */ /* 0x000fe20004000000 */
[----:B------:R-:W-:Y:S01]  /*54a0*/  LDSM.16.MT88.4 R16, [R170+0xb400] ;  /* 0x00b40000aa10783b */ /* 0x000fe20000004200 */
[----:B------:R-:W-:Y:S02]  /*54b0*/  FMNMX.FTZ R10, R48, R11, !PT ;  /* 0x0000000b300a7209 */ /* 0x000fe40007810000 */
[----:B------:R-:W-:Y:S02]  /*54c0*/  ISETP.GE.AND P0, PT, R2, R134, PT ;  /* 0x000000860200720c */ /* 0x000fe40003f06270 */
[----:B------:R-:W-:-:S02]  /*54d0*/  FSEL R57, R94, -INF , !P1 ;  /* 0xff8000005e397808 */ /* 0x000fc40004800000 */
[----:B------:R-:W-:Y:S02]  /*54e0*/  FMNMX.FTZ R10, R59, R10, !PT ;  /* 0x0000000a3b0a7209 */ /* 0x000fe40007810000 */
[----:B------:R-:W-:Y:S02]  /*54f0*/  FSEL R55, R95, -INF , !P0 ;  /* 0xff8000005f377808 */ /* 0x000fe40004000000 */
[----:B------:R-:W-:Y:S01]  /*5500*/  FMNMX.FTZ R10, R57, R10, !PT ;  /* 0x0000000a390a7209 */ /* 0x000fe20007810000 */
[----:B------:R-:W-:Y:S01]  /*5510*/  LDSM.16.MT88.4 R92, [R168+0xb000] ;  /* 0x00b00000a85c783b */ /* 0x000fe20000004200 */
[----:B-1----:R-:W-:Y:S02]  /*5520*/  FMNMX.FTZ R9, R8, R9, !PT ;  /* 0x0000000908097209 */ /* 0x002fe40007810000 */
[----:B------:R-:W-:-:S03]  /*5530*/  FMNMX.FTZ R11, R55, R10, !PT ;  /* 0x0000000a370b7209 */ /* 0x000fc60007810000 */
[----:B------:R-:W1:Y:S04]  /*5540*/  SHFL.BFLY PT, R8, R9, 0x1, 0x1f ;  /* 0x0c201f0009087f89 */ /* 0x000e6800000e0000 */
[----:B------:R-:W2:Y:S01]  /*5550*/  SHFL.BFLY PT, R10, R11, 0x2, 0x1f ;  /* 0x0c401f000b0a7f89 */ /* 0x000ea200000e0000 */
[----:B-1----:R-:W-:Y:S02]  /*5560*/  FMNMX.FTZ R2, R9, R8, !PT ;  /* 0x0000000809027209 */ /* 0x002fe40007810000 */
[----:B--2---:R-:W-:-:S03]  /*5570*/  FMNMX.FTZ R8, R11, R10, !PT ;  /* 0x0000000a0b087209 */ /* 0x004fc60007810000 */
[C---:B------:R-:W-:Y:S01]  /*5580*/  FMUL.FTZ R53, R2.reuse, c[0x0][0x23c] ;  /* 0x00008f0002357a20 */ /* 0x040fe20000410000 */
[----:B------:R-:W-:Y:S01]  /*5590*/  FSETP.NEU.FTZ.AND P0, PT, R2, -INF , PT ;  /* 0xff8000000200780b */ /* 0x000fe20003f1d000 */
[----:B------:R-:W1:Y:S03]  /*55a0*/  SHFL.BFLY PT, R9, R8, 0x1, 0x1f ;  /* 0x0c201f0008097f89 */ /* 0x000e6600000e0000 */
[----:B------:R-:W-:-:S05]  /*55b0*/  FSEL R53, R53, RZ, P0 ;  /* 0x000000ff35357208 */ /* 0x000fca0000000000 */
[--C-:B------:R-:W-:Y:S02]  /*55c0*/  FFMA.FTZ R121, R0, c[0x0][0x23c], -R53.reuse ;  /* 0x00008f0000797a23 */ /* 0x100fe40000010835 */
[--C-:B------:R-:W-:Y:S02]  /*55d0*/  FFMA.FTZ R62, R50, c[0x0][0x23c], -R53.reuse ;  /* 0x00008f00323e7a23 */ /* 0x100fe40000010835 */
[--C-:B------:R-:W-:Y:S02]  /*55e0*/  FFMA.FTZ R51, R64, c[0x0][0x23c], -R53.reuse ;  /* 0x00008f0040337a23 */ /* 0x100fe40000010835 */
[--C-:B------:R-:W-:Y:S01]  /*55f0*/  FFMA.FTZ R123, R52, c[0x0][0x23c], -R53.reuse ;  /* 0x00008f00347b7a23 */ /* 0x100fe20000010835 */
[----:B------:R-:W-:Y:S01]  /*5600*/  MUFU.EX2 R121, R121 ;  /* 0x0000007900797308 */ /* 0x000fe20000000800 */
[--C-:B------:R-:W-:Y:S02]  /*5610*/  FFMA.FTZ R66, R32, c[0x0][0x23c], -R53.reuse ;  /* 0x00008f0020427a23 */ /* 0x100fe40000010835 */
[----:B------:R-:W-:-:S02]  /*5620*/  FFMA.FTZ R52, R46, c[0x0][0x23c], -R53 ;  /* 0x00008f002e347a23 */ /* 0x000fc40000010835 */
[--C-:B------:R-:W-:Y:S02]  /*5630*/  FFMA.FTZ R60, R60, c[0x0][0x23c], -R53.reuse ;  /* 0x00008f003c3c7a23 */ /* 0x100fe40000010835 */
[--C-:B------:R-:W-:Y:S01]  /*5640*/  FFMA.FTZ R45, R42, c[0x0][0x23c], -R53.reuse ;  /* 0x00008f002a2d7a23 */ /* 0x100fe20000010835 */
[----:B------:R-:W-:Y:S01]  /*5650*/  MUFU.EX2 R123, R123 ;  /* 0x0000007b007b7308 */ /* 0x000fe20000000800 */
[--C-:B------:R-:W-:Y:S01]  /*5660*/  FFMA.FTZ R42, R38, c[0x0][0x23c], -R53.reuse ;  /* 0x00008f00262a7a23 */ /* 0x100fe20000010835 */
[----:B-1----:R-:W-:Y:S01]  /*5670*/  FMNMX.FTZ R0, R8, R9, !PT ;  /* 0x0000000908007209 */ /* 0x002fe20007810000 */
[--C-:B------:R-:W-:Y:S02]  /*5680*/  FFMA.FTZ R41, R44, c[0x0][0x23c], -R53.reuse ;  /* 0x00008f002c297a23 */ /* 0x100fe40000010835 */
[--C-:B------:R-:W-:Y:S01]  /*5690*/  FFMA.FTZ R38, R142, c[0x0][0x23c], -R53.reuse ;  /* 0x00008f008e267a23 */ /* 0x100fe20000010835 */
[C---:B------:R-:W-:Y:S01]  /*56a0*/  FSETP.NEU.FTZ.AND P0, PT, R0.reuse, -INF , PT ;  /* 0xff8000000000780b */ /* 0x040fe20003f1d000 */
[----:B------:R-:W-:Y:S01]  /*56b0*/  FMUL.FTZ R50, R0, c[0x0][0x23c] ;  /* 0x00008f0000327a20 */ /* 0x000fe20000410000 */
[----:B------:R-:W1:Y:S01]  /*56c0*/  MUFU.EX2 R66, R66 ;  /* 0x0000004200427308 */ /* 0x000e620000000800 */
[----:B------:R-:W-:-:S02]  /*56d0*/  FFMA.FTZ R4, R140, c[0x0][0x23c], -R53 ;  /* 0x00008f008c047a23 */ /* 0x000fc40000010835 */
[----:B------:R-:W-:Y:S01]  /*56e0*/  FFMA.FTZ R56, R56, c[0x0][0x23c], -R53 ;  /* 0x00008f0038387a23 */ /* 0x000fe20000010835 */
[----:B------:R-:W-:Y:S02]  /*56f0*/  FSEL R50, R50, RZ, P0 ;  /* 0x000000ff32327208 */ /* 0x000fe40000000000 */
[----:B------:R-:W-:Y:S02]  /*5700*/  LEA R194, P0, R132, c[0x0][0x168], 0x1 ;  /* 0x00005a0084c27a11 */ /* 0x000fe400078008ff */
[----:B------:R-:W2:Y:S01]  /*5710*/  MUFU.EX2 R62, R62 ;  /* 0x0000003e003e7308 */ /* 0x000ea20000000800 */
[--C-:B------:R-:W-:Y:S01]  /*5720*/  FFMA.FTZ R137, R54, c[0x0][0x23c], -R50.reuse ;  /* 0x00008f0036897a23 */ /* 0x100fe20000010832 */
[----:B------:R-:W-:Y:S01]  /*5730*/  LEA.HI.X R193, R132, c[0x0][0x16c], R131, 0x1, P0 ;  /* 0x00005b0084c17a11 */ /* 0x000fe200000f0c83 */
[--C-:B------:R-:W-:Y:S02]  /*5740*/  FFMA.FTZ R116, R33, c[0x0][0x23c], -R50.reuse ;  /* 0x00008f0021747a23 */ /* 0x100fe40000010832 */
[--C-:B------:R-:W-:Y:S01]  /*5750*/  FFMA.FTZ R127, R79, c[0x0][0x23c], -R50.reuse ;  /* 0x00008f004f7f7a23 */ /* 0x100fe20000010832 */
[----:B------:R-:W-:Y:S01]  /*5760*/  LDSM.16.MT88.4 R32, [R168+0x9400] ;  /* 0x00940000a820783b */ /* 0x000fe20000004200 */
[--C-:B------:R-:W-:Y:S01]  /*5770*/  FFMA.FTZ R64, R77, c[0x0][0x23c], -R50.reuse ;  /* 0x00008f004d407a23 */ /* 0x100fe20000010832 */
[----:B------:R-:W-:Y:S01]  /*5780*/  MUFU.EX2 R137, R137 ;  /* 0x0000008900897308 */ /* 0x000fe20000000800 */
[----:B-1----:R-:W-:Y:S01]  /*5790*/  F2FP.BF16.PACK_AB R104, R66, R123 ;  /* 0x0000007b4268723e */ /* 0x002fe200000010ff */
[--C-:B------:R-:W-:Y:S01]  /*57a0*/  FFMA.FTZ R117, R75, c[0x0][0x23c], -R50.reuse ;  /* 0x00008f004b757a23 */ /* 0x100fe20000010832 */
[----:B------:R-:W1:Y:S01]  /*57b0*/  LDSM.16.MT88.4 R76, [R168+0x9000] ;  /* 0x00900000a84c783b */ /* 0x000e620000004200 */
[----:B------:R-:W-:-:S02]  /*57c0*/  FFMA.FTZ R54, R73, c[0x0][0x23c], -R50 ;  /* 0x00008f0049367a23 */ /* 0x000fc40000010832 */
[--C-:B------:R-:W-:Y:S02]  /*57d0*/  FFMA.FTZ R65, R65, c[0x0][0x23c], -R50.reuse ;  /* 0x00008f0041417a23 */ /* 0x100fe40000010832 */
[----:B------:R-:W3:Y:S01]  /*57e0*/  MUFU.EX2 R116, R116 ;  /* 0x0000007400747308 */ /* 0x000ee20000000800 */
[----:B--2---:R-:W-:Y:S01]  /*57f0*/  F2FP.BF16.PACK_AB R106, R62, R121 ;  /* 0x000000793e6a723e */ /* 0x004fe200000010ff */
[--C-:B------:R-:W-:Y:S02]  /*5800*/  FFMA.FTZ R46, R43, c[0x0][0x23c], -R50.reuse ;  /* 0x00008f002b2e7a23 */ /* 0x100fe40000010832 */
[----:B------:R-:W-:Y:S02]  /*5810*/  FFMA.FTZ R43, R40, c[0x0][0x23c], -R53 ;  /* 0x00008f00282b7a23 */ /* 0x000fe40000010835 */
[--C-:B------:R-:W-:Y:S02]  /*5820*/  FFMA.FTZ R40, R37, c[0x0][0x23c], -R50.reuse ;  /* 0x00008f0025287a23 */ /* 0x100fe40000010832 */
[----:B------:R-:W-:Y:S01]  /*5830*/  MUFU.EX2 R127, R127 ;  /* 0x0000007f007f7308 */ /* 0x000fe20000000800 */
[----:B------:R-:W-:-:S02]  /*5840*/  FFMA.FTZ R44, R155, c[0x0][0x23c], -R50 ;  /* 0x00008f009b2c7a23 */ /* 0x000fc40000010832 */
[--C-:B------:R-:W-:Y:S02]  /*5850*/  FFMA.FTZ R39, R39, c[0x0][0x23c], -R50.reuse ;  /* 0x00008f0027277a23 */ /* 0x100fe40000010832 */
[--C-:B------:R-:W-:Y:S02]  /*5860*/  FFMA.FTZ R37, R153, c[0x0][0x23c], -R50.reuse ;  /* 0x00008f0099257a23 */ /* 0x100fe40000010832 */
[--C-:B------:R-:W-:Y:S01]  /*5870*/  FFMA.FTZ R3, R147, c[0x0][0x23c], -R50.reuse ;  /* 0x00008f0093037a23 */ /* 0x100fe20000010832 */
[----:B------:R-:W2:Y:S01]  /*5880*/  MUFU.EX2 R64, R64 ;  /* 0x0000004000407308 */ /* 0x000ea20000000800 */
[----:B---3--:R-:W-:Y:S01]  /*5890*/  F2FP.BF16.PACK_AB R105, R116, R137 ;  /* 0x000000897469723e */ /* 0x008fe200000010ff */
[--C-:B------:R-:W-:Y:S02]  /*58a0*/  FFMA.FTZ R147, R120, c[0x0][0x23c], -R53.reuse ;  /* 0x00008f0078937a23 */ /* 0x100fe40000010835 */
[----:B------:R-:W-:Y:S02]  /*58b0*/  FFMA.FTZ R120, R122, c[0x0][0x23c], -R53 ;  /* 0x00008f007a787a23 */ /* 0x000fe40000010835 */
[----:B------:R-:W-:-:S02]  /*58c0*/  FFMA.FTZ R122, R143, c[0x0][0x23c], -R50 ;  /* 0x00008f008f7a7a23 */ /* 0x000fc40000010832 */
[----:B------:R-:W-:Y:S01]  /*58d0*/  MUFU.EX2 R60, R60 ;  /* 0x0000003c003c7308 */ /* 0x000fe20000000800 */
[----:B------:R-:W-:Y:S02]  /*58e0*/  FADD.FTZ R66, R123, R66 ;  /* 0x000000427b427221 */ /* 0x000fe40000010000 */
[----:B------:R-:W-:Y:S02]  /*58f0*/  FFMA.FTZ R143, R22, c[0x0][0x23c], -R53 ;  /* 0x00008f00168f7a23 */ /* 0x000fe40000010835 */
[----:B------:R-:W-:Y:S02]  /*5900*/  FADD.FTZ R121, R121, R66 ;  /* 0x0000004279797221 */ /* 0x000fe40000010000 */
[--C-:B------:R-:W-:Y:S01]  /*5910*/  FFMA.FTZ R119, R119, c[0x0][0x23c], -R50.reuse ;  /* 0x00008f0077777a23 */ /* 0x100fe20000010832 */
[----:B--2---:R-:W-:Y:S01]  /*5920*/  F2FP.BF16.PACK_AB R107, R64, R127 ;  /* 0x0000007f406b723e */ /* 0x004fe200000010ff */
[----:B------:R-:W2:Y:S01]  /*5930*/  MUFU.EX2 R51, R51 ;  /* 0x0000003300337308 */ /* 0x000ea20000000800 */
[----:B------:R-:W-:-:S02]  /*5940*/  FFMA.FTZ R66, R67, c[0x0][0x23c], -R50 ;  /* 0x00008f0043427a23 */ /* 0x000fc40000010832 */
[----:B------:R-:W-:Y:S02]  /*5950*/  FADD.FTZ R116, R137, R116 ;  /* 0x0000007489747221 */ /* 0x000fe40000010000 */
[----:B------:R-:W-:Y:S01]  /*5960*/  FADD.FTZ R121, R62, R121 ;  /* 0x000000793e797221 */ /* 0x000fe20000010000 */
[C---:B------:R-:W-:Y:S01]  /*5970*/  HMMA.16816.F32.BF16 R112, R104.reuse, R68, RZ ;  /* 0x000000446870723c */ /* 0x040fe200000418ff */
[----:B------:R-:W-:Y:S01]  /*5980*/  FADD.FTZ R127, R127, R116 ;  /* 0x000000747f7f7221 */ /* 0x000fe20000010000 */
[----:B------:R-:W-:Y:S01]  /*5990*/  MUFU.EX2 R52, R52 ;  /* 0x0000003400347308 */ /* 0x000fe20000000800 */
[--C-:B------:R-:W-:Y:S02]  /*59a0*/  FFMA.FTZ R116, R49, c[0x0][0x23c], -R50.reuse ;  /* 0x00008f0031747a23 */ /* 0x100fe40000010832 */
[--C-:B------:R-:W-:Y:S02]  /*59b0*/  FFMA.FTZ R62, R25, c[0x0][0x23c], -R53.reuse ;  /* 0x00008f00193e7a23 */ /* 0x100fe40000010835 */
[----:B------:R-:W-:Y:S01]  /*59c0*/  FFMA.FTZ R67, R31, c[0x0][0x23c], -R53 ;  /* 0x00008f001f437a23 */ /* 0x000fe20000010835 */
[----:B------:R-:W-:Y:S01]  /*59d0*/  HMMA.16816.F32.BF16 R68, R104, R70, RZ ;  /* 0x000000466844723c */ /* 0x000fe200000418ff */
[--C-:B------:R-:W-:Y:S01]  /*59e0*/  FFMA.FTZ R49, R61, c[0x0][0x23c], -R50.reuse ;  /* 0x00008f003d317a23 */ /* 0x100fe20000010832 */
[----:B------:R-:W3:Y:S01]  /*59f0*/  MUFU.EX2 R45, R45 ;  /* 0x0000002d002d7308 */ /* 0x000ee20000000800 */
[----:B--2---:R-:W-:Y:S01]  /*5a00*/  F2FP.BF16.PACK_AB R8, R51, R60 ;  /* 0x0000003c3308723e */ /* 0x004fe200000010ff */
[----:B------:R-:W-:-:S02]  /*5a10*/  FFMA.FTZ R47, R47, c[0x0][0x23c], -R50 ;  /* 0x00008f002f2f7a23 */ /* 0x000fc40000010832 */
[----:B------:R-:W-:Y:S02]  /*5a20*/  FFMA.FTZ R61, R27, c[0x0][0x23c], -R53 ;  /* 0x00008f001b3d7a23 */ /* 0x000fe40000010835 */
[----:B------:R-:W-:Y:S01]  /*5a30*/  HMMA.16816.F32.BF16 R88, R104, R92, RZ ;  /* 0x0000005c6858723c */ /* 0x000fe200000418ff */
[--C-:B------:R-:W-:Y:S01]  /*5a40*/  FFMA.FTZ R48, R48, c[0x0][0x23c], -R50.reuse ;  /* 0x00008f0030307a23 */ /* 0x100fe20000010832 */
[----:B------:R-:W-:Y:S01]  /*5a50*/  MUFU.EX2 R117, R117 ;  /* 0x0000007500757308 */ /* 0x000fe20000000800 */
[--C-:B------:R-:W-:Y:S02]  /*5a60*/  FFMA.FTZ R59, R59, c[0x0][0x23c], -R50.reuse ;  /* 0x00008f003b3b7a23 */ /* 0x100fe40000010832 */
[----:B------:R-:W-:-:S03]  /*5a70*/  FFMA.FTZ R57, R57, c[0x0][0x23c], -R50 ;  /* 0x00008f0039397a23 */ /* 0x000fc60000010832 */
[----:B------:R-:W-:Y:S02]  /*5a80*/  HMMA.16816.F32.BF16 R92, R104, R94, RZ ;  /* 0x0000005e685c723c */ /* 0x000fe400000418ff */
[----:B------:R-:W2:Y:S01]  /*5a90*/  MUFU.EX2 R54, R54 ;  /* 0x0000003600367308 */ /* 0x000ea20000000800 */
[----:B---3--:R-:W-:-:S05]  /*5aa0*/  F2FP.BF16.PACK_AB R10, R45, R52 ;  /* 0x000000342d0a723e */ /* 0x008fca00000010ff */
[C---:B------:R-:W-:Y:S02]  /*5ab0*/  HMMA.16816.F32.BF16 R80, R104.reuse, R84, RZ ;  /* 0x000000546850723c */ /* 0x040fe400000418ff */
[----:B------:R-:W-:Y:S06]  /*5ac0*/  MUFU.EX2 R65, R65 ;  /* 0x0000004100417308 */ /* 0x000fec0000000800 */
[----:B------:R-:W-:Y:S02]  /*5ad0*/  HMMA.16816.F32.BF16 R84, R104, R86, RZ ;  /* 0x000000566854723c */ /* 0x000fe400000418ff */
[----:B------:R-:W3:Y:S01]  /*5ae0*/  MUFU.EX2 R46, R46 ;  /* 0x0000002e002e7308 */ /* 0x000ee20000000800 */
[----:B--2---:R-:W-:-:S05]  /*5af0*/  F2FP.BF16.PACK_AB R9, R54, R117 ;  /* 0x000000753609723e */ /* 0x004fca00000010ff */
[C---:B------:R-:W-:Y:S02]  /*5b00*/  HMMA.16816.F32.BF16 R96, R104.reuse, R108, RZ ;  /* 0x0000006c6860723c */ /* 0x040fe400000418ff */
[----:B------:R-:W-:Y:S06]  /*5b10*/  MUFU.EX2 R43, R43 ;  /* 0x0000002b002b7308 */ /* 0x000fec0000000800 */
[C---:B------:R-:W-:Y:S01]  /*5b20*/  HMMA.16816.F32.BF16 R108, R104.reuse, R110, RZ ;  /* 0x0000006e686c723c */ /* 0x040fe200000418ff */
[----:B---3--:R-:W-:Y:S01]  /*5b30*/  F2FP.BF16.PACK_AB R11, R46, R65 ;  /* 0x000000412e0b723e */ /* 0x008fe200000010ff */
[----:B------:R-:W2:Y:S06]  /*5b40*/  MUFU.EX2 R42, R42 ;  /* 0x0000002a002a7308 */ /* 0x000eac0000000800 */
[----:B-1----:R-:W-:Y:S02]  /*5b50*/  HMMA.16816.F32.BF16 R72, R104, R76, RZ ;  /* 0x0000004c6848723c */ /* 0x002fe400000418ff */
[----:B------:R-:W-:Y:S06]  /*5b60*/  MUFU.EX2 R41, R41 ;  /* 0x0000002900297308 */ /* 0x000fec0000000800 */
[C---:B------:R-:W-:Y:S02]  /*5b70*/  HMMA.16816.F32.BF16 R112, R8.reuse, R12, R112 ;  /* 0x0000000c0870723c */ /* 0x040fe40000041870 */
[----:B------:R-:W1:Y:S06]  /*5b80*/  MUFU.EX2 R38, R38 ;  /* 0x0000002600267308 */ /* 0x000e6c0000000800 */
[C---:B------:R-:W-:Y:S01]  /*5b90*/  HMMA.16816.F32.BF16 R68, R8.reuse, R14, R68 ;  /* 0x0000000e0844723c */ /* 0x040fe20000041844 */
[----:B------:R-:W3:Y:S01]  /*5ba0*/  LDSM.16.MT88.4 R12, [R168+0xb400] ;  /* 0x00b40000a80c783b */ /* 0x000ee20000004200 */
[----:B------:R-:W-:Y:S06]  /*5bb0*/  MUFU.EX2 R44, R44 ;  /* 0x0000002c002c7308 */ /* 0x000fec0000000800 */
[C---:B------:R-:W-:Y:S02]  /*5bc0*/  HMMA.16816.F32.BF16 R80, R8.reuse, R16, R80 ;  /* 0x000000100850723c */ /* 0x040fe40000041850 */
[----:B------:R-:W4:Y:S06]  /*5bd0*/  MUFU.EX2 R39, R39 ;  /* 0x0000002700277308 */ /* 0x000f2c0000000800 */
[----:B------:R-:W-:Y:S01]  /*5be0*/  HMMA.16816.F32.BF16 R84, R8, R18, R84 ;  /* 0x000000120854723c */ /* 0x000fe20000041854 */
[----:B------:R-:W5:Y:S01]  /*5bf0*/  LDSM.16.MT88.4 R16, [R168+0xd000] ;  /* 0x00d00000a810783b */ /* 0x000f620000004200 */
[----:B------:R-:W-:Y:S06]  /*5c00*/  MUFU.EX2 R40, R40 ;  /* 0x0000002800287308 */ /* 0x000fec0000000800 */
[----:B------:R-:W-:Y:S02]  /*5c10*/  HMMA.16816.F32.BF16 R76, R104, R78, RZ ;  /* 0x0000004e684c723c */ /* 0x000fe400000418ff */
[----:B------:R-:W1:Y:S06]  /*5c20*/  MUFU.EX2 R37, R37 ;  /* 0x0000002500257308 */ /* 0x000e6c0000000800 */
[C---:B------:R-:W-:Y:S02]  /*5c30*/  HMMA.16816.F32.BF16 R72, R8.reuse, R32, R72 ;  /* 0x000000200848723c */ /* 0x040fe40000041848 */
[----:B------:R-:W-:Y:S05]  /*5c40*/  MUFU.EX2 R4, R4 ;  /* 0x0000000400047308 */ /* 0x000fea0000000800 */
[--C-:B------:R-:W-:Y:S01]  /*5c50*/  FFMA.FTZ R33, R138, c[0x0][0x23c], -R53.reuse ;  /* 0x00008f008a217a23 */ /* 0x100fe20000010835 */
[----:B---3--:R-:W-:Y:S01]  /*5c60*/  HMMA.16816.F32.BF16 R88, R8, R12, R88 ;  /* 0x0000000c0858723c */ /* 0x008fe20000041858 */
[----:B------:R-:W-:Y:S01]  /*5c70*/  FFMA.FTZ R32, R145, c[0x0][0x23c], -R50 ;  /* 0x00008f0091207a23 */ /* 0x000fe20000010832 */
[----:B------:R-:W-:Y:S01]  /*5c80*/  MUFU.EX2 R3, R3 ;  /* 0x0000000300037308 */ /* 0x000fe20000000800 */
[----:B------:R-:W-:-:S02]  /*5c90*/  FFMA.FTZ R145, R126, c[0x0][0x23c], -R53 ;  /* 0x00008f007e917a23 */ /* 0x000fc40000010835 */
[----:B------:R-:W-:-:S03]  /*5ca0*/  FFMA.FTZ R126, R20, c[0x0][0x23c], -R53 ;  /* 0x00008f00147e7a23 */ /* 0x000fc60000010835 */
[----:B------:R-:W-:Y:S01]  /*5cb0*/  HMMA.16816.F32.BF16 R92, R8, R14, R92 ;  /* 0x0000000e085c723c */ /* 0x000fe2000004185c */
[----:B------:R-:W3:Y:S01]  /*5cc0*/  LDSM.16.MT88.4 R12, [R170+0xd400] ;  /* 0x00d40000aa0c783b */ /* 0x000ee20000004200 */
[----:B------:R-:W-:Y:S06]  /*5cd0*/  MUFU.EX2 R33, R33 ;  /* 0x0000002100217308 */ /* 0x000fec0000000800 */
[C---:B-----5:R-:W-:Y:S02]  /*5ce0*/  HMMA.16816.F32.BF16 R100, R104.reuse, R16, RZ ;  /* 0x000000106864723c */ /* 0x060fe400000418ff */
[----:B------:R-:W-:Y:S06]  /*5cf0*/  MUFU.EX2 R32, R32 ;  /* 0x0000002000207308 */ /* 0x000fec0000000800 */
[----:B------:R-:W-:Y:S01]  /*5d00*/  HMMA.16816.F32.BF16 R104, R104, R18, RZ ;  /* 0x000000126868723c */ /* 0x000fe200000418ff */
[----:B------:R-:W-:Y:S01]  /*5d10*/  LDSM.16.MT88.4 R16, [R168+0xa400] ;  /* 0x00a40000a810783b */ /* 0x000fe20000004200 */
[----:B------:R-:W-:Y:S06]  /*5d20*/  MUFU.EX2 R147, R147 ;  /* 0x0000009300937308 */ /* 0x000fec0000000800 */
[----:B------:R-:W-:Y:S02]  /*5d30*/  HMMA.16816.F32.BF16 R76, R8, R34, R76 ;  /* 0x00000022084c723c */ /* 0x000fe4000004184c */
[----:B------:R-:W-:Y:S05]  /*5d40*/  MUFU.EX2 R120, R120 ;  /* 0x0000007800787308 */ /* 0x000fea0000000800 */
[----:B------:R-:W-:-:S02]  /*5d50*/  FFMA.FTZ R35, R36, c[0x0][0x23c], -R53 ;  /* 0x00008f0024237a23 */ /* 0x000fc40000010835 */
[--C-:B------:R-:W-:Y:S01]  /*5d60*/  FFMA.FTZ R36, R5, c[0x0][0x23c], -R50.reuse ;  /* 0x00008f0005247a23 */ /* 0x100fe20000010832 */
[----:B------:R-:W-:Y:S01]  /*5d70*/  MUFU.EX2 R145, R145 ;  /* 0x0000009100917308 */ /* 0x000fe20000000800 */
[--C-:B------:R-:W-:Y:S02]  /*5d80*/  FFMA.FTZ R34, R136, c[0x0][0x23c], -R53.reuse ;  /* 0x00008f0088227a23 */ /* 0x100fe40000010835 */
[--C-:B------:R-:W-:Y:S02]  /*5d90*/  FFMA.FTZ R5, R149, c[0x0][0x23c], -R50.reuse ;  /* 0x00008f0095057a23 */ /* 0x100fe40000010832 */
[----:B------:R-:W-:Y:S01]  /*5da0*/  FFMA.FTZ R136, R118, c[0x0][0x23c], -R53 ;  /* 0x00008f0076887a23 */ /* 0x000fe20000010835 */
[----:B---3--:R-:W-:Y:S02]  /*5db0*/  HMMA.16816.F32.BF16 R96, R8, R12, R96 ;  /* 0x0000000c0860723c */ /* 0x008fe40000041860 */
[----:B------:R-:W-:Y:S01]  /*5dc0*/  MUFU.EX2 R35, R35 ;  /* 0x0000002300237308 */ /* 0x000fe20000000800 */
[----:B------:R-:W-:-:S02]  /*5dd0*/  FFMA.FTZ R149, R139, c[0x0][0x23c], -R50 ;  /* 0x00008f008b957a23 */ /* 0x000fc40000010832 */
[--C-:B------:R-:W-:Y:S02]  /*5de0*/  FFMA.FTZ R139, R141, c[0x0][0x23c], -R50.reuse ;  /* 0x00008f008d8b7a23 */ /* 0x100fe40000010832 */
[--C-:B------:R-:W-:Y:S01]  /*5df0*/  FFMA.FTZ R118, R151, c[0x0][0x23c], -R50.reuse ;  /* 0x00008f0097767a23 */ /* 0x100fe20000010832 */
[----:B------:R-:W-:Y:S01]  /*5e00*/  HMMA.16816.F32.BF16 R108, R8, R14, R108 ;  /* 0x0000000e086c723c */ /* 0x000fe2000004186c */
[----:B------:R-:W3:Y:S01]  /*5e10*/  LDSM.16.MT88.4 R12, [R168+0xd400] ;  /* 0x00d40000a80c783b */ /* 0x000ee20000004200 */
[----:B------:R-:W5:Y:S01]  /*5e20*/  MUFU.EX2 R34, R34 ;  /* 0x0000002200227308 */ /* 0x000f620000000800 */
[----:B------:R-:W-:Y:S02]  /*5e30*/  FFMA.FTZ R141, R58, c[0x0][0x23c], -R53 ;  /* 0x00008f003a8d7a23 */ /* 0x000fe40000010835 */
[--C-:B------:R-:W-:Y:S02]  /*5e40*/  FFMA.FTZ R151, R21, c[0x0][0x23c], -R50.reuse ;  /* 0x00008f0015977a23 */ /* 0x100fe40000010832 */
[----:B------:R-:W-:-:S02]  /*5e50*/  FFMA.FTZ R58, R23, c[0x0][0x23c], -R50 ;  /* 0x00008f00173a7a23 */ /* 0x000fc40000010832 */
[----:B------:R-:W-:Y:S01]  /*5e60*/  LDSM.16.MT88.4 R20, [R170+0xa400] ;  /* 0x00a40000aa14783b */ /* 0x000fe20000004200 */
[----:B------:R-:W-:Y:S08]  /*5e70*/  MUFU.EX2 R36, R36 ;  /* 0x0000002400247308 */ /* 0x000ff00000000800 */
[----:B------:R-:W1:Y:S08]  /*5e80*/  MUFU.EX2 R5, R5 ;  /* 0x0000000500057308 */ /* 0x000e700000000800 */
[----:B------:R-:W1:Y:S08]  /*5e90*/  MUFU.EX2 R136, R136 ;  /* 0x0000008800887308 */ /* 0x000e700000000800 */
[----:B------:R-:W-:Y:S01]  /*5ea0*/  MUFU.EX2 R149, R149 ;  /* 0x0000009500957308 */ /* 0x000fe20000000800 */
[C---:B---3--:R-:W-:Y:S07]  /*5eb0*/  HMMA.16816.F32.BF16 R100, R8.reuse, R12, R100 ;  /* 0x0000000c0864723c */ /* 0x048fee0000041864 */
[----:B------:R-:W3:Y:S01]  /*5ec0*/  MUFU.EX2 R122, R122 ;  /* 0x0000007a007a7308 */ /* 0x000ee20000000800 */
[----:B------:R-:W-:Y:S01]  /*5ed0*/  HMMA.16816.F32.BF16 R104, R8, R14, R104 ;  /* 0x0000000e0868723c */ /* 0x000fe20000041868 */
[----:B------:R-:W3:Y:S06]  /*5ee0*/  LDSM.16.MT88.4 R12, [R170+0x9800] ;  /* 0x00980000aa0c783b */ /* 0x000eec0000004200 */
[----:B------:R-:W-:Y:S01]  /*5ef0*/  MUFU.EX2 R139, R139 ;  /* 0x0000008b008b7308 */ /* 0x000fe20000000800 */
[----:B--2---:R-:W-:-:S02]  /*5f00*/  F2FP.BF16.PACK_AB R8, R42, R43 ;  /* 0x0000002b2a08723e */ /* 0x004fc400000010ff */
[----:B-1----:R-:W-:-:S05]  /*5f10*/  F2FP.BF16.PACK_AB R10, R38, R41 ;  /* 0x00000029260a723e */ /* 0x002fca00000010ff */
[----:B------:R-:W1:Y:S01]  /*5f20*/  MUFU.EX2 R118, R118 ;  /* 0x0000007600767308 */ /* 0x000e620000000800 */
[----:B----4-:R-:W-:Y:S02]  /*5f30*/  F2FP.BF16.PACK_AB R9, R39, R44 ;  /* 0x0000002c2709723e */ /* 0x010fe400000010ff */
[----:B------:R-:W-:-:S05]  /*5f40*/  F2FP.BF16.PACK_AB R11, R37, R40 ;  /* 0x00000028250b723e */ /* 0x000fca00000010ff */
[----:B------:R-:W-:Y:S08]  /*5f50*/  MUFU.EX2 R126, R126 ;  /* 0x0000007e007e7308 */ /* 0x000ff00000000800 */
[----:B------:R-:W-:Y:S08]  /*5f60*/  MUFU.EX2 R143, R143 ;  /* 0x0000008f008f7308 */ /* 0x000ff00000000800 */
[----:B------:R-:W-:Y:S01]  /*5f70*/  MUFU.EX2 R56, R56 ;  /* 0x0000003800387308 */ /* 0x000fe20000000800 */
[C---:B---3--:R-:W-:Y:S07]  /*5f80*/  HMMA.16816.F32.BF16 R112, R8.reuse, R12, R112 ;  /* 0x0000000c0870723c */ /* 0x048fee0000041870 */
[----:B------:R-:W2:Y:S01]  /*5f90*/  MUFU.EX2 R141, R141 ;  /* 0x0000008d008d7308 */ /* 0x000ea20000000800 */
[C---:B------:R-:W-:Y:S01]  /*5fa0*/  HMMA.16816.F32.BF16 R68, R8.reuse, R14, R68 ;  /* 0x0000000e0844723c */ /* 0x040fe20000041844 */
[----:B------:R-:W3:Y:S06]  /*5fb0*/  LDSM.16.MT88.4 R12, [R168+0x9800] ;  /* 0x00980000a80c783b */ /* 0x000eec0000004200 */
[----:B------:R-:W-:Y:S08]  /*5fc0*/  MUFU.EX2 R151, R151 ;  /* 0x0000009700977308 */ /* 0x000ff00000000800 */
[----:B------:R-:W4:Y:S08]  /*5fd0*/  MUFU.EX2 R58, R58 ;  /* 0x0000003a003a7308 */ /* 0x000f300000000800 */
[----:B------:R-:W-:Y:S08]  /*5fe0*/  MUFU.EX2 R119, R119 ;  /* 0x0000007700777308 */ /* 0x000ff00000000800 */
[----:B------:R-:W1:Y:S08]  /*5ff0*/  MUFU.EX2 R66, R66 ;  /* 0x0000004200427308 */ /* 0x000e700000000800 */
[----:B------:R-:W-:Y:S01]  /*6000*/  MUFU.EX2 R62, R62 ;  /* 0x0000003e003e7308 */ /* 0x000fe20000000800 */
[C---:B---3--:R-:W-:Y:S07]  /*6010*/  HMMA.16816.F32.BF16 R72, R8.reuse, R12, R72 ;  /* 0x0000000c0848723c */ /* 0x048fee0000041848 */
[----:B------:R-:W-:Y:S01]  /*6020*/  MUFU.EX2 R67, R67 ;  /* 0x0000004300437308 */ /* 0x000fe20000000800 */
[C---:B------:R-:W-:Y:S01]  /*6030*/  HMMA.16816.F32.BF16 R76, R8.reuse, R14, R76 ;  /* 0x0000000e084c723c */ /* 0x040fe2000004184c */
[----:B------:R-:W3:Y:S06]  /*6040*/  LDSM.16.MT88.4 R12, [R170+0xb800] ;  /* 0x00b80000aa0c783b */ /* 0x000eec0000004200 */
[----:B------:R-:W-:Y:S08]  /*6050*/  MUFU.EX2 R116, R116 ;  /* 0x0000007400747308 */ /* 0x000ff00000000800 */
[----:B------:R-:W-:Y:S08]  /*6060*/  MUFU.EX2 R49, R49 ;  /* 0x0000003100317308 */ /* 0x000ff00000000800 */
[----:B------:R-:W-:Y:S08]  /*6070*/  MUFU.EX2 R47, R47 ;  /* 0x0000002f002f7308 */ /* 0x000ff00000000800 */
[----:B------:R-:W-:Y:S01]  /*6080*/  MUFU.EX2 R57, R57 ;  /* 0x0000003900397308 */ /* 0x000fe20000000800 */
[C---:B---3--:R-:W-:Y:S08]  /*6090*/  HMMA.16816.F32.BF16 R80, R8.reuse, R12, R80 ;  /* 0x0000000c0850723c */ /* 0x048ff00000041850 */
[C---:B------:R-:W-:Y:S01]  /*60a0*/  HMMA.16816.F32.BF16 R84, R8.reuse, R14, R84 ;  /* 0x0000000e0854723c */ /* 0x040fe20000041854 */
[----:B------:R-:W3:Y:S07]  /*60b0*/  LDSM.16.MT88.4 R12, [R168+0xb800] ;  /* 0x00b80000a80c783b */ /* 0x000eee0000004200 */
[C---:B---3--:R-:W-:Y:S08]  /*60c0*/  HMMA.16816.F32.BF16 R88, R8.reuse, R12, R88 ;  /* 0x0000000c0858723c */ /* 0x048ff00000041858 */
[C---:B------:R-:W-:Y:S01]  /*60d0*/  HMMA.16816.F32.BF16 R92, R8.reuse, R14, R92 ;  /* 0x0000000e085c723c */ /* 0x040fe2000004185c */
[----:B------:R-:W3:Y:S07]  /*60e0*/  LDSM.16.MT88.4 R12, [R170+0xd800] ;  /* 0x00d80000aa0c783b */ /* 0x000eee0000004200 */
[C---:B---3--:R-:W-:Y:S08]  /*60f0*/  HMMA.16816.F32.BF16 R96, R8.reuse, R12, R96 ;  /* 0x0000000c0860723c */ /* 0x048ff00000041860 */
[C---:B------:R-:W-:Y:S01]  /*6100*/  HMMA.16816.F32.BF16 R108, R8.reuse, R14, R108 ;  /* 0x0000000e086c723c */ /* 0x040fe2000004186c */
[----:B------:R-:W3:Y:S07]  /*6110*/  LDSM.16.MT88.4 R12, [R168+0xd800] ;  /* 0x00d80000a80c783b */ /* 0x000eee0000004200 */
[C---:B---3--:R-:W-:Y:S08]  /*6120*/  HMMA.16816.F32.BF16 R100, R8.reuse, R12, R100 ;  /* 0x0000000c0864723c */ /* 0x048ff00000041864 */
[----:B------:R-:W-:Y:S01]  /*6130*/  HMMA.16816.F32.BF16 R104, R8, R14, R104 ;  /* 0x0000000e0868723c */ /* 0x000fe20000041868 */
[----:B------:R-:W3:Y:S06]  /*6140*/  LDSM.16.MT88.4 R12, [R170+0x9c00] ;  /* 0x009c0000aa0c783b */ /* 0x000eec0000004200 */
[----:B-----5:R-:W-:-:S02]  /*6150*/  F2FP.BF16.PACK_AB R8, R34, R35 ;  /* 0x000000232208723e */ /* 0x020fc400000010ff */
[----:B------:R-:W-:Y:S02]  /*6160*/  F2FP.BF16.PACK_AB R10, R4, R33 ;  /* 0x00000021040a723e */ /* 0x000fe400000010ff */
[----:B------:R-:W-:Y:S02]  /*6170*/  F2FP.BF16.PACK_AB R9, R5, R36 ;  /* 0x000000240509723e */ /* 0x000fe400000010ff */
[----:B------:R-:W-:-:S07]  /*6180*/  F2FP.BF16.PACK_AB R11, R3, R32 ;  /* 0x00000020030b723e */ /* 0x000fce00000010ff */
        /* <DEDUP_REMOVED lines=18> */
[----:B------:R-:W-:-:S02]  /*62b0*/  F2FP.BF16.PACK_AB R8, R147, R136 ;  /* 0x000000889308723e */ /* 0x000fc400000010ff */
[----:B------:R-:W-:Y:S02]  /*62c0*/  F2FP.BF16.PACK_AB R10, R145, R120 ;  /* 0x00000078910a723e */ /* 0x000fe400000010ff */
[----:B------:R-:W-:Y:S02]  /*62d0*/  F2FP.BF16.PACK_AB R9, R122, R149 ;  /* 0x000000957a09723e */ /* 0x000fe400000010ff */
[----:B-1----:R-:W-:-:S07]  /*62e0*/  F2FP.BF16.PACK_AB R11, R118, R139 ;  /* 0x0000008b760b723e */ /* 0x002fce00000010ff */
[C---:B---3--:R-:W-:Y:S08]  /*62f0*/  HMMA.16816.F32.BF16 R112, R8.reuse, R12, R112 ;  /* 0x0000000c0870723c */ /* 0x048ff00000041870 */
[C---:B------:R-:W-:Y:S01]  /*6300*/  HMMA.16816.F32.BF16 R68, R8.reuse, R14, R68 ;  /* 0x0000000e0844723c */ /* 0x040fe20000041844 */
[----:B------:R-:W1:Y:S07]  /*6310*/  LDSM.16.MT88.4 R12, [R168+0xa000] ;  /* 0x00a00000a80c783b */ /* 0x000e6e0000004200 */
[C---:B-1----:R-:W-:Y:S08]  /*6320*/  HMMA.16816.F32.BF16 R72, R8.reuse, R12, R72 ;  /* 0x0000000c0848723c */ /* 0x042ff00000041848 */
        /* <DEDUP_REMOVED lines=12> */
[----:B------:R-:W-:Y:S01]  /*63f0*/  HMMA.16816.F32.BF16 R104, R8, R14, R104 ;  /* 0x0000000e0868723c */ /* 0x000fe20000041868 */
[----:B------:R-:W1:Y:S06]  /*6400*/  LDSM.16.MT88.4 R12, [R170+0xc400] ;  /* 0x00c40000aa0c783b */ /* 0x000e6c0000004200 */
[----:B------:R-:W-:Y:S01]  /*6410*/  FADD.FTZ R8, R64, R127 ;  /* 0x0000007f40087221 */ /* 0x000fe20000010000 */
[----:B--2---:R-:W-:Y:S01]  /*6420*/  F2FP.BF16.PACK_AB R10, R141, R56 ;  /* 0x000000388d0a723e */ /* 0x004fe200000010ff */
[----:B------:R-:W-:Y:S01]  /*6430*/  FADD.FTZ R64, R60, R121 ;  /* 0x000000793c407221 */ /* 0x000fe20000010000 */
[----:B----4-:R-:W-:Y:S01]  /*6440*/  F2FP.BF16.PACK_AB R9, R58, R151 ;  /* 0x000000973a09723e */ /* 0x010fe200000010ff */
[----:B------:R-:W-:Y:S01]  /*6450*/  FADD.FTZ R121, R117, R8 ;  /* 0x0000000875797221 */ /* 0x000fe20000010000 */
[----:B------:R-:W-:Y:S01]  /*6460*/  F2FP.BF16.PACK_AB R8, R143, R126 ;  /* 0x0000007e8f08723e */ /* 0x000fe200000010ff */
[--C-:B------:R-:W-:Y:S01]  /*6470*/  FFMA.FTZ R117, R28, c[0x0][0x23c], -R53.reuse ;  /* 0x00008f001c757a23 */ /* 0x100fe20000010835 */
[----:B------:R-:W-:Y:S01]  /*6480*/  F2FP.BF16.PACK_AB R11, R66, R119 ;  /* 0x00000077420b723e */ /* 0x000fe200000010ff */
[----:B------:R-:W-:-:S02]  /*6490*/  FFMA.FTZ R60, R30, c[0x0][0x23c], -R53 ;  /* 0x00008f001e3c7a23 */ /* 0x000fc40000010835 */
[----:B------:R-:W-:Y:S02]  /*64a0*/  FADD.FTZ R51, R51, R64 ;  /* 0x0000004033337221 */ /* 0x000fe40000010000 */
[----:B------:R-:W2:Y:S02]  /*64b0*/  MUFU.EX2 R117, R117 ;  /* 0x0000007500757308 */ /* 0x000ea40000000800 */
[----:B------:R-:W-:Y:S01]  /*64c0*/  HMMA.16816.F32.BF16 R72, R8, R16, R72 ;  /* 0x000000100848723c */ /* 0x000fe20000041848 */
[----:B------:R-:W-:-:S04]  /*64d0*/  FADD.FTZ R52, R52, R51 ;  /* 0x0000003334347221 */ /* 0x000fc80000010000 */
[----:B------:R-:W-:Y:S01]  /*64e0*/  FADD.FTZ R52, R45, R52 ;  /* 0x000000342d347221 */ /* 0x000fe20000010000 */
[----:B------:R-:W3:Y:S02]  /*64f0*/  MUFU.EX2 R60, R60 ;  /* 0x0000003c003c7308 */ /* 0x000ee40000000800 */
[----:B------:R-:W-:Y:S01]  /*6500*/  HMMA.16816.F32.BF16 R76, R8, R18, R76 ;  /* 0x00000012084c723c */ /* 0x000fe2000004184c */
[----:B------:R-:W4:Y:S01]  /*6510*/  LDSM.16.MT88.4 R16, [R168+0xe400] ;  /* 0x00e40000a810783b */ /* 0x000f220000004200 */
[----:B------:R-:W-:-:S04]  /*6520*/  FADD.FTZ R43, R43, R52 ;  /* 0x000000342b2b7221 */ /* 0x000fc80000010000 */
[----:B------:R-:W-:Y:S01]  /*6530*/  FADD.FTZ R42, R42, R43 ;  /* 0x0000002b2a2a7221 */ /* 0x000fe20000010000 */
[----:B------:R-:W-:Y:S01]  /*6540*/  MUFU.EX2 R45, R48 ;  /* 0x00000030002d7308 */ /* 0x000fe20000000800 */
[----:B------:R-:W-:Y:S02]  /*6550*/  HMMA.16816.F32.BF16 R112, R8, R20, R112 ;  /* 0x000000140870723c */ /* 0x000fe40000041870 */
[----:B------:R-:W-:-:S04]  /*6560*/  FADD.FTZ R41, R41, R42 ;  /* 0x0000002a29297221 */ /* 0x000fc80000010000 */
[----:B------:R-:W-:Y:S02]  /*6570*/  FADD.FTZ R38, R38, R41 ;  /* 0x0000002926267221 */ /* 0x000fe40000010000 */
[----:B-1----:R-:W-:Y:S02]  /*6580*/  HMMA.16816.F32.BF16 R80, R8, R12, R80 ;  /* 0x0000000c0850723c */ /* 0x002fe40000041850 */
[----:B------:R-:W-:-:S04]  /*6590*/  FADD.FTZ R35, R35, R38 ;  /* 0x0000002623237221 */ /* 0x000fc80000010000 */
[----:B------:R-:W-:Y:S02]  /*65a0*/  FADD.FTZ R34, R34, R35 ;  /* 0x0000002322227221 */ /* 0x000fe40000010000 */
[----:B------:R-:W-:Y:S01]  /*65b0*/  HMMA.16816.F32.BF16 R84, R8, R14, R84 ;  /* 0x0000000e0854723c */ /* 0x000fe20000041854 */
[----:B------:R-:W1:Y:S01]  /*65c0*/  LDSM.16.MT88.4 R12, [R170+0xe400] ;  /* 0x00e40000aa0c783b */ /* 0x000e620000004200 */
[----:B------:R-:W-:-:S04]  /*65d0*/  FADD.FTZ R33, R33, R34 ;  /* 0x0000002221217221 */ /* 0x000fc80000010000 */
[----:B------:R-:W-:Y:S02]  /*65e0*/  FADD.FTZ R33, R4, R33 ;  /* 0x0000002104217221 */ /* 0x000fe40000010000 */
[----:B------:R-:W-:Y:S01]  /*65f0*/  HMMA.16816.F32.BF16 R68, R8, R22, R68 ;  /* 0x000000160844723c */ /* 0x000fe20000041844 */
[----:B------:R-:W5:Y:S01]  /*6600*/  LDSM.16.MT88.4 R20, [R168+0xc400] ;  /* 0x00c40000a814783b */ /* 0x000f620000004200 */
[----:B------:R-:W-:-:S04]  /*6610*/  FADD.FTZ R136, R136, R33 ;  /* 0x0000002188887221 */ /* 0x000fc80000010000 */
[----:B------:R-:W-:Y:S02]  /*6620*/  FADD.FTZ R147, R147, R136 ;  /* 0x0000008893937221 */ /* 0x000fe40000010000 */
[----:B----4-:R-:W-:Y:S02]  /*6630*/  HMMA.16816.F32.BF16 R100, R8, R16, R100 ;  /* 0x000000100864723c */ /* 0x010fe40000041864 */
[----:B------:R-:W-:-:S04]  /*6640*/  FADD.FTZ R120, R120, R147 ;  /* 0x0000009378787221 */ /* 0x000fc80000010000 */
[----:B------:R-:W-:Y:S02]  /*6650*/  FADD.FTZ R145, R145, R120 ;  /* 0x0000007891917221 */ /* 0x000fe40000010000 */
[----:B------:R-:W-:Y:S01]  /*6660*/  FFMA.FTZ R17, R63, c[0x0][0x23c], -R50 ;  /* 0x00008f003f117a23 */ /* 0x000fe20000010832 */
[----:B------:R-:W-:Y:S01]  /*6670*/  HMMA.16816.F32.BF16 R104, R8, R18, R104 ;  /* 0x000000120868723c */ /* 0x000fe20000041868 */
[----:B------:R-:W-:Y:S02]  /*6680*/  FADD.FTZ R16, R54, R121 ;  /* 0x0000007936107221 */ /* 0x000fe40000010000 */
[----:B------:R4:W2:Y:S01]  /*6690*/  MUFU.EX2 R64, R17 ;  /* 0x0000001100407308 */ /* 0x0008a20000000800 */
[--C-:B------:R-:W-:Y:S02]  /*66a0*/  FFMA.FTZ R63, R24, c[0x0][0x23c], -R53.reuse ;  /* 0x00008f00183f7a23 */ /* 0x100fe40000010835 */
[----:B------:R-:W-:Y:S02]  /*66b0*/  FADD.FTZ R51, R65, R16 ;  /* 0x0000001041337221 */ /* 0x000fe40000010000 */
[----:B------:R-:W-:-:S02]  /*66c0*/  FFMA.FTZ R54, R26, c[0x0][0x23c], -R53 ;  /* 0x00008f001a367a23 */ /* 0x000fc40000010835 */
[----:B------:R-:W-:Y:S01]  /*66d0*/  FFMA.FTZ R53, R29, c[0x0][0x23c], -R53 ;  /* 0x00008f001d357a23 */ /* 0x000fe20000010835 */
[----:B------:R-:W-:Y:S01]  /*66e0*/  LDSM.16.MT88.4 R24, [R170+0xc800] ;  /* 0x00c80000aa18783b */ /* 0x000fe20000004200 */
[----:B------:R-:W-:Y:S02]  /*66f0*/  FADD.FTZ R51, R46, R51 ;  /* 0x000000332e337221 */ /* 0x000fe40000010000 */
[----:B------:R-:W-:Y:S01]  /*6700*/  FFMA.FTZ R50, R55, c[0x0][0x23c], -R50 ;  /* 0x00008f0037327a23 */ /* 0x000fe20000010832 */
[----:B------:R-:W-:Y:S01]  /*6710*/  LDSM.16.MT88.4 R28, [R168+0xa800] ;  /* 0x00a80000a81c783b */ /* 0x000fe20000004200 */
[----:B-1----:R-:W-:Y:S01]  /*6720*/  HMMA.16816.F32.BF16 R96, R8, R12, R96 ;  /* 0x0000000c0860723c */ /* 0x002fe20000041860 */
[----:B------:R-:W-:Y:S01]  /*6730*/  FADD.FTZ R44, R44, R51 ;  /* 0x000000332c2c7221 */ /* 0x000fe20000010000 */
[----:B------:R-:W-:Y:S01]  /*6740*/  MUFU.EX2 R46, R59 ;  /* 0x0000003b002e7308 */ /* 0x000fe20000000800 */
[----:B----4-:R-:W1:Y:S01]  /*6750*/  LDSM.16.MT88.4 R16, [R168+0xc800] ;  /* 0x00c80000a810783b */ /* 0x010e620000004200 */
[----:B------:R-:W-:-:S02]  /*6760*/  FADD.FTZ R126, R126, R145 ;  /* 0x000000917e7e7221 */ /* 0x000fc40000010000 */
[----:B------:R-:W-:Y:S02]  /*6770*/  FADD.FTZ R39, R39, R44 ;  /* 0x0000002c27277221 */ /* 0x000fe40000010000 */
[C---:B------:R-:W-:Y:S01]  /*6780*/  HMMA.16816.F32.BF16 R108, R8.reuse, R14, R108 ;  /* 0x0000000e086c723c */ /* 0x040fe2000004186c */
[----:B------:R-:W4:Y:S01]  /*6790*/  LDSM.16.MT88.4 R12, [R170+0xa800] ;  /* 0x00a80000aa0c783b */ /* 0x000f220000004200 */
[----:B------:R-:W-:Y:S01]  /*67a0*/  FADD.FTZ R40, R40, R39 ;  /* 0x0000002728287221 */ /* 0x000fe20000010000 */
[----:B------:R-:W-:Y:S01]  /*67b0*/  MUFU.EX2 R50, R50 ;  /* 0x0000003200327308 */ /* 0x000fe20000000800 */
[----:B------:R-:W-:Y:S02]  /*67c0*/  FADD.FTZ R143, R143, R126 ;  /* 0x0000007e8f8f7221 */ /* 0x000fe40000010000 */
[----:B------:R-:W-:Y:S02]  /*67d0*/  FADD.FTZ R37, R37, R40 ;  /* 0x0000002825257221 */ /* 0x000fe40000010000 */
[----:B-----5:R-:W-:Y:S01]  /*67e0*/  HMMA.16816.F32.BF16 R88, R8, R20, R88 ;  /* 0x000000140858723c */ /* 0x020fe20000041858 */
[----:B------:R-:W-:-:S02]  /*67f0*/  FADD.FTZ R56, R56, R143 ;  /* 0x0000008f38387221 */ /* 0x000fc40000010000 */
[----:B------:R-:W-:Y:S02]  /*6800*/  FADD.FTZ R36, R36, R37 ;  /* 0x0000002524247221 */ /* 0x000fe40000010000 */
[----:B------:R-:W-:Y:S02]  /*6810*/  FADD.FTZ R141, R141, R56 ;  /* 0x000000388d8d7221 */ /* 0x000fe40000010000 */
[----:B------:R-:W-:Y:S01]  /*6820*/  FADD.FTZ R5, R5, R36 ;  /* 0x0000002405057221 */ /* 0x000fe20000010000 */
[----:B------:R-:W-:Y:S01]  /*6830*/  HMMA.16816.F32.BF16 R92, R8, R22, R92 ;  /* 0x00000016085c723c */ /* 0x000fe2000004185c */
[----:B------:R-:W-:Y:S02]  /*6840*/  LDSM.16.MT88.4 R20, [R168+0xe800] ;  /* 0x00e80000a814783b */ /* 0x000fe40000004200 */
[----:B------:R-:W-:-:S04]  /*6850*/  FADD.FTZ R32, R32, R5 ;  /* 0x0000000520207221 */ /* 0x000fc80000010000 */
[----:B--2---:R-:W-:Y:S01]  /*6860*/  F2FP.BF16.PACK_AB R8, R117, R62 ;  /* 0x0000003e7508723e */ /* 0x004fe200000010ff */
[----:B------:R-:W-:Y:S01]  /*6870*/  FADD.FTZ R32, R3, R32 ;  /* 0x0000002003207221 */ /* 0x000fe20000010000 */
[----:B---3--:R-:W-:Y:S01]  /*6880*/  F2FP.BF16.PACK_AB R10, R67, R60 ;  /* 0x0000003c430a723e */ /* 0x008fe200000010ff */
[----:B------:R-:W-:Y:S01]  /*6890*/  FADD.FTZ R62, R62, R141 ;  /* 0x0000008d3e3e7221 */ /* 0x000fe20000010000 */
[----:B------:R-:W-:Y:S01]  /*68a0*/  F2FP.BF16.PACK_AB R9, R49, R116 ;  /* 0x000000743109723e */ /* 0x000fe200000010ff */
[----:B------:R-:W-:Y:S01]  /*68b0*/  FADD.FTZ R149, R149, R32 ;  /* 0x0000002095957221 */ /* 0x000fe20000010000 */
[----:B------:R-:W-:Y:S01]  /*68c0*/  F2FP.BF16.PACK_AB R11, R47, R64 ;  /* 0x000000402f0b723e */ /* 0x000fe200000010ff */
[----:B------:R-:W-:Y:S02]  /*68d0*/  FADD.FTZ R117, R117, R62 ;  /* 0x0000003e75757221 */ /* 0x000fe40000010000 */
[----:B------:R-:W-:Y:S02]  /*68e0*/  FADD.FTZ R122, R122, R149 ;  /* 0x000000957a7a7221 */ /* 0x000fe40000010000 */
[----:B------:R-:W-:-:S02]  /*68f0*/  FADD.FTZ R60, R60, R117 ;  /* 0x000000753c3c7221 */ /* 0x000fc40000010000 */
[----:B-1----:R-:W-:Y:S01]  /*6900*/  HMMA.16816.F32.BF16 R88, R8, R16, R88 ;  /* 0x000000100858723c */ /* 0x002fe20000041858 */
[----:B------:R-:W-:Y:S02]  /*6910*/  FADD.FTZ R139, R139, R122 ;  /* 0x0000007a8b8b7221 */ /* 0x000fe40000010000 */
[----:B------:R-:W-:Y:S02]  /*6920*/  FADD.FTZ R67, R67, R60 ;  /* 0x0000003c43437221 */ /* 0x000fe40000010000 */
[----:B------:R-:W-:-:S03]  /*6930*/  FADD.FTZ R118, R118, R139 ;  /* 0x0000008b76767221 */ /* 0x000fc60000010000 */
[----:B----4-:R-:W-:Y:S01]  /*6940*/  HMMA.16816.F32.BF16 R112, R8, R12, R112 ;  /* 0x0000000c0870723c */ /* 0x010fe20000041870 */
[----:B------:R-:W-:-:S04]  /*6950*/  FADD.FTZ R151, R151, R118 ;  /* 0x0000007697977221 */ /* 0x000fc80000010000 */
[----:B------:R-:W-:-:S03]  /*6960*/  FADD.FTZ R58, R58, R151 ;  /* 0x000000973a3a7221 */ /* 0x000fc60000010000 */
[----:B------:R-:W-:Y:S01]  /*6970*/  HMMA.16816.F32.BF16 R68, R8, R14, R68 ;  /* 0x0000000e0844723c */ /* 0x000fe20000041844 */
[----:B------:R-:W1:Y:S01]  /*6980*/  LDSM.16.MT88.4 R12, [R170+0xe800] ;  /* 0x00e80000aa0c783b */ /* 0x000e620000004200 */
[----:B------:R-:W-:-:S04]  /*6990*/  FADD.FTZ R119, R119, R58 ;  /* 0x0000003a77777221 */ /* 0x000fc80000010000 */
[----:B------:R-:W-:Y:S02]  /*69a0*/  FADD.FTZ R119, R66, R119 ;  /* 0x0000007742777221 */ /* 0x000fe40000010000 */
[----:B------:R-:W-:Y:S01]  /*69b0*/  HMMA.16816.F32.BF16 R92, R8, R18, R92 ;  /* 0x00000012085c723c */ /* 0x000fe2000004185c */
[----:B------:R-:W2:Y:S01]  /*69c0*/  LDSM.16.MT88.4 R16, [R168+0xac00] ;  /* 0x00ac0000a810783b */ /* 0x000ea20000004200 */
[----:B------:R-:W-:-:S04]  /*69d0*/  FADD.FTZ R116, R116, R119 ;  /* 0x0000007774747221 */ /* 0x000fc80000010000 */
[----:B------:R-:W-:Y:S02]  /*69e0*/  FADD.FTZ R49, R49, R116 ;  /* 0x0000007431317221 */ /* 0x000fe40000010000 */
[----:B------:R-:W-:Y:S01]  /*69f0*/  HMMA.16816.F32.BF16 R72, R8, R28, R72 ;  /* 0x0000001c0848723c */ /* 0x000fe20000041848 */
[----:B------:R-:W-:Y:S01]  /*6a00*/  MUFU.EX2 R28, R63 ;  /* 0x0000003f001c7308 */ /* 0x000fe20000000800 */
[----:B------:R-:W-:-:S04]  /*6a10*/  FADD.FTZ R64, R64, R49 ;  /* 0x0000003140407221 */ /* 0x000fc80000010000 */
[----:B------:R-:W-:Y:S02]  /*6a20*/  FADD.FTZ R64, R47, R64 ;  /* 0x000000402f407221 */ /* 0x000fe40000010000 */
[C---:B------:R-:W-:Y:S01]  /*6a30*/  HMMA.16816.F32.BF16 R76, R8.reuse, R30, R76 ;  /* 0x0000001e084c723c */ /* 0x040fe2000004184c */
[----:B------:R-:W3:Y:S07]  /*6a40*/  MUFU.EX2 R31, R61 ;  /* 0x0000003d001f7308 */ /* 0x000eee0000000800 */
[C---:B------:R-:W-:Y:S01]  /*6a50*/  HMMA.16816.F32.BF16 R80, R8.reuse, R24, R80 ;  /* 0x000000180850723c */ /* 0x040fe20000041850 */
[----:B------:R-:W-:Y:S07]  /*6a60*/  MUFU.EX2 R29, R54 ;  /* 0x00000036001d7308 */ /* 0x000fee0000000800 */
[C---:B------:R-:W-:Y:S01]  /*6a70*/  HMMA.16816.F32.BF16 R84, R8.reuse, R26, R84 ;  /* 0x0000001a0854723c */ /* 0x040fe20000041854 */
[----:B------:R-:W4:Y:S01]  /*6a80*/  MUFU.EX2 R30, R53 ;  /* 0x00000035001e7308 */ /* 0x000f220000000800 */
[----:B------:R-:W-:Y:S06]  /*6a90*/  LDSM.16.MT88.4 R24, [R170+0xac00] ;  /* 0x00ac0000aa18783b */ /* 0x000fec0000004200 */
[C---:B-1----:R-:W-:Y:S08]  /*6aa0*/  HMMA.16816.F32.BF16 R96, R8.reuse, R12, R96 ;  /* 0x0000000c0860723c */ /* 0x042ff00000041860 */
[C---:B------:R-:W-:Y:S01]  /*6ab0*/  HMMA.16816.F32.BF16 R108, R8.reuse, R14, R108 ;  /* 0x0000000e086c723c */ /* 0x040fe2000004186c */
[----:B------:R-:W1:Y:S07]  /*6ac0*/  LDSM.16.MT88.4 R12, [R170+0xcc00] ;  /* 0x00cc0000aa0c783b */ /* 0x000e6e0000004200 */
[C---:B------:R-:W-:Y:S08]  /*6ad0*/  HMMA.16816.F32.BF16 R100, R8.reuse, R20, R100 ;  /* 0x000000140864723c */ /* 0x040ff00000041864 */
[----:B------:R-:W-:Y:S01]  /*6ae0*/  HMMA.16816.F32.BF16 R104, R8, R22, R104 ;  /* 0x000000160868723c */ /* 0x000fe20000041868 */
[----:B------:R-:W5:Y:S06]  /*6af0*/  LDSM.16.MT88.4 R20, [R168+0xcc00] ;  /* 0x00cc0000a814783b */ /* 0x000f6c0000004200 */
[----:B---3--:R-:W-:Y:S01]  /*6b00*/  F2FP.BF16.PACK_AB R8, R31, R28 ;  /* 0x0000001c1f08723e */ /* 0x008fe200000010ff */
[----:B------:R-:W-:Y:S01]  /*6b10*/  FADD.FTZ R28, R28, R67 ;  /* 0x000000431c1c7221 */ /* 0x000fe20000010000 */
[----:B----4-:R-:W-:-:S02]  /*6b20*/  F2FP.BF16.PACK_AB R10, R30, R29 ;  /* 0x0000001d1e0a723e */ /* 0x010fc400000010ff */
[----:B------:R-:W-:Y:S01]  /*6b30*/  F2FP.BF16.PACK_AB R9, R46, R45 ;  /* 0x0000002d2e09723e */ /* 0x000fe200000010ff */
[----:B------:R-:W-:Y:S01]  /*6b40*/  FADD.FTZ R45, R45, R64 ;  /* 0x000000402d2d7221 */ /* 0x000fe20000010000 */
[----:B------:R-:W-:Y:S01]  /*6b50*/  F2FP.BF16.PACK_AB R11, R50, R57 ;  /* 0x00000039320b723e */ /* 0x000fe200000010ff */
[----:B------:R-:W-:Y:S02]  /*6b60*/  FADD.FTZ R28, R31, R28 ;  /* 0x0000001c1f1c7221 */ /* 0x000fe40000010000 */
[----:B------:R-:W-:Y:S02]  /*6b70*/  FADD.FTZ R46, R46, R45 ;  /* 0x0000002d2e2e7221 */ /* 0x000fe40000010000 */
[----:B------:R-:W-:Y:S02]  /*6b80*/  FADD.FTZ R29, R29, R28 ;  /* 0x0000001c1d1d7221 */ /* 0x000fe40000010000 */
[----:B--2---:R-:W-:Y:S01]  /*6b90*/  HMMA.16816.F32.BF16 R72, R8, R16, R72 ;  /* 0x000000100848723c */ /* 0x004fe20000041848 */
[----:B------:R-:W-:-:S02]  /*6ba0*/  FADD.FTZ R57, R57, R46 ;  /* 0x0000002e39397221 */ /* 0x000fc40000010000 */
[----:B------:R-:W-:Y:S02]  /*6bb0*/  FADD.FTZ R195, R30, R29 ;  /* 0x0000001d1ec37221 */ /* 0x000fe40000010000 */
[----:B------:R-:W-:-:S03]  /*6bc0*/  FADD.FTZ R196, R50, R57 ;  /* 0x0000003932c47221 */ /* 0x000fc60000010000 */
[C---:B------:R-:W-:Y:S01]  /*6bd0*/  HMMA.16816.F32.BF16 R76, R8.reuse, R18, R76 ;  /* 0x00000012084c723c */ /* 0x040fe2000004184c */
[----:B------:R-:W2:Y:S07]  /*6be0*/  LDSM.16.MT88.4 R16, [R170+0xec00] ;  /* 0x00ec0000aa10783b */ /* 0x000eae0000004200 */
[C---:B-1----:R-:W-:Y:S08]  /*6bf0*/  HMMA.16816.F32.BF16 R80, R8.reuse, R12, R80 ;  /* 0x0000000c0850723c */ /* 0x042ff00000041850 */
[C---:B------:R-:W-:Y:S01]  /*6c00*/  HMMA.16816.F32.BF16 R84, R8.reuse, R14, R84 ;  /* 0x0000000e0854723c */ /* 0x040fe20000041854 */
[----:B------:R-:W1:Y:S07]  /*6c10*/  LDSM.16.MT88.4 R12, [R168+0xec00] ;  /* 0x00ec0000a80c783b */ /* 0x000e6e0000004200 */
[C---:B------:R-:W-:Y:S08]  /*6c20*/  HMMA.16816.F32.BF16 R112, R8.reuse, R24, R112 ;  /* 0x000000180870723c */ /* 0x040ff00000041870 */
[C---:B------:R-:W-:Y:S08]  /*6c30*/  HMMA.16816.F32.BF16 R68, R8.reuse, R26, R68 ;  /* 0x0000001a0844723c */ /* 0x040ff00000041844 */
[C---:B-----5:R-:W-:Y:S08]  /*6c40*/  HMMA.16816.F32.BF16 R88, R8.reuse, R20, R88 ;  /* 0x000000140858723c */ /* 0x060ff00000041858 */
[C---:B------:R-:W-:Y:S08]  /*6c50*/  HMMA.16816.F32.BF16 R92, R8.reuse, R22, R92 ;  /* 0x00000016085c723c */ /* 0x040ff0000004185c */
[C---:B--2---:R-:W-:Y:S08]  /*6c60*/  HMMA.16816.F32.BF16 R96, R8.reuse, R16, R96 ;  /* 0x000000100860723c */ /* 0x044ff00000041860 */
[C---:B------:R-:W-:Y:S08]  /*6c70*/  HMMA.16816.F32.BF16 R108, R8.reuse, R18, R108 ;  /* 0x00000012086c723c */ /* 0x040ff0000004186c */
[C---:B-1----:R-:W-:Y:S08]  /*6c80*/  HMMA.16816.F32.BF16 R100, R8.reuse, R12, R100 ;  /* 0x0000000c0864723c */ /* 0x042ff00000041864 */
[----:B------:R-:W-:Y:S01]  /*6c90*/  HMMA.16816.F32.BF16 R104, R8, R14, R104 ;  /* 0x0000000e0868723c */ /* 0x000fe20000041868 */
[----:B------:R-:W-:Y:S07]  /*6ca0*/  @!P5 BRA `(.L_x_705) ;  /* 0x000049400000d947 */ /* 0x000fee0003800000 */
[----:B------:R-:W-:-:S04]  /*6cb0*/  DEPBAR.LE SB0, 0x0 ;  /* 0x000080000000791a */ /* 0x000fc80000000000 */
[----:B------:R-:W-:Y:S01]  /*6cc0*/  IADD3 R180, R128, -0x2, RZ ;  /* 0xfffffffe80b47810 */ /* 0x000fe20007ffe0ff */
[----:B------:R-:W-:Y:S06]  /*6cd0*/  BAR.SYNC.DEFER_BLOCKING 0x0 ;  /* 0x0000000000007b1d */ /* 0x000fec0000010000 */
[----:B------:R-:W-:Y:S05]  /*6ce0*/  @!P6 BRA `(.L_x_706) ;  /* 0x000003a00000e947 */ /* 0x000fea0003800000 */
[----:B------:R-:W1:Y:S01]  /*6cf0*/  I2F.RP R5, R130 ;  /* 0x0000008200057306 */ /* 0x000e620000209400 */
[----:B------:R-:W-:-:S05]  /*6d00*/  IMAD.SHL.U32 R3, R180, 0x80, RZ ;  /* 0x00000080b4037824 */ /* 0x000fca00078e00ff */
[----:B------:R-:W-:Y:S02]  /*6d10*/  IADD3 R11, R3, 0x80, RZ ;  /* 0x00000080030b7810 */ /* 0x000fe40007ffe0ff */
[----:B------:R-:W-:Y:S02]  /*6d20*/  IABS R4, R3 ;  /* 0x0000000300047213 */ /* 0x000fe40000000000 */
[----:B------:R-:W-:Y:S02]  /*6d30*/  IABS R8, R11 ;  /* 0x0000000b00087213 */ /* 0x000fe40000000000 */
[----:B------:R-:W-:Y:S02]  /*6d40*/  LOP3.LUT R11, R11, c[0x0][0x2d0], RZ, 0x3c, !PT ;  /* 0x0000b4000b0b7a12 */ /* 0x000fe400078e3cff */
[----:B------:R-:W-:Y:S01]  /*6d50*/  LOP3.LUT R3, R3, c[0x0][0x2d0], RZ, 0x3c, !PT ;  /* 0x0000b40003037a12 */ /* 0x000fe200078e3cff */
[----:B-1----:R-:W1:Y:S01]  /*6d60*/  MUFU.RCP R12, R5 ;  /* 0x00000005000c7308 */ /* 0x002e620000001000 */
[----:B------:R-:W-:-:S02]  /*6d70*/  ISETP.GE.AND P2, PT, R11, RZ, PT ;  /* 0x000000ff0b00720c */ /* 0x000fc40003f46270 */
[----:B------:R-:W-:Y:S02]  /*6d80*/  ISETP.GE.AND P0, PT, R3, RZ, PT ;  /* 0x000000ff0300720c */ /* 0x000fe40003f06270 */
[----:B-1----:R-:W-:-:S04]  /*6d90*/  IADD3 R12, R12, 0xffffffe, RZ ;  /* 0x0ffffffe0c0c7810 */ /* 0x002fc80007ffe0ff */
        /* <DEDUP_REMOVED lines=10> */
[----:B------:R-:W-:-:S03]  /*6e40*/  IMAD R5, R130, R5, R4 ;  /* 0x0000000582057224 */ /* 0x000fc600078e0204 */
[C---:B------:R-:W-:Y:S02]  /*6e50*/  ISETP.GT.U32.AND P3, PT, R130.reuse, R7, PT ;  /* 0x000000078200720c */ /* 0x040fe40003f64070 */
[----:B------:R-:W-:-:S11]  /*6e60*/  ISETP.GT.U32.AND P1, PT, R130, R5, PT ;  /* 0x000000058200720c */ /* 0x000fd60003f24070 */
[----:B------:R-:W-:Y:S01]  /*6e70*/  @!P3 IMAD.IADD R7, R7, 0x1, -R130 ;  /* 0x000000010707b824 */ /* 0x000fe200078e0a82 */
[----:B------:R-:W-:Y:S02]  /*6e80*/  @!P3 IADD3 R10, R10, 0x1, RZ ;  /* 0x000000010a0ab810 */ /* 0x000fe40007ffe0ff */
[-C--:B------:R-:W-:Y:S02]  /*6e90*/  @!P1 IADD3 R5, R5, -R130.reuse, RZ ;  /* 0x8000008205059210 */ /* 0x080fe40007ffe0ff */
[-C--:B------:R-:W-:Y:S02]  /*6ea0*/  ISETP.GE.U32.AND P5, PT, R7, R130.reuse, PT ;  /* 0x000000820700720c */ /* 0x080fe40003fa6070 */
[----:B------:R-:W-:Y:S02]  /*6eb0*/  ISETP.GE.U32.AND P4, PT, R5, R130, PT ;  /* 0x000000820500720c */ /* 0x000fe40003f86070 */
[----:B------:R-:W-:Y:S02]  /*6ec0*/  @!P1 IADD3 R9, R9, 0x1, RZ ;  /* 0x0000000109099810 */ /* 0x000fe40007ffe0ff */
[----:B------:R-:W-:-:S02]  /*6ed0*/  ISETP.NE.AND P1, PT, RZ, c[0x0][0x2d0], PT ;  /* 0x0000b400ff007a0c */ /* 0x000fc40003f25270 */
[----:B------:R-:W-:-:S05]  /*6ee0*/  LOP3.LUT R7, RZ, c[0x0][0x2d0], RZ, 0x33, !PT ;  /* 0x0000b400ff077a12 */ /* 0x000fca00078e33ff */
        /* <DEDUP_REMOVED lines=18> */
[----:B--2---:R-:W-:-:S04]  /*7010*/  IMAD.IADD R5, R5, 0x1, -R4 ;  /* 0x0000000105057824 */ /* 0x004fc800078e0a04 */
[----:B------:R-:W-:Y:S01]  /*7020*/  IMAD.WIDE.U32 R10, R5, c[0x0][0x188], R10 ;  /* 0x00006200050a7a25 */ /* 0x000fe200078e000a */
[----:B------:R-:W-:-:S04]  /*7030*/  SHF.R.S32.HI R4, RZ, 0x1f, R5 ;  /* 0x0000001fff047819 */ /* 0x000fc80000011405 */
[----:B------:R-:W-:Y:S01]  /*7040*/  MOV R9, R10 ;  /* 0x0000000a00097202 */ /* 0x000fe20000000f00 */
[----:B------:R-:W-:-:S04]  /*7050*/  IMAD R4, R4, c[0x0][0x188], RZ ;  /* 0x0000620004047a24 */ /* 0x000fc800078e02ff */
[----:B------:R-:W-:-:S04]  /*7060*/  IMAD R4, R5, c[0x0][0x18c], R4 ;  /* 0x0000630005047a24 */ /* 0x000fc800078e0204 */
[----:B------:R-:W-:Y:S01]  /*7070*/  IMAD.IADD R5, R11, 0x1, R4 ;  /* 0x000000010b057824 */ /* 0x000fe200078e0204 */
[----:B------:R-:W-:Y:S05]  /*7080*/  BRA `(.L_x_707) ;  /* 0x0000002000007947 */ /* 0x000fea0003800000 */
.L_x_706:
[----:B------:R-:W-:-:S04]  /*7090*/  LEA R9, -R7, RZ, 0x7 ;  /* 0x000000ff07097211 */ /* 0x000fc800078e39ff */
[----:B------:R-:W-:Y:S02]  /*70a0*/  SHF.R.S32.HI R5, RZ, 0x1f, R9 ;  /* 0x0000001fff057819 */ /* 0x000fe40000011409 */
.L_x_707:
[----:B------:R-:W-:Y:S01]  /*70b0*/  ISETP.GE.AND P3, PT, R175, c[0x0][0x220], PT ;  /* 0x00008800af007a0c */ /* 0x000fe20003f66270 */
[----:B------:R-:W-:Y:S01]  /*70c0*/  IMAD.SHL.U32 R162, R180, 0x80, RZ ;  /* 0x00000080b4a27824 */ /* 0x000fe200078e00ff */
[----:B------:R-:W-:Y:S02]  /*70d0*/  ISETP.GE.AND P2, PT, R174, c[0x0][0x220], PT ;  /* 0x00008800ae007a0c */ /* 0x000fe40003f46270 */
[----:B------:R-:W-:Y:S02]  /*70e0*/  ISETP.GE.AND P4, PT, R184, c[0x0][0x220], PT ;  /* 0x00008800b8007a0c */ /* 0x000fe40003f86270 */
[----:B------:R-:W-:-:S04]  /*70f0*/  LEA R136, P5, R9, R198, 0x1 ;  /* 0x000000c609887211 */ /* 0x000fc800078a08ff */
[----:B------:R-:W-:-:S03]  /*7100*/  LEA.HI.X R137, R9, R197, R5, 0x1, P5 ;  /* 0x000000c509897211 */ /* 0x000fc600028f0c05 */
[CC--:B------:R-:W-:Y:S02]  /*7110*/  @!P3 IADD3 R8, P1, R9.reuse, R124.reuse, RZ ;  /* 0x0000007c0908b210 */ /* 0x0c0fe40007f3e0ff */
[----:B------:R-:W-:Y:S02]  /*7120*/  @!P2 IADD3 R4, P0, R9, R124, RZ ;  /* 0x0000007c0904a210 */ /* 0x000fe40007f1e0ff */
[----:B------:R-:W-:Y:S01]  /*7130*/  @P4 STS [R181+0x9000], RZ ;  /* 0x009000ffb5004388 */ /* 0x000fe20000000800 */
[C-C-:B------:R-:W-:Y:S01]  /*7140*/  @!P3 IMAD.X R7, R5.reuse, 0x1, R6.reuse, P1 ;  /* 0x000000010507b824 */ /* 0x140fe200008e0606 */
[----:B------:R-:W-:Y:S01]  /*7150*/  @!P3 LEA R16, P1, R8, c[0x0][0x170], 0x1 ;  /* 0x00005c000810ba11 */ /* 0x000fe200078208ff */
[----:B------:R-:W-:Y:S01]  /*7160*/  @!P2 IMAD.X R3, R5, 0x1, R6, P0 ;  /* 0x000000010503a824 */ /* 0x000fe200000e0606 */
[----:B------:R-:W-:Y:S01]  /*7170*/  @!P2 LEA R10, P0, R4, c[0x0][0x170], 0x1 ;  /* 0x00005c00040aaa11 */ /* 0x000fe200078008ff */
[----:B------:R-:W-:Y:S01]  /*7180*/  @P4 STS [R181+0x9004], RZ ;  /* 0x009004ffb5004388 */ /* 0x000fe20000000800 */
[----:B------:R-:W-:-:S02]  /*7190*/  @!P3 LEA.HI.X R17, R8, c[0x0][0x174], R7, 0x1, P1 ;  /* 0x00005d000811ba11 */ /* 0x000fc400008f0c07 */
[----:B------:R-:W-:Y:S01]  /*71a0*/  IADD3 R7, P1, R186, R9, RZ ;  /* 0x00000009ba077210 */ /* 0x000fe20007f3e0ff */
[----:B------:R-:W-:Y:S01]  /*71b0*/  @P4 STS.64 [R181+0x9008], RZ ;  /* 0x009008ffb5004388 */ /* 0x000fe20000000a00 */
[----:B------:R-:W-:Y:S02]  /*71c0*/  @!P2 LEA.HI.X R11, R4, c[0x0][0x174], R3, 0x1, P0 ;  /* 0x00005d00040baa11 */ /* 0x000fe400000f0c03 */
[----:B------:R-:W-:Y:S01]  /*71d0*/  @!P3 IADD3 R8, P0, R7, R124, RZ ;  /* 0x0000007c0708b210 */ /* 0x000fe20007f1e0ff */
[----:B------:R-:W-:Y:S01]  /*71e0*/  IMAD.X R5, R183, 0x1, R5, P1 ;  /* 0x00000001b7057824 */ /* 0x000fe200008e0605 */
[----:B------:R-:W-:Y:S01]  /*71f0*/  @!P4 LEA R14, P1, R7, R198, 0x1 ;  /* 0x000000c6070ec211 */ /* 0x000fe200078208ff */
[----:B------:R-:W-:Y:S01]  /*7200*/  @!PT LDS RZ, [RZ] ;  /* 0x00000000fffff984 */ /* 0x000fe20000000800 */
[----:B------:R-:W-:Y:S01]  /*7210*/  @!PT LDS RZ, [RZ] ;  /* 0x00000000fffff984 */ /* 0x000fe20000000800 */
[----:B------:R-:W-:Y:S01]  /*7220*/  @!PT LDS RZ, [RZ] ;  /* 0x00000000fffff984 */ /* 0x000fe20000000800 */
[----:B------:R1:W-:Y:S01]  /*7230*/  @!P4 LDGSTS.E.BYPASS.LTC128B.128 [R181+0x9000], [R136.64] ;  /* 0x0900000088b5cfae */ /* 0x0003e2000b901d46 */
[----:B------:R-:W-:Y:S01]  /*7240*/  @!P3 LEA R12, P5, R8, c[0x0][0x170], 0x1 ;  /* 0x00005c00080cba11 */ /* 0x000fe200078a08ff */
[----:B------:R-:W-:Y:S01]  /*7250*/  @!P3 IMAD.X R3, R5, 0x1, R6, P0 ;  /* 0x000000010503b824 */ /* 0x000fe200000e0606 */
[C---:B------:R-:W-:Y:S01]  /*7260*/  @!P4 LEA.HI.X R15, R7.reuse, R197, R5, 0x1, P1 ;  /* 0x000000c5070fc211 */ /* 0x040fe200008f0c05 */
[----:B------:R-:W-:Y:S01]  /*7270*/  @P3 STS.128 [R181+0xb000], RZ ;  /* 0x00b000ffb5003388 */ /* 0x000fe20000000c00 */
[----:B------:R-:W-:-:S02]  /*7280*/  @!P2 IADD3 R4, P0, R7, R124, RZ ;  /* 0x0000007c0704a210 */ /* 0x000fc40007f1e0ff */
[----:B------:R-:W-:Y:S01]  /*7290*/  IADD3 R7, P1, R186, R7, RZ ;  /* 0x00000007ba077210 */ /* 0x000fe20007f3e0ff */
[----:B------:R-:W-:Y:S01]  /*72a0*/  @!PT LDS RZ, [RZ] ;  /* 0x00000000fffff984 */ /* 0x000fe20000000800 */
[----:B------:R-:W-:Y:S01]  /*72b0*/  @!PT LDS RZ, [RZ] ;  /* 0x00000000fffff984 */ /* 0x000fe20000000800 */
[----:B------:R-:W-:Y:S01]  /*72c0*/  @!PT LDS RZ, [RZ] ;  /* 0x00000000fffff984 */ /* 0x000fe20000000800 */
[----:B------:R2:W-:Y:S01]  /*72d0*/  @!P3 LDGSTS.E.BYPASS.LTC128B.128 [R181+0xb000], [R16.64+0x40] ;  /* 0x0b00004010b5bfae */ /* 0x0005e2000b901d46 */
[----:B------:R-:W-:Y:S01]  /*72e0*/  @!P3 LEA.HI.X R13, R8, c[0x0][0x174], R3, 0x1, P5 ;  /* 0x00005d00080dba11 */ /* 0x000fe200028f0c03 */
[--C-:B------:R-:W-:Y:S01]  /*72f0*/  @!P2 IMAD.X R3, R5, 0x1, R6.reuse, P0 ;  /* 0x000000010503a824 */ /* 0x100fe200000e0606 */
[C---:B------:R-:W-:Y:S01]  /*7300*/  @!P2 LEA R18, P0, R4.reuse, c[0x0][0x170], 0x1 ;  /* 0x00005c000412aa11 */ /* 0x040fe200078008ff */
[----:B------:R-:W-:Y:S01]  /*7310*/  IMAD.X R5, R183, 0x1, R5, P1 ;  /* 0x00000001b7057824 */ /* 0x000fe200008e0605 */
[CC--:B------:R-:W-:Y:S01]  /*7320*/  @!P3 IADD3 R8, P1, R7.reuse, R124.reuse, RZ ;  /* 0x0000007c0708b210 */ /* 0x0c0fe20007f3e0ff */
[----:B------:R-:W-:Y:S01]  /*7330*/  @P2 STS.128 [R181+0xd000], RZ ;  /* 0x00d000ffb5002388 */ /* 0x000fe20000000c00 */
[----:B------:R-:W-:Y:S02]  /*7340*/  @!P2 LEA.HI.X R19, R4, c[0x0][0x174], R3, 0x1, P0 ;  /* 0x00005d000413aa11 */ /* 0x000fe400000f0c03 */
[----:B------:R-:W-:Y:S01]  /*7350*/  @!P2 IADD3 R3, P0, R7, R124, RZ ;  /* 0x0000007c0703a210 */ /* 0x000fe20007f1e0ff */
[C-C-:B------:R-:W-:Y:S01]  /*7360*/  @!P3 IMAD.X R9, R5.reuse, 0x1, R6.reuse, P1 ;  /* 0x000000010509b824 */ /* 0x140fe200008e0606 */
[C---:B------:R-:W-:Y:S01]  /*7370*/  @!P3 LEA R20, P1, R8.reuse, c[0x0][0x170], 0x1 ;  /* 0x00005c000814ba11 */ /* 0x040fe200078208ff */
[----:B------:R-:W-:Y:S01]  /*7380*/  @!PT LDS RZ, [RZ] ;  /* 0x00000000fffff984 */ /* 0x000fe20000000800 */
[----:B------:R-:W-:Y:S01]  /*7390*/  @!PT LDS RZ, [RZ] ;  /* 0x00000000fffff984 */ /* 0x000fe20000000800 */
[----:B------:R-:W-:Y:S01]  /*73a0*/  @!PT LDS RZ, [RZ] ;  /* 0x00000000fffff984 */ /* 0x000fe20000000800 */
[----:B------:R3:W-:Y:S02]  /*73b0*/  @!P2 LDGSTS.E.BYPASS.LTC128B.128 [R181+0xd000], [R10.64+0x80] ;  /* 0x0d0000800ab5afae */ /* 0x0007e4000b901d46 */
[----:B------:R-:W-:Y:S01]  /*73c0*/  @!P2 IMAD.X R4, R5, 0x1, R6, P0 ;  /* 0x000000010504a824 */ /* 0x000fe200000e0606 */
[----:B------:R-:W-:Y:S01]  /*73d0*/  @!P3 LEA.HI.X R21, R8, c[0x0][0x174], R9, 0x1, P1 ;  /* 0x00005d000815ba11 */ /* 0x000fe200008f0c09 */
[----:B------:R-:W-:Y:S01]  /*73e0*/  @P4 STS.128 [R181+0x9800], RZ ;  /* 0x009800ffb5004388 */ /* 0x000fe20000000c00 */
[----:B------:R-:W-:-:S02]  /*73f0*/  @!P2 LEA R22, P0, R3, c[0x0][0x170], 0x1 ;  /* 0x00005c000316aa11 */ /* 0x000fc400078008ff */
[----:B------:R-:W-:Y:S01]  /*7400*/  @!P4 LEA R24, P1, R7, R198, 0x1 ;  /* 0x000000c60718c211 */ /* 0x000fe200078208ff */
[----:B------:R-:W-:Y:S01]  /*7410*/  @!PT LDS RZ, [RZ] ;  /* 0x00000000fffff984 */ /* 0x000fe20000000800 */
[----:B------:R-:W-:Y:S01]  /*7420*/  @!PT LDS RZ, [RZ] ;  /* 0x00000000fffff984 */ /* 0x000fe20000000800 */
[----:B------:R-:W-:Y:S01]  /*7430*/  @!PT LDS RZ, [RZ] ;  /* 0x00000000fffff984 */ /* 0x000fe20000000800 */
[----:B------:R4:W-:Y:S01]  /*7440*/  @!P4 LDGSTS.E.BYPASS.LTC128B.128 [R181+0x9800], [R14.64] ;  /* 0x098000000eb5cfae */ /* 0x0009e2000b901d46 */
[----:B------:R-:W-:Y:S02]  /*7450*/  IADD3 R9, P5, R186, R7, RZ ;  /* 0x00000007ba097210 */ /* 0x000fe40007fbe0ff */
[----:B------:R-:W-:Y:S01]  /*7460*/  @!P2 LEA.HI.X R23, R3, c[0x0][0x174], R4, 0x1, P0 ;  /* 0x00005d000317aa11 */ /* 0x000fe200000f0c04 */
[----:B------:R-:W-:Y:S01]  /*7470*/  @P3 STS.128 [R181+0xb800], RZ ;  /* 0x00b800ffb5003388 */ /* 0x000fe20000000c00 */
[--C-:B------:R-:W-:Y:S01]  /*7480*/  @!P4 LEA.HI.X R25, R7, R197, R5.reuse, 0x1, P1 ;  /* 0x000000c50719c211 */ /* 0x100fe200008f0c05 */
[----:B------:R-:W-:Y:S01]  /*7490*/  IMAD.X R5, R183, 0x1, R5, P5 ;  /* 0x00000001b7057824 */ /* 0x000fe200028e0605 */
[CC--:B------:R-:W-:Y:S01]  /*74a0*/  @!P3 IADD3 R3, P1, R9.reuse, R124.reuse, RZ ;  /* 0x0000007c0903b210 */ /* 0x0c0fe20007f3e0ff */
[----:B------:R-:W-:Y:S01]  /*74b0*/  @!PT LDS RZ, [RZ] ;  /* 0x00000000fffff984 */ /* 0x000fe20000000800 */
[----:B------:R-:W-:Y:S01]  /*74c0*/  @!PT LDS RZ, [RZ] ;  /* 0x00000000fffff984 */ /* 0x000fe20000000800 */
[----:B------:R-:W-:Y:S01]  /*74d0*/  @!PT LDS RZ, [RZ] ;  /* 0x00000000fffff984 */ /* 0x000fe20000000800 */
[----:B------:R4:W-:Y:S01]  /*74e0*/  @!P3 LDGSTS.E.BYPASS.LTC128B.128 [R181+0xb800], [R12.64+0x40] ;  /* 0x0b8000400cb5bfae */ /* 0x0009e2000b901d46 */
[----:B------:R-:W-:-:S02]  /*74f0*/  @!P2 IADD3 R124, P0, R9, R124, RZ ;  /* 0x0000007c097ca210 */ /* 0x000fc40007f1e0ff */
[----:B------:R-:W-:Y:S01]  /*7500*/  @!P4 LEA R8, P5, R9, R198, 0x1 ;  /* 0x000000c60908c211 */ /* 0x000fe200078a08ff */
[----:B------:R-:W-:Y:S01]  /*7510*/  @P2 STS.128 [R181+0xd800], RZ ;  /* 0x00d800ffb5002388 */ /* 0x000fe20000000c00 */
[----:B------:R-:W-:Y:S01]  /*7520*/  @!P3 IMAD.X R4, R5, 0x1, R6, P1 ;  /* 0x000000010504b824 */ /* 0x000fe200008e0606 */
[----:B------:R-:W-:Y:S01]  /*7530*/  @!P3 LEA R28, P1, R3, c[0x0][0x170], 0x1 ;  /* 0x00005c00031cba11 */ /* 0x000fe200078208ff */
[----:B------:R-:W-:Y:S01]  /*7540*/  IMAD.MOV.U32 R198, RZ, RZ, R136 ;  /* 0x000000ffffc67224 */ /* 0x000fe200078e0088 */
[----:B------:R-:W-:Y:S01]  /*7550*/  @!PT LDS RZ, [RZ] ;  /* 0x00000000fffff984 */ /* 0x000fe20000000800 */
[----:B------:R-:W-:Y:S01]  /*7560*/  @!PT LDS RZ, [RZ] ;  /* 0x00000000fffff984 */ /* 0x000fe20000000800 */
[----:B------:R-:W-:Y:S01]  /*7570*/  @!PT LDS RZ, [RZ] ;  /* 0x00000000fffff984 */ /* 0x000fe20000000800 */
[----:B------:R2:W-:Y:S01]  /*7580*/  @!P2 LDGSTS.E.BYPASS.LTC128B.128 [R181+0xd800], [R18.64+0x80] ;  /* 0x0d80008012b5afae */ /* 0x0005e2000b901d46 */
[----:B------:R-:W-:Y:S01]  /*7590*/  @!P4 LEA.HI.X R9, R9, R197, R5, 0x1, P5 ;  /* 0x000000c50909c211 */ /* 0x000fe200028f0c05 */
[----:B------:R-:W-:Y:S01]  /*75a0*/  @!P2 IMAD.X R5, R5, 0x1, R6, P0 ;  /* 0x000000010505a824 */ /* 0x000fe200000e0606 */
[C---:B------:R-:W-:Y:S01]  /*75b0*/  @!P2 LEA R26, P0, R124.reuse, c[0x0][0x170], 0x1 ;  /* 0x00005c007c1aaa11 */ /* 0x040fe200078008ff */
[----:B------:R-:W-:Y:S01]  /*75c0*/  @P4 STS.128 [R181+0xa000], RZ ;  /* 0x00a000ffb5004388 */ /* 0x000fe20000000c00 */
[----:B------:R-:W-:Y:S01]  /*75d0*/  @!P3 LEA.HI.X R29, R3, c[0x0][0x174], R4, 0x1, P1 ;  /* 0x00005d00031dba11 */ /* 0x000fe200008f0c04 */
[----:B------:R-:W-:Y:S01]  /*75e0*/  IMAD.MOV.U32 R197, RZ, RZ, R137 ;  /* 0x000000ffffc57224 */ /* 0x000fe200078e0089 */
[----:B------:R-:W-:Y:S01]  /*75f0*/  @!P2 LEA.HI.X R27, R124, c[0x0][0x174], R5, 0x1, P0 ;  /* 0x00005d007c1baa11 */ /* 0x000fe200000f0c05 */
[----:B------:R-:W-:Y:S01]  /*7600*/  @!PT LDS RZ, [RZ] ;  /* 0x00000000fffff984 */ /* 0x000fe20000000800 */
[----:B------:R-:W-:Y:S01]  /*7610*/  @!PT LDS RZ, [RZ] ;  /* 0x00000000fffff984 */ /* 0x000fe20000000800 */
[----:B------:R-:W-:Y:S01]  /*7620*/  @!PT LDS RZ, [RZ] ;  /* 0x00000000fffff984 */ /* 0x000fe20000000800 */
[----:B------:R5:W-:Y:S01]  /*7630*/  @!P4 LDGSTS.E.BYPASS.LTC128B.128 [R181+0xa000], [R24.64] ;  /* 0x0a00000018b5cfae */ /* 0x000be2000b901d46 */
[----:B------:R-:W-:-:S03]  /*7640*/  LOP3.LUT R3, R162, 0x8, R133, 0xfe, !PT ;  /* 0x00000008a2037812 */ /* 0x000fc600078efe85 */
[----:B------:R-:W-:Y:S01]  /*7650*/  @P3 STS.128 [R181+0xc000], RZ ;  /* 0x00c000ffb5003388 */ /* 0x000fe20000000c00 */
[C---:B------:R-:W-:Y:S02]  /*7660*/  ISETP.GE.AND P5, PT, R3.reuse, R135, PT ;  /* 0x000000870300720c */ /* 0x040fe40003fa6270 */
[----:B------:R-:W-:Y:S01]  /*7670*/  ISETP.GE.AND P1, PT, R3, R134, PT ;  /* 0x000000860300720c */ /* 0x000fe20003f26270 */
[----:B------:R-:W-:Y:S01]  /*7680*/  @!PT LDS RZ, [RZ] ;  /* 0x00000000fffff984 */ /* 0x000fe20000000800 */
[----:B------:R-:W-:Y:S01]  /*7690*/  @!PT LDS RZ, [RZ] ;  /* 0x00000000fffff984 */ /* 0x000fe20000000800 */
[----:B------:R-:W-:Y:S01]  /*76a0*/  @!PT LDS RZ, [RZ] ;  /* 0x00000000fffff984 */ /* 0x000fe20000000800 */
[----:B------:R1:W-:Y:S01]  /*76b0*/  @!P3 LDGSTS.E.BYPASS.LTC128B.128 [R181+0xc000], [R20.64+0x40] ;  /* 0x0c00004014b5bfae */ /* 0x0003e2000b901d46 */
[----:B------:R-:W-:-:S03]  /*76c0*/  LOP3.LUT R3, R162, 0x10, R133, 0xfe, !PT ;  /* 0x00000010a2037812 */ /* 0x000fc600078efe85 */
[----:B------:R-:W-:Y:S01]  /*76d0*/  @P2 STS.128 [R181+0xe000], RZ ;  /* 0x00e000ffb5002388 */ /* 0x000fe20000000c00 */
[----:B------:R-:W-:-:S03]  /*76e0*/  ISETP.GE.AND P0, PT, R3, R135, PT ;  /* 0x000000870300720c */ /* 0x000fc60003f06270 */
[----:B------:R-:W-:Y:S01]  /*76f0*/  @!PT LDS RZ, [RZ] ;  /* 0x00000000fffff984 */ /* 0x000fe20000000800 */
[----:B------:R-:W-:Y:S01]  /*7700*/  @!PT LDS RZ, [RZ] ;  /* 0x00000000fffff984 */ /* 0x000fe20000000800 */
[----:B------:R-:W-:Y:S01]  /*7710*/  @!PT LDS RZ, [RZ] ;  /* 0x00000000fffff984 */ /* 0x000fe20000000800 */
[----:B------:R1:W-:Y:S04]  /*7720*/  @!P2 LDGSTS.E.BYPASS.LTC128B.128 [R181+0xe000], [R22.64+0x80] ;  /* 0x0e00008016b5afae */ /* 0x0003e8000b901d46 */
[----:B------:R-:W-:Y:S04]  /*7730*/  @P4 STS.128 [R181+0xa800], RZ ;  /* 0x00a800ffb5004388 */ /* 0x000fe80000000c00 */
[----:B------:R-:W-:Y:S01]  /*7740*/  @!PT LDS RZ, [RZ] ;  /* 0x00000000fffff984 */ /* 0x000fe20000000800 */
[----:B------:R-:W-:Y:S01]  /*7750*/  @!PT LDS RZ, [RZ] ;  /* 0x00000000fffff984 */ /* 0x000fe20000000800 */
[----:B------:R-:W-:Y:S01]  /*7760*/  @!PT LDS RZ, [RZ] ;  /* 0x00000000fffff984 */ /* 0x000fe20000000800 */
[----:B------:R3:W-:Y:S04]  /*7770*/  @!P4 LDGSTS.E.BYPASS.LTC128B.128 [R181+0xa800], [R8.64] ;  /* 0x0a80000008b5cfae */ /* 0x0007e8000b901d46 */
[----:B------:R-:W-:Y:S04]  /*7780*/  @P3 STS.128 [R181+0xc800], RZ ;  /* 0x00c800ffb5003388 */ /* 0x000fe80000000c00 */
        /* <DEDUP_REMOVED lines=8> */
[----:B------:R5:W-:Y:S04]  /*7810*/  @!P2 LDGSTS.E.BYPASS.LTC128B.128 [R181+0xe800], [R26.64+0x80] ;  /* 0x0e8000801ab5afae */ /* 0x000be8000b901d46 */
[----:B------:R-:W-:Y:S04]  /*7820*/  LDSM.16.M88.4 R4, [R173] ;  /* 0x00000000ad04783b */ /* 0x000fe80000000200 */
[----:B------:R-:W2:Y:S04]  /*7830*/  LDSM.16.M88.4 R60, [R172+0x3000] ;  /* 0x00300000ac3c783b */ /* 0x000ea80000000200 */
[----:B------:R-:W2:Y:S04]  /*7840*/  LDSM.16.M88.4 R52, [R172+0x3400] ;  /* 0x00340000ac34783b */ /* 0x000ea80000000200 */
[----:B------:R-:W-:Y:S04]  /*7850*/  LDSM.16.M88.4 R116, [R171] ;  /* 0x00000000ab74783b */ /* 0x000fe80000000200 */
[----:B-1----:R-:W1:Y:S04]  /*7860*/  LDSM.16.M88.4 R20, [R169+0x3000] ;  /* 0x00300000a914783b */ /* 0x002e680000000200 */
[----:B------:R-:W1:Y:S04]  /*7870*/  LDSM.16.M88.4 R36, [R172+0x3c00] ;  /* 0x003c0000ac24783b */ /* 0x000e680000000200 */
[----:B------:R-:W1:Y:S04]  /*7880*/  LDSM.16.M88.4 R44, [R172+0x3800] ;  /* 0x00380000ac2c783b */ /* 0x000e680000000200 */
[----:B----4-:R-:W4:Y:S04]  /*7890*/  LDSM.16.M88.4 R12, [R169+0x3400] ;  /* 0x00340000a90c783b */ /* 0x010f280000000200 */
[----:B---3--:R-:W3:Y:S04]  /*78a0*/  LDSM.16.M88.4 R8, [R169+0x3c00] ;  /* 0x003c0000a908783b */ /* 0x008ee80000000200 */
[----:B------:R-:W3:Y:S04]  /*78b0*/  LDSM.16.M88.4 R28, [R172+0x4000] ;  /* 0x00400000ac1c783b */ /* 0x000ee80000000200 */
[----:B-----5:R-:W5:Y:S01]  /*78c0*/  LDSM.16.M88.4 R24, [R169+0x3800] ;  /* 0x00380000a918783b */ /* 0x020f620000000200 */
[C---:B--2---:R-:W-:Y:S03]  /*78d0*/  HMMA.16816.F32.BF16 R64, R4.reuse, R60, RZ ;  /* 0x0000003c0440723c */ /* 0x044fe600000418ff */
[----:B------:R-:W-:Y:S04]  /*78e0*/  LDSM.16.M88.4 R16, [R169+0x4000] ;  /* 0x00400000a910783b */ /* 0x000fe80000000200 */
[----:B------:R-:W-:Y:S01]  /*78f0*/  LDSM.16.M88.4 R120, [R172+0x4c00] ;  /* 0x004c0000ac78783b */ /* 0x000fe20000000200 */
[C---:B------:R-:W-:Y:S03]  /*7900*/  HMMA.16816.F32.BF16 R60, R4.reuse, R62, RZ ;  /* 0x0000003e043c723c */ /* 0x040fe600000418ff */
[----:B------:R-:W-:Y:S04]  /*7910*/  LDSM.16.M88.4 R124, [R169+0x4800] ;  /* 0x00480000a97c783b */ /* 0x000fe80000000200 */
[----:B------:R-:W0:Y:S01]  /*7920*/  LDGDEPBAR ;  /* 0x00000000000079af */ /* 0x000e220000000000 */
[----:B------:R-:W-:Y:S08]  /*7930*/  HMMA.16816.F32.BF16 R56, R4, R52, RZ ;  /* 0x000000340438723c */ /* 0x000ff000000418ff */
[C---:B-1----:R-:W-:Y:S08]  /*7940*/  HMMA.16816.F32.BF16 R64, R116.reuse, R20, R64 ;  /* 0x000000147440723c */ /* 0x042ff00000041840 */
[----:B------:R-:W-:Y:S01]  /*7950*/  HMMA.16816.F32.BF16 R60, R116, R22, R60 ;  /* 0x00000016743c723c */ /* 0x000fe2000004183c */
[----:B------:R-:W1:Y:S07]  /*7960*/  LDSM.16.M88.4 R20, [R172+0x4400] ;  /* 0x00440000ac14783b */ /* 0x000e6e0000000200 */
[C---:B------:R-:W-:Y:S08]  /*7970*/  HMMA.16816.F32.BF16 R40, R4.reuse, R36, RZ ;  /* 0x000000240428723c */ /* 0x040ff000000418ff */
[C---:B------:R-:W-:Y:S08]  /*7980*/  HMMA.16816.F32.BF16 R52, R4.reuse, R54, RZ ;  /* 0x000000360434723c */ /* 0x040ff000000418ff */
[C---:B------:R-:W-:Y:S08]  /*7990*/  HMMA.16816.F32.BF16 R36, R4.reuse, R38, RZ ;  /* 0x000000260424723c */ /* 0x040ff000000418ff */
[C---:B------:R-:W-:Y:S08]  /*79a0*/  HMMA.16816.F32.BF16 R48, R4.reuse, R44, RZ ;  /* 0x0000002c0430723c */ /* 0x040ff000000418ff */
[----:B------:R-:W-:Y:S08]  /*79b0*/  HMMA.16816.F32.BF16 R44, R4, R46, RZ ;  /* 0x0000002e042c723c */ /* 0x000ff000000418ff */
[C---:B----4-:R-:W-:Y:S08]  /*79c0*/  HMMA.16816.F32.BF16 R56, R116.reuse, R12, R56 ;  /* 0x0000000c7438723c */ /* 0x050ff00000041838 */
[C---:B------:R-:W-:Y:S01]  /*79d0*/  HMMA.16816.F32.BF16 R52, R116.reuse, R14, R52 ;  /* 0x0000000e7434723c */ /* 0x040fe20000041834 */
[----:B------:R-:W2:Y:S07]  /*79e0*/  LDSM.16.M88.4 R12, [R172+0x4800] ;  /* 0x00480000ac0c783b */ /* 0x000eae0000000200 */
[C---:B---3--:R-:W-:Y:S08]  /*79f0*/  HMMA.16816.F32.BF16 R40, R116.reuse, R8, R40 ;  /* 0x000000087428723c */ /* 0x048ff00000041828 */
[----:B------:R-:W-:Y:S01]  /*7a00*/  HMMA.16816.F32.BF16 R36, R116, R10, R36 ;  /* 0x0000000a7424723c */ /* 0x000fe20000041824 */
[----:B------:R-:W3:Y:S07]  /*7a10*/  LDSM.16.M88.4 R8, [R169+0x4400] ;  /* 0x00440000a908783b */ /* 0x000eee0000000200 */
[----:B------:R-:W-:Y:S08]  /*7a20*/  HMMA.16816.F32.BF16 R32, R4, R28, RZ ;  /* 0x0000001c0420723c */ /* 0x000ff000000418ff */
[C---:B-----5:R-:W-:Y:S08]  /*7a30*/  HMMA.16816.F32.BF16 R48, R116.reuse, R24, R48 ;  /* 0x000000187430723c */ /* 0x060ff00000041830 */
[----:B------:R-:W-:Y:S08]  /*7a40*/  HMMA.16816.F32.BF16 R44, R116, R26, R44 ;  /* 0x0000001a742c723c */ /* 0x000ff0000004182c */
[C---:B------:R-:W-:Y:S08]  /*7a50*/  HMMA.16816.F32.BF16 R28, R4.reuse, R30, RZ ;  /* 0x0000001e041c723c */ /* 0x040ff000000418ff */
[C---:B-1----:R-:W-:Y:S08]  /*7a60*/  HMMA.16816.F32.BF16 R24, R4.reuse, R20, RZ ;  /* 0x000000140418723c */ /* 0x042ff000000418ff */
[----:B------:R-:W-:Y:S08]  /*7a70*/  HMMA.16816.F32.BF16 R20, R4, R22, RZ ;  /* 0x000000160414723c */ /* 0x000ff000000418ff */
[C---:B------:R-:W-:Y:S08]  /*7a80*/  HMMA.16816.F32.BF16 R32, R116.reuse, R16, R32 ;  /* 0x000000107420723c */ /* 0x040ff00000041820 */
[----:B------:R-:W-:Y:S08]  /*7a90*/  HMMA.16816.F32.BF16 R28, R116, R18, R28 ;  /* 0x00000012741c723c */ /* 0x000ff0000004181c */
[----:B--2---:R-:W-:Y:S08]  /*7aa0*/  HMMA.16816.F32.BF16 R16, R4, R12, RZ ;  /* 0x0000000c0410723c */ /* 0x004ff000000418ff */
[C---:B---3--:R-:W-:Y:S08]  /*7ab0*/  HMMA.16816.F32.BF16 R24, R116.reuse, R8, R24 ;  /* 0x000000087418723c */ /* 0x048ff00000041818 */
[----:B------:R-:W-:Y:S08]  /*7ac0*/  HMMA.16816.F32.BF16 R20, R116, R10, R20 ;  /* 0x0000000a7414723c */ /* 0x000ff00000041814 */
[C---:B------:R-:W-:Y:S08]  /*7ad0*/  HMMA.16816.F32.BF16 R12, R4.reuse, R14, RZ ;  /* 0x0000000e040c723c */ /* 0x040ff000000418ff */
[C---:B------:R-:W-:Y:S08]  /*7ae0*/  HMMA.16816.F32.BF16 R8, R4.reuse, R120, RZ ;  /* 0x000000780408723c */ /* 0x040ff000000418ff */
[----:B------:R-:W-:Y:S01]  /*7af0*/  HMMA.16816.F32.BF16 R4, R4, R122, RZ ;  /* 0x0000007a0404723c */ /* 0x000fe200000418ff */
[----:B------:R-:W1:Y:S07]  /*7b00*/  LDSM.16.M88.4 R120, [R169+0x4c00] ;  /* 0x004c0000a978783b */ /* 0x000e6e0000000200 */
[C---:B------:R-:W-:Y:S08]  /*7b10*/  HMMA.16816.F32.BF16 R16, R116.reuse, R124, R16 ;  /* 0x0000007c7410723c */ /* 0x040ff00000041810 */
[C---:B------:R-:W-:Y:S01]  /*7b20*/  HMMA.16816.F32.BF16 R12, R116.reuse, R126, R12 ;  /* 0x0000007e740c723c */ /* 0x040fe2000004180c */
[----:B------:R-:W-:Y:S07]  /*7b30*/  LDSM.16.M88.4 R124, [R172+0x5000] ;  /* 0x00500000ac7c783b */ /* 0x000fee0000000200 */
[C---:B-1----:R-:W-:Y:S08]  /*7b40*/  HMMA.16816.F32.BF16 R8, R116.reuse, R120, R8 ;  /* 0x000000787408723c */ /* 0x042ff00000041808 */
[----:B------:R-:W-:Y:S01]  /*7b50*/  HMMA.16816.F32.BF16 R4, R116, R122, R4 ;  /* 0x0000007a7404723c */ /* 0x000fe20000041804 */
[----:B------:R-:W1:Y:S04]  /*7b60*/  LDSM.16.M88.4 R116, [R173+0x1000] ;  /* 0x00100000ad74783b */ /* 0x000e680000000200 */
[----:B------:R-:W2:Y:S03]  /*7b70*/  LDSM.16.M88.4 R120, [R172+0x5400] ;  /* 0x00540000ac78783b */ /* 0x000ea60000000200 */
[C---:B-1----:R-:W-:Y:S08]  /*7b80*/  HMMA.16816.F32.BF16 R64, R116.reuse, R124, R64 ;  /* 0x0000007c7440723c */ /* 0x042ff00000041840 */
[C---:B------:R-:W-:Y:S01]  /*7b90*/  HMMA.16816.F32.BF16 R60, R116.reuse, R126, R60 ;  /* 0x0000007e743c723c */ /* 0x040fe2000004183c */
[----:B------:R-:W1:Y:S07]  /*7ba0*/  LDSM.16.M88.4 R124, [R172+0x5800] ;  /* 0x00580000ac7c783b */ /* 0x000e6e0000000200 */
[C---:B--2---:R-:W-:Y:S08]  /*7bb0*/  HMMA.16816.F32.BF16 R56, R116.reuse, R120, R56 ;  /* 0x000000787438723c */ /* 0x044ff00000041838 */
[C---:B------:R-:W-:Y:S01]  /*7bc0*/  HMMA.16816.F32.BF16 R52, R116.reuse, R122, R52 ;  /* 0x0000007a7434723c */ /* 0x040fe20000041834 */
[----:B------:R-:W2:Y:S07]  /*7bd0*/  LDSM.16.M88.4 R120, [R172+0x5c00] ;  /* 0x005c0000ac78783b */ /* 0x000eae0000000200 */
        /* <DEDUP_REMOVED lines=14> */
[----:B------:R-:W-:Y:S07]  /*7cc0*/  LDSM.16.M88.4 R124, [R169+0x5000] ;  /* 0x00500000a97c783b */ /* 0x000fee0000000200 */
[C---:B--2---:R-:W-:Y:S08]  /*7cd0*/  HMMA.16816.F32.BF16 R8, R116.reuse, R120, R8 ;  /* 0x000000787408723c */ /* 0x044ff00000041808 */
        /* <DEDUP_REMOVED lines=69> */
[----:B------:R-:W-:Y:S01]  /*8130*/  HMMA.16816.F32.BF16 R20, R124, R118, R20 ;  /* 0x000000767c14723c */ /* 0x000fe20000041814 */
[----:B------:R-:W2:Y:S01]  /*8140*/  LDSM.16.M88.4 R116, [R169+0x8c00] ;  /* 0x008c0000a974783b */ /* 0x000ea20000000200 */
[----:B------:R-:W-:-:S06]  /*8150*/  DEPBAR.LE SB0, 0x0 ;  /* 0x000080000000791a */ /* 0x000fcc0000000000 */
[C---:B-1----:R-:W-:Y:S07]  /*8160*/  HMMA.16816.F32.BF16 R16, R124.reuse, R120, R16 ;  /* 0x000000787c10723c */ /* 0x042fee0000041810 */
[----:B------:R-:W-:Y:S01]  /*8170*/  FSEL R121, R60, -INF , !P5 ;  /* 0xff8000003c797808 */ /* 0x000fe20006800000 */
[----:B------:R-:W-:Y:S01]  /*8180*/  HMMA.16816.F32.BF16 R12, R124, R122, R12 ;  /* 0x0000007a7c0c723c */ /* 0x000fe2000004180c */
[----:B------:R-:W-:Y:S01]  /*8190*/  BAR.SYNC.DEFER_BLOCKING 0x0 ;  /* 0x0000000000007b1d */ /* 0x000fe20000010000 */
[----:B------:R-:W-:-:S02]  /*81a0*/  ISETP.GE.AND P5, PT, R3, R134, PT ;  /* 0x000000860300720c */ /* 0x000fc40003fa6270 */
[----:B------:R-:W-:Y:S02]  /*81b0*/  LOP3.LUT R3, R162, 0x18, R133, 0xfe, !PT ;  /* 0x00000018a2037812 */ /* 0x000fe400078efe85 */
[----:B------:R-:W-:Y:S02]  /*81c0*/  FSEL R212, R58, -INF , !P5 ;  /* 0xff8000003ad47808 */ /* 0x000fe40006800000 */
[C---:B--2---:R-:W-:Y:S07]  /*81d0*/  HMMA.16816.F32.BF16 R8, R124.reuse, R116, R8 ;  /* 0x000000747c08723c */ /* 0x044fee0000041808 */
[----:B------:R-:W-:Y:S01]  /*81e0*/  FSEL R117, R56, -INF , !P0 ;  /* 0xff80000038757808 */ /* 0x000fe20004000000 */
[----:B------:R-:W-:Y:S01]  /*81f0*/  HMMA.16816.F32.BF16 R4, R124, R118, R4 ;  /* 0x000000767c04723c */ /* 0x000fe20000041804 */
[----:B------:R-:W-:-:S06]  /*8200*/  ISETP.GE.AND P0, PT, R3, R134, PT ;  /* 0x000000860300720c */ /* 0x000fcc0003f06270 */
[----:B------:R-:W-:Y:S02]  /*8210*/  FSEL R124, R62, -INF , !P1 ;  /* 0xff8000003e7c7808 */ /* 0x000fe40004800000 */
[-C--:B------:R-:W-:Y:S02]  /*8220*/  ISETP.GE.AND P1, PT, R3, R135.reuse, PT ;  /* 0x000000870300720c */ /* 0x080fe40003f26270 */
[----:B------:R-:W-:Y:S02]  /*8230*/  LOP3.LUT R3, R162, 0x20, R133, 0xfe, !PT ;  /* 0x00000020a2037812 */ /* 0x000fe400078efe85 */
[----:B------:R-:W-:Y:S02]  /*8240*/  FSEL R205, R52, -INF , !P1 ;  /* 0xff80000034cd7808 */ /* 0x000fe40004800000 */
[C---:B------:R-:W-:Y:S02]  /*8250*/  ISETP.GE.AND P5, PT, R3.reuse, R135, PT ;  /* 0x000000870300720c */ /* 0x040fe40003fa6270 */
[----:B------:R-:W-:-:S02]  /*8260*/  ISETP.GE.AND P1, PT, R3, R134, PT ;  /* 0x000000860300720c */ /* 0x000fc40003f26270 */
[--C-:B------:R-:W-:Y:S02]  /*8270*/  LOP3.LUT R3, R162, 0x28, R133.reuse, 0xfe, !PT ;  /* 0x00000028a2037812 */ /* 0x100fe400078efe85 */
[----:B------:R-:W-:Y:S02]  /*8280*/  FSEL R126, R54, -INF , !P0 ;  /* 0xff800000367e7808 */ /* 0x000fe40004000000 */
[----:B------:R-:W-:Y:S02]  /*8290*/  FSEL R125, R48, -INF , !P5 ;  /* 0xff800000307d7808 */ /* 0x000fe40006800000 */
[C---:B------:R-:W-:Y:S02]  /*82a0*/  ISETP.GE.AND P0, PT, R3.reuse, R135, PT ;  /* 0x000000870300720c */ /* 0x040fe40003f06270 */
[----:B------:R-:W-:Y:S02]  /*82b0*/  ISETP.GE.AND P5, PT, R3, R134, PT ;  /* 0x000000860300720c */ /* 0x000fe40003fa6270 */
[----:B------:R-:W-:-:S02]  /*82c0*/  LOP3.LUT R3, R162, 0x30, R133, 0xfe, !PT ;  /* 0x00000030a2037812 */ /* 0x000fc400078efe85 */
[----:B------:R-:W-:Y:S02]  /*82d0*/  FSEL R192, R50, -INF , !P1 ;  /* 0xff80000032c07808 */ /* 0x000fe40004800000 */
[----:B------:R-:W-:Y:S02]  /*82e0*/  FSEL R123, R44, -INF , !P0 ;  /* 0xff8000002c7b7808 */ /* 0x000fe40004000000 */
[C---:B------:R-:W-:Y:S02]  /*82f0*/  ISETP.GE.AND P1, PT, R3.reuse, R135, PT ;  /* 0x000000870300720c */ /* 0x040fe40003f26270 */
[----:B------:R-:W-:Y:S02]  /*8300*/  ISETP.GE.AND P0, PT, R3, R134, PT ;  /* 0x000000860300720c */ /* 0x000fe40003f06270 */
[----:B------:R-:W-:Y:S02]  /*8310*/  LOP3.LUT R3, R162, 0x38, R133, 0xfe, !PT ;  /* 0x00000038a2037812 */ /* 0x000fe400078efe85 */
[----:B------:R-:W-:-:S02]  /*8320*/  FSEL R122, R46, -INF , !P5 ;  /* 0xff8000002e7a7808 */ /* 0x000fc40006800000 */
[----:B------:R-:W-:Y:S02]  /*8330*/  FSEL R167, R40, -INF , !P1 ;  /* 0xff80000028a77808 */ /* 0x000fe40004800000 */
[C---:B------:R-:W-:Y:S02]  /*8340*/  ISETP.GE.AND P5, PT, R3.reuse, R135, PT ;  /* 0x000000870300720c */ /* 0x040fe40003fa6270 */
[----:B------:R-:W-:Y:S02]  /*8350*/  ISETP.GE.AND P1, PT, R3, R134, PT ;  /* 0x000000860300720c */ /* 0x000fe40003f26270 */
[----:B------:R-:W-:Y:S02]  /*8360*/  LOP3.LUT R3, R162, 0x40, R133, 0xfe, !PT ;  /* 0x00000040a2037812 */ /* 0x000fe400078efe85 */
[----:B------:R-:W-:Y:S02]  /*8370*/  FSEL R200, R42, -INF , !P0 ;  /* 0xff8000002ac87808 */ /* 0x000fe40004000000 */
[----:B------:R-:W-:-:S02]  /*8380*/  FSEL R165, R36, -INF , !P5 ;  /* 0xff80000024a57808 */ /* 0x000fc40006800000 */
[CC--:B------:R-:W-:Y:S02]  /*8390*/  ISETP.GE.AND P0, PT, R3.reuse, R135.reuse, PT ;  /* 0x000000870300720c */ /* 0x0c0fe40003f06270 */
[----:B------:R-:W-:Y:S02]  /*83a0*/  ISETP.GE.AND P5, PT, R3, R134, PT ;  /* 0x000000860300720c */ /* 0x000fe40003fa6270 */
[----:B------:R-:W-:Y:S02]  /*83b0*/  LOP3.LUT R3, R162, 0x48, R133, 0xfe, !PT ;  /* 0x00000048a2037812 */ /* 0x000fe400078efe85 */
[----:B------:R-:W-:Y:S02]  /*83c0*/  FSEL R166, R38, -INF , !P1 ;  /* 0xff80000026a67808 */ /* 0x000fe40004800000 */
[----:B------:R-:W-:Y:S02]  /*83d0*/  FSEL R147, R32, -INF , !P0 ;  /* 0xff80000020937808 */ /* 0x000fe40004000000 */
[----:B------:R-:W-:-:S02]  /*83e0*/  ISETP.GE.AND P1, PT, R3, R135, PT ;  /* 0x000000870300720c */ /* 0x000fc40003f26270 */
[-C--:B------:R-:W-:Y:S02]  /*83f0*/  ISETP.GE.AND P0, PT, R3, R134.reuse, PT ;  /* 0x000000860300720c */ /* 0x080fe40003f06270 */
[----:B------:R-:W-:Y:S02]  /*8400*/  LOP3.LUT R3, R162, 0x50, R133, 0xfe, !PT ;  /* 0x00000050a2037812 */ /* 0x000fe400078efe85 */
[----:B------:R-:W-:Y:S02]  /*8410*/  FSEL R148, R34, -INF , !P5 ;  /* 0xff80000022947808 */ /* 0x000fe40006800000 */
        /* <DEDUP_REMOVED lines=21> */
[C---:B------:R-:W-:Y:S02]  /*8570*/  ISETP.GE.AND P0, PT, R3.reuse, R135, PT ;  /* 0x000000870300720c */ /* 0x040fe40003f06270 */
[----:B------:R-:W-:Y:S02]  /*8580*/  ISETP.GE.AND P5, PT, R3, R134, PT ;  /* 0x000000860300720c */ /* 0x000fe40003fa6270 */
[C---:B------:R-:W-:Y:S02]  /*8590*/  LOP3.LUT R3, R162.reuse, 0x78, R133, 0xfe, !PT ;  /* 0x00000078a2037812 */ /* 0x040fe400078efe85 */
[----:B------:R-:W-:Y:S02]  /*85a0*/  LOP3.LUT R133, R162, R133, RZ, 0xfc, !PT ;  /* 0x00000085a2857212 */ /* 0x000fe400078efcff */
[----:B------:R-:W-:Y:S02]  /*85b0*/  FSEL R62, R14, -INF , !P1 ;  /* 0xff8000000e3e7808 */ /* 0x000fe40004800000 */
[----:B------:R-:W-:-:S02]  /*85c0*/  FSEL R149, R8, -INF , !P0 ;  /* 0xff80000008957808 */ /* 0x000fc40004000000 */
[CC--:B------:R-:W-:Y:S02]  /*85d0*/  ISETP.GE.AND P1, PT, R3.reuse, R135.reuse, PT ;  /* 0x000000870300720c */ /* 0x0c0fe40003f26270 */
[----:B------:R-:W-:Y:S02]  /*85e0*/  ISETP.GE.AND P0, PT, R3, R134, PT ;  /* 0x000000860300720c */ /* 0x000fe40003f06270 */
[----:B------:R-:W-:Y:S02]  /*85f0*/  IADD3 R3, R133, 0x1, RZ ;  /* 0x0000000185037810 */ /* 0x000fe40007ffe0ff */
[----:B------:R-:W-:Y:S02]  /*8600*/  FSEL R58, R10, -INF , !P5 ;  /* 0xff8000000a3a7808 */ /* 0x000fe40006800000 */
[----:B------:R-:W-:Y:S02]  /*8610*/  ISETP.GE.AND P5, PT, R3, R135, PT ;  /* 0x000000870300720c */ /* 0x000fe40003fa6270 */
[----:B------:R-:W-:-:S02]  /*8620*/  FSEL R151, R4, -INF , !P1 ;  /* 0xff80000004977808 */ /* 0x000fc40004800000 */
[----:B------:R-:W-:Y:S02]  /*8630*/  IADD3 R4, R133, 0x9, RZ ;  /* 0x0000000985047810 */ /* 0x000fe40007ffe0ff */
[-C--:B------:R-:W-:Y:S02]  /*8640*/  ISETP.GE.AND P1, PT, R3, R134.reuse, PT ;  /* 0x000000860300720c */ /* 0x080fe40003f26270 */
[----:B------:R-:W-:Y:S02]  /*8650*/  FSEL R60, R6, -INF , !P0 ;  /* 0xff800000063c7808 */ /* 0x000fe40004000000 */
[----:B------:R-:W-:Y:S02]  /*8660*/  FSEL R3, R65, -INF , !P5 ;  /* 0xff80000041037808 */ /* 0x000fe40006800000 */
[C---:B------:R-:W-:Y:S02]  /*8670*/  ISETP.GE.AND P0, PT, R4.reuse, R135, PT ;  /* 0x000000870400720c */ /* 0x040fe40003f06270 */
[----:B------:R-:W-:-:S02]  /*8680*/  ISETP.GE.AND P5, PT, R4, R134, PT ;  /* 0x000000860400720c */ /* 0x000fc40003fa6270 */
[----:B------:R-:W-:Y:S02]  /*8690*/  IADD3 R4, R133, 0x11, RZ ;  /* 0x0000001185047810 */ /* 0x000fe40007ffe0ff */
[----:B------:R-:W-:Y:S02]  /*86a0*/  FSEL R6, R67, -INF , !P1 ;  /* 0xff80000043067808 */ /* 0x000fe40004800000 */
[C---:B------:R-:W-:Y:S02]  /*86b0*/  ISETP.GE.AND P1, PT, R4.reuse, R135, PT ;  /* 0x000000870400720c */ /* 0x040fe40003f26270 */
[----:B------:R-:W-:Y:S02]  /*86c0*/  FSEL R65, R61, -INF , !P0 ;  /* 0xff8000003d417808 */ /* 0x000fe40004000000 */
[----:B------:R-:W-:Y:S02]  /*86d0*/  IADD3 R8, R133, 0x19, RZ ;  /* 0x0000001985087810 */ /* 0x000fe40007ffe0ff */
[----:B------:R-:W-:-:S02]  /*86e0*/  ISETP.GE.AND P0, PT, R4, R134, PT ;  /* 0x000000860400720c */ /* 0x000fc40003f06270 */
[----:B------:R-:W-:Y:S02]  /*86f0*/  FSEL R4, R63, -INF , !P5 ;  /* 0xff8000003f047808 */ /* 0x000fe40006800000 */
[----:B------:R-:W-:Y:S02]  /*8700*/  FSEL R63, R57, -INF , !P1 ;  /* 0xff800000393f7808 */ /* 0x000fe40004800000 */
[C---:B------:R-:W-:Y:S02]  /*8710*/  ISETP.GE.AND P5, PT, R8.reuse, R135, PT ;  /* 0x000000870800720c */ /* 0x040fe40003fa6270 */
[----:B------:R-:W-:Y:S02]  /*8720*/  ISETP.GE.AND P1, PT, R8, R134, PT ;  /* 0x000000860800720c */ /* 0x000fe40003f26270 */
[----:B------:R-:W-:Y:S02]  /*8730*/  IADD3 R8, R133, 0x21, RZ ;  /* 0x0000002185087810 */ /* 0x000fe40007ffe0ff */
[----:B------:R-:W-:-:S02]  /*8740*/  FSEL R216, R59, -INF , !P0 ;  /* 0xff8000003bd87808 */ /* 0x000fc40004000000 */
[----:B------:R-:W-:Y:S02]  /*8750*/  FSEL R57, R53, -INF , !P5 ;  /* 0xff80000035397808 */ /* 0x000fe40006800000 */
[C---:B------:R-:W-:Y:S02]  /*8760*/  ISETP.GE.AND P0, PT, R8.reuse, R135, PT ;  /* 0x000000870800720c */ /* 0x040fe40003f06270 */
[----:B------:R-:W-:Y:S02]  /*8770*/  ISETP.GE.AND P5, PT, R8, R134, PT ;  /* 0x000000860800720c */ /* 0x000fe40003fa6270 */
[----:B------:R-:W-:Y:S02]  /*8780*/  IADD3 R8, R133, 0x29, RZ ;  /* 0x0000002985087810 */ /* 0x000fe40007ffe0ff */
[----:B------:R-:W-:Y:S02]  /*8790*/  FSEL R214, R55, -INF , !P1 ;  /* 0xff80000037d67808 */ /* 0x000fe40004800000 */
[----:B------:R-:W-:-:S02]  /*87a0*/  FSEL R203, R49, -INF , !P0 ;  /* 0xff80000031cb7808 */ /* 0x000fc40004000000 */
[CC--:B------:R-:W-:Y:S02]  /*87b0*/  ISETP.GE.AND P1, PT, R8.reuse, R135.reuse, PT ;  /* 0x000000870800720c */ /* 0x0c0fe40003f26270 */
[----:B------:R-:W-:Y:S02]  /*87c0*/  ISETP.GE.AND P0, PT, R8, R134, PT ;  /* 0x000000860800720c */ /* 0x000fe40003f06270 */
[----:B------:R-:W-:Y:S02]  /*87d0*/  IADD3 R8, R133, 0x31, RZ ;  /* 0x0000003185087810 */ /* 0x000fe40007ffe0ff */
[----:B------:R-:W-:Y:S02]  /*87e0*/  FSEL R210, R51, -INF , !P5 ;  /* 0xff80000033d27808 */ /* 0x000fe40006800000 */
[----:B------:R-:W-:Y:S02]  /*87f0*/  FSEL R127, R45, -INF , !P1 ;  /* 0xff8000002d7f7808 */ /* 0x000fe40004800000 */
[----:B------:R-:W-:-:S02]  /*8800*/  ISETP.GE.AND P5, PT, R8, R135, PT ;  /* 0x000000870800720c */ /* 0x000fc40003fa6270 */
[-C--:B------:R-:W-:Y:S02]  /*8810*/  ISETP.GE.AND P1, PT, R8, R134.reuse, PT ;  /* 0x000000860800720c */ /* 0x080fe40003f26270 */
[----:B------:R-:W-:Y:S02]  /*8820*/  IADD3 R8, R133, 0x39, RZ ;  /* 0x0000003985087810 */ /* 0x000fe40007ffe0ff */
[----:B------:R-:W-:Y:S02]  /*8830*/  FSEL R202, R47, -INF , !P0 ;  /* 0xff8000002fca7808 */ /* 0x000fe40004000000 */
[----:B------:R-:W-:Y:S02]  /*8840*/  FSEL R199, R41, -INF , !P5 ;  /* 0xff80000029c77808 */ /* 0x000fe40006800000 */
[C---:B------:R-:W-:Y:S02]  /*8850*/  ISETP.GE.AND P0, PT, R8.reuse, R135, PT ;  /* 0x000000870800720c */ /* 0x040fe40003f06270 */
[----:B------:R-:W-:-:S02]  /*8860*/  ISETP.GE.AND P5, PT, R8, R134, PT ;  /* 0x000000860800720c */ /* 0x000fc40003fa6270 */
[----:B------:R-:W-:Y:S02]  /*8870*/  IADD3 R8, R133, 0x41, RZ ;  /* 0x0000004185087810 */ /* 0x000fe40007ffe0ff */
[----:B------:R-:W-:Y:S02]  /*8880*/  FSEL R206, R43, -INF , !P1 ;  /* 0xff8000002bce7808 */ /* 0x000fe40004800000 */
[----:B------:R-:W-:Y:S02]  /*8890*/  FSEL R187, R37, -INF , !P0 ;  /* 0xff80000025bb7808 */ /* 0x000fe40004000000 */
[C---:B------:R-:W-:Y:S02]  /*88a0*/  ISETP.GE.AND P1, PT, R8.reuse, R135, PT ;  /* 0x000000870800720c */ /* 0x040fe40003f26270 */
[----:B------:R-:W-:Y:S02]  /*88b0*/  ISETP.GE.AND P0, PT, R8, R134, PT ;  /* 0x000000860800720c */ /* 0x000fe40003f06270 */
[----:B------:R-:W-:-:S02]  /*88c0*/  IADD3 R8, R133, 0x49, RZ ;  /* 0x0000004985087810 */ /* 0x000fc40007ffe0ff */
        /* <DEDUP_REMOVED lines=26> */
[----:B------:R-:W-:Y:S02]  /*8a70*/  ISETP.GE.AND P0, PT, R8, R134, PT ;  /* 0x000000860800720c */ /* 0x000fe40003f06270 */
[----:B------:R-:W-:Y:S02]  /*8a80*/  FSEL R120, R19, -INF , !P1 ;  /* 0xff80000013787808 */ /* 0x000fe40004800000 */
[----:B------:R-:W-:Y:S02]  /*8a90*/  FSEL R61, R11, -INF , !P0 ;  /* 0xff8000000b3d7808 */ /* 0x000fe40004000000 */
[----:B------:R-:W-:-:S02]  /*8aa0*/  ISETP.GE.AND P0, PT, R128, 0x3, PT ;  /* 0x000000038000780c */ /* 0x000fc40003f06270 */
[-C--:B------:R-:W-:Y:S02]  /*8ab0*/  ISETP.GE.AND P1, PT, R8, R135.reuse, PT ;  /* 0x000000870800720c */ /* 0x080fe40003f26270 */
[----:B------:R-:W-:Y:S02]  /*8ac0*/  IADD3 R8, R133, 0x79, RZ ;  /* 0x0000007985087810 */ /* 0x000fe40007ffe0ff */
[----:B------:R-:W-:Y:S02]  /*8ad0*/  FSEL R119, R15, -INF , !P5 ;  /* 0xff8000000f777808 */ /* 0x000fe40006800000 */
[----:B------:R-:W-:Y:S02]  /*8ae0*/  FSEL R158, R9, -INF , !P1 ;  /* 0xff800000099e7808 */ /* 0x000fe40004800000 */
[-C--:B------:R-:W-:Y:S02]  /*8af0*/  ISETP.GE.AND P5, PT, R133, R135.reuse, PT ;  /* 0x000000878500720c */ /* 0x080fe40003fa6270 */
[----:B------:R-:W-:-:S02]  /*8b00*/  ISETP.GE.AND P1, PT, R8, R135, PT ;  /* 0x000000870800720c */ /* 0x000fc40003f26270 */
[----:B------:R-:W-:Y:S02]  /*8b10*/  FSEL R9, R64, -INF , !P5 ;  /* 0xff80000040097808 */ /* 0x000fe40006800000 */
[----:B------:R-:W-:Y:S02]  /*8b20*/  FSEL R161, R5, -INF , !P1 ;  /* 0xff80000005a17808 */ /* 0x000fe40004800000 */
[-C--:B------:R-:W-:Y:S02]  /*8b30*/  ISETP.GE.AND P5, PT, R133, R134.reuse, PT ;  /* 0x000000868500720c */ /* 0x080fe40003fa6270 */
[----:B------:R-:W-:Y:S02]  /*8b40*/  ISETP.GE.AND P1, PT, R8, R134, PT ;  /* 0x000000860800720c */ /* 0x000fe40003f26270 */
[----:B------:R-:W-:Y:S02]  /*8b50*/  FSEL R66, R66, -INF , !P5 ;  /* 0xff80000042427808 */ /* 0x000fe40006800000 */
[----:B------:R-:W-:Y:S01]  /*8b60*/  FSEL R118, R7, -INF , !P1 ;  /* 0xff80000007767808 */ /* 0x000fe20004800000 */
[----:B------:R-:W-:Y:S05]  /*8b70*/  @!P0 BRA `(.L_x_708) ;  /* 0x00000af000008947 */ /* 0x000fea0003800000 */
[----:B------:R-:W-:Y:S05]  /*8b80*/  @!P6 BRA `(.L_x_709) ;  /* 0x000003a00000e947 */ /* 0x000fea0003800000 */
[----:B------:R-:W1:Y:S01]  /*8b90*/  I2F.RP R7, R130 ;  /* 0x0000008200077306 */ /* 0x000e620000209400 */
[----:B------:R-:W-:Y:S01]  /*8ba0*/  IMAD.MOV.U32 R10, RZ, RZ, RZ ;  /* 0x000000ffff0a7224 */ /* 0x000fe200078e00ff */
[----:B------:R-:W-:-:S06]  /*8bb0*/  IABS R8, R162 ;  /* 0x000000a200087213 */ /* 0x000fcc0000000000 */
[----:B-1----:R-:W1:Y:S02]  /*8bc0*/  MUFU.RCP R11, R7 ;  /* 0x00000007000b7308 */ /* 0x002e640000001000 */
[----:B-1----:R-:W-:-:S06]  /*8bd0*/  IADD3 R11, R11, 0xffffffe, RZ ;  /* 0x0ffffffe0b0b7810 */ /* 0x002fcc0007ffe0ff */
[----:B------:R-:W1:Y:S02]  /*8be0*/  F2I.FTZ.U32.TRUNC.NTZ R11, R11 ;  /* 0x0000000b000b7305 */ /* 0x000e64000021f000 */
[----:B-1----:R-:W-:-:S04]  /*8bf0*/  IMAD.MOV R5, RZ, RZ, -R11 ;  /* 0x000000ffff057224 */ /* 0x002fc800078e0a0b */
[----:B------:R-:W-:-:S04]  /*8c00*/  IMAD R5, R5, R130, RZ ;  /* 0x0000008205057224 */ /* 0x000fc800078e02ff */
[----:B------:R-:W-:Y:S01]  /*8c10*/  IMAD.HI.U32 R5, R11, R5, R10 ;  /* 0x000000050b057227 */ /* 0x000fe200078e000a */
[C---:B------:R-:W-:Y:S02]  /*8c20*/  IADD3 R10, R162.reuse, -0x80, RZ ;  /* 0xffffff80a20a7810 */ /* 0x040fe40007ffe0ff */
[----:B------:R-:W-:Y:S02]  /*8c30*/  LOP3.LUT R162, R162, c[0x0][0x2d0], RZ, 0x3c, !PT ;  /* 0x0000b400a2a27a12 */ /* 0x000fe400078e3cff */
[----:B------:R-:W-:Y:S01]  /*8c40*/  IABS R7, R10 ;  /* 0x0000000a00077213 */ /* 0x000fe20000000000 */
[----:B------:R-:W-:Y:S01]  /*8c50*/  IMAD.HI.U32 R12, R5, R8, RZ ;  /* 0x00000008050c7227 */ /* 0x000fe200078e00ff */
[----:B------:R-:W-:-:S03]  /*8c60*/  LOP3.LUT R10, R10, c[0x0][0x2d0], RZ, 0x3c, !PT ;  /* 0x0000b4000a0a7a12 */ /* 0x000fc600078e3cff */
[----:B------:R-:W-:Y:S02]  /*8c70*/  IMAD.MOV R11, RZ, RZ, -R12 ;  /* 0x000000ffff0b7224 */ /* 0x000fe400078e0a0c */
[----:B------:R-:W-:-:S04]  /*8c80*/  IMAD.HI.U32 R5, R5, R7, RZ ;  /* 0x0000000705057227 */ /* 0x000fc800078e00ff */
[----:B------:R-:W-:Y:S01]  /*8c90*/  IMAD R11, R130, R11, R8 ;  /* 0x0000000b820b7224 */ /* 0x000fe200078e0208 */
[----:B------:R-:W-:-:S04]  /*8ca0*/  IADD3 R8, -R5, RZ, RZ ;  /* 0x000000ff05087210 */ /* 0x000fc80007ffe1ff */
[C---:B------:R-:W-:Y:S01]  /*8cb0*/  ISETP.GT.U32.AND P0, PT, R130.reuse, R11, PT ;  /* 0x0000000b8200720c */ /* 0x040fe20003f04070 */
[----:B------:R-:W-:Y:S01]  /*8cc0*/  IMAD R7, R130, R8, R7 ;  /* 0x0000000882077224 */ /* 0x000fe200078e0207 */
[----:B------:R-:W-:-:S04]  /*8cd0*/  LOP3.LUT R8, RZ, c[0x0][0x2d0], RZ, 0x33, !PT ;  /* 0x0000b400ff087a12 */ /* 0x000fc800078e33ff */
[----:B------:R-:W-:-:S07]  /*8ce0*/  ISETP.GT.U32.AND P1, PT, R130, R7, PT ;  /* 0x000000078200720c */ /* 0x000fce0003f24070 */
[----:B------:R-:W-:Y:S01]  /*8cf0*/  @!P0 IMAD.IADD R11, R11, 0x1, -R130 ;  /* 0x000000010b0b8824 */ /* 0x000fe200078e0a82 */
[----:B------:R-:W-:-:S04]  /*8d00*/  @!P0 IADD3 R12, R12, 0x1, RZ ;  /* 0x000000010c0c8810 */ /* 0x000fc80007ffe0ff */
[-C--:B------:R-:W-:Y:S01]  /*8d10*/  ISETP.GE.U32.AND P5, PT, R11, R130.reuse, PT ;  /* 0x000000820b00720c */ /* 0x080fe20003fa6070 */
[----:B------:R-:W-:Y:S01]  /*8d20*/  @!P1 IMAD.IADD R7, R7, 0x1, -R130 ;  /* 0x0000000107079824 */ /* 0x000fe200078e0a82 */
[----:B------:R-:W-:Y:S02]  /*8d30*/  @!P1 IADD3 R5, R5, 0x1, RZ ;  /* 0x0000000105059810 */ /* 0x000fe40007ffe0ff */
[----:B------:R-:W-:Y:S02]  /*8d40*/  ISETP.GE.AND P1, PT, R10, RZ, PT ;  /* 0x000000ff0a00720c */ /* 0x000fe40003f26270 */
[----:B------:R-:W-:-:S07]  /*8d50*/  ISETP.GE.U32.AND P0, PT, R7, R130, PT ;  /* 0x000000820700720c */ /* 0x000fce0003f06070 */
[----:B------:R-:W-:Y:S02]  /*8d60*/  @P5 IADD3 R12, R12, 0x1, RZ ;  /* 0x000000010c0c5810 */ /* 0x000fe40007ffe0ff */
[----:B------:R-:W-:-:S04]  /*8d70*/  ISETP.GE.AND P5, PT, R162, RZ, PT ;  /* 0x000000ffa200720c */ /* 0x000fc80003fa6270 */
[----:B------:R-:W-:Y:S02]  /*8d80*/  @P0 IADD3 R5, R5, 0x1, RZ ;  /* 0x0000000105050810 */ /* 0x000fe40007ffe0ff */
[----:B------:R-:W-:Y:S02]  /*8d90*/  ISETP.NE.AND P0, PT, RZ, c[0x0][0x2d0], PT ;  /* 0x0000b400ff007a0c */ /* 0x000fe40003f05270 */
[----:B------:R-:W-:-:S05]  /*8da0*/  MOV R7, R5 ;  /* 0x0000000500077202 */ /* 0x000fca0000000f00 */
        /* <DEDUP_REMOVED lines=24> */
.L_x_709:
[----:B------:R-:W-:-:S04]  /*8f30*/  LEA R129, -R129, RZ, 0x7 ;  /* 0x000000ff81817211 */ /* 0x000fc800078e39ff */
[----:B------:R-:W-:Y:S02]  /*8f40*/  SHF.R.S32.HI R12, RZ, 0x1f, R129 ;  /* 0x0000001fff0c7819 */ /* 0x000fe40000011481 */
.L_x_710:
[----:B------:R-:W-:Y:S01]  /*8f50*/  @!P3 IADD3 R8, P0, R132, R129, RZ ;  /* 0x000000818408b210 */ /* 0x000fe20007f1e0ff */
[----:B------:R1:W-:Y:S01]  /*8f60*/  @P4 STS [R181+0x3004], RZ ;  /* 0x003004ffb5004388 */ /* 0x0003e20000000800 */
[----:B------:R-:W-:Y:S01]  /*8f70*/  @!P4 LEA R16, P1, R129, R194, 0x1 ;  /* 0x000000c28110c211 */ /* 0x000fe200078208ff */
[----:B------:R-:W-:Y:S02]  /*8f80*/  BSSY B0, `(.L_x_711) ;  /* 0x000006b000007945 */ /* 0x000fe40003800000 */
[--C-:B------:R-:W-:Y:S01]  /*8f90*/  @!P3 IMAD.X R5, R131, 0x1, R12.reuse, P0 ;  /* 0x000000018305b824 */ /* 0x100fe200000e060c */
[C---:B------:R-:W-:Y:S01]  /*8fa0*/  @!P3 LEA R14, P0, R8.reuse, c[0x0][0x168], 0x1 ;  /* 0x00005a00080eba11 */ /* 0x040fe200078008ff */
[----:B------:R1:W-:Y:S01]  /*8fb0*/  @P4 STS.64 [R181+0x3008], RZ ;  /* 0x003008ffb5004388 */ /* 0x0003e20000000a00 */
[----:B------:R-:W-:Y:S02]  /*8fc0*/  @!P4 LEA.HI.X R17, R129, R193, R12, 0x1, P1 ;  /* 0x000000c18111c211 */ /* 0x000fe400008f0c0c */
[----:B------:R-:W-:Y:S01]  /*8fd0*/  @!P3 LEA.HI.X R15, R8, c[0x0][0x16c], R5, 0x1, P0 ;  /* 0x00005b00080fba11 */ /* 0x000fe200000f0c05 */
[----:B------:R1:W-:Y:S01]  /*8fe0*/  @P4 STS [R181+0x3000], RZ ;  /* 0x003000ffb5004388 */ /* 0x0003e20000000800 */
[----:B------:R-:W-:-:S02]  /*8ff0*/  @!P2 IADD3 R8, P0, R132, R129, RZ ;  /* 0x000000818408a210 */ /* 0x000fc40007f1e0ff */
[----:B------:R-:W-:Y:S01]  /*9000*/  @!P4 IADD3 R7, P1, R177, R129, RZ ;  /* 0x00000081b107c210 */ /* 0x000fe20007f3e0ff */
[----:B------:R-:W-:Y:S01]  /*9010*/  @!PT LDS RZ, [RZ] ;  /* 0x00000000fffff984 */ /* 0x000fe20000000800 */
[----:B------:R-:W-:Y:S01]  /*9020*/  @!PT LDS RZ, [RZ] ;  /* 0x00000000fffff984 */ /* 0x000fe20000000800 */
[----:B------:R-:W-:Y:S01]  /*9030*/  @!PT LDS RZ, [RZ] ;  /* 0x00000000fffff984 */ /* 0x000fe20000000800 */
[----:B------:R2:W-:Y:S02]  /*9040*/  @!P4 LDGSTS.E.BYPASS.LTC128B.128 [R181+0x3000], [R16.64] ;  /* 0x0300000010b5cfae */ /* 0x0005e4000b901d46 */
[--C-:B------:R-:W-:Y:S01]  /*9050*/  @!P2 IMAD.X R5, R131, 0x1, R12.reuse, P0 ;  /* 0x000000018305a824 */ /* 0x100fe200000e060c */
[C---:B------:R-:W-:Y:S01]  /*9060*/  @!P2 LEA R10, P0, R8.reuse, c[0x0][0x168], 0x1 ;  /* 0x00005a00080aaa11 */ /* 0x040fe200078008ff */
[----:B------:R1:W-:Y:S03]  /*9070*/  @P3 STS.128 [R181+0x5000], RZ ;  /* 0x005000ffb5003388 */ /* 0x0003e60000000c00 */
[----:B------:R-:W-:Y:S01]  /*9080*/  @!P2 LEA.HI.X R11, R8, c[0x0][0x16c], R5, 0x1, P0 ;  /* 0x00005b00080baa11 */ /* 0x000fe200000f0c05 */
[----:B------:R-:W-:Y:S01]  /*9090*/  @!P4 IMAD.X R8, R176, 0x1, R12, P1 ;  /* 0x00000001b008c824 */ /* 0x000fe200008e060c */
[C---:B------:R-:W-:Y:S01]  /*90a0*/  @!P4 LEA R18, P0, R7.reuse, R194, 0x1 ;  /* 0x000000c20712c211 */ /* 0x040fe200078008ff */
[----:B------:R-:W-:Y:S01]  /*90b0*/  @!PT LDS RZ, [RZ] ;  /* 0x00000000fffff984 */ /* 0x000fe20000000800 */
[----:B------:R-:W-:Y:S01]  /*90c0*/  @!PT LDS RZ, [RZ] ;  /* 0x00000000fffff984 */ /* 0x000fe20000000800 */
[----:B------:R-:W-:Y:S01]  /*90d0*/  @!PT LDS RZ, [RZ] ;  /* 0x00000000fffff984 */ /* 0x000fe20000000800 */
[----:B------:R3:W-:Y:S03]  /*90e0*/  @!P3 LDGSTS.E.BYPASS.LTC128B.128 [R181+0x5000], [R14.64+0x40] ;  /* 0x050000400eb5bfae */ /* 0x0007e6000b901d46 */
[----:B------:R-:W-:Y:S01]  /*90f0*/  @!P4 LEA.HI.X R19, R7, R193, R8, 0x1, P0 ;  /* 0x000000c10713c211 */ /* 0x000fe200000f0c08 */
[----:B------:R1:W-:Y:S01]  /*9100*/  @P2 STS.128 [R181+0x7000], RZ ;  /* 0x007000ffb5002388 */ /* 0x0003e20000000c00 */
[----:B------:R-:W-:-:S03]  /*9110*/  @!P3 IADD3 R8, P1, P0, R132, R129, R177 ;  /* 0x000000818408b210 */ /* 0x000fc6000783e0b1 */
[----:B------:R-:W-:Y:S01]  /*9120*/  @!PT LDS RZ, [RZ] ;  /* 0x00000000fffff984 */ /* 0x000fe20000000800 */
[----:B------:R-:W-:Y:S01]  /*9130*/  @!PT LDS RZ, [RZ] ;  /* 0x00000000fffff984 */ /* 0x000fe20000000800 */
[----:B------:R-:W-:Y:S01]  /*9140*/  @!PT LDS RZ, [RZ] ;  /* 0x00000000fffff984 */ /* 0x000fe20000000800 */
[----:B------:R4:W-:Y:S01]  /*9150*/  @!P2 LDGSTS.E.BYPASS.LTC128B.128 [R181+0x7000], [R10.64+0x80] ;  /* 0x070000800ab5afae */ /* 0x0009e2000b901d46 */
[----:B------:R-:W-:Y:S02]  /*9160*/  @!P3 IADD3.X R7, R131, R12, R176, P1, P0 ;  /* 0x0000000c8307b210 */ /* 0x000fe40000fe04b0 */
[----:B------:R-:W-:Y:S01]  /*9170*/  @!P2 IADD3 R5, P1, P0, R132, R129, R177 ;  /* 0x000000818405a210 */ /* 0x000fe2000783e0b1 */
[----:B------:R1:W-:Y:S04]  /*9180*/  @P4 STS.128 [R181+0x3800], RZ ;  /* 0x003800ffb5004388 */ /* 0x0003e80000000c00 */
[----:B------:R-:W-:Y:S01]  /*9190*/  @!PT LDS RZ, [RZ] ;  /* 0x00000000fffff984 */ /* 0x000fe20000000800 */
[----:B------:R-:W-:Y:S01]  /*91a0*/  @!PT LDS RZ, [RZ] ;  /* 0x00000000fffff984 */ /* 0x000fe20000000800 */
[----:B------:R-:W-:Y:S01]  /*91b0*/  @!PT LDS RZ, [RZ] ;  /* 0x00000000fffff984 */ /* 0x000fe20000000800 */
[----:B------:R5:W-:Y:S04]  /*91c0*/  @!P4 LDGSTS.E.BYPASS.LTC128B.128 [R181+0x3800], [R18.64] ;  /* 0x0380000012b5cfae */ /* 0x000be8000b901d46 */
[----:B------:R1:W-:Y:S01]  /*91d0*/  @P3 STS.128 [R181+0x5800], RZ ;  /* 0x005800ffb5003388 */ /* 0x0003e20000000c00 */
[----:B---3--:R-:W-:-:S04]  /*91e0*/  @!P3 LEA R14, P5, R8, c[0x0][0x168], 0x1 ;  /* 0x00005a00080eba11 */ /* 0x008fc800078a08ff */
[----:B------:R-:W-:Y:S02]  /*91f0*/  @!P3 LEA.HI.X R15, R8, c[0x0][0x16c], R7, 0x1, P5 ;  /* 0x00005b00080fba11 */ /* 0x000fe400028f0c07 */
[----:B------:R-:W-:Y:S02]  /*9200*/  @!P2 IADD3.X R8, R131, R12, R176, P1, P0 ;  /* 0x0000000c8308a210 */ /* 0x000fe40000fe04b0 */
[C---:B--2---:R-:W-:Y:S01]  /*9210*/  @!P2 LEA R16, P0, R5.reuse, c[0x0][0x168], 0x1 ;  /* 0x00005a000510aa11 */ /* 0x044fe200078008ff */
[----:B------:R-:W-:Y:S01]  /*9220*/  @!PT LDS RZ, [RZ] ;  /* 0x00000000fffff984 */ /* 0x000fe20000000800 */
[----:B------:R-:W-:Y:S01]  /*9230*/  @!PT LDS RZ, [RZ] ;  /* 0x00000000fffff984 */ /* 0x000fe20000000800 */
[----:B------:R-:W-:Y:S01]  /*9240*/  @!PT LDS RZ, [RZ] ;  /* 0x00000000fffff984 */ /* 0x000fe20000000800 */
[----:B------:R2:W-:Y:S03]  /*9250*/  @!P3 LDGSTS.E.BYPASS.LTC128B.128 [R181+0x5800], [R14.64+0x40] ;  /* 0x058000400eb5bfae */ /* 0x0005e6000b901d46 */
[----:B------:R-:W-:Y:S01]  /*9260*/  @!P2 LEA.HI.X R17, R5, c[0x0][0x16c], R8, 0x1, P0 ;  /* 0x00005b000511aa11 */ /* 0x000fe200000f0c08 */
[----:B------:R1:W-:Y:S01]  /*9270*/  @P2 STS.128 [R181+0x7800], RZ ;  /* 0x007800ffb5002388 */ /* 0x0003e20000000c00 */
[----:B------:R-:W-:-:S03]  /*9280*/  IADD3 R7, P1, P0, R177, R129, R177 ;  /* 0x00000081b1077210 */ /* 0x000fc6000783e0b1 */
[----:B------:R-:W-:Y:S01]  /*9290*/  @!PT LDS RZ, [RZ] ;  /* 0x00000000fffff984 */ /* 0x000fe20000000800 */
[----:B------:R-:W-:Y:S01]  /*92a0*/  @!PT LDS RZ, [RZ] ;  /* 0x00000000fffff984 */ /* 0x000fe20000000800 */
[----:B------:R-:W-:Y:S01]  /*92b0*/  @!PT LDS RZ, [RZ] ;  /* 0x00000000fffff984 */ /* 0x000fe20000000800 */
[----:B------:R3:W-:Y:S01]  /*92c0*/  @!P2 LDGSTS.E.BYPASS.LTC128B.128 [R181+0x7800], [R16.64+0x80] ;  /* 0x0780008010b5afae */ /* 0x0007e2000b901d46 */
[----:B----4-:R-:W-:Y:S02]  /*92d0*/  IADD3.X R10, R176, R12, R176, P1, P0 ;  /* 0x0000000cb00a7210 */ /* 0x010fe40000fe04b0 */
[C---:B-----5:R-:W-:Y:S01]  /*92e0*/  @!P4 LEA R18, P0, R7.reuse, R194, 0x1 ;  /* 0x000000c20712c211 */ /* 0x060fe200078008ff */
[----:B------:R1:W-:Y:S03]  /*92f0*/  @P4 STS.128 [R181+0x4000], RZ ;  /* 0x004000ffb5004388 */ /* 0x0003e60000000c00 */
[----:B------:R-:W-:Y:S02]  /*9300*/  @!P4 LEA.HI.X R19, R7, R193, R10, 0x1, P0 ;  /* 0x000000c10713c211 */ /* 0x000fe400000f0c0a */
[----:B------:R-:W-:-:S03]  /*9310*/  @!P3 IADD3 R8, P0, R132, R7, RZ ;  /* 0x000000078408b210 */ /* 0x000fc60007f1e0ff */
[----:B------:R-:W-:Y:S01]  /*9320*/  @!PT LDS RZ, [RZ] ;  /* 0x00000000fffff984 */ /* 0x000fe20000000800 */
[----:B------:R-:W-:Y:S01]  /*9330*/  @!PT LDS RZ, [RZ] ;  /* 0x00000000fffff984 */ /* 0x000fe20000000800 */
[----:B------:R-:W-:Y:S01]  /*9340*/  @!PT LDS RZ, [RZ] ;  /* 0x00000000fffff984 */ /* 0x000fe20000000800 */
[----:B------:R4:W-:Y:S02]  /*9350*/  @!P4 LDGSTS.E.BYPASS.LTC128B.128 [R181+0x4000], [R18.64] ;  /* 0x0400000012b5cfae */ /* 0x0009e4000b901d46 */
[----:B------:R-:W-:Y:S02]  /*9360*/  @!P3 IMAD.X R5, R131, 0x1, R10, P0 ;  /* 0x000000018305b824 */ /* 0x000fe400000e060a */
[----:B------:R1:W-:Y:S01]  /*9370*/  @P3 STS.128 [R181+0x6000], RZ ;  /* 0x006000ffb5003388 */ /* 0x0003e20000000c00 */
[----:B--2---:R-:W-:-:S04]  /*9380*/  @!P3 LEA R14, P0, R8, c[0x0][0x168], 0x1 ;  /* 0x00005a00080eba11 */ /* 0x004fc800078008ff */
[----:B------:R-:W-:Y:S02]  /*9390*/  @!P3 LEA.HI.X R15, R8, c[0x0][0x16c], R5, 0x1, P0 ;  /* 0x00005b00080fba11 */ /* 0x000fe400000f0c05 */
[----:B------:R-:W-:-:S03]  /*93a0*/  @!P2 IADD3 R8, P0, R132, R7, RZ ;  /* 0x000000078408a210 */ /* 0x000fc60007f1e0ff */
[----:B------:R-:W-:Y:S01]  /*93b0*/  @!PT LDS RZ, [RZ] ;  /* 0x00000000fffff984 */ /* 0x000fe20000000800 */
[----:B------:R-:W-:Y:S01]  /*93c0*/  @!PT LDS RZ, [RZ] ;  /* 0x00000000fffff984 */ /* 0x000fe20000000800 */
[----:B------:R-:W-:Y:S01]  /*93d0*/  @!PT LDS RZ, [RZ] ;  /* 0x00000000fffff984 */ /* 0x000fe20000000800 */
[----:B------:R1:W-:Y:S02]  /*93e0*/  @!P3 LDGSTS.E.BYPASS.LTC128B.128 [R181+0x6000], [R14.64+0x40] ;  /* 0x060000400eb5bfae */ /* 0x0003e4000b901d46 */
[----:B------:R-:W-:Y:S01]  /*93f0*/  @!P2 IMAD.X R5, R131, 0x1, R10, P0 ;  /* 0x000000018305a824 */ /* 0x000fe200000e060a */
[C---:B---3--:R-:W-:Y:S01]  /*9400*/  @!P2 LEA R16, P0, R8.reuse, c[0x0][0x168], 0x1 ;  /* 0x00005a000810aa11 */ /* 0x048fe200078008ff */
[----:B------:R1:W-:Y:S03]  /*9410*/  @P2 STS.128 [R181+0x8000], RZ ;  /* 0x008000ffb5002388 */ /* 0x0003e60000000c00 */
[----:B------:R-:W-:Y:S02]  /*9420*/  @!P2 LEA.HI.X R17, R8, c[0x0][0x16c], R5, 0x1, P0 ;  /* 0x00005b000811aa11 */ /* 0x000fe400000f0c05 */
[----:B------:R-:W-:-:S03]  /*9430*/  IADD3 R7, P0, R177, R7, RZ ;  /* 0x00000007b1077210 */ /* 0x000fc60007f1e0ff */
[----:B------:R-:W-:Y:S01]  /*9440*/  @!PT LDS RZ, [RZ] ;  /* 0x00000000fffff984 */ /* 0x000fe20000000800 */
[----:B------:R-:W-:Y:S01]  /*9450*/  @!PT LDS RZ, [RZ] ;  /* 0x00000000fffff984 */ /* 0x000fe20000000800 */
[----:B------:R-:W-:Y:S01]  /*9460*/  @!PT LDS RZ, [RZ] ;  /* 0x00000000fffff984 */ /* 0x000fe20000000800 */
[----:B------:R1:W-:Y:S02]  /*9470*/  @!P2 LDGSTS.E.BYPASS.LTC128B.128 [R181+0x8000], [R16.64+0x80] ;  /* 0x0800008010b5afae */ /* 0x0003e4000b901d46 */
[----:B------:R-:W-:Y:S01]  /*9480*/  IMAD.X R10, R176, 0x1, R10, P0 ;  /* 0x00000001b00a7824 */ /* 0x000fe200000e060a */
[----:B------:R-:W-:Y:S01]  /*9490*/  @!P3 IADD3 R8, P0, R132, R7, RZ ;  /* 0x000000078408b210 */ /* 0x000fe20007f1e0ff */
[----:B------:R1:W-:Y:S04]  /*94a0*/  @P4 STS.128 [R181+0x4800], RZ ;  /* 0x004800ffb5004388 */ /* 0x0003e80000000c00 */
[----:B------:R-:W-:Y:S01]  /*94b0*/  @!P3 IMAD.X R5, R131, 0x1, R10, P0 ;  /* 0x000000018305b824 */ /* 0x000fe200000e060a */
[----:B----4-:R-:W-:-:S04]  /*94c0*/  @!P3 LEA R18, P0, R8, c[0x0][0x168], 0x1 ;  /* 0x00005a000812ba11 */ /* 0x010fc800078008ff */
[----:B------:R-:W-:Y:S02]  /*94d0*/  @!P3 LEA.HI.X R19, R8, c[0x0][0x16c], R5, 0x1, P0 ;  /* 0x00005b000813ba11 */ /* 0x000fe400000f0c05 */
[----:B------:R-:W-:-:S04]  /*94e0*/  @!P4 LEA R20, P0, R7, R194, 0x1 ;  /* 0x000000c20714c211 */ /* 0x000fc800078008ff */
[----:B------:R-:W-:-:S05]  /*94f0*/  @!P4 LEA.HI.X R21, R7, R193, R10, 0x1, P0 ;  /* 0x000000c10715c211 */ /* 0x000fca00000f0c0a */
        /* <DEDUP_REMOVED lines=13> */
[----:B-1----:R-:W-:-:S04]  /*95d0*/  LEA R14, P0, R7, c[0x0][0x168], 0x1 ;  /* 0x00005a00070e7a11 */ /* 0x002fc800078008ff */
[----:B------:R-:W-:-:S05]  /*95e0*/  LEA.HI.X R15, R7, c[0x0][0x16c], R10, 0x1, P0 ;  /* 0x00005b00070f7a11 */ /* 0x000fca00000f0c0a */
[----:B------:R-:W-:Y:S01]  /*95f0*/  @!PT LDS RZ, [RZ] ;  /* 0x00000000fffff984 */ /* 0x000fe20000000800 */
[----:B------:R-:W-:Y:S01]  /*9600*/  @!PT LDS RZ, [RZ] ;  /* 0x00000000fffff984 */ /* 0x000fe20000000800 */
[----:B------:R-:W-:Y:S01]  /*9610*/  @!PT LDS RZ, [RZ] ;  /* 0x00000000fffff984 */ /* 0x000fe20000000800 */
[----:B------:R1:W-:Y:S04]  /*9620*/  LDGSTS.E.BYPASS.LTC128B.128 [R181+0x8800], [R14.64+0x80] ;  /* 0x088000800eb57fae */ /* 0x0003e8000b901d46 */
.L_x_712:
[----:B------:R-:W-:Y:S05]  /*9630*/  BSYNC B0 ;  /* 0x0000000000007941 */ /* 0x000fea0003800000 */
.L_x_711:
[----:B------:R-:W0:Y:S01]  /*9640*/  LDGDEPBAR ;  /* 0x00000000000079af */ /* 0x000e220000000000 */
[----:B------:R-:W-:-:S04]  /*9650*/  LEA R194, P0, R129, R194, 0x1 ;  /* 0x000000c281c27211 */ /* 0x000fc800078008ff */
[----:B------:R-:W-:Y:S02]  /*9660*/  LEA.HI.X R193, R129, R193, R12, 0x1, P0 ;  /* 0x000000c181c17211 */ /* 0x000fe400000f0c0c */
.L_x_708:
[----:B------:R-:W-:Y:S01]  /*9670*/  FMNMX.FTZ R8, R2, R9, !PT ;  /* 0x0000000902087209 */ /* 0x000fe20007810000 */
[----:B-1----:R-:W-:Y:S01]  /*9680*/  LDSM.16.MT88.4 R16, [R168+0x9000] ;  /* 0x00900000a810783b */ /* 0x002fe20000004200 */
[----:B------:R-:W-:Y:S02]  /*9690*/  FMNMX.FTZ R5, R0, R66, !PT ;  /* 0x0000004200057209 */ /* 0x000fe40007810000 */
[----:B------:R-:W-:Y:S01]  /*96a0*/  FMNMX.FTZ R8, R3, R8, !PT ;  /* 0x0000000803087209 */ /* 0x000fe20007810000 */
[----:B------:R-:W-:Y:S01]  /*96b0*/  LDSM.16.MT88.4 R24, [R170+0xb000] ;  /* 0x00b00000aa18783b */ /* 0x000fe20000004200 */
[----:B------:R-:W-:Y:S02]  /*96c0*/  FMNMX.FTZ R5, R6, R5, !PT ;  /* 0x0000000506057209 */ /* 0x000fe40007810000 */
[----:B------:R-:W-:Y:S01]  /*96d0*/  FMNMX.FTZ R8, R121, R8, !PT ;  /* 0x0000000879087209 */ /* 0x000fe20007810000 */
[----:B------:R-:W-:Y:S01]  /*96e0*/  LDSM.16.MT88.4 R32, [R168+0xb000] ;  /* 0x00b00000a820783b */ /* 0x000fe20000004200 */
[----:B------:R-:W-:-:S02]  /*96f0*/  FMNMX.FTZ R5, R124, R5, !PT ;  /* 0x000000057c057209 */ /* 0x000fc40007810000 */
[----:B------:R-:W-:Y:S01]  /*9700*/  FMNMX.FTZ R8, R65, R8, !PT ;  /* 0x0000000841087209 */ /* 0x000fe20007810000 */
[----:B------:R-:W-:Y:S01]  /*9710*/  LDSM.16.MT88.4 R40, [R170+0xd000] ;  /* 0x00d00000aa28783b */ /* 0x000fe20000004200 */
[----:B------:R-:W-:Y:S02]  /*9720*/  FMNMX.FTZ R5, R4, R5, !PT ;  /* 0x0000000504057209 */ /* 0x000fe40007810000 */
[----:B------:R-:W-:Y:S01]  /*9730*/  FMNMX.FTZ R8, R117, R8, !PT ;  /* 0x0000000875087209 */ /* 0x000fe20007810000 */
[----:B------:R-:W-:Y:S01]  /*9740*/  LDSM.16.MT88.4 R52, [R168+0xd000] ;  /* 0x00d00000a834783b */ /* 0x000fe20000004200 */
[----:B------:R-:W-:Y:S02]  /*9750*/  FMNMX.FTZ R5, R212, R5, !PT ;  /* 0x00000005d4057209 */ /* 0x000fe40007810000 */
[----:B------:R-:W-:Y:S02]  /*9760*/  FMNMX.FTZ R8, R63, R8, !PT ;  /* 0x000000083f087209 */ /* 0x000fe40007810000 */
[----:B------:R-:W-:-:S02]  /*9770*/  FMNMX.FTZ R5, R216, R5, !PT ;  /* 0x00000005d8057209 */ /* 0x000fc40007810000 */
[----:B------:R-:W-:Y:S02]  /*9780*/  FMNMX.FTZ R8, R205, R8, !PT ;  /* 0x00000008cd087209 */ /* 0x000fe40007810000 */
[----:B------:R-:W-:Y:S02]  /*9790*/  FMNMX.FTZ R5, R126, R5, !PT ;  /* 0x000000057e057209 */ /* 0x000fe40007810000 */
[----:B------:R-:W-:Y:S02]  /*97a0*/  FMNMX.FTZ R8, R57, R8, !PT ;  /* 0x0000000839087209 */ /* 0x000fe40007810000 */
        /* <DEDUP_REMOVED lines=37> */
[----:B------:R-:W-:-:S04]  /*9a00*/  FMNMX.FTZ R8, R145, R8, !PT ;  /* 0x0000000891087209 */ /* 0x000fc80007810000 */
[----:B------:R-:W-:-:S04]  /*9a10*/  FMNMX.FTZ R8, R157, R8, !PT ;  /* 0x000000089d087209 */ /* 0x000fc80007810000 */
[----:B------:R-:W-:Y:S02]  /*9a20*/  FMNMX.FTZ R7, R149, R8, !PT ;  /* 0x0000000895077209 */ /* 0x000fe40007810000 */
[----:B------:R-:W-:Y:S02]  /*9a30*/  FMNMX.FTZ R8, R62, R5, !PT ;  /* 0x000000053e087209 */ /* 0x000fe40007810000 */
[----:B------:R-:W-:Y:S02]  /*9a40*/  FMNMX.FTZ R10, R158, R7, !PT ;  /* 0x000000079e0a7209 */ /* 0x000fe40007810000 */
[----:B------:R-:W-:Y:S02]  /*9a50*/  FMNMX.FTZ R5, R119, R8, !PT ;  /* 0x0000000877057209 */ /* 0x000fe40007810000 */
[----:B------:R-:W-:Y:S02]  /*9a60*/  FMNMX.FTZ R10, R151, R10, !PT ;  /* 0x0000000a970a7209 */ /* 0x000fe40007810000 */
[----:B------:R-:W-:-:S02]  /*9a70*/  FMNMX.FTZ R8, R58, R5, !PT ;  /* 0x000000053a087209 */ /* 0x000fc40007810000 */
[----:B------:R-:W-:Y:S02]  /*9a80*/  FMNMX.FTZ R10, R161, R10, !PT ;  /* 0x0000000aa10a7209 */ /* 0x000fe40007810000 */
[----:B------:R-:W-:-:S03]  /*9a90*/  FMNMX.FTZ R11, R61, R8, !PT ;  /* 0x000000083d0b7209 */ /* 0x000fc60007810000 */
[----:B------:R-:W1:Y:S01]  /*9aa0*/  SHFL.BFLY PT, R7, R10, 0x2, 0x1f ;  /* 0x0c401f000a077f89 */ /* 0x000e6200000e0000 */
[----:B------:R-:W-:-:S04]  /*9ab0*/  FMNMX.FTZ R11, R60, R11, !PT ;  /* 0x0000000b3c0b7209 */ /* 0x000fc80007810000 */
[----:B------:R-:W-:-:S05]  /*9ac0*/  FMNMX.FTZ R11, R118, R11, !PT ;  /* 0x0000000b760b7209 */ /* 0x000fca0007810000 */
[----:B------:R-:W2:Y:S01]  /*9ad0*/  SHFL.BFLY PT, R8, R11, 0x2, 0x1f ;  /* 0x0c401f000b087f89 */ /* 0x000ea200000e0000 */
[----:B-1----:R-:W-:-:S05]  /*9ae0*/  FMNMX.FTZ R7, R10, R7, !PT ;  /* 0x000000070a077209 */ /* 0x002fca0007810000 */
[----:B------:R-:W1:Y:S01]  /*9af0*/  SHFL.BFLY PT, R56, R7, 0x1, 0x1f ;  /* 0x0c201f0007387f89 */ /* 0x000e6200000e0000 */
[----:B--2---:R-:W-:-:S05]  /*9b00*/  FMNMX.FTZ R8, R11, R8, !PT ;  /* 0x000000080b087209 */ /* 0x004fca0007810000 */
[----:B------:R-:W2:Y:S01]  /*9b10*/  SHFL.BFLY PT, R5, R8, 0x1, 0x1f ;  /* 0x0c201f0008057f89 */ /* 0x000ea200000e0000 */
[----:B-1----:R-:W-:-:S04]  /*9b20*/  FMNMX.FTZ R56, R7, R56, !PT ;  /* 0x0000003807387209 */ /* 0x002fc80007810000 */
[C---:B------:R-:W-:Y:S01]  /*9b30*/  FSETP.NEU.FTZ.AND P1, PT, R56.reuse, -INF , PT ;  /* 0xff8000003800780b */ /* 0x040fe20003f3d000 */
[----:B------:R-:W-:-:S05]  /*9b40*/  FMUL.FTZ R162, R56, c[0x0][0x23c] ;  /* 0x00008f0038a27a20 */ /* 0x000fca0000410000 */
[----:B------:R-:W-:-:S05]  /*9b50*/  FSEL R162, R162, RZ, P1 ;  /* 0x000000ffa2a27208 */ /* 0x000fca0000800000 */
[--C-:B------:R-:W-:Y:S01]  /*9b60*/  FFMA.FTZ R137, R3, c[0x0][0x23c], -R162.reuse ;  /* 0x00008f0003897a23 */ /* 0x100fe200000108a2 */
[----:B--2---:R-:W-:Y:S01]  /*9b70*/  FMNMX.FTZ R3, R8, R5, !PT ;  /* 0x0000000508037209 */ /* 0x004fe20007810000 */
[--C-:B------:R-:W-:Y:S01]  /*9b80*/  FFMA.FTZ R208, R9, c[0x0][0x23c], -R162.reuse ;  /* 0x00008f0009d07a23 */ /* 0x100fe200000108a2 */
[----:B------:R-:W-:Y:S01]  /*9b90*/  FSEL R5, R56, RZ, P1 ;  /* 0x000000ff38057208 */ /* 0x000fe20000800000 */
[--C-:B------:R-:W-:Y:S01]  /*9ba0*/  FFMA.FTZ R136, R121, c[0x0][0x23c], -R162.reuse ;  /* 0x00008f0079887a23 */ /* 0x100fe200000108a2 */
[C---:B------:R-:W-:Y:S01]  /*9bb0*/  FSETP.NEU.FTZ.AND P0, PT, R3.reuse, -INF , PT ;  /* 0xff8000000300780b */ /* 0x040fe20003f1d000 */
[C---:B------:R-:W-:Y:S01]  /*9bc0*/  FMUL.FTZ R121, R3.reuse, c[0x0][0x23c] ;  /* 0x00008f0003797a20 */ /* 0x040fe20000410000 */
[----:B------:R-:W1:Y:S01]  /*9bd0*/  LDSM.16.MT88.4 R8, [R170+0x9000] ;  /* 0x00900000aa08783b */ /* 0x000e620000004200 */
[----:B------:R-:W-:Y:S01]  /*9be0*/  FADD.FTZ R5, R2, -R5 ;  /* 0x8000000502057221 */ /* 0x000fe20000010000 */
[----:B------:R-:W-:Y:S01]  /*9bf0*/  FSEL R7, R3, RZ, P0 ;  /* 0x000000ff03077208 */ /* 0x000fe20000000000 */
[----:B------:R-:W-:Y:S01]  /*9c00*/  FFMA.FTZ R131, R65, c[0x0][0x23c], -R162 ;  /* 0x00008f0041837a23 */ /* 0x000fe200000108a2 */
[----:B------:R-:W-:Y:S01]  /*9c10*/  FSEL R121, R121, RZ, P0 ;  /* 0x000000ff79797208 */ /* 0x000fe20000000000 */
[----:B------:R-:W-:Y:S01]  /*9c20*/  FMUL.FTZ R201, R5, c[0x0][0x23c] ;  /* 0x00008f0005c97a20 */ /* 0x000fe20000410000 */
[----:B------:R-:W-:Y:S01]  /*9c30*/  MUFU.EX2 R208, R208 ;  /* 0x000000d000d07308 */ /* 0x000fe20000000800 */
[----:B------:R-:W-:-:S02]  /*9c40*/  FADD.FTZ R7, R0, -R7 ;  /* 0x8000000700077221 */ /* 0x000fc40000010000 */
[--C-:B------:R-:W-:Y:S02]  /*9c50*/  FFMA.FTZ R133, R124, c[0x0][0x23c], -R121.reuse ;  /* 0x00008f007c857a23 */ /* 0x100fe40000010879 */
[--C-:B------:R-:W-:Y:S02]  /*9c60*/  FFMA.FTZ R163, R66, c[0x0][0x23c], -R121.reuse ;  /* 0x00008f0042a37a23 */ /* 0x100fe40000010879 */
[--C-:B------:R-:W-:Y:S01]  /*9c70*/  FFMA.FTZ R135, R6, c[0x0][0x23c], -R121.reuse ;  /* 0x00008f0006877a23 */ /* 0x100fe20000010879 */
[----:B------:R-:W2:Y:S01]  /*9c80*/  MUFU.EX2 R137, R137 ;  /* 0x0000008900897308 */ /* 0x000ea20000000800 */
[----:B------:R-:W-:Y:S01]  /*9c90*/  FMUL.FTZ R164, R7, c[0x0][0x23c] ;  /* 0x00008f0007a47a20 */ /* 0x000fe20000410000 */
[----:B------:R-:W-:Y:S01]  /*9ca0*/  LDSM.16.MT88.4 R64, [R168+0x9400] ;  /* 0x00940000a840783b */ /* 0x000fe20000004200 */
[----:B------:R-:W-:Y:S02]  /*9cb0*/  FFMA.FTZ R124, R4, c[0x0][0x23c], -R121 ;  /* 0x00008f00047c7a23 */ /* 0x000fe40000010879 */
[----:B------:R-:W-:-:S02]  /*9cc0*/  FFMA.FTZ R134, R117, c[0x0][0x23c], -R162 ;  /* 0x00008f0075867a23 */ /* 0x000fc400000108a2 */
[--C-:B------:R-:W-:Y:S01]  /*9cd0*/  FFMA.FTZ R117, R63, c[0x0][0x23c], -R162.reuse ;  /* 0x00008f003f757a23 */ /* 0x100fe200000108a2 */
[----:B------:R-:W-:Y:S01]  /*9ce0*/  MUFU.EX2 R136, R136 ;  /* 0x0000008800887308 */ /* 0x000fe20000000800 */
[--C-:B------:R-:W-:Y:S02]  /*9cf0*/  FFMA.FTZ R2, R57, c[0x0][0x23c], -R162.reuse ;  /* 0x00008f0039027a23 */ /* 0x100fe400000108a2 */
[----:B------:R-:W-:Y:S02]  /*9d00*/  FFMA.FTZ R59, R205, c[0x0][0x23c], -R162 ;  /* 0x00008f00cd3b7a23 */ /* 0x000fe400000108a2 */
[--C-:B------:R-:W-:Y:S02]  /*9d10*/  FFMA.FTZ R132, R212, c[0x0][0x23c], -R121.reuse ;  /* 0x00008f00d4847a23 */ /* 0x100fe40000010879 */
[--C-:B------:R-:W-:Y:S01]  /*9d20*/  FFMA.FTZ R63, R216, c[0x0][0x23c], -R121.reuse ;  /* 0x00008f00d83f7a23 */ /* 0x100fe20000010879 */
[----:B------:R-:W3:Y:S01]  /*9d30*/  MUFU.EX2 R131, R131 ;  /* 0x0000008300837308 */ /* 0x000ee20000000800 */
[----:B--2---:R-:W-:Y:S01]  /*9d40*/  F2FP.BF16.PACK_AB R48, R137, R208 ;  /* 0x000000d08930723e */ /* 0x004fe200000010ff */
[----:B------:R-:W-:-:S02]  /*9d50*/  FFMA.FTZ R57, R126, c[0x0][0x23c], -R121 ;  /* 0x00008f007e397a23 */ /* 0x000fc40000010879 */
[--C-:B------:R-:W-:Y:S02]  /*9d60*/  FFMA.FTZ R0, R214, c[0x0][0x23c], -R121.reuse ;  /* 0x00008f00d6007a23 */ /* 0x100fe40000010879 */
[--C-:B------:R-:W-:Y:S02]  /*9d70*/  FFMA.FTZ R129, R125, c[0x0][0x23c], -R162.reuse ;  /* 0x00008f007d817a23 */ /* 0x100fe400000108a2 */
[----:B------:R-:W-:Y:S01]  /*9d80*/  MUFU.EX2 R163, R163 ;  /* 0x000000a300a37308 */ /* 0x000fe20000000800 */
[--C-:B------:R-:W-:Y:S02]  /*9d90*/  FFMA.FTZ R126, R123, c[0x0][0x23c], -R162.reuse ;  /* 0x00008f007b7e7a23 */ /* 0x100fe400000108a2 */
[--C-:B------:R-:W-:Y:S02]  /*9da0*/  FFMA.FTZ R125, R127, c[0x0][0x23c], -R162.reuse ;  /* 0x00008f007f7d7a23 */ /* 0x100fe400000108a2 */
[--C-:B------:R-:W-:Y:S02]  /*9db0*/  FFMA.FTZ R123, R122, c[0x0][0x23c], -R121.reuse ;  /* 0x00008f007a7b7a23 */ /* 0x100fe40000010879 */
[----:B------:R-:W-:Y:S01]  /*9dc0*/  FFMA.FTZ R128, R203, c[0x0][0x23c], -R162 ;  /* 0x00008f00cb807a23 */ /* 0x000fe200000108a2 */
[----:B------:R-:W2:Y:S01]  /*9dd0*/  MUFU.EX2 R135, R135 ;  /* 0x0000008700877308 */ /* 0x000ea20000000800 */
[----:B---3--:R-:W-:Y:S01]  /*9de0*/  F2FP.BF16.PACK_AB R50, R131, R136 ;  /* 0x000000888332723e */ /* 0x008fe200000010ff */
[----:B------:R-:W-:-:S02]  /*9df0*/  FFMA.FTZ R130, R192, c[0x0][0x23c], -R121 ;  /* 0x00008f00c0827a23 */ /* 0x000fc40000010879 */
[--C-:B------:R-:W-:Y:S02]  /*9e00*/  FFMA.FTZ R127, R210, c[0x0][0x23c], -R121.reuse ;  /* 0x00008f00d27f7a23 */ /* 0x100fe40000010879 */
[--C-:B------:R-:W-:Y:S02]  /*9e10*/  FFMA.FTZ R122, R202, c[0x0][0x23c], -R121.reuse ;  /* 0x00008f00ca7a7a23 */ /* 0x100fe40000010879 */
[----:B------:R-:W3:Y:S01]  /*9e20*/  MUFU.EX2 R201, R201 ;  /* 0x000000c900c97308 */ /* 0x000ee20000000800 */
[--C-:B------:R-:W-:Y:S02]  /*9e30*/  FFMA.FTZ R202, R167, c[0x0][0x23c], -R162.reuse ;  /* 0x00008f00a7ca7a23 */ /* 0x100fe400000108a2 */
[--C-:B------:R-:W-:Y:S02]  /*9e40*/  FFMA.FTZ R192, R165, c[0x0][0x23c], -R162.reuse ;  /* 0x00008f00a5c07a23 */ /* 0x100fe400000108a2 */
[--C-:B------:R-:W-:Y:S02]  /*9e50*/  FFMA.FTZ R167, R187, c[0x0][0x23c], -R162.reuse ;  /* 0x00008f00bba77a23 */ /* 0x100fe400000108a2 */
[----:B------:R-:W-:Y:S01]  /*9e60*/  FFMA.FTZ R199, R199, c[0x0][0x23c], -R162 ;  /* 0x00008f00c7c77a23 */ /* 0x000fe200000108a2 */
[----:B------:R-:W4:Y:S01]  /*9e70*/  MUFU.EX2 R164, R164 ;  /* 0x000000a400a47308 */ /* 0x000f220000000800 */
[----:B--2---:R-:W-:Y:S01]  /*9e80*/  F2FP.BF16.PACK_AB R49, R135, R163 ;  /* 0x000000a38731723e */ /* 0x004fe200000010ff */
[----:B------:R-:W-:-:S02]  /*9e90*/  FFMA.FTZ R200, R200, c[0x0][0x23c], -R121 ;  /* 0x00008f00c8c87a23 */ /* 0x000fc40000010879 */
[--C-:B------:R-:W-:Y:S02]  /*9ea0*/  FFMA.FTZ R187, R206, c[0x0][0x23c], -R121.reuse ;  /* 0x00008f00cebb7a23 */ /* 0x100fe40000010879 */
[----:B------:R-:W-:Y:S02]  /*9eb0*/  FFMA.FTZ R166, R166, c[0x0][0x23c], -R121 ;  /* 0x00008f00a6a67a23 */ /* 0x000fe40000010879 */
[----:B------:R-:W-:Y:S01]  /*9ec0*/  MUFU.EX2 R133, R133 ;  /* 0x0000008500857308 */ /* 0x000fe20000000800 */
[-C--:B---3--:R-:W-:Y:S02]  /*9ed0*/  FMUL.FTZ R4, R112, R201.reuse ;  /* 0x000000c970047220 */ /* 0x088fe40000410000 */
[-C--:B------:R-:W-:Y:S02]  /*9ee0*/  FMUL.FTZ R5, R113, R201.reuse ;  /* 0x000000c971057220 */ /* 0x080fe40000410000 */
[-C--:B------:R-:W-:Y:S02]  /*9ef0*/  FMUL.FTZ R68, R68, R201.reuse ;  /* 0x000000c944447220 */ /* 0x080fe40000410000 */
[----:B------:R-:W-:Y:S01]  /*9f00*/  FMUL.FTZ R69, R69, R201 ;  /* 0x000000c945457220 */ /* 0x000fe20000410000 */
[----:B------:R-:W2:Y:S01]  /*9f10*/  MUFU.EX2 R124, R124 ;  /* 0x0000007c007c7308 */ /* 0x000ea20000000800 */
[----:B----4-:R-:W-:-:S02]  /*9f20*/  FMUL.FTZ R6, R114, R164 ;  /* 0x000000a472067220 */ /* 0x010fc40000410000 */
[-C--:B------:R-:W-:Y:S02]  /*9f30*/  FMUL.FTZ R7, R115, R164.reuse ;  /* 0x000000a473077220 */ /* 0x080fe40000410000 */
[-C--:B------:R-:W-:Y:S02]  /*9f40*/  FMUL.FTZ R70, R70, R164.reuse ;  /* 0x000000a446467220 */ /* 0x080fe40000410000 */
[-C--:B------:R-:W-:Y:S01]  /*9f50*/  FMUL.FTZ R71, R71, R164.reuse ;  /* 0x000000a447477220 */ /* 0x080fe20000410000 */
[----:B------:R-:W-:Y:S01]  /*9f60*/  MUFU.EX2 R134, R134 ;  /* 0x0000008600867308 */ /* 0x000fe20000000800 */
[-C--:B------:R-:W-:Y:S02]  /*9f70*/  FMUL.FTZ R12, R72, R201.reuse ;  /* 0x000000c9480c7220 */ /* 0x080fe40000410000 */
[----:B------:R-:W-:Y:S02]  /*9f80*/  FMUL.FTZ R13, R73, R201 ;  /* 0x000000c9490d7220 */ /* 0x000fe40000410000 */
[----:B------:R-:W-:-:S02]  /*9f90*/  FMUL.FTZ R14, R74, R164 ;  /* 0x000000a44a0e7220 */ /* 0x000fc40000410000 */
[-C--:B------:R-:W-:Y:S01]  /*9fa0*/  FMUL.FTZ R15, R75, R164.reuse ;  /* 0x000000a44b0f7220 */ /* 0x080fe20000410000 */
[----:B--2---:R-:W-:Y:S01]  /*9fb0*/  F2FP.BF16.PACK_AB R51, R124, R133 ;  /* 0x000000857c33723e */ /* 0x004fe200000010ff */
[----:B------:R-:W-:Y:S01]  /*9fc0*/  LDSM.16.MT88.4 R72, [R170+0xb400] ;  /* 0x00b40000aa48783b */ /* 0x000fe20000004200 */
[-C--:B------:R-:W-:Y:S01]  /*9fd0*/  FMUL.FTZ R20, R80, R201.reuse ;  /* 0x000000c950147220 */ /* 0x080fe20000410000 */
[----:B------:R-:W2:Y:S01]  /*9fe0*/  MUFU.EX2 R117, R117 ;  /* 0x0000007500757308 */ /* 0x000ea20000000800 */
[-C--:B------:R-:W-:Y:S02]  /*9ff0*/  FMUL.FTZ R21, R81, R201.reuse ;  /* 0x000000c951157220 */ /* 0x080fe40000410000 */
[-C--:B------:R-:W-:Y:S01]  /*a000*/  FMUL.FTZ R22, R82, R164.reuse ;  /* 0x000000a452167220 */ /* 0x080fe20000410000 */
[----:B-1----:R-:W-:Y:S01]  /*a010*/  HMMA.16816.F32.BF16 R4, R48, R8, R4 ;  /* 0x000000083004723c */ /* 0x002fe20000041804 */
[----:B------:R-:W-:Y:S02]  /*a020*/  FMUL.FTZ R23, R83, R164 ;  /* 0x000000a453177220 */ /* 0x000fe40000410000 */
[-C--:B------:R-:W-:Y:S01]  /*a030*/  FMUL.FTZ R76, R76, R201.reuse ;  /* 0x000000c94c4c7220 */ /* 0x080fe20000410000 */
[----:B------:R-:W-:Y:S01]  /*a040*/  MUFU.EX2 R59, R59 ;  /* 0x0000003b003b7308 */ /* 0x000fe20000000800 */
[----:B------:R-:W-:-:S02]  /*a050*/  FMUL.FTZ R77, R77, R201 ;  /* 0x000000c94d4d7220 */ /* 0x000fc40000410000 */
[-C--:B------:R-:W-:Y:S01]  /*a060*/  FMUL.FTZ R78, R78, R164.reuse ;  /* 0x000000a44e4e7220 */ /* 0x080fe20000410000 */
[C---:B------:R-:W-:Y:S01]  /*a070*/  HMMA.16816.F32.BF16 R8, R48.reuse, R10, R68 ;  /* 0x0000000a3008723c */ /* 0x040fe20000041844 */
[----:B------:R-:W1:Y:S01]  /*a080*/  LDSM.16.MT88.4 R68, [R170+0x9400] ;  /* 0x00940000aa44783b */ /* 0x000e620000004200 */
[-C--:B------:R-:W-:Y:S02]  /*a090*/  FMUL.FTZ R79, R79, R164.reuse ;  /* 0x000000a44f4f7220 */ /* 0x080fe40000410000 */
[-C--:B------:R-:W-:Y:S01]  /*a0a0*/  FMUL.FTZ R84, R84, R201.reuse ;  /* 0x000000c954547220 */ /* 0x080fe20000410000 */
[----:B------:R-:W-:Y:S01]  /*a0b0*/  MUFU.EX2 R2, R2 ;  /* 0x0000000200027308 */ /* 0x000fe20000000800 */
[----:B------:R-:W-:Y:S02]  /*a0c0*/  FMUL.FTZ R85, R85, R201 ;  /* 0x000000c955557220 */ /* 0x000fe40000410000 */
[-C--:B------:R-:W-:Y:S01]  /*a0d0*/  FMUL.FTZ R86, R86, R164.reuse ;  /* 0x000000a456567220 */ /* 0x080fe20000410000 */
[----:B------:R-:W-:Y:S01]  /*a0e0*/  HMMA.16816.F32.BF16 R12, R48, R16, R12 ;  /* 0x00000010300c723c */ /* 0x000fe2000004180c */
[----:B------:R-:W-:-:S02]  /*a0f0*/  FMUL.FTZ R87, R87, R164 ;  /* 0x000000a457577220 */ /* 0x000fc40000410000 */
[-C--:B------:R-:W-:Y:S01]  /*a100*/  FMUL.FTZ R28, R88, R201.reuse ;  /* 0x000000c9581c7220 */ /* 0x080fe20000410000 */
[----:B------:R-:W-:Y:S01]  /*a110*/  MUFU.EX2 R132, R132 ;  /* 0x0000008400847308 */ /* 0x000fe20000000800 */
[-C--:B------:R-:W-:Y:S02]  /*a120*/  FMUL.FTZ R29, R89, R201.reuse ;  /* 0x000000c9591d7220 */ /* 0x080fe40000410000 */
[-C--:B------:R-:W-:Y:S01]  /*a130*/  FMUL.FTZ R30, R90, R164.reuse ;  /* 0x000000a45a1e7220 */ /* 0x080fe20000410000 */
[----:B------:R-:W-:Y:S01]  /*a140*/  HMMA.16816.F32.BF16 R20, R48, R24, R20 ;  /* 0x000000183014723c */ /* 0x000fe20000041814 */
[----:B------:R-:W-:Y:S02]  /*a150*/  FMUL.FTZ R31, R91, R164 ;  /* 0x000000a45b1f7220 */ /* 0x000fe40000410000 */
[-C--:B------:R-:W-:Y:S01]  /*a160*/  FMUL.FTZ R36, R96, R201.reuse ;  /* 0x000000c960247220 */ /* 0x080fe20000410000 */
[----:B------:R-:W3:Y:S01]  /*a170*/  MUFU.EX2 R63, R63 ;  /* 0x0000003f003f7308 */ /* 0x000ee20000000800 */
[----:B------:R-:W-:-:S02]  /*a180*/  FMUL.FTZ R37, R97, R201 ;  /* 0x000000c961257220 */ /* 0x000fc40000410000 */
[-C--:B------:R-:W-:Y:S01]  /*a190*/  FMUL.FTZ R38, R98, R164.reuse ;  /* 0x000000a462267220 */ /* 0x080fe20000410000 */
[C---:B------:R-:W-:Y:S01]  /*a1a0*/  HMMA.16816.F32.BF16 R16, R48.reuse, R18, R76 ;  /* 0x000000123010723c */ /* 0x040fe2000004184c */
[-C--:B------:R-:W-:Y:S01]  /*a1b0*/  FMUL.FTZ R39, R99, R164.reuse ;  /* 0x000000a463277220 */ /* 0x080fe20000410000 */
[----:B------:R-:W-:Y:S01]  /*a1c0*/  LDSM.16.MT88.4 R76, [R168+0xa400] ;  /* 0x00a40000a84c783b */ /* 0x000fe20000004200 */
[-C--:B------:R-:W-:Y:S01]  /*a1d0*/  FMUL.FTZ R92, R92, R201.reuse ;  /* 0x000000c95c5c7220 */ /* 0x080fe20000410000 */
[----:B------:R-:W-:Y:S01]  /*a1e0*/  MUFU.EX2 R57, R57 ;  /* 0x0000003900397308 */ /* 0x000fe20000000800 */
[-C--:B------:R-:W-:Y:S02]  /*a1f0*/  FMUL.FTZ R93, R93, R201.reuse ;  /* 0x000000c95d5d7220 */ /* 0x080fe40000410000 */
[-C--:B------:R-:W-:Y:S01]  /*a200*/  FMUL.FTZ R94, R94, R164.reuse ;  /* 0x000000a45e5e7220 */ /* 0x080fe20000410000 */
[----:B------:R-:W-:Y:S01]  /*a210*/  HMMA.16816.F32.BF16 R24, R48, R26, R84 ;  /* 0x0000001a3018723c */ /* 0x000fe20000041854 */
[----:B------:R-:W-:Y:S01]  /*a220*/  FMUL.FTZ R95, R95, R164 ;  /* 0x000000a45f5f7220 */ /* 0x000fe20000410000 */
[----:B------:R-:W-:Y:S01]  /*a230*/  LDSM.16.MT88.4 R84, [R170+0xc400] ;  /* 0x00c40000aa54783b */ /* 0x000fe20000004200 */
[-C--:B------:R-:W-:Y:S01]  /*a240*/  FMUL.FTZ R108, R108, R201.reuse ;  /* 0x000000c96c6c7220 */ /* 0x080fe20000410000 */
[----:B------:R-:W4:Y:S01]  /*a250*/  MUFU.EX2 R0, R0 ;  /* 0x0000000000007308 */ /* 0x000f220000000800 */
[----:B------:R-:W-:-:S02]  /*a260*/  FMUL.FTZ R109, R109, R201 ;  /* 0x000000c96d6d7220 */ /* 0x000fc40000410000 */
[-C--:B------:R-:W-:Y:S01]  /*a270*/  FMUL.FTZ R110, R110, R164.reuse ;  /* 0x000000a46e6e7220 */ /* 0x080fe20000410000 */
[C---:B------:R-:W-:Y:S01]  /*a280*/  HMMA.16816.F32.BF16 R28, R48.reuse, R32, R28 ;  /* 0x00000020301c723c */ /* 0x040fe2000004181c */
        /* <DEDUP_REMOVED lines=8> */
[----:B------:R-:W5:Y:S01]  /*a310*/  MUFU.EX2 R128, R128 ;  /* 0x0000008000807308 */ /* 0x000f620000000800 */
[-C--:B------:R-:W-:Y:S02]  /*a320*/  FMUL.FTZ R105, R105, R201.reuse ;  /* 0x000000c969697220 */ /* 0x080fe40000410000 */
[-C--:B------:R-:W-:Y:S01]  /*a330*/  FMUL.FTZ R106, R106, R164.reuse ;  /* 0x000000a46a6a7220 */ /* 0x080fe20000410000 */
[----:B------:R-:W-:Y:S01]  /*a340*/  HMMA.16816.F32.BF16 R32, R48, R34, R92 ;  /* 0x000000223020723c */ /* 0x000fe2000004185c */
[----:B------:R-:W-:Y:S01]  /*a350*/  FMUL.FTZ R107, R107, R164 ;  /* 0x000000a46b6b7220 */ /* 0x000fe20000410000 */
[----:B------:R-:W-:Y:S01]  /*a360*/  LDSM.16.MT88.4 R92, [R168+0xc400] ;  /* 0x00c40000a85c783b */ /* 0x000fe20000004200 */
[----:B------:R-:W-:Y:S01]  /*a370*/  FFMA.FTZ R165, R204, c[0x0][0x23c], -R121 ;  /* 0x00008f00cca57a23 */ /* 0x000fe20000010879 */
[----:B------:R-:W-:Y:S01]  /*a380*/  MUFU.EX2 R126, R126 ;  /* 0x0000007e007e7308 */ /* 0x000fe20000000800 */
[----:B------:R-:W-:-:S02]  /*a390*/  FFMA.FTZ R208, R195, R201, R208 ;  /* 0x000000c9c3d07223 */ /* 0x000fc400000100d0 */
[--C-:B------:R-:W-:Y:S01]  /*a3a0*/  FFMA.FTZ R195, R147, c[0x0][0x23c], -R162.reuse ;  /* 0x00008f0093c37a23 */ /* 0x100fe200000108a2 */
[C---:B------:R-:W-:Y:S01]  /*a3b0*/  HMMA.16816.F32.BF16 R40, R48.reuse, R42, R108 ;  /* 0x0000002a3028723c */ /* 0x040fe2000004186c */
[--C-:B------:R-:W-:Y:S01]  /*a3c0*/  FFMA.FTZ R204, R159, c[0x0][0x23c], -R162.reuse ;  /* 0x00008f009fcc7a23 */ /* 0x100fe200000108a2 */
[----:B------:R-:W-:Y:S01]  /*a3d0*/  LDSM.16.MT88.4 R108, [R170+0xe400] ;  /* 0x00e40000aa6c783b */ /* 0x000fe20000004200 */
[--C-:B------:R-:W-:Y:S01]  /*a3e0*/  FFMA.FTZ R147, R150, c[0x0][0x23c], -R162.reuse ;  /* 0x00008f0096937a23 */ /* 0x100fe200000108a2 */
[----:B------:R-:W-:Y:S01]  /*a3f0*/  MUFU.EX2 R125, R125 ;  /* 0x0000007d007d7308 */ /* 0x000fe20000000800 */
[----:B------:R-:W-:Y:S02]  /*a400*/  FFMA.FTZ R150, R160, c[0x0][0x23c], -R162 ;  /* 0x00008f00a0967a23 */ /* 0x000fe400000108a2 */
[--C-:B------:R-:W-:Y:S01]  /*a410*/  FFMA.FTZ R148, R148, c[0x0][0x23c], -R121.reuse ;  /* 0x00008f0094947a23 */ /* 0x100fe20000010879 */
[----:B------:R-:W-:Y:S01]  /*a420*/  HMMA.16816.F32.BF16 R44, R48, R52, R44 ;  /* 0x00000034302c723c */ /* 0x000fe2000004182c */
[----:B------:R-:W-:-:S02]  /*a430*/  FFMA.FTZ R159, R152, c[0x0][0x23c], -R121 ;  /* 0x00008f00989f7a23 */ /* 0x000fc40000010879 */
[--C-:B------:R-:W-:Y:S01]  /*a440*/  FFMA.FTZ R146, R146, c[0x0][0x23c], -R121.reuse ;  /* 0x00008f0092927a23 */ /* 0x100fe20000010879 */
[----:B------:R-:W-:Y:S01]  /*a450*/  MUFU.EX2 R130, R130 ;  /* 0x0000008200827308 */ /* 0x000fe20000000800 */
[----:B------:R-:W-:Y:S02]  /*a460*/  FFMA.FTZ R154, R154, c[0x0][0x23c], -R121 ;  /* 0x00008f009a9a7a23 */ /* 0x000fe40000010879 */
[----:B--2---:R-:W-:Y:S01]  /*a470*/  F2FP.BF16.PACK_AB R52, R117, R134 ;  /* 0x000000867534723e */ /* 0x004fe200000010ff */
[----:B------:R-:W-:Y:S01]  /*a480*/  HMMA.16816.F32.BF16 R48, R48, R54, R104 ;  /* 0x000000363030723c */ /* 0x000fe20000041868 */
[----:B---3--:R-:W-:Y:S01]  /*a490*/  F2FP.BF16.PACK_AB R53, R63, R132 ;  /* 0x000000843f35723e */ /* 0x008fe200000010ff */
[--C-:B------:R-:W-:Y:S02]  /*a4a0*/  FFMA.FTZ R153, R153, c[0x0][0x23c], -R162.reuse ;  /* 0x00008f0099997a23 */ /* 0x100fe400000108a2 */
[----:B------:R-:W2:Y:S01]  /*a4b0*/  MUFU.EX2 R127, R127 ;  /* 0x0000007f007f7308 */ /* 0x000ea20000000800 */
[----:B------:R-:W-:-:S02]  /*a4c0*/  FFMA.FTZ R141, R141, c[0x0][0x23c], -R162 ;  /* 0x00008f008d8d7a23 */ /* 0x000fc400000108a2 */
[----:B------:R-:W-:Y:S01]  /*a4d0*/  F2FP.BF16.PACK_AB R54, R2, R59 ;  /* 0x0000003b0236723e */ /* 0x000fe200000010ff */
[--C-:B------:R-:W-:Y:S01]  /*a4e0*/  FFMA.FTZ R155, R155, c[0x0][0x23c], -R162.reuse ;  /* 0x00008f009b9b7a23 */ /* 0x100fe200000108a2 */
[----:B----4-:R-:W-:Y:S01]  /*a4f0*/  F2FP.BF16.PACK_AB R55, R0, R57 ;  /* 0x000000390037723e */ /* 0x010fe200000010ff */
[----:B------:R-:W-:Y:S02]  /*a500*/  FFMA.FTZ R140, R140, c[0x0][0x23c], -R121 ;  /* 0x00008f008c8c7a23 */ /* 0x000fe40000010879 */
[----:B------:R-:W-:Y:S01]  /*a510*/  MUFU.EX2 R123, R123 ;  /* 0x0000007b007b7308 */ /* 0x000fe20000000800 */
[--C-:B------:R-:W-:Y:S02]  /*a520*/  FFMA.FTZ R143, R143, c[0x0][0x23c], -R162.reuse ;  /* 0x00008f008f8f7a23 */ /* 0x100fe400000108a2 */
[--C-:B------:R-:W-:Y:S01]  /*a530*/  FFMA.FTZ R156, R156, c[0x0][0x23c], -R162.reuse ;  /* 0x00008f009c9c7a23 */ /* 0x100fe200000108a2 */
[----:B-1----:R-:W-:Y:S01]  /*a540*/  HMMA.16816.F32.BF16 R4, R52, R68, R4 ;  /* 0x000000443404723c */ /* 0x002fe20000041804 */
[----:B------:R-:W-:-:S02]  /*a550*/  FFMA.FTZ R145, R145, c[0x0][0x23c], -R162 ;  /* 0x00008f0091917a23 */ /* 0x000fc400000108a2 */
[----:B------:R-:W-:Y:S01]  /*a560*/  FFMA.FTZ R157, R157, c[0x0][0x23c], -R162 ;  /* 0x00008f009d9d7a23 */ /* 0x000fe200000108a2 */
[----:B------:R-:W1:Y:S01]  /*a570*/  MUFU.EX2 R122, R122 ;  /* 0x0000007a007a7308 */ /* 0x000e620000000800 */
[----:B------:R-:W-:Y:S02]  /*a580*/  FFMA.FTZ R164, R196, R164, R163 ;  /* 0x000000a4c4a47223 */ /* 0x000fe400000100a3 */
[----:B------:R-:W-:Y:S01]  /*a590*/  FADD.FTZ R137, R137, R208 ;  /* 0x000000d089897221 */ /* 0x000fe20000010000 */
[----:B------:R-:W-:Y:S01]  /*a5a0*/  HMMA.16816.F32.BF16 R8, R52, R70, R8 ;  /* 0x000000463408723c */ /* 0x000fe20000041808 */
[----:B------:R-:W3:Y:S01]  /*a5b0*/  LDSM.16.MT88.4 R68, [R168+0xb400] ;  /* 0x00b40000a844783b */ /* 0x000ee20000004200 */
[----:B------:R-:W-:Y:S02]  /*a5c0*/  FADD.FTZ R164, R135, R164 ;  /* 0x000000a487a47221 */ /* 0x000fe40000010000 */
[----:B------:R-:W-:Y:S01]  /*a5d0*/  MUFU.EX2 R202, R202 ;  /* 0x000000ca00ca7308 */ /* 0x000fe20000000800 */
[----:B------:R-:W-:-:S02]  /*a5e0*/  FADD.FTZ R136, R136, R137 ;  /* 0x0000008988887221 */ /* 0x000fc40000010000 */
[----:B------:R-:W-:Y:S01]  /*a5f0*/  FADD.FTZ R133, R133, R164 ;  /* 0x000000a485857221 */ /* 0x000fe20000010000 */
[C---:B------:R-:W-:Y:S01]  /*a600*/  HMMA.16816.F32.BF16 R12, R52.reuse, R64, R12 ;  /* 0x00000040340c723c */ /* 0x040fe2000004180c */
[--C-:B------:R-:W-:Y:S02]  /*a610*/  FFMA.FTZ R149, R149, c[0x0][0x23c], -R162.reuse ;  /* 0x00008f0095957a23 */ /* 0x100fe400000108a2 */
[----:B------:R-:W-:Y:S01]  /*a620*/  FADD.FTZ R133, R124, R133 ;  /* 0x000000857c857221 */ /* 0x000fe20000010000 */
[----:B------:R-:W-:Y:S01]  /*a630*/  MUFU.EX2 R199, R199 ;  /* 0x000000c700c77308 */ /* 0x000fe20000000800 */
[--C-:B------:R-:W-:Y:S02]  /*a640*/  FFMA.FTZ R158, R158, c[0x0][0x23c], -R162.reuse ;  /* 0x00008f009e9e7a23 */ /* 0x100fe400000108a2 */
[----:B------:R-:W-:Y:S01]  /*a650*/  FFMA.FTZ R151, R151, c[0x0][0x23c], -R162 ;  /* 0x00008f0097977a23 */ /* 0x000fe200000108a2 */
[----:B------:R-:W-:Y:S01]  /*a660*/  HMMA.16816.F32.BF16 R16, R52, R66, R16 ;  /* 0x000000423410723c */ /* 0x000fe20000041810 */
[----:B------:R-:W4:Y:S01]  /*a670*/  LDSM.16.MT88.4 R64, [R168+0xd400] ;  /* 0x00d40000a840783b */ /* 0x000f220000004200 */
[----:B------:R-:W-:-:S02]  /*a680*/  FFMA.FTZ R196, R118, c[0x0][0x23c], -R121 ;  /* 0x00008f0076c47a23 */ /* 0x000fc40000010879 */
[----:B------:R-:W-:Y:S01]  /*a690*/  MUFU.EX2 R192, R192 ;  /* 0x000000c000c07308 */ /* 0x000fe20000000800 */
[----:B------:R-:W-:Y:S02]  /*a6a0*/  FFMA.FTZ R161, R161, c[0x0][0x23c], -R162 ;  /* 0x00008f00a1a17a23 */ /* 0x000fe400000108a2 */
[----:B------:R-:W-:Y:S01]  /*a6b0*/  FADD.FTZ R131, R131, R136 ;  /* 0x0000008883837221 */ /* 0x000fe20000010000 */
[C---:B------:R-:W-:Y:S01]  /*a6c0*/  HMMA.16816.F32.BF16 R20, R52.reuse, R72, R20 ;  /* 0x000000483414723c */ /* 0x040fe20000041814 */
[--C-:B------:R-:W-:Y:S02]  /*a6d0*/  FFMA.FTZ R58, R58, c[0x0][0x23c], -R121.reuse ;  /* 0x00008f003a3a7a23 */ /* 0x100fe40000010879 */
[--C-:B------:R-:W-:Y:S01]  /*a6e0*/  FFMA.FTZ R61, R61, c[0x0][0x23c], -R121.reuse ;  /* 0x00008f003d3d7a23 */ /* 0x100fe20000010879 */
[----:B------:R-:W-:Y:S01]  /*a6f0*/  MUFU.EX2 R167, R167 ;  /* 0x000000a700a77308 */ /* 0x000fe20000000800 */
[----:B------:R-:W-:Y:S02]  /*a700*/  FFMA.FTZ R60, R60, c[0x0][0x23c], -R121 ;  /* 0x00008f003c3c7a23 */ /* 0x000fe40000010879 */
[----:B------:R-:W-:Y:S01]  /*a710*/  FADD.FTZ R132, R132, R133 ;  /* 0x0000008584847221 */ /* 0x000fe20000010000 */
[----:B------:R-:W-:Y:S01]  /*a720*/  HMMA.16816.F32.BF16 R24, R52, R74, R24 ;  /* 0x0000004a3418723c */ /* 0x000fe20000041818 */
[----:B------:R-:W1:Y:S01]  /*a730*/  LDSM.16.MT88.4 R72, [R170+0xd400] ;  /* 0x00d40000aa48783b */ /* 0x000e620000004200 */
[----:B------:R-:W-:-:S02]  /*a740*/  FADD.FTZ R134, R134, R131 ;  /* 0x0000008386867221 */ /* 0x000fc40000010000 */
[----:B------:R-:W-:Y:S01]  /*a750*/  MUFU.EX2 R200, R200 ;  /* 0x000000c800c87308 */ /* 0x000fe20000000800 */
[----:B------:R-:W-:Y:S02]  /*a760*/  FADD.FTZ R132, R63, R132 ;  /* 0x000000843f847221 */ /* 0x000fe40000010000 */
[----:B------:R-:W-:Y:S01]  /*a770*/  FADD.FTZ R134, R117, R134 ;  /* 0x0000008675867221 */ /* 0x000fe20000010000 */
[C---:B---3--:R-:W-:Y:S03]  /*a780*/  HMMA.16816.F32.BF16 R28, R52.reuse, R68, R28 ;  /* 0x00000044341c723c */ /* 0x048fe6000004181c */
[----:B------:R-:W-:Y:S01]  /*a790*/  FADD.FTZ R59, R59, R134 ;  /* 0x000000863b3b7221 */ /* 0x000fe20000010000 */
[----:B------:R-:W-:Y:S03]  /*a7a0*/  MUFU.EX2 R187, R187 ;  /* 0x000000bb00bb7308 */ /* 0x000fe60000000800 */
[----:B------:R-:W-:Y:S01]  /*a7b0*/  FADD.FTZ R2, R2, R59 ;  /* 0x0000003b02027221 */ /* 0x000fe20000010000 */
[C---:B------:R-:W-:Y:S01]  /*a7c0*/  HMMA.16816.F32.BF16 R32, R52.reuse, R70, R32 ;  /* 0x000000463420723c */ /* 0x040fe20000041820 */
[----:B------:R-:W3:Y:S03]  /*a7d0*/  LDSM.16.MT88.4 R68, [R170+0x9800] ;  /* 0x00980000aa44783b */ /* 0x000ee60000004200 */
[----:B------:R-:W-:Y:S04]  /*a7e0*/  MUFU.EX2 R166, R166 ;  /* 0x000000a600a67308 */ /* 0x000fe80000000800 */
[C---:B----4-:R-:W-:Y:S04]  /*a7f0*/  HMMA.16816.F32.BF16 R44, R52.reuse, R64, R44 ;  /* 0x00000040342c723c */ /* 0x050fe8000004182c */
[----:B------:R-:W-:Y:S04]  /*a800*/  MUFU.EX2 R165, R165 ;  /* 0x000000a500a57308 */ /* 0x000fe80000000800 */
[C---:B------:R-:W-:Y:S01]  /*a810*/  HMMA.16816.F32.BF16 R48, R52.reuse, R66, R48 ;  /* 0x000000423430723c */ /* 0x040fe20000041830 */
[----:B------:R-:W4:Y:S03]  /*a820*/  LDSM.16.MT88.4 R64, [R168+0x9800] ;  /* 0x00980000a840783b */ /* 0x000f260000004200 */
[----:B------:R-:W-:Y:S04]  /*a830*/  MUFU.EX2 R195, R195 ;  /* 0x000000c300c37308 */ /* 0x000fe80000000800 */
[C---:B-1----:R-:W-:Y:S04]  /*a840*/  HMMA.16816.F32.BF16 R36, R52.reuse, R72, R36 ;  /* 0x000000483424723c */ /* 0x042fe80000041824 */
[----:B------:R-:W1:Y:S04]  /*a850*/  MUFU.EX2 R204, R204 ;  /* 0x000000cc00cc7308 */ /* 0x000e680000000800 */
[----:B------:R-:W-:Y:S01]  /*a860*/  HMMA.16816.F32.BF16 R40, R52, R74, R40 ;  /* 0x0000004a3428723c */ /* 0x000fe20000041828 */
[----:B------:R-:W4:Y:S03]  /*a870*/  LDSM.16.MT88.4 R72, [R170+0xb800] ;  /* 0x00b80000aa48783b */ /* 0x000f260000004200 */
[----:B------:R-:W-:Y:S03]  /*a880*/  MUFU.EX2 R147, R147 ;  /* 0x0000009300937308 */ /* 0x000fe60000000800 */
[----:B-----5:R-:W-:Y:S01]  /*a890*/  F2FP.BF16.PACK_AB R52, R128, R129 ;  /* 0x000000818034723e */ /* 0x020fe200000010ff */
[----:B------:R-:W-:Y:S01]  /*a8a0*/  FADD.FTZ R129, R129, R2 ;  /* 0x0000000281817221 */ /* 0x000fe20000010000 */
[----:B--2---:R-:W-:-:S02]  /*a8b0*/  F2FP.BF16.PACK_AB R53, R127, R130 ;  /* 0x000000827f35723e */ /* 0x004fc400000010ff */
[C---:B------:R-:W-:Y:S01]  /*a8c0*/  F2FP.BF16.PACK_AB R54, R125.reuse, R126 ;  /* 0x0000007e7d36723e */ /* 0x040fe200000010ff */
[----:B------:R-:W2:Y:S01]  /*a8d0*/  MUFU.EX2 R150, R150 ;  /* 0x0000009600967308 */ /* 0x000ea20000000800 */
[----:B------:R-:W-:Y:S01]  /*a8e0*/  F2FP.BF16.PACK_AB R55, R122, R123 ;  /* 0x0000007b7a37723e */ /* 0x000fe200000010ff */
[----:B------:R-:W-:Y:S01]  /*a8f0*/  FADD.FTZ R129, R128, R129 ;  /* 0x0000008180817221 */ /* 0x000fe20000010000 */
[----:B-1----:R-:W-:Y:S02]  /*a900*/  F2FP.BF16.PACK_AB R104, R204, R195 ;  /* 0x000000c3cc68723e */ /* 0x002fe400000010ff */
[----:B------:R-:W-:Y:S01]  /*a910*/  MOV R2, R56 ;  /* 0x0000003800027202 */ /* 0x000fe20000000f00 */
[----:B------:R-:W-:Y:S02]  /*a920*/  FADD.FTZ R126, R126, R129 ;  /* 0x000000817e7e7221 */ /* 0x000fe40000010000 */
[----:B---3--:R-:W-:Y:S01]  /*a930*/  HMMA.16816.F32.BF16 R4, R52, R68, R4 ;  /* 0x000000443404723c */ /* 0x008fe20000041804 */
[----:B------:R-:W-:Y:S01]  /*a940*/  MUFU.EX2 R148, R148 ;  /* 0x0000009400947308 */ /* 0x000fe20000000800 */
[----:B------:R-:W-:-:S06]  /*a950*/  FADD.FTZ R125, R125, R126 ;  /* 0x0000007e7d7d7221 */ /* 0x000fcc0000010000 */
[----:B------:R-:W-:Y:S01]  /*a960*/  HMMA.16816.F32.BF16 R8, R52, R70, R8 ;  /* 0x000000463408723c */ /* 0x000fe20000041808 */
[----:B------:R-:W1:Y:S01]  /*a970*/  LDSM.16.MT88.4 R68, [R168+0xb800] ;  /* 0x00b80000a844783b */ /* 0x000e620000004200 */
[----:B------:R-:W3:Y:S01]  /*a980*/  MUFU.EX2 R159, R159 ;  /* 0x0000009f009f7308 */ /* 0x000ee20000000800 */
[----:B--2---:R-:W-:-:S05]  /*a990*/  F2FP.BF16.PACK_AB R106, R150, R147 ;  /* 0x00000093966a723e */ /* 0x004fca00000010ff */
[C---:B----4-:R-:W-:Y:S02]  /*a9a0*/  HMMA.16816.F32.BF16 R12, R52.reuse, R64, R12 ;  /* 0x00000040340c723c */ /* 0x050fe4000004180c */
[----:B------:R-:W-:Y:S06]  /*a9b0*/  MUFU.EX2 R146, R146 ;  /* 0x0000009200927308 */ /* 0x000fec0000000800 */
[C---:B------:R-:W-:Y:S01]  /*a9c0*/  HMMA.16816.F32.BF16 R16, R52.reuse, R66, R16 ;  /* 0x000000423410723c */ /* 0x040fe20000041810 */
[----:B------:R-:W2:Y:S01]  /*a9d0*/  LDSM.16.MT88.4 R64, [R168+0xd800] ;  /* 0x00d80000a840783b */ /* 0x000ea20000004200 */
[----:B---3--:R-:W-:Y:S01]  /*a9e0*/  F2FP.BF16.PACK_AB R105, R159, R148 ;  /* 0x000000949f69723e */ /* 0x008fe200000010ff */
[----:B------:R-:W-:Y:S05]  /*a9f0*/  MUFU.EX2 R149, R149 ;  /* 0x0000009500957308 */ /* 0x000fea0000000800 */
[C---:B------:R-:W-:Y:S03]  /*aa00*/  HMMA.16816.F32.BF16 R20, R52.reuse, R72, R20 ;  /* 0x000000483414723c */ /* 0x040fe60000041814 */
[----:B------:R-:W-:Y:S05]  /*aa10*/  MUFU.EX2 R158, R158 ;  /* 0x0000009e009e7308 */ /* 0x000fea0000000800 */
[C---:B------:R-:W-:Y:S01]  /*aa20*/  HMMA.16816.F32.BF16 R24, R52.reuse, R74, R24 ;  /* 0x0000004a3418723c */ /* 0x040fe20000041818 */
[----:B------:R-:W3:Y:S02]  /*aa30*/  LDSM.16.MT88.4 R72, [R170+0xd800] ;  /* 0x00d80000aa48783b */ /* 0x000ee40000004200 */
[----:B------:R-:W-:Y:S05]  /*aa40*/  MUFU.EX2 R151, R151 ;  /* 0x0000009700977308 */ /* 0x000fea0000000800 */
[C---:B-1----:R-:W-:Y:S03]  /*aa50*/  HMMA.16816.F32.BF16 R28, R52.reuse, R68, R28 ;  /* 0x00000044341c723c */ /* 0x042fe6000004181c */
[----:B------:R-:W-:Y:S05]  /*aa60*/  MUFU.EX2 R196, R196 ;  /* 0x000000c400c47308 */ /* 0x000fea0000000800 */
[C---:B------:R-:W-:Y:S01]  /*aa70*/  HMMA.16816.F32.BF16 R32, R52.reuse, R70, R32 ;  /* 0x000000463420723c */ /* 0x040fe20000041820 */
[----:B------:R-:W1:Y:S07]  /*aa80*/  LDSM.16.MT88.4 R68, [R168+0x9c00] ;  /* 0x009c0000a844783b */ /* 0x000e6e0000004200 */
[C---:B--2---:R-:W-:Y:S08]  /*aa90*/  HMMA.16816.F32.BF16 R44, R52.reuse, R64, R44 ;  /* 0x00000040342c723c */ /* 0x044ff0000004182c */
[C---:B------:R-:W-:Y:S01]  /*aaa0*/  HMMA.16816.F32.BF16 R48, R52.reuse, R66, R48 ;  /* 0x000000423430723c */ /* 0x040fe20000041830 */
[----:B------:R-:W2:Y:S07]  /*aab0*/  LDSM.16.MT88.4 R64, [R170+0xbc00] ;  /* 0x00bc0000aa40783b */ /* 0x000eae0000004200 */
[C---:B---3--:R-:W-:Y:S08]  /*aac0*/  HMMA.16816.F32.BF16 R36, R52.reuse, R72, R36 ;  /* 0x000000483424723c */ /* 0x048ff00000041824 */
[----:B------:R-:W-:Y:S01]  /*aad0*/  HMMA.16816.F32.BF16 R40, R52, R74, R40 ;  /* 0x0000004a3428723c */ /* 0x000fe20000041828 */
[----:B------:R-:W3:Y:S06]  /*aae0*/  LDSM.16.MT88.4 R72, [R170+0x9c00] ;  /* 0x009c0000aa48783b */ /* 0x000eec0000004200 */
[----:B------:R-:W-:Y:S01]  /*aaf0*/  F2FP.BF16.PACK_AB R52, R199, R202 ;  /* 0x000000cac734723e */ /* 0x000fe200000010ff */
[----:B------:R-:W-:Y:S01]  /*ab00*/  FADD.FTZ R202, R202, R125 ;  /* 0x0000007dcaca7221 */ /* 0x000fe20000010000 */
[----:B------:R-:W-:-:S02]  /*ab10*/  F2FP.BF16.PACK_AB R53, R187, R200 ;  /* 0x000000c8bb35723e */ /* 0x000fc400000010ff */
[----:B------:R-:W-:Y:S01]  /*ab20*/  F2FP.BF16.PACK_AB R54, R167, R192 ;  /* 0x000000c0a736723e */ /* 0x000fe200000010ff */
[----:B------:R-:W-:Y:S01]  /*ab30*/  FADD.FTZ R199, R199, R202 ;  /* 0x000000cac7c77221 */ /* 0x000fe20000010000 */
[----:B------:R-:W-:-:S07]  /*ab40*/  F2FP.BF16.PACK_AB R55, R165, R166 ;  /* 0x000000a6a537723e */ /* 0x000fce00000010ff */
[C---:B-1----:R-:W-:Y:S08]  /*ab50*/  HMMA.16816.F32.BF16 R12, R52.reuse, R68, R12 ;  /* 0x00000044340c723c */ /* 0x042ff0000004180c */
[C---:B------:R-:W-:Y:S01]  /*ab60*/  HMMA.16816.F32.BF16 R16, R52.reuse, R70, R16 ;  /* 0x000000463410723c */ /* 0x040fe20000041810 */
[----:B------:R-:W1:Y:S07]  /*ab70*/  LDSM.16.MT88.4 R68, [R170+0xdc00] ;  /* 0x00dc0000aa44783b */ /* 0x000e6e0000004200 */
[C---:B--2---:R-:W-:Y:S08]  /*ab80*/  HMMA.16816.F32.BF16 R20, R52.reuse, R64, R20 ;  /* 0x000000403414723c */ /* 0x044ff00000041814 */
[C---:B---3--:R-:W-:Y:S08]  /*ab90*/  HMMA.16816.F32.BF16 R4, R52.reuse, R72, R4 ;  /* 0x000000483404723c */ /* 0x048ff00000041804 */
[C---:B------:R-:W-:Y:S01]  /*aba0*/  HMMA.16816.F32.BF16 R8, R52.reuse, R74, R8 ;  /* 0x0000004a3408723c */ /* 0x040fe20000041808 */
[----:B------:R-:W2:Y:S07]  /*abb0*/  LDSM.16.MT88.4 R72, [R168+0xbc00] ;  /* 0x00bc0000a848783b */ /* 0x000eae0000004200 */
[C---:B------:R-:W-:Y:S01]  /*abc0*/  HMMA.16816.F32.BF16 R24, R52.reuse, R66, R24 ;  /* 0x000000423418723c */ /* 0x040fe20000041818 */
[----:B------:R-:W3:Y:S07]  /*abd0*/  LDSM.16.MT88.4 R64, [R168+0xdc00] ;  /* 0x00dc0000a840783b */ /* 0x000eee0000004200 */
[C---:B-1----:R-:W-:Y:S08]  /*abe0*/  HMMA.16816.F32.BF16 R36, R52.reuse, R68, R36 ;  /* 0x000000443424723c */ /* 0x042ff00000041824 */
[C---:B------:R-:W-:Y:S01]  /*abf0*/  HMMA.16816.F32.BF16 R40, R52.reuse, R70, R40 ;  /* 0x000000463428723c */ /* 0x040fe20000041828 */
[----:B------:R-:W1:Y:S07]  /*ac00*/  LDSM.16.MT88.4 R68, [R170+0xc000] ;  /* 0x00c00000aa44783b */ /* 0x000e6e0000004200 */
[C---:B--2---:R-:W-:Y:S07]  /*ac10*/  HMMA.16816.F32.BF16 R28, R52.reuse, R72, R28 ;  /* 0x00000048341c723c */ /* 0x044fee000004181c */
[----:B------:R-:W-:Y:S01]  /*ac20*/  FFMA.FTZ R72, R139, c[0x0][0x23c], -R162 ;  /* 0x00008f008b487a23 */ /* 0x000fe200000108a2 */
[C---:B------:R-:W-:Y:S01]  /*ac30*/  HMMA.16816.F32.BF16 R32, R52.reuse, R74, R32 ;  /* 0x0000004a3420723c */ /* 0x040fe20000041820 */
[----:B------:R-:W2:Y:S07]  /*ac40*/  MUFU.EX2 R139, R154 ;  /* 0x0000009a008b7308 */ /* 0x000eae0000000800 */
[C---:B---3--:R-:W-:Y:S08]  /*ac50*/  HMMA.16816.F32.BF16 R44, R52.reuse, R64, R44 ;  /* 0x00000040342c723c */ /* 0x048ff0000004182c */
[----:B------:R-:W-:Y:S01]  /*ac60*/  HMMA.16816.F32.BF16 R48, R52, R66, R48 ;  /* 0x000000423430723c */ /* 0x000fe20000041830 */
[----:B------:R-:W3:Y:S01]  /*ac70*/  LDSM.16.MT88.4 R64, [R170+0xa000] ;  /* 0x00a00000aa40783b */ /* 0x000ee20000004200 */
[----:B--2---:R-:W-:-:S03]  /*ac80*/  F2FP.BF16.PACK_AB R107, R139, R146 ;  /* 0x000000928b6b723e */ /* 0x004fc600000010ff */
[----:B------:R-:W2:Y:S04]  /*ac90*/  LDSM.16.MT88.4 R52, [R168+0xa000] ;  /* 0x00a00000a834783b */ /* 0x000ea80000004200 */
[C---:B-1----:R-:W-:Y:S08]  /*aca0*/  HMMA.16816.F32.BF16 R20, R104.reuse, R68, R20 ;  /* 0x000000446814723c */ /* 0x042ff00000041814 */
[C---:B------:R-:W-:Y:S01]  /*acb0*/  HMMA.16816.F32.BF16 R24, R104.reuse, R70, R24 ;  /* 0x000000466818723c */ /* 0x040fe20000041818 */
[----:B------:R-:W-:Y:S07]  /*acc0*/  LDSM.16.MT88.4 R68, [R170+0xa400] ;  /* 0x00a40000aa44783b */ /* 0x000fee0000004200 */
[C---:B---3--:R-:W-:Y:S01]  /*acd0*/  HMMA.16816.F32.BF16 R112, R104.reuse, R64, R4 ;  /* 0x000000406870723c */ /* 0x048fe20000041804 */
[----:B------:R-:W1:Y:S07]  /*ace0*/  LDSM.16.MT88.4 R4, [R168+0xe000] ;  /* 0x00e00000a804783b */ /* 0x000e6e0000004200 */
[C---:B------:R-:W-:Y:S01]  /*acf0*/  HMMA.16816.F32.BF16 R8, R104.reuse, R66, R8 ;  /* 0x000000426808723c */ /* 0x040fe20000041808 */
[----:B------:R-:W3:Y:S07]  /*ad00*/  LDSM.16.MT88.4 R64, [R168+0xc000] ;  /* 0x00c00000a840783b */ /* 0x000eee0000004200 */
[C---:B--2---:R-:W-:Y:S08]  /*ad10*/  HMMA.16816.F32.BF16 R12, R104.reuse, R52, R12 ;  /* 0x00000034680c723c */ /* 0x044ff0000004180c */
[C---:B------:R-:W-:Y:S01]  /*ad20*/  HMMA.16816.F32.BF16 R16, R104.reuse, R54, R16 ;  /* 0x000000366810723c */ /* 0x040fe20000041810 */
[----:B------:R-:W2:Y:S07]  /*ad30*/  LDSM.16.MT88.4 R52, [R170+0xe000] ;  /* 0x00e00000aa34783b */ /* 0x000eae0000004200 */
[C---:B-1----:R-:W-:Y:S08]  /*ad40*/  HMMA.16816.F32.BF16 R44, R104.reuse, R4, R44 ;  /* 0x00000004682c723c */ /* 0x042ff0000004182c */
[C---:B---3--:R-:W-:Y:S08]  /*ad50*/  HMMA.16816.F32.BF16 R28, R104.reuse, R64, R28 ;  /* 0x00000040681c723c */ /* 0x048ff0000004181c */
[C---:B------:R-:W-:Y:S08]  /*ad60*/  HMMA.16816.F32.BF16 R32, R104.reuse, R66, R32 ;  /* 0x000000426820723c */ /* 0x040ff00000041820 */
[C---:B--2---:R-:W-:Y:S01]  /*ad70*/  HMMA.16816.F32.BF16 R36, R104.reuse, R52, R36 ;  /* 0x000000346824723c */ /* 0x044fe20000041824 */
[----:B------:R-:W-:Y:S07]  /*ad80*/  MUFU.EX2 R52, R72 ;  /* 0x0000004800347308 */ /* 0x000fee0000000800 */
[C---:B------:R-:W-:Y:S01]  /*ad90*/  HMMA.16816.F32.BF16 R40, R104.reuse, R54, R40 ;  /* 0x000000366828723c */ /* 0x040fe20000041828 */
[----:B------:R-:W1:Y:S07]  /*ada0*/  MUFU.EX2 R55, R153 ;  /* 0x0000009900377308 */ /* 0x000e6e0000000800 */
[----:B------:R-:W-:Y:S01]  /*adb0*/  HMMA.16816.F32.BF16 R104, R104, R6, R48 ;  /* 0x000000066868723c */ /* 0x000fe20000041830 */
[----:B------:R-:W-:Y:S06]  /*adc0*/  MUFU.EX2 R53, R141 ;  /* 0x0000008d00357308 */ /* 0x000fec0000000800 */
[----:B------:R-:W-:-:S02]  /*add0*/  FFMA.FTZ R51, R142, c[0x0][0x23c], -R121 ;  /* 0x00008f008e337a23 */ /* 0x000fc40000010879 */
[--C-:B------:R-:W-:Y:S01]  /*ade0*/  FFMA.FTZ R48, R138, c[0x0][0x23c], -R121.reuse ;  /* 0x00008f008a307a23 */ /* 0x100fe20000010879 */
[----:B------:R-:W2:Y:S01]  /*adf0*/  MUFU.EX2 R54, R155 ;  /* 0x0000009b00367308 */ /* 0x000ea20000000800 */
[----:B------:R-:W-:Y:S01]  /*ae00*/  FFMA.FTZ R49, R144, c[0x0][0x23c], -R121 ;  /* 0x00008f0090317a23 */ /* 0x000fe20000010879 */
[----:B-1----:R-:W-:-:S06]  /*ae10*/  F2FP.BF16.PACK_AB R4, R55, R52 ;  /* 0x000000343704723e */ /* 0x002fcc00000010ff */
[----:B------:R-:W-:Y:S08]  /*ae20*/  MUFU.EX2 R50, R140 ;  /* 0x0000008c00327308 */ /* 0x000ff00000000800 */
[----:B------:R-:W1:Y:S01]  /*ae30*/  MUFU.EX2 R51, R51 ;  /* 0x0000003300337308 */ /* 0x000e620000000800 */
[----:B--2---:R-:W-:-:S07]  /*ae40*/  F2FP.BF16.PACK_AB R6, R54, R53 ;  /* 0x000000353606723e */ /* 0x004fce00000010ff */
[----:B------:R-:W-:Y:S08]  /*ae50*/  MUFU.EX2 R48, R48 ;  /* 0x0000003000307308 */ /* 0x000ff00000000800 */
[----:B------:R-:W2:Y:S01]  /*ae60*/  MUFU.EX2 R49, R49 ;  /* 0x0000003100317308 */ /* 0x000ea20000000800 */
[----:B-1----:R-:W-:Y:S02]  /*ae70*/  F2FP.BF16.PACK_AB R5, R51, R50 ;  /* 0x000000323305723e */ /* 0x002fe400000010ff */
[----:B--2---:R-:W-:-:S07]  /*ae80*/  F2FP.BF16.PACK_AB R7, R49, R48 ;  /* 0x000000303107723e */ /* 0x004fce00000010ff */
[C---:B------:R-:W-:Y:S08]  /*ae90*/  HMMA.16816.F32.BF16 R112, R4.reuse, R68, R112 ;  /* 0x000000440470723c */ /* 0x040ff00000041870 */
[C---:B------:R-:W-:Y:S01]  /*aea0*/  HMMA.16816.F32.BF16 R68, R4.reuse, R70, R8 ;  /* 0x000000460444723c */ /* 0x040fe20000041808 */
[----:B------:R-:W1:Y:S07]  /*aeb0*/  LDSM.16.MT88.4 R8, [R168+0xe400] ;  /* 0x00e40000a808783b */ /* 0x000e6e0000004200 */
[C---:B------:R-:W-:Y:S01]  /*aec0*/  HMMA.16816.F32.BF16 R72, R4.reuse, R76, R12 ;  /* 0x0000004c0448723c */ /* 0x040fe2000004180c */
[----:B------:R-:W2:Y:S07]  /*aed0*/  LDSM.16.MT88.4 R12, [R170+0xa800] ;  /* 0x00a80000aa0c783b */ /* 0x000eae0000004200 */
[C---:B------:R-:W-:Y:S01]  /*aee0*/  HMMA.16816.F32.BF16 R88, R4.reuse, R92, R28 ;  /* 0x0000005c0458723c */ /* 0x040fe2000004181c */
[----:B------:R-:W-:Y:S07]  /*aef0*/  MUFU.EX2 R30, R143 ;  /* 0x0000008f001e7308 */ /* 0x000fee0000000800 */
[C---:B------:R-:W-:Y:S01]  /*af00*/  HMMA.16816.F32.BF16 R92, R4.reuse, R94, R32 ;  /* 0x0000005e045c723c */ /* 0x040fe20000041820 */
[----:B------:R-:W3:Y:S06]  /*af10*/  MUFU.EX2 R29, R156 ;  /* 0x0000009c001d7308 */ /* 0x000eec0000000800 */
[--C-:B------:R-:W-:Y:S01]  /*af20*/  FFMA.FTZ R32, R116, c[0x0][0x23c], -R121.reuse ;  /* 0x00008f0074207a23 */ /* 0x100fe20000010879 */
[----:B------:R-:W-:Y:S01]  /*af30*/  HMMA.16816.F32.BF16 R80, R4, R84, R20 ;  /* 0x000000540450723c */ /* 0x000fe20000041814 */
[--C-:B------:R-:W-:Y:S01]  /*af40*/  FFMA.FTZ R35, R120, c[0x0][0x23c], -R121.reuse ;  /* 0x00008f0078237a23 */ /* 0x100fe20000010879 */
[----:B------:R-:W-:Y:S01]  /*af50*/  MUFU.EX2 R28, R145 ;  /* 0x00000091001c7308 */ /* 0x000fe20000000800 */
[--C-:B------:R-:W-:Y:S01]  /*af60*/  FFMA.FTZ R33, R62, c[0x0][0x23c], -R121.reuse ;  /* 0x00008f003e217a23 */ /* 0x100fe20000010879 */
[----:B------:R-:W4:Y:S01]  /*af70*/  LDSM.16.MT88.4 R20, [R170+0xc800] ;  /* 0x00c80000aa14783b */ /* 0x000f220000004200 */
[----:B------:R-:W-:-:S03]  /*af80*/  FFMA.FTZ R34, R119, c[0x0][0x23c], -R121 ;  /* 0x00008f0077227a23 */ /* 0x000fc60000010879 */
[C---:B------:R-:W-:Y:S02]  /*af90*/  HMMA.16816.F32.BF16 R96, R4.reuse, R108, R36 ;  /* 0x0000006c0460723c */ /* 0x040fe40000041824 */
[----:B------:R-:W-:Y:S06]  /*afa0*/  MUFU.EX2 R31, R157 ;  /* 0x0000009d001f7308 */ /* 0x000fec0000000800 */
[C---:B------:R-:W-:Y:S01]  /*afb0*/  HMMA.16816.F32.BF16 R76, R4.reuse, R78, R16 ;  /* 0x0000004e044c723c */ /* 0x040fe20000041810 */
[----:B------:R-:W-:Y:S01]  /*afc0*/  LDSM.16.MT88.4 R16, [R168+0xc800] ;  /* 0x00c80000a810783b */ /* 0x000fe20000004200 */
[----:B------:R-:W-:Y:S06]  /*afd0*/  MUFU.EX2 R32, R32 ;  /* 0x0000002000207308 */ /* 0x000fec0000000800 */
[C---:B------:R-:W-:Y:S01]  /*afe0*/  HMMA.16816.F32.BF16 R84, R4.reuse, R86, R24 ;  /* 0x000000560454723c */ /* 0x040fe20000041818 */
[----:B------:R-:W5:Y:S01]  /*aff0*/  LDSM.16.MT88.4 R24, [R168+0xa800] ;  /* 0x00a80000a818783b */ /* 0x000f620000004200 */
[----:B------:R-:W2:Y:S06]  /*b000*/  MUFU.EX2 R35, R35 ;  /* 0x0000002300237308 */ /* 0x000eac0000000800 */
[C---:B------:R-:W-:Y:S02]  /*b010*/  HMMA.16816.F32.BF16 R108, R4.reuse, R110, R40 ;  /* 0x0000006e046c723c */ /* 0x040fe40000041828 */
[----:B------:R-:W-:Y:S06]  /*b020*/  MUFU.EX2 R33, R33 ;  /* 0x0000002100217308 */ /* 0x000fec0000000800 */
[C---:B-1----:R-:W-:Y:S02]  /*b030*/  HMMA.16816.F32.BF16 R100, R4.reuse, R8, R44 ;  /* 0x000000080464723c */ /* 0x042fe4000004182c */
[----:B------:R-:W1:Y:S06]  /*b040*/  MUFU.EX2 R34, R34 ;  /* 0x0000002200227308 */ /* 0x000e6c0000000800 */
[----:B------:R-:W-:Y:S01]  /*b050*/  HMMA.16816.F32.BF16 R104, R4, R10, R104 ;  /* 0x0000000a0468723c */ /* 0x000fe20000041868 */
[----:B------:R-:W5:Y:S06]  /*b060*/  LDSM.16.MT88.4 R8, [R170+0xe800] ;  /* 0x00e80000aa08783b */ /* 0x000f6c0000004200 */
[----:B---3--:R-:W-:-:S02]  /*b070*/  F2FP.BF16.PACK_AB R4, R29, R30 ;  /* 0x0000001e1d04723e */ /* 0x008fc400000010ff */
[----:B--2---:R-:W-:Y:S02]  /*b080*/  F2FP.BF16.PACK_AB R5, R35, R32 ;  /* 0x000000202305723e */ /* 0x004fe400000010ff */
[----:B------:R-:W-:Y:S02]  /*b090*/  F2FP.BF16.PACK_AB R6, R31, R28 ;  /* 0x0000001c1f06723e */ /* 0x000fe400000010ff */
[----:B-1----:R-:W-:-:S07]  /*b0a0*/  F2FP.BF16.PACK_AB R7, R34, R33 ;  /* 0x000000212207723e */ /* 0x002fce00000010ff */
[C---:B------:R-:W-:Y:S08]  /*b0b0*/  HMMA.16816.F32.BF16 R112, R4.reuse, R12, R112 ;  /* 0x0000000c0470723c */ /* 0x040ff00000041870 */
[C---:B------:R-:W-:Y:S01]  /*b0c0*/  HMMA.16816.F32.BF16 R68, R4.reuse, R14, R68 ;  /* 0x0000000e0444723c */ /* 0x040fe20000041844 */
[----:B------:R-:W1:Y:S07]  /*b0d0*/  LDSM.16.MT88.4 R12, [R168+0xe800] ;  /* 0x00e80000a80c783b */ /* 0x000e6e0000004200 */
[C---:B----4-:R-:W-:Y:S08]  /*b0e0*/  HMMA.16816.F32.BF16 R80, R4.reuse, R20, R80 ;  /* 0x000000140450723c */ /* 0x050ff00000041850 */
[C---:B------:R-:W-:Y:S01]  /*b0f0*/  HMMA.16816.F32.BF16 R84, R4.reuse, R22, R84 ;  /* 0x000000160454723c */ /* 0x040fe20000041854 */
[----:B------:R-:W2:Y:S07]  /*b100*/  LDSM.16.MT88.4 R20, [R170+0xac00] ;  /* 0x00ac0000aa14783b */ /* 0x000eae0000004200 */
[C---:B-----5:R-:W-:Y:S01]  /*b110*/  HMMA.16816.F32.BF16 R72, R4.reuse, R24, R72 ;  /* 0x000000180448723c */ /* 0x060fe20000041848 */
[----:B------:R-:W-:Y:S07]  /*b120*/  MUFU.EX2 R24, R161 ;  /* 0x000000a100187308 */ /* 0x000fee0000000800 */
[C---:B------:R-:W-:Y:S01]  /*b130*/  HMMA.16816.F32.BF16 R76, R4.reuse, R26, R76 ;  /* 0x0000001a044c723c */ /* 0x040fe2000004184c */
[----:B------:R-:W-:Y:S07]  /*b140*/  MUFU.EX2 R26, R58 ;  /* 0x0000003a001a7308 */ /* 0x000fee0000000800 */
[C---:B------:R-:W-:Y:S01]  /*b150*/  HMMA.16816.F32.BF16 R96, R4.reuse, R8, R96 ;  /* 0x000000080460723c */ /* 0x040fe20000041860 */
[----:B------:R-:W3:Y:S07]  /*b160*/  MUFU.EX2 R25, R61 ;  /* 0x0000003d00197308 */ /* 0x000eee0000000800 */
[C---:B-1----:R-:W-:Y:S01]  /*b170*/  HMMA.16816.F32.BF16 R100, R4.reuse, R12, R100 ;  /* 0x0000000c0464723c */ /* 0x042fe20000041864 */
[----:B------:R-:W1:Y:S06]  /*b180*/  MUFU.EX2 R27, R60 ;  /* 0x0000003c001b7308 */ /* 0x000e6c0000000800 */
[----:B------:R-:W-:Y:S01]  /*b190*/  FADD.FTZ R13, R57, R132 ;  /* 0x00000084390d7221 */ /* 0x000fe20000010000 */
[----:B------:R-:W-:Y:S01]  /*b1a0*/  HMMA.16816.F32.BF16 R108, R4, R10, R108 ;  /* 0x0000000a046c723c */ /* 0x000fe2000004186c */
[----:B------:R-:W4:Y:S02]  /*b1b0*/  LDSM.16.MT88.4 R8, [R170+0xcc00] ;  /* 0x00cc0000aa08783b */ /* 0x000f240000004200 */
[----:B------:R-:W-:-:S02]  /*b1c0*/  FADD.FTZ R13, R0, R13 ;  /* 0x0000000d000d7221 */ /* 0x000fc40000010000 */
[----:B------:R-:W-:Y:S02]  /*b1d0*/  FADD.FTZ R0, R192, R199 ;  /* 0x000000c7c0007221 */ /* 0x000fe40000010000 */
[----:B------:R-:W-:Y:S01]  /*b1e0*/  FADD.FTZ R130, R130, R13 ;  /* 0x0000000d82827221 */ /* 0x000fe20000010000 */
[----:B------:R-:W-:Y:S01]  /*b1f0*/  HMMA.16816.F32.BF16 R88, R4, R16, R88 ;  /* 0x000000100458723c */ /* 0x000fe20000041858 */
[----:B------:R-:W-:Y:S02]  /*b200*/  FADD.FTZ R0, R167, R0 ;  /* 0x00000000a7007221 */ /* 0x000fe40000010000 */
[----:B------:R-:W-:Y:S02]  /*b210*/  FADD.FTZ R130, R127, R130 ;  /* 0x000000827f827221 */ /* 0x000fe40000010000 */
[----:B------:R-:W-:-:S03]  /*b220*/  FADD.FTZ R195, R195, R0 ;  /* 0x00000000c3c37221 */ /* 0x000fc60000010000 */
[----:B------:R-:W-:Y:S01]  /*b230*/  HMMA.16816.F32.BF16 R92, R4, R18, R92 ;  /* 0x00000012045c723c */ /* 0x000fe2000004185c */
[----:B------:R-:W5:Y:S01]  /*b240*/  LDSM.16.MT88.4 R16, [R168+0xac00] ;  /* 0x00ac0000a810783b */ /* 0x000f620000004200 */
[----:B------:R-:W-:-:S06]  /*b250*/  FADD.FTZ R204, R204, R195 ;  /* 0x000000c3cccc7221 */ /* 0x000fcc0000010000 */
[----:B------:R-:W-:Y:S01]  /*b260*/  HMMA.16816.F32.BF16 R104, R4, R14, R104 ;  /* 0x0000000e0468723c */ /* 0x000fe20000041868 */
[----:B------:R-:W5:Y:S06]  /*b270*/  LDSM.16.MT88.4 R12, [R168+0xcc00] ;  /* 0x00cc0000a80c783b */ /* 0x000f6c0000004200 */
[----:B------:R-:W-:Y:S02]  /*b280*/  F2FP.BF16.PACK_AB R4, R158, R149 ;  /* 0x000000959e04723e */ /* 0x000fe400000010ff */
[----:B---3--:R-:W-:Y:S02]  /*b290*/  F2FP.BF16.PACK_AB R5, R25, R26 ;  /* 0x0000001a1905723e */ /* 0x008fe400000010ff */
[----:B------:R-:W-:-:S02]  /*b2a0*/  F2FP.BF16.PACK_AB R6, R24, R151 ;  /* 0x000000971806723e */ /* 0x000fc400000010ff */
[----:B-1----:R-:W-:-:S07]  /*b2b0*/  F2FP.BF16.PACK_AB R7, R196, R27 ;  /* 0x0000001bc407723e */ /* 0x002fce00000010ff */
[C---:B--2---:R-:W-:Y:S07]  /*b2c0*/  HMMA.16816.F32.BF16 R112, R4.reuse, R20, R112 ;  /* 0x000000140470723c */ /* 0x044fee0000041870 */
[----:B------:R-:W-:Y:S01]  /*b2d0*/  FADD.FTZ R21, R123, R130 ;  /* 0x000000827b157221 */ /* 0x000fe20000010000 */
[----:B----4-:R-:W-:Y:S03]  /*b2e0*/  HMMA.16816.F32.BF16 R80, R4, R8, R80 ;  /* 0x000000080450723c */ /* 0x010fe60000041850 */
[----:B------:R-:W-:-:S04]  /*b2f0*/  FADD.FTZ R21, R122, R21 ;  /* 0x000000157a157221 */ /* 0x000fc80000010000 */
[----:B------:R-:W-:Y:S01]  /*b300*/  FADD.FTZ R200, R200, R21 ;  /* 0x00000015c8c87221 */ /* 0x000fe20000010000 */
[----:B------:R-:W-:Y:S01]  /*b310*/  HMMA.16816.F32.BF16 R84, R4, R10, R84 ;  /* 0x0000000a0454723c */ /* 0x000fe20000041854 */
[----:B------:R-:W1:Y:S02]  /*b320*/  LDSM.16.MT88.4 R8, [R168+0xec00] ;  /* 0x00ec0000a808783b */ /* 0x000e640000004200 */
[----:B------:R-:W-:-:S04]  /*b330*/  FADD.FTZ R187, R187, R200 ;  /* 0x000000c8bbbb7221 */ /* 0x000fc80000010000 */
[----:B------:R-:W-:Y:S01]  /*b340*/  FADD.FTZ R166, R166, R187 ;  /* 0x000000bba6a67221 */ /* 0x000fe20000010000 */
[----:B-----5:R-:W-:Y:S03]  /*b350*/  HMMA.16816.F32.BF16 R72, R4, R16, R72 ;  /* 0x000000100448723c */ /* 0x020fe60000041848 */
[----:B------:R-:W-:-:S04]  /*b360*/  FADD.FTZ R165, R165, R166 ;  /* 0x000000a6a5a57221 */ /* 0x000fc80000010000 */
[----:B------:R-:W-:Y:S01]  /*b370*/  FADD.FTZ R148, R148, R165 ;  /* 0x000000a594947221 */ /* 0x000fe20000010000 */
[----:B------:R-:W-:Y:S01]  /*b380*/  HMMA.16816.F32.BF16 R76, R4, R18, R76 ;  /* 0x00000012044c723c */ /* 0x000fe2000004184c */
[----:B------:R-:W2:Y:S02]  /*b390*/  LDSM.16.MT88.4 R16, [R170+0xec00] ;  /* 0x00ec0000aa10783b */ /* 0x000ea40000004200 */
[----:B------:R-:W-:-:S04]  /*b3a0*/  FADD.FTZ R159, R159, R148 ;  /* 0x000000949f9f7221 */ /* 0x000fc80000010000 */
[----:B------:R-:W-:Y:S01]  /*b3b0*/  FADD.FTZ R146, R146, R159 ;  /* 0x0000009f92927221 */ /* 0x000fe20000010000 */
[----:B------:R-:W-:Y:S03]  /*b3c0*/  HMMA.16816.F32.BF16 R88, R4, R12, R88 ;  /* 0x0000000c0458723c */ /* 0x000fe60000041858 */
[----:B------:R-:W-:-:S04]  /*b3d0*/  FADD.FTZ R139, R139, R146 ;  /* 0x000000928b8b7221 */ /* 0x000fc80000010000 */
[----:B------:R-:W-:Y:S01]  /*b3e0*/  FADD.FTZ R13, R147, R204 ;  /* 0x000000cc930d7221 */ /* 0x000fe20000010000 */
[C---:B------:R-:W-:Y:S01]  /*b3f0*/  HMMA.16816.F32.BF16 R68, R4.reuse, R22, R68 ;  /* 0x000000160444723c */ /* 0x040fe20000041844 */
[----:B------:R-:W-:Y:S02]  /*b400*/  FADD.FTZ R50, R50, R139 ;  /* 0x0000008b32327221 */ /* 0x000fe40000010000 */
[----:B------:R-:W-:Y:S02]  /*b410*/  FADD.FTZ R13, R150, R13 ;  /* 0x0000000d960d7221 */ /* 0x000fe40000010000 */
[----:B------:R-:W-:Y:S02]  /*b420*/  FADD.FTZ R51, R51, R50 ;  /* 0x0000003233337221 */ /* 0x000fe40000010000 */
[----:B------:R-:W-:Y:S01]  /*b430*/  FADD.FTZ R0, R52, R13 ;  /* 0x0000000d34007221 */ /* 0x000fe20000010000 */
[----:B------:R-:W-:Y:S01]  /*b440*/  HMMA.16816.F32.BF16 R92, R4, R14, R92 ;  /* 0x0000000e045c723c */ /* 0x000fe2000004185c */
[----:B------:R-:W-:-:S02]  /*b450*/  FADD.FTZ R48, R48, R51 ;  /* 0x0000003330307221 */ /* 0x000fc40000010000 */
[----:B------:R-:W-:Y:S02]  /*b460*/  FADD.FTZ R0, R55, R0 ;  /* 0x0000000037007221 */ /* 0x000fe40000010000 */
[----:B------:R-:W-:Y:S02]  /*b470*/  FADD.FTZ R49, R49, R48 ;  /* 0x0000003031317221 */ /* 0x000fe40000010000 */
[----:B------:R-:W-:Y:S01]  /*b480*/  FADD.FTZ R13, R53, R0 ;  /* 0x00000000350d7221 */ /* 0x000fe20000010000 */
[----:B-1----:R-:W-:Y:S01]  /*b490*/  HMMA.16816.F32.BF16 R100, R4, R8, R100 ;  /* 0x000000080464723c */ /* 0x002fe20000041864 */
[----:B------:R-:W-:Y:S02]  /*b4a0*/  FADD.FTZ R0, R32, R49 ;  /* 0x0000003120007221 */ /* 0x000fe40000010000 */
[----:B------:R-:W-:Y:S02]  /*b4b0*/  FADD.FTZ R13, R54, R13 ;  /* 0x0000000d360d7221 */ /* 0x000fe40000010000 */
[----:B------:R-:W-:-:S02]  /*b4c0*/  FADD.FTZ R0, R35, R0 ;  /* 0x0000000023007221 */ /* 0x000fc40000010000 */
[----:B------:R-:W-:Y:S01]  /*b4d0*/  FADD.FTZ R30, R30, R13 ;  /* 0x0000000d1e1e7221 */ /* 0x000fe20000010000 */
[C---:B------:R-:W-:Y:S01]  /*b4e0*/  HMMA.16816.F32.BF16 R104, R4.reuse, R10, R104 ;  /* 0x0000000a0468723c */ /* 0x040fe20000041868 */
[----:B------:R-:W-:Y:S02]  /*b4f0*/  FADD.FTZ R9, R33, R0 ;  /* 0x0000000021097221 */ /* 0x000fe40000010000 */
[----:B------:R-:W-:Y:S02]  /*b500*/  FADD.FTZ R29, R29, R30 ;  /* 0x0000001e1d1d7221 */ /* 0x000fe40000010000 */
[----:B------:R-:W-:Y:S02]  /*b510*/  FADD.FTZ R9, R34, R9 ;  /* 0x0000000922097221 */ /* 0x000fe40000010000 */
[----:B------:R-:W-:Y:S01]  /*b520*/  FADD.FTZ R28, R28, R29 ;  /* 0x0000001d1c1c7221 */ /* 0x000fe20000010000 */
[----:B--2---:R-:W-:Y:S01]  /*b530*/  HMMA.16816.F32.BF16 R96, R4, R16, R96 ;  /* 0x000000100460723c */ /* 0x004fe20000041860 */
[----:B------:R-:W-:-:S02]  /*b540*/  FADD.FTZ R26, R26, R9 ;  /* 0x000000091a1a7221 */ /* 0x000fc40000010000 */
[----:B------:R-:W-:Y:S02]  /*b550*/  FADD.FTZ R0, R31, R28 ;  /* 0x0000001c1f007221 */ /* 0x000fe40000010000 */
[----:B------:R-:W-:Y:S02]  /*b560*/  FADD.FTZ R26, R25, R26 ;  /* 0x0000001a191a7221 */ /* 0x000fe40000010000 */
[----:B------:R-:W-:Y:S01]  /*b570*/  FADD.FTZ R149, R149, R0 ;  /* 0x0000000095957221 */ /* 0x000fe20000010000 */
[----:B------:R-:W-:Y:S01]  /*b580*/  HMMA.16816.F32.BF16 R108, R4, R18, R108 ;  /* 0x00000012046c723c */ /* 0x000fe2000004186c */
[----:B------:R-:W-:Y:S01]  /*b590*/  FADD.FTZ R27, R27, R26 ;  /* 0x0000001a1b1b7221 */ /* 0x000fe20000010000 */
[----:B------:R-:W-:Y:S01]  /*b5a0*/  MOV R0, R3 ;  /* 0x0000000300007202 */ /* 0x000fe20000000f00 */
[----:B------:R-:W-:Y:S02]  /*b5b0*/  FADD.FTZ R158, R158, R149 ;  /* 0x000000959e9e7221 */ /* 0x000fe40000010000 */
[----:B------:R-:W-:-:S02]  /*b5c0*/  FADD.FTZ R196, R196, R27 ;  /* 0x0000001bc4c47221 */ /* 0x000fc40000010000 */
[----:B------:R-:W-:-:S04]  /*b5d0*/  FADD.FTZ R151, R151, R158 ;  /* 0x0000009e97977221 */ /* 0x000fc80000010000 */
[----:B------:R-:W-:Y:S02]  /*b5e0*/  FADD.FTZ R195, R24, R151 ;  /* 0x0000009718c37221 */ /* 0x000fe40000010000 */
.L_x_705:
[----:B------:R-:W-:-:S13]  /*b5f0*/  ISETP.GE.AND P0, PT, R180, 0x1, PT ;  /* 0x00000001b400780c */ /* 0x000fda0003f06270 */
[----:B------:R-:W-:Y:S05]  /*b600*/  @!P0 BRA `(.L_x_713) ;  /* 0x00003d8000008947 */ /* 0x000fea0003800000 */
[----:B------:R-:W-:Y:S01]  /*b610*/  ULDC UR5, c[0x0][0x1a0] ;  /* 0x0000680000057ab9 */ /* 0x000fe20000000800 */
[----:B------:R-:W-:Y:S01]  /*b620*/  IMAD.MOV.U32 R3, RZ, RZ, R0 ;  /* 0x000000ffff037224 */ /* 0x000fe200078e0000 */
[----:B------:R-:W-:Y:S01]  /*b630*/  ULEA UR5, -UR5, URZ, 0x7 ;  /* 0x0000003f05057291 */ /* 0x000fe2000f8e393f */
[----:B------:R-:W-:-:S03]  /*b640*/  IMAD.MOV.U32 R117, RZ, RZ, R2 ;  /* 0x000000ffff757224 */ /* 0x000fc600078e0002 */
[----:B------:R-:W-:Y:S02]  /*b650*/  USHF.R.S32.HI UR4, URZ, 0x1f, UR5 ;  /* 0x0000001f3f047899 */ /* 0x000fe40008011405 */
[----:B------:R-:W-:-:S04]  /*b660*/  MOV R192, UR5 ;  /* 0x0000000500c07c02 */ /* 0x000fc80008000f00 */
[----:B------:R-:W-:Y:S02]  /*b670*/  MOV R187, UR4 ;  /* 0x0000000400bb7c02 */ /* 0x000fe40008000f00 */
.L_x_717:
[----:B------:R-:W-:Y:S01]  /*b680*/  MOV R119, R192 ;  /* 0x000000c000777202 */ /* 0x000fe20000000f00 */
[----:B------:R-:W-:Y:S04]  /*b690*/  DEPBAR.LE SB0, 0x0 ;  /* 0x000080000000791a */ /* 0x000fe80000000000 */
[----:B------:R-:W-:Y:S01]  /*b6a0*/  BAR.SYNC.DEFER_BLOCKING 0x0 ;  /* 0x0000000000007b1d */ /* 0x000fe20000010000 */
[----:B------:R-:W-:Y:S05]  /*b6b0*/  MOV R0, R187 ;  /* 0x000000bb00007202 */ /* 0x000fea0000000f00 */
[----:B------:R-:W-:-:S05]  /*b6c0*/  @!P6 BRA `(.L_x_714) ;  /* 0x000003c00000e947 */ /* 0x000fca0003800000 */
[----:B------:R-:W-:Y:S01]  /*b6d0*/  IMAD.SHL.U32 R10, R180, 0x80, RZ ;  /* 0x00000080b40a7824 */ /* 0x000fe200078e00ff */
[----:B------:R-:W-:Y:S04]  /*b6e0*/  IABS R0, c[0x0][0x2d0] ;  /* 0x0000b40000007a13 */ /* 0x000fe80000000000 */
[----:B------:R-:W1:Y:S01]  /*b6f0*/  I2F.RP R7, R0 ;  /* 0x0000000000077306 */ /* 0x000e620000209400 */
[----:B------:R-:W-:Y:S09]  /*b700*/  IABS R6, R10 ;  /* 0x0000000a00067213 */ /* 0x000ff20000000000 */
[----:B-1----:R-:W1:Y:S02]  /*b710*/  MUFU.RCP R2, R7 ;  /* 0x0000000700027308 */ /* 0x002e640000001000 */
[----:B-1----:R-:W-:Y:S02]  /*b720*/  IADD3 R8, R2, 0xffffffe, RZ ;  /* 0x0ffffffe02087810 */ /* 0x002fe40007ffe0ff */
[C---:B------:R-:W-:Y:S06]  /*b730*/  IADD3 R2, R10.reuse, -0x80, RZ ;  /* 0xffffff800a027810 */ /* 0x040fec0007ffe0ff */
[----:B------:R-:W1:Y:S01]  /*b740*/  F2I.FTZ.U32.TRUNC.NTZ R9, R8 ;  /* 0x0000000800097305 */ /* 0x000e62000021f000 */
[----:B------:R-:W-:Y:S02]  /*b750*/  LOP3.LUT R10, R10, c[0x0][0x2d0], RZ, 0x3c, !PT ;  /* 0x0000b4000a0a7a12 */ /* 0x000fe400078e3cff */
[----:B------:R-:W-:Y:S02]  /*b760*/  IABS R4, R2 ;  /* 0x0000000200047213 */ /* 0x000fe40000000000 */
[----:B------:R-:W-:Y:S02]  /*b770*/  LOP3.LUT R2, R2, c[0x0][0x2d0], RZ, 0x3c, !PT ;  /* 0x0000b40002027a12 */ /* 0x000fe400078e3cff */
[----:B------:R-:W-:Y:S02]  /*b780*/  ISETP.GE.AND P2, PT, R10, RZ, PT ;  /* 0x000000ff0a00720c */ /* 0x000fe40003f46270 */
[----:B------:R-:W-:Y:S01]  /*b790*/  ISETP.GE.AND P0, PT, R2, RZ, PT ;  /* 0x000000ff0200720c */ /* 0x000fe20003f06270 */
[--C-:B-1----:R-:W-:Y:S02]  /*b7a0*/  IMAD.MOV R5, RZ, RZ, -R9.reuse ;  /* 0x000000ffff057224 */ /* 0x102fe400078e0a09 */
[----:B------:R-:W-:Y:S02]  /*b7b0*/  IMAD.MOV.U32 R8, RZ, RZ, RZ ;  /* 0x000000ffff087224 */ /* 0x000fe400078e00ff */
[----:B------:R-:W-:Y:S04]  /*b7c0*/  IMAD R5, R5, R0, RZ ;  /* 0x0000000005057224 */ /* 0x000fe800078e02ff */
[----:B------:R-:W-:Y:S06]  /*b7d0*/  IMAD.HI.U32 R9, R9, R5, R8 ;  /* 0x0000000509097227 */ /* 0x000fec00078e0008 */
[C---:B------:R-:W-:Y:S04]  /*b7e0*/  IMAD.HI.U32 R8, R9.reuse, R4, RZ ;  /* 0x0000000409087227 */ /* 0x040fe800078e00ff */
[----:B------:R-:W-:Y:S04]  /*b7f0*/  IMAD.HI.U32 R9, R9, R6, RZ ;  /* 0x0000000609097227 */ /* 0x000fe800078e00ff */
[----:B------:R-:W-:Y:S02]  /*b800*/  IMAD.MOV R7, RZ, RZ, -R9 ;  /* 0x000000ffff077224 */ /* 0x000fe400078e0a09 */
[----:B------:R-:W-:Y:S02]  /*b810*/  IMAD.MOV R5, RZ, RZ, -R8 ;  /* 0x000000ffff057224 */ /* 0x000fe400078e0a08 */
[C---:B------:R-:W-:Y:S02]  /*b820*/  IMAD R6, R0.reuse, R7, R6 ;  /* 0x0000000700067224 */ /* 0x040fe400078e0206 */
[C---:B------:R-:W-:Y:S03]  /*b830*/  IMAD R4, R0.reuse, R5, R4 ;  /* 0x0000000500047224 */ /* 0x040fe600078e0204 */
[C---:B------:R-:W-:Y:S02]  /*b840*/  ISETP.GT.U32.AND P3, PT, R0.reuse, R6, PT ;  /* 0x000000060000720c */ /* 0x040fe40003f64070 */
[----:B------:R-:W-:Y:S11]  /*b850*/  ISETP.GT.U32.AND P1, PT, R0, R4, PT ;  /* 0x000000040000720c */ /* 0x000ff60003f24070 */
[----:B------:R-:W-:Y:S01]  /*b860*/  @!P3 IADD3 R9, R9, 0x1, RZ ;  /* 0x000000010909b810 */ /* 0x000fe20007ffe0ff */
[--C-:B------:R-:W-:Y:S01]  /*b870*/  @!P3 IMAD.IADD R6, R6, 0x1, -R0.reuse ;  /* 0x000000010606b824 */ /* 0x100fe200078e0a00 */
[----:B------:R-:W-:Y:S01]  /*b880*/  @!P1 IADD3 R8, R8, 0x1, RZ ;  /* 0x0000000108089810 */ /* 0x000fe20007ffe0ff */
[----:B------:R-:W-:Y:S01]  /*b890*/  @!P1 IMAD.IADD R4, R4, 0x1, -R0 ;  /* 0x0000000104049824 */ /* 0x000fe200078e0a00 */
[----:B------:R-:W-:Y:S02]  /*b8a0*/  ISETP.NE.AND P1, PT, RZ, c[0x0][0x2d0], PT ;  /* 0x0000b400ff007a0c */ /* 0x000fe40003f25270 */
[-C--:B------:R-:W-:Y:S02]  /*b8b0*/  ISETP.GE.U32.AND P5, PT, R6, R0.reuse, PT ;  /* 0x000000000600720c */ /* 0x080fe40003fa6070 */
[----:B------:R-:W-:Y:S02]  /*b8c0*/  ISETP.GE.U32.AND P4, PT, R4, R0, PT ;  /* 0x000000000400720c */ /* 0x000fe40003f86070 */
[----:B------:R-:W-:Y:S09]  /*b8d0*/  LOP3.LUT R0, RZ, c[0x0][0x2d0], RZ, 0x33, !PT ;  /* 0x0000b400ff007a12 */ /* 0x000ff200078e33ff */
[----:B------:R-:W-:Y:S02]  /*b8e0*/  @P5 IADD3 R9, R9, 0x1, RZ ;  /* 0x0000000109095810 */ /* 0x000fe40007ffe0ff */
[----:B------:R-:W-:Y:S03]  /*b8f0*/  @P4 IADD3 R8, R8, 0x1, RZ ;  /* 0x0000000108084810 */ /* 0x000fe60007ffe0ff */
[----:B------:R-:W-:Y:S01]  /*b900*/  @!P2 IMAD.MOV R9, RZ, RZ, -R9 ;  /* 0x000000ffff09a224 */ /* 0x000fe200078e0a09 */
[----:B------:R-:W-:Y:S04]  /*b910*/  @!P0 IADD3 R8, -R8, RZ, RZ ;  /* 0x000000ff08088210 */ /* 0x000fe80007ffe1ff */
[C---:B------:R-:W-:Y:S02]  /*b920*/  SEL R9, R0.reuse, R9, !P1 ;  /* 0x0000000900097207 */ /* 0x040fe40004800000 */
[----:B------:R-:W-:Y:S02]  /*b930*/  SEL R5, R0, R8, !P1 ;  /* 0x0000000800057207 */ /* 0x000fe40004800000 */
[-C--:B------:R-:W-:Y:S02]  /*b940*/  LEA R6, P0, R9, R190.reuse, 0x2 ;  /* 0x000000be09067211 */ /* 0x080fe400078010ff */
[----:B------:R-:W-:Y:S01]  /*b950*/  LEA R10, P1, R5, R190, 0x2 ;  /* 0x000000be050a7211 */ /* 0x000fe200078210ff */
[C---:B------:R-:W-:Y:S01]  /*b960*/  IMAD.IADD R0, R9.reuse, 0x1, -R5 ;  /* 0x0000000109007824 */ /* 0x040fe200078e0a05 */
[-C--:B------:R-:W-:Y:S02]  /*b970*/  LEA.HI.X.SX32 R7, R9, R191.reuse, 0x2, P0 ;  /* 0x000000bf09077211 */ /* 0x080fe400000f16ff */
[----:B------:R-:W-:Y:S01]  /*b980*/  LEA.HI.X.SX32 R11, R5, R191, 0x2, P1 ;  /* 0x000000bf050b7211 */ /* 0x000fe200008f16ff */
[----:B------:R-:W-:Y:S03]  /*b990*/  IMAD.MOV.U32 R5, RZ, RZ, c[0x0][0x2d0] ;  /* 0x0000b400ff057624 */ /* 0x000fe600078e00ff */
[----:B------:R-:W2:Y:S01]  /*b9a0*/  LDG.E R7, [R6.64] ;  /* 0x0000000606077981 */ /* 0x000ea2000c1e1900 */
[----:B------:R-:W-:Y:S03]  /*b9b0*/  IMAD R5, R0, R5, -0x80 ;  /* 0xffffff8000057424 */ /* 0x000fe600078e0205 */
[----:B------:R-:W2:Y:S01]  /*b9c0*/  LDG.E R2, [R10.64] ;  /* 0x000000060a027981 */ /* 0x000ea2000c1e1900 */
[C---:B------:R-:W-:Y:S01]  /*b9d0*/  IMAD.WIDE.U32 R8, R5.reuse, c[0x0][0x1a0], RZ ;  /* 0x0000680005087a25 */ /* 0x040fe200078e00ff */
[----:B------:R-:W-:Y:S05]  /*b9e0*/  SHF.R.S32.HI R0, RZ, 0x1f, R5 ;  /* 0x0000001fff007819 */ /* 0x000fea0000011405 */
[----:B------:R-:W-:Y:S04]  /*b9f0*/  IMAD R0, R0, c[0x0][0x1a0], RZ ;  /* 0x0000680000007a24 */ /* 0x000fe800078e02ff */
[----:B------:R-:W-:Y:S05]  /*ba00*/  IMAD R0, R5, c[0x0][0x1a4], R0 ;  /* 0x0000690005007a24 */ /* 0x000fea00078e0200 */
[----:B------:R-:W-:Y:S01]  /*ba10*/  IADD3 R9, R9, R0, RZ ;  /* 0x0000000009097210 */ /* 0x000fe20007ffe0ff */
[----:B--2---:R-:W-:Y:S04]  /*ba20*/  IMAD.IADD R2, R2, 0x1, -R7 ;  /* 0x0000000102027824 */ /* 0x004fe800078e0a07 */
[----:B------:R-:W-:Y:S01]  /*ba30*/  IMAD.WIDE.U32 R8, R2, c[0x0][0x188], R8 ;  /* 0x0000620002087a25 */ /* 0x000fe200078e0008 */
[----:B------:R-:W-:Y:S03]  /*ba40*/  SHF.R.S32.HI R4, RZ, 0x1f, R2 ;  /* 0x0000001fff047819 */ /* 0x000fe60000011402 */
[----:B------:R-:W-:Y:S02]  /*ba50*/  IMAD.MOV.U32 R119, RZ, RZ, R8 ;  /* 0x000000ffff777224 */ /* 0x000fe400078e0008 */
[----:B------:R-:W-:Y:S04]  /*ba60*/  IMAD R5, R4, c[0x0][0x188], RZ ;  /* 0x0000620004057a24 */ /* 0x000fe800078e02ff */
[----:B------:R-:W-:Y:S04]  /*ba70*/  IMAD R5, R2, c[0x0][0x18c], R5 ;  /* 0x0000630002057a24 */ /* 0x000fe800078e0205 */
[----:B------:R-:W-:Y:S02]  /*ba80*/  IMAD.IADD R0, R9, 0x1, R5 ;  /* 0x0000000109007824 */ /* 0x000fe400078e0205 */
.L_x_714:
[----:B------:R-:W-:Y:S02]  /*ba90*/  ISETP.GE.AND P4, PT, R184, c[0x0][0x220], PT ;  /* 0x00008800b8007a0c */ /* 0x000fe40003f86270 */
[----:B------:R-:W-:Y:S02]  /*baa0*/  ISETP.GE.AND P3, PT, R175, c[0x0][0x220], PT ;  /* 0x00008800af007a0c */ /* 0x000fe40003f66270 */
[CC--:B------:R-:W-:Y:S02]  /*bab0*/  LEA R118, P1, R119.reuse, R198.reuse, 0x1 ;  /* 0x000000c677767211 */ /* 0x0c0fe400078208ff */
[----:B------:R-:W-:Y:S02]  /*bac0*/  IADD3 R201, P0, R186, R119, RZ ;  /* 0x00000077bac97210 */ /* 0x000fe40007f1e0ff */
[-CC-:B------:R-:W-:Y:S02]  /*bad0*/  LEA.HI.X R119, R119, R197.reuse, R0.reuse, 0x1, P1 ;  /* 0x000000c577777211 */ /* 0x180fe400008f0c00 */
[----:B------:R-:W-:Y:S01]  /*bae0*/  ISETP.GE.AND P2, PT, R174, c[0x0][0x220], PT ;  /* 0x00008800ae007a0c */ /* 0x000fe20003f46270 */
[----:B------:R-:W-:Y:S02]  /*baf0*/  IMAD.X R2, R183, 0x1, R0, P0 ;  /* 0x00000001b7027824 */ /* 0x000fe400000e0600 */
[----:B------:R-:W-:Y:S01]  /*bb00*/  @P4 STS [R181+0x9000], RZ ;  /* 0x009000ffb5004388 */ /* 0x000fe20000000800 */
[CC--:B------:R-:W-:Y:S02]  /*bb10*/  @!P4 LEA R204, P5, R201.reuse, R198.reuse, 0x1 ;  /* 0x000000c6c9ccc211 */ /* 0x0c0fe400078a08ff */
[CC--:B------:R-:W-:Y:S01]  /*bb20*/  @!P3 LEA R202, P1, R201.reuse, R198.reuse, 0x1 ;  /* 0x000000c6c9cab211 */ /* 0x0c0fe200078208ff */
[----:B------:R-:W-:Y:S01]  /*bb30*/  @P4 STS [R181+0x9004], RZ ;  /* 0x009004ffb5004388 */ /* 0x000fe20000000800 */
[CCC-:B------:R-:W-:Y:S02]  /*bb40*/  @!P4 LEA.HI.X R205, R201.reuse, R197.reuse, R2.reuse, 0x1, P5 ;  /* 0x000000c5c9cdc211 */ /* 0x1c0fe400028f0c02 */
[C-C-:B------:R-:W-:Y:S01]  /*bb50*/  @!P3 LEA.HI.X R203, R201.reuse, R197, R2.reuse, 0x1, P1 ;  /* 0x000000c5c9cbb211 */ /* 0x140fe200008f0c02 */
[----:B------:R-:W-:Y:S01]  /*bb60*/  @P4 STS.64 [R181+0x9008], RZ ;  /* 0x009008ffb5004388 */ /* 0x000fe20000000a00 */
[C---:B------:R-:W-:Y:S02]  /*bb70*/  IADD3 R199, P5, R186.reuse, R201, RZ ;  /* 0x000000c9bac77210 */ /* 0x040fe40007fbe0ff */
[-C--:B------:R-:W-:Y:S01]  /*bb80*/  @!P2 LEA R200, P0, R201, R198.reuse, 0x1 ;  /* 0x000000c6c9c8a211 */ /* 0x080fe200078008ff */
[----:B------:R-:W-:Y:S01]  /*bb90*/  @!PT LDS RZ, [RZ] ;  /* 0x00000000fffff984 */ /* 0x000fe20000000800 */
[----:B------:R-:W-:Y:S01]  /*bba0*/  @!PT LDS RZ, [RZ] ;  /* 0x00000000fffff984 */ /* 0x000fe20000000800 */
[----:B------:R-:W-:Y:S01]  /*bbb0*/  @!PT LDS RZ, [RZ] ;  /* 0x00000000fffff984 */ /* 0x000fe20000000800 */
[----:B------:R1:W-:Y:S01]  /*bbc0*/  @!P4 LDGSTS.E.BYPASS.LTC128B.128 [R181+0x9000], [R118.64] ;  /* 0x0900000076b5cfae */ /* 0x0003e2000b901d46 */
[-C--:B------:R-:W-:Y:S02]  /*bbd0*/  @!P3 LEA R208, P1, R199, R198.reuse, 0x1 ;  /* 0x000000c6c7d0b211 */ /* 0x080fe400078208ff */
[-CC-:B------:R-:W-:Y:S01]  /*bbe0*/  @!P2 LEA.HI.X R201, R201, R197.reuse, R2.reuse, 0x1, P0 ;  /* 0x000000c5c9c9a211 */ /* 0x180fe200000f0c02 */
[----:B------:R-:W-:Y:S01]  /*bbf0*/  @P3 STS.128 [R181+0xb000], RZ ;  /* 0x00b000ffb5003388 */ /* 0x000fe20000000c00 */
[----:B------:R-:W-:Y:S01]  /*bc00*/  IMAD.X R2, R183, 0x1, R2, P5 ;  /* 0x00000001b7027824 */ /* 0x000fe200028e0602 */
[CC--:B------:R-:W-:Y:S02]  /*bc10*/  @!P4 LEA R210, P5, R199.reuse, R198.reuse, 0x1 ;  /* 0x000000c6c7d2c211 */ /* 0x0c0fe400078a08ff */
[----:B------:R-:W-:Y:S01]  /*bc20*/  @!PT LDS RZ, [RZ] ;  /* 0x00000000fffff984 */ /* 0x000fe20000000800 */
[----:B------:R-:W-:Y:S01]  /*bc30*/  @!PT LDS RZ, [RZ] ;  /* 0x00000000fffff984 */ /* 0x000fe20000000800 */
[----:B------:R-:W-:Y:S01]  /*bc40*/  @!PT LDS RZ, [RZ] ;  /* 0x00000000fffff984 */ /* 0x000fe20000000800 */
[----:B------:R1:W-:Y:S01]  /*bc50*/  @!P3 LDGSTS.E.BYPASS.LTC128B.128 [R181+0xb000], [R118.64+0x40] ;  /* 0x0b00004076b5bfae */ /* 0x0003e2000b901d46 */
[CC--:B------:R-:W-:Y:S02]  /*bc60*/  @!P2 LEA R206, P0, R199.reuse, R198.reuse, 0x1 ;  /* 0x000000c6c7cea211 */ /* 0x0c0fe400078008ff */
[CCC-:B------:R-:W-:Y:S01]  /*bc70*/  @!P4 LEA.HI.X R211, R199.reuse, R197.reuse, R2.reuse, 0x1, P5 ;  /* 0x000000c5c7d3c211 */ /* 0x1c0fe200028f0c02 */
[----:B------:R-:W-:Y:S01]  /*bc80*/  @P2 STS.128 [R181+0xd000], RZ ;  /* 0x00d000ffb5002388 */ /* 0x000fe20000000c00 */
[C-C-:B------:R-:W-:Y:S02]  /*bc90*/  @!P3 LEA.HI.X R209, R199.reuse, R197, R2.reuse, 0x1, P1 ;  /* 0x000000c5c7d1b211 */ /* 0x140fe400008f0c02 */
[----:B------:R-:W-:Y:S01]  /*bca0*/  IADD3 R0, P5, R186, R199, RZ ;  /* 0x000000c7ba007210 */ /* 0x000fe20007fbe0ff */
[----:B------:R-:W-:Y:S01]  /*bcb0*/  @!PT LDS RZ, [RZ] ;  /* 0x00000000fffff984 */ /* 0x000fe20000000800 */
[----:B------:R-:W-:Y:S01]  /*bcc0*/  @!PT LDS RZ, [RZ] ;  /* 0x00000000fffff984 */ /* 0x000fe20000000800 */
[----:B------:R-:W-:Y:S01]  /*bcd0*/  @!PT LDS RZ, [RZ] ;  /* 0x00000000fffff984 */ /* 0x000fe20000000800 */
[----:B------:R1:W-:Y:S01]  /*bce0*/  @!P2 LDGSTS.E.BYPASS.LTC128B.128 [R181+0xd000], [R118.64+0x80] ;  /* 0x0d00008076b5afae */ /* 0x0003e2000b901d46 */
[-CC-:B------:R-:W-:Y:S02]  /*bcf0*/  @!P2 LEA.HI.X R207, R199, R197.reuse, R2.reuse, 0x1, P0 ;  /* 0x000000c5c7cfa211 */ /* 0x180fe400000f0c02 */
[CC--:B------:R-:W-:Y:S01]  /*bd00*/  @!P3 LEA R212, P1, R0.reuse, R198.reuse, 0x1 ;  /* 0x000000c600d4b211 */ /* 0x0c0fe200078208ff */
[----:B------:R-:W-:Y:S01]  /*bd10*/  @P4 STS.128 [R181+0x9800], RZ ;  /* 0x009800ffb5004388 */ /* 0x000fe20000000c00 */
[----:B------:R-:W-:Y:S01]  /*bd20*/  IMAD.X R2, R183, 0x1, R2, P5 ;  /* 0x00000001b7027824 */ /* 0x000fe200028e0602 */
[CC--:B------:R-:W-:Y:S02]  /*bd30*/  @!P4 LEA R214, P5, R0.reuse, R198.reuse, 0x1 ;  /* 0x000000c600d6c211 */ /* 0x0c0fe400078a08ff */
[----:B------:R-:W-:Y:S01]  /*bd40*/  @!PT LDS RZ, [RZ] ;  /* 0x00000000fffff984 */ /* 0x000fe20000000800 */
[----:B------:R-:W-:Y:S01]  /*bd50*/  @!PT LDS RZ, [RZ] ;  /* 0x00000000fffff984 */ /* 0x000fe20000000800 */
[----:B------:R-:W-:Y:S01]  /*bd60*/  @!PT LDS RZ, [RZ] ;  /* 0x00000000fffff984 */ /* 0x000fe20000000800 */
[----:B------:R1:W-:Y:S01]  /*bd70*/  @!P4 LDGSTS.E.BYPASS.LTC128B.128 [R181+0x9800], [R204.64] ;  /* 0x09800000ccb5cfae */ /* 0x0003e2000b901d46 */
[C---:B------:R-:W-:Y:S02]  /*bd80*/  @!P2 LEA R198, P0, R0.reuse, R198, 0x1 ;  /* 0x000000c600c6a211 */ /* 0x040fe400078008ff */
[CCC-:B------:R-:W-:Y:S01]  /*bd90*/  @!P4 LEA.HI.X R215, R0.reuse, R197.reuse, R2.reuse, 0x1, P5 ;  /* 0x000000c500d7c211 */ /* 0x1c0fe200028f0c02 */
[----:B------:R-:W-:Y:S01]  /*bda0*/  @P3 STS.128 [R181+0xb800], RZ ;  /* 0x00b800ffb5003388 */ /* 0x000fe20000000c00 */
[CCC-:B------:R-:W-:Y:S02]  /*bdb0*/  @!P3 LEA.HI.X R213, R0.reuse, R197.reuse, R2.reuse, 0x1, P1 ;  /* 0x000000c500d5b211 */ /* 0x1c0fe400008f0c02 */
[----:B------:R-:W-:Y:S01]  /*bdc0*/  @!P2 LEA.HI.X R199, R0, R197, R2, 0x1, P0 ;  /* 0x000000c500c7a211 */ /* 0x000fe200000f0c02 */
[----:B------:R-:W-:Y:S01]  /*bdd0*/  @!PT LDS RZ, [RZ] ;  /* 0x00000000fffff984 */ /* 0x000fe20000000800 */
[----:B------:R-:W-:Y:S01]  /*bde0*/  @!PT LDS RZ, [RZ] ;  /* 0x00000000fffff984 */ /* 0x000fe20000000800 */
[----:B------:R-:W-:Y:S01]  /*bdf0*/  @!PT LDS RZ, [RZ] ;  /* 0x00000000fffff984 */ /* 0x000fe20000000800 */
[----:B------:R1:W-:Y:S01]  /*be00*/  @!P3 LDGSTS.E.BYPASS.LTC128B.128 [R181+0xb800], [R202.64+0x40] ;  /* 0x0b800040cab5bfae */ /* 0x0003e2000b901d46 */
[----:B------:R-:W-:Y:S01]  /*be10*/  ISETP.GE.AND P0, PT, R180, 0x2, PT ;  /* 0x00000002b400780c */ /* 0x000fe20003f06270 */
[----:B------:R-:W-:Y:S02]  /*be20*/  IMAD.MOV.U32 R197, RZ, RZ, R119 ;  /* 0x000000ffffc57224 */ /* 0x000fe400078e0077 */
        /* <DEDUP_REMOVED lines=36> */
[----:B------:R-:W3:Y:S04]  /*c070*/  LDSM.16.M88.4 R124, [R172+0x3000] ;  /* 0x00300000ac7c783b */ /* 0x000ee80000000200 */
[----:B------:R-:W4:Y:S04]  /*c080*/  LDSM.16.M88.4 R128, [R172+0x3400] ;  /* 0x00340000ac80783b */ /* 0x000f280000000200 */
[----:B------:R-:W5:Y:S04]  /*c090*/  LDSM.16.M88.4 R132, [R172+0x3800] ;  /* 0x00380000ac84783b */ /* 0x000f680000000200 */
[----:B------:R-:W0:Y:S04]  /*c0a0*/  LDGDEPBAR ;  /* 0x00000000000079af */ /* 0x000e280000000000 */
[----:B------:R-:W1:Y:S01]  /*c0b0*/  LDSM.16.M88.4 R136, [R172+0x3c00] ;  /* 0x003c0000ac88783b */ /* 0x000e620000000200 */
[----:B--2---:R-:W-:Y:S03]  /*c0c0*/  IMAD.MOV.U32 R198, RZ, RZ, R118 ;  /* 0x000000ffffc67224 */ /* 0x004fe600078e0076 */
[----:B------:R-:W2:Y:S04]  /*c0d0*/  LDSM.16.M88.4 R140, [R172+0x4000] ;  /* 0x00400000ac8c783b */ /* 0x000ea80000000200 */
[----:B------:R-:W1:Y:S04]  /*c0e0*/  LDSM.16.M88.4 R144, [R172+0x4400] ;  /* 0x00440000ac90783b */ /* 0x000e680000000200 */
[----:B------:R-:W1:Y:S04]  /*c0f0*/  LDSM.16.M88.4 R148, [R172+0x4800] ;  /* 0x00480000ac94783b */ /* 0x000e680000000200 */
[----:B------:R-:W1:Y:S04]  /*c100*/  LDSM.16.M88.4 R152, [R172+0x4c00] ;  /* 0x004c0000ac98783b */ /* 0x000e680000000200 */
[----:B------:R-:W-:Y:S01]  /*c110*/  LDSM.16.M88.4 R156, [R171] ;  /* 0x00000000ab9c783b */ /* 0x000fe20000000200 */
[C---:B---3--:R-:W-:Y:S03]  /*c120*/  HMMA.16816.F32.BF16 R4, R120.reuse, R124, RZ ;  /* 0x0000007c7804723c */ /* 0x048fe600000418ff */
[----:B------:R-:W3:Y:S04]  /*c130*/  LDSM.16.M88.4 R160, [R169+0x3000] ;  /* 0x00300000a9a0783b */ /* 0x000ee80000000200 */
[----:B------:R-:W1:Y:S01]  /*c140*/  LDSM.16.M88.4 R164, [R169+0x3400] ;  /* 0x00340000a9a4783b */ /* 0x000e620000000200 */
[C---:B------:R-:W-:Y:S03]  /*c150*/  HMMA.16816.F32.BF16 R8, R120.reuse, R126, RZ ;  /* 0x0000007e7808723c */ /* 0x040fe600000418ff */
[----:B------:R-:W-:Y:S05]  /*c160*/  LDSM.16.M88.4 R124, [R169+0x3c00] ;  /* 0x003c0000a97c783b */ /* 0x000fea0000000200 */
[C---:B----4-:R-:W-:Y:S08]  /*c170*/  HMMA.16816.F32.BF16 R12, R120.reuse, R128, RZ ;  /* 0x00000080780c723c */ /* 0x050ff000000418ff */
[C---:B------:R-:W-:Y:S01]  /*c180*/  HMMA.16816.F32.BF16 R16, R120.reuse, R130, RZ ;  /* 0x000000827810723c */ /* 0x040fe200000418ff */
[----:B------:R-:W-:Y:S07]  /*c190*/  LDSM.16.M88.4 R128, [R169+0x4000] ;  /* 0x00400000a980783b */ /* 0x000fee0000000200 */
[C---:B-----5:R-:W-:Y:S08]  /*c1a0*/  HMMA.16816.F32.BF16 R20, R120.reuse, R132, RZ ;  /* 0x000000847814723c */ /* 0x060ff000000418ff */
[C---:B------:R-:W-:Y:S01]  /*c1b0*/  HMMA.16816.F32.BF16 R24, R120.reuse, R134, RZ ;  /* 0x000000867818723c */ /* 0x040fe200000418ff */
[----:B------:R-:W-:Y:S07]  /*c1c0*/  LDSM.16.M88.4 R132, [R172+0x5c00] ;  /* 0x005c0000ac84783b */ /* 0x000fee0000000200 */
[C---:B-1----:R-:W-:Y:S08]  /*c1d0*/  HMMA.16816.F32.BF16 R28, R120.reuse, R136, RZ ;  /* 0x00000088781c723c */ /* 0x042ff000000418ff */
[C---:B------:R-:W-:Y:S08]  /*c1e0*/  HMMA.16816.F32.BF16 R32, R120.reuse, R138, RZ ;  /* 0x0000008a7820723c */ /* 0x040ff000000418ff */
[C---:B--2---:R-:W-:Y:S08]  /*c1f0*/  HMMA.16816.F32.BF16 R36, R120.reuse, R140, RZ ;  /* 0x0000008c7824723c */ /* 0x044ff000000418ff */
        /* <DEDUP_REMOVED lines=8> */
[C---:B---3--:R-:W-:Y:S08]  /*c280*/  HMMA.16816.F32.BF16 R4, R156.reuse, R160, R4 ;  /* 0x000000a09c04723c */ /* 0x048ff00000041804 */
[C---:B------:R-:W-:Y:S08]  /*c290*/  HMMA.16816.F32.BF16 R8, R156.reuse, R162, R8 ;  /* 0x000000a29c08723c */ /* 0x040ff00000041808 */
[C---:B------:R-:W-:Y:S08]  /*c2a0*/  HMMA.16816.F32.BF16 R12, R156.reuse, R164, R12 ;  /* 0x000000a49c0c723c */ /* 0x040ff0000004180c */
[C---:B------:R-:W-:Y:S08]  /*c2b0*/  HMMA.16816.F32.BF16 R16, R156.reuse, R166, R16 ;  /* 0x000000a69c10723c */ /* 0x040ff00000041810 */
[C---:B-1----:R-:W-:Y:S08]  /*c2c0*/  HMMA.16816.F32.BF16 R20, R156.reuse, R120, R20 ;  /* 0x000000789c14723c */ /* 0x042ff00000041814 */
[C---:B------:R-:W-:Y:S01]  /*c2d0*/  HMMA.16816.F32.BF16 R24, R156.reuse, R122, R24 ;  /* 0x0000007a9c18723c */ /* 0x040fe20000041818 */
[----:B------:R-:W1:Y:S07]  /*c2e0*/  LDSM.16.M88.4 R120, [R169+0x4400] ;  /* 0x00440000a978783b */ /* 0x000e6e0000000200 */
[C---:B------:R-:W-:Y:S08]  /*c2f0*/  HMMA.16816.F32.BF16 R28, R156.reuse, R124, R28 ;  /* 0x0000007c9c1c723c */ /* 0x040ff0000004181c */
[C---:B------:R-:W-:Y:S01]  /*c300*/  HMMA.16816.F32.BF16 R32, R156.reuse, R126, R32 ;  /* 0x0000007e9c20723c */ /* 0x040fe20000041820 */
[----:B------:R-:W2:Y:S07]  /*c310*/  LDSM.16.M88.4 R124, [R169+0x4800] ;  /* 0x00480000a97c783b */ /* 0x000eae0000000200 */
[C---:B------:R-:W-:Y:S08]  /*c320*/  HMMA.16816.F32.BF16 R36, R156.reuse, R128, R36 ;  /* 0x000000809c24723c */ /* 0x040ff00000041824 */
[C---:B------:R-:W-:Y:S01]  /*c330*/  HMMA.16816.F32.BF16 R40, R156.reuse, R130, R40 ;  /* 0x000000829c28723c */ /* 0x040fe20000041828 */
[----:B------:R-:W3:Y:S07]  /*c340*/  LDSM.16.M88.4 R128, [R169+0x4c00] ;  /* 0x004c0000a980783b */ /* 0x000eee0000000200 */
[C---:B-1----:R-:W-:Y:S08]  /*c350*/  HMMA.16816.F32.BF16 R44, R156.reuse, R120, R44 ;  /* 0x000000789c2c723c */ /* 0x042ff0000004182c */
[C---:B------:R-:W-:Y:S01]  /*c360*/  HMMA.16816.F32.BF16 R48, R156.reuse, R122, R48 ;  /* 0x0000007a9c30723c */ /* 0x040fe20000041830 */
[----:B------:R-:W-:Y:S07]  /*c370*/  LDSM.16.M88.4 R120, [R173+0x1000] ;  /* 0x00100000ad78783b */ /* 0x000fee0000000200 */
[C---:B--2---:R-:W-:Y:S08]  /*c380*/  HMMA.16816.F32.BF16 R52, R156.reuse, R124, R52 ;  /* 0x0000007c9c34723c */ /* 0x044ff00000041834 */
[C---:B------:R-:W-:Y:S01]  /*c390*/  HMMA.16816.F32.BF16 R56, R156.reuse, R126, R56 ;  /* 0x0000007e9c38723c */ /* 0x040fe20000041838 */
[----:B------:R-:W1:Y:S07]  /*c3a0*/  LDSM.16.M88.4 R124, [R172+0x5000] ;  /* 0x00500000ac7c783b */ /* 0x000e6e0000000200 */
[C---:B---3--:R-:W-:Y:S08]  /*c3b0*/  HMMA.16816.F32.BF16 R60, R156.reuse, R128, R60 ;  /* 0x000000809c3c723c */ /* 0x048ff0000004183c */
[----:B------:R-:W-:Y:S01]  /*c3c0*/  HMMA.16816.F32.BF16 R64, R156, R130, R64 ;  /* 0x000000829c40723c */ /* 0x000fe20000041840 */
        /* <DEDUP_REMOVED lines=10> */
[C---:B------:R-:W-:Y:S08]  /*c470*/  HMMA.16816.F32.BF16 R28, R120.reuse, R132, R28 ;  /* 0x00000084781c723c */ /* 0x040ff0000004181c */
[C---:B------:R-:W-:Y:S01]  /*c480*/  HMMA.16816.F32.BF16 R32, R120.reuse, R134, R32 ;  /* 0x000000867820723c */ /* 0x040fe20000041820 */
[----:B------:R-:W3:Y:S07]  /*c490*/  LDSM.16.M88.4 R132, [R172+0x6800] ;  /* 0x00680000ac84783b */ /* 0x000eee0000000200 */
[C---:B--2---:R-:W-:Y:S08]  /*c4a0*/  HMMA.16816.F32.BF16 R36, R120.reuse, R128, R36 ;  /* 0x000000807824723c */ /* 0x044ff00000041824 */
[C---:B------:R-:W-:Y:S01]  /*c4b0*/  HMMA.16816.F32.BF16 R40, R120.reuse, R130, R40 ;  /* 0x000000827828723c */ /* 0x040fe20000041828 */
[----:B------:R-:W2:Y:S07]  /*c4c0*/  LDSM.16.M88.4 R128, [R172+0x6c00] ;  /* 0x006c0000ac80783b */ /* 0x000eae0000000200 */
[C---:B-1----:R-:W-:Y:S08]  /*c4d0*/  HMMA.16816.F32.BF16 R44, R120.reuse, R124, R44 ;  /* 0x0000007c782c723c */ /* 0x042ff0000004182c */
[C---:B------:R-:W-:Y:S01]  /*c4e0*/  HMMA.16816.F32.BF16 R48, R120.reuse, R126, R48 ;  /* 0x0000007e7830723c */ /* 0x040fe20000041830 */
[----:B------:R-:W-:Y:S07]  /*c4f0*/  LDSM.16.M88.4 R124, [R171+0x1000] ;  /* 0x00100000ab7c783b */ /* 0x000fee0000000200 */
[C---:B---3--:R-:W-:Y:S08]  /*c500*/  HMMA.16816.F32.BF16 R52, R120.reuse, R132, R52 ;  /* 0x000000847834723c */ /* 0x048ff00000041834 */
[C---:B------:R-:W-:Y:S01]  /*c510*/  HMMA.16816.F32.BF16 R56, R120.reuse, R134, R56 ;  /* 0x000000867838723c */ /* 0x040fe20000041838 */
[----:B------:R-:W1:Y:S07]  /*c520*/  LDSM.16.M88.4 R132, [R169+0x5000] ;  /* 0x00500000a984783b */ /* 0x000e6e0000000200 */
[C---:B--2---:R-:W-:Y:S08]  /*c530*/  HMMA.16816.F32.BF16 R60, R120.reuse, R128, R60 ;  /* 0x00000080783c723c */ /* 0x044ff0000004183c */
[----:B------:R-:W-:Y:S01]  /*c540*/  HMMA.16816.F32.BF16 R64, R120, R130, R64 ;  /* 0x000000827840723c */ /* 0x000fe20000041840 */
[----:B------:R-:W2:Y:S04]  /*c550*/  LDSM.16.M88.4 R120, [R169+0x5400] ;  /* 0x00540000a978783b */ /* 0x000ea80000000200 */
[----:B------:R-:W3:Y:S03]  /*c560*/  LDSM.16.M88.4 R128, [R169+0x5800] ;  /* 0x00580000a980783b */ /* 0x000ee60000000200 */
        /* <DEDUP_REMOVED lines=18> */
[C---:B-1----:R-:W-:Y:S08]  /*c690*/  HMMA.16816.F32.BF16 R52, R124.reuse, R132, R52 ;  /* 0x000000847c34723c */ /* 0x042ff00000041834 */
        /* <DEDUP_REMOVED lines=45> */
[----:B------:R-:W2:Y:S01]  /*c970*/  LDSM.16.M88.4 R120, [R169+0x8c00] ;  /* 0x008c0000a978783b */ /* 0x000ea20000000200 */
[----:B------:R-:W-:Y:S04]  /*c980*/  DEPBAR.LE SB0, 0x0 ;  /* 0x000080000000791a */ /* 0x000fe80000000000 */
[----:B------:R-:W-:Y:S02]  /*c990*/  BAR.SYNC.DEFER_BLOCKING 0x0 ;  /* 0x0000000000007b1d */ /* 0x000fe40000010000 */
[C---:B---3--:R-:W-:Y:S08]  /*c9a0*/  HMMA.16816.F32.BF16 R44, R124.reuse, R128, R44 ;  /* 0x000000807c2c723c */ /* 0x048ff0000004182c */
[C---:B------:R-:W-:Y:S08]  /*c9b0*/  HMMA.16816.F32.BF16 R48, R124.reuse, R130, R48 ;  /* 0x000000827c30723c */ /* 0x040ff00000041830 */
[C---:B-1----:R-:W-:Y:S08]  /*c9c0*/  HMMA.16816.F32.BF16 R52, R124.reuse, R132, R52 ;  /* 0x000000847c34723c */ /* 0x042ff00000041834 */
[C---:B------:R-:W-:Y:S08]  /*c9d0*/  HMMA.16816.F32.BF16 R56, R124.reuse, R134, R56 ;  /* 0x000000867c38723c */ /* 0x040ff00000041838 */
[C---:B--2---:R-:W-:Y:S08]  /*c9e0*/  HMMA.16816.F32.BF16 R60, R124.reuse, R120, R60 ;  /* 0x000000787c3c723c */ /* 0x044ff0000004183c */
[----:B------:R-:W-:Y:S01]  /*c9f0*/  HMMA.16816.F32.BF16 R64, R124, R122, R64 ;  /* 0x0000007a7c40723c */ /* 0x000fe20000041840 */
[----:B------:R-:W-:-:S07]  /*ca00*/  @!P0 BRA `(.L_x_715) ;  /* 0x000009e000008947 */ /* 0x000fce0003800000 */
[----:B------:R-:W-:Y:S02]  /*ca10*/  ULDC UR5, c[0x0][0x198] ;  /* 0x0000660000057ab9 */ /* 0x000fe40000000800 */
[----:B------:R-:W-:Y:S04]  /*ca20*/  ULEA UR5, -UR5, URZ, 0x7 ;  /* 0x0000003f05057291 */ /* 0x000fe8000f8e393f */
[----:B------:R-:W-:Y:S02]  /*ca30*/  USHF.R.S32.HI UR4, URZ, 0x1f, UR5 ;  /* 0x0000001f3f047899 */ /* 0x000fe40008011405 */
[----:B------:R-:W-:Y:S04]  /*ca40*/  MOV R0, UR5 ;  /* 0x0000000500007c02 */ /* 0x000fe80008000f00 */
[----:B------:R-:W-:Y:S01]  /*ca50*/  MOV R2, UR4 ;  /* 0x0000000400027c02 */ /* 0x000fe20008000f00 */
[----:B------:R-:W-:-:S05]  /*ca60*/  @!P6 BRA `(.L_x_716) ;  /* 0x000003d00000e947 */ /* 0x000fca0003800000 */
[----:B------:R-:W-:Y:S01]  /*ca70*/  IMAD.SHL.U32 R120, R180, 0x80, RZ ;  /* 0x00000080b4787824 */ /* 0x000fe200078e00ff */
[----:B------:R-:W-:Y:S04]  /*ca80*/  IABS R2, c[0x0][0x2d0] ;  /* 0x0000b40000027a13 */ /* 0x000fe80000000000 */
[----:B------:R-:W1:Y:S01]  /*ca90*/  I2F.RP R116, R2 ;  /* 0x0000000200747306 */ /* 0x000e620000209400 */
[C---:B------:R-:W-:Y:S02]  /*caa0*/  IADD3 R118, R120.reuse, -0x100, RZ ;  /* 0xffffff0078767810 */ /* 0x040fe40007ffe0ff */
[----:B------:R-:W-:Y:S02]  /*cab0*/  IADD3 R120, R120, -0x80, RZ ;  /* 0xffffff8078787810 */ /* 0x000fe40007ffe0ff */
[----:B------:R-:W-:Y:S02]  /*cac0*/  IABS R121, R118 ;  /* 0x0000007600797213 */ /* 0x000fe40000000000 */
[----:B------:R-:W-:Y:S03]  /*cad0*/  LOP3.LUT R118, R118, c[0x0][0x2d0], RZ, 0x3c, !PT ;  /* 0x0000b40076767a12 */ /* 0x000fe600078e3cff */
[----:B-1----:R-:W1:Y:S02]  /*cae0*/  MUFU.RCP R0, R116 ;  /* 0x0000007400007308 */ /* 0x002e640000001000 */
[----:B-1----:R-:W-:Y:S08]  /*caf0*/  IADD3 R122, R0, 0xffffffe, RZ ;  /* 0x0ffffffe007a7810 */ /* 0x002ff00007ffe0ff */
[----:B------:R-:W1:Y:S02]  /*cb00*/  F2I.FTZ.U32.TRUNC.NTZ R123, R122 ;  /* 0x0000007a007b7305 */ /* 0x000e64000021f000 */
[--C-:B-1----:R-:W-:Y:S02]  /*cb10*/  IMAD.MOV R119, RZ, RZ, -R123.reuse ;  /* 0x000000ffff777224 */ /* 0x102fe400078e0a7b */
[----:B------:R-:W-:Y:S02]  /*cb20*/  IMAD.MOV.U32 R122, RZ, RZ, RZ ;  /* 0x000000ffff7a7224 */ /* 0x000fe400078e00ff */
[----:B------:R-:W-:Y:S04]  /*cb30*/  IMAD R0, R119, R2, RZ ;  /* 0x0000000277007224 */ /* 0x000fe800078e02ff */
[----:B------:R-:W-:Y:S01]  /*cb40*/  IMAD.HI.U32 R0, R123, R0, R122 ;  /* 0x000000007b007227 */ /* 0x000fe200078e007a */
[----:B------:R-:W-:Y:S02]  /*cb50*/  IABS R123, R120 ;  /* 0x00000078007b7213 */ /* 0x000fe40000000000 */
[----:B------:R-:W-:Y:S03]  /*cb60*/  LOP3.LUT R120, R120, c[0x0][0x2d0], RZ, 0x3c, !PT ;  /* 0x0000b40078787a12 */ /* 0x000fe600078e3cff */
[C---:B------:R-:W-:Y:S04]  /*cb70*/  IMAD.HI.U32 R116, R0.reuse, R121, RZ ;  /* 0x0000007900747227 */ /* 0x040fe800078e00ff */
[----:B------:R-:W-:Y:S02]  /*cb80*/  IMAD.MOV R119, RZ, RZ, -R116 ;  /* 0x000000ffff777224 */ /* 0x000fe400078e0a74 */
[----:B------:R-:W-:Y:S04]  /*cb90*/  IMAD.HI.U32 R0, R0, R123, RZ ;  /* 0x0000007b00007227 */ /* 0x000fe800078e00ff */
[C---:B------:R-:W-:Y:S02]  /*cba0*/  IMAD R121, R2.reuse, R119, R121 ;  /* 0x0000007702797224 */ /* 0x040fe400078e0279 */
[----:B------:R-:W-:Y:S03]  /*cbb0*/  IMAD.MOV R119, RZ, RZ, -R0 ;  /* 0x000000ffff777224 */ /* 0x000fe600078e0a00 */
[C---:B------:R-:W-:Y:S01]  /*cbc0*/  ISETP.GT.U32.AND P0, PT, R2.reuse, R121, PT ;  /* 0x000000790200720c */ /* 0x040fe20003f04070 */
[C---:B------:R-:W-:Y:S01]  /*cbd0*/  IMAD R123, R2.reuse, R119, R123 ;  /* 0x00000077027b7224 */ /* 0x040fe200078e027b */
[----:B------:R-:W-:Y:S04]  /*cbe0*/  LOP3.LUT R119, RZ, c[0x0][0x2d0], RZ, 0x33, !PT ;  /* 0x0000b400ff777a12 */ /* 0x000fe800078e33ff */
[----:B------:R-:W-:Y:S07]  /*cbf0*/  ISETP.GT.U32.AND P1, PT, R2, R123, PT ;  /* 0x0000007b0200720c */ /* 0x000fee0003f24070 */
[--C-:B------:R-:W-:Y:S01]  /*cc00*/  @!P0 IMAD.IADD R121, R121, 0x1, -R2.reuse ;  /* 0x0000000179798824 */ /* 0x100fe200078e0a02 */
[----:B------:R-:W-:Y:S04]  /*cc10*/  @!P0 IADD3 R116, R116, 0x1, RZ ;  /* 0x0000000174748810 */ /* 0x000fe80007ffe0ff */
[-C--:B------:R-:W-:Y:S01]  /*cc20*/  ISETP.GE.U32.AND P5, PT, R121, R2.reuse, PT ;  /* 0x000000027900720c */ /* 0x080fe20003fa6070 */
[----:B------:R-:W-:Y:S01]  /*cc30*/  @!P1 IMAD.IADD R123, R123, 0x1, -R2 ;  /* 0x000000017b7b9824 */ /* 0x000fe200078e0a02 */
[----:B------:R-:W-:Y:S02]  /*cc40*/  @!P1 IADD3 R0, R0, 0x1, RZ ;  /* 0x0000000100009810 */ /* 0x000fe40007ffe0ff */
[----:B------:R-:W-:Y:S02]  /*cc50*/  ISETP.GE.AND P1, PT, R118, RZ, PT ;  /* 0x000000ff7600720c */ /* 0x000fe40003f26270 */
[----:B------:R-:W-:Y:S07]  /*cc60*/  ISETP.GE.U32.AND P0, PT, R123, R2, PT ;  /* 0x000000027b00720c */ /* 0x000fee0003f06070 */
[----:B------:R-:W-:Y:S02]  /*cc70*/  @P5 IADD3 R116, R116, 0x1, RZ ;  /* 0x0000000174745810 */ /* 0x000fe40007ffe0ff */
[----:B------:R-:W-:Y:S03]  /*cc80*/  ISETP.GE.AND P5, PT, R120, RZ, PT ;  /* 0x000000ff7800720c */ /* 0x000fe60003fa6270 */
[----:B------:R-:W-:Y:S01]  /*cc90*/  @!P1 IMAD.MOV R116, RZ, RZ, -R116 ;  /* 0x000000ffff749224 */ /* 0x000fe200078e0a74 */
[----:B------:R-:W-:Y:S02]  /*cca0*/  @P0 IADD3 R0, R0, 0x1, RZ ;  /* 0x0000000100000810 */ /* 0x000fe40007ffe0ff */
[----:B------:R-:W-:Y:S04]  /*ccb0*/  ISETP.NE.AND P0, PT, RZ, c[0x0][0x2d0], PT ;  /* 0x0000b400ff007a0c */ /* 0x000fe80003f05270 */
[----:B------:R-:W-:Y:S03]  /*ccc0*/  SEL R123, R119, R116, !P0 ;  /* 0x00000074777b7207 */ /* 0x000fe60004000000 */
[----:B------:R-:W-:Y:S01]  /*ccd0*/  @!P5 IMAD.MOV R0, RZ, RZ, -R0 ;  /* 0x000000ffff00d224 */ /* 0x000fe200078e0a00 */
[----:B------:R-:W-:Y:S04]  /*cce0*/  LEA R124, P1, R123, R190, 0x2 ;  /* 0x000000be7b7c7211 */ /* 0x000fe800078210ff */
[----:B------:R-:W-:Y:S02]  /*ccf0*/  SEL R119, R119, R0, !P0 ;  /* 0x0000000077777207 */ /* 0x000fe40004000000 */
[-C--:B------:R-:W-:Y:S02]  /*cd00*/  LEA.HI.X.SX32 R125, R123, R191.reuse, 0x2, P1 ;  /* 0x000000bf7b7d7211 */ /* 0x080fe400008f16ff */
[C---:B------:R-:W-:Y:S01]  /*cd10*/  LEA R120, P0, R119.reuse, R190, 0x2 ;  /* 0x000000be77787211 */ /* 0x040fe200078010ff */
[C---:B------:R-:W-:Y:S02]  /*cd20*/  IMAD.IADD R0, R119.reuse, 0x1, -R123 ;  /* 0x0000000177007824 */ /* 0x040fe400078e0a7b */
[----:B------:R-:W2:Y:S01]  /*cd30*/  LDG.E R2, [R124.64] ;  /* 0x000000067c027981 */ /* 0x000ea2000c1e1900 */
[----:B------:R-:W-:Y:S01]  /*cd40*/  LEA.HI.X.SX32 R121, R119, R191, 0x2, P0 ;  /* 0x000000bf77797211 */ /* 0x000fe200000f16ff */
[----:B------:R-:W-:Y:S04]  /*cd50*/  IMAD.MOV.U32 R119, RZ, RZ, c[0x0][0x2d0] ;  /* 0x0000b400ff777624 */ /* 0x000fe800078e00ff */
[----:B------:R-:W-:Y:S01]  /*cd60*/  IMAD R119, R0, R119, -0x80 ;  /* 0xffffff8000777424 */ /* 0x000fe200078e0277 */
[----:B------:R-:W2:Y:S03]  /*cd70*/  LDG.E R121, [R120.64] ;  /* 0x0000000678797981 */ /* 0x000ea6000c1e1900 */
[C---:B------:R-:W-:Y:S01]  /*cd80*/  IMAD.WIDE.U32 R122, R119.reuse, c[0x0][0x198], RZ ;  /* 0x00006600777a7a25 */ /* 0x040fe200078e00ff */
[----:B------:R-:W-:Y:S05]  /*cd90*/  SHF.R.S32.HI R0, RZ, 0x1f, R119 ;  /* 0x0000001fff007819 */ /* 0x000fea0000011477 */
[----:B------:R-:W-:Y:S04]  /*cda0*/  IMAD R0, R0, c[0x0][0x198], RZ ;  /* 0x0000660000007a24 */ /* 0x000fe800078e02ff */
[----:B------:R-:W-:Y:S04]  /*cdb0*/  IMAD R0, R119, c[0x0][0x19c], R0 ;  /* 0x0000670077007a24 */ /* 0x000fe800078e0200 */
[----:B------:R-:W-:Y:S02]  /*cdc0*/  IMAD.IADD R123, R123, 0x1, R0 ;  /* 0x000000017b7b7824 */ /* 0x000fe400078e0200 */
[----:B--2---:R-:W-:Y:S04]  /*cdd0*/  IMAD.IADD R2, R2, 0x1, -R121 ;  /* 0x0000000102027824 */ /* 0x004fe800078e0a79 */
[----:B------:R-:W-:Y:S01]  /*cde0*/  IMAD.WIDE.U32 R122, R2, c[0x0][0x180], R122 ;  /* 0x00006000027a7a25 */ /* 0x000fe200078e007a */
[----:B------:R-:W-:Y:S03]  /*cdf0*/  SHF.R.S32.HI R116, RZ, 0x1f, R2 ;  /* 0x0000001fff747819 */ /* 0x000fe60000011402 */
[----:B------:R-:W-:Y:S02]  /*ce00*/  IMAD.MOV.U32 R0, RZ, RZ, R122 ;  /* 0x000000ffff007224 */ /* 0x000fe400078e007a */
[----:B------:R-:W-:Y:S04]  /*ce10*/  IMAD R119, R116, c[0x0][0x180], RZ ;  /* 0x0000600074777a24 */ /* 0x000fe800078e02ff */
[----:B------:R-:W-:Y:S04]  /*ce20*/  IMAD R119, R2, c[0x0][0x184], R119 ;  /* 0x0000610002777a24 */ /* 0x000fe800078e0277 */
[----:B------:R-:W-:Y:S02]  /*ce30*/  IMAD.IADD R2, R123, 0x1, R119 ;  /* 0x000000017b027824 */ /* 0x000fe400078e0277 */
.L_x_716:
[----:B------:R1:W-:Y:S01]  /*ce40*/  @P4 STS [R181+0x3004], RZ ;  /* 0x003004ffb5004388 */ /* 0x0003e20000000800 */
[C---:B------:R-:W-:Y:S02]  /*ce50*/  LEA R124, P1, R0.reuse, R194, 0x1 ;  /* 0x000000c2007c7211 */ /* 0x040fe400078208ff */
[----:B------:R-:W-:Y:S01]  /*ce60*/  IADD3 R121, P0, R177, R0, RZ ;  /* 0x00000000b1797210 */ /* 0x000fe20007f1e0ff */
[----:B------:R1:W-:Y:S01]  /*ce70*/  @P4 STS.64 [R181+0x3008], RZ ;  /* 0x003008ffb5004388 */ /* 0x0003e20000000a00 */
[-CC-:B------:R-:W-:Y:S02]  /*ce80*/  LEA.HI.X R125, R0, R193.reuse, R2.reuse, 0x1, P1 ;  /* 0x000000c1007d7211 */ /* 0x180fe400008f0c02 */
[CC--:B------:R-:W-:Y:S01]  /*ce90*/  @!P4 LEA R136, P5, R121.reuse, R194.reuse, 0x1 ;  /* 0x000000c27988c211 */ /* 0x0c0fe200078a08ff */
[----:B------:R1:W-:Y:S01]  /*cea0*/  @P4 STS [R181+0x3000], RZ ;  /* 0x003000ffb5004388 */ /* 0x0003e20000000800 */
[CC--:B------:R-:W-:Y:S01]  /*ceb0*/  @!P3 LEA R122, P1, R121.reuse, R194.reuse, 0x1 ;  /* 0x000000c2797ab211 */ /* 0x0c0fe200078208ff */
[C---:B------:R-:W-:Y:S01]  /*cec0*/  IMAD.X R2, R176.reuse, 0x1, R2, P0 ;  /* 0x00000001b0027824 */ /* 0x040fe200000e0602 */
[CC--:B------:R-:W-:Y:S01]  /*ced0*/  @!P2 LEA R120, P0, R121.reuse, R194.reuse, 0x1 ;  /* 0x000000c27978a211 */ /* 0x0c0fe200078008ff */
[----:B------:R-:W-:Y:S01]  /*cee0*/  @!PT LDS RZ, [RZ] ;  /* 0x00000000fffff984 */ /* 0x000fe20000000800 */
[----:B------:R-:W-:Y:S01]  /*cef0*/  @!PT LDS RZ, [RZ] ;  /* 0x00000000fffff984 */ /* 0x000fe20000000800 */
[----:B------:R-:W-:Y:S01]  /*cf00*/  @!PT LDS RZ, [RZ] ;  /* 0x00000000fffff984 */ /* 0x000fe20000000800 */
[----:B------:R1:W-:Y:S03]  /*cf10*/  @!P4 LDGSTS.E.BYPASS.LTC128B.128 [R181+0x3000], [R124.64] ;  /* 0x030000007cb5cfae */ /* 0x0003e6000b901d46 */
[CCC-:B------:R-:W-:Y:S01]  /*cf20*/  @!P4 LEA.HI.X R137, R121.reuse, R193.reuse, R2.reuse, 0x1, P5 ;  /* 0x000000c17989c211 */ /* 0x1c0fe200028f0c02 */
[----:B------:R1:W-:Y:S01]  /*cf30*/  @P3 STS.128 [R181+0x5000], RZ ;  /* 0x005000ffb5003388 */ /* 0x0003e20000000c00 */
[--C-:B------:R-:W-:Y:S02]  /*cf40*/  @!P3 LEA.HI.X R123, R121, R193, R2.reuse, 0x1, P1 ;  /* 0x000000c1797bb211 */ /* 0x100fe400008f0c02 */
[----:B------:R-:W-:Y:S01]  /*cf50*/  IADD3 R119, P5, R177, R121, RZ ;  /* 0x00000079b1777210 */ /* 0x000fe20007fbe0ff */
[----:B------:R-:W-:Y:S01]  /*cf60*/  @!PT LDS RZ, [RZ] ;  /* 0x00000000fffff984 */ /* 0x000fe20000000800 */
[----:B------:R-:W-:Y:S01]  /*cf70*/  @!PT LDS RZ, [RZ] ;  /* 0x00000000fffff984 */ /* 0x000fe20000000800 */
[----:B------:R-:W-:Y:S01]  /*cf80*/  @!PT LDS RZ, [RZ] ;  /* 0x00000000fffff984 */ /* 0x000fe20000000800 */
[----:B------:R1:W-:Y:S01]  /*cf90*/  @!P3 LDGSTS.E.BYPASS.LTC128B.128 [R181+0x5000], [R124.64+0x40] ;  /* 0x050000407cb5bfae */ /* 0x0003e2000b901d46 */
[-CC-:B------:R-:W-:Y:S02]  /*cfa0*/  @!P2 LEA.HI.X R121, R121, R193.reuse, R2.reuse, 0x1, P0 ;  /* 0x000000c17979a211 */ /* 0x180fe400000f0c02 */
[CC--:B------:R-:W-:Y:S01]  /*cfb0*/  @!P3 LEA R126, P1, R119.reuse, R194.reuse, 0x1 ;  /* 0x000000c2777eb211 */ /* 0x0c0fe200078208ff */
[----:B------:R1:W-:Y:S01]  /*cfc0*/  @P2 STS.128 [R181+0x7000], RZ ;  /* 0x007000ffb5002388 */ /* 0x0003e20000000c00 */
[CC--:B------:R-:W-:Y:S01]  /*cfd0*/  @!P2 LEA R118, P0, R119.reuse, R194.reuse, 0x1 ;  /* 0x000000c27776a211 */ /* 0x0c0fe200078008ff */
[----:B------:R-:W-:Y:S01]  /*cfe0*/  IMAD.X R2, R176, 0x1, R2, P5 ;  /* 0x00000001b0027824 */ /* 0x000fe200028e0602 */
[CC--:B------:R-:W-:Y:S01]  /*cff0*/  @!P4 LEA R128, P5, R119.reuse, R194.reuse, 0x1 ;  /* 0x000000c27780c211 */ /* 0x0c0fe200078a08ff */
[----:B------:R-:W-:Y:S01]  /*d000*/  @!PT LDS RZ, [RZ] ;  /* 0x00000000fffff984 */ /* 0x000fe20000000800 */
[----:B------:R-:W-:Y:S01]  /*d010*/  @!PT LDS RZ, [RZ] ;  /* 0x00000000fffff984 */ /* 0x000fe20000000800 */
[----:B------:R-:W-:Y:S01]  /*d020*/  @!PT LDS RZ, [RZ] ;  /* 0x00000000fffff984 */ /* 0x000fe20000000800 */
[----:B------:R1:W-:Y:S03]  /*d030*/  @!P2 LDGSTS.E.BYPASS.LTC128B.128 [R181+0x7000], [R124.64+0x80] ;  /* 0x070000807cb5afae */ /* 0x0003e6000b901d46 */
[CCC-:B------:R-:W-:Y:S01]  /*d040*/  @!P4 LEA.HI.X R129, R119.reuse, R193.reuse, R2.reuse, 0x1, P5 ;  /* 0x000000c17781c211 */ /* 0x1c0fe200028f0c02 */
[----:B------:R1:W-:Y:S01]  /*d050*/  @P4 STS.128 [R181+0x3800], RZ ;  /* 0x003800ffb5004388 */ /* 0x0003e20000000c00 */
[--C-:B------:R-:W-:Y:S02]  /*d060*/  @!P3 LEA.HI.X R127, R119, R193, R2.reuse, 0x1, P1 ;  /* 0x000000c1777fb211 */ /* 0x100fe400008f0c02 */
[----:B------:R-:W-:Y:S01]  /*d070*/  IADD3 R0, P5, R177, R119, RZ ;  /* 0x00000077b1007210 */ /* 0x000fe20007fbe0ff */
[----:B------:R-:W-:Y:S01]  /*d080*/  @!PT LDS RZ, [RZ] ;  /* 0x00000000fffff984 */ /* 0x000fe20000000800 */
[----:B------:R-:W-:Y:S01]  /*d090*/  @!PT LDS RZ, [RZ] ;  /* 0x00000000fffff984 */ /* 0x000fe20000000800 */
[----:B------:R-:W-:Y:S01]  /*d0a0*/  @!PT LDS RZ, [RZ] ;  /* 0x00000000fffff984 */ /* 0x000fe20000000800 */
[----:B------:R1:W-:Y:S01]  /*d0b0*/  @!P4 LDGSTS.E.BYPASS.LTC128B.128 [R181+0x3800], [R136.64] ;  /* 0x0380000088b5cfae */ /* 0x0003e2000b901d46 */
[-CC-:B------:R-:W-:Y:S02]  /*d0c0*/  @!P2 LEA.HI.X R119, R119, R193.reuse, R2.reuse, 0x1, P0 ;  /* 0x000000c17777a211 */ /* 0x180fe400000f0c02 */
[CC--:B------:R-:W-:Y:S01]  /*d0d0*/  @!P3 LEA R130, P1, R0.reuse, R194.reuse, 0x1 ;  /* 0x000000c20082b211 */ /* 0x0c0fe200078208ff */
[----:B------:R1:W-:Y:S01]  /*d0e0*/  @P3 STS.128 [R181+0x5800], RZ ;  /* 0x005800ffb5003388 */ /* 0x0003e20000000c00 */
[-C--:B------:R-:W-:Y:S01]  /*d0f0*/  @!P2 LEA R134, P0, R0, R194.reuse, 0x1 ;  /* 0x000000c20086a211 */ /* 0x080fe200078008ff */
[----:B------:R-:W-:Y:S01]  /*d100*/  IMAD.X R2, R176, 0x1, R2, P5 ;  /* 0x00000001b0027824 */ /* 0x000fe200028e0602 */
[C---:B------:R-:W-:Y:S01]  /*d110*/  @!P4 LEA R132, P5, R0.reuse, R194, 0x1 ;  /* 0x000000c20084c211 */ /* 0x040fe200078a08ff */
[----:B------:R-:W-:Y:S01]  /*d120*/  @!PT LDS RZ, [RZ] ;  /* 0x00000000fffff984 */ /* 0x000fe20000000800 */
[----:B------:R-:W-:Y:S01]  /*d130*/  @!PT LDS RZ, [RZ] ;  /* 0x00000000fffff984 */ /* 0x000fe20000000800 */
[----:B------:R-:W-:Y:S01]  /*d140*/  @!PT LDS RZ, [RZ] ;  /* 0x00000000fffff984 */ /* 0x000fe20000000800 */
[----:B------:R1:W-:Y:S01]  /*d150*/  @!P3 LDGSTS.E.BYPASS.LTC128B.128 [R181+0x5800], [R122.64+0x40] ;  /* 0x058000407ab5bfae */ /* 0x0003e2000b901d46 */
[----:B------:R-:W-:Y:S02]  /*d160*/  IMAD.MOV.U32 R194, RZ, RZ, R124 ;  /* 0x000000ffffc27224 */ /* 0x000fe400078e007c */
[CCC-:B------:R-:W-:Y:S01]  /*d170*/  @!P4 LEA.HI.X R133, R0.reuse, R193.reuse, R2.reuse, 0x1, P5 ;  /* 0x000000c10085c211 */ /* 0x1c0fe200028f0c02 */
[----:B------:R1:W-:Y:S01]  /*d180*/  @P2 STS.128 [R181+0x7800], RZ ;  /* 0x007800ffb5002388 */ /* 0x0003e20000000c00 */
[CCC-:B------:R-:W-:Y:S02]  /*d190*/  @!P3 LEA.HI.X R131, R0.reuse, R193.reuse, R2.reuse, 0x1, P1 ;  /* 0x000000c10083b211 */ /* 0x1c0fe400008f0c02 */
[----:B------:R-:W-:Y:S01]  /*d1a0*/  @!P2 LEA.HI.X R135, R0, R193, R2, 0x1, P0 ;  /* 0x000000c10087a211 */ /* 0x000fe200000f0c02 */
[----:B------:R-:W-:Y:S01]  /*d1b0*/  @!PT LDS RZ, [RZ] ;  /* 0x00000000fffff984 */ /* 0x000fe20000000800 */
[----:B------:R-:W-:Y:S01]  /*d1c0*/  @!PT LDS RZ, [RZ] ;  /* 0x00000000fffff984 */ /* 0x000fe20000000800 */
[----:B------:R-:W-:Y:S01]  /*d1d0*/  @!PT LDS RZ, [RZ] ;  /* 0x00000000fffff984 */ /* 0x000fe20000000800 */
[----:B------:R1:W-:Y:S01]  /*d1e0*/  @!P2 LDGSTS.E.BYPASS.LTC128B.128 [R181+0x7800], [R120.64+0x80] ;  /* 0x0780008078b5afae */ /* 0x0003e2000b901d46 */
[----:B------:R-:W-:Y:S03]  /*d1f0*/  IMAD.MOV.U32 R193, RZ, RZ, R125 ;  /* 0x000000ffffc17224 */ /* 0x000fe600078e007d */
        /* <DEDUP_REMOVED lines=30> */
[----:B------:R-:W0:Y:S02]  /*d3e0*/  LDGDEPBAR ;  /* 0x00000000000079af */ /* 0x000e240000000000 */
.L_x_715:
[----:B------:R-:W-:Y:S02]  /*d3f0*/  FMNMX.FTZ R0, R4, R117, !PT ;  /* 0x0000007504007209 */ /* 0x000fe40007810000 */
[----:B------:R-:W-:Y:S02]  /*d400*/  FMNMX.FTZ R2, R6, R3, !PT ;  /* 0x0000000306027209 */ /* 0x000fe40007810000 */
[----:B-1----:R-:W-:Y:S02]  /*d410*/  FMNMX.FTZ R119, R5, R0, !PT ;  /* 0x0000000005777209 */ /* 0x002fe40007810000 */
[----:B------:R-:W-:Y:S02]  /*d420*/  FMNMX.FTZ R121, R7, R2, !PT ;  /* 0x0000000207797209 */ /* 0x000fe40007810000 */
        /* <DEDUP_REMOVED lines=56> */
[----:B------:R-:W-:Y:S04]  /*d7b0*/  FMNMX.FTZ R0, R64, R119, !PT ;  /* 0x0000007740007209 */ /* 0x000fe80007810000 */
[----:B------:R-:W-:Y:S02]  /*d7c0*/  FMNMX.FTZ R120, R65, R0, !PT ;  /* 0x0000000041787209 */ /* 0x000fe40007810000 */
[----:B------:R-:W-:Y:S03]  /*d7d0*/  FMNMX.FTZ R0, R66, R123, !PT ;  /* 0x0000007b42007209 */ /* 0x000fe60007810000 */
[----:B------:R-:W-:Y:S01]  /*d7e0*/  SHFL.BFLY PT, R123, R120, 0x2, 0x1f ;  /* 0x0c401f00787b7f89 */ /* 0x000fe200000e0000 */
[----:B------:R-:W-:Y:S07]  /*d7f0*/  FMNMX.FTZ R121, R67, R0, !PT ;  /* 0x0000000043797209 */ /* 0x000fee0007810000 */
[----:B------:R-:W1:Y:S02]  /*d800*/  SHFL.BFLY PT, R0, R121, 0x2, 0x1f ;  /* 0x0c401f0079007f89 */ /* 0x000e6400000e0000 */
[----:B-1----:R-:W-:Y:S02]  /*d810*/  FMNMX.FTZ R119, R121, R0, !PT ;  /* 0x0000000079777209 */ /* 0x002fe40007810000 */
[----:B------:R-:W-:Y:S04]  /*d820*/  FMNMX.FTZ R125, R120, R123, !PT ;  /* 0x0000007b787d7209 */ /* 0x000fe80007810000 */
[----:B------:R-:W-:Y:S08]  /*d830*/  LDSM.16.MT88.4 R120, [R170+0x9000] ;  /* 0x00900000aa78783b */ /* 0x000ff00000004200 */
[----:B------:R-:W1:Y:S08]  /*d840*/  SHFL.BFLY PT, R2, R125, 0x1, 0x1f ;  /* 0x0c201f007d027f89 */ /* 0x000e7000000e0000 */
[----:B------:R-:W2:Y:S01]  /*d850*/  SHFL.BFLY PT, R0, R119, 0x1, 0x1f ;  /* 0x0c201f0077007f89 */ /* 0x000ea200000e0000 */
[----:B-1----:R-:W-:Y:S07]  /*d860*/  FMNMX.FTZ R2, R125, R2, !PT ;  /* 0x000000027d027209 */ /* 0x002fee0007810000 */
[----:B------:R-:W1:Y:S01]  /*d870*/  LDSM.16.MT88.4 R124, [R168+0x9000] ;  /* 0x00900000a87c783b */ /* 0x000e620000004200 */
[C---:B------:R-:W-:Y:S01]  /*d880*/  FSETP.NEU.FTZ.AND P0, PT, R2.reuse, -INF , PT ;  /* 0xff8000000200780b */ /* 0x040fe20003f1d000 */
[C---:B------:R-:W-:Y:S02]  /*d890*/  FMUL.FTZ R134, R2.reuse, c[0x0][0x23c] ;  /* 0x00008f0002867a20 */ /* 0x040fe40000410000 */
[----:B------:R-:W-:Y:S01]  /*d8a0*/  FADD.FTZ R116, -R2, R117 ;  /* 0x0000007502747221 */ /* 0x000fe20000010100 */
[----:B--2---:R-:W-:Y:S02]  /*d8b0*/  FMNMX.FTZ R0, R119, R0, !PT ;  /* 0x0000000077007209 */ /* 0x004fe40007810000 */
[----:B------:R-:W-:Y:S01]  /*d8c0*/  FSEL R134, R134, RZ, P0 ;  /* 0x000000ff86867208 */ /* 0x000fe20000000000 */
[----:B------:R-:W-:Y:S01]  /*d8d0*/  FMUL.FTZ R118, R116, c[0x0][0x23c] ;  /* 0x00008f0074767a20 */ /* 0x000fe20000410000 */
[C---:B------:R-:W-:Y:S01]  /*d8e0*/  FSETP.NEU.FTZ.AND P0, PT, R0.reuse, -INF , PT ;  /* 0xff8000000000780b */ /* 0x040fe20003f1d000 */
[C---:B------:R-:W-:Y:S02]  /*d8f0*/  FMUL.FTZ R119, R0.reuse, c[0x0][0x23c] ;  /* 0x00008f0000777a20 */ /* 0x040fe40000410000 */
[--C-:B------:R-:W-:Y:S01]  /*d900*/  FFMA.FTZ R137, R5, c[0x0][0x23c], -R134.reuse ;  /* 0x00008f0005897a23 */ /* 0x100fe20000010886 */
[----:B------:R-:W2:Y:S01]  /*d910*/  MUFU.EX2 R116, R118 ;  /* 0x0000007600747308 */ /* 0x000ea20000000800 */
[----:B------:R-:W-:Y:S01]  /*d920*/  FADD.FTZ R117, -R0, R3 ;  /* 0x0000000300757221 */ /* 0x000fe20000010100 */
[----:B------:R-:W-:Y:S01]  /*d930*/  FSEL R5, R119, RZ, P0 ;  /* 0x000000ff77057208 */ /* 0x000fe20000000000 */
[--C-:B------:R-:W-:Y:S01]  /*d940*/  FFMA.FTZ R144, R4, c[0x0][0x23c], -R134.reuse ;  /* 0x00008f0004907a23 */ /* 0x100fe20000010886 */
[----:B------:R-:W-:Y:S01]  /*d950*/  ISETP.GT.AND P0, PT, R180, 0x1, PT ;  /* 0x00000001b400780c */ /* 0x000fe20003f04270 */
[----:B------:R-:W-:Y:S01]  /*d960*/  FMUL.FTZ R3, R117, c[0x0][0x23c] ;  /* 0x00008f0075037a20 */ /* 0x000fe20000410000 */
[----:B------:R-:W-:Y:S01]  /*d970*/  MOV R117, R2 ;  /* 0x0000000200757202 */ /* 0x000fe20000000f00 */
[--C-:B------:R-:W-:Y:S02]  /*d980*/  FFMA.FTZ R146, R6, c[0x0][0x23c], -R5.reuse ;  /* 0x00008f0006927a23 */ /* 0x100fe40000010805 */
[--C-:B------:R-:W-:Y:S01]  /*d990*/  FFMA.FTZ R135, R7, c[0x0][0x23c], -R5.reuse ;  /* 0x00008f0007877a23 */ /* 0x100fe20000010805 */
[----:B------:R-:W-:Y:S01]  /*d9a0*/  MUFU.EX2 R144, R144 ;  /* 0x0000009000907308 */ /* 0x000fe20000000800 */
[--C-:B------:R-:W-:Y:S02]  /*d9b0*/  FFMA.FTZ R136, R8, c[0x0][0x23c], -R134.reuse ;  /* 0x00008f0008887a23 */ /* 0x100fe40000010886 */
[--C-:B------:R-:W-:Y:S02]  /*d9c0*/  FFMA.FTZ R129, R9, c[0x0][0x23c], -R134.reuse ;  /* 0x00008f0009817a23 */ /* 0x100fe40000010886 */
[--C-:B------:R-:W-:Y:S02]  /*d9d0*/  FFMA.FTZ R131, R10, c[0x0][0x23c], -R5.reuse ;  /* 0x00008f000a837a23 */ /* 0x100fe40000010805 */
[--C-:B------:R-:W-:Y:S02]  /*d9e0*/  FFMA.FTZ R128, R11, c[0x0][0x23c], -R5.reuse ;  /* 0x00008f000b807a23 */ /* 0x100fe40000010805 */
[--C-:B------:R-:W-:Y:S01]  /*d9f0*/  FFMA.FTZ R133, R12, c[0x0][0x23c], -R134.reuse ;  /* 0x00008f000c857a23 */ /* 0x100fe20000010886 */
[----:B------:R-:W3:Y:S01]  /*da00*/  MUFU.EX2 R3, R3 ;  /* 0x0000000300037308 */ /* 0x000ee20000000800 */
[--C-:B------:R-:W-:Y:S02]  /*da10*/  FFMA.FTZ R130, R13, c[0x0][0x23c], -R134.reuse ;  /* 0x00008f000d827a23 */ /* 0x100fe40000010886 */
[--C-:B------:R-:W-:Y:S02]  /*da20*/  FFMA.FTZ R132, R14, c[0x0][0x23c], -R5.reuse ;  /* 0x00008f000e847a23 */ /* 0x100fe40000010805 */
[C---:B--2---:R-:W-:Y:S02]  /*da30*/  FMUL.FTZ R8, R116.reuse, R112 ;  /* 0x0000007074087220 */ /* 0x044fe40000410000 */
[C---:B------:R-:W-:Y:S02]  /*da40*/  FMUL.FTZ R9, R116.reuse, R113 ;  /* 0x0000007174097220 */ /* 0x040fe40000410000 */
[C---:B------:R-:W-:Y:S01]  /*da50*/  FMUL.FTZ R68, R116.reuse, R68 ;  /* 0x0000004474447220 */ /* 0x040fe20000410000 */
[----:B------:R-:W2:Y:S01]  /*da60*/  MUFU.EX2 R137, R137 ;  /* 0x0000008900897308 */ /* 0x000ea20000000800 */
[C---:B------:R-:W-:Y:S02]  /*da70*/  FMUL.FTZ R69, R116.reuse, R69 ;  /* 0x0000004574457220 */ /* 0x040fe40000410000 */
[C---:B------:R-:W-:Y:S02]  /*da80*/  FMUL.FTZ R72, R116.reuse, R72 ;  /* 0x0000004874487220 */ /* 0x040fe40000410000 */
[C---:B------:R-:W-:Y:S02]  /*da90*/  FMUL.FTZ R73, R116.reuse, R73 ;  /* 0x0000004974497220 */ /* 0x040fe40000410000 */
[C---:B------:R-:W-:Y:S02]  /*daa0*/  FMUL.FTZ R76, R116.reuse, R76 ;  /* 0x0000004c744c7220 */ /* 0x040fe40000410000 */
[C---:B------:R-:W-:Y:S01]  /*dab0*/  FMUL.FTZ R77, R116.reuse, R77 ;  /* 0x0000004d744d7220 */ /* 0x040fe20000410000 */
[----:B------:R-:W-:Y:S01]  /*dac0*/  MUFU.EX2 R146, R146 ;  /* 0x0000009200927308 */ /* 0x000fe20000000800 */
[C---:B------:R-:W-:Y:S02]  /*dad0*/  FMUL.FTZ R80, R116.reuse, R80 ;  /* 0x0000005074507220 */ /* 0x040fe40000410000 */
[C---:B------:R-:W-:Y:S02]  /*dae0*/  FMUL.FTZ R81, R116.reuse, R81 ;  /* 0x0000005174517220 */ /* 0x040fe40000410000 */
[C---:B---3--:R-:W-:Y:S02]  /*daf0*/  FMUL.FTZ R10, R3.reuse, R114 ;  /* 0x00000072030a7220 */ /* 0x048fe40000410000 */
[C---:B------:R-:W-:Y:S02]  /*db00*/  FMUL.FTZ R11, R3.reuse, R115 ;  /* 0x00000073030b7220 */ /* 0x040fe40000410000 */
[C---:B------:R-:W-:Y:S01]  /*db10*/  FMUL.FTZ R70, R3.reuse, R70 ;  /* 0x0000004603467220 */ /* 0x040fe20000410000 */
[----:B------:R-:W3:Y:S01]  /*db20*/  MUFU.EX2 R135, R135 ;  /* 0x0000008700877308 */ /* 0x000ee20000000800 */
[C---:B------:R-:W-:Y:S02]  /*db30*/  FMUL.FTZ R71, R3.reuse, R71 ;  /* 0x0000004703477220 */ /* 0x040fe40000410000 */
[----:B------:R-:W-:Y:S01]  /*db40*/  FMUL.FTZ R74, R3, R74 ;  /* 0x0000004a034a7220 */ /* 0x000fe20000410000 */
[----:B--2---:R-:W-:Y:S01]  /*db50*/  F2FP.BF16.PACK_AB R112, R137, R144 ;  /* 0x000000908970723e */ /* 0x004fe200000010ff */
[C---:B------:R-:W-:Y:S02]  /*db60*/  FMUL.FTZ R75, R3.reuse, R75 ;  /* 0x0000004b034b7220 */ /* 0x040fe40000410000 */
[C---:B------:R-:W-:Y:S02]  /*db70*/  FMUL.FTZ R78, R3.reuse, R78 ;  /* 0x0000004e034e7220 */ /* 0x040fe40000410000 */
[C---:B------:R-:W-:Y:S01]  /*db80*/  FMUL.FTZ R79, R3.reuse, R79 ;  /* 0x0000004f034f7220 */ /* 0x040fe20000410000 */
[----:B------:R-:W-:Y:S01]  /*db90*/  MUFU.EX2 R136, R136 ;  /* 0x0000008800887308 */ /* 0x000fe20000000800 */
[C---:B------:R-:W-:Y:S02]  /*dba0*/  FMUL.FTZ R82, R3.reuse, R82 ;  /* 0x0000005203527220 */ /* 0x040fe40000410000 */
[C---:B------:R-:W-:Y:S02]  /*dbb0*/  FMUL.FTZ R83, R3.reuse, R83 ;  /* 0x0000005303537220 */ /* 0x040fe40000410000 */
[C---:B------:R-:W-:Y:S02]  /*dbc0*/  FMUL.FTZ R84, R116.reuse, R84 ;  /* 0x0000005474547220 */ /* 0x040fe40000410000 */
[C---:B------:R-:W-:Y:S02]  /*dbd0*/  FMUL.FTZ R85, R116.reuse, R85 ;  /* 0x0000005574557220 */ /* 0x040fe40000410000 */
[C---:B------:R-:W-:Y:S01]  /*dbe0*/  FMUL.FTZ R86, R3.reuse, R86 ;  /* 0x0000005603567220 */ /* 0x040fe20000410000 */
[----:B------:R-:W2:Y:S01]  /*dbf0*/  MUFU.EX2 R129, R129 ;  /* 0x0000008100817308 */ /* 0x000ea20000000800 */
[----:B------:R-:W-:Y:S02]  /*dc00*/  FMUL.FTZ R87, R3, R87 ;  /* 0x0000005703577220 */ /* 0x000fe40000410000 */
[C---:B------:R-:W-:Y:S01]  /*dc10*/  FMUL.FTZ R88, R116.reuse, R88 ;  /* 0x0000005874587220 */ /* 0x040fe20000410000 */
[----:B---3--:R-:W-:Y:S01]  /*dc20*/  F2FP.BF16.PACK_AB R113, R135, R146 ;  /* 0x000000928771723e */ /* 0x008fe200000010ff */
        /* <DEDUP_REMOVED lines=9> */
[----:B------:R-:W3:Y:S01]  /*dcc0*/  MUFU.EX2 R128, R128 ;  /* 0x0000008000807308 */ /* 0x000ee20000000800 */
[C---:B------:R-:W-:Y:S02]  /*dcd0*/  FMUL.FTZ R13, R116.reuse, R109 ;  /* 0x0000006d740d7220 */ /* 0x040fe40000410000 */
[----:B------:R-:W-:Y:S01]  /*dce0*/  FMUL.FTZ R14, R3, R110 ;  /* 0x0000006e030e7220 */ /* 0x000fe20000410000 */
[----:B--2---:R-:W-:Y:S01]  /*dcf0*/  F2FP.BF16.PACK_AB R114, R129, R136 ;  /* 0x000000888172723e */ /* 0x004fe200000010ff */
[--C-:B------:R-:W-:Y:S02]  /*dd00*/  FFMA.FTZ R7, R15, c[0x0][0x23c], -R5.reuse ;  /* 0x00008f000f077a23 */ /* 0x100fe40000010805 */
[C---:B------:R-:W-:Y:S02]  /*dd10*/  FMUL.FTZ R15, R3.reuse, R111 ;  /* 0x0000006f030f7220 */ /* 0x040fe40000410000 */
[C---:B------:R-:W-:Y:S01]  /*dd20*/  FMUL.FTZ R96, R116.reuse, R96 ;  /* 0x0000006074607220 */ /* 0x040fe20000410000 */
[----:B------:R-:W-:Y:S01]  /*dd30*/  LDSM.16.MT88.4 R108, [R170+0x9400] ;  /* 0x00940000aa6c783b */ /* 0x000fe20000004200 */
[----:B------:R-:W-:Y:S01]  /*dd40*/  FMUL.FTZ R97, R116, R97 ;  /* 0x0000006174617220 */ /* 0x000fe20000410000 */
[----:B------:R-:W-:Y:S01]  /*dd50*/  MUFU.EX2 R132, R132 ;  /* 0x0000008400847308 */ /* 0x000fe20000000800 */
[C---:B------:R-:W-:Y:S02]  /*dd60*/  FMUL.FTZ R98, R3.reuse, R98 ;  /* 0x0000006203627220 */ /* 0x040fe40000410000 */
[----:B------:R-:W-:Y:S02]  /*dd70*/  FMUL.FTZ R99, R3, R99 ;  /* 0x0000006303637220 */ /* 0x000fe40000410000 */
[--C-:B------:R-:W-:Y:S02]  /*dd80*/  FFMA.FTZ R6, R16, c[0x0][0x23c], -R134.reuse ;  /* 0x00008f0010067a23 */ /* 0x100fe40000010886 */
[--C-:B------:R-:W-:Y:S02]  /*dd90*/  FFMA.FTZ R118, R18, c[0x0][0x23c], -R5.reuse ;  /* 0x00008f0012767a23 */ /* 0x100fe40000010805 */
[--C-:B------:R-:W-:Y:S01]  /*dda0*/  FFMA.FTZ R119, R19, c[0x0][0x23c], -R5.reuse ;  /* 0x00008f0013777a23 */ /* 0x100fe20000010805 */
[----:B------:R-:W-:Y:S01]  /*ddb0*/  MUFU.EX2 R133, R133 ;  /* 0x0000008500857308 */ /* 0x000fe20000000800 */
[--C-:B------:R-:W-:Y:S01]  /*ddc0*/  FFMA.FTZ R17, R17, c[0x0][0x23c], -R134.reuse ;  /* 0x00008f0011117a23 */ /* 0x100fe20000010886 */
[----:B---3--:R-:W-:Y:S01]  /*ddd0*/  F2FP.BF16.PACK_AB R115, R128, R131 ;  /* 0x000000838073723e */ /* 0x008fe200000010ff */
[--C-:B------:R-:W-:Y:S02]  /*dde0*/  FFMA.FTZ R141, R28, c[0x0][0x23c], -R134.reuse ;  /* 0x00008f001c8d7a23 */ /* 0x100fe40000010886 */
[--C-:B------:R-:W-:Y:S02]  /*ddf0*/  FFMA.FTZ R138, R31, c[0x0][0x23c], -R5.reuse ;  /* 0x00008f001f8a7a23 */ /* 0x100fe40000010805 */
[--C-:B------:R-:W-:Y:S02]  /*de00*/  FFMA.FTZ R139, R32, c[0x0][0x23c], -R134.reuse ;  /* 0x00008f00208b7a23 */ /* 0x100fe40000010886 */
[C---:B------:R-:W-:Y:S01]  /*de10*/  HMMA.16816.F32.BF16 R8, R112.reuse, R120, R8 ;  /* 0x000000787008723c */ /* 0x040fe20000041808 */
[----:B------:R-:W2:Y:S04]  /*de20*/  MUFU.EX2 R130, R130 ;  /* 0x0000008200827308 */ /* 0x000ea80000000800 */
[----:B------:R-:W-:Y:S02]  /*de30*/  FFMA.FTZ R140, R33, c[0x0][0x23c], -R134 ;  /* 0x00008f00218c7a23 */ /* 0x000fe40000010886 */
[--C-:B------:R-:W-:Y:S01]  /*de40*/  FFMA.FTZ R142, R34, c[0x0][0x23c], -R5.reuse ;  /* 0x00008f00228e7a23 */ /* 0x100fe20000010805 */
[C---:B------:R-:W-:Y:S01]  /*de50*/  HMMA.16816.F32.BF16 R68, R112.reuse, R122, R68 ;  /* 0x0000007a7044723c */ /* 0x040fe20000041844 */
[----:B------:R-:W3:Y:S02]  /*de60*/  LDSM.16.MT88.4 R120, [R170+0xb000] ;  /* 0x00b00000aa78783b */ /* 0x000ee40000004200 */
[----:B------:R-:W-:Y:S01]  /*de70*/  MUFU.EX2 R6, R6 ;  /* 0x0000000600067308 */ /* 0x000fe20000000800 */
[--C-:B------:R-:W-:Y:S02]  /*de80*/  FFMA.FTZ R143, R35, c[0x0][0x23c], -R5.reuse ;  /* 0x00008f00238f7a23 */ /* 0x100fe40000010805 */
[--C-:B------:R-:W-:Y:S02]  /*de90*/  FFMA.FTZ R145, R38, c[0x0][0x23c], -R5.reuse ;  /* 0x00008f0026917a23 */ /* 0x100fe40000010805 */
[C---:B-1----:R-:W-:Y:S01]  /*dea0*/  HMMA.16816.F32.BF16 R72, R112.reuse, R124, R72 ;  /* 0x0000007c7048723c */ /* 0x042fe20000041848 */
[----:B------:R-:W-:Y:S03]  /*deb0*/  LDSM.16.MT88.4 R32, [R168+0xc000] ;  /* 0x00c00000a820783b */ /* 0x000fe60000004200 */
[--C-:B------:R-:W-:Y:S01]  /*dec0*/  FFMA.FTZ R148, R39, c[0x0][0x23c], -R5.reuse ;  /* 0x00008f0027947a23 */ /* 0x100fe20000010805 */
[----:B------:R-:W-:Y:S01]  /*ded0*/  MUFU.EX2 R118, R118 ;  /* 0x0000007600767308 */ /* 0x000fe20000000800 */
[--C-:B------:R-:W-:Y:S02]  /*dee0*/  FFMA.FTZ R149, R42, c[0x0][0x23c], -R5.reuse ;  /* 0x00008f002a957a23 */ /* 0x100fe40000010805 */
[C---:B------:R-:W-:Y:S01]  /*def0*/  HMMA.16816.F32.BF16 R76, R112.reuse, R126, R76 ;  /* 0x0000007e704c723c */ /* 0x040fe2000004184c */
[----:B------:R-:W1:Y:S03]  /*df00*/  LDSM.16.MT88.4 R124, [R168+0xb000] ;  /* 0x00b00000a87c783b */ /* 0x000e660000004200 */
[----:B------:R-:W-:Y:S01]  /*df10*/  FFMA.FTZ R152, R43, c[0x0][0x23c], -R5 ;  /* 0x00008f002b987a23 */ /* 0x000fe20000010805 */
[----:B--2---:R-:W-:Y:S01]  /*df20*/  F2FP.BF16.PACK_AB R16, R130, R133 ;  /* 0x000000858210723e */ /* 0x004fe200000010ff */
[C---:B------:R-:W-:Y:S01]  /*df30*/  FMUL.FTZ R100, R116.reuse, R100 ;  /* 0x0000006474647220 */ /* 0x040fe20000410000 */
[----:B------:R-:W2:Y:S01]  /*df40*/  MUFU.EX2 R119, R119 ;  /* 0x0000007700777308 */ /* 0x000ea20000000800 */
[C---:B------:R-:W-:Y:S04]  /*df50*/  FMUL.FTZ R101, R116.reuse, R101 ;  /* 0x0000006574657220 */ /* 0x040fe80000410000 */
[C---:B------:R-:W-:Y:S02]  /*df60*/  FMUL.FTZ R102, R3.reuse, R102 ;  /* 0x0000006603667220 */ /* 0x040fe40000410000 */
[C---:B------:R-:W-:Y:S02]  /*df70*/  FMUL.FTZ R103, R3.reuse, R103 ;  /* 0x0000006703677220 */ /* 0x040fe40000410000 */
[C---:B------:R-:W-:Y:S01]  /*df80*/  FMUL.FTZ R104, R116.reuse, R104 ;  /* 0x0000006874687220 */ /* 0x040fe20000410000 */
[----:B------:R-:W-:Y:S01]  /*df90*/  MUFU.EX2 R141, R141 ;  /* 0x0000008d008d7308 */ /* 0x000fe20000000800 */
[C---:B------:R-:W-:Y:S02]  /*dfa0*/  FMUL.FTZ R105, R116.reuse, R105 ;  /* 0x0000006974697220 */ /* 0x040fe40000410000 */
[C---:B------:R-:W-:Y:S02]  /*dfb0*/  FMUL.FTZ R106, R3.reuse, R106 ;  /* 0x0000006a036a7220 */ /* 0x040fe40000410000 */
[C---:B------:R-:W-:Y:S02]  /*dfc0*/  FMUL.FTZ R107, R3.reuse, R107 ;  /* 0x0000006b036b7220 */ /* 0x040fe40000410000 */
[----:B------:R-:W-:Y:S01]  /*dfd0*/  FFMA.FTZ R144, R116, R195, R144 ;  /* 0x000000c374907223 */ /* 0x000fe20000010090 */
[C---:B---3--:R-:W-:Y:S02]  /*dfe0*/  HMMA.16816.F32.BF16 R80, R112.reuse, R120, R80 ;  /* 0x000000787050723c */ /* 0x048fe40000041850 */
[----:B------:R-:W-:Y:S01]  /*dff0*/  MUFU.EX2 R138, R138 ;  /* 0x0000008a008a7308 */ /* 0x000fe20000000800 */
[----:B------:R-:W-:Y:S02]  /*e000*/  FFMA.FTZ R116, R36, c[0x0][0x23c], -R134 ;  /* 0x00008f0024747a23 */ /* 0x000fe40000010886 */
[----:B------:R-:W-:Y:S01]  /*e010*/  FFMA.FTZ R146, R3, R196, R146 ;  /* 0x000000c403927223 */ /* 0x000fe20000010092 */
[----:B--2---:R-:W-:Y:S01]  /*e020*/  F2FP.BF16.PACK_AB R19, R119, R118 ;  /* 0x000000767713723e */ /* 0x004fe200000010ff */
[--C-:B------:R-:W-:Y:S01]  /*e030*/  FFMA.FTZ R3, R37, c[0x0][0x23c], -R134.reuse ;  /* 0x00008f0025037a23 */ /* 0x100fe20000010886 */
[C---:B------:R-:W-:Y:S01]  /*e040*/  HMMA.16816.F32.BF16 R84, R112.reuse, R122, R84 ;  /* 0x0000007a7054723c */ /* 0x040fe20000041854 */
[----:B------:R-:W2:Y:S03]  /*e050*/  LDSM.16.MT88.4 R120, [R170+0xd000] ;  /* 0x00d00000aa78783b */ /* 0x000ea60000004200 */
[--C-:B------:R-:W-:Y:S01]  /*e060*/  FFMA.FTZ R147, R40, c[0x0][0x23c], -R134.reuse ;  /* 0x00008f0028937a23 */ /* 0x100fe20000010886 */
[----:B------:R-:W-:Y:S01]  /*e070*/  MUFU.EX2 R139, R139 ;  /* 0x0000008b008b7308 */ /* 0x000fe20000000800 */
[--C-:B------:R-:W-:Y:S02]  /*e080*/  FFMA.FTZ R40, R52, c[0x0][0x23c], -R134.reuse ;  /* 0x00008f0034287a23 */ /* 0x100fe40000010886 */
[C---:B-1----:R-:W-:Y:S01]  /*e090*/  HMMA.16816.F32.BF16 R88, R112.reuse, R124, R88 ;  /* 0x0000007c7058723c */ /* 0x042fe20000041858 */
[----:B------:R-:W-:Y:S03]  /*e0a0*/  LDSM.16.MT88.4 R36, [R168+0xc400] ;  /* 0x00c40000a824783b */ /* 0x000fe60000004200 */
[--C-:B------:R-:W-:Y:S02]  /*e0b0*/  FFMA.FTZ R52, R53, c[0x0][0x23c], -R134.reuse ;  /* 0x00008f0035347a23 */ /* 0x100fe40000010886 */
[----:B------:R-:W-:Y:S01]  /*e0c0*/  FFMA.FTZ R150, R41, c[0x0][0x23c], -R134 ;  /* 0x00008f0029967a23 */ /* 0x000fe20000010886 */
[----:B------:R-:W-:Y:S01]  /*e0d0*/  MUFU.EX2 R53, R40 ;  /* 0x0000002800357308 */ /* 0x000fe20000000800 */
[C---:B------:R-:W-:Y:S01]  /*e0e0*/  HMMA.16816.F32.BF16 R92, R112.reuse, R126, R92 ;  /* 0x0000007e705c723c */ /* 0x040fe2000004185c */
[----:B------:R-:W1:Y:S03]  /*e0f0*/  LDSM.16.MT88.4 R124, [R168+0xd000] ;  /* 0x00d00000a87c783b */ /* 0x000e660000004200 */
[----:B------:R-:W-:Y:S02]  /*e100*/  FADD.FTZ R146, R135, R146 ;  /* 0x0000009287927221 */ /* 0x000fe40000010000 */
[----:B------:R-:W-:Y:S02]  /*e110*/  FFMA.FTZ R44, R44, c[0x0][0x23c], -R134 ;  /* 0x00008f002c2c7a23 */ /* 0x000fe40000010886 */
[----:B------:R-:W-:Y:S01]  /*e120*/  FADD.FTZ R41, R131, R146 ;  /* 0x0000009283297221 */ /* 0x000fe20000010000 */
[----:B------:R-:W-:Y:S03]  /*e130*/  MUFU.EX2 R140, R140 ;  /* 0x0000008c008c7308 */ /* 0x000fe60000000800 */
[----:B------:R-:W-:Y:S02]  /*e140*/  FADD.FTZ R41, R128, R41 ;  /* 0x0000002980297221 */ /* 0x000fe40000010000 */
[--C-:B------:R-:W-:Y:S02]  /*e150*/  FFMA.FTZ R45, R45, c[0x0][0x23c], -R134.reuse ;  /* 0x00008f002d2d7a23 */ /* 0x100fe40000010886 */
[--C-:B------:R-:W-:Y:S02]  /*e160*/  FFMA.FTZ R48, R48, c[0x0][0x23c], -R134.reuse ;  /* 0x00008f0030307a23 */ /* 0x100fe40000010886 */
[--C-:B------:R-:W-:Y:S01]  /*e170*/  FFMA.FTZ R49, R49, c[0x0][0x23c], -R134.reuse ;  /* 0x00008f0031317a23 */ /* 0x100fe20000010886 */
[----:B------:R-:W-:Y:S01]  /*e180*/  MUFU.EX2 R142, R142 ;  /* 0x0000008e008e7308 */ /* 0x000fe20000000800 */
[--C-:B------:R-:W-:Y:S02]  /*e190*/  FFMA.FTZ R46, R46, c[0x0][0x23c], -R5.reuse ;  /* 0x00008f002e2e7a23 */ /* 0x100fe40000010805 */
[--C-:B------:R-:W-:Y:S02]  /*e1a0*/  FFMA.FTZ R47, R47, c[0x0][0x23c], -R5.reuse ;  /* 0x00008f002f2f7a23 */ /* 0x100fe40000010805 */
[--C-:B------:R-:W-:Y:S01]  /*e1b0*/  FFMA.FTZ R50, R50, c[0x0][0x23c], -R5.reuse ;  /* 0x00008f0032327a23 */ /* 0x100fe20000010805 */
[C---:B--2---:R-:W-:Y:S03]  /*e1c0*/  HMMA.16816.F32.BF16 R96, R112.reuse, R120, R96 ;  /* 0x000000787060723c */ /* 0x044fe60000041860 */
[--C-:B------:R-:W-:Y:S01]  /*e1d0*/  FFMA.FTZ R51, R51, c[0x0][0x23c], -R5.reuse ;  /* 0x00008f0033337a23 */ /* 0x100fe20000010805 */
[----:B------:R-:W2:Y:S01]  /*e1e0*/  MUFU.EX2 R121, R7 ;  /* 0x0000000700797308 */ /* 0x000ea20000000800 */
[--C-:B------:R-:W-:Y:S02]  /*e1f0*/  FFMA.FTZ R56, R56, c[0x0][0x23c], -R134.reuse ;  /* 0x00008f0038387a23 */ /* 0x100fe40000010886 */
[--C-:B------:R-:W-:Y:S01]  /*e200*/  FFMA.FTZ R120, R24, c[0x0][0x23c], -R134.reuse ;  /* 0x00008f0018787a23 */ /* 0x100fe20000010886 */
[C---:B------:R-:W-:Y:S04]  /*e210*/  HMMA.16816.F32.BF16 R12, R112.reuse, R122, R12 ;  /* 0x0000007a700c723c */ /* 0x040fe8000004180c */
[--C-:B------:R-:W-:Y:S02]  /*e220*/  FFMA.FTZ R57, R57, c[0x0][0x23c], -R134.reuse ;  /* 0x00008f0039397a23 */ /* 0x100fe40000010886 */
[----:B------:R2:W3:Y:S01]  /*e230*/  MUFU.EX2 R7, R17 ;  /* 0x0000001100077308 */ /* 0x0004e20000000800 */
[--C-:B------:R-:W-:Y:S01]  /*e240*/  FFMA.FTZ R122, R21, c[0x0][0x23c], -R134.reuse ;  /* 0x00008f00157a7a23 */ /* 0x100fe20000010886 */
[C---:B-1----:R-:W-:Y:S04]  /*e250*/  HMMA.16816.F32.BF16 R100, R112.reuse, R124, R100 ;  /* 0x0000007c7064723c */ /* 0x042fe80000041864 */
[--C-:B------:R-:W-:Y:S02]  /*e260*/  FFMA.FTZ R123, R23, c[0x0][0x23c], -R5.reuse ;  /* 0x00008f00177b7a23 */ /* 0x100fe40000010805 */
[--C-:B------:R-:W-:Y:S02]  /*e270*/  FFMA.FTZ R54, R54, c[0x0][0x23c], -R5.reuse ;  /* 0x00008f0036367a23 */ /* 0x100fe40000010805 */
[----:B------:R-:W-:Y:S01]  /*e280*/  HMMA.16816.F32.BF16 R104, R112, R126, R104 ;  /* 0x0000007e7068723c */ /* 0x000fe20000041868 */
[----:B------:R-:W1:Y:S01]  /*e290*/  LDSM.16.MT88.4 R112, [R168+0x9400] ;  /* 0x00940000a870783b */ /* 0x000e620000004200 */
[----:B------:R-:W-:Y:S02]  /*e2a0*/  MUFU.EX2 R120, R120 ;  /* 0x0000007800787308 */ /* 0x000fe40000000800 */
[--C-:B------:R-:W-:Y:S02]  /*e2b0*/  FFMA.FTZ R125, R20, c[0x0][0x23c], -R134.reuse ;  /* 0x00008f00147d7a23 */ /* 0x100fe40000010886 */
[--C-:B------:R-:W-:Y:S02]  /*e2c0*/  FFMA.FTZ R124, R22, c[0x0][0x23c], -R5.reuse ;  /* 0x00008f00167c7a23 */ /* 0x100fe40000010805 */
[--C-:B------:R-:W-:Y:S01]  /*e2d0*/  FFMA.FTZ R126, R29, c[0x0][0x23c], -R134.reuse ;  /* 0x00008f001d7e7a23 */ /* 0x100fe20000010886 */
[----:B------:R-:W-:Y:S03]  /*e2e0*/  LDSM.16.MT88.4 R20, [R170+0x9800] ;  /* 0x00980000aa14783b */ /* 0x000fe60000004200 */
[----:B------:R-:W4:Y:S01]  /*e2f0*/  MUFU.EX2 R125, R125 ;  /* 0x0000007d007d7308 */ /* 0x000f220000000800 */
[----:B------:R-:W-:Y:S01]  /*e300*/  FFMA.FTZ R127, R30, c[0x0][0x23c], -R5 ;  /* 0x00008f001e7f7a23 */ /* 0x000fe20000010805 */
[----:B--2---:R-:W-:Y:S01]  /*e310*/  F2FP.BF16.PACK_AB R17, R121, R132 ;  /* 0x000000847911723e */ /* 0x004fe200000010ff */
[----:B------:R-:W-:Y:S01]  /*e320*/  FADD.FTZ R132, R132, R41 ;  /* 0x0000002984847221 */ /* 0x000fe20000010000 */
[----:B---3--:R-:W-:Y:S01]  /*e330*/  F2FP.BF16.PACK_AB R18, R7, R6 ;  /* 0x000000060712723e */ /* 0x008fe200000010ff */
[----:B------:R-:W-:Y:S01]  /*e340*/  LDSM.16.MT88.4 R28, [R170+0xbc00] ;  /* 0x00bc0000aa1c783b */ /* 0x000fe20000004200 */
[--C-:B------:R-:W-:Y:S02]  /*e350*/  FFMA.FTZ R55, R55, c[0x0][0x23c], -R5.reuse ;  /* 0x00008f0037377a23 */ /* 0x100fe40000010805 */
[--C-:B------:R-:W-:Y:S02]  /*e360*/  FFMA.FTZ R58, R58, c[0x0][0x23c], -R5.reuse ;  /* 0x00008f003a3a7a23 */ /* 0x100fe40000010805 */
[----:B------:R-:W2:Y:S01]  /*e370*/  MUFU.EX2 R122, R122 ;  /* 0x0000007a007a7308 */ /* 0x000ea20000000800 */
[C---:B------:R-:W-:Y:S02]  /*e380*/  HMMA.16816.F32.BF16 R8, R16.reuse, R108, R8 ;  /* 0x0000006c1008723c */ /* 0x040fe40000041808 */
[----:B------:R-:W-:Y:S03]  /*e390*/  LDSM.16.MT88.4 R40, [R170+0xe800] ;  /* 0x00e80000aa28783b */ /* 0x000fe60000004200 */
[--C-:B------:R-:W-:Y:S02]  /*e3a0*/  FFMA.FTZ R59, R59, c[0x0][0x23c], -R5.reuse ;  /* 0x00008f003b3b7a23 */ /* 0x100fe40000010805 */
[--C-:B------:R-:W-:Y:S01]  /*e3b0*/  FFMA.FTZ R60, R60, c[0x0][0x23c], -R134.reuse ;  /* 0x00008f003c3c7a23 */ /* 0x100fe20000010886 */
[C---:B------:R-:W-:Y:S01]  /*e3c0*/  HMMA.16816.F32.BF16 R68, R16.reuse, R110, R68 ;  /* 0x0000006e1044723c */ /* 0x040fe20000041844 */
[----:B------:R-:W-:Y:S01]  /*e3d0*/  MUFU.EX2 R124, R124 ;  /* 0x0000007c007c7308 */ /* 0x000fe20000000800 */
[----:B------:R-:W3:Y:S02]  /*e3e0*/  LDSM.16.MT88.4 R108, [R170+0xb400] ;  /* 0x00b40000aa6c783b */ /* 0x000ee40000004200 */
[--C-:B------:R-:W-:Y:S02]  /*e3f0*/  FFMA.FTZ R61, R61, c[0x0][0x23c], -R134.reuse ;  /* 0x00008f003d3d7a23 */ /* 0x100fe40000010886 */
[----:B------:R-:W-:Y:S02]  /*e400*/  FFMA.FTZ R64, R64, c[0x0][0x23c], -R134 ;  /* 0x00008f0040407a23 */ /* 0x000fe40000010886 */
[--C-:B------:R-:W-:Y:S01]  /*e410*/  FFMA.FTZ R62, R62, c[0x0][0x23c], -R5.reuse ;  /* 0x00008f003e3e7a23 */ /* 0x100fe20000010805 */
[C---:B-1----:R-:W-:Y:S02]  /*e420*/  HMMA.16816.F32.BF16 R72, R16.reuse, R112, R72 ;  /* 0x000000701048723c */ /* 0x042fe40000041848 */
[----:B------:R-:W1:Y:S01]  /*e430*/  MUFU.EX2 R123, R123 ;  /* 0x0000007b007b7308 */ /* 0x000e620000000800 */
[--C-:B------:R-:W-:Y:S02]  /*e440*/  FFMA.FTZ R63, R63, c[0x0][0x23c], -R5.reuse ;  /* 0x00008f003f3f7a23 */ /* 0x100fe40000010805 */
[----:B------:R-:W-:Y:S02]  /*e450*/  FFMA.FTZ R66, R66, c[0x0][0x23c], -R5 ;  /* 0x00008f0042427a23 */ /* 0x000fe40000010805 */
[----:B------:R-:W-:Y:S01]  /*e460*/  FADD.FTZ R121, R121, R132 ;  /* 0x0000008479797221 */ /* 0x000fe20000010000 */
[C---:B------:R-:W-:Y:S01]  /*e470*/  HMMA.16816.F32.BF16 R76, R16.reuse, R114, R76 ;  /* 0x00000072104c723c */ /* 0x040fe2000004184c */
[----:B------:R-:W5:Y:S03]  /*e480*/  LDSM.16.MT88.4 R112, [R168+0xb400] ;  /* 0x00b40000a870783b */ /* 0x000f660000004200 */
[----:B------:R-:W-:Y:S01]  /*e490*/  MUFU.EX2 R126, R126 ;  /* 0x0000007e007e7308 */ /* 0x000fe20000000800 */
[----:B------:R-:W-:Y:S02]  /*e4a0*/  FADD.FTZ R118, R118, R121 ;  /* 0x0000007976767221 */ /* 0x000fe40000010000 */
[----:B------:R-:W-:Y:S02]  /*e4b0*/  FADD.FTZ R137, R137, R144 ;  /* 0x0000009089897221 */ /* 0x000fe40000010000 */
[----:B------:R-:W-:Y:S03]  /*e4c0*/  FADD.FTZ R119, R119, R118 ;  /* 0x0000007677777221 */ /* 0x000fe60000010000 */
[----:B------:R-:W-:Y:S02]  /*e4d0*/  FADD.FTZ R136, R136, R137 ;  /* 0x0000008988887221 */ /* 0x000fe40000010000 */
[----:B------:R-:W-:Y:S02]  /*e4e0*/  MUFU.EX2 R127, R127 ;  /* 0x0000007f007f7308 */ /* 0x000fe40000000800 */
[----:B------:R-:W-:Y:S04]  /*e4f0*/  FADD.FTZ R136, R129, R136 ;  /* 0x0000008881887221 */ /* 0x000fe80000010000 */
[----:B------:R-:W-:Y:S04]  /*e500*/  FADD.FTZ R133, R133, R136 ;  /* 0x0000008885857221 */ /* 0x000fe80000010000 */
[----:B------:R-:W-:Y:S01]  /*e510*/  MUFU.EX2 R143, R143 ;  /* 0x0000008f008f7308 */ /* 0x000fe20000000800 */
[C---:B---3--:R-:W-:Y:S03]  /*e520*/  HMMA.16816.F32.BF16 R80, R16.reuse, R108, R80 ;  /* 0x0000006c1050723c */ /* 0x048fe60000041850 */
[----:B------:R-:W-:Y:S04]  /*e530*/  FADD.FTZ R133, R130, R133 ;  /* 0x0000008582857221 */ /* 0x000fe80000010000 */
[----:B------:R-:W-:Y:S01]  /*e540*/  FADD.FTZ R6, R6, R133 ;  /* 0x0000008506067221 */ /* 0x000fe20000010000 */
[C---:B------:R-:W-:Y:S01]  /*e550*/  HMMA.16816.F32.BF16 R84, R16.reuse, R110, R84 ;  /* 0x0000006e1054723c */ /* 0x040fe20000041854 */
[----:B------:R-:W3:Y:S01]  /*e560*/  LDSM.16.MT88.4 R108, [R170+0xd400] ;  /* 0x00d40000aa6c783b */ /* 0x000ee20000004200 */
[----:B------:R-:W-:Y:S02]  /*e570*/  MUFU.EX2 R116, R116 ;  /* 0x0000007400747308 */ /* 0x000fe40000000800 */
[----:B------:R-:W-:Y:S04]  /*e580*/  FADD.FTZ R6, R7, R6 ;  /* 0x0000000607067221 */ /* 0x000fe80000010000 */
[----:B----4-:R-:W-:Y:S01]  /*e590*/  FADD.FTZ R7, R125, R6 ;  /* 0x000000067d077221 */ /* 0x010fe20000010000 */
[C---:B-----5:R-:W-:Y:S03]  /*e5a0*/  HMMA.16816.F32.BF16 R88, R16.reuse, R112, R88 ;  /* 0x000000701058723c */ /* 0x060fe60000041858 */
[----:B------:R-:W-:Y:S01]  /*e5b0*/  MUFU.EX2 R3, R3 ;  /* 0x0000000300037308 */ /* 0x000fe20000000800 */
[----:B--2---:R-:W-:Y:S04]  /*e5c0*/  FADD.FTZ R7, R122, R7 ;  /* 0x000000077a077221 */ /* 0x004fe80000010000 */
[C---:B------:R-:W-:Y:S01]  /*e5d0*/  HMMA.16816.F32.BF16 R92, R16.reuse, R114, R92 ;  /* 0x00000072105c723c */ /* 0x040fe2000004185c */
[----:B------:R-:W2:Y:S04]  /*e5e0*/  LDSM.16.MT88.4 R112, [R168+0xd400] ;  /* 0x00d40000a870783b */ /* 0x000ea80000004200 */
[----:B------:R-:W-:Y:S10]  /*e5f0*/  MUFU.EX2 R145, R145 ;  /* 0x0000009100917308 */ /* 0x000ff40000000800 */
[----:B------:R-:W-:Y:S01]  /*e600*/  MUFU.EX2 R148, R148 ;  /* 0x0000009400947308 */ /* 0x000fe20000000800 */
[C---:B---3--:R-:W-:Y:S09]  /*e610*/  HMMA.16816.F32.BF16 R96, R16.reuse, R108, R96 ;  /* 0x0000006c1060723c */ /* 0x048ff20000041860 */
[----:B------:R-:W-:Y:S03]  /*e620*/  MUFU.EX2 R147, R147 ;  /* 0x0000009300937308 */ /* 0x000fe60000000800 */
[--C-:B------:R-:W-:Y:S01]  /*e630*/  FFMA.FTZ R109, R25, c[0x0][0x23c], -R134.reuse ;  /* 0x00008f00196d7a23 */ /* 0x100fe20000010886 */
[C---:B------:R-:W-:Y:S06]  /*e640*/  HMMA.16816.F32.BF16 R12, R16.reuse, R110, R12 ;  /* 0x0000006e100c723c */ /* 0x040fec000004180c */
[----:B------:R-:W-:Y:S01]  /*e650*/  MUFU.EX2 R150, R150 ;  /* 0x0000009600967308 */ /* 0x000fe20000000800 */
[--C-:B------:R-:W-:Y:S02]  /*e660*/  FFMA.FTZ R108, R26, c[0x0][0x23c], -R5.reuse ;  /* 0x00008f001a6c7a23 */ /* 0x100fe40000010805 */
[----:B------:R-:W-:Y:S03]  /*e670*/  FFMA.FTZ R134, R65, c[0x0][0x23c], -R134 ;  /* 0x00008f0041867a23 */ /* 0x000fe60000010886 */
[--C-:B------:R-:W-:Y:S01]  /*e680*/  FFMA.FTZ R111, R27, c[0x0][0x23c], -R5.reuse ;  /* 0x00008f001b6f7a23 */ /* 0x100fe20000010805 */
[C---:B--2---:R-:W-:Y:S01]  /*e690*/  HMMA.16816.F32.BF16 R100, R16.reuse, R112, R100 ;  /* 0x000000701064723c */ /* 0x044fe20000041864 */
[----:B------:R-:W2:Y:S02]  /*e6a0*/  LDSM.16.MT88.4 R24, [R168+0x9800] ;  /* 0x00980000a818783b */ /* 0x000ea40000004200 */
[----:B------:R-:W-:Y:S01]  /*e6b0*/  FFMA.FTZ R5, R67, c[0x0][0x23c], -R5 ;  /* 0x00008f0043057a23 */ /* 0x000fe20000010805 */
[----:B------:R-:W3:Y:S04]  /*e6c0*/  MUFU.EX2 R109, R109 ;  /* 0x0000006d006d7308 */ /* 0x000ee80000000800 */
[----:B------:R-:W-:Y:S06]  /*e6d0*/  HMMA.16816.F32.BF16 R104, R16, R114, R104 ;  /* 0x000000721068723c */ /* 0x000fec0000041868 */
[----:B------:R-:W4:Y:S01]  /*e6e0*/  MUFU.EX2 R108, R108 ;  /* 0x0000006c006c7308 */ /* 0x000f220000000800 */
[----:B------:R-:W-:Y:S02]  /*e6f0*/  F2FP.BF16.PACK_AB R16, R122, R125 ;  /* 0x0000007d7a10723e */ /* 0x000fe400000010ff */
[C---:B-1----:R-:W-:Y:S03]  /*e700*/  F2FP.BF16.PACK_AB R17, R123.reuse, R124 ;  /* 0x0000007c7b11723e */ /* 0x042fe600000010ff */
[----:B------:R-:W-:Y:S04]  /*e710*/  FADD.FTZ R124, R124, R119 ;  /* 0x000000777c7c7221 */ /* 0x000fe80000010000 */
[----:B------:R-:W1:Y:S01]  /*e720*/  MUFU.EX2 R111, R111 ;  /* 0x0000006f006f7308 */ /* 0x000e620000000800 */
[----:B------:R-:W-:Y:S01]  /*e730*/  FADD.FTZ R123, R123, R124 ;  /* 0x0000007c7b7b7221 */ /* 0x000fe20000010000 */
[C---:B---3--:R-:W-:Y:S01]  /*e740*/  F2FP.BF16.PACK_AB R18, R109.reuse, R120 ;  /* 0x000000786d12723e */ /* 0x048fe200000010ff */
[----:B------:R-:W-:Y:S04]  /*e750*/  FADD.FTZ R120, R120, R7 ;  /* 0x0000000778787221 */ /* 0x000fe80000010000 */
[----:B------:R-:W-:Y:S03]  /*e760*/  FADD.FTZ R120, R109, R120 ;  /* 0x000000786d787221 */ /* 0x000fe60000010000 */
[----:B------:R-:W-:Y:S01]  /*e770*/  MUFU.EX2 R149, R149 ;  /* 0x0000009500957308 */ /* 0x000fe20000000800 */
[----:B----4-:R-:W-:Y:S09]  /*e780*/  FADD.FTZ R6, R108, R123 ;  /* 0x0000007b6c067221 */ /* 0x010ff20000010000 */
[----:B------:R-:W3:Y:S01]  /*e790*/  MUFU.EX2 R152, R152 ;  /* 0x0000009800987308 */ /* 0x000ee20000000800 */
[C---:B-1----:R-:W-:Y:S01]  /*e7a0*/  F2FP.BF16.PACK_AB R19, R111.reuse, R108 ;  /* 0x0000006c6f13723e */ /* 0x042fe200000010ff */
[----:B------:R-:W-:Y:S02]  /*e7b0*/  FADD.FTZ R6, R111, R6 ;  /* 0x000000066f067221 */ /* 0x000fe40000010000 */
[----:B------:R-:W-:Y:S02]  /*e7c0*/  LDSM.16.MT88.4 R108, [R170+0xec00] ;  /* 0x00ec0000aa6c783b */ /* 0x000fe40000004200 */
[----:B------:R-:W-:Y:S04]  /*e7d0*/  FADD.FTZ R7, R127, R6 ;  /* 0x000000067f077221 */ /* 0x000fe80000010000 */
[----:B------:R-:W-:Y:S01]  /*e7e0*/  MUFU.EX2 R44, R44 ;  /* 0x0000002c002c7308 */ /* 0x000fe20000000800 */
[C---:B------:R-:W-:Y:S03]  /*e7f0*/  HMMA.16816.F32.BF16 R8, R16.reuse, R20, R8 ;  /* 0x000000141008723c */ /* 0x040fe60000041808 */
[----:B------:R-:W-:Y:S04]  /*e800*/  FADD.FTZ R7, R138, R7 ;  /* 0x000000078a077221 */ /* 0x000fe80000010000 */
[----:B------:R-:W-:Y:S01]  /*e810*/  FADD.FTZ R6, R142, R7 ;  /* 0x000000078e067221 */ /* 0x000fe20000010000 */
[C---:B------:R-:W-:Y:S01]  /*e820*/  HMMA.16816.F32.BF16 R68, R16.reuse, R22, R68 ;  /* 0x000000161044723c */ /* 0x040fe20000041844 */
[----:B------:R-:W1:Y:S01]  /*e830*/  LDSM.16.MT88.4 R20, [R170+0xb800] ;  /* 0x00b80000aa14783b */ /* 0x000e620000004200 */
[----:B------:R-:W4:Y:S02]  /*e840*/  MUFU.EX2 R45, R45 ;  /* 0x0000002d002d7308 */ /* 0x000f240000000800 */
[----:B------:R-:W-:Y:S04]  /*e850*/  FADD.FTZ R6, R143, R6 ;  /* 0x000000068f067221 */ /* 0x000fe80000010000 */
[C---:B--2---:R-:W-:Y:S04]  /*e860*/  HMMA.16816.F32.BF16 R72, R16.reuse, R24, R72 ;  /* 0x000000181048723c */ /* 0x044fe80000041848 */
[----:B------:R-:W-:Y:S04]  /*e870*/  MUFU.EX2 R46, R46 ;  /* 0x0000002e002e7308 */ /* 0x000fe80000000800 */
[C---:B------:R-:W-:Y:S01]  /*e880*/  HMMA.16816.F32.BF16 R76, R16.reuse, R26, R76 ;  /* 0x0000001a104c723c */ /* 0x040fe2000004184c */
[----:B------:R-:W2:Y:S05]  /*e890*/  LDSM.16.MT88.4 R24, [R168+0xb800] ;  /* 0x00b80000a818783b */ /* 0x000eaa0000004200 */
[----:B------:R-:W5:Y:S10]  /*e8a0*/  MUFU.EX2 R47, R47 ;  /* 0x0000002f002f7308 */ /* 0x000f740000000800 */
[----:B------:R-:W-:Y:S01]  /*e8b0*/  MUFU.EX2 R48, R48 ;  /* 0x0000003000307308 */ /* 0x000fe20000000800 */
[C---:B-1----:R-:W-:Y:S09]  /*e8c0*/  HMMA.16816.F32.BF16 R80, R16.reuse, R20, R80 ;  /* 0x000000141050723c */ /* 0x042ff20000041850 */
[----:B------:R-:W1:Y:S01]  /*e8d0*/  MUFU.EX2 R49, R49 ;  /* 0x0000003100317308 */ /* 0x000e620000000800 */
[C---:B------:R-:W-:Y:S01]  /*e8e0*/  HMMA.16816.F32.BF16 R84, R16.reuse, R22, R84 ;  /* 0x000000161054723c */ /* 0x040fe20000041854 */
[----:B------:R-:W1:Y:S08]  /*e8f0*/  LDSM.16.MT88.4 R20, [R170+0xd800] ;  /* 0x00d80000aa14783b */ /* 0x000e700000004200 */
[----:B------:R-:W-:Y:S01]  /*e900*/  MUFU.EX2 R50, R50 ;  /* 0x0000003200327308 */ /* 0x000fe20000000800 */
[C---:B--2---:R-:W-:Y:S09]  /*e910*/  HMMA.16816.F32.BF16 R88, R16.reuse, R24, R88 ;  /* 0x000000181058723c */ /* 0x044ff20000041858 */
[----:B------:R-:W2:Y:S01]  /*e920*/  MUFU.EX2 R51, R51 ;  /* 0x0000003300337308 */ /* 0x000ea20000000800 */
[C---:B------:R-:W-:Y:S01]  /*e930*/  HMMA.16816.F32.BF16 R92, R16.reuse, R26, R92 ;  /* 0x0000001a105c723c */ /* 0x040fe2000004185c */
[----:B------:R-:W2:Y:S08]  /*e940*/  LDSM.16.MT88.4 R24, [R168+0xd800] ;  /* 0x00d80000a818783b */ /* 0x000eb00000004200 */
[----:B------:R-:W2:Y:S10]  /*e950*/  MUFU.EX2 R52, R52 ;  /* 0x0000003400347308 */ /* 0x000eb40000000800 */
        /* <DEDUP_REMOVED lines=8> */
[----:B------:R-:W-:Y:S01]  /*e9e0*/  HMMA.16816.F32.BF16 R104, R16, R26, R104 ;  /* 0x0000001a1068723c */ /* 0x000fe20000041868 */
[----:B------:R-:W2:Y:S06]  /*e9f0*/  LDSM.16.MT88.4 R24, [R168+0x9c00] ;  /* 0x009c0000a818783b */ /* 0x000eac0000004200 */
[----:B------:R-:W-:Y:S02]  /*ea00*/  F2FP.BF16.PACK_AB R16, R126, R141 ;  /* 0x0000008d7e10723e */ /* 0x000fe400000010ff */
[----:B------:R-:W-:Y:S03]  /*ea10*/  MUFU.EX2 R58, R58 ;  /* 0x0000003a003a7308 */ /* 0x000fe60000000800 */
[----:B------:R-:W-:Y:S02]  /*ea20*/  F2FP.BF16.PACK_AB R17, R138, R127 ;  /* 0x0000007f8a11723e */ /* 0x000fe400000010ff */
[----:B------:R-:W-:Y:S01]  /*ea30*/  F2FP.BF16.PACK_AB R18, R140, R139 ;  /* 0x0000008b8c12723e */ /* 0x000fe200000010ff */
[----:B------:R-:W-:Y:S01]  /*ea40*/  FADD.FTZ R141, R141, R120 ;  /* 0x000000788d8d7221 */ /* 0x000fe20000010000 */
[----:B------:R-:W-:Y:S03]  /*ea50*/  F2FP.BF16.PACK_AB R19, R143, R142 ;  /* 0x0000008e8f13723e */ /* 0x000fe600000010ff */
[----:B------:R-:W-:Y:S01]  /*ea60*/  FADD.FTZ R126, R126, R141 ;  /* 0x0000008d7e7e7221 */ /* 0x000fe20000010000 */
[----:B------:R-:W3:Y:S03]  /*ea70*/  MUFU.EX2 R59, R59 ;  /* 0x0000003b003b7308 */ /* 0x000ee60000000800 */
[----:B------:R-:W-:Y:S01]  /*ea80*/  FADD.FTZ R139, R139, R126 ;  /* 0x0000007e8b8b7221 */ /* 0x000fe20000010000 */
[C---:B-1----:R-:W-:Y:S06]  /*ea90*/  HMMA.16816.F32.BF16 R8, R16.reuse, R20, R8 ;  /* 0x000000141008723c */ /* 0x042fec0000041808 */
[----:B------:R-:W-:Y:S01]  /*eaa0*/  MUFU.EX2 R60, R60 ;  /* 0x0000003c003c7308 */ /* 0x000fe20000000800 */
[----:B------:R-:W-:Y:S01]  /*eab0*/  FADD.FTZ R139, R140, R139 ;  /* 0x0000008b8c8b7221 */ /* 0x000fe20000010000 */
[C---:B------:R-:W-:Y:S01]  /*eac0*/  HMMA.16816.F32.BF16 R68, R16.reuse, R22, R68 ;  /* 0x000000161044723c */ /* 0x040fe20000041844 */
[----:B------:R-:W1:Y:S07]  /*ead0*/  LDSM.16.MT88.4 R20, [R168+0xbc00] ;  /* 0x00bc0000a814783b */ /* 0x000e6e0000004200 */
[----:B------:R-:W1:Y:S01]  /*eae0*/  MUFU.EX2 R61, R61 ;  /* 0x0000003d003d7308 */ /* 0x000e620000000800 */
[C---:B--2---:R-:W-:Y:S09]  /*eaf0*/  HMMA.16816.F32.BF16 R72, R16.reuse, R24, R72 ;  /* 0x000000181048723c */ /* 0x044ff20000041848 */
[----:B------:R-:W-:Y:S01]  /*eb00*/  MUFU.EX2 R62, R62 ;  /* 0x0000003e003e7308 */ /* 0x000fe20000000800 */
[C---:B------:R-:W-:Y:S01]  /*eb10*/  HMMA.16816.F32.BF16 R76, R16.reuse, R26, R76 ;  /* 0x0000001a104c723c */ /* 0x040fe2000004184c */
[----:B------:R-:W2:Y:S07]  /*eb20*/  LDSM.16.MT88.4 R24, [R170+0xdc00] ;  /* 0x00dc0000aa18783b */ /* 0x000eae0000004200 */
[C---:B------:R-:W-:Y:S01]  /*eb30*/  HMMA.16816.F32.BF16 R80, R16.reuse, R28, R80 ;  /* 0x0000001c1050723c */ /* 0x040fe20000041850 */
[----:B------:R-:W2:Y:S07]  /*eb40*/  MUFU.EX2 R63, R63 ;  /* 0x0000003f003f7308 */ /* 0x000eae0000000800 */
[C---:B------:R-:W-:Y:S01]  /*eb50*/  HMMA.16816.F32.BF16 R84, R16.reuse, R30, R84 ;  /* 0x0000001e1054723c */ /* 0x040fe20000041854 */
[----:B------:R-:W3:Y:S02]  /*eb60*/  LDSM.16.MT88.4 R28, [R168+0xdc00] ;  /* 0x00dc0000a81c783b */ /* 0x000ee40000004200 */
[----:B------:R-:W-:Y:S05]  /*eb70*/  MUFU.EX2 R64, R64 ;  /* 0x0000004000407308 */ /* 0x000fea0000000800 */
[C---:B-1----:R-:W-:Y:S05]  /*eb80*/  HMMA.16816.F32.BF16 R88, R16.reuse, R20, R88 ;  /* 0x000000141058723c */ /* 0x042fea0000041858 */
[----:B------:R-:W1:Y:S03]  /*eb90*/  MUFU.EX2 R195, R134 ;  /* 0x0000008600c37308 */ /* 0x000e660000000800 */
[C---:B------:R-:W-:Y:S01]  /*eba0*/  HMMA.16816.F32.BF16 R92, R16.reuse, R22, R92 ;  /* 0x00000016105c723c */ /* 0x040fe2000004185c */
[----:B------:R-:W1:Y:S06]  /*ebb0*/  LDSM.16.MT88.4 R20, [R170+0xa000] ;  /* 0x00a00000aa14783b */ /* 0x000e6c0000004200 */
[----:B------:R-:W-:Y:S01]  /*ebc0*/  MUFU.EX2 R5, R5 ;  /* 0x0000000500057308 */ /* 0x000fe20000000800 */
        /* <DEDUP_REMOVED lines=8> */
[----:B------:R-:W-:Y:S03]  /*ec50*/  F2FP.BF16.PACK_AB R17, R148, R145 ;  /* 0x000000919411723e */ /* 0x000fe600000010ff */
[----:B------:R-:W-:Y:S01]  /*ec60*/  F2FP.BF16.PACK_AB R18, R150, R147 ;  /* 0x000000939612723e */ /* 0x000fe200000010ff */
[----:B------:R-:W-:Y:S01]  /*ec70*/  FADD.FTZ R145, R145, R6 ;  /* 0x0000000691917221 */ /* 0x000fe20000010000 */
[----:B------:R-:W-:Y:S01]  /*ec80*/  F2FP.BF16.PACK_AB R19, R152, R149 ;  /* 0x000000959813723e */ /* 0x000fe200000010ff */
[----:B------:R-:W-:Y:S02]  /*ec90*/  FADD.FTZ R116, R3, R116 ;  /* 0x0000007403747221 */ /* 0x000fe40000010000 */
[----:B------:R-:W-:Y:S02]  /*eca0*/  FADD.FTZ R148, R148, R145 ;  /* 0x0000009194947221 */ /* 0x000fe40000010000 */
[----:B------:R-:W-:Y:S02]  /*ecb0*/  FADD.FTZ R147, R147, R116 ;  /* 0x0000007493937221 */ /* 0x000fe40000010000 */
[C---:B-1----:R-:W-:Y:S03]  /*ecc0*/  HMMA.16816.F32.BF16 R8, R16.reuse, R20, R8 ;  /* 0x000000141008723c */ /* 0x042fe60000041808 */
[----:B------:R-:W-:Y:S02]  /*ecd0*/  FADD.FTZ R3, R149, R148 ;  /* 0x0000009495037221 */ /* 0x000fe40000010000 */
[----:B------:R-:W-:Y:S02]  /*ece0*/  FADD.FTZ R147, R150, R147 ;  /* 0x0000009396937221 */ /* 0x000fe40000010000 */
[----:B------:R-:W-:Y:S01]  /*ecf0*/  FADD.FTZ R3, R152, R3 ;  /* 0x0000000398037221 */ /* 0x000fe20000010000 */
[C---:B------:R-:W-:Y:S01]  /*ed00*/  HMMA.16816.F32.BF16 R68, R16.reuse, R22, R68 ;  /* 0x000000161044723c */ /* 0x040fe20000041844 */
[----:B------:R-:W1:Y:S07]  /*ed10*/  LDSM.16.MT88.4 R20, [R170+0xe000] ;  /* 0x00e00000aa14783b */ /* 0x000e6e0000004200 */
[C---:B--2---:R-:W-:Y:S08]  /*ed20*/  HMMA.16816.F32.BF16 R72, R16.reuse, R24, R72 ;  /* 0x000000181048723c */ /* 0x044ff00000041848 */
[C---:B------:R-:W-:Y:S01]  /*ed30*/  HMMA.16816.F32.BF16 R76, R16.reuse, R26, R76 ;  /* 0x0000001a104c723c */ /* 0x040fe2000004184c */
[----:B------:R-:W2:Y:S07]  /*ed40*/  LDSM.16.MT88.4 R24, [R168+0xe000] ;  /* 0x00e00000a818783b */ /* 0x000eae0000004200 */
[C---:B---3--:R-:W-:Y:S08]  /*ed50*/  HMMA.16816.F32.BF16 R80, R16.reuse, R28, R80 ;  /* 0x0000001c1050723c */ /* 0x048ff00000041850 */
[C---:B------:R-:W-:Y:S01]  /*ed60*/  HMMA.16816.F32.BF16 R84, R16.reuse, R30, R84 ;  /* 0x0000001e1054723c */ /* 0x040fe20000041854 */
[----:B------:R-:W3:Y:S07]  /*ed70*/  LDSM.16.MT88.4 R28, [R170+0xa400] ;  /* 0x00a40000aa1c783b */ /* 0x000eee0000004200 */
[C---:B------:R-:W-:Y:S08]  /*ed80*/  HMMA.16816.F32.BF16 R88, R16.reuse, R32, R88 ;  /* 0x000000201058723c */ /* 0x040ff00000041858 */
[C---:B------:R-:W-:Y:S01]  /*ed90*/  HMMA.16816.F32.BF16 R92, R16.reuse, R34, R92 ;  /* 0x00000022105c723c */ /* 0x040fe2000004185c */
[----:B------:R-:W-:Y:S07]  /*eda0*/  LDSM.16.MT88.4 R32, [R170+0xc400] ;  /* 0x00c40000aa20783b */ /* 0x000fee0000004200 */
[C---:B-1----:R-:W-:Y:S08]  /*edb0*/  HMMA.16816.F32.BF16 R96, R16.reuse, R20, R96 ;  /* 0x000000141060723c */ /* 0x042ff00000041860 */
[C---:B------:R-:W-:Y:S01]  /*edc0*/  HMMA.16816.F32.BF16 R12, R16.reuse, R22, R12 ;  /* 0x00000016100c723c */ /* 0x040fe2000004180c */
[----:B------:R-:W1:Y:S07]  /*edd0*/  LDSM.16.MT88.4 R20, [R168+0xa400] ;  /* 0x00a40000a814783b */ /* 0x000e6e0000004200 */
[C---:B--2---:R-:W-:Y:S08]  /*ede0*/  HMMA.16816.F32.BF16 R100, R16.reuse, R24, R100 ;  /* 0x000000181064723c */ /* 0x044ff00000041864 */
[----:B------:R-:W-:Y:S01]  /*edf0*/  HMMA.16816.F32.BF16 R104, R16, R26, R104 ;  /* 0x0000001a1068723c */ /* 0x000fe20000041868 */
[----:B------:R-:W2:Y:S06]  /*ee00*/  LDSM.16.MT88.4 R24, [R170+0xe400] ;  /* 0x00e40000aa18783b */ /* 0x000eac0000004200 */
[----:B----4-:R-:W-:Y:S01]  /*ee10*/  F2FP.BF16.PACK_AB R16, R45, R44 ;  /* 0x0000002c2d10723e */ /* 0x010fe200000010ff */
[----:B------:R-:W-:Y:S01]  /*ee20*/  FADD.FTZ R44, R44, R147 ;  /* 0x000000932c2c7221 */ /* 0x000fe20000010000 */
[----:B-----5:R-:W-:Y:S03]  /*ee30*/  F2FP.BF16.PACK_AB R17, R47, R46 ;  /* 0x0000002e2f11723e */ /* 0x020fe600000010ff */
[----:B------:R-:W-:Y:S01]  /*ee40*/  F2FP.BF16.PACK_AB R18, R49, R48 ;  /* 0x000000303112723e */ /* 0x000fe200000010ff */
[----:B------:R-:W-:Y:S01]  /*ee50*/  FADD.FTZ R46, R46, R3 ;  /* 0x000000032e2e7221 */ /* 0x000fe20000010000 */
[----:B------:R-:W-:Y:S01]  /*ee60*/  F2FP.BF16.PACK_AB R19, R51, R50 ;  /* 0x000000323313723e */ /* 0x000fe200000010ff */
[----:B------:R-:W-:Y:S01]  /*ee70*/  FADD.FTZ R45, R45, R44 ;  /* 0x0000002c2d2d7221 */ /* 0x000fe20000010000 */
[----:B------:R-:W-:Y:S01]  /*ee80*/  IADD3 R3, R180, -0x1, RZ ;  /* 0xffffffffb4037810 */ /* 0x000fe20007ffe0ff */
[----:B------:R-:W-:Y:S02]  /*ee90*/  FADD.FTZ R47, R47, R46 ;  /* 0x0000002e2f2f7221 */ /* 0x000fe40000010000 */
[----:B------:R-:W-:Y:S01]  /*eea0*/  FADD.FTZ R48, R48, R45 ;  /* 0x0000002d30307221 */ /* 0x000fe20000010000 */
[----:B------:R-:W-:Y:S01]  /*eeb0*/  MOV R180, R3 ;  /* 0x0000000300b47202 */ /* 0x000fe20000000f00 */
[C---:B---3--:R-:W-:Y:S03]  /*eec0*/  HMMA.16816.F32.BF16 R8, R16.reuse, R28, R8 ;  /* 0x0000001c1008723c */ /* 0x048fe60000041808 */
[----:B------:R-:W-:Y:S01]  /*eed0*/  FADD.FTZ R50, R50, R47 ;  /* 0x0000002f32327221 */ /* 0x000fe20000010000 */
[----:B------:R-:W-:Y:S01]  /*eee0*/  MOV R3, R0 ;  /* 0x0000000000037202 */ /* 0x000fe20000000f00 */
[----:B------:R-:W-:Y:S02]  /*eef0*/  FADD.FTZ R48, R49, R48 ;  /* 0x0000003031307221 */ /* 0x000fe40000010000 */
[----:B------:R-:W-:Y:S01]  /*ef00*/  FADD.FTZ R51, R51, R50 ;  /* 0x0000003233337221 */ /* 0x000fe20000010000 */
[C---:B------:R-:W-:Y:S01]  /*ef10*/  HMMA.16816.F32.BF16 R68, R16.reuse, R30, R68 ;  /* 0x0000001e1044723c */ /* 0x040fe20000041844 */
[----:B------:R-:W3:Y:S07]  /*ef20*/  LDSM.16.MT88.4 R28, [R168+0xe400] ;  /* 0x00e40000a81c783b */ /* 0x000eee0000004200 */
[C---:B-1----:R-:W-:Y:S08]  /*ef30*/  HMMA.16816.F32.BF16 R72, R16.reuse, R20, R72 ;  /* 0x000000141048723c */ /* 0x042ff00000041848 */
[C---:B------:R-:W-:Y:S01]  /*ef40*/  HMMA.16816.F32.BF16 R76, R16.reuse, R22, R76 ;  /* 0x00000016104c723c */ /* 0x040fe2000004184c */
[----:B------:R-:W1:Y:S07]  /*ef50*/  LDSM.16.MT88.4 R20, [R170+0xa800] ;  /* 0x00a80000aa14783b */ /* 0x000e6e0000004200 */
[C---:B------:R-:W-:Y:S08]  /*ef60*/  HMMA.16816.F32.BF16 R80, R16.reuse, R32, R80 ;  /* 0x000000201050723c */ /* 0x040ff00000041850 */
[C---:B------:R-:W-:Y:S01]  /*ef70*/  HMMA.16816.F32.BF16 R84, R16.reuse, R34, R84 ;  /* 0x000000221054723c */ /* 0x040fe20000041854 */
[----:B------:R-:W-:Y:S07]  /*ef80*/  LDSM.16.MT88.4 R32, [R170+0xc800] ;  /* 0x00c80000aa20783b */ /* 0x000fee0000004200 */
[C---:B------:R-:W-:Y:S08]  /*ef90*/  HMMA.16816.F32.BF16 R88, R16.reuse, R36, R88 ;  /* 0x000000241058723c */ /* 0x040ff00000041858 */
[C---:B------:R-:W-:Y:S01]  /*efa0*/  HMMA.16816.F32.BF16 R92, R16.reuse, R38, R92 ;  /* 0x00000026105c723c */ /* 0x040fe2000004185c */
[----:B------:R-:W-:Y:S07]  /*efb0*/  LDSM.16.MT88.4 R36, [R168+0xc800] ;  /* 0x00c80000a824783b */ /* 0x000fee0000004200 */
        /* <DEDUP_REMOVED lines=24> */
[C---:B------:R-:W-:Y:S08]  /*f140*/  HMMA.16816.F32.BF16 R80, R16.reuse, R32, R80 ;  /* 0x000000201050723c */ /* 0x040ff00000041850 */
[C---:B------:R-:W-:Y:S01]  /*f150*/  HMMA.16816.F32.BF16 R84, R16.reuse, R34, R84 ;  /* 0x000000221054723c */ /* 0x040fe20000041854 */
[----:B------:R-:W4:Y:S07]  /*f160*/  LDSM.16.MT88.4 R32, [R170+0xcc00] ;  /* 0x00cc0000aa20783b */ /* 0x000f2e0000004200 */
[C---:B------:R-:W-:Y:S01]  /*f170*/  HMMA.16816.F32.BF16 R88, R16.reuse, R36, R88 ;  /* 0x000000241058723c */ /* 0x040fe20000041858 */
[----:B------:R-:W5:Y:S07]  /*f180*/  MUFU.EX2 R36, R66 ;  /* 0x0000004200247308 */ /* 0x000f6e0000000800 */
[C---:B------:R-:W-:Y:S08]  /*f190*/  HMMA.16816.F32.BF16 R92, R16.reuse, R38, R92 ;  /* 0x00000026105c723c */ /* 0x040ff0000004185c */
[C---:B------:R-:W-:Y:S08]  /*f1a0*/  HMMA.16816.F32.BF16 R96, R16.reuse, R40, R96 ;  /* 0x000000281060723c */ /* 0x040ff00000041860 */
[C---:B------:R-:W-:Y:S08]  /*f1b0*/  HMMA.16816.F32.BF16 R12, R16.reuse, R42, R12 ;  /* 0x0000002a100c723c */ /* 0x040ff0000004180c */
[C---:B---3--:R-:W-:Y:S08]  /*f1c0*/  HMMA.16816.F32.BF16 R100, R16.reuse, R28, R100 ;  /* 0x0000001c1064723c */ /* 0x048ff00000041864 */
[----:B------:R-:W-:Y:S07]  /*f1d0*/  HMMA.16816.F32.BF16 R104, R16, R30, R104 ;  /* 0x0000001e1068723c */ /* 0x000fee0000041868 */
[----:B------:R-:W-:Y:S01]  /*f1e0*/  F2FP.BF16.PACK_AB R16, R61, R60 ;  /* 0x0000003c3d10723e */ /* 0x000fe200000010ff */
[----:B------:R-:W-:Y:S01]  /*f1f0*/  FADD.FTZ R60, R60, R57 ;  /* 0x000000393c3c7221 */ /* 0x000fe20000010000 */
[----:B------:R-:W-:Y:S03]  /*f200*/  F2FP.BF16.PACK_AB R17, R63, R62 ;  /* 0x0000003e3f11723e */ /* 0x000fe600000010ff */
[----:B------:R-:W-:Y:S01]  /*f210*/  F2FP.BF16.PACK_AB R18, R195, R64 ;  /* 0x00000040c312723e */ /* 0x000fe200000010ff */
[----:B------:R-:W-:Y:S01]  /*f220*/  FADD.FTZ R62, R62, R59 ;  /* 0x0000003b3e3e7221 */ /* 0x000fe20000010000 */
[----:B-----5:R-:W-:Y:S01]  /*f230*/  F2FP.BF16.PACK_AB R19, R5, R36 ;  /* 0x000000240513723e */ /* 0x020fe200000010ff */
[----:B------:R-:W-:Y:S02]  /*f240*/  FADD.FTZ R61, R61, R60 ;  /* 0x0000003c3d3d7221 */ /* 0x000fe40000010000 */
[----:B------:R-:W-:Y:S02]  /*f250*/  FADD.FTZ R63, R63, R62 ;  /* 0x0000003e3f3f7221 */ /* 0x000fe40000010000 */
[----:B------:R-:W-:Y:S02]  /*f260*/  FADD.FTZ R64, R64, R61 ;  /* 0x0000003d40407221 */ /* 0x000fe40000010000 */
[C---:B-1----:R-:W-:Y:S01]  /*f270*/  HMMA.16816.F32.BF16 R112, R16.reuse, R20, R8 ;  /* 0x000000141070723c */ /* 0x042fe20000041808 */
[----:B------:R-:W1:Y:S02]  /*f280*/  LDSM.16.MT88.4 R8, [R168+0xcc00] ;  /* 0x00cc0000a808783b */ /* 0x000e640000004200 */
[----:B------:R-:W-:Y:S02]  /*f290*/  FADD.FTZ R36, R36, R63 ;  /* 0x0000003f24247221 */ /* 0x000fe40000010000 */
[----:B------:R-:W-:Y:S02]  /*f2a0*/  FADD.FTZ R195, R195, R64 ;  /* 0x00000040c3c37221 */ /* 0x000fe40000010000 */
[----:B------:R-:W-:Y:S01]  /*f2b0*/  FADD.FTZ R196, R5, R36 ;  /* 0x0000002405c47221 */ /* 0x000fe20000010000 */
[C---:B------:R-:W-:Y:S01]  /*f2c0*/  HMMA.16816.F32.BF16 R68, R16.reuse, R22, R68 ;  /* 0x000000161044723c */ /* 0x040fe20000041844 */
[----:B------:R-:W3:Y:S07]  /*f2d0*/  LDSM.16.MT88.4 R20, [R168+0xec00] ;  /* 0x00ec0000a814783b */ /* 0x000eee0000004200 */
[C---:B--2---:R-:W-:Y:S08]  /*f2e0*/  HMMA.16816.F32.BF16 R72, R16.reuse, R24, R72 ;  /* 0x000000181048723c */ /* 0x044ff00000041848 */
[C---:B------:R-:W-:Y:S08]  /*f2f0*/  HMMA.16816.F32.BF16 R76, R16.reuse, R26, R76 ;  /* 0x0000001a104c723c */ /* 0x040ff0000004184c */
[C---:B----4-:R-:W-:Y:S08]  /*f300*/  HMMA.16816.F32.BF16 R80, R16.reuse, R32, R80 ;  /* 0x000000201050723c */ /* 0x050ff00000041850 */
[C---:B------:R-:W-:Y:S08]  /*f310*/  HMMA.16816.F32.BF16 R84, R16.reuse, R34, R84 ;  /* 0x000000221054723c */ /* 0x040ff00000041854 */
[C---:B-1----:R-:W-:Y:S08]  /*f320*/  HMMA.16816.F32.BF16 R88, R16.reuse, R8, R88 ;  /* 0x000000081058723c */ /* 0x042ff00000041858 */
[C---:B------:R-:W-:Y:S08]  /*f330*/  HMMA.16816.F32.BF16 R92, R16.reuse, R10, R92 ;  /* 0x0000000a105c723c */ /* 0x040ff0000004185c */
[C---:B------:R-:W-:Y:S08]  /*f340*/  HMMA.16816.F32.BF16 R96, R16.reuse, R108, R96 ;  /* 0x0000006c1060723c */ /* 0x040ff00000041860 */
[C---:B------:R-:W-:Y:S08]  /*f350*/  HMMA.16816.F32.BF16 R108, R16.reuse, R110, R12 ;  /* 0x0000006e106c723c */ /* 0x040ff0000004180c */
[C---:B---3--:R-:W-:Y:S08]  /*f360*/  HMMA.16816.F32.BF16 R100, R16.reuse, R20, R100 ;  /* 0x000000141064723c */ /* 0x048ff00000041864 */
[----:B------:R-:W-:Y:S01]  /*f370*/  HMMA.16816.F32.BF16 R104, R16, R22, R104 ;  /* 0x000000161068723c */ /* 0x000fe20000041868 */
[----:B------:R-:W-:-:S07]  /*f380*/  @P0 BRA `(.L_x_717) ;  /* 0xffffc2f000000947 */ /* 0x000fce000383ffff */
.L_x_713:
[----:B------:R-:W1:Y:S01]  /*f390*/  SHFL.BFLY PT, R8, R195, 0x2, 0x1f ;  /* 0x0c401f00c3087f89 */ /* 0x000e6200000e0000 */
[----:B------:R-:W-:Y:S01]  /*f3a0*/  MOV R6, 0x3f800000 ;  /* 0x3f80000000067802 */ /* 0x000fe20000000f00 */
[----:B------:R-:W-:Y:S01]  /*f3b0*/  BSSY B0, `(.L_x_718) ;  /* 0x00000c4000007945 */ /* 0x000fe20003800000 */
[----:B------:R-:W-:Y:S01]  /*f3c0*/  MOV R7, 0x3f800000 ;  /* 0x3f80000000077802 */ /* 0x000fe20000000f00 */
[----:B------:R-:W2:Y:S04]  /*f3d0*/  SHFL.BFLY PT, R9, R196, 0x2, 0x1f ;  /* 0x0c401f00c4097f89 */ /* 0x000ea800000e0000 */
[----:B------:R-:W3:Y:S01]  /*f3e0*/  S2R R3, SR_TID.X ;  /* 0x0000000000037919 */ /* 0x000ee20000002100 */
[----:B-1----:R-:W-:-:S02]  /*f3f0*/  FADD.FTZ R8, R8, R195 ;  /* 0x000000c308087221 */ /* 0x002fc40000010000 */
[----:B--2---:R-:W-:-:S03]  /*f400*/  FADD.FTZ R9, R9, R196 ;  /* 0x000000c409097221 */ /* 0x004fc60000010000 */
[----:B------:R-:W1:Y:S04]  /*f410*/  SHFL.BFLY PT, R5, R8, 0x1, 0x1f ;  /* 0x0c201f0008057f89 */ /* 0x000e6800000e0000 */
[----:B------:R-:W2:Y:S01]  /*f420*/  SHFL.BFLY PT, R4, R9, 0x1, 0x1f ;  /* 0x0c201f0009047f89 */ /* 0x000ea200000e0000 */
[----:B-1----:R-:W-:Y:S02]  /*f430*/  FADD.FTZ R5, R8, R5 ;  /* 0x0000000508057221 */ /* 0x002fe40000010000 */
[----:B--2---:R-:W-:-:S03]  /*f440*/  FADD.FTZ R4, R9, R4 ;  /* 0x0000000409047221 */ /* 0x004fc60000010000 */
[----:B------:R-:W-:Y:S02]  /*f450*/  FSETP.NE.FTZ.AND P4, PT, R5, RZ, PT ;  /* 0x000000ff0500720b */ /* 0x000fe40003f95000 */
[----:B------:R-:W-:-:S11]  /*f460*/  FSETP.NE.FTZ.AND P3, PT, R4, RZ, PT ;  /* 0x000000ff0400720b */ /* 0x000fd60003f75000 */
[----:B------:R-:W1:Y:S08]  /*f470*/  @P4 MUFU.RCP R6, R5 ;  /* 0x0000000500064308 */ /* 0x000e700000001000 */
[----:B------:R-:W2:Y:S01]  /*f480*/  @P3 MUFU.RCP R7, R4 ;  /* 0x0000000400073308 */ /* 0x000ea20000001000 */
[----:B-1----:R-:W-:-:S07]  /*f490*/  FMUL.FTZ R112, R6, R112 ;  /* 0x0000007006707220 */ /* 0x002fce0000410000 */
[----:B------:R-:W1:Y:S01]  /*f4a0*/  @P4 MUFU.LG2 R5, R5 ;  /* 0x0000000500054308 */ /* 0x000e620000000c00 */
[C---:B------:R-:W-:Y:S02]  /*f4b0*/  FMUL.FTZ R113, R6.reuse, R113 ;  /* 0x0000007106717220 */ /* 0x040fe40000410000 */
[C---:B------:R-:W-:Y:S02]  /*f4c0*/  FMUL.FTZ R68, R6.reuse, R68 ;  /* 0x0000004406447220 */ /* 0x040fe40000410000 */
[C---:B------:R-:W-:Y:S01]  /*f4d0*/  FMUL.FTZ R69, R6.reuse, R69 ;  /* 0x0000004506457220 */ /* 0x040fe20000410000 */
[----:B------:R-:W-:Y:S01]  /*f4e0*/  F2FP.BF16.PACK_AB R112, R113, R112 ;  /* 0x000000707170723e */ /* 0x000fe200000010ff */
[C---:B------:R-:W-:Y:S01]  /*f4f0*/  FMUL.FTZ R72, R6.reuse, R72 ;  /* 0x0000004806487220 */ /* 0x040fe20000410000 */
[----:B------:R-:W4:Y:S01]  /*f500*/  @P3 MUFU.LG2 R4, R4 ;  /* 0x0000000400043308 */ /* 0x000f220000000c00 */
[C---:B------:R-:W-:Y:S01]  /*f510*/  FMUL.FTZ R73, R6.reuse, R73 ;  /* 0x0000004906497220 */ /* 0x040fe20000410000 */
[----:B------:R-:W-:Y:S01]  /*f520*/  F2FP.BF16.PACK_AB R68, R69, R68 ;  /* 0x000000444544723e */ /* 0x000fe200000010ff */
[----:B------:R-:W-:-:S02]  /*f530*/  FMUL.FTZ R76, R6, R76 ;  /* 0x0000004c064c7220 */ /* 0x000fc40000410000 */
[C---:B------:R-:W-:Y:S01]  /*f540*/  FMUL.FTZ R77, R6.reuse, R77 ;  /* 0x0000004d064d7220 */ /* 0x040fe20000410000 */
[----:B------:R-:W-:Y:S01]  /*f550*/  F2FP.BF16.PACK_AB R72, R73, R72 ;  /* 0x000000484948723e */ /* 0x000fe200000010ff */
[C---:B------:R-:W-:Y:S02]  /*f560*/  FMUL.FTZ R80, R6.reuse, R80 ;  /* 0x0000005006507220 */ /* 0x040fe40000410000 */
[C---:B------:R-:W-:Y:S01]  /*f570*/  FMUL.FTZ R81, R6.reuse, R81 ;  /* 0x0000005106517220 */ /* 0x040fe20000410000 */
[----:B------:R-:W-:Y:S01]  /*f580*/  F2FP.BF16.PACK_AB R76, R77, R76 ;  /* 0x0000004c4d4c723e */ /* 0x000fe200000010ff */
[C---:B------:R-:W-:Y:S02]  /*f590*/  FMUL.FTZ R84, R6.reuse, R84 ;  /* 0x0000005406547220 */ /* 0x040fe40000410000 */
        /* <DEDUP_REMOVED lines=18> */
[----:B------:R-:W-:Y:S01]  /*f6c0*/  FMUL.FTZ R105, R6, R105 ;  /* 0x0000006906697220 */ /* 0x000fe20000410000 */
[----:B---3--:R-:W-:Y:S01]  /*f6d0*/  SHF.R.S32.HI R6, RZ, 0x1f, R3 ;  /* 0x0000001fff067819 */ /* 0x008fe20000011403 */
[----:B--2---:R-:W-:Y:S01]  /*f6e0*/  FMUL.FTZ R115, R7, R115 ;  /* 0x0000007307737220 */ /* 0x004fe20000410000 */
[----:B------:R-:W-:Y:S01]  /*f6f0*/  F2FP.BF16.PACK_AB R100, R101, R100 ;  /* 0x000000646564723e */ /* 0x000fe200000010ff */
[C---:B------:R-:W-:Y:S01]  /*f700*/  FMUL.FTZ R114, R7.reuse, R114 ;  /* 0x0000007207727220 */ /* 0x040fe20000410000 */
[C---:B------:R-:W-:Y:S01]  /*f710*/  LEA.HI R8, R6.reuse, R3, RZ, 0x2 ;  /* 0x0000000306087211 */ /* 0x040fe200078f10ff */
[C---:B------:R-:W-:Y:S01]  /*f720*/  FMUL.FTZ R71, R7.reuse, R71 ;  /* 0x0000004707477220 */ /* 0x040fe20000410000 */
[----:B------:R-:W-:Y:S01]  /*f730*/  LEA.HI R6, R6, R3, RZ, 0x5 ;  /* 0x0000000306067211 */ /* 0x000fe200078f28ff */
[C---:B------:R-:W-:Y:S01]  /*f740*/  FMUL.FTZ R70, R7.reuse, R70 ;  /* 0x0000004607467220 */ /* 0x040fe20000410000 */
[----:B------:R-:W-:Y:S01]  /*f750*/  SHF.R.S32.HI R9, RZ, 0x2, R8 ;  /* 0x00000002ff097819 */ /* 0x000fe20000011408 */
[C---:B------:R-:W-:Y:S01]  /*f760*/  FMUL.FTZ R75, R7.reuse, R75 ;  /* 0x0000004b074b7220 */ /* 0x040fe20000410000 */
[----:B------:R-:W-:Y:S01]  /*f770*/  LOP3.LUT R12, R8, 0xfffffffc, RZ, 0xc0, !PT ;  /* 0xfffffffc080c7812 */ /* 0x000fe200078ec0ff */
[C---:B------:R-:W-:Y:S01]  /*f780*/  FMUL.FTZ R74, R7.reuse, R74 ;  /* 0x0000004a074a7220 */ /* 0x040fe20000410000 */
[----:B------:R-:W-:Y:S01]  /*f790*/  SHF.R.S32.HI R10, RZ, 0x1f, R9 ;  /* 0x0000001fff0a7819 */ /* 0x000fe20000011409 */
[C---:B------:R-:W-:Y:S01]  /*f7a0*/  FMUL.FTZ R79, R7.reuse, R79 ;  /* 0x0000004f074f7220 */ /* 0x040fe20000410000 */
[----:B------:R-:W-:Y:S01]  /*f7b0*/  SHF.R.S32.HI R11, RZ, 0x5, R6 ;  /* 0x00000005ff0b7819 */ /* 0x000fe20000011406 */
[C---:B------:R-:W-:Y:S01]  /*f7c0*/  FMUL.FTZ R78, R7.reuse, R78 ;  /* 0x0000004e074e7220 */ /* 0x040fe20000410000 */
[----:B------:R-:W-:Y:S01]  /*f7d0*/  LEA.HI R10, R10, R9, RZ, 0x3 ;  /* 0x000000090a0a7211 */ /* 0x000fe200078f18ff */
[----:B------:R-:W-:Y:S01]  /*f7e0*/  FMUL.FTZ R83, R7, R83 ;  /* 0x0000005307537220 */ /* 0x000fe20000410000 */
[----:B------:R-:W-:Y:S01]  /*f7f0*/  F2FP.BF16.PACK_AB R114, R115, R114 ;  /* 0x000000727372723e */ /* 0x000fe200000010ff */
[C---:B------:R-:W-:Y:S01]  /*f800*/  FMUL.FTZ R82, R7.reuse, R82 ;  /* 0x0000005207527220 */ /* 0x040fe20000410000 */
[----:B------:R-:W-:Y:S01]  /*f810*/  LOP3.LUT R10, R10, 0xfffffff8, RZ, 0xc0, !PT ;  /* 0xfffffff80a0a7812 */ /* 0x000fe200078ec0ff */
[----:B------:R-:W-:Y:S01]  /*f820*/  FMUL.FTZ R87, R7, R87 ;  /* 0x0000005707577220 */ /* 0x000fe20000410000 */
[----:B------:R-:W-:Y:S01]  /*f830*/  F2FP.BF16.PACK_AB R70, R71, R70 ;  /* 0x000000464746723e */ /* 0x000fe200000010ff */
[----:B------:R-:W-:Y:S01]  /*f840*/  FMUL.FTZ R86, R7, R86 ;  /* 0x0000005607567220 */ /* 0x000fe20000410000 */
[----:B------:R-:W-:Y:S01]  /*f850*/  IADD3 R10, R9, -R10, RZ ;  /* 0x8000000a090a7210 */ /* 0x000fe20007ffe0ff */
[----:B------:R-:W-:Y:S01]  /*f860*/  FMUL.FTZ R91, R7, R91 ;  /* 0x0000005b075b7220 */ /* 0x000fe20000410000 */
[----:B------:R-:W-:Y:S01]  /*f870*/  F2FP.BF16.PACK_AB R74, R75, R74 ;  /* 0x0000004a4b4a723e */ /* 0x000fe200000010ff */
        /* <DEDUP_REMOVED lines=14> */
[C---:B------:R-:W-:Y:S01]  /*f960*/  FMUL.FTZ R103, R7.reuse, R103 ;  /* 0x0000006707677220 */ /* 0x040fe20000410000 */
[----:B------:R-:W-:Y:S01]  /*f970*/  LOP3.LUT R6, R6, 0xffffffe0, RZ, 0xc0, !PT ;  /* 0xffffffe006067812 */ /* 0x000fe200078ec0ff */
[----:B------:R-:W-:Y:S01]  /*f980*/  FMUL.FTZ R102, R7, R102 ;  /* 0x0000006607667220 */ /* 0x000fe20000410000 */
[----:B------:R-:W-:Y:S01]  /*f990*/  F2FP.BF16.PACK_AB R110, R111, R110 ;  /* 0x0000006e6f6e723e */ /* 0x000fe200000010ff */
[C---:B------:R-:W-:Y:S01]  /*f9a0*/  FMUL.FTZ R107, R7.reuse, R107 ;  /* 0x0000006b076b7220 */ /* 0x040fe20000410000 */
[----:B------:R-:W-:Y:S01]  /*f9b0*/  IADD3 R6, -R6, R3, RZ ;  /* 0x0000000306067210 */ /* 0x000fe20007ffe1ff */
[----:B------:R-:W-:Y:S01]  /*f9c0*/  FMUL.FTZ R106, R7, R106 ;  /* 0x0000006a076a7220 */ /* 0x000fe20000410000 */
[----:B------:R-:W-:Y:S01]  /*f9d0*/  LEA.HI R7, R10, R10, RZ, 0x1 ;  /* 0x0000000a0a077211 */ /* 0x000fe200078f08ff */
[----:B------:R-:W-:Y:S01]  /*f9e0*/  IMAD.IADD R12, R3, 0x1, -R12 ;  /* 0x00000001030c7824 */ /* 0x000fe200078e0a0c */
[----:B------:R-:W-:Y:S01]  /*f9f0*/  F2FP.BF16.PACK_AB R102, R103, R102 ;  /* 0x000000666766723e */ /* 0x000fe200000010ff */
[----:B-1----:R-:W-:Y:S01]  /*fa00*/  @P4 FMUL.FTZ R5, R5, 0.69314718246459960938 ;  /* 0x3f31721805054820 */ /* 0x002fe20000410000 */
[----:B------:R-:W-:Y:S01]  /*fa10*/  SHF.R.S32.HI R13, RZ, 0x1, R7 ;  /* 0x00000001ff0d7819 */ /* 0x000fe20000011407 */
[----:B------:R-:W-:Y:S01]  /*fa20*/  IMAD R12, R11, 0x100, R12 ;  /* 0x000001000b0c7824 */ /* 0x000fe200078e020c */
[----:B------:R-:W-:Y:S01]  /*fa30*/  LOP3.LUT R7, R7, 0x3fffffe, RZ, 0xc0, !PT ;  /* 0x03fffffe07077812 */ /* 0x000fe200078ec0ff */
[----:B------:R-:W-:Y:S01]  /*fa40*/  IMAD.MOV.U32 R3, RZ, RZ, 0x7f800000 ;  /* 0x7f800000ff037424 */ /* 0x000fe200078e00ff */
[----:B------:R-:W-:Y:S01]  /*fa50*/  SHF.L.U32 R14, R13, 0x6, RZ ;  /* 0x000000060d0e7819 */ /* 0x000fe200000006ff */
[----:B------:R-:W-:Y:S01]  /*fa60*/  @P4 FFMA.FTZ R3, R2, c[0x0][0x238], R5 ;  /* 0x00008e0002034a23 */ /* 0x000fe20000010005 */
[----:B------:R-:W-:-:S02]  /*fa70*/  IADD3 R7, R10, -R7, RZ ;  /* 0x800000070a077210 */ /* 0x000fc40007ffe0ff */
[----:B------:R-:W-:Y:S02]  /*fa80*/  LOP3.LUT R14, R14, 0xc0, RZ, 0xc0, !PT ;  /* 0x000000c00e0e7812 */ /* 0x000fe400078ec0ff */
[----:B------:R-:W-:Y:S02]  /*fa90*/  LOP3.LUT R10, R13, 0x1, RZ, 0xc0, !PT ;  /* 0x000000010d0a7812 */ /* 0x000fe400078ec0ff */
[----:B------:R-:W-:Y:S02]  /*faa0*/  LEA R7, R7, R12, 0x4 ;  /* 0x0000000c07077211 */ /* 0x000fe400078e20ff */
[----:B------:R-:W-:Y:S01]  /*fab0*/  LEA.HI R14, R14, R14, RZ, 0x1d ;  /* 0x0000000e0e0e7211 */ /* 0x000fe200078fe8ff */
[----:B------:R-:W1:Y:S01]  /*fac0*/  LDC.U8 R12, c[0x0][0x328] ;  /* 0x0000ca00ff0c7b82 */ /* 0x000e620000000000 */
[----:B------:R-:W-:Y:S02]  /*fad0*/  ISETP.NE.U32.AND P1, PT, R10, 0x1, PT ;  /* 0x000000010a00780c */ /* 0x000fe40003f25070 */
[----:B------:R-:W-:-:S02]  /*fae0*/  LEA R7, R7, R14, 0x1 ;  /* 0x0000000e07077211 */ /* 0x000fc400078e08ff */
[----:B------:R-:W-:Y:S02]  /*faf0*/  LOP3.LUT P0, RZ, R13, 0x2, RZ, 0xc0, !PT ;  /* 0x000000020dff7812 */ /* 0x000fe4000780c0ff */
[----:B------:R-:W-:Y:S01]  /*fb00*/  F2FP.BF16.PACK_AB R106, R107, R106 ;  /* 0x0000006a6b6a723e */ /* 0x000fe200000010ff */
[----:B------:R-:W-:Y:S01]  /*fb10*/  IMAD.SHL.U32 R15, R7, 0x2, RZ ;  /* 0x00000002070f7824 */ /* 0x000fe200078e00ff */
[----:B------:R-:W-:-:S04]  /*fb20*/  MOV R7, 0x20 ;  /* 0x0000002000077802 */ /* 0x000fc80000000f00 */
[----:B------:R-:W-:Y:S01]  /*fb30*/  IADD3 R13, R15, -0x10, RZ ;  /* 0xfffffff00f0d7810 */ /* 0x000fe20007ffe0ff */
[----:B------:R-:W-:Y:S01]  /*fb40*/  STS [R15], R112 ;  /* 0x000000700f007388 */ /* 0x000fe20000000800 */
[----:B------:R-:W-:Y:S02]  /*fb50*/  SEL R10, R7, 0xffffffe0, !P0 ;  /* 0xffffffe0070a7807 */ /* 0x000fe40004000000 */
[C---:B------:R-:W-:Y:S01]  /*fb60*/  @P1 IADD3 R13, R15.reuse, 0x10, RZ ;  /* 0x000000100f0d1810 */ /* 0x040fe20007ffe0ff */
[----:B------:R-:W-:Y:S01]  /*fb70*/  STS [R15+0x200], R114 ;  /* 0x000200720f007388 */ /* 0x000fe20000000800 */
[----:B------:R-:W-:Y:S02]  /*fb80*/  IADD3 R33, R15, R10, RZ ;  /* 0x0000000a0f217210 */ /* 0x000fe40007ffe0ff */
[----:B------:R-:W-:Y:S01]  /*fb90*/  ISETP.NE.AND P1, PT, R178, -0x1, PT ;  /* 0xffffffffb200780c */ /* 0x000fe20003f25270 */
[----:B------:R-:W-:Y:S01]  /*fba0*/  IMAD.IADD R37, R10, 0x1, R13 ;  /* 0x000000010a257824 */ /* 0x000fe200078e020d */
[----:B------:R-:W-:Y:S01]  /*fbb0*/  STS [R13], R68 ;  /* 0x000000440d007388 */ /* 0x000fe20000000800 */
[----:B-1----:R-:W-:-:S03]  /*fbc0*/  ISETP.NE.AND P2, PT, R12, RZ, PT ;  /* 0x000000ff0c00720c */ /* 0x002fc60003f45270 */
[----:B------:R-:W-:Y:S01]  /*fbd0*/  STS [R13+0x200], R70 ;  /* 0x000200460d007388 */ /* 0x000fe20000000800 */
[----:B------:R-:W-:-:S03]  /*fbe0*/  ISETP.NE.OR P0, PT, R178, -0x1, !P2 ;  /* 0xffffffffb200780c */ /* 0x000fc60005705670 */
[----:B------:R-:W-:Y:S03]  /*fbf0*/  STS [R33], R72 ;  /* 0x0000004821007388 */ /* 0x000fe60000000800 */
[C---:B------:R-:W-:Y:S01]  /*fc00*/  @P1 IMAD.WIDE.U32 R38, R178.reuse, c[0x0][0x1e8], RZ ;  /* 0x00007a00b2261a25 */ /* 0x040fe200078e00ff */
[----:B------:R-:W-:Y:S04]  /*fc10*/  STS [R33+0x200], R74 ;  /* 0x0002004a21007388 */ /* 0x000fe80000000800 */
[----:B------:R-:W-:Y:S04]  /*fc20*/  STS [R37], R76 ;  /* 0x0000004c25007388 */ /* 0x000fe80000000800 */
[----:B------:R-:W-:Y:S04]  /*fc30*/  STS [R37+0x200], R78 ;  /* 0x0002004e25007388 */ /* 0x000fe80000000800 */
        /* <DEDUP_REMOVED lines=15> */
[----:B------:R1:W-:Y:S04]  /*fd30*/  STS [R37+0x2200], R106 ;  /* 0x0022006a25007388 */ /* 0x0003e80000000800 */
[----:B------:R-:W-:Y:S06]  /*fd40*/  BAR.SYNC.DEFER_BLOCKING 0x0 ;  /* 0x0000000000007b1d */ /* 0x000fec0000010000 */
[----:B------:R-:W2:Y:S04]  /*fd50*/  S2R R7, SR_CTAID.Y ;  /* 0x0000000000077919 */ /* 0x000ea80000002600 */
[----:B------:R-:W3:Y:S01]  /*fd60*/  S2R R10, SR_CTAID.Z ;  /* 0x00000000000a7919 */ /* 0x000ee20000002700 */
[----:B-1----:R-:W-:-:S02]  /*fd70*/  @P1 IMAD R37, R178, c[0x0][0x1ec], R39 ;  /* 0x00007b00b2251a24 */ /* 0x002fc400078e0227 */
[----:B----4-:R-:W-:Y:S01]  /*fd80*/  @P3 FMUL.FTZ R39, R4, 0.69314718246459960938 ;  /* 0x3f31721804273820 */ /* 0x010fe20000410000 */
[----:B------:R1:W4:Y:S04]  /*fd90*/  LDS.128 R28, [R181] ;  /* 0x00000000b51c7984 */ /* 0x0003280000000c00 */
[----:B------:R1:W1:Y:S01]  /*fda0*/  LDS.128 R24, [R181+0x800] ;  /* 0x00080000b5187984 */ /* 0x0002620000000c00 */
[C---:B--2---:R-:W-:Y:S01]  /*fdb0*/  @!P1 IMAD.WIDE.U32 R40, R7.reuse, c[0x0][0x1e0], RZ ;  /* 0x0000780007289a25 */ /* 0x044fe200078e00ff */
[----:B------:R-:W-:Y:S02]  /*fdc0*/  @!P1 SHF.R.S32.HI R36, RZ, 0x1f, R7 ;  /* 0x0000001fff249819 */ /* 0x000fe40000011407 */
[----:B------:R2:W1:Y:S01]  /*fdd0*/  LDS.128 R20, [R181+0x1000] ;  /* 0x00100000b5147984 */ /* 0x0004620000000c00 */
[----:B------:R-:W-:Y:S01]  /*fde0*/  @!P0 IMAD R178, R7, c[0x0][0x214], RZ ;  /* 0x0000850007b28a24 */ /* 0x000fe200078e02ff */
[----:B------:R-:W-:-:S02]  /*fdf0*/  @!P1 MOV R38, R40 ;  /* 0x0000002800269202 */ /* 0x000fc40000000f00 */
[----:B------:R2:W1:Y:S01]  /*fe00*/  LDS.128 R16, [R181+0x1800] ;  /* 0x00180000b5107984 */ /* 0x0004620000000c00 */
[----:B------:R-:W-:Y:S01]  /*fe10*/  SHF.R.S32.HI R40, RZ, 0x1f, R11 ;  /* 0x0000001fff287819 */ /* 0x000fe2000001140b */
[----:B------:R-:W-:Y:S01]  /*fe20*/  @!P1 IMAD R36, R36, c[0x0][0x1e0], RZ ;  /* 0x0000780024249a24 */ /* 0x000fe200078e02ff */
[----:B------:R-:W-:Y:S01]  /*fe30*/  LOP3.LUT P0, RZ, R6, 0x3, RZ, 0xc0, !PT ;  /* 0x0000000306ff7812 */ /* 0x000fe2000780c0ff */
[----:B------:R2:W1:Y:S01]  /*fe40*/  LDS.128 R12, [R181+0x2000] ;  /* 0x00200000b50c7984 */ /* 0x0004620000000c00 */
[----:B------:R-:W-:Y:S01]  /*fe50*/  LEA.HI R40, R40, R11, RZ, 0x2 ;  /* 0x0000000b28287211 */ /* 0x000fe200078f10ff */
[C---:B------:R-:W-:Y:S01]  /*fe60*/  @!P1 IMAD R36, R7.reuse, c[0x0][0x1e4], R36 ;  /* 0x0000790007249a24 */ /* 0x040fe200078e0224 */
[----:B------:R-:W-:Y:S01]  /*fe70*/  MOV R6, 0x7f800000 ;  /* 0x7f80000000067802 */ /* 0x000fe20000000f00 */
[----:B------:R2:W1:Y:S01]  /*fe80*/  LDS.128 R32, [R181+0x2800] ;  /* 0x00280000b5207984 */ /* 0x0004620000000c00 */
[----:B------:R-:W-:Y:S01]  /*fe90*/  LOP3.LUT R40, R40, 0xffffffc, RZ, 0xc0, !PT ;  /* 0x0ffffffc28287812 */ /* 0x000fe200078ec0ff */
[----:B---3--:R-:W-:Y:S01]  /*fea0*/  @!P2 IMAD R7, R7, c[0x0][0x1c0], R10 ;  /* 0x000070000707aa24 */ /* 0x008fe200078e020a */
[----:B------:R-:W-:Y:S01]  /*feb0*/  @!P1 IADD3 R37, R41, R36, RZ ;  /* 0x0000002429259210 */ /* 0x000fe20007ffe0ff */
[----:B------:R-:W-:Y:S01]  /*fec0*/  @P2 IMAD R178, R10, c[0x0][0x234], R178 ;  /* 0x00008d000ab22a24 */ /* 0x000fe200078e02b2 */
[----:B------:R-:W-:Y:S01]  /*fed0*/  IADD3 R40, R11, -R40, RZ ;  /* 0x800000280b287210 */ /* 0x000fe20007ffe0ff */
[----:B------:R-:W-:-:S02]  /*fee0*/  @P3 FFMA.FTZ R6, R0, c[0x0][0x238], R39 ;  /* 0x00008e0000063a23 */ /* 0x000fc40000010027 */
[----:B------:R-:W-:Y:S01]  /*fef0*/  @!P2 IMAD R178, R7, c[0x0][0x214], RZ ;  /* 0x0000850007b2aa24 */ /* 0x000fe200078e02ff */
[----:B------:R-:W-:Y:S01]  /*ff00*/  LEA R40, R40, R179, 0x4 ;  /* 0x000000b328287211 */ /* 0x000fe200078e20ff */
[----:B------:R-:W-:Y:S05]  /*ff10*/  @P0 BRA `(.L_x_719) ;  /* 0x000000d000000947 */ /* 0x000fea0003800000 */
[----:B------:R-:W3:Y:S01]  /*ff20*/  S2R R7, SR_CTAID.X ;  /* 0x0000000000077919 */ /* 0x000ee20000002500 */
[----:B------:R-:W-:Y:S01]  /*ff30*/  IADD3 R2, R40, 0x8, RZ ;  /* 0x0000000828027810 */ /* 0x000fe20007ffe0ff */
[C---:B---3--:R-:W-:Y:S02]  /*ff40*/  IMAD R11, R7.reuse, 0x40, R178 ;  /* 0x00000040070b7824 */ /* 0x048fe400078e02b2 */
[----:B------:R-:W-:-:S03]  /*ff50*/  IMAD R7, R7, -0x40, R182 ;  /* 0xffffffc007077824 */ /* 0x000fc600078e02b6 */
[----:B------:R-:W-:Y:S02]  /*ff60*/  SHF.R.S32.HI R5, RZ, 0x1f, R11 ;  /* 0x0000001fff057819 */ /* 0x000fe4000001140b */
[C---:B------:R-:W-:Y:S02]  /*ff70*/  IADD3 R0, P0, R40.reuse, R11, RZ ;  /* 0x0000000b28007210 */ /* 0x040fe40007f1e0ff */
[-C--:B------:R-:W-:Y:S02]  /*ff80*/  ISETP.GE.AND P2, PT, R40, R7.reuse, PT ;  /* 0x000000072800720c */ /* 0x080fe40003f46270 */
[----:B------:R-:W-:Y:S02]  /*ff90*/  ISETP.GE.AND P1, PT, R2, R7, PT ;  /* 0x000000070200720c */ /* 0x000fe40003f26270 */
[----:B------:R-:W-:Y:S02]  /*ffa0*/  LEA.HI.X.SX32 R5, R40, R5, 0x1, P0 ;  /* 0x0000000528057211 */ /* 0x000fe400000f0eff */
[----:B------:R-:W-:-:S04]  /*ffb0*/  LEA R4, P0, R0, c[0x0][0x200], 0x2 ;  /* 0x0000800000047a11 */ /* 0x000fc800078010ff */
[----:B------:R-:W-:-:S05]  /*ffc0*/  LEA.HI.X R5, R0, c[0x0][0x204], R5, 0x2, P0 ;  /* 0x0000810000057a11 */ /* 0x000fca00000f1405 */
[----:B------:R3:W-:Y:S04]  /*ffd0*/  @!P2 STG.E [R4.64], R3 ;  /* 0x000000030400a986 */ /* 0x0007e8000c101906 */
[----:B------:R3:W-:Y:S02]  /*ffe0*/  @!P1 STG.E [R4.64+0x20], R6 ;  /* 0x0000200604009986 */ /* 0x0007e4000c101906 */
.L_x_719:
[----:B------:R-:W-:Y:S05]  /*fff0*/  BSYNC B0 ;  /* 0x0000000000007941 */ /* 0x000fea0003800000 */
.L_x_718:
[----:B---3--:R-:W3:Y:S01]  /*10000*/  S2R R5, SR_CTAID.X ;  /* 0x0000000000057919 */ /* 0x008ee20000002500 */
[----:B------:R-:W-:Y:S01]  /*10010*/  SHF.R.S32.HI R2, RZ, 0x1f, R10 ;  /* 0x0000001fff027819 */ /* 0x000fe2000001140a */
[----:B------:R-:W-:Y:S04]  /*10020*/  BSSY B0, `(.L_x_720) ;  /* 0x000001c000007945 */ /* 0x000fe80003800000 */
[----:B------:R-:W-:-:S04]  /*10030*/  IMAD R7, R2, c[0x0][0x1f0], RZ ;  /* 0x00007c0002077a24 */ /* 0x000fc800078e02ff */
[----:B------:R-:W-:Y:S01]  /*10040*/  IMAD R7, R10, c[0x0][0x1f4], R7 ;  /* 0x00007d000a077a24 */ /* 0x000fe200078e0207 */
[----:B---3--:R-:W-:-:S04]  /*10050*/  SHF.L.U32 R3, R5, 0x6, RZ ;  /* 0x0000000605037819 */ /* 0x008fc800000006ff */
[----:B------:R-:W-:Y:S01]  /*10060*/  SHF.R.S32.HI R0, RZ, 0x1f, R3 ;  /* 0x0000001fff007819 */ /* 0x000fe20000011403 */
[C---:B------:R-:W-:Y:S01]  /*10070*/  IMAD.WIDE.U32 R40, R3.reuse, c[0x0][0x1e8], R184 ;  /* 0x00007a0003287a25 */ /* 0x040fe200078e00b8 */
[----:B------:R-:W-:-:S03]  /*10080*/  IADD3 R2, -R3, R182, RZ ;  /* 0x000000b603027210 */ /* 0x000fc60007ffe1ff */
[----:B------:R-:W-:Y:S01]  /*10090*/  IMAD R0, R0, c[0x0][0x1e8], RZ ;  /* 0x00007a0000007a24 */ /* 0x000fe200078e02ff */
[----:B------:R-:W-:-:S03]  /*100a0*/  IADD3 R38, P0, R38, R40, RZ ;  /* 0x0000002826267210 */ /* 0x000fc60007f1e0ff */
[----:B------:R-:W-:-:S05]  /*100b0*/  IMAD R0, R3, c[0x0][0x1ec], R0 ;  /* 0x00007b0003007a24 */ /* 0x000fca00078e0200 */
[----:B------:R-:W-:Y:S02]  /*100c0*/  IADD3.X R39, R37, R41, R0, P0, !PT ;  /* 0x0000002925277210 */ /* 0x000fe400007fe400 */
[----:B------:R-:W-:-:S03]  /*100d0*/  ISETP.GE.AND P0, PT, R9, R2, PT ;  /* 0x000000020900720c */ /* 0x000fc60003f06270 */
[----:B------:R-:W-:-:S05]  /*100e0*/  IMAD.WIDE.U32 R38, R10, c[0x0][0x1f0], R38 ;  /* 0x00007c000a267a25 */ /* 0x000fca00078e0026 */
[----:B------:R-:W-:-:S05]  /*100f0*/  IADD3 R3, R7, R39, RZ ;  /* 0x0000002707037210 */ /* 0x000fca0007ffe0ff */
        /* <DEDUP_REMOVED lines=11> */
[----:B----4-:R3:W-:Y:S04]  /*101b0*/  @!P2 STG.E.128 [R10.64], R28 ;  /* 0x0000001c0a00a986 */ /* 0x0107e8000c101d06 */
[----:B-1----:R3:W-:Y:S04]  /*101c0*/  @!P1 STG.E.128 [R10.64+0x40], R20 ;  /* 0x000040140a009986 */ /* 0x0027e8000c101d06 */
[----:B------:R3:W-:Y:S02]  /*101d0*/  @!P0 STG.E.128 [R10.64+0x80], R12 ;  /* 0x0000800c0a008986 */ /* 0x0007e4000c101d06 */
.L_x_721:
[----:B------:R-:W-:Y:S05]  /*101e0*/  BSYNC B0 ;  /* 0x0000000000007941 */ /* 0x000fea0003800000 */
.L_x_720:
[----:B------:R-:W-:Y:S01]  /*101f0*/  IMAD R5, R5, -0x40, R182 ;  /* 0xffffffc005057824 */ /* 0x000fe200078e02b6 */
[----:B------:R-:W-:-:S04]  /*10200*/  LEA.HI.SX32 R8, R8, 0x20, 0x1e ;  /* 0x0000002008087811 */ /* 0x000fc800078ff2ff */
[----:B------:R-:W-:-:S13]  /*10210*/  ISETP.GE.AND P0, PT, R8, R5, PT ;  /* 0x000000050800720c */ /* 0x000fda0003f06270 */
[----:B------:R-:W-:Y:S05]  /*10220*/  @P0 EXIT ;  /* 0x000000000000094d */ /* 0x000fea0003800000 */
[----:B------:R-:W-:Y:S01]  /*10230*/  IADD3 R9, P0, R9, 0x20, RZ ;  /* 0x0000002009097810 */ /* 0x000fe20007f1e0ff */
[----:B------:R-:W-:Y:S01]  /*10240*/  IMAD.MOV.U32 R2, RZ, RZ, R38 ;  /* 0x000000ffff027224 */ /* 0x000fe200078e0026 */
[----:B------:R-:W-:-:S03]  /*10250*/  ISETP.GE.AND P1, PT, R184, c[0x0][0x220], PT ;  /* 0x00008800b8007a0c */ /* 0x000fc60003f26270 */
        /* <DEDUP_REMOVED lines=8> */
[----:B-1----:R1:W-:Y:S01]  /*102e0*/  @!P0 STG.E.128 [R4.64+0x40], R16 ;  /* 0x0000401004008986 */ /* 0x0023e2000c101d06 */
[----:B------:R-:W-:-:S03]  /*102f0*/  ISETP.GE.AND P0, PT, R174, c[0x0][0x220], PT ;  /* 0x00008800ae007a0c */ /* 0x000fc60003f06270 */
[----:B------:R1:W-:Y:S10]  /*10300*/  @!P1 STG.E.128 [R4.64], R24 ;  /* 0x0000001804009986 */ /* 0x0003f4000c101d06 */
[----:B------:R-:W-:Y:S05]  /*10310*/  @P0 EXIT ;  /* 0x000000000000094d */ /* 0x000fea0003800000 */
[----:B------:R-:W-:Y:S01]  /*10320*/  STG.E.128 [R4.64+0x80], R32 ;  /* 0x0000802004007986 */ /* 0x000fe2000c101d06 */
[----:B------:R-:W-:Y:S05]  /*10330*/  EXIT ;  /* 0x000000000000794d */ /* 0x000fea0003800000 */
.L_x_722:
        /* <DEDUP_REMOVED lines=12> */
.L_x_6318:


//--------------------- .text._ZN5flash24flash_fwd_splitkv_kernelI23Flash_fwd_kernel_traitsILi96ELi64ELi128ELi4ELb0ELb0EN7cutlass10bfloat16_tE19Flash_kernel_traitsILi96ELi64ELi128ELi4ES3_EELb1ELb0ELb0ELb0ELb0ELb1ELb0ELb0EEEvNS_16Flash_fwd_paramsE --------------------------
	.section	.text._ZN5flash24flash_fwd_splitkv_kernelI23Flash_fwd_kernel_traitsILi96ELi64ELi128ELi4ELb0ELb0EN7cutlass10bfloat16_tE19Flash_kernel_traitsILi96ELi64ELi128ELi4ES3_EELb1ELb0ELb0ELb0ELb0ELb1ELb0ELb0EEEvNS_16Flash_fwd_paramsE,"ax",@progbits
	.sectioninfo	@"SHI_REGISTERS=255"
	.align	128
        .global         _ZN5flash24flash_fwd_splitkv_kernelI23Flash_fwd_kernel_traitsILi96ELi64ELi128ELi4ELb0ELb0EN7cutlass10bfloat16_tE19Flash_kernel_traitsILi96ELi64ELi128ELi4ES3_EELb1ELb0ELb0ELb0ELb0ELb1ELb0ELb0EEEvNS_16Flash_fwd_paramsE
        .type           _ZN5flash24flash_fwd_splitkv_kernelI23Flash_fwd_kernel_traitsILi96ELi64ELi128ELi4ELb0ELb0EN7cutlass10bfloat16_tE19Flash_kernel_traitsILi96ELi64ELi128ELi4ES3_EELb1ELb0ELb0ELb0ELb0ELb1ELb0ELb0EEEvNS_16Flash_fwd_paramsE,@function
        .size           _ZN5flash24flash_fwd_splitkv_kernelI23Flash_fwd_kernel_traitsILi96ELi64ELi128ELi4ELb0ELb0EN7cutlass10bfloat16_tE19Flash_kernel_traitsILi96ELi64ELi128ELi4ES3_EELb1ELb0ELb0ELb0ELb0ELb1ELb0ELb0EEEvNS_16Flash_fwd_paramsE,(.L_x_6319 - _ZN5flash24flash_fwd_splitkv_kernelI23Flash_fwd_kernel_traitsILi96ELi64ELi128ELi4ELb0ELb0EN7cutlass10bfloat16_tE19Flash_kernel_traitsILi96ELi64ELi128ELi4ES3_EELb1ELb0ELb0ELb0ELb0ELb1ELb0ELb0EEEvNS_16Flash_fwd_paramsE)
        .other          _ZN5flash24flash_fwd_splitkv_kernelI23Flash_fwd_kernel_traitsILi96ELi64ELi128ELi4ELb0ELb0EN7cutlass10bfloat16_tE19Flash_kernel_traitsILi96ELi64ELi128ELi4ES3_EELb1ELb0ELb0ELb0ELb0ELb1ELb0ELb0EEEvNS_16Flash_fwd_paramsE,@"STO_CUDA_ENTRY STV_DEFAULT"
_ZN5flash24flash_fwd_splitkv_kernelI23Flash_fwd_kernel_traitsILi96ELi64ELi128ELi4ELb0ELb0EN7cutlass10bfloat16_tE19Flash_kernel_traitsILi96ELi64ELi128ELi4ES3_EELb1ELb0ELb0ELb0ELb0ELb1ELb0ELb0EEEvNS_16Flash_fwd_paramsE:
.text._ZN5flash24flash_fwd_splitkv_kernelI23Flash_fwd_kernel_traitsILi96ELi64ELi128ELi4ELb0ELb0EN7cutlass10bfloat16_tE19Flash_kernel_traitsILi96ELi64ELi128ELi4ES3_EELb1ELb0ELb0ELb0ELb0ELb1ELb0ELb0EEEvNS_16Flash_fwd_paramsE:
        /* <DEDUP_REMOVED lines=33> */
.L_x_723:
[----:B-1-34-:R-:W-:Y:S02]  /*0210*/  MOV R0, c[0x0][0x218] ;  /* 0x0000860000007a02 */ /* 0x01afe40000000f00 */
.L_x_724:
        /* <DEDUP_REMOVED lines=80> */
.L_x_727:
[----:B------:R-:W-:Y:S05]  /*0720*/  BSYNC B0 ;  /* 0x0000000000007941 */ /* 0x000fea0003800000 */
.L_x_726:
        /* <DEDUP_REMOVED lines=19> */
.L_x_729:
[----:B------:R-:W-:Y:S05]  /*0860*/  BSYNC B0 ;  /* 0x0000000000007941 */ /* 0x000fea0003800000 */
.L_x_728:
        /* <DEDUP_REMOVED lines=13> */
.L_x_725:
        /* <DEDUP_REMOVED lines=92> */
.L_x_730:
        /* <DEDUP_REMOVED lines=15> */
.L_x_732:
        /* <DEDUP_REMOVED lines=49> */
.L_x_731:
        /* <DEDUP_REMOVED lines=110> */
.L_x_734:
[----:B------:R-:W-:Y:S05]  /*19e0*/  BSYNC B0 ;  /* 0x0000000000007941 */ /* 0x000fea0003800000 */
.L_x_733:
        /* <DEDUP_REMOVED lines=36> */
.L_x_736:
[----:B------:R-:W-:Y:S05]  /*1c30*/  BSYNC B0 ;  /* 0x0000000000007941 */ /* 0x000fea0003800000 */
.L_x_735:
        /* <DEDUP_REMOVED lines=33> */
.L_x_738:
[----:B------:R-:W-:Y:S05]  /*1e50*/  BSYNC B0 ;  /* 0x0000000000007941 */ /* 0x000fea0003800000 */
.L_x_737:
        /* <DEDUP_REMOVED lines=34> */
.L_x_740:
[----:B------:R-:W-:Y:S05]  /*2080*/  BSYNC B0 ;  /* 0x0000000000007941 */ /* 0x000fea0003800000 */
.L_x_739:
        /* <DEDUP_REMOVED lines=32> */
.L_x_742:
[----:B------:R-:W-:Y:S05]  /*2290*/  BSYNC B0 ;  /* 0x0000000000007941 */ /* 0x000fea0003800000 */
.L_x_741:
        /* <DEDUP_REMOVED lines=34> */
.L_x_744:
[----:B------:R-:W-:Y:S05]  /*24c0*/  BSYNC B0 ;  /* 0x0000000000007941 */ /* 0x000fea0003800000 */
.L_x_743:
        /* <DEDUP_REMOVED lines=84> */
.L_x_746:
[----:B------:R-:W-:Y:S05]  /*2a10*/  BSYNC B0 ;  /* 0x0000000000007941 */ /* 0x000fea0003800000 */
.L_x_745:
        /* <DEDUP_REMOVED lines=34> */
.L_x_748:
[----:B------:R-:W-:Y:S05]  /*2c40*/  BSYNC B0 ;  /* 0x0000000000007941 */ /* 0x000fea0003800000 */
.L_x_747:
        /* <DEDUP_REMOVED lines=34> */
.L_x_750:
[----:B------:R-:W-:Y:S05]  /*2e70*/  BSYNC B0 ;  /* 0x0000000000007941 */ /* 0x000fea0003800000 */
.L_x_749:
        /* <DEDUP_REMOVED lines=40> */
.L_x_752:
[----:B------:R-:W-:Y:S05]  /*3100*/  BSYNC B0 ;  /* 0x0000000000007941 */ /* 0x000fea0003800000 */
.L_x_751:
[----:B------:R-:W-:Y:S01]  /*3110*/  SHF.L.U32 R166, R166, 0x1, RZ ;  /* 0x00000001a6a67819 */ /* 0x000fe200000006ff */
[----:B------:R-:W-:Y:S01]  /*3120*/  LDSM.16.M88.4 R108, [R167] ;  /* 0x00000000a76c783b */ /* 0x000fe20000000200 */
[----:B------:R-:W-:Y:S02]  /*3130*/  LEA R165, R3, R167, 0x1 ;  /* 0x000000a703a57211 */ /* 0x000fe400078e08ff */
[----:B------:R-:W-:Y:S01]  /*3140*/  LEA R118, R5, R166, 0x1 ;  /* 0x000000a605767211 */ /* 0x000fe200078e08ff */
[----:B------:R-:W5:Y:S01]  /*3150*/  LDSM.16.M88.4 R16, [R166+0x3000] ;  /* 0x00300000a610783b */ /* 0x000f620000000200 */
[----:B------:R-:W-:Y:S02]  /*3160*/  ISETP.GE.AND P5, PT, R117, 0x2, PT ;  /* 0x000000027500780c */ /* 0x000fe40003fa6270 */
[C---:B------:R-:W-:Y:S01]  /*3170*/  IADD3 R136, R2.reuse, 0x8, RZ ;  /* 0x0000000802887810 */ /* 0x040fe20007ffe0ff */
[----:B------:R-:W1:Y:S01]  /*3180*/  LDSM.16.M88.4 R76, [R166+0x3800] ;  /* 0x00380000a64c783b */ /* 0x000e620000000200 */
[----:B------:R-:W-:-:S02]  /*3190*/  IMNMX R137, R2, R127, PT ;  /* 0x0000007f02897217 */ /* 0x000fc40003800200 */
[----:B------:R-:W-:Y:S01]  /*31a0*/  IMNMX R136, R136, R127, PT ;  /* 0x0000007f88887217 */ /* 0x000fe20003800200 */
[----:B------:R-:W2:Y:S04]  /*31b0*/  LDSM.16.M88.4 R68, [R166+0x3c00] ;  /* 0x003c0000a644783b */ /* 0x000ea80000000200 */
[----:B------:R-:W-:Y:S04]  /*31c0*/  LDSM.16.M88.4 R112, [R165] ;  /* 0x00000000a570783b */ /* 0x000fe80000000200 */
[----:B------:R-:W3:Y:S04]  /*31d0*/  LDSM.16.M88.4 R96, [R118+0x3000] ;  /* 0x003000007660783b */ /* 0x000ee80000000200 */
[----:B------:R-:W4:Y:S04]  /*31e0*/  LDSM.16.M88.4 R60, [R166+0x4000] ;  /* 0x00400000a63c783b */ /* 0x000f280000000200 */
[----:B------:R-:W2:Y:S04]  /*31f0*/  LDSM.16.M88.4 R52, [R166+0x4400] ;  /* 0x00440000a634783b */ /* 0x000ea80000000200 */
[----:B------:R-:W3:Y:S04]  /*3200*/  LDSM.16.M88.4 R36, [R118+0x3800] ;  /* 0x003800007624783b */ /* 0x000ee80000000200 */
[----:B-1----:R-:W1:Y:S04]  /*3210*/  LDSM.16.M88.4 R32, [R118+0x3c00] ;  /* 0x003c00007620783b */ /* 0x002e680000000200 */
[----:B------:R-:W1:Y:S01]  /*3220*/  LDSM.16.M88.4 R84, [R166+0x3400] ;  /* 0x00340000a654783b */ /* 0x000e620000000200 */
[C---:B-----5:R-:W-:Y:S03]  /*3230*/  HMMA.16816.F32.BF16 R20, R108.reuse, R16, RZ ;  /* 0x000000106c14723c */ /* 0x060fe600000418ff */
[----:B------:R-:W5:Y:S04]  /*3240*/  LDSM.16.M88.4 R44, [R166+0x4800] ;  /* 0x00480000a62c783b */ /* 0x000f680000000200 */
[----:B------:R-:W1:Y:S01]  /*3250*/  LDSM.16.M88.4 R100, [R166+0x4c00] ;  /* 0x004c0000a664783b */ /* 0x000e620000000200 */
[C---:B------:R-:W-:Y:S03]  /*3260*/  HMMA.16816.F32.BF16 R16, R108.reuse, R18, RZ ;  /* 0x000000126c10723c */ /* 0x040fe600000418ff */
[----:B------:R-:W-:Y:S04]  /*3270*/  LDSM.16.M88.4 R104, [R167+0x1000] ;  /* 0x00100000a768783b */ /* 0x000fe80000000200 */
[----:B----4-:R-:W4:Y:S01]  /*3280*/  LDSM.16.M88.4 R8, [R166+0x5000] ;  /* 0x00500000a608783b */ /* 0x010f220000000200 */
[C---:B------:R-:W-:Y:S03]  /*3290*/  HMMA.16816.F32.BF16 R80, R108.reuse, R76, RZ ;  /* 0x0000004c6c50723c */ /* 0x040fe600000418ff */
[----:B--2---:R-:W2:Y:S04]  /*32a0*/  LDSM.16.M88.4 R28, [R118+0x4000] ;  /* 0x00400000761c783b */ /* 0x004ea80000000200 */
[----:B------:R-:W1:Y:S01]  /*32b0*/  LDSM.16.M88.4 R24, [R118+0x4400] ;  /* 0x004400007618783b */ /* 0x000e620000000200 */
[C---:B------:R-:W-:Y:S03]  /*32c0*/  HMMA.16816.F32.BF16 R72, R108.reuse, R68, RZ ;  /* 0x000000446c48723c */ /* 0x040fe600000418ff */
[----:B------:R-:W1:Y:S04]  /*32d0*/  LDSM.16.M88.4 R92, [R118+0x3400] ;  /* 0x00340000765c783b */ /* 0x000e680000000200 */
[----:B------:R-:W-:Y:S01]  /*32e0*/  LDSM.16.M88.4 R12, [R118+0x4800] ;  /* 0x00480000760c783b */ /* 0x000fe20000000200 */
[C---:B------:R-:W-:Y:S03]  /*32f0*/  HMMA.16816.F32.BF16 R76, R108.reuse, R78, RZ ;  /* 0x0000004e6c4c723c */ /* 0x040fe600000418ff */
[----:B------:R-:W-:Y:S04]  /*3300*/  LDSM.16.M88.4 R120, [R118+0x4c00] ;  /* 0x004c00007678783b */ /* 0x000fe80000000200 */
[----:B------:R-:W0:Y:S01]  /*3310*/  LDGDEPBAR ;  /* 0x00000000000079af */ /* 0x000e220000000000 */
[----:B------:R-:W-:Y:S08]  /*3320*/  HMMA.16816.F32.BF16 R68, R108, R70, RZ ;  /* 0x000000466c44723c */ /* 0x000ff000000418ff */
[C---:B---3--:R-:W-:Y:S08]  /*3330*/  HMMA.16816.F32.BF16 R20, R112.reuse, R96, R20 ;  /* 0x000000607014723c */ /* 0x048ff00000041814 */
[----:B------:R-:W-:Y:S01]  /*3340*/  HMMA.16816.F32.BF16 R16, R112, R98, R16 ;  /* 0x000000627010723c */ /* 0x000fe20000041810 */
[----:B------:R-:W-:Y:S07]  /*3350*/  LDSM.16.M88.4 R96, [R166+0x5800] ;  /* 0x00580000a660783b */ /* 0x000fee0000000200 */
[C---:B------:R-:W-:Y:S08]  /*3360*/  HMMA.16816.F32.BF16 R64, R108.reuse, R60, RZ ;  /* 0x0000003c6c40723c */ /* 0x040ff000000418ff */
[C---:B------:R-:W-:Y:S08]  /*3370*/  HMMA.16816.F32.BF16 R56, R108.reuse, R52, RZ ;  /* 0x000000346c38723c */ /* 0x040ff000000418ff */
[C---:B------:R-:W-:Y:S08]  /*3380*/  HMMA.16816.F32.BF16 R60, R108.reuse, R62, RZ ;  /* 0x0000003e6c3c723c */ /* 0x040ff000000418ff */
[----:B------:R-:W-:Y:S08]  /*3390*/  HMMA.16816.F32.BF16 R52, R108, R54, RZ ;  /* 0x000000366c34723c */ /* 0x000ff000000418ff */
[C---:B------:R-:W-:Y:S08]  /*33a0*/  HMMA.16816.F32.BF16 R80, R112.reuse, R36, R80 ;  /* 0x000000247050723c */ /* 0x040ff00000041850 */
[C---:B------:R-:W-:Y:S01]  /*33b0*/  HMMA.16816.F32.BF16 R76, R112.reuse, R38, R76 ;  /* 0x00000026704c723c */ /* 0x040fe2000004184c */
[----:B------:R-:W-:Y:S07]  /*33c0*/  LDSM.16.M88.4 R36, [R165+0x1000] ;  /* 0x00100000a524783b */ /* 0x000fee0000000200 */
[C---:B-1----:R-:W-:Y:S08]  /*33d0*/  HMMA.16816.F32.BF16 R72, R112.reuse, R32, R72 ;  /* 0x000000207048723c */ /* 0x042ff00000041848 */
[----:B------:R-:W-:Y:S01]  /*33e0*/  HMMA.16816.F32.BF16 R68, R112, R34, R68 ;  /* 0x000000227044723c */ /* 0x000fe20000041844 */
[----:B------:R-:W1:Y:S07]  /*33f0*/  LDSM.16.M88.4 R32, [R118+0x5000] ;  /* 0x005000007620783b */ /* 0x000e6e0000000200 */
[C---:B------:R-:W-:Y:S08]  /*3400*/  HMMA.16816.F32.BF16 R88, R108.reuse, R84, RZ ;  /* 0x000000546c58723c */ /* 0x040ff000000418ff */
[C---:B-----5:R-:W-:Y:S08]  /*3410*/  HMMA.16816.F32.BF16 R48, R108.reuse, R44, RZ ;  /* 0x0000002c6c30723c */ /* 0x060ff000000418ff */
[C---:B------:R-:W-:Y:S08]  /*3420*/  HMMA.16816.F32.BF16 R84, R108.reuse, R86, RZ ;  /* 0x000000566c54723c */ /* 0x040ff000000418ff */
[C---:B------:R-:W-:Y:S08]  /*3430*/  HMMA.16816.F32.BF16 R44, R108.reuse, R46, RZ ;  /* 0x0000002e6c2c723c */ /* 0x040ff000000418ff */
[C---:B------:R-:W-:Y:S08]  /*3440*/  HMMA.16816.F32.BF16 R40, R108.reuse, R100, RZ ;  /* 0x000000646c28723c */ /* 0x040ff000000418ff */
[----:B------:R-:W-:Y:S01]  /*3450*/  HMMA.16816.F32.BF16 R108, R108, R102, RZ ;  /* 0x000000666c6c723c */ /* 0x000fe200000418ff */
[----:B------:R-:W3:Y:S07]  /*3460*/  LDSM.16.M88.4 R100, [R166+0x5400] ;  /* 0x00540000a664783b */ /* 0x000eee0000000200 */
[C---:B----4-:R-:W-:Y:S08]  /*3470*/  HMMA.16816.F32.BF16 R20, R104.reuse, R8, R20 ;  /* 0x000000086814723c */ /* 0x050ff00000041814 */
[----:B------:R-:W-:Y:S01]  /*3480*/  HMMA.16816.F32.BF16 R16, R104, R10, R16 ;  /* 0x0000000a6810723c */ /* 0x000fe20000041810 */
[----:B------:R-:W-:Y:S07]  /*3490*/  LDSM.16.M88.4 R8, [R118+0x7000] ;  /* 0x007000007608783b */ /* 0x000fee0000000200 */
[C---:B--2---:R-:W-:Y:S08]  /*34a0*/  HMMA.16816.F32.BF16 R64, R112.reuse, R28, R64 ;  /* 0x0000001c7040723c */ /* 0x044ff00000041840 */
[C---:B------:R-:W-:Y:S01]  /*34b0*/  HMMA.16816.F32.BF16 R60, R112.reuse, R30, R60 ;  /* 0x0000001e703c723c */ /* 0x040fe2000004183c */
[----:B------:R-:W-:Y:S07]  /*34c0*/  LDSM.16.M88.4 R28, [R167+0x2000] ;  /* 0x00200000a71c783b */ /* 0x000fee0000000200 */
[C---:B------:R-:W-:Y:S08]  /*34d0*/  HMMA.16816.F32.BF16 R56, R112.reuse, R24, R56 ;  /* 0x000000187038723c */ /* 0x040ff00000041838 */
[C---:B------:R-:W-:Y:S01]  /*34e0*/  HMMA.16816.F32.BF16 R52, R112.reuse, R26, R52 ;  /* 0x0000001a7034723c */ /* 0x040fe20000041834 */
[----:B------:R-:W2:Y:S07]  /*34f0*/  LDSM.16.M88.4 R24, [R166+0x7000] ;  /* 0x00700000a618783b */ /* 0x000eae0000000200 */
[C---:B------:R-:W-:Y:S08]  /*3500*/  HMMA.16816.F32.BF16 R88, R112.reuse, R92, R88 ;  /* 0x0000005c7058723c */ /* 0x040ff00000041858 */
[----:B------:R-:W-:Y:S01]  /*3510*/  HMMA.16816.F32.BF16 R84, R112, R94, R84 ;  /* 0x0000005e7054723c */ /* 0x000fe20000041854 */
[----:B------:R-:W-:Y:S07]  /*3520*/  LDSM.16.M88.4 R92, [R166+0x5c00] ;  /* 0x005c0000a65c783b */ /* 0x000fee0000000200 */
[C---:B-1----:R-:W-:Y:S08]  /*3530*/  HMMA.16816.F32.BF16 R20, R36.reuse, R32, R20 ;  /* 0x000000202414723c */ /* 0x042ff00000041814 */
[----:B------:R-:W-:Y:S01]  /*3540*/  HMMA.16816.F32.BF16 R16, R36, R34, R16 ;  /* 0x000000222410723c */ /* 0x000fe20000041810 */
[----:B------:R-:W1:Y:S07]  /*3550*/  LDSM.16.M88.4 R32, [R118+0x5400] ;  /* 0x005400007620783b */ /* 0x000e6e0000000200 */
[C---:B------:R-:W-:Y:S08]  /*3560*/  HMMA.16816.F32.BF16 R48, R112.reuse, R12, R48 ;  /* 0x0000000c7030723c */ /* 0x040ff00000041830 */
[----:B------:R-:W-:Y:S01]  /*3570*/  HMMA.16816.F32.BF16 R44, R112, R14, R44 ;  /* 0x0000000e702c723c */ /* 0x000fe2000004182c */
[----:B------:R-:W4:Y:S07]  /*3580*/  LDSM.16.M88.4 R12, [R165+0x2000] ;  /* 0x00200000a50c783b */ /* 0x000f2e0000000200 */
[----:B---3--:R-:W-:Y:S08]  /*3590*/  HMMA.16816.F32.BF16 R88, R104, R100, R88 ;  /* 0x000000646858723c */ /* 0x008ff00000041858 */
[----:B--2---:R-:W-:Y:S08]  /*35a0*/  HMMA.16816.F32.BF16 R20, R28, R24, R20 ;  /* 0x000000181c14723c */ /* 0x004ff00000041814 */
[----:B------:R-:W-:Y:S01]  /*35b0*/  HMMA.16816.F32.BF16 R84, R104, R102, R84 ;  /* 0x000000666854723c */ /* 0x000fe20000041854 */
[----:B------:R-:W-:Y:S07]  /*35c0*/  LDSM.16.M88.4 R100, [R166+0x6000] ;  /* 0x00600000a664783b */ /* 0x000fee0000000200 */
[----:B------:R-:W-:Y:S01]  /*35d0*/  HMMA.16816.F32.BF16 R16, R28, R26, R16 ;  /* 0x0000001a1c10723c */ /* 0x000fe20000041810 */
[----:B------:R-:W2:Y:S07]  /*35e0*/  LDSM.16.M88.4 R24, [R166+0x7400] ;  /* 0x00740000a618783b */ /* 0x000eae0000000200 */
[C---:B------:R-:W-:Y:S08]  /*35f0*/  HMMA.16816.F32.BF16 R80, R104.reuse, R96, R80 ;  /* 0x000000606850723c */ /* 0x040ff00000041850 */
[----:B------:R-:W-:Y:S01]  /*3600*/  HMMA.16816.F32.BF16 R76, R104, R98, R76 ;  /* 0x00000062684c723c */ /* 0x000fe2000004184c */
[----:B------:R-:W3:Y:S07]  /*3610*/  LDSM.16.M88.4 R96, [R118+0x5800] ;  /* 0x005800007660783b */ /* 0x000eee0000000200 */
[C---:B-1----:R-:W-:Y:S08]  /*3620*/  HMMA.16816.F32.BF16 R88, R36.reuse, R32, R88 ;  /* 0x000000202458723c */ /* 0x042ff00000041858 */
[----:B------:R-:W-:Y:S01]  /*3630*/  HMMA.16816.F32.BF16 R84, R36, R34, R84 ;  /* 0x000000222454723c */ /* 0x000fe20000041854 */
[----:B------:R-:W1:Y:S07]  /*3640*/  LDSM.16.M88.4 R32, [R118+0x7400] ;  /* 0x007400007620783b */ /* 0x000e6e0000000200 */
[C---:B----4-:R-:W-:Y:S08]  /*3650*/  HMMA.16816.F32.BF16 R16, R12.reuse, R10, R16 ;  /* 0x0000000a0c10723c */ /* 0x050ff00000041810 */
[----:B------:R-:W-:Y:S01]  /*3660*/  HMMA.16816.F32.BF16 R20, R12, R8, R20 ;  /* 0x000000080c14723c */ /* 0x000fe20000041814 */
[----:B------:R-:W4:Y:S07]  /*3670*/  LDSM.16.M88.4 R8, [R166+0x7800] ;  /* 0x00780000a608783b */ /* 0x000f2e0000000200 */
[----:B--2---:R-:W-:Y:S08]  /*3680*/  HMMA.16816.F32.BF16 R88, R28, R24, R88 ;  /* 0x000000181c58723c */ /* 0x004ff00000041858 */
[----:B---3--:R-:W-:Y:S01]  /*3690*/  HMMA.16816.F32.BF16 R80, R36, R96, R80 ;  /* 0x000000602450723c */ /* 0x008fe20000041850 */
[----:B------:R-:W-:-:S06]  /*36a0*/  FMUL.FTZ R16, R16, c[0x0][0x2ec] ;  /* 0x0000bb0010107a20 */ /* 0x000fcc0000410000 */
[----:B------:R-:W-:Y:S01]  /*36b0*/  FMUL.FTZ R96, R17, c[0x0][0x2ec] ;  /* 0x0000bb0011607a20 */ /* 0x000fe20000410000 */
[----:B------:R-:W-:Y:S01]  /*36c0*/  HMMA.16816.F32.BF16 R76, R36, R98, R76 ;  /* 0x00000062244c723c */ /* 0x000fe2000004184c */
[----:B------:R-:W-:Y:S02]  /*36d0*/  FMUL.FTZ R97, R18, c[0x0][0x2ec] ;  /* 0x0000bb0012617a20 */ /* 0x000fe40000410000 */
[----:B------:R-:W-:Y:S02]  /*36e0*/  FMUL.FTZ R21, R21, c[0x0][0x2ec] ;  /* 0x0000bb0015157a20 */ /* 0x000fe40000410000 */
[----:B------:R-:W-:Y:S01]  /*36f0*/  FMUL.FTZ R5, R20, c[0x0][0x2ec] ;  /* 0x0000bb0014057a20 */ /* 0x000fe20000410000 */
[----:B------:R-:W2:Y:S01]  /*3700*/  MUFU.TANH R96, R96 ;  /* 0x0000006000607308 */ /* 0x000ea20000002400 */
[----:B------:R-:W-:Y:S01]  /*3710*/  FMUL.FTZ R98, R19, c[0x0][0x2ec] ;  /* 0x0000bb0013627a20 */ /* 0x000fe20000410000 */
[----:B------:R-:W-:Y:S06]  /*3720*/  HMMA.16816.F32.BF16 R68, R104, R94, R68 ;  /* 0x0000005e6844723c */ /* 0x000fec0000041844 */
[----:B------:R3:W1:Y:S01]  /*3730*/  MUFU.TANH R95, R16 ;  /* 0x00000010005f7308 */ /* 0x0006620000002400 */
[----:B------:R-:W-:Y:S01]  /*3740*/  FMUL.FTZ R94, R23, c[0x0][0x2ec] ;  /* 0x0000bb00175e7a20 */ /* 0x000fe20000410000 */
[----:B------:R-:W-:Y:S01]  /*3750*/  HMMA.16816.F32.BF16 R84, R28, R26, R84 ;  /* 0x0000001a1c54723c */ /* 0x000fe20000041854 */
[----:B------:R-:W5:Y:S05]  /*3760*/  LDSM.16.M88.4 R24, [R118+0x7800] ;  /* 0x007800007618783b */ /* 0x000f6a0000000200 */
[----:B------:R-:W2:Y:S02]  /*3770*/  MUFU.TANH R5, R5 ;  /* 0x0000000500057308 */ /* 0x000ea40000002400 */
[----:B------:R-:W-:Y:S01]  /*3780*/  HMMA.16816.F32.BF16 R72, R104, R92, R72 ;  /* 0x0000005c6848723c */ /* 0x000fe20000041848 */
[----:B---3--:R-:W3:Y:S05]  /*3790*/  LDSM.16.M88.4 R16, [R166+0x6400] ;  /* 0x00640000a610783b */ /* 0x008eea0000000200 */
[----:B------:R2:W2:Y:S01]  /*37a0*/  MUFU.TANH R92, R21 ;  /* 0x00000015005c7308 */ /* 0x0004a20000002400 */
[----:B------:R-:W-:Y:S01]  /*37b0*/  FMUL.FTZ R93, R22, c[0x0][0x2ec] ;  /* 0x0000bb00165d7a20 */ /* 0x000fe20000410000 */
[----:B-1----:R-:W-:Y:S06]  /*37c0*/  HMMA.16816.F32.BF16 R88, R12, R32, R88 ;  /* 0x000000200c58723c */ /* 0x002fec0000041858 */
[----:B------:R-:W1:Y:S02]  /*37d0*/  MUFU.TANH R93, R93 ;  /* 0x0000005d005d7308 */ /* 0x000e640000002400 */
[C---:B----4-:R-:W-:Y:S01]  /*37e0*/  HMMA.16816.F32.BF16 R80, R28.reuse, R8, R80 ;  /* 0x000000081c50723c */ /* 0x050fe20000041850 */
[----:B--2---:R-:W2:Y:S05]  /*37f0*/  LDSM.16.M88.4 R20, [R118+0x5c00] ;  /* 0x005c00007614783b */ /* 0x004eaa0000000200 */
[----:B------:R-:W4:Y:S02]  /*3800*/  MUFU.TANH R94, R94 ;  /* 0x0000005e005e7308 */ /* 0x000f240000002400 */
[----:B------:R-:W-:Y:S01]  /*3810*/  HMMA.16816.F32.BF16 R76, R28, R10, R76 ;  /* 0x0000000a1c4c723c */ /* 0x000fe2000004184c */
[----:B------:R-:W1:Y:S05]  /*3820*/  LDSM.16.M88.4 R8, [R118+0x6000] ;  /* 0x006000007608783b */ /* 0x000e6a0000000200 */
[----:B------:R-:W1:Y:S02]  /*3830*/  MUFU.TANH R97, R97 ;  /* 0x0000006100617308 */ /* 0x000e640000002400 */
[----:B------:R-:W-:Y:S01]  /*3840*/  HMMA.16816.F32.BF16 R64, R104, R100, R64 ;  /* 0x000000646840723c */ /* 0x000fe20000041840 */
[----:B------:R-:W-:-:S02]  /*3850*/  FMUL.FTZ R88, R88, c[0x0][0x2ec] ;  /* 0x0000bb0058587a20 */ /* 0x000fc40000410000 */
[----:B------:R-:W-:Y:S02]  /*3860*/  FMUL.FTZ R89, R89, c[0x0][0x2ec] ;  /* 0x0000bb0059597a20 */ /* 0x000fe40000410000 */
[----:B------:R-:W-:Y:S01]  /*3870*/  FMUL.FTZ R90, R90, c[0x0][0x2ec] ;  /* 0x0000bb005a5a7a20 */ /* 0x000fe20000410000 */
[----:B------:R-:W1:Y:S02]  /*3880*/  MUFU.TANH R99, R88 ;  /* 0x0000005800637308 */ /* 0x000e640000002400 */
[----:B------:R-:W-:Y:S06]  /*3890*/  HMMA.16816.F32.BF16 R60, R104, R102, R60 ;  /* 0x00000066683c723c */ /* 0x000fec000004183c */
[----:B------:R-:W1:Y:S02]  /*38a0*/  MUFU.TANH R100, R89 ;  /* 0x0000005900647308 */ /* 0x000e640000002400 */
[----:B------:R-:W-:Y:S01]  /*38b0*/  HMMA.16816.F32.BF16 R84, R12, R34, R84 ;  /* 0x000000220c54723c */ /* 0x000fe20000041854 */
[----:B------:R-:W1:Y:S01]  /*38c0*/  LDSM.16.M88.4 R32, [R166+0x7c00] ;  /* 0x007c0000a620783b */ /* 0x000e620000000200 */
[----:B------:R-:W-:-:S04]  /*38d0*/  FMUL.FTZ R102, R91, c[0x0][0x2ec] ;  /* 0x0000bb005b667a20 */ /* 0x000fc80000410000 */
[----:B------:R3:W1:Y:S02]  /*38e0*/  MUFU.TANH R101, R90 ;  /* 0x0000005a00657308 */ /* 0x0006640000002400 */
[C---:B-----5:R-:W-:Y:S06]  /*38f0*/  HMMA.16816.F32.BF16 R80, R12.reuse, R24, R80 ;  /* 0x000000180c50723c */ /* 0x060fec0000041850 */
[----:B------:R-:W1:Y:S02]  /*3900*/  MUFU.TANH R98, R98 ;  /* 0x0000006200627308 */ /* 0x000e640000002400 */
[----:B------:R-:W-:Y:S01]  /*3910*/  HMMA.16816.F32.BF16 R76, R12, R26, R76 ;  /* 0x0000001a0c4c723c */ /* 0x000fe2000004184c */
[----:B------:R-:W-:Y:S05]  /*3920*/  LDSM.16.M88.4 R24, [R118+0x6400] ;  /* 0x006400007618783b */ /* 0x000fea0000000200 */
[----:B------:R-:W1:Y:S02]  /*3930*/  MUFU.TANH R102, R102 ;  /* 0x0000006600667308 */ /* 0x000e640000002400 */
[----:B---3--:R-:W-:Y:S01]  /*3940*/  HMMA.16816.F32.BF16 R88, R104, R16, R56 ;  /* 0x000000106858723c */ /* 0x008fe20000041838 */
[----:B------:R-:W-:Y:S01]  /*3950*/  LDSM.16.M88.4 R56, [R118+0x7c00] ;  /* 0x007c00007638783b */ /* 0x000fe20000000200 */
[----:B------:R-:W-:-:S02]  /*3960*/  FMUL.FTZ R84, R84, c[0x0][0x2ec] ;  /* 0x0000bb0054547a20 */ /* 0x000fc40000410000 */
[----:B------:R-:W-:Y:S02]  /*3970*/  FMUL.FTZ R85, R85, c[0x0][0x2ec] ;  /* 0x0000bb0055557a20 */ /* 0x000fe40000410000 */
[----:B------:R-:W-:Y:S02]  /*3980*/  FMUL.FTZ R86, R86, c[0x0][0x2ec] ;  /* 0x0000bb0056567a20 */ /* 0x000fe40000410000 */
[----:B------:R-:W-:Y:S01]  /*3990*/  HMMA.16816.F32.BF16 R52, R104, R18, R52 ;  /* 0x000000126834723c */ /* 0x000fe20000041834 */
[----:B------:R-:W3:Y:S01]  /*39a0*/  LDSM.16.M88.4 R16, [R166+0x8000] ;  /* 0x00800000a610783b */ /* 0x000ee20000000200 */
[----:B------:R-:W-:Y:S01]  /*39b0*/  FMUL.FTZ R87, R87, c[0x0][0x2ec] ;  /* 0x0000bb0057577a20 */ /* 0x000fe20000410000 */
[----:B------:R-:W1:Y:S01]  /*39c0*/  MUFU.TANH R84, R84 ;  /* 0x0000005400547308 */ /* 0x000e620000002400 */
[----:B------:R-:W-:Y:S02]  /*39d0*/  FMUL.FTZ R80, R80, c[0x0][0x2ec] ;  /* 0x0000bb0050507a20 */ /* 0x000fe40000410000 */
[----:B------:R-:W-:-:S02]  /*39e0*/  FMUL.FTZ R81, R81, c[0x0][0x2ec] ;  /* 0x0000bb0051517a20 */ /* 0x000fc40000410000 */
[C---:B--2---:R-:W-:Y:S01]  /*39f0*/  HMMA.16816.F32.BF16 R72, R36.reuse, R20, R72 ;  /* 0x000000142448723c */ /* 0x044fe20000041848 */
[----:B------:R-:W-:Y:S02]  /*3a00*/  FMUL.FTZ R82, R82, c[0x0][0x2ec] ;  /* 0x0000bb0052527a20 */ /* 0x000fe40000410000 */
[----:B------:R-:W-:Y:S01]  /*3a10*/  FMUL.FTZ R83, R83, c[0x0][0x2ec] ;  /* 0x0000bb0053537a20 */ /* 0x000fe20000410000 */
[----:B------:R-:W2:Y:S01]  /*3a20*/  MUFU.TANH R85, R85 ;  /* 0x0000005500557308 */ /* 0x000ea20000002400 */
[----:B------:R-:W-:Y:S02]  /*3a30*/  FMUL.FTZ R76, R76, c[0x0][0x2ec] ;  /* 0x0000bb004c4c7a20 */ /* 0x000fe40000410000 */
[----:B------:R-:W-:Y:S01]  /*3a40*/  FMUL.FTZ R77, R77, c[0x0][0x2ec] ;  /* 0x0000bb004d4d7a20 */ /* 0x000fe20000410000 */
[----:B------:R-:W-:Y:S01]  /*3a50*/  HMMA.16816.F32.BF16 R68, R36, R22, R68 ;  /* 0x000000162444723c */ /* 0x000fe20000041844 */
[----:B------:R-:W5:Y:S01]  /*3a60*/  LDSM.16.M88.4 R20, [R166+0x6800] ;  /* 0x00680000a614783b */ /* 0x000f620000000200 */
[----:B------:R-:W-:-:S02]  /*3a70*/  FMUL.FTZ R78, R78, c[0x0][0x2ec] ;  /* 0x0000bb004e4e7a20 */ /* 0x000fc40000410000 */
[----:B------:R-:W-:Y:S01]  /*3a80*/  FMUL.FTZ R79, R79, c[0x0][0x2ec] ;  /* 0x0000bb004f4f7a20 */ /* 0x000fe20000410000 */
[----:B------:R-:W2:Y:S03]  /*3a90*/  MUFU.TANH R86, R86 ;  /* 0x0000005600567308 */ /* 0x000ea60000002400 */
[C---:B-1----:R-:W-:Y:S05]  /*3aa0*/  HMMA.16816.F32.BF16 R64, R36.reuse, R8, R64 ;  /* 0x000000082440723c */ /* 0x042fea0000041840 */
[----:B------:R-:W1:Y:S03]  /*3ab0*/  MUFU.TANH R87, R87 ;  /* 0x0000005700577308 */ /* 0x000e660000002400 */
[----:B------:R-:W-:Y:S01]  /*3ac0*/  HMMA.16816.F32.BF16 R60, R36, R10, R60 ;  /* 0x0000000a243c723c */ /* 0x000fe2000004183c */
[----:B------:R-:W1:Y:S04]  /*3ad0*/  LDSM.16.M88.4 R8, [R166+0x8400] ;  /* 0x00840000a608783b */ /* 0x000e680000000200 */
[----:B------:R-:W1:Y:S03]  /*3ae0*/  MUFU.TANH R80, R80 ;  /* 0x0000005000507308 */ /* 0x000e660000002400 */
[C---:B------:R-:W-:Y:S05]  /*3af0*/  HMMA.16816.F32.BF16 R72, R28.reuse, R32, R72 ;  /* 0x000000201c48723c */ /* 0x040fea0000041848 */
[----:B------:R-:W1:Y:S03]  /*3b00*/  MUFU.TANH R81, R81 ;  /* 0x0000005100517308 */ /* 0x000e660000002400 */
[C---:B------:R-:W-:Y:S01]  /*3b10*/  HMMA.16816.F32.BF16 R68, R28.reuse, R34, R68 ;  /* 0x000000221c44723c */ /* 0x040fe20000041844 */
[----:B------:R-:W-:Y:S04]  /*3b20*/  LDSM.16.M88.4 R32, [R118+0x8000] ;  /* 0x008000007620783b */ /* 0x000fe80000000200 */
[----:B------:R-:W1:Y:S03]  /*3b30*/  MUFU.TANH R82, R82 ;  /* 0x0000005200527308 */ /* 0x000e660000002400 */
[----:B---3--:R-:W-:Y:S05]  /*3b40*/  HMMA.16816.F32.BF16 R64, R28, R16, R64 ;  /* 0x000000101c40723c */ /* 0x008fea0000041840 */
[----:B------:R-:W3:Y:S03]  /*3b50*/  MUFU.TANH R83, R83 ;  /* 0x0000005300537308 */ /* 0x000ee60000002400 */
[----:B------:R-:W-:Y:S05]  /*3b60*/  HMMA.16816.F32.BF16 R88, R36, R24, R88 ;  /* 0x000000182458723c */ /* 0x000fea0000041858 */
[----:B------:R-:W1:Y:S03]  /*3b70*/  MUFU.TANH R76, R76 ;  /* 0x0000004c004c7308 */ /* 0x000e660000002400 */
[----:B------:R-:W-:Y:S01]  /*3b80*/  HMMA.16816.F32.BF16 R60, R28, R18, R60 ;  /* 0x000000121c3c723c */ /* 0x000fe2000004183c */
[----:B------:R-:W1:Y:S04]  /*3b90*/  LDSM.16.M88.4 R16, [R166+0x6c00] ;  /* 0x006c0000a610783b */ /* 0x000e680000000200 */
[----:B------:R-:W1:Y:S03]  /*3ba0*/  MUFU.TANH R77, R77 ;  /* 0x0000004d004d7308 */ /* 0x000e660000002400 */
[----:B------:R-:W-:Y:S01]  /*3bb0*/  HMMA.16816.F32.BF16 R52, R36, R26, R52 ;  /* 0x0000001a2434723c */ /* 0x000fe20000041834 */
[----:B------:R-:W-:Y:S04]  /*3bc0*/  LDSM.16.M88.4 R24, [R166+0x8800] ;  /* 0x00880000a618783b */ /* 0x000fe80000000200 */
[----:B------:R-:W1:Y:S03]  /*3bd0*/  MUFU.TANH R78, R78 ;  /* 0x0000004e004e7308 */ /* 0x000e660000002400 */
[C---:B-----5:R-:W-:Y:S05]  /*3be0*/  HMMA.16816.F32.BF16 R48, R104.reuse, R20, R48 ;  /* 0x000000146830723c */ /* 0x060fea0000041830 */
[----:B------:R-:W1:Y:S03]  /*3bf0*/  MUFU.TANH R79, R79 ;  /* 0x0000004f004f7308 */ /* 0x000e660000002400 */
[----:B------:R-:W-:Y:S01]  /*3c00*/  HMMA.16816.F32.BF16 R44, R104, R22, R44 ;  /* 0x00000016682c723c */ /* 0x000fe2000004182c */
[----:B------:R-:W5:Y:S07]  /*3c10*/  LDSM.16.M88.4 R20, [R118+0x8400] ;  /* 0x008400007614783b */ /* 0x000f6e0000000200 */
[C---:B------:R-:W-:Y:S08]  /*3c20*/  HMMA.16816.F32.BF16 R108, R112.reuse, R122, R108 ;  /* 0x0000007a706c723c */ /* 0x040ff0000004186c */
[----:B------:R-:W-:Y:S08]  /*3c30*/  HMMA.16816.F32.BF16 R40, R112, R120, R40 ;  /* 0x000000787028723c */ /* 0x000ff00000041828 */
[C---:B------:R-:W-:Y:S08]  /*3c40*/  HMMA.16816.F32.BF16 R72, R12.reuse, R56, R72 ;  /* 0x000000380c48723c */ /* 0x040ff00000041848 */
[----:B------:R-:W-:Y:S01]  /*3c50*/  HMMA.16816.F32.BF16 R68, R12, R58, R68 ;  /* 0x0000003a0c44723c */ /* 0x000fe20000041844 */
[----:B------:R-:W2:Y:S07]  /*3c60*/  LDSM.16.M88.4 R56, [R118+0x6800] ;  /* 0x006800007638783b */ /* 0x000eae0000000200 */
[C---:B-1----:R-:W-:Y:S08]  /*3c70*/  HMMA.16816.F32.BF16 R88, R28.reuse, R8, R88 ;  /* 0x000000081c58723c */ /* 0x042ff00000041858 */
[----:B------:R-:W-:Y:S01]  /*3c80*/  HMMA.16816.F32.BF16 R52, R28, R10, R52 ;  /* 0x0000000a1c34723c */ /* 0x000fe20000041834 */
[----:B------:R-:W1:Y:S01]  /*3c90*/  LDSM.16.M88.4 R8, [R118+0x6c00] ;  /* 0x006c00007608783b */ /* 0x000e620000000200 */
[----:B------:R-:W-:-:S02]  /*3ca0*/  FMUL.FTZ R148, R72, c[0x0][0x2ec] ;  /* 0x0000bb0048947a20 */ /* 0x000fc40000410000 */
[----:B------:R-:W-:Y:S02]  /*3cb0*/  FMUL.FTZ R72, R73, c[0x0][0x2ec] ;  /* 0x0000bb0049487a20 */ /* 0x000fe40000410000 */
[----:B------:R-:W-:Y:S02]  /*3cc0*/  FMUL.FTZ R73, R75, c[0x0][0x2ec] ;  /* 0x0000bb004b497a20 */ /* 0x000fe40000410000 */
[C---:B------:R-:W-:Y:S01]  /*3cd0*/  HMMA.16816.F32.BF16 R108, R104.reuse, R18, R108 ;  /* 0x00000012686c723c */ /* 0x040fe2000004186c */
[----:B------:R-:W-:Y:S01]  /*3ce0*/  FMUL.FTZ R68, R68, c[0x0][0x2ec] ;  /* 0x0000bb0044447a20 */ /* 0x000fe20000410000 */
[----:B------:R-:W1:Y:S01]  /*3cf0*/  MUFU.TANH R148, R148 ;  /* 0x0000009400947308 */ /* 0x000e620000002400 */
[----:B------:R-:W-:Y:S02]  /*3d00*/  FMUL.FTZ R69, R69, c[0x0][0x2ec] ;  /* 0x0000bb0045457a20 */ /* 0x000fe40000410000 */
[----:B------:R-:W-:Y:S02]  /*3d10*/  FMUL.FTZ R74, R74, c[0x0][0x2ec] ;  /* 0x0000bb004a4a7a20 */ /* 0x000fe40000410000 */
[----:B------:R-:W-:Y:S01]  /*3d20*/  FMUL.FTZ R70, R70, c[0x0][0x2ec] ;  /* 0x0000bb0046467a20 */ /* 0x000fe20000410000 */
[----:B------:R-:W-:Y:S01]  /*3d30*/  HMMA.16816.F32.BF16 R40, R104, R16, R40 ;  /* 0x000000106828723c */ /* 0x000fe20000041828 */
[----:B------:R-:W-:Y:S01]  /*3d40*/  LDSM.16.M88.4 R16, [R118+0x8c00] ;  /* 0x008c00007610783b */ /* 0x000fe20000000200 */
[----:B------:R-:W-:Y:S01]  /*3d50*/  FMUL.FTZ R71, R71, c[0x0][0x2ec] ;  /* 0x0000bb0047477a20 */ /* 0x000fe20000410000 */
[----:B------:R-:W1:Y:S05]  /*3d60*/  MUFU.TANH R72, R72 ;  /* 0x0000004800487308 */ /* 0x000e6a0000002400 */
[C---:B-----5:R-:W-:Y:S03]  /*3d70*/  HMMA.16816.F32.BF16 R88, R12.reuse, R20, R88 ;  /* 0x000000140c58723c */ /* 0x060fe60000041858 */
[----:B------:R-:W1:Y:S05]  /*3d80*/  MUFU.TANH R151, R74 ;  /* 0x0000004a00977308 */ /* 0x000e6a0000002400 */
[----:B------:R-:W-:Y:S01]  /*3d90*/  HMMA.16816.F32.BF16 R52, R12, R22, R52 ;  /* 0x000000160c34723c */ /* 0x000fe20000041834 */
[----:B------:R-:W5:Y:S02]  /*3da0*/  LDSM.16.M88.4 R20, [R166+0x8c00] ;  /* 0x008c0000a614783b */ /* 0x000f640000000200 */
[----:B------:R-:W1:Y:S05]  /*3db0*/  MUFU.TANH R73, R73 ;  /* 0x0000004900497308 */ /* 0x000e6a0000002400 */
[C---:B--2---:R-:W-:Y:S03]  /*3dc0*/  HMMA.16816.F32.BF16 R44, R36.reuse, R58, R44 ;  /* 0x0000003a242c723c */ /* 0x044fe6000004182c */
[----:B------:R-:W2:Y:S05]  /*3dd0*/  MUFU.TANH R68, R68 ;  /* 0x0000004400447308 */ /* 0x000eaa0000002400 */
[----:B------:R-:W-:Y:S01]  /*3de0*/  HMMA.16816.F32.BF16 R48, R36, R56, R48 ;  /* 0x000000382430723c */ /* 0x000fe20000041830 */
[----:B------:R-:W-:-:S02]  /*3df0*/  FMUL.FTZ R88, R88, c[0x0][0x2ec] ;  /* 0x0000bb0058587a20 */ /* 0x000fc40000410000 */
[----:B------:R-:W-:Y:S01]  /*3e00*/  FMUL.FTZ R89, R89, c[0x0][0x2ec] ;  /* 0x0000bb0059597a20 */ /* 0x000fe20000410000 */
[----:B------:R-:W2:Y:S01]  /*3e10*/  MUFU.TANH R69, R69 ;  /* 0x0000004500457308 */ /* 0x000ea20000002400 */
[----:B------:R-:W-:-:S03]  /*3e20*/  FMUL.FTZ R90, R90, c[0x0][0x2ec] ;  /* 0x0000bb005a5a7a20 */ /* 0x000fc60000410000 */
[----:B-1----:R-:W-:Y:S01]  /*3e30*/  HMMA.16816.F32.BF16 R108, R36, R10, R108 ;  /* 0x0000000a246c723c */ /* 0x002fe2000004186c */
[----:B------:R-:W-:Y:S02]  /*3e40*/  FMUL.FTZ R54, R54, c[0x0][0x2ec] ;  /* 0x0000bb0036367a20 */ /* 0x000fe40000410000 */
[----:B------:R-:W-:Y:S01]  /*3e50*/  FMUL.FTZ R55, R55, c[0x0][0x2ec] ;  /* 0x0000bb0037377a20 */ /* 0x000fe20000410000 */
[----:B------:R-:W1:Y:S01]  /*3e60*/  MUFU.TANH R145, R70 ;  /* 0x0000004600917308 */ /* 0x000e620000002400 */
[----:B------:R-:W-:Y:S02]  /*3e70*/  FMUL.FTZ R52, R52, c[0x0][0x2ec] ;  /* 0x0000bb0034347a20 */ /* 0x000fe40000410000 */
[----:B------:R-:W-:Y:S01]  /*3e80*/  FMUL.FTZ R53, R53, c[0x0][0x2ec] ;  /* 0x0000bb0035357a20 */ /* 0x000fe20000410000 */
[C---:B------:R-:W-:Y:S04]  /*3e90*/  HMMA.16816.F32.BF16 R64, R12.reuse, R32, R64 ;  /* 0x000000200c40723c */ /* 0x040fe80000041840 */
[----:B------:R-:W1:Y:S04]  /*3ea0*/  MUFU.TANH R123, R54 ;  /* 0x00000036007b7308 */ /* 0x000e680000002400 */
[----:B------:R-:W-:Y:S01]  /*3eb0*/  HMMA.16816.F32.BF16 R60, R12, R34, R60 ;  /* 0x000000220c3c723c */ /* 0x000fe2000004183c */
[----:B------:R-:W1:Y:S01]  /*3ec0*/  LDSM.16.M88.4 R32, [R118+0x8800] ;  /* 0x008800007620783b */ /* 0x000e620000000200 */
[----:B------:R-:W-:-:S04]  /*3ed0*/  DEPBAR.LE SB0, 0x0 ;  /* 0x000080000000791a */ /* 0x000fc80000000000 */
[----:B------:R-:W1:Y:S02]  /*3ee0*/  MUFU.TANH R143, R71 ;  /* 0x00000047008f7308 */ /* 0x000e640000002400 */
[----:B------:R-:W-:Y:S06]  /*3ef0*/  HMMA.16816.F32.BF16 R40, R36, R8, R40 ;  /* 0x000000082428723c */ /* 0x000fec0000041828 */
[----:B------:R-:W1:Y:S01]  /*3f00*/  MUFU.TANH R128, R88 ;  /* 0x0000005800807308 */ /* 0x000e620000002400 */
[----:B------:R-:W-:Y:S01]  /*3f10*/  FMUL.FTZ R8, R91, c[0x0][0x2ec] ;  /* 0x0000bb005b087a20 */ /* 0x000fe20000410000 */
[----:B------:R-:W-:Y:S01]  /*3f20*/  HMMA.16816.F32.BF16 R44, R28, R26, R44 ;  /* 0x0000001a1c2c723c */ /* 0x000fe2000004182c */
[----:B------:R-:W-:-:S02]  /*3f30*/  FMUL.FTZ R64, R64, c[0x0][0x2ec] ;  /* 0x0000bb0040407a20 */ /* 0x000fc40000410000 */
[----:B------:R-:W-:Y:S02]  /*3f40*/  FMUL.FTZ R65, R65, c[0x0][0x2ec] ;  /* 0x0000bb0041417a20 */ /* 0x000fe40000410000 */
[----:B------:R-:W-:Y:S01]  /*3f50*/  FMUL.FTZ R66, R66, c[0x0][0x2ec] ;  /* 0x0000bb0042427a20 */ /* 0x000fe20000410000 */
[----:B------:R-:W1:Y:S01]  /*3f60*/  MUFU.TANH R146, R64 ;  /* 0x0000004000927308 */ /* 0x000e620000002400 */
[----:B------:R-:W-:Y:S01]  /*3f70*/  FMUL.FTZ R67, R67, c[0x0][0x2ec] ;  /* 0x0000bb0043437a20 */ /* 0x000fe20000410000 */
[C---:B------:R-:W-:Y:S01]  /*3f80*/  HMMA.16816.F32.BF16 R48, R28.reuse, R24, R48 ;  /* 0x000000181c30723c */ /* 0x040fe20000041830 */
[----:B------:R-:W-:Y:S02]  /*3f90*/  FMUL.FTZ R63, R63, c[0x0][0x2ec] ;  /* 0x0000bb003f3f7a20 */ /* 0x000fe40000410000 */
[----:B------:R-:W-:Y:S02]  /*3fa0*/  FMUL.FTZ R60, R60, c[0x0][0x2ec] ;  /* 0x0000bb003c3c7a20 */ /* 0x000fe40000410000 */
[----:B------:R-:W-:Y:S01]  /*3fb0*/  FMUL.FTZ R61, R61, c[0x0][0x2ec] ;  /* 0x0000bb003d3d7a20 */ /* 0x000fe20000410000 */
[----:B------:R-:W1:Y:S01]  /*3fc0*/  MUFU.TANH R139, R63 ;  /* 0x0000003f008b7308 */ /* 0x000e620000002400 */
[----:B------:R-:W-:Y:S01]  /*3fd0*/  FMUL.FTZ R62, R62, c[0x0][0x2ec] ;  /* 0x0000bb003e3e7a20 */ /* 0x000fe20000410000 */
[C---:B-----5:R-:W-:Y:S06]  /*3fe0*/  HMMA.16816.F32.BF16 R108, R28.reuse, R22, R108 ;  /* 0x000000161c6c723c */ /* 0x060fec000004186c */
[----:B------:R-:W2:Y:S02]  /*3ff0*/  MUFU.TANH R63, R55 ;  /* 0x00000037003f7308 */ /* 0x000ea40000002400 */
[----:B------:R-:W-:Y:S06]  /*4000*/  HMMA.16816.F32.BF16 R40, R28, R20, R40 ;  /* 0x000000141c28723c */ /* 0x000fec0000041828 */
[----:B------:R-:W2:Y:S02]  /*4010*/  MUFU.TANH R142, R60 ;  /* 0x0000003c008e7308 */ /* 0x000ea40000002400 */
[C---:B-1----:R-:W-:Y:S06]  /*4020*/  HMMA.16816.F32.BF16 R44, R12.reuse, R34, R44 ;  /* 0x000000220c2c723c */ /* 0x042fec000004182c */
[----:B------:R-:W1:Y:S02]  /*4030*/  MUFU.TANH R144, R65 ;  /* 0x0000004100907308 */ /* 0x000e640000002400 */
[C---:B------:R-:W-:Y:S06]  /*4040*/  HMMA.16816.F32.BF16 R48, R12.reuse, R32, R48 ;  /* 0x000000200c30723c */ /* 0x040fec0000041830 */
[----:B------:R-:W1:Y:S02]  /*4050*/  MUFU.TANH R149, R66 ;  /* 0x0000004200957308 */ /* 0x000e640000002400 */
[C---:B------:R-:W-:Y:S06]  /*4060*/  HMMA.16816.F32.BF16 R108, R12.reuse, R18, R108 ;  /* 0x000000120c6c723c */ /* 0x040fec000004186c */
[----:B------:R-:W1:Y:S02]  /*4070*/  MUFU.TANH R141, R67 ;  /* 0x00000043008d7308 */ /* 0x000e640000002400 */
[----:B------:R-:W-:Y:S01]  /*4080*/  HMMA.16816.F32.BF16 R40, R12, R16, R40 ;  /* 0x000000100c28723c */ /* 0x000fe20000041828 */
[----:B------:R-:W-:-:S02]  /*4090*/  FMUL.FTZ R45, R45, c[0x0][0x2ec] ;  /* 0x0000bb002d2d7a20 */ /* 0x000fc40000410000 */
[----:B------:R-:W-:Y:S02]  /*40a0*/  FMUL.FTZ R46, R46, c[0x0][0x2ec] ;  /* 0x0000bb002e2e7a20 */ /* 0x000fe40000410000 */
[----:B------:R-:W-:Y:S01]  /*40b0*/  FMUL.FTZ R44, R44, c[0x0][0x2ec] ;  /* 0x0000bb002c2c7a20 */ /* 0x000fe20000410000 */
[----:B------:R5:W1:Y:S02]  /*40c0*/  MUFU.TANH R54, R45 ;  /* 0x0000002d00367308 */ /* 0x000a640000002400 */
[----:B------:R-:W-:Y:S02]  /*40d0*/  FMUL.FTZ R57, R51, c[0x0][0x2ec] ;  /* 0x0000bb0033397a20 */ /* 0x000fe40000410000 */
[----:B------:R-:W-:Y:S02]  /*40e0*/  FMUL.FTZ R48, R48, c[0x0][0x2ec] ;  /* 0x0000bb0030307a20 */ /* 0x000fe40000410000 */
[----:B------:R-:W-:Y:S02]  /*40f0*/  FMUL.FTZ R49, R49, c[0x0][0x2ec] ;  /* 0x0000bb0031317a20 */ /* 0x000fe40000410000 */
[----:B------:R1:W1:Y:S01]  /*4100*/  MUFU.TANH R55, R46 ;  /* 0x0000002e00377308 */ /* 0x0002620000002400 */
[----:B------:R-:W-:-:S02]  /*4110*/  FMUL.FTZ R50, R50, c[0x0][0x2ec] ;  /* 0x0000bb0032327a20 */ /* 0x000fc40000410000 */
[----:B------:R-:W-:Y:S02]  /*4120*/  FMUL.FTZ R51, R47, c[0x0][0x2ec] ;  /* 0x0000bb002f337a20 */ /* 0x000fe40000410000 */
[----:B------:R-:W-:Y:S02]  /*4130*/  FMUL.FTZ R30, R109, c[0x0][0x2ec] ;  /* 0x0000bb006d1e7a20 */ /* 0x000fe40000410000 */
[----:B------:R-:W-:Y:S01]  /*4140*/  FMUL.FTZ R31, R111, c[0x0][0x2ec] ;  /* 0x0000bb006f1f7a20 */ /* 0x000fe20000410000 */
[----:B------:R2:W2:Y:S01]  /*4150*/  MUFU.TANH R60, R48 ;  /* 0x00000030003c7308 */ /* 0x0004a20000002400 */
[----:B-----5:R-:W-:Y:S02]  /*4160*/  FMUL.FTZ R45, R110, c[0x0][0x2ec] ;  /* 0x0000bb006e2d7a20 */ /* 0x020fe40000410000 */
[----:B------:R-:W-:Y:S02]  /*4170*/  FMUL.FTZ R40, R40, c[0x0][0x2ec] ;  /* 0x0000bb0028287a20 */ /* 0x000fe40000410000 */
[----:B------:R-:W-:-:S02]  /*4180*/  FMUL.FTZ R41, R41, c[0x0][0x2ec] ;  /* 0x0000bb0029297a20 */ /* 0x000fc40000410000 */
[----:B------:R-:W-:Y:S01]  /*4190*/  FMUL.FTZ R42, R42, c[0x0][0x2ec] ;  /* 0x0000bb002a2a7a20 */ /* 0x000fe20000410000 */
[----:B------:R2:W2:Y:S01]  /*41a0*/  MUFU.TANH R58, R49 ;  /* 0x00000031003a7308 */ /* 0x0004a20000002400 */
[----:B-1----:R-:W-:Y:S02]  /*41b0*/  FMUL.FTZ R46, R108, c[0x0][0x2ec] ;  /* 0x0000bb006c2e7a20 */ /* 0x002fe40000410000 */
[----:B------:R-:W-:-:S05]  /*41c0*/  FMUL.FTZ R43, R43, c[0x0][0x2ec] ;  /* 0x0000bb002b2b7a20 */ /* 0x000fca0000410000 */
[----:B------:R1:W1:Y:S08]  /*41d0*/  MUFU.TANH R59, R50 ;  /* 0x00000032003b7308 */ /* 0x0002700000002400 */
[----:B------:R1:W1:Y:S08]  /*41e0*/  MUFU.TANH R140, R61 ;  /* 0x0000003d008c7308 */ /* 0x0002700000002400 */
[----:B------:R1:W1:Y:S08]  /*41f0*/  MUFU.TANH R147, R62 ;  /* 0x0000003e00937308 */ /* 0x0002700000002400 */
[----:B------:R1:W1:Y:S08]  /*4200*/  MUFU.TANH R126, R89 ;  /* 0x00000059007e7308 */ /* 0x0002700000002400 */
[----:B------:R1:W1:Y:S08]  /*4210*/  MUFU.TANH R129, R90 ;  /* 0x0000005a00817308 */ /* 0x0002700000002400 */
[----:B------:R-:W1:Y:S08]  /*4220*/  MUFU.TANH R8, R8 ;  /* 0x0000000800087308 */ /* 0x000e700000002400 */
[----:B------:R1:W1:Y:S08]  /*4230*/  MUFU.TANH R122, R52 ;  /* 0x00000034007a7308 */ /* 0x0002700000002400 */
[----:B------:R1:W1:Y:S08]  /*4240*/  MUFU.TANH R120, R53 ;  /* 0x0000003500787308 */ /* 0x0002700000002400 */
[----:B------:R-:W1:Y:S08]  /*4250*/  MUFU.TANH R57, R57 ;  /* 0x0000003900397308 */ /* 0x000e700000002400 */
[----:B------:R1:W1:Y:S08]  /*4260*/  MUFU.TANH R56, R44 ;  /* 0x0000002c00387308 */ /* 0x0002700000002400 */
[----:B------:R-:W1:Y:S08]  /*4270*/  MUFU.TANH R51, R51 ;  /* 0x0000003300337308 */ /* 0x000e700000002400 */
[----:B------:R1:W1:Y:S08]  /*4280*/  MUFU.TANH R50, R40 ;  /* 0x0000002800327308 */ /* 0x0002700000002400 */
[----:B------:R1:W1:Y:S08]  /*4290*/  MUFU.TANH R48, R41 ;  /* 0x0000002900307308 */ /* 0x0002700000002400 */
[----:B------:R1:W1:Y:S08]  /*42a0*/  MUFU.TANH R49, R42 ;  /* 0x0000002a00317308 */ /* 0x0002700000002400 */
[----:B------:R1:W1:Y:S08]  /*42b0*/  MUFU.TANH R47, R43 ;  /* 0x0000002b002f7308 */ /* 0x0002700000002400 */
[----:B------:R-:W1:Y:S08]  /*42c0*/  MUFU.TANH R46, R46 ;  /* 0x0000002e002e7308 */ /* 0x000e700000002400 */
[----:B------:R-:W1:Y:S08]  /*42d0*/  MUFU.TANH R30, R30 ;  /* 0x0000001e001e7308 */ /* 0x000e700000002400 */
[----:B------:R-:W1:Y:S08]  /*42e0*/  MUFU.TANH R45, R45 ;  /* 0x0000002d002d7308 */ /* 0x000e700000002400 */
[----:B------:R-:W1:Y:S01]  /*42f0*/  MUFU.TANH R31, R31 ;  /* 0x0000001f001f7308 */ /* 0x000e620000002400 */
[----:B------:R-:W-:Y:S06]  /*4300*/  BAR.SYNC.DEFER_BLOCKING 0x0 ;  /* 0x0000000000007b1d */ /* 0x000fec0000010000 */
[----:B------:R-:W-:Y:S05]  /*4310*/  @!P5 BRA `(.L_x_753) ;  /* 0x00000b900000d947 */ /* 0x000fea0003800000 */
[----:B--234-:R-:W-:Y:S05]  /*4320*/  @!P6 BRA `(.L_x_754) ;  /* 0x000003900000e947 */ /* 0x01cfea0003800000 */
[----:B------:R-:W2:Y:S01]  /*4330*/  I2F.RP R11, R132 ;  /* 0x00000084000b7306 */ /* 0x000ea20000209400 */
[----:B------:R-:W-:-:S02]  /*4340*/  IADD3 R13, R0, -0x80, RZ ;  /* 0xffffff80000d7810 */ /* 0x000fc40007ffe0ff */
[----:B------:R-:W-:Y:S02]  /*4350*/  IABS R10, R0 ;  /* 0x00000000000a7213 */ /* 0x000fe40000000000 */
[----:B------:R-:W-:Y:S02]  /*4360*/  IABS R2, R13 ;  /* 0x0000000d00027213 */ /* 0x000fe40000000000 */
[----:B------:R-:W-:Y:S01]  /*4370*/  LOP3.LUT R13, R13, c[0x0][0x2d0], RZ, 0x3c, !PT ;  /* 0x0000b4000d0d7a12 */ /* 0x000fe200078e3cff */
[----:B--2---:R-:W2:Y:S02]  /*4380*/  MUFU.RCP R14, R11 ;  /* 0x0000000b000e7308 */ /* 0x004ea40000001000 */
[----:B--2---:R-:W-:-:S06]  /*4390*/  IADD3 R14, R14, 0xffffffe, RZ ;  /* 0x0ffffffe0e0e7810 */ /* 0x004fcc0007ffe0ff */
[----:B------:R-:W2:Y:S02]  /*43a0*/  F2I.FTZ.U32.TRUNC.NTZ R15, R14 ;  /* 0x0000000e000f7305 */ /* 0x000ea4000021f000 */
[----:B--2---:R-:W-:Y:S02]  /*43b0*/  IMAD.MOV R9, RZ, RZ, -R15 ;  /* 0x000000ffff097224 */ /* 0x004fe400078e0a0f */
        /* <DEDUP_REMOVED lines=48> */
.L_x_754:
[----:B------:R-:W-:-:S04]  /*46c0*/  LEA R13, -R119, RZ, 0x7 ;  /* 0x000000ff770d7211 */ /* 0x000fc800078e39ff */
[----:B------:R-:W-:Y:S02]  /*46d0*/  SHF.R.S32.HI R14, RZ, 0x1f, R13 ;  /* 0x0000001fff0e7819 */ /* 0x000fe4000001140d */
.L_x_755:
        /* <DEDUP_REMOVED lines=121> */
.L_x_757:
[----:B------:R-:W-:Y:S05]  /*4e70*/  BSYNC B0 ;  /* 0x0000000000007941 */ /* 0x000fea0003800000 */
.L_x_756:
[----:B------:R-:W0:Y:S01]  /*4e80*/  LDGDEPBAR ;  /* 0x00000000000079af */ /* 0x000e220000000000 */
[----:B------:R-:W-:-:S04]  /*4e90*/  IADD3 R134, P0, R13, R134, RZ ;  /* 0x000000860d867210 */ /* 0x000fc80007f1e0ff */
[----:B------:R-:W-:Y:S02]  /*4ea0*/  IADD3.X R133, R14, R133, RZ, P0, !PT ;  /* 0x000000850e857210 */ /* 0x000fe400007fe4ff */
.L_x_753:
[----:B--234-:R-:W-:Y:S02]  /*4eb0*/  IMAD.IADD R2, R0, 0x1, R135 ;  /* 0x0000000100027824 */ /* 0x01cfe400078e0287 */
[----:B------:R-:W-:-:S03]  /*4ec0*/  IMAD.SHL.U32 R164, R4, 0x2, RZ ;  /* 0x0000000204a47824 */ /* 0x000fc600078e00ff */
[C---:B------:R-:W-:Y:S01]  /*4ed0*/  IADD3 R0, R2.reuse, 0x1, RZ ;  /* 0x0000000102007810 */ /* 0x040fe20007ffe0ff */
[----:B------:R-:W-:Y:S01]  /*4ee0*/  IMAD R116, R3, 0x2, R164 ;  /* 0x0000000203747824 */ /* 0x000fe200078e02a4 */
[----:B------:R-:W-:Y:S01]  /*4ef0*/  IADD3 R9, R2, 0x8, RZ ;  /* 0x0000000802097810 */ /* 0x000fe20007ffe0ff */
[----:B------:R-:W-:Y:S01]  /*4f00*/  LDSM.16.MT88.4 R108, [R164+0x9000] ;  /* 0x00900000a46c783b */ /* 0x000fe20000004200 */
[CC--:B------:R-:W-:Y:S02]  /*4f10*/  ISETP.GE.AND P3, PT, R0.reuse, R137.reuse, PT ;  /* 0x000000890000720c */ /* 0x0c0fe40003f66270 */
[----:B------:R-:W-:Y:S02]  /*4f20*/  ISETP.GE.AND P2, PT, R0, R136, PT ;  /* 0x000000880000720c */ /* 0x000fe40003f46270 */
[----:B------:R-:W-:Y:S02]  /*4f30*/  IADD3 R0, R2, 0x9, RZ ;  /* 0x0000000902007810 */ /* 0x000fe40007ffe0ff */
[----:B------:R-:W-:-:S02]  /*4f40*/  ISETP.GE.AND P1, PT, R9, R137, PT ;  /* 0x000000890900720c */ /* 0x000fc40003f26270 */
[-C--:B------:R-:W-:Y:S02]  /*4f50*/  ISETP.GE.AND P0, PT, R9, R136.reuse, PT ;  /* 0x000000880900720c */ /* 0x080fe40003f06270 */
[----:B------:R-:W-:Y:S02]  /*4f60*/  IADD3 R9, R2, 0x10, RZ ;  /* 0x0000001002097810 */ /* 0x000fe40007ffe0ff */
        /* <DEDUP_REMOVED lines=22> */
[----:B------:R-:W-:Y:S02]  /*50d0*/  ISETP.GE.AND P0, PT, R11, R136, PT ;  /* 0x000000880b00720c */ /* 0x000fe40003f06270 */
[----:B------:R-:W-:Y:S02]  /*50e0*/  FSEL R11, R102, -INF , !P4 ;  /* 0xff800000660b7808 */ /* 0x000fe40006000000 */
[----:B------:R-:W-:Y:S02]  /*50f0*/  ISETP.GE.AND P4, PT, R9, R137, PT ;  /* 0x000000890900720c */ /* 0x000fe40003f86270 */
[C---:B------:R-:W-:Y:S02]  /*5100*/  IADD3 R16, R2.reuse, 0x21, RZ ;  /* 0x0000002102107810 */ /* 0x040fe40007ffe0ff */
[----:B------:R-:W-:Y:S02]  /*5110*/  IADD3 R14, R2, 0x28, RZ ;  /* 0x00000028020e7810 */ /* 0x000fe40007ffe0ff */
[----:B------:R-:W-:-:S02]  /*5120*/  FSEL R84, R84, -INF , !P3 ;  /* 0xff80000054547808 */ /* 0x000fc40005800000 */
[----:B------:R-:W-:Y:S02]  /*5130*/  ISETP.GE.AND P3, PT, R9, R136, PT ;  /* 0x000000880900720c */ /* 0x000fe40003f66270 */
[----:B------:R-:W-:Y:S02]  /*5140*/  FSEL R9, R86, -INF , !P2 ;  /* 0xff80000056097808 */ /* 0x000fe40005000000 */
[----:B------:R-:W-:Y:S02]  /*5150*/  FSEL R12, R85, -INF , !P1 ;  /* 0xff800000550c7808 */ /* 0x000fe40004800000 */
[----:B------:R-:W-:Y:S02]  /*5160*/  FSEL R87, R87, -INF , !P0 ;  /* 0xff80000057577808 */ /* 0x000fe40004000000 */
[----:B------:R-:W-:Y:S02]  /*5170*/  FSEL R38, R80, -INF , !P4 ;  /* 0xff80000050267808 */ /* 0x000fe40006000000 */
[----:B------:R-:W-:-:S02]  /*5180*/  ISETP.GE.AND P2, PT, R16, R137, PT ;  /* 0x000000891000720c */ /* 0x000fc40003f46270 */
[-C--:B------:R-:W-:Y:S02]  /*5190*/  ISETP.GE.AND P1, PT, R16, R136.reuse, PT ;  /* 0x000000881000720c */ /* 0x080fe40003f26270 */
[C---:B------:R-:W-:Y:S02]  /*51a0*/  ISETP.GE.AND P0, PT, R14.reuse, R137, PT ;  /* 0x000000890e00720c */ /* 0x040fe40003f06270 */
[----:B------:R-:W-:Y:S02]  /*51b0*/  ISETP.GE.AND P4, PT, R14, R136, PT ;  /* 0x000000880e00720c */ /* 0x000fe40003f86270 */
[C---:B------:R-:W-:Y:S02]  /*51c0*/  IADD3 R16, R2.reuse, 0x29, RZ ;  /* 0x0000002902107810 */ /* 0x040fe40007ffe0ff */
[----:B------:R-:W-:Y:S02]  /*51d0*/  IADD3 R14, R2, 0x30, RZ ;  /* 0x00000030020e7810 */ /* 0x000fe40007ffe0ff */
[----:B------:R-:W-:-:S02]  /*51e0*/  FSEL R37, R82, -INF , !P3 ;  /* 0xff80000052257808 */ /* 0x000fc40005800000 */
[----:B-1----:R-:W-:Y:S02]  /*51f0*/  FSEL R40, R81, -INF , !P2 ;  /* 0xff80000051287808 */ /* 0x002fe40005000000 */
[----:B------:R-:W-:Y:S02]  /*5200*/  FSEL R39, R83, -INF , !P1 ;  /* 0xff80000053277808 */ /* 0x000fe40004800000 */
[----:B------:R-:W-:Y:S02]  /*5210*/  FSEL R44, R76, -INF , !P0 ;  /* 0xff8000004c2c7808 */ /* 0x000fe40004000000 */
[CC--:B------:R-:W-:Y:S02]  /*5220*/  ISETP.GE.AND P3, PT, R16.reuse, R137.reuse, PT ;  /* 0x000000891000720c */ /* 0x0c0fe40003f66270 */
[----:B------:R-:W-:Y:S02]  /*5230*/  ISETP.GE.AND P2, PT, R16, R136, PT ;  /* 0x000000881000720c */ /* 0x000fe40003f46270 */
[----:B------:R-:W-:-:S02]  /*5240*/  ISETP.GE.AND P1, PT, R14, R137, PT ;  /* 0x000000890e00720c */ /* 0x000fc40003f26270 */
[----:B------:R-:W-:Y:S02]  /*5250*/  ISETP.GE.AND P0, PT, R14, R136, PT ;  /* 0x000000880e00720c */ /* 0x000fe40003f06270 */
[----:B------:R-:W-:Y:S02]  /*5260*/  IADD3 R14, R2, 0x31, RZ ;  /* 0x00000031020e7810 */ /* 0x000fe40007ffe0ff */
[----:B------:R-:W-:Y:S02]  /*5270*/  FSEL R33, R78, -INF , !P4 ;  /* 0xff8000004e217808 */ /* 0x000fe40006000000 */
[----:B------:R-:W-:Y:S02]  /*5280*/  ISETP.GE.AND P4, PT, R2, R137, PT ;  /* 0x000000890200720c */ /* 0x000fe40003f86270 */
[----:B------:R-:W-:Y:S02]  /*5290*/  FSEL R150, R77, -INF , !P3 ;  /* 0xff8000004d967808 */ /* 0x000fe40005800000 */
[----:B------:R-:W-:-:S02]  /*52a0*/  FSEL R35, R79, -INF , !P2 ;  /* 0xff8000004f237808 */ /* 0x000fc40005000000 */
[C---:B------:R-:W-:Y:S01]  /*52b0*/  ISETP.GE.AND P3, PT, R14.reuse, R137, PT ;  /* 0x000000890e00720c */ /* 0x040fe20003f66270 */
[----:B------:R-:W-:Y:S01]  /*52c0*/  LDSM.16.MT88.4 R76, [R164+0xd000] ;  /* 0x00d00000a44c783b */ /* 0x000fe20000004200 */
[----:B------:R-:W-:Y:S02]  /*52d0*/  ISETP.GE.AND P2, PT, R14, R136, PT ;  /* 0x000000880e00720c */ /* 0x000fe40003f46270 */
[----:B------:R-:W-:Y:S02]  /*52e0*/  FSEL R14, R5, -INF , !P4 ;  /* 0xff800000050e7808 */ /* 0x000fe40006000000 */
[----:B------:R-:W-:Y:S02]  /*52f0*/  IADD3 R16, R2, 0x38, RZ ;  /* 0x0000003802107810 */ /* 0x000fe40007ffe0ff */
[----:B------:R-:W-:Y:S02]  /*5300*/  FMNMX.FTZ R19, R14, R92, !PT ;  /* 0x0000005c0e137209 */ /* 0x000fe40007810000 */
[----:B------:R-:W-:-:S02]  /*5310*/  IADD3 R5, R2, 0x39, RZ ;  /* 0x0000003902057810 */ /* 0x000fc40007ffe0ff */
[----:B------:R-:W-:Y:S02]  /*5320*/  FMNMX.FTZ R19, R0, R19, !PT ;  /* 0x0000001300137209 */ /* 0x000fe40007810000 */
[----:B------:R-:W-:Y:S02]  /*5330*/  FSEL R148, R148, -INF , !P1 ;  /* 0xff80000094947808 */ /* 0x000fe40004800000 */
[----:B------:R-:W-:Y:S02]  /*5340*/  FMNMX.FTZ R19, R96, R19, !PT ;  /* 0x0000001360137209 */ /* 0x000fe40007810000 */
[----:B------:R-:W-:Y:S02]  /*5350*/  FSEL R151, R151, -INF , !P0 ;  /* 0xff80000097977808 */ /* 0x000fe40004000000 */
[C---:B------:R-:W-:Y:S02]  /*5360*/  ISETP.GE.AND P4, PT, R16.reuse, R137, PT ;  /* 0x000000891000720c */ /* 0x040fe40003f86270 */
[----:B------:R-:W-:-:S02]  /*5370*/  ISETP.GE.AND P1, PT, R16, R136, PT ;  /* 0x000000881000720c */ /* 0x000fc40003f26270 */
[----:B------:R-:W-:Y:S02]  /*5380*/  ISETP.GE.AND P0, PT, R5, R137, PT ;  /* 0x000000890500720c */ /* 0x000fe40003f06270 */
[----:B------:R-:W-:Y:S02]  /*5390*/  FMNMX.FTZ R19, R10, R19, !PT ;  /* 0x000000130a137209 */ /* 0x000fe40007810000 */
[----:B------:R-:W-:Y:S02]  /*53a0*/  IADD3 R16, R2, 0x41, RZ ;  /* 0x0000004102107810 */ /* 0x000fe40007ffe0ff */
[----:B------:R-:W-:Y:S02]  /*53b0*/  FMNMX.FTZ R19, R100, R19, !PT ;  /* 0x0000001364137209 */ /* 0x000fe40007810000 */
[----:B------:R-:W-:Y:S02]  /*53c0*/  FSEL R32, R69, -INF , !P0 ;  /* 0xff80000045207808 */ /* 0x000fe40004000000 */
[----:B------:R-:W-:-:S02]  /*53d0*/  ISETP.GE.AND P0, PT, R16, R136, PT ;  /* 0x000000881000720c */ /* 0x000fc40003f06270 */
[----:B------:R-:W-:Y:S02]  /*53e0*/  FMNMX.FTZ R19, R84, R19, !PT ;  /* 0x0000001354137209 */ /* 0x000fe40007810000 */
[----:B------:R-:W-:Y:S02]  /*53f0*/  FSEL R141, R141, -INF , !P0 ;  /* 0xff8000008d8d7808 */ /* 0x000fe40004000000 */
[----:B------:R-:W-:Y:S02]  /*5400*/  ISETP.GE.AND P0, PT, R2, R136, PT ;  /* 0x000000880200720c */ /* 0x000fe40003f06270 */
[----:B------:R-:W-:Y:S02]  /*5410*/  FMNMX.FTZ R19, R12, R19, !PT ;  /* 0x000000130c137209 */ /* 0x000fe40007810000 */
[----:B------:R-:W-:Y:S02]  /*5420*/  FSEL R93, R93, -INF , !P0 ;  /* 0xff8000005d5d7808 */ /* 0x000fe40004000000 */
        /* <DEDUP_REMOVED lines=8> */
[----:B------:R-:W-:Y:S02]  /*54b0*/  FSEL R34, R72, -INF , !P3 ;  /* 0xff80000048227808 */ /* 0x000fe40005800000 */
[----:B------:R-:W-:Y:S02]  /*54c0*/  FMNMX.FTZ R27, R148, R27, !PT ;  /* 0x0000001b941b7209 */ /* 0x000fe40007810000 */
[----:B------:R-:W-:Y:S02]  /*54d0*/  FMNMX.FTZ R28, R11, R28, !PT ;  /* 0x0000001c0b1c7209 */ /* 0x000fe40007810000 */
[----:B------:R-:W-:Y:S02]  /*54e0*/  IADD3 R18, R2, 0x40, RZ ;  /* 0x0000004002127810 */ /* 0x000fe40007ffe0ff */
[----:B------:R-:W-:-:S02]  /*54f0*/  FSEL R36, R68, -INF , !P4 ;  /* 0xff80000044247808 */ /* 0x000fc40006000000 */
[----:B------:R-:W-:Y:S02]  /*5500*/  FMNMX.FTZ R27, R34, R27, !PT ;  /* 0x0000001b221b7209 */ /* 0x000fe40007810000 */
[----:B------:R-:W-:Y:S02]  /*5510*/  ISETP.GE.AND P3, PT, R5, R136, PT ;  /* 0x000000880500720c */ /* 0x000fe40003f66270 */
[----:B------:R-:W-:Y:S02]  /*5520*/  FMNMX.FTZ R28, R9, R28, !PT ;  /* 0x0000001c091c7209 */ /* 0x000fe40007810000 */
[----:B------:R-:W-:Y:S02]  /*5530*/  FSEL R5, R73, -INF , !P2 ;  /* 0xff80000049057808 */ /* 0x000fe40005000000 */
[----:B------:R-:W-:Y:S02]  /*5540*/  ISETP.GE.AND P2, PT, R18, R137, PT ;  /* 0x000000891200720c */ /* 0x000fe40003f46270 */
[----:B------:R-:W-:-:S02]  /*5550*/  FMNMX.FTZ R27, R36, R27, !PT ;  /* 0x0000001b241b7209 */ /* 0x000fc40007810000 */
[----:B------:R-:W-:Y:S02]  /*5560*/  FMNMX.FTZ R28, R87, R28, !PT ;  /* 0x0000001c571c7209 */ /* 0x000fe40007810000 */
[----:B------:R-:W-:Y:S02]  /*5570*/  ISETP.GE.AND P4, PT, R18, R136, PT ;  /* 0x000000881200720c */ /* 0x000fe40003f86270 */
[----:B------:R-:W-:Y:S02]  /*5580*/  FSEL R145, R145, -INF , !P1 ;  /* 0xff80000091917808 */ /* 0x000fe40004800000 */
[----:B------:R-:W-:Y:S02]  /*5590*/  ISETP.GE.AND P1, PT, R16, R137, PT ;  /* 0x000000891000720c */ /* 0x000fe40003f26270 */
[----:B------:R-:W-:Y:S02]  /*55a0*/  IADD3 R18, R2, 0x48, RZ ;  /* 0x0000004802127810 */ /* 0x000fe40007ffe0ff */
[----:B------:R-:W-:-:S02]  /*55b0*/  FSEL R146, R146, -INF , !P2 ;  /* 0xff80000092927808 */ /* 0x000fc40005000000 */
[----:B------:R-:W-:Y:S02]  /*55c0*/  FMNMX.FTZ R27, R32, R27, !PT ;  /* 0x0000001b201b7209 */ /* 0x000fe40007810000 */
[----:B------:R-:W-:Y:S02]  /*55d0*/  FMNMX.FTZ R28, R37, R28, !PT ;  /* 0x0000001c251c7209 */ /* 0x000fe40007810000 */
[----:B------:R-:W-:Y:S02]  /*55e0*/  IADD3 R16, R2, 0x49, RZ ;  /* 0x0000004902107810 */ /* 0x000fe40007ffe0ff */
[----:B------:R-:W-:Y:S02]  /*55f0*/  FSEL R143, R143, -INF , !P3 ;  /* 0xff8000008f8f7808 */ /* 0x000fe40005800000 */
[----:B------:R-:W-:Y:S02]  /*5600*/  ISETP.GE.AND P3, PT, R18, R137, PT ;  /* 0x000000891200720c */ /* 0x000fe40003f66270 */
[----:B------:R-:W-:-:S02]  /*5610*/  FSEL R144, R144, -INF , !P1 ;  /* 0xff80000090907808 */ /* 0x000fc40004800000 */
[----:B------:R-:W-:Y:S02]  /*5620*/  FMNMX.FTZ R27, R146, R27, !PT ;  /* 0x0000001b921b7209 */ /* 0x000fe40007810000 */
[----:B------:R-:W-:Y:S02]  /*5630*/  FSEL R149, R149, -INF , !P4 ;  /* 0xff80000095957808 */ /* 0x000fe40006000000 */
[----:B------:R-:W-:Y:S02]  /*5640*/  FMNMX.FTZ R28, R39, R28, !PT ;  /* 0x0000001c271c7209 */ /* 0x000fe40007810000 */
[C---:B------:R-:W-:Y:S02]  /*5650*/  ISETP.GE.AND P4, PT, R16.reuse, R137, PT ;  /* 0x000000891000720c */ /* 0x040fe40003f86270 */
[----:B------:R-:W-:Y:S02]  /*5660*/  ISETP.GE.AND P1, PT, R16, R136, PT ;  /* 0x000000881000720c */ /* 0x000fe40003f26270 */
[----:B------:R-:W-:-:S02]  /*5670*/  IADD3 R16, R2, 0x50, RZ ;  /* 0x0000005002107810 */ /* 0x000fc40007ffe0ff */
[----:B------:R-:W-:Y:S02]  /*5680*/  FSEL R142, R142, -INF , !P3 ;  /* 0xff8000008e8e7808 */ /* 0x000fe40005800000 */
[----:B------:R-:W-:Y:S02]  /*5690*/  FMNMX.FTZ R27, R144, R27, !PT ;  /* 0x0000001b901b7209 */ /* 0x000fe40007810000 */
[----:B------:R-:W-:Y:S02]  /*56a0*/  FMNMX.FTZ R28, R33, R28, !PT ;  /* 0x0000001c211c7209 */ /* 0x000fe40007810000 */
[----:B------:R-:W-:Y:S02]  /*56b0*/  ISETP.GE.AND P2, PT, R18, R136, PT ;  /* 0x000000881200720c */ /* 0x000fe40003f46270 */
[----:B------:R-:W-:Y:S02]  /*56c0*/  ISETP.GE.AND P3, PT, R16, R137, PT ;  /* 0x000000891000720c */ /* 0x000fe40003f66270 */
[----:B------:R-:W-:-:S02]  /*56d0*/  IADD3 R26, R2, 0x51, RZ ;  /* 0x00000051021a7810 */ /* 0x000fc40007ffe0ff */
[----:B------:R-:W-:Y:S02]  /*56e0*/  FSEL R140, R140, -INF , !P4 ;  /* 0xff8000008c8c7808 */ /* 0x000fe40006000000 */
[----:B------:R-:W-:Y:S02]  /*56f0*/  FMNMX.FTZ R27, R142, R27, !PT ;  /* 0x0000001b8e1b7209 */ /* 0x000fe40007810000 */
[----:B------:R-:W-:Y:S02]  /*5700*/  FMNMX.FTZ R28, R35, R28, !PT ;  /* 0x0000001c231c7209 */ /* 0x000fe40007810000 */
[----:B------:R-:W-:Y:S02]  /*5710*/  FSEL R147, R147, -INF , !P2 ;  /* 0xff80000093937808 */ /* 0x000fe40005000000 */
[----:B------:R-:W-:Y:S02]  /*5720*/  IADD3 R25, R2, 0x58, RZ ;  /* 0x0000005802197810 */ /* 0x000fe40007ffe0ff */
[----:B------:R-:W-:-:S02]  /*5730*/  ISETP.GE.AND P2, PT, R26, R137, PT ;  /* 0x000000891a00720c */ /* 0x000fc40003f46270 */
[----:B------:R-:W-:Y:S02]  /*5740*/  FSEL R128, R128, -INF , !P3 ;  /* 0xff80000080807808 */ /* 0x000fe40005800000 */
[----:B------:R-:W-:Y:S02]  /*5750*/  FMNMX.FTZ R27, R140, R27, !PT ;  /* 0x0000001b8c1b7209 */ /* 0x000fe40007810000 */
[----:B------:R-:W-:Y:S02]  /*5760*/  FMNMX.FTZ R28, R151, R28, !PT ;  /* 0x0000001c971c7209 */ /* 0x000fe40007810000 */
[----:B------:R-:W-:Y:S02]  /*5770*/  IADD3 R24, R2, 0x59, RZ ;  /* 0x0000005902187810 */ /* 0x000fe40007ffe0ff */
[----:B------:R-:W-:Y:S02]  /*5780*/  ISETP.GE.AND P3, PT, R25, R137, PT ;  /* 0x000000891900720c */ /* 0x000fe40003f66270 */
[----:B------:R-:W-:-:S02]  /*5790*/  FSEL R126, R126, -INF , !P2 ;  /* 0xff8000007e7e7808 */ /* 0x000fc40005000000 */
[----:B------:R-:W-:Y:S02]  /*57a0*/  FMNMX.FTZ R27, R128, R27, !PT ;  /* 0x0000001b801b7209 */ /* 0x000fe40007810000 */
[----:B------:R-:W-:Y:S02]  /*57b0*/  FMNMX.FTZ R28, R5, R28, !PT ;  /* 0x0000001c051c7209 */ /* 0x000fe40007810000 */
[----:B------:R-:W-:Y:S02]  /*57c0*/  IADD3 R23, R2, 0x60, RZ ;  /* 0x0000006002177810 */ /* 0x000fe40007ffe0ff */
[----:B------:R-:W-:Y:S02]  /*57d0*/  ISETP.GE.AND P2, PT, R24, R137, PT ;  /* 0x000000891800720c */ /* 0x000fe40003f46270 */
[----:B------:R-:W-:Y:S02]  /*57e0*/  FSEL R122, R122, -INF , !P3 ;  /* 0xff8000007a7a7808 */ /* 0x000fe40005800000 */
[----:B------:R-:W-:-:S02]  /*57f0*/  FMNMX.FTZ R27, R126, R27, !PT ;  /* 0x0000001b7e1b7209 */ /* 0x000fc40007810000 */
[----:B------:R-:W-:Y:S02]  /*5800*/  FMNMX.FTZ R28, R145, R28, !PT ;  /* 0x0000001c911c7209 */ /* 0x000fe40007810000 */
[----:B------:R-:W-:Y:S02]  /*5810*/  IADD3 R22, R2, 0x61, RZ ;  /* 0x0000006102167810 */ /* 0x000fe40007ffe0ff */
[----:B------:R-:W-:Y:S02]  /*5820*/  ISETP.GE.AND P3, PT, R23, R137, PT ;  /* 0x000000891700720c */ /* 0x000fe40003f66270 */
[----:B------:R-:W-:Y:S02]  /*5830*/  FSEL R120, R120, -INF , !P2 ;  /* 0xff80000078787808 */ /* 0x000fe40005000000 */
[----:B------:R-:W-:Y:S02]  /*5840*/  FMNMX.FTZ R27, R122, R27, !PT ;  /* 0x0000001b7a1b7209 */ /* 0x000fe40007810000 */
[----:B------:R-:W-:-:S02]  /*5850*/  FMNMX.FTZ R28, R143, R28, !PT ;  /* 0x0000001c8f1c7209 */ /* 0x000fc40007810000 */
[----:B------:R-:W-:Y:S02]  /*5860*/  IADD3 R21, R2, 0x68, RZ ;  /* 0x0000006802157810 */ /* 0x000fe40007ffe0ff */
[----:B------:R-:W-:Y:S02]  /*5870*/  ISETP.GE.AND P2, PT, R22, R137, PT ;  /* 0x000000891600720c */ /* 0x000fe40003f46270 */
[----:B------:R-:W-:Y:S02]  /*5880*/  FSEL R60, R60, -INF , !P3 ;  /* 0xff8000003c3c7808 */ /* 0x000fe40005800000 */
[----:B------:R-:W-:Y:S02]  /*5890*/  FMNMX.FTZ R27, R120, R27, !PT ;  /* 0x0000001b781b7209 */ /* 0x000fe40007810000 */
[----:B------:R-:W-:Y:S02]  /*58a0*/  FMNMX.FTZ R28, R149, R28, !PT ;  /* 0x0000001c951c7209 */ /* 0x000fe40007810000 */
[----:B------:R-:W-:-:S02]  /*58b0*/  IADD3 R20, R2, 0x69, RZ ;  /* 0x0000006902147810 */ /* 0x000fc40007ffe0ff */
[----:B------:R-:W-:Y:S02]  /*58c0*/  ISETP.GE.AND P3, PT, R21, R137, PT ;  /* 0x000000891500720c */ /* 0x000fe40003f66270 */
[----:B------:R-:W-:Y:S02]  /*58d0*/  FSEL R58, R58, -INF , !P2 ;  /* 0xff8000003a3a7808 */ /* 0x000fe40005000000 */
[----:B------:R-:W-:Y:S02]  /*58e0*/  FMNMX.FTZ R27, R60, R27, !PT ;  /* 0x0000001b3c1b7209 */ /* 0x000fe40007810000 */
[----:B------:R-:W-:Y:S02]  /*58f0*/  FMNMX.FTZ R28, R141, R28, !PT ;  /* 0x0000001c8d1c7209 */ /* 0x000fe40007810000 */
[----:B------:R-:W-:Y:S02]  /*5900*/  IADD3 R19, R2, 0x70, RZ ;  /* 0x0000007002137810 */ /* 0x000fe40007ffe0ff */
[----:B------:R-:W-:-:S02]  /*5910*/  ISETP.GE.AND P2, PT, R20, R137, PT ;  /* 0x000000891400720c */ /* 0x000fc40003f46270 */
[----:B------:R-:W-:Y:S02]  /*5920*/  FSEL R56, R56, -INF , !P3 ;  /* 0xff80000038387808 */ /* 0x000fe40005800000 */
[----:B------:R-:W-:Y:S02]  /*5930*/  FMNMX.FTZ R27, R58, R27, !PT ;  /* 0x0000001b3a1b7209 */ /* 0x000fe40007810000 */
[----:B------:R-:W-:Y:S02]  /*5940*/  ISETP.GE.AND P0, PT, R16, R136, PT ;  /* 0x000000881000720c */ /* 0x000fe40003f06270 */
[----:B------:R-:W-:Y:S02]  /*5950*/  FSEL R139, R139, -INF , !P1 ;  /* 0xff8000008b8b7808 */ /* 0x000fe40004800000 */
[----:B------:R-:W-:Y:S02]  /*5960*/  FMNMX.FTZ R28, R147, R28, !PT ;  /* 0x0000001c931c7209 */ /* 0x000fe40007810000 */
[----:B------:R-:W-:-:S02]  /*5970*/  IADD3 R18, R2, 0x71, RZ ;  /* 0x0000007102127810 */ /* 0x000fc40007ffe0ff */
[----:B------:R-:W-:Y:S02]  /*5980*/  ISETP.GE.AND P3, PT, R19, R137, PT ;  /* 0x000000891300720c */ /* 0x000fe40003f66270 */
[----:B------:R-:W-:Y:S02]  /*5990*/  FSEL R54, R54, -INF , !P2 ;  /* 0xff80000036367808 */ /* 0x000fe40005000000 */
[----:B------:R-:W-:Y:S02]  /*59a0*/  FMNMX.FTZ R27, R56, R27, !PT ;  /* 0x0000001b381b7209 */ /* 0x000fe40007810000 */
[----:B------:R-:W-:Y:S02]  /*59b0*/  ISETP.GE.AND P1, PT, R26, R136, PT ;  /* 0x000000881a00720c */ /* 0x000fe40003f26270 */
[----:B------:R-:W-:Y:S02]  /*59c0*/  FSEL R129, R129, -INF , !P0 ;  /* 0xff80000081817808 */ /* 0x000fe40004000000 */
[----:B------:R-:W-:-:S02]  /*59d0*/  FMNMX.FTZ R28, R139, R28, !PT ;  /* 0x0000001c8b1c7209 */ /* 0x000fc40007810000 */
[----:B------:R-:W-:Y:S02]  /*59e0*/  IADD3 R16, R2, 0x78, RZ ;  /* 0x0000007802107810 */ /* 0x000fe40007ffe0ff */
[----:B------:R-:W-:Y:S02]  /*59f0*/  ISETP.GE.AND P2, PT, R18, R137, PT ;  /* 0x000000891200720c */ /* 0x000fe40003f46270 */
[----:B------:R-:W-:Y:S02]  /*5a00*/  FSEL R50, R50, -INF , !P3 ;  /* 0xff80000032327808 */ /* 0x000fe40005800000 */
[----:B------:R-:W-:Y:S02]  /*5a10*/  FMNMX.FTZ R27, R54, R27, !PT ;  /* 0x0000001b361b7209 */ /* 0x000fe40007810000 */
[----:B------:R-:W-:Y:S02]  /*5a20*/  ISETP.GE.AND P0, PT, R25, R136, PT ;  /* 0x000000881900720c */ /* 0x000fe40003f06270 */
[----:B------:R-:W-:-:S02]  /*5a30*/  FSEL R127, R8, -INF , !P1 ;  /* 0xff800000087f7808 */ /* 0x000fc40004800000 */
[----:B------:R-:W-:Y:S02]  /*5a40*/  FMNMX.FTZ R28, R129, R28, !PT ;  /* 0x0000001c811c7209 */ /* 0x000fe40007810000 */
[----:B------:R-:W-:Y:S02]  /*5a50*/  IADD3 R2, R2, 0x79, RZ ;  /* 0x0000007902027810 */ /* 0x000fe40007ffe0ff */
[----:B------:R-:W-:Y:S02]  /*5a60*/  ISETP.GE.AND P3, PT, R16, R137, PT ;  /* 0x000000891000720c */ /* 0x000fe40003f66270 */
[----:B------:R-:W-:Y:S02]  /*5a70*/  FSEL R48, R48, -INF , !P2 ;  /* 0xff80000030307808 */ /* 0x000fe40005000000 */
[----:B------:R-:W-:Y:S02]  /*5a80*/  FMNMX.FTZ R27, R50, R27, !PT ;  /* 0x0000001b321b7209 */ /* 0x000fe40007810000 */
[----:B------:R-:W-:-:S02]  /*5a90*/  ISETP.GE.AND P1, PT, R24, R136, PT ;  /* 0x000000881800720c */ /* 0x000fc40003f26270 */
[----:B------:R-:W-:Y:S02]  /*5aa0*/  FSEL R123, R123, -INF , !P0 ;  /* 0xff8000007b7b7808 */ /* 0x000fe40004000000 */
[----:B------:R-:W-:Y:S02]  /*5ab0*/  FMNMX.FTZ R28, R127, R28, !PT ;  /* 0x0000001c7f1c7209 */ /* 0x000fe40007810000 */
[----:B------:R-:W-:Y:S02]  /*5ac0*/  ISETP.GE.AND P2, PT, R2, R137, PT ;  /* 0x000000890200720c */ /* 0x000fe40003f46270 */
[----:B------:R-:W-:Y:S02]  /*5ad0*/  FSEL R46, R46, -INF , !P3 ;  /* 0xff8000002e2e7808 */ /* 0x000fe40005800000 */
[----:B------:R-:W-:Y:S02]  /*5ae0*/  FMNMX.FTZ R27, R48, R27, !PT ;  /* 0x0000001b301b7209 */ /* 0x000fe40007810000 */
[----:B------:R-:W-:-:S02]  /*5af0*/  ISETP.GE.AND P0, PT, R23, R136, PT ;  /* 0x000000881700720c */ /* 0x000fc40003f06270 */
[----:B------:R-:W-:Y:S02]  /*5b00*/  FSEL R63, R63, -INF , !P1 ;  /* 0xff8000003f3f7808 */ /* 0x000fe40004800000 */
[----:B------:R-:W-:Y:S02]  /*5b10*/  FMNMX.FTZ R28, R123, R28, !PT ;  /* 0x0000001c7b1c7209 */ /* 0x000fe40007810000 */
[----:B------:R-:W-:Y:S02]  /*5b20*/  FSEL R30, R30, -INF , !P2 ;  /* 0xff8000001e1e7808 */ /* 0x000fe40005000000 */
[----:B------:R-:W-:Y:S02]  /*5b30*/  FMNMX.FTZ R27, R46, R27, !PT ;  /* 0x0000001b2e1b7209 */ /* 0x000fe40007810000 */
[----:B------:R-:W-:Y:S02]  /*5b40*/  ISETP.GE.AND P1, PT, R22, R136, PT ;  /* 0x000000881600720c */ /* 0x000fe40003f26270 */
[----:B------:R-:W-:-:S02]  /*5b50*/  FSEL R59, R59, -INF , !P0 ;  /* 0xff8000003b3b7808 */ /* 0x000fc40004000000 */
[----:B------:R-:W-:Y:S02]  /*5b60*/  FMNMX.FTZ R28, R63, R28, !PT ;  /* 0x0000001c3f1c7209 */ /* 0x000fe40007810000 */
[----:B------:R-:W-:Y:S02]  /*5b70*/  FMNMX.FTZ R26, R30, R27, !PT ;  /* 0x0000001b1e1a7209 */ /* 0x000fe40007810000 */
[----:B------:R-:W-:Y:S02]  /*5b80*/  ISETP.GE.AND P0, PT, R21, R136, PT ;  /* 0x000000881500720c */ /* 0x000fe40003f06270 */
[----:B------:R-:W-:Y:S01]  /*5b90*/  FSEL R57, R57, -INF , !P1 ;  /* 0xff80000039397808 */ /* 0x000fe20004800000 */
[----:B------:R-:W1:Y:S01]  /*5ba0*/  SHFL.BFLY PT, R25, R26, 0x2, 0x1f ;  /* 0x0c401f001a197f89 */ /* 0x000e6200000e0000 */
        /* <DEDUP_REMOVED lines=26> */
[----:B------:R-:W-:Y:S03]  /*5d50*/  LDSM.16.MT88.4 R20, [R116+0x9400] ;  /* 0x009400007414783b */ /* 0x000fe60000004200 */
[----:B------:R-:W-:Y:S01]  /*5d60*/  FSEL R29, R29, RZ, P0 ;  /* 0x000000ff1d1d7208 */ /* 0x000fe20000000000 */
[----:B------:R-:W1:Y:S04]  /*5d70*/  SHFL.BFLY PT, R19, R8, 0x1, 0x1f ;  /* 0x0c201f0008137f89 */ /* 0x000e6800000e0000 */
[----:B------:R-:W-:-:S02]  /*5d80*/  FFMA.FTZ R67, R0, c[0x0][0x23c], -R29 ;  /* 0x00008f0000437a23 */ /* 0x000fc4000001081d */
[--C-:B------:R-:W-:Y:S02]  /*5d90*/  FFMA.FTZ R121, R14, c[0x0][0x23c], -R29.reuse ;  /* 0x00008f000e797a23 */ /* 0x100fe4000001081d */
[--C-:B------:R-:W-:Y:S02]  /*5da0*/  FFMA.FTZ R66, R92, c[0x0][0x23c], -R29.reuse ;  /* 0x00008f005c427a23 */ /* 0x100fe4000001081d */
[--C-:B------:R-:W-:Y:S01]  /*5db0*/  FFMA.FTZ R62, R96, c[0x0][0x23c], -R29.reuse ;  /* 0x00008f00603e7a23 */ /* 0x100fe2000001081d */
[----:B------:R-:W-:Y:S01]  /*5dc0*/  MUFU.EX2 R67, R67 ;  /* 0x0000004300437308 */ /* 0x000fe20000000800 */
[--C-:B------:R-:W-:Y:S02]  /*5dd0*/  FFMA.FTZ R24, R12, c[0x0][0x23c], -R29.reuse ;  /* 0x00008f000c187a23 */ /* 0x100fe4000001081d */
[--C-:B------:R-:W-:Y:S02]  /*5de0*/  FFMA.FTZ R61, R10, c[0x0][0x23c], -R29.reuse ;  /* 0x00008f000a3d7a23 */ /* 0x100fe4000001081d */
[----:B------:R-:W-:-:S02]  /*5df0*/  FFMA.FTZ R28, R100, c[0x0][0x23c], -R29 ;  /* 0x00008f00641c7a23 */ /* 0x000fc4000001081d */
[--C-:B------:R-:W-:Y:S01]  /*5e00*/  FFMA.FTZ R27, R84, c[0x0][0x23c], -R29.reuse ;  /* 0x00008f00541b7a23 */ /* 0x100fe2000001081d */
[----:B------:R-:W-:Y:S01]  /*5e10*/  MUFU.EX2 R121, R121 ;  /* 0x0000007900797308 */ /* 0x000fe20000000800 */
[----:B------:R-:W-:Y:S01]  /*5e20*/  LDSM.16.MT88.4 R100, [R116+0x9000] ;  /* 0x009000007464783b */ /* 0x000fe20000004200 */
[--C-:B------:R-:W-:Y:S02]  /*5e30*/  FFMA.FTZ R41, R44, c[0x0][0x23c], -R29.reuse ;  /* 0x00008f002c297a23 */ /* 0x100fe4000001081d */
[--C-:B------:R-:W-:Y:S01]  /*5e40*/  FFMA.FTZ R43, R38, c[0x0][0x23c], -R29.reuse ;  /* 0x00008f00262b7a23 */ /* 0x100fe2000001081d */
[----:B-1----:R-:W-:Y:S01]  /*5e50*/  FMNMX.FTZ R0, R8, R19, !PT ;  /* 0x0000001308007209 */ /* 0x002fe20007810000 */
[----:B------:R-:W-:Y:S02]  /*5e60*/  FFMA.FTZ R42, R40, c[0x0][0x23c], -R29 ;  /* 0x00008f00282a7a23 */ /* 0x000fe4000001081d */
[----:B------:R-:W1:Y:S01]  /*5e70*/  MUFU.EX2 R66, R66 ;  /* 0x0000004200427308 */ /* 0x000e620000000800 */
[C---:B------:R-:W-:Y:S01]  /*5e80*/  FSETP.NEU.FTZ.AND P0, PT, R0.reuse, -INF , PT ;  /* 0xff8000000000780b */ /* 0x040fe20003f1d000 */
[----:B------:R-:W-:-:S02]  /*5e90*/  FMUL.FTZ R26, R0, c[0x0][0x23c] ;  /* 0x00008f00001a7a20 */ /* 0x000fc40000410000 */
[--C-:B------:R-:W-:Y:S02]  /*5ea0*/  FFMA.FTZ R38, R150, c[0x0][0x23c], -R29.reuse ;  /* 0x00008f0096267a23 */ /* 0x100fe4000001081d */
[--C-:B------:R-:W-:Y:S01]  /*5eb0*/  FFMA.FTZ R4, R32, c[0x0][0x23c], -R29.reuse ;  /* 0x00008f0020047a23 */ /* 0x100fe2000001081d */
[----:B------:R-:W-:Y:S01]  /*5ec0*/  FSEL R26, R26, RZ, P0 ;  /* 0x000000ff1a1a7208 */ /* 0x000fe20000000000 */
[----:B------:R-:W2:Y:S01]  /*5ed0*/  MUFU.EX2 R62, R62 ;  /* 0x0000003e003e7308 */ /* 0x000ea20000000800 */
[--C-:B------:R-:W-:Y:S01]  /*5ee0*/  FFMA.FTZ R34, R34, c[0x0][0x23c], -R29.reuse ;  /* 0x00008f0022227a23 */ /* 0x100fe2000001081d */
[----:B------:R-:W-:Y:S01]  /*5ef0*/  LEA R188, P0, R134, c[0x0][0x168], 0x1 ;  /* 0x00005a0086bc7a11 */ /* 0x000fe200078008ff */
[----:B------:R-:W-:Y:S02]  /*5f00*/  FFMA.FTZ R146, R146, c[0x0][0x23c], -R29 ;  /* 0x00008f0092927a23 */ /* 0x000fe4000001081d */
[--C-:B------:R-:W-:Y:S01]  /*5f10*/  FFMA.FTZ R138, R93, c[0x0][0x23c], -R26.reuse ;  /* 0x00008f005d8a7a23 */ /* 0x100fe2000001081a */
[----:B------:R-:W-:Y:S01]  /*5f20*/  LEA.HI.X R187, R134, c[0x0][0x16c], R133, 0x1, P0 ;  /* 0x00005b0086bb7a11 */ /* 0x000fe200000f0c85 */
[--C-:B------:R-:W-:Y:S01]  /*5f30*/  FFMA.FTZ R131, R15, c[0x0][0x23c], -R26.reuse ;  /* 0x00008f000f837a23 */ /* 0x100fe2000001081a */
[----:B-1----:R-:W-:Y:S01]  /*5f40*/  F2FP.BF16.PACK_AB R68, R66, R121 ;  /* 0x000000794244723e */ /* 0x002fe200000010ff */
[--C-:B------:R-:W-:Y:S01]  /*5f50*/  FFMA.FTZ R130, R97, c[0x0][0x23c], -R26.reuse ;  /* 0x00008f0061827a23 */ /* 0x100fe2000001081a */
[----:B------:R-:W-:Y:S01]  /*5f60*/  MUFU.EX2 R61, R61 ;  /* 0x0000003d003d7308 */ /* 0x000fe20000000800 */
[--C-:B------:R-:W-:Y:S01]  /*5f70*/  FFMA.FTZ R65, R17, c[0x0][0x23c], -R26.reuse ;  /* 0x00008f0011417a23 */ /* 0x100fe2000001081a */
[----:B------:R-:W-:Y:S01]  /*5f80*/  LDSM.16.MT88.4 R92, [R164+0xb000] ;  /* 0x00b00000a45c783b */ /* 0x000fe20000004200 */
[----:B------:R-:W-:-:S02]  /*5f90*/  FFMA.FTZ R64, R13, c[0x0][0x23c], -R26 ;  /* 0x00008f000d407a23 */ /* 0x000fc4000001081a */
[--C-:B------:R-:W-:Y:S01]  /*5fa0*/  FFMA.FTZ R53, R11, c[0x0][0x23c], -R26.reuse ;  /* 0x00008f000b357a23 */ /* 0x100fe2000001081a */
[----:B------:R-:W-:Y:S01]  /*5fb0*/  LDSM.16.MT88.4 R12, [R164+0x9400] ;  /* 0x00940000a40c783b */ /* 0x000fe20000004200 */
[----:B--2---:R-:W-:Y:S01]  /*5fc0*/  F2FP.BF16.PACK_AB R70, R62, R67 ;  /* 0x000000433e46723e */ /* 0x004fe200000010ff */
[----:B------:R-:W-:Y:S01]  /*5fd0*/  MUFU.EX2 R138, R138 ;  /* 0x0000008a008a7308 */ /* 0x000fe20000000800 */
[--C-:B------:R-:W-:Y:S01]  /*5fe0*/  FFMA.FTZ R52, R9, c[0x0][0x23c], -R26.reuse ;  /* 0x00008f0009347a23 */ /* 0x100fe2000001081a */
[----:B------:R-:W-:Y:S01]  /*5ff0*/  LDSM.16.MT88.4 R16, [R164+0xb400] ;  /* 0x00b40000a410783b */ /* 0x000fe20000004200 */
[--C-:B------:R-:W-:Y:S02]  /*6000*/  FFMA.FTZ R25, R87, c[0x0][0x23c], -R26.reuse ;  /* 0x00008f0057197a23 */ /* 0x100fe4000001081a */
[--C-:B------:R-:W-:Y:S01]  /*6010*/  FFMA.FTZ R44, R37, c[0x0][0x23c], -R26.reuse ;  /* 0x00008f00252c7a23 */ /* 0x100fe2000001081a */
[----:B------:R-:W1:Y:S01]  /*6020*/  LDSM.16.MT88.4 R84, [R116+0xb000] ;  /* 0x00b000007454783b */ /* 0x000e620000004200 */
[--C-:B------:R-:W-:Y:S01]  /*6030*/  FFMA.FTZ R39, R39, c[0x0][0x23c], -R26.reuse ;  /* 0x00008f0027277a23 */ /* 0x100fe2000001081a */
[----:B------:R-:W2:Y:S01]  /*6040*/  MUFU.EX2 R131, R131 ;  /* 0x0000008300837308 */ /* 0x000ea20000000800 */
[----:B------:R-:W-:-:S02]  /*6050*/  FFMA.FTZ R40, R33, c[0x0][0x23c], -R26 ;  /* 0x00008f0021287a23 */ /* 0x000fc4000001081a */
[--C-:B------:R-:W-:Y:S02]  /*6060*/  FFMA.FTZ R37, R35, c[0x0][0x23c], -R26.reuse ;  /* 0x00008f0023257a23 */ /* 0x100fe4000001081a */
[--C-:B------:R-:W-:Y:S02]  /*6070*/  FFMA.FTZ R33, R36, c[0x0][0x23c], -R29.reuse ;  /* 0x00008f0024217a23 */ /* 0x100fe4000001081d */
[----:B------:R-:W-:Y:S01]  /*6080*/  FFMA.FTZ R35, R148, c[0x0][0x23c], -R29 ;  /* 0x00008f0094237a23 */ /* 0x000fe2000001081d */
[----:B------:R-:W-:Y:S01]  /*6090*/  MUFU.EX2 R130, R130 ;  /* 0x0000008200827308 */ /* 0x000fe20000000800 */
[--C-:B------:R-:W-:Y:S02]  /*60a0*/  FFMA.FTZ R36, R151, c[0x0][0x23c], -R26.reuse ;  /* 0x00008f0097247a23 */ /* 0x100fe4000001081a */
[--C-:B------:R-:W-:Y:S02]  /*60b0*/  FFMA.FTZ R5, R5, c[0x0][0x23c], -R26.reuse ;  /* 0x00008f0005057a23 */ /* 0x100fe4000001081a */
[----:B------:R-:W-:-:S02]  /*60c0*/  FFMA.FTZ R32, R145, c[0x0][0x23c], -R26 ;  /* 0x00008f0091207a23 */ /* 0x000fc4000001081a */
[--C-:B------:R-:W-:Y:S01]  /*60d0*/  FFMA.FTZ R3, R143, c[0x0][0x23c], -R26.reuse ;  /* 0x00008f008f037a23 */ /* 0x100fe2000001081a */
[----:B------:R-:W3:Y:S01]  /*60e0*/  MUFU.EX2 R65, R65 ;  /* 0x0000004100417308 */ /* 0x000ee20000000800 */
[----:B--2---:R-:W-:Y:S01]  /*60f0*/  F2FP.BF16.PACK_AB R69, R131, R138 ;  /* 0x0000008a8345723e */ /* 0x004fe200000010ff */
[--C-:B------:R-:W-:Y:S02]  /*6100*/  FFMA.FTZ R143, R142, c[0x0][0x23c], -R29.reuse ;  /* 0x00008f008e8f7a23 */ /* 0x100fe4000001081d */
[--C-:B------:R-:W-:Y:S02]  /*6110*/  FFMA.FTZ R145, R144, c[0x0][0x23c], -R29.reuse ;  /* 0x00008f0090917a23 */ /* 0x100fe4000001081d */
[----:B------:R-:W-:Y:S02]  /*6120*/  FFMA.FTZ R142, R140, c[0x0][0x23c], -R29 ;  /* 0x00008f008c8e7a23 */ /* 0x000fe4000001081d */
[----:B------:R-:W2:Y:S01]  /*6130*/  MUFU.EX2 R28, R28 ;  /* 0x0000001c001c7308 */ /* 0x000ea20000000800 */
[----:B------:R-:W-:-:S02]  /*6140*/  FFMA.FTZ R144, R149, c[0x0][0x23c], -R26 ;  /* 0x00008f0095907a23 */ /* 0x000fc4000001081a */
[--C-:B------:R-:W-:Y:S02]  /*6150*/  FFMA.FTZ R141, R141, c[0x0][0x23c], -R26.reuse ;  /* 0x00008f008d8d7a23 */ /* 0x100fe4000001081a */
[--C-:B------:R-:W-:Y:S02]  /*6160*/  FFMA.FTZ R140, R147, c[0x0][0x23c], -R26.reuse ;  /* 0x00008f00938c7a23 */ /* 0x100fe4000001081a */
[----:B------:R-:W-:Y:S01]  /*6170*/  FFMA.FTZ R139, R139, c[0x0][0x23c], -R26 ;  /* 0x00008f008b8b7a23 */ /* 0x000fe2000001081a */
[----:B---3--:R-:W-:Y:S01]  /*6180*/  F2FP.BF16.PACK_AB R71, R65, R130 ;  /* 0x000000824147723e */ /* 0x008fe200000010ff */
[----:B------:R-:W-:Y:S01]  /*6190*/  MUFU.EX2 R27, R27 ;  /* 0x0000001b001b7308 */ /* 0x000fe20000000800 */
[--C-:B------:R-:W-:Y:S02]  /*61a0*/  FFMA.FTZ R147, R120, c[0x0][0x23c], -R29.reuse ;  /* 0x00008f0078937a23 */ /* 0x100fe4000001081d */
[--C-:B------:R-:W-:Y:S02]  /*61b0*/  FFMA.FTZ R128, R128, c[0x0][0x23c], -R29.reuse ;  /* 0x00008f0080807a23 */ /* 0x100fe4000001081d */
[--C-:B------:R-:W-:Y:S01]  /*61c0*/  FFMA.FTZ R149, R126, c[0x0][0x23c], -R29.reuse ;  /* 0x00008f007e957a23 */ /* 0x100fe2000001081d */
[----:B------:R-:W-:Y:S01]  /*61d0*/  HMMA.16816.F32.BF16 R112, R68, R108, RZ ;  /* 0x0000006c4470723c */ /* 0x000fe200000418ff */
[----:B--2---:R-:W-:Y:S01]  /*61e0*/  F2FP.BF16.PACK_AB R8, R28, R61 ;  /* 0x0000003d1c08723e */ /* 0x004fe200000010ff */
[----:B------:R-:W2:Y:S01]  /*61f0*/  MUFU.EX2 R24, R24 ;  /* 0x0000001800187308 */ /* 0x000ea20000000800 */
[----:B------:R-:W-:-:S02]  /*6200*/  FFMA.FTZ R122, R122, c[0x0][0x23c], -R29 ;  /* 0x00008f007a7a7a23 */ /* 0x000fc4000001081d */
[--C-:B------:R-:W-:Y:S02]  /*6210*/  FFMA.FTZ R129, R129, c[0x0][0x23c], -R26.reuse ;  /* 0x00008f0081817a23 */ /* 0x100fe4000001081a */
[--C-:B------:R-:W-:Y:S01]  /*6220*/  FFMA.FTZ R120, R123, c[0x0][0x23c], -R26.reuse ;  /* 0x00008f007b787a23 */ /* 0x100fe2000001081a */
[C---:B------:R-:W-:Y:S01]  /*6230*/  HMMA.16816.F32.BF16 R108, R68.reuse, R110, RZ ;  /* 0x0000006e446c723c */ /* 0x040fe200000418ff */
[--C-:B------:R-:W-:Y:S01]  /*6240*/  FFMA.FTZ R63, R63, c[0x0][0x23c], -R26.reuse ;  /* 0x00008f003f3f7a23 */ /* 0x100fe2000001081a */
[----:B------:R-:W-:Y:S01]  /*6250*/  MUFU.EX2 R64, R64 ;  /* 0x0000004000407308 */ /* 0x000fe20000000800 */
[----:B------:R-:W-:Y:S02]  /*6260*/  FFMA.FTZ R127, R127, c[0x0][0x23c], -R26 ;  /* 0x00008f007f7f7a23 */ /* 0x000fe4000001081a */
[----:B------:R-:W-:Y:S02]  /*6270*/  FADD.FTZ R131, R138, R131 ;  /* 0x000000838a837221 */ /* 0x000fe40000010000 */
[----:B------:R-:W-:Y:S01]  /*6280*/  FFMA.FTZ R60, R60, c[0x0][0x23c], -R29 ;  /* 0x00008f003c3c7a23 */ /* 0x000fe2000001081d */
[----:B-1----:R-:W-:Y:S01]  /*6290*/  HMMA.16816.F32.BF16 R88, R68, R84, RZ ;  /* 0x000000544458723c */ /* 0x002fe200000418ff */
[----:B------:R-:W-:Y:S01]  /*62a0*/  FADD.FTZ R130, R130, R131 ;  /* 0x0000008382827221 */ /* 0x000fe20000010000 */
[----:B------:R-:W1:Y:S01]  /*62b0*/  MUFU.EX2 R53, R53 ;  /* 0x0000003500357308 */ /* 0x000e620000000800 */
[----:B--2---:R-:W-:Y:S01]  /*62c0*/  F2FP.BF16.PACK_AB R10, R24, R27 ;  /* 0x0000001b180a723e */ /* 0x004fe200000010ff */
[----:B------:R-:W-:-:S02]  /*62d0*/  FFMA.FTZ R56, R56, c[0x0][0x23c], -R29 ;  /* 0x00008f0038387a23 */ /* 0x000fc4000001081d */
[----:B------:R-:W-:Y:S02]  /*62e0*/  FADD.FTZ R65, R65, R130 ;  /* 0x0000008241417221 */ /* 0x000fe40000010000 */
[C---:B------:R-:W-:Y:S01]  /*62f0*/  HMMA.16816.F32.BF16 R84, R68.reuse, R86, RZ ;  /* 0x000000564454723c */ /* 0x040fe200000418ff */
[--C-:B------:R-:W-:Y:S01]  /*6300*/  FFMA.FTZ R59, R59, c[0x0][0x23c], -R26.reuse ;  /* 0x00008f003b3b7a23 */ /* 0x100fe2000001081a */
[----:B------:R-:W-:Y:S01]  /*6310*/  MUFU.EX2 R52, R52 ;  /* 0x0000003400347308 */ /* 0x000fe20000000800 */
[--C-:B------:R-:W-:Y:S02]  /*6320*/  FFMA.FTZ R55, R55, c[0x0][0x23c], -R26.reuse ;  /* 0x00008f0037377a23 */ /* 0x100fe4000001081a */
[--C-:B------:R-:W-:Y:S02]  /*6330*/  FFMA.FTZ R51, R51, c[0x0][0x23c], -R26.reuse ;  /* 0x00008f0033337a23 */ /* 0x100fe4000001081a */
[----:B------:R-:W-:Y:S01]  /*6340*/  FFMA.FTZ R190, R30, c[0x0][0x23c], -R29 ;  /* 0x00008f001ebe7a23 */ /* 0x000fe2000001081d */
[----:B------:R-:W-:Y:S01]  /*6350*/  HMMA.16816.F32.BF16 R96, R68, R92, RZ ;  /* 0x0000005c4460723c */ /* 0x000fe200000418ff */
[----:B------:R-:W-:Y:S01]  /*6360*/  FFMA.FTZ R49, R49, c[0x0][0x23c], -R26 ;  /* 0x00008f0031317a23 */ /* 0x000fe2000001081a */
[----:B------:R-:W2:Y:S01]  /*6370*/  MUFU.EX2 R25, R25 ;  /* 0x0000001900197308 */ /* 0x000ea20000000800 */
[----:B-1----:R-:W-:Y:S01]  /*6380*/  F2FP.BF16.PACK_AB R9, R53, R64 ;  /* 0x000000403509723e */ /* 0x002fe200000010ff */
[----:B------:R-:W-:-:S02]  /*6390*/  FADD.FTZ R64, R64, R65 ;  /* 0x0000004140407221 */ /* 0x000fc40000010000 */
[--C-:B------:R-:W-:Y:S02]  /*63a0*/  FFMA.FTZ R65, R58, c[0x0][0x23c], -R29.reuse ;  /* 0x00008f003a417a23 */ /* 0x100fe4000001081d */
[----:B------:R-:W-:Y:S01]  /*63b0*/  HMMA.16816.F32.BF16 R92, R68, R94, RZ ;  /* 0x0000005e445c723c */ /* 0x000fe200000418ff */
[----:B------:R-:W-:Y:S01]  /*63c0*/  FFMA.FTZ R58, R50, c[0x0][0x23c], -R29 ;  /* 0x00008f00323a7a23 */ /* 0x000fe2000001081d */
[----:B------:R-:W-:Y:S01]  /*63d0*/  MUFU.EX2 R43, R43 ;  /* 0x0000002b002b7308 */ /* 0x000fe20000000800 */
[----:B------:R-:W-:-:S05]  /*63e0*/  FFMA.FTZ R47, R47, c[0x0][0x23c], -R26 ;  /* 0x00008f002f2f7a23 */ /* 0x000fca000001081a */
[C---:B------:R-:W-:Y:S01]  /*63f0*/  HMMA.16816.F32.BF16 R80, R68.reuse, R76, RZ ;  /* 0x0000004c4450723c */ /* 0x040fe200000418ff */
[----:B--2---:R-:W-:Y:S01]  /*6400*/  F2FP.BF16.PACK_AB R11, R25, R52 ;  /* 0x00000034190b723e */ /* 0x004fe200000010ff */
[----:B------:R-:W1:Y:S06]  /*6410*/  MUFU.EX2 R42, R42 ;  /* 0x0000002a002a7308 */ /* 0x000e6c0000000800 */
[----:B------:R-:W-:Y:S02]  /*6420*/  HMMA.16816.F32.BF16 R76, R68, R78, RZ ;  /* 0x0000004e444c723c */ /* 0x000fe400000418ff */
[----:B------:R-:W-:Y:S06]  /*6430*/  MUFU.EX2 R41, R41 ;  /* 0x0000002900297308 */ /* 0x000fec0000000800 */
[C---:B------:R-:W-:Y:S02]  /*6440*/  HMMA.16816.F32.BF16 R112, R8.reuse, R12, R112 ;  /* 0x0000000c0870723c */ /* 0x040fe40000041870 */
[----:B------:R-:W2:Y:S06]  /*6450*/  MUFU.EX2 R38, R38 ;  /* 0x0000002600267308 */ /* 0x000eac0000000800 */
        /* <DEDUP_REMOVED lines=8> */
[C---:B------:R-:W-:Y:S02]  /*64e0*/  HMMA.16816.F32.BF16 R104, R68.reuse, R100, RZ ;  /* 0x000000644468723c */ /* 0x040fe400000418ff */
[----:B------:R-:W1:Y:S06]  /*64f0*/  MUFU.EX2 R37, R37 ;  /* 0x0000002500257308 */ /* 0x000e6c0000000800 */
[----:B------:R-:W-:Y:S02]  /*6500*/  HMMA.16816.F32.BF16 R100, R68, R102, RZ ;  /* 0x000000664464723c */ /* 0x000fe400000418ff */
[----:B------:R-:W-:Y:S06]  /*6510*/  MUFU.EX2 R35, R35 ;  /* 0x0000002300237308 */ /* 0x000fec0000000800 */
[C---:B---3--:R-:W-:Y:S02]  /*6520*/  HMMA.16816.F32.BF16 R88, R8.reuse, R12, R88 ;  /* 0x0000000c0858723c */ /* 0x048fe40000041858 */
[----:B------:R-:W3:Y:S06]  /*6530*/  MUFU.EX2 R34, R34 ;  /* 0x0000002200227308 */ /* 0x000eec0000000800 */
[----:B------:R-:W-:Y:S01]  /*6540*/  HMMA.16816.F32.BF16 R84, R8, R14, R84 ;  /* 0x0000000e0854723c */ /* 0x000fe20000041854 */
[----:B------:R-:W1:Y:S01]  /*6550*/  LDSM.16.MT88.4 R12, [R164+0xd400] ;  /* 0x00d40000a40c783b */ /* 0x000e620000004200 */
[----:B------:R-:W-:Y:S06]  /*6560*/  MUFU.EX2 R33, R33 ;  /* 0x0000002100217308 */ /* 0x000fec0000000800 */
[C---:B-----5:R-:W-:Y:S02]  /*6570*/  HMMA.16816.F32.BF16 R72, R68.reuse, R16, RZ ;  /* 0x000000104448723c */ /* 0x060fe400000418ff */
[----:B------:R-:W5:Y:S06]  /*6580*/  MUFU.EX2 R4, R4 ;  /* 0x0000000400047308 */ /* 0x000f6c0000000800 */
[----:B------:R-:W-:Y:S01]  /*6590*/  HMMA.16816.F32.BF16 R68, R68, R18, RZ ;  /* 0x000000124444723c */ /* 0x000fe200000418ff */
[----:B------:R-:W-:Y:S01]  /*65a0*/  LDSM.16.MT88.4 R16, [R116+0xa400] ;  /* 0x00a400007410783b */ /* 0x000fe20000004200 */
[----:B------:R-:W-:Y:S06]  /*65b0*/  MUFU.EX2 R36, R36 ;  /* 0x0000002400247308 */ /* 0x000fec0000000800 */
[C---:B------:R-:W-:Y:S02]  /*65c0*/  HMMA.16816.F32.BF16 R104, R8.reuse, R20, R104 ;  /* 0x000000140868723c */ /* 0x040fe40000041868 */
[----:B------:R-:W2:Y:S06]  /*65d0*/  MUFU.EX2 R5, R5 ;  /* 0x0000000500057308 */ /* 0x000eac0000000800 */
[C---:B------:R-:W-:Y:S01]  /*65e0*/  HMMA.16816.F32.BF16 R100, R8.reuse, R22, R100 ;  /* 0x000000160864723c */ /* 0x040fe20000041864 */
[----:B------:R-:W-:Y:S01]  /*65f0*/  LDSM.16.MT88.4 R20, [R164+0xa400] ;  /* 0x00a40000a414783b */ /* 0x000fe20000004200 */
[----:B------:R-:W-:Y:S06]  /*6600*/  MUFU.EX2 R32, R32 ;  /* 0x0000002000207308 */ /* 0x000fec0000000800 */
[C---:B-1----:R-:W-:Y:S02]  /*6610*/  HMMA.16816.F32.BF16 R80, R8.reuse, R12, R80 ;  /* 0x0000000c0850723c */ /* 0x042fe40000041850 */
[----:B------:R-:W1:Y:S06]  /*6620*/  MUFU.EX2 R3, R3 ;  /* 0x0000000300037308 */ /* 0x000e6c0000000800 */
[C---:B------:R-:W-:Y:S01]  /*6630*/  HMMA.16816.F32.BF16 R76, R8.reuse, R14, R76 ;  /* 0x0000000e084c723c */ /* 0x040fe2000004184c */
[----:B------:R-:W1:Y:S01]  /*6640*/  LDSM.16.MT88.4 R12, [R116+0xd400] ;  /* 0x00d40000740c783b */ /* 0x000e620000004200 */
[----:B------:R-:W-:Y:S08]  /*6650*/  MUFU.EX2 R146, R146 ;  /* 0x0000009200927308 */ /* 0x000ff00000000800 */
[----:B------:R-:W1:Y:S08]  /*6660*/  MUFU.EX2 R145, R145 ;  /* 0x0000009100917308 */ /* 0x000e700000000800 */
[----:B------:R-:W-:Y:S08]  /*6670*/  MUFU.EX2 R143, R143 ;  /* 0x0000008f008f7308 */ /* 0x000ff00000000800 */
[----:B------:R-:W2:Y:S08]  /*6680*/  MUFU.EX2 R142, R142 ;  /* 0x0000008e008e7308 */ /* 0x000eb00000000800 */
[----:B------:R-:W-:Y:S01]  /*6690*/  MUFU.EX2 R144, R144 ;  /* 0x0000009000907308 */ /* 0x000fe20000000800 */
[C---:B-1----:R-:W-:Y:S07]  /*66a0*/  HMMA.16816.F32.BF16 R72, R8.reuse, R12, R72 ;  /* 0x0000000c0848723c */ /* 0x042fee0000041848 */
[----:B------:R-:W1:Y:S01]  /*66b0*/  MUFU.EX2 R141, R141 ;  /* 0x0000008d008d7308 */ /* 0x000e620000000800 */
[----:B------:R-:W-:Y:S01]  /*66c0*/  HMMA.16816.F32.BF16 R68, R8, R14, R68 ;  /* 0x0000000e0844723c */ /* 0x000fe20000041844 */
[----:B------:R-:W1:Y:S06]  /*66d0*/  LDSM.16.MT88.4 R12, [R164+0x9800] ;  /* 0x00980000a40c783b */ /* 0x000e6c0000004200 */
[----:B------:R-:W-:Y:S01]  /*66e0*/  MUFU.EX2 R140, R140 ;  /* 0x0000008c008c7308 */ /* 0x000fe20000000800 */
[----:B------:R-:W-:-:S02]  /*66f0*/  F2FP.BF16.PACK_AB R8, R42, R43 ;  /* 0x0000002b2a08723e */ /* 0x000fc400000010ff */
[----:B--2---:R-:W-:-:S05]  /*6700*/  F2FP.BF16.PACK_AB R10, R38, R41 ;  /* 0x00000029260a723e */ /* 0x004fca00000010ff */
[----:B------:R-:W2:Y:S01]  /*6710*/  MUFU.EX2 R139, R139 ;  /* 0x0000008b008b7308 */ /* 0x000ea20000000800 */
[----:B----4-:R-:W-:Y:S02]  /*6720*/  F2FP.BF16.PACK_AB R9, R39, R44 ;  /* 0x0000002c2709723e */ /* 0x010fe400000010ff */
[----:B------:R-:W-:-:S05]  /*6730*/  F2FP.BF16.PACK_AB R11, R37, R40 ;  /* 0x00000028250b723e */ /* 0x000fca00000010ff */
[----:B------:R-:W-:Y:S08]  /*6740*/  MUFU.EX2 R128, R128 ;  /* 0x0000008000807308 */ /* 0x000ff00000000800 */
[----:B------:R-:W-:Y:S08]  /*6750*/  MUFU.EX2 R149, R149 ;  /* 0x0000009500957308 */ /* 0x000ff00000000800 */
[----:B------:R-:W-:Y:S01]  /*6760*/  MUFU.EX2 R122, R122 ;  /* 0x0000007a007a7308 */ /* 0x000fe20000000800 */
[C---:B-1----:R-:W-:Y:S07]  /*6770*/  HMMA.16816.F32.BF16 R112, R8.reuse, R12, R112 ;  /* 0x0000000c0870723c */ /* 0x042fee0000041870 */
[----:B------:R-:W1:Y:S01]  /*6780*/  MUFU.EX2 R147, R147 ;  /* 0x0000009300937308 */ /* 0x000e620000000800 */
[C---:B------:R-:W-:Y:S01]  /*6790*/  HMMA.16816.F32.BF16 R108, R8.reuse, R14, R108 ;  /* 0x0000000e086c723c */ /* 0x040fe2000004186c */
[----:B------:R-:W4:Y:S06]  /*67a0*/  LDSM.16.MT88.4 R12, [R116+0x9800] ;  /* 0x00980000740c783b */ /* 0x000f2c0000004200 */
[----:B------:R-:W-:Y:S08]  /*67b0*/  MUFU.EX2 R129, R129 ;  /* 0x0000008100817308 */ /* 0x000ff00000000800 */
[----:B------:R-:W-:Y:S08]  /*67c0*/  MUFU.EX2 R120, R120 ;  /* 0x0000007800787308 */ /* 0x000ff00000000800 */
[----:B------:R-:W1:Y:S08]  /*67d0*/  MUFU.EX2 R63, R63 ;  /* 0x0000003f003f7308 */ /* 0x000e700000000800 */
[----:B------:R-:W-:Y:S08]  /*67e0*/  MUFU.EX2 R60, R60 ;  /* 0x0000003c003c7308 */ /* 0x000ff00000000800 */
[----:B------:R-:W-:Y:S01]  /*67f0*/  MUFU.EX2 R65, R65 ;  /* 0x0000004100417308 */ /* 0x000fe20000000800 */
[C---:B----4-:R-:W-:Y:S07]  /*6800*/  HMMA.16816.F32.BF16 R104, R8.reuse, R12, R104 ;  /* 0x0000000c0868723c */ /* 0x050fee0000041868 */
[----:B------:R-:W-:Y:S01]  /*6810*/  MUFU.EX2 R56, R56 ;  /* 0x0000003800387308 */ /* 0x000fe20000000800 */
[C---:B------:R-:W-:Y:S01]  /*6820*/  HMMA.16816.F32.BF16 R100, R8.reuse, R14, R100 ;  /* 0x0000000e0864723c */ /* 0x040fe20000041864 */
[----:B------:R-:W4:Y:S06]  /*6830*/  LDSM.16.MT88.4 R12, [R164+0xb800] ;  /* 0x00b80000a40c783b */ /* 0x000f2c0000004200 */
[----:B------:R-:W-:Y:S08]  /*6840*/  MUFU.EX2 R59, R59 ;  /* 0x0000003b003b7308 */ /* 0x000ff00000000800 */
[----:B------:R-:W-:Y:S08]  /*6850*/  MUFU.EX2 R55, R55 ;  /* 0x0000003700377308 */ /* 0x000ff00000000800 */
[----:B------:R-:W-:Y:S08]  /*6860*/  MUFU.EX2 R50, R51 ;  /* 0x0000003300327308 */ /* 0x000ff00000000800 */
[----:B------:R-:W-:Y:S08]  /*6870*/  MUFU.EX2 R190, R190 ;  /* 0x000000be00be7308 */ /* 0x000ff00000000800 */
[----:B------:R-:W-:Y:S01]  /*6880*/  MUFU.EX2 R47, R47 ;  /* 0x0000002f002f7308 */ /* 0x000fe20000000800 */
[C---:B----4-:R-:W-:Y:S08]  /*6890*/  HMMA.16816.F32.BF16 R96, R8.reuse, R12, R96 ;  /* 0x0000000c0860723c */ /* 0x050ff00000041860 */
[C---:B------:R-:W-:Y:S01]  /*68a0*/  HMMA.16816.F32.BF16 R92, R8.reuse, R14, R92 ;  /* 0x0000000e085c723c */ /* 0x040fe2000004185c */
[----:B------:R-:W4:Y:S07]  /*68b0*/  LDSM.16.MT88.4 R12, [R116+0xb800] ;  /* 0x00b80000740c783b */ /* 0x000f2e0000004200 */
[C---:B----4-:R-:W-:Y:S08]  /*68c0*/  HMMA.16816.F32.BF16 R88, R8.reuse, R12, R88 ;  /* 0x0000000c0858723c */ /* 0x050ff00000041858 */
[C---:B------:R-:W-:Y:S01]  /*68d0*/  HMMA.16816.F32.BF16 R84, R8.reuse, R14, R84 ;  /* 0x0000000e0854723c */ /* 0x040fe20000041854 */
[----:B------:R-:W4:Y:S07]  /*68e0*/  LDSM.16.MT88.4 R12, [R164+0xd800] ;  /* 0x00d80000a40c783b */ /* 0x000f2e0000004200 */
[C---:B----4-:R-:W-:Y:S08]  /*68f0*/  HMMA.16816.F32.BF16 R80, R8.reuse, R12, R80 ;  /* 0x0000000c0850723c */ /* 0x050ff00000041850 */
[C---:B------:R-:W-:Y:S01]  /*6900*/  HMMA.16816.F32.BF16 R76, R8.reuse, R14, R76 ;  /* 0x0000000e084c723c */ /* 0x040fe2000004184c */
[----:B------:R-:W4:Y:S07]  /*6910*/  LDSM.16.MT88.4 R12, [R116+0xd800] ;  /* 0x00d80000740c783b */ /* 0x000f2e0000004200 */
[C---:B----4-:R-:W-:Y:S08]  /*6920*/  HMMA.16816.F32.BF16 R72, R8.reuse, R12, R72 ;  /* 0x0000000c0848723c */ /* 0x050ff00000041848 */
[----:B------:R-:W-:Y:S01]  /*6930*/  HMMA.16816.F32.BF16 R68, R8, R14, R68 ;  /* 0x0000000e0844723c */ /* 0x000fe20000041844 */
[----:B------:R-:W4:Y:S06]  /*6940*/  LDSM.16.MT88.4 R12, [R164+0x9c00] ;  /* 0x009c0000a40c783b */ /* 0x000f2c0000004200 */
[----:B---3--:R-:W-:-:S02]  /*6950*/  F2FP.BF16.PACK_AB R8, R34, R35 ;  /* 0x000000232208723e */ /* 0x008fc400000010ff */
[----:B-----5:R-:W-:Y:S02]  /*6960*/  F2FP.BF16.PACK_AB R10, R4, R33 ;  /* 0x00000021040a723e */ /* 0x020fe400000010ff */
[----:B------:R-:W-:Y:S02]  /*6970*/  F2FP.BF16.PACK_AB R9, R5, R36 ;  /* 0x000000240509723e */ /* 0x000fe400000010ff */
[----:B------:R-:W-:-:S07]  /*6980*/  F2FP.BF16.PACK_AB R11, R3, R32 ;  /* 0x00000020030b723e */ /* 0x000fce00000010ff */
[C---:B----4-:R-:W-:Y:S08]  /*6990*/  HMMA.16816.F32.BF16 R112, R8.reuse, R12, R112 ;  /* 0x0000000c0870723c */ /* 0x050ff00000041870 */
        /* <DEDUP_REMOVED lines=20> */
[----:B--2---:R-:W-:-:S07]  /*6ae0*/  F2FP.BF16.PACK_AB R11, R139, R140 ;  /* 0x0000008c8b0b723e */ /* 0x004fce00000010ff */
[C---:B---3--:R-:W-:Y:S08]  /*6af0*/  HMMA.16816.F32.BF16 R112, R8.reuse, R12, R112 ;  /* 0x0000000c0870723c */ /* 0x048ff00000041870 */
[C---:B------:R-:W-:Y:S01]  /*6b00*/  HMMA.16816.F32.BF16 R108, R8.reuse, R14, R108 ;  /* 0x0000000e086c723c */ /* 0x040fe2000004186c */
[----:B------:R-:W2:Y:S07]  /*6b10*/  LDSM.16.MT88.4 R12, [R116+0xa000] ;  /* 0x00a00000740c783b */ /* 0x000eae0000004200 */
[C---:B--2---:R-:W-:Y:S08]  /*6b20*/  HMMA.16816.F32.BF16 R104, R8.reuse, R12, R104 ;  /* 0x0000000c0868723c */ /* 0x044ff00000041868 */
        /* <DEDUP_REMOVED lines=12> */
[----:B------:R-:W-:Y:S01]  /*6bf0*/  HMMA.16816.F32.BF16 R68, R8, R14, R68 ;  /* 0x0000000e0844723c */ /* 0x000fe20000041844 */
[----:B------:R-:W2:Y:S06]  /*6c00*/  LDSM.16.MT88.4 R12, [R164+0xc400] ;  /* 0x00c40000a40c783b */ /* 0x000eac0000004200 */
[----:B------:R-:W-:Y:S01]  /*6c10*/  FADD.FTZ R8, R121, R66 ;  /* 0x0000004279087221 */ /* 0x000fe20000010000 */
[----:B-1----:R-:W-:Y:S01]  /*6c20*/  F2FP.BF16.PACK_AB R10, R147, R122 ;  /* 0x0000007a930a723e */ /* 0x002fe200000010ff */
[----:B------:R-:W1:Y:S01]  /*6c30*/  MUFU.EX2 R66, R127 ;  /* 0x0000007f00427308 */ /* 0x000e620000000800 */
[----:B------:R-:W-:Y:S01]  /*6c40*/  F2FP.BF16.PACK_AB R11, R63, R120 ;  /* 0x000000783f0b723e */ /* 0x000fe200000010ff */
[----:B------:R-:W-:Y:S01]  /*6c50*/  FADD.FTZ R67, R67, R8 ;  /* 0x0000000843437221 */ /* 0x000fe20000010000 */
[----:B------:R-:W-:-:S03]  /*6c60*/  F2FP.BF16.PACK_AB R8, R149, R128 ;  /* 0x000000809508723e */ /* 0x000fc600000010ff */
[----:B------:R-:W-:-:S04]  /*6c70*/  FADD.FTZ R62, R62, R67 ;  /* 0x000000433e3e7221 */ /* 0x000fc80000010000 */
[----:B------:R-:W-:Y:S02]  /*6c80*/  FADD.FTZ R67, R61, R62 ;  /* 0x0000003e3d437221 */ /* 0x000fe40000010000 */
[----:B------:R-:W-:Y:S02]  /*6c90*/  FFMA.FTZ R61, R54, c[0x0][0x23c], -R29 ;  /* 0x00008f00363d7a23 */ /* 0x000fe4000001081d */
[----:B------:R-:W-:Y:S01]  /*6ca0*/  FFMA.FTZ R54, R57, c[0x0][0x23c], -R26 ;  /* 0x00008f0039367a23 */ /* 0x000fe2000001081a */
[----:B-1----:R-:W-:Y:S01]  /*6cb0*/  F2FP.BF16.PACK_AB R9, R66, R129 ;  /* 0x000000814209723e */ /* 0x002fe200000010ff */
[----:B------:R-:W-:Y:S02]  /*6cc0*/  FADD.FTZ R28, R28, R67 ;  /* 0x000000431c1c7221 */ /* 0x000fe40000010000 */
[----:B------:R-:W1:Y:S01]  /*6cd0*/  MUFU.EX2 R61, R61 ;  /* 0x0000003d003d7308 */ /* 0x000e620000000800 */
[----:B------:R-:W-:Y:S02]  /*6ce0*/  FFMA.FTZ R57, R48, c[0x0][0x23c], -R29 ;  /* 0x00008f0030397a23 */ /* 0x000fe4000001081d */
[----:B------:R-:W-:Y:S01]  /*6cf0*/  FADD.FTZ R27, R27, R28 ;  /* 0x0000001c1b1b7221 */ /* 0x000fe20000010000 */
[C---:B------:R-:W-:Y:S03]  /*6d00*/  HMMA.16816.F32.BF16 R112, R8.reuse, R20, R112 ;  /* 0x000000140870723c */ /* 0x040fe60000041870 */
[----:B------:R-:W-:Y:S01]  /*6d10*/  FADD.FTZ R48, R24, R27 ;  /* 0x0000001b18307221 */ /* 0x000fe20000010000 */
[----:B------:R-:W3:Y:S03]  /*6d20*/  MUFU.EX2 R54, R54 ;  /* 0x0000003600367308 */ /* 0x000ee60000000800 */
[----:B------:R-:W-:Y:S01]  /*6d30*/  FADD.FTZ R43, R43, R48 ;  /* 0x000000302b2b7221 */ /* 0x000fe20000010000 */
[----:B------:R-:W-:Y:S01]  /*6d40*/  HMMA.16816.F32.BF16 R108, R8, R22, R108 ;  /* 0x00000016086c723c */ /* 0x000fe2000004186c */
[----:B------:R-:W4:Y:S02]  /*6d50*/  LDSM.16.MT88.4 R20, [R116+0xc400] ;  /* 0x00c400007414783b */ /* 0x000f240000004200 */
[----:B------:R-:W-:-:S04]  /*6d60*/  FADD.FTZ R42, R42, R43 ;  /* 0x0000002b2a2a7221 */ /* 0x000fc80000010000 */
[----:B------:R-:W-:Y:S01]  /*6d70*/  FADD.FTZ R41, R41, R42 ;  /* 0x0000002a29297221 */ /* 0x000fe20000010000 */
[----:B--2---:R-:W-:Y:S03]  /*6d80*/  HMMA.16816.F32.BF16 R96, R8, R12, R96 ;  /* 0x0000000c0860723c */ /* 0x004fe60000041860 */
        /* <DEDUP_REMOVED lines=9> */
[----:B------:R-:W-:Y:S01]  /*6e20*/  HMMA.16816.F32.BF16 R100, R8, R18, R100 ;  /* 0x000000120864723c */ /* 0x000fe20000041864 */
[----:B------:R-:W5:Y:S02]  /*6e30*/  LDSM.16.MT88.4 R16, [R116+0xe400] ;  /* 0x00e400007410783b */ /* 0x000f640000004200 */
[----:B------:R-:W-:-:S05]  /*6e40*/  FADD.FTZ R4, R145, R4 ;  /* 0x0000000491047221 */ /* 0x000fca0000010000 */
[C---:B----4-:R-:W-:Y:S08]  /*6e50*/  HMMA.16816.F32.BF16 R88, R8.reuse, R20, R88 ;  /* 0x000000140858723c */ /* 0x050ff00000041858 */
[C---:B------:R-:W-:Y:S01]  /*6e60*/  HMMA.16816.F32.BF16 R84, R8.reuse, R22, R84 ;  /* 0x000000160854723c */ /* 0x040fe20000041854 */
[----:B------:R-:W4:Y:S07]  /*6e70*/  LDSM.16.MT88.4 R20, [R116+0xe800] ;  /* 0x00e800007414783b */ /* 0x000f2e0000004200 */
[C---:B--2---:R-:W-:Y:S08]  /*6e80*/  HMMA.16816.F32.BF16 R80, R8.reuse, R12, R80 ;  /* 0x0000000c0850723c */ /* 0x044ff00000041850 */
[C---:B------:R-:W-:Y:S01]  /*6e90*/  HMMA.16816.F32.BF16 R76, R8.reuse, R14, R76 ;  /* 0x0000000e084c723c */ /* 0x040fe2000004184c */
[----:B------:R-:W2:Y:S07]  /*6ea0*/  LDSM.16.MT88.4 R12, [R164+0xa800] ;  /* 0x00a80000a40c783b */ /* 0x000eae0000004200 */
[C---:B-----5:R-:W-:Y:S07]  /*6eb0*/  HMMA.16816.F32.BF16 R72, R8.reuse, R16, R72 ;  /* 0x000000100848723c */ /* 0x060fee0000041848 */
[----:B------:R-:W-:Y:S01]  /*6ec0*/  FADD.FTZ R17, R53, R64 ;  /* 0x0000004035117221 */ /* 0x000fe20000010000 */
[----:B------:R-:W-:Y:S01]  /*6ed0*/  HMMA.16816.F32.BF16 R68, R8, R18, R68 ;  /* 0x000000120844723c */ /* 0x000fe20000041844 */
[----:B------:R-:W-:-:S02]  /*6ee0*/  FFMA.FTZ R53, R46, c[0x0][0x23c], -R29 ;  /* 0x00008f002e357a23 */ /* 0x000fc4000001081d */
[----:B------:R-:W-:Y:S02]  /*6ef0*/  FADD.FTZ R52, R52, R17 ;  /* 0x0000001134347221 */ /* 0x000fe40000010000 */
[----:B------:R-:W5:Y:S01]  /*6f00*/  LDSM.16.MT88.4 R16, [R116+0xc800] ;  /* 0x00c800007410783b */ /* 0x000f620000004200 */
[--C-:B------:R-:W-:Y:S01]  /*6f10*/  FFMA.FTZ R46, R45, c[0x0][0x23c], -R26.reuse ;  /* 0x00008f002d2e7a23 */ /* 0x100fe2000001081a */
[----:B------:R-:W-:Y:S01]  /*6f20*/  F2FP.BF16.PACK_AB R8, R65, R60 ;  /* 0x0000003c4108723e */ /* 0x000fe200000010ff */
[----:B------:R-:W-:Y:S01]  /*6f30*/  FFMA.FTZ R45, R31, c[0x0][0x23c], -R26 ;  /* 0x00008f001f2d7a23 */ /* 0x000fe2000001081a */
[----:B-1----:R-:W-:Y:S01]  /*6f40*/  F2FP.BF16.PACK_AB R10, R61, R56 ;  /* 0x000000383d0a723e */ /* 0x002fe200000010ff */
[----:B------:R-:W-:Y:S01]  /*6f50*/  FADD.FTZ R51, R25, R52 ;  /* 0x0000003419337221 */ /* 0x000fe20000010000 */
[----:B---3--:R-:W-:Y:S01]  /*6f60*/  F2FP.BF16.PACK_AB R9, R54, R59 ;  /* 0x0000003b3609723e */ /* 0x008fe200000010ff */
[----:B------:R-:W1:Y:S01]  /*6f70*/  LDSM.16.MT88.4 R28, [R116+0xa800] ;  /* 0x00a80000741c783b */ /* 0x000e620000004200 */
[----:B------:R-:W-:Y:S01]  /*6f80*/  F2FP.BF16.PACK_AB R11, R50, R55 ;  /* 0x00000037320b723e */ /* 0x000fe200000010ff */
[----:B------:R-:W-:Y:S01]  /*6f90*/  FADD.FTZ R44, R44, R51 ;  /* 0x000000332c2c7221 */ /* 0x000fe20000010000 */
[----:B------:R-:W-:Y:S01]  /*6fa0*/  MUFU.EX2 R46, R46 ;  /* 0x0000002e002e7308 */ /* 0x000fe20000000800 */
[----:B------:R-:W-:Y:S02]  /*6fb0*/  LDSM.16.MT88.4 R24, [R164+0xc800] ;  /* 0x00c80000a418783b */ /* 0x000fe40000004200 */
[----:B------:R-:W-:-:S02]  /*6fc0*/  FADD.FTZ R39, R39, R44 ;  /* 0x0000002c27277221 */ /* 0x000fc40000010000 */
[C---:B----4-:R-:W-:Y:S02]  /*6fd0*/  HMMA.16816.F32.BF16 R72, R8.reuse, R20, R72 ;  /* 0x000000140848723c */ /* 0x050fe40000041848 */
[----:B------:R-:W-:Y:S01]  /*6fe0*/  FADD.FTZ R40, R40, R39 ;  /* 0x0000002728287221 */ /* 0x000fe20000010000 */
[----:B------:R-:W-:Y:S03]  /*6ff0*/  MUFU.EX2 R45, R45 ;  /* 0x0000002d002d7308 */ /* 0x000fe60000000800 */
[----:B------:R-:W-:Y:S02]  /*7000*/  FADD.FTZ R37, R37, R40 ;  /* 0x0000002825257221 */ /* 0x000fe40000010000 */
[----:B--2---:R-:W-:Y:S02]  /*7010*/  HMMA.16816.F32.BF16 R112, R8, R12, R112 ;  /* 0x0000000c0870723c */ /* 0x004fe40000041870 */
[----:B------:R-:W-:-:S04]  /*7020*/  FADD.FTZ R36, R36, R37 ;  /* 0x0000002524247221 */ /* 0x000fc80000010000 */
[----:B------:R-:W-:Y:S02]  /*7030*/  FADD.FTZ R5, R5, R36 ;  /* 0x0000002405057221 */ /* 0x000fe40000010000 */
[----:B------:R-:W-:Y:S01]  /*7040*/  HMMA.16816.F32.BF16 R108, R8, R14, R108 ;  /* 0x0000000e086c723c */ /* 0x000fe2000004186c */
[----:B------:R-:W2:Y:S01]  /*7050*/  LDSM.16.MT88.4 R12, [R164+0xe800] ;  /* 0x00e80000a40c783b */ /* 0x000ea20000004200 */
[----:B------:R-:W-:-:S04]  /*7060*/  FADD.FTZ R32, R32, R5 ;  /* 0x0000000520207221 */ /* 0x000fc80000010000 */
[----:B------:R-:W-:Y:S02]  /*7070*/  FADD.FTZ R3, R3, R32 ;  /* 0x0000002003037221 */ /* 0x000fe40000010000 */
[C---:B------:R-:W-:Y:S01]  /*7080*/  HMMA.16816.F32.BF16 R68, R8.reuse, R22, R68 ;  /* 0x000000160844723c */ /* 0x040fe20000041844 */
[----:B------:R-:W-:Y:S01]  /*7090*/  LDSM.16.MT88.4 R20, [R116+0xcc00] ;  /* 0x00cc00007414783b */ /* 0x000fe20000004200 */
[----:B------:R-:W-:Y:S02]  /*70a0*/  FADD.FTZ R144, R144, R3 ;  /* 0x0000000390907221 */ /* 0x000fe40000010000 */
        /* <DEDUP_REMOVED lines=8> */
[----:B------:R-:W3:Y:S01]  /*7130*/  LDSM.16.MT88.4 R16, [R116+0xac00] ;  /* 0x00ac00007410783b */ /* 0x000ee20000004200 */
[----:B------:R-:W-:Y:S02]  /*7140*/  FADD.FTZ R149, R149, R128 ;  /* 0x0000008095957221 */ /* 0x000fe40000010000 */
[----:B------:R-:W-:Y:S02]  /*7150*/  FADD.FTZ R129, R129, R140 ;  /* 0x0000008c81817221 */ /* 0x000fe40000010000 */
[----:B------:R-:W-:-:S02]  /*7160*/  FADD.FTZ R122, R122, R149 ;  /* 0x000000957a7a7221 */ /* 0x000fc40000010000 */
[C---:B-1----:R-:W-:Y:S01]  /*7170*/  HMMA.16816.F32.BF16 R104, R8.reuse, R28, R104 ;  /* 0x0000001c0868723c */ /* 0x042fe20000041868 */
[----:B------:R-:W-:Y:S01]  /*7180*/  MUFU.EX2 R28, R58 ;  /* 0x0000003a001c7308 */ /* 0x000fe20000000800 */
[----:B------:R-:W-:Y:S02]  /*7190*/  FADD.FTZ R129, R66, R129 ;  /* 0x0000008142817221 */ /* 0x000fe40000010000 */
[----:B------:R-:W-:Y:S02]  /*71a0*/  FADD.FTZ R147, R147, R122 ;  /* 0x0000007a93937221 */ /* 0x000fe40000010000 */
[----:B------:R-:W-:Y:S02]  /*71b0*/  FADD.FTZ R120, R120, R129 ;  /* 0x0000008178787221 */ /* 0x000fe40000010000 */
[----:B------:R-:W-:Y:S01]  /*71c0*/  HMMA.16816.F32.BF16 R100, R8, R30, R100 ;  /* 0x0000001e0864723c */ /* 0x000fe20000041864 */
[----:B------:R-:W1:Y:S01]  /*71d0*/  MUFU.EX2 R31, R57 ;  /* 0x00000039001f7308 */ /* 0x000e620000000800 */
[----:B------:R-:W-:-:S02]  /*71e0*/  FADD.FTZ R120, R63, R120 ;  /* 0x000000783f787221 */ /* 0x000fc40000010000 */
[----:B------:R-:W-:Y:S02]  /*71f0*/  FADD.FTZ R60, R60, R147 ;  /* 0x000000933c3c7221 */ /* 0x000fe40000010000 */
[----:B------:R-:W-:Y:S02]  /*7200*/  FADD.FTZ R59, R59, R120 ;  /* 0x000000783b3b7221 */ /* 0x000fe40000010000 */
[----:B--2---:R-:W-:Y:S01]  /*7210*/  HMMA.16816.F32.BF16 R80, R8, R12, R80 ;  /* 0x0000000c0850723c */ /* 0x004fe20000041850 */
[----:B------:R-:W2:Y:S01]  /*7220*/  MUFU.EX2 R29, R53 ;  /* 0x00000035001d7308 */ /* 0x000ea20000000800 */
[----:B------:R-:W-:Y:S02]  /*7230*/  FADD.FTZ R65, R65, R60 ;  /* 0x0000003c41417221 */ /* 0x000fe40000010000 */
[----:B------:R-:W-:Y:S02]  /*7240*/  FADD.FTZ R54, R54, R59 ;  /* 0x0000003b36367221 */ /* 0x000fe40000010000 */
[----:B------:R-:W-:-:S02]  /*7250*/  FADD.FTZ R56, R56, R65 ;  /* 0x0000004138387221 */ /* 0x000fc40000010000 */
[C---:B------:R-:W-:Y:S01]  /*7260*/  HMMA.16816.F32.BF16 R76, R8.reuse, R14, R76 ;  /* 0x0000000e084c723c */ /* 0x040fe2000004184c */
[----:B------:R-:W4:Y:S01]  /*7270*/  LDSM.16.MT88.4 R12, [R164+0xcc00] ;  /* 0x00cc0000a40c783b */ /* 0x000f220000004200 */
[----:B------:R-:W5:Y:S01]  /*7280*/  MUFU.EX2 R30, R49 ;  /* 0x00000031001e7308 */ /* 0x000f620000000800 */
[----:B------:R-:W-:Y:S02]  /*7290*/  FADD.FTZ R55, R55, R54 ;  /* 0x0000003637377221 */ /* 0x000fe40000010000 */
[----:B------:R-:W-:Y:S02]  /*72a0*/  FADD.FTZ R61, R61, R56 ;  /* 0x000000383d3d7221 */ /* 0x000fe40000010000 */
[----:B------:R-:W-:Y:S01]  /*72b0*/  FADD.FTZ R55, R50, R55 ;  /* 0x0000003732377221 */ /* 0x000fe20000010000 */
[C---:B------:R-:W-:Y:S08]  /*72c0*/  HMMA.16816.F32.BF16 R96, R8.reuse, R24, R96 ;  /* 0x000000180860723c */ /* 0x040ff00000041860 */
[----:B------:R-:W-:Y:S01]  /*72d0*/  HMMA.16816.F32.BF16 R92, R8, R26, R92 ;  /* 0x0000001a085c723c */ /* 0x000fe2000004185c */
[----:B------:R-:W4:Y:S06]  /*72e0*/  LDSM.16.MT88.4 R24, [R164+0xac00] ;  /* 0x00ac0000a418783b */ /* 0x000f2c0000004200 */
[----:B-1----:R-:W-:Y:S01]  /*72f0*/  F2FP.BF16.PACK_AB R8, R31, R28 ;  /* 0x0000001c1f08723e */ /* 0x002fe200000010ff */
[----:B------:R-:W-:Y:S01]  /*7300*/  FADD.FTZ R28, R28, R61 ;  /* 0x0000003d1c1c7221 */ /* 0x000fe20000010000 */
[----:B--2---:R-:W-:-:S02]  /*7310*/  F2FP.BF16.PACK_AB R10, R190, R29 ;  /* 0x0000001dbe0a723e */ /* 0x004fc400000010ff */
[----:B-----5:R-:W-:Y:S01]  /*7320*/  F2FP.BF16.PACK_AB R9, R47, R30 ;  /* 0x0000001e2f09723e */ /* 0x020fe200000010ff */
[----:B------:R-:W-:Y:S01]  /*7330*/  FADD.FTZ R30, R30, R55 ;  /* 0x000000371e1e7221 */ /* 0x000fe20000010000 */
[----:B------:R-:W-:Y:S01]  /*7340*/  F2FP.BF16.PACK_AB R11, R45, R46 ;  /* 0x0000002e2d0b723e */ /* 0x000fe200000010ff */
[----:B------:R-:W-:Y:S02]  /*7350*/  FADD.FTZ R28, R31, R28 ;  /* 0x0000001c1f1c7221 */ /* 0x000fe40000010000 */
[----:B------:R-:W-:Y:S02]  /*7360*/  FADD.FTZ R47, R47, R30 ;  /* 0x0000001e2f2f7221 */ /* 0x000fe40000010000 */
[----:B------:R-:W-:Y:S02]  /*7370*/  FADD.FTZ R29, R29, R28 ;  /* 0x0000001c1d1d7221 */ /* 0x000fe40000010000 */
[----:B---3--:R-:W-:Y:S01]  /*7380*/  HMMA.16816.F32.BF16 R104, R8, R16, R104 ;  /* 0x000000100868723c */ /* 0x008fe20000041868 */
[----:B------:R-:W-:-:S02]  /*7390*/  FADD.FTZ R46, R46, R47 ;  /* 0x0000002f2e2e7221 */ /* 0x000fc40000010000 */
[----:B------:R-:W-:Y:S02]  /*73a0*/  FADD.FTZ R190, R190, R29 ;  /* 0x0000001dbebe7221 */ /* 0x000fe40000010000 */
[----:B------:R-:W-:-:S03]  /*73b0*/  FADD.FTZ R189, R45, R46 ;  /* 0x0000002e2dbd7221 */ /* 0x000fc60000010000 */
[C---:B------:R-:W-:Y:S01]  /*73c0*/  HMMA.16816.F32.BF16 R100, R8.reuse, R18, R100 ;  /* 0x000000120864723c */ /* 0x040fe20000041864 */
[----:B------:R-:W1:Y:S07]  /*73d0*/  LDSM.16.MT88.4 R16, [R164+0xec00] ;  /* 0x00ec0000a410783b */ /* 0x000e6e0000004200 */
[C---:B----4-:R-:W-:Y:S08]  /*73e0*/  HMMA.16816.F32.BF16 R96, R8.reuse, R12, R96 ;  /* 0x0000000c0860723c */ /* 0x050ff00000041860 */
[C---:B------:R-:W-:Y:S01]  /*73f0*/  HMMA.16816.F32.BF16 R92, R8.reuse, R14, R92 ;  /* 0x0000000e085c723c */ /* 0x040fe2000004185c */
[----:B------:R-:W2:Y:S07]  /*7400*/  LDSM.16.MT88.4 R12, [R116+0xec00] ;  /* 0x00ec0000740c783b */ /* 0x000eae0000004200 */
[C---:B------:R-:W-:Y:S08]  /*7410*/  HMMA.16816.F32.BF16 R112, R8.reuse, R24, R112 ;  /* 0x000000180870723c */ /* 0x040ff00000041870 */
[C---:B------:R-:W-:Y:S08]  /*7420*/  HMMA.16816.F32.BF16 R108, R8.reuse, R26, R108 ;  /* 0x0000001a086c723c */ /* 0x040ff0000004186c */
[C---:B------:R-:W-:Y:S08]  /*7430*/  HMMA.16816.F32.BF16 R88, R8.reuse, R20, R88 ;  /* 0x000000140858723c */ /* 0x040ff00000041858 */
[C---:B------:R-:W-:Y:S08]  /*7440*/  HMMA.16816.F32.BF16 R84, R8.reuse, R22, R84 ;  /* 0x000000160854723c */ /* 0x040ff00000041854 */
[C---:B-1----:R-:W-:Y:S08]  /*7450*/  HMMA.16816.F32.BF16 R80, R8.reuse, R16, R80 ;  /* 0x000000100850723c */ /* 0x042ff00000041850 */
[C---:B------:R-:W-:Y:S08]  /*7460*/  HMMA.16816.F32.BF16 R76, R8.reuse, R18, R76 ;  /* 0x00000012084c723c */ /* 0x040ff0000004184c */
[C---:B--2---:R-:W-:Y:S08]  /*7470*/  HMMA.16816.F32.BF16 R72, R8.reuse, R12, R72 ;  /* 0x0000000c0848723c */ /* 0x044ff00000041848 */
        /* <DEDUP_REMOVED lines=64> */
.L_x_759:
[----:B------:R-:W-:-:S04]  /*7880*/  LEA R9, -R7, RZ, 0x7 ;  /* 0x000000ff07097211 */ /* 0x000fc800078e39ff */
[----:B------:R-:W-:Y:S02]  /*7890*/  SHF.R.S32.HI R5, RZ, 0x1f, R9 ;  /* 0x0000001fff057819 */ /* 0x000fe40000011409 */
.L_x_760:
[----:B------:R-:W-:Y:S02]  /*78a0*/  ISETP.GE.AND P3, PT, R169, c[0x0][0x220], PT ;  /* 0x00008800a9007a0c */ /* 0x000fe40003f66270 */
        /* <DEDUP_REMOVED lines=245> */
[----:B------:R-:W-:Y:S01]  /*8800*/  HMMA.16816.F32.BF16 R60, R128, R126, R60 ;  /* 0x0000007e803c723c */ /* 0x000fe2000004183c */
[----:B------:R-:W2:Y:S07]  /*8810*/  LDSM.16.M88.4 R124, [R118+0x7800] ;  /* 0x00780000767c783b */ /* 0x000eae0000000200 */
[----:B------:R-:W-:-:S02]  /*8820*/  FMUL.FTZ R54, R54, c[0x0][0x2ec] ;  /* 0x0000bb0036367a20 */ /* 0x000fc40000410000 */
[----:B------:R-:W-:-:S06]  /*8830*/  FMUL.FTZ R55, R55, c[0x0][0x2ec] ;  /* 0x0000bb0037377a20 */ /* 0x000fcc0000410000 */
[----:B------:R-:W-:Y:S02]  /*8840*/  FMUL.FTZ R3, R66, c[0x0][0x2ec] ;  /* 0x0000bb0042037a20 */ /* 0x000fe40000410000 */
[----:B------:R-:W-:Y:S02]  /*8850*/  FMUL.FTZ R66, R67, c[0x0][0x2ec] ;  /* 0x0000bb0043427a20 */ /* 0x000fe40000410000 */
[----:B------:R-:W-:Y:S02]  /*8860*/  FMUL.FTZ R64, R64, c[0x0][0x2ec] ;  /* 0x0000bb0040407a20 */ /* 0x000fe40000410000 */
[----:B------:R-:W-:Y:S01]  /*8870*/  FMUL.FTZ R65, R65, c[0x0][0x2ec] ;  /* 0x0000bb0041417a20 */ /* 0x000fe20000410000 */
[----:B------:R-:W-:Y:S01]  /*8880*/  MUFU.TANH R3, R3 ;  /* 0x0000000300037308 */ /* 0x000fe20000002400 */
[----:B------:R-:W-:Y:S01]  /*8890*/  FMUL.FTZ R60, R60, c[0x0][0x2ec] ;  /* 0x0000bb003c3c7a20 */ /* 0x000fe20000410000 */
[----:B-1----:R-:W-:Y:S01]  /*88a0*/  HMMA.16816.F32.BF16 R40, R128, R120, R40 ;  /* 0x000000788028723c */ /* 0x002fe20000041828 */
[----:B------:R-:W-:-:S02]  /*88b0*/  FMUL.FTZ R67, R61, c[0x0][0x2ec] ;  /* 0x0000bb003d437a20 */ /* 0x000fc40000410000 */
[----:B------:R-:W-:Y:S02]  /*88c0*/  FMUL.FTZ R61, R62, c[0x0][0x2ec] ;  /* 0x0000bb003e3d7a20 */ /* 0x000fe40000410000 */
[----:B------:R-:W-:Y:S01]  /*88d0*/  FMUL.FTZ R62, R56, c[0x0][0x2ec] ;  /* 0x0000bb00383e7a20 */ /* 0x000fe20000410000 */
[----:B------:R-:W1:Y:S01]  /*88e0*/  MUFU.TANH R60, R60 ;  /* 0x0000003c003c7308 */ /* 0x000e620000002400 */
[----:B------:R-:W-:Y:S01]  /*88f0*/  FMUL.FTZ R56, R57, c[0x0][0x2ec] ;  /* 0x0000bb0039387a20 */ /* 0x000fe20000410000 */
[C---:B------:R-:W-:Y:S01]  /*8900*/  HMMA.16816.F32.BF16 R36, R128.reuse, R122, R36 ;  /* 0x0000007a8024723c */ /* 0x040fe20000041824 */
[----:B------:R-:W3:Y:S01]  /*8910*/  LDSM.16.M88.4 R120, [R118+0x8400] ;  /* 0x008400007678783b */ /* 0x000ee20000000200 */
[----:B------:R-:W-:Y:S02]  /*8920*/  FMUL.FTZ R57, R58, c[0x0][0x2ec] ;  /* 0x0000bb003a397a20 */ /* 0x000fe40000410000 */
[----:B------:R-:W-:Y:S02]  /*8930*/  FMUL.FTZ R63, R63, c[0x0][0x2ec] ;  /* 0x0000bb003f3f7a20 */ /* 0x000fe40000410000 */
[----:B------:R-:W4:Y:S02]  /*8940*/  MUFU.TANH R61, R61 ;  /* 0x0000003d003d7308 */ /* 0x000f240000002400 */
[C---:B--2---:R-:W-:Y:S06]  /*8950*/  HMMA.16816.F32.BF16 R48, R128.reuse, R124, R48 ;  /* 0x0000007c8030723c */ /* 0x044fec0000041830 */
[----:B------:R-:W2:Y:S02]  /*8960*/  MUFU.TANH R62, R62 ;  /* 0x0000003e003e7308 */ /* 0x000ea40000002400 */
[----:B------:R-:W-:Y:S01]  /*8970*/  HMMA.16816.F32.BF16 R44, R128, R126, R44 ;  /* 0x0000007e802c723c */ /* 0x000fe2000004182c */
[----:B------:R-:W5:Y:S01]  /*8980*/  LDSM.16.M88.4 R124, [R118+0x8000] ;  /* 0x00800000767c783b */ /* 0x000f620000000200 */
[----:B------:R-:W-:-:S02]  /*8990*/  FMUL.FTZ R40, R40, c[0x0][0x2ec] ;  /* 0x0000bb0028287a20 */ /* 0x000fc40000410000 */
[----:B------:R-:W-:Y:S02]  /*89a0*/  FMUL.FTZ R42, R42, c[0x0][0x2ec] ;  /* 0x0000bb002a2a7a20 */ /* 0x000fe40000410000 */
[----:B------:R-:W1:Y:S01]  /*89b0*/  MUFU.TANH R57, R57 ;  /* 0x0000003900397308 */ /* 0x000e620000002400 */
[----:B------:R-:W-:Y:S02]  /*89c0*/  FMUL.FTZ R41, R41, c[0x0][0x2ec] ;  /* 0x0000bb0029297a20 */ /* 0x000fe40000410000 */
[----:B------:R-:W-:Y:S02]  /*89d0*/  FMUL.FTZ R193, R36, c[0x0][0x2ec] ;  /* 0x0000bb0024c17a20 */ /* 0x000fe40000410000 */
[----:B------:R-:W-:Y:S02]  /*89e0*/  FMUL.FTZ R37, R37, c[0x0][0x2ec] ;  /* 0x0000bb0025257a20 */ /* 0x000fe40000410000 */
[----:B------:R-:W-:Y:S01]  /*89f0*/  FMUL.FTZ R38, R38, c[0x0][0x2ec] ;  /* 0x0000bb0026267a20 */ /* 0x000fe20000410000 */
[----:B------:R-:W-:Y:S01]  /*8a00*/  MUFU.TANH R195, R40 ;  /* 0x0000002800c37308 */ /* 0x000fe20000002400 */
[----:B------:R-:W-:-:S02]  /*8a10*/  FMUL.FTZ R43, R43, c[0x0][0x2ec] ;  /* 0x0000bb002b2b7a20 */ /* 0x000fc40000410000 */
[----:B------:R-:W-:Y:S02]  /*8a20*/  FMUL.FTZ R48, R48, c[0x0][0x2ec] ;  /* 0x0000bb0030307a20 */ /* 0x000fe40000410000 */
[----:B------:R-:W-:Y:S02]  /*8a30*/  FMUL.FTZ R50, R50, c[0x0][0x2ec] ;  /* 0x0000bb0032327a20 */ /* 0x000fe40000410000 */
[----:B------:R-:W-:Y:S01]  /*8a40*/  FMUL.FTZ R49, R49, c[0x0][0x2ec] ;  /* 0x0000bb0031317a20 */ /* 0x000fe20000410000 */
[----:B------:R1:W-:Y:S01]  /*8a50*/  MUFU.TANH R197, R37 ;  /* 0x0000002500c57308 */ /* 0x0003e20000002400 */
[----:B------:R-:W-:Y:S01]  /*8a60*/  FMUL.FTZ R51, R51, c[0x0][0x2ec] ;  /* 0x0000bb0033337a20 */ /* 0x000fe20000410000 */
[----:B---3--:R-:W-:Y:S01]  /*8a70*/  HMMA.16816.F32.BF16 R24, R128, R120, R24 ;  /* 0x000000788018723c */ /* 0x008fe20000041818 */
[----:B------:R-:W-:Y:S02]  /*8a80*/  FMUL.FTZ R44, R44, c[0x0][0x2ec] ;  /* 0x0000bb002c2c7a20 */ /* 0x000fe40000410000 */
[----:B------:R-:W-:-:S03]  /*8a90*/  FMUL.FTZ R46, R46, c[0x0][0x2ec] ;  /* 0x0000bb002e2e7a20 */ /* 0x000fc60000410000 */
[----:B------:R-:W-:Y:S01]  /*8aa0*/  MUFU.TANH R198, R50 ;  /* 0x0000003200c67308 */ /* 0x000fe20000002400 */
[----:B------:R-:W-:Y:S01]  /*8ab0*/  FMUL.FTZ R45, R45, c[0x0][0x2ec] ;  /* 0x0000bb002d2d7a20 */ /* 0x000fe20000410000 */
[C---:B------:R-:W-:Y:S01]  /*8ac0*/  HMMA.16816.F32.BF16 R20, R128.reuse, R122, R20 ;  /* 0x0000007a8014723c */ /* 0x040fe20000041814 */
[----:B------:R-:W3:Y:S01]  /*8ad0*/  LDSM.16.M88.4 R120, [R118+0x8c00] ;  /* 0x008c00007678783b */ /* 0x000ee20000000200 */
[----:B------:R-:W-:Y:S02]  /*8ae0*/  FMUL.FTZ R47, R47, c[0x0][0x2ec] ;  /* 0x0000bb002f2f7a20 */ /* 0x000fe40000410000 */
[----:B------:R-:W-:Y:S02]  /*8af0*/  FMUL.FTZ R39, R39, c[0x0][0x2ec] ;  /* 0x0000bb0027277a20 */ /* 0x000fe40000410000 */
[----:B------:R-:W-:Y:S02]  /*8b00*/  MUFU.TANH R200, R42 ;  /* 0x0000002a00c87308 */ /* 0x000fe40000002400 */
[C---:B-----5:R-:W-:Y:S06]  /*8b10*/  HMMA.16816.F32.BF16 R32, R128.reuse, R124, R32 ;  /* 0x0000007c8020723c */ /* 0x060fec0000041820 */
[----:B------:R-:W-:Y:S02]  /*8b20*/  MUFU.TANH R193, R193 ;  /* 0x000000c100c17308 */ /* 0x000fe40000002400 */
[----:B------:R-:W-:Y:S01]  /*8b30*/  HMMA.16816.F32.BF16 R28, R128, R126, R28 ;  /* 0x0000007e801c723c */ /* 0x000fe2000004181c */
[----:B------:R-:W5:Y:S01]  /*8b40*/  LDSM.16.M88.4 R124, [R118+0x8800] ;  /* 0x00880000767c783b */ /* 0x000f620000000200 */
[----:B------:R-:W-:Y:S01]  /*8b50*/  FMUL.FTZ R141, R24, c[0x0][0x2ec] ;  /* 0x0000bb00188d7a20 */ /* 0x000fe20000410000 */
[----:B------:R-:W-:-:S04]  /*8b60*/  DEPBAR.LE SB0, 0x0 ;  /* 0x000080000000791a */ /* 0x000fc80000000000 */
[----:B------:R-:W-:Y:S01]  /*8b70*/  MUFU.TANH R196, R38 ;  /* 0x0000002600c47308 */ /* 0x000fe20000002400 */
[----:B------:R-:W-:Y:S02]  /*8b80*/  FMUL.FTZ R143, R20, c[0x0][0x2ec] ;  /* 0x0000bb00148f7a20 */ /* 0x000fe40000410000 */
[----:B------:R-:W-:Y:S02]  /*8b90*/  FMUL.FTZ R26, R26, c[0x0][0x2ec] ;  /* 0x0000bb001a1a7a20 */ /* 0x000fe40000410000 */
[----:B------:R-:W-:Y:S02]  /*8ba0*/  FMUL.FTZ R22, R22, c[0x0][0x2ec] ;  /* 0x0000bb0016167a20 */ /* 0x000fe40000410000 */
[----:B------:R-:W-:Y:S01]  /*8bb0*/  FMUL.FTZ R25, R25, c[0x0][0x2ec] ;  /* 0x0000bb0019197a20 */ /* 0x000fe20000410000 */
[----:B------:R-:W-:Y:S01]  /*8bc0*/  MUFU.TANH R141, R141 ;  /* 0x0000008d008d7308 */ /* 0x000fe20000002400 */
[----:B------:R-:W-:Y:S02]  /*8bd0*/  FMUL.FTZ R151, R32, c[0x0][0x2ec] ;  /* 0x0000bb0020977a20 */ /* 0x000fe40000410000 */
[----:B------:R-:W-:-:S02]  /*8be0*/  IMAD.SHL.U32 R32, R174, 0x80, RZ ;  /* 0x00000080ae207824 */ /* 0x000fc400078e00ff */
[----:B------:R-:W-:Y:S02]  /*8bf0*/  FMUL.FTZ R152, R34, c[0x0][0x2ec] ;  /* 0x0000bb0022987a20 */ /* 0x000fe40000410000 */
[----:B------:R-:W-:Y:S01]  /*8c00*/  FMUL.FTZ R162, R33, c[0x0][0x2ec] ;  /* 0x0000bb0021a27a20 */ /* 0x000fe20000410000 */
[--C-:B------:R-:W-:Y:S01]  /*8c10*/  LOP3.LUT R36, R32, 0x8, R135.reuse, 0xfe, !PT ;  /* 0x0000000820247812 */ /* 0x100fe200078efe87 */
[----:B------:R-:W-:Y:S01]  /*8c20*/  FMUL.FTZ R148, R30, c[0x0][0x2ec] ;  /* 0x0000bb001e947a20 */ /* 0x000fe20000410000 */
[C---:B---3--:R-:W-:Y:S01]  /*8c30*/  HMMA.16816.F32.BF16 R8, R128.reuse, R120, R8 ;  /* 0x000000788008723c */ /* 0x048fe20000041808 */
[--C-:B------:R-:W-:Y:S01]  /*8c40*/  LOP3.LUT R34, R32, 0x10, R135.reuse, 0xfe, !PT ;  /* 0x0000001020227812 */ /* 0x100fe200078efe87 */
[----:B------:R-:W-:Y:S01]  /*8c50*/  FMUL.FTZ R153, R28, c[0x0][0x2ec] ;  /* 0x0000bb001c997a20 */ /* 0x000fe20000410000 */
[CC--:B------:R-:W-:Y:S01]  /*8c60*/  ISETP.GE.AND P5, PT, R36.reuse, R137.reuse, PT ;  /* 0x000000892400720c */ /* 0x0c0fe20003fa6270 */
[----:B------:R-:W-:Y:S01]  /*8c70*/  MUFU.TANH R151, R151 ;  /* 0x0000009700977308 */ /* 0x000fe20000002400 */
[-C--:B------:R-:W-:Y:S01]  /*8c80*/  ISETP.GE.AND P1, PT, R36, R136.reuse, PT ;  /* 0x000000882400720c */ /* 0x080fe20003f26270 */
[----:B------:R-:W-:Y:S01]  /*8c90*/  FMUL.FTZ R35, R35, c[0x0][0x2ec] ;  /* 0x0000bb0023237a20 */ /* 0x000fe20000410000 */
[-C--:B------:R-:W-:Y:S01]  /*8ca0*/  ISETP.GE.AND P0, PT, R34, R137.reuse, PT ;  /* 0x000000892200720c */ /* 0x080fe20003f06270 */
[----:B------:R-:W-:Y:S01]  /*8cb0*/  FMUL.FTZ R120, R59, c[0x0][0x2ec] ;  /* 0x0000bb003b787a20 */ /* 0x000fe20000410000 */
[----:B-1----:R-:W-:Y:S01]  /*8cc0*/  FSEL R37, R60, -INF , !P5 ;  /* 0xff8000003c257808 */ /* 0x002fe20006800000 */
[----:B------:R-:W-:Y:S01]  /*8cd0*/  FMUL.FTZ R59, R52, c[0x0][0x2ec] ;  /* 0x0000bb00343b7a20 */ /* 0x000fe20000410000 */
[-C--:B------:R-:W-:Y:S01]  /*8ce0*/  ISETP.GE.AND P5, PT, R34, R136.reuse, PT ;  /* 0x000000882200720c */ /* 0x080fe20003fa6270 */
[C---:B------:R-:W-:Y:S01]  /*8cf0*/  HMMA.16816.F32.BF16 R4, R128.reuse, R122, R4 ;  /* 0x0000007a8004723c */ /* 0x040fe20000041804 */
[C-C-:B------:R-:W-:Y:S01]  /*8d00*/  LOP3.LUT R34, R32.reuse, 0x18, R135.reuse, 0xfe, !PT ;  /* 0x0000001820227812 */ /* 0x140fe200078efe87 */
[----:B------:R-:W-:Y:S01]  /*8d10*/  MUFU.TANH R123, R44 ;  /* 0x0000002c007b7308 */ /* 0x000fe20000002400 */
[--C-:B------:R-:W-:Y:S01]  /*8d20*/  LOP3.LUT R30, R32, 0x20, R135.reuse, 0xfe, !PT ;  /* 0x00000020201e7812 */ /* 0x100fe200078efe87 */
[----:B------:R-:W-:Y:S01]  /*8d30*/  FMUL.FTZ R52, R53, c[0x0][0x2ec] ;  /* 0x0000bb0035347a20 */ /* 0x000fe20000410000 */
[----:B----4-:R-:W-:Y:S01]  /*8d40*/  FSEL R28, R61, -INF , !P1 ;  /* 0xff8000003d1c7808 */ /* 0x010fe20004800000 */
[----:B------:R-:W-:Y:S01]  /*8d50*/  FMUL.FTZ R29, R29, c[0x0][0x2ec] ;  /* 0x0000bb001d1d7a20 */ /* 0x000fe20000410000 */
[----:B--2---:R-:W-:Y:S01]  /*8d60*/  FSEL R61, R62, -INF , !P0 ;  /* 0xff8000003e3d7808 */ /* 0x004fe20004000000 */
[C---:B-----5:R-:W-:Y:S01]  /*8d70*/  HMMA.16816.F32.BF16 R16, R128.reuse, R124, R16 ;  /* 0x0000007c8010723c */ /* 0x060fe20000041810 */
[----:B------:R-:W-:Y:S01]  /*8d80*/  FSEL R62, R57, -INF , !P5 ;  /* 0xff800000393e7808 */ /* 0x000fe20006800000 */
[----:B------:R-:W-:Y:S01]  /*8d90*/  MUFU.TANH R125, R64 ;  /* 0x00000040007d7308 */ /* 0x000fe20000002400 */
[-C--:B------:R-:W-:Y:S01]  /*8da0*/  ISETP.GE.AND P1, PT, R34, R137.reuse, PT ;  /* 0x000000892200720c */ /* 0x080fe20003f26270 */
[----:B------:R-:W-:Y:S01]  /*8db0*/  FMUL.FTZ R149, R8, c[0x0][0x2ec] ;  /* 0x0000bb0008957a20 */ /* 0x000fe20000410000 */
[----:B------:R-:W-:Y:S01]  /*8dc0*/  ISETP.GE.AND P0, PT, R34, R136, PT ;  /* 0x000000882200720c */ /* 0x000fe20003f06270 */
[----:B------:R-:W-:Y:S01]  /*8dd0*/  FMUL.FTZ R10, R10, c[0x0][0x2ec] ;  /* 0x0000bb000a0a7a20 */ /* 0x000fe20000410000 */
[----:B------:R-:W-:Y:S01]  /*8de0*/  ISETP.GE.AND P5, PT, R30, R137, PT ;  /* 0x000000891e00720c */ /* 0x000fe20003fa6270 */
[----:B------:R-:W-:Y:S01]  /*8df0*/  HMMA.16816.F32.BF16 R12, R128, R126, R12 ;  /* 0x0000007e800c723c */ /* 0x000fe2000004180c */
[C-C-:B------:R-:W-:Y:S01]  /*8e00*/  LOP3.LUT R24, R32.reuse, 0x28, R135.reuse, 0xfe, !PT ;  /* 0x0000002820187812 */ /* 0x140fe200078efe87 */
[----:B------:R-:W1:Y:S01]  /*8e10*/  MUFU.TANH R59, R59 ;  /* 0x0000003b003b7308 */ /* 0x000e620000002400 */
[C-C-:B------:R-:W-:Y:S01]  /*8e20*/  LOP3.LUT R20, R32.reuse, 0x38, R135.reuse, 0xfe, !PT ;  /* 0x0000003820147812 */ /* 0x140fe200078efe87 */
[----:B------:R-:W-:Y:S01]  /*8e30*/  FMUL.FTZ R31, R31, c[0x0][0x2ec] ;  /* 0x0000bb001f1f7a20 */ /* 0x000fe20000410000 */
[----:B------:R-:W-:Y:S01]  /*8e40*/  LOP3.LUT R8, R32, 0x68, R135, 0xfe, !PT ;  /* 0x0000006820087812 */ /* 0x000fe200078efe87 */
[----:B------:R-:W-:-:S02]  /*8e50*/  FMUL.FTZ R27, R27, c[0x0][0x2ec] ;  /* 0x0000bb001b1b7a20 */ /* 0x000fc40000410000 */
[----:B------:R-:W-:Y:S01]  /*8e60*/  FMUL.FTZ R150, R4, c[0x0][0x2ec] ;  /* 0x0000bb0004967a20 */ /* 0x000fe20000410000 */
[--C-:B------:R-:W-:Y:S01]  /*8e70*/  LOP3.LUT R4, R32, 0x78, R135.reuse, 0xfe, !PT ;  /* 0x0000007820047812 */ /* 0x100fe200078efe87 */
[----:B------:R-:W2:Y:S01]  /*8e80*/  MUFU.TANH R64, R54 ;  /* 0x0000003600407308 */ /* 0x000ea20000002400 */
[----:B------:R-:W-:Y:S02]  /*8e90*/  FMUL.FTZ R6, R6, c[0x0][0x2ec] ;  /* 0x0000bb0006067a20 */ /* 0x000fe40000410000 */
[----:B------:R-:W-:Y:S02]  /*8ea0*/  FMUL.FTZ R21, R21, c[0x0][0x2ec] ;  /* 0x0000bb0015157a20 */ /* 0x000fe40000410000 */
[----:B------:R-:W-:Y:S02]  /*8eb0*/  FMUL.FTZ R23, R23, c[0x0][0x2ec] ;  /* 0x0000bb0017177a20 */ /* 0x000fe40000410000 */
[----:B------:R-:W-:Y:S01]  /*8ec0*/  FMUL.FTZ R145, R16, c[0x0][0x2ec] ;  /* 0x0000bb0010917a20 */ /* 0x000fe20000410000 */
[----:B------:R-:W3:Y:S01]  /*8ed0*/  MUFU.TANH R127, R48 ;  /* 0x00000030007f7308 */ /* 0x000ee20000002400 */
[----:B-1----:R-:W-:Y:S01]  /*8ee0*/  FSEL R59, R59, -INF , !P1 ;  /* 0xff8000003b3b7808 */ /* 0x002fe20004800000 */
[----:B------:R-:W-:Y:S01]  /*8ef0*/  FMUL.FTZ R18, R18, c[0x0][0x2ec] ;  /* 0x0000bb0012127a20 */ /* 0x000fe20000410000 */
[-C--:B------:R-:W-:Y:S01]  /*8f00*/  ISETP.GE.AND P1, PT, R30, R136.reuse, PT ;  /* 0x000000881e00720c */ /* 0x080fe20003f26270 */
[----:B------:R-:W-:Y:S01]  /*8f10*/  FMUL.FTZ R17, R17, c[0x0][0x2ec] ;  /* 0x0000bb0011117a20 */ /* 0x000fe20000410000 */
[--C-:B------:R-:W-:Y:S01]  /*8f20*/  LOP3.LUT R16, R32, 0x48, R135.reuse, 0xfe, !PT ;  /* 0x0000004820107812 */ /* 0x100fe200078efe87 */
[----:B------:R-:W-:Y:S01]  /*8f30*/  FMUL.FTZ R147, R12, c[0x0][0x2ec] ;  /* 0x0000bb000c937a20 */ /* 0x000fe20000410000 */
[----:B------:R-:W-:Y:S01]  /*8f40*/  FSEL R198, R198, -INF , !P1 ;  /* 0xff800000c6c67808 */ /* 0x000fe20004800000 */
[----:B------:R-:W1:Y:S01]  /*8f50*/  MUFU.TANH R126, R46 ;  /* 0x0000002e007e7308 */ /* 0x000e620000002400 */
[----:B--2---:R-:W-:Y:S01]  /*8f60*/  FSEL R64, R64, -INF , !P0 ;  /* 0xff80000040407808 */ /* 0x004fe20004000000 */
[----:B------:R-:W-:Y:S01]  /*8f70*/  FMUL.FTZ R14, R14, c[0x0][0x2ec] ;  /* 0x0000bb000e0e7a20 */ /* 0x000fe20000410000 */
[-C--:B------:R-:W-:Y:S01]  /*8f80*/  ISETP.GE.AND P0, PT, R24, R137.reuse, PT ;  /* 0x000000891800720c */ /* 0x080fe20003f06270 */
[----:B------:R-:W-:Y:S01]  /*8f90*/  FMUL.FTZ R13, R13, c[0x0][0x2ec] ;  /* 0x0000bb000d0d7a20 */ /* 0x000fe20000410000 */
[--C-:B------:R-:W-:Y:S01]  /*8fa0*/  LOP3.LUT R12, R32, 0x58, R135.reuse, 0xfe, !PT ;  /* 0x00000058200c7812 */ /* 0x100fe200078efe87 */
[----:B------:R-:W-:Y:S01]  /*8fb0*/  FMUL.FTZ R11, R11, c[0x0][0x2ec] ;  /* 0x0000bb000b0b7a20 */ /* 0x000fe20000410000 */
[----:B------:R-:W-:Y:S01]  /*8fc0*/  FSEL R123, R123, -INF , !P0 ;  /* 0xff8000007b7b7808 */ /* 0x000fe20004000000 */
[----:B------:R-:W2:Y:S01]  /*8fd0*/  MUFU.TANH R152, R152 ;  /* 0x0000009800987308 */ /* 0x000ea20000002400 */
[----:B---3--:R-:W-:Y:S01]  /*8fe0*/  FSEL R127, R127, -INF , !P5 ;  /* 0xff8000007f7f7808 */ /* 0x008fe20006800000 */
[----:B------:R-:W-:Y:S01]  /*8ff0*/  FMUL.FTZ R19, R19, c[0x0][0x2ec] ;  /* 0x0000bb0013137a20 */ /* 0x000fe20000410000 */
[-C--:B------:R-:W-:Y:S01]  /*9000*/  ISETP.GE.AND P5, PT, R24, R136.reuse, PT ;  /* 0x000000881800720c */ /* 0x080fe20003fa6270 */
[----:B------:R-:W-:Y:S01]  /*9010*/  FMUL.FTZ R15, R15, c[0x0][0x2ec] ;  /* 0x0000bb000f0f7a20 */ /* 0x000fe20000410000 */
[----:B------:R-:W-:Y:S01]  /*9020*/  LOP3.LUT R24, R32, 0x30, R135, 0xfe, !PT ;  /* 0x0000003020187812 */ /* 0x000fe200078efe87 */
[----:B------:R-:W-:Y:S01]  /*9030*/  FMUL.FTZ R9, R9, c[0x0][0x2ec] ;  /* 0x0000bb0009097a20 */ /* 0x000fe20000410000 */
[----:B-1----:R-:W-:Y:S01]  /*9040*/  FSEL R126, R126, -INF , !P5 ;  /* 0xff8000007e7e7808 */ /* 0x002fe20006800000 */
[----:B------:R-:W1:Y:S01]  /*9050*/  MUFU.TANH R153, R153 ;  /* 0x0000009900997308 */ /* 0x000e620000002400 */
[C---:B------:R-:W-:Y:S01]  /*9060*/  ISETP.GE.AND P1, PT, R24.reuse, R137, PT ;  /* 0x000000891800720c */ /* 0x040fe20003f26270 */
[----:B------:R-:W-:Y:S01]  /*9070*/  FMUL.FTZ R161, R5, c[0x0][0x2ec] ;  /* 0x0000bb0005a17a20 */ /* 0x000fe20000410000 */
[----:B------:R-:W-:Y:S01]  /*9080*/  ISETP.GE.AND P0, PT, R24, R136, PT ;  /* 0x000000881800720c */ /* 0x000fe20003f06270 */
[----:B------:R-:W-:Y:S01]  /*9090*/  FMUL.FTZ R5, R7, c[0x0][0x2ec] ;  /* 0x0000bb0007057a20 */ /* 0x000fe20000410000 */
[----:B------:R-:W-:-:S02]  /*90a0*/  FSEL R195, R195, -INF , !P1 ;  /* 0xff800000c3c37808 */ /* 0x000fc40004800000 */
[CC--:B------:R-:W-:Y:S01]  /*90b0*/  ISETP.GE.AND P5, PT, R20.reuse, R137.reuse, PT ;  /* 0x000000891400720c */ /* 0x0c0fe20003fa6270 */
[----:B------:R-:W3:Y:S01]  /*90c0*/  MUFU.TANH R148, R148 ;  /* 0x0000009400947308 */ /* 0x000ee20000002400 */
[----:B------:R-:W-:Y:S02]  /*90d0*/  ISETP.GE.AND P1, PT, R20, R136, PT ;  /* 0x000000881400720c */ /* 0x000fe40003f26270 */
[----:B------:R-:W-:Y:S02]  /*90e0*/  LOP3.LUT R20, R32, 0x40, R135, 0xfe, !PT ;  /* 0x0000004020147812 */ /* 0x000fe400078efe87 */
[----:B------:R-:W-:Y:S02]  /*90f0*/  FSEL R200, R200, -INF , !P0 ;  /* 0xff800000c8c87808 */ /* 0x000fe40004000000 */
[----:B------:R-:W-:Y:S01]  /*9100*/  ISETP.GE.AND P0, PT, R20, R137, PT ;  /* 0x000000891400720c */ /* 0x000fe20003f06270 */
[----:B------:R-:W4:Y:S01]  /*9110*/  MUFU.TANH R142, R26 ;  /* 0x0000001a008e7308 */ /* 0x000f220000002400 */
[----:B------:R-:W-:-:S02]  /*9120*/  FSEL R193, R193, -INF , !P5 ;  /* 0xff800000c1c17808 */ /* 0x000fc40006800000 */
[----:B------:R-:W-:Y:S02]  /*9130*/  FSEL R196, R196, -INF , !P1 ;  /* 0xff800000c4c47808 */ /* 0x000fe40004800000 */
[----:B------:R-:W-:Y:S02]  /*9140*/  FSEL R151, R151, -INF , !P0 ;  /* 0xff80000097977808 */ /* 0x000fe40004000000 */
[-C--:B------:R-:W-:Y:S01]  /*9150*/  ISETP.GE.AND P5, PT, R20, R136.reuse, PT ;  /* 0x000000881400720c */ /* 0x080fe20003fa6270 */
[----:B------:R-:W5:Y:S01]  /*9160*/  MUFU.TANH R143, R143 ;  /* 0x0000008f008f7308 */ /* 0x000f620000002400 */
[C---:B------:R-:W-:Y:S02]  /*9170*/  ISETP.GE.AND P1, PT, R16.reuse, R137, PT ;  /* 0x000000891000720c */ /* 0x040fe40003f26270 */
[----:B------:R-:W-:Y:S02]  /*9180*/  ISETP.GE.AND P0, PT, R16, R136, PT ;  /* 0x000000881000720c */ /* 0x000fe40003f06270 */
[----:B------:R-:W-:-:S02]  /*9190*/  LOP3.LUT R16, R32, 0x50, R135, 0xfe, !PT ;  /* 0x0000005020107812 */ /* 0x000fc400078efe87 */
[----:B--2---:R-:W-:Y:S01]  /*91a0*/  FSEL R152, R152, -INF , !P5 ;  /* 0xff80000098987808 */ /* 0x004fe20006800000 */
[----:B------:R-:W2:Y:S01]  /*91b0*/  MUFU.TANH R140, R22 ;  /* 0x00000016008c7308 */ /* 0x000ea20000002400 */
[----:B------:R-:W-:Y:S02]  /*91c0*/  ISETP.GE.AND P5, PT, R16, R137, PT ;  /* 0x000000891000720c */ /* 0x000fe40003fa6270 */
[----:B-1----:R-:W-:Y:S02]  /*91d0*/  FSEL R153, R153, -INF , !P1 ;  /* 0xff80000099997808 */ /* 0x002fe40004800000 */
[----:B---3--:R-:W-:Y:S02]  /*91e0*/  FSEL R148, R148, -INF , !P0 ;  /* 0xff80000094947808 */ /* 0x008fe40004000000 */
[----:B------:R-:W-:Y:S01]  /*91f0*/  FSEL R141, R141, -INF , !P5 ;  /* 0xff8000008d8d7808 */ /* 0x000fe20006800000 */
[----:B------:R-:W1:Y:S01]  /*9200*/  MUFU.TANH R145, R145 ;  /* 0x0000009100917308 */ /* 0x000e620000002400 */
[----:B------:R-:W-:-:S02]  /*9210*/  ISETP.GE.AND P1, PT, R16, R136, PT ;  /* 0x000000881000720c */ /* 0x000fc40003f26270 */
[CC--:B------:R-:W-:Y:S02]  /*9220*/  ISETP.GE.AND P0, PT, R12.reuse, R137.reuse, PT ;  /* 0x000000890c00720c */ /* 0x0c0fe40003f06270 */
[----:B------:R-:W-:Y:S02]  /*9230*/  ISETP.GE.AND P5, PT, R12, R136, PT ;  /* 0x000000880c00720c */ /* 0x000fe40003fa6270 */
[----:B------:R-:W-:Y:S01]  /*9240*/  LOP3.LUT R12, R32, 0x60, R135, 0xfe, !PT ;  /* 0x00000060200c7812 */ /* 0x000fe200078efe87 */
[----:B------:R-:W3:Y:S01]  /*9250*/  MUFU.TANH R121, R18 ;  /* 0x0000001200797308 */ /* 0x000ee20000002400 */
[----:B----4-:R-:W-:Y:S02]  /*9260*/  FSEL R142, R142, -INF , !P1 ;  /* 0xff8000008e8e7808 */ /* 0x010fe40004800000 */
[----:B------:R-:W-:Y:S02]  /*9270*/  ISETP.GE.AND P1, PT, R12, R137, PT ;  /* 0x000000890c00720c */ /* 0x000fe40003f26270 */
[----:B-----5:R-:W-:-:S02]  /*9280*/  FSEL R143, R143, -INF , !P0 ;  /* 0xff8000008f8f7808 */ /* 0x020fc40004000000 */
[----:B--2---:R-:W-:Y:S01]  /*9290*/  FSEL R140, R140, -INF , !P5 ;  /* 0xff8000008c8c7808 */ /* 0x004fe20006800000 */
[----:B------:R-:W2:Y:S01]  /*92a0*/  MUFU.TANH R147, R147 ;  /* 0x0000009300937308 */ /* 0x000ea20000002400 */
[----:B-1----:R-:W-:Y:S02]  /*92b0*/  FSEL R145, R145, -INF , !P1 ;  /* 0xff80000091917808 */ /* 0x002fe40004800000 */
[-C--:B------:R-:W-:Y:S02]  /*92c0*/  ISETP.GE.AND P0, PT, R12, R136.reuse, PT ;  /* 0x000000880c00720c */ /* 0x080fe40003f06270 */
[C---:B------:R-:W-:Y:S02]  /*92d0*/  ISETP.GE.AND P5, PT, R8.reuse, R137, PT ;  /* 0x000000890800720c */ /* 0x040fe40003fa6270 */
[----:B------:R-:W-:Y:S01]  /*92e0*/  ISETP.GE.AND P1, PT, R8, R136, PT ;  /* 0x000000880800720c */ /* 0x000fe20003f26270 */
[----:B------:R-:W1:Y:S01]  /*92f0*/  MUFU.TANH R60, R14 ;  /* 0x0000000e003c7308 */ /* 0x000e620000002400 */
[----:B------:R-:W-:-:S02]  /*9300*/  LOP3.LUT R8, R32, 0x70, R135, 0xfe, !PT ;  /* 0x0000007020087812 */ /* 0x000fc400078efe87 */
[----:B---3--:R-:W-:Y:S02]  /*9310*/  FSEL R121, R121, -INF , !P0 ;  /* 0xff80000079797808 */ /* 0x008fe40004000000 */
[----:B------:R-:W-:Y:S02]  /*9320*/  ISETP.GE.AND P0, PT, R8, R137, PT ;  /* 0x000000890800720c */ /* 0x000fe40003f06270 */
[----:B------:R-:W-:Y:S01]  /*9330*/  LOP3.LUT R135, R32, R135, RZ, 0xfc, !PT ;  /* 0x0000008720877212 */ /* 0x000fe200078efcff */
[----:B------:R-:W3:Y:S01]  /*9340*/  MUFU.TANH R149, R149 ;  /* 0x0000009500957308 */ /* 0x000ee20000002400 */
[----:B--2---:R-:W-:Y:S02]  /*9350*/  FSEL R147, R147, -INF , !P5 ;  /* 0xff80000093937808 */ /* 0x004fe40006800000 */
[----:B------:R-:W-:Y:S02]  /*9360*/  ISETP.GE.AND P5, PT, R8, R136, PT ;  /* 0x000000880800720c */ /* 0x000fe40003fa6270 */
[----:B------:R-:W-:-:S02]  /*9370*/  IADD3 R8, R135, 0x19, RZ ;  /* 0x0000001987087810 */ /* 0x000fc40007ffe0ff */
[----:B------:R-:W-:Y:S01]  /*9380*/  IADD3 R7, R135, 0x79, RZ ;  /* 0x0000007987077810 */ /* 0x000fe20007ffe0ff */
[----:B------:R-:W2:Y:S01]  /*9390*/  MUFU.TANH R57, R10 ;  /* 0x0000000a00397308 */ /* 0x000ea20000002400 */
[----:B-1----:R-:W-:Y:S02]  /*93a0*/  FSEL R60, R60, -INF , !P1 ;  /* 0xff8000003c3c7808 */ /* 0x002fe40004800000 */
[----:B------:R-:W-:-:S05]  /*93b0*/  ISETP.GE.AND P1, PT, R4, R137, PT ;  /* 0x000000890400720c */ /* 0x000fca0003f26270 */
[----:B------:R-:W1:Y:S01]  /*93c0*/  MUFU.TANH R150, R150 ;  /* 0x0000009600967308 */ /* 0x000e620000002400 */
[----:B---3--:R-:W-:Y:S02]  /*93d0*/  FSEL R149, R149, -INF , !P0 ;  /* 0xff80000095957808 */ /* 0x008fe40004000000 */
[----:B------:R-:W-:Y:S02]  /*93e0*/  ISETP.GE.AND P0, PT, R4, R136, PT ;  /* 0x000000880400720c */ /* 0x000fe40003f06270 */
[----:B------:R-:W-:-:S03]  /*93f0*/  IADD3 R4, R135, 0x1, RZ ;  /* 0x0000000187047810 */ /* 0x000fc60007ffe0ff */
[----:B------:R-:W3:Y:S01]  /*9400*/  MUFU.TANH R65, R65 ;  /* 0x0000004100417308 */ /* 0x000ee20000002400 */
[----:B--2---:R-:W-:Y:S02]  /*9410*/  FSEL R57, R57, -INF , !P5 ;  /* 0xff80000039397808 */ /* 0x004fe40006800000 */
[----:B------:R-:W-:-:S05]  /*9420*/  ISETP.GE.AND P5, PT, R4, R137, PT ;  /* 0x000000890400720c */ /* 0x000fca0003fa6270 */
[----:B------:R-:W2:Y:S01]  /*9430*/  MUFU.TANH R58, R6 ;  /* 0x00000006003a7308 */ /* 0x000ea20000002400 */
[----:B-1----:R-:W-:Y:S02]  /*9440*/  FSEL R150, R150, -INF , !P1 ;  /* 0xff80000096967808 */ /* 0x002fe40004800000 */
[----:B------:R-:W-:Y:S02]  /*9450*/  ISETP.GE.AND P1, PT, R4, R136, PT ;  /* 0x000000880400720c */ /* 0x000fe40003f26270 */
[----:B------:R-:W-:-:S03]  /*9460*/  IADD3 R4, R135, 0x9, RZ ;  /* 0x0000000987047810 */ /* 0x000fc60007ffe0ff */
[----:B------:R-:W1:Y:S01]  /*9470*/  MUFU.TANH R66, R66 ;  /* 0x0000004200427308 */ /* 0x000e620000002400 */
[----:B---3--:R-:W-:Y:S02]  /*9480*/  FSEL R33, R65, -INF , !P5 ;  /* 0xff80000041217808 */ /* 0x008fe40006800000 */
[----:B------:R-:W-:-:S05]  /*9490*/  ISETP.GE.AND P5, PT, R4, R136, PT ;  /* 0x000000880400720c */ /* 0x000fca0003fa6270 */
[----:B------:R-:W3:Y:S01]  /*94a0*/  MUFU.TANH R67, R67 ;  /* 0x0000004300437308 */ /* 0x000ee20000002400 */
[----:B--2---:R-:W-:Y:S02]  /*94b0*/  FSEL R58, R58, -INF , !P0 ;  /* 0xff8000003a3a7808 */ /* 0x004fe40004000000 */
[----:B------:R-:W-:Y:S02]  /*94c0*/  ISETP.GE.AND P0, PT, R4, R137, PT ;  /* 0x000000890400720c */ /* 0x000fe40003f06270 */
[----:B------:R-:W-:-:S03]  /*94d0*/  IADD3 R4, R135, 0x11, RZ ;  /* 0x0000001187047810 */ /* 0x000fc60007ffe0ff */
[----:B------:R-:W2:Y:S01]  /*94e0*/  MUFU.TANH R63, R63 ;  /* 0x0000003f003f7308 */ /* 0x000ea20000002400 */
[----:B-1----:R-:W-:Y:S02]  /*94f0*/  FSEL R6, R66, -INF , !P1 ;  /* 0xff80000042067808 */ /* 0x002fe40004800000 */
[----:B------:R-:W-:-:S05]  /*9500*/  ISETP.GE.AND P1, PT, R4, R137, PT ;  /* 0x000000890400720c */ /* 0x000fca0003f26270 */
[----:B------:R-:W1:Y:S01]  /*9510*/  MUFU.TANH R56, R56 ;  /* 0x0000003800387308 */ /* 0x000e620000002400 */
[----:B---3--:R-:W-:Y:S02]  /*9520*/  FSEL R67, R67, -INF , !P0 ;  /* 0xff80000043437808 */ /* 0x008fe40004000000 */
[----:B------:R-:W-:-:S05]  /*9530*/  ISETP.GE.AND P0, PT, R4, R136, PT ;  /* 0x000000880400720c */ /* 0x000fca0003f06270 */
        /* <DEDUP_REMOVED lines=30> */
[----:B------:R-:W-:-:S04]  /*9720*/  ISETP.GE.AND P0, PT, R8, R137, PT ;  /* 0x000000890800720c */ /* 0x000fc80003f06270 */
[----:B------:R-:W-:Y:S01]  /*9730*/  FSEL R197, R197, -INF , !P0 ;  /* 0xff800000c5c57808 */ /* 0x000fe20004000000 */
[----:B------:R-:W3:Y:S01]  /*9740*/  MUFU.TANH R204, R39 ;  /* 0x0000002700cc7308 */ /* 0x000ee20000002400 */
[----:B--2---:R-:W-:Y:S02]  /*9750*/  FSEL R199, R199, -INF , !P5 ;  /* 0xff800000c7c77808 */ /* 0x004fe40006800000 */
[----:B------:R-:W-:Y:S02]  /*9760*/  ISETP.GE.AND P5, PT, R8, R136, PT ;  /* 0x000000880800720c */ /* 0x000fe40003fa6270 */
[----:B------:R-:W-:-:S03]  /*9770*/  IADD3 R8, R135, 0x41, RZ ;  /* 0x0000004187087810 */ /* 0x000fc60007ffe0ff */
[----:B------:R-:W2:Y:S01]  /*9780*/  MUFU.TANH R162, R162 ;  /* 0x000000a200a27308 */ /* 0x000ea20000002400 */
[----:B-1----:R-:W-:Y:S02]  /*9790*/  FSEL R206, R206, -INF , !P1 ;  /* 0xff800000cece7808 */ /* 0x002fe40004800000 */
[CC--:B------:R-:W-:Y:S02]  /*97a0*/  ISETP.GE.AND P1, PT, R8.reuse, R137.reuse, PT ;  /* 0x000000890800720c */ /* 0x0c0fe40003f26270 */
[----:B------:R-:W-:Y:S02]  /*97b0*/  ISETP.GE.AND P0, PT, R8, R136, PT ;  /* 0x000000880800720c */ /* 0x000fe40003f06270 */
[----:B------:R-:W-:Y:S01]  /*97c0*/  IADD3 R8, R135, 0x49, RZ ;  /* 0x0000004987087810 */ /* 0x000fe20007ffe0ff */
        /* <DEDUP_REMOVED lines=32> */
[----:B---3--:R-:W-:Y:S01]  /*99d0*/  FSEL R158, R158, -INF , !P5 ;  /* 0xff8000009e9e7808 */ /* 0x008fe20006800000 */
[----:B------:R-:W-:Y:S01]  /*99e0*/  BAR.SYNC.DEFER_BLOCKING 0x0 ;  /* 0x0000000000007b1d */ /* 0x000fe20000010000 */
[----:B------:R-:W-:Y:S02]  /*99f0*/  ISETP.GE.AND P5, PT, R8, R136, PT ;  /* 0x000000880800720c */ /* 0x000fe40003fa6270 */
[----:B------:R-:W-:-:S03]  /*9a00*/  IADD3 R8, R135, 0x71, RZ ;  /* 0x0000007187087810 */ /* 0x000fc60007ffe0ff */
[----:B------:R-:W3:Y:S01]  /*9a10*/  MUFU.TANH R124, R19 ;  /* 0x00000013007c7308 */ /* 0x000ee20000002400 */
[----:B--2---:R-:W-:Y:S02]  /*9a20*/  FSEL R159, R159, -INF , !P0 ;  /* 0xff8000009f9f7808 */ /* 0x004fe40004000000 */
[----:B------:R-:W-:-:S05]  /*9a30*/  ISETP.GE.AND P0, PT, R8, R136, PT ;  /* 0x000000880800720c */ /* 0x000fca0003f06270 */
[----:B------:R-:W2:Y:S01]  /*9a40*/  MUFU.TANH R122, R15 ;  /* 0x0000000f007a7308 */ /* 0x000ea20000002400 */
[----:B-1----:R-:W-:Y:S02]  /*9a50*/  FSEL R120, R120, -INF , !P0 ;  /* 0xff80000078787808 */ /* 0x002fe40004000000 */
[----:B------:R-:W-:-:S05]  /*9a60*/  ISETP.GE.AND P0, PT, R117, 0x3, PT ;  /* 0x000000037500780c */ /* 0x000fca0003f06270 */
[----:B------:R-:W1:Y:S01]  /*9a70*/  MUFU.TANH R160, R9 ;  /* 0x0000000900a07308 */ /* 0x000e620000002400 */
[----:B---3--:R-:W-:Y:S02]  /*9a80*/  FSEL R124, R124, -INF , !P1 ;  /* 0xff8000007c7c7808 */ /* 0x008fe40004800000 */
[----:B------:R-:W-:-:S05]  /*9a90*/  ISETP.GE.AND P1, PT, R8, R137, PT ;  /* 0x000000890800720c */ /* 0x000fca0003f26270 */
[----:B------:R-:W3:Y:S01]  /*9aa0*/  MUFU.TANH R161, R161 ;  /* 0x000000a100a17308 */ /* 0x000ee20000002400 */
[----:B--2---:R-:W-:Y:S02]  /*9ab0*/  FSEL R122, R122, -INF , !P5 ;  /* 0xff8000007a7a7808 */ /* 0x004fe40006800000 */
[----:B------:R-:W-:-:S04]  /*9ac0*/  ISETP.GE.AND P5, PT, R135, R137, PT ;  /* 0x000000898700720c */ /* 0x000fc80003fa6270 */
[----:B------:R-:W-:Y:S01]  /*9ad0*/  FSEL R125, R125, -INF , !P5 ;  /* 0xff8000007d7d7808 */ /* 0x000fe20006800000 */
[----:B------:R-:W2:Y:S01]  /*9ae0*/  MUFU.TANH R5, R5 ;  /* 0x0000000500057308 */ /* 0x000ea20000002400 */
[----:B-1----:R-:W-:Y:S02]  /*9af0*/  FSEL R160, R160, -INF , !P1 ;  /* 0xff800000a0a07808 */ /* 0x002fe40004800000 */
[----:B------:R-:W-:Y:S02]  /*9b00*/  ISETP.GE.AND P1, PT, R7, R137, PT ;  /* 0x000000890700720c */ /* 0x000fe40003f26270 */
[-C--:B------:R-:W-:Y:S02]  /*9b10*/  ISETP.GE.AND P5, PT, R135, R136.reuse, PT ;  /* 0x000000888700720c */ /* 0x080fe40003fa6270 */
[----:B---3--:R-:W-:Y:S02]  /*9b20*/  FSEL R161, R161, -INF , !P1 ;  /* 0xff800000a1a17808 */ /* 0x008fe40004800000 */
[----:B------:R-:W-:-:S02]  /*9b30*/  ISETP.GE.AND P1, PT, R7, R136, PT ;  /* 0x000000880700720c */ /* 0x000fc40003f26270 */
[----:B------:R-:W-:Y:S02]  /*9b40*/  FSEL R7, R3, -INF , !P5 ;  /* 0xff80000003077808 */ /* 0x000fe40006800000 */
[----:B--2---:R-:W-:Y:S01]  /*9b50*/  FSEL R117, R5, -INF , !P1 ;  /* 0xff80000005757808 */ /* 0x004fe20004800000 */
[----:B------:R-:W-:Y:S05]  /*9b60*/  @!P0 BRA `(.L_x_761) ;  /* 0x00000af000008947 */ /* 0x000fea0003800000 */
[----:B------:R-:W-:Y:S05]  /*9b70*/  @!P6 BRA `(.L_x_762) ;  /* 0x000003a00000e947 */ /* 0x000fea0003800000 */
[----:B------:R-:W1:Y:S01]  /*9b80*/  I2F.RP R5, R132 ;  /* 0x0000008400057306 */ /* 0x000e620000209400 */
[----:B------:R-:W-:Y:S01]  /*9b90*/  IMAD.MOV.U32 R8, RZ, RZ, RZ ;  /* 0x000000ffff087224 */ /* 0x000fe200078e00ff */
[----:B------:R-:W-:-:S06]  /*9ba0*/  IADD3 R10, R32, -0x80, RZ ;  /* 0xffffff80200a7810 */ /* 0x000fcc0007ffe0ff */
[----:B-1----:R-:W1:Y:S02]  /*9bb0*/  MUFU.RCP R9, R5 ;  /* 0x0000000500097308 */ /* 0x002e640000001000 */
[----:B-1----:R-:W-:Y:S02]  /*9bc0*/  IADD3 R9, R9, 0xffffffe, RZ ;  /* 0x0ffffffe09097810 */ /* 0x002fe40007ffe0ff */
[----:B------:R-:W-:Y:S02]  /*9bd0*/  IABS R5, R10 ;  /* 0x0000000a00057213 */ /* 0x000fe40000000000 */
[----:B------:R-:W-:Y:S02]  /*9be0*/  LOP3.LUT R10, R10, c[0x0][0x2d0], RZ, 0x3c, !PT ;  /* 0x0000b4000a0a7a12 */ /* 0x000fe400078e3cff */
[----:B------:R-:W1:Y:S02]  /*9bf0*/  F2I.FTZ.U32.TRUNC.NTZ R9, R9 ;  /* 0x0000000900097305 */ /* 0x000e64000021f000 */
[----:B-1----:R-:W-:-:S04]  /*9c00*/  IMAD.MOV R3, RZ, RZ, -R9 ;  /* 0x000000ffff037224 */ /* 0x002fc800078e0a09 */
[----:B------:R-:W-:-:S04]  /*9c10*/  IMAD R3, R3, R132, RZ ;  /* 0x0000008403037224 */ /* 0x000fc800078e02ff */
[----:B------:R-:W-:Y:S01]  /*9c20*/  IMAD.HI.U32 R3, R9, R3, R8 ;  /* 0x0000000309037227 */ /* 0x000fe200078e0008 */
[----:B------:R-:W-:Y:S02]  /*9c30*/  IABS R8, R32 ;  /* 0x0000002000087213 */ /* 0x000fe40000000000 */
[----:B------:R-:W-:-:S03]  /*9c40*/  LOP3.LUT R32, R32, c[0x0][0x2d0], RZ, 0x3c, !PT ;  /* 0x0000b40020207a12 */ /* 0x000fc600078e3cff */
[----:B------:R-:W-:-:S04]  /*9c50*/  IMAD.HI.U32 R11, R3, R8, RZ ;  /* 0x00000008030b7227 */ /* 0x000fc800078e00ff */
[----:B------:R-:W-:Y:S02]  /*9c60*/  IMAD.MOV R9, RZ, RZ, -R11 ;  /* 0x000000ffff097224 */ /* 0x000fe400078e0a0b */
[----:B------:R-:W-:-:S04]  /*9c70*/  IMAD.HI.U32 R3, R3, R5, RZ ;  /* 0x0000000503037227 */ /* 0x000fc800078e00ff */
[----:B------:R-:W-:Y:S01]  /*9c80*/  IMAD R9, R132, R9, R8 ;  /* 0x0000000984097224 */ /* 0x000fe200078e0208 */
[----:B------:R-:W-:-:S04]  /*9c90*/  IADD3 R8, -R3, RZ, RZ ;  /* 0x000000ff03087210 */ /* 0x000fc80007ffe1ff */
[C---:B------:R-:W-:Y:S01]  /*9ca0*/  ISETP.GT.U32.AND P0, PT, R132.reuse, R9, PT ;  /* 0x000000098400720c */ /* 0x040fe20003f04070 */
[----:B------:R-:W-:-:S05]  /*9cb0*/  IMAD R5, R132, R8, R5 ;  /* 0x0000000884057224 */ /* 0x000fca00078e0205 */
[----:B------:R-:W-:-:S07]  /*9cc0*/  ISETP.GT.U32.AND P1, PT, R132, R5, PT ;  /* 0x000000058400720c */ /* 0x000fce0003f24070 */
[----:B------:R-:W-:Y:S01]  /*9cd0*/  @!P0 IMAD.IADD R9, R9, 0x1, -R132 ;  /* 0x0000000109098824 */ /* 0x000fe200078e0a84 */
[----:B------:R-:W-:-:S04]  /*9ce0*/  @!P0 IADD3 R11, R11, 0x1, RZ ;  /* 0x000000010b0b8810 */ /* 0x000fc80007ffe0ff */
[-C--:B------:R-:W-:Y:S01]  /*9cf0*/  ISETP.GE.U32.AND P5, PT, R9, R132.reuse, PT ;  /* 0x000000840900720c */ /* 0x080fe20003fa6070 */
[----:B------:R-:W-:Y:S01]  /*9d00*/  @!P1 IMAD.IADD R5, R5, 0x1, -R132 ;  /* 0x0000000105059824 */ /* 0x000fe200078e0a84 */
[----:B------:R-:W-:Y:S02]  /*9d10*/  @!P1 IADD3 R3, R3, 0x1, RZ ;  /* 0x0000000103039810 */ /* 0x000fe40007ffe0ff */
[----:B------:R-:W-:Y:S02]  /*9d20*/  ISETP.GE.AND P1, PT, R10, RZ, PT ;  /* 0x000000ff0a00720c */ /* 0x000fe40003f26270 */
[----:B------:R-:W-:Y:S02]  /*9d30*/  ISETP.GE.U32.AND P0, PT, R5, R132, PT ;  /* 0x000000840500720c */ /* 0x000fe40003f06070 */
[----:B------:R-:W-:-:S05]  /*9d40*/  LOP3.LUT R5, RZ, c[0x0][0x2d0], RZ, 0x33, !PT ;  /* 0x0000b400ff057a12 */ /* 0x000fca00078e33ff */
        /* <DEDUP_REMOVED lines=15> */
[----:B------:R-:W-:-:S05]  /*9e40*/  IMAD R8, R3, R8, -0x80 ;  /* 0xffffff8003087424 */ /* 0x000fca00078e0208 */
[----:B------:R-:W-:-:S05]  /*9e50*/  SHF.R.S32.HI R3, RZ, 0x1f, R8 ;  /* 0x0000001fff037819 */ /* 0x000fca0000011408 */
[----:B------:R-:W-:-:S04]  /*9e60*/  IMAD R3, R3, c[0x0][0x198], RZ ;  /* 0x0000660003037a24 */ /* 0x000fc800078e02ff */
[C---:B------:R-:W-:Y:S02]  /*9e70*/  IMAD R3, R8.reuse, c[0x0][0x19c], R3 ;  /* 0x0000670008037a24 */ /* 0x040fe400078e0203 */
[----:B--2---:R-:W-:Y:S02]  /*9e80*/  IMAD.IADD R9, R9, 0x1, -R10 ;  /* 0x0000000109097824 */ /* 0x004fe400078e0a0a */
[----:B------:R-:W-:-:S03]  /*9e90*/  IMAD.WIDE.U32 R10, R8, c[0x0][0x198], RZ ;  /* 0x00006600080a7a25 */ /* 0x000fc600078e00ff */
[----:B------:R-:W-:Y:S02]  /*9ea0*/  SHF.R.S32.HI R5, RZ, 0x1f, R9 ;  /* 0x0000001fff057819 */ /* 0x000fe40000011409 */
[----:B------:R-:W-:-:S03]  /*9eb0*/  IADD3 R11, R11, R3, RZ ;  /* 0x000000030b0b7210 */ /* 0x000fc60007ffe0ff */
[----:B------:R-:W-:Y:S02]  /*9ec0*/  IMAD R8, R5, c[0x0][0x180], RZ ;  /* 0x0000600005087a24 */ /* 0x000fe400078e02ff */
[----:B------:R-:W-:-:S04]  /*9ed0*/  IMAD.WIDE.U32 R10, R9, c[0x0][0x180], R10 ;  /* 0x00006000090a7a25 */ /* 0x000fc800078e000a */
[----:B------:R-:W-:Y:S01]  /*9ee0*/  IMAD R8, R9, c[0x0][0x184], R8 ;  /* 0x0000610009087a24 */ /* 0x000fe200078e0208 */
[----:B------:R-:W-:-:S03]  /*9ef0*/  MOV R119, R10 ;  /* 0x0000000a00777202 */ /* 0x000fc60000000f00 */
[----:B------:R-:W-:Y:S01]  /*9f00*/  IMAD.IADD R12, R11, 0x1, R8 ;  /* 0x000000010b0c7824 */ /* 0x000fe200078e0208 */
[----:B------:R-:W-:Y:S05]  /*9f10*/  BRA `(.L_x_763) ;  /* 0x0000002000007947 */ /* 0x000fea0003800000 */
.L_x_762:
[----:B------:R-:W-:-:S04]  /*9f20*/  LEA R119, -R119, RZ, 0x7 ;  /* 0x000000ff77777211 */ /* 0x000fc800078e39ff */
[----:B------:R-:W-:Y:S02]  /*9f30*/  SHF.R.S32.HI R12, RZ, 0x1f, R119 ;  /* 0x0000001fff0c7819 */ /* 0x000fe40000011477 */
.L_x_763:
        /* <DEDUP_REMOVED lines=110> */
.L_x_765:
[----:B------:R-:W-:Y:S05]  /*a620*/  BSYNC B0 ;  /* 0x0000000000007941 */ /* 0x000fea0003800000 */
.L_x_764:
[----:B------:R-:W0:Y:S01]  /*a630*/  LDGDEPBAR ;  /* 0x00000000000079af */ /* 0x000e220000000000 */
[----:B------:R-:W-:-:S04]  /*a640*/  LEA R188, P0, R119, R188, 0x1 ;  /* 0x000000bc77bc7211 */ /* 0x000fc800078008ff */
[----:B------:R-:W-:Y:S02]  /*a650*/  LEA.HI.X R187, R119, R187, R12, 0x1, P0 ;  /* 0x000000bb77bb7211 */ /* 0x000fe400000f0c0c */
.L_x_761:
[----:B-1----:R-:W-:Y:S01]  /*a660*/  FMNMX.FTZ R8, R2, R125, !PT ;  /* 0x0000007d02087209 */ /* 0x002fe20007810000 */
[----:B------:R-:W-:Y:S01]  /*a670*/  LDSM.16.MT88.4 R16, [R116+0x9000] ;  /* 0x009000007410783b */ /* 0x000fe20000004200 */
        /* <DEDUP_REMOVED lines=50> */
[----:B------:R-:W-:-:S04]  /*a9a0*/  FMNMX.FTZ R8, R158, R5, !PT ;  /* 0x000000059e087209 */ /* 0x000fc80007810000 */
        /* <DEDUP_REMOVED lines=12> */
[----:B------:R-:W-:-:S04]  /*aa70*/  FMNMX.FTZ R3, R57, R8, !PT ;  /* 0x0000000839037209 */ /* 0x000fc80007810000 */
[----:B------:R-:W-:-:S04]  /*aa80*/  FMNMX.FTZ R3, R120, R3, !PT ;  /* 0x0000000378037209 */ /* 0x000fc80007810000 */
        /* <DEDUP_REMOVED lines=9> */
[----:B------:R-:W-:-:S03]  /*ab20*/  FMUL.FTZ R186, R56, c[0x0][0x23c] ;  /* 0x00008f0038ba7a20 */ /* 0x000fc60000410000 */
[----:B------:R-:W-:Y:S02]  /*ab30*/  FSEL R5, R56, RZ, P1 ;  /* 0x000000ff38057208 */ /* 0x000fe40000800000 */
[----:B------:R-:W-:-:S03]  /*ab40*/  FSEL R186, R186, RZ, P1 ;  /* 0x000000ffbaba7208 */ /* 0x000fc60000800000 */
[----:B------:R-:W-:Y:S02]  /*ab50*/  FADD.FTZ R5, R2, -R5 ;  /* 0x8000000502057221 */ /* 0x000fe40000010000 */
[--C-:B------:R-:W-:Y:S02]  /*ab60*/  FFMA.FTZ R139, R33, c[0x0][0x23c], -R186.reuse ;  /* 0x00008f00218b7a23 */ /* 0x100fe400000108ba */
[----:B------:R-:W-:Y:S01]  /*ab70*/  LDSM.16.MT88.4 R32, [R116+0xb000] ;  /* 0x00b000007420783b */ /* 0x000fe20000004200 */
[--C-:B------:R-:W-:Y:S02]  /*ab80*/  FFMA.FTZ R201, R125, c[0x0][0x23c], -R186.reuse ;  /* 0x00008f007dc97a23 */ /* 0x100fe400000108ba */
[--C-:B------:R-:W-:Y:S01]  /*ab90*/  FFMA.FTZ R138, R37, c[0x0][0x23c], -R186.reuse ;  /* 0x00008f00258a7a23 */ /* 0x100fe200000108ba */
[----:B------:R-:W-:Y:S01]  /*aba0*/  MUFU.EX2 R139, R139 ;  /* 0x0000008b008b7308 */ /* 0x000fe20000000800 */
[----:B--2---:R-:W-:Y:S01]  /*abb0*/  FMNMX.FTZ R3, R8, R3, !PT ;  /* 0x0000000308037209 */ /* 0x004fe20007810000 */
[----:B------:R-:W-:Y:S01]  /*abc0*/  FFMA.FTZ R135, R67, c[0x0][0x23c], -R186 ;  /* 0x00008f0043877a23 */ /* 0x000fe200000108ba */
[----:B------:R-:W1:Y:S01]  /*abd0*/  LDSM.16.MT88.4 R8, [R164+0x9000] ;  /* 0x00900000a408783b */ /* 0x000e620000004200 */
[----:B------:R-:W-:Y:S01]  /*abe0*/  FMUL.FTZ R203, R5, c[0x0][0x23c] ;  /* 0x00008f0005cb7a20 */ /* 0x000fe20000410000 */
[C---:B------:R-:W-:Y:S01]  /*abf0*/  FSETP.NEU.FTZ.AND P0, PT, R3.reuse, -INF , PT ;  /* 0xff8000000300780b */ /* 0x040fe20003f1d000 */
[----:B------:R-:W-:-:S02]  /*ac00*/  FMUL.FTZ R119, R3, c[0x0][0x23c] ;  /* 0x00008f0003777a20 */ /* 0x000fc40000410000 */
[----:B------:R-:W2:Y:S01]  /*ac10*/  MUFU.EX2 R201, R201 ;  /* 0x000000c900c97308 */ /* 0x000ea20000000800 */
[--C-:B------:R-:W-:Y:S02]  /*ac20*/  FFMA.FTZ R134, R61, c[0x0][0x23c], -R186.reuse ;  /* 0x00008f003d867a23 */ /* 0x100fe400000108ba */
[----:B------:R-:W-:Y:S01]  /*ac30*/  FSEL R119, R119, RZ, P0 ;  /* 0x000000ff77777208 */ /* 0x000fe20000000000 */
[--C-:B------:R-:W-:Y:S02]  /*ac40*/  FFMA.FTZ R61, R59, c[0x0][0x23c], -R186.reuse ;  /* 0x00008f003b3d7a23 */ /* 0x100fe400000108ba */
[----:B------:R-:W-:Y:S02]  /*ac50*/  FFMA.FTZ R2, R65, c[0x0][0x23c], -R186 ;  /* 0x00008f0041027a23 */ /* 0x000fe400000108ba */
[--C-:B------:R-:W-:Y:S01]  /*ac60*/  FFMA.FTZ R194, R7, c[0x0][0x23c], -R119.reuse ;  /* 0x00008f0007c27a23 */ /* 0x100fe20000010877 */
[----:B------:R-:W-:Y:S01]  /*ac70*/  FSEL R7, R3, RZ, P0 ;  /* 0x000000ff03077208 */ /* 0x000fe20000000000 */
[--C-:B------:R-:W-:Y:S01]  /*ac80*/  FFMA.FTZ R137, R6, c[0x0][0x23c], -R119.reuse ;  /* 0x00008f0006897a23 */ /* 0x100fe20000010877 */
[----:B------:R-:W-:Y:S01]  /*ac90*/  MUFU.EX2 R138, R138 ;  /* 0x0000008a008a7308 */ /* 0x000fe20000000800 */
[----:B------:R-:W-:-:S02]  /*aca0*/  FFMA.FTZ R136, R28, c[0x0][0x23c], -R119 ;  /* 0x00008f001c887a23 */ /* 0x000fc40000010877 */
[----:B------:R-:W-:Y:S02]  /*acb0*/  FADD.FTZ R7, R0, -R7 ;  /* 0x8000000700077221 */ /* 0x000fe40000010000 */
[--C-:B------:R-:W-:Y:S01]  /*acc0*/  FFMA.FTZ R125, R4, c[0x0][0x23c], -R119.reuse ;  /* 0x00008f00047d7a23 */ /* 0x100fe20000010877 */
[----:B--2---:R-:W-:Y:S01]  /*acd0*/  F2FP.BF16.PACK_AB R48, R139, R201 ;  /* 0x000000c98b30723e */ /* 0x004fe200000010ff */
[----:B------:R-:W-:Y:S01]  /*ace0*/  FMUL.FTZ R181, R7, c[0x0][0x23c] ;  /* 0x00008f0007b57a20 */ /* 0x000fe20000410000 */
[----:B------:R-:W2:Y:S01]  /*acf0*/  MUFU.EX2 R135, R135 ;  /* 0x0000008700877308 */ /* 0x000ea20000000800 */
[--C-:B------:R-:W-:Y:S02]  /*ad00*/  FFMA.FTZ R133, R62, c[0x0][0x23c], -R119.reuse ;  /* 0x00008f003e857a23 */ /* 0x100fe40000010877 */
[--C-:B------:R-:W-:Y:S02]  /*ad10*/  FFMA.FTZ R62, R66, c[0x0][0x23c], -R119.reuse ;  /* 0x00008f00423e7a23 */ /* 0x100fe40000010877 */
[----:B------:R-:W-:-:S02]  /*ad20*/  FFMA.FTZ R59, R64, c[0x0][0x23c], -R119 ;  /* 0x00008f00403b7a23 */ /* 0x000fc40000010877 */
[----:B------:R-:W3:Y:S01]  /*ad30*/  LDSM.16.MT88.4 R64, [R116+0x9400] ;  /* 0x009400007440783b */ /* 0x000ee20000004200 */
[----:B------:R-:W-:Y:S01]  /*ad40*/  MUFU.EX2 R194, R194 ;  /* 0x000000c200c27308 */ /* 0x000fe20000000800 */
[--C-:B------:R-:W-:Y:S02]  /*ad50*/  FFMA.FTZ R63, R63, c[0x0][0x23c], -R186.reuse ;  /* 0x00008f003f3f7a23 */ /* 0x100fe400000108ba */
[----:B------:R-:W-:Y:S02]  /*ad60*/  FFMA.FTZ R0, R128, c[0x0][0x23c], -R119 ;  /* 0x00008f0080007a23 */ /* 0x000fe40000010877 */
[--C-:B------:R-:W-:Y:S02]  /*ad70*/  FFMA.FTZ R131, R127, c[0x0][0x23c], -R186.reuse ;  /* 0x00008f007f837a23 */ /* 0x100fe400000108ba */
[--C-:B------:R-:W-:Y:S01]  /*ad80*/  FFMA.FTZ R128, R123, c[0x0][0x23c], -R186.reuse ;  /* 0x00008f007b807a23 */ /* 0x100fe200000108ba */
[----:B------:R-:W4:Y:S01]  /*ad90*/  MUFU.EX2 R137, R137 ;  /* 0x0000008900897308 */ /* 0x000f220000000800 */
[----:B--2---:R-:W-:Y:S01]  /*ada0*/  F2FP.BF16.PACK_AB R50, R135, R138 ;  /* 0x0000008a8732723e */ /* 0x004fe200000010ff */
[----:B------:R-:W-:-:S02]  /*adb0*/  FFMA.FTZ R127, R129, c[0x0][0x23c], -R186 ;  /* 0x00008f00817f7a23 */ /* 0x000fc400000108ba */
[--C-:B------:R-:W-:Y:S02]  /*adc0*/  FFMA.FTZ R130, R205, c[0x0][0x23c], -R186.reuse ;  /* 0x00008f00cd827a23 */ /* 0x100fe400000108ba */
[--C-:B------:R-:W-:Y:S02]  /*add0*/  FFMA.FTZ R132, R198, c[0x0][0x23c], -R119.reuse ;  /* 0x00008f00c6847a23 */ /* 0x100fe40000010877 */
[----:B------:R-:W2:Y:S01]  /*ade0*/  MUFU.EX2 R203, R203 ;  /* 0x000000cb00cb7308 */ /* 0x000ea20000000800 */
[--C-:B------:R-:W-:Y:S02]  /*adf0*/  FFMA.FTZ R129, R208, c[0x0][0x23c], -R119.reuse ;  /* 0x00008f00d0817a23 */ /* 0x100fe40000010877 */
[--C-:B------:R-:W-:Y:S02]  /*ae00*/  FFMA.FTZ R126, R126, c[0x0][0x23c], -R119.reuse ;  /* 0x00008f007e7e7a23 */ /* 0x100fe40000010877 */
[----:B------:R-:W-:Y:S02]  /*ae10*/  FFMA.FTZ R123, R202, c[0x0][0x23c], -R119 ;  /* 0x00008f00ca7b7a23 */ /* 0x000fe40000010877 */
[--C-:B------:R-:W-:Y:S01]  /*ae20*/  FFMA.FTZ R202, R195, c[0x0][0x23c], -R186.reuse ;  /* 0x00008f00c3ca7a23 */ /* 0x100fe200000108ba */
[----:B------:R-:W5:Y:S01]  /*ae30*/  MUFU.EX2 R181, R181 ;  /* 0x000000b500b57308 */ /* 0x000f620000000800 */
[----:B----4-:R-:W-:Y:S01]  /*ae40*/  F2FP.BF16.PACK_AB R49, R137, R194 ;  /* 0x000000c28931723e */ /* 0x010fe200000010ff */
[----:B------:R-:W-:-:S02]  /*ae50*/  FFMA.FTZ R198, R193, c[0x0][0x23c], -R186 ;  /* 0x00008f00c1c67a23 */ /* 0x000fc400000108ba */
[--C-:B------:R-:W-:Y:S02]  /*ae60*/  FFMA.FTZ R195, R197, c[0x0][0x23c], -R186.reuse ;  /* 0x00008f00c5c37a23 */ /* 0x100fe400000108ba */
[----:B------:R-:W-:Y:S02]  /*ae70*/  FFMA.FTZ R199, R199, c[0x0][0x23c], -R186 ;  /* 0x00008f00c7c77a23 */ /* 0x000fe400000108ba */
[----:B------:R-:W-:Y:S01]  /*ae80*/  MUFU.EX2 R136, R136 ;  /* 0x0000008800887308 */ /* 0x000fe20000000800 */
[-C--:B--2---:R-:W-:Y:S02]  /*ae90*/  FMUL.FTZ R4, R112, R203.reuse ;  /* 0x000000cb70047220 */ /* 0x084fe40000410000 */
[-C--:B------:R-:W-:Y:S02]  /*aea0*/  FMUL.FTZ R5, R113, R203.reuse ;  /* 0x000000cb71057220 */ /* 0x080fe40000410000 */
[-C--:B------:R-:W-:Y:S02]  /*aeb0*/  FMUL.FTZ R12, R104, R203.reuse ;  /* 0x000000cb680c7220 */ /* 0x080fe40000410000 */
[----:B------:R-:W-:Y:S01]  /*aec0*/  FMUL.FTZ R13, R105, R203 ;  /* 0x000000cb690d7220 */ /* 0x000fe20000410000 */
[----:B------:R-:W2:Y:S01]  /*aed0*/  MUFU.EX2 R125, R125 ;  /* 0x0000007d007d7308 */ /* 0x000ea20000000800 */
[----:B-----5:R-:W-:-:S02]  /*aee0*/  FMUL.FTZ R6, R114, R181 ;  /* 0x000000b572067220 */ /* 0x020fc40000410000 */
[-C--:B------:R-:W-:Y:S02]  /*aef0*/  FMUL.FTZ R7, R115, R181.reuse ;  /* 0x000000b573077220 */ /* 0x080fe40000410000 */
[-C--:B------:R-:W-:Y:S02]  /*af00*/  FMUL.FTZ R14, R106, R181.reuse ;  /* 0x000000b56a0e7220 */ /* 0x080fe40000410000 */
[----:B------:R-:W-:Y:S01]  /*af10*/  FMUL.FTZ R15, R107, R181 ;  /* 0x000000b56b0f7220 */ /* 0x000fe20000410000 */
[----:B------:R-:W-:Y:S01]  /*af20*/  MUFU.EX2 R134, R134 ;  /* 0x0000008600867308 */ /* 0x000fe20000000800 */
[-C--:B------:R-:W-:Y:S02]  /*af30*/  FMUL.FTZ R20, R96, R203.reuse ;  /* 0x000000cb60147220 */ /* 0x080fe40000410000 */
[----:B------:R-:W-:Y:S02]  /*af40*/  FMUL.FTZ R21, R97, R203 ;  /* 0x000000cb61157220 */ /* 0x000fe40000410000 */
[----:B------:R-:W-:-:S02]  /*af50*/  FMUL.FTZ R22, R98, R181 ;  /* 0x000000b562167220 */ /* 0x000fc40000410000 */
[----:B------:R-:W-:Y:S01]  /*af60*/  FMUL.FTZ R23, R99, R181 ;  /* 0x000000b563177220 */ /* 0x000fe20000410000 */
[----:B--2---:R-:W-:Y:S01]  /*af70*/  F2FP.BF16.PACK_AB R51, R125, R136 ;  /* 0x000000887d33723e */ /* 0x004fe200000010ff */
[-C--:B------:R-:W-:Y:S01]  /*af80*/  FMUL.FTZ R28, R88, R203.reuse ;  /* 0x000000cb581c7220 */ /* 0x080fe20000410000 */
[----:B------:R-:W2:Y:S01]  /*af90*/  MUFU.EX2 R63, R63 ;  /* 0x0000003f003f7308 */ /* 0x000ea20000000800 */
[----:B------:R-:W-:Y:S02]  /*afa0*/  FMUL.FTZ R29, R89, R203 ;  /* 0x000000cb591d7220 */ /* 0x000fe40000410000 */
[-C--:B------:R-:W-:Y:S02]  /*afb0*/  FMUL.FTZ R30, R90, R181.reuse ;  /* 0x000000b55a1e7220 */ /* 0x080fe40000410000 */
[----:B------:R-:W-:Y:S01]  /*afc0*/  FMUL.FTZ R31, R91, R181 ;  /* 0x000000b55b1f7220 */ /* 0x000fe20000410000 */
[----:B-1----:R-:W-:Y:S01]  /*afd0*/  HMMA.16816.F32.BF16 R4, R48, R8, R4 ;  /* 0x000000083004723c */ /* 0x002fe20000041804 */
[-C--:B------:R-:W-:Y:S01]  /*afe0*/  FMUL.FTZ R36, R80, R203.reuse ;  /* 0x000000cb50247220 */ /* 0x080fe20000410000 */
[----:B------:R-:W-:Y:S01]  /*aff0*/  MUFU.EX2 R61, R61 ;  /* 0x0000003d003d7308 */ /* 0x000fe20000000800 */
[----:B------:R-:W-:-:S02]  /*b000*/  FMUL.FTZ R37, R81, R203 ;  /* 0x000000cb51257220 */ /* 0x000fc40000410000 */
[-C--:B------:R-:W-:Y:S02]  /*b010*/  FMUL.FTZ R38, R82, R181.reuse ;  /* 0x000000b552267220 */ /* 0x080fe40000410000 */
[----:B------:R-:W-:Y:S01]  /*b020*/  FMUL.FTZ R39, R83, R181 ;  /* 0x000000b553277220 */ /* 0x000fe20000410000 */
[C---:B------:R-:W-:Y:S01]  /*b030*/  HMMA.16816.F32.BF16 R12, R48.reuse, R16, R12 ;  /* 0x00000010300c723c */ /* 0x040fe2000004180c */
[-C--:B------:R-:W-:Y:S01]  /*b040*/  FMUL.FTZ R108, R108, R203.reuse ;  /* 0x000000cb6c6c7220 */ /* 0x080fe20000410000 */
[----:B------:R-:W-:Y:S01]  /*b050*/  MUFU.EX2 R2, R2 ;  /* 0x0000000200027308 */ /* 0x000fe20000000800 */
[----:B------:R-:W-:Y:S02]  /*b060*/  FMUL.FTZ R109, R109, R203 ;  /* 0x000000cb6d6d7220 */ /* 0x000fe40000410000 */
[-C--:B------:R-:W-:Y:S02]  /*b070*/  FMUL.FTZ R110, R110, R181.reuse ;  /* 0x000000b56e6e7220 */ /* 0x080fe40000410000 */
[----:B------:R-:W-:Y:S01]  /*b080*/  FMUL.FTZ R111, R111, R181 ;  /* 0x000000b56f6f7220 */ /* 0x000fe20000410000 */
[----:B------:R-:W-:Y:S01]  /*b090*/  HMMA.16816.F32.BF16 R20, R48, R24, R20 ;  /* 0x000000183014723c */ /* 0x000fe20000041814 */
[-C--:B------:R-:W-:Y:S01]  /*b0a0*/  FMUL.FTZ R100, R100, R203.reuse ;  /* 0x000000cb64647220 */ /* 0x080fe20000410000 */
[----:B------:R-:W-:Y:S01]  /*b0b0*/  MUFU.EX2 R133, R133 ;  /* 0x0000008500857308 */ /* 0x000fe20000000800 */
[----:B------:R-:W-:-:S02]  /*b0c0*/  FMUL.FTZ R101, R101, R203 ;  /* 0x000000cb65657220 */ /* 0x000fc40000410000 */
[-C--:B------:R-:W-:Y:S02]  /*b0d0*/  FMUL.FTZ R102, R102, R181.reuse ;  /* 0x000000b566667220 */ /* 0x080fe40000410000 */
[----:B------:R-:W-:Y:S01]  /*b0e0*/  FMUL.FTZ R103, R103, R181 ;  /* 0x000000b567677220 */ /* 0x000fe20000410000 */
[C---:B------:R-:W-:Y:S01]  /*b0f0*/  HMMA.16816.F32.BF16 R28, R48.reuse, R32, R28 ;  /* 0x00000020301c723c */ /* 0x040fe2000004181c */
[-C--:B------:R-:W-:Y:S01]  /*b100*/  FMUL.FTZ R92, R92, R203.reuse ;  /* 0x000000cb5c5c7220 */ /* 0x080fe20000410000 */
[----:B------:R-:W1:Y:S01]  /*b110*/  MUFU.EX2 R62, R62 ;  /* 0x0000003e003e7308 */ /* 0x000e620000000800 */
        /* <DEDUP_REMOVED lines=11> */
[----:B------:R-:W4:Y:S01]  /*b1d0*/  MUFU.EX2 R0, R0 ;  /* 0x0000000000007308 */ /* 0x000f220000000800 */
[----:B------:R-:W-:Y:S01]  /*b1e0*/  FMUL.FTZ R77, R77, R203 ;  /* 0x000000cb4d4d7220 */ /* 0x000fe20000410000 */
[----:B------:R-:W-:Y:S01]  /*b1f0*/  LDSM.16.MT88.4 R108, [R164+0xa400] ;  /* 0x00a40000a46c783b */ /* 0x000fe20000004200 */
[-C--:B------:R-:W-:Y:S02]  /*b200*/  FMUL.FTZ R78, R78, R181.reuse ;  /* 0x000000b54e4e7220 */ /* 0x080fe40000410000 */
[----:B------:R-:W-:Y:S01]  /*b210*/  FMUL.FTZ R79, R79, R181 ;  /* 0x000000b54f4f7220 */ /* 0x000fe20000410000 */
[----:B------:R-:W-:Y:S01]  /*b220*/  HMMA.16816.F32.BF16 R16, R48, R18, R100 ;  /* 0x000000123010723c */ /* 0x000fe20000041864 */
[-C--:B------:R-:W-:Y:S01]  /*b230*/  FMUL.FTZ R44, R72, R203.reuse ;  /* 0x000000cb482c7220 */ /* 0x080fe20000410000 */
[----:B------:R-:W-:Y:S01]  /*b240*/  MUFU.EX2 R131, R131 ;  /* 0x0000008300837308 */ /* 0x000fe20000000800 */
[----:B------:R-:W-:Y:S01]  /*b250*/  FMUL.FTZ R45, R73, R203 ;  /* 0x000000cb492d7220 */ /* 0x000fe20000410000 */
[----:B------:R-:W-:Y:S01]  /*b260*/  LDSM.16.MT88.4 R100, [R116+0xa400] ;  /* 0x00a400007464783b */ /* 0x000fe20000004200 */
[----:B------:R-:W-:-:S02]  /*b270*/  FMUL.FTZ R46, R74, R181 ;  /* 0x000000b54a2e7220 */ /* 0x000fc40000410000 */
[----:B------:R-:W-:Y:S01]  /*b280*/  FMUL.FTZ R47, R75, R181 ;  /* 0x000000b54b2f7220 */ /* 0x000fe20000410000 */
[C---:B------:R-:W-:Y:S01]  /*b290*/  HMMA.16816.F32.BF16 R24, R48.reuse, R26, R92 ;  /* 0x0000001a3018723c */ /* 0x040fe2000004185c */
[-C--:B------:R-:W-:Y:S01]  /*b2a0*/  FMUL.FTZ R68, R68, R203.reuse ;  /* 0x000000cb44447220 */ /* 0x080fe20000410000 */
[----:B------:R-:W5:Y:S01]  /*b2b0*/  LDSM.16.MT88.4 R72, [R164+0xb400] ;  /* 0x00b40000a448783b */ /* 0x000f620000004200 */
[----:B------:R-:W-:Y:S01]  /*b2c0*/  FMUL.FTZ R69, R69, R203 ;  /* 0x000000cb45457220 */ /* 0x000fe20000410000 */
[----:B------:R-:W1:Y:S01]  /*b2d0*/  MUFU.EX2 R130, R130 ;  /* 0x0000008200827308 */ /* 0x000e620000000800 */
[-C--:B------:R-:W-:Y:S01]  /*b2e0*/  FMUL.FTZ R70, R70, R181.reuse ;  /* 0x000000b546467220 */ /* 0x080fe20000410000 */
[----:B------:R-:W-:Y:S01]  /*b2f0*/  LDSM.16.MT88.4 R92, [R164+0xc400] ;  /* 0x00c40000a45c783b */ /* 0x000fe20000004200 */
[----:B------:R-:W-:Y:S01]  /*b300*/  FMUL.FTZ R71, R71, R181 ;  /* 0x000000b547477220 */ /* 0x000fe20000410000 */
[----:B------:R-:W-:Y:S01]  /*b310*/  HMMA.16816.F32.BF16 R32, R48, R34, R84 ;  /* 0x000000223020723c */ /* 0x000fe20000041854 */
[--C-:B------:R-:W-:Y:S01]  /*b320*/  FFMA.FTZ R200, R200, c[0x0][0x23c], -R119.reuse ;  /* 0x00008f00c8c87a23 */ /* 0x100fe20000010877 */
[----:B------:R-:W-:Y:S01]  /*b330*/  LDSM.16.MT88.4 R84, [R116+0xc400] ;  /* 0x00c400007454783b */ /* 0x000fe20000004200 */
[--C-:B------:R-:W-:Y:S01]  /*b340*/  FFMA.FTZ R197, R206, c[0x0][0x23c], -R119.reuse ;  /* 0x00008f00cec57a23 */ /* 0x100fe20000010877 */
[----:B------:R-:W-:Y:S01]  /*b350*/  MUFU.EX2 R128, R128 ;  /* 0x0000008000807308 */ /* 0x000fe20000000800 */
[----:B------:R-:W-:-:S02]  /*b360*/  FFMA.FTZ R196, R196, c[0x0][0x23c], -R119 ;  /* 0x00008f00c4c47a23 */ /* 0x000fc40000010877 */
[--C-:B------:R-:W-:Y:S01]  /*b370*/  FFMA.FTZ R193, R204, c[0x0][0x23c], -R119.reuse ;  /* 0x00008f00ccc17a23 */ /* 0x100fe20000010877 */
[C---:B------:R-:W-:Y:S01]  /*b380*/  HMMA.16816.F32.BF16 R40, R48.reuse, R42, R76 ;  /* 0x0000002a3028723c */ /* 0x040fe2000004184c */
[--C-:B------:R-:W-:Y:S02]  /*b390*/  FFMA.FTZ R152, R152, c[0x0][0x23c], -R119.reuse ;  /* 0x00008f0098987a23 */ /* 0x100fe40000010877 */
[--C-:B------:R-:W-:Y:S01]  /*b3a0*/  FFMA.FTZ R148, R148, c[0x0][0x23c], -R119.reuse ;  /* 0x00008f0094947a23 */ /* 0x100fe20000010877 */
[----:B------:R-:W-:Y:S01]  /*b3b0*/  MUFU.EX2 R127, R127 ;  /* 0x0000007f007f7308 */ /* 0x000fe20000000800 */
[----:B------:R-:W-:Y:S02]  /*b3c0*/  FFMA.FTZ R156, R156, c[0x0][0x23c], -R119 ;  /* 0x00008f009c9c7a23 */ /* 0x000fe40000010877 */
[----:B------:R-:W-:Y:S01]  /*b3d0*/  FFMA.FTZ R76, R190, R203, R201 ;  /* 0x000000cbbe4c7223 */ /* 0x000fe200000100c9 */
[----:B------:R-:W-:Y:S01]  /*b3e0*/  HMMA.16816.F32.BF16 R44, R48, R52, R44 ;  /* 0x00000034302c723c */ /* 0x000fe2000004182c */
[----:B------:R-:W-:-:S02]  /*b3f0*/  FFMA.FTZ R190, R151, c[0x0][0x23c], -R186 ;  /* 0x00008f0097be7a23 */ /* 0x000fc400000108ba */
[--C-:B------:R-:W-:Y:S01]  /*b400*/  FFMA.FTZ R201, R162, c[0x0][0x23c], -R186.reuse ;  /* 0x00008f00a2c97a23 */ /* 0x100fe200000108ba */
[----:B------:R-:W-:Y:S01]  /*b410*/  MUFU.EX2 R132, R132 ;  /* 0x0000008400847308 */ /* 0x000fe20000000800 */
[--C-:B------:R-:W-:Y:S02]  /*b420*/  FFMA.FTZ R151, R153, c[0x0][0x23c], -R186.reuse ;  /* 0x00008f0099977a23 */ /* 0x100fe400000108ba */
[----:B--2---:R-:W-:Y:S01]  /*b430*/  F2FP.BF16.PACK_AB R52, R63, R134 ;  /* 0x000000863f34723e */ /* 0x004fe200000010ff */
[----:B------:R-:W-:Y:S01]  /*b440*/  HMMA.16816.F32.BF16 R48, R48, R54, R68 ;  /* 0x000000363030723c */ /* 0x000fe20000041844 */
[----:B------:R-:W2:Y:S01]  /*b450*/  LDSM.16.MT88.4 R68, [R164+0x9400] ;  /* 0x00940000a444783b */ /* 0x000ea20000004200 */
[----:B-1----:R-:W-:Y:S01]  /*b460*/  F2FP.BF16.PACK_AB R53, R62, R133 ;  /* 0x000000853e35723e */ /* 0x002fe200000010ff */
[----:B------:R-:W-:Y:S01]  /*b470*/  FFMA.FTZ R162, R163, c[0x0][0x23c], -R186 ;  /* 0x00008f00a3a27a23 */ /* 0x000fe200000108ba */
[----:B------:R-:W1:Y:S01]  /*b480*/  MUFU.EX2 R129, R129 ;  /* 0x0000008100817308 */ /* 0x000e620000000800 */
[----:B------:R-:W-:-:S02]  /*b490*/  FFMA.FTZ R153, R154, c[0x0][0x23c], -R119 ;  /* 0x00008f009a997a23 */ /* 0x000fc40000010877 */
[----:B------:R-:W-:Y:S01]  /*b4a0*/  F2FP.BF16.PACK_AB R54, R2, R61 ;  /* 0x0000003d0236723e */ /* 0x000fe200000010ff */
[--C-:B------:R-:W-:Y:S01]  /*b4b0*/  FFMA.FTZ R77, R141, c[0x0][0x23c], -R186.reuse ;  /* 0x00008f008d4d7a23 */ /* 0x100fe200000108ba */
[----:B----4-:R-:W-:Y:S01]  /*b4c0*/  F2FP.BF16.PACK_AB R55, R0, R59 ;  /* 0x0000003b0037723e */ /* 0x010fe200000010ff */
[--C-:B------:R-:W-:Y:S02]  /*b4d0*/  FFMA.FTZ R155, R155, c[0x0][0x23c], -R186.reuse ;  /* 0x00008f009b9b7a23 */ /* 0x100fe400000108ba */
[----:B------:R-:W-:Y:S01]  /*b4e0*/  MUFU.EX2 R126, R126 ;  /* 0x0000007e007e7308 */ /* 0x000fe20000000800 */
[--C-:B------:R-:W-:Y:S02]  /*b4f0*/  FFMA.FTZ R143, R143, c[0x0][0x23c], -R186.reuse ;  /* 0x00008f008f8f7a23 */ /* 0x100fe400000108ba */
[----:B------:R-:W-:Y:S01]  /*b500*/  FFMA.FTZ R157, R157, c[0x0][0x23c], -R186 ;  /* 0x00008f009d9d7a23 */ /* 0x000fe200000108ba */
[----:B---3--:R-:W-:Y:S01]  /*b510*/  HMMA.16816.F32.BF16 R12, R52, R64, R12 ;  /* 0x00000040340c723c */ /* 0x008fe2000004180c */
[----:B------:R-:W-:-:S02]  /*b520*/  FFMA.FTZ R142, R142, c[0x0][0x23c], -R119 ;  /* 0x00008f008e8e7a23 */ /* 0x000fc40000010877 */
[----:B------:R-:W-:Y:S01]  /*b530*/  FADD.FTZ R139, R139, R76 ;  /* 0x0000004c8b8b7221 */ /* 0x000fe20000010000 */
[----:B------:R-:W3:Y:S01]  /*b540*/  MUFU.EX2 R123, R123 ;  /* 0x0000007b007b7308 */ /* 0x000ee20000000800 */
[--C-:B------:R-:W-:Y:S02]  /*b550*/  FFMA.FTZ R145, R145, c[0x0][0x23c], -R186.reuse ;  /* 0x00008f0091917a23 */ /* 0x100fe400000108ba */
[--C-:B------:R-:W-:Y:S01]  /*b560*/  FFMA.FTZ R158, R158, c[0x0][0x23c], -R186.reuse ;  /* 0x00008f009e9e7a23 */ /* 0x100fe200000108ba */
[----:B------:R-:W-:Y:S01]  /*b570*/  HMMA.16816.F32.BF16 R16, R52, R66, R16 ;  /* 0x000000423410723c */ /* 0x000fe20000041810 */
[----:B------:R-:W4:Y:S01]  /*b580*/  LDSM.16.MT88.4 R64, [R116+0xd400] ;  /* 0x00d400007440783b */ /* 0x000f220000004200 */
[--C-:B------:R-:W-:Y:S02]  /*b590*/  FFMA.FTZ R147, R147, c[0x0][0x23c], -R186.reuse ;  /* 0x00008f0093937a23 */ /* 0x100fe400000108ba */
[----:B------:R-:W-:Y:S01]  /*b5a0*/  MUFU.EX2 R202, R202 ;  /* 0x000000ca00ca7308 */ /* 0x000fe20000000800 */
[----:B------:R-:W-:-:S02]  /*b5b0*/  FFMA.FTZ R159, R159, c[0x0][0x23c], -R186 ;  /* 0x00008f009f9f7a23 */ /* 0x000fc400000108ba */
[----:B------:R-:W-:Y:S01]  /*b5c0*/  FFMA.FTZ R194, R189, R181, R194 ;  /* 0x000000b5bdc27223 */ /* 0x000fe200000100c2 */
[C---:B-----5:R-:W-:Y:S01]  /*b5d0*/  HMMA.16816.F32.BF16 R20, R52.reuse, R72, R20 ;  /* 0x000000483414723c */ /* 0x060fe20000041814 */
[----:B------:R-:W-:Y:S02]  /*b5e0*/  FADD.FTZ R138, R138, R139 ;  /* 0x0000008b8a8a7221 */ /* 0x000fe40000010000 */
[----:B------:R-:W-:Y:S01]  /*b5f0*/  FADD.FTZ R137, R137, R194 ;  /* 0x000000c289897221 */ /* 0x000fe20000010000 */
[----:B------:R-:W5:Y:S01]  /*b600*/  MUFU.EX2 R199, R199 ;  /* 0x000000c700c77308 */ /* 0x000f620000000800 */
[----:B------:R-:W-:Y:S02]  /*b610*/  FADD.FTZ R135, R135, R138 ;  /* 0x0000008a87877221 */ /* 0x000fe40000010000 */
[----:B------:R-:W-:Y:S01]  /*b620*/  FADD.FTZ R136, R136, R137 ;  /* 0x0000008988887221 */ /* 0x000fe20000010000 */
[----:B------:R-:W-:Y:S01]  /*b630*/  HMMA.16816.F32.BF16 R24, R52, R74, R24 ;  /* 0x0000004a3418723c */ /* 0x000fe20000041818 */
[----:B------:R-:W1:Y:S01]  /*b640*/  LDSM.16.MT88.4 R72, [R164+0xd400] ;  /* 0x00d40000a448783b */ /* 0x000e620000004200 */
[----:B------:R-:W-:-:S02]  /*b650*/  FADD.FTZ R134, R134, R135 ;  /* 0x0000008786867221 */ /* 0x000fc40000010000 */
[----:B------:R-:W-:Y:S01]  /*b660*/  MUFU.EX2 R198, R198 ;  /* 0x000000c600c67308 */ /* 0x000fe20000000800 */
[----:B------:R-:W-:Y:S02]  /*b670*/  FADD.FTZ R136, R125, R136 ;  /* 0x000000887d887221 */ /* 0x000fe40000010000 */
[----:B------:R-:W-:Y:S01]  /*b680*/  FADD.FTZ R134, R63, R134 ;  /* 0x000000863f867221 */ /* 0x000fe20000010000 */
[C---:B--2---:R-:W-:Y:S01]  /*b690*/  HMMA.16816.F32.BF16 R4, R52.reuse, R68, R4 ;  /* 0x000000443404723c */ /* 0x044fe20000041804 */
[----:B------:R-:W-:Y:S02]  /*b6a0*/  FADD.FTZ R133, R133, R136 ;  /* 0x0000008885857221 */ /* 0x000fe40000010000 */
[----:B------:R-:W-:Y:S01]  /*b6b0*/  FADD.FTZ R61, R61, R134 ;  /* 0x000000863d3d7221 */ /* 0x000fe20000010000 */
[----:B------:R-:W-:Y:S01]  /*b6c0*/  MUFU.EX2 R195, R195 ;  /* 0x000000c300c37308 */ /* 0x000fe20000000800 */
[----:B------:R-:W-:Y:S02]  /*b6d0*/  FADD.FTZ R62, R62, R133 ;  /* 0x000000853e3e7221 */ /* 0x000fe40000010000 */
[----:B------:R-:W-:Y:S01]  /*b6e0*/  FADD.FTZ R2, R2, R61 ;  /* 0x0000003d02027221 */ /* 0x000fe20000010000 */
[----:B------:R-:W-:Y:S01]  /*b6f0*/  HMMA.16816.F32.BF16 R8, R52, R70, R8 ;  /* 0x000000463408723c */ /* 0x000fe20000041808 */
[----:B------:R-:W2:Y:S01]  /*b700*/  LDSM.16.MT88.4 R68, [R116+0xb400] ;  /* 0x00b400007444783b */ /* 0x000ea20000004200 */
[----:B------:R-:W-:-:S02]  /*b710*/  FFMA.FTZ R149, R149, c[0x0][0x23c], -R186 ;  /* 0x00008f0095957a23 */ /* 0x000fc400000108ba */
[----:B------:R-:W-:Y:S01]  /*b720*/  MUFU.EX2 R200, R200 ;  /* 0x000000c800c87308 */ /* 0x000fe20000000800 */
[--C-:B------:R-:W-:Y:S02]  /*b730*/  FFMA.FTZ R160, R160, c[0x0][0x23c], -R186.reuse ;  /* 0x00008f00a0a07a23 */ /* 0x100fe400000108ba */
[--C-:B------:R-:W-:Y:S01]  /*b740*/  FFMA.FTZ R150, R150, c[0x0][0x23c], -R186.reuse ;  /* 0x00008f0096967a23 */ /* 0x100fe200000108ba */
[----:B----4-:R-:W-:Y:S01]  /*b750*/  HMMA.16816.F32.BF16 R44, R52, R64, R44 ;  /* 0x00000040342c723c */ /* 0x010fe2000004182c */
[----:B------:R-:W-:-:S03]  /*b760*/  FFMA.FTZ R161, R161, c[0x0][0x23c], -R186 ;  /* 0x00008f00a1a17a23 */ /* 0x000fc600000108ba */
[----:B------:R-:W4:Y:S01]  /*b770*/  MUFU.EX2 R197, R197 ;  /* 0x000000c500c57308 */ /* 0x000f220000000800 */
[--C-:B------:R-:W-:Y:S02]  /*b780*/  FFMA.FTZ R189, R117, c[0x0][0x23c], -R119.reuse ;  /* 0x00008f0075bd7a23 */ /* 0x100fe40000010877 */
[--C-:B------:R-:W-:Y:S01]  /*b790*/  FFMA.FTZ R57, R57, c[0x0][0x23c], -R119.reuse ;  /* 0x00008f0039397a23 */ /* 0x100fe20000010877 */
[----:B------:R-:W-:Y:S01]  /*b7a0*/  HMMA.16816.F32.BF16 R48, R52, R66, R48 ;  /* 0x000000423430723c */ /* 0x000fe20000041830 */
[----:B------:R-:W3:Y:S01]  /*b7b0*/  LDSM.16.MT88.4 R64, [R116+0x9800] ;  /* 0x009800007440783b */ /* 0x000ee20000004200 */
[--C-:B------:R-:W-:Y:S02]  /*b7c0*/  FFMA.FTZ R120, R120, c[0x0][0x23c], -R119.reuse ;  /* 0x00008f0078787a23 */ /* 0x100fe40000010877 */
[----:B------:R-:W-:Y:S01]  /*b7d0*/  MUFU.EX2 R196, R196 ;  /* 0x000000c400c47308 */ /* 0x000fe20000000800 */
[----:B------:R-:W-:-:S03]  /*b7e0*/  FFMA.FTZ R58, R58, c[0x0][0x23c], -R119 ;  /* 0x00008f003a3a7a23 */ /* 0x000fc60000010877 */
[C---:B-1----:R-:W-:Y:S04]  /*b7f0*/  HMMA.16816.F32.BF16 R36, R52.reuse, R72, R36 ;  /* 0x000000483424723c */ /* 0x042fe80000041824 */
[----:B------:R-:W1:Y:S04]  /*b800*/  MUFU.EX2 R193, R193 ;  /* 0x000000c100c17308 */ /* 0x000e680000000800 */
[C---:B------:R-:W-:Y:S01]  /*b810*/  HMMA.16816.F32.BF16 R40, R52.reuse, R74, R40 ;  /* 0x0000004a3428723c */ /* 0x040fe20000041828 */
[----:B------:R-:W1:Y:S03]  /*b820*/  LDSM.16.MT88.4 R72, [R164+0xb800] ;  /* 0x00b80000a448783b */ /* 0x000e660000004200 */
[----:B------:R-:W-:Y:S04]  /*b830*/  MUFU.EX2 R190, R190 ;  /* 0x000000be00be7308 */ /* 0x000fe80000000800 */
[C---:B--2---:R-:W-:Y:S04]  /*b840*/  HMMA.16816.F32.BF16 R28, R52.reuse, R68, R28 ;  /* 0x00000044341c723c */ /* 0x044fe8000004181c */
[----:B------:R-:W2:Y:S04]  /*b850*/  MUFU.EX2 R201, R201 ;  /* 0x000000c900c97308 */ /* 0x000ea80000000800 */
[----:B------:R-:W-:Y:S01]  /*b860*/  HMMA.16816.F32.BF16 R32, R52, R70, R32 ;  /* 0x000000463420723c */ /* 0x000fe20000041820 */
[----:B------:R-:W2:Y:S03]  /*b870*/  LDSM.16.MT88.4 R68, [R164+0x9800] ;  /* 0x00980000a444783b */ /* 0x000ea60000004200 */
[----:B------:R-:W-:Y:S03]  /*b880*/  MUFU.EX2 R151, R151 ;  /* 0x0000009700977308 */ /* 0x000fe60000000800 */
[----:B------:R-:W-:Y:S01]  /*b890*/  F2FP.BF16.PACK_AB R52, R130, R131 ;  /* 0x000000838234723e */ /* 0x000fe200000010ff */
[----:B------:R-:W-:Y:S01]  /*b8a0*/  FADD.FTZ R131, R131, R2 ;  /* 0x0000000283837221 */ /* 0x000fe20000010000 */
[----:B------:R-:W-:-:S02]  /*b8b0*/  F2FP.BF16.PACK_AB R53, R129, R132 ;  /* 0x000000848135723e */ /* 0x000fc400000010ff */
[----:B------:R-:W-:Y:S01]  /*b8c0*/  F2FP.BF16.PACK_AB R54, R127, R128 ;  /* 0x000000807f36723e */ /* 0x000fe200000010ff */
[----:B------:R-:W-:Y:S01]  /*b8d0*/  MUFU.EX2 R162, R162 ;  /* 0x000000a200a27308 */ /* 0x000fe20000000800 */
[----:B---3--:R-:W-:Y:S01]  /*b8e0*/  F2FP.BF16.PACK_AB R55, R123, R126 ;  /* 0x0000007e7b37723e */ /* 0x008fe200000010ff */
[----:B------:R-:W-:Y:S01]  /*b8f0*/  FADD.FTZ R131, R130, R131 ;  /* 0x0000008382837221 */ /* 0x000fe20000010000 */
[----:B------:R-:W-:-:S03]  /*b900*/  MOV R2, R56 ;  /* 0x0000003800027202 */ /* 0x000fc60000000f00 */
[----:B------:R-:W-:Y:S02]  /*b910*/  FADD.FTZ R128, R128, R131 ;  /* 0x0000008380807221 */ /* 0x000fe40000010000 */
[----:B------:R-:W-:Y:S01]  /*b920*/  HMMA.16816.F32.BF16 R12, R52, R64, R12 ;  /* 0x00000040340c723c */ /* 0x000fe2000004180c */
[----:B------:R-:W-:Y:S01]  /*b930*/  MUFU.EX2 R152, R152 ;  /* 0x0000009800987308 */ /* 0x000fe20000000800 */
[----:B------:R-:W-:-:S06]  /*b940*/  FADD.FTZ R127, R127, R128 ;  /* 0x000000807f7f7221 */ /* 0x000fcc0000010000 */
[C---:B------:R-:W-:Y:S01]  /*b950*/  HMMA.16816.F32.BF16 R16, R52.reuse, R66, R16 ;  /* 0x000000423410723c */ /* 0x040fe20000041810 */
[----:B------:R-:W3:Y:S01]  /*b960*/  LDSM.16.MT88.4 R64, [R116+0xd800] ;  /* 0x00d800007440783b */ /* 0x000ee20000004200 */
[----:B------:R-:W3:Y:S06]  /*b970*/  MUFU.EX2 R153, R153 ;  /* 0x0000009900997308 */ /* 0x000eec0000000800 */
[C---:B-1----:R-:W-:Y:S02]  /*b980*/  HMMA.16816.F32.BF16 R20, R52.reuse, R72, R20 ;  /* 0x000000483414723c */ /* 0x042fe40000041814 */
[----:B------:R-:W-:Y:S06]  /*b990*/  MUFU.EX2 R148, R148 ;  /* 0x0000009400947308 */ /* 0x000fec0000000800 */
[C---:B--2---:R-:W-:Y:S02]  /*b9a0*/  HMMA.16816.F32.BF16 R4, R52.reuse, R68, R4 ;  /* 0x000000443404723c */ /* 0x044fe40000041804 */
[----:B------:R-:W1:Y:S06]  /*b9b0*/  MUFU.EX2 R141, R156 ;  /* 0x0000009c008d7308 */ /* 0x000e6c0000000800 */
[C---:B------:R-:W-:Y:S01]  /*b9c0*/  HMMA.16816.F32.BF16 R8, R52.reuse, R70, R8 ;  /* 0x000000463408723c */ /* 0x040fe20000041808 */
[----:B------:R-:W2:Y:S01]  /*b9d0*/  LDSM.16.MT88.4 R68, [R116+0xb800] ;  /* 0x00b800007444783b */ /* 0x000ea20000004200 */
[----:B------:R-:W-:Y:S06]  /*b9e0*/  MUFU.EX2 R149, R149 ;  /* 0x0000009500957308 */ /* 0x000fec0000000800 */
[C---:B------:R-:W-:Y:S01]  /*b9f0*/  HMMA.16816.F32.BF16 R24, R52.reuse, R74, R24 ;  /* 0x0000004a3418723c */ /* 0x040fe20000041818 */
[----:B------:R-:W1:Y:S01]  /*ba00*/  LDSM.16.MT88.4 R72, [R164+0xd800] ;  /* 0x00d80000a448783b */ /* 0x000e620000004200 */
[----:B------:R-:W-:Y:S06]  /*ba10*/  MUFU.EX2 R160, R160 ;  /* 0x000000a000a07308 */ /* 0x000fec0000000800 */
[C---:B---3--:R-:W-:Y:S02]  /*ba20*/  HMMA.16816.F32.BF16 R44, R52.reuse, R64, R44 ;  /* 0x00000040342c723c */ /* 0x048fe4000004182c */
[----:B------:R-:W-:Y:S06]  /*ba30*/  MUFU.EX2 R150, R150 ;  /* 0x0000009600967308 */ /* 0x000fec0000000800 */
[C---:B------:R-:W-:Y:S01]  /*ba40*/  HMMA.16816.F32.BF16 R48, R52.reuse, R66, R48 ;  /* 0x000000423430723c */ /* 0x040fe20000041830 */
[----:B------:R-:W3:Y:S01]  /*ba50*/  LDSM.16.MT88.4 R64, [R164+0xbc00] ;  /* 0x00bc0000a440783b */ /* 0x000ee20000004200 */
[----:B------:R-:W-:Y:S08]  /*ba60*/  MUFU.EX2 R161, R161 ;  /* 0x000000a100a17308 */ /* 0x000ff00000000800 */
[----:B------:R-:W-:Y:S01]  /*ba70*/  MUFU.EX2 R189, R189 ;  /* 0x000000bd00bd7308 */ /* 0x000fe20000000800 */
[C---:B--2---:R-:W-:Y:S08]  /*ba80*/  HMMA.16816.F32.BF16 R28, R52.reuse, R68, R28 ;  /* 0x00000044341c723c */ /* 0x044ff0000004181c */
[C---:B------:R-:W-:Y:S01]  /*ba90*/  HMMA.16816.F32.BF16 R32, R52.reuse, R70, R32 ;  /* 0x000000463420723c */ /* 0x040fe20000041820 */
[----:B------:R-:W2:Y:S07]  /*baa0*/  LDSM.16.MT88.4 R68, [R116+0x9c00] ;  /* 0x009c00007444783b */ /* 0x000eae0000004200 */
[C---:B-1----:R-:W-:Y:S08]  /*bab0*/  HMMA.16816.F32.BF16 R36, R52.reuse, R72, R36 ;  /* 0x000000483424723c */ /* 0x042ff00000041824 */
[----:B------:R-:W-:Y:S01]  /*bac0*/  HMMA.16816.F32.BF16 R40, R52, R74, R40 ;  /* 0x0000004a3428723c */ /* 0x000fe20000041828 */
[----:B------:R-:W1:Y:S06]  /*bad0*/  LDSM.16.MT88.4 R72, [R164+0x9c00] ;  /* 0x009c0000a448783b */ /* 0x000e6c0000004200 */
[----:B-----5:R-:W-:Y:S01]  /*bae0*/  F2FP.BF16.PACK_AB R52, R199, R202 ;  /* 0x000000cac734723e */ /* 0x020fe200000010ff */
[----:B------:R-:W-:Y:S01]  /*baf0*/  FADD.FTZ R202, R202, R127 ;  /* 0x0000007fcaca7221 */ /* 0x000fe20000010000 */
[----:B----4-:R-:W-:-:S02]  /*bb00*/  F2FP.BF16.PACK_AB R53, R197, R200 ;  /* 0x000000c8c535723e */ /* 0x010fc400000010ff */
[----:B------:R-:W-:Y:S01]  /*bb10*/  F2FP.BF16.PACK_AB R54, R195, R198 ;  /* 0x000000c6c336723e */ /* 0x000fe200000010ff */
[----:B------:R-:W-:Y:S01]  /*bb20*/  FADD.FTZ R199, R199, R202 ;  /* 0x000000cac7c77221 */ /* 0x000fe20000010000 */
[----:B------:R-:W-:-:S03]  /*bb30*/  F2FP.BF16.PACK_AB R55, R193, R196 ;  /* 0x000000c4c137723e */ /* 0x000fc600000010ff */
[----:B------:R-:W-:-:S04]  /*bb40*/  FADD.FTZ R198, R198, R199 ;  /* 0x000000c7c6c67221 */ /* 0x000fc80000010000 */
[----:B---3--:R-:W-:Y:S01]  /*bb50*/  HMMA.16816.F32.BF16 R20, R52, R64, R20 ;  /* 0x000000403414723c */ /* 0x008fe20000041814 */
[----:B------:R-:W-:-:S07]  /*bb60*/  FADD.FTZ R195, R195, R198 ;  /* 0x000000c6c3c37221 */ /* 0x000fce0000010000 */
[C---:B--2---:R-:W-:Y:S08]  /*bb70*/  HMMA.16816.F32.BF16 R12, R52.reuse, R68, R12 ;  /* 0x00000044340c723c */ /* 0x044ff0000004180c */
[C---:B------:R-:W-:Y:S01]  /*bb80*/  HMMA.16816.F32.BF16 R16, R52.reuse, R70, R16 ;  /* 0x000000463410723c */ /* 0x040fe20000041810 */
[----:B------:R-:W2:Y:S07]  /*bb90*/  LDSM.16.MT88.4 R68, [R164+0xdc00] ;  /* 0x00dc0000a444783b */ /* 0x000eae0000004200 */
[C---:B-1----:R-:W-:Y:S08]  /*bba0*/  HMMA.16816.F32.BF16 R4, R52.reuse, R72, R4 ;  /* 0x000000483404723c */ /* 0x042ff00000041804 */
[C---:B------:R-:W-:Y:S01]  /*bbb0*/  HMMA.16816.F32.BF16 R8, R52.reuse, R74, R8 ;  /* 0x0000004a3408723c */ /* 0x040fe20000041808 */
[----:B------:R-:W1:Y:S07]  /*bbc0*/  LDSM.16.MT88.4 R72, [R116+0xbc00] ;  /* 0x00bc00007448783b */ /* 0x000e6e0000004200 */
[C---:B------:R-:W-:Y:S01]  /*bbd0*/  HMMA.16816.F32.BF16 R24, R52.reuse, R66, R24 ;  /* 0x000000423418723c */ /* 0x040fe20000041818 */
[----:B------:R-:W3:Y:S07]  /*bbe0*/  LDSM.16.MT88.4 R64, [R116+0xdc00] ;  /* 0x00dc00007440783b */ /* 0x000eee0000004200 */
[C---:B--2---:R-:W-:Y:S07]  /*bbf0*/  HMMA.16816.F32.BF16 R36, R52.reuse, R68, R36 ;  /* 0x000000443424723c */ /* 0x044fee0000041824 */
[----:B------:R-:W-:Y:S01]  /*bc00*/  F2FP.BF16.PACK_AB R68, R201, R190 ;  /* 0x000000bec944723e */ /* 0x000fe200000010ff */
[----:B------:R-:W-:Y:S01]  /*bc10*/  HMMA.16816.F32.BF16 R40, R52, R70, R40 ;  /* 0x000000463428723c */ /* 0x000fe20000041828 */
[----:B------:R-:W-:-:S06]  /*bc20*/  F2FP.BF16.PACK_AB R69, R153, R152 ;  /* 0x000000989945723e */ /* 0x000fcc00000010ff */
[----:B------:R-:W-:Y:S01]  /*bc30*/  F2FP.BF16.PACK_AB R70, R162, R151 ;  /* 0x00000097a246723e */ /* 0x000fe200000010ff */
[----:B-1----:R-:W-:Y:S01]  /*bc40*/  HMMA.16816.F32.BF16 R28, R52, R72, R28 ;  /* 0x00000048341c723c */ /* 0x002fe2000004181c */
[----:B------:R-:W-:-:S07]  /*bc50*/  F2FP.BF16.PACK_AB R71, R141, R148 ;  /* 0x000000948d47723e */ /* 0x000fce00000010ff */
[C---:B------:R-:W-:Y:S01]  /*bc60*/  HMMA.16816.F32.BF16 R32, R52.reuse, R74, R32 ;  /* 0x0000004a3420723c */ /* 0x040fe20000041820 */
[----:B------:R-:W1:Y:S07]  /*bc70*/  LDSM.16.MT88.4 R72, [R164+0xc000] ;  /* 0x00c00000a448783b */ /* 0x000e6e0000004200 */
[C---:B---3--:R-:W-:Y:S08]  /*bc80*/  HMMA.16816.F32.BF16 R44, R52.reuse, R64, R44 ;  /* 0x00000040342c723c */ /* 0x048ff0000004182c */
[----:B------:R-:W-:Y:S01]  /*bc90*/  HMMA.16816.F32.BF16 R48, R52, R66, R48 ;  /* 0x000000423430723c */ /* 0x000fe20000041830 */
[----:B------:R-:W2:Y:S04]  /*bca0*/  LDSM.16.MT88.4 R64, [R164+0xa000] ;  /* 0x00a00000a440783b */ /* 0x000ea80000004200 */
[----:B------:R-:W3:Y:S03]  /*bcb0*/  LDSM.16.MT88.4 R52, [R116+0xa000] ;  /* 0x00a000007434783b */ /* 0x000ee60000004200 */
[C---:B-1----:R-:W-:Y:S08]  /*bcc0*/  HMMA.16816.F32.BF16 R20, R68.reuse, R72, R20 ;  /* 0x000000484414723c */ /* 0x042ff00000041814 */
[C---:B------:R-:W-:Y:S08]  /*bcd0*/  HMMA.16816.F32.BF16 R24, R68.reuse, R74, R24 ;  /* 0x0000004a4418723c */ /* 0x040ff00000041818 */
[C---:B--2---:R-:W-:Y:S01]  /*bce0*/  HMMA.16816.F32.BF16 R112, R68.reuse, R64, R4 ;  /* 0x000000404470723c */ /* 0x044fe20000041804 */
[----:B------:R-:W1:Y:S07]  /*bcf0*/  LDSM.16.MT88.4 R4, [R116+0xe000] ;  /* 0x00e000007404783b */ /* 0x000e6e0000004200 */
[C---:B------:R-:W-:Y:S01]  /*bd00*/  HMMA.16816.F32.BF16 R8, R68.reuse, R66, R8 ;  /* 0x000000424408723c */ /* 0x040fe20000041808 */
[----:B------:R-:W2:Y:S07]  /*bd10*/  LDSM.16.MT88.4 R64, [R116+0xc000] ;  /* 0x00c000007440783b */ /* 0x000eae0000004200 */
[C---:B---3--:R-:W-:Y:S08]  /*bd20*/  HMMA.16816.F32.BF16 R12, R68.reuse, R52, R12 ;  /* 0x00000034440c723c */ /* 0x048ff0000004180c */
[C---:B------:R-:W-:Y:S01]  /*bd30*/  HMMA.16816.F32.BF16 R16, R68.reuse, R54, R16 ;  /* 0x000000364410723c */ /* 0x040fe20000041810 */
[----:B------:R-:W3:Y:S07]  /*bd40*/  LDSM.16.MT88.4 R52, [R164+0xe000] ;  /* 0x00e00000a434783b */ /* 0x000eee0000004200 */
[C---:B-1----:R-:W-:Y:S08]  /*bd50*/  HMMA.16816.F32.BF16 R44, R68.reuse, R4, R44 ;  /* 0x00000004442c723c */ /* 0x042ff0000004182c */
[C---:B--2---:R-:W-:Y:S08]  /*bd60*/  HMMA.16816.F32.BF16 R28, R68.reuse, R64, R28 ;  /* 0x00000040441c723c */ /* 0x044ff0000004181c */
[C---:B------:R-:W-:Y:S08]  /*bd70*/  HMMA.16816.F32.BF16 R32, R68.reuse, R66, R32 ;  /* 0x000000424420723c */ /* 0x040ff00000041820 */
[C---:B---3--:R-:W-:Y:S01]  /*bd80*/  HMMA.16816.F32.BF16 R36, R68.reuse, R52, R36 ;  /* 0x000000344424723c */ /* 0x048fe20000041824 */
[----:B------:R1:W-:Y:S07]  /*bd90*/  MUFU.EX2 R52, R77 ;  /* 0x0000004d00347308 */ /* 0x0003ee0000000800 */
[C---:B------:R-:W-:Y:S01]  /*bda0*/  HMMA.16816.F32.BF16 R40, R68.reuse, R54, R40 ;  /* 0x000000364428723c */ /* 0x040fe20000041828 */
[----:B------:R-:W2:Y:S07]  /*bdb0*/  MUFU.EX2 R55, R155 ;  /* 0x0000009b00377308 */ /* 0x000eae0000000800 */
[----:B------:R-:W-:Y:S01]  /*bdc0*/  HMMA.16816.F32.BF16 R68, R68, R6, R48 ;  /* 0x000000064444723c */ /* 0x000fe20000041830 */
[----:B------:R-:W-:Y:S01]  /*bdd0*/  MUFU.EX2 R53, R143 ;  /* 0x0000008f00357308 */ /* 0x000fe20000000800 */
[----:B-1----:R-:W1:Y:S05]  /*bde0*/  LDSM.16.MT88.4 R76, [R164+0xe400] ;  /* 0x00e40000a44c783b */ /* 0x002e6a0000004200 */
[----:B------:R-:W-:-:S02]  /*bdf0*/  FFMA.FTZ R51, R144, c[0x0][0x23c], -R119 ;  /* 0x00008f0090337a23 */ /* 0x000fc40000010877 */
[--C-:B------:R-:W-:Y:S01]  /*be00*/  FFMA.FTZ R48, R140, c[0x0][0x23c], -R119.reuse ;  /* 0x00008f008c307a23 */ /* 0x100fe20000010877 */
[----:B------:R-:W3:Y:S01]  /*be10*/  MUFU.EX2 R54, R157 ;  /* 0x0000009d00367308 */ /* 0x000ee20000000800 */
[----:B------:R-:W-:Y:S01]  /*be20*/  FFMA.FTZ R49, R146, c[0x0][0x23c], -R119 ;  /* 0x00008f0092317a23 */ /* 0x000fe20000010877 */
[----:B--2---:R-:W-:-:S06]  /*be30*/  F2FP.BF16.PACK_AB R4, R55, R52 ;  /* 0x000000343704723e */ /* 0x004fcc00000010ff */
[----:B------:R-:W-:Y:S08]  /*be40*/  MUFU.EX2 R50, R142 ;  /* 0x0000008e00327308 */ /* 0x000ff00000000800 */
[----:B------:R-:W2:Y:S01]  /*be50*/  MUFU.EX2 R51, R51 ;  /* 0x0000003300337308 */ /* 0x000ea20000000800 */
[----:B---3--:R-:W-:-:S07]  /*be60*/  F2FP.BF16.PACK_AB R6, R54, R53 ;  /* 0x000000353606723e */ /* 0x008fce00000010ff */
[----:B------:R-:W-:Y:S08]  /*be70*/  MUFU.EX2 R48, R48 ;  /* 0x0000003000307308 */ /* 0x000ff00000000800 */
[----:B------:R-:W3:Y:S01]  /*be80*/  MUFU.EX2 R49, R49 ;  /* 0x0000003100317308 */ /* 0x000ee20000000800 */
[----:B--2---:R-:W-:Y:S02]  /*be90*/  F2FP.BF16.PACK_AB R5, R51, R50 ;  /* 0x000000323305723e */ /* 0x004fe400000010ff */
[----:B---3--:R-:W-:-:S07]  /*bea0*/  F2FP.BF16.PACK_AB R7, R49, R48 ;  /* 0x000000303107723e */ /* 0x008fce00000010ff */
[C---:B------:R-:W-:Y:S08]  /*beb0*/  HMMA.16816.F32.BF16 R112, R4.reuse, R108, R112 ;  /* 0x0000006c0470723c */ /* 0x040ff00000041870 */
[C---:B------:R-:W-:Y:S01]  /*bec0*/  HMMA.16816.F32.BF16 R108, R4.reuse, R110, R8 ;  /* 0x0000006e046c723c */ /* 0x040fe20000041808 */
[----:B------:R-:W2:Y:S07]  /*bed0*/  LDSM.16.MT88.4 R8, [R116+0xe400] ;  /* 0x00e400007408783b */ /* 0x000eae0000004200 */
[C---:B------:R-:W-:Y:S01]  /*bee0*/  HMMA.16816.F32.BF16 R104, R4.reuse, R100, R12 ;  /* 0x000000640468723c */ /* 0x040fe2000004180c */
[----:B------:R-:W3:Y:S07]  /*bef0*/  LDSM.16.MT88.4 R12, [R164+0xa800] ;  /* 0x00a80000a40c783b */ /* 0x000eee0000004200 */
[C---:B------:R-:W-:Y:S01]  /*bf00*/  HMMA.16816.F32.BF16 R88, R4.reuse, R84, R28 ;  /* 0x000000540458723c */ /* 0x040fe2000004181c */
[----:B------:R-:W-:Y:S07]  /*bf10*/  MUFU.EX2 R30, R145 ;  /* 0x00000091001e7308 */ /* 0x000fee0000000800 */
[C---:B------:R-:W-:Y:S01]  /*bf20*/  HMMA.16816.F32.BF16 R84, R4.reuse, R86, R32 ;  /* 0x000000560454723c */ /* 0x040fe20000041820 */
[----:B------:R-:W4:Y:S06]  /*bf30*/  MUFU.EX2 R29, R158 ;  /* 0x0000009e001d7308 */ /* 0x000f2c0000000800 */
[--C-:B------:R-:W-:Y:S01]  /*bf40*/  FFMA.FTZ R32, R121, c[0x0][0x23c], -R119.reuse ;  /* 0x00008f0079207a23 */ /* 0x100fe20000010877 */
[----:B------:R-:W-:Y:S01]  /*bf50*/  HMMA.16816.F32.BF16 R96, R4, R92, R20 ;  /* 0x0000005c0460723c */ /* 0x000fe20000041814 */
[--C-:B------:R-:W-:Y:S01]  /*bf60*/  FFMA.FTZ R35, R124, c[0x0][0x23c], -R119.reuse ;  /* 0x00008f007c237a23 */ /* 0x100fe20000010877 */
[----:B------:R-:W-:Y:S01]  /*bf70*/  MUFU.EX2 R28, R147 ;  /* 0x00000093001c7308 */ /* 0x000fe20000000800 */
[--C-:B------:R-:W-:Y:S01]  /*bf80*/  FFMA.FTZ R33, R60, c[0x0][0x23c], -R119.reuse ;  /* 0x00008f003c217a23 */ /* 0x100fe20000010877 */
[----:B------:R-:W-:Y:S01]  /*bf90*/  LDSM.16.MT88.4 R20, [R164+0xc800] ;  /* 0x00c80000a414783b */ /* 0x000fe20000004200 */
[----:B------:R-:W-:-:S03]  /*bfa0*/  FFMA.FTZ R34, R122, c[0x0][0x23c], -R119 ;  /* 0x00008f007a227a23 */ /* 0x000fc60000010877 */
[C---:B-1----:R-:W-:Y:S02]  /*bfb0*/  HMMA.16816.F32.BF16 R80, R4.reuse, R76, R36 ;  /* 0x0000004c0450723c */ /* 0x042fe40000041824 */
[----:B------:R-:W-:Y:S06]  /*bfc0*/  MUFU.EX2 R31, R159 ;  /* 0x0000009f001f7308 */ /* 0x000fec0000000800 */
[C---:B------:R-:W-:Y:S01]  /*bfd0*/  HMMA.16816.F32.BF16 R100, R4.reuse, R102, R16 ;  /* 0x000000660464723c */ /* 0x040fe20000041810 */
[----:B------:R-:W1:Y:S01]  /*bfe0*/  LDSM.16.MT88.4 R16, [R116+0xc800] ;  /* 0x00c800007410783b */ /* 0x000e620000004200 */
[----:B------:R-:W-:Y:S06]  /*bff0*/  MUFU.EX2 R32, R32 ;  /* 0x0000002000207308 */ /* 0x000fec0000000800 */
[C---:B------:R-:W-:Y:S01]  /*c000*/  HMMA.16816.F32.BF16 R92, R4.reuse, R94, R24 ;  /* 0x0000005e045c723c */ /* 0x040fe20000041818 */
[----:B------:R-:W-:Y:S01]  /*c010*/  LDSM.16.MT88.4 R24, [R116+0xa800] ;  /* 0x00a800007418783b */ /* 0x000fe20000004200 */
[----:B------:R-:W5:Y:S06]  /*c020*/  MUFU.EX2 R35, R35 ;  /* 0x0000002300237308 */ /* 0x000f6c0000000800 */
[C---:B------:R-:W-:Y:S02]  /*c030*/  HMMA.16816.F32.BF16 R76, R4.reuse, R78, R40 ;  /* 0x0000004e044c723c */ /* 0x040fe40000041828 */
[----:B------:R-:W-:Y:S06]  /*c040*/  MUFU.EX2 R33, R33 ;  /* 0x0000002100217308 */ /* 0x000fec0000000800 */
[C---:B--2---:R-:W-:Y:S02]  /*c050*/  HMMA.16816.F32.BF16 R72, R4.reuse, R8, R44 ;  /* 0x000000080448723c */ /* 0x044fe4000004182c */
[----:B------:R-:W2:Y:S06]  /*c060*/  MUFU.EX2 R34, R34 ;  /* 0x0000002200227308 */ /* 0x000eac0000000800 */
[----:B------:R-:W-:Y:S01]  /*c070*/  HMMA.16816.F32.BF16 R68, R4, R10, R68 ;  /* 0x0000000a0444723c */ /* 0x000fe20000041844 */
[----:B------:R-:W1:Y:S06]  /*c080*/  LDSM.16.MT88.4 R8, [R164+0xe800] ;  /* 0x00e80000a408783b */ /* 0x000e6c0000004200 */
[----:B----4-:R-:W-:-:S02]  /*c090*/  F2FP.BF16.PACK_AB R4, R29, R30 ;  /* 0x0000001e1d04723e */ /* 0x010fc400000010ff */
[----:B-----5:R-:W-:Y:S02]  /*c0a0*/  F2FP.BF16.PACK_AB R5, R35, R32 ;  /* 0x000000202305723e */ /* 0x020fe400000010ff */
[----:B------:R-:W-:Y:S02]  /*c0b0*/  F2FP.BF16.PACK_AB R6, R31, R28 ;  /* 0x0000001c1f06723e */ /* 0x000fe400000010ff */
[----:B--2---:R-:W-:-:S07]  /*c0c0*/  F2FP.BF16.PACK_AB R7, R34, R33 ;  /* 0x000000212207723e */ /* 0x004fce00000010ff */
[C---:B---3--:R-:W-:Y:S08]  /*c0d0*/  HMMA.16816.F32.BF16 R112, R4.reuse, R12, R112 ;  /* 0x0000000c0470723c */ /* 0x048ff00000041870 */
[C---:B------:R-:W-:Y:S01]  /*c0e0*/  HMMA.16816.F32.BF16 R108, R4.reuse, R14, R108 ;  /* 0x0000000e046c723c */ /* 0x040fe2000004186c */
[----:B------:R-:W2:Y:S07]  /*c0f0*/  LDSM.16.MT88.4 R12, [R116+0xe800] ;  /* 0x00e80000740c783b */ /* 0x000eae0000004200 */
[C---:B-1----:R-:W-:Y:S08]  /*c100*/  HMMA.16816.F32.BF16 R88, R4.reuse, R16, R88 ;  /* 0x000000100458723c */ /* 0x042ff00000041858 */
[C---:B------:R-:W-:Y:S01]  /*c110*/  HMMA.16816.F32.BF16 R84, R4.reuse, R18, R84 ;  /* 0x000000120454723c */ /* 0x040fe20000041854 */
[----:B------:R-:W1:Y:S07]  /*c120*/  LDSM.16.MT88.4 R16, [R116+0xac00] ;  /* 0x00ac00007410783b */ /* 0x000e6e0000004200 */
[C---:B------:R-:W-:Y:S08]  /*c130*/  HMMA.16816.F32.BF16 R80, R4.reuse, R8, R80 ;  /* 0x000000080450723c */ /* 0x040ff00000041850 */
[C---:B------:R-:W-:Y:S01]  /*c140*/  HMMA.16816.F32.BF16 R76, R4.reuse, R10, R76 ;  /* 0x0000000a044c723c */ /* 0x040fe2000004184c */
[----:B------:R-:W3:Y:S07]  /*c150*/  LDSM.16.MT88.4 R8, [R164+0xcc00] ;  /* 0x00cc0000a408783b */ /* 0x000eee0000004200 */
[C---:B------:R-:W-:Y:S01]  /*c160*/  HMMA.16816.F32.BF16 R104, R4.reuse, R24, R104 ;  /* 0x000000180468723c */ /* 0x040fe20000041868 */
[----:B------:R-:W-:Y:S07]  /*c170*/  MUFU.EX2 R25, R57 ;  /* 0x0000003900197308 */ /* 0x000fee0000000800 */
[C---:B--2---:R-:W-:Y:S01]  /*c180*/  HMMA.16816.F32.BF16 R72, R4.reuse, R12, R72 ;  /* 0x0000000c0448723c */ /* 0x044fe20000041848 */
[----:B------:R-:W2:Y:S06]  /*c190*/  MUFU.EX2 R24, R120 ;  /* 0x0000007800187308 */ /* 0x000eac0000000800 */
[----:B------:R-:W-:Y:S01]  /*c1a0*/  FADD.FTZ R13, R59, R62 ;  /* 0x0000003e3b0d7221 */ /* 0x000fe20000010000 */
[----:B------:R-:W-:Y:S03]  /*c1b0*/  HMMA.16816.F32.BF16 R68, R4, R14, R68 ;  /* 0x0000000e0444723c */ /* 0x000fe60000041844 */
[----:B------:R-:W-:-:S02]  /*c1c0*/  FADD.FTZ R13, R0, R13 ;  /* 0x0000000d000d7221 */ /* 0x000fc40000010000 */
[----:B------:R-:W-:Y:S02]  /*c1d0*/  FADD.FTZ R0, R190, R195 ;  /* 0x000000c3be007221 */ /* 0x000fe40000010000 */
[----:B------:R-:W-:Y:S01]  /*c1e0*/  FADD.FTZ R132, R132, R13 ;  /* 0x0000000d84847221 */ /* 0x000fe20000010000 */
[C---:B------:R-:W-:Y:S01]  /*c1f0*/  HMMA.16816.F32.BF16 R100, R4.reuse, R26, R100 ;  /* 0x0000001a0464723c */ /* 0x040fe20000041864 */
[----:B------:R-:W4:Y:S01]  /*c200*/  LDSM.16.MT88.4 R12, [R116+0xcc00] ;  /* 0x00cc0000740c783b */ /* 0x000f220000004200 */
[----:B------:R-:W5:Y:S01]  /*c210*/  MUFU.EX2 R26, R58 ;  /* 0x0000003a001a7308 */ /* 0x000f620000000800 */
[----:B------:R-:W-:Y:S02]  /*c220*/  FADD.FTZ R129, R129, R132 ;  /* 0x0000008481817221 */ /* 0x000fe40000010000 */
[----:B------:R-:W-:Y:S02]  /*c230*/  FADD.FTZ R0, R201, R0 ;  /* 0x00000000c9007221 */ /* 0x000fe40000010000 */
[----:B------:R-:W-:Y:S01]  /*c240*/  FADD.FTZ R126, R126, R129 ;  /* 0x000000817e7e7221 */ /* 0x000fe20000010000 */
[----:B------:R-:W-:Y:S03]  /*c250*/  HMMA.16816.F32.BF16 R96, R4, R20, R96 ;  /* 0x000000140460723c */ /* 0x000fe60000041860 */
[----:B------:R-:W-:-:S04]  /*c260*/  FADD.FTZ R123, R123, R126 ;  /* 0x0000007e7b7b7221 */ /* 0x000fc80000010000 */
[----:B------:R-:W-:Y:S01]  /*c270*/  FADD.FTZ R200, R200, R123 ;  /* 0x0000007bc8c87221 */ /* 0x000fe20000010000 */
[----:B------:R-:W-:Y:S01]  /*c280*/  HMMA.16816.F32.BF16 R92, R4, R22, R92 ;  /* 0x00000016045c723c */ /* 0x000fe2000004185c */
[----:B------:R-:W4:Y:S02]  /*c290*/  LDSM.16.MT88.4 R20, [R164+0xac00] ;  /* 0x00ac0000a414783b */ /* 0x000f240000004200 */
[----:B------:R-:W-:-:S04]  /*c2a0*/  FADD.FTZ R197, R197, R200 ;  /* 0x000000c8c5c57221 */ /* 0x000fc80000010000 */
[----:B------:R-:W-:Y:S01]  /*c2b0*/  FADD.FTZ R196, R196, R197 ;  /* 0x000000c5c4c47221 */ /* 0x000fe20000010000 */
[----:B------:R-:W-:Y:S02]  /*c2c0*/  F2FP.BF16.PACK_AB R4, R160, R149 ;  /* 0x00000095a004723e */ /* 0x000fe400000010ff */
[----:B--2---:R-:W-:Y:S01]  /*c2d0*/  F2FP.BF16.PACK_AB R5, R24, R25 ;  /* 0x000000191805723e */ /* 0x004fe200000010ff */
[----:B------:R-:W-:Y:S01]  /*c2e0*/  FADD.FTZ R193, R193, R196 ;  /* 0x000000c4c1c17221 */ /* 0x000fe20000010000 */
[----:B------:R-:W-:Y:S02]  /*c2f0*/  F2FP.BF16.PACK_AB R6, R161, R150 ;  /* 0x00000096a106723e */ /* 0x000fe400000010ff */
[----:B-----5:R-:W-:Y:S01]  /*c300*/  F2FP.BF16.PACK_AB R7, R189, R26 ;  /* 0x0000001abd07723e */ /* 0x020fe200000010ff */
        /* <DEDUP_REMOVED lines=9> */
[----:B---3--:R-:W-:Y:S02]  /*c3a0*/  HMMA.16816.F32.BF16 R96, R4, R8, R96 ;  /* 0x000000080460723c */ /* 0x008fe40000041860 */
[----:B------:R-:W-:-:S04]  /*c3b0*/  FADD.FTZ R48, R48, R51 ;  /* 0x0000003330307221 */ /* 0x000fc80000010000 */
[----:B------:R-:W-:Y:S02]  /*c3c0*/  FADD.FTZ R49, R49, R48 ;  /* 0x0000003031317221 */ /* 0x000fe40000010000 */
[C---:B------:R-:W-:Y:S01]  /*c3d0*/  HMMA.16816.F32.BF16 R92, R4.reuse, R10, R92 ;  /* 0x0000000a045c723c */ /* 0x040fe2000004185c */
[----:B------:R-:W2:Y:S07]  /*c3e0*/  LDSM.16.MT88.4 R8, [R116+0xec00] ;  /* 0x00ec00007408783b */ /* 0x000eae0000004200 */
[C---:B----4-:R-:W-:Y:S07]  /*c3f0*/  HMMA.16816.F32.BF16 R88, R4.reuse, R12, R88 ;  /* 0x0000000c0458723c */ /* 0x050fee0000041858 */
[----:B------:R-:W-:Y:S01]  /*c400*/  FADD.FTZ R13, R151, R0 ;  /* 0x00000000970d7221 */ /* 0x000fe20000010000 */
[----:B------:R-:W-:Y:S03]  /*c410*/  HMMA.16816.F32.BF16 R112, R4, R20, R112 ;  /* 0x000000140470723c */ /* 0x000fe60000041870 */
        /* <DEDUP_REMOVED lines=10> */
[----:B-1----:R-:W-:Y:S01]  /*c4c0*/  HMMA.16816.F32.BF16 R80, R4, R16, R80 ;  /* 0x000000100450723c */ /* 0x002fe20000041850 */
[----:B------:R-:W-:-:S02]  /*c4d0*/  FADD.FTZ R33, R33, R0 ;  /* 0x0000000021217221 */ /* 0x000fc40000010000 */
[----:B------:R-:W-:Y:S02]  /*c4e0*/  FADD.FTZ R29, R29, R30 ;  /* 0x0000001e1d1d7221 */ /* 0x000fe40000010000 */
[----:B------:R-:W-:Y:S02]  /*c4f0*/  FADD.FTZ R34, R34, R33 ;  /* 0x0000002122227221 */ /* 0x000fe40000010000 */
[----:B------:R-:W-:Y:S01]  /*c500*/  FADD.FTZ R28, R28, R29 ;  /* 0x0000001d1c1c7221 */ /* 0x000fe20000010000 */
[----:B------:R-:W-:Y:S01]  /*c510*/  HMMA.16816.F32.BF16 R76, R4, R18, R76 ;  /* 0x00000012044c723c */ /* 0x000fe2000004184c */
[----:B------:R-:W-:Y:S02]  /*c520*/  FADD.FTZ R25, R25, R34 ;  /* 0x0000002219197221 */ /* 0x000fe40000010000 */
[----:B------:R-:W-:Y:S02]  /*c530*/  FADD.FTZ R0, R31, R28 ;  /* 0x0000001c1f007221 */ /* 0x000fe40000010000 */
[----:B------:R-:W-:-:S02]  /*c540*/  FADD.FTZ R25, R24, R25 ;  /* 0x0000001918197221 */ /* 0x000fc40000010000 */
[----:B------:R-:W-:Y:S01]  /*c550*/  FADD.FTZ R149, R149, R0 ;  /* 0x0000000095957221 */ /* 0x000fe20000010000 */
[C---:B--2---:R-:W-:Y:S01]  /*c560*/  HMMA.16816.F32.BF16 R72, R4.reuse, R8, R72 ;  /* 0x000000080448723c */ /* 0x044fe20000041848 */
[----:B------:R-:W-:Y:S01]  /*c570*/  FADD.FTZ R26, R26, R25 ;  /* 0x000000191a1a7221 */ /* 0x000fe20000010000 */
[----:B------:R-:W-:Y:S01]  /*c580*/  MOV R0, R3 ;  /* 0x0000000300007202 */ /* 0x000fe20000000f00 */
[----:B------:R-:W-:Y:S02]  /*c590*/  FADD.FTZ R149, R160, R149 ;  /* 0x00000095a0957221 */ /* 0x000fe40000010000 */
[----:B------:R-:W-:Y:S02]  /*c5a0*/  FADD.FTZ R189, R189, R26 ;  /* 0x0000001abdbd7221 */ /* 0x000fe40000010000 */
[----:B------:R-:W-:Y:S01]  /*c5b0*/  FADD.FTZ R150, R150, R149 ;  /* 0x0000009596967221 */ /* 0x000fe20000010000 */
[----:B------:R-:W-:Y:S03]  /*c5c0*/  HMMA.16816.F32.BF16 R68, R4, R10, R68 ;  /* 0x0000000a0444723c */ /* 0x000fe60000041844 */
[----:B------:R-:W-:-:S05]  /*c5d0*/  FADD.FTZ R190, R161, R150 ;  /* 0x00000096a1be7221 */ /* 0x000fca0000010000 */
.L_x_758:
        /* <DEDUP_REMOVED lines=9> */
.L_x_770:
        /* <DEDUP_REMOVED lines=27> */
[C---:B------:R-:W-:Y:S01]  /*c820*/  IMAD R4, R0.reuse, R3, R4 ;  /* 0x0000000300047224 */ /* 0x040fe200078e0204 */
[----:B------:R-:W-:Y:S02]  /*c830*/  LOP3.LUT R3, RZ, c[0x0][0x2d0], RZ, 0x33, !PT ;  /* 0x0000b400ff037a12 */ /* 0x000fe400078e33ff */
        /* <DEDUP_REMOVED lines=8> */
[----:B------:R-:W-:Y:S11]  /*c8c0*/  ISETP.GE.U32.AND P4, PT, R4, R0, PT ;  /* 0x000000000400720c */ /* 0x000ff60003f86070 */
[----:B------:R-:W-:Y:S02]  /*c8d0*/  @P5 IADD3 R8, R8, 0x1, RZ ;  /* 0x0000000108085810 */ /* 0x000fe40007ffe0ff */
[----:B------:R-:W-:Y:S03]  /*c8e0*/  @P4 IADD3 R7, R7, 0x1, RZ ;  /* 0x0000000107074810 */ /* 0x000fe60007ffe0ff */
[----:B------:R-:W-:Y:S01]  /*c8f0*/  @!P2 IMAD.MOV R8, RZ, RZ, -R8 ;  /* 0x000000ffff08a224 */ /* 0x000fe200078e0a08 */
[----:B------:R-:W-:Y:S04]  /*c900*/  @!P0 IADD3 R7, -R7, RZ, RZ ;  /* 0x000000ff07078210 */ /* 0x000fe80007ffe1ff */
[C---:B------:R-:W-:Y:S02]  /*c910*/  SEL R7, R3.reuse, R7, !P1 ;  /* 0x0000000703077207 */ /* 0x040fe40004800000 */
[----:B------:R-:W-:Y:S02]  /*c920*/  SEL R3, R3, R8, !P1 ;  /* 0x0000000803037207 */ /* 0x000fe40004800000 */
[-C--:B------:R-:W-:Y:S02]  /*c930*/  LEA R10, P1, R7, R184.reuse, 0x2 ;  /* 0x000000b8070a7211 */ /* 0x080fe400078210ff */
[C---:B------:R-:W-:Y:S01]  /*c940*/  LEA R4, P0, R3.reuse, R184, 0x2 ;  /* 0x000000b803047211 */ /* 0x040fe200078010ff */
[----:B------:R-:W-:Y:S01]  /*c950*/  IMAD.IADD R0, R3, 0x1, -R7 ;  /* 0x0000000103007824 */ /* 0x000fe200078e0a07 */
[-C--:B------:R-:W-:Y:S02]  /*c960*/  LEA.HI.X.SX32 R11, R7, R185.reuse, 0x2, P1 ;  /* 0x000000b9070b7211 */ /* 0x080fe400008f16ff */
[----:B------:R-:W-:Y:S01]  /*c970*/  LEA.HI.X.SX32 R5, R3, R185, 0x2, P0 ;  /* 0x000000b903057211 */ /* 0x000fe200000f16ff */
[----:B------:R-:W-:Y:S02]  /*c980*/  IMAD.MOV.U32 R3, RZ, RZ, c[0x0][0x2d0] ;  /* 0x0000b400ff037624 */ /* 0x000fe400078e00ff */
[----:B------:R-:W2:Y:S02]  /*c990*/  LDG.E R2, [R10.64] ;  /* 0x000000060a027981 */ /* 0x000ea4000c1e1900 */
[----:B------:R-:W-:Y:S02]  /*c9a0*/  IMAD R3, R0, R3, -0x80 ;  /* 0xffffff8000037424 */ /* 0x000fe400078e0203 */
[----:B------:R-:W2:Y:S02]  /*c9b0*/  LDG.E R5, [R4.64] ;  /* 0x0000000604057981 */ /* 0x000ea4000c1e1900 */
[C---:B------:R-:W-:Y:S01]  /*c9c0*/  IMAD.WIDE.U32 R6, R3.reuse, c[0x0][0x1a0], RZ ;  /* 0x0000680003067a25 */ /* 0x040fe200078e00ff */
[----:B------:R-:W-:Y:S05]  /*c9d0*/  SHF.R.S32.HI R0, RZ, 0x1f, R3 ;  /* 0x0000001fff007819 */ /* 0x000fea0000011403 */
[----:B------:R-:W-:Y:S04]  /*c9e0*/  IMAD R0, R0, c[0x0][0x1a0], RZ ;  /* 0x0000680000007a24 */ /* 0x000fe800078e02ff */
[----:B------:R-:W-:Y:S05]  /*c9f0*/  IMAD R0, R3, c[0x0][0x1a4], R0 ;  /* 0x0000690003007a24 */ /* 0x000fea00078e0200 */
[----:B------:R-:W-:Y:S01]  /*ca00*/  IADD3 R7, R7, R0, RZ ;  /* 0x0000000007077210 */ /* 0x000fe20007ffe0ff */
[----:B--2---:R-:W-:Y:S04]  /*ca10*/  IMAD.IADD R2, R2, 0x1, -R5 ;  /* 0x0000000102027824 */ /* 0x004fe800078e0a05 */
[C---:B------:R-:W-:Y:S01]  /*ca20*/  IMAD.WIDE.U32 R6, R2.reuse, c[0x0][0x188], R6 ;  /* 0x0000620002067a25 */ /* 0x040fe200078e0006 */
[----:B------:R-:W-:Y:S05]  /*ca30*/  SHF.R.S32.HI R3, RZ, 0x1f, R2 ;  /* 0x0000001fff037819 */ /* 0x000fea0000011402 */
[----:B------:R-:W-:Y:S04]  /*ca40*/  IMAD R3, R3, c[0x0][0x188], RZ ;  /* 0x0000620003037a24 */ /* 0x000fe800078e02ff */
[----:B------:R-:W-:Y:S04]  /*ca50*/  IMAD R3, R2, c[0x0][0x18c], R3 ;  /* 0x0000630002037a24 */ /* 0x000fe800078e0203 */
[----:B------:R-:W-:Y:S02]  /*ca60*/  IMAD.IADD R0, R7, 0x1, R3 ;  /* 0x0000000107007824 */ /* 0x000fe400078e0203 */
[----:B------:R-:W-:Y:S03]  /*ca70*/  IMAD.MOV.U32 R3, RZ, RZ, R6 ;  /* 0x000000ffff037224 */ /* 0x000fe600078e0006 */
.L_x_767:
[----:B------:R-:W-:Y:S02]  /*ca80*/  ISETP.GE.AND P4, PT, R178, c[0x0][0x220], PT ;  /* 0x00008800b2007a0c */ /* 0x000fe40003f86270 */
[-C--:B------:R-:W-:Y:S02]  /*ca90*/  LEA R194, P1, R3, R192.reuse, 0x1 ;  /* 0x000000c003c27211 */ /* 0x080fe400078208ff */
[----:B------:R-:W-:Y:S02]  /*caa0*/  ISETP.GE.AND P3, PT, R169, c[0x0][0x220], PT ;  /* 0x00008800a9007a0c */ /* 0x000fe40003f66270 */
[----:B------:R-:W-:Y:S02]  /*cab0*/  LEA.HI.X R195, R3, R191, R0, 0x1, P1 ;  /* 0x000000bf03c37211 */ /* 0x000fe400008f0c00 */
[----:B------:R-:W-:Y:S02]  /*cac0*/  ISETP.GE.AND P2, PT, R168, c[0x0][0x220], PT ;  /* 0x00008800a8007a0c */ /* 0x000fe40003f46270 */
[C---:B------:R-:W-:Y:S03]  /*cad0*/  IADD3 R193, P0, R180.reuse, R3, RZ ;  /* 0x00000003b4c17210 */ /* 0x040fe60007f1e0ff */
[----:B------:R-:W-:Y:S01]  /*cae0*/  @P4 STS.64 [R175+0x9008], RZ ;  /* 0x009008ffaf004388 */ /* 0x000fe20000000a00 */
[----:B------:R-:W-:Y:S02]  /*caf0*/  @!P4 LEA R200, P5, R193, R192, 0x1 ;  /* 0x000000c0c1c8c211 */ /* 0x000fe400078a08ff */
[----:B------:R-:W-:Y:S02]  /*cb00*/  IADD3.X R2, R177, R0, RZ, P0, !PT ;  /* 0x00000000b1027210 */ /* 0x000fe400007fe4ff */
[CC--:B------:R-:W-:Y:S01]  /*cb10*/  @!P3 LEA R198, P1, R193.reuse, R192.reuse, 0x1 ;  /* 0x000000c0c1c6b211 */ /* 0x0c0fe200078208ff */
[----:B------:R-:W-:Y:S01]  /*cb20*/  @P4 STS [R175+0x9000], RZ ;  /* 0x009000ffaf004388 */ /* 0x000fe20000000800 */
[CCC-:B------:R-:W-:Y:S02]  /*cb30*/  @!P4 LEA.HI.X R201, R193.reuse, R191.reuse, R2.reuse, 0x1, P5 ;  /* 0x000000bfc1c9c211 */ /* 0x1c0fe400028f0c02 */
[C-C-:B------:R-:W-:Y:S01]  /*cb40*/  @!P3 LEA.HI.X R199, R193.reuse, R191, R2.reuse, 0x1, P1 ;  /* 0x000000bfc1c7b211 */ /* 0x140fe200008f0c02 */
[----:B------:R-:W-:Y:S01]  /*cb50*/  @P4 STS [R175+0x9004], RZ ;  /* 0x009004ffaf004388 */ /* 0x000fe20000000800 */
[C---:B------:R-:W-:Y:S02]  /*cb60*/  @!P2 LEA R196, P0, R193.reuse, R192, 0x1 ;  /* 0x000000c0c1c4a211 */ /* 0x040fe400078008ff */
[C---:B------:R-:W-:Y:S01]  /*cb70*/  IADD3 R3, P5, R180.reuse, R193, RZ ;  /* 0x000000c1b4037210 */ /* 0x040fe20007fbe0ff */
[----:B------:R-:W-:Y:S01]  /*cb80*/  @!PT LDS RZ, [RZ] ;  /* 0x00000000fffff984 */ /* 0x000fe20000000800 */
[----:B------:R-:W-:Y:S01]  /*cb90*/  @!PT LDS RZ, [RZ] ;  /* 0x00000000fffff984 */ /* 0x000fe20000000800 */
[----:B------:R-:W-:Y:S01]  /*cba0*/  @!PT LDS RZ, [RZ] ;  /* 0x00000000fffff984 */ /* 0x000fe20000000800 */
[----:B------:R1:W-:Y:S01]  /*cbb0*/  @!P4 LDGSTS.E.BYPASS.LTC128B.128 [R175+0x9000], [R194.64] ;  /* 0x09000000c2afcfae */ /* 0x0003e2000b901d46 */
[-C--:B------:R-:W-:Y:S02]  /*cbc0*/  @!P2 LEA.HI.X R197, R193, R191.reuse, R2, 0x1, P0 ;  /* 0x000000bfc1c5a211 */ /* 0x080fe400000f0c02 */
[----:B------:R-:W-:Y:S02]  /*cbd0*/  IADD3.X R2, R177, R2, RZ, P5, !PT ;  /* 0x00000002b1027210 */ /* 0x000fe40002ffe4ff */
[CC--:B------:R-:W-:Y:S02]  /*cbe0*/  @!P4 LEA R206, P5, R3.reuse, R192.reuse, 0x1 ;  /* 0x000000c003cec211 */ /* 0x0c0fe400078a08ff */
[CC--:B------:R-:W-:Y:S01]  /*cbf0*/  @!P3 LEA R204, P1, R3.reuse, R192.reuse, 0x1 ;  /* 0x000000c003ccb211 */ /* 0x0c0fe200078208ff */
[----:B------:R-:W-:Y:S01]  /*cc00*/  @P3 STS.128 [R175+0xb000], RZ ;  /* 0x00b000ffaf003388 */ /* 0x000fe20000000c00 */
[CCC-:B------:R-:W-:Y:S02]  /*cc10*/  @!P4 LEA.HI.X R207, R3.reuse, R191.reuse, R2.reuse, 0x1, P5 ;  /* 0x000000bf03cfc211 */ /* 0x1c0fe400028f0c02 */
[C-C-:B------:R-:W-:Y:S02]  /*cc20*/  @!P3 LEA.HI.X R205, R3.reuse, R191, R2.reuse, 0x1, P1 ;  /* 0x000000bf03cdb211 */ /* 0x140fe400008f0c02 */
[C---:B------:R-:W-:Y:S02]  /*cc30*/  @!P2 LEA R202, P0, R3.reuse, R192, 0x1 ;  /* 0x000000c003caa211 */ /* 0x040fe400078008ff */
[----:B------:R-:W-:Y:S01]  /*cc40*/  IADD3 R0, P5, R180, R3, RZ ;  /* 0x00000003b4007210 */ /* 0x000fe20007fbe0ff */
[----:B------:R-:W-:Y:S01]  /*cc50*/  @!PT LDS RZ, [RZ] ;  /* 0x00000000fffff984 */ /* 0x000fe20000000800 */
[----:B------:R-:W-:Y:S01]  /*cc60*/  @!PT LDS RZ, [RZ] ;  /* 0x00000000fffff984 */ /* 0x000fe20000000800 */
[----:B------:R-:W-:Y:S01]  /*cc70*/  @!PT LDS RZ, [RZ] ;  /* 0x00000000fffff984 */ /* 0x000fe20000000800 */
[----:B------:R1:W-:Y:S01]  /*cc80*/  @!P3 LDGSTS.E.BYPASS.LTC128B.128 [R175+0xb000], [R194.64+0x40] ;  /* 0x0b000040c2afbfae */ /* 0x0003e2000b901d46 */
[-C--:B------:R-:W-:Y:S02]  /*cc90*/  @!P2 LEA.HI.X R203, R3, R191.reuse, R2, 0x1, P0 ;  /* 0x000000bf03cba211 */ /* 0x080fe400000f0c02 */
[----:B------:R-:W-:Y:S02]  /*cca0*/  IADD3.X R2, R177, R2, RZ, P5, !PT ;  /* 0x00000002b1027210 */ /* 0x000fe40002ffe4ff */
[CC--:B------:R-:W-:Y:S02]  /*ccb0*/  @!P4 LEA R210, P5, R0.reuse, R192.reuse, 0x1 ;  /* 0x000000c000d2c211 */ /* 0x0c0fe400078a08ff */
[CC--:B------:R-:W-:Y:S01]  /*ccc0*/  @!P3 LEA R208, P1, R0.reuse, R192.reuse, 0x1 ;  /* 0x000000c000d0b211 */ /* 0x0c0fe200078208ff */
[----:B------:R-:W-:Y:S01]  /*ccd0*/  @P2 STS.128 [R175+0xd000], RZ ;  /* 0x00d000ffaf002388 */ /* 0x000fe20000000c00 */
[CCC-:B------:R-:W-:Y:S02]  /*cce0*/  @!P4 LEA.HI.X R211, R0.reuse, R191.reuse, R2.reuse, 0x1, P5 ;  /* 0x000000bf00d3c211 */ /* 0x1c0fe400028f0c02 */
[CCC-:B------:R-:W-:Y:S02]  /*ccf0*/  @!P3 LEA.HI.X R209, R0.reuse, R191.reuse, R2.reuse, 0x1, P1 ;  /* 0x000000bf00d1b211 */ /* 0x1c0fe400008f0c02 */
[C---:B------:R-:W-:Y:S03]  /*cd00*/  @!P2 LEA R192, P0, R0.reuse, R192, 0x1 ;  /* 0x000000c000c0a211 */ /* 0x040fe600078008ff */
[----:B------:R-:W-:Y:S01]  /*cd10*/  @!PT LDS RZ, [RZ] ;  /* 0x00000000fffff984 */ /* 0x000fe20000000800 */
[----:B------:R-:W-:Y:S01]  /*cd20*/  @!PT LDS RZ, [RZ] ;  /* 0x00000000fffff984 */ /* 0x000fe20000000800 */
[----:B------:R-:W-:Y:S01]  /*cd30*/  @!PT LDS RZ, [RZ] ;  /* 0x00000000fffff984 */ /* 0x000fe20000000800 */
[----:B------:R1:W-:Y:S01]  /*cd40*/  @!P2 LDGSTS.E.BYPASS.LTC128B.128 [R175+0xd000], [R194.64+0x80] ;  /* 0x0d000080c2afafae */ /* 0x0003e2000b901d46 */
[----:B------:R-:W-:Y:S02]  /*cd50*/  @!P2 LEA.HI.X R193, R0, R191, R2, 0x1, P0 ;  /* 0x000000bf00c1a211 */ /* 0x000fe400000f0c02 */
[----:B------:R-:W-:Y:S02]  /*cd60*/  ISETP.GE.AND P0, PT, R174, 0x2, PT ;  /* 0x00000002ae00780c */ /* 0x000fe40003f06270 */
[----:B------:R-:W-:Y:S03]  /*cd70*/  MOV R191, R195 ;  /* 0x000000c300bf7202 */ /* 0x000fe60000000f00 */
[----:B------:R-:W-:Y:S08]  /*cd80*/  @P4 STS.128 [R175+0x9800], RZ ;  /* 0x009800ffaf004388 */ /* 0x000ff00000000c00 */
[----:B------:R-:W-:Y:S01]  /*cd90*/  @!PT LDS RZ, [RZ] ;  /* 0x00000000fffff984 */ /* 0x000fe20000000800 */
[----:B------:R-:W-:Y:S01]  /*cda0*/  @!PT LDS RZ, [RZ] ;  /* 0x00000000fffff984 */ /* 0x000fe20000000800 */
[----:B------:R-:W-:Y:S01]  /*cdb0*/  @!PT LDS RZ, [RZ] ;  /* 0x00000000fffff984 */ /* 0x000fe20000000800 */
[----:B------:R2:W-:Y:S08]  /*cdc0*/  @!P4 LDGSTS.E.BYPASS.LTC128B.128 [R175+0x9800], [R200.64] ;  /* 0x09800000c8afcfae */ /* 0x0005f0000b901d46 */
[----:B------:R-:W-:Y:S08]  /*cdd0*/  @P3 STS.128 [R175+0xb800], RZ ;  /* 0x00b800ffaf003388 */ /* 0x000ff00000000c00 */
[----:B------:R-:W-:Y:S01]  /*cde0*/  @!PT LDS RZ, [RZ] ;  /* 0x00000000fffff984 */ /* 0x000fe20000000800 */
[----:B------:R-:W-:Y:S01]  /*cdf0*/  @!PT LDS RZ, [RZ] ;  /* 0x00000000fffff984 */ /* 0x000fe20000000800 */
[----:B------:R-:W-:Y:S01]  /*ce00*/  @!PT LDS RZ, [RZ] ;  /* 0x00000000fffff984 */ /* 0x000fe20000000800 */
[----:B------:R3:W-:Y:S08]  /*ce10*/  @!P3 LDGSTS.E.BYPASS.LTC128B.128 [R175+0xb800], [R198.64+0x40] ;  /* 0x0b800040c6afbfae */ /* 0x0007f0000b901d46 */
        /* <DEDUP_REMOVED lines=35> */
[----:B------:R-:W-:Y:S08]  /*d050*/  LDSM.16.M88.4 R120, [R167] ;  /* 0x00000000a778783b */ /* 0x000ff00000000200 */
[----:B------:R-:W2:Y:S08]  /*d060*/  LDSM.16.M88.4 R124, [R166+0x3000] ;  /* 0x00300000a67c783b */ /* 0x000eb00000000200 */
[----:B------:R-:W3:Y:S01]  /*d070*/  LDSM.16.M88.4 R128, [R166+0x3400] ;  /* 0x00340000a680783b */ /* 0x000ee20000000200 */
[----:B-1----:R-:W-:Y:S07]  /*d080*/  MOV R192, R194 ;  /* 0x000000c200c07202 */ /* 0x002fee0000000f00 */
[----:B------:R-:W1:Y:S08]  /*d090*/  LDSM.16.M88.4 R132, [R166+0x3800] ;  /* 0x00380000a684783b */ /* 0x000e700000000200 */
[----:B------:R-:W0:Y:S08]  /*d0a0*/  LDGDEPBAR ;  /* 0x00000000000079af */ /* 0x000e300000000000 */
[----:B------:R-:W1:Y:S01]  /*d0b0*/  LDSM.16.M88.4 R136, [R166+0x3c00] ;  /* 0x003c0000a688783b */ /* 0x000e620000000200 */
[C---:B--2---:R-:W-:Y:S07]  /*d0c0*/  HMMA.16816.F32.BF16 R4, R120.reuse, R124, RZ ;  /* 0x0000007c7804723c */ /* 0x044fee00000418ff */
[----:B------:R-:W2:Y:S01]  /*d0d0*/  LDSM.16.M88.4 R140, [R166+0x4000] ;  /* 0x00400000a68c783b */ /* 0x000ea20000000200 */
[C---:B------:R-:W-:Y:S07]  /*d0e0*/  HMMA.16816.F32.BF16 R8, R120.reuse, R126, RZ ;  /* 0x0000007e7808723c */ /* 0x040fee00000418ff */
[----:B------:R-:W2:Y:S01]  /*d0f0*/  LDSM.16.M88.4 R144, [R166+0x4400] ;  /* 0x00440000a690783b */ /* 0x000ea20000000200 */
[C---:B---3--:R-:W-:Y:S07]  /*d100*/  HMMA.16816.F32.BF16 R12, R120.reuse, R128, RZ ;  /* 0x00000080780c723c */ /* 0x048fee00000418ff */
[----:B------:R-:W3:Y:S01]  /*d110*/  LDSM.16.M88.4 R148, [R166+0x4800] ;  /* 0x00480000a694783b */ /* 0x000ee20000000200 */
[C---:B------:R-:W-:Y:S07]  /*d120*/  HMMA.16816.F32.BF16 R16, R120.reuse, R130, RZ ;  /* 0x000000827810723c */ /* 0x040fee00000418ff */
[----:B------:R-:W3:Y:S01]  /*d130*/  LDSM.16.M88.4 R152, [R166+0x4c00] ;  /* 0x004c0000a698783b */ /* 0x000ee20000000200 */
[C---:B-1----:R-:W-:Y:S07]  /*d140*/  HMMA.16816.F32.BF16 R20, R120.reuse, R132, RZ ;  /* 0x000000847814723c */ /* 0x042fee00000418ff */
[----:B------:R-:W-:Y:S01]  /*d150*/  LDSM.16.M88.4 R156, [R165] ;  /* 0x00000000a59c783b */ /* 0x000fe20000000200 */
[C---:B------:R-:W-:Y:S07]  /*d160*/  HMMA.16816.F32.BF16 R24, R120.reuse, R134, RZ ;  /* 0x000000867818723c */ /* 0x040fee00000418ff */
[----:B------:R-:W1:Y:S01]  /*d170*/  LDSM.16.M88.4 R160, [R118+0x3000] ;  /* 0x0030000076a0783b */ /* 0x000e620000000200 */
[C---:B------:R-:W-:Y:S07]  /*d180*/  HMMA.16816.F32.BF16 R28, R120.reuse, R136, RZ ;  /* 0x00000088781c723c */ /* 0x040fee00000418ff */
[----:B------:R-:W-:Y:S01]  /*d190*/  LDSM.16.M88.4 R124, [R118+0x3800] ;  /* 0x00380000767c783b */ /* 0x000fe20000000200 */
[C---:B------:R-:W-:Y:S07]  /*d1a0*/  HMMA.16816.F32.BF16 R32, R120.reuse, R138, RZ ;  /* 0x0000008a7820723c */ /* 0x040fee00000418ff */
[----:B------:R-:W-:Y:S01]  /*d1b0*/  LDSM.16.M88.4 R128, [R118+0x3c00] ;  /* 0x003c00007680783b */ /* 0x000fe20000000200 */
[C---:B--2---:R-:W-:Y:S07]  /*d1c0*/  HMMA.16816.F32.BF16 R36, R120.reuse, R140, RZ ;  /* 0x0000008c7824723c */ /* 0x044fee00000418ff */
[----:B------:R-:W-:Y:S01]  /*d1d0*/  LDSM.16.M88.4 R132, [R166+0x5800] ;  /* 0x00580000a684783b */ /* 0x000fe20000000200 */
[C---:B------:R-:W-:Y:S08]  /*d1e0*/  HMMA.16816.F32.BF16 R40, R120.reuse, R142, RZ ;  /* 0x0000008e7828723c */ /* 0x040ff000000418ff */
[C---:B------:R-:W-:Y:S08]  /*d1f0*/  HMMA.16816.F32.BF16 R44, R120.reuse, R144, RZ ;  /* 0x00000090782c723c */ /* 0x040ff000000418ff */
[C---:B------:R-:W-:Y:S08]  /*d200*/  HMMA.16816.F32.BF16 R48, R120.reuse, R146, RZ ;  /* 0x000000927830723c */ /* 0x040ff000000418ff */
[C---:B---3--:R-:W-:Y:S08]  /*d210*/  HMMA.16816.F32.BF16 R52, R120.reuse, R148, RZ ;  /* 0x000000947834723c */ /* 0x048ff000000418ff */
[C---:B------:R-:W-:Y:S08]  /*d220*/  HMMA.16816.F32.BF16 R56, R120.reuse, R150, RZ ;  /* 0x000000967838723c */ /* 0x040ff000000418ff */
[C---:B------:R-:W-:Y:S08]  /*d230*/  HMMA.16816.F32.BF16 R60, R120.reuse, R152, RZ ;  /* 0x00000098783c723c */ /* 0x040ff000000418ff */
[----:B------:R-:W-:Y:S01]  /*d240*/  HMMA.16816.F32.BF16 R64, R120, R154, RZ ;  /* 0x0000009a7840723c */ /* 0x000fe200000418ff */
[----:B------:R-:W2:Y:S07]  /*d250*/  LDSM.16.M88.4 R120, [R118+0x3400] ;  /* 0x003400007678783b */ /* 0x000eae0000000200 */
[C---:B-1----:R-:W-:Y:S08]  /*d260*/  HMMA.16816.F32.BF16 R4, R156.reuse, R160, R4 ;  /* 0x000000a09c04723c */ /* 0x042ff00000041804 */
[C---:B------:R-:W-:Y:S08]  /*d270*/  HMMA.16816.F32.BF16 R8, R156.reuse, R162, R8 ;  /* 0x000000a29c08723c */ /* 0x040ff00000041808 */
[C---:B--2---:R-:W-:Y:S08]  /*d280*/  HMMA.16816.F32.BF16 R12, R156.reuse, R120, R12 ;  /* 0x000000789c0c723c */ /* 0x044ff0000004180c */
        /* <DEDUP_REMOVED lines=10> */
[----:B------:R-:W1:Y:S07]  /*d330*/  LDSM.16.M88.4 R120, [R118+0x4c00] ;  /* 0x004c00007678783b */ /* 0x000e6e0000000200 */
[C---:B--2---:R-:W-:Y:S08]  /*d340*/  HMMA.16816.F32.BF16 R44, R156.reuse, R124, R44 ;  /* 0x0000007c9c2c723c */ /* 0x044ff0000004182c */
[C---:B------:R-:W-:Y:S01]  /*d350*/  HMMA.16816.F32.BF16 R48, R156.reuse, R126, R48 ;  /* 0x0000007e9c30723c */ /* 0x040fe20000041830 */
[----:B------:R-:W-:Y:S07]  /*d360*/  LDSM.16.M88.4 R124, [R167+0x1000] ;  /* 0x00100000a77c783b */ /* 0x000fee0000000200 */
[C---:B---3--:R-:W-:Y:S08]  /*d370*/  HMMA.16816.F32.BF16 R52, R156.reuse, R128, R52 ;  /* 0x000000809c34723c */ /* 0x048ff00000041834 */
[C---:B------:R-:W-:Y:S01]  /*d380*/  HMMA.16816.F32.BF16 R56, R156.reuse, R130, R56 ;  /* 0x000000829c38723c */ /* 0x040fe20000041838 */
[----:B------:R-:W2:Y:S07]  /*d390*/  LDSM.16.M88.4 R128, [R166+0x5000] ;  /* 0x00500000a680783b */ /* 0x000eae0000000200 */
[C---:B-1----:R-:W-:Y:S08]  /*d3a0*/  HMMA.16816.F32.BF16 R60, R156.reuse, R120, R60 ;  /* 0x000000789c3c723c */ /* 0x042ff0000004183c */
[----:B------:R-:W-:Y:S01]  /*d3b0*/  HMMA.16816.F32.BF16 R64, R156, R122, R64 ;  /* 0x0000007a9c40723c */ /* 0x000fe20000041840 */
        /* <DEDUP_REMOVED lines=15> */
[----:B------:R-:W1:Y:S07]  /*d4b0*/  LDSM.16.M88.4 R120, [R166+0x6c00] ;  /* 0x006c0000a678783b */ /* 0x000e6e0000000200 */
[C---:B---3--:R-:W-:Y:S08]  /*d4c0*/  HMMA.16816.F32.BF16 R44, R124.reuse, R132, R44 ;  /* 0x000000847c2c723c */ /* 0x048ff0000004182c */
[C---:B------:R-:W-:Y:S01]  /*d4d0*/  HMMA.16816.F32.BF16 R48, R124.reuse, R134, R48 ;  /* 0x000000867c30723c */ /* 0x040fe20000041830 */
[----:B------:R-:W-:Y:S07]  /*d4e0*/  LDSM.16.M88.4 R132, [R165+0x1000] ;  /* 0x00100000a584783b */ /* 0x000fee0000000200 */
[C---:B--2---:R-:W-:Y:S08]  /*d4f0*/  HMMA.16816.F32.BF16 R52, R124.reuse, R128, R52 ;  /* 0x000000807c34723c */ /* 0x044ff00000041834 */
[C---:B------:R-:W-:Y:S01]  /*d500*/  HMMA.16816.F32.BF16 R56, R124.reuse, R130, R56 ;  /* 0x000000827c38723c */ /* 0x040fe20000041838 */
[----:B------:R-:W2:Y:S07]  /*d510*/  LDSM.16.M88.4 R128, [R118+0x5000] ;  /* 0x005000007680783b */ /* 0x000eae0000000200 */
[C---:B-1----:R-:W-:Y:S08]  /*d520*/  HMMA.16816.F32.BF16 R60, R124.reuse, R120, R60 ;  /* 0x000000787c3c723c */ /* 0x042ff0000004183c */
[----:B------:R-:W-:Y:S01]  /*d530*/  HMMA.16816.F32.BF16 R64, R124, R122, R64 ;  /* 0x0000007a7c40723c */ /* 0x000fe20000041840 */
[----:B------:R-:W1:Y:S08]  /*d540*/  LDSM.16.M88.4 R120, [R118+0x5400] ;  /* 0x005400007678783b */ /* 0x000e700000000200 */
[----:B------:R-:W3:Y:S01]  /*d550*/  LDSM.16.M88.4 R124, [R118+0x5800] ;  /* 0x00580000767c783b */ /* 0x000ee20000000200 */
        /* <DEDUP_REMOVED lines=51> */
[C---:B------:R-:W-:Y:S08]  /*d890*/  HMMA.16816.F32.BF16 R8, R132.reuse, R130, R8 ;  /* 0x000000828408723c */ /* 0x040ff00000041808 */
[C---:B-1----:R-:W-:Y:S08]  /*d8a0*/  HMMA.16816.F32.BF16 R12, R132.reuse, R120, R12 ;  /* 0x00000078840c723c */ /* 0x042ff0000004180c */
[----:B------:R-:W-:Y:S01]  /*d8b0*/  FMUL.FTZ R0, R4, c[0x0][0x2ec] ;  /* 0x0000bb0004007a20 */ /* 0x000fe20000410000 */
[C---:B------:R-:W-:Y:S01]  /*d8c0*/  HMMA.16816.F32.BF16 R16, R132.reuse, R122, R16 ;  /* 0x0000007a8410723c */ /* 0x040fe20000041810 */
[----:B------:R-:W1:Y:S02]  /*d8d0*/  LDSM.16.M88.4 R120, [R118+0x7c00] ;  /* 0x007c00007678783b */ /* 0x000e640000000200 */
[----:B------:R2:W1:Y:S01]  /*d8e0*/  MUFU.TANH R157, R0 ;  /* 0x00000000009d7308 */ /* 0x0004620000002400 */
[----:B------:R-:W-:Y:S02]  /*d8f0*/  FMUL.FTZ R252, R6, c[0x0][0x2ec] ;  /* 0x0000bb0006fc7a20 */ /* 0x000fe40000410000 */
[----:B------:R-:W-:Y:S02]  /*d900*/  FMUL.FTZ R251, R5, c[0x0][0x2ec] ;  /* 0x0000bb0005fb7a20 */ /* 0x000fe40000410000 */
[C---:B---3--:R-:W-:Y:S04]  /*d910*/  HMMA.16816.F32.BF16 R20, R132.reuse, R124, R20 ;  /* 0x0000007c8414723c */ /* 0x048fe80000041814 */
[----:B------:R-:W-:Y:S01]  /*d920*/  FMUL.FTZ R3, R9, c[0x0][0x2ec] ;  /* 0x0000bb0009037a20 */ /* 0x000fe20000410000 */
[----:B------:R-:W3:Y:S01]  /*d930*/  MUFU.TANH R251, R251 ;  /* 0x000000fb00fb7308 */ /* 0x000ee20000002400 */
[----:B------:R-:W-:Y:S02]  /*d940*/  FMUL.FTZ R250, R7, c[0x0][0x2ec] ;  /* 0x0000bb0007fa7a20 */ /* 0x000fe40000410000 */
[C---:B------:R-:W-:Y:S01]  /*d950*/  HMMA.16816.F32.BF16 R24, R132.reuse, R126, R24 ;  /* 0x0000007e8418723c */ /* 0x040fe20000041818 */
[----:B------:R-:W3:Y:S03]  /*d960*/  LDSM.16.M88.4 R124, [R118+0x8000] ;  /* 0x00800000767c783b */ /* 0x000ee60000000200 */
[----:B------:R-:W-:Y:S02]  /*d970*/  FMUL.FTZ R249, R8, c[0x0][0x2ec] ;  /* 0x0000bb0008f97a20 */ /* 0x000fe40000410000 */
[----:B------:R-:W-:Y:S01]  /*d980*/  FMUL.FTZ R247, R12, c[0x0][0x2ec] ;  /* 0x0000bb000cf77a20 */ /* 0x000fe20000410000 */
[----:B------:R3:W3:Y:S01]  /*d990*/  MUFU.TANH R159, R3 ;  /* 0x00000003009f7308 */ /* 0x0006e20000002400 */
[----:B------:R-:W-:Y:S04]  /*d9a0*/  FMUL.FTZ R245, R13, c[0x0][0x2ec] ;  /* 0x0000bb000df57a20 */ /* 0x000fe80000410000 */
[----:B--2---:R-:W-:Y:S02]  /*d9b0*/  FMUL.FTZ R0, R11, c[0x0][0x2ec] ;  /* 0x0000bb000b007a20 */ /* 0x004fe40000410000 */
[----:B------:R-:W-:Y:S02]  /*d9c0*/  FMUL.FTZ R248, R14, c[0x0][0x2ec] ;  /* 0x0000bb000ef87a20 */ /* 0x000fe40000410000 */
[----:B------:R-:W-:Y:S01]  /*d9d0*/  FMUL.FTZ R246, R15, c[0x0][0x2ec] ;  /* 0x0000bb000ff67a20 */ /* 0x000fe20000410000 */
[----:B------:R2:W2:Y:S01]  /*d9e0*/  MUFU.TANH R6, R0 ;  /* 0x0000000000067308 */ /* 0x0004a20000002400 */
[----:B------:R-:W-:Y:S02]  /*d9f0*/  FMUL.FTZ R243, R16, c[0x0][0x2ec] ;  /* 0x0000bb0010f37a20 */ /* 0x000fe40000410000 */
[----:B------:R-:W-:Y:S02]  /*da00*/  FMUL.FTZ R241, R17, c[0x0][0x2ec] ;  /* 0x0000bb0011f17a20 */ /* 0x000fe40000410000 */
[----:B------:R-:W-:Y:S02]  /*da10*/  FMUL.FTZ R244, R18, c[0x0][0x2ec] ;  /* 0x0000bb0012f47a20 */ /* 0x000fe40000410000 */
[----:B------:R-:W-:Y:S01]  /*da20*/  FMUL.FTZ R242, R19, c[0x0][0x2ec] ;  /* 0x0000bb0013f27a20 */ /* 0x000fe20000410000 */
[C---:B-1----:R-:W-:Y:S02]  /*da30*/  HMMA.16816.F32.BF16 R28, R132.reuse, R120, R28 ;  /* 0x00000078841c723c */ /* 0x042fe4000004181c */
[----:B------:R-:W1:Y:S01]  /*da40*/  MUFU.TANH R252, R252 ;  /* 0x000000fc00fc7308 */ /* 0x000e620000002400 */
[----:B------:R-:W-:Y:S02]  /*da50*/  FMUL.FTZ R237, R20, c[0x0][0x2ec] ;  /* 0x0000bb0014ed7a20 */ /* 0x000fe40000410000 */
[----:B------:R-:W-:Y:S02]  /*da60*/  FMUL.FTZ R235, R21, c[0x0][0x2ec] ;  /* 0x0000bb0015eb7a20 */ /* 0x000fe40000410000 */
[----:B------:R-:W-:Y:S01]  /*da70*/  FMUL.FTZ R240, R22, c[0x0][0x2ec] ;  /* 0x0000bb0016f07a20 */ /* 0x000fe20000410000 */
[C---:B------:R-:W-:Y:S01]  /*da80*/  HMMA.16816.F32.BF16 R32, R132.reuse, R122, R32 ;  /* 0x0000007a8420723c */ /* 0x040fe20000041820 */
[----:B------:R-:W1:Y:S03]  /*da90*/  LDSM.16.M88.4 R120, [R118+0x8400] ;  /* 0x008400007678783b */ /* 0x000e660000000200 */
[----:B------:R-:W1:Y:S01]  /*daa0*/  MUFU.TANH R250, R250 ;  /* 0x000000fa00fa7308 */ /* 0x000e620000002400 */
[----:B------:R-:W-:Y:S02]  /*dab0*/  FMUL.FTZ R238, R23, c[0x0][0x2ec] ;  /* 0x0000bb0017ee7a20 */ /* 0x000fe40000410000 */
[----:B------:R-:W-:Y:S01]  /*dac0*/  FMUL.FTZ R233, R24, c[0x0][0x2ec] ;  /* 0x0000bb0018e97a20 */ /* 0x000fe20000410000 */
[C---:B---3--:R-:W-:Y:S04]  /*dad0*/  HMMA.16816.F32.BF16 R36, R132.reuse, R124, R36 ;  /* 0x0000007c8424723c */ /* 0x048fe80000041824 */
[----:B------:R-:W-:Y:S02]  /*dae0*/  FMUL.FTZ R239, R25, c[0x0][0x2ec] ;  /* 0x0000bb0019ef7a20 */ /* 0x000fe40000410000 */
[----:B------:R-:W3:Y:S01]  /*daf0*/  MUFU.TANH R249, R249 ;  /* 0x000000f900f97308 */ /* 0x000ee20000002400 */
[----:B------:R-:W-:Y:S01]  /*db00*/  FMUL.FTZ R236, R26, c[0x0][0x2ec] ;  /* 0x0000bb001aec7a20 */ /* 0x000fe20000410000 */
[C---:B------:R-:W-:Y:S01]  /*db10*/  HMMA.16816.F32.BF16 R40, R132.reuse, R126, R40 ;  /* 0x0000007e8428723c */ /* 0x040fe20000041828 */
[----:B------:R-:W2:Y:S03]  /*db20*/  LDSM.16.M88.4 R124, [R118+0x8800] ;  /* 0x00880000767c783b */ /* 0x000ea60000000200 */
[----:B------:R-:W-:Y:S02]  /*db30*/  FMUL.FTZ R234, R27, c[0x0][0x2ec] ;  /* 0x0000bb001bea7a20 */ /* 0x000fe40000410000 */
[----:B------:R-:W-:Y:S02]  /*db40*/  FMUL.FTZ R229, R28, c[0x0][0x2ec] ;  /* 0x0000bb001ce57a20 */ /* 0x000fe40000410000 */
[----:B------:R-:W2:Y:S01]  /*db50*/  MUFU.TANH R247, R247 ;  /* 0x000000f700f77308 */ /* 0x000ea20000002400 */
[----:B------:R-:W-:Y:S03]  /*db60*/  FMUL.FTZ R227, R29, c[0x0][0x2ec] ;  /* 0x0000bb001de37a20 */ /* 0x000fe60000410000 */
[----:B------:R-:W-:Y:S02]  /*db70*/  FMUL.FTZ R232, R30, c[0x0][0x2ec] ;  /* 0x0000bb001ee87a20 */ /* 0x000fe40000410000 */
[----:B------:R-:W-:Y:S02]  /*db80*/  FMUL.FTZ R230, R31, c[0x0][0x2ec] ;  /* 0x0000bb001fe67a20 */ /* 0x000fe40000410000 */
[----:B------:R-:W-:Y:S02]  /*db90*/  FMUL.FTZ R225, R32, c[0x0][0x2ec] ;  /* 0x0000bb0020e17a20 */ /* 0x000fe40000410000 */
[----:B------:R-:W3:Y:S01]  /*dba0*/  MUFU.TANH R245, R245 ;  /* 0x000000f500f57308 */ /* 0x000ee20000002400 */
[----:B------:R-:W-:Y:S02]  /*dbb0*/  FMUL.FTZ R231, R33, c[0x0][0x2ec] ;  /* 0x0000bb0021e77a20 */ /* 0x000fe40000410000 */
[----:B------:R-:W-:Y:S02]  /*dbc0*/  FMUL.FTZ R228, R34, c[0x0][0x2ec] ;  /* 0x0000bb0022e47a20 */ /* 0x000fe40000410000 */
[----:B------:R-:W-:Y:S01]  /*dbd0*/  FMUL.FTZ R226, R35, c[0x0][0x2ec] ;  /* 0x0000bb0023e27a20 */ /* 0x000fe20000410000 */
[C---:B-1----:R-:W-:Y:S04]  /*dbe0*/  HMMA.16816.F32.BF16 R44, R132.reuse, R120, R44 ;  /* 0x00000078842c723c */ /* 0x042fe8000004182c */
[----:B------:R-:W1:Y:S01]  /*dbf0*/  MUFU.TANH R248, R248 ;  /* 0x000000f800f87308 */ /* 0x000e620000002400 */
[----:B------:R-:W-:Y:S02]  /*dc00*/  FMUL.FTZ R215, R36, c[0x0][0x2ec] ;  /* 0x0000bb0024d77a20 */ /* 0x000fe40000410000 */
[----:B------:R-:W-:Y:S01]  /*dc10*/  FMUL.FTZ R213, R37, c[0x0][0x2ec] ;  /* 0x0000bb0025d57a20 */ /* 0x000fe20000410000 */
[C---:B------:R-:W-:Y:S01]  /*dc20*/  HMMA.16816.F32.BF16 R48, R132.reuse, R122, R48 ;  /* 0x0000007a8430723c */ /* 0x040fe20000041830 */
[----:B------:R-:W1:Y:S01]  /*dc30*/  LDSM.16.M88.4 R120, [R118+0x8c00] ;  /* 0x008c00007678783b */ /* 0x000e620000000200 */
[----:B------:R-:W-:Y:S04]  /*dc40*/  DEPBAR.LE SB0, 0x0 ;  /* 0x000080000000791a */ /* 0x000fe80000000000 */
[----:B------:R-:W1:Y:S01]  /*dc50*/  MUFU.TANH R246, R246 ;  /* 0x000000f600f67308 */ /* 0x000e620000002400 */
[----:B------:R-:W-:Y:S01]  /*dc60*/  FMUL.FTZ R214, R38, c[0x0][0x2ec] ;  /* 0x0000bb0026d67a20 */ /* 0x000fe20000410000 */
[C---:B--2---:R-:W-:Y:S01]  /*dc70*/  HMMA.16816.F32.BF16 R52, R132.reuse, R124, R52 ;  /* 0x0000007c8434723c */ /* 0x044fe20000041834 */
[----:B------:R-:W-:Y:S04]  /*dc80*/  BAR.SYNC.DEFER_BLOCKING 0x0 ;  /* 0x0000000000007b1d */ /* 0x000fe80000010000 */
[----:B------:R-:W-:Y:S02]  /*dc90*/  FMUL.FTZ R216, R39, c[0x0][0x2ec] ;  /* 0x0000bb0027d87a20 */ /* 0x000fe40000410000 */
[----:B-----5:R-:W-:Y:S01]  /*dca0*/  FMUL.FTZ R207, R40, c[0x0][0x2ec] ;  /* 0x0000bb0028cf7a20 */ /* 0x020fe20000410000 */
[----:B------:R-:W2:Y:S01]  /*dcb0*/  MUFU.TANH R243, R243 ;  /* 0x000000f300f37308 */ /* 0x000ea20000002400 */
[C---:B------:R-:W-:Y:S03]  /*dcc0*/  HMMA.16816.F32.BF16 R56, R132.reuse, R126, R56 ;  /* 0x0000007e8438723c */ /* 0x040fe60000041838 */
[----:B------:R-:W-:Y:S02]  /*dcd0*/  FMUL.FTZ R211, R41, c[0x0][0x2ec] ;  /* 0x0000bb0029d37a20 */ /* 0x000fe40000410000 */
[----:B------:R-:W-:Y:S02]  /*dce0*/  FMUL.FTZ R218, R42, c[0x0][0x2ec] ;  /* 0x0000bb002ada7a20 */ /* 0x000fe40000410000 */
[----:B------:R-:W-:Y:S02]  /*dcf0*/  FMUL.FTZ R212, R43, c[0x0][0x2ec] ;  /* 0x0000bb002bd47a20 */ /* 0x000fe40000410000 */
[----:B------:R-:W2:Y:S03]  /*dd00*/  MUFU.TANH R241, R241 ;  /* 0x000000f100f17308 */ /* 0x000ea60000002400 */
[----:B------:R-:W-:Y:S02]  /*dd10*/  FMUL.FTZ R199, R44, c[0x0][0x2ec] ;  /* 0x0000bb002cc77a20 */ /* 0x000fe40000410000 */
[----:B------:R-:W-:Y:S02]  /*dd20*/  FMUL.FTZ R201, R45, c[0x0][0x2ec] ;  /* 0x0000bb002dc97a20 */ /* 0x000fe40000410000 */
[----:B------:R-:W-:Y:S02]  /*dd30*/  FMUL.FTZ R208, R46, c[0x0][0x2ec] ;  /* 0x0000bb002ed07a20 */ /* 0x000fe40000410000 */
[----:B------:R-:W-:Y:S01]  /*dd40*/  FMUL.FTZ R210, R47, c[0x0][0x2ec] ;  /* 0x0000bb002fd27a20 */ /* 0x000fe20000410000 */
[----:B------:R-:W2:Y:S01]  /*dd50*/  MUFU.TANH R244, R244 ;  /* 0x000000f400f47308 */ /* 0x000ea20000002400 */
[----:B------:R-:W-:Y:S02]  /*dd60*/  FMUL.FTZ R203, R48, c[0x0][0x2ec] ;  /* 0x0000bb0030cb7a20 */ /* 0x000fe40000410000 */
[----:B------:R-:W-:Y:S01]  /*dd70*/  FMUL.FTZ R205, R49, c[0x0][0x2ec] ;  /* 0x0000bb0031cd7a20 */ /* 0x000fe20000410000 */
[C---:B-1----:R-:W-:Y:S03]  /*dd80*/  HMMA.16816.F32.BF16 R60, R132.reuse, R120, R60 ;  /* 0x00000078843c723c */ /* 0x042fe6000004183c */
[----:B------:R-:W-:Y:S03]  /*dd90*/  FMUL.FTZ R206, R50, c[0x0][0x2ec] ;  /* 0x0000bb0032ce7a20 */ /* 0x000fe60000410000 */
[----:B------:R-:W1:Y:S01]  /*dda0*/  MUFU.TANH R242, R242 ;  /* 0x000000f200f27308 */ /* 0x000e620000002400 */
[----:B------:R-:W-:Y:S01]  /*ddb0*/  FMUL.FTZ R204, R51, c[0x0][0x2ec] ;  /* 0x0000bb0033cc7a20 */ /* 0x000fe20000410000 */
[----:B------:R-:W-:Y:S04]  /*ddc0*/  HMMA.16816.F32.BF16 R64, R132, R122, R64 ;  /* 0x0000007a8440723c */ /* 0x000fe80000041840 */
[----:B------:R-:W-:Y:S02]  /*ddd0*/  FMUL.FTZ R209, R52, c[0x0][0x2ec] ;  /* 0x0000bb0034d17a20 */ /* 0x000fe40000410000 */
[----:B------:R-:W-:Y:S02]  /*dde0*/  FMUL.FTZ R217, R53, c[0x0][0x2ec] ;  /* 0x0000bb0035d97a20 */ /* 0x000fe40000410000 */
[----:B------:R-:W1:Y:S01]  /*ddf0*/  MUFU.TANH R237, R237 ;  /* 0x000000ed00ed7308 */ /* 0x000e620000002400 */
[----:B------:R-:W-:Y:S03]  /*de00*/  FMUL.FTZ R202, R54, c[0x0][0x2ec] ;  /* 0x0000bb0036ca7a20 */ /* 0x000fe60000410000 */
[----:B------:R-:W-:Y:S02]  /*de10*/  FMUL.FTZ R200, R55, c[0x0][0x2ec] ;  /* 0x0000bb0037c87a20 */ /* 0x000fe40000410000 */
[----:B------:R-:W-:Y:S02]  /*de20*/  FMUL.FTZ R219, R56, c[0x0][0x2ec] ;  /* 0x0000bb0038db7a20 */ /* 0x000fe40000410000 */
[----:B------:R-:W-:Y:S02]  /*de30*/  FMUL.FTZ R220, R57, c[0x0][0x2ec] ;  /* 0x0000bb0039dc7a20 */ /* 0x000fe40000410000 */
[----:B------:R-:W1:Y:S01]  /*de40*/  MUFU.TANH R235, R235 ;  /* 0x000000eb00eb7308 */ /* 0x000e620000002400 */
[----:B------:R-:W-:Y:S02]  /*de50*/  FMUL.FTZ R198, R58, c[0x0][0x2ec] ;  /* 0x0000bb003ac67a20 */ /* 0x000fe40000410000 */
[----:B----4-:R-:W-:Y:S02]  /*de60*/  FMUL.FTZ R197, R59, c[0x0][0x2ec] ;  /* 0x0000bb003bc57a20 */ /* 0x010fe40000410000 */
[----:B------:R-:W-:Y:S02]  /*de70*/  FMUL.FTZ R221, R60, c[0x0][0x2ec] ;  /* 0x0000bb003cdd7a20 */ /* 0x000fe40000410000 */
[----:B------:R-:W-:Y:S02]  /*de80*/  FMUL.FTZ R222, R61, c[0x0][0x2ec] ;  /* 0x0000bb003dde7a20 */ /* 0x000fe40000410000 */
[----:B------:R-:W-:Y:S01]  /*de90*/  FMUL.FTZ R193, R62, c[0x0][0x2ec] ;  /* 0x0000bb003ec17a20 */ /* 0x000fe20000410000 */
[----:B------:R-:W4:Y:S01]  /*dea0*/  MUFU.TANH R240, R240 ;  /* 0x000000f000f07308 */ /* 0x000f220000002400 */
[----:B------:R-:W-:Y:S02]  /*deb0*/  FMUL.FTZ R196, R63, c[0x0][0x2ec] ;  /* 0x0000bb003fc47a20 */ /* 0x000fe40000410000 */
[----:B------:R-:W-:Y:S02]  /*dec0*/  FMUL.FTZ R223, R64, c[0x0][0x2ec] ;  /* 0x0000bb0040df7a20 */ /* 0x000fe40000410000 */
[----:B------:R-:W-:Y:S02]  /*ded0*/  FMUL.FTZ R224, R65, c[0x0][0x2ec] ;  /* 0x0000bb0041e07a20 */ /* 0x000fe40000410000 */
[----:B------:R-:W-:Y:S02]  /*dee0*/  FMUL.FTZ R3, R67, c[0x0][0x2ec] ;  /* 0x0000bb0043037a20 */ /* 0x000fe40000410000 */
[----:B------:R-:W-:Y:S01]  /*def0*/  FMUL.FTZ R2, R10, c[0x0][0x2ec] ;  /* 0x0000bb000a027a20 */ /* 0x000fe20000410000 */
[----:B------:R-:W1:Y:S01]  /*df00*/  MUFU.TANH R238, R238 ;  /* 0x000000ee00ee7308 */ /* 0x000e620000002400 */
[----:B------:R-:W-:Y:S09]  /*df10*/  FMUL.FTZ R0, R66, c[0x0][0x2ec] ;  /* 0x0000bb0042007a20 */ /* 0x000ff20000410000 */
[----:B------:R1:W1:Y:S10]  /*df20*/  MUFU.TANH R10, R2 ;  /* 0x00000002000a7308 */ /* 0x0002740000002400 */
[----:B------:R-:W1:Y:S10]  /*df30*/  MUFU.TANH R233, R233 ;  /* 0x000000e900e97308 */ /* 0x000e740000002400 */
        /* <DEDUP_REMOVED lines=41> */
[----:B------:R1:W1:Y:S10]  /*e1d0*/  MUFU.TANH R52, R0 ;  /* 0x0000000000347308 */ /* 0x0002740000002400 */
[----:B------:R-:W1:Y:S01]  /*e1e0*/  MUFU.TANH R3, R3 ;  /* 0x0000000300037308 */ /* 0x000e620000002400 */
[----:B------:R-:W-:-:S05]  /*e1f0*/  @!P0 BRA `(.L_x_768) ;  /* 0x000009e000008947 */ /* 0x000fca0003800000 */
[----:B--234-:R-:W-:Y:S02]  /*e200*/  ULDC UR5, c[0x0][0x198] ;  /* 0x0000660000057ab9 */ /* 0x01cfe40000000800 */
[----:B------:R-:W-:Y:S04]  /*e210*/  ULEA UR5, -UR5, URZ, 0x7 ;  /* 0x0000003f05057291 */ /* 0x000fe8000f8e393f */
[----:B------:R-:W-:Y:S02]  /*e220*/  USHF.R.S32.HI UR4, URZ, 0x1f, UR5 ;  /* 0x0000001f3f047899 */ /* 0x000fe40008011405 */
[----:B-1----:R-:W-:Y:S04]  /*e230*/  MOV R0, UR5 ;  /* 0x0000000500007c02 */ /* 0x002fe80008000f00 */
        /* <DEDUP_REMOVED lines=8> */
[----:B------:R-:W-:Y:S02]  /*e2c0*/  IABS R9, R11 ;  /* 0x0000000b00097213 */ /* 0x000fe40000000000 */
[----:B------:R-:W-:Y:S02]  /*e2d0*/  LOP3.LUT R8, R8, c[0x0][0x2d0], RZ, 0x3c, !PT ;  /* 0x0000b40008087a12 */ /* 0x000fe400078e3cff */
[----:B------:R-:W-:Y:S01]  /*e2e0*/  LOP3.LUT R11, R11, c[0x0][0x2d0], RZ, 0x3c, !PT ;  /* 0x0000b4000b0b7a12 */ /* 0x000fe200078e3cff */
[----:B-1----:R-:W1:Y:S02]  /*e2f0*/  MUFU.RCP R0, R4 ;  /* 0x0000000400007308 */ /* 0x002e640000001000 */
[----:B-1----:R-:W-:Y:S08]  /*e300*/  IADD3 R12, R0, 0xffffffe, RZ ;  /* 0x0ffffffe000c7810 */ /* 0x002ff00007ffe0ff */
[----:B------:R-:W1:Y:S02]  /*e310*/  F2I.FTZ.U32.TRUNC.NTZ R13, R12 ;  /* 0x0000000c000d7305 */ /* 0x000e64000021f000 */
[--C-:B-1----:R-:W-:Y:S02]  /*e320*/  IMAD.MOV R5, RZ, RZ, -R13.reuse ;  /* 0x000000ffff057224 */ /* 0x102fe400078e0a0d */
[----:B------:R-:W-:Y:S02]  /*e330*/  IMAD.MOV.U32 R12, RZ, RZ, RZ ;  /* 0x000000ffff0c7224 */ /* 0x000fe400078e00ff */
[----:B------:R-:W-:Y:S04]  /*e340*/  IMAD R0, R5, R2, RZ ;  /* 0x0000000205007224 */ /* 0x000fe800078e02ff */
[----:B------:R-:W-:Y:S06]  /*e350*/  IMAD.HI.U32 R0, R13, R0, R12 ;  /* 0x000000000d007227 */ /* 0x000fec00078e000c */
        /* <DEDUP_REMOVED lines=45> */
.L_x_769:
        /* <DEDUP_REMOVED lines=16> */
[CCC-:B------:R-:W-:Y:S02]  /*e730*/  @!P3 LEA.HI.X R13, R7.reuse, R187.reuse, R2.reuse, 0x1, P1 ;  /* 0x000000bb070db211 */ /* 0x1c0fe400008f0c02 */
[--C-:B------:R-:W-:Y:S01]  /*e740*/  @!P2 LEA.HI.X R9, R7, R187, R2.reuse, 0x1, P0 ;  /* 0x000000bb0709a211 */ /* 0x100fe200000f0c02 */
[----:B------:R-:W-:Y:S01]  /*e750*/  @!PT LDS RZ, [RZ] ;  /* 0x00000000fffff984 */ /* 0x000fe20000000800 */
[----:B------:R-:W-:Y:S01]  /*e760*/  @!PT LDS RZ, [RZ] ;  /* 0x00000000fffff984 */ /* 0x000fe20000000800 */
[----:B------:R-:W-:Y:S01]  /*e770*/  @!PT LDS RZ, [RZ] ;  /* 0x00000000fffff984 */ /* 0x000fe20000000800 */
[----:B------:R1:W-:Y:S01]  /*e780*/  @!P3 LDGSTS.E.BYPASS.LTC128B.128 [R175+0x5000], [R14.64+0x40] ;  /* 0x050000400eafbfae */ /* 0x0003e2000b901d46 */
[----:B------:R-:W-:Y:S03]  /*e790*/  IADD3 R5, P5, R171, R7, RZ ;  /* 0x00000007ab057210 */ /* 0x000fe60007fbe0ff */
[----:B------:R1:W-:Y:S01]  /*e7a0*/  @P2 STS.128 [R175+0x7000], RZ ;  /* 0x007000ffaf002388 */ /* 0x0003e20000000c00 */
[CC--:B------:R-:W-:Y:S01]  /*e7b0*/  @!P3 LEA R16, P1, R5.reuse, R188.reuse, 0x1 ;  /* 0x000000bc0510b211 */ /* 0x0c0fe200078208ff */
[----:B------:R-:W-:Y:S01]  /*e7c0*/  IMAD.X R2, R170, 0x1, R2, P5 ;  /* 0x00000001aa027824 */ /* 0x000fe200028e0602 */
[CC--:B------:R-:W-:Y:S01]  /*e7d0*/  @!P4 LEA R18, P5, R5.reuse, R188.reuse, 0x1 ;  /* 0x000000bc0512c211 */ /* 0x0c0fe200078a08ff */
[----:B------:R-:W-:Y:S01]  /*e7e0*/  @!PT LDS RZ, [RZ] ;  /* 0x00000000fffff984 */ /* 0x000fe20000000800 */
[----:B------:R-:W-:Y:S01]  /*e7f0*/  @!PT LDS RZ, [RZ] ;  /* 0x00000000fffff984 */ /* 0x000fe20000000800 */
[----:B------:R-:W-:Y:S01]  /*e800*/  @!PT LDS RZ, [RZ] ;  /* 0x00000000fffff984 */ /* 0x000fe20000000800 */
[----:B------:R1:W-:Y:S01]  /*e810*/  @!P2 LDGSTS.E.BYPASS.LTC128B.128 [R175+0x7000], [R14.64+0x80] ;  /* 0x070000800eafafae */ /* 0x0003e2000b901d46 */
[CC--:B------:R-:W-:Y:S02]  /*e820*/  @!P2 LEA R4, P0, R5.reuse, R188.reuse, 0x1 ;  /* 0x000000bc0504a211 */ /* 0x0c0fe400078008ff */
        /* <DEDUP_REMOVED lines=59> */
.L_x_768:
[----:B-1234-:R-:W-:Y:S01]  /*ebe0*/  FMNMX.FTZ R0, R157, R119, !PT ;  /* 0x000000779d007209 */ /* 0x01efe20007810000 */
[----:B------:R-:W-:Y:S01]  /*ebf0*/  LDSM.16.MT88.4 R20, [R116+0x9000] ;  /* 0x009000007414783b */ /* 0x000fe20000004200 */
[----:B------:R-:W-:Y:S02]  /*ec00*/  FMNMX.FTZ R5, R252, R117, !PT ;  /* 0x00000075fc057209 */ /* 0x000fe40007810000 */
[----:B------:R-:W-:Y:S02]  /*ec10*/  FMNMX.FTZ R0, R251, R0, !PT ;  /* 0x00000000fb007209 */ /* 0x000fe40007810000 */
[----:B------:R-:W-:Y:S02]  /*ec20*/  FMNMX.FTZ R5, R250, R5, !PT ;  /* 0x00000005fa057209 */ /* 0x000fe40007810000 */
[----:B------:R-:W-:Y:S01]  /*ec30*/  FMNMX.FTZ R0, R249, R0, !PT ;  /* 0x00000000f9007209 */ /* 0x000fe20007810000 */
        /* <DEDUP_REMOVED lines=63> */
[----:B------:R-:W-:Y:S01]  /*f030*/  FMNMX.FTZ R7, R3, R0, !PT ;  /* 0x0000000003077209 */ /* 0x000fe20007810000 */
[----:B------:R-:W-:Y:S08]  /*f040*/  LDSM.16.MT88.4 R12, [R164+0x9000] ;  /* 0x00900000a40c783b */ /* 0x000ff00000004200 */
[----:B------:R-:W-:Y:S08]  /*f050*/  SHFL.BFLY PT, R9, R8, 0x2, 0x1f ;  /* 0x0c401f0008097f89 */ /* 0x000ff000000e0000 */
[----:B------:R-:W1:Y:S02]  /*f060*/  SHFL.BFLY PT, R0, R7, 0x2, 0x1f ;  /* 0x0c401f0007007f89 */ /* 0x000e6400000e0000 */
[----:B-1----:R-:W-:Y:S02]  /*f070*/  FMNMX.FTZ R5, R7, R0, !PT ;  /* 0x0000000007057209 */ /* 0x002fe40007810000 */
[----:B------:R-:W-:Y:S04]  /*f080*/  FMNMX.FTZ R11, R8, R9, !PT ;  /* 0x00000009080b7209 */ /* 0x000fe80007810000 */
[----:B------:R-:W1:Y:S08]  /*f090*/  SHFL.BFLY PT, R0, R5, 0x1, 0x1f ;  /* 0x0c201f0005007f89 */ /* 0x000e7000000e0000 */
[----:B------:R-:W2:Y:S01]  /*f0a0*/  SHFL.BFLY PT, R2, R11, 0x1, 0x1f ;  /* 0x0c201f000b027f89 */ /* 0x000ea200000e0000 */
[----:B-1----:R-:W-:Y:S05]  /*f0b0*/  FMNMX.FTZ R0, R5, R0, !PT ;  /* 0x0000000005007209 */ /* 0x002fea0007810000 */
[----:B------:R-:W-:Y:S01]  /*f0c0*/  FMUL.FTZ R55, R0, c[0x0][0x23c] ;  /* 0x00008f0000377a20 */ /* 0x000fe20000410000 */
[----:B--2---:R-:W-:Y:S04]  /*f0d0*/  FMNMX.FTZ R2, R11, R2, !PT ;  /* 0x000000020b027209 */ /* 0x004fe80007810000 */
[C---:B------:R-:W-:Y:S01]  /*f0e0*/  FSETP.NEU.FTZ.AND P0, PT, R2.reuse, -INF , PT ;  /* 0xff8000000200780b */ /* 0x040fe20003f1d000 */
[C---:B------:R-:W-:Y:S02]  /*f0f0*/  FMUL.FTZ R130, R2.reuse, c[0x0][0x23c] ;  /* 0x00008f0002827a20 */ /* 0x040fe40000410000 */
[----:B------:R-:W-:Y:S01]  /*f100*/  FADD.FTZ R4, -R2, R119 ;  /* 0x0000007702047221 */ /* 0x000fe20000010100 */
[----:B------:R-:W-:Y:S02]  /*f110*/  MOV R119, R2 ;  /* 0x0000000200777202 */ /* 0x000fe40000000f00 */
[----:B------:R-:W-:Y:S01]  /*f120*/  FSEL R130, R130, RZ, P0 ;  /* 0x000000ff82827208 */ /* 0x000fe20000000000 */
[----:B------:R-:W-:Y:S01]  /*f130*/  FMUL.FTZ R53, R4, c[0x0][0x23c] ;  /* 0x00008f0004357a20 */ /* 0x000fe20000410000 */
[C---:B------:R-:W-:Y:S01]  /*f140*/  FSETP.NEU.FTZ.AND P0, PT, R0.reuse, -INF , PT ;  /* 0xff8000000000780b */ /* 0x040fe20003f1d000 */
[----:B------:R-:W-:Y:S02]  /*f150*/  FADD.FTZ R4, -R0, R117 ;  /* 0x0000007500047221 */ /* 0x000fe40000010100 */
[--C-:B------:R-:W-:Y:S01]  /*f160*/  FFMA.FTZ R120, R159, c[0x0][0x23c], -R130.reuse ;  /* 0x00008f009f787a23 */ /* 0x100fe20000010882 */
[----:B------:R-:W-:Y:S01]  /*f170*/  FSEL R55, R55, RZ, P0 ;  /* 0x000000ff37377208 */ /* 0x000fe20000000000 */
[----:B------:R-:W-:Y:S01]  /*f180*/  FMUL.FTZ R54, R4, c[0x0][0x23c] ;  /* 0x00008f0004367a20 */ /* 0x000fe20000410000 */
[----:B------:R-:W1:Y:S01]  /*f190*/  MUFU.EX2 R53, R53 ;  /* 0x0000003500357308 */ /* 0x000e620000000800 */
[--C-:B------:R-:W-:Y:S01]  /*f1a0*/  FFMA.FTZ R134, R157, c[0x0][0x23c], -R130.reuse ;  /* 0x00008f009d867a23 */ /* 0x100fe20000010882 */
[----:B------:R-:W-:Y:S01]  /*f1b0*/  ISETP.GT.AND P0, PT, R174, 0x1, PT ;  /* 0x00000001ae00780c */ /* 0x000fe20003f04270 */
[--C-:B------:R-:W-:Y:S02]  /*f1c0*/  FFMA.FTZ R122, R10, c[0x0][0x23c], -R55.reuse ;  /* 0x00008f000a7a7a23 */ /* 0x100fe40000010837 */
[--C-:B------:R-:W-:Y:S02]  /*f1d0*/  FFMA.FTZ R133, R252, c[0x0][0x23c], -R55.reuse ;  /* 0x00008f00fc857a23 */ /* 0x100fe40000010837 */
[--C-:B------:R-:W-:Y:S02]  /*f1e0*/  FFMA.FTZ R128, R250, c[0x0][0x23c], -R55.reuse ;  /* 0x00008f00fa807a23 */ /* 0x100fe40000010837 */
[--C-:B------:R-:W-:Y:S01]  /*f1f0*/  FFMA.FTZ R117, R6, c[0x0][0x23c], -R55.reuse ;  /* 0x00008f0006757a23 */ /* 0x100fe20000010837 */
[----:B------:R-:W2:Y:S01]  /*f200*/  MUFU.EX2 R54, R54 ;  /* 0x0000003600367308 */ /* 0x000ea20000000800 */
[--C-:B------:R-:W-:Y:S02]  /*f210*/  FFMA.FTZ R131, R251, c[0x0][0x23c], -R130.reuse ;  /* 0x00008f00fb837a23 */ /* 0x100fe40000010882 */
[--C-:B------:R-:W-:Y:S02]  /*f220*/  FFMA.FTZ R127, R249, c[0x0][0x23c], -R130.reuse ;  /* 0x00008f00f97f7a23 */ /* 0x100fe40000010882 */
[--C-:B------:R-:W-:Y:S02]  /*f230*/  FFMA.FTZ R121, R232, c[0x0][0x23c], -R55.reuse ;  /* 0x00008f00e8797a23 */ /* 0x100fe40000010837 */
[--C-:B------:R-:W-:Y:S02]  /*f240*/  FFMA.FTZ R129, R228, c[0x0][0x23c], -R55.reuse ;  /* 0x00008f00e4817a23 */ /* 0x100fe40000010837 */
[--C-:B------:R-:W-:Y:S01]  /*f250*/  FFMA.FTZ R132, R226, c[0x0][0x23c], -R55.reuse ;  /* 0x00008f00e2847a23 */ /* 0x100fe20000010837 */
[----:B------:R-:W-:Y:S01]  /*f260*/  MUFU.EX2 R120, R120 ;  /* 0x0000007800787308 */ /* 0x000fe20000000800 */
[--C-:B------:R-:W-:Y:S02]  /*f270*/  FFMA.FTZ R135, R214, c[0x0][0x23c], -R55.reuse ;  /* 0x00008f00d6877a23 */ /* 0x100fe40000010837 */
[--C-:B------:R-:W-:Y:S02]  /*f280*/  FFMA.FTZ R136, R216, c[0x0][0x23c], -R55.reuse ;  /* 0x00008f00d8887a23 */ /* 0x100fe40000010837 */
[C---:B-1----:R-:W-:Y:S02]  /*f290*/  FMUL.FTZ R4, R53.reuse, R112 ;  /* 0x0000007035047220 */ /* 0x042fe40000410000 */
[C---:B------:R-:W-:Y:S02]  /*f2a0*/  FMUL.FTZ R5, R53.reuse, R113 ;  /* 0x0000007135057220 */ /* 0x040fe40000410000 */
[C---:B------:R-:W-:Y:S01]  /*f2b0*/  FMUL.FTZ R8, R53.reuse, R108 ;  /* 0x0000006c35087220 */ /* 0x040fe20000410000 */
[----:B------:R-:W-:Y:S01]  /*f2c0*/  MUFU.EX2 R134, R134 ;  /* 0x0000008600867308 */ /* 0x000fe20000000800 */
[C---:B------:R-:W-:Y:S02]  /*f2d0*/  FMUL.FTZ R9, R53.reuse, R109 ;  /* 0x0000006d35097220 */ /* 0x040fe40000410000 */
[C---:B------:R-:W-:Y:S02]  /*f2e0*/  FMUL.FTZ R16, R53.reuse, R100 ;  /* 0x0000006435107220 */ /* 0x040fe40000410000 */
[C---:B--2---:R-:W-:Y:S02]  /*f2f0*/  FMUL.FTZ R6, R54.reuse, R114 ;  /* 0x0000007236067220 */ /* 0x044fe40000410000 */
[C---:B------:R-:W-:Y:S02]  /*f300*/  FMUL.FTZ R7, R54.reuse, R115 ;  /* 0x0000007336077220 */ /* 0x040fe40000410000 */
[C---:B------:R-:W-:Y:S01]  /*f310*/  FMUL.FTZ R10, R54.reuse, R110 ;  /* 0x0000006e360a7220 */ /* 0x040fe20000410000 */
[----:B------:R-:W1:Y:S01]  /*f320*/  MUFU.EX2 R131, R131 ;  /* 0x0000008300837308 */ /* 0x000e620000000800 */
[C---:B------:R-:W-:Y:S02]  /*f330*/  FMUL.FTZ R11, R54.reuse, R111 ;  /* 0x0000006f360b7220 */ /* 0x040fe40000410000 */
[C---:B------:R-:W-:Y:S01]  /*f340*/  FMUL.FTZ R17, R53.reuse, R101 ;  /* 0x0000006535117220 */ /* 0x040fe20000410000 */
[----:B------:R-:W-:Y:S01]  /*f350*/  LDSM.16.MT88.4 R108, [R164+0xac00] ;  /* 0x00ac0000a46c783b */ /* 0x000fe20000004200 */
[C---:B------:R-:W-:Y:S02]  /*f360*/  FMUL.FTZ R18, R54.reuse, R102 ;  /* 0x0000006636127220 */ /* 0x040fe40000410000 */
[C---:B------:R-:W-:Y:S02]  /*f370*/  FMUL.FTZ R19, R54.reuse, R103 ;  /* 0x0000006736137220 */ /* 0x040fe40000410000 */
[C---:B------:R-:W-:Y:S01]  /*f380*/  FMUL.FTZ R27, R54.reuse, R95 ;  /* 0x0000005f361b7220 */ /* 0x040fe20000410000 */
[----:B------:R-:W-:Y:S01]  /*f390*/  MUFU.EX2 R133, R133 ;  /* 0x0000008500857308 */ /* 0x000fe20000000800 */
[C---:B------:R-:W-:Y:S01]  /*f3a0*/  FMUL.FTZ R24, R53.reuse, R92 ;  /* 0x0000005c35187220 */ /* 0x040fe20000410000 */
[----:B------:R-:W-:Y:S01]  /*f3b0*/  LDSM.16.MT88.4 R100, [R116+0xac00] ;  /* 0x00ac00007464783b */ /* 0x000fe20000004200 */
[C---:B------:R-:W-:Y:S02]  /*f3c0*/  FMUL.FTZ R25, R53.reuse, R93 ;  /* 0x0000005d35197220 */ /* 0x040fe40000410000 */
[C---:B------:R-:W-:Y:S02]  /*f3d0*/  FMUL.FTZ R26, R54.reuse, R94 ;  /* 0x0000005e361a7220 */ /* 0x040fe40000410000 */
[C---:B------:R-:W-:Y:S02]  /*f3e0*/  FMUL.FTZ R32, R53.reuse, R84 ;  /* 0x0000005435207220 */ /* 0x040fe40000410000 */
[----:B------:R-:W-:Y:S01]  /*f3f0*/  FMUL.FTZ R33, R53, R85 ;  /* 0x0000005535217220 */ /* 0x000fe20000410000 */
[----:B------:R-:W2:Y:S01]  /*f400*/  MUFU.EX2 R128, R128 ;  /* 0x0000008000807308 */ /* 0x000ea20000000800 */
[C---:B------:R-:W-:Y:S02]  /*f410*/  FMUL.FTZ R34, R54.reuse, R86 ;  /* 0x0000005636227220 */ /* 0x040fe40000410000 */
[C---:B------:R-:W-:Y:S01]  /*f420*/  FMUL.FTZ R35, R54.reuse, R87 ;  /* 0x0000005736237220 */ /* 0x040fe20000410000 */
[----:B-1----:R-:W-:Y:S01]  /*f430*/  F2FP.BF16.PACK_AB R56, R131, R134 ;  /* 0x000000868338723e */ /* 0x002fe200000010ff */
[C---:B------:R-:W-:Y:S02]  /*f440*/  FMUL.FTZ R40, R53.reuse, R76 ;  /* 0x0000004c35287220 */ /* 0x040fe40000410000 */
[----:B------:R-:W-:Y:S02]  /*f450*/  FMUL.FTZ R41, R53, R77 ;  /* 0x0000004d35297220 */ /* 0x000fe40000410000 */
[C---:B------:R-:W-:Y:S01]  /*f460*/  FMUL.FTZ R42, R54.reuse, R78 ;  /* 0x0000004e362a7220 */ /* 0x040fe20000410000 */
[----:B------:R-:W1:Y:S01]  /*f470*/  MUFU.EX2 R127, R127 ;  /* 0x0000007f007f7308 */ /* 0x000e620000000800 */
[----:B------:R-:W-:Y:S02]  /*f480*/  FMUL.FTZ R43, R54, R79 ;  /* 0x0000004f362b7220 */ /* 0x000fe40000410000 */
[--C-:B------:R-:W-:Y:S01]  /*f490*/  FFMA.FTZ R86, R244, c[0x0][0x23c], -R55.reuse ;  /* 0x00008f00f4567a23 */ /* 0x100fe20000010837 */
[----:B------:R-:W-:Y:S01]  /*f4a0*/  LDSM.16.MT88.4 R76, [R116+0xc400] ;  /* 0x00c40000744c783b */ /* 0x000fe20000004200 */
[--C-:B------:R-:W-:Y:S02]  /*f4b0*/  FFMA.FTZ R87, R242, c[0x0][0x23c], -R55.reuse ;  /* 0x00008f00f2577a23 */ /* 0x100fe40000010837 */
[--C-:B------:R-:W-:Y:S02]  /*f4c0*/  FFMA.FTZ R94, R247, c[0x0][0x23c], -R130.reuse ;  /* 0x00008f00f75e7a23 */ /* 0x100fe40000010882 */
[--C-:B------:R-:W-:Y:S01]  /*f4d0*/  FFMA.FTZ R84, R243, c[0x0][0x23c], -R130.reuse ;  /* 0x00008f00f3547a23 */ /* 0x100fe20000010882 */
[----:B------:R-:W-:Y:S01]  /*f4e0*/  MUFU.EX2 R122, R122 ;  /* 0x0000007a007a7308 */ /* 0x000fe20000000800 */
[--C-:B------:R-:W-:Y:S02]  /*f4f0*/  FFMA.FTZ R85, R241, c[0x0][0x23c], -R130.reuse ;  /* 0x00008f00f1557a23 */ /* 0x100fe40000010882 */
[C---:B------:R-:W-:Y:S01]  /*f500*/  FMUL.FTZ R48, R53.reuse, R68 ;  /* 0x0000004435307220 */ /* 0x040fe20000410000 */
[----:B--2---:R-:W-:Y:S01]  /*f510*/  F2FP.BF16.PACK_AB R57, R128, R133 ;  /* 0x000000858039723e */ /* 0x004fe200000010ff */
[----:B------:R-:W-:Y:S02]  /*f520*/  FMUL.FTZ R49, R53, R69 ;  /* 0x0000004535317220 */ /* 0x000fe40000410000 */
[C---:B------:R-:W-:Y:S02]  /*f530*/  FMUL.FTZ R50, R54.reuse, R70 ;  /* 0x0000004636327220 */ /* 0x040fe40000410000 */
[----:B------:R-:W-:Y:S01]  /*f540*/  FMUL.FTZ R51, R54, R71 ;  /* 0x0000004736337220 */ /* 0x000fe20000410000 */
[----:B------:R-:W2:Y:S01]  /*f550*/  MUFU.EX2 R117, R117 ;  /* 0x0000007500757308 */ /* 0x000ea20000000800 */
[----:B------:R-:W-:Y:S01]  /*f560*/  LDSM.16.MT88.4 R68, [R164+0xbc00] ;  /* 0x00bc0000a444783b */ /* 0x000fe20000004200 */
[----:B------:R-:W-:Y:S01]  /*f570*/  FFMA.FTZ R92, R237, c[0x0][0x23c], -R130 ;  /* 0x00008f00ed5c7a23 */ /* 0x000fe20000010882 */
[----:B-1----:R-:W-:Y:S01]  /*f580*/  F2FP.BF16.PACK_AB R58, R120, R127 ;  /* 0x0000007f783a723e */ /* 0x002fe200000010ff */
[----:B------:R-:W-:Y:S02]  /*f590*/  FFMA.FTZ R93, R240, c[0x0][0x23c], -R55 ;  /* 0x00008f00f05d7a23 */ /* 0x000fe40000010837 */
[----:B------:R-:W-:Y:S02]  /*f5a0*/  FFMA.FTZ R190, R53, R190, R134 ;  /* 0x000000be35be7223 */ /* 0x000fe40000010086 */
[----:B------:R-:W-:Y:S02]  /*f5b0*/  FFMA.FTZ R189, R54, R189, R133 ;  /* 0x000000bd36bd7223 */ /* 0x000fe40000010085 */
[----:B------:R-:W-:Y:S01]  /*f5c0*/  MUFU.EX2 R86, R86 ;  /* 0x0000005600567308 */ /* 0x000fe20000000800 */
[--C-:B------:R-:W-:Y:S02]  /*f5d0*/  FFMA.FTZ R139, R218, c[0x0][0x23c], -R55.reuse ;  /* 0x00008f00da8b7a23 */ /* 0x100fe40000010837 */
[--C-:B------:R-:W-:Y:S02]  /*f5e0*/  FFMA.FTZ R140, R212, c[0x0][0x23c], -R55.reuse ;  /* 0x00008f00d48c7a23 */ /* 0x100fe40000010837 */
[----:B------:R-:W-:Y:S02]  /*f5f0*/  FADD.FTZ R190, R131, R190 ;  /* 0x000000be83be7221 */ /* 0x000fe40000010000 */
[--C-:B------:R-:W-:Y:S02]  /*f600*/  FFMA.FTZ R141, R203, c[0x0][0x23c], -R130.reuse ;  /* 0x00008f00cb8d7a23 */ /* 0x100fe40000010882 */
[--C-:B------:R-:W-:Y:S01]  /*f610*/  FFMA.FTZ R144, R205, c[0x0][0x23c], -R130.reuse ;  /* 0x00008f00cd907a23 */ /* 0x100fe20000010882 */
[----:B------:R-:W-:Y:S01]  /*f620*/  MUFU.EX2 R87, R87 ;  /* 0x0000005700577308 */ /* 0x000fe20000000800 */
[--C-:B------:R-:W-:Y:S02]  /*f630*/  FFMA.FTZ R131, R208, c[0x0][0x23c], -R55.reuse ;  /* 0x00008f00d0837a23 */ /* 0x100fe40000010837 */
[--C-:B------:R-:W-:Y:S01]  /*f640*/  FFMA.FTZ R142, R210, c[0x0][0x23c], -R55.reuse ;  /* 0x00008f00d28e7a23 */ /* 0x100fe20000010837 */
[----:B--2---:R-:W-:Y:S01]  /*f650*/  F2FP.BF16.PACK_AB R59, R117, R122 ;  /* 0x0000007a753b723e */ /* 0x004fe200000010ff */
[--C-:B------:R-:W-:Y:S02]  /*f660*/  FFMA.FTZ R143, R206, c[0x0][0x23c], -R55.reuse ;  /* 0x00008f00ce8f7a23 */ /* 0x100fe40000010837 */
[----:B------:R-:W-:Y:S02]  /*f670*/  FFMA.FTZ R146, R204, c[0x0][0x23c], -R55 ;  /* 0x00008f00cc927a23 */ /* 0x000fe40000010837 */
[--C-:B------:R-:W-:Y:S01]  /*f680*/  FFMA.FTZ R199, R199, c[0x0][0x23c], -R130.reuse ;  /* 0x00008f00c7c77a23 */ /* 0x100fe20000010882 */
[----:B------:R-:W-:Y:S01]  /*f690*/  MUFU.EX2 R92, R92 ;  /* 0x0000005c005c7308 */ /* 0x000fe20000000800 */
[C---:B------:R-:W-:Y:S05]  /*f6a0*/  HMMA.16816.F32.BF16 R4, R56.reuse, R12, R4 ;  /* 0x0000000c3804723c */ /* 0x040fea0000041804 */
[--C-:B------:R-:W-:Y:S02]  /*f6b0*/  FFMA.FTZ R201, R201, c[0x0][0x23c], -R130.reuse ;  /* 0x00008f00c9c97a23 */ /* 0x100fe40000010882 */
[C---:B------:R-:W-:Y:S01]  /*f6c0*/  FMUL.FTZ R12, R53.reuse, R104 ;  /* 0x00000068350c7220 */ /* 0x040fe20000410000 */
[C---:B------:R-:W-:Y:S01]  /*f6d0*/  HMMA.16816.F32.BF16 R8, R56.reuse, R14, R8 ;  /* 0x0000000e3808723c */ /* 0x040fe20000041808 */
[----:B------:R-:W-:Y:S03]  /*f6e0*/  MUFU.EX2 R94, R94 ;  /* 0x0000005e005e7308 */ /* 0x000fe60000000800 */
[----:B------:R-:W-:Y:S02]  /*f6f0*/  FMUL.FTZ R13, R53, R105 ;  /* 0x00000069350d7220 */ /* 0x000fe40000410000 */
[----:B------:R-:W-:Y:S02]  /*f700*/  FADD.FTZ R189, R128, R189 ;  /* 0x000000bd80bd7221 */ /* 0x000fe40000010000 */
[C---:B------:R-:W-:Y:S03]  /*f710*/  FMUL.FTZ R14, R54.reuse, R106 ;  /* 0x0000006a360e7220 */ /* 0x040fe60000410000 */
[----:B------:R-:W-:Y:S01]  /*f720*/  MUFU.EX2 R84, R84 ;  /* 0x0000005400547308 */ /* 0x000fe20000000800 */
[----:B------:R-:W-:Y:S02]  /*f730*/  FMUL.FTZ R15, R54, R107 ;  /* 0x0000006b360f7220 */ /* 0x000fe40000410000 */
[----:B------:R-:W-:Y:S02]  /*f740*/  FADD.FTZ R122, R122, R189 ;  /* 0x000000bd7a7a7221 */ /* 0x000fe40000010000 */
[--C-:B------:R-:W-:Y:S02]  /*f750*/  FFMA.FTZ R145, R200, c[0x0][0x23c], -R55.reuse ;  /* 0x00008f00c8917a23 */ /* 0x100fe40000010837 */
[--C-:B------:R-:W-:Y:S01]  /*f760*/  FFMA.FTZ R149, R198, c[0x0][0x23c], -R55.reuse ;  /* 0x00008f00c6957a23 */ /* 0x100fe20000010837 */
[C---:B------:R-:W-:Y:S02]  /*f770*/  HMMA.16816.F32.BF16 R12, R56.reuse, R20, R12 ;  /* 0x00000014380c723c */ /* 0x040fe4000004180c */
[----:B------:R-:W-:Y:S01]  /*f780*/  MUFU.EX2 R93, R93 ;  /* 0x0000005d005d7308 */ /* 0x000fe20000000800 */
[--C-:B------:R-:W-:Y:S02]  /*f790*/  FFMA.FTZ R150, R197, c[0x0][0x23c], -R55.reuse ;  /* 0x00008f00c5967a23 */ /* 0x100fe40000010837 */
[--C-:B------:R-:W-:Y:S02]  /*f7a0*/  FFMA.FTZ R193, R193, c[0x0][0x23c], -R55.reuse ;  /* 0x00008f00c1c17a23 */ /* 0x100fe40000010837 */
[C---:B------:R-:W-:Y:S01]  /*f7b0*/  FMUL.FTZ R20, R53.reuse, R96 ;  /* 0x0000006035147220 */ /* 0x040fe20000410000 */
[C---:B------:R-:W-:Y:S04]  /*f7c0*/  HMMA.16816.F32.BF16 R16, R56.reuse, R22, R16 ;  /* 0x000000163810723c */ /* 0x040fe80000041810 */
[----:B------:R-:W-:Y:S01]  /*f7d0*/  FMUL.FTZ R21, R53, R97 ;  /* 0x0000006135157220 */ /* 0x000fe20000410000 */
[----:B------:R-:W-:Y:S01]  /*f7e0*/  MUFU.EX2 R85, R85 ;  /* 0x0000005500557308 */ /* 0x000fe20000000800 */
[--C-:B------:R-:W-:Y:S02]  /*f7f0*/  FFMA.FTZ R97, R235, c[0x0][0x23c], -R130.reuse ;  /* 0x00008f00eb617a23 */ /* 0x100fe40000010882 */
[C---:B------:R-:W-:Y:S04]  /*f800*/  FMUL.FTZ R22, R54.reuse, R98 ;  /* 0x0000006236167220 */ /* 0x040fe80000410000 */
[----:B------:R-:W-:Y:S02]  /*f810*/  FMUL.FTZ R23, R54, R99 ;  /* 0x0000006336177220 */ /* 0x000fe40000410000 */
[--C-:B------:R-:W-:Y:S01]  /*f820*/  FFMA.FTZ R96, R238, c[0x0][0x23c], -R55.reuse ;  /* 0x00008f00ee607a23 */ /* 0x100fe20000010837 */
[----:B------:R-:W-:Y:S01]  /*f830*/  MUFU.EX2 R97, R97 ;  /* 0x0000006100617308 */ /* 0x000fe20000000800 */
[--C-:B------:R-:W-:Y:S02]  /*f840*/  FFMA.FTZ R99, R234, c[0x0][0x23c], -R55.reuse ;  /* 0x00008f00ea637a23 */ /* 0x100fe40000010837 */
[--C-:B------:R-:W-:Y:S01]  /*f850*/  FFMA.FTZ R98, R230, c[0x0][0x23c], -R55.reuse ;  /* 0x00008f00e6627a23 */ /* 0x100fe20000010837 */
[C---:B------:R-:W-:Y:S03]  /*f860*/  HMMA.16816.F32.BF16 R20, R56.reuse, R28, R20 ;  /* 0x0000001c3814723c */ /* 0x040fe60000041814 */
[--C-:B------:R-:W-:Y:S02]  /*f870*/  FFMA.FTZ R196, R196, c[0x0][0x23c], -R55.reuse ;  /* 0x00008f00c4c47a23 */ /* 0x100fe40000010837 */
[--C-:B------:R-:W-:Y:S01]  /*f880*/  FFMA.FTZ R189, R3, c[0x0][0x23c], -R55.reuse ;  /* 0x00008f0003bd7a23 */ /* 0x100fe20000010837 */
[----:B------:R-:W-:Y:S01]  /*f890*/  MUFU.EX2 R96, R96 ;  /* 0x0000006000607308 */ /* 0x000fe20000000800 */
[C---:B------:R-:W-:Y:S01]  /*f8a0*/  FMUL.FTZ R28, R53.reuse, R88 ;  /* 0x00000058351c7220 */ /* 0x040fe20000410000 */
[C---:B------:R-:W-:Y:S04]  /*f8b0*/  HMMA.16816.F32.BF16 R24, R56.reuse, R30, R24 ;  /* 0x0000001e3818723c */ /* 0x040fe80000041818 */
[----:B------:R-:W-:Y:S02]  /*f8c0*/  FMUL.FTZ R29, R53, R89 ;  /* 0x00000059351d7220 */ /* 0x000fe40000410000 */
[--C-:B------:R-:W-:Y:S02]  /*f8d0*/  FFMA.FTZ R89, R245, c[0x0][0x23c], -R130.reuse ;  /* 0x00008f00f5597a23 */ /* 0x100fe40000010882 */
[C---:B------:R-:W-:Y:S01]  /*f8e0*/  FMUL.FTZ R30, R54.reuse, R90 ;  /* 0x0000005a361e7220 */ /* 0x040fe20000410000 */
[----:B------:R-:W-:Y:S03]  /*f8f0*/  MUFU.EX2 R98, R98 ;  /* 0x0000006200627308 */ /* 0x000fe60000000800 */
[----:B------:R-:W-:Y:S02]  /*f900*/  FMUL.FTZ R31, R54, R91 ;  /* 0x0000005b361f7220 */ /* 0x000fe40000410000 */
[--C-:B------:R-:W-:Y:S02]  /*f910*/  FFMA.FTZ R90, R236, c[0x0][0x23c], -R55.reuse ;  /* 0x00008f00ec5a7a23 */ /* 0x100fe40000010837 */
[--C-:B------:R-:W-:Y:S02]  /*f920*/  FFMA.FTZ R88, R233, c[0x0][0x23c], -R130.reuse ;  /* 0x00008f00e9587a23 */ /* 0x100fe40000010882 */
[--C-:B------:R-:W-:Y:S01]  /*f930*/  FFMA.FTZ R91, R239, c[0x0][0x23c], -R130.reuse ;  /* 0x00008f00ef5b7a23 */ /* 0x100fe20000010882 */
[C---:B------:R-:W-:Y:S01]  /*f940*/  HMMA.16816.F32.BF16 R28, R56.reuse, R36, R28 ;  /* 0x00000024381c723c */ /* 0x040fe2000004181c */
[----:B------:R-:W-:Y:S02]  /*f950*/  MUFU.EX2 R89, R89 ;  /* 0x0000005900597308 */ /* 0x000fe40000000800 */
[--C-:B------:R-:W-:Y:S02]  /*f960*/  FFMA.FTZ R125, R229, c[0x0][0x23c], -R130.reuse ;  /* 0x00008f00e57d7a23 */ /* 0x100fe40000010882 */
[--C-:B------:R-:W-:Y:S02]  /*f970*/  FFMA.FTZ R124, R227, c[0x0][0x23c], -R130.reuse ;  /* 0x00008f00e37c7a23 */ /* 0x100fe40000010882 */
[C---:B------:R-:W-:Y:S01]  /*f980*/  FMUL.FTZ R36, R53.reuse, R80 ;  /* 0x0000005035247220 */ /* 0x040fe20000410000 */
[C---:B------:R-:W-:Y:S03]  /*f990*/  HMMA.16816.F32.BF16 R32, R56.reuse, R38, R32 ;  /* 0x000000263820723c */ /* 0x040fe60000041820 */
[----:B------:R-:W-:Y:S01]  /*f9a0*/  MUFU.EX2 R129, R129 ;  /* 0x0000008100817308 */ /* 0x000fe20000000800 */
[----:B------:R-:W-:Y:S02]  /*f9b0*/  FMUL.FTZ R37, R53, R81 ;  /* 0x0000005135257220 */ /* 0x000fe40000410000 */
[--C-:B------:R-:W-:Y:S02]  /*f9c0*/  FFMA.FTZ R81, R246, c[0x0][0x23c], -R55.reuse ;  /* 0x00008f00f6517a23 */ /* 0x100fe40000010837 */
[C---:B------:R-:W-:Y:S04]  /*f9d0*/  FMUL.FTZ R38, R54.reuse, R82 ;  /* 0x0000005236267220 */ /* 0x040fe80000410000 */
[----:B------:R-:W-:Y:S01]  /*f9e0*/  FMUL.FTZ R39, R54, R83 ;  /* 0x0000005336277220 */ /* 0x000fe20000410000 */
[----:B------:R-:W-:Y:S01]  /*f9f0*/  MUFU.EX2 R81, R81 ;  /* 0x0000005100517308 */ /* 0x000fe20000000800 */
[----:B------:R-:W-:Y:S02]  /*fa00*/  FFMA.FTZ R80, R248, c[0x0][0x23c], -R55 ;  /* 0x00008f00f8507a23 */ /* 0x000fe40000010837 */
[--C-:B------:R-:W-:Y:S02]  /*fa10*/  FFMA.FTZ R123, R225, c[0x0][0x23c], -R130.reuse ;  /* 0x00008f00e17b7a23 */ /* 0x100fe40000010882 */
[--C-:B------:R-:W-:Y:S01]  /*fa20*/  FFMA.FTZ R126, R231, c[0x0][0x23c], -R130.reuse ;  /* 0x00008f00e77e7a23 */ /* 0x100fe20000010882 */
[C---:B------:R-:W-:Y:S03]  /*fa30*/  HMMA.16816.F32.BF16 R36, R56.reuse, R44, R36 ;  /* 0x0000002c3824723c */ /* 0x040fe60000041824 */
[--C-:B------:R-:W-:Y:S01]  /*fa40*/  FFMA.FTZ R134, R215, c[0x0][0x23c], -R130.reuse ;  /* 0x00008f00d7867a23 */ /* 0x100fe20000010882 */
[----:B------:R-:W1:Y:S01]  /*fa50*/  MUFU.EX2 R80, R80 ;  /* 0x0000005000507308 */ /* 0x000e620000000800 */
[----:B------:R-:W-:Y:S02]  /*fa60*/  FFMA.FTZ R133, R213, c[0x0][0x23c], -R130 ;  /* 0x00008f00d5857a23 */ /* 0x000fe40000010882 */
[C---:B------:R-:W-:Y:S01]  /*fa70*/  FMUL.FTZ R44, R53.reuse, R72 ;  /* 0x00000048352c7220 */ /* 0x040fe20000410000 */
[C---:B------:R-:W-:Y:S04]  /*fa80*/  HMMA.16816.F32.BF16 R40, R56.reuse, R46, R40 ;  /* 0x0000002e3828723c */ /* 0x040fe80000041828 */
[----:B------:R-:W-:Y:S02]  /*fa90*/  FMUL.FTZ R45, R53, R73 ;  /* 0x00000049352d7220 */ /* 0x000fe40000410000 */
[----:B------:R-:W-:Y:S01]  /*faa0*/  FADD.FTZ R53, R127, R190 ;  /* 0x000000be7f357221 */ /* 0x000fe20000010000 */
[----:B------:R-:W-:Y:S01]  /*fab0*/  MUFU.EX2 R128, R201 ;  /* 0x000000c900807308 */ /* 0x000fe20000000800 */
[C---:B------:R-:W-:Y:S04]  /*fac0*/  FMUL.FTZ R46, R54.reuse, R74 ;  /* 0x0000004a362e7220 */ /* 0x040fe80000410000 */
[----:B------:R-:W-:Y:S02]  /*fad0*/  FMUL.FTZ R47, R54, R75 ;  /* 0x0000004b362f7220 */ /* 0x000fe40000410000 */
[----:B------:R-:W-:Y:S01]  /*fae0*/  LDSM.16.MT88.4 R72, [R164+0xc000] ;  /* 0x00c00000a448783b */ /* 0x000fe20000004200 */
[--C-:B------:R-:W-:Y:S02]  /*faf0*/  FFMA.FTZ R137, R207, c[0x0][0x23c], -R130.reuse ;  /* 0x00008f00cf897a23 */ /* 0x100fe40000010882 */
[----:B------:R-:W-:Y:S01]  /*fb00*/  MUFU.EX2 R127, R199 ;  /* 0x000000c7007f7308 */ /* 0x000fe20000000800 */
[--C-:B------:R-:W-:Y:S01]  /*fb10*/  FFMA.FTZ R138, R211, c[0x0][0x23c], -R130.reuse ;  /* 0x00008f00d38a7a23 */ /* 0x100fe20000010882 */
[C---:B------:R-:W-:Y:S03]  /*fb20*/  HMMA.16816.F32.BF16 R44, R56.reuse, R60, R44 ;  /* 0x0000003c382c723c */ /* 0x040fe6000004182c */
[--C-:B------:R-:W-:Y:S02]  /*fb30*/  FFMA.FTZ R147, R219, c[0x0][0x23c], -R130.reuse ;  /* 0x00008f00db937a23 */ /* 0x100fe40000010882 */
[--C-:B------:R-:W-:Y:S02]  /*fb40*/  FFMA.FTZ R148, R220, c[0x0][0x23c], -R130.reuse ;  /* 0x00008f00dc947a23 */ /* 0x100fe40000010882 */
[--C-:B------:R-:W-:Y:S01]  /*fb50*/  FFMA.FTZ R209, R209, c[0x0][0x23c], -R130.reuse ;  /* 0x00008f00d1d17a23 */ /* 0x100fe20000010882 */
[----:B------:R-:W-:Y:S01]  /*fb60*/  HMMA.16816.F32.BF16 R48, R56, R62, R48 ;  /* 0x0000003e3830723c */ /* 0x000fe20000041830 */
[----:B------:R-:W2:Y:S01]  /*fb70*/  LDSM.16.MT88.4 R60, [R116+0x9400] ;  /* 0x00940000743c783b */ /* 0x000ea20000004200 */
[----:B------:R-:W-:Y:S02]  /*fb80*/  MUFU.EX2 R88, R88 ;  /* 0x0000005800587308 */ /* 0x000fe40000000800 */
[--C-:B------:R-:W-:Y:S02]  /*fb90*/  FFMA.FTZ R217, R217, c[0x0][0x23c], -R130.reuse ;  /* 0x00008f00d9d97a23 */ /* 0x100fe40000010882 */
[--C-:B------:R-:W-:Y:S01]  /*fba0*/  FFMA.FTZ R221, R221, c[0x0][0x23c], -R130.reuse ;  /* 0x00008f00dddd7a23 */ /* 0x100fe20000010882 */
[----:B-1----:R-:W-:Y:S01]  /*fbb0*/  F2FP.BF16.PACK_AB R57, R81, R80 ;  /* 0x000000505139723e */ /* 0x002fe200000010ff */
[--C-:B------:R-:W-:Y:S01]  /*fbc0*/  FFMA.FTZ R222, R222, c[0x0][0x23c], -R130.reuse ;  /* 0x00008f00dede7a23 */ /* 0x100fe20000010882 */
[----:B------:R-:W-:Y:S03]  /*fbd0*/  F2FP.BF16.PACK_AB R59, R87, R86 ;  /* 0x00000056573b723e */ /* 0x000fe600000010ff */
[----:B------:R-:W-:Y:S01]  /*fbe0*/  F2FP.BF16.PACK_AB R56, R89, R94 ;  /* 0x0000005e5938723e */ /* 0x000fe200000010ff */
[----:B------:R-:W1:Y:S01]  /*fbf0*/  MUFU.EX2 R91, R91 ;  /* 0x0000005b005b7308 */ /* 0x000e620000000800 */
[----:B------:R-:W-:Y:S01]  /*fc00*/  F2FP.BF16.PACK_AB R58, R85, R84 ;  /* 0x00000054553a723e */ /* 0x000fe200000010ff */
[--C-:B------:R-:W-:Y:S02]  /*fc10*/  FFMA.FTZ R223, R223, c[0x0][0x23c], -R130.reuse ;  /* 0x00008f00dfdf7a23 */ /* 0x100fe40000010882 */
[----:B------:R-:W-:Y:S04]  /*fc20*/  FFMA.FTZ R130, R224, c[0x0][0x23c], -R130 ;  /* 0x00008f00e0827a23 */ /* 0x000fe80000010882 */
[C---:B------:R-:W-:Y:S02]  /*fc30*/  HMMA.16816.F32.BF16 R4, R56.reuse, R64, R4 ;  /* 0x000000403804723c */ /* 0x040fe40000041804 */
[----:B------:R-:W-:Y:S06]  /*fc40*/  MUFU.EX2 R131, R131 ;  /* 0x0000008300837308 */ /* 0x000fec0000000800 */
[C---:B------:R-:W-:Y:S01]  /*fc50*/  HMMA.16816.F32.BF16 R8, R56.reuse, R66, R8 ;  /* 0x000000423808723c */ /* 0x040fe20000041808 */
[----:B------:R-:W3:Y:S03]  /*fc60*/  LDSM.16.MT88.4 R64, [R164+0xb400] ;  /* 0x00b40000a440783b */ /* 0x000ee60000004200 */
[----:B------:R-:W-:Y:S04]  /*fc70*/  MUFU.EX2 R142, R142 ;  /* 0x0000008e008e7308 */ /* 0x000fe80000000800 */
[C---:B--2---:R-:W-:Y:S06]  /*fc80*/  HMMA.16816.F32.BF16 R12, R56.reuse, R60, R12 ;  /* 0x0000003c380c723c */ /* 0x044fec000004180c */
[----:B------:R-:W-:Y:S02]  /*fc90*/  MUFU.EX2 R141, R141 ;  /* 0x0000008d008d7308 */ /* 0x000fe40000000800 */
[C---:B------:R-:W-:Y:S01]  /*fca0*/  HMMA.16816.F32.BF16 R16, R56.reuse, R62, R16 ;  /* 0x0000003e3810723c */ /* 0x040fe20000041810 */
[----:B------:R-:W2:Y:S07]  /*fcb0*/  LDSM.16.MT88.4 R60, [R116+0xb400] ;  /* 0x00b40000743c783b */ /* 0x000eae0000004200 */
[----:B------:R-:W-:Y:S10]  /*fcc0*/  MUFU.EX2 R144, R144 ;  /* 0x0000009000907308 */ /* 0x000ff40000000800 */
[----:B------:R-:W-:Y:S01]  /*fcd0*/  MUFU.EX2 R143, R143 ;  /* 0x0000008f008f7308 */ /* 0x000fe20000000800 */
[C---:B---3--:R-:W-:Y:S09]  /*fce0*/  HMMA.16816.F32.BF16 R20, R56.reuse, R64, R20 ;  /* 0x000000403814723c */ /* 0x048ff20000041814 */
[----:B------:R-:W-:Y:S01]  /*fcf0*/  MUFU.EX2 R146, R146 ;  /* 0x0000009200927308 */ /* 0x000fe20000000800 */
[C---:B------:R-:W-:Y:S01]  /*fd00*/  HMMA.16816.F32.BF16 R24, R56.reuse, R66, R24 ;  /* 0x000000423818723c */ /* 0x040fe20000041818 */
[----:B------:R-:W3:Y:S08]  /*fd10*/  LDSM.16.MT88.4 R64, [R164+0xd400] ;  /* 0x00d40000a440783b */ /* 0x000ef00000004200 */
[----:B------:R-:W-:Y:S01]  /*fd20*/  MUFU.EX2 R90, R90 ;  /* 0x0000005a005a7308 */ /* 0x000fe20000000800 */
[C---:B--2---:R-:W-:Y:S09]  /*fd30*/  HMMA.16816.F32.BF16 R28, R56.reuse, R60, R28 ;  /* 0x0000003c381c723c */ /* 0x044ff2000004181c */
[----:B------:R-:W2:Y:S01]  /*fd40*/  MUFU.EX2 R99, R99 ;  /* 0x0000006300637308 */ /* 0x000ea20000000800 */
[C---:B------:R-:W-:Y:S01]  /*fd50*/  HMMA.16816.F32.BF16 R32, R56.reuse, R62, R32 ;  /* 0x0000003e3820723c */ /* 0x040fe20000041820 */
[----:B------:R-:W4:Y:S08]  /*fd60*/  LDSM.16.MT88.4 R60, [R116+0xd400] ;  /* 0x00d40000743c783b */ /* 0x000f300000004200 */
[----:B------:R-:W-:Y:S10]  /*fd70*/  MUFU.EX2 R125, R125 ;  /* 0x0000007d007d7308 */ /* 0x000ff40000000800 */
[----:B------:R-:W-:Y:S01]  /*fd80*/  MUFU.EX2 R124, R124 ;  /* 0x0000007c007c7308 */ /* 0x000fe20000000800 */
[C---:B---3--:R-:W-:Y:S09]  /*fd90*/  HMMA.16816.F32.BF16 R36, R56.reuse, R64, R36 ;  /* 0x000000403824723c */ /* 0x048ff20000041824 */
[----:B------:R-:W-:Y:S01]  /*fda0*/  MUFU.EX2 R121, R121 ;  /* 0x0000007900797308 */ /* 0x000fe20000000800 */
[C---:B------:R-:W-:Y:S01]  /*fdb0*/  HMMA.16816.F32.BF16 R40, R56.reuse, R66, R40 ;  /* 0x000000423828723c */ /* 0x040fe20000041828 */
[----:B------:R-:W3:Y:S08]  /*fdc0*/  LDSM.16.MT88.4 R64, [R164+0x9800] ;  /* 0x00980000a440783b */ /* 0x000ef00000004200 */
[----:B------:R-:W-:Y:S01]  /*fdd0*/  MUFU.EX2 R123, R123 ;  /* 0x0000007b007b7308 */ /* 0x000fe20000000800 */
[C---:B----4-:R-:W-:Y:S09]  /*fde0*/  HMMA.16816.F32.BF16 R44, R56.reuse, R60, R44 ;  /* 0x0000003c382c723c */ /* 0x050ff2000004182c */
[----:B------:R-:W-:Y:S01]  /*fdf0*/  MUFU.EX2 R126, R126 ;  /* 0x0000007e007e7308 */ /* 0x000fe20000000800 */
[----:B------:R-:W-:Y:S01]  /*fe00*/  HMMA.16816.F32.BF16 R48, R56, R62, R48 ;  /* 0x0000003e3830723c */ /* 0x000fe20000041830 */
[----:B------:R-:W4:Y:S08]  /*fe10*/  LDSM.16.MT88.4 R60, [R116+0x9800] ;  /* 0x00980000743c783b */ /* 0x000f300000004200 */
[----:B------:R-:W-:Y:S03]  /*fe20*/  MUFU.EX2 R132, R132 ;  /* 0x0000008400847308 */ /* 0x000fe60000000800 */
[----:B------:R-:W-:Y:S02]  /*fe30*/  F2FP.BF16.PACK_AB R56, R97, R92 ;  /* 0x0000005c6138723e */ /* 0x000fe400000010ff */
[----:B------:R-:W-:Y:S02]  /*fe40*/  F2FP.BF16.PACK_AB R57, R96, R93 ;  /* 0x0000005d6039723e */ /* 0x000fe400000010ff */
[----:B-1----:R-:W-:Y:S02]  /*fe50*/  F2FP.BF16.PACK_AB R58, R91, R88 ;  /* 0x000000585b3a723e */ /* 0x002fe400000010ff */
[----:B--2---:R-:W-:Y:S01]  /*fe60*/  F2FP.BF16.PACK_AB R59, R99, R90 ;  /* 0x0000005a633b723e */ /* 0x004fe200000010ff */
[----:B------:R-:W-:Y:S06]  /*fe70*/  MUFU.EX2 R134, R134 ;  /* 0x0000008600867308 */ /* 0x000fec0000000800 */
[C---:B---3--:R-:W-:Y:S04]  /*fe80*/  HMMA.16816.F32.BF16 R4, R56.reuse, R64, R4 ;  /* 0x000000403804723c */ /* 0x048fe80000041804 */
[----:B------:R-:W-:Y:S04]  /*fe90*/  MUFU.EX2 R133, R133 ;  /* 0x0000008500857308 */ /* 0x000fe80000000800 */
[C---:B------:R-:W-:Y:S01]  /*fea0*/  HMMA.16816.F32.BF16 R8, R56.reuse, R66, R8 ;  /* 0x000000423808723c */ /* 0x040fe20000041808 */
[----:B------:R-:W1:Y:S05]  /*feb0*/  LDSM.16.MT88.4 R64, [R164+0xb800] ;  /* 0x00b80000a440783b */ /* 0x000e6a0000004200 */
[----:B------:R-:W-:Y:S02]  /*fec0*/  MUFU.EX2 R135, R135 ;  /* 0x0000008700877308 */ /* 0x000fe40000000800 */
[C---:B----4-:R-:W-:Y:S08]  /*fed0*/  HMMA.16816.F32.BF16 R12, R56.reuse, R60, R12 ;  /* 0x0000003c380c723c */ /* 0x050ff0000004180c */
[----:B------:R-:W-:Y:S01]  /*fee0*/  MUFU.EX2 R136, R136 ;  /* 0x0000008800887308 */ /* 0x000fe20000000800 */
[C---:B------:R-:W-:Y:S01]  /*fef0*/  HMMA.16816.F32.BF16 R16, R56.reuse, R62, R16 ;  /* 0x0000003e3810723c */ /* 0x040fe20000041810 */
[----:B------:R-:W2:Y:S08]  /*ff00*/  LDSM.16.MT88.4 R60, [R116+0xb800] ;  /* 0x00b80000743c783b */ /* 0x000eb00000004200 */
[----:B------:R-:W-:Y:S10]  /*ff10*/  MUFU.EX2 R137, R137 ;  /* 0x0000008900897308 */ /* 0x000ff40000000800 */
[----:B------:R-:W-:Y:S01]  /*ff20*/  MUFU.EX2 R138, R138 ;  /* 0x0000008a008a7308 */ /* 0x000fe20000000800 */
[C---:B-1----:R-:W-:Y:S09]  /*ff30*/  HMMA.16816.F32.BF16 R20, R56.reuse, R64, R20 ;  /* 0x000000403814723c */ /* 0x042ff20000041814 */
[----:B------:R-:W-:Y:S01]  /*ff40*/  MUFU.EX2 R139, R139 ;  /* 0x0000008b008b7308 */ /* 0x000fe20000000800 */
[C---:B------:R-:W-:Y:S01]  /*ff50*/  HMMA.16816.F32.BF16 R24, R56.reuse, R66, R24 ;  /* 0x000000423818723c */ /* 0x040fe20000041818 */
[----:B------:R-:W1:Y:S08]  /*ff60*/  LDSM.16.MT88.4 R64, [R164+0xd800] ;  /* 0x00d80000a440783b */ /* 0x000e700000004200 */
[----:B------:R-:W-:Y:S01]  /*ff70*/  MUFU.EX2 R140, R140 ;  /* 0x0000008c008c7308 */ /* 0x000fe20000000800 */
[C---:B--2---:R-:W-:Y:S09]  /*ff80*/  HMMA.16816.F32.BF16 R28, R56.reuse, R60, R28 ;  /* 0x0000003c381c723c */ /* 0x044ff2000004181c */
[----:B------:R-:W-:Y:S01]  /*ff90*/  MUFU.EX2 R145, R145 ;  /* 0x0000009100917308 */ /* 0x000fe20000000800 */
[C---:B------:R-:W-:Y:S01]  /*ffa0*/  HMMA.16816.F32.BF16 R32, R56.reuse, R62, R32 ;  /* 0x0000003e3820723c */ /* 0x040fe20000041820 */
[----:B------:R-:W2:Y:S08]  /*ffb0*/  LDSM.16.MT88.4 R60, [R116+0xd800] ;  /* 0x00d80000743c783b */ /* 0x000eb00000004200 */
[----:B------:R-:W-:Y:S10]  /*ffc0*/  MUFU.EX2 R147, R147 ;  /* 0x0000009300937308 */ /* 0x000ff40000000800 */
[----:B------:R-:W3:Y:S01]  /*ffd0*/  MUFU.EX2 R148, R148 ;  /* 0x0000009400947308 */ /* 0x000ee20000000800 */
[C---:B-1----:R-:W-:Y:S09]  /*ffe0*/  HMMA.16816.F32.BF16 R36, R56.reuse, R64, R36 ;  /* 0x000000403824723c */ /* 0x042ff20000041824 */
[----:B------:R-:W-:Y:S01]  /*fff0*/  MUFU.EX2 R149, R149 ;  /* 0x0000009500957308 */ /* 0x000fe20000000800 */
[C---:B------:R-:W-:Y:S01]  /*10000*/  HMMA.16816.F32.BF16 R40, R56.reuse, R66, R40 ;  /* 0x000000423828723c */ /* 0x040fe20000041828 */
[----:B------:R-:W1:Y:S08]  /*10010*/  LDSM.16.MT88.4 R64, [R164+0x9c00] ;  /* 0x009c0000a440783b */ /* 0x000e700000004200 */
[----:B------:R-:W-:Y:S01]  /*10020*/  MUFU.EX2 R150, R150 ;  /* 0x0000009600967308 */ /* 0x000fe20000000800 */
[C---:B--2---:R-:W-:Y:S03]  /*10030*/  HMMA.16816.F32.BF16 R44, R56.reuse, R60, R44 ;  /* 0x0000003c382c723c */ /* 0x044fe6000004182c */
[----:B---3--:R-:W-:Y:S06]  /*10040*/  F2FP.BF16.PACK_AB R54, R148, R147 ;  /* 0x000000939436723e */ /* 0x008fec00000010ff */
[----:B------:R-:W-:Y:S01]  /*10050*/  MUFU.EX2 R221, R221 ;  /* 0x000000dd00dd7308 */ /* 0x000fe20000000800 */
[----:B------:R-:W-:Y:S01]  /*10060*/  HMMA.16816.F32.BF16 R48, R56, R62, R48 ;  /* 0x0000003e3830723c */ /* 0x000fe20000041830 */
[----:B------:R-:W2:Y:S06]  /*10070*/  LDSM.16.MT88.4 R60, [R116+0x9c00] ;  /* 0x009c0000743c783b */ /* 0x000eac0000004200 */
[----:B------:R-:W-:Y:S02]  /*10080*/  F2FP.BF16.PACK_AB R56, R124, R125 ;  /* 0x0000007d7c38723e */ /* 0x000fe400000010ff */
[----:B------:R-:W-:Y:S01]  /*10090*/  F2FP.BF16.PACK_AB R57, R98, R121 ;  /* 0x000000796239723e */ /* 0x000fe200000010ff */
[----:B------:R-:W-:Y:S02]  /*100a0*/  MUFU.EX2 R222, R222 ;  /* 0x000000de00de7308 */ /* 0x000fe40000000800 */
[----:B------:R-:W-:Y:S02]  /*100b0*/  F2FP.BF16.PACK_AB R58, R126, R123 ;  /* 0x0000007b7e3a723e */ /* 0x000fe400000010ff */
[----:B------:R-:W-:Y:S06]  /*100c0*/  F2FP.BF16.PACK_AB R59, R132, R129 ;  /* 0x00000081843b723e */ /* 0x000fec00000010ff */
[----:B------:R-:W-:Y:S01]  /*100d0*/  MUFU.EX2 R3, R193 ;  /* 0x000000c100037308 */ /* 0x000fe20000000800 */
[C---:B-1----:R-:W-:Y:S08]  /*100e0*/  HMMA.16816.F32.BF16 R4, R56.reuse, R64, R4 ;  /* 0x000000403804723c */ /* 0x042ff00000041804 */
[C---:B------:R-:W-:Y:S01]  /*100f0*/  HMMA.16816.F32.BF16 R8, R56.reuse, R66, R8 ;  /* 0x000000423808723c */ /* 0x040fe20000041808 */
[----:B------:R-:W1:Y:S01]  /*10100*/  LDSM.16.MT88.4 R64, [R116+0xbc00] ;  /* 0x00bc00007440783b */ /* 0x000e620000004200 */
[----:B------:R-:W-:Y:S06]  /*10110*/  MUFU.EX2 R223, R223 ;  /* 0x000000df00df7308 */ /* 0x000fec0000000800 */
[C---:B--2---:R-:W-:Y:S04]  /*10120*/  HMMA.16816.F32.BF16 R12, R56.reuse, R60, R12 ;  /* 0x0000003c380c723c */ /* 0x044fe8000004180c */
[----:B------:R-:W-:Y:S04]  /*10130*/  MUFU.EX2 R130, R130 ;  /* 0x0000008200827308 */ /* 0x000fe80000000800 */
[C---:B------:R-:W-:Y:S01]  /*10140*/  HMMA.16816.F32.BF16 R16, R56.reuse, R62, R16 ;  /* 0x0000003e3810723c */ /* 0x040fe20000041810 */
[----:B------:R-:W2:Y:S05]  /*10150*/  LDSM.16.MT88.4 R60, [R164+0xdc00] ;  /* 0x00dc0000a43c783b */ /* 0x000eaa0000004200 */
[----:B------:R-:W-:Y:S02]  /*10160*/  MUFU.EX2 R189, R189 ;  /* 0x000000bd00bd7308 */ /* 0x000fe40000000800 */
[C---:B------:R-:W-:Y:S08]  /*10170*/  HMMA.16816.F32.BF16 R20, R56.reuse, R68, R20 ;  /* 0x000000443814723c */ /* 0x040ff00000041814 */
[C---:B------:R-:W-:Y:S01]  /*10180*/  HMMA.16816.F32.BF16 R24, R56.reuse, R70, R24 ;  /* 0x000000463818723c */ /* 0x040fe20000041818 */
[----:B------:R-:W3:Y:S07]  /*10190*/  LDSM.16.MT88.4 R68, [R116+0xdc00] ;  /* 0x00dc00007444783b */ /* 0x000eee0000004200 */
[C---:B-1----:R-:W-:Y:S08]  /*101a0*/  HMMA.16816.F32.BF16 R28, R56.reuse, R64, R28 ;  /* 0x00000040381c723c */ /* 0x042ff0000004181c */
        /* <DEDUP_REMOVED lines=8> */
[----:B------:R-:W-:Y:S02]  /*10230*/  F2FP.BF16.PACK_AB R56, R133, R134 ;  /* 0x000000868538723e */ /* 0x000fe400000010ff */
[----:B------:R-:W-:Y:S03]  /*10240*/  F2FP.BF16.PACK_AB R57, R136, R135 ;  /* 0x000000878839723e */ /* 0x000fe600000010ff */
[----:B------:R-:W-:Y:S02]  /*10250*/  F2FP.BF16.PACK_AB R58, R138, R137 ;  /* 0x000000898a3a723e */ /* 0x000fe400000010ff */
[----:B------:R-:W-:Y:S07]  /*10260*/  F2FP.BF16.PACK_AB R59, R140, R139 ;  /* 0x0000008b8c3b723e */ /* 0x000fee00000010ff */
[C---:B-1----:R-:W-:Y:S08]  /*10270*/  HMMA.16816.F32.BF16 R4, R56.reuse, R64, R4 ;  /* 0x000000403804723c */ /* 0x042ff00000041804 */
[C---:B------:R-:W-:Y:S01]  /*10280*/  HMMA.16816.F32.BF16 R8, R56.reuse, R66, R8 ;  /* 0x000000423808723c */ /* 0x040fe20000041808 */
[----:B------:R-:W1:Y:S07]  /*10290*/  LDSM.16.MT88.4 R64, [R164+0xe000] ;  /* 0x00e00000a440783b */ /* 0x000e6e0000004200 */
[C---:B--2---:R-:W-:Y:S08]  /*102a0*/  HMMA.16816.F32.BF16 R12, R56.reuse, R60, R12 ;  /* 0x0000003c380c723c */ /* 0x044ff0000004180c */
[C---:B------:R-:W-:Y:S01]  /*102b0*/  HMMA.16816.F32.BF16 R16, R56.reuse, R62, R16 ;  /* 0x0000003e3810723c */ /* 0x040fe20000041810 */
[----:B------:R-:W2:Y:S07]  /*102c0*/  LDSM.16.MT88.4 R60, [R116+0xe000] ;  /* 0x00e00000743c783b */ /* 0x000eae0000004200 */
[C---:B------:R-:W-:Y:S08]  /*102d0*/  HMMA.16816.F32.BF16 R20, R56.reuse, R72, R20 ;  /* 0x000000483814723c */ /* 0x040ff00000041814 */
[C---:B------:R-:W-:Y:S01]  /*102e0*/  HMMA.16816.F32.BF16 R24, R56.reuse, R74, R24 ;  /* 0x0000004a3818723c */ /* 0x040fe20000041818 */
[----:B------:R-:W-:Y:S07]  /*102f0*/  LDSM.16.MT88.4 R72, [R164+0xc400] ;  /* 0x00c40000a448783b */ /* 0x000fee0000004200 */
[C---:B---3--:R-:W-:Y:S08]  /*10300*/  HMMA.16816.F32.BF16 R28, R56.reuse, R68, R28 ;  /* 0x00000044381c723c */ /* 0x048ff0000004181c */
[C---:B------:R-:W-:Y:S01]  /*10310*/  HMMA.16816.F32.BF16 R32, R56.reuse, R70, R32 ;  /* 0x000000463820723c */ /* 0x040fe20000041820 */
[----:B------:R-:W3:Y:S07]  /*10320*/  LDSM.16.MT88.4 R68, [R164+0xa400] ;  /* 0x00a40000a444783b */ /* 0x000eee0000004200 */
[C---:B-1----:R-:W-:Y:S08]  /*10330*/  HMMA.16816.F32.BF16 R36, R56.reuse, R64, R36 ;  /* 0x000000403824723c */ /* 0x042ff00000041824 */
[C---:B------:R-:W-:Y:S01]  /*10340*/  HMMA.16816.F32.BF16 R40, R56.reuse, R66, R40 ;  /* 0x000000423828723c */ /* 0x040fe20000041828 */
[----:B------:R-:W1:Y:S07]  /*10350*/  LDSM.16.MT88.4 R64, [R116+0xa400] ;  /* 0x00a400007440783b */ /* 0x000e6e0000004200 */
[C---:B--2---:R-:W-:Y:S07]  /*10360*/  HMMA.16816.F32.BF16 R44, R56.reuse, R60, R44 ;  /* 0x0000003c382c723c */ /* 0x044fee000004182c */
[----:B------:R-:W-:Y:S01]  /*10370*/  FADD.FTZ R61, R120, R53 ;  /* 0x00000035783d7221 */ /* 0x000fe20000010000 */
[----:B------:R-:W-:Y:S01]  /*10380*/  HMMA.16816.F32.BF16 R48, R56, R62, R48 ;  /* 0x0000003e3830723c */ /* 0x000fe20000041830 */
[----:B------:R-:W-:Y:S03]  /*10390*/  MUFU.EX2 R120, R209 ;  /* 0x000000d100787308 */ /* 0x000fe60000000800 */
[----:B------:R-:W-:Y:S02]  /*103a0*/  FADD.FTZ R94, R94, R61 ;  /* 0x0000003d5e5e7221 */ /* 0x000fe40000010000 */
[----:B------:R-:W2:Y:S01]  /*103b0*/  LDSM.16.MT88.4 R60, [R164+0xe400] ;  /* 0x00e40000a43c783b */ /* 0x000ea20000004200 */
[----:B------:R-:W-:Y:S01]  /*103c0*/  F2FP.BF16.PACK_AB R56, R128, R127 ;  /* 0x0000007f8038723e */ /* 0x000fe200000010ff */
[----:B------:R-:W-:Y:S01]  /*103d0*/  FADD.FTZ R89, R89, R94 ;  /* 0x0000005e59597221 */ /* 0x000fe20000010000 */
[----:B------:R-:W-:Y:S03]  /*103e0*/  F2FP.BF16.PACK_AB R57, R142, R131 ;  /* 0x000000838e39723e */ /* 0x000fe600000010ff */
[----:B------:R-:W-:Y:S01]  /*103f0*/  F2FP.BF16.PACK_AB R58, R144, R141 ;  /* 0x0000008d903a723e */ /* 0x000fe200000010ff */
[----:B------:R-:W-:Y:S01]  /*10400*/  FADD.FTZ R84, R84, R89 ;  /* 0x0000005954547221 */ /* 0x000fe20000010000 */
[----:B------:R-:W-:Y:S01]  /*10410*/  F2FP.BF16.PACK_AB R59, R146, R143 ;  /* 0x0000008f923b723e */ /* 0x000fe200000010ff */
[----:B------:R-:W-:Y:S02]  /*10420*/  FADD.FTZ R53, R117, R122 ;  /* 0x0000007a75357221 */ /* 0x000fe40000010000 */
[----:B------:R-:W-:Y:S01]  /*10430*/  FADD.FTZ R85, R85, R84 ;  /* 0x0000005455557221 */ /* 0x000fe20000010000 */
[----:B------:R-:W-:Y:S01]  /*10440*/  MUFU.EX2 R117, R217 ;  /* 0x000000d900757308 */ /* 0x000fe20000000800 */
[----:B------:R-:W-:Y:S02]  /*10450*/  FADD.FTZ R80, R80, R53 ;  /* 0x0000003550507221 */ /* 0x000fe40000010000 */
[C---:B---3--:R-:W-:Y:S03]  /*10460*/  HMMA.16816.F32.BF16 R4, R56.reuse, R68, R4 ;  /* 0x000000443804723c */ /* 0x048fe60000041804 */
[--C-:B------:R-:W-:Y:S05]  /*10470*/  FFMA.FTZ R122, R202, c[0x0][0x23c], -R55.reuse ;  /* 0x00008f00ca7a7a23 */ /* 0x100fea0000010837 */
[C---:B------:R-:W-:Y:S01]  /*10480*/  HMMA.16816.F32.BF16 R8, R56.reuse, R70, R8 ;  /* 0x000000463808723c */ /* 0x040fe20000041808 */
[----:B------:R-:W3:Y:S01]  /*10490*/  LDSM.16.MT88.4 R68, [R116+0xe400] ;  /* 0x00e400007444783b */ /* 0x000ee20000004200 */
[----:B------:R-:W4:Y:S06]  /*104a0*/  MUFU.EX2 R122, R122 ;  /* 0x0000007a007a7308 */ /* 0x000f2c0000000800 */
[C---:B-1----:R-:W-:Y:S08]  /*104b0*/  HMMA.16816.F32.BF16 R12, R56.reuse, R64, R12 ;  /* 0x00000040380c723c */ /* 0x042ff0000004180c */
[C---:B------:R-:W-:Y:S01]  /*104c0*/  HMMA.16816.F32.BF16 R16, R56.reuse, R66, R16 ;  /* 0x000000423810723c */ /* 0x040fe20000041810 */
[----:B------:R-:W1:Y:S07]  /*104d0*/  LDSM.16.MT88.4 R64, [R164+0xa800] ;  /* 0x00a80000a440783b */ /* 0x000e6e0000004200 */
[C---:B------:R-:W-:Y:S04]  /*104e0*/  HMMA.16816.F32.BF16 R20, R56.reuse, R72, R20 ;  /* 0x000000483814723c */ /* 0x040fe80000041814 */
[----:B----4-:R-:W-:Y:S04]  /*104f0*/  F2FP.BF16.PACK_AB R53, R145, R122 ;  /* 0x0000007a9135723e */ /* 0x010fe800000010ff */
[C---:B------:R-:W-:Y:S01]  /*10500*/  HMMA.16816.F32.BF16 R24, R56.reuse, R74, R24 ;  /* 0x0000004a3818723c */ /* 0x040fe20000041818 */
[----:B------:R-:W4:Y:S07]  /*10510*/  LDSM.16.MT88.4 R72, [R116+0xa800] ;  /* 0x00a800007448783b */ /* 0x000f2e0000004200 */
[C---:B------:R-:W-:Y:S08]  /*10520*/  HMMA.16816.F32.BF16 R28, R56.reuse, R76, R28 ;  /* 0x0000004c381c723c */ /* 0x040ff0000004181c */
[C---:B------:R-:W-:Y:S01]  /*10530*/  HMMA.16816.F32.BF16 R32, R56.reuse, R78, R32 ;  /* 0x0000004e3820723c */ /* 0x040fe20000041820 */
[----:B------:R-:W-:Y:S07]  /*10540*/  LDSM.16.MT88.4 R76, [R116+0xc800] ;  /* 0x00c80000744c783b */ /* 0x000fee0000004200 */
[C---:B--2---:R-:W-:Y:S08]  /*10550*/  HMMA.16816.F32.BF16 R36, R56.reuse, R60, R36 ;  /* 0x0000003c3824723c */ /* 0x044ff00000041824 */
[C---:B------:R-:W-:Y:S01]  /*10560*/  HMMA.16816.F32.BF16 R40, R56.reuse, R62, R40 ;  /* 0x0000003e3828723c */ /* 0x040fe20000041828 */
[----:B------:R-:W2:Y:S07]  /*10570*/  LDSM.16.MT88.4 R60, [R164+0xc800] ;  /* 0x00c80000a43c783b */ /* 0x000eae0000004200 */
[C---:B---3--:R-:W-:Y:S07]  /*10580*/  HMMA.16816.F32.BF16 R44, R56.reuse, R68, R44 ;  /* 0x00000044382c723c */ /* 0x048fee000004182c */
[----:B------:R-:W-:Y:S01]  /*10590*/  FADD.FTZ R69, R81, R80 ;  /* 0x0000005051457221 */ /* 0x000fe20000010000 */
[----:B------:R-:W-:Y:S01]  /*105a0*/  HMMA.16816.F32.BF16 R48, R56, R70, R48 ;  /* 0x000000463830723c */ /* 0x000fe20000041830 */
[----:B------:R-:W3:Y:S03]  /*105b0*/  LDSM.16.MT88.4 R80, [R164+0xe800] ;  /* 0x00e80000a450783b */ /* 0x000ee60000004200 */
[----:B------:R-:W-:Y:S01]  /*105c0*/  FFMA.FTZ R68, R52, c[0x0][0x23c], -R55 ;  /* 0x00008f0034447a23 */ /* 0x000fe20000010837 */
[----:B------:R-:W-:Y:S02]  /*105d0*/  F2FP.BF16.PACK_AB R52, R117, R120 ;  /* 0x000000787534723e */ /* 0x000fe400000010ff */
[----:B------:R-:W-:Y:S02]  /*105e0*/  F2FP.BF16.PACK_AB R55, R150, R149 ;  /* 0x000000959637723e */ /* 0x000fe400000010ff */
[----:B------:R-:W5:Y:S03]  /*105f0*/  LDSM.16.MT88.4 R56, [R116+0xe800] ;  /* 0x00e800007438783b */ /* 0x000f660000004200 */
[----:B------:R-:W-:Y:S02]  /*10600*/  F2FP.BF16.PACK_AB R70, R130, R223 ;  /* 0x000000df8246723e */ /* 0x000fe400000010ff */
[C---:B-1----:R-:W-:Y:S01]  /*10610*/  HMMA.16816.F32.BF16 R4, R52.reuse, R64, R4 ;  /* 0x000000403404723c */ /* 0x042fe20000041804 */
[----:B------:R-:W1:Y:S07]  /*10620*/  MUFU.EX2 R64, R196 ;  /* 0x000000c400407308 */ /* 0x000e6e0000000800 */
[C---:B------:R-:W-:Y:S08]  /*10630*/  HMMA.16816.F32.BF16 R8, R52.reuse, R66, R8 ;  /* 0x000000423408723c */ /* 0x040ff00000041808 */
[C---:B----4-:R-:W-:Y:S08]  /*10640*/  HMMA.16816.F32.BF16 R12, R52.reuse, R72, R12 ;  /* 0x00000048340c723c */ /* 0x050ff0000004180c */
[C---:B------:R-:W-:Y:S08]  /*10650*/  HMMA.16816.F32.BF16 R16, R52.reuse, R74, R16 ;  /* 0x0000004a3410723c */ /* 0x040ff00000041810 */
[C---:B--2---:R-:W-:Y:S01]  /*10660*/  HMMA.16816.F32.BF16 R20, R52.reuse, R60, R20 ;  /* 0x0000003c3414723c */ /* 0x044fe20000041814 */
[----:B------:R2:W4:Y:S07]  /*10670*/  MUFU.EX2 R60, R68 ;  /* 0x00000044003c7308 */ /* 0x00052e0000000800 */
[C---:B------:R-:W-:Y:S07]  /*10680*/  HMMA.16816.F32.BF16 R24, R52.reuse, R62, R24 ;  /* 0x0000003e3418723c */ /* 0x040fee0000041818 */
[----:B------:R-:W-:Y:S01]  /*10690*/  FADD.FTZ R62, R86, R69 ;  /* 0x00000045563e7221 */ /* 0x000fe20000010000 */
[C---:B------:R-:W-:Y:S04]  /*106a0*/  HMMA.16816.F32.BF16 R28, R52.reuse, R76, R28 ;  /* 0x0000004c341c723c */ /* 0x040fe8000004181c */
[----:B------:R-:W-:Y:S01]  /*106b0*/  FADD.FTZ R62, R87, R62 ;  /* 0x0000003e573e7221 */ /* 0x000fe20000010000 */
[----:B-1----:R-:W-:Y:S03]  /*106c0*/  F2FP.BF16.PACK_AB R69, R64, R3 ;  /* 0x000000034045723e */ /* 0x002fe600000010ff */
[C---:B------:R-:W-:Y:S01]  /*106d0*/  HMMA.16816.F32.BF16 R32, R52.reuse, R78, R32 ;  /* 0x0000004e3420723c */ /* 0x040fe20000041820 */
[----:B------:R-:W-:Y:S03]  /*106e0*/  LDSM.16.MT88.4 R76, [R164+0xec00] ;  /* 0x00ec0000a44c783b */ /* 0x000fe60000004200 */
[----:B--2---:R-:W-:Y:S02]  /*106f0*/  F2FP.BF16.PACK_AB R68, R222, R221 ;  /* 0x000000ddde44723e */ /* 0x004fe400000010ff */
[----:B----4-:R-:W-:Y:S02]  /*10700*/  F2FP.BF16.PACK_AB R71, R189, R60 ;  /* 0x0000003cbd47723e */ /* 0x010fe400000010ff */
[C---:B---3--:R-:W-:Y:S08]  /*10710*/  HMMA.16816.F32.BF16 R36, R52.reuse, R80, R36 ;  /* 0x000000503424723c */ /* 0x048ff00000041824 */
[C---:B------:R-:W-:Y:S08]  /*10720*/  HMMA.16816.F32.BF16 R40, R52.reuse, R82, R40 ;  /* 0x000000523428723c */ /* 0x040ff00000041828 */
[C---:B-----5:R-:W-:Y:S07]  /*10730*/  HMMA.16816.F32.BF16 R44, R52.reuse, R56, R44 ;  /* 0x00000038342c723c */ /* 0x060fee000004182c */
[----:B------:R-:W-:Y:S01]  /*10740*/  FADD.FTZ R56, R92, R85 ;  /* 0x000000555c387221 */ /* 0x000fe20000010000 */
[----:B------:R-:W-:Y:S01]  /*10750*/  HMMA.16816.F32.BF16 R48, R52, R58, R48 ;  /* 0x0000003a3430723c */ /* 0x000fe20000041830 */
[----:B------:R-:W-:Y:S03]  /*10760*/  LDSM.16.MT88.4 R84, [R116+0xcc00] ;  /* 0x00cc00007454783b */ /* 0x000fe60000004200 */
[----:B------:R-:W-:Y:S02]  /*10770*/  FADD.FTZ R57, R93, R62 ;  /* 0x0000003e5d397221 */ /* 0x000fe40000010000 */
[----:B------:R-:W-:Y:S02]  /*10780*/  FADD.FTZ R97, R97, R56 ;  /* 0x0000003861617221 */ /* 0x000fe40000010000 */
[C---:B------:R-:W-:Y:S01]  /*10790*/  HMMA.16816.F32.BF16 R112, R68.reuse, R108, R4 ;  /* 0x0000006c4470723c */ /* 0x040fe20000041804 */
[----:B------:R-:W1:Y:S04]  /*107a0*/  LDSM.16.MT88.4 R92, [R164+0xcc00] ;  /* 0x00cc0000a45c783b */ /* 0x000e680000004200 */
[----:B------:R-:W-:Y:S02]  /*107b0*/  FADD.FTZ R57, R96, R57 ;  /* 0x0000003960397221 */ /* 0x000fe40000010000 */
[----:B------:R-:W-:Y:S01]  /*107c0*/  FADD.FTZ R88, R88, R97 ;  /* 0x0000006158587221 */ /* 0x000fe20000010000 */
[C---:B------:R-:W-:Y:S04]  /*107d0*/  HMMA.16816.F32.BF16 R108, R68.reuse, R110, R8 ;  /* 0x0000006e446c723c */ /* 0x040fe80000041808 */
[----:B------:R-:W-:Y:S02]  /*107e0*/  FADD.FTZ R4, R90, R57 ;  /* 0x000000395a047221 */ /* 0x000fe40000010000 */
[----:B------:R-:W-:Y:S02]  /*107f0*/  FADD.FTZ R88, R91, R88 ;  /* 0x000000585b587221 */ /* 0x000fe40000010000 */
[----:B------:R-:W-:Y:S01]  /*10800*/  FADD.FTZ R4, R99, R4 ;  /* 0x0000000463047221 */ /* 0x000fe20000010000 */
[C---:B------:R-:W-:Y:S03]  /*10810*/  HMMA.16816.F32.BF16 R104, R68.reuse, R100, R12 ;  /* 0x000000644468723c */ /* 0x040fe6000004180c */
[----:B------:R-:W-:Y:S02]  /*10820*/  FADD.FTZ R121, R121, R4 ;  /* 0x0000000479797221 */ /* 0x000fe40000010000 */
[----:B------:R-:W-:Y:S02]  /*10830*/  FADD.FTZ R125, R125, R88 ;  /* 0x000000587d7d7221 */ /* 0x000fe40000010000 */
[----:B------:R-:W-:Y:S01]  /*10840*/  FADD.FTZ R4, R98, R121 ;  /* 0x0000007962047221 */ /* 0x000fe20000010000 */
[C---:B------:R-:W-:Y:S04]  /*10850*/  HMMA.16816.F32.BF16 R100, R68.reuse, R102, R16 ;  /* 0x000000664464723c */ /* 0x040fe80000041810 */
[----:B------:R-:W-:Y:S02]  /*10860*/  FADD.FTZ R129, R129, R4 ;  /* 0x0000000481817221 */ /* 0x000fe40000010000 */
[----:B------:R-:W-:Y:S01]  /*10870*/  FADD.FTZ R124, R124, R125 ;  /* 0x0000007d7c7c7221 */ /* 0x000fe20000010000 */
[----:B------:R-:W2:Y:S01]  /*10880*/  LDSM.16.MT88.4 R4, [R116+0xec00] ;  /* 0x00ec00007404783b */ /* 0x000ea20000004200 */
[----:B------:R-:W-:Y:S04]  /*10890*/  FADD.FTZ R132, R132, R129 ;  /* 0x0000008184847221 */ /* 0x000fe80000010000 */
[----:B------:R-:W-:Y:S02]  /*108a0*/  FADD.FTZ R123, R123, R124 ;  /* 0x0000007c7b7b7221 */ /* 0x000fe40000010000 */
[----:B------:R-:W-:Y:S01]  /*108b0*/  FADD.FTZ R135, R135, R132 ;  /* 0x0000008487877221 */ /* 0x000fe20000010000 */
[C---:B-1----:R-:W-:Y:S03]  /*108c0*/  HMMA.16816.F32.BF16 R96, R68.reuse, R92, R20 ;  /* 0x0000005c4460723c */ /* 0x042fe60000041814 */
[----:B------:R-:W-:Y:S02]  /*108d0*/  FADD.FTZ R123, R126, R123 ;  /* 0x0000007b7e7b7221 */ /* 0x000fe40000010000 */
        /* <DEDUP_REMOVED lines=22> */
[C---:B--2---:R-:W-:Y:S03]  /*10a40*/  HMMA.16816.F32.BF16 R72, R68.reuse, R4, R44 ;  /* 0x000000044448723c */ /* 0x044fe6000004182c */
[----:B------:R-:W-:Y:S01]  /*10a50*/  FADD.FTZ R120, R117, R120 ;  /* 0x0000007875787221 */ /* 0x000fe20000010000 */
[----:B------:R-:W-:Y:S01]  /*10a60*/  MOV R117, R0 ;  /* 0x0000000000757202 */ /* 0x000fe20000000f00 */
[----:B------:R-:W-:Y:S02]  /*10a70*/  FADD.FTZ R8, R145, R8 ;  /* 0x0000000891087221 */ /* 0x000fe40000010000 */
[----:B------:R-:W-:Y:S01]  /*10a80*/  FADD.FTZ R147, R147, R120 ;  /* 0x0000007893937221 */ /* 0x000fe20000010000 */
[----:B------:R-:W-:Y:S04]  /*10a90*/  HMMA.16816.F32.BF16 R68, R68, R6, R48 ;  /* 0x000000064444723c */ /* 0x000fe80000041830 */
[----:B------:R-:W-:Y:S02]  /*10aa0*/  FADD.FTZ R149, R149, R8 ;  /* 0x0000000895957221 */ /* 0x000fe40000010000 */
[----:B------:R-:W-:Y:S02]  /*10ab0*/  FADD.FTZ R148, R148, R147 ;  /* 0x0000009394947221 */ /* 0x000fe40000010000 */
[----:B------:R-:W-:Y:S04]  /*10ac0*/  FADD.FTZ R150, R150, R149 ;  /* 0x0000009596967221 */ /* 0x000fe80000010000 */
[----:B------:R-:W-:Y:S02]  /*10ad0*/  FADD.FTZ R221, R221, R148 ;  /* 0x00000094dddd7221 */ /* 0x000fe40000010000 */
[----:B------:R-:W-:Y:S02]  /*10ae0*/  FADD.FTZ R3, R3, R150 ;  /* 0x0000009603037221 */ /* 0x000fe40000010000 */
[----:B------:R-:W-:Y:S02]  /*10af0*/  FADD.FTZ R222, R222, R221 ;  /* 0x000000dddede7221 */ /* 0x000fe40000010000 */
[----:B------:R-:W-:Y:S02]  /*10b00*/  FADD.FTZ R3, R64, R3 ;  /* 0x0000000340037221 */ /* 0x000fe40000010000 */
[----:B------:R-:W-:Y:S02]  /*10b10*/  FADD.FTZ R223, R223, R222 ;  /* 0x000000dedfdf7221 */ /* 0x000fe40000010000 */
[----:B------:R-:W-:Y:S01]  /*10b20*/  FADD.FTZ R60, R60, R3 ;  /* 0x000000033c3c7221 */ /* 0x000fe20000010000 */
[----:B------:R-:W-:Y:S01]  /*10b30*/  IADD3 R3, R174, -0x1, RZ ;  /* 0xffffffffae037810 */ /* 0x000fe20007ffe0ff */
[----:B------:R-:W-:Y:S02]  /*10b40*/  FADD.FTZ R190, R130, R223 ;  /* 0x000000df82be7221 */ /* 0x000fe40000010000 */
[----:B------:R-:W-:Y:S01]  /*10b50*/  FADD.FTZ R189, R189, R60 ;  /* 0x0000003cbdbd7221 */ /* 0x000fe20000010000 */
[----:B------:R-:W-:Y:S01]  /*10b60*/  MOV R174, R3 ;  /* 0x0000000300ae7202 */ /* 0x000fe20000000f00 */
[----:B------:R-:W-:-:S05]  /*10b70*/  @P0 BRA `(.L_x_770) ;  /* 0xffffbaf000000947 */ /* 0x000fca000383ffff */
.L_x_766:
[----:B------:R-:W1:Y:S01]  /*10b80*/  SHFL.BFLY PT, R3, R190, 0x2, 0x1f ;  /* 0x0c401f00be037f89 */ /* 0x000e6200000e0000 */
[----:B------:R-:W-:Y:S01]  /*10b90*/  MOV R6, 0x3f800000 ;  /* 0x3f80000000067802 */ /* 0x000fe20000000f00 */
[----:B------:R-:W-:Y:S01]  /*10ba0*/  BSSY B0, `(.L_x_771) ;  /* 0x00000c4000007945 */ /* 0x000fe20003800000 */
[----:B------:R-:W-:Y:S01]  /*10bb0*/  MOV R7, 0x3f800000 ;  /* 0x3f80000000077802 */ /* 0x000fe20000000f00 */
[----:B------:R-:W2:Y:S01]  /*10bc0*/  SHFL.BFLY PT, R4, R189, 0x2, 0x1f ;  /* 0x0c401f00bd047f89 */ /* 0x000ea200000e0000 */
[----:B-1----:R-:W-:-:S03]  /*10bd0*/  FADD.FTZ R8, R3, R190 ;  /* 0x000000be03087221 */ /* 0x002fc60000010000 */
[----:B------:R-:W1:Y:S01]  /*10be0*/  S2R R3, SR_TID.X ;  /* 0x0000000000037919 */ /* 0x000e620000002100 */
[----:B--2---:R-:W-:-:S03]  /*10bf0*/  FADD.FTZ R9, R4, R189 ;  /* 0x000000bd04097221 */ /* 0x004fc60000010000 */
[----:B------:R-:W2:Y:S04]  /*10c00*/  SHFL.BFLY PT, R5, R8, 0x1, 0x1f ;  /* 0x0c201f0008057f89 */ /* 0x000ea800000e0000 */
[----:B------:R-:W3:Y:S01]  /*10c10*/  SHFL.BFLY PT, R4, R9, 0x1, 0x1f ;  /* 0x0c201f0009047f89 */ /* 0x000ee200000e0000 */
[----:B--2---:R-:W-:Y:S02]  /*10c20*/  FADD.FTZ R5, R8, R5 ;  /* 0x0000000508057221 */ /* 0x004fe40000010000 */
[----:B---3--:R-:W-:-:S03]  /*10c30*/  FADD.FTZ R4, R9, R4 ;  /* 0x0000000409047221 */ /* 0x008fc60000010000 */
[----:B------:R-:W-:Y:S02]  /*10c40*/  FSETP.NE.FTZ.AND P4, PT, R5, RZ, PT ;  /* 0x000000ff0500720b */ /* 0x000fe40003f95000 */
[----:B------:R-:W-:-:S11]  /*10c50*/  FSETP.NE.FTZ.AND P3, PT, R4, RZ, PT ;  /* 0x000000ff0400720b */ /* 0x000fd60003f75000 */
[----:B------:R-:W2:Y:S08]  /*10c60*/  @P4 MUFU.RCP R6, R5 ;  /* 0x0000000500064308 */ /* 0x000eb00000001000 */
[----:B------:R-:W3:Y:S01]  /*10c70*/  @P3 MUFU.RCP R7, R4 ;  /* 0x0000000400073308 */ /* 0x000ee20000001000 */
[----:B--2---:R-:W-:-:S07]  /*10c80*/  FMUL.FTZ R112, R6, R112 ;  /* 0x0000007006707220 */ /* 0x004fce0000410000 */
[----:B------:R-:W2:Y:S01]  /*10c90*/  @P4 MUFU.LG2 R5, R5 ;  /* 0x0000000500054308 */ /* 0x000ea20000000c00 */
        /* <DEDUP_REMOVED lines=34> */
[----:B-1----:R-:W-:Y:S01]  /*10ec0*/  SHF.R.S32.HI R6, RZ, 0x1f, R3 ;  /* 0x0000001fff067819 */ /* 0x002fe20000011403 */
[----:B---3--:R-:W-:Y:S01]  /*10ed0*/  FMUL.FTZ R115, R7, R115 ;  /* 0x0000007307737220 */ /* 0x008fe20000410000 */
        /* <DEDUP_REMOVED lines=49> */
[----:B--2---:R-:W-:Y:S01]  /*111f0*/  @P4 FMUL.FTZ R5, R5, 0.69314718246459960938 ;  /* 0x3f31721805054820 */ /* 0x004fe20000410000 */
        /* <DEDUP_REMOVED lines=94> */
.L_x_772:
[----:B------:R-:W-:Y:S05]  /*117e0*/  BSYNC B0 ;  /* 0x0000000000007941 */ /* 0x000fea0003800000 */
.L_x_771:
        /* <DEDUP_REMOVED lines=30> */
.L_x_774:
[----:B------:R-:W-:Y:S05]  /*119d0*/  BSYNC B0 ;  /* 0x0000000000007941 */ /* 0x000fea0003800000 */
.L_x_773:
        /* <DEDUP_REMOVED lines=21> */
.L_x_775:
        /* <DEDUP_REMOVED lines=13> */
.L_x_6319:


//--------------------- .text._ZN5flash24flash_fwd_splitkv_kernelI23Flash_fwd_kernel_traitsILi96ELi64ELi128ELi4ELb0ELb0EN7cutlass10bfloat16_tE19Flash_kernel_traitsILi96ELi64ELi128ELi4ES3_EELb1ELb0ELb0ELb0ELb0ELb0ELb0ELb1EEEvNS_16Flash_fwd_paramsE --------------------------
	.section	.text._ZN5flash24flash_fwd_splitkv_kernelI23Flash_fwd_kernel_traitsILi96ELi64ELi128ELi4ELb0ELb0EN7cutlass10bfloat16_tE19Flash_kernel_traitsILi96ELi64ELi128ELi4ES3_EELb1ELb0ELb0ELb0ELb0ELb0ELb0ELb1EEEvNS_16Flash_fwd_paramsE,"ax",@progbits
	.sectioninfo	@"SHI_REGISTERS=216"
	.align	128
        .global         _ZN5flash24flash_fwd_splitkv_kernelI23Flash_fwd_kernel_traitsILi96ELi64ELi128ELi4ELb0ELb0EN7cutlass10bfloat16_tE19Flash_kernel_traitsILi96ELi64ELi128ELi4ES3_EELb1ELb0ELb0ELb0ELb0ELb0ELb0ELb1EEEvNS_16Flash_fwd_paramsE
        .type           _ZN5flash24flash_fwd_splitkv_kernelI23Flash_fwd_kernel_traitsILi96ELi64ELi128ELi4ELb0ELb0EN7cutlass10bfloat16_tE19Flash_kernel_traitsILi96ELi64ELi128ELi4ES3_EELb1ELb0ELb0ELb0ELb0ELb0ELb0ELb1EEEvNS_16Flash_fwd_paramsE,@function
        .size           _ZN5flash24flash_fwd_splitkv_kernelI23Flash_fwd_kernel_traitsILi96ELi64ELi128ELi4ELb0ELb0EN7cutlass10bfloat16_tE19Flash_kernel_traitsILi96ELi64ELi128ELi4ES3_EELb1ELb0ELb0ELb0ELb0ELb0ELb0ELb1EEEvNS_16Flash_fwd_paramsE,(.L_x_6275 - _ZN5flash24flash_fwd_splitkv_kernelI23Flash_fwd_kernel_traitsILi96ELi64ELi128ELi4ELb0ELb0EN7cutlass10bfloat16_tE19Flash_kernel_traitsILi96ELi64ELi128ELi4ES3_EELb1ELb0ELb0ELb0ELb0ELb0ELb0ELb1EEEvNS_16Flash_fwd_paramsE)
        .other          _ZN5flash24flash_fwd_splitkv_kernelI23Flash_fwd_kernel_traitsILi96ELi64ELi128ELi4ELb0ELb0EN7cutlass10bfloat16_tE19Flash_kernel_traitsILi96ELi64ELi128ELi4ES3_EELb1ELb0ELb0ELb0ELb0ELb0ELb0ELb1EEEvNS_16Flash_fwd_paramsE,@"STO_CUDA_ENTRY STV_DEFAULT"
_ZN5flash24flash_fwd_splitkv_kernelI23Flash_fwd_kernel_traitsILi96ELi64ELi128ELi4ELb0ELb0EN7cutlass10bfloat16_tE19Flash_kernel_traitsILi96ELi64ELi128ELi4ES3_EELb1ELb0ELb0ELb0ELb0ELb0ELb0ELb1EEEvNS_16Flash_fwd_paramsE:
.text._ZN5flash24flash_fwd_splitkv_kernelI23Flash_fwd_kernel_traitsILi96ELi64ELi128ELi4ELb0ELb0EN7cutlass10bfloat16_tE19Flash_kernel_traitsILi96ELi64ELi128ELi4ES3_EELb1ELb0ELb0ELb0ELb0ELb0ELb0ELb1EEEvNS_16Flash_fwd_paramsE:
[----:B------:R-:W-:Y:S02]  /*0000*/  MOV R1, c[0x0][0x28] ;  /* 0x00000a0000017a02 */ /* 0x000fe40000000f00 */
[----:B------:R-:W1:Y:S01]  /*0010*/  S2R R199, SR_CTAID.X ;  /* 0x0000000000c77919 */ /* 0x000e620000002500 */
[----:B------:R-:W-:Y:S01]  /*0020*/  ULDC.64 UR4, c[0x0][0x40] ;  /* 0x0000100000047ab9 */ /* 0x000fe20000000a00 */
[----:B------:R-:W-:Y:S01]  /*0030*/  BSSY B4, `(.L_x_776) ;  /* 0x0000007000047945 */ /* 0x000fe20003800000 */
[----:B------:R-:W-:Y:S01]  /*0040*/  UIADD3 UR4, UP0, UR4, 0x160, URZ ;  /* 0x0000016004047890 */ /* 0x000fe2000ff1e03f */
[----:B------:R-:W2:Y:S01]  /*0050*/  S2R R198, SR_CTAID.Y ;  /* 0x0000000000c67919 */ /* 0x000ea20000002600 */
[----:B------:R-:W-:Y:S02]  /*0060*/  MOV R196, 0xa0 ;  /* 0x000000a000c47802 */ /* 0x000fe40000000f00 */
[----:B------:R-:W-:Y:S01]  /*0070*/  UIADD3.X UR5, URZ, UR5, URZ, UP0, !UPT ;  /* 0x000000053f057290 */ /* 0x000fe200087fe43f */
[----:B------:R-:W3:Y:S06]  /*0080*/  S2R R197, SR_CTAID.Z ;  /* 0x0000000000c57919 */ /* 0x000eec0000002700 */
[----:B-123--:R-:W-:Y:S05]  /*0090*/  CALL.REL.NOINC `($_ZN5flash24flash_fwd_splitkv_kernelI23Flash_fwd_kernel_traitsILi96ELi64ELi128ELi4ELb0ELb0EN7cutlass10bfloat16_tE19Flash_kernel_traitsILi96ELi64ELi128ELi4ES3_EELb1ELb0ELb0ELb0ELb0ELb0ELb0ELb1EEEvNS_16Flash_fwd_paramsE$_ZN5flash30compute_attn_1rowblock_splitkvI23Flash_fwd_kernel_traitsILi96ELi64ELi128ELi4ELb0ELb0EN7cutlass10bfloat16_tE19Flash_kernel_traitsILi96ELi64ELi128ELi4ES3_EELb1ELb0ELb0ELb0ELb0ELb0ELb0ELb1ENS_16Flash_fwd_paramsEEEvRKT8_iiiii) ;  /* 0x0000002000007944 */ /* 0x00efea0003c00000 */
[----:B------:R-:W-:Y:S05]  /*00a0*/  BSYNC B4 ;  /* 0x0000000000047941 */ /* 0x000fea0003800000 */
.L_x_776:
[----:B------:R-:W-:Y:S05]  /*00b0*/  EXIT ;  /* 0x000000000000794d */ /* 0x000fea0003800000 */
        .type           $_ZN5flash24flash_fwd_splitkv_kernelI23Flash_fwd_kernel_traitsILi96ELi64ELi128ELi4ELb0ELb0EN7cutlass10bfloat16_tE19Flash_kernel_traitsILi96ELi64ELi128ELi4ES3_EELb1ELb0ELb0ELb0ELb0ELb0ELb0ELb1EEEvNS_16Flash_fwd_paramsE$_ZN5flash30compute_attn_1rowblock_splitkvI23Flash_fwd_kernel_traitsILi96ELi64ELi128ELi4ELb0ELb0EN7cutlass10bfloat16_tE19Flash_kernel_traitsILi96ELi64ELi128ELi4ES3_EELb1ELb0ELb0ELb0ELb0ELb0ELb0ELb1ENS_16Flash_fwd_paramsEEEvRKT8_iiiii,@function
        .size           $_ZN5flash24flash_fwd_splitkv_kernelI23Flash_fwd_kernel_traitsILi96ELi64ELi128ELi4ELb0ELb0EN7cutlass10bfloat16_tE19Flash_kernel_traitsILi96ELi64ELi128ELi4ES3_EELb1ELb0ELb0ELb0ELb0ELb0ELb0ELb1EEEvNS_16Flash_fwd_paramsE$_ZN5flash30compute_attn_1rowblock_splitkvI23Flash_fwd_kernel_traitsILi96ELi64ELi128ELi4ELb0ELb0EN7cutlass10bfloat16_tE19Flash_kernel_traitsILi96ELi64ELi128ELi4ES3_EELb1ELb0ELb0ELb0ELb0ELb0ELb0ELb1ENS_16Flash_fwd_paramsEEEvRKT8_iiiii,($__internal_14_$__cuda_sm70_shflsync_bfly_p - $_ZN5flash24flash_fwd_splitkv_kernelI23Flash_fwd_kernel_traitsILi96ELi64ELi128ELi4ELb0ELb0EN7cutlass10bfloat16_tE19Flash_kernel_traitsILi96ELi64ELi128ELi4ES3_EELb1ELb0ELb0ELb0ELb0ELb0ELb0ELb1EEEvNS_16Flash_fwd_paramsE$_ZN5flash30compute_attn_1rowblock_splitkvI23Flash_fwd_kernel_traitsILi96ELi64ELi128ELi4ELb0ELb0EN7cutlass10bfloat16_tE19Flash_kernel_traitsILi96ELi64ELi128ELi4ES3_EELb1ELb0ELb0ELb0ELb0ELb0ELb0ELb1ENS_16Flash_fwd_paramsEEEvRKT8_iiiii)
$_ZN5flash24flash_fwd_splitkv_kernelI23Flash_fwd_kernel_traitsILi96ELi64ELi128ELi4ELb0ELb0EN7cutlass10bfloat16_tE19Flash_kernel_traitsILi96ELi64ELi128ELi4ES3_EELb1ELb0ELb0ELb0ELb0ELb0ELb0ELb1EEEvNS_16Flash_fwd_paramsE$_ZN5flash30compute_attn_1rowblock_splitkvI23Flash_fwd_kernel_traitsILi96ELi64ELi128ELi4ELb0ELb0EN7cutlass10bfloat16_tE19Flash_kernel_traitsILi96ELi64ELi128ELi4ES3_EELb1ELb0ELb0ELb0ELb0ELb0ELb0ELb1ENS_16Flash_fwd_paramsEEEvRKT8_iiiii:
[----:B------:R-:W-:Y:S02]  /*00c0*/  IMAD.U32 R118, RZ, RZ, UR4 ;  /* 0x00000004ff767e24 */ /* 0x000fe4000f8e00ff */
[----:B------:R-:W-:Y:S01]  /*00d0*/  IMAD.U32 R119, RZ, RZ, UR5 ;  /* 0x00000005ff777e24 */ /* 0x000fe2000f8e00ff */
[----:B------:R-:W-:-:S04]  /*00e0*/  ULDC.64 UR4, c[0x0][0x118] ;  /* 0x0000460000047ab9 */ /* 0x000fc80000000a00 */
[----:B------:R-:W2:Y:S04]  /*00f0*/  LD.E.64 R2, [R118.64+0xe0] ;  /* 0x0000e00476027980 */ /* 0x000ea8000c101b00 */
[----:B------:R-:W3:Y:S01]  /*0100*/  LD.E.64 R4, [R118.64+0xe8] ;  /* 0x0000e80476047980 */ /* 0x000ee2000c101b00 */
[----:B------:R-:W-:Y:S02]  /*0110*/  MOV R202, 0xffffffff ;  /* 0xffffffff00ca7802 */ /* 0x000fe40000000f00 */
[----:B--2---:R-:W-:-:S04]  /*0120*/  ISETP.NE.U32.AND P1, PT, R2, RZ, PT ;  /* 0x000000ff0200720c */ /* 0x004fc80003f25070 */
[----:B------:R-:W-:Y:S01]  /*0130*/  ISETP.NE.AND.EX P1, PT, R3, RZ, PT, P1 ;  /* 0x000000ff0300720c */ /* 0x000fe20003f25310 */
[----:B------:R-:W-:-:S12]  /*0140*/  IMAD.WIDE R2, R198, 0x4, R2 ;  /* 0x00000004c6027825 */ /* 0x000fd800078e0202 */
[----:B------:R1:W5:Y:S01]  /*0150*/  @P1 LD.E R202, [R2.64] ;  /* 0x0000000402ca1980 */ /* 0x000362000c101900 */
[----:B---3--:R-:W-:Y:S01]  /*0160*/  ISETP.NE.U32.AND P0, PT, R4, RZ, PT ;  /* 0x000000ff0400720c */ /* 0x008fe20003f05070 */
[----:B------:R-:W-:Y:S01]  /*0170*/  BSSY B0, `(.L_x_777) ;  /* 0x0000009000007945 */ /* 0x000fe20003800000 */
[----:B------:R-:W-:Y:S02]  /*0180*/  IMAD.MOV.U32 R15, RZ, RZ, -0x1 ;  /* 0xffffffffff0f7424 */ /* 0x000fe400078e00ff */
[----:B------:R-:W-:Y:S01]  /*0190*/  ISETP.NE.AND.EX P0, PT, R5, RZ, PT, P0 ;  /* 0x000000ff0500720c */ /* 0x000fe20003f05300 */
[----:B------:R-:W-:-:S12]  /*01a0*/  IMAD.WIDE R4, R198, 0x4, R4 ;  /* 0x00000004c6047825 */ /* 0x000fd800078e0204 */
[----:B------:R-:W-:Y:S05]  /*01b0*/  @!P0 BRA `(.L_x_778) ;  /* 0x0000004000008947 */ /* 0x000fea0003800000 */
[----:B------:R-:W2:Y:S02]  /*01c0*/  LD.E.U8 R0, [R118.64+0x1b2] ;  /* 0x0001b20476007980 */ /* 0x000ea4000c101100 */
[----:B--2---:R-:W-:-:S13]  /*01d0*/  ISETP.NE.AND P2, PT, R0, RZ, PT ;  /* 0x000000ff0000720c */ /* 0x004fda0003f45270 */
[----:B------:R-:W-:Y:S05]  /*01e0*/  @!P2 BRA `(.L_x_778) ;  /* 0x000000100000a947 */ /* 0x000fea0003800000 */
[----:B------:R2:W5:Y:S02]  /*01f0*/  LD.E R15, [R4.64] ;  /* 0x00000004040f7980 */ /* 0x000564000c101900 */
.L_x_778:
[----:B------:R-:W-:Y:S05]  /*0200*/  BSYNC B0 ;  /* 0x0000000000007941 */ /* 0x000fea0003800000 */
.L_x_777:
[----:B------:R-:W3:Y:S04]  /*0210*/  LD.E.64 R12, [R118.64+0xf0] ;  /* 0x0000f004760c7980 */ /* 0x000ee8000c101b00 */
[----:B-1----:R-:W4:Y:S01]  /*0220*/  @P1 LD.E R3, [R2.64+0x4] ;  /* 0x0000040402031980 */ /* 0x002f22000c101900 */
[----:B------:R-:W-:Y:S01]  /*0230*/  IMAD.MOV.U32 R14, RZ, RZ, RZ ;  /* 0x000000ffff0e7224 */ /* 0x000fe200078e00ff */
[----:B---3--:R-:W-:-:S04]  /*0240*/  ISETP.NE.U32.AND P5, PT, R12, RZ, PT ;  /* 0x000000ff0c00720c */ /* 0x008fc80003fa5070 */
[----:B------:R-:W-:Y:S01]  /*0250*/  ISETP.NE.AND.EX P5, PT, R13, RZ, PT, P5 ;  /* 0x000000ff0d00720c */ /* 0x000fe20003fa5350 */
[----:B------:R-:W-:Y:S01]  /*0260*/  IMAD.WIDE R12, R198, 0x4, R12 ;  /* 0x00000004c60c7825 */ /* 0x000fe200078e020c */
[----:B----45:R-:W-:-:S06]  /*0270*/  @P1 IADD3 R200, -R202, R3, RZ ;  /* 0x00000003cac81210 */ /* 0x030fcc0007ffe1ff */
[----:B------:R1:W5:Y:S05]  /*0280*/  @!P1 LD.E R200, [R118.64+0xb4] ;  /* 0x0000b40476c89980 */ /* 0x00036a000c101900 */
[----:B------:R1:W5:Y:S01]  /*0290*/  @P5 LD.E R14, [R12.64] ;  /* 0x000000040c0e5980 */ /* 0x000362000c101900 */
[----:B------:R-:W-:Y:S01]  /*02a0*/  BSSY B0, `(.L_x_779) ;  /* 0x0000009000007945 */ /* 0x000fe20003800000 */
[----:B------:R-:W-:Y:S05]  /*02b0*/  @!P0 BRA `(.L_x_780) ;  /* 0x0000006000008947 */ /* 0x000fea0003800000 */
[----:B------:R-:W3:Y:S02]  /*02c0*/  LD.E.U8 R0, [R118.64+0x1b2] ;  /* 0x0001b20476007980 */ /* 0x000ee4000c101100 */
[----:B---3--:R-:W-:-:S13]  /*02d0*/  ISETP.NE.AND P0, PT, R0, RZ, PT ;  /* 0x000000ff0000720c */ /* 0x008fda0003f05270 */
[----:B------:R-:W3:Y:S02]  /*02e0*/  @P0 LD.E R0, [R4.64+0x4] ;  /* 0x0000040404000980 */ /* 0x000ee4000c101900 */
[----:B---3--:R-:W-:-:S06]  /*02f0*/  @P0 IADD3 R3, R0, -R15, RZ ;  /* 0x8000000f00030210 */ /* 0x008fcc0007ffe0ff */
[----:B------:R3:W5:Y:S01]  /*0300*/  @!P0 LD.E R3, [R4.64] ;  /* 0x0000000404038980 */ /* 0x000762000c101900 */
[----:B------:R-:W-:Y:S05]  /*0310*/  BRA `(.L_x_781) ;  /* 0x0000001000007947 */ /* 0x000fea0003800000 */
.L_x_780:
[----:B------:R3:W5:Y:S02]  /*0320*/  LD.E R3, [R118.64+0xb8] ;  /* 0x0000b80476037980 */ /* 0x000764000c101900 */
.L_x_781:
[----:B------:R-:W-:Y:S05]  /*0330*/  BSYNC B0 ;  /* 0x0000000000007941 */ /* 0x000fea0003800000 */
.L_x_779:
[----:B--23--:R-:W2:Y:S01]  /*0340*/  LD.E.64 R4, [R118.64+0xf8] ;  /* 0x0000f80476047980 */ /* 0x00cea2000c101b00 */
[----:B------:R-:W-:Y:S01]  /*0350*/  BSSY B1, `(.L_x_782) ;  /* 0x0000012000017945 */ /* 0x000fe20003800000 */
[----:B-----5:R-:W-:Y:S01]  /*0360*/  IMAD.IADD R80, R3, 0x1, -R14 ;  /* 0x0000000103507824 */ /* 0x020fe200078e0a0e */
[----:B--2---:R-:W-:-:S04]  /*0370*/  ISETP.NE.U32.AND P0, PT, R4, RZ, PT ;  /* 0x000000ff0400720c */ /* 0x004fc80003f05070 */
[----:B------:R-:W-:-:S13]  /*0380*/  ISETP.NE.AND.EX P0, PT, R5, RZ, PT, P0 ;  /* 0x000000ff0500720c */ /* 0x000fda0003f05300 */
[----:B------:R-:W-:Y:S05]  /*0390*/  @!P0 BRA `(.L_x_783) ;  /* 0x0000004000008947 */ /* 0x000fea0003800000 */
[----:B------:R-:W-:-:S05]  /*03a0*/  IMAD.WIDE R4, R198, 0x4, R4 ;  /* 0x00000004c6047825 */ /* 0x000fca00078e0204 */
[----:B------:R-:W2:Y:S02]  /*03b0*/  LD.E R65, [R4.64] ;  /* 0x0000000404417980 */ /* 0x000ea4000c101900 */
[----:B--2---:R-:W-:Y:S01]  /*03c0*/  IADD3 R65, R65, -R14, RZ ;  /* 0x8000000e41417210 */ /* 0x004fe20007ffe0ff */
[----:B------:R-:W-:Y:S05]  /*03d0*/  BRA `(.L_x_784) ;  /* 0x0000009000007947 */ /* 0x000fea0003800000 */
.L_x_783:
[----:B------:R-:W2:Y:S01]  /*03e0*/  LD.E.64 R2, [R118.64+0x108] ;  /* 0x0001080476027980 */ /* 0x000ea2000c101b00 */
[----:B------:R-:W-:Y:S01]  /*03f0*/  BSSY B0, `(.L_x_785) ;  /* 0x0000006000007945 */ /* 0x000fe20003800000 */
[----:B------:R-:W-:Y:S01]  /*0400*/  IMAD.MOV.U32 R65, RZ, RZ, RZ ;  /* 0x000000ffff417224 */ /* 0x000fe200078e00ff */
[----:B--2---:R-:W-:-:S04]  /*0410*/  ISETP.NE.U32.AND P0, PT, R2, RZ, PT ;  /* 0x000000ff0200720c */ /* 0x004fc80003f05070 */
[----:B------:R-:W-:-:S13]  /*0420*/  ISETP.NE.AND.EX P0, PT, R3, RZ, PT, P0 ;  /* 0x000000ff0300720c */ /* 0x000fda0003f05300 */
[----:B------:R-:W-:Y:S05]  /*0430*/  @!P0 BRA `(.L_x_786) ;  /* 0x0000001000008947 */ /* 0x000fea0003800000 */
[----:B------:R2:W5:Y:S02]  /*0440*/  LD.E R65, [R118.64+0xbc] ;  /* 0x0000bc0476417980 */ /* 0x000564000c101900 */
.L_x_786:
[----:B------:R-:W-:Y:S05]  /*0450*/  BSYNC B0 ;  /* 0x0000000000007941 */ /* 0x000fea0003800000 */
.L_x_785:
[----:B-----5:R-:W-:Y:S02]  /*0460*/  IADD3 R65, R80, R65, RZ ;  /* 0x0000004150417210 */ /* 0x020fe40007ffe0ff */
.L_x_784:
[----:B------:R-:W-:Y:S05]  /*0470*/  BSYNC B1 ;  /* 0x0000000000017941 */ /* 0x000fea0003800000 */
.L_x_782:
[----:B------:R-:W-:Y:S01]  /*0480*/  IMAD.SHL.U32 R71, R199, 0x40, RZ ;  /* 0x00000040c7477824 */ /* 0x000fe200078e00ff */
[----:B------:R-:W-:Y:S01]  /*0490*/  MOV R2, R196 ;  /* 0x000000c400027202 */ /* 0x000fe20000000f00 */
[----:B------:R-:W-:-:S03]  /*04a0*/  IMAD.MOV.U32 R3, RZ, RZ, 0x0 ;  /* 0x00000000ff037424 */ /* 0x000fc600078e00ff */
[----:B------:R-:W-:-:S13]  /*04b0*/  ISETP.GT.AND P0, PT, R200, R71, PT ;  /* 0x00000047c800720c */ /* 0x000fda0003f04270 */
[----:B------:R-:W-:Y:S05]  /*04c0*/  @!P0 RET.REL.NODEC R2 `(_ZN5flash24flash_fwd_splitkv_kernelI23Flash_fwd_kernel_traitsILi96ELi64ELi128ELi4ELb0ELb0EN7cutlass10bfloat16_tE19Flash_kernel_traitsILi96ELi64ELi128ELi4ES3_EELb1ELb0ELb0ELb0ELb0ELb0ELb0ELb1EEEvNS_16Flash_fwd_paramsE) ;  /* 0xfffffb3002008950 */ /* 0x000fea0003c3ffff */
[----:B------:R-:W3:Y:S04]  /*04d0*/  LD.E R7, [R118.64+0xb8] ;  /* 0x0000b80476077980 */ /* 0x000ee8000c101900 */
[----:B------:R-:W4:Y:S01]  /*04e0*/  LD.E R0, [R118.64+0x188] ;  /* 0x0001880476007980 */ /* 0x000f22000c101900 */
[----:B------:R-:W-:Y:S02]  /*04f0*/  IADD3 R3, -R200, 0xbf, R71 ;  /* 0x000000bfc8037810 */ /* 0x000fe40007ffe147 */
[----:B------:R-:W-:Y:S01]  /*0500*/  IADD3 R5, R65, 0x7f, RZ ;  /* 0x0000007f41057810 */ /* 0x000fe20007ffe0ff */
[----:B------:R-:W1:Y:S03]  /*0510*/  S2R R64, SR_TID.X ;  /* 0x0000000000407919 */ /* 0x000e660000002100 */
[----:B------:R-:W-:-:S04]  /*0520*/  SHF.R.S32.HI R2, RZ, 0x1f, R5 ;  /* 0x0000001fff027819 */ /* 0x000fc80000011405 */
[----:B------:R-:W-:-:S04]  /*0530*/  LEA.HI R2, R2, R5, RZ, 0x7 ;  /* 0x0000000502027211 */ /* 0x000fc800078f38ff */
[----:B------:R-:W-:Y:S02]  /*0540*/  SHF.R.S32.HI R2, RZ, 0x7, R2 ;  /* 0x00000007ff027819 */ /* 0x000fe40000011402 */
[----:B---3--:R-:W-:Y:S02]  /*0550*/  IADD3 R7, R7, 0x7f, RZ ;  /* 0x0000007f07077810 */ /* 0x008fe40007ffe0ff */
[----:B----4-:R-:W-:Y:S02]  /*0560*/  IADD3 R3, R0, R3, R65 ;  /* 0x0000000300037210 */ /* 0x010fe40007ffe041 */
[----:B------:R-:W-:Y:S02]  /*0570*/  SHF.R.S32.HI R4, RZ, 0x1f, R7 ;  /* 0x0000001fff047819 */ /* 0x000fe40000011407 */
[----:B------:R-:W-:Y:S02]  /*0580*/  SHF.R.S32.HI R0, RZ, 0x1f, R3 ;  /* 0x0000001fff007819 */ /* 0x000fe40000011403 */
[----:B------:R-:W-:-:S02]  /*0590*/  LEA.HI R4, R4, R7, RZ, 0x7 ;  /* 0x0000000704047211 */ /* 0x000fc400078f38ff */
[----:B------:R-:W-:Y:S02]  /*05a0*/  LEA.HI R0, R0, R3, RZ, 0x7 ;  /* 0x0000000300007211 */ /* 0x000fe400078f38ff */
[----:B------:R-:W-:Y:S02]  /*05b0*/  SHF.R.S32.HI R3, RZ, 0x7, R4 ;  /* 0x00000007ff037819 */ /* 0x000fe40000011404 */
[----:B------:R-:W-:Y:S02]  /*05c0*/  SHF.R.S32.HI R0, RZ, 0x7, R0 ;  /* 0x00000007ff007819 */ /* 0x000fe40000011400 */
[----:B------:R-:W-:-:S04]  /*05d0*/  IMNMX R3, R3, R2, PT ;  /* 0x0000000203037217 */ /* 0x000fc80003800200 */
[----:B------:R-:W-:-:S04]  /*05e0*/  IMNMX R51, R3, R0, PT ;  /* 0x0000000003337217 */ /* 0x000fc80003800200 */
[----:B------:R-:W-:-:S13]  /*05f0*/  ISETP.GT.AND P0, PT, R51, RZ, PT ;  /* 0x000000ff3300720c */ /* 0x000fda0003f04270 */
[----:B------:R-:W-:Y:S05]  /*0600*/  @P0 BRA `(.L_x_787) ;  /* 0x000005e000000947 */ /* 0x000fea0003800000 */
[----:B-1----:R-:W-:Y:S01]  /*0610*/  ISETP.NE.AND P0, PT, R202, -0x1, PT ;  /* 0xffffffffca00780c */ /* 0x002fe20003f05270 */
[----:B------:R-:W3:Y:S04]  /*0620*/  LD.E.64 R14, [R118.64+0x88] ;  /* 0x00008804760e7980 */ /* 0x000ee8000c101b00 */
[----:B------:R-:W4:Y:S04]  /*0630*/  LD.E.64 R4, [R118.64+0x90] ;  /* 0x0000900476047980 */ /* 0x000f28000c101b00 */
[----:B--2---:R-:W2:Y:S04]  /*0640*/  LD.E R3, [R118.64+0x60] ;  /* 0x0000600476037980 */ /* 0x004ea8000c101900 */
[----:B------:R-:W2:Y:S04]  /*0650*/  @!P0 LD.E.64 R12, [R118.64+0x80] ;  /* 0x00008004760c8980 */ /* 0x000ea8000c101b00 */
[----:B------:R-:W4:Y:S04]  /*0660*/  LD.E R0, [R118.64+0xb4] ;  /* 0x0000b40476007980 */ /* 0x000f28000c101900 */
[----:B------:R1:W5:Y:S04]  /*0670*/  LD.E R2, [R118.64+0xc0] ;  /* 0x0000c00476027980 */ /* 0x000368000c101900 */
[----:B------:R1:W5:Y:S04]  /*0680*/  LD.E.64 R10, [R118.64+0x70] ;  /* 0x00007004760a7980 */ /* 0x000368000c101b00 */
[----:B------:R1:W5:Y:S01]  /*0690*/  LD.E.64 R18, [R118.64+0xa0] ;  /* 0x0000a00476127980 */ /* 0x000362000c101b00 */
[----:B------:R-:W-:-:S04]  /*06a0*/  SHF.R.S32.HI R7, RZ, 0x1f, R64 ;  /* 0x0000001fff077819 */ /* 0x000fc80000011440 */
[----:B------:R-:W-:-:S04]  /*06b0*/  LEA.HI R6, R7, R64, RZ, 0x2 ;  /* 0x0000004007067211 */ /* 0x000fc800078f10ff */
[----:B------:R-:W-:-:S05]  /*06c0*/  LOP3.LUT R7, R6, 0xfffffffc, RZ, 0xc0, !PT ;  /* 0xfffffffc06077812 */ /* 0x000fca00078ec0ff */
[----:B------:R-:W-:Y:S01]  /*06d0*/  IMAD.IADD R64, R64, 0x1, -R7 ;  /* 0x0000000140407824 */ /* 0x000fe200078e0a07 */
[----:B------:R-:W-:-:S04]  /*06e0*/  @!P0 SHF.R.S32.HI R8, RZ, 0x1f, R198 ;  /* 0x0000001fff088819 */ /* 0x000fc800000114c6 */
[----:B------:R-:W-:-:S04]  /*06f0*/  SHF.L.U32 R20, R64, 0x3, RZ ;  /* 0x0000000340147819 */ /* 0x000fc800000006ff */
[----:B------:R-:W-:Y:S02]  /*0700*/  SHF.R.S32.HI R21, RZ, 0x1f, R20 ;  /* 0x0000001fff157819 */ /* 0x000fe40000011414 */
[----:B------:R-:W-:Y:S01]  /*0710*/  IADD3 R200, -R71, R200, RZ ;  /* 0x000000c847c87210 */ /* 0x000fe20007ffe1ff */
[----:B------:R-:W-:Y:S01]  /*0720*/  BSSY B0, `(.L_x_788) ;  /* 0x0000029000007945 */ /* 0x000fe20003800000 */
[-C--:B---3--:R-:W-:Y:S02]  /*0730*/  @P0 IMAD R7, R15, R202.reuse, RZ ;  /* 0x000000ca0f070224 */ /* 0x088fe400078e02ff */
[----:B------:R-:W-:-:S04]  /*0740*/  @P0 IMAD.WIDE.U32 R16, R14, R202, RZ ;  /* 0x000000ca0e100225 */ /* 0x000fc800078e00ff */
[----:B------:R-:W-:-:S04]  /*0750*/  IMAD.WIDE.U32 R22, R71, R14, R20 ;  /* 0x0000000e47167225 */ /* 0x000fc800078e0014 */
[-C--:B--2---:R-:W-:Y:S02]  /*0760*/  @!P0 IMAD R9, R13, R198.reuse, RZ ;  /* 0x000000c60d098224 */ /* 0x084fe400078e02ff */
[----:B------:R-:W-:-:S04]  /*0770*/  @!P0 IMAD.WIDE.U32 R24, R12, R198, RZ ;  /* 0x000000c60c188225 */ /* 0x000fc800078e00ff */
[----:B------:R-:W-:Y:S01]  /*0780*/  @!P0 IMAD R8, R12, R8, R9 ;  /* 0x000000080c088224 */ /* 0x000fe200078e0209 */
[----:B------:R-:W-:Y:S01]  /*0790*/  SHF.R.S32.HI R12, RZ, 0x1f, R71 ;  /* 0x0000001fff0c7819 */ /* 0x000fe20000011447 */
[----:B------:R-:W-:Y:S01]  /*07a0*/  IMAD R9, R15, R71, RZ ;  /* 0x000000470f097224 */ /* 0x000fe200078e02ff */
[----:B------:R-:W-:Y:S01]  /*07b0*/  @!P0 MOV R16, R24 ;  /* 0x0000001800108202 */ /* 0x000fe20000000f00 */
[----:B------:R-:W-:Y:S02]  /*07c0*/  @P0 IMAD.IADD R7, R17, 0x1, R7 ;  /* 0x0000000111070824 */ /* 0x000fe400078e0207 */
[----:B------:R-:W-:Y:S02]  /*07d0*/  IMAD R12, R14, R12, R9 ;  /* 0x0000000c0e0c7224 */ /* 0x000fe400078e0209 */
[----:B------:R-:W-:Y:S01]  /*07e0*/  @!P0 IMAD.IADD R7, R25, 0x1, R8 ;  /* 0x0000000119078824 */ /* 0x000fe200078e0208 */
[----:B------:R-:W-:Y:S02]  /*07f0*/  IADD3 R16, P0, R16, R22, RZ ;  /* 0x0000001610107210 */ /* 0x000fe40007f1e0ff */
[----:B------:R-:W-:-:S02]  /*0800*/  SHF.R.S32.HI R9, RZ, 0x2, R6 ;  /* 0x00000002ff097819 */ /* 0x000fc40000011406 */
[----:B------:R-:W-:Y:S02]  /*0810*/  IADD3.X R17, R7, R23, R12, P0, !PT ;  /* 0x0000001707117210 */ /* 0x000fe400007fe40c */
[----:B------:R-:W-:Y:S01]  /*0820*/  ISETP.GE.AND P0, PT, R9, R200, PT ;  /* 0x000000c80900720c */ /* 0x000fe20003f06270 */
[----:B----4-:R-:W-:Y:S01]  /*0830*/  IMAD R5, R5, R197, RZ ;  /* 0x000000c505057224 */ /* 0x010fe200078e02ff */
[--C-:B------:R-:W-:Y:S01]  /*0840*/  SHF.R.S32.HI R7, RZ, 0x1f, R197.reuse ;  /* 0x0000001fff077819 */ /* 0x100fe200000114c5 */
[----:B------:R-:W-:Y:S02]  /*0850*/  IMAD R3, R198, R3, R197 ;  /* 0x00000003c6037224 */ /* 0x000fe400078e02c5 */
[----:B------:R-:W-:-:S04]  /*0860*/  IMAD.WIDE.U32 R16, R197, R4, R16 ;  /* 0x00000004c5107225 */ /* 0x000fc800078e0010 */
[----:B------:R-:W-:Y:S01]  /*0870*/  IMAD R5, R4, R7, R5 ;  /* 0x0000000704057224 */ /* 0x000fe200078e0205 */
[----:B------:R-:W-:Y:S01]  /*0880*/  IADD3 R13, R20, 0x20, RZ ;  /* 0x00000020140d7810 */ /* 0x000fe20007ffe0ff */
[----:B------:R-:W-:Y:S01]  /*0890*/  IMAD R0, R0, R3, R71 ;  /* 0x0000000300007224 */ /* 0x000fe200078e0247 */
[----:B------:R-:W-:Y:S01]  /*08a0*/  SHF.R.S32.HI R3, RZ, 0x1f, R9 ;  /* 0x0000001fff037819 */ /* 0x000fe20000011409 */
[----:B------:R-:W-:Y:S01]  /*08b0*/  IMAD.IADD R25, R17, 0x1, R5 ;  /* 0x0000000111197824 */ /* 0x000fe200078e0205 */
[----:B------:R-:W-:Y:S01]  /*08c0*/  IADD3 R7, R20, 0x40, RZ ;  /* 0x0000004014077810 */ /* 0x000fe20007ffe0ff */
[----:B------:R-:W-:Y:S05]  /*08d0*/  @P0 BRA `(.L_x_789) ;  /* 0x000000d000000947 */ /* 0x000fea0003800000 */
[----:B-1----:R-:W-:Y:S01]  /*08e0*/  IMAD R4, R15, R9, RZ ;  /* 0x000000090f047224 */ /* 0x002fe200078e02ff */
[-C--:B-----5:R-:W-:Y:S01]  /*08f0*/  ISETP.GE.AND P3, PT, R20, R2.reuse, PT ;  /* 0x000000021400720c */ /* 0x0a0fe20003f66270 */
[----:B------:R-:W-:Y:S01]  /*0900*/  IMAD.MOV.U32 R24, RZ, RZ, R16 ;  /* 0x000000ffff187224 */ /* 0x000fe200078e0010 */
[-C--:B------:R-:W-:Y:S01]  /*0910*/  ISETP.GE.AND P2, PT, R13, R2.reuse, PT ;  /* 0x000000020d00720c */ /* 0x080fe20003f46270 */
[C---:B------:R-:W-:Y:S01]  /*0920*/  IMAD R4, R14.reuse, R3, R4 ;  /* 0x000000030e047224 */ /* 0x040fe200078e0204 */
[----:B------:R-:W-:Y:S01]  /*0930*/  ISETP.GE.AND P1, PT, R7, R2, PT ;  /* 0x000000020700720c */ /* 0x000fe20003f26270 */
[----:B------:R-:W-:-:S04]  /*0940*/  IMAD.WIDE.U32 R22, R14, R9, R24 ;  /* 0x000000090e167225 */ /* 0x000fc800078e0018 */
[----:B------:R-:W-:Y:S01]  /*0950*/  IMAD.IADD R5, R23, 0x1, R4 ;  /* 0x0000000117057824 */ /* 0x000fe200078e0204 */
[----:B------:R-:W-:-:S04]  /*0960*/  LEA R4, P0, R22, R10, 0x1 ;  /* 0x0000000a16047211 */ /* 0x000fc800078008ff */
[----:B------:R-:W-:-:S05]  /*0970*/  LEA.HI.X R5, R22, R11, R5, 0x1, P0 ;  /* 0x0000000b16057211 */ /* 0x000fca00000f0c05 */
[----:B------:R1:W-:Y:S04]  /*0980*/  @!P3 ST.E.128 [R4.64], RZ ;  /* 0x000000ff0400b985 */ /* 0x0003e8000c101d04 */
[----:B------:R1:W-:Y:S04]  /*0990*/  @!P2 ST.E.128 [R4.64+0x40], RZ ;  /* 0x000040ff0400a985 */ /* 0x0003e8000c101d04 */
[----:B------:R1:W-:Y:S02]  /*09a0*/  @!P1 ST.E.128 [R4.64+0x80], RZ ;  /* 0x000080ff04009985 */ /* 0x0003e4000c101d04 */
.L_x_789:
[----:B-1----:R-:W-:Y:S05]  /*09b0*/  BSYNC B0 ;  /* 0x0000000000007941 */ /* 0x002fea0003800000 */
.L_x_788:
[----:B------:R-:W-:Y:S01]  /*09c0*/  IADD3 R23, R9, 0x20, RZ ;  /* 0x0000002009177810 */ /* 0x000fe20007ffe0ff */
[----:B------:R-:W-:Y:S03]  /*09d0*/  BSSY B0, `(.L_x_790) ;  /* 0x0000012000007945 */ /* 0x000fe60003800000 */
[----:B------:R-:W-:-:S13]  /*09e0*/  ISETP.GE.AND P0, PT, R23, R200, PT ;  /* 0x000000c81700720c */ /* 0x000fda0003f06270 */
[----:B------:R-:W-:Y:S05]  /*09f0*/  @P0 BRA `(.L_x_791) ;  /* 0x000000f000000947 */ /* 0x000fea0003800000 */
[----:B------:R-:W-:Y:S01]  /*0a00*/  IADD3 R17, P0, R9, 0x20, RZ ;  /* 0x0000002009117810 */ /* 0x000fe20007f1e0ff */
[----:B------:R-:W-:Y:S01]  /*0a10*/  IMAD.MOV.U32 R24, RZ, RZ, R16 ;  /* 0x000000ffff187224 */ /* 0x000fe200078e0010 */
[-C--:B-----5:R-:W-:Y:S02]  /*0a20*/  ISETP.GE.AND P2, PT, R20, R2.reuse, PT ;  /* 0x000000021400720c */ /* 0x0a0fe40003f46270 */
[-C--:B------:R-:W-:Y:S01]  /*0a30*/  ISETP.GE.AND P1, PT, R13, R2.reuse, PT ;  /* 0x000000020d00720c */ /* 0x080fe20003f26270 */
[----:B------:R-:W-:Y:S01]  /*0a40*/  IMAD.X R5, RZ, RZ, R3, P0 ;  /* 0x000000ffff057224 */ /* 0x000fe200000e0603 */
[----:B------:R-:W-:Y:S01]  /*0a50*/  ISETP.GE.AND P0, PT, R7, R2, PT ;  /* 0x000000020700720c */ /* 0x000fe20003f06270 */
[----:B------:R-:W-:-:S04]  /*0a60*/  IMAD.WIDE.U32 R24, R14, R17, R24 ;  /* 0x000000110e187225 */ /* 0x000fc800078e0018 */
[----:B------:R-:W-:Y:S01]  /*0a70*/  IMAD R5, R5, R14, RZ ;  /* 0x0000000e05057224 */ /* 0x000fe200078e02ff */
[----:B------:R-:W-:-:S03]  /*0a80*/  LEA R4, P3, R24, R10, 0x1 ;  /* 0x0000000a18047211 */ /* 0x000fc600078608ff */
[----:B------:R-:W-:-:S04]  /*0a90*/  IMAD R5, R15, R17, R5 ;  /* 0x000000110f057224 */ /* 0x000fc800078e0205 */
[----:B------:R-:W-:-:S05]  /*0aa0*/  IMAD.IADD R5, R25, 0x1, R5 ;  /* 0x0000000119057824 */ /* 0x000fca00078e0205 */
[----:B------:R-:W-:-:S05]  /*0ab0*/  LEA.HI.X R5, R24, R11, R5, 0x1, P3 ;  /* 0x0000000b18057211 */ /* 0x000fca00018f0c05 */
[----:B------:R1:W-:Y:S04]  /*0ac0*/  @!P2 ST.E.128 [R4.64], RZ ;  /* 0x000000ff0400a985 */ /* 0x0003e8000c101d04 */
[----:B------:R1:W-:Y:S04]  /*0ad0*/  @!P1 ST.E.128 [R4.64+0x40], RZ ;  /* 0x000040ff04009985 */ /* 0x0003e8000c101d04 */
[----:B------:R1:W-:Y:S02]  /*0ae0*/  @!P0 ST.E.128 [R4.64+0x80], RZ ;  /* 0x000080ff04008985 */ /* 0x0003e4000c101d04 */
.L_x_791:
[----:B------:R-:W-:Y:S05]  /*0af0*/  BSYNC B0 ;  /* 0x0000000000007941 */ /* 0x000fea0003800000 */
.L_x_790:
[----:B------:R-:W-:Y:S01]  /*0b00*/  ISETP.NE.AND P2, PT, R64, RZ, PT ;  /* 0x000000ff4000720c */ /* 0x000fe20003f45270 */
[----:B------:R-:W-:-:S03]  /*0b10*/  IMAD.MOV.U32 R197, RZ, RZ, 0x0 ;  /* 0x00000000ffc57424 */ /* 0x000fc600078e00ff */
[-C--:B------:R-:W-:Y:S02]  /*0b20*/  ISETP.GE.OR P1, PT, R9, R200.reuse, P2 ;  /* 0x000000c80900720c */ /* 0x080fe40001726670 */
[C---:B------:R-:W-:Y:S02]  /*0b30*/  IADD3 R9, P0, R0.reuse, R9, RZ ;  /* 0x0000000900097210 */ /* 0x040fe40007f1e0ff */
[----:B------:R-:W-:Y:S02]  /*0b40*/  ISETP.GE.OR P2, PT, R23, R200, P2 ;  /* 0x000000c81700720c */ /* 0x000fe40001746670 */
[----:B------:R-:W-:Y:S02]  /*0b50*/  LEA.HI.X.SX32 R0, R0, R3, 0x1, P0 ;  /* 0x0000000300007211 */ /* 0x000fe400000f0eff */
[----:B-----5:R-:W-:-:S04]  /*0b60*/  LEA R2, P0, R9, R18, 0x2 ;  /* 0x0000001209027211 */ /* 0x020fc800078010ff */
[----:B------:R-:W-:Y:S01]  /*0b70*/  LEA.HI.X R3, R9, R19, R0, 0x2, P0 ;  /* 0x0000001309037211 */ /* 0x000fe200000f1400 */
[----:B-1----:R-:W-:-:S05]  /*0b80*/  @!P1 IMAD.MOV.U32 R5, RZ, RZ, 0x7f800000 ;  /* 0x7f800000ff059424 */ /* 0x002fca00078e00ff */
[----:B------:R1:W-:Y:S01]  /*0b90*/  @!P1 ST.E [R2.64], R5 ;  /* 0x0000000502009985 */ /* 0x0003e2000c101904 */
[----:B------:R-:W-:Y:S05]  /*0ba0*/  @P2 RET.REL.NODEC R196 `(_ZN5flash24flash_fwd_splitkv_kernelI23Flash_fwd_kernel_traitsILi96ELi64ELi128ELi4ELb0ELb0EN7cutlass10bfloat16_tE19Flash_kernel_traitsILi96ELi64ELi128ELi4ES3_EELb1ELb0ELb0ELb0ELb0ELb0ELb0ELb1EEEvNS_16Flash_fwd_paramsE) ;  /* 0xfffff450c4002950 */ /* 0x000fea0003c3ffff */
[----:B-1----:R-:W-:Y:S02]  /*0bb0*/  MOV R5, 0x7f800000 ;  /* 0x7f80000000057802 */ /* 0x002fe40000000f00 */
[----:B------:R-:W-:-:S03]  /*0bc0*/  MOV R197, 0x0 ;  /* 0x0000000000c57802 */ /* 0x000fc60000000f00 */
[----:B------:R1:W-:Y:S01]  /*0bd0*/  ST.E [R2.64+0x80], R5 ;  /* 0x0000800502007985 */ /* 0x0003e2000c101904 */
[----:B------:R-:W-:Y:S05]  /*0be0*/  RET.REL.NODEC R196 `(_ZN5flash24flash_fwd_splitkv_kernelI23Flash_fwd_kernel_traitsILi96ELi64ELi128ELi4ELb0ELb0EN7cutlass10bfloat16_tE19Flash_kernel_traitsILi96ELi64ELi128ELi4ES3_EELb1ELb0ELb0ELb0ELb0ELb0ELb0ELb1EEEvNS_16Flash_fwd_paramsE) ;  /* 0xfffff410c4007950 */ /* 0x000fea0003c3ffff */
.L_x_787:
[----:B-1----:R-:W3:Y:S04]  /*0bf0*/  LD.E.64 R6, [R118.64+0x160] ;  /* 0x0001600476067980 */ /* 0x002ee8000c101b00 */
[----:B------:R-:W4:Y:S01]  /*0c00*/  LD.E.64 R8, [R118.64+0x158] ;  /* 0x0001580476087980 */ /* 0x000f22000c101b00 */
[----:B---3--:R-:W-:-:S04]  /*0c10*/  ISETP.NE.U32.AND P1, PT, R6, RZ, PT ;  /* 0x000000ff0600720c */ /* 0x008fc80003f25070 */
[----:B------:R-:W-:-:S13]  /*0c20*/  ISETP.NE.AND.EX P1, PT, R7, RZ, PT, P1 ;  /* 0x000000ff0700720c */ /* 0x000fda0003f25310 */
[----:B------:R-:W3:Y:S01]  /*0c30*/  @P1 LD.E.64 R4, [R118.64+0x168] ;  /* 0x0001680476041980 */ /* 0x000ee2000c101b00 */
[----:B----4-:R-:W-:Y:S01]  /*0c40*/  ISETP.NE.U32.AND P0, PT, R8, RZ, PT ;  /* 0x000000ff0800720c */ /* 0x010fe20003f05070 */
[----:B------:R-:W-:-:S03]  /*0c50*/  IMAD.MOV.U32 R11, RZ, RZ, R198 ;  /* 0x000000ffff0b7224 */ /* 0x000fc600078e00c6 */
[----:B------:R-:W-:Y:S02]  /*0c60*/  ISETP.NE.AND.EX P0, PT, R9, RZ, PT, P0 ;  /* 0x000000ff0900720c */ /* 0x000fe40003f05300 */
[----:B------:R-:W-:Y:S01]  /*0c70*/  @P1 SHF.R.S32.HI R0, RZ, 0x1f, R198 ;  /* 0x0000001fff001819 */ /* 0x000fe200000114c6 */
[----:B------:R-:W-:-:S10]  /*0c80*/  CS2R R204, SRZ ;  /* 0x0000000000cc7805 */ /* 0x000fd4000001ff00 */
[----:B------:R-:W-:-:S05]  /*0c90*/  @P0 IMAD.WIDE R8, R198, 0x4, R8 ;  /* 0x00000004c6080825 */ /* 0x000fca00078e0208 */
[----:B------:R1:W5:Y:S01]  /*0ca0*/  @P0 LD.E R11, [R8.64] ;  /* 0x00000004080b0980 */ /* 0x000362000c101900 */
[----:B------:R-:W-:Y:S01]  /*0cb0*/  BSSY B0, `(.L_x_792) ;  /* 0x00000ae000007945 */ /* 0x000fe20003800000 */
[-C--:B---3--:R-:W-:Y:S02]  /*0cc0*/  @P1 IMAD R5, R5, R198.reuse, RZ ;  /* 0x000000c605051224 */ /* 0x088fe400078e02ff */
[----:B------:R-:W-:-:S04]  /*0cd0*/  @P1 IMAD.WIDE.U32 R2, R4, R198, RZ ;  /* 0x000000c604021225 */ /* 0x000fc800078e00ff */
[----:B------:R-:W-:Y:S01]  /*0ce0*/  @P1 IMAD R0, R4, R0, R5 ;  /* 0x0000000004001224 */ /* 0x000fe200078e0205 */
[----:B------:R-:W-:-:S03]  /*0cf0*/  @P1 LEA R204, P0, R2, R6, 0x2 ;  /* 0x0000000602cc1211 */ /* 0x000fc600078010ff */
[----:B------:R-:W-:Y:S01]  /*0d00*/  @P1 IMAD.IADD R0, R3, 0x1, R0 ;  /* 0x0000000103001824 */ /* 0x000fe200078e0200 */
[----:B------:R-:W-:-:S04]  /*0d10*/  ISETP.NE.U32.AND P3, PT, R204, RZ, PT ;  /* 0x000000ffcc00720c */ /* 0x000fc80003f65070 */
[----:B------:R-:W-:-:S04]  /*0d20*/  @P1 LEA.HI.X R205, R2, R7, R0, 0x2, P0 ;  /* 0x0000000702cd1211 */ /* 0x000fc800000f1400 */
[----:B------:R-:W-:-:S13]  /*0d30*/  ISETP.NE.AND.EX P3, PT, R205, RZ, PT, P3 ;  /* 0x000000ffcd00720c */ /* 0x000fda0003f65330 */
[----:B------:R-:W-:Y:S05]  /*0d40*/  @!P3 BRA `(.L_x_793) ;  /* 0x000005300000b947 */ /* 0x000fea0003800000 */
[----:B-1----:R-:W3:Y:S04]  /*0d50*/  LD.E R2, [R118.64+0x170] ;  /* 0x0001700476027980 */ /* 0x002ee8000c101900 */
[----:B------:R-:W4:Y:S01]  /*0d60*/  LD.E R6, [R118.64+0x68] ;  /* 0x0000680476067980 */ /* 0x000f22000c101900 */
[----:B------:R-:W-:-:S03]  /*0d70*/  LEA R5, R51, 0xffffff80, 0x7 ;  /* 0xffffff8033057811 */ /* 0x000fc600078e38ff */
[----:B--2---:R-:W2:Y:S04]  /*0d80*/  LD.E.64 R20, [R118.64+0x20] ;  /* 0x0000200476147980 */ /* 0x004ea8000c101b00 */
[----:B------:R-:W2:Y:S04]  /*0d90*/  LD.E.64 R62, [R118.64+0x38] ;  /* 0x00003804763e7980 */ /* 0x000ea8000c101b00 */
[----:B------:R-:W2:Y:S04]  /*0da0*/  LD.E.64 R16, [R118.64+0x50] ;  /* 0x0000500476107980 */ /* 0x000ea8000c101b00 */
[----:B------:R1:W5:Y:S04]  /*0db0*/  LD.E.64 R18, [R118.64+0x58] ;  /* 0x0000580476127980 */ /* 0x000368000c101b00 */
[----:B------:R1:W5:Y:S01]  /*0dc0*/  LD.E.64 R60, [R118.64+0x40] ;  /* 0x00004004763c7980 */ /* 0x000362000c101b00 */
[----:B---3--:R-:W-:-:S04]  /*0dd0*/  IABS R4, R2 ;  /* 0x0000000200047213 */ /* 0x008fc80000000000 */
[----:B------:R-:W3:Y:S08]  /*0de0*/  I2F.RP R7, R4 ;  /* 0x0000000400077306 */ /* 0x000ef00000209400 */
[----:B---3--:R-:W3:Y:S02]  /*0df0*/  MUFU.RCP R10, R7 ;  /* 0x00000007000a7308 */ /* 0x008ee40000001000 */
[----:B---3--:R-:W-:-:S06]  /*0e00*/  IADD3 R10, R10, 0xffffffe, RZ ;  /* 0x0ffffffe0a0a7810 */ /* 0x008fcc0007ffe0ff */
[----:B-----5:R-:W3:Y:S01]  /*0e10*/  F2I.FTZ.U32.TRUNC.NTZ R11, R10 ;  /* 0x0000000a000b7305 */ /* 0x020ee2000021f000 */
[----:B------:R-:W-:Y:S01]  /*0e20*/  IABS R0, R2 ;  /* 0x0000000200007213 */ /* 0x000fe20000000000 */
[----:B---3--:R-:W-:Y:S02]  /*0e30*/  IMAD.MOV R3, RZ, RZ, -R11 ;  /* 0x000000ffff037224 */ /* 0x008fe400078e0a0b */
[----:B------:R-:W-:Y:S02]  /*0e40*/  IMAD.MOV.U32 R10, RZ, RZ, RZ ;  /* 0x000000ffff0a7224 */ /* 0x000fe400078e00ff */
[----:B------:R-:W-:Y:S01]  /*0e50*/  IMAD R8, R3, R4, RZ ;  /* 0x0000000403087224 */ /* 0x000fe200078e02ff */
[----:B------:R-:W-:-:S03]  /*0e60*/  IABS R3, R5 ;  /* 0x0000000500037213 */ /* 0x000fc60000000000 */
[----:B------:R-:W-:Y:S01]  /*0e70*/  IMAD.HI.U32 R8, R11, R8, R10 ;  /* 0x000000080b087227 */ /* 0x000fe200078e000a */
[----:B------:R-:W-:-:S05]  /*0e80*/  IADD3 R0, RZ, -R0, RZ ;  /* 0x80000000ff007210 */ /* 0x000fca0007ffe0ff */
[----:B------:R-:W-:Y:S02]  /*0e90*/  IMAD.HI.U32 R15, R8, R3, RZ ;  /* 0x00000003080f7227 */ /* 0x000fe400078e00ff */
[----:B------:R-:W3:Y:S02]  /*0ea0*/  LD.E.64 R8, [R118.64+0x28] ;  /* 0x0000280476087980 */ /* 0x000ee4000c101b00 */
[----:B------:R-:W-:-:S05]  /*0eb0*/  IMAD R3, R15, R0, R3 ;  /* 0x000000000f037224 */ /* 0x000fca00078e0203 */
[----:B------:R-:W-:Y:S02]  /*0ec0*/  ISETP.GT.U32.AND P1, PT, R4, R3, PT ;  /* 0x000000030400720c */ /* 0x000fe40003f24070 */
[----:B------:R-:W-:-:S11]  /*0ed0*/  LOP3.LUT R0, R5, R2, RZ, 0x3c, !PT ;  /* 0x0000000205007212 */ /* 0x000fd600078e3cff */
[----:B------:R-:W-:-:S05]  /*0ee0*/  @!P1 IMAD.IADD R3, R3, 0x1, -R4 ;  /* 0x0000000103039824 */ /* 0x000fca00078e0a04 */
[----:B------:R-:W-:Y:S02]  /*0ef0*/  ISETP.GE.U32.AND P2, PT, R3, R4, PT ;  /* 0x000000040300720c */ /* 0x000fe40003f46070 */
[----:B------:R-:W-:Y:S02]  /*0f00*/  ISETP.GE.AND P0, PT, R0, RZ, PT ;  /* 0x000000ff0000720c */ /* 0x000fe40003f06270 */
[----:B------:R-:W-:Y:S02]  /*0f10*/  @!P1 IADD3 R15, R15, 0x1, RZ ;  /* 0x000000010f0f9810 */ /* 0x000fe40007ffe0ff */
[----:B------:R-:W-:-:S07]  /*0f20*/  ISETP.NE.AND P1, PT, R2, RZ, PT ;  /* 0x000000ff0200720c */ /* 0x000fce0003f25270 */
[----:B------:R-:W-:-:S05]  /*0f30*/  @P2 IADD3 R15, R15, 0x1, RZ ;  /* 0x000000010f0f2810 */ /* 0x000fca0007ffe0ff */
[----:B------:R-:W-:Y:S01]  /*0f40*/  @!P0 IMAD.MOV R15, RZ, RZ, -R15 ;  /* 0x000000ffff0f8224 */ /* 0x000fe200078e0a0f */
[----:B------:R-:W-:-:S05]  /*0f50*/  @!P1 LOP3.LUT R15, RZ, R2, RZ, 0x33, !PT ;  /* 0x00000002ff0f9212 */ /* 0x000fca00078e33ff */
[----:B------:R-:W-:-:S05]  /*0f60*/  IMAD.WIDE R22, R15, 0x4, R204 ;  /* 0x000000040f167825 */ /* 0x000fca00078e02cc */
[----:B------:R1:W3:Y:S01]  /*0f70*/  LD.E R4, [R22.64] ;  /* 0x0000000416047980 */ /* 0x0002e2000c101900 */
[----:B----4-:R-:W-:-:S04]  /*0f80*/  IABS R7, R6 ;  /* 0x0000000600077213 */ /* 0x010fc80000000000 */
[----:B------:R-:W4:Y:S08]  /*0f90*/  I2F.RP R14, R7 ;  /* 0x00000007000e7306 */ /* 0x000f300000209400 */
[----:B----4-:R-:W4:Y:S02]  /*0fa0*/  MUFU.RCP R11, R14 ;  /* 0x0000000e000b7308 */ /* 0x010f240000001000 */
[----:B----4-:R-:W-:-:S06]  /*0fb0*/  IADD3 R11, R11, 0xffffffe, RZ ;  /* 0x0ffffffe0b0b7810 */ /* 0x010fcc0007ffe0ff */
[----:B-1----:R-:W1:Y:S01]  /*0fc0*/  F2I.FTZ.U32.TRUNC.NTZ R23, R11 ;  /* 0x0000000b00177305 */ /* 0x002e62000021f000 */
[----:B------:R-:W-:Y:S01]  /*0fd0*/  IMAD.MOV.U32 R22, RZ, RZ, RZ ;  /* 0x000000ffff167224 */ /* 0x000fe200078e00ff */
[----:B------:R-:W-:Y:S02]  /*0fe0*/  IABS R3, R197 ;  /* 0x000000c500037213 */ /* 0x000fe40000000000 */
[----:B-1----:R-:W-:-:S05]  /*0ff0*/  IADD3 R0, RZ, -R23, RZ ;  /* 0x80000017ff007210 */ /* 0x002fca0007ffe0ff */
[----:B------:R-:W-:Y:S01]  /*1000*/  IMAD R10, R0, R7, RZ ;  /* 0x00000007000a7224 */ /* 0x000fe200078e02ff */
[----:B------:R-:W-:-:S03]  /*1010*/  IABS R0, R6 ;  /* 0x0000000600007213 */ /* 0x000fc60000000000 */
[----:B------:R-:W-:-:S04]  /*1020*/  IMAD.HI.U32 R10, R23, R10, R22 ;  /* 0x0000000a170a7227 */ /* 0x000fc800078e0016 */
[----:B------:R-:W-:Y:S02]  /*1030*/  IMAD.MOV R0, RZ, RZ, -R0 ;  /* 0x000000ffff007224 */ /* 0x000fe400078e0a00 */
[----:B------:R-:W-:-:S04]  /*1040*/  IMAD.HI.U32 R11, R10, R3, RZ ;  /* 0x000000030a0b7227 */ /* 0x000fc800078e00ff */
[----:B------:R-:W-:-:S05]  /*1050*/  IMAD R0, R11, R0, R3 ;  /* 0x000000000b007224 */ /* 0x000fca00078e0203 */
[----:B------:R-:W-:Y:S01]  /*1060*/  ISETP.GT.U32.AND P1, PT, R7, R0, PT ;  /* 0x000000000700720c */ /* 0x000fe20003f24070 */
[----:B------:R-:W-:-:S12]  /*1070*/  IMAD.MOV R15, RZ, RZ, -R15 ;  /* 0x000000ffff0f7224 */ /* 0x000fd800078e0a0f */
[----:B------:R-:W-:-:S04]  /*1080*/  @!P1 IADD3 R0, R0, -R7, RZ ;  /* 0x8000000700009210 */ /* 0x000fc80007ffe0ff */
[----:B------:R-:W-:Y:S02]  /*1090*/  ISETP.GE.U32.AND P2, PT, R0, R7, PT ;  /* 0x000000070000720c */ /* 0x000fe40003f46070 */
[----:B------:R-:W-:Y:S01]  /*10a0*/  LOP3.LUT R7, R197, R6, RZ, 0x3c, !PT ;  /* 0x00000006c5077212 */ /* 0x000fe200078e3cff */
[----:B------:R-:W-:Y:S01]  /*10b0*/  IMAD R2, R2, R15, R5 ;  /* 0x0000000f02027224 */ /* 0x000fe200078e0205 */
[----:B------:R-:W-:Y:S02]  /*10c0*/  @!P1 IADD3 R11, R11, 0x1, RZ ;  /* 0x000000010b0b9810 */ /* 0x000fe40007ffe0ff */
[----:B------:R-:W-:Y:S02]  /*10d0*/  ISETP.GE.AND P0, PT, R7, RZ, PT ;  /* 0x000000ff0700720c */ /* 0x000fe40003f06270 */
[----:B------:R-:W-:Y:S01]  /*10e0*/  ISETP.NE.AND P1, PT, R6, RZ, PT ;  /* 0x000000ff0600720c */ /* 0x000fe20003f25270 */
[----:B--2---:R-:W-:-:S04]  /*10f0*/  IMAD R10, R63, R2, RZ ;  /* 0x000000023f0a7224 */ /* 0x004fc800078e02ff */
[----:B------:R-:W-:-:S06]  /*1100*/  @P2 IADD3 R11, R11, 0x1, RZ ;  /* 0x000000010b0b2810 */ /* 0x000fcc0007ffe0ff */
[----:B------:R-:W-:Y:S02]  /*1110*/  @!P0 IMAD.MOV R11, RZ, RZ, -R11 ;  /* 0x000000ffff0b8224 */ /* 0x000fe400078e0a0b */
[----:B------:R-:W-:Y:S02]  /*1120*/  @!P1 LOP3.LUT R11, RZ, R6, RZ, 0x33, !PT ;  /* 0x00000006ff0b9212 */ /* 0x000fe400078e33ff */
[----:B---3--:R-:W-:Y:S01]  /*1130*/  SHF.R.S32.HI R0, RZ, 0x1f, R4 ;  /* 0x0000001fff007819 */ /* 0x008fe20000011404 */
[-C--:B------:R-:W-:Y:S02]  /*1140*/  IMAD R3, R21, R4.reuse, RZ ;  /* 0x0000000415037224 */ /* 0x080fe400078e02ff */
[----:B------:R-:W-:-:S04]  /*1150*/  IMAD.WIDE.U32 R14, R20, R4, RZ ;  /* 0x00000004140e7225 */ /* 0x000fc800078e00ff */
[----:B------:R-:W-:-:S05]  /*1160*/  IMAD R3, R20, R0, R3 ;  /* 0x0000000014037224 */ /* 0x000fca00078e0203 */
[----:B------:R-:W-:Y:S02]  /*1170*/  IADD3 R15, R15, R3, RZ ;  /* 0x000000030f0f7210 */ /* 0x000fe40007ffe0ff */
[----:B------:R-:W-:-:S03]  /*1180*/  SHF.R.S32.HI R3, RZ, 0x1f, R2 ;  /* 0x0000001fff037819 */ /* 0x000fc60000011402 */
[----:B------:R-:W-:-:S04]  /*1190*/  IMAD.WIDE.U32 R14, R2, R62, R14 ;  /* 0x0000003e020e7225 */ /* 0x000fc800078e000e */
[----:B------:R-:W-:Y:S02]  /*11a0*/  IMAD R10, R62, R3, R10 ;  /* 0x000000033e0a7224 */ /* 0x000fe400078e020a */
[----:B------:R-:W-:-:S03]  /*11b0*/  IMAD R7, R9, R4, RZ ;  /* 0x0000000409077224 */ /* 0x000fc600078e02ff */
[----:B------:R-:W-:Y:S01]  /*11c0*/  IADD3 R15, R15, R10, RZ ;  /* 0x0000000a0f0f7210 */ /* 0x000fe20007ffe0ff */
[----:B------:R-:W-:Y:S01]  /*11d0*/  IMAD R9, R17, R11, RZ ;  /* 0x0000000b11097224 */ /* 0x000fe200078e02ff */
[----:B------:R-:W-:Y:S01]  /*11e0*/  SHF.R.S32.HI R10, RZ, 0x1f, R11 ;  /* 0x0000001fff0a7819 */ /* 0x000fe2000001140b */
[----:B------:R-:W-:-:S04]  /*11f0*/  IMAD.WIDE.U32 R20, R8, R4, RZ ;  /* 0x0000000408147225 */ /* 0x000fc800078e00ff */
[----:B------:R-:W-:Y:S02]  /*1200*/  IMAD R7, R8, R0, R7 ;  /* 0x0000000008077224 */ /* 0x000fe400078e0207 */
[----:B------:R-:W-:Y:S02]  /*1210*/  IMAD R0, R16, R10, R9 ;  /* 0x0000000a10007224 */ /* 0x000fe400078e0209 */
[----:B------:R-:W-:Y:S01]  /*1220*/  IMAD.WIDE.U32 R14, R11, R16, R14 ;  /* 0x000000100b0e7225 */ /* 0x000fe200078e000e */
[----:B------:R-:W-:-:S03]  /*1230*/  IADD3 R9, R21, R7, RZ ;  /* 0x0000000715097210 */ /* 0x000fc60007ffe0ff */
[----:B------:R-:W-:Y:S01]  /*1240*/  IMAD.IADD R7, R15, 0x1, R0 ;  /* 0x000000010f077824 */ /* 0x000fe200078e0200 */
[----:B------:R-:W-:Y:S01]  /*1250*/  MOV R0, R14 ;  /* 0x0000000e00007202 */ /* 0x000fe20000000f00 */
[----:B------:R-:W-:Y:S01]  /*1260*/  IMAD.MOV.U32 R4, RZ, RZ, R20 ;  /* 0x000000ffff047224 */ /* 0x000fe200078e0014 */
[----:B------:R-:W-:Y:S05]  /*1270*/  BRA `(.L_x_794) ;  /* 0x0000051000007947 */ /* 0x000fea0003800000 */
.L_x_793:
[----:B-1----:R-:W3:Y:S01]  /*1280*/  LD.E R4, [R118.64+0x68] ;  /* 0x0000680476047980 */ /* 0x002ee2000c101900 */
[----:B------:R-:W-:-:S03]  /*1290*/  ISETP.NE.AND P4, PT, R15, -0x1, PT ;  /* 0xffffffff0f00780c */ /* 0x000fc60003f85270 */
[----:B------:R-:W4:Y:S04]  /*12a0*/  LD.E.64 R62, [R118.64+0x38] ;  /* 0x00003804763e7980 */ /* 0x000f28000c101b00 */
[----:B--2---:R-:W2:Y:S04]  /*12b0*/  LD.E.64 R60, [R118.64+0x40] ;  /* 0x00004004763c7980 */ /* 0x004ea8000c101b00 */
[----:B------:R-:W2:Y:S04]  /*12c0*/  LD.E.64 R16, [R118.64+0x50] ;  /* 0x0000500476107980 */ /* 0x000ea8000c101b00 */
[----:B------:R-:W2:Y:S04]  /*12d0*/  @!P4 LD.E.64 R22, [R118.64+0x20] ;  /* 0x000020047616c980 */ /* 0x000ea8000c101b00 */
[----:B------:R-:W2:Y:S04]  /*12e0*/  @!P4 LD.E.64 R20, [R118.64+0x28] ;  /* 0x000028047614c980 */ /* 0x000ea8000c101b00 */
[----:B------:R1:W5:Y:S01]  /*12f0*/  LD.E.64 R18, [R118.64+0x58] ;  /* 0x0000580476127980 */ /* 0x000362000c101b00 */
[----:B------:R-:W-:Y:S01]  /*1300*/  IMAD.MOV.U32 R8, RZ, RZ, RZ ;  /* 0x000000ffff087224 */ /* 0x000fe200078e00ff */
[----:B---3--:R-:W-:-:S04]  /*1310*/  IABS R3, R4 ;  /* 0x0000000400037213 */ /* 0x008fc80000000000 */
[----:B------:R-:W3:Y:S08]  /*1320*/  I2F.RP R6, R3 ;  /* 0x0000000300067306 */ /* 0x000ef00000209400 */
[----:B---3--:R-:W3:Y:S02]  /*1330*/  MUFU.RCP R2, R6 ;  /* 0x0000000600027308 */ /* 0x008ee40000001000 */
[----:B---3--:R-:W-:-:S06]  /*1340*/  IADD3 R2, R2, 0xffffffe, RZ ;  /* 0x0ffffffe02027810 */ /* 0x008fcc0007ffe0ff */
[----:B------:R-:W3:Y:S01]  /*1350*/  F2I.FTZ.U32.TRUNC.NTZ R9, R2 ;  /* 0x0000000200097305 */ /* 0x000ee2000021f000 */
[----:B------:R-:W-:Y:S02]  /*1360*/  IABS R7, R4 ;  /* 0x0000000400077213 */ /* 0x000fe40000000000 */
[----:B---3--:R-:W-:-:S05]  /*1370*/  IADD3 R0, RZ, -R9, RZ ;  /* 0x80000009ff007210 */ /* 0x008fca0007ffe0ff */
[----:B------:R-:W-:Y:S01]  /*1380*/  IMAD R5, R0, R3, RZ ;  /* 0x0000000300057224 */ /* 0x000fe200078e02ff */
[----:B------:R-:W-:-:S03]  /*1390*/  IABS R0, R197 ;  /* 0x000000c500007213 */ /* 0x000fc60000000000 */
[----:B------:R-:W-:Y:S01]  /*13a0*/  IMAD.HI.U32 R5, R9, R5, R8 ;  /* 0x0000000509057227 */ /* 0x000fe200078e0008 */
[----:B------:R-:W-:-:S05]  /*13b0*/  IADD3 R7, RZ, -R7, RZ ;  /* 0x80000007ff077210 */ /* 0x000fca0007ffe0ff */
[----:B------:R-:W-:-:S04]  /*13c0*/  IMAD.HI.U32 R2, R5, R0, RZ ;  /* 0x0000000005027227 */ /* 0x000fc800078e00ff */
[----:B------:R-:W-:-:S05]  /*13d0*/  IMAD R0, R2, R7, R0 ;  /* 0x0000000702007224 */ /* 0x000fca00078e0200 */
[----:B------:R-:W-:Y:S01]  /*13e0*/  ISETP.GT.U32.AND P0, PT, R3, R0, PT ;  /* 0x000000000300720c */ /* 0x000fe20003f04070 */
[-C--:B----4-:R-:W-:Y:S01]  /*13f0*/  @!P4 IMAD R5, R63, R14.reuse, RZ ;  /* 0x0000000e3f05c224 */ /* 0x090fe200078e02ff */
[----:B------:R-:W-:Y:S01]  /*1400*/  @!P4 SHF.R.S32.HI R6, RZ, 0x1f, R14 ;  /* 0x0000001fff06c819 */ /* 0x000fe2000001140e */
[----:B------:R-:W-:-:S04]  /*1410*/  @!P4 IMAD.WIDE.U32 R24, R62, R14, RZ ;  /* 0x0000000e3e18c225 */ /* 0x000fc800078e00ff */
[----:B------:R-:W-:Y:S01]  /*1420*/  @!P4 IMAD R5, R6, R62, R5 ;  /* 0x0000003e0605c224 */ /* 0x000fe200078e0205 */
[----:B-----5:R-:W-:-:S05]  /*1430*/  @!P4 SHF.R.S32.HI R6, RZ, 0x1f, R11 ;  /* 0x0000001fff06c819 */ /* 0x020fca000001140b */
[----:B------:R-:W-:Y:S01]  /*1440*/  @!P0 IMAD.IADD R0, R0, 0x1, -R3 ;  /* 0x0000000100008824 */ /* 0x000fe200078e0a03 */
[----:B------:R-:W-:Y:S01]  /*1450*/  @!P4 IADD3 R25, R25, R5, RZ ;  /* 0x000000051919c210 */ /* 0x000fe20007ffe0ff */
[----:B--2---:R-:W-:-:S03]  /*1460*/  @!P4 IMAD R5, R23, R11, RZ ;  /* 0x0000000b1705c224 */ /* 0x004fc600078e02ff */
[----:B------:R-:W-:Y:S01]  /*1470*/  ISETP.GE.U32.AND P2, PT, R0, R3, PT ;  /* 0x000000030000720c */ /* 0x000fe20003f46070 */
[----:B------:R-:W-:Y:S01]  /*1480*/  @P4 IMAD.IADD R7, R14, 0x1, R15 ;  /* 0x000000010e074824 */ /* 0x000fe200078e020f */
[----:B------:R-:W-:Y:S01]  /*1490*/  LOP3.LUT R0, R197, R4, RZ, 0x3c, !PT ;  /* 0x00000004c5007212 */ /* 0x000fe200078e3cff */
[----:B------:R-:W-:Y:S02]  /*14a0*/  @!P4 IMAD R5, R22, R6, R5 ;  /* 0x000000061605c224 */ /* 0x000fe400078e0205 */
[-C--:B------:R-:W-:Y:S02]  /*14b0*/  @P4 IMAD R9, R63, R7.reuse, RZ ;  /* 0x000000073f094224 */ /* 0x080fe400078e02ff */
[----:B------:R-:W-:Y:S01]  /*14c0*/  @P4 IMAD.WIDE.U32 R26, R62, R7, RZ ;  /* 0x000000073e1a4225 */ /* 0x000fe200078e00ff */
[----:B------:R-:W-:-:S03]  /*14d0*/  @!P4 SHF.R.S32.HI R7, RZ, 0x1f, R14 ;  /* 0x0000001fff07c819 */ /* 0x000fc6000001140e */
[----:B------:R-:W-:Y:S01]  /*14e0*/  @!P4 IMAD.WIDE.U32 R22, R22, R11, R24 ;  /* 0x0000000b1616c225 */ /* 0x000fe200078e0018 */
[----:B------:R-:W-:Y:S02]  /*14f0*/  ISETP.GE.AND P1, PT, R0, RZ, PT ;  /* 0x000000ff0000720c */ /* 0x000fe40003f26270 */
[----:B------:R-:W-:Y:S01]  /*1500*/  @!P0 IADD3 R2, R2, 0x1, RZ ;  /* 0x0000000102028810 */ /* 0x000fe20007ffe0ff */
[----:B------:R-:W-:Y:S01]  /*1510*/  @!P4 IMAD R6, R61, R14, RZ ;  /* 0x0000000e3d06c224 */ /* 0x000fe200078e02ff */
[----:B------:R-:W-:Y:S01]  /*1520*/  ISETP.NE.AND P0, PT, R4, RZ, PT ;  /* 0x000000ff0400720c */ /* 0x000fe20003f05270 */
[----:B------:R-:W-:Y:S01]  /*1530*/  @P4 IMAD.IADD R9, R27, 0x1, R9 ;  /* 0x000000011b094824 */ /* 0x000fe200078e0209 */
[----:B------:R-:W-:Y:S01]  /*1540*/  @P4 MOV R10, R26 ;  /* 0x0000001a000a4202 */ /* 0x000fe20000000f00 */
[----:B------:R-:W-:Y:S01]  /*1550*/  @!P4 IMAD R6, R7, R60, R6 ;  /* 0x0000003c0706c224 */ /* 0x000fe200078e0206 */
[----:B------:R-:W-:Y:S01]  /*1560*/  @!P4 IADD3 R9, R23, R5, RZ ;  /* 0x000000051709c210 */ /* 0x000fe20007ffe0ff */
[----:B------:R-:W-:Y:S01]  /*1570*/  @!P4 IMAD.WIDE.U32 R24, R60, R14, RZ ;  /* 0x0000000e3c18c225 */ /* 0x000fe200078e00ff */
[----:B------:R-:W-:-:S02]  /*1580*/  LEA R5, R51, 0xffffff80, 0x7 ;  /* 0xffffff8033057811 */ /* 0x000fc400078e38ff */
[----:B------:R-:W-:Y:S02]  /*1590*/  @!P4 MOV R10, R22 ;  /* 0x00000016000ac202 */ /* 0x000fe40000000f00 */
[----:B------:R-:W-:Y:S01]  /*15a0*/  @P2 IADD3 R2, R2, 0x1, RZ ;  /* 0x0000000102022810 */ /* 0x000fe20007ffe0ff */
[----:B------:R-:W-:Y:S01]  /*15b0*/  @!P4 IMAD.IADD R25, R25, 0x1, R6 ;  /* 0x000000011919c824 */ /* 0x000fe200078e0206 */
[----:B------:R-:W-:Y:S01]  /*15c0*/  SHF.R.S32.HI R3, RZ, 0x1f, R5 ;  /* 0x0000001fff037819 */ /* 0x000fe20000011405 */
[----:B------:R-:W-:Y:S01]  /*15d0*/  IMAD R8, R63, R5, RZ ;  /* 0x000000053f087224 */ /* 0x000fe200078e02ff */
[----:B------:R-:W-:Y:S01]  /*15e0*/  MOV R23, R9 ;  /* 0x0000000900177202 */ /* 0x000fe20000000f00 */
[----:B------:R-:W-:Y:S01]  /*15f0*/  IMAD.MOV.U32 R22, RZ, RZ, R10 ;  /* 0x000000ffff167224 */ /* 0x000fe200078e000a */
[----:B------:R-:W-:Y:S01]  /*1600*/  MOV R6, R2 ;  /* 0x0000000200067202 */ /* 0x000fe20000000f00 */
[----:B------:R-:W-:Y:S01]  /*1610*/  IMAD R8, R3, R62, R8 ;  /* 0x0000003e03087224 */ /* 0x000fe200078e0208 */
[----:B------:R-:W-:Y:S01]  /*1620*/  @!P4 SHF.R.S32.HI R7, RZ, 0x1f, R11 ;  /* 0x0000001fff07c819 */ /* 0x000fe2000001140b */
[----:B------:R-:W-:Y:S01]  /*1630*/  IMAD.WIDE.U32 R22, R62, R5, R22 ;  /* 0x000000053e167225 */ /* 0x000fe200078e0016 */
[----:B------:R-:W-:-:S03]  /*1640*/  @P4 IADD3 R14, R14, R15, RZ ;  /* 0x0000000f0e0e4210 */ /* 0x000fc60007ffe0ff */
[----:B------:R-:W-:Y:S01]  /*1650*/  @!P1 IMAD.MOV R6, RZ, RZ, -R6 ;  /* 0x000000ffff069224 */ /* 0x000fe200078e0a06 */
[----:B------:R-:W-:Y:S01]  /*1660*/  @!P0 LOP3.LUT R6, RZ, R4, RZ, 0x33, !PT ;  /* 0x00000004ff068212 */ /* 0x000fe200078e33ff */
[----:B------:R-:W-:Y:S01]  /*1670*/  @!P4 IMAD R0, R21, R11, RZ ;  /* 0x0000000b1500c224 */ /* 0x000fe200078e02ff */
[----:B------:R-:W-:Y:S01]  /*1680*/  IADD3 R23, R23, R8, RZ ;  /* 0x0000000817177210 */ /* 0x000fe20007ffe0ff */
[----:B------:R-:W-:Y:S01]  /*1690*/  @P4 IMAD R9, R61, R14, RZ ;  /* 0x0000000e3d094224 */ /* 0x000fe200078e02ff */
[----:B------:R-:W-:Y:S01]  /*16a0*/  SHF.R.S32.HI R10, RZ, 0x1f, R6 ;  /* 0x0000001fff0a7819 */ /* 0x000fe20000011406 */
[----:B------:R-:W-:Y:S02]  /*16b0*/  @!P4 IMAD R0, R20, R7, R0 ;  /* 0x000000071400c224 */ /* 0x000fe400078e0200 */
[----:B------:R-:W-:Y:S02]  /*16c0*/  IMAD R7, R17, R6, RZ ;  /* 0x0000000611077224 */ /* 0x000fe400078e02ff */
[----:B------:R-:W-:-:S04]  /*16d0*/  @P4 IMAD.WIDE.U32 R14, R60, R14, RZ ;  /* 0x0000000e3c0e4225 */ /* 0x000fc800078e00ff */
[----:B------:R-:W-:Y:S01]  /*16e0*/  @!P4 IMAD.WIDE.U32 R20, R20, R11, R24 ;  /* 0x0000000b1414c225 */ /* 0x000fe200078e0018 */
[----:B------:R-:W-:-:S03]  /*16f0*/  @P4 IADD3 R9, R15, R9, RZ ;  /* 0x000000090f094210 */ /* 0x000fc60007ffe0ff */
[----:B------:R-:W-:Y:S01]  /*1700*/  IMAD.WIDE.U32 R22, R16, R6, R22 ;  /* 0x0000000610167225 */ /* 0x000fe200078e0016 */
[----:B------:R-:W-:-:S03]  /*1710*/  @P4 MOV R4, R14 ;  /* 0x0000000e00044202 */ /* 0x000fc60000000f00 */
[----:B------:R-:W-:Y:S01]  /*1720*/  IMAD R7, R16, R10, R7 ;  /* 0x0000000a10077224 */ /* 0x000fe200078e0207 */
[----:B------:R-:W-:Y:S01]  /*1730*/  @!P4 MOV R4, R20 ;  /* 0x000000140004c202 */ /* 0x000fe20000000f00 */
[----:B------:R-:W-:Y:S01]  /*1740*/  @!P4 IMAD.IADD R9, R21, 0x1, R0 ;  /* 0x000000011509c824 */ /* 0x000fe200078e0200 */
[----:B------:R-:W-:Y:S01]  /*1750*/  MOV R0, R22 ;  /* 0x0000001600007202 */ /* 0x000fe20000000f00 */
[----:B------:R-:W-:Y:S01]  /*1760*/  IMAD.IADD R7, R23, 0x1, R7 ;  /* 0x0000000117077824 */ /* 0x000fe200078e0207 */
[----:B------:R-:W-:Y:S02]  /*1770*/  MOV R2, R5 ;  /* 0x0000000500027202 */ /* 0x000fe40000000f00 */
[----:B------:R-:W-:Y:S02]  /*1780*/  MOV R11, R6 ;  /* 0x00000006000b7202 */ /* 0x000fe40000000f00 */
.L_x_794:
[----:B-1----:R-:W-:Y:S05]  /*1790*/  BSYNC B0 ;  /* 0x0000000000007941 */ /* 0x002fea0003800000 */
.L_x_792:
[----:B------:R-:W-:Y:S01]  /*17a0*/  ISETP.NE.AND P0, PT, R202, -0x1, PT ;  /* 0xffffffffca00780c */ /* 0x000fe20003f05270 */
[----:B------:R-:W2:Y:S04]  /*17b0*/  LD.E.64 R20, [R118.64+0x30] ;  /* 0x0000300476147980 */ /* 0x000ea8000c101b00 */
[----:B------:R-:W3:Y:S04]  /*17c0*/  LD.E R83, [R118.64+0xc0] ;  /* 0x0000c00476537980 */ /* 0x000ee8000c101900 */
[----:B------:R-:W4:Y:S04]  /*17d0*/  LD.E.64 R24, [R118.64+0x48] ;  /* 0x0000480476187980 */ /* 0x000f28000c101b00 */
[----:B------:R-:W3:Y:S04]  /*17e0*/  @!P0 LD.E.64 R22, [R118.64+0x18] ;  /* 0x0000180476168980 */ /* 0x000ee8000c101b00 */
[----:B------:R-:W4:Y:S04]  /*17f0*/  LD.E.64 R14, [R118.64+0x10] ;  /* 0x00001004760e7980 */ /* 0x000f28000c101b00 */
[----:B------:R-:W4:Y:S04]  /*1800*/  LD.E.64 R172, [R118.64+0x8] ;  /* 0x0000080476ac7980 */ /* 0x000f28000c101b00 */
[----:B------:R1:W5:Y:S04]  /*1810*/  @P5 LD.E R16, [R12.64] ;  /* 0x000000040c105980 */ /* 0x000368000c101900 */
[----:B------:R2:W5:Y:S01]  /*1820*/  LD.E.64 R176, [R118.64] ;  /* 0x0000000476b07980 */ /* 0x000562000c101b00 */
[----:B------:R-:W-:-:S04]  /*1830*/  SHF.R.S32.HI R73, RZ, 0x1f, R64 ;  /* 0x0000001fff497819 */ /* 0x000fc80000011440 */
[----:B------:R-:W-:-:S04]  /*1840*/  LEA.HI R17, R73, R64, RZ, 0x2 ;  /* 0x0000004049117211 */ /* 0x000fc800078f10ff */
[----:B------:R-:W-:Y:S02]  /*1850*/  LOP3.LUT R81, R17, 0xfffffffc, RZ, 0xc0, !PT ;  /* 0xfffffffc11517812 */ /* 0x000fe400078ec0ff */
[----:B------:R-:W-:-:S03]  /*1860*/  LEA.HI R74, R73, R64, RZ, 0x3 ;  /* 0x00000040494a7211 */ /* 0x000fc600078f18ff */
[----:B------:R-:W-:Y:S01]  /*1870*/  IMAD.IADD R81, R64, 0x1, -R81 ;  /* 0x0000000140517824 */ /* 0x000fe200078e0a51 */
[----:B------:R-:W-:Y:S02]  /*1880*/  SHF.R.S32.HI R69, RZ, 0x3, R74 ;  /* 0x00000003ff457819 */ /* 0x000fe4000001144a */
[----:B------:R-:W-:Y:S01]  /*1890*/  SHF.R.S32.HI R170, RZ, 0x2, R17 ;  /* 0x00000002ffaa7819 */ /* 0x000fe20000011411 */
[----:B-1----:R-:W-:-:S03]  /*18a0*/  IMAD.SHL.U32 R12, R81, 0x8, RZ ;  /* 0x00000008510c7824 */ /* 0x002fc600078e00ff */
[----:B------:R-:W-:Y:S01]  /*18b0*/  LEA.HI R17, R17, R170, RZ, 0x1 ;  /* 0x000000aa11117211 */ /* 0x000fe200078f08ff */
[----:B------:R-:W-:Y:S01]  /*18c0*/  IMAD.SHL.U32 R27, R69, 0x40, RZ ;  /* 0x00000040451b7824 */ /* 0x000fe200078e00ff */
[----:B------:R-:W-:Y:S02]  /*18d0*/  IADD3 R28, P1, R12, R4, RZ ;  /* 0x000000040c1c7210 */ /* 0x000fe40007f3e0ff */
[----:B------:R-:W-:Y:S01]  /*18e0*/  SHF.R.S32.HI R13, RZ, 0x1f, R12 ;  /* 0x0000001fff0d7819 */ /* 0x000fe2000001140c */
[----:B------:R-:W-:Y:S01]  /*18f0*/  IMAD R26, R3, R60, RZ ;  /* 0x0000003c031a7224 */ /* 0x000fe200078e02ff */
[----:B------:R-:W-:Y:S02]  /*1900*/  LEA.HI R3, R73, R64, RZ, 0x5 ;  /* 0x0000004049037211 */ /* 0x000fe400078f28ff */
[----:B------:R-:W-:Y:S01]  /*1910*/  LOP3.LUT R27, R27, 0xc0, RZ, 0xc0, !PT ;  /* 0x000000c01b1b7812 */ /* 0x000fe200078ec0ff */
[----:B------:R-:W-:Y:S01]  /*1920*/  IMAD.X R29, R13, 0x1, R9, P1 ;  /* 0x000000010d1d7824 */ /* 0x000fe200008e0609 */
[----:B------:R-:W-:Y:S01]  /*1930*/  LOP3.LUT R17, R17, 0x7fffffe, RZ, 0xc0, !PT ;  /* 0x07fffffe11117812 */ /* 0x000fe200078ec0ff */
[C---:B------:R-:W-:Y:S01]  /*1940*/  IMAD R26, R2.reuse, R61, R26 ;  /* 0x0000003d021a7224 */ /* 0x040fe200078e021a */
[----:B------:R-:W-:Y:S01]  /*1950*/  SHF.R.S32.HI R67, RZ, 0x5, R3 ;  /* 0x00000005ff437819 */ /* 0x000fe20000011403 */
[----:B------:R-:W-:Y:S01]  /*1960*/  IMAD.WIDE.U32 R28, R2, R60, R28 ;  /* 0x0000003c021c7225 */ /* 0x000fe200078e001c */
[----:B------:R-:W-:-:S02]  /*1970*/  LOP3.LUT R9, R27, 0x18, R12, 0xf8, !PT ;  /* 0x000000181b097812 */ /* 0x000fc400078ef80c */
[----:B------:R-:W-:Y:S01]  /*1980*/  SHF.R.U32.HI R6, RZ, 0x3, R27 ;  /* 0x00000003ff067819 */ /* 0x000fe2000001161b */
[----:B------:R-:W-:Y:S02]  /*1990*/  IMAD.IADD R4, R170, 0x1, -R17 ;  /* 0x00000001aa047824 */ /* 0x000fe400078e0a11 */
[----:B------:R-:W-:Y:S01]  /*19a0*/  IMAD.IADD R27, R29, 0x1, R26 ;  /* 0x000000011d1b7824 */ /* 0x000fe200078e021a */
[----:B------:R-:W-:Y:S01]  /*19b0*/  LOP3.LUT R2, R9, R6, RZ, 0x3c, !PT ;  /* 0x0000000609027212 */ /* 0x000fe200078e3cff */
[----:B------:R-:W-:Y:S02]  /*19c0*/  IMAD R165, R67, 0x8, R4 ;  /* 0x0000000843a57824 */ /* 0x000fe400078e0204 */
[----:B------:R-:W-:Y:S01]  /*19d0*/  IMAD.MOV.U32 R26, RZ, RZ, R28 ;  /* 0x000000ffff1a7224 */ /* 0x000fe200078e001c */
[----:B------:R-:W-:Y:S01]  /*19e0*/  SHF.R.S32.HI R77, RZ, 0x1f, R198 ;  /* 0x0000001fff4d7819 */ /* 0x000fe200000114c6 */
[----:B------:R-:W-:Y:S01]  /*19f0*/  IMAD.U32 R165, R165, 0x20, R2 ;  /* 0x00000020a5a57824 */ /* 0x000fe200078e0002 */
[----:B------:R-:W-:-:S02]  /*1a00*/  LEA.HI R73, R73, R64, RZ, 0x4 ;  /* 0x0000004049497211 */ /* 0x000fc400078f20ff */
[----:B------:R-:W-:Y:S02]  /*1a10*/  IADD3 R117, R12, 0x20, RZ ;  /* 0x000000200c757810 */ /* 0x000fe40007ffe0ff */
[----:B------:R-:W-:-:S04]  /*1a20*/  LOP3.LUT R9, R73, 0xfffffff0, RZ, 0xc0, !PT ;  /* 0xfffffff049097812 */ /* 0x000fc800078ec0ff */
[----:B------:R-:W-:Y:S01]  /*1a30*/  IADD3 R68, -R9, R64, RZ ;  /* 0x0000004009447210 */ /* 0x000fe20007ffe1ff */
[----:B------:R-:W-:Y:S01]  /*1a40*/  IMAD R9, R19, R11, RZ ;  /* 0x0000000b13097224 */ /* 0x000fe200078e02ff */
[----:B------:R-:W-:Y:S01]  /*1a50*/  SHF.R.S32.HI R174, RZ, 0x1f, R197 ;  /* 0x0000001fffae7819 */ /* 0x000fe200000114c5 */
[----:B------:R-:W-:Y:S01]  /*1a60*/  IMAD.WIDE.U32 R26, R11, R18, R26 ;  /* 0x000000120b1a7225 */ /* 0x000fe200078e001a */
[----:B------:R-:W-:Y:S02]  /*1a70*/  LEA.HI R72, R68, R68, RZ, 0x1 ;  /* 0x0000004444487211 */ /* 0x000fe400078f08ff */
[----:B------:R-:W-:Y:S01]  /*1a80*/  SHF.R.S32.HI R171, RZ, 0x1f, R170 ;  /* 0x0000001fffab7819 */ /* 0x000fe200000114aa */
[----:B------:R-:W-:Y:S01]  /*1a90*/  IMAD R149, R61, R170, RZ ;  /* 0x000000aa3d957224 */ /* 0x000fe200078e02ff */
[--C-:B------:R-:W-:Y:S02]  /*1aa0*/  SHF.R.S32.HI R19, RZ, 0x1, R72.reuse ;  /* 0x00000001ff137819 */ /* 0x100fe40000011448 */
[----:B------:R-:W-:Y:S01]  /*1ab0*/  SHF.R.S32.HI R66, RZ, 0x1f, R72 ;  /* 0x0000001fff427819 */ /* 0x000fe20000011448 */
[----:B------:R-:W-:-:S03]  /*1ac0*/  IMAD R149, R171, R60, R149 ;  /* 0x0000003cab957224 */ /* 0x000fc600078e0295 */
[----:B------:R-:W-:-:S04]  /*1ad0*/  LEA.HI R66, R66, R19, RZ, 0x2 ;  /* 0x0000001342427211 */ /* 0x000fc800078f10ff */
[----:B------:R-:W-:Y:S02]  /*1ae0*/  LOP3.LUT R66, R66, 0xfffffffc, RZ, 0xc0, !PT ;  /* 0xfffffffc42427812 */ /* 0x000fe400078ec0ff */
[----:B------:R-:W-:Y:S02]  /*1af0*/  IADD3 R116, R12, 0x40, RZ ;  /* 0x000000400c747810 */ /* 0x000fe40007ffe0ff */
[----:B------:R-:W-:Y:S01]  /*1b00*/  IADD3 R66, R19, -R66, RZ ;  /* 0x8000004213427210 */ /* 0x000fe20007ffe0ff */
[----:B------:R-:W-:-:S04]  /*1b10*/  IMAD R169, R63, R170, RZ ;  /* 0x000000aa3fa97224 */ /* 0x000fc800078e02ff */
[----:B------:R-:W-:Y:S01]  /*1b20*/  IMAD R169, R171, R62, R169 ;  /* 0x0000003eaba97224 */ /* 0x000fe200078e02a9 */
[----:B------:R-:W-:Y:S01]  /*1b30*/  LOP3.LUT R3, R3, 0xffffffe0, RZ, 0xc0, !PT ;  /* 0xffffffe003037812 */ /* 0x000fe200078ec0ff */
[----:B------:R-:W-:Y:S01]  /*1b40*/  IMAD.MOV.U32 R50, RZ, RZ, 0x10 ;  /* 0x00000010ff327424 */ /* 0x000fe200078e00ff */
[C---:B------:R-:W-:Y:S01]  /*1b50*/  SHF.L.U64.HI R193, R62.reuse, 0x5, R63 ;  /* 0x000000053ec17819 */ /* 0x040fe2000001023f */
[----:B------:R-:W-:Y:S01]  /*1b60*/  IMAD.SHL.U32 R192, R62, 0x20, RZ ;  /* 0x000000203ec07824 */ /* 0x000fe200078e00ff */
[----:B------:R-:W-:Y:S01]  /*1b70*/  SHF.L.U64.HI R191, R60, 0x5, R61 ;  /* 0x000000053cbf7819 */ /* 0x000fe2000001023d */
[----:B------:R-:W-:Y:S01]  /*1b80*/  IMAD.IADD R70, R64, 0x1, -R3 ;  /* 0x0000000140467824 */ /* 0x000fe200078e0a03 */
[----:B------:R-:W-:Y:S01]  /*1b90*/  SHF.L.U32 R190, R60, 0x5, RZ ;  /* 0x000000053cbe7819 */ /* 0x000fe200000006ff */
[----:B------:R-:W-:Y:S02]  /*1ba0*/  IMAD.SHL.U32 R81, R81, 0x4, RZ ;  /* 0x0000000451517824 */ /* 0x000fe400078e00ff */
[----:B--2---:R-:W-:-:S04]  /*1bb0*/  @P0 IMAD.WIDE.U32 R30, R20, R202, RZ ;  /* 0x000000ca141e0225 */ /* 0x004fc800078e00ff */
[----:B------:R-:W-:Y:S02]  /*1bc0*/  @P0 IMAD.MOV.U32 R2, RZ, RZ, R30 ;  /* 0x000000ffff020224 */ /* 0x000fe400078e001e */
[----:B------:R-:W-:Y:S02]  /*1bd0*/  @P0 IMAD R17, R21, R202, RZ ;  /* 0x000000ca15110224 */ /* 0x000fe400078e02ff */
[----:B---3--:R-:W-:-:S04]  /*1be0*/  @!P0 IMAD.WIDE.U32 R28, R22, R198, RZ ;  /* 0x000000c6161c8225 */ /* 0x008fc800078e00ff */
[----:B------:R-:W-:Y:S02]  /*1bf0*/  @!P0 IMAD R4, R23, R198, RZ ;  /* 0x000000c617048224 */ /* 0x000fe400078e02ff */
[----:B------:R-:W-:Y:S02]  /*1c00*/  @!P0 IMAD.MOV.U32 R2, RZ, RZ, R28 ;  /* 0x000000ffff028224 */ /* 0x000fe400078e001c */
[----:B------:R-:W-:Y:S02]  /*1c10*/  @!P0 IMAD R4, R22, R77, R4 ;  /* 0x0000004d16048224 */ /* 0x000fe400078e0204 */
[----:B------:R-:W-:Y:S01]  /*1c20*/  @P0 IMAD.IADD R17, R31, 0x1, R17 ;  /* 0x000000011f110824 */ /* 0x000fe200078e0211 */
[----:B------:R-:W-:Y:S01]  /*1c30*/  IADD3 R28, P1, R12, R2, RZ ;  /* 0x000000020c1c7210 */ /* 0x000fe20007f3e0ff */
[----:B------:R-:W-:-:S04]  /*1c40*/  @!P0 IMAD.IADD R17, R29, 0x1, R4 ;  /* 0x000000011d118824 */ /* 0x000fc800078e0204 */
[----:B------:R-:W-:Y:S01]  /*1c50*/  IMAD.X R29, R13, 0x1, R17, P1 ;  /* 0x000000010d1d7824 */ /* 0x000fe200008e0611 */
[-C--:B------:R-:W-:Y:S01]  /*1c60*/  ISETP.GE.AND P1, PT, R117, R83.reuse, PT ;  /* 0x000000537500720c */ /* 0x080fe20003f26270 */
[----:B------:R-:W-:Y:S01]  /*1c70*/  IMAD R22, R10, R18, R9 ;  /* 0x000000120a167224 */ /* 0x000fe200078e0209 */
[----:B------:R-:W-:Y:S01]  /*1c80*/  ISETP.GE.AND P2, PT, R12, R83, PT ;  /* 0x000000530c00720c */ /* 0x000fe20003f46270 */
[----:B----4-:R-:W-:Y:S01]  /*1c90*/  IMAD R9, R25, R197, RZ ;  /* 0x000000c519097224 */ /* 0x010fe200078e02ff */
[----:B------:R-:W-:Y:S01]  /*1ca0*/  SEL R2, RZ, 0xffffffff, P1 ;  /* 0xffffffffff027807 */ /* 0x000fe20000800000 */
[----:B------:R-:W-:Y:S02]  /*1cb0*/  IMAD.IADD R23, R27, 0x1, R22 ;  /* 0x000000011b177824 */ /* 0x000fe400078e0216 */
[----:B------:R-:W-:Y:S01]  /*1cc0*/  IMAD R174, R24, R174, R9 ;  /* 0x000000ae18ae7224 */ /* 0x000fe200078e0209 */
[----:B------:R-:W-:Y:S01]  /*1cd0*/  SEL R9, RZ, 0x1, P2 ;  /* 0x00000001ff097807 */ /* 0x000fe20001000000 */
[----:B------:R-:W-:-:S02]  /*1ce0*/  IMAD.SHL.U32 R2, R2, 0x2, RZ ;  /* 0x0000000202027824 */ /* 0x000fc400078e00ff */
[----:B------:R-:W-:-:S03]  /*1cf0*/  IMAD.MOV.U32 R22, RZ, RZ, R26 ;  /* 0x000000ffff167224 */ /* 0x000fc600078e001a */
[----:B------:R-:W-:Y:S01]  /*1d00*/  LOP3.LUT R2, R2, 0x2, R9, 0xe2, !PT ;  /* 0x0000000202027812 */ /* 0x000fe200078ee209 */
[----:B------:R-:W-:-:S04]  /*1d10*/  IMAD.WIDE.U32 R8, R170, R60, R22 ;  /* 0x0000003caa087225 */ /* 0x000fc800078e0016 */
[----:B------:R-:W-:Y:S01]  /*1d20*/  IMAD.IADD R149, R9, 0x1, R149 ;  /* 0x0000000109957824 */ /* 0x000fe200078e0295 */
[----:B------:R-:W-:Y:S01]  /*1d30*/  SHF.R.S32.HI R9, RZ, 0x1f, R80 ;  /* 0x0000001fff097819 */ /* 0x000fe20000011450 */
[----:B------:R-:W-:-:S03]  /*1d40*/  @P0 IMAD.MOV.U32 R18, RZ, RZ, R20 ;  /* 0x000000ffff120224 */ /* 0x000fc600078e0014 */
[----:B------:R-:W-:Y:S01]  /*1d50*/  LEA.HI R102, R9, R80, RZ, 0x7 ;  /* 0x0000005009667211 */ /* 0x000fe200078f38ff */
[----:B------:R-:W-:Y:S01]  /*1d60*/  @P0 IMAD.MOV.U32 R19, RZ, RZ, R21 ;  /* 0x000000ffff130224 */ /* 0x000fe200078e0015 */
[----:B------:R-:W-:Y:S01]  /*1d70*/  @!P0 MOV R19, R21 ;  /* 0x0000001500138202 */ /* 0x000fe20000000f00 */
[----:B------:R-:W-:Y:S01]  /*1d80*/  @!P0 IMAD.MOV.U32 R18, RZ, RZ, R20 ;  /* 0x000000ffff128224 */ /* 0x000fe200078e0014 */
[----:B------:R-:W-:Y:S02]  /*1d90*/  LEA R148, P0, R8, R14, 0x1 ;  /* 0x0000000e08947211 */ /* 0x000fe400078008ff */
[----:B------:R-:W-:Y:S02]  /*1da0*/  SHF.R.S32.HI R102, RZ, 0x7, R102 ;  /* 0x00000007ff667819 */ /* 0x000fe40000011466 */
[----:B------:R-:W-:Y:S02]  /*1db0*/  ISETP.GE.AND P1, PT, R116, R83, PT ;  /* 0x000000537400720c */ /* 0x000fe40003f26270 */
[----:B------:R-:W-:-:S02]  /*1dc0*/  LEA.HI.X R149, R8, R15, R149, 0x1, P0 ;  /* 0x0000000f08957211 */ /* 0x000fc400000f0c95 */
[----:B------:R-:W-:Y:S02]  /*1dd0*/  IMNMX R102, RZ, R102, !PT ;  /* 0x00000066ff667217 */ /* 0x000fe40007800200 */
[----:B------:R-:W-:Y:S02]  /*1de0*/  IADD3 R166, P0, R12, R0, RZ ;  /* 0x000000000ca67210 */ /* 0x000fe40007f1e0ff */
[----:B------:R-:W-:Y:S02]  /*1df0*/  SEL R75, RZ, 0x4, P1 ;  /* 0x00000004ff4b7807 */ /* 0x000fe40000800000 */
[----:B------:R-:W-:Y:S01]  /*1e00*/  ISETP.GT.AND P1, PT, R51, R102, PT ;  /* 0x000000663300720c */ /* 0x000fe20003f24270 */
[----:B------:R-:W-:-:S04]  /*1e10*/  IMAD.WIDE.U32 R28, R197, R24, R28 ;  /* 0x00000018c51c7225 */ /* 0x000fc800078e001c */
[----:B------:R-:W-:Y:S02]  /*1e20*/  IMAD.X R167, R13, 0x1, R7, P0 ;  /* 0x000000010da77824 */ /* 0x000fe400000e0607 */
[----:B------:R-:W-:-:S04]  /*1e30*/  IMAD.WIDE R20, R199, 0x40, R170 ;  /* 0x00000040c7147825 */ /* 0x000fc800078e02aa */
[----:B------:R-:W-:Y:S02]  /*1e40*/  IMAD.IADD R175, R29, 0x1, R174 ;  /* 0x000000011daf7824 */ /* 0x000fe400078e02ae */
[----:B------:R-:W-:-:S04]  /*1e50*/  IMAD.WIDE.U32 R166, R170, R62, R166 ;  /* 0x0000003eaaa67225 */ /* 0x000fc800078e00a6 */
[----:B------:R-:W-:Y:S02]  /*1e60*/  IMAD.MOV.U32 R174, RZ, RZ, R28 ;  /* 0x000000ffffae7224 */ /* 0x000fe400078e001c */
[----:B------:R-:W-:Y:S01]  /*1e70*/  IMAD R79, R21, R18, RZ ;  /* 0x00000012154f7224 */ /* 0x000fe200078e02ff */
[----:B------:R-:W-:Y:S01]  /*1e80*/  LOP3.LUT P2, RZ, R66, 0x2, RZ, 0xc0, !PT ;  /* 0x0000000242ff7812 */ /* 0x000fe2000784c0ff */
[----:B------:R-:W-:Y:S01]  /*1e90*/  IMAD.IADD R169, R167, 0x1, R169 ;  /* 0x00000001a7a97824 */ /* 0x000fe200078e02a9 */
[----:B------:R-:W-:Y:S01]  /*1ea0*/  LEA R194, P0, R166, R172, 0x1 ;  /* 0x000000aca6c27211 */ /* 0x000fe200078008ff */
[C---:B------:R-:W-:Y:S02]  /*1eb0*/  IMAD R79, R20.reuse, R19, R79 ;  /* 0x00000013144f7224 */ /* 0x040fe400078e024f */
[----:B------:R-:W-:Y:S01]  /*1ec0*/  IMAD.WIDE.U32 R174, R20, R18, R174 ;  /* 0x0000001214ae7225 */ /* 0x000fe200078e00ae */
[----:B------:R-:W-:Y:S02]  /*1ed0*/  SHF.L.U64.HI R78, R18, 0x5, R19 ;  /* 0x00000005124e7819 */ /* 0x000fe40000010213 */
[----:B------:R-:W-:Y:S01]  /*1ee0*/  LOP3.LUT R75, R2, R75, RZ, 0xfc, !PT ;  /* 0x0000004b024b7212 */ /* 0x000fe200078efcff */
[----:B------:R-:W-:Y:S01]  /*1ef0*/  IMAD.SHL.U32 R76, R18, 0x20, RZ ;  /* 0x00000020124c7824 */ /* 0x000fe200078e00ff */
[----:B------:R-:W-:Y:S01]  /*1f00*/  SEL R50, R50, 0xfffffff0, !P2 ;  /* 0xfffffff032327807 */ /* 0x000fe20005000000 */
[----:B------:R-:W-:Y:S01]  /*1f10*/  @!P5 IMAD.MOV.U32 R16, RZ, RZ, RZ ;  /* 0x000000ffff10d224 */ /* 0x000fe200078e00ff */
[----:B------:R-:W-:Y:S01]  /*1f20*/  LEA.HI.X R195, R166, R173, R169, 0x1, P0 ;  /* 0x000000ada6c37211 */ /* 0x000fe200000f0ca9 */
[----:B------:R-:W-:Y:S01]  /*1f30*/  IMAD.IADD R79, R175, 0x1, R79 ;  /* 0x00000001af4f7824 */ /* 0x000fe200078e024f */
[----:B------:R-:W-:Y:S05]  /*1f40*/  @!P1 BRA `(.L_x_795) ;  /* 0x00008cc000009947 */ /* 0x000fea0003800000 */
[----:B------:R-:W2:Y:S04]  /*1f50*/  LD.E.64 R28, [R118.64+0x120] ;  /* 0x00012004761c7980 */ /* 0x000ea8000c101b00 */
[----:B------:R-:W3:Y:S04]  /*1f60*/  LD.E.64 R30, [R118.64+0x118] ;  /* 0x00011804761e7980 */ /* 0x000ee8000c101b00 */
[----:B------:R-:W4:Y:S04]  /*1f70*/  LD.E.64 R180, [R118.64+0x130] ;  /* 0x0001300476b47980 */ /* 0x000f28000c101b00 */
[----:B------:R-:W4:Y:S04]  /*1f80*/  LD.E.64 R182, [R118.64+0x128] ;  /* 0x0001280476b67980 */ /* 0x000f28000c101b00 */
[----:B------:R-:W4:Y:S04]  /*1f90*/  LD.E.64 R24, [R118.64+0x140] ;  /* 0x0001400476187980 */ /* 0x000f28000c101b00 */
[----:B------:R-:W4:Y:S04]  /*1fa0*/  LD.E.64 R22, [R118.64+0x138] ;  /* 0x0001380476167980 */ /* 0x000f28000c101b00 */
[----:B------:R-:W4:Y:S04]  /*1fb0*/  LD.E R14, [R118.64+0xd0] ;  /* 0x0000d004760e7980 */ /* 0x000f28000c101900 */
[----:B------:R-:W4:Y:S04]  /*1fc0*/  LD.E.64 R20, [R118.64+0x110] ;  /* 0x0001100476147980 */ /* 0x000f28000c101b00 */
[----:B------:R-:W4:Y:S04]  /*1fd0*/  LD.E.64 R18, [R118.64+0x108] ;  /* 0x0001080476127980 */ /* 0x000f28000c101b00 */
[----:B------:R-:W4:Y:S04]  /*1fe0*/  LD.E.64 R8, [R118.64+0x150] ;  /* 0x0001500476087980 */ /* 0x000f28000c101b00 */
[----:B------:R-:W4:Y:S01]  /*1ff0*/  LD.E.64 R6, [R118.64+0x148] ;  /* 0x0001480476067980 */ /* 0x000f22000c101b00 */
[--C-:B------:R-:W-:Y:S01]  /*2000*/  SHF.R.S32.HI R3, RZ, 0x1f, R5.reuse ;  /* 0x0000001fff037819 */ /* 0x100fe20000011405 */
[----:B-----5:R-:W-:Y:S01]  /*2010*/  IMAD.IADD R135, R16, 0x1, R5 ;  /* 0x0000000110877824 */ /* 0x020fe200078e0205 */
[----:B------:R-:W-:Y:S01]  /*2020*/  SHF.R.S32.HI R17, RZ, 0x1f, R80 ;  /* 0x0000001fff117819 */ /* 0x000fe20000011450 */
[----:B------:R-:W-:Y:S01]  /*2030*/  IMAD.WIDE.U32 R178, R60, 0xc0, RZ ;  /* 0x000000c03cb27825 */ /* 0x000fe200078e00ff */
[----:B------:R-:W-:-:S02]  /*2040*/  LOP3.LUT R160, R75, 0xffff, RZ, 0xc0, !PT ;  /* 0x0000ffff4ba07812 */ /* 0x000fc400078ec0ff */
[C---:B------:R-:W-:Y:S01]  /*2050*/  SHF.L.U64.HI R86, R60.reuse, 0x6, R61 ;  /* 0x000000063c567819 */ /* 0x040fe2000001023d */
[----:B------:R-:W-:Y:S01]  /*2060*/  IMAD.SHL.U32 R85, R60, 0x40, RZ ;  /* 0x000000403c557824 */ /* 0x000fe200078e00ff */
[----:B------:R-:W-:Y:S01]  /*2070*/  LOP3.LUT R163, R160, 0x1, RZ, 0xc0, !PT ;  /* 0x00000001a0a37812 */ /* 0x000fe200078ec0ff */
[----:B------:R-:W-:Y:S01]  /*2080*/  IMAD.SHL.U32 R99, R62, 0x40, RZ ;  /* 0x000000403e637824 */ /* 0x000fe200078e00ff */
[----:B------:R-:W-:Y:S01]  /*2090*/  LOP3.LUT R162, R160, 0x2, RZ, 0xc0, !PT ;  /* 0x00000002a0a27812 */ /* 0x000fe200078ec0ff */
[----:B------:R-:W-:Y:S01]  /*20a0*/  IMAD.MOV.U32 R136, RZ, RZ, R194 ;  /* 0x000000ffff887224 */ /* 0x000fe200078e00c2 */
[C---:B------:R-:W-:Y:S01]  /*20b0*/  SHF.L.U64.HI R86, R85.reuse, 0x1, R86 ;  /* 0x0000000155567819 */ /* 0x040fe20000010256 */
[----:B------:R-:W-:Y:S01]  /*20c0*/  IMAD.MOV.U32 R137, RZ, RZ, R195 ;  /* 0x000000ffff897224 */ /* 0x000fe200078e00c3 */
[C---:B------:R-:W-:Y:S01]  /*20d0*/  IADD3 R82, R170.reuse, 0x20, RZ ;  /* 0x00000020aa527810 */ /* 0x040fe20007ffe0ff */
[----:B------:R-:W-:Y:S01]  /*20e0*/  IMAD.MOV.U32 R138, RZ, RZ, R148 ;  /* 0x000000ffff8a7224 */ /* 0x000fe200078e0094 */
[C---:B------:R-:W-:Y:S01]  /*20f0*/  IADD3 R161, R170.reuse, 0x40, RZ ;  /* 0x00000040aaa17810 */ /* 0x040fe20007ffe0ff */
[----:B------:R-:W-:Y:S01]  /*2100*/  IMAD.SHL.U32 R85, R85, 0x2, RZ ;  /* 0x0000000255557824 */ /* 0x000fe200078e00ff */
[----:B------:R-:W-:-:S02]  /*2110*/  IADD3 R159, R170, 0x60, RZ ;  /* 0x00000060aa9f7810 */ /* 0x000fc40007ffe0ff */
[----:B------:R-:W-:Y:S02]  /*2120*/  SHF.L.U64.HI R100, R62, 0x6, R63 ;  /* 0x000000063e647819 */ /* 0x000fe4000001023f */
[----:B------:R-:W-:Y:S02]  /*2130*/  MOV R139, R149 ;  /* 0x00000095008b7202 */ /* 0x000fe40000000f00 */
[----:B------:R-:W-:Y:S01]  /*2140*/  LOP3.LUT R160, R160, 0x4, RZ, 0xc0, !PT ;  /* 0x00000004a0a07812 */ /* 0x000fe200078ec0ff */
[-C--:B--2---:R-:W-:Y:S02]  /*2150*/  IMAD R0, R29, R198.reuse, RZ ;  /* 0x000000c61d007224 */ /* 0x084fe400078e02ff */
[----:B---3--:R-:W-:Y:S02]  /*2160*/  IMAD R2, R31, R198, RZ ;  /* 0x000000c61f027224 */ /* 0x008fe400078e02ff */
[----:B------:R-:W-:Y:S02]  /*2170*/  IMAD R0, R28, R77, R0 ;  /* 0x0000004d1c007224 */ /* 0x000fe400078e0200 */
[----:B------:R-:W-:Y:S01]  /*2180*/  IMAD.WIDE.U32 R28, R198, R28, R12 ;  /* 0x0000001cc61c7225 */ /* 0x000fe200078e000c */
[----:B----4-:R-:W-:-:S03]  /*2190*/  SHF.L.U64.HI R124, R180, 0x6, R181 ;  /* 0x00000006b47c7819 */ /* 0x010fc600000102b5 */
[----:B------:R-:W-:Y:S01]  /*21a0*/  IMAD.WIDE.U32 R26, R198, R30, R12 ;  /* 0x0000001ec61a7225 */ /* 0x000fe200078e000c */
[C-C-:B------:R-:W-:Y:S02]  /*21b0*/  SHF.L.U64.HI R101, R182.reuse, 0x5, R183.reuse ;  /* 0x00000005b6657819 */ /* 0x140fe400000102b7 */
[----:B------:R-:W-:Y:S01]  /*21c0*/  SHF.L.U32 R114, R182, 0x6, RZ ;  /* 0x00000006b6727819 */ /* 0x000fe200000006ff */
[----:B------:R-:W-:Y:S01]  /*21d0*/  IMAD R2, R30, R77, R2 ;  /* 0x0000004d1e027224 */ /* 0x000fe200078e0202 */
[----:B------:R-:W-:Y:S01]  /*21e0*/  SHF.L.U64.HI R111, R182, 0x6, R183 ;  /* 0x00000006b66f7819 */ /* 0x000fe200000102b7 */
[----:B------:R-:W-:Y:S02]  /*21f0*/  IMAD.IADD R29, R29, 0x1, R0 ;  /* 0x000000011d1d7824 */ /* 0x000fe400078e0200 */
[-C--:B------:R-:W-:Y:S02]  /*2200*/  IMAD R4, R181, R5.reuse, RZ ;  /* 0x00000005b5047224 */ /* 0x080fe400078e02ff */
[----:B------:R-:W-:-:S02]  /*2210*/  IMAD R0, R183, R5, RZ ;  /* 0x00000005b7007224 */ /* 0x000fc400078e02ff */
[----:B------:R-:W-:Y:S01]  /*2220*/  IMAD.IADD R27, R27, 0x1, R2 ;  /* 0x000000011b1b7824 */ /* 0x000fe200078e0202 */
[----:B------:R-:W-:Y:S01]  /*2230*/  LEA.HI R156, R14, R14, RZ, 0x1 ;  /* 0x0000000e0e9c7211 */ /* 0x000fe200078f08ff */
[-C--:B------:R-:W-:Y:S02]  /*2240*/  IMAD R4, R180, R3.reuse, R4 ;  /* 0x00000003b4047224 */ /* 0x080fe400078e0204 */
[C---:B------:R-:W-:Y:S01]  /*2250*/  IMAD R3, R182.reuse, R3, R0 ;  /* 0x00000003b6037224 */ /* 0x040fe200078e0200 */
[----:B------:R-:W-:Y:S01]  /*2260*/  SHF.R.S32.HI R156, RZ, 0x1, R156 ;  /* 0x00000001ff9c7819 */ /* 0x000fe2000001149c */
[----:B------:R-:W-:-:S04]  /*2270*/  IMAD.WIDE.U32 R26, R182, R5, R26 ;  /* 0x00000005b61a7225 */ /* 0x000fc800078e001a */
[----:B------:R-:W-:Y:S01]  /*2280*/  IMAD.WIDE.U32 R28, R180, R5, R28 ;  /* 0x00000005b41c7225 */ /* 0x000fe200078e001c */
[----:B------:R-:W-:Y:S02]  /*2290*/  IADD3 R27, R27, R3, RZ ;  /* 0x000000031b1b7210 */ /* 0x000fe40007ffe0ff */
[----:B------:R-:W-:Y:S01]  /*22a0*/  IADD3 R3, P0, -R80, R170, RZ ;  /* 0x000000aa50037210 */ /* 0x000fe20007f1e1ff */
[-C--:B------:R-:W-:Y:S02]  /*22b0*/  IMAD R15, R25, R11.reuse, RZ ;  /* 0x0000000b190f7224 */ /* 0x080fe400078e02ff */
[----:B------:R-:W-:Y:S02]  /*22c0*/  IMAD.IADD R29, R29, 0x1, R4 ;  /* 0x000000011d1d7824 */ /* 0x000fe400078e0204 */
[----:B------:R-:W-:Y:S02]  /*22d0*/  IMAD R0, R24, R10, R15 ;  /* 0x0000000a18007224 */ /* 0x000fe400078e020f */
[----:B------:R-:W-:-:S02]  /*22e0*/  IMAD R15, R23, R11, RZ ;  /* 0x0000000b170f7224 */ /* 0x000fc400078e02ff */
[----:B------:R-:W-:-:S04]  /*22f0*/  IMAD.WIDE.U32 R24, R24, R11, R28 ;  /* 0x0000000b18187225 */ /* 0x000fc800078e001c */
[----:B------:R-:W-:Y:S02]  /*2300*/  IMAD.X R17, R171, 0x1, ~R17, P0 ;  /* 0x00000001ab117824 */ /* 0x000fe400000e0e11 */
[C---:B------:R-:W-:Y:S02]  /*2310*/  IMAD R15, R22.reuse, R10, R15 ;  /* 0x0000000a160f7224 */ /* 0x040fe400078e020f */
[----:B------:R-:W-:-:S04]  /*2320*/  IMAD.WIDE.U32 R22, R22, R11, R26 ;  /* 0x0000000b16167225 */ /* 0x000fc800078e001a */
[----:B------:R-:W-:Y:S01]  /*2330*/  IMAD.IADD R25, R25, 0x1, R0 ;  /* 0x0000000119197824 */ /* 0x000fe200078e0200 */
[----:B------:R-:W-:Y:S01]  /*2340*/  IADD3 R23, R23, R15, RZ ;  /* 0x0000000f17177210 */ /* 0x000fe20007ffe0ff */
[----:B------:R-:W-:Y:S02]  /*2350*/  IMAD R127, R17, R180, RZ ;  /* 0x000000b4117f7224 */ /* 0x000fe400078e02ff */
[----:B------:R-:W-:-:S04]  /*2360*/  IMAD.WIDE.U32 R14, R180, R3, R24 ;  /* 0x00000003b40e7225 */ /* 0x000fc800078e0018 */
[----:B------:R-:W-:Y:S01]  /*2370*/  IMAD R127, R181, R3, R127 ;  /* 0x00000003b57f7224 */ /* 0x000fe200078e027f */
[----:B------:R-:W-:Y:S01]  /*2380*/  LEA R128, P1, R14, R20, 0x1 ;  /* 0x000000140e807211 */ /* 0x000fe200078208ff */
[----:B------:R-:W-:Y:S02]  /*2390*/  IMAD R135, R156, R135, RZ ;  /* 0x000000879c877224 */ /* 0x000fe400078e02ff */
[----:B------:R-:W-:Y:S02]  /*23a0*/  IMAD R4, R170, R156, R81 ;  /* 0x0000009caa047224 */ /* 0x000fe400078e0251 */
[----:B------:R-:W-:Y:S01]  /*23b0*/  IMAD R131, R17, R182, RZ ;  /* 0x000000b611837224 */ /* 0x000fe200078e02ff */
[----:B------:R-:W-:Y:S01]  /*23c0*/  SHF.R.S32.HI R2, RZ, 0x1f, R135 ;  /* 0x0000001fff027819 */ /* 0x000fe20000011487 */
[----:B------:R-:W-:Y:S01]  /*23d0*/  IMAD.IADD R127, R15, 0x1, R127 ;  /* 0x000000010f7f7824 */ /* 0x000fe200078e027f */
[----:B------:R-:W-:Y:S01]  /*23e0*/  IADD3 R0, P4, R135, R4, RZ ;  /* 0x0000000487007210 */ /* 0x000fe20007f9e0ff */
[----:B------:R-:W-:-:S02]  /*23f0*/  IMAD R131, R183, R3, R131 ;  /* 0x00000003b7837224 */ /* 0x000fc400078e0283 */
[----:B------:R-:W-:Y:S01]  /*2400*/  IMAD.WIDE.U32 R10, R182, R3, R22 ;  /* 0x00000003b60a7225 */ /* 0x000fe200078e0016 */
[----:B------:R-:W-:Y:S02]  /*2410*/  LEA.HI.X R127, R14, R21, R127, 0x1, P1 ;  /* 0x000000150e7f7211 */ /* 0x000fe400008f0c7f */
[----:B------:R-:W-:Y:S01]  /*2420*/  LEA.HI.X.SX32 R5, R4, R2, 0x1, P4 ;  /* 0x0000000204057211 */ /* 0x000fe200020f0eff */
[----:B------:R-:W-:Y:S01]  /*2430*/  IMAD.IADD R3, R81, 0x1, R4 ;  /* 0x0000000151037824 */ /* 0x000fe200078e0204 */
[----:B------:R-:W-:Y:S01]  /*2440*/  SHF.L.U32 R14, R0, 0x1, RZ ;  /* 0x00000001000e7819 */ /* 0x000fe200000006ff */
[----:B------:R-:W-:Y:S01]  /*2450*/  IMAD.IADD R131, R11, 0x1, R131 ;  /* 0x000000010b837824 */ /* 0x000fe200078e0283 */
[----:B------:R-:W-:Y:S01]  /*2460*/  LEA R130, P0, R10, R18, 0x1 ;  /* 0x000000120a827211 */ /* 0x000fe200078008ff */
[----:B------:R-:W-:Y:S01]  /*2470*/  IMAD.SHL.U32 R164, R156, 0x20, RZ ;  /* 0x000000209ca47824 */ /* 0x000fe200078e00ff */
[----:B------:R-:W-:Y:S01]  /*2480*/  SHF.L.U64.HI R0, R0, 0x1, R5 ;  /* 0x0000000100007819 */ /* 0x000fe20000010205 */
[----:B------:R-:W-:Y:S01]  /*2490*/  IMAD.SHL.U32 R104, R182, 0x20, RZ ;  /* 0x00000020b6687824 */ /* 0x000fe200078e00ff */
[-C--:B------:R-:W-:Y:S01]  /*24a0*/  IADD3 R52, P1, R8, R14.reuse, RZ ;  /* 0x0000000e08347210 */ /* 0x080fe20007f3e0ff */
[C---:B------:R-:W-:Y:S01]  /*24b0*/  IMAD.SHL.U32 R123, R180.reuse, 0x20, RZ ;  /* 0x00000020b47b7824 */ /* 0x040fe200078e00ff */
[----:B------:R-:W-:Y:S01]  /*24c0*/  IADD3 R135, P2, R135, R3, RZ ;  /* 0x0000000387877210 */ /* 0x000fe20007f5e0ff */
[----:B------:R-:W-:Y:S01]  /*24d0*/  IMAD.SHL.U32 R125, R180, 0x40, RZ ;  /* 0x00000040b47d7824 */ /* 0x000fe200078e00ff */
[----:B------:R-:W-:Y:S01]  /*24e0*/  LEA.HI.X R131, R10, R19, R131, 0x1, P0 ;  /* 0x000000130a837211 */ /* 0x000fe200000f0c83 */
[----:B------:R-:W-:Y:S01]  /*24f0*/  IMAD.X R53, R9, 0x1, R0, P1 ;  /* 0x0000000109357824 */ /* 0x000fe200008e0600 */
[----:B------:R-:W-:Y:S01]  /*2500*/  IADD3 R14, P0, R6, R14, RZ ;  /* 0x0000000e060e7210 */ /* 0x000fe20007f1e0ff */
[----:B------:R-:W-:Y:S01]  /*2510*/  IMAD.SHL.U32 R134, R135, 0x2, RZ ;  /* 0x0000000287867824 */ /* 0x000fe200078e00ff */
[----:B------:R-:W-:Y:S01]  /*2520*/  IADD3 R97, P1, R192, 0x20, RZ ;  /* 0x00000020c0617810 */ /* 0x000fe20007f3e0ff */
[----:B------:R-:W-:Y:S01]  /*2530*/  IMAD.SHL.U32 R158, R156, 0x40, RZ ;  /* 0x000000409c9e7824 */ /* 0x000fe200078e00ff */
[----:B------:R-:W-:Y:S01]  /*2540*/  LEA.HI.X.SX32 R2, R3, R2, 0x1, P2 ;  /* 0x0000000203027211 */ /* 0x000fe200010f0eff */
[----:B------:R-:W-:Y:S01]  /*2550*/  IMAD R3, R61, 0xc0, RZ ;  /* 0x000000c03d037824 */ /* 0x000fe200078e02ff */
[----:B------:R-:W-:Y:S01]  /*2560*/  IADD3.X R15, R7, R0, RZ, P0, !PT ;  /* 0x00000000070f7210 */ /* 0x000fe200007fe4ff */
[----:B------:R-:W-:Y:S01]  /*2570*/  IMAD.X R98, RZ, RZ, R193, P1 ;  /* 0x000000ffff627224 */ /* 0x000fe200008e06c1 */
[----:B------:R-:W-:Y:S01]  /*2580*/  IADD3 R93, P0, R192, 0x40, RZ ;  /* 0x00000040c05d7810 */ /* 0x000fe20007f1e0ff */
[----:B------:R-:W-:Y:S01]  /*2590*/  IMAD.IADD R84, R179, 0x1, R3 ;  /* 0x00000001b3547824 */ /* 0x000fe200078e0203 */
[----:B------:R-:W-:Y:S01]  /*25a0*/  SHF.L.U64.HI R135, R135, 0x1, R2 ;  /* 0x0000000187877819 */ /* 0x000fe20000010202 */
[----:B------:R-:W-:Y:S01]  /*25b0*/  IMAD R3, R181, 0xc0, RZ ;  /* 0x000000c0b5037824 */ /* 0x000fe200078e02ff */
[-C--:B------:R-:W-:Y:S01]  /*25c0*/  IADD3 R132, P4, R8, R134.reuse, RZ ;  /* 0x0000008608847210 */ /* 0x080fe20007f9e0ff */
[----:B------:R-:W-:Y:S01]  /*25d0*/  IMAD R156, R156, 0x60, RZ ;  /* 0x000000609c9c7824 */ /* 0x000fe200078e02ff */
[----:B------:R-:W-:-:S02]  /*25e0*/  IADD3 R134, P2, R6, R134, RZ ;  /* 0x0000008606867210 */ /* 0x000fc40007f5e0ff */
[-C--:B------:R-:W-:Y:S01]  /*25f0*/  IADD3 R95, P1, R97, R192.reuse, RZ ;  /* 0x000000c0615f7210 */ /* 0x080fe20007f3e0ff */
[--C-:B------:R-:W-:Y:S01]  /*2600*/  IMAD.X R133, R9, 0x1, R135.reuse, P4 ;  /* 0x0000000109857824 */ /* 0x100fe200020e0687 */
[----:B------:R-:W-:Y:S01]  /*2610*/  IADD3.X R94, RZ, R193, RZ, P0, !PT ;  /* 0x000000c1ff5e7210 */ /* 0x000fe200007fe4ff */
[----:B------:R-:W-:Y:S01]  /*2620*/  IMAD.X R135, R7, 0x1, R135, P2 ;  /* 0x0000000107877824 */ /* 0x000fe200010e0687 */
[-C--:B------:R-:W-:Y:S01]  /*2630*/  IADD3 R91, P0, R93, R192.reuse, RZ ;  /* 0x000000c05d5b7210 */ /* 0x080fe20007f1e0ff */
[--C-:B------:R-:W-:Y:S01]  /*2640*/  IMAD.X R96, R98, 0x1, R193.reuse, P1 ;  /* 0x0000000162607824 */ /* 0x100fe200008e06c1 */
[C---:B------:R-:W-:Y:S02]  /*2650*/  IADD3 R157, R164.reuse, 0x20, RZ ;  /* 0x00000020a49d7810 */ /* 0x040fe40007ffe0ff */
[----:B------:R-:W-:Y:S01]  /*2660*/  IADD3 R155, R164, 0x40, RZ ;  /* 0x00000040a49b7810 */ /* 0x000fe20007ffe0ff */
[----:B------:R-:W-:Y:S01]  /*2670*/  IMAD.X R92, R94, 0x1, R193, P0 ;  /* 0x000000015e5c7824 */ /* 0x000fe200000e06c1 */
[-C--:B------:R-:W-:Y:S01]  /*2680*/  IADD3 R90, P2, R95, R192.reuse, RZ ;  /* 0x000000c05f5a7210 */ /* 0x080fe20007f5e0ff */
[C---:B------:R-:W-:Y:S01]  /*2690*/  IMAD.IADD R154, R164.reuse, 0x1, R157 ;  /* 0x00000001a49a7824 */ /* 0x040fe200078e029d */
[----:B------:R-:W-:Y:S01]  /*26a0*/  IADD3 R88, P1, R91, R192, RZ ;  /* 0x000000c05b587210 */ /* 0x000fe20007f3e0ff */
[----:B------:R-:W-:Y:S01]  /*26b0*/  IMAD.IADD R153, R164, 0x1, R155 ;  /* 0x00000001a4997824 */ /* 0x000fe200078e029b */
[----:B------:R-:W-:Y:S01]  /*26c0*/  IADD3 R107, P0, R104, 0x40, RZ ;  /* 0x00000040686b7810 */ /* 0x000fe20007f1e0ff */
[--C-:B------:R-:W-:Y:S01]  /*26d0*/  IMAD.X R89, R96, 0x1, R193.reuse, P2 ;  /* 0x0000000160597824 */ /* 0x100fe200010e06c1 */
[----:B------:R-:W-:Y:S01]  /*26e0*/  IADD3 R103, P4, R104, 0x20, RZ ;  /* 0x0000002068677810 */ /* 0x000fe20007f9e0ff */
[----:B------:R-:W-:Y:S01]  /*26f0*/  IMAD.X R87, R92, 0x1, R193, P1 ;  /* 0x000000015c577824 */ /* 0x000fe200008e06c1 */
[----:B------:R-:W-:Y:S01]  /*2700*/  SHF.L.U64.HI R0, R180, 0x5, R181 ;  /* 0x00000005b4007819 */ /* 0x000fe200000102b5 */
[----:B------:R-:W-:Y:S01]  /*2710*/  IMAD.X R110, RZ, RZ, R101, P0 ;  /* 0x000000ffff6e7224 */ /* 0x000fe200000e0665 */
[----:B------:R-:W-:Y:S01]  /*2720*/  IADD3.X R106, RZ, R101, RZ, P4, !PT ;  /* 0x00000065ff6a7210 */ /* 0x000fe200027fe4ff */
[----:B------:R-:W-:Y:S01]  /*2730*/  IMAD.IADD R151, R164, 0x1, R153 ;  /* 0x00000001a4977824 */ /* 0x000fe200078e0299 */
[----:B------:R-:W-:Y:S01]  /*2740*/  IADD3 R112, P2, R107, R104, RZ ;  /* 0x000000686b707210 */ /* 0x000fe20007f5e0ff */
[----:B------:R-:W-:Y:S01]  /*2750*/  IMAD.WIDE.U32 R180, R180, 0xc0, RZ ;  /* 0x000000c0b4b47825 */ /* 0x000fe200078e00ff */
[----:B------:R-:W-:-:S02]  /*2760*/  IADD3 R120, P1, R114, R103, RZ ;  /* 0x0000006772787210 */ /* 0x000fc40007f3e0ff */
[----:B------:R-:W-:Y:S01]  /*2770*/  IADD3 R108, P4, R103, R104, RZ ;  /* 0x00000068676c7210 */ /* 0x000fe20007f9e0ff */
[----:B------:R-:W-:Y:S01]  /*2780*/  IMAD.IADD R126, R181, 0x1, R3 ;  /* 0x00000001b57e7824 */ /* 0x000fe200078e0203 */
[----:B------:R-:W-:Y:S01]  /*2790*/  IADD3 R122, P0, R114, R107, RZ ;  /* 0x0000006b727a7210 */ /* 0x000fe20007f1e0ff */
[----:B------:R-:W-:Y:S01]  /*27a0*/  IMAD.X R109, R110, 0x1, R101, P2 ;  /* 0x000000016e6d7824 */ /* 0x000fe200010e0665 */
[----:B------:R-:W-:Y:S01]  /*27b0*/  IADD3 R152, R164, R154, RZ ;  /* 0x0000009aa4987210 */ /* 0x000fe20007ffe0ff */
[----:B------:R-:W-:Y:S01]  /*27c0*/  IMAD.X R113, R111, 0x1, R106, P1 ;  /* 0x000000016f717824 */ /* 0x000fe200008e066a */
[C---:B------:R-:W-:Y:S01]  /*27d0*/  SHF.L.U64.HI R121, R123.reuse, 0x1, R0 ;  /* 0x000000017b797819 */ /* 0x040fe20000010200 */
[----:B------:R-:W-:Y:S01]  /*27e0*/  IMAD.SHL.U32 R123, R123, 0x2, RZ ;  /* 0x000000027b7b7824 */ /* 0x000fe200078e00ff */
[----:B------:R-:W-:Y:S02]  /*27f0*/  SHF.L.U64.HI R124, R125, 0x1, R124 ;  /* 0x000000017d7c7819 */ /* 0x000fe4000001027c */
[----:B------:R-:W-:-:S02]  /*2800*/  MOV R9, R51 ;  /* 0x0000003300097202 */ /* 0x000fc40000000f00 */
[----:B------:R-:W-:Y:S02]  /*2810*/  SHF.L.U32 R125, R125, 0x1, RZ ;  /* 0x000000017d7d7819 */ /* 0x000fe400000006ff */
[----:B------:R-:W-:Y:S02]  /*2820*/  IADD3.X R105, R106, R101, RZ, P4, !PT ;  /* 0x000000656a697210 */ /* 0x000fe400027fe4ff */
[----:B------:R-:W-:Y:S02]  /*2830*/  IADD3.X R115, R111, R110, RZ, P0, !PT ;  /* 0x0000006e6f737210 */ /* 0x000fe400007fe4ff */
[----:B------:R-:W-:Y:S02]  /*2840*/  SHF.R.S32.HI R150, RZ, 0x1f, R164 ;  /* 0x0000001fff967819 */ /* 0x000fe400000114a4 */
[----:B------:R-:W-:Y:S02]  /*2850*/  SHF.R.S32.HI R147, RZ, 0x1f, R158 ;  /* 0x0000001fff937819 */ /* 0x000fe4000001149e */
[----:B------:R-:W-:-:S02]  /*2860*/  SHF.R.S32.HI R145, RZ, 0x1f, R156 ;  /* 0x0000001fff917819 */ /* 0x000fc4000001149c */
[----:B------:R-:W-:Y:S02]  /*2870*/  SHF.R.S32.HI R146, RZ, 0x1f, R157 ;  /* 0x0000001fff927819 */ /* 0x000fe4000001149d */
[----:B------:R-:W-:Y:S02]  /*2880*/  SHF.R.S32.HI R144, RZ, 0x1f, R155 ;  /* 0x0000001fff907819 */ /* 0x000fe4000001149b */
[----:B------:R-:W-:Y:S02]  /*2890*/  SHF.R.S32.HI R143, RZ, 0x1f, R154 ;  /* 0x0000001fff8f7819 */ /* 0x000fe4000001149a */
[----:B------:R-:W-:Y:S02]  /*28a0*/  SHF.R.S32.HI R142, RZ, 0x1f, R153 ;  /* 0x0000001fff8e7819 */ /* 0x000fe40000011499 */
[----:B------:R-:W-:Y:S02]  /*28b0*/  SHF.R.S32.HI R141, RZ, 0x1f, R152 ;  /* 0x0000001fff8d7819 */ /* 0x000fe40000011498 */
[----:B------:R-:W-:-:S02]  /*28c0*/  SHF.R.S32.HI R140, RZ, 0x1f, R151 ;  /* 0x0000001fff8c7819 */ /* 0x000fc40000011497 */
.L_x_889:
[----:B------:R-:W-:Y:S01]  /*28d0*/  IMAD.SHL.U32 R11, R9, 0x80, RZ ;  /* 0x00000080090b7824 */ /* 0x000fe200078e00ff */
[----:B------:R-:W-:Y:S01]  /*28e0*/  BSSY B0, `(.L_x_796) ;  /* 0x0000012000007945 */ /* 0x000fe20003800000 */
[----:B-----5:R-:W-:Y:S03]  /*28f0*/  IMAD.MOV.U32 R129, RZ, RZ, R127 ;  /* 0x000000ffff817224 */ /* 0x020fe600078e007f */
[----:B------:R-:W-:Y:S04]  /*2900*/  IADD3 R10, R11, -0x80, RZ ;  /* 0xffffff800b0a7810 */ /* 0x000fe80007ffe0ff */
[----:B------:R-:W-:Y:S01]  /*2910*/  IADD3 R0, R80, -R10, RZ ;  /* 0x8000000a50007210 */ /* 0x000fe20007ffe0ff */
[----:B------:R-:W-:Y:S05]  /*2920*/  IMAD.IADD R2, R65, 0x1, -R10 ;  /* 0x0000000141027824 */ /* 0x000fea00078e0a0a */
[C---:B------:R-:W-:Y:S04]  /*2930*/  ISETP.GE.AND P6, PT, R170.reuse, R2, PT ;  /* 0x00000002aa00720c */ /* 0x040fe80003fc6270 */
[----:B------:R-:W-:Y:S11]  /*2940*/  ISETP.GE.AND P6, PT, R170, R0, !P6 ;  /* 0x00000000aa00720c */ /* 0x000ff600077c6270 */
[----:B------:R-:W-:Y:S02]  /*2950*/  @!UPT UIADD3 URZ, URZ, URZ, URZ ;  /* 0x0000003f3f3ff290 */ /* 0x000fe4000fffe03f */
[----:B------:R-:W-:-:S05]  /*2960*/  @!P6 BRA `(.L_x_797) ;  /* 0x000000900000e947 */ /* 0x000fca0003800000 */
[----:B------:R-:W-:Y:S02]  /*2970*/  ISETP.NE.AND P0, PT, R163, RZ, PT ;  /* 0x000000ffa300720c */ /* 0x000fe40003f05270 */
[----:B------:R-:W-:Y:S11]  /*2980*/  ISETP.NE.AND P1, PT, R162, RZ, PT ;  /* 0x000000ffa200720c */ /* 0x000ff60003f25270 */
[----:B------:R-:W2:Y:S04]  /*2990*/  @P0 LD.E.128 R20, [R128.64] ;  /* 0x0000000480140980 */ /* 0x000ea8000c101d00 */
[----:B--2---:R1:W-:Y:S01]  /*29a0*/  @P0 ST.E.128 [R138.64], R20 ;  /* 0x000000148a000985 */ /* 0x0043e2000c101d04 */
[----:B------:R-:W-:Y:S03]  /*29b0*/  ISETP.NE.AND P0, PT, R160, RZ, PT ;  /* 0x000000ffa000720c */ /* 0x000fe60003f05270 */
[----:B------:R-:W2:Y:S04]  /*29c0*/  @P1 LD.E.128 R16, [R128.64+0x40] ;  /* 0x0000400480101980 */ /* 0x000ea8000c101d00 */
[----:B--2---:R1:W-:Y:S06]  /*29d0*/  @P1 ST.E.128 [R138.64+0x40], R16 ;  /* 0x000040108a001985 */ /* 0x0043ec000c101d04 */
[----:B------:R-:W2:Y:S04]  /*29e0*/  @P0 LD.E.128 R4, [R128.64+0x80] ;  /* 0x0000800480040980 */ /* 0x000ea8000c101d00 */
[----:B--2---:R1:W-:Y:S02]  /*29f0*/  @P0 ST.E.128 [R138.64+0x80], R4 ;  /* 0x000080048a000985 */ /* 0x0043e4000c101d04 */
.L_x_797:
[----:B------:R-:W-:Y:S05]  /*2a00*/  BSYNC B0 ;  /* 0x0000000000007941 */ /* 0x000fea0003800000 */
.L_x_796:
[C---:B------:R-:W-:Y:S01]  /*2a10*/  ISETP.GE.AND P4, PT, R82.reuse, R2, PT ;  /* 0x000000025200720c */ /* 0x040fe20003f86270 */
[----:B------:R-:W-:Y:S03]  /*2a20*/  BSSY B0, `(.L_x_798) ;  /* 0x0000011000007945 */ /* 0x000fe60003800000 */
[----:B------:R-:W-:Y:S11]  /*2a30*/  ISETP.GE.AND P4, PT, R82, R0, !P4 ;  /* 0x000000005200720c */ /* 0x000ff60006786270 */
[----:B------:R-:W-:Y:S02]  /*2a40*/  @!UPT UIADD3 URZ, URZ, URZ, URZ ;  /* 0x0000003f3f3ff290 */ /* 0x000fe4000fffe03f */
[----:B------:R-:W-:-:S05]  /*2a50*/  @!P4 BRA `(.L_x_799) ;  /* 0x000000d00000c947 */ /* 0x000fca0003800000 */
[----:B------:R-:W-:Y:S02]  /*2a60*/  ISETP.NE.AND P1, PT, R163, RZ, PT ;  /* 0x000000ffa300720c */ /* 0x000fe40003f25270 */
[----:B------:R-:W-:Y:S02]  /*2a70*/  IADD3 R26, P0, R128, R123, RZ ;  /* 0x0000007b801a7210 */ /* 0x000fe40007f1e0ff */
[----:B------:R-:W-:Y:S03]  /*2a80*/  LEA R24, P2, R190, R138, 0x1 ;  /* 0x0000008abe187211 */ /* 0x000fe600078408ff */
[----:B------:R-:W-:Y:S01]  /*2a90*/  IMAD.X R27, R129, 0x1, R121, P0 ;  /* 0x00000001811b7824 */ /* 0x000fe200000e0679 */
[----:B------:R-:W-:Y:S02]  /*2aa0*/  ISETP.NE.AND P0, PT, R162, RZ, PT ;  /* 0x000000ffa200720c */ /* 0x000fe40003f05270 */
[----:B------:R-:W-:Y:S03]  /*2ab0*/  LEA.HI.X R25, R190, R139, R191, 0x1, P2 ;  /* 0x0000008bbe197211 */ /* 0x000fe600010f0cbf */
[----:B-1----:R-:W2:Y:S04]  /*2ac0*/  @P1 LD.E.128 R20, [R26.64] ;  /* 0x000000041a141980 */ /* 0x002ea8000c101d00 */
[----:B--2---:R1:W-:Y:S01]  /*2ad0*/  @P1 ST.E.128 [R24.64], R20 ;  /* 0x0000001418001985 */ /* 0x0043e2000c101d04 */
[----:B------:R-:W-:Y:S03]  /*2ae0*/  ISETP.NE.AND P1, PT, R160, RZ, PT ;  /* 0x000000ffa000720c */ /* 0x000fe60003f25270 */
[----:B------:R-:W2:Y:S04]  /*2af0*/  @P0 LD.E.128 R16, [R26.64+0x40] ;  /* 0x000040041a100980 */ /* 0x000ea8000c101d00 */
[----:B--2---:R1:W-:Y:S06]  /*2b00*/  @P0 ST.E.128 [R24.64+0x40], R16 ;  /* 0x0000401018000985 */ /* 0x0043ec000c101d04 */
[----:B------:R-:W2:Y:S04]  /*2b10*/  @P1 LD.E.128 R4, [R26.64+0x80] ;  /* 0x000080041a041980 */ /* 0x000ea8000c101d00 */
[----:B--2---:R1:W-:Y:S02]  /*2b20*/  @P1 ST.E.128 [R24.64+0x80], R4 ;  /* 0x0000800418001985 */ /* 0x0043e4000c101d04 */
.L_x_799:
[----:B------:R-:W-:Y:S05]  /*2b30*/  BSYNC B0 ;  /* 0x0000000000007941 */ /* 0x000fea0003800000 */
.L_x_798:
[C---:B------:R-:W-:Y:S01]  /*2b40*/  ISETP.GE.AND P2, PT, R161.reuse, R2, PT ;  /* 0x00000002a100720c */ /* 0x040fe20003f46270 */
[----:B------:R-:W-:Y:S03]  /*2b50*/  BSSY B0, `(.L_x_800) ;  /* 0x0000011000007945 */ /* 0x000fe60003800000 */
[----:B------:R-:W-:Y:S11]  /*2b60*/  ISETP.GE.AND P2, PT, R161, R0, !P2 ;  /* 0x00000000a100720c */ /* 0x000ff60005746270 */
[----:B------:R-:W-:Y:S02]  /*2b70*/  @!UPT UIADD3 URZ, URZ, URZ, URZ ;  /* 0x0000003f3f3ff290 */ /* 0x000fe4000fffe03f */
[----:B------:R-:W-:-:S05]  /*2b80*/  @!P2 BRA `(.L_x_801) ;  /* 0x000000d00000a947 */ /* 0x000fca0003800000 */
[----:B------:R-:W-:Y:S02]  /*2b90*/  ISETP.NE.AND P1, PT, R163, RZ, PT ;  /* 0x000000ffa300720c */ /* 0x000fe40003f25270 */
[----:B------:R-:W-:Y:S02]  /*2ba0*/  IADD3 R26, P0, R128, R125, RZ ;  /* 0x0000007d801a7210 */ /* 0x000fe40007f1e0ff */
[----:B-1----:R-:W-:Y:S03]  /*2bb0*/  IADD3 R24, P5, R138, R85, RZ ;  /* 0x000000558a187210 */ /* 0x002fe60007fbe0ff */
[----:B------:R-:W-:Y:S01]  /*2bc0*/  IMAD.X R27, R129, 0x1, R124, P0 ;  /* 0x00000001811b7824 */ /* 0x000fe200000e067c */
[----:B------:R-:W-:Y:S01]  /*2bd0*/  ISETP.NE.AND P0, PT, R162, RZ, PT ;  /* 0x000000ffa200720c */ /* 0x000fe20003f05270 */
[----:B------:R-:W-:Y:S04]  /*2be0*/  IMAD.X R25, R139, 0x1, R86, P5 ;  /* 0x000000018b197824 */ /* 0x000fe800028e0656 */
[----:B------:R-:W2:Y:S04]  /*2bf0*/  @P1 LD.E.128 R20, [R26.64] ;  /* 0x000000041a141980 */ /* 0x000ea8000c101d00 */
[----:B--2---:R1:W-:Y:S01]  /*2c00*/  @P1 ST.E.128 [R24.64], R20 ;  /* 0x0000001418001985 */ /* 0x0043e2000c101d04 */
[----:B------:R-:W-:Y:S03]  /*2c10*/  ISETP.NE.AND P1, PT, R160, RZ, PT ;  /* 0x000000ffa000720c */ /* 0x000fe60003f25270 */
[----:B------:R-:W2:Y:S04]  /*2c20*/  @P0 LD.E.128 R16, [R26.64+0x40] ;  /* 0x000040041a100980 */ /* 0x000ea8000c101d00 */
[----:B--2---:R1:W-:Y:S06]  /*2c30*/  @P0 ST.E.128 [R24.64+0x40], R16 ;  /* 0x0000401018000985 */ /* 0x0043ec000c101d04 */
[----:B------:R-:W2:Y:S04]  /*2c40*/  @P1 LD.E.128 R4, [R26.64+0x80] ;  /* 0x000080041a041980 */ /* 0x000ea8000c101d00 */
[----:B--2---:R1:W-:Y:S02]  /*2c50*/  @P1 ST.E.128 [R24.64+0x80], R4 ;  /* 0x0000800418001985 */ /* 0x0043e4000c101d04 */
.L_x_801:
[----:B------:R-:W-:Y:S05]  /*2c60*/  BSYNC B0 ;  /* 0x0000000000007941 */ /* 0x000fea0003800000 */
.L_x_800:
[C---:B------:R-:W-:Y:S01]  /*2c70*/  ISETP.GE.AND P1, PT, R159.reuse, R2, PT ;  /* 0x000000029f00720c */ /* 0x040fe20003f26270 */
[----:B------:R-:W-:Y:S03]  /*2c80*/  BSSY B0, `(.L_x_802) ;  /* 0x0000011000007945 */ /* 0x000fe60003800000 */
[----:B------:R-:W-:Y:S11]  /*2c90*/  ISETP.GE.AND P1, PT, R159, R0, !P1 ;  /* 0x000000009f00720c */ /* 0x000ff60004f26270 */
[----:B------:R-:W-:Y:S02]  /*2ca0*/  @!UPT UIADD3 URZ, URZ, URZ, URZ ;  /* 0x0000003f3f3ff290 */ /* 0x000fe4000fffe03f */
[----:B------:R-:W-:-:S05]  /*2cb0*/  @!P1 BRA `(.L_x_803) ;  /* 0x000000d000009947 */ /* 0x000fca0003800000 */
[----:B------:R-:W-:Y:S02]  /*2cc0*/  ISETP.NE.AND P0, PT, R163, RZ, PT ;  /* 0x000000ffa300720c */ /* 0x000fe40003f05270 */
[----:B-1----:R-:W-:Y:S05]  /*2cd0*/  IADD3 R24, P5, R128, R180, RZ ;  /* 0x000000b480187210 */ /* 0x002fea0007fbe0ff */
[----:B------:R-:W-:Y:S01]  /*2ce0*/  IMAD.X R25, R129, 0x1, R126, P5 ;  /* 0x0000000181197824 */ /* 0x000fe200028e067e */
[----:B------:R-:W-:Y:S05]  /*2cf0*/  IADD3 R2, P5, R138, R178, RZ ;  /* 0x000000b28a027210 */ /* 0x000fea0007fbe0ff */
[----:B------:R-:W2:Y:S01]  /*2d00*/  @P0 LD.E.128 R20, [R24.64] ;  /* 0x0000000418140980 */ /* 0x000ea2000c101d00 */
[----:B------:R-:W-:Y:S01]  /*2d10*/  IMAD.X R3, R139, 0x1, R84, P5 ;  /* 0x000000018b037824 */ /* 0x000fe200028e0654 */
[----:B------:R-:W-:Y:S04]  /*2d20*/  ISETP.NE.AND P5, PT, R162, RZ, PT ;  /* 0x000000ffa200720c */ /* 0x000fe80003fa5270 */
[----:B--2---:R1:W-:Y:S01]  /*2d30*/  @P0 ST.E.128 [R2.64], R20 ;  /* 0x0000001402000985 */ /* 0x0043e2000c101d04 */
[----:B------:R-:W-:Y:S08]  /*2d40*/  ISETP.NE.AND P0, PT, R160, RZ, PT ;  /* 0x000000ffa000720c */ /* 0x000ff00003f05270 */
[----:B------:R-:W2:Y:S04]  /*2d50*/  @P5 LD.E.128 R16, [R24.64+0x40] ;  /* 0x0000400418105980 */ /* 0x000ea8000c101d00 */
[----:B--2---:R1:W-:Y:S04]  /*2d60*/  @P5 ST.E.128 [R2.64+0x40], R16 ;  /* 0x0000401002005985 */ /* 0x0043e8000c101d04 */
[----:B------:R-:W2:Y:S04]  /*2d70*/  @P0 LD.E.128 R4, [R24.64+0x80] ;  /* 0x0000800418040980 */ /* 0x000ea8000c101d00 */
[----:B--2---:R1:W-:Y:S02]  /*2d80*/  @P0 ST.E.128 [R2.64+0x80], R4 ;  /* 0x0000800402000985 */ /* 0x0043e4000c101d04 */
.L_x_803:
[----:B------:R-:W-:Y:S05]  /*2d90*/  BSYNC B0 ;  /* 0x0000000000007941 */ /* 0x000fea0003800000 */
.L_x_802:
[----:B-1----:R-:W2:Y:S01]  /*2da0*/  LD.E R17, [R118.64+0xd0] ;  /* 0x0000d00476117980 */ /* 0x002ea2000c101900 */
[----:B------:R-:W-:Y:S03]  /*2db0*/  BSSY B3, `(.L_x_804) ;  /* 0x0000781000037945 */ /* 0x000fe60003800000 */
[----:B------:R-:W3:Y:S01]  /*2dc0*/  LD.E R127, [R118.64+0x130] ;  /* 0x00013004767f7980 */ /* 0x000ee2000c101900 */
[----:B--2---:R-:W-:Y:S01]  /*2dd0*/  ISETP.NE.AND P5, PT, R17, RZ, PT ;  /* 0x000000ff1100720c */ /* 0x004fe20003fa5270 */
[----:B---3--:R-:W-:Y:S05]  /*2de0*/  IMAD.U32 R127, R127, -0x80, RZ ;  /* 0xffffff807f7f7824 */ /* 0x008fea00078e00ff */
[C---:B------:R-:W-:Y:S04]  /*2df0*/  LEA R128, P0, R127.reuse, R128, 0x1 ;  /* 0x000000807f807211 */ /* 0x040fe800078008ff */
[----:B------:R-:W-:Y:S03]  /*2e00*/  LEA.HI.X.SX32 R127, R127, R129, 0x1, P0 ;  /* 0x000000817f7f7211 */ /* 0x000fe600000f0eff */
[----:B------:R-:W-:-:S05]  /*2e10*/  @!P5 BRA `(.L_x_805) ;  /* 0x000072400000d947 */ /* 0x000fca0003800000 */
[----:B------:R-:W2:Y:S04]  /*2e20*/  LD.E.U8 R0, [R118.64+0x1b3] ;  /* 0x0001b30476007980 */ /* 0x000ea8000c101100 */
[----:B------:R1:W5:Y:S01]  /*2e30*/  LD.E R129, [R118.64+0xc0] ;  /* 0x0000c00476817980 */ /* 0x000362000c101900 */
[----:B--2---:R-:W-:Y:S11]  /*2e40*/  ISETP.NE.AND P0, PT, R0, RZ, PT ;  /* 0x000000ff0000720c */ /* 0x004ff60003f05270 */
[----:B------:R-:W-:Y:S02]  /*2e50*/  @!UPT UIADD3 URZ, URZ, URZ, URZ ;  /* 0x0000003f3f3ff290 */ /* 0x000fe4000fffe03f */
[----:B------:R-:W-:-:S05]  /*2e60*/  @!P0 BRA `(.L_x_806) ;  /* 0x000029b000008947 */ /* 0x000fca0003800000 */
[----:B-1----:R-:W-:Y:S01]  /*2e70*/  BSSY B1, `(.L_x_807) ;  /* 0x0000099000017945 */ /* 0x002fe20003800000 */
[----:B------:R-:W-:-:S05]  /*2e80*/  @!P6 BRA `(.L_x_808) ;  /* 0x000009700000e947 */ /* 0x000fca0003800000 */
[----:B-----5:R-:W-:Y:S01]  /*2e90*/  ISETP.GE.AND P0, PT, R12, R129, PT ;  /* 0x000000810c00720c */ /* 0x020fe20003f06270 */
[----:B------:R-:W-:Y:S01]  /*2ea0*/  @!UPT UIADD3 URZ, URZ, URZ, URZ ;  /* 0x0000003f3f3ff290 */ /* 0x000fe2000fffe03f */
[----:B------:R-:W-:Y:S11]  /*2eb0*/  BSSY B0, `(.L_x_809) ;  /* 0x0000030000007945 */ /* 0x000ff60003800000 */
[----:B------:R-:W-:-:S05]  /*2ec0*/  @P0 BRA `(.L_x_810) ;  /* 0x000002e000000947 */ /* 0x000fca0003800000 */
[----:B------:R-:W-:Y:S01]  /*2ed0*/  ISETP.GE.AND P0, PT, R12, R17, PT ;  /* 0x000000110c00720c */ /* 0x000fe20003f06270 */
[----:B------:R-:W2:Y:S11]  /*2ee0*/  LD.E.128 R20, [R130.64] ;  /* 0x0000000482147980 */ /* 0x000eb6000c101d00 */
[----:B------:R-:W-:Y:S01]  /*2ef0*/  @!UPT UIADD3 URZ, URZ, URZ, URZ ;  /* 0x0000003f3f3ff290 */ /* 0x000fe2000fffe03f */
[----:B------:R-:W3:Y:S06]  /*2f00*/  @!P0 LD.E.64 R6, [R14.64] ;  /* 0x000000040e068980 */ /* 0x000eec000c101b00 */
[----:B------:R-:W4:Y:S01]  /*2f10*/  @!P0 LD.E.64 R26, [R52.64] ;  /* 0x00000004341a8980 */ /* 0x000f22000c101b00 */
[C---:B--2---:R-:W-:Y:S01]  /*2f20*/  @!P0 LOP3.LUT R19, R20.reuse, 0xffff0000, RZ, 0xc0, !PT ;  /* 0xffff000014138812 */ /* 0x044fe200078ec0ff */
[----:B------:R-:W-:Y:S01]  /*2f30*/  @!P0 IMAD.U32 R25, R20, 0x10000, RZ ;  /* 0x0001000014198824 */ /* 0x000fe200078e00ff */
[----:B------:R-:W-:Y:S02]  /*2f40*/  @!P0 LOP3.LUT R16, R22, 0xffff0000, RZ, 0xc0, !PT ;  /* 0xffff000016108812 */ /* 0x000fe400078ec0ff */
[----:B------:R-:W-:Y:S02]  /*2f50*/  @!P0 SHF.L.U32 R28, R23, 0x10, RZ ;  /* 0x00000010171c8819 */ /* 0x000fe400000006ff */
[C---:B---3--:R-:W-:Y:S02]  /*2f60*/  @!P0 SHF.L.U32 R8, R6.reuse, 0x10, RZ ;  /* 0x0000001006088819 */ /* 0x048fe400000006ff */
[----:B------:R-:W-:Y:S02]  /*2f70*/  @!P0 LOP3.LUT R6, R6, 0xffff0000, RZ, 0xc0, !PT ;  /* 0xffff000006068812 */ /* 0x000fe400078ec0ff */
[----:B------:R-:W-:Y:S01]  /*2f80*/  @!P0 SHF.L.U32 R5, R7, 0x10, RZ ;  /* 0x0000001007058819 */ /* 0x000fe200000006ff */
[----:B------:R-:W-:Y:S01]  /*2f90*/  @!P0 FMUL.FTZ R0, R19, R8 ;  /* 0x0000000813008220 */ /* 0x000fe20000410000 */
[C---:B----4-:R-:W-:Y:S01]  /*2fa0*/  @!P0 LOP3.LUT R24, R26.reuse, 0xffff0000, RZ, 0xc0, !PT ;  /* 0xffff00001a188812 */ /* 0x050fe200078ec0ff */
[----:B------:R-:W-:Y:S01]  /*2fb0*/  @!P0 IMAD.U32 R18, R26, 0x10000, RZ ;  /* 0x000100001a128824 */ /* 0x000fe200078e00ff */
[----:B------:R-:W-:Y:S01]  /*2fc0*/  @!P0 LOP3.LUT R7, R7, 0xffff0000, RZ, 0xc0, !PT ;  /* 0xffff000007078812 */ /* 0x000fe200078ec0ff */
[----:B------:R-:W-:Y:S01]  /*2fd0*/  @!P0 FMUL.FTZ R3, R16, R5 ;  /* 0x0000000510038220 */ /* 0x000fe20000410000 */
[----:B------:R-:W-:Y:S01]  /*2fe0*/  @!P0 SHF.L.U32 R26, R27, 0x10, RZ ;  /* 0x000000101b1a8819 */ /* 0x000fe200000006ff */
[----:B------:R-:W-:Y:S01]  /*2ff0*/  @!P0 FMUL.FTZ R29, R19, R18 ;  /* 0x00000012131d8220 */ /* 0x000fe20000410000 */
[----:B------:R-:W-:Y:S01]  /*3000*/  @!P0 LOP3.LUT R19, R21, 0xffff0000, RZ, 0xc0, !PT ;  /* 0xffff000015138812 */ /* 0x000fe200078ec0ff */
[----:B------:R-:W-:Y:S01]  /*3010*/  @!P0 FFMA.FTZ R0, R18, R25, R0 ;  /* 0x0000001912008223 */ /* 0x000fe20000010000 */
[----:B------:R-:W-:Y:S01]  /*3020*/  @!P0 LOP3.LUT R27, R27, 0xffff0000, RZ, 0xc0, !PT ;  /* 0xffff00001b1b8812 */ /* 0x000fe200078ec0ff */
[----:B------:R-:W-:Y:S01]  /*3030*/  @!P0 FFMA.FTZ R29, R25, R8, -R29 ;  /* 0x00000008191d8223 */ /* 0x000fe2000001081d */
[----:B------:R-:W-:Y:S01]  /*3040*/  @!P0 SHF.L.U32 R25, R21, 0x10, RZ ;  /* 0x0000001015198819 */ /* 0x000fe200000006ff */
[----:B------:R-:W-:Y:S01]  /*3050*/  @!P0 FMUL.FTZ R2, R19, R6 ;  /* 0x0000000613028220 */ /* 0x000fe20000410000 */
[----:B------:R-:W-:Y:S01]  /*3060*/  @!P0 LOP3.LUT R8, R23, 0xffff0000, RZ, 0xc0, !PT ;  /* 0xffff000017088812 */ /* 0x000fe200078ec0ff */
[----:B------:R-:W-:Y:S01]  /*3070*/  @!P0 IMAD.U32 R18, R22, 0x10000, RZ ;  /* 0x0001000016128824 */ /* 0x000fe200078e00ff */
[----:B------:R-:W-:Y:S01]  /*3080*/  @!P0 F2FP.BF16.PACK_AB R29, R0, R29 ;  /* 0x0000001d001d823e */ /* 0x000fe200000010ff */
[----:B------:R-:W-:Y:S02]  /*3090*/  @!P0 FMUL.FTZ R31, R19, R24 ;  /* 0x00000018131f8220 */ /* 0x000fe40000410000 */
[----:B------:R-:W-:Y:S01]  /*30a0*/  @!P0 FMUL.FTZ R30, R16, R26 ;  /* 0x0000001a101e8220 */ /* 0x000fe20000410000 */
[----:B------:R-:W-:Y:S01]  /*30b0*/  @!P0 MOV R20, R29 ;  /* 0x0000001d00148202 */ /* 0x000fe20000000f00 */
[C---:B------:R-:W-:Y:S02]  /*30c0*/  @!P0 FMUL.FTZ R32, R8.reuse, R27 ;  /* 0x0000001b08208220 */ /* 0x040fe40000410000 */
[----:B------:R-:W-:Y:S02]  /*30d0*/  @!P0 FMUL.FTZ R4, R8, R7 ;  /* 0x0000000708048220 */ /* 0x000fe40000410000 */
[----:B------:R-:W-:Y:S02]  /*30e0*/  @!P0 FFMA.FTZ R2, R24, R25, R2 ;  /* 0x0000001918028223 */ /* 0x000fe40000010002 */
[----:B------:R-:W-:Y:S02]  /*30f0*/  @!P0 FFMA.FTZ R3, R26, R18, R3 ;  /* 0x000000121a038223 */ /* 0x000fe40000010003 */
[----:B------:R-:W-:Y:S02]  /*3100*/  @!P0 FFMA.FTZ R31, R25, R6, -R31 ;  /* 0x00000006191f8223 */ /* 0x000fe4000001081f */
[----:B------:R-:W-:Y:S02]  /*3110*/  @!P0 FFMA.FTZ R30, R18, R5, -R30 ;  /* 0x00000005121e8223 */ /* 0x000fe4000001081e */
[----:B------:R-:W-:Y:S01]  /*3120*/  @!P0 FFMA.FTZ R32, R28, R7, -R32 ;  /* 0x000000071c208223 */ /* 0x000fe20000010820 */
[----:B------:R-:W-:Y:S01]  /*3130*/  @!P0 F2FP.BF16.PACK_AB R34, R2, R31 ;  /* 0x0000001f0222823e */ /* 0x000fe200000010ff */
[----:B------:R-:W-:Y:S01]  /*3140*/  @!P0 FFMA.FTZ R4, R27, R28, R4 ;  /* 0x0000001c1b048223 */ /* 0x000fe20000010004 */
[----:B------:R-:W-:Y:S03]  /*3150*/  @!P0 F2FP.BF16.PACK_AB R30, R3, R30 ;  /* 0x0000001e031e823e */ /* 0x000fe600000010ff */
[----:B------:R-:W-:Y:S01]  /*3160*/  @!P0 IMAD.MOV.U32 R21, RZ, RZ, R34 ;  /* 0x000000ffff158224 */ /* 0x000fe200078e0022 */
[----:B------:R-:W-:Y:S02]  /*3170*/  @!P0 F2FP.BF16.PACK_AB R31, R4, R32 ;  /* 0x00000020041f823e */ /* 0x000fe400000010ff */
[----:B------:R-:W-:Y:S02]  /*3180*/  @!P0 MOV R22, R30 ;  /* 0x0000001e00168202 */ /* 0x000fe40000000f00 */
[----:B------:R-:W-:Y:S05]  /*3190*/  @!P0 MOV R23, R31 ;  /* 0x0000001f00178202 */ /* 0x000fea0000000f00 */
[----:B------:R1:W-:Y:S02]  /*31a0*/  ST.E.128 [R136.64], R20 ;  /* 0x0000001488007985 */ /* 0x0003e4000c101d04 */
.L_x_810:
[----:B------:R-:W-:Y:S05]  /*31b0*/  BSYNC B0 ;  /* 0x0000000000007941 */ /* 0x000fea0003800000 */
.L_x_809:
[----:B------:R-:W-:Y:S01]  /*31c0*/  ISETP.GE.AND P0, PT, R117, R129, PT ;  /* 0x000000817500720c */ /* 0x000fe20003f06270 */
[----:B------:R-:W-:Y:S01]  /*31d0*/  @!UPT UIADD3 URZ, URZ, URZ, URZ ;  /* 0x0000003f3f3ff290 */ /* 0x000fe2000fffe03f */
[----:B------:R-:W-:Y:S11]  /*31e0*/  BSSY B0, `(.L_x_811) ;  /* 0x0000030000007945 */ /* 0x000ff60003800000 */
[----:B------:R-:W-:-:S05]  /*31f0*/  @P0 BRA `(.L_x_812) ;  /* 0x000002e000000947 */ /* 0x000fca0003800000 */
[----:B------:R-:W-:Y:S01]  /*3200*/  ISETP.GE.AND P0, PT, R117, R17, PT ;  /* 0x000000117500720c */ /* 0x000fe20003f06270 */
[----:B-1----:R-:W2:Y:S11]  /*3210*/  LD.E.128 R20, [R130.64+0x40] ;  /* 0x0000400482147980 */ /* 0x002eb6000c101d00 */
[----:B------:R-:W-:Y:S01]  /*3220*/  @!UPT UIADD3 URZ, URZ, URZ, URZ ;  /* 0x0000003f3f3ff290 */ /* 0x000fe2000fffe03f */
[----:B------:R-:W3:Y:S06]  /*3230*/  @!P0 LD.E.64 R6, [R14.64+0x20] ;  /* 0x000020040e068980 */ /* 0x000eec000c101b00 */
[----:B------:R-:W4:Y:S01]  /*3240*/  @!P0 LD.E.64 R26, [R52.64+0x20] ;  /* 0x00002004341a8980 */ /* 0x000f22000c101b00 */
        /* <DEDUP_REMOVED lines=40> */
[----:B------:R1:W-:Y:S02]  /*34d0*/  ST.E.128 [R136.64+0x40], R20 ;  /* 0x0000401488007985 */ /* 0x0003e4000c101d04 */
.L_x_812:
[----:B------:R-:W-:Y:S05]  /*34e0*/  BSYNC B0 ;  /* 0x0000000000007941 */ /* 0x000fea0003800000 */
.L_x_811:
[----:B------:R-:W-:Y:S11]  /*34f0*/  ISETP.GE.AND P0, PT, R116, R129, PT ;  /* 0x000000817400720c */ /* 0x000ff60003f06270 */
[----:B------:R-:W-:Y:S02]  /*3500*/  @!UPT UIADD3 URZ, URZ, URZ, URZ ;  /* 0x0000003f3f3ff290 */ /* 0x000fe4000fffe03f */
        /* <DEDUP_REMOVED lines=47> */
.L_x_808:
[----:B------:R-:W-:Y:S05]  /*3800*/  BSYNC B1 ;  /* 0x0000000000017941 */ /* 0x000fea0003800000 */
.L_x_807:
[----:B------:R-:W-:Y:S01]  /*3810*/  BSSY B1, `(.L_x_813) ;  /* 0x00000a7000017945 */ /* 0x000fe20003800000 */
[----:B------:R-:W-:-:S05]  /*3820*/  @!P4 BRA `(.L_x_814) ;  /* 0x00000a500000c947 */ /* 0x000fca0003800000 */
[----:B-----5:R-:W-:Y:S01]  /*3830*/  ISETP.GE.AND P0, PT, R12, R129, PT ;  /* 0x000000810c00720c */ /* 0x020fe20003f06270 */
[C---:B------:R-:W-:Y:S01]  /*3840*/  IMAD.SHL.U32 R5, R164.reuse, 0x2, RZ ;  /* 0x00000002a4057824 */ /* 0x040fe200078e00ff */
[----:B------:R-:W-:Y:S01]  /*3850*/  SHF.L.U64.HI R3, R164, 0x1, R150 ;  /* 0x00000001a4037819 */ /* 0x000fe20000010296 */
[----:B------:R-:W-:Y:S03]  /*3860*/  BSSY B0, `(.L_x_815) ;  /* 0x0000037000007945 */ /* 0x000fe60003800000 */
[-C--:B------:R-:W-:Y:S02]  /*3870*/  IADD3 R18, P5, R14, R5.reuse, RZ ;  /* 0x000000050e127210 */ /* 0x080fe40007fbe0ff */
[----:B------:R-:W-:Y:S03]  /*3880*/  IADD3 R32, P4, R52, R5, RZ ;  /* 0x0000000534207210 */ /* 0x000fe60007f9e0ff */
[--C-:B------:R-:W-:Y:S02]  /*3890*/  IMAD.X R19, R15, 0x1, R3.reuse, P5 ;  /* 0x000000010f137824 */ /* 0x100fe400028e0603 */
[----:B------:R-:W-:Y:S01]  /*38a0*/  IMAD.X R33, R53, 0x1, R3, P4 ;  /* 0x0000000135217824 */ /* 0x000fe200020e0603 */
[----:B------:R-:W-:-:S05]  /*38b0*/  @P0 BRA `(.L_x_816) ;  /* 0x0000031000000947 */ /* 0x000fca0003800000 */
[----:B------:R-:W-:Y:S02]  /*38c0*/  ISETP.GE.AND P0, PT, R12, R17, PT ;  /* 0x000000110c00720c */ /* 0x000fe40003f06270 */
[C---:B------:R-:W-:Y:S04]  /*38d0*/  LEA R34, P4, R104.reuse, R130, 0x1 ;  /* 0x0000008268227211 */ /* 0x040fe800078808ff */
[----:B------:R-:W-:Y:S02]  /*38e0*/  LEA.HI.X R35, R104, R131, R101, 0x1, P4 ;  /* 0x0000008368237211 */ /* 0x000fe400020f0c65 */
[C---:B------:R-:W-:Y:S03]  /*38f0*/  LEA R40, P4, R192.reuse, R136, 0x1 ;  /* 0x00000088c0287211 */ /* 0x040fe600078808ff */
[----:B-1----:R-:W2:Y:S01]  /*3900*/  LD.E.128 R20, [R34.64] ;  /* 0x0000000422147980 */ /* 0x002ea2000c101d00 */
[----:B------:R-:W-:Y:S07]  /*3910*/  LEA.HI.X R41, R192, R137, R193, 0x1, P4 ;  /* 0x00000089c0297211 */ /* 0x000fee00020f0cc1 */
[----:B------:R-:W3:Y:S06]  /*3920*/  @!P0 LD.E.64 R28, [R32.64] ;  /* 0x00000004201c8980 */ /* 0x000eec000c101b00 */
[----:B------:R-:W4:Y:S01]  /*3930*/  @!P0 LD.E.64 R6, [R18.64] ;  /* 0x0000000412068980 */ /* 0x000f22000c101b00 */
[----:B--2---:R-:W-:Y:S01]  /*3940*/  @!P0 IMAD.U32 R30, R23, 0x10000, RZ ;  /* 0x00010000171e8824 */ /* 0x004fe200078e00ff */
[C---:B------:R-:W-:Y:S02]  /*3950*/  @!P0 LOP3.LUT R25, R20.reuse, 0xffff0000, RZ, 0xc0, !PT ;  /* 0xffff000014198812 */ /* 0x040fe400078ec0ff */
[----:B------:R-:W-:Y:S02]  /*3960*/  @!P0 SHF.L.U32 R27, R20, 0x10, RZ ;  /* 0x00000010141b8819 */ /* 0x000fe400000006ff */
[----:B------:R-:W-:Y:S02]  /*3970*/  @!P0 LOP3.LUT R16, R22, 0xffff0000, RZ, 0xc0, !PT ;  /* 0xffff000016108812 */ /* 0x000fe400078ec0ff */
[C---:B---3--:R-:W-:Y:S02]  /*3980*/  @!P0 SHF.L.U32 R24, R28.reuse, 0x10, RZ ;  /* 0x000000101c188819 */ /* 0x048fe400000006ff */
[----:B------:R-:W-:Y:S01]  /*3990*/  @!P0 LOP3.LUT R26, R28, 0xffff0000, RZ, 0xc0, !PT ;  /* 0xffff00001c1a8812 */ /* 0x000fe200078ec0ff */
[C---:B------:R-:W-:Y:S01]  /*39a0*/  @!P0 IMAD.U32 R28, R29.reuse, 0x10000, RZ ;  /* 0x000100001d1c8824 */ /* 0x040fe200078e00ff */
[----:B------:R-:W-:Y:S01]  /*39b0*/  @!P0 LOP3.LUT R29, R29, 0xffff0000, RZ, 0xc0, !PT ;  /* 0xffff00001d1d8812 */ /* 0x000fe200078ec0ff */
[----:B------:R-:W-:Y:S02]  /*39c0*/  @!P0 FMUL.FTZ R31, R25, R24 ;  /* 0x00000018191f8220 */ /* 0x000fe40000410000 */
[C---:B----4-:R-:W-:Y:S01]  /*39d0*/  @!P0 IMAD.U32 R8, R6.reuse, 0x10000, RZ ;  /* 0x0001000006088824 */ /* 0x050fe200078e00ff */
[----:B------:R-:W-:Y:S01]  /*39e0*/  @!P0 LOP3.LUT R6, R6, 0xffff0000, RZ, 0xc0, !PT ;  /* 0xffff000006068812 */ /* 0x000fe200078ec0ff */
[C---:B------:R-:W-:Y:S01]  /*39f0*/  @!P0 IMAD.U32 R5, R7.reuse, 0x10000, RZ ;  /* 0x0001000007058824 */ /* 0x040fe200078e00ff */
[----:B------:R-:W-:Y:S01]  /*3a00*/  @!P0 LOP3.LUT R7, R7, 0xffff0000, RZ, 0xc0, !PT ;  /* 0xffff000007078812 */ /* 0x000fe200078ec0ff */
[-C--:B------:R-:W-:Y:S01]  /*3a10*/  @!P0 FMUL.FTZ R0, R25, R8.reuse ;  /* 0x0000000819008220 */ /* 0x080fe20000410000 */
[----:B------:R-:W-:Y:S01]  /*3a20*/  @!P0 LOP3.LUT R25, R21, 0xffff0000, RZ, 0xc0, !PT ;  /* 0xffff000015198812 */ /* 0x000fe200078ec0ff */
[----:B------:R-:W-:Y:S01]  /*3a30*/  @!P0 FFMA.FTZ R31, R27, R8, -R31 ;  /* 0x000000081b1f8223 */ /* 0x000fe2000001081f */
[----:B------:R-:W-:Y:S01]  /*3a40*/  @!P0 LOP3.LUT R8, R23, 0xffff0000, RZ, 0xc0, !PT ;  /* 0xffff000017088812 */ /* 0x000fe200078ec0ff */
[----:B------:R-:W-:Y:S01]  /*3a50*/  @!P0 FFMA.FTZ R0, R24, R27, R0 ;  /* 0x0000001b18008223 */ /* 0x000fe20000010000 */
[----:B------:R-:W-:Y:S01]  /*3a60*/  @!P0 SHF.L.U32 R24, R22, 0x10, RZ ;  /* 0x0000001016188819 */ /* 0x000fe200000006ff */
[----:B------:R-:W-:Y:S02]  /*3a70*/  @!P0 IMAD.U32 R27, R21, 0x10000, RZ ;  /* 0x00010000151b8824 */ /* 0x000fe400078e00ff */
[C---:B------:R-:W-:Y:S01]  /*3a80*/  @!P0 FMUL.FTZ R2, R25.reuse, R6 ;  /* 0x0000000619028220 */ /* 0x040fe20000410000 */
[----:B------:R-:W-:Y:S01]  /*3a90*/  @!P0 F2FP.BF16.PACK_AB R31, R0, R31 ;  /* 0x0000001f001f823e */ /* 0x000fe200000010ff */
[C---:B------:R-:W-:Y:S02]  /*3aa0*/  @!P0 FMUL.FTZ R3, R16.reuse, R5 ;  /* 0x0000000510038220 */ /* 0x040fe40000410000 */
[----:B------:R-:W-:Y:S01]  /*3ab0*/  @!P0 FMUL.FTZ R35, R25, R26 ;  /* 0x0000001a19238220 */ /* 0x000fe20000410000 */
[----:B------:R-:W-:Y:S01]  /*3ac0*/  @!P0 MOV R20, R31 ;  /* 0x0000001f00148202 */ /* 0x000fe20000000f00 */
[----:B------:R-:W-:Y:S02]  /*3ad0*/  @!P0 FMUL.FTZ R34, R16, R28 ;  /* 0x0000001c10228220 */ /* 0x000fe40000410000 */
        /* <DEDUP_REMOVED lines=15> */
.L_x_816:
[----:B------:R-:W-:Y:S05]  /*3bd0*/  BSYNC B0 ;  /* 0x0000000000007941 */ /* 0x000fea0003800000 */
.L_x_815:
[----:B------:R-:W-:Y:S01]  /*3be0*/  ISETP.GE.AND P0, PT, R117, R129, PT ;  /* 0x000000817500720c */ /* 0x000fe20003f06270 */
[----:B------:R-:W-:Y:S01]  /*3bf0*/  @!UPT UIADD3 URZ, URZ, URZ, URZ ;  /* 0x0000003f3f3ff290 */ /* 0x000fe2000fffe03f */
[----:B------:R-:W-:Y:S11]  /*3c00*/  BSSY B0, `(.L_x_817) ;  /* 0x0000033000007945 */ /* 0x000ff60003800000 */
[----:B------:R-:W-:-:S05]  /*3c10*/  @P0 BRA `(.L_x_818) ;  /* 0x0000031000000947 */ /* 0x000fca0003800000 */
[----:B------:R-:W-:Y:S02]  /*3c20*/  ISETP.GE.AND P0, PT, R117, R17, PT ;  /* 0x000000117500720c */ /* 0x000fe40003f06270 */
[C---:B------:R-:W-:Y:S04]  /*3c30*/  LEA R34, P4, R103.reuse, R130, 0x1 ;  /* 0x0000008267227211 */ /* 0x040fe800078808ff */
[----:B------:R-:W-:Y:S02]  /*3c40*/  LEA.HI.X R35, R103, R131, R106, 0x1, P4 ;  /* 0x0000008367237211 */ /* 0x000fe400020f0c6a */
[C---:B-1----:R-:W-:Y:S03]  /*3c50*/  LEA R40, P4, R97.reuse, R136, 0x1 ;  /* 0x0000008861287211 */ /* 0x042fe600078808ff */
[----:B------:R-:W2:Y:S01]  /*3c60*/  LD.E.128 R20, [R34.64] ;  /* 0x0000000422147980 */ /* 0x000ea2000c101d00 */
[----:B------:R-:W-:Y:S07]  /*3c70*/  LEA.HI.X R41, R97, R137, R98, 0x1, P4 ;  /* 0x0000008961297211 */ /* 0x000fee00020f0c62 */
[----:B------:R-:W3:Y:S06]  /*3c80*/  @!P0 LD.E.64 R28, [R32.64+0x20] ;  /* 0x00002004201c8980 */ /* 0x000eec000c101b00 */
[----:B------:R-:W4:Y:S01]  /*3c90*/  @!P0 LD.E.64 R6, [R18.64+0x20] ;  /* 0x0000200412068980 */ /* 0x000f22000c101b00 */
        /* <DEDUP_REMOVED lines=41> */
.L_x_818:
[----:B------:R-:W-:Y:S05]  /*3f30*/  BSYNC B0 ;  /* 0x0000000000007941 */ /* 0x000fea0003800000 */
.L_x_817:
[----:B------:R-:W-:Y:S11]  /*3f40*/  ISETP.GE.AND P0, PT, R116, R129, PT ;  /* 0x000000817400720c */ /* 0x000ff60003f06270 */
[----:B------:R-:W-:Y:S02]  /*3f50*/  @!UPT UIADD3 URZ, URZ, URZ, URZ ;  /* 0x0000003f3f3ff290 */ /* 0x000fe4000fffe03f */
        /* <DEDUP_REMOVED lines=8> */
[----:B------:R1:W4:Y:S01]  /*3fe0*/  @!P0 LD.E.64 R6, [R18.64+0x40] ;  /* 0x0000400412068980 */ /* 0x000322000c101b00 */
[----:B--2---:R-:W-:Y:S01]  /*3ff0*/  @!P0 IMAD.U32 R30, R23, 0x10000, RZ ;  /* 0x00010000171e8824 */ /* 0x004fe200078e00ff */
[C---:B------:R-:W-:Y:S02]  /*4000*/  @!P0 LOP3.LUT R25, R20.reuse, 0xffff0000, RZ, 0xc0, !PT ;  /* 0xffff000014198812 */ /* 0x040fe400078ec0ff */
[----:B------:R-:W-:Y:S02]  /*4010*/  @!P0 SHF.L.U32 R27, R20, 0x10, RZ ;  /* 0x00000010141b8819 */ /* 0x000fe400000006ff */
[----:B-1----:R-:W-:Y:S02]  /*4020*/  @!P0 LOP3.LUT R19, R21, 0xffff0000, RZ, 0xc0, !PT ;  /* 0xffff000015138812 */ /* 0x002fe400078ec0ff */
[----:B------:R-:W-:Y:S01]  /*4030*/  @!P0 LOP3.LUT R16, R22, 0xffff0000, RZ, 0xc0, !PT ;  /* 0xffff000016108812 */ /* 0x000fe200078ec0ff */
[C---:B---3--:R-:W-:Y:S01]  /*4040*/  @!P0 IMAD.U32 R28, R33.reuse, 0x10000, RZ ;  /* 0x00010000211c8824 */ /* 0x048fe200078e00ff */
[C---:B------:R-:W-:Y:S02]  /*4050*/  @!P0 SHF.L.U32 R24, R32.reuse, 0x10, RZ ;  /* 0x0000001020188819 */ /* 0x040fe400000006ff */
[----:B------:R-:W-:Y:S01]  /*4060*/  @!P0 LOP3.LUT R26, R32, 0xffff0000, RZ, 0xc0, !PT ;  /* 0xffff0000201a8812 */ /* 0x000fe200078ec0ff */
[----:B------:R-:W-:Y:S01]  /*4070*/  @!P0 FMUL.FTZ R34, R16, R28 ;  /* 0x0000001c10228220 */ /* 0x000fe20000410000 */
[----:B------:R-:W-:Y:S01]  /*4080*/  @!P0 LOP3.LUT R29, R33, 0xffff0000, RZ, 0xc0, !PT ;  /* 0xffff0000211d8812 */ /* 0x000fe200078ec0ff */
[C---:B----4-:R-:W-:Y:S01]  /*4090*/  @!P0 IMAD.U32 R8, R6.reuse, 0x10000, RZ ;  /* 0x0001000006088824 */ /* 0x050fe200078e00ff */
[----:B------:R-:W-:Y:S01]  /*40a0*/  @!P0 LOP3.LUT R6, R6, 0xffff0000, RZ, 0xc0, !PT ;  /* 0xffff000006068812 */ /* 0x000fe200078ec0ff */
[C---:B------:R-:W-:Y:S02]  /*40b0*/  @!P0 FMUL.FTZ R31, R25.reuse, R24 ;  /* 0x00000018191f8220 */ /* 0x040fe40000410000 */
[-C--:B------:R-:W-:Y:S02]  /*40c0*/  @!P0 FMUL.FTZ R0, R25, R8.reuse ;  /* 0x0000000819008220 */ /* 0x080fe40000410000 */
[C---:B------:R-:W-:Y:S01]  /*40d0*/  @!P0 IMAD.U32 R5, R7.reuse, 0x10000, RZ ;  /* 0x0001000007058824 */ /* 0x040fe200078e00ff */
        /* <DEDUP_REMOVED lines=26> */
.L_x_814:
[----:B------:R-:W-:Y:S05]  /*4280*/  BSYNC B1 ;  /* 0x0000000000017941 */ /* 0x000fea0003800000 */
.L_x_813:
        /* <DEDUP_REMOVED lines=14> */
[C---:B-1----:R-:W-:Y:S03]  /*4370*/  LEA R40, P2, R99.reuse, R136, 0x1 ;  /* 0x0000008863287211 */ /* 0x042fe600078408ff */
[----:B------:R-:W2:Y:S01]  /*4380*/  LD.E.128 R20, [R34.64] ;  /* 0x0000000422147980 */ /* 0x000ea2000c101d00 */
        /* <DEDUP_REMOVED lines=44> */
.L_x_822:
[----:B------:R-:W-:Y:S05]  /*4650*/  BSYNC B0 ;  /* 0x0000000000007941 */ /* 0x000fea0003800000 */
.L_x_821:
        /* <DEDUP_REMOVED lines=53> */
.L_x_824:
[----:B------:R-:W-:Y:S05]  /*49b0*/  BSYNC B0 ;  /* 0x0000000000007941 */ /* 0x000fea0003800000 */
.L_x_823:
        /* <DEDUP_REMOVED lines=52> */
.L_x_820:
[----:B------:R-:W-:Y:S05]  /*4d00*/  BSYNC B1 ;  /* 0x0000000000017941 */ /* 0x000fea0003800000 */
.L_x_819:
        /* <DEDUP_REMOVED lines=11> */
[----:B------:R-:W-:Y:S01]  /*4dc0*/  IMAD R31, R183, 0xc0, RZ ;  /* 0x000000c0b71f7824 */ /* 0x000fe200078e02ff */
[----:B------:R-:W-:Y:S01]  /*4dd0*/  ISETP.GE.AND P0, PT, R12, R17, PT ;  /* 0x000000110c00720c */ /* 0x000fe20003f06270 */
[----:B------:R-:W-:Y:S04]  /*4de0*/  IMAD.WIDE.U32 R34, R182, 0xc0, R130 ;  /* 0x000000c0b6227825 */ /* 0x000fe800078e0082 */
[----:B-1----:R-:W-:Y:S01]  /*4df0*/  IMAD.WIDE.U32 R40, R62, 0xc0, R136 ;  /* 0x000000c03e287825 */ /* 0x002fe200078e0088 */
[----:B------:R-:W-:Y:S03]  /*4e00*/  IADD3 R35, R35, R31, RZ ;  /* 0x0000001f23237210 */ /* 0x000fe60007ffe0ff */
[----:B------:R-:W-:Y:S02]  /*4e10*/  IMAD R37, R63, 0xc0, RZ ;  /* 0x000000c03f257824 */ /* 0x000fe400078e02ff */
[----:B------:R-:W2:Y:S03]  /*4e20*/  LD.E.128 R20, [R34.64] ;  /* 0x0000000422147980 */ /* 0x000ea6000c101d00 */
[----:B------:R-:W-:Y:S05]  /*4e30*/  IADD3 R41, R41, R37, RZ ;  /* 0x0000002529297210 */ /* 0x000fea0007ffe0ff */
[----:B------:R-:W3:Y:S06]  /*4e40*/  @!P0 LD.E.64 R6, [R24.64] ;  /* 0x0000000418068980 */ /* 0x000eec000c101b00 */
[----:B------:R-:W4:Y:S01]  /*4e50*/  @!P0 LD.E.64 R28, [R32.64] ;  /* 0x00000004201c8980 */ /* 0x000f22000c101b00 */
[C---:B--2---:R-:W-:Y:S02]  /*4e60*/  @!P0 LOP3.LUT R19, R20.reuse, 0xffff0000, RZ, 0xc0, !PT ;  /* 0xffff000014138812 */ /* 0x044fe400078ec0ff */
[----:B------:R-:W-:Y:S02]  /*4e70*/  @!P0 SHF.L.U32 R27, R20, 0x10, RZ ;  /* 0x00000010141b8819 */ /* 0x000fe400000006ff */
[----:B------:R-:W-:Y:S02]  /*4e80*/  @!P0 LOP3.LUT R16, R22, 0xffff0000, RZ, 0xc0, !PT ;  /* 0xffff000016108812 */ /* 0x000fe400078ec0ff */
[----:B------:R-:W-:Y:S02]  /*4e90*/  @!P0 SHF.L.U32 R30, R23, 0x10, RZ ;  /* 0x00000010171e8819 */ /* 0x000fe400000006ff */
[C---:B---3--:R-:W-:Y:S02]  /*4ea0*/  @!P0 SHF.L.U32 R8, R6.reuse, 0x10, RZ ;  /* 0x0000001006088819 */ /* 0x048fe400000006ff */
[----:B------:R-:W-:Y:S02]  /*4eb0*/  @!P0 LOP3.LUT R6, R6, 0xffff0000, RZ, 0xc0, !PT ;  /* 0xffff000006068812 */ /* 0x000fe400078ec0ff */
[----:B------:R-:W-:Y:S01]  /*4ec0*/  @!P0 SHF.L.U32 R5, R7, 0x10, RZ ;  /* 0x0000001007058819 */ /* 0x000fe200000006ff */
[----:B------:R-:W-:Y:S01]  /*4ed0*/  @!P0 FMUL.FTZ R0, R19, R8 ;  /* 0x0000000813008220 */ /* 0x000fe20000410000 */
[----:B------:R-:W-:Y:S01]  /*4ee0*/  @!P0 LOP3.LUT R7, R7, 0xffff0000, RZ, 0xc0, !PT ;  /* 0xffff000007078812 */ /* 0x000fe200078ec0ff */
[C---:B----4-:R-:W-:Y:S01]  /*4ef0*/  @!P0 IMAD.U32 R18, R28.reuse, 0x10000, RZ ;  /* 0x000100001c128824 */ /* 0x050fe200078e00ff */
[----:B------:R-:W-:Y:S01]  /*4f00*/  @!P0 LOP3.LUT R26, R28, 0xffff0000, RZ, 0xc0, !PT ;  /* 0xffff00001c1a8812 */ /* 0x000fe200078ec0ff */
[----:B------:R-:W-:Y:S01]  /*4f10*/  @!P0 FMUL.FTZ R3, R16, R5 ;  /* 0x0000000510038220 */ /* 0x000fe20000410000 */
[----:B------:R-:W-:Y:S01]  /*4f20*/  @!P0 SHF.L.U32 R28, R29, 0x10, RZ ;  /* 0x000000101d1c8819 */ /* 0x000fe200000006ff */
[----:B------:R-:W-:Y:S01]  /*4f30*/  @!P0 FMUL.FTZ R31, R19, R18 ;  /* 0x00000012131f8220 */ /* 0x000fe20000410000 */
[----:B------:R-:W-:Y:S01]  /*4f40*/  @!P0 LOP3.LUT R19, R21, 0xffff0000, RZ, 0xc0, !PT ;  /* 0xffff000015138812 */ /* 0x000fe200078ec0ff */
[----:B------:R-:W-:Y:S01]  /*4f50*/  @!P0 FFMA.FTZ R0, R18, R27, R0 ;  /* 0x0000001b12008223 */ /* 0x000fe20000010000 */
[----:B------:R-:W-:Y:S01]  /*4f60*/  @!P0 SHF.L.U32 R18, R22, 0x10, RZ ;  /* 0x0000001016128819 */ /* 0x000fe200000006ff */
[----:B------:R-:W-:Y:S01]  /*4f70*/  @!P0 FFMA.FTZ R31, R27, R8, -R31 ;  /* 0x000000081b1f8223 */ /* 0x000fe2000001081f */
[----:B------:R-:W-:Y:S01]  /*4f80*/  @!P0 LOP3.LUT R8, R23, 0xffff0000, RZ, 0xc0, !PT ;  /* 0xffff000017088812 */ /* 0x000fe200078ec0ff */
[----:B------:R-:W-:Y:S01]  /*4f90*/  @!P0 IMAD.U32 R27, R21, 0x10000, RZ ;  /* 0x00010000151b8824 */ /* 0x000fe200078e00ff */
[----:B------:R-:W-:Y:S01]  /*4fa0*/  @!P0 LOP3.LUT R29, R29, 0xffff0000, RZ, 0xc0, !PT ;  /* 0xffff00001d1d8812 */ /* 0x000fe200078ec0ff */
[C---:B------:R-:W-:Y:S01]  /*4fb0*/  @!P0 FMUL.FTZ R2, R19.reuse, R6 ;  /* 0x0000000613028220 */ /* 0x040fe20000410000 */
[----:B------:R-:W-:Y:S01]  /*4fc0*/  @!P0 F2FP.BF16.PACK_AB R31, R0, R31 ;  /* 0x0000001f001f823e */ /* 0x000fe200000010ff */
[----:B------:R-:W-:Y:S02]  /*4fd0*/  @!P0 FMUL.FTZ R35, R19, R26 ;  /* 0x0000001a13238220 */ /* 0x000fe40000410000 */
        /* <DEDUP_REMOVED lines=10> */
[----:B------:R-:W-:Y:S01]  /*5080*/  @!P0 F2FP.BF16.PACK_AB R34, R3, R34 ;  /* 0x000000220322823e */ /* 0x000fe200000010ff */
[----:B------:R-:W-:Y:S01]  /*5090*/  @!P0 IMAD.MOV.U32 R20, RZ, RZ, R31 ;  /* 0x000000ffff148224 */ /* 0x000fe200078e001f */
[----:B------:R-:W-:Y:S02]  /*50a0*/  @!P0 MOV R21, R38 ;  /* 0x0000002600158202 */ /* 0x000fe40000000f00 */
[----:B------:R-:W-:Y:S02]  /*50b0*/  @!P0 F2FP.BF16.PACK_AB R35, R4, R36 ;  /* 0x000000240423823e */ /* 0x000fe400000010ff */
[----:B------:R-:W-:Y:S02]  /*50c0*/  @!P0 MOV R22, R34 ;  /* 0x0000002200168202 */ /* 0x000fe40000000f00 */
[----:B------:R-:W-:Y:S05]  /*50d0*/  @!P0 MOV R23, R35 ;  /* 0x0000002300178202 */ /* 0x000fea0000000f00 */
[----:B------:R1:W-:Y:S02]  /*50e0*/  ST.E.128 [R40.64], R20 ;  /* 0x0000001428007985 */ /* 0x0003e4000c101d04 */
.L_x_828:
[----:B------:R-:W-:Y:S05]  /*50f0*/  BSYNC B0 ;  /* 0x0000000000007941 */ /* 0x000fea0003800000 */
.L_x_827:
        /* <DEDUP_REMOVED lines=53> */
.L_x_830:
[----:B------:R-:W-:Y:S05]  /*5450*/  BSYNC B0 ;  /* 0x0000000000007941 */ /* 0x000fea0003800000 */
.L_x_829:
[----:B------:R-:W-:Y:S11]  /*5460*/  ISETP.GE.AND P0, PT, R116, R129, PT ;  /* 0x000000817400720c */ /* 0x000ff60003f06270 */
[----:B------:R-:W-:Y:S02]  /*5470*/  @!UPT UIADD3 URZ, URZ, URZ, URZ ;  /* 0x0000003f3f3ff290 */ /* 0x000fe4000fffe03f */
[----:B------:R-:W-:-:S05]  /*5480*/  @P0 BRA `(.L_x_826) ;  /* 0x0000031000000947 */ /* 0x000fca0003800000 */
[----:B------:R-:W-:Y:S02]  /*5490*/  ISETP.GE.AND P0, PT, R116, R17, PT ;  /* 0x000000117400720c */ /* 0x000fe40003f06270 */
[C---:B------:R-:W-:Y:S04]  /*54a0*/  LEA R34, P1, R122.reuse, R130, 0x1 ;  /* 0x000000827a227211 */ /* 0x040fe800078208ff */
[----:B------:R-:W-:Y:S02]  /*54b0*/  LEA.HI.X R35, R122, R131, R115, 0x1, P1 ;  /* 0x000000837a237211 */ /* 0x000fe400008f0c73 */
[C---:B------:R-:W-:Y:S03]  /*54c0*/  LEA R38, P1, R88.reuse, R136, 0x1 ;  /* 0x0000008858267211 */ /* 0x040fe600078208ff */
[----:B------:R-:W2:Y:S01]  /*54d0*/  LD.E.128 R16, [R34.64] ;  /* 0x0000000422107980 */ /* 0x000ea2000c101d00 */
[----:B------:R-:W-:Y:S07]  /*54e0*/  LEA.HI.X R39, R88, R137, R87, 0x1, P1 ;  /* 0x0000008958277211 */ /* 0x000fee00008f0c57 */
[----:B------:R-:W3:Y:S06]  /*54f0*/  @!P0 LD.E.64 R32, [R32.64+0x40] ;  /* 0x0000400420208980 */ /* 0x000eec000c101b00 */
[----:B------:R-:W4:Y:S01]  /*5500*/  @!P0 LD.E.64 R6, [R24.64+0x40] ;  /* 0x0000400418068980 */ /* 0x000f22000c101b00 */
[----:B--2---:R-:W-:Y:S01]  /*5510*/  @!P0 IMAD.U32 R28, R19, 0x10000, RZ ;  /* 0x00010000131c8824 */ /* 0x004fe200078e00ff */
[C---:B-1----:R-:W-:Y:S02]  /*5520*/  @!P0 LOP3.LUT R21, R16.reuse, 0xffff0000, RZ, 0xc0, !PT ;  /* 0xffff000010158812 */ /* 0x042fe400078ec0ff */
[----:B------:R-:W-:Y:S02]  /*5530*/  @!P0 SHF.L.U32 R23, R16, 0x10, RZ ;  /* 0x0000001010178819 */ /* 0x000fe400000006ff */
        /* <DEDUP_REMOVED lines=9> */
[-C--:B------:R-:W-:Y:S01]  /*55d0*/  @!P0 FMUL.FTZ R0, R21, R8.reuse ;  /* 0x0000000815008220 */ /* 0x080fe20000410000 */
[----:B------:R-:W-:Y:S01]  /*55e0*/  @!P0 LOP3.LUT R21, R17, 0xffff0000, RZ, 0xc0, !PT ;  /* 0xffff000011158812 */ /* 0x000fe200078ec0ff */
        /* <DEDUP_REMOVED lines=27> */
.L_x_826:
[----:B------:R-:W-:Y:S05]  /*57a0*/  BSYNC B1 ;  /* 0x0000000000017941 */ /* 0x000fea0003800000 */
.L_x_825:
[----:B------:R-:W2:Y:S02]  /*57b0*/  LD.E R3, [R118.64+0xd0] ;  /* 0x0000d00476037980 */ /* 0x000ea4000c101900 */
[----:B--2---:R-:W-:Y:S05]  /*57c0*/  IMAD.U32 R3, R3, -0x40, RZ ;  /* 0xffffffc003037824 */ /* 0x004fea00078e00ff */
[C---:B------:R-:W-:Y:S02]  /*57d0*/  LEA R14, P1, R3.reuse, R14, 0x1 ;  /* 0x0000000e030e7211 */ /* 0x040fe400078208ff */
[C---:B------:R-:W-:Y:S02]  /*57e0*/  LEA R52, P0, R3.reuse, R52, 0x1 ;  /* 0x0000003403347211 */ /* 0x040fe400078008ff */
[C---:B------:R-:W-:Y:S02]  /*57f0*/  LEA.HI.X.SX32 R15, R3.reuse, R15, 0x1, P1 ;  /* 0x0000000f030f7211 */ /* 0x040fe400008f0eff */
[----:B------:R-:W-:Y:S01]  /*5800*/  LEA.HI.X.SX32 R53, R3, R53, 0x1, P0 ;  /* 0x0000003503357211 */ /* 0x000fe200000f0eff */
[----:B------:R-:W-:-:S05]  /*5810*/  BRA `(.L_x_831) ;  /* 0x00004da000007947 */ /* 0x000fca0003800000 */
.L_x_806:
[----:B-1----:R-:W-:Y:S01]  /*5820*/  BSSY B2, `(.L_x_832) ;  /* 0x000010e000027945 */ /* 0x002fe20003800000 */
[----:B------:R-:W-:-:S05]  /*5830*/  @!P6 BRA `(.L_x_833) ;  /* 0x000010c00000e947 */ /* 0x000fca0003800000 */
[----:B-----5:R-:W-:Y:S01]  /*5840*/  ISETP.GE.AND P0, PT, R12, R129, PT ;  /* 0x000000810c00720c */ /* 0x020fe20003f06270 */
[----:B------:R-:W-:Y:S01]  /*5850*/  @!UPT UIADD3 URZ, URZ, URZ, URZ ;  /* 0x0000003f3f3ff290 */ /* 0x000fe2000fffe03f */
[----:B------:R-:W-:Y:S11]  /*5860*/  BSSY B1, `(.L_x_834) ;  /* 0x0000057000017945 */ /* 0x000ff60003800000 */
[----:B------:R-:W-:-:S05]  /*5870*/  @P0 BRA `(.L_x_835) ;  /* 0x0000055000000947 */ /* 0x000fca0003800000 */
[----:B------:R1:W5:Y:S01]  /*5880*/  LD.E.128 R44, [R130.64] ;  /* 0x00000004822c7980 */ /* 0x000362000c101d00 */
[----:B------:R-:W-:Y:S01]  /*5890*/  ISETP.GE.AND P0, PT, R12, R17, PT ;  /* 0x000000110c00720c */ /* 0x000fe20003f06270 */
[----:B------:R-:W-:Y:S01]  /*58a0*/  @!UPT UIADD3 URZ, URZ, URZ, URZ ;  /* 0x0000003f3f3ff290 */ /* 0x000fe2000fffe03f */
[----:B------:R-:W-:Y:S11]  /*58b0*/  BSSY B0, `(.L_x_836) ;  /* 0x0000050000007945 */ /* 0x000ff60003800000 */
[----:B------:R-:W-:-:S05]  /*58c0*/  @P0 BRA `(.L_x_837) ;  /* 0x000004e000000947 */ /* 0x000fca0003800000 */
[----:B------:R-:W-:Y:S01]  /*58d0*/  LEA.HI R201, R17, R17, RZ, 0x1 ;  /* 0x0000001111c97211 */ /* 0x000fe200078f08ff */
[----:B------:R-:W-:Y:S01]  /*58e0*/  IMAD.MOV.U32 R185, RZ, RZ, RZ ;  /* 0x000000ffffb97224 */ /* 0x000fe200078e00ff */
[C---:B-----5:R-:W-:Y:S01]  /*58f0*/  LOP3.LUT R37, R44.reuse, 0xffff0000, RZ, 0xc0, !PT ;  /* 0xffff00002c257812 */ /* 0x060fe200078ec0ff */
[----:B------:R-:W-:Y:S01]  /*5900*/  IMAD.U32 R35, R44, 0x10000, RZ ;  /* 0x000100002c237824 */ /* 0x000fe200078e00ff */
[----:B------:R-:W-:Y:S01]  /*5910*/  SHF.R.S32.HI R201, RZ, 0x1, R201 ;  /* 0x00000001ffc97819 */ /* 0x000fe200000114c9 */
[----:B------:R-:W-:Y:S01]  /*5920*/  IMAD.U32 R42, R46, 0x10000, RZ ;  /* 0x000100002e2a7824 */ /* 0x000fe200078e00ff */
[C---:B------:R-:W-:Y:S02]  /*5930*/  SHF.L.U32 R38, R45.reuse, 0x10, RZ ;  /* 0x000000102d267819 */ /* 0x040fe400000006ff */
[-C--:B------:R-:W-:Y:S02]  /*5940*/  ISETP.GE.AND P5, PT, R12, R201.reuse, PT ;  /* 0x000000c90c00720c */ /* 0x080fe40003fa6270 */
[----:B------:R-:W-:Y:S02]  /*5950*/  MOV R189, R201 ;  /* 0x000000c900bd7202 */ /* 0x000fe40000000f00 */
[----:B------:R-:W-:Y:S02]  /*5960*/  LOP3.LUT R41, R45, 0xffff0000, RZ, 0xc0, !PT ;  /* 0xffff00002d297812 */ /* 0x000fe400078ec0ff */
[----:B------:R-:W-:Y:S02]  /*5970*/  LOP3.LUT R45, R46, 0xffff0000, RZ, 0xc0, !PT ;  /* 0xffff00002e2d7812 */ /* 0x000fe400078ec0ff */
[C---:B------:R-:W-:Y:S02]  /*5980*/  SHF.L.U32 R46, R47.reuse, 0x10, RZ ;  /* 0x000000102f2e7819 */ /* 0x040fe400000006ff */
[----:B------:R-:W-:Y:S03]  /*5990*/  LOP3.LUT R49, R47, 0xffff0000, RZ, 0xc0, !PT ;  /* 0xffff00002f317812 */ /* 0x000fe600078ec0ff */
[--C-:B------:R-:W-:Y:S02]  /*59a0*/  @P5 IMAD.MOV R185, RZ, RZ, -R201.reuse ;  /* 0x000000ffffb95224 */ /* 0x100fe400078e0ac9 */
[----:B------:R-:W-:Y:S03]  /*59b0*/  @P5 IMAD.MOV R189, RZ, RZ, -R201 ;  /* 0x000000ffffbd5224 */ /* 0x000fe600078e0ac9 */
[C---:B------:R-:W-:Y:S04]  /*59c0*/  LEA R186, P0, R185.reuse, R132, 0x1 ;  /* 0x00000084b9ba7211 */ /* 0x040fe800078008ff */
[----:B------:R-:W-:Y:S02]  /*59d0*/  LEA.HI.X.SX32 R187, R185, R133, 0x1, P0 ;  /* 0x00000085b9bb7211 */ /* 0x000fe400000f0eff */
[C---:B------:R-:W-:Y:S04]  /*59e0*/  LEA R18, P0, R189.reuse, R130, 0x1 ;  /* 0x00000082bd127211 */ /* 0x040fe800078008ff */
[----:B------:R-:W-:Y:S01]  /*59f0*/  LEA.HI.X.SX32 R19, R189, R131, 0x1, P0 ;  /* 0x00000083bd137211 */ /* 0x000fe200000f0eff */
[----:B------:R-:W-:Y:S01]  /*5a00*/  IMAD.MOV.U32 R189, RZ, RZ, RZ ;  /* 0x000000ffffbd7224 */ /* 0x000fe200078e00ff */
[----:B------:R-:W-:Y:S01]  /*5a10*/  @P5 IADD3 R189, -R201, RZ, RZ ;  /* 0x000000ffc9bd5210 */ /* 0x000fe20007ffe1ff */
[----:B------:R-:W2:Y:S03]  /*5a20*/  LD.E.128 R184, [R186.64] ;  /* 0x00000004bab87980 */ /* 0x000ea6000c101d00 */
[C---:B------:R-:W-:Y:S04]  /*5a30*/  LEA R54, P0, R189.reuse, R134, 0x1 ;  /* 0x00000086bd367211 */ /* 0x040fe800078008ff */
[----:B------:R-:W-:Y:S01]  /*5a40*/  LEA.HI.X.SX32 R55, R189, R135, 0x1, P0 ;  /* 0x00000087bd377211 */ /* 0x000fe200000f0eff */
[----:B------:R3:W4:Y:S08]  /*5a50*/  LD.E.128 R20, [R18.64] ;  /* 0x0000000412147980 */ /* 0x000730000c101d00 */
[----:B------:R-:W4:Y:S01]  /*5a60*/  LD.E.128 R56, [R54.64] ;  /* 0x0000000436387980 */ /* 0x000f22000c101d00 */
[C---:B--2---:R-:W-:Y:S01]  /*5a70*/  IMAD.U32 R32, R184.reuse, 0x10000, RZ ;  /* 0x00010000b8207824 */ /* 0x044fe200078e00ff */
[----:B------:R-:W-:Y:S01]  /*5a80*/  LOP3.LUT R28, R184, 0xffff0000, RZ, 0xc0, !PT ;  /* 0xffff0000b81c7812 */ /* 0x000fe200078ec0ff */
[----:B------:R-:W-:Y:S01]  /*5a90*/  IMAD.U32 R24, R186, 0x10000, RZ ;  /* 0x00010000ba187824 */ /* 0x000fe200078e00ff */
[C---:B------:R-:W-:Y:S01]  /*5aa0*/  SHF.L.U32 R26, R185.reuse, 0x10, RZ ;  /* 0x00000010b91a7819 */ /* 0x040fe200000006ff */
[----:B------:R-:W-:Y:S01]  /*5ab0*/  @!P5 FADD.FTZ R32, -R32, -RZ ;  /* 0x800000ff2020d221 */ /* 0x000fe20000010100 */
[----:B------:R-:W-:Y:S01]  /*5ac0*/  LOP3.LUT R25, R185, 0xffff0000, RZ, 0xc0, !PT ;  /* 0xffff0000b9197812 */ /* 0x000fe200078ec0ff */
[----:B------:R-:W-:Y:S01]  /*5ad0*/  @!P5 FADD.FTZ R28, -R28, -RZ ;  /* 0x800000ff1c1cd221 */ /* 0x000fe20000010100 */
[----:B---3--:R-:W-:Y:S01]  /*5ae0*/  LOP3.LUT R19, R186, 0xffff0000, RZ, 0xc0, !PT ;  /* 0xffff0000ba137812 */ /* 0x008fe200078ec0ff */
[C---:B----4-:R-:W-:Y:S01]  /*5af0*/  IMAD.U32 R33, R20.reuse, 0x10000, RZ ;  /* 0x0001000014217824 */ /* 0x050fe200078e00ff */
[----:B------:R-:W-:Y:S01]  /*5b00*/  LOP3.LUT R31, R20, 0xffff0000, RZ, 0xc0, !PT ;  /* 0xffff0000141f7812 */ /* 0x000fe200078ec0ff */
[----:B------:R-:W-:Y:S01]  /*5b10*/  @!P5 FADD.FTZ R26, -R26, -RZ ;  /* 0x800000ff1a1ad221 */ /* 0x000fe20000010100 */
[----:B------:R-:W-:Y:S01]  /*5b20*/  SHF.L.U32 R29, R21, 0x10, RZ ;  /* 0x00000010151d7819 */ /* 0x000fe200000006ff */
[----:B------:R-:W-:Y:S01]  /*5b30*/  FMUL.FTZ R0, R33, R32 ;  /* 0x0000002021007220 */ /* 0x000fe20000410000 */
[----:B------:R-:W-:Y:S01]  /*5b40*/  LOP3.LUT R30, R21, 0xffff0000, RZ, 0xc0, !PT ;  /* 0xffff0000151e7812 */ /* 0x000fe200078ec0ff */
[----:B------:R-:W-:Y:S01]  /*5b50*/  @!P5 FADD.FTZ R25, -R25, -RZ ;  /* 0x800000ff1919d221 */ /* 0x000fe20000010100 */
[----:B------:R-:W-:Y:S01]  /*5b60*/  SHF.L.U32 R18, R187, 0x10, RZ ;  /* 0x00000010bb127819 */ /* 0x000fe200000006ff */
[C---:B------:R-:W-:Y:S01]  /*5b70*/  IMAD.U32 R34, R56.reuse, 0x10000, RZ ;  /* 0x0001000038227824 */ /* 0x040fe200078e00ff */
[----:B------:R-:W-:Y:S01]  /*5b80*/  LOP3.LUT R36, R56, 0xffff0000, RZ, 0xc0, !PT ;  /* 0xffff000038247812 */ /* 0x000fe200078ec0ff */
[----:B------:R-:W-:Y:S01]  /*5b90*/  FMUL.FTZ R2, R31, R28 ;  /* 0x0000001c1f027220 */ /* 0x000fe20000410000 */
[----:B------:R-:W-:Y:S01]  /*5ba0*/  SHF.L.U32 R39, R57, 0x10, RZ ;  /* 0x0000001039277819 */ /* 0x000fe200000006ff */
[C---:B------:R-:W-:Y:S01]  /*5bb0*/  IMAD.U32 R27, R22.reuse, 0x10000, RZ ;  /* 0x00010000161b7824 */ /* 0x040fe200078e00ff */
[----:B------:R-:W-:Y:S01]  /*5bc0*/  LOP3.LUT R16, R187, 0xffff0000, RZ, 0xc0, !PT ;  /* 0xffff0000bb107812 */ /* 0x000fe200078ec0ff */
[----:B------:R-:W-:Y:S01]  /*5bd0*/  FMUL.FTZ R3, R29, R26 ;  /* 0x0000001a1d037220 */ /* 0x000fe20000410000 */
[----:B------:R-:W-:Y:S01]  /*5be0*/  LOP3.LUT R20, R22, 0xffff0000, RZ, 0xc0, !PT ;  /* 0xffff000016147812 */ /* 0x000fe200078ec0ff */
[----:B------:R-:W-:Y:S01]  /*5bf0*/  @!P5 FADD.FTZ R24, -R24, -RZ ;  /* 0x800000ff1818d221 */ /* 0x000fe20000010100 */
[----:B------:R-:W-:Y:S01]  /*5c00*/  LOP3.LUT R40, R57, 0xffff0000, RZ, 0xc0, !PT ;  /* 0xffff000039287812 */ /* 0x000fe200078ec0ff */
[----:B------:R-:W-:Y:S01]  /*5c10*/  FFMA.FTZ R0, R35, R34, R0 ;  /* 0x0000002223007223 */ /* 0x000fe20000010000 */
[C---:B------:R-:W-:Y:S01]  /*5c20*/  SHF.L.U32 R21, R23.reuse, 0x10, RZ ;  /* 0x0000001017157819 */ /* 0x040fe200000006ff */
[----:B------:R-:W-:Y:S01]  /*5c30*/  FMUL.FTZ R4, R30, R25 ;  /* 0x000000191e047220 */ /* 0x000fe20000410000 */
[----:B------:R-:W-:Y:S01]  /*5c40*/  LOP3.LUT R23, R23, 0xffff0000, RZ, 0xc0, !PT ;  /* 0xffff000017177812 */ /* 0x000fe200078ec0ff */
[----:B------:R-:W-:Y:S01]  /*5c50*/  @!P5 FADD.FTZ R19, -R19, -RZ ;  /* 0x800000ff1313d221 */ /* 0x000fe20000010100 */
[----:B------:R-:W-:Y:S01]  /*5c60*/  LOP3.LUT R44, R58, 0xffff0000, RZ, 0xc0, !PT ;  /* 0xffff00003a2c7812 */ /* 0x000fe200078ec0ff */
[----:B------:R-:W-:Y:S01]  /*5c70*/  FFMA.FTZ R2, R37, R36, R2 ;  /* 0x0000002425027223 */ /* 0x000fe20000010002 */
[C---:B------:R-:W-:Y:S01]  /*5c80*/  SHF.L.U32 R47, R59.reuse, 0x10, RZ ;  /* 0x000000103b2f7819 */ /* 0x040fe200000006ff */
[----:B------:R-:W-:Y:S01]  /*5c90*/  @!P5 FADD.FTZ R18, -R18, -RZ ;  /* 0x800000ff1212d221 */ /* 0x000fe20000010100 */
[----:B------:R-:W-:Y:S01]  /*5ca0*/  LOP3.LUT R48, R59, 0xffff0000, RZ, 0xc0, !PT ;  /* 0xffff00003b307812 */ /* 0x000fe200078ec0ff */
[----:B------:R-:W-:Y:S02]  /*5cb0*/  FMUL.FTZ R5, R27, R24 ;  /* 0x000000181b057220 */ /* 0x000fe40000410000 */
[----:B------:R-:W-:Y:S02]  /*5cc0*/  IMAD.U32 R43, R58, 0x10000, RZ ;  /* 0x000100003a2b7824 */ /* 0x000fe400078e00ff */
[----:B------:R-:W-:Y:S02]  /*5cd0*/  FFMA.FTZ R3, R38, R39, R3 ;  /* 0x0000002726037223 */ /* 0x000fe40000010003 */
[----:B------:R-:W-:Y:S02]  /*5ce0*/  @!P5 FADD.FTZ R16, -R16, -RZ ;  /* 0x800000ff1010d221 */ /* 0x000fe40000010100 */
[----:B------:R-:W-:Y:S02]  /*5cf0*/  FMUL.FTZ R6, R20, R19 ;  /* 0x0000001314067220 */ /* 0x000fe40000410000 */
[----:B------:R-:W-:Y:S02]  /*5d00*/  FFMA.FTZ R4, R41, R40, R4 ;  /* 0x0000002829047223 */ /* 0x000fe40000010004 */
[----:B------:R-:W-:Y:S02]  /*5d10*/  FMUL.FTZ R7, R21, R18 ;  /* 0x0000001215077220 */ /* 0x000fe40000410000 */
[----:B------:R-:W-:Y:S02]  /*5d20*/  FFMA.FTZ R5, R42, R43, R5 ;  /* 0x0000002b2a057223 */ /* 0x000fe40000010005 */
[----:B------:R-:W-:Y:S02]  /*5d30*/  FMUL.FTZ R8, R23, R16 ;  /* 0x0000001017087220 */ /* 0x000fe40000410000 */
[----:B------:R-:W-:Y:S01]  /*5d40*/  FFMA.FTZ R6, R45, R44, R6 ;  /* 0x0000002c2d067223 */ /* 0x000fe20000010006 */
[----:B------:R-:W-:Y:S01]  /*5d50*/  F2FP.BF16.PACK_AB R44, R2, R0 ;  /* 0x00000000022c723e */ /* 0x000fe200000010ff */
[----:B------:R-:W-:Y:S01]  /*5d60*/  FFMA.FTZ R7, R46, R47, R7 ;  /* 0x0000002f2e077223 */ /* 0x000fe20000010007 */
[----:B------:R-:W-:Y:S01]  /*5d70*/  F2FP.BF16.PACK_AB R45, R4, R3 ;  /* 0x00000003042d723e */ /* 0x000fe200000010ff */
[----:B------:R-:W-:Y:S01]  /*5d80*/  FFMA.FTZ R8, R49, R48, R8 ;  /* 0x0000003031087223 */ /* 0x000fe20000010008 */
[----:B------:R-:W-:Y:S04]  /*5d90*/  F2FP.BF16.PACK_AB R46, R6, R5 ;  /* 0x00000005062e723e */ /* 0x000fe800000010ff */
[----:B------:R-:W-:Y:S02]  /*5da0*/  F2FP.BF16.PACK_AB R47, R8, R7 ;  /* 0x00000007082f723e */ /* 0x000fe400000010ff */
.L_x_837:
[----:B------:R-:W-:Y:S05]  /*5db0*/  BSYNC B0 ;  /* 0x0000000000007941 */ /* 0x000fea0003800000 */
.L_x_836:
[----:B-----5:R2:W-:Y:S02]  /*5dc0*/  ST.E.128 [R136.64], R44 ;  /* 0x0000002c88007985 */ /* 0x0205e4000c101d04 */
.L_x_835:
[----:B------:R-:W-:Y:S05]  /*5dd0*/  BSYNC B1 ;  /* 0x0000000000017941 */ /* 0x000fea0003800000 */
.L_x_834:
[----:B------:R-:W-:Y:S01]  /*5de0*/  ISETP.GE.AND P0, PT, R117, R129, PT ;  /* 0x000000817500720c */ /* 0x000fe20003f06270 */
[----:B------:R-:W-:Y:S01]  /*5df0*/  @!UPT UIADD3 URZ, URZ, URZ, URZ ;  /* 0x0000003f3f3ff290 */ /* 0x000fe2000fffe03f */
[----:B------:R-:W-:Y:S11]  /*5e00*/  BSSY B1, `(.L_x_838) ;  /* 0x0000057000017945 */ /* 0x000ff60003800000 */
[----:B------:R-:W-:-:S05]  /*5e10*/  @P0 BRA `(.L_x_839) ;  /* 0x0000055000000947 */ /* 0x000fca0003800000 */
[----:B--2---:R2:W5:Y:S01]  /*5e20*/  LD.E.128 R44, [R130.64+0x40] ;  /* 0x00004004822c7980 */ /* 0x004562000c101d00 */
        /* <DEDUP_REMOVED lines=9> */
[C---:B------:R-:W-:Y:S01]  /*5ec0*/  IMAD.U32 R42, R46.reuse, 0x10000, RZ ;  /* 0x000100002e2a7824 */ /* 0x040fe200078e00ff */
[----:B------:R-:W-:Y:S02]  /*5ed0*/  SHF.L.U32 R38, R45, 0x10, RZ ;  /* 0x000000102d267819 */ /* 0x000fe400000006ff */
        /* <DEDUP_REMOVED lines=14> */
[----:B------:R-:W3:Y:S03]  /*5fc0*/  LD.E.128 R184, [R186.64+0x40] ;  /* 0x00004004bab87980 */ /* 0x000ee6000c101d00 */
[C---:B------:R-:W-:Y:S04]  /*5fd0*/  LEA R54, P0, R189.reuse, R134, 0x1 ;  /* 0x00000086bd367211 */ /* 0x040fe800078008ff */
[----:B------:R-:W-:Y:S01]  /*5fe0*/  LEA.HI.X.SX32 R55, R189, R135, 0x1, P0 ;  /* 0x00000087bd377211 */ /* 0x000fe200000f0eff */
[----:B--2---:R4:W2:Y:S08]  /*5ff0*/  LD.E.128 R20, [R18.64+0x40] ;  /* 0x0000400412147980 */ /* 0x0048b0000c101d00 */
[----:B------:R-:W2:Y:S01]  /*6000*/  LD.E.128 R56, [R54.64+0x40] ;  /* 0x0000400436387980 */ /* 0x000ea2000c101d00 */
[C---:B---3--:R-:W-:Y:S01]  /*6010*/  IMAD.U32 R32, R184.reuse, 0x10000, RZ ;  /* 0x00010000b8207824 */ /* 0x048fe200078e00ff */
[----:B------:R-:W-:Y:S01]  /*6020*/  LOP3.LUT R28, R184, 0xffff0000, RZ, 0xc0, !PT ;  /* 0xffff0000b81c7812 */ /* 0x000fe200078ec0ff */
[----:B------:R-:W-:Y:S01]  /*6030*/  IMAD.U32 R24, R186, 0x10000, RZ ;  /* 0x00010000ba187824 */ /* 0x000fe200078e00ff */
[C---:B------:R-:W-:Y:S01]  /*6040*/  SHF.L.U32 R26, R185.reuse, 0x10, RZ ;  /* 0x00000010b91a7819 */ /* 0x040fe200000006ff */
[----:B------:R-:W-:Y:S01]  /*6050*/  @!P5 FADD.FTZ R32, -R32, -RZ ;  /* 0x800000ff2020d221 */ /* 0x000fe20000010100 */
[----:B------:R-:W-:Y:S01]  /*6060*/  LOP3.LUT R25, R185, 0xffff0000, RZ, 0xc0, !PT ;  /* 0xffff0000b9197812 */ /* 0x000fe200078ec0ff */
[----:B------:R-:W-:Y:S01]  /*6070*/  @!P5 FADD.FTZ R28, -R28, -RZ ;  /* 0x800000ff1c1cd221 */ /* 0x000fe20000010100 */
[----:B----4-:R-:W-:Y:S01]  /*6080*/  LOP3.LUT R19, R186, 0xffff0000, RZ, 0xc0, !PT ;  /* 0xffff0000ba137812 */ /* 0x010fe200078ec0ff */
[C---:B--2---:R-:W-:Y:S01]  /*6090*/  IMAD.U32 R33, R20.reuse, 0x10000, RZ ;  /* 0x0001000014217824 */ /* 0x044fe200078e00ff */
        /* <DEDUP_REMOVED lines=43> */
.L_x_841:
[----:B------:R-:W-:Y:S05]  /*6350*/  BSYNC B0 ;  /* 0x0000000000007941 */ /* 0x000fea0003800000 */
.L_x_840:
[----:B-----5:R3:W-:Y:S02]  /*6360*/  ST.E.128 [R136.64+0x40], R44 ;  /* 0x0000402c88007985 */ /* 0x0207e4000c101d04 */
.L_x_839:
[----:B------:R-:W-:Y:S05]  /*6370*/  BSYNC B1 ;  /* 0x0000000000017941 */ /* 0x000fea0003800000 */
.L_x_838:
[----:B------:R-:W-:Y:S11]  /*6380*/  ISETP.GE.AND P0, PT, R116, R129, PT ;  /* 0x000000817400720c */ /* 0x000ff60003f06270 */
[----:B------:R-:W-:Y:S02]  /*6390*/  @!UPT UIADD3 URZ, URZ, URZ, URZ ;  /* 0x0000003f3f3ff290 */ /* 0x000fe4000fffe03f */
[----:B------:R-:W-:-:S05]  /*63a0*/  @P0 BRA `(.L_x_833) ;  /* 0x0000055000000947 */ /* 0x000fca0003800000 */
[----:B--23--:R2:W5:Y:S01]  /*63b0*/  LD.E.128 R44, [R130.64+0x80] ;  /* 0x00008004822c7980 */ /* 0x00c562000c101d00 */
        /* <DEDUP_REMOVED lines=82> */
.L_x_843:
[----:B------:R-:W-:Y:S05]  /*68e0*/  BSYNC B0 ;  /* 0x0000000000007941 */ /* 0x000fea0003800000 */
.L_x_842:
[----:B-----5:R3:W-:Y:S02]  /*68f0*/  ST.E.128 [R136.64+0x80], R44 ;  /* 0x0000802c88007985 */ /* 0x0207e4000c101d04 */
.L_x_833:
[----:B------:R-:W-:Y:S05]  /*6900*/  BSYNC B2 ;  /* 0x0000000000027941 */ /* 0x000fea0003800000 */
.L_x_832:
[----:B------:R-:W-:Y:S01]  /*6910*/  BSSY B2, `(.L_x_844) ;  /* 0x0000123000027945 */ /* 0x000fe20003800000 */
[----:B------:R-:W-:-:S05]  /*6920*/  @!P4 BRA `(.L_x_845) ;  /* 0x000012100000c947 */ /* 0x000fca0003800000 */
[----:B-----5:R-:W-:Y:S01]  /*6930*/  ISETP.GE.AND P0, PT, R12, R129, PT ;  /* 0x000000810c00720c */ /* 0x020fe20003f06270 */
[----:B------:R-:W-:Y:S01]  /*6940*/  @!UPT UIADD3 URZ, URZ, URZ, URZ ;  /* 0x0000003f3f3ff290 */ /* 0x000fe2000fffe03f */
[----:B------:R-:W-:Y:S11]  /*6950*/  BSSY B1, `(.L_x_846) ;  /* 0x000005e000017945 */ /* 0x000ff60003800000 */
[----:B------:R-:W-:-:S05]  /*6960*/  @P0 BRA `(.L_x_847) ;  /* 0x000005c000000947 */ /* 0x000fca0003800000 */
[C---:B------:R-:W-:Y:S01]  /*6970*/  LEA R186, P0, R104.reuse, R130, 0x1 ;  /* 0x0000008268ba7211 */ /* 0x040fe200078008ff */
[----:B------:R-:W-:Y:S03]  /*6980*/  BSSY B0, `(.L_x_848) ;  /* 0x0000057000007945 */ /* 0x000fe60003800000 */
[----:B------:R-:W-:Y:S02]  /*6990*/  LEA.HI.X R187, R104, R131, R101, 0x1, P0 ;  /* 0x0000008368bb7211 */ /* 0x000fe400000f0c65 */
[----:B------:R-:W-:Y:S03]  /*69a0*/  ISETP.GE.AND P0, PT, R12, R17, PT ;  /* 0x000000110c00720c */ /* 0x000fe60003f06270 */
[----:B--23--:R2:W5:Y:S10]  /*69b0*/  LD.E.128 R44, [R186.64] ;  /* 0x00000004ba2c7980 */ /* 0x00c574000c101d00 */
[----:B------:R-:W-:-:S05]  /*69c0*/  @P0 BRA `(.L_x_849) ;  /* 0x0000052000000947 */ /* 0x000fca0003800000 */
[----:B------:R-:W-:Y:S01]  /*69d0*/  LEA.HI R49, R17, R17, RZ, 0x1 ;  /* 0x0000001111317211 */ /* 0x000fe200078f08ff */
[----:B------:R-:W-:Y:S01]  /*69e0*/  IMAD.MOV.U32 R185, RZ, RZ, RZ ;  /* 0x000000ffffb97224 */ /* 0x000fe200078e00ff */
[C---:B-----5:R-:W-:Y:S01]  /*69f0*/  LOP3.LUT R37, R44.reuse, 0xffff0000, RZ, 0xc0, !PT ;  /* 0xffff00002c257812 */ /* 0x060fe200078ec0ff */
[----:B------:R-:W-:Y:S01]  /*6a00*/  IMAD.U32 R35, R44, 0x10000, RZ ;  /* 0x000100002c237824 */ /* 0x000fe200078e00ff */
[----:B------:R-:W-:Y:S01]  /*6a10*/  SHF.R.S32.HI R49, RZ, 0x1, R49 ;  /* 0x00000001ff317819 */ /* 0x000fe20000011431 */
[C---:B------:R-:W-:Y:S01]  /*6a20*/  IMAD.U32 R36, R45.reuse, 0x10000, RZ ;  /* 0x000100002d247824 */ /* 0x040fe200078e00ff */
[----:B------:R-:W-:Y:S02]  /*6a30*/  LOP3.LUT R39, R45, 0xffff0000, RZ, 0xc0, !PT ;  /* 0xffff00002d277812 */ /* 0x000fe400078ec0ff */
[----:B------:R-:W-:Y:S01]  /*6a40*/  ISETP.GE.AND P4, PT, R12, R49, PT ;  /* 0x000000310c00720c */ /* 0x000fe20003f86270 */
[--C-:B------:R-:W-:Y:S01]  /*6a50*/  IMAD.MOV.U32 R54, RZ, RZ, R49.reuse ;  /* 0x000000ffff367224 */ /* 0x100fe200078e0031 */
[C---:B------:R-:W-:Y:S02]  /*6a60*/  SHF.L.U32 R42, R46.reuse, 0x10, RZ ;  /* 0x000000102e2a7819 */ /* 0x040fe400000006ff */
[----:B------:R-:W-:Y:S01]  /*6a70*/  LOP3.LUT R43, R46, 0xffff0000, RZ, 0xc0, !PT ;  /* 0xffff00002e2b7812 */ /* 0x000fe200078ec0ff */
[C---:B------:R-:W-:Y:S01]  /*6a80*/  IMAD.U32 R46, R47.reuse, 0x10000, RZ ;  /* 0x000100002f2e7824 */ /* 0x040fe200078e00ff */
[----:B------:R-:W-:Y:S07]  /*6a90*/  LOP3.LUT R47, R47, 0xffff0000, RZ, 0xc0, !PT ;  /* 0xffff00002f2f7812 */ /* 0x000fee00078ec0ff */
[----:B------:R-:W-:Y:S01]  /*6aa0*/  @P4 IADD3 R54, -R49, RZ, RZ ;  /* 0x000000ff31364210 */ /* 0x000fe20007ffe1ff */
[----:B------:R-:W-:Y:S03]  /*6ab0*/  @P4 IMAD.MOV R185, RZ, RZ, -R49 ;  /* 0x000000ffffb94224 */ /* 0x000fe600078e0a31 */
[----:B------:R-:W-:Y:S02]  /*6ac0*/  LEA R18, P0, R54, R186, 0x1 ;  /* 0x000000ba36127211 */ /* 0x000fe400078008ff */
[----:B------:R-:W-:Y:S02]  /*6ad0*/  IADD3 R55, P5, R164, R185, RZ ;  /* 0x000000b9a4377210 */ /* 0x000fe40007fbe0ff */
[----:B------:R-:W-:Y:S02]  /*6ae0*/  LEA.HI.X.SX32 R19, R54, R187, 0x1, P0 ;  /* 0x000000bb36137211 */ /* 0x000fe400000f0eff */
[----:B------:R-:W-:Y:S02]  /*6af0*/  LEA.HI.X.SX32 R54, R185, R150, 0x1, P5 ;  /* 0x00000096b9367211 */ /* 0x000fe400028f0eff */
[C---:B--2---:R-:W-:Y:S01]  /*6b00*/  LEA R186, P0, R55.reuse, R132, 0x1 ;  /* 0x0000008437ba7211 */ /* 0x044fe200078008ff */
[----:B------:R-:W2:Y:S03]  /*6b10*/  LD.E.128 R20, [R18.64] ;  /* 0x0000000412147980 */ /* 0x000ea6000c101d00 */
[----:B------:R-:W-:Y:S01]  /*6b20*/  LEA.HI.X R187, R55, R133, R54, 0x1, P0 ;  /* 0x0000008537bb7211 */ /* 0x000fe200000f0c36 */
[----:B------:R-:W-:Y:S01]  /*6b30*/  IMAD.MOV.U32 R55, RZ, RZ, RZ ;  /* 0x000000ffff377224 */ /* 0x000fe200078e00ff */
[----:B------:R-:W-:Y:S04]  /*6b40*/  @P4 IADD3 R55, -R49, RZ, RZ ;  /* 0x000000ff31374210 */ /* 0x000fe80007ffe1ff */
[----:B------:R-:W-:Y:S01]  /*6b50*/  IADD3 R49, P0, R164, R55, RZ ;  /* 0x00000037a4317210 */ /* 0x000fe20007f1e0ff */
[----:B------:R-:W3:Y:S03]  /*6b60*/  LD.E.128 R184, [R186.64] ;  /* 0x00000004bab87980 */ /* 0x000ee6000c101d00 */
[----:B------:R-:W-:Y:S02]  /*6b70*/  LEA.HI.X.SX32 R54, R55, R150, 0x1, P0 ;  /* 0x0000009637367211 */ /* 0x000fe400000f0eff */
[C---:B------:R-:W-:Y:S04]  /*6b80*/  LEA R40, P0, R49.reuse, R134, 0x1 ;  /* 0x0000008631287211 */ /* 0x040fe800078008ff */
[----:B------:R-:W-:Y:S05]  /*6b90*/  LEA.HI.X R41, R49, R135, R54, 0x1, P0 ;  /* 0x0000008731297211 */ /* 0x000fea00000f0c36 */
[----:B------:R-:W4:Y:S01]  /*6ba0*/  LD.E.128 R56, [R40.64] ;  /* 0x0000000428387980 */ /* 0x000f22000c101d00 */
[C---:B--2---:R-:W-:Y:S01]  /*6bb0*/  IMAD.U32 R28, R20.reuse, 0x10000, RZ ;  /* 0x00010000141c7824 */ /* 0x044fe200078e00ff */
[----:B------:R-:W-:Y:S01]  /*6bc0*/  LOP3.LUT R27, R20, 0xffff0000, RZ, 0xc0, !PT ;  /* 0xffff0000141b7812 */ /* 0x000fe200078ec0ff */
[C---:B------:R-:W-:Y:S01]  /*6bd0*/  IMAD.U32 R24, R22.reuse, 0x10000, RZ ;  /* 0x0001000016187824 */ /* 0x040fe200078e00ff */
[----:B------:R-:W-:Y:S01]  /*6be0*/  LOP3.LUT R20, R22, 0xffff0000, RZ, 0xc0, !PT ;  /* 0xffff000016147812 */ /* 0x000fe200078ec0ff */
[----:B------:R-:W-:Y:S01]  /*6bf0*/  IMAD.U32 R16, R23, 0x10000, RZ ;  /* 0x0001000017107824 */ /* 0x000fe200078e00ff */
[C---:B------:R-:W-:Y:S02]  /*6c00*/  SHF.L.U32 R25, R21.reuse, 0x10, RZ ;  /* 0x0000001015197819 */ /* 0x040fe400000006ff */
[----:B------:R-:W-:Y:S02]  /*6c10*/  LOP3.LUT R26, R21, 0xffff0000, RZ, 0xc0, !PT ;  /* 0xffff0000151a7812 */ /* 0x000fe400078ec0ff */
[----:B------:R-:W-:Y:S01]  /*6c20*/  LOP3.LUT R19, R23, 0xffff0000, RZ, 0xc0, !PT ;  /* 0xffff000017137812 */ /* 0x000fe200078ec0ff */
[C---:B---3--:R-:W-:Y:S01]  /*6c30*/  IMAD.U32 R22, R185.reuse, 0x10000, RZ ;  /* 0x00010000b9167824 */ /* 0x048fe200078e00ff */
[----:B------:R-:W-:Y:S01]  /*6c40*/  SHF.L.U32 R33, R184, 0x10, RZ ;  /* 0x00000010b8217819 */ /* 0x000fe200000006ff */
[----:B------:R-:W-:Y:S01]  /*6c50*/  IMAD.U32 R29, R186, 0x10000, RZ ;  /* 0x00010000ba1d7824 */ /* 0x000fe200078e00ff */
[----:B------:R-:W-:Y:S01]  /*6c60*/  LOP3.LUT R30, R184, 0xffff0000, RZ, 0xc0, !PT ;  /* 0xffff0000b81e7812 */ /* 0x000fe200078ec0ff */
[----:B------:R-:W-:Y:S01]  /*6c70*/  @!P4 FADD.FTZ R22, -R22, -RZ ;  /* 0x800000ff1616c221 */ /* 0x000fe20000010100 */
[----:B------:R-:W-:Y:S01]  /*6c80*/  LOP3.LUT R31, R185, 0xffff0000, RZ, 0xc0, !PT ;  /* 0xffff0000b91f7812 */ /* 0x000fe200078ec0ff */
[----:B------:R-:W-:Y:S01]  /*6c90*/  @!P4 FADD.FTZ R33, -R33, -RZ ;  /* 0x800000ff2121c221 */ /* 0x000fe20000010100 */
[----:B------:R-:W-:Y:S01]  /*6ca0*/  LOP3.LUT R23, R186, 0xffff0000, RZ, 0xc0, !PT ;  /* 0xffff0000ba177812 */ /* 0x000fe200078ec0ff */
[----:B------:R-:W-:Y:S01]  /*6cb0*/  @!P4 FADD.FTZ R30, -R30, -RZ ;  /* 0x800000ff1e1ec221 */ /* 0x000fe20000010100 */
[C---:B------:R-:W-:Y:S01]  /*6cc0*/  SHF.L.U32 R21, R187.reuse, 0x10, RZ ;  /* 0x00000010bb157819 */ /* 0x040fe200000006ff */
[----:B------:R-:W-:Y:S01]  /*6cd0*/  FMUL.FTZ R0, R28, R33 ;  /* 0x000000211c007220 */ /* 0x000fe20000410000 */
[----:B------:R-:W-:Y:S01]  /*6ce0*/  LOP3.LUT R18, R187, 0xffff0000, RZ, 0xc0, !PT ;  /* 0xffff0000bb127812 */ /* 0x000fe200078ec0ff */
[----:B------:R-:W-:Y:S02]  /*6cf0*/  @!P4 FADD.FTZ R31, -R31, -RZ ;  /* 0x800000ff1f1fc221 */ /* 0x000fe40000010100 */
[C---:B----4-:R-:W-:Y:S01]  /*6d00*/  IMAD.U32 R32, R56.reuse, 0x10000, RZ ;  /* 0x0001000038207824 */ /* 0x050fe200078e00ff */
[----:B------:R-:W-:Y:S01]  /*6d10*/  LOP3.LUT R34, R56, 0xffff0000, RZ, 0xc0, !PT ;  /* 0xffff000038227812 */ /* 0x000fe200078ec0ff */
[----:B------:R-:W-:Y:S01]  /*6d20*/  FMUL.FTZ R2, R27, R30 ;  /* 0x0000001e1b027220 */ /* 0x000fe20000410000 */
[----:B------:R-:W-:Y:S01]  /*6d30*/  SHF.L.U32 R38, R57, 0x10, RZ ;  /* 0x0000001039267819 */ /* 0x000fe200000006ff */
        /* <DEDUP_REMOVED lines=8> */
[----:B------:R-:W-:Y:S02]  /*6dc0*/  @!P4 FADD.FTZ R23, -R23, -RZ ;  /* 0x800000ff1717c221 */ /* 0x000fe40000010100 */
[----:B------:R-:W-:Y:S02]  /*6dd0*/  FFMA.FTZ R2, R37, R34, R2 ;  /* 0x0000002225027223 */ /* 0x000fe40000010002 */
[----:B------:R-:W-:Y:S02]  /*6de0*/  @!P4 FADD.FTZ R21, -R21, -RZ ;  /* 0x800000ff1515c221 */ /* 0x000fe40000010100 */
        /* <DEDUP_REMOVED lines=16> */
.L_x_849:
[----:B------:R-:W-:Y:S05]  /*6ef0*/  BSYNC B0 ;  /* 0x0000000000007941 */ /* 0x000fea0003800000 */
.L_x_848:
[C---:B------:R-:W-:Y:S04]  /*6f00*/  LEA R2, P0, R192.reuse, R136, 0x1 ;  /* 0x00000088c0027211 */ /* 0x040fe800078008ff */
[----:B------:R-:W-:Y:S05]  /*6f10*/  LEA.HI.X R3, R192, R137, R193, 0x1, P0 ;  /* 0x00000089c0037211 */ /* 0x000fea00000f0cc1 */
[----:B-----5:R3:W-:Y:S04]  /*6f20*/  ST.E.128 [R2.64], R44 ;  /* 0x0000002c02007985 */ /* 0x0207e8000c101d04 */
.L_x_847:
[----:B------:R-:W-:Y:S05]  /*6f30*/  BSYNC B1 ;  /* 0x0000000000017941 */ /* 0x000fea0003800000 */
.L_x_846:
[----:B------:R-:W-:Y:S01]  /*6f40*/  ISETP.GE.AND P0, PT, R117, R129, PT ;  /* 0x000000817500720c */ /* 0x000fe20003f06270 */
[----:B------:R-:W-:Y:S01]  /*6f50*/  @!UPT UIADD3 URZ, URZ, URZ, URZ ;  /* 0x0000003f3f3ff290 */ /* 0x000fe2000fffe03f */
[----:B------:R-:W-:Y:S11]  /*6f60*/  BSSY B1, `(.L_x_850) ;  /* 0x000005e000017945 */ /* 0x000ff60003800000 */
[----:B------:R-:W-:-:S05]  /*6f70*/  @P0 BRA `(.L_x_851) ;  /* 0x000005c000000947 */ /* 0x000fca0003800000 */
[C---:B--2---:R-:W-:Y:S01]  /*6f80*/  LEA R186, P0, R103.reuse, R130, 0x1 ;  /* 0x0000008267ba7211 */ /* 0x044fe200078008ff */
[----:B------:R-:W-:Y:S03]  /*6f90*/  BSSY B0, `(.L_x_852) ;  /* 0x0000057000007945 */ /* 0x000fe60003800000 */
[----:B------:R-:W-:Y:S02]  /*6fa0*/  LEA.HI.X R187, R103, R131, R106, 0x1, P0 ;  /* 0x0000008367bb7211 */ /* 0x000fe400000f0c6a */
[----:B------:R-:W-:Y:S03]  /*6fb0*/  ISETP.GE.AND P0, PT, R117, R17, PT ;  /* 0x000000117500720c */ /* 0x000fe60003f06270 */
[----:B---3--:R2:W5:Y:S10]  /*6fc0*/  LD.E.128 R44, [R186.64] ;  /* 0x00000004ba2c7980 */ /* 0x008574000c101d00 */
        /* <DEDUP_REMOVED lines=18> */
[----:B------:R-:W-:Y:S01]  /*70f0*/  LEA.HI.X.SX32 R19, R55, R187, 0x1, P0 ;  /* 0x000000bb37137211 */ /* 0x000fe200000f0eff */
[----:B------:R-:W-:Y:S01]  /*7100*/  IMAD.MOV.U32 R55, RZ, RZ, RZ ;  /* 0x000000ffff377224 */ /* 0x000fe200078e00ff */
[----:B------:R-:W-:Y:S02]  /*7110*/  LEA.HI.X.SX32 R184, R184, R146, 0x1, P5 ;  /* 0x00000092b8b87211 */ /* 0x000fe400028f0eff */
[C---:B--2---:R-:W-:Y:S01]  /*7120*/  LEA R186, P0, R49.reuse, R132, 0x1 ;  /* 0x0000008431ba7211 */ /* 0x044fe200078008ff */
[----:B------:R-:W2:Y:S01]  /*7130*/  LD.E.128 R20, [R18.64] ;  /* 0x0000000412147980 */ /* 0x000ea2000c101d00 */
[----:B------:R-:W-:Y:S02]  /*7140*/  @P4 IADD3 R55, -R54, RZ, RZ ;  /* 0x000000ff36374210 */ /* 0x000fe40007ffe1ff */
[----:B------:R-:W-:Y:S02]  /*7150*/  LEA.HI.X R187, R49, R133, R184, 0x1, P0 ;  /* 0x0000008531bb7211 */ /* 0x000fe400000f0cb8 */
[----:B------:R-:W-:Y:S04]  /*7160*/  IADD3 R49, P0, R157, R55, RZ ;  /* 0x000000379d317210 */ /* 0x000fe80007f1e0ff */
[----:B------:R-:W3:Y:S01]  /*7170*/  LD.E.128 R184, [R186.64] ;  /* 0x00000004bab87980 */ /* 0x000ee2000c101d00 */
        /* <DEDUP_REMOVED lines=20> */
[----:B------:R-:W-:Y:S01]  /*72c0*/  LOP3.LUT R23, R186, 0xffff0000, RZ, 0xc0, !PT ;  /* 0xffff0000ba177812 */ /* 0x000fe200078ec0ff */
[----:B------:R-:W-:Y:S01]  /*72d0*/  FMUL.FTZ R0, R28, R33 ;  /* 0x000000211c007220 */ /* 0x000fe20000410000 */
[----:B------:R-:W-:Y:S01]  /*72e0*/  SHF.L.U32 R21, R187, 0x10, RZ ;  /* 0x00000010bb157819 */ /* 0x000fe200000006ff */
[C---:B----4-:R-:W-:Y:S01]  /*72f0*/  IMAD.U32 R32, R56.reuse, 0x10000, RZ ;  /* 0x0001000038207824 */ /* 0x050fe200078e00ff */
[----:B------:R-:W-:Y:S01]  /*7300*/  LOP3.LUT R34, R56, 0xffff0000, RZ, 0xc0, !PT ;  /* 0xffff000038227812 */ /* 0x000fe200078ec0ff */
[----:B------:R-:W-:Y:S01]  /*7310*/  @!P4 FADD.FTZ R31, -R31, -RZ ;  /* 0x800000ff1f1fc221 */ /* 0x000fe20000010100 */
[----:B------:R-:W-:Y:S01]  /*7320*/  SHF.L.U32 R38, R57, 0x10, RZ ;  /* 0x0000001039267819 */ /* 0x000fe200000006ff */
[----:B------:R-:W-:Y:S01]  /*7330*/  FMUL.FTZ R2, R27, R30 ;  /* 0x0000001e1b027220 */ /* 0x000fe20000410000 */
        /* <DEDUP_REMOVED lines=28> */
.L_x_853:
[----:B------:R-:W-:Y:S05]  /*7500*/  BSYNC B0 ;  /* 0x0000000000007941 */ /* 0x000fea0003800000 */
.L_x_852:
[C---:B------:R-:W-:Y:S04]  /*7510*/  LEA R2, P0, R97.reuse, R136, 0x1 ;  /* 0x0000008861027211 */ /* 0x040fe800078008ff */
[----:B------:R-:W-:Y:S05]  /*7520*/  LEA.HI.X R3, R97, R137, R98, 0x1, P0 ;  /* 0x0000008961037211 */ /* 0x000fea00000f0c62 */
[----:B-----5:R3:W-:Y:S04]  /*7530*/  ST.E.128 [R2.64], R44 ;  /* 0x0000002c02007985 */ /* 0x0207e8000c101d04 */
.L_x_851:
[----:B------:R-:W-:Y:S05]  /*7540*/  BSYNC B1 ;  /* 0x0000000000017941 */ /* 0x000fea0003800000 */
.L_x_850:
[----:B------:R-:W-:Y:S11]  /*7550*/  ISETP.GE.AND P0, PT, R116, R129, PT ;  /* 0x000000817400720c */ /* 0x000ff60003f06270 */
[----:B------:R-:W-:Y:S02]  /*7560*/  @!UPT UIADD3 URZ, URZ, URZ, URZ ;  /* 0x0000003f3f3ff290 */ /* 0x000fe4000fffe03f */
        /* <DEDUP_REMOVED lines=22> */
[C---:B------:R-:W-:Y:S02]  /*76d0*/  LEA R18, P0, R184.reuse, R186, 0x1 ;  /* 0x000000bab8127211 */ /* 0x040fe400078008ff */
[----:B------:R-:W-:Y:S02]  /*76e0*/  IADD3 R55, P5, R155, R54, RZ ;  /* 0x000000369b377210 */ /* 0x000fe40007fbe0ff */
[----:B------:R-:W-:Y:S02]  /*76f0*/  LEA.HI.X.SX32 R19, R184, R187, 0x1, P0 ;  /* 0x000000bbb8137211 */ /* 0x000fe400000f0eff */
[C---:B--2---:R-:W-:Y:S02]  /*7700*/  LEA R186, P0, R55.reuse, R132, 0x1 ;  /* 0x0000008437ba7211 */ /* 0x044fe400078008ff */
[----:B------:R-:W-:Y:S01]  /*7710*/  LEA.HI.X.SX32 R54, R54, R144, 0x1, P5 ;  /* 0x0000009036367211 */ /* 0x000fe200028f0eff */
        /* <DEDUP_REMOVED lines=62> */
.L_x_855:
[----:B------:R-:W-:Y:S05]  /*7b00*/  BSYNC B0 ;  /* 0x0000000000007941 */ /* 0x000fea0003800000 */
.L_x_854:
[C---:B------:R-:W-:Y:S04]  /*7b10*/  LEA R2, P0, R93.reuse, R136, 0x1 ;  /* 0x000000885d027211 */ /* 0x040fe800078008ff */
[----:B------:R-:W-:Y:S05]  /*7b20*/  LEA.HI.X R3, R93, R137, R94, 0x1, P0 ;  /* 0x000000895d037211 */ /* 0x000fea00000f0c5e */
[----:B-----5:R3:W-:Y:S04]  /*7b30*/  ST.E.128 [R2.64], R44 ;  /* 0x0000002c02007985 */ /* 0x0207e8000c101d04 */
.L_x_845:
[----:B------:R-:W-:Y:S05]  /*7b40*/  BSYNC B2 ;  /* 0x0000000000027941 */ /* 0x000fea0003800000 */
.L_x_844:
[----:B------:R-:W-:Y:S01]  /*7b50*/  BSSY B2, `(.L_x_856) ;  /* 0x0000123000027945 */ /* 0x000fe20003800000 */
[----:B------:R-:W-:-:S05]  /*7b60*/  @!P2 BRA `(.L_x_857) ;  /* 0x000012100000a947 */ /* 0x000fca0003800000 */
[----:B-----5:R-:W-:Y:S01]  /*7b70*/  ISETP.GE.AND P0, PT, R12, R129, PT ;  /* 0x000000810c00720c */ /* 0x020fe20003f06270 */
        /* <DEDUP_REMOVED lines=91> */
.L_x_861:
[----:B------:R-:W-:Y:S05]  /*8130*/  BSYNC B0 ;  /* 0x0000000000007941 */ /* 0x000fea0003800000 */
.L_x_860:
[C---:B------:R-:W-:Y:S04]  /*8140*/  LEA R2, P0, R99.reuse, R136, 0x1 ;  /* 0x0000008863027211 */ /* 0x040fe800078008ff */
[----:B------:R-:W-:Y:S05]  /*8150*/  LEA.HI.X R3, R99, R137, R100, 0x1, P0 ;  /* 0x0000008963037211 */ /* 0x000fea00000f0c64 */
[----:B-----5:R3:W-:Y:S04]  /*8160*/  ST.E.128 [R2.64], R44 ;  /* 0x0000002c02007985 */ /* 0x0207e8000c101d04 */
.L_x_859:
[----:B------:R-:W-:Y:S05]  /*8170*/  BSYNC B1 ;  /* 0x0000000000017941 */ /* 0x000fea0003800000 */
.L_x_858:
        /* <DEDUP_REMOVED lines=92> */
.L_x_865:
[----:B------:R-:W-:Y:S05]  /*8740*/  BSYNC B0 ;  /* 0x0000000000007941 */ /* 0x000fea0003800000 */
.L_x_864:
[C---:B------:R-:W-:Y:S04]  /*8750*/  LEA R2, P0, R95.reuse, R136, 0x1 ;  /* 0x000000885f027211 */ /* 0x040fe800078008ff */
[----:B------:R-:W-:Y:S05]  /*8760*/  LEA.HI.X R3, R95, R137, R96, 0x1, P0 ;  /* 0x000000895f037211 */ /* 0x000fea00000f0c60 */
[----:B-----5:R3:W-:Y:S04]  /*8770*/  ST.E.128 [R2.64], R44 ;  /* 0x0000002c02007985 */ /* 0x0207e8000c101d04 */
.L_x_863:
[----:B------:R-:W-:Y:S05]  /*8780*/  BSYNC B1 ;  /* 0x0000000000017941 */ /* 0x000fea0003800000 */
.L_x_862:
        /* <DEDUP_REMOVED lines=91> */
.L_x_867:
[----:B------:R-:W-:Y:S05]  /*8d40*/  BSYNC B0 ;  /* 0x0000000000007941 */ /* 0x000fea0003800000 */
.L_x_866:
[C---:B------:R-:W-:Y:S04]  /*8d50*/  LEA R2, P0, R91.reuse, R136, 0x1 ;  /* 0x000000885b027211 */ /* 0x040fe800078008ff */
[----:B------:R-:W-:Y:S05]  /*8d60*/  LEA.HI.X R3, R91, R137, R92, 0x1, P0 ;  /* 0x000000895b037211 */ /* 0x000fea00000f0c5c */
[----:B-----5:R3:W-:Y:S04]  /*8d70*/  ST.E.128 [R2.64], R44 ;  /* 0x0000002c02007985 */ /* 0x0207e8000c101d04 */
.L_x_857:
[----:B------:R-:W-:Y:S05]  /*8d80*/  BSYNC B2 ;  /* 0x0000000000027941 */ /* 0x000fea0003800000 */
.L_x_856:
[----:B------:R-:W-:Y:S01]  /*8d90*/  BSSY B2, `(.L_x_868) ;  /* 0x0000125000027945 */ /* 0x000fe20003800000 */
[----:B------:R-:W-:-:S05]  /*8da0*/  @!P1 BRA `(.L_x_869) ;  /* 0x0000123000009947 */ /* 0x000fca0003800000 */
[----:B-----5:R-:W-:Y:S01]  /*8db0*/  ISETP.GE.AND P0, PT, R12, R129, PT ;  /* 0x000000810c00720c */ /* 0x020fe20003f06270 */
[----:B------:R-:W-:Y:S01]  /*8dc0*/  @!UPT UIADD3 URZ, URZ, URZ, URZ ;  /* 0x0000003f3f3ff290 */ /* 0x000fe2000fffe03f */
[----:B------:R-:W-:Y:S11]  /*8dd0*/  BSSY B1, `(.L_x_870) ;  /* 0x0000060000017945 */ /* 0x000ff60003800000 */
[----:B------:R-:W-:-:S05]  /*8de0*/  @P0 BRA `(.L_x_871) ;  /* 0x000005e000000947 */ /* 0x000fca0003800000 */
[----:B--2---:R-:W-:Y:S01]  /*8df0*/  IMAD.WIDE.U32 R186, R182, 0xc0, R130 ;  /* 0x000000c0b6ba7825 */ /* 0x004fe200078e0082 */
[----:B------:R-:W-:Y:S01]  /*8e00*/  ISETP.GE.AND P0, PT, R12, R17, PT ;  /* 0x000000110c00720c */ /* 0x000fe20003f06270 */
[----:B------:R-:W-:Y:S02]  /*8e10*/  BSSY B0, `(.L_x_872) ;  /* 0x0000057000007945 */ /* 0x000fe40003800000 */
[----:B------:R-:W-:Y:S05]  /*8e20*/  IMAD R0, R183, 0xc0, RZ ;  /* 0x000000c0b7007824 */ /* 0x000fea00078e02ff */
[----:B------:R-:W-:Y:S05]  /*8e30*/  IADD3 R187, R187, R0, RZ ;  /* 0x00000000bbbb7210 */ /* 0x000fea0007ffe0ff */
[----:B---3--:R2:W5:Y:S01]  /*8e40*/  LD.E.128 R44, [R186.64] ;  /* 0x00000004ba2c7980 */ /* 0x008562000c101d00 */
        /* <DEDUP_REMOVED lines=83> */
.L_x_873:
[----:B------:R-:W-:Y:S05]  /*9380*/  BSYNC B0 ;  /* 0x0000000000007941 */ /* 0x000fea0003800000 */
.L_x_872:
[----:B------:R-:W-:Y:S02]  /*9390*/  IMAD R0, R63, 0xc0, RZ ;  /* 0x000000c03f007824 */ /* 0x000fe400078e02ff */
[----:B------:R-:W-:Y:S05]  /*93a0*/  IMAD.WIDE.U32 R2, R62, 0xc0, R136 ;  /* 0x000000c03e027825 */ /* 0x000fea00078e0088 */
[----:B------:R-:W-:Y:S05]  /*93b0*/  IADD3 R3, R3, R0, RZ ;  /* 0x0000000003037210 */ /* 0x000fea0007ffe0ff */
[----:B-----5:R3:W-:Y:S02]  /*93c0*/  ST.E.128 [R2.64], R44 ;  /* 0x0000002c02007985 */ /* 0x0207e4000c101d04 */
.L_x_871:
[----:B------:R-:W-:Y:S05]  /*93d0*/  BSYNC B1 ;  /* 0x0000000000017941 */ /* 0x000fea0003800000 */
.L_x_870:
        /* <DEDUP_REMOVED lines=92> */
.L_x_877:
[----:B------:R-:W-:Y:S05]  /*99a0*/  BSYNC B0 ;  /* 0x0000000000007941 */ /* 0x000fea0003800000 */
.L_x_876:
[C---:B------:R-:W-:Y:S04]  /*99b0*/  LEA R2, P0, R90.reuse, R136, 0x1 ;  /* 0x000000885a027211 */ /* 0x040fe800078008ff */
[----:B------:R-:W-:Y:S05]  /*99c0*/  LEA.HI.X R3, R90, R137, R89, 0x1, P0 ;  /* 0x000000895a037211 */ /* 0x000fea00000f0c59 */
[----:B-----5:R3:W-:Y:S04]  /*99d0*/  ST.E.128 [R2.64], R44 ;  /* 0x0000002c02007985 */ /* 0x0207e8000c101d04 */
.L_x_875:
[----:B------:R-:W-:Y:S05]  /*99e0*/  BSYNC B1 ;  /* 0x0000000000017941 */ /* 0x000fea0003800000 */
.L_x_874:
        /* <DEDUP_REMOVED lines=15> */
[----:B------:R-:W-:Y:S01]  /*9ae0*/  LOP3.LUT R39, R45, 0xffff0000, RZ, 0xc0, !PT ;  /* 0xffff00002d277812 */ /* 0x000fe200078ec0ff */
[C---:B------:R-:W-:Y:S01]  /*9af0*/  IMAD.U32 R44, R47.reuse, 0x10000, RZ ;  /* 0x000100002f2c7824 */ /* 0x040fe200078e00ff */
[----:B------:R-:W-:Y:S01]  /*9b00*/  ISETP.GE.AND P1, PT, R116, R55, PT ;  /* 0x000000377400720c */ /* 0x000fe20003f26270 */
[--C-:B------:R-:W-:Y:S01]  /*9b10*/  IMAD.MOV.U32 R184, RZ, RZ, R55.reuse ;  /* 0x000000ffffb87224 */ /* 0x100fe200078e0037 */
[C---:B------:R-:W-:Y:S02]  /*9b20*/  SHF.L.U32 R40, R46.reuse, 0x10, RZ ;  /* 0x000000102e287819 */ /* 0x040fe400000006ff */
[----:B------:R-:W-:Y:S02]  /*9b30*/  LOP3.LUT R43, R46, 0xffff0000, RZ, 0xc0, !PT ;  /* 0xffff00002e2b7812 */ /* 0x000fe400078ec0ff */
[----:B------:R-:W-:Y:S07]  /*9b40*/  LOP3.LUT R47, R47, 0xffff0000, RZ, 0xc0, !PT ;  /* 0xffff00002f2f7812 */ /* 0x000fee00078ec0ff */
[----:B------:R-:W-:Y:S01]  /*9b50*/  @P1 IADD3 R184, -R55, RZ, RZ ;  /* 0x000000ff37b81210 */ /* 0x000fe20007ffe1ff */
[----:B------:R-:W-:Y:S03]  /*9b60*/  @P1 IMAD.MOV R54, RZ, RZ, -R55 ;  /* 0x000000ffff361224 */ /* 0x000fe600078e0a37 */
[C---:B------:R-:W-:Y:S02]  /*9b70*/  LEA R16, P0, R184.reuse, R186, 0x1 ;  /* 0x000000bab8107211 */ /* 0x040fe400078008ff */
[----:B------:R-:W-:Y:S02]  /*9b80*/  IADD3 R129, P2, R151, R54, RZ ;  /* 0x0000003697817210 */ /* 0x000fe40007f5e0ff */
[----:B------:R-:W-:Y:S02]  /*9b90*/  LEA.HI.X.SX32 R17, R184, R187, 0x1, P0 ;  /* 0x000000bbb8117211 */ /* 0x000fe400000f0eff */
[C---:B--2---:R-:W-:Y:S02]  /*9ba0*/  LEA R186, P0, R129.reuse, R132, 0x1 ;  /* 0x0000008481ba7211 */ /* 0x044fe400078008ff */
[----:B------:R-:W-:Y:S02]  /*9bb0*/  LEA.HI.X.SX32 R54, R54, R140, 0x1, P2 ;  /* 0x0000008c36367211 */ /* 0x000fe400010f0eff */
[----:B------:R-:W2:Y:S02]  /*9bc0*/  LD.E.128 R16, [R16.64] ;  /* 0x0000000410107980 */ /* 0x000ea4000c101d00 */
        /* <DEDUP_REMOVED lines=12> */
[----:B------:R-:W-:Y:S01]  /*9c90*/  SHF.L.U32 R22, R17, 0x10, RZ ;  /* 0x0000001011167819 */ /* 0x000fe200000006ff */
[----:B------:R-:W-:Y:S01]  /*9ca0*/  IMAD.U32 R16, R19, 0x10000, RZ ;  /* 0x0001000013107824 */ /* 0x000fe200078e00ff */
[----:B------:R-:W-:Y:S02]  /*9cb0*/  LOP3.LUT R24, R17, 0xffff0000, RZ, 0xc0, !PT ;  /* 0xffff000011187812 */ /* 0x000fe400078ec0ff */
[----:B------:R-:W-:Y:S01]  /*9cc0*/  LOP3.LUT R20, R18, 0xffff0000, RZ, 0xc0, !PT ;  /* 0xffff000012147812 */ /* 0x000fe200078ec0ff */
[----:B---3--:R-:W-:Y:S01]  /*9cd0*/  IMAD.U32 R31, R185, 0x10000, RZ ;  /* 0x00010000b91f7824 */ /* 0x008fe200078e00ff */
        /* <DEDUP_REMOVED lines=11> */
[----:B------:R-:W-:Y:S01]  /*9d90*/  @!P1 FADD.FTZ R29, -R29, -RZ ;  /* 0x800000ff1d1d9221 */ /* 0x000fe20000010100 */
[----:B------:R-:W-:Y:S01]  /*9da0*/  LOP3.LUT R17, R187, 0xffff0000, RZ, 0xc0, !PT ;  /* 0xffff0000bb117812 */ /* 0x000fe200078ec0ff */
[C---:B----4-:R-:W-:Y:S01]  /*9db0*/  IMAD.U32 R32, R56.reuse, 0x10000, RZ ;  /* 0x0001000038207824 */ /* 0x050fe200078e00ff */
[----:B------:R-:W-:Y:S01]  /*9dc0*/  LOP3.LUT R34, R56, 0xffff0000, RZ, 0xc0, !PT ;  /* 0xffff000038227812 */ /* 0x000fe200078ec0ff */
[----:B------:R-:W-:Y:S01]  /*9dd0*/  FMUL.FTZ R2, R25, R28 ;  /* 0x0000001c19027220 */ /* 0x000fe20000410000 */
[C---:B------:R-:W-:Y:S01]  /*9de0*/  SHF.L.U32 R37, R57.reuse, 0x10, RZ ;  /* 0x0000001039257819 */ /* 0x040fe200000006ff */
        /* <DEDUP_REMOVED lines=20> */
[----:B------:R-:W-:Y:S02]  /*9f30*/  FFMA.FTZ R6, R43, R42, R6 ;  /* 0x0000002a2b067223 */ /* 0x000fe40000010006 */
[----:B------:R-:W-:Y:S01]  /*9f40*/  FFMA.FTZ R7, R44, R45, R7 ;  /* 0x0000002d2c077223 */ /* 0x000fe20000010007 */
[----:B------:R-:W-:Y:S01]  /*9f50*/  F2FP.BF16.PACK_AB R44, R2, R0 ;  /* 0x00000000022c723e */ /* 0x000fe200000010ff */
[----:B------:R-:W-:Y:S01]  /*9f60*/  FFMA.FTZ R8, R47, R46, R8 ;  /* 0x0000002e2f087223 */ /* 0x000fe20000010008 */
[----:B------:R-:W-:Y:S02]  /*9f70*/  F2FP.BF16.PACK_AB R45, R4, R3 ;  /* 0x00000003042d723e */ /* 0x000fe400000010ff */
[----:B------:R-:W-:Y:S02]  /*9f80*/  F2FP.BF16.PACK_AB R46, R6, R5 ;  /* 0x00000005062e723e */ /* 0x000fe400000010ff */
[----:B------:R-:W-:Y:S02]  /*9f90*/  F2FP.BF16.PACK_AB R47, R8, R7 ;  /* 0x00000007082f723e */ /* 0x000fe400000010ff */
.L_x_879:
[----:B------:R-:W-:Y:S05]  /*9fa0*/  BSYNC B0 ;  /* 0x0000000000007941 */ /* 0x000fea0003800000 */
.L_x_878:
[C---:B------:R-:W-:Y:S04]  /*9fb0*/  LEA R2, P0, R88.reuse, R136, 0x1 ;  /* 0x0000008858027211 */ /* 0x040fe800078008ff */
[----:B------:R-:W-:Y:S05]  /*9fc0*/  LEA.HI.X R3, R88, R137, R87, 0x1, P0 ;  /* 0x0000008958037211 */ /* 0x000fea00000f0c57 */
[----:B-----5:R3:W-:Y:S04]  /*9fd0*/  ST.E.128 [R2.64], R44 ;  /* 0x0000002c02007985 */ /* 0x0207e8000c101d04 */
.L_x_869:
[----:B------:R-:W-:Y:S05]  /*9fe0*/  BSYNC B2 ;  /* 0x0000000000027941 */ /* 0x000fea0003800000 */
.L_x_868:
[----:B---3--:R-:W3:Y:S02]  /*9ff0*/  LD.E R3, [R118.64+0xd0] ;  /* 0x0000d00476037980 */ /* 0x008ee4000c101900 */
[----:B---3--:R-:W-:Y:S05]  /*a000*/  IMAD.U32 R3, R3, -0x40, RZ ;  /* 0xffffffc003037824 */ /* 0x008fea00078e00ff */
[C---:B------:R-:W-:Y:S02]  /*a010*/  LEA R134, P1, R3.reuse, R134, 0x1 ;  /* 0x0000008603867211 */ /* 0x040fe400078208ff */
[C---:B------:R-:W-:Y:S02]  /*a020*/  LEA R132, P0, R3.reuse, R132, 0x1 ;  /* 0x0000008403847211 */ /* 0x040fe400078008ff */
[C---:B------:R-:W-:Y:S02]  /*a030*/  LEA.HI.X.SX32 R135, R3.reuse, R135, 0x1, P1 ;  /* 0x0000008703877211 */ /* 0x040fe400008f0eff */
[----:B------:R-:W-:Y:S01]  /*a040*/  LEA.HI.X.SX32 R133, R3, R133, 0x1, P0 ;  /* 0x0000008503857211 */ /* 0x000fe200000f0eff */
[----:B------:R-:W-:-:S05]  /*a050*/  BRA `(.L_x_831) ;  /* 0x0000056000007947 */ /* 0x000fca0003800000 */
.L_x_805:
[----:B------:R-:W-:Y:S01]  /*a060*/  BSSY B0, `(.L_x_880) ;  /* 0x000000b000007945 */ /* 0x000fe20003800000 */
        /* <DEDUP_REMOVED lines=10> */
.L_x_881:
[----:B------:R-:W-:Y:S05]  /*a110*/  BSYNC B0 ;  /* 0x0000000000007941 */ /* 0x000fea0003800000 */
.L_x_880:
[----:B------:R-:W-:Y:S01]  /*a120*/  BSSY B0, `(.L_x_882) ;  /* 0x0000018000007945 */ /* 0x000fe20003800000 */
[----:B------:R-:W-:-:S05]  /*a130*/  @!P4 BRA `(.L_x_883) ;  /* 0x000001600000c947 */ /* 0x000fca0003800000 */
[----:B------:R-:W-:Y:S02]  /*a140*/  ISETP.NE.AND P5, PT, R163, RZ, PT ;  /* 0x000000ffa300720c */ /* 0x000fe40003fa5270 */
[----:B------:R-:W-:Y:S11]  /*a150*/  ISETP.NE.AND P6, PT, R162, RZ, PT ;  /* 0x000000ffa200720c */ /* 0x000ff60003fc5270 */
[----:B-1----:R-:W-:Y:S02]  /*a160*/  @P5 LEA R4, P0, R104, R130, 0x1 ;  /* 0x0000008268045211 */ /* 0x002fe400078008ff */
[----:B------:R-:W-:Y:S02]  /*a170*/  @P5 LEA R28, P4, R192, R136, 0x1 ;  /* 0x00000088c01c5211 */ /* 0x000fe400078808ff */
[----:B------:R-:W-:Y:S02]  /*a180*/  @P5 LEA.HI.X R5, R104, R131, R101, 0x1, P0 ;  /* 0x0000008368055211 */ /* 0x000fe400000f0c65 */
[CC--:B------:R-:W-:Y:S02]  /*a190*/  @P6 LEA R26, P0, R103.reuse, R130.reuse, 0x1 ;  /* 0x00000082671a6211 */ /* 0x0c0fe400078008ff */
[----:B------:R-:W-:Y:S01]  /*a1a0*/  @P5 LEA.HI.X R29, R192, R137, R193, 0x1, P4 ;  /* 0x00000089c01d5211 */ /* 0x000fe200020f0cc1 */
[----:B------:R-:W2:Y:S01]  /*a1b0*/  @P5 LD.E.128 R20, [R4.64] ;  /* 0x0000000404145980 */ /* 0x000ea2000c101d00 */
[-C--:B------:R-:W-:Y:S02]  /*a1c0*/  @P6 LEA.HI.X R27, R103, R131.reuse, R106, 0x1, P0 ;  /* 0x00000083671b6211 */ /* 0x080fe400000f0c6a */
[----:B------:R-:W-:Y:S11]  /*a1d0*/  ISETP.NE.AND P4, PT, R160, RZ, PT ;  /* 0x000000ffa000720c */ /* 0x000ff60003f85270 */
[----:B------:R-:W-:Y:S02]  /*a1e0*/  @!UPT UIADD3 URZ, URZ, URZ, URZ ;  /* 0x0000003f3f3ff290 */ /* 0x000fe4000fffe03f */
[C---:B------:R-:W-:Y:S04]  /*a1f0*/  @P4 LEA R2, P0, R107.reuse, R130, 0x1 ;  /* 0x000000826b024211 */ /* 0x040fe800078008ff */
[----:B------:R-:W-:Y:S02]  /*a200*/  @P4 LEA.HI.X R3, R107, R131, R110, 0x1, P0 ;  /* 0x000000836b034211 */ /* 0x000fe400000f0c6e */
[CC--:B------:R-:W-:Y:S04]  /*a210*/  @P4 LEA R30, P0, R93.reuse, R136.reuse, 0x1 ;  /* 0x000000885d1e4211 */ /* 0x0c0fe800078008ff */
[-C--:B------:R-:W-:Y:S01]  /*a220*/  @P4 LEA.HI.X R31, R93, R137.reuse, R94, 0x1, P0 ;  /* 0x000000895d1f4211 */ /* 0x080fe200000f0c5e */
[----:B--2---:R1:W-:Y:S01]  /*a230*/  @P5 ST.E.128 [R28.64], R20 ;  /* 0x000000141c005985 */ /* 0x0043e2000c101d04 */
[C---:B------:R-:W-:Y:S03]  /*a240*/  @P6 LEA R24, P5, R97.reuse, R136, 0x1 ;  /* 0x0000008861186211 */ /* 0x040fe600078a08ff */
[----:B------:R-:W2:Y:S01]  /*a250*/  @P6 LD.E.128 R16, [R26.64] ;  /* 0x000000041a106980 */ /* 0x000ea2000c101d00 */
[----:B------:R-:W-:Y:S05]  /*a260*/  @P6 LEA.HI.X R25, R97, R137, R98, 0x1, P5 ;  /* 0x0000008961196211 */ /* 0x000fea00028f0c62 */
[----:B--2---:R1:W-:Y:S04]  /*a270*/  @P6 ST.E.128 [R24.64], R16 ;  /* 0x0000001018006985 */ /* 0x0043e8000c101d04 */
[----:B------:R-:W2:Y:S04]  /*a280*/  @P4 LD.E.128 R4, [R2.64] ;  /* 0x0000000402044980 */ /* 0x000ea8000c101d00 */
[----:B--2---:R1:W-:Y:S02]  /*a290*/  @P4 ST.E.128 [R30.64], R4 ;  /* 0x000000041e004985 */ /* 0x0043e4000c101d04 */
.L_x_883:
[----:B------:R-:W-:Y:S05]  /*a2a0*/  BSYNC B0 ;  /* 0x0000000000007941 */ /* 0x000fea0003800000 */
.L_x_882:
[----:B------:R-:W-:Y:S01]  /*a2b0*/  BSSY B0, `(.L_x_884) ;  /* 0x0000018000007945 */ /* 0x000fe20003800000 */
[----:B------:R-:W-:-:S05]  /*a2c0*/  @!P2 BRA `(.L_x_885) ;  /* 0x000001600000a947 */ /* 0x000fca0003800000 */
[----:B------:R-:W-:Y:S02]  /*a2d0*/  ISETP.NE.AND P4, PT, R163, RZ, PT ;  /* 0x000000ffa300720c */ /* 0x000fe40003f85270 */
[----:B------:R-:W-:Y:S11]  /*a2e0*/  ISETP.NE.AND P5, PT, R162, RZ, PT ;  /* 0x000000ffa200720c */ /* 0x000ff60003fa5270 */
[C---:B-1----:R-:W-:Y:S02]  /*a2f0*/  @P4 LEA R4, P0, R114.reuse, R130, 0x1 ;  /* 0x0000008272044211 */ /* 0x042fe400078008ff */
[C---:B------:R-:W-:Y:S02]  /*a300*/  @P4 LEA R28, P2, R99.reuse, R136, 0x1 ;  /* 0x00000088631c4211 */ /* 0x040fe400078408ff */
        /* <DEDUP_REMOVED lines=18> */
.L_x_885:
[----:B------:R-:W-:Y:S05]  /*a430*/  BSYNC B0 ;  /* 0x0000000000007941 */ /* 0x000fea0003800000 */
.L_x_884:
[----:B------:R-:W-:-:S05]  /*a440*/  @!P1 BRA `(.L_x_831) ;  /* 0x0000017000009947 */ /* 0x000fca0003800000 */
[----:B------:R-:W-:Y:S02]  /*a450*/  ISETP.NE.AND P1, PT, R163, RZ, PT ;  /* 0x000000ffa300720c */ /* 0x000fe40003f25270 */
[----:B------:R-:W-:Y:S11]  /*a460*/  ISETP.NE.AND P4, PT, R162, RZ, PT ;  /* 0x000000ffa200720c */ /* 0x000ff60003f85270 */
[----:B------:R-:W-:Y:S02]  /*a470*/  @P1 IMAD.WIDE.U32 R2, R182, 0xc0, R130 ;  /* 0x000000c0b6021825 */ /* 0x000fe400078e0082 */
[----:B------:R-:W-:Y:S02]  /*a480*/  @P4 LEA R26, P2, R90, R136, 0x1 ;  /* 0x000000885a1a4211 */ /* 0x000fe400078408ff */
[----:B------:R-:W-:Y:S02]  /*a490*/  @P1 IMAD R0, R183, 0xc0, RZ ;  /* 0x000000c0b7001824 */ /* 0x000fe400078e02ff */
[----:B-1----:R-:W-:Y:S01]  /*a4a0*/  @P1 IMAD.WIDE.U32 R4, R62, 0xc0, R136 ;  /* 0x000000c03e041825 */ /* 0x002fe200078e0088 */
[----:B------:R-:W-:Y:S03]  /*a4b0*/  @P4 LEA.HI.X R27, R90, R137, R89, 0x1, P2 ;  /* 0x000000895a1b4211 */ /* 0x000fe600010f0c59 */
[----:B------:R-:W-:Y:S02]  /*a4c0*/  @P1 IMAD.IADD R3, R3, 0x1, R0 ;  /* 0x0000000103031824 */ /* 0x000fe400078e0200 */
[----:B------:R-:W-:Y:S03]  /*a4d0*/  @P1 IMAD R0, R63, 0xc0, RZ ;  /* 0x000000c03f001824 */ /* 0x000fe600078e02ff */
[----:B------:R1:W2:Y:S01]  /*a4e0*/  @P1 LD.E.128 R20, [R2.64] ;  /* 0x0000000402141980 */ /* 0x0002a2000c101d00 */
[----:B------:R-:W-:Y:S01]  /*a4f0*/  @P1 IMAD.IADD R5, R5, 0x1, R0 ;  /* 0x0000000105051824 */ /* 0x000fe200078e0200 */
[CC--:B-1----:R-:W-:Y:S04]  /*a500*/  @P4 LEA R2, P0, R120.reuse, R130.reuse, 0x1 ;  /* 0x0000008278024211 */ /* 0x0c2fe800078008ff */
[-C--:B------:R-:W-:Y:S01]  /*a510*/  @P4 LEA.HI.X R3, R120, R131.reuse, R113, 0x1, P0 ;  /* 0x0000008378034211 */ /* 0x080fe200000f0c71 */
[----:B--2---:R1:W-:Y:S01]  /*a520*/  @P1 ST.E.128 [R4.64], R20 ;  /* 0x0000001404001985 */ /* 0x0043e2000c101d04 */
[----:B------:R-:W-:Y:S03]  /*a530*/  ISETP.NE.AND P1, PT, R160, RZ, PT ;  /* 0x000000ffa000720c */ /* 0x000fe60003f25270 */
[----:B------:R-:W2:Y:S10]  /*a540*/  @P4 LD.E.128 R16, [R2.64] ;  /* 0x0000000402104980 */ /* 0x000eb4000c101d00 */
[C---:B------:R-:W-:Y:S04]  /*a550*/  @P1 LEA R24, P0, R122.reuse, R130, 0x1 ;  /* 0x000000827a181211 */ /* 0x040fe800078008ff */
[----:B------:R-:W-:Y:S02]  /*a560*/  @P1 LEA.HI.X R25, R122, R131, R115, 0x1, P0 ;  /* 0x000000837a191211 */ /* 0x000fe400000f0c73 */
[C---:B------:R-:W-:Y:S04]  /*a570*/  @P1 LEA R28, P0, R88.reuse, R136, 0x1 ;  /* 0x00000088581c1211 */ /* 0x040fe800078008ff */
[----:B------:R-:W-:Y:S01]  /*a580*/  @P1 LEA.HI.X R29, R88, R137, R87, 0x1, P0 ;  /* 0x00000089581d1211 */ /* 0x000fe200000f0c57 */
[----:B--2---:R2:W-:Y:S04]  /*a590*/  @P4 ST.E.128 [R26.64], R16 ;  /* 0x000000101a004985 */ /* 0x0045e8000c101d04 */
[----:B-1----:R-:W3:Y:S04]  /*a5a0*/  @P1 LD.E.128 R4, [R24.64] ;  /* 0x0000000418041980 */ /* 0x002ee8000c101d00 */
[----:B---3--:R2:W-:Y:S02]  /*a5b0*/  @P1 ST.E.128 [R28.64], R4 ;  /* 0x000000041c001985 */ /* 0x0085e4000c101d04 */
.L_x_831:
[----:B------:R-:W-:Y:S05]  /*a5c0*/  BSYNC B3 ;  /* 0x0000000000037941 */ /* 0x000fea0003800000 */
.L_x_804:
[----:B------:R-:W3:Y:S01]  /*a5d0*/  LD.E R3, [R118.64+0x128] ;  /* 0x0001280476037980 */ /* 0x000ee2000c101900 */
[----:B------:R-:W-:Y:S01]  /*a5e0*/  BSSY B0, `(.L_x_886) ;  /* 0x000005e000007945 */ /* 0x000fe20003800000 */
[----:B---3--:R-:W-:Y:S05]  /*a5f0*/  IMAD.U32 R3, R3, -0x80, RZ ;  /* 0xffffff8003037824 */ /* 0x008fea00078e00ff */
[C---:B-12---:R-:W-:Y:S04]  /*a600*/  LEA R130, P0, R3.reuse, R130, 0x1 ;  /* 0x0000008203827211 */ /* 0x046fe800078008ff */
[----:B------:R-:W-:Y:S01]  /*a610*/  LEA.HI.X.SX32 R131, R3, R131, 0x1, P0 ;  /* 0x0000008303837211 */ /* 0x000fe200000f0eff */
[----:B------:R-:W-:-:S05]  /*a620*/  @!P3 BRA `(.L_x_887) ;  /* 0x000005100000b947 */ /* 0x000fca0003800000 */
[----:B------:R-:W-:Y:S04]  /*a630*/  IADD3 R3, R9, -0x1, RZ ;  /* 0xffffffff09037810 */ /* 0x000fe80007ffe0ff */
[----:B------:R-:W-:Y:S11]  /*a640*/  ISETP.GT.AND P0, PT, R3, R102, PT ;  /* 0x000000660300720c */ /* 0x000ff60003f04270 */
[----:B------:R-:W-:Y:S02]  /*a650*/  @!UPT UIADD3 URZ, URZ, URZ, URZ ;  /* 0x0000003f3f3ff290 */ /* 0x000fe4000fffe03f */
[----:B------:R-:W-:-:S05]  /*a660*/  @!P0 BRA `(.L_x_888) ;  /* 0x0000055000008947 */ /* 0x000fca0003800000 */
[----:B------:R-:W-:Y:S01]  /*a670*/  IMAD.MOV.U32 R20, RZ, RZ, RZ ;  /* 0x000000ffff147224 */ /* 0x000fe200078e00ff */
[----:B------:R-:W2:Y:S01]  /*a680*/  LD.E R2, [R118.64+0x170] ;  /* 0x0001700476027980 */ /* 0x000ea2000c101900 */
[----:B------:R-:W-:Y:S02]  /*a690*/  IADD3 R11, R11, -0x100, RZ ;  /* 0xffffff000b0b7810 */ /* 0x000fe40007ffe0ff */
[----:B------:R-:W-:Y:S01]  /*a6a0*/  IABS R8, R10 ;  /* 0x0000000a00087213 */ /* 0x000fe20000000000 */
[----:B------:R-:W3:Y:S01]  /*a6b0*/  LD.E.64 R24, [R118.64+0x40] ;  /* 0x0000400476187980 */ /* 0x000ee2000c101b00 */
[-C--:B------:R-:W-:Y:S05]  /*a6c0*/  IADD3 R0, -R10, R11.reuse, RZ ;  /* 0x0000000b0a007210 */ /* 0x080fea0007ffe1ff */
[----:B------:R-:W4:Y:S01]  /*a6d0*/  LD.E.64 R22, [R118.64+0x20] ;  /* 0x0000200476167980 */ /* 0x000f22000c101b00 */
[-C--:B--2---:R-:W-:Y:S02]  /*a6e0*/  IABS R5, R2.reuse ;  /* 0x0000000200057213 */ /* 0x084fe40000000000 */
[-C--:B------:R-:W-:Y:S02]  /*a6f0*/  IABS R17, R2.reuse ;  /* 0x0000000200117213 */ /* 0x080fe40000000000 */
[----:B------:R-:W1:Y:S01]  /*a700*/  I2F.RP R19, R5 ;  /* 0x0000000500137306 */ /* 0x000e620000209400 */
[----:B------:R-:W-:Y:S02]  /*a710*/  LOP3.LUT R3, RZ, R2, RZ, 0x33, !PT ;  /* 0x00000002ff037212 */ /* 0x000fe400078e33ff */
[----:B------:R-:W-:Y:S07]  /*a720*/  IMAD.MOV R17, RZ, RZ, -R17 ;  /* 0x000000ffff117224 */ /* 0x000fee00078e0a11 */
[----:B-1----:R-:W1:Y:S02]  /*a730*/  MUFU.RCP R7, R19 ;  /* 0x0000001300077308 */ /* 0x002e640000001000 */
[----:B-1----:R-:W-:Y:S02]  /*a740*/  IADD3 R18, R7, 0xffffffe, RZ ;  /* 0x0ffffffe07127810 */ /* 0x002fe40007ffe0ff */
[----:B------:R-:W-:Y:S06]  /*a750*/  IABS R7, R11 ;  /* 0x0000000b00077213 */ /* 0x000fec0000000000 */
[----:B------:R-:W1:Y:S02]  /*a760*/  F2I.FTZ.U32.TRUNC.NTZ R21, R18 ;  /* 0x0000001200157305 */ /* 0x000e64000021f000 */
[--C-:B-1----:R-:W-:Y:S01]  /*a770*/  IMAD.MOV R16, RZ, RZ, -R21.reuse ;  /* 0x000000ffff107224 */ /* 0x102fe200078e0a15 */
[----:B------:R-:W2:Y:S03]  /*a780*/  LD.E.64 R18, [R118.64+0x38] ;  /* 0x0000380476127980 */ /* 0x000ea6000c101b00 */
[----:B------:R-:W-:Y:S04]  /*a790*/  IMAD R16, R16, R5, RZ ;  /* 0x0000000510107224 */ /* 0x000fe800078e02ff */
[----:B------:R-:W-:Y:S02]  /*a7a0*/  IMAD.HI.U32 R16, R21, R16, R20 ;  /* 0x0000001015107227 */ /* 0x000fe400078e0014 */
[----:B------:R-:W2:Y:S04]  /*a7b0*/  LD.E.64 R20, [R118.64+0x28] ;  /* 0x0000280476147980 */ /* 0x000ea8000c101b00 */
[C---:B------:R-:W-:Y:S04]  /*a7c0*/  IMAD.HI.U32 R4, R16.reuse, R7, RZ ;  /* 0x0000000710047227 */ /* 0x040fe800078e00ff */
[----:B------:R-:W-:Y:S04]  /*a7d0*/  IMAD.HI.U32 R6, R16, R8, RZ ;  /* 0x0000000810067227 */ /* 0x000fe800078e00ff */
[-C--:B------:R-:W-:Y:S02]  /*a7e0*/  IMAD R7, R4, R17.reuse, R7 ;  /* 0x0000001104077224 */ /* 0x080fe400078e0207 */
[----:B------:R-:W-:Y:S03]  /*a7f0*/  IMAD R8, R6, R17, R8 ;  /* 0x0000001106087224 */ /* 0x000fe600078e0208 */
[C---:B------:R-:W-:Y:S02]  /*a800*/  ISETP.GT.U32.AND P0, PT, R5.reuse, R7, PT ;  /* 0x000000070500720c */ /* 0x040fe40003f04070 */
[----:B------:R-:W-:Y:S11]  /*a810*/  ISETP.GT.U32.AND P4, PT, R5, R8, PT ;  /* 0x000000080500720c */ /* 0x000ff60003f84070 */
[--C-:B------:R-:W-:Y:S01]  /*a820*/  @!P0 IMAD.IADD R7, R7, 0x1, -R5.reuse ;  /* 0x0000000107078824 */ /* 0x100fe200078e0a05 */
[----:B------:R-:W-:Y:S01]  /*a830*/  @!P0 IADD3 R4, R4, 0x1, RZ ;  /* 0x0000000104048810 */ /* 0x000fe20007ffe0ff */
[----:B------:R-:W-:Y:S01]  /*a840*/  @!P4 IMAD.IADD R8, R8, 0x1, -R5 ;  /* 0x000000010808c824 */ /* 0x000fe200078e0a05 */
[----:B------:R-:W-:Y:S02]  /*a850*/  @!P4 IADD3 R6, R6, 0x1, RZ ;  /* 0x000000010606c810 */ /* 0x000fe40007ffe0ff */
[-C--:B------:R-:W-:Y:S02]  /*a860*/  ISETP.GE.U32.AND P5, PT, R7, R5.reuse, PT ;  /* 0x000000050700720c */ /* 0x080fe40003fa6070 */
[----:B------:R-:W-:Y:S02]  /*a870*/  ISETP.GE.U32.AND P6, PT, R8, R5, PT ;  /* 0x000000050800720c */ /* 0x000fe40003fc6070 */
[-C--:B------:R-:W-:Y:S02]  /*a880*/  LOP3.LUT R5, R11, R2.reuse, RZ, 0x3c, !PT ;  /* 0x000000020b057212 */ /* 0x080fe400078e3cff */
[----:B------:R-:W-:Y:S02]  /*a890*/  LOP3.LUT R7, R10, R2, RZ, 0x3c, !PT ;  /* 0x000000020a077212 */ /* 0x000fe400078e3cff */
[----:B------:R-:W-:Y:S02]  /*a8a0*/  ISETP.GE.AND P1, PT, R5, RZ, PT ;  /* 0x000000ff0500720c */ /* 0x000fe40003f26270 */
[----:B------:R-:W-:Y:S02]  /*a8b0*/  ISETP.GE.AND P2, PT, R7, RZ, PT ;  /* 0x000000ff0700720c */ /* 0x000fe40003f46270 */
[----:B------:R-:W-:Y:S02]  /*a8c0*/  ISETP.NE.AND P0, PT, R2, RZ, PT ;  /* 0x000000ff0200720c */ /* 0x000fe40003f05270 */
[----:B------:R-:W-:Y:S02]  /*a8d0*/  @P5 IADD3 R4, R4, 0x1, RZ ;  /* 0x0000000104045810 */ /* 0x000fe40007ffe0ff */
[----:B------:R-:W-:Y:S05]  /*a8e0*/  @P6 IADD3 R6, R6, 0x1, RZ ;  /* 0x0000000106066810 */ /* 0x000fea0007ffe0ff */
[----:B------:R-:W-:Y:S02]  /*a8f0*/  @!P1 IMAD.MOV R4, RZ, RZ, -R4 ;  /* 0x000000ffff049224 */ /* 0x000fe400078e0a04 */
[----:B------:R-:W-:Y:S03]  /*a900*/  @!P2 IMAD.MOV R6, RZ, RZ, -R6 ;  /* 0x000000ffff06a224 */ /* 0x000fe600078e0a06 */
[C---:B------:R-:W-:Y:S02]  /*a910*/  SEL R4, R3.reuse, R4, !P0 ;  /* 0x0000000403047207 */ /* 0x040fe40004000000 */
[----:B------:R-:W-:Y:S02]  /*a920*/  SEL R3, R3, R6, !P0 ;  /* 0x0000000603037207 */ /* 0x000fe40004000000 */
[CC--:B------:R-:W-:Y:S02]  /*a930*/  LEA R28, P1, R4.reuse, R204.reuse, 0x2 ;  /* 0x000000cc041c7211 */ /* 0x0c0fe400078210ff */
[C---:B------:R-:W-:Y:S02]  /*a940*/  LEA R26, P0, R3.reuse, R204, 0x2 ;  /* 0x000000cc031a7211 */ /* 0x040fe400078010ff */
[-C--:B------:R-:W-:Y:S02]  /*a950*/  LEA.HI.X.SX32 R29, R4, R205.reuse, 0x2, P1 ;  /* 0x000000cd041d7211 */ /* 0x080fe400008f16ff */
[C---:B------:R-:W-:Y:S01]  /*a960*/  LEA.HI.X.SX32 R27, R3.reuse, R205, 0x2, P0 ;  /* 0x000000cd031b7211 */ /* 0x040fe200000f16ff */
[----:B------:R-:W-:Y:S02]  /*a970*/  IMAD.IADD R3, R3, 0x1, -R4 ;  /* 0x0000000103037824 */ /* 0x000fe400078e0a04 */
[----:B------:R-:W2:Y:S02]  /*a980*/  LD.E R5, [R28.64] ;  /* 0x000000041c057980 */ /* 0x000ea4000c101900 */
[----:B------:R-:W-:Y:S02]  /*a990*/  IMAD R0, R3, R2, R0 ;  /* 0x0000000203007224 */ /* 0x000fe400078e0200 */
[----:B------:R1:W2:Y:S02]  /*a9a0*/  LD.E R8, [R26.64] ;  /* 0x000000041a087980 */ /* 0x0002a4000c101900 */
[-C--:B---3--:R-:W-:Y:S01]  /*a9b0*/  IMAD R16, R25, R0.reuse, RZ ;  /* 0x0000000019107224 */ /* 0x088fe200078e02ff */
[----:B------:R-:W-:Y:S01]  /*a9c0*/  SHF.R.S32.HI R7, RZ, 0x1f, R0 ;  /* 0x0000001fff077819 */ /* 0x000fe20000011400 */
[C---:B-1----:R-:W-:Y:S04]  /*a9d0*/  IMAD.WIDE.U32 R26, R24.reuse, R0, RZ ;  /* 0x00000000181a7225 */ /* 0x042fe800078e00ff */
[----:B--2---:R-:W-:Y:S02]  /*a9e0*/  IMAD.IADD R17, R5, 0x1, -R8 ;  /* 0x0000000105117824 */ /* 0x004fe400078e0a08 */
[----:B------:R-:W-:Y:S02]  /*a9f0*/  IMAD R8, R24, R7, R16 ;  /* 0x0000000718087224 */ /* 0x000fe400078e0210 */
[-C--:B----4-:R-:W-:Y:S01]  /*aa00*/  IMAD R5, R23, R17.reuse, RZ ;  /* 0x0000001117057224 */ /* 0x090fe200078e02ff */
[----:B------:R-:W-:Y:S01]  /*aa10*/  SHF.R.S32.HI R16, RZ, 0x1f, R17 ;  /* 0x0000001fff107819 */ /* 0x000fe20000011411 */
[CC--:B------:R-:W-:Y:S04]  /*aa20*/  IMAD.WIDE.U32 R24, R22.reuse, R17.reuse, RZ ;  /* 0x0000001116187225 */ /* 0x0c0fe800078e00ff */
[----:B------:R-:W-:Y:S01]  /*aa30*/  IMAD R5, R22, R16, R5 ;  /* 0x0000001016057224 */ /* 0x000fe200078e0205 */
[----:B------:R-:W-:Y:S01]  /*aa40*/  MOV R22, R26 ;  /* 0x0000001a00167202 */ /* 0x000fe20000000f00 */
[----:B------:R-:W-:Y:S02]  /*aa50*/  IMAD.IADD R23, R27, 0x1, R8 ;  /* 0x000000011b177824 */ /* 0x000fe400078e0208 */
[----:B------:R-:W-:Y:S02]  /*aa60*/  IMAD.IADD R25, R25, 0x1, R5 ;  /* 0x0000000119197824 */ /* 0x000fe400078e0205 */
[----:B------:R-:W-:Y:S04]  /*aa70*/  IMAD.WIDE.U32 R22, R17, R20, R22 ;  /* 0x0000001411167225 */ /* 0x000fe800078e0016 */
[----:B------:R-:W-:Y:S01]  /*aa80*/  IMAD R17, R21, R17, RZ ;  /* 0x0000001115117224 */ /* 0x000fe200078e02ff */
[----:B------:R-:W-:Y:S01]  /*aa90*/  LEA R138, P1, R22, R138, 0x1 ;  /* 0x0000008a168a7211 */ /* 0x000fe200078208ff */
[----:B------:R-:W-:Y:S02]  /*aaa0*/  IMAD R8, R19, R0, RZ ;  /* 0x0000000013087224 */ /* 0x000fe400078e02ff */
[----:B------:R-:W-:Y:S04]  /*aab0*/  IMAD.WIDE.U32 R24, R0, R18, R24 ;  /* 0x0000001200187225 */ /* 0x000fe800078e0018 */
[----:B------:R-:W-:Y:S01]  /*aac0*/  IMAD R17, R20, R16, R17 ;  /* 0x0000001014117224 */ /* 0x000fe200078e0211 */
[----:B------:R-:W-:Y:S01]  /*aad0*/  LEA R136, P0, R24, R136, 0x1 ;  /* 0x0000008818887211 */ /* 0x000fe200078008ff */
[----:B------:R-:W-:Y:S02]  /*aae0*/  IMAD R8, R18, R7, R8 ;  /* 0x0000000712087224 */ /* 0x000fe400078e0208 */
[----:B------:R-:W-:Y:S02]  /*aaf0*/  IMAD.IADD R16, R23, 0x1, R17 ;  /* 0x0000000117107824 */ /* 0x000fe400078e0211 */
[----:B------:R-:W-:Y:S03]  /*ab00*/  IMAD.IADD R8, R25, 0x1, R8 ;  /* 0x0000000119087824 */ /* 0x000fe600078e0208 */
[----:B------:R-:W-:Y:S02]  /*ab10*/  LEA.HI.X R139, R22, R139, R16, 0x1, P1 ;  /* 0x0000008b168b7211 */ /* 0x000fe400008f0c10 */
[----:B------:R-:W-:Y:S01]  /*ab20*/  LEA.HI.X R137, R24, R137, R8, 0x1, P0 ;  /* 0x0000008918897211 */ /* 0x000fe200000f0c08 */
[----:B------:R-:W-:-:S05]  /*ab30*/  BRA `(.L_x_888) ;  /* 0x0000008000007947 */ /* 0x000fca0003800000 */
.L_x_887:
[----:B------:R-:W2:Y:S04]  /*ab40*/  LD.E R5, [R118.64+0x40] ;  /* 0x0000400476057980 */ /* 0x000ea8000c101900 */
[----:B------:R-:W3:Y:S02]  /*ab50*/  LD.E R3, [R118.64+0x38] ;  /* 0x0000380476037980 */ /* 0x000ee4000c101900 */
[----:B---3--:R-:W-:Y:S02]  /*ab60*/  IMAD.U32 R3, R3, -0x80, RZ ;  /* 0xffffff8003037824 */ /* 0x008fe400078e00ff */
[----:B--2---:R-:W-:Y:S03]  /*ab70*/  IMAD.U32 R5, R5, -0x80, RZ ;  /* 0xffffff8005057824 */ /* 0x004fe600078e00ff */
[----:B------:R-:W-:Y:S02]  /*ab80*/  LEA R136, P0, R3, R136, 0x1 ;  /* 0x0000008803887211 */ /* 0x000fe400078008ff */
[----:B------:R-:W-:Y:S02]  /*ab90*/  LEA R138, P1, R5, R138, 0x1 ;  /* 0x0000008a058a7211 */ /* 0x000fe400078208ff */
[----:B------:R-:W-:Y:S02]  /*aba0*/  LEA.HI.X.SX32 R137, R3, R137, 0x1, P0 ;  /* 0x0000008903897211 */ /* 0x000fe400000f0eff */
[----:B------:R-:W-:Y:S04]  /*abb0*/  LEA.HI.X.SX32 R139, R5, R139, 0x1, P1 ;  /* 0x0000008b058b7211 */ /* 0x000fe800008f0eff */
.L_x_888:
[----:B------:R-:W-:Y:S05]  /*abc0*/  BSYNC B0 ;  /* 0x0000000000007941 */ /* 0x000fea0003800000 */
.L_x_886:
[----:B------:R-:W-:Y:S04]  /*abd0*/  IADD3 R9, R9, -0x1, RZ ;  /* 0xffffffff09097810 */ /* 0x000fe80007ffe0ff */
[----:B------:R-:W-:Y:S11]  /*abe0*/  ISETP.GT.AND P0, PT, R9, R102, PT ;  /* 0x000000660900720c */ /* 0x000ff60003f04270 */
[----:B------:R-:W-:Y:S02]  /*abf0*/  @!UPT UIADD3 URZ, URZ, URZ, URZ ;  /* 0x0000003f3f3ff290 */ /* 0x000fe4000fffe03f */
[----:B------:R-:W-:-:S05]  /*ac00*/  @P0 BRA `(.L_x_889) ;  /* 0xffff7cc000000947 */ /* 0x000fca000383ffff */
.L_x_795:
[----:B------:R-:W-:Y:S01]  /*ac10*/  WARPSYNC 0xffffffff ;  /* 0xffffffff00007948 */ /* 0x000fe20003800000 */
[----:B------:R-:W-:Y:S06]  /*ac20*/  BAR.SYNC.DEFER_BLOCKING 0x0 ;  /* 0x0000000000007b1d */ /* 0x000fec0000010000 */
[----:B------:R-:W2:Y:S01]  /*ac30*/  LD.E R15, [R118.64+0xd0] ;  /* 0x0000d004760f7980 */ /* 0x000ea2000c101900 */
[----:B------:R-:W-:Y:S01]  /*ac40*/  BSSY B3, `(.L_x_890) ;  /* 0x00003d5000037945 */ /* 0x000fe20003800000 */
[----:B------:R-:W-:Y:S02]  /*ac50*/  SHF.L.U32 R201, R165, 0x1, RZ ;  /* 0x00000001a5c97819 */ /* 0x000fe400000006ff */
[----:B--2---:R-:W-:-:S13]  /*ac60*/  ISETP.NE.AND P0, PT, R15, RZ, PT ;  /* 0x000000ff0f00720c */ /* 0x004fda0003f05270 */
[----:B------:R-:W-:Y:S05]  /*ac70*/  @!P0 BRA `(.L_x_891) ;  /* 0x0000395000008947 */ /* 0x000fea0003800000 */
[----:B------:R-:W2:Y:S04]  /*ac80*/  LD.E.64 R2, [R118.64+0xf0] ;  /* 0x0000f00476027980 */ /* 0x000ea8000c101b00 */
[----:B------:R-:W3:Y:S04]  /*ac90*/  LD.E.U8 R0, [R118.64+0x1b3] ;  /* 0x0001b30476007980 */ /* 0x000ee8000c101100 */
[----:B------:R1:W5:Y:S04]  /*aca0*/  LD.E R25, [R118.64+0xc0] ;  /* 0x0000c00476197980 */ /* 0x000368000c101900 */
[----:B------:R1:W5:Y:S04]  /*acb0*/  LD.E.64 R34, [R118.64+0x148] ;  /* 0x0001480476227980 */ /* 0x000368000c101b00 */
[----:B------:R1:W5:Y:S01]  /*acc0*/  LD.E.64 R32, [R118.64+0x150] ;  /* 0x0001500476207980 */ /* 0x000362000c101b00 */
[----:B--2---:R-:W-:-:S04]  /*acd0*/  ISETP.NE.U32.AND P1, PT, R2, RZ, PT ;  /* 0x000000ff0200720c */ /* 0x004fc80003f25070 */
[----:B------:R-:W-:-:S13]  /*ace0*/  ISETP.NE.AND.EX P1, PT, R3, RZ, PT, P1 ;  /* 0x000000ff0300720c */ /* 0x000fda0003f25310 */
[----:B------:R-:W-:-:S04]  /*acf0*/  @P1 LEA R6, P0, R198, R2, 0x2 ;  /* 0x00000002c6061211 */ /* 0x000fc800078010ff */
[----:B------:R-:W-:Y:S01]  /*ad00*/  @P1 LEA.HI.X R7, R198, R3, R77, 0x2, P0 ;  /* 0x00000003c6071211 */ /* 0x000fe200000f144d */
[----:B------:R-:W-:-:S06]  /*ad10*/  IMAD.MOV.U32 R3, RZ, RZ, RZ ;  /* 0x000000ffff037224 */ /* 0x000fcc00078e00ff */
[----:B------:R2:W4:Y:S01]  /*ad20*/  @P1 LD.E R3, [R6.64] ;  /* 0x0000000406031980 */ /* 0x000522000c101900 */
[----:B------:R-:W-:-:S04]  /*ad30*/  LEA.HI R2, R15, R15, RZ, 0x1 ;  /* 0x0000000f0f027211 */ /* 0x000fc800078f08ff */
[----:B------:R-:W-:Y:S02]  /*ad40*/  SHF.R.S32.HI R2, RZ, 0x1, R2 ;  /* 0x00000001ff027819 */ /* 0x000fe40000011402 */
[----:B---3--:R-:W-:Y:S01]  /*ad50*/  ISETP.NE.AND P5, PT, R0, RZ, PT ;  /* 0x000000ff0000720c */ /* 0x008fe20003fa5270 */
[----:B------:R-:W-:Y:S01]  /*ad60*/  IMAD.IADD R27, R200, 0x1, -R71 ;  /* 0x00000001c81b7824 */ /* 0x000fe200078e0a47 */
[----:B------:R-:W-:Y:S02]  /*ad70*/  IADD3 R5, P0, R76, R174, RZ ;  /* 0x000000ae4c057210 */ /* 0x000fe40007f1e0ff */
[----:B-----5:R-:W-:-:S03]  /*ad80*/  LEA R38, P1, R174, R176, 0x1 ;  /* 0x000000b0ae267211 */ /* 0x020fc600078208ff */
[--C-:B------:R-:W-:Y:S01]  /*ad90*/  IMAD.X R78, R78, 0x1, R79.reuse, P0 ;  /* 0x000000014e4e7824 */ /* 0x100fe200000e064f */
[----:B------:R-:W-:Y:S01]  /*ada0*/  LEA.HI.X R39, R174, R177, R79, 0x1, P1 ;  /* 0x000000b1ae277211 */ /* 0x000fe200008f0c4f */
[----:B--2---:R-:W-:-:S04]  /*adb0*/  IMAD R6, R170, R2, R81 ;  /* 0x00000002aa067224 */ /* 0x004fc800078e0251 */
[----:B------:R-:W-:Y:S01]  /*adc0*/  IMAD.IADD R0, R81, 0x1, R6 ;  /* 0x0000000151007824 */ /* 0x000fe200078e0206 */
[----:B------:R-:W-:Y:S02]  /*add0*/  ISETP.GE.AND P0, PT, R170, R27, PT ;  /* 0x0000001baa00720c */ /* 0x000fe40003f06270 */
[C---:B------:R-:W-:Y:S01]  /*ade0*/  LEA R36, P1, R5.reuse, R176, 0x1 ;  /* 0x000000b005247211 */ /* 0x040fe200078208ff */
[----:B------:R-:W-:Y:S01]  /*adf0*/  IMAD.MOV.U32 R31, RZ, RZ, R2 ;  /* 0x000000ffff1f7224 */ /* 0x000fe200078e0002 */
[----:B------:R-:W-:Y:S02]  /*ae00*/  ISETP.GT.AND P0, PT, R64, -0x4, !P0 ;  /* 0xfffffffc4000780c */ /* 0x000fe40004704270 */
[----:B------:R-:W-:Y:S02]  /*ae10*/  LEA.HI.X R37, R5, R177, R78, 0x1, P1 ;  /* 0x000000b105257211 */ /* 0x000fe400008f0c4e */
[----:B----4-:R-:W-:-:S05]  /*ae20*/  IADD3 R3, R3, R80, R71 ;  /* 0x0000005003037210 */ /* 0x010fca0007ffe047 */
[----:B------:R-:W-:-:S05]  /*ae30*/  IMAD R3, R3, R2, RZ ;  /* 0x0000000203037224 */ /* 0x000fca00078e02ff */
[----:B------:R-:W-:Y:S02]  /*ae40*/  SHF.R.S32.HI R29, RZ, 0x1f, R3 ;  /* 0x0000001fff1d7819 */ /* 0x000fe40000011403 */
[C---:B------:R-:W-:Y:S02]  /*ae50*/  IADD3 R7, P4, R3.reuse, R6, RZ ;  /* 0x0000000603077210 */ /* 0x040fe40007f9e0ff */
[----:B------:R-:W-:Y:S02]  /*ae60*/  IADD3 R3, P2, R3, R0, RZ ;  /* 0x0000000003037210 */ /* 0x000fe40007f5e0ff */
[-C--:B------:R-:W-:Y:S02]  /*ae70*/  LEA.HI.X.SX32 R6, R6, R29.reuse, 0x1, P4 ;  /* 0x0000001d06067211 */ /* 0x080fe400020f0eff */
[----:B------:R-:W-:Y:S01]  /*ae80*/  LEA.HI.X.SX32 R29, R0, R29, 0x1, P2 ;  /* 0x0000001d001d7211 */ /* 0x000fe200010f0eff */
[----:B------:R-:W-:Y:S01]  /*ae90*/  IMAD.SHL.U32 R0, R2, 0x20, RZ ;  /* 0x0000002002007824 */ /* 0x000fe200078e00ff */
[----:B------:R-:W-:Y:S05]  /*aea0*/  @!P5 BRA `(.L_x_892) ;  /* 0x000014200000d947 */ /* 0x000fea0003800000 */
[----:B-1----:R-:W-:Y:S01]  /*aeb0*/  BSSY B2, `(.L_x_893) ;  /* 0x00000a1000027945 */ /* 0x002fe20003800000 */
[----:B------:R-:W-:Y:S05]  /*aec0*/  @!P0 BRA `(.L_x_894) ;  /* 0x000009f000008947 */ /* 0x000fea0003800000 */
[----:B------:R-:W-:Y:S01]  /*aed0*/  ISETP.GE.AND P2, PT, R12, R25, PT ;  /* 0x000000190c00720c */ /* 0x000fe20003f46270 */
[C---:B------:R-:W-:Y:S01]  /*aee0*/  IMAD.SHL.U32 R31, R7.reuse, 0x2, RZ ;  /* 0x00000002071f7824 */ /* 0x040fe200078e00ff */
[----:B------:R-:W-:Y:S01]  /*aef0*/  SHF.L.U64.HI R3, R7, 0x1, R6 ;  /* 0x0000000107037819 */ /* 0x000fe20000010206 */
[----:B------:R-:W-:Y:S03]  /*af00*/  BSSY B1, `(.L_x_895) ;  /* 0x0000037000017945 */ /* 0x000fe60003800000 */
[----:B------:R-:W-:-:S02]  /*af10*/  IADD3 R28, P1, R34, R31, RZ ;  /* 0x0000001f221c7210 */ /* 0x000fc40007f3e0ff */
[----:B------:R-:W-:-:S03]  /*af20*/  IADD3 R30, P0, R32, R31, RZ ;  /* 0x0000001f201e7210 */ /* 0x000fc60007f1e0ff */
[--C-:B------:R-:W-:Y:S02]  /*af30*/  IMAD.X R29, R35, 0x1, R3.reuse, P1 ;  /* 0x00000001231d7824 */ /* 0x100fe400008e0603 */
[----:B------:R1:W-:Y:S01]  /*af40*/  @P2 STS [R201], RZ ;  /* 0x000000ffc9002388 */ /* 0x0003e20000000800 */
[----:B------:R-:W-:-:S03]  /*af50*/  IMAD.X R31, R33, 0x1, R3, P0 ;  /* 0x00000001211f7824 */ /* 0x000fc600000e0603 */
[----:B------:R1:W-:Y:S04]  /*af60*/  @P2 STS [R201+0x4], RZ ;  /* 0x000004ffc9002388 */ /* 0x0003e80000000800 */
[----:B------:R1:W-:Y:S01]  /*af70*/  @P2 STS.64 [R201+0x8], RZ ;  /* 0x000008ffc9002388 */ /* 0x0003e20000000a00 */
[----:B------:R-:W-:Y:S05]  /*af80*/  @P2 BRA `(.L_x_896) ;  /* 0x000002e000002947 */ /* 0x000fea0003800000 */
[----:B------:R2:W5:Y:S01]  /*af90*/  LD.E.128 R8, [R38.64] ;  /* 0x0000000426087980 */ /* 0x000562000c101d00 */
[----:B------:R-:W-:Y:S01]  /*afa0*/  ISETP.GE.AND P0, PT, R12, R15, PT ;  /* 0x0000000f0c00720c */ /* 0x000fe20003f06270 */
[----:B------:R-:W-:-:S12]  /*afb0*/  BSSY B0, `(.L_x_897) ;  /* 0x000002a000007945 */ /* 0x000fd80003800000 */
[----:B------:R-:W-:Y:S05]  /*afc0*/  @P0 BRA `(.L_x_898) ;  /* 0x0000028000000947 */ /* 0x000fea0003800000 */
[----:B------:R-:W3:Y:S04]  /*afd0*/  LD.E.64 R2, [R30.64] ;  /* 0x000000041e027980 */ /* 0x000ee8000c101b00 */
[----:B------:R-:W4:Y:S01]  /*afe0*/  LD.E.64 R4, [R28.64] ;  /* 0x000000041c047980 */ /* 0x000f22000c101b00 */
[----:B-----5:R-:W-:Y:S01]  /*aff0*/  SHF.L.U32 R14, R9, 0x10, RZ ;  /* 0x00000010090e7819 */ /* 0x020fe200000006ff */
[----:B------:R-:W-:Y:S01]  /*b000*/  IMAD.U32 R21, R11, 0x10000, RZ ;  /* 0x000100000b157824 */ /* 0x000fe200078e00ff */
[----:B------:R-:W-:Y:S02]  /*b010*/  LOP3.LUT R9, R9, 0xffff0000, RZ, 0xc0, !PT ;  /* 0xffff000009097812 */ /* 0x000fe400078ec0ff */
[C---:B------:R-:W-:Y:S02]  /*b020*/  SHF.L.U32 R16, R8.reuse, 0x10, RZ ;  /* 0x0000001008107819 */ /* 0x040fe400000006ff */
[----:B------:R-:W-:-:S02]  /*b030*/  LOP3.LUT R23, R8, 0xffff0000, RZ, 0xc0, !PT ;  /* 0xffff000008177812 */ /* 0x000fc400078ec0ff */
[----:B------:R-:W-:Y:S02]  /*b040*/  LOP3.LUT R19, R11, 0xffff0000, RZ, 0xc0, !PT ;  /* 0xffff00000b137812 */ /* 0x000fe400078ec0ff */
[C---:B------:R-:W-:Y:S02]  /*b050*/  SHF.L.U32 R22, R10.reuse, 0x10, RZ ;  /* 0x000000100a167819 */ /* 0x040fe400000006ff */
[----:B------:R-:W-:Y:S02]  /*b060*/  LOP3.LUT R24, R10, 0xffff0000, RZ, 0xc0, !PT ;  /* 0xffff00000a187812 */ /* 0x000fe400078ec0ff */
[C---:B---3--:R-:W-:Y:S01]  /*b070*/  LOP3.LUT R17, R2.reuse, 0xffff0000, RZ, 0xc0, !PT ;  /* 0xffff000002117812 */ /* 0x048fe200078ec0ff */
[----:B------:R-:W-:Y:S01]  /*b080*/  IMAD.U32 R2, R2, 0x10000, RZ ;  /* 0x0001000002027824 */ /* 0x000fe200078e00ff */
[----:B------:R-:W-:Y:S02]  /*b090*/  LOP3.LUT R8, R3, 0xffff0000, RZ, 0xc0, !PT ;  /* 0xffff000003087812 */ /* 0x000fe400078ec0ff */
[C---:B----4-:R-:W-:Y:S01]  /*b0a0*/  LOP3.LUT R20, R4.reuse, 0xffff0000, RZ, 0xc0, !PT ;  /* 0xffff000004147812 */ /* 0x050fe200078ec0ff */
[----:B------:R-:W-:Y:S01]  /*b0b0*/  FMUL.FTZ R11, R9, R17 ;  /* 0x00000011090b7220 */ /* 0x000fe20000410000 */
[----:B------:R-:W-:Y:S01]  /*b0c0*/  LOP3.LUT R18, R5, 0xffff0000, RZ, 0xc0, !PT ;  /* 0xffff000005127812 */ /* 0x000fe200078ec0ff */
[----:B------:R-:W-:Y:S01]  /*b0d0*/  FMUL.FTZ R10, R19, R8 ;  /* 0x00000008130a7220 */ /* 0x000fe20000410000 */
[----:B------:R-:W-:Y:S01]  /*b0e0*/  SHF.L.U32 R4, R4, 0x10, RZ ;  /* 0x0000001004047819 */ /* 0x000fe200000006ff */
[-C--:B------:R-:W-:Y:S01]  /*b0f0*/  FMUL.FTZ R9, R9, R20.reuse ;  /* 0x0000001409097220 */ /* 0x080fe20000410000 */
[----:B------:R-:W-:Y:S01]  /*b100*/  SHF.L.U32 R3, R3, 0x10, RZ ;  /* 0x0000001003037819 */ /* 0x000fe200000006ff */
[----:B------:R-:W-:-:S02]  /*b110*/  FFMA.FTZ R11, R14, R20, -R11 ;  /* 0x000000140e0b7223 */ /* 0x000fc4000001080b */
[----:B------:R-:W-:Y:S02]  /*b120*/  FMUL.FTZ R19, R19, R18 ;  /* 0x0000001213137220 */ /* 0x000fe40000410000 */
[----:B------:R-:W-:Y:S02]  /*b130*/  FFMA.FTZ R14, R14, R17, R9 ;  /* 0x000000110e0e7223 */ /* 0x000fe40000010009 */
[----:B------:R-:W-:Y:S02]  /*b140*/  IMAD.U32 R5, R5, 0x10000, RZ ;  /* 0x0001000005057824 */ /* 0x000fe400078e00ff */
[C---:B------:R-:W-:Y:S01]  /*b150*/  FMUL.FTZ R9, R23.reuse, R2 ;  /* 0x0000000217097220 */ /* 0x040fe20000410000 */
[----:B------:R-:W-:Y:S01]  /*b160*/  F2FP.BF16.PACK_AB R14, R14, R11 ;  /* 0x0000000b0e0e723e */ /* 0x000fe200000010ff */
[----:B------:R-:W-:Y:S02]  /*b170*/  FMUL.FTZ R23, R23, R4 ;  /* 0x0000000417177220 */ /* 0x000fe40000410000 */
[----:B------:R-:W-:-:S02]  /*b180*/  FFMA.FTZ R19, R21, R8, R19 ;  /* 0x0000000815137223 */ /* 0x000fc40000010013 */
[C---:B------:R-:W-:Y:S02]  /*b190*/  FMUL.FTZ R8, R24.reuse, R3 ;  /* 0x0000000318087220 */ /* 0x040fe40000410000 */
[-C--:B------:R-:W-:Y:S02]  /*b1a0*/  FMUL.FTZ R24, R24, R5.reuse ;  /* 0x0000000518187220 */ /* 0x080fe40000410000 */
[C---:B------:R-:W-:Y:S02]  /*b1b0*/  FFMA.FTZ R9, R16.reuse, R4, -R9 ;  /* 0x0000000410097223 */ /* 0x040fe40000010809 */
[----:B------:R-:W-:Y:S02]  /*b1c0*/  FFMA.FTZ R2, R16, R2, R23 ;  /* 0x0000000210027223 */ /* 0x000fe40000010017 */
[----:B------:R-:W-:Y:S02]  /*b1d0*/  FFMA.FTZ R10, R21, R18, -R10 ;  /* 0x00000012150a7223 */ /* 0x000fe4000001080a */
[----:B------:R-:W-:Y:S01]  /*b1e0*/  FFMA.FTZ R8, R22, R5, -R8 ;  /* 0x0000000516087223 */ /* 0x000fe20000010808 */
[----:B------:R-:W-:Y:S01]  /*b1f0*/  F2FP.BF16.PACK_AB R5, R2, R9 ;  /* 0x000000090205723e */ /* 0x000fe200000010ff */
[----:B------:R-:W-:Y:S01]  /*b200*/  FFMA.FTZ R3, R22, R3, R24 ;  /* 0x0000000316037223 */ /* 0x000fe20000010018 */
[----:B------:R-:W-:-:S02]  /*b210*/  F2FP.BF16.PACK_AB R11, R19, R10 ;  /* 0x0000000a130b723e */ /* 0x000fc400000010ff */
[----:B------:R-:W-:Y:S02]  /*b220*/  MOV R9, R14 ;  /* 0x0000000e00097202 */ /* 0x000fe40000000f00 */
[----:B------:R-:W-:Y:S02]  /*b230*/  F2FP.BF16.PACK_AB R10, R3, R8 ;  /* 0x00000008030a723e */ /* 0x000fe400000010ff */
[----:B------:R-:W-:Y:S02]  /*b240*/  MOV R8, R5 ;  /* 0x0000000500087202 */ /* 0x000fe40000000f00 */
.L_x_898:
[----:B------:R-:W-:Y:S05]  /*b250*/  BSYNC B0 ;  /* 0x0000000000007941 */ /* 0x000fea0003800000 */
.L_x_897:
[----:B-----5:R3:W-:Y:S02]  /*b260*/  STS.128 [R201], R8 ;  /* 0x00000008c9007388 */ /* 0x0207e40000000c00 */
.L_x_896:
[----:B------:R-:W-:Y:S05]  /*b270*/  BSYNC B1 ;  /* 0x0000000000017941 */ /* 0x000fea0003800000 */
.L_x_895:
[----:B------:R-:W-:Y:S01]  /*b280*/  ISETP.GE.AND P0, PT, R117, R25, PT ;  /* 0x000000197500720c */ /* 0x000fe20003f06270 */
[----:B------:R-:W-:-:S12]  /*b290*/  BSSY B1, `(.L_x_899) ;  /* 0x0000031000017945 */ /* 0x000fd80003800000 */
[----:B------:R4:W-:Y:S01]  /*b2a0*/  @P0 STS.128 [R201+0x1000], RZ ;  /* 0x001000ffc9000388 */ /* 0x0009e20000000c00 */
[----:B------:R-:W-:Y:S05]  /*b2b0*/  @P0 BRA `(.L_x_900) ;  /* 0x000002e000000947 */ /* 0x000fea0003800000 */
[----:B---3--:R3:W5:Y:S01]  /*b2c0*/  LD.E.128 R8, [R38.64+0x40] ;  /* 0x0000400426087980 */ /* 0x008762000c101d00 */
[----:B------:R-:W-:Y:S01]  /*b2d0*/  ISETP.GE.AND P0, PT, R117, R15, PT ;  /* 0x0000000f7500720c */ /* 0x000fe20003f06270 */
[----:B------:R-:W-:-:S12]  /*b2e0*/  BSSY B0, `(.L_x_901) ;  /* 0x000002a000007945 */ /* 0x000fd80003800000 */
[----:B------:R-:W-:Y:S05]  /*b2f0*/  @P0 BRA `(.L_x_902) ;  /* 0x0000028000000947 */ /* 0x000fea0003800000 */
[----:B--2---:R-:W2:Y:S04]  /*b300*/  LD.E.64 R2, [R30.64+0x20] ;  /* 0x000020041e027980 */ /* 0x004ea8000c101b00 */
[----:B---3--:R-:W3:Y:S01]  /*b310*/  LD.E.64 R4, [R28.64+0x20] ;  /* 0x000020041c047980 */ /* 0x008ee2000c101b00 */
        /* <DEDUP_REMOVED lines=8> */
[C---:B--2---:R-:W-:Y:S01]  /*b3a0*/  LOP3.LUT R17, R2.reuse, 0xffff0000, RZ, 0xc0, !PT ;  /* 0xffff000002117812 */ /* 0x044fe200078ec0ff */
[----:B------:R-:W-:Y:S01]  /*b3b0*/  IMAD.U32 R2, R2, 0x10000, RZ ;  /* 0x0001000002027824 */ /* 0x000fe200078e00ff */
[----:B------:R-:W-:Y:S02]  /*b3c0*/  LOP3.LUT R8, R3, 0xffff0000, RZ, 0xc0, !PT ;  /* 0xffff000003087812 */ /* 0x000fe400078ec0ff */
[C---:B---3--:R-:W-:Y:S01]  /*b3d0*/  LOP3.LUT R20, R4.reuse, 0xffff0000, RZ, 0xc0, !PT ;  /* 0xffff000004147812 */ /* 0x048fe200078ec0ff */
        /* <DEDUP_REMOVED lines=26> */
.L_x_902:
[----:B------:R-:W-:Y:S05]  /*b580*/  BSYNC B0 ;  /* 0x0000000000007941 */ /* 0x000fea0003800000 */
.L_x_901:
[----:B-----5:R1:W-:Y:S02]  /*b590*/  STS.128 [R201+0x1000], R8 ;  /* 0x00100008c9007388 */ /* 0x0203e40000000c00 */
.L_x_900:
[----:B------:R-:W-:Y:S05]  /*b5a0*/  BSYNC B1 ;  /* 0x0000000000017941 */ /* 0x000fea0003800000 */
.L_x_899:
[----:B------:R-:W-:-:S13]  /*b5b0*/  ISETP.GE.AND P0, PT, R116, R25, PT ;  /* 0x000000197400720c */ /* 0x000fda0003f06270 */
[----:B------:R1:W-:Y:S01]  /*b5c0*/  @P0 STS.128 [R201+0x2000], RZ ;  /* 0x002000ffc9000388 */ /* 0x0003e20000000c00 */
[----:B------:R-:W-:Y:S05]  /*b5d0*/  @P0 BRA `(.L_x_894) ;  /* 0x000002e000000947 */ /* 0x000fea0003800000 */
[----:B-1-3--:R1:W5:Y:S01]  /*b5e0*/  LD.E.128 R8, [R38.64+0x80] ;  /* 0x0000800426087980 */ /* 0x00a362000c101d00 */
[----:B------:R-:W-:Y:S01]  /*b5f0*/  ISETP.GE.AND P0, PT, R116, R15, PT ;  /* 0x0000000f7400720c */ /* 0x000fe20003f06270 */
[----:B------:R-:W-:-:S12]  /*b600*/  BSSY B0, `(.L_x_903) ;  /* 0x000002a000007945 */ /* 0x000fd80003800000 */
[----:B------:R-:W-:Y:S05]  /*b610*/  @P0 BRA `(.L_x_904) ;  /* 0x0000028000000947 */ /* 0x000fea0003800000 */
[----:B------:R-:W3:Y:S04]  /*b620*/  LD.E.64 R2, [R30.64+0x40] ;  /* 0x000040041e027980 */ /* 0x000ee8000c101b00 */
[----:B--2---:R-:W2:Y:S01]  /*b630*/  LD.E.64 R4, [R28.64+0x40] ;  /* 0x000040041c047980 */ /* 0x004ea2000c101b00 */
        /* <DEDUP_REMOVED lines=11> */
[C---:B--2---:R-:W-:Y:S01]  /*b6f0*/  LOP3.LUT R20, R4.reuse, 0xffff0000, RZ, 0xc0, !PT ;  /* 0xffff000004147812 */ /* 0x044fe200078ec0ff */
        /* <DEDUP_REMOVED lines=26> */
.L_x_904:
[----:B------:R-:W-:Y:S05]  /*b8a0*/  BSYNC B0 ;  /* 0x0000000000007941 */ /* 0x000fea0003800000 */
.L_x_903:
[----:B-----5:R3:W-:Y:S02]  /*b8b0*/  STS.128 [R201+0x2000], R8 ;  /* 0x00200008c9007388 */ /* 0x0207e40000000c00 */
.L_x_894:
[----:B------:R-:W-:Y:S05]  /*b8c0*/  BSYNC B2 ;  /* 0x0000000000027941 */ /* 0x000fea0003800000 */
.L_x_893:
[----:B------:R-:W-:-:S04]  /*b8d0*/  IADD3 R14, R170, 0x20, RZ ;  /* 0x00000020aa0e7810 */ /* 0x000fc80007ffe0ff */
[----:B------:R-:W-:-:S04]  /*b8e0*/  ISETP.GE.AND P0, PT, R14, R27, PT ;  /* 0x0000001b0e00720c */ /* 0x000fc80003f06270 */
[----:B------:R-:W-:-:S13]  /*b8f0*/  ISETP.LT.OR P0, PT, R64, -0x83, P0 ;  /* 0xffffff7d4000780c */ /* 0x000fda0000701670 */
[----:B------:R-:W-:Y:S05]  /*b900*/  @P0 BRA `(.L_x_905) ;  /* 0x0000308000000947 */ /* 0x000fea0003800000 */
[----:B------:R-:W-:Y:S01]  /*b910*/  ISETP.GE.AND P0, PT, R12, R25, PT ;  /* 0x000000190c00720c */ /* 0x000fe20003f06270 */
[----:B------:R-:W-:Y:S01]  /*b920*/  BSSY B1, `(.L_x_906) ;  /* 0x0000038000017945 */ /* 0x000fe20003800000 */
[----:B------:R-:W-:-:S04]  /*b930*/  IADD3 R3, P1, R0, R7, RZ ;  /* 0x0000000700037210 */ /* 0x000fc80007f3e0ff */
[----:B------:R-:W-:Y:S01]  /*b940*/  LEA.HI.X.SX32 R0, R0, R6, 0x1, P1 ;  /* 0x0000000600007211 */ /* 0x000fe200008f0eff */
[----:B------:R-:W-:-:S03]  /*b950*/  IMAD.SHL.U32 R17, R3, 0x2, RZ ;  /* 0x0000000203117824 */ /* 0x000fc600078e00ff */
[----:B------:R-:W-:Y:S02]  /*b960*/  SHF.L.U64.HI R3, R3, 0x1, R0 ;  /* 0x0000000103037819 */ /* 0x000fe40000010200 */
[-C--:B------:R-:W-:Y:S01]  /*b970*/  IADD3 R6, P2, R34, R17.reuse, RZ ;  /* 0x0000001122067210 */ /* 0x080fe20007f5e0ff */
[----:B------:R1:W-:Y:S01]  /*b980*/  @P0 STS.128 [R201+0x800], RZ ;  /* 0x000800ffc9000388 */ /* 0x0003e20000000c00 */
[----:B------:R-:W-:-:S03]  /*b990*/  IADD3 R16, P1, R32, R17, RZ ;  /* 0x0000001120107210 */ /* 0x000fc60007f3e0ff */
[--C-:B------:R-:W-:Y:S02]  /*b9a0*/  IMAD.X R7, R35, 0x1, R3.reuse, P2 ;  /* 0x0000000123077824 */ /* 0x100fe400010e0603 */
[----:B------:R-:W-:Y:S01]  /*b9b0*/  IMAD.X R17, R33, 0x1, R3, P1 ;  /* 0x0000000121117824 */ /* 0x000fe200008e0603 */
[----:B------:R-:W-:Y:S05]  /*b9c0*/  @P0 BRA `(.L_x_907) ;  /* 0x000002d000000947 */ /* 0x000fea0003800000 */
[----:B-1-3--:R1:W5:Y:S01]  /*b9d0*/  LD.E.128 R8, [R36.64] ;  /* 0x0000000424087980 */ /* 0x00a362000c101d00 */
[----:B------:R-:W-:Y:S01]  /*b9e0*/  ISETP.GE.AND P0, PT, R12, R15, PT ;  /* 0x0000000f0c00720c */ /* 0x000fe20003f06270 */
[----:B------:R-:W-:-:S12]  /*b9f0*/  BSSY B0, `(.L_x_908) ;  /* 0x0000029000007945 */ /* 0x000fd80003800000 */
[----:B------:R-:W-:Y:S05]  /*ba00*/  @P0 BRA `(.L_x_909) ;  /* 0x0000027000000947 */ /* 0x000fea0003800000 */
[----:B------:R-:W3:Y:S04]  /*ba10*/  LD.E.64 R2, [R16.64] ;  /* 0x0000000410027980 */ /* 0x000ee8000c101b00 */
[----:B--2---:R-:W2:Y:S01]  /*ba20*/  LD.E.64 R4, [R6.64] ;  /* 0x0000000406047980 */ /* 0x004ea2000c101b00 */
[C---:B-----5:R-:W-:Y:S01]  /*ba30*/  SHF.L.U32 R12, R9.reuse, 0x10, RZ ;  /* 0x00000010090c7819 */ /* 0x060fe200000006ff */
[----:B------:R-:W-:Y:S01]  /*ba40*/  IMAD.U32 R20, R10, 0x10000, RZ ;  /* 0x000100000a147824 */ /* 0x000fe200078e00ff */
[----:B------:R-:W-:Y:S02]  /*ba50*/  LOP3.LUT R0, R9, 0xffff0000, RZ, 0xc0, !PT ;  /* 0xffff000009007812 */ /* 0x000fe400078ec0ff */
[C---:B------:R-:W-:Y:S02]  /*ba60*/  SHF.L.U32 R9, R8.reuse, 0x10, RZ ;  /* 0x0000001008097819 */ /* 0x040fe400000006ff */
[----:B------:R-:W-:-:S02]  /*ba70*/  LOP3.LUT R22, R8, 0xffff0000, RZ, 0xc0, !PT ;  /* 0xffff000008167812 */ /* 0x000fc400078ec0ff */
[C---:B------:R-:W-:Y:S02]  /*ba80*/  LOP3.LUT R21, R11.reuse, 0xffff0000, RZ, 0xc0, !PT ;  /* 0xffff00000b157812 */ /* 0x040fe400078ec0ff */
[----:B------:R-:W-:Y:S02]  /*ba90*/  LOP3.LUT R24, R10, 0xffff0000, RZ, 0xc0, !PT ;  /* 0xffff00000a187812 */ /* 0x000fe400078ec0ff */
[----:B------:R-:W-:Y:S02]  /*baa0*/  SHF.L.U32 R23, R11, 0x10, RZ ;  /* 0x000000100b177819 */ /* 0x000fe400000006ff */
[C---:B---3--:R-:W-:Y:S01]  /*bab0*/  LOP3.LUT R8, R3.reuse, 0xffff0000, RZ, 0xc0, !PT ;  /* 0xffff000003087812 */ /* 0x048fe200078ec0ff */
[----:B------:R-:W-:Y:S01]  /*bac0*/  IMAD.U32 R3, R3, 0x10000, RZ ;  /* 0x0001000003037824 */ /* 0x000fe200078e00ff */
[----:B------:R-:W-:Y:S02]  /*bad0*/  LOP3.LUT R13, R2, 0xffff0000, RZ, 0xc0, !PT ;  /* 0xffff0000020d7812 */ /* 0x000fe400078ec0ff */
[----:B--2---:R-:W-:Y:S01]  /*bae0*/  LOP3.LUT R18, R5, 0xffff0000, RZ, 0xc0, !PT ;  /* 0xffff000005127812 */ /* 0x004fe200078ec0ff */
[C---:B------:R-:W-:Y:S01]  /*baf0*/  FMUL.FTZ R10, R21.reuse, R8 ;  /* 0x00000008150a7220 */ /* 0x040fe20000410000 */
[----:B------:R-:W-:Y:S01]  /*bb00*/  LOP3.LUT R19, R4, 0xffff0000, RZ, 0xc0, !PT ;  /* 0xffff000004137812 */ /* 0x000fe200078ec0ff */
[----:B------:R-:W-:Y:S01]  /*bb10*/  FMUL.FTZ R11, R0, R13 ;  /* 0x0000000d000b7220 */ /* 0x000fe20000410000 */
[----:B------:R-:W-:Y:S01]  /*bb20*/  SHF.L.U32 R2, R2, 0x10, RZ ;  /* 0x0000001002027819 */ /* 0x000fe200000006ff */
[----:B------:R-:W-:Y:S01]  /*bb30*/  FMUL.FTZ R21, R21, R18 ;  /* 0x0000001215157220 */ /* 0x000fe20000410000 */
[----:B------:R-:W-:Y:S01]  /*bb40*/  SHF.L.U32 R4, R4, 0x10, RZ ;  /* 0x0000001004047819 */ /* 0x000fe200000006ff */
[----:B------:R-:W-:Y:S01]  /*bb50*/  FMUL.FTZ R0, R0, R19 ;  /* 0x0000001300007220 */ /* 0x000fe20000410000 */
[----:B------:R-:W-:Y:S01]  /*bb60*/  SHF.L.U32 R5, R5, 0x10, RZ ;  /* 0x0000001005057819 */ /* 0x000fe200000006ff */
[----:B------:R-:W-:-:S02]  /*bb70*/  FFMA.FTZ R21, R23, R8, R21 ;  /* 0x0000000817157223 */ /* 0x000fc40000010015 */
[C---:B------:R-:W-:Y:S02]  /*bb80*/  FFMA.FTZ R11, R12.reuse, R19, -R11 ;  /* 0x000000130c0b7223 */ /* 0x040fe4000001080b */
[----:B------:R-:W-:Y:S02]  /*bb90*/  FFMA.FTZ R0, R12, R13, R0 ;  /* 0x0000000d0c007223 */ /* 0x000fe40000010000 */
[C---:B------:R-:W-:Y:S02]  /*bba0*/  FMUL.FTZ R8, R22.reuse, R2 ;  /* 0x0000000216087220 */ /* 0x040fe40000410000 */
[----:B------:R-:W-:Y:S01]  /*bbb0*/  FMUL.FTZ R22, R22, R4 ;  /* 0x0000000416167220 */ /* 0x000fe20000410000 */
[----:B------:R-:W-:Y:S01]  /*bbc0*/  F2FP.BF16.PACK_AB R0, R0, R11 ;  /* 0x0000000b0000723e */ /* 0x000fe200000010ff */
[C---:B------:R-:W-:Y:S02]  /*bbd0*/  FMUL.FTZ R12, R24.reuse, R3 ;  /* 0x00000003180c7220 */ /* 0x040fe40000410000 */
[----:B------:R-:W-:-:S02]  /*bbe0*/  FMUL.FTZ R24, R24, R5 ;  /* 0x0000000518187220 */ /* 0x000fc40000410000 */
[----:B------:R-:W-:Y:S02]  /*bbf0*/  FFMA.FTZ R8, R9, R4, -R8 ;  /* 0x0000000409087223 */ /* 0x000fe40000010808 */
[----:B------:R-:W-:Y:S02]  /*bc00*/  FFMA.FTZ R10, R23, R18, -R10 ;  /* 0x00000012170a7223 */ /* 0x000fe4000001080a */
[----:B------:R-:W-:Y:S02]  /*bc10*/  FFMA.FTZ R9, R9, R2, R22 ;  /* 0x0000000209097223 */ /* 0x000fe40000010016 */
[C---:B------:R-:W-:Y:S01]  /*bc20*/  FFMA.FTZ R12, R20.reuse, R5, -R12 ;  /* 0x00000005140c7223 */ /* 0x040fe2000001080c */
[----:B------:R-:W-:Y:S01]  /*bc30*/  F2FP.BF16.PACK_AB R11, R21, R10 ;  /* 0x0000000a150b723e */ /* 0x000fe200000010ff */
[----:B------:R-:W-:Y:S01]  /*bc40*/  FFMA.FTZ R3, R20, R3, R24 ;  /* 0x0000000314037223 */ /* 0x000fe20000010018 */
[----:B------:R-:W-:Y:S02]  /*bc50*/  F2FP.BF16.PACK_AB R8, R9, R8 ;  /* 0x000000080908723e */ /* 0x000fe400000010ff */
[----:B------:R-:W-:-:S02]  /*bc60*/  MOV R9, R0 ;  /* 0x0000000000097202 */ /* 0x000fc40000000f00 */
[----:B------:R-:W-:Y:S02]  /*bc70*/  F2FP.BF16.PACK_AB R10, R3, R12 ;  /* 0x0000000c030a723e */ /* 0x000fe400000010ff */
.L_x_909:
[----:B------:R-:W-:Y:S05]  /*bc80*/  BSYNC B0 ;  /* 0x0000000000007941 */ /* 0x000fea0003800000 */
.L_x_908:
[----:B-----5:R3:W-:Y:S02]  /*bc90*/  STS.128 [R201+0x800], R8 ;  /* 0x00080008c9007388 */ /* 0x0207e40000000c00 */
.L_x_907:
[----:B------:R-:W-:Y:S05]  /*bca0*/  BSYNC B1 ;  /* 0x0000000000017941 */ /* 0x000fea0003800000 */
.L_x_906:
[----:B------:R-:W-:Y:S01]  /*bcb0*/  ISETP.GE.AND P0, PT, R117, R25, PT ;  /* 0x000000197500720c */ /* 0x000fe20003f06270 */
[----:B------:R-:W-:-:S12]  /*bcc0*/  BSSY B1, `(.L_x_910) ;  /* 0x0000030000017945 */ /* 0x000fd80003800000 */
        /* <DEDUP_REMOVED lines=45> */
.L_x_913:
[----:B------:R-:W-:Y:S05]  /*bfa0*/  BSYNC B0 ;  /* 0x0000000000007941 */ /* 0x000fea0003800000 */
.L_x_912:
[----:B-----5:R3:W-:Y:S02]  /*bfb0*/  STS.128 [R201+0x1800], R8 ;  /* 0x00180008c9007388 */ /* 0x0207e40000000c00 */
.L_x_911:
[----:B------:R-:W-:Y:S05]  /*bfc0*/  BSYNC B1 ;  /* 0x0000000000017941 */ /* 0x000fea0003800000 */
.L_x_910:
[----:B------:R-:W-:-:S13]  /*bfd0*/  ISETP.GE.AND P0, PT, R116, R25, PT ;  /* 0x000000197400720c */ /* 0x000fda0003f06270 */
[----:B------:R1:W-:Y:S01]  /*bfe0*/  @P0 STS.128 [R201+0x2800], RZ ;  /* 0x002800ffc9000388 */ /* 0x0003e20000000c00 */
[----:B------:R-:W-:Y:S05]  /*bff0*/  @P0 BRA `(.L_x_905) ;  /* 0x0000299000000947 */ /* 0x000fea0003800000 */
[----:B-123--:R-:W5:Y:S01]  /*c000*/  LD.E.128 R36, [R36.64+0x80] ;  /* 0x0000800424247980 */ /* 0x00ef62000c101d00 */
[----:B------:R-:W-:Y:S01]  /*c010*/  ISETP.GE.AND P0, PT, R116, R15, PT ;  /* 0x0000000f7400720c */ /* 0x000fe20003f06270 */
[----:B------:R-:W-:-:S12]  /*c020*/  BSSY B0, `(.L_x_914) ;  /* 0x0000028000007945 */ /* 0x000fd80003800000 */
[----:B------:R-:W-:Y:S05]  /*c030*/  @P0 BRA `(.L_x_915) ;  /* 0x0000026000000947 */ /* 0x000fea0003800000 */
[----:B------:R-:W2:Y:S04]  /*c040*/  LD.E.64 R2, [R16.64+0x40] ;  /* 0x0000400410027980 */ /* 0x000ea8000c101b00 */
[----:B------:R-:W3:Y:S01]  /*c050*/  LD.E.64 R4, [R6.64+0x40] ;  /* 0x0000400406047980 */ /* 0x000ee2000c101b00 */
[----:B-----5:R-:W-:Y:S01]  /*c060*/  LOP3.LUT R0, R37, 0xffff0000, RZ, 0xc0, !PT ;  /* 0xffff000025007812 */ /* 0x020fe200078ec0ff */
[----:B------:R-:W-:Y:S01]  /*c070*/  IMAD.U32 R12, R38, 0x10000, RZ ;  /* 0x00010000260c7824 */ /* 0x000fe200078e00ff */
[----:B------:R-:W-:Y:S02]  /*c080*/  LOP3.LUT R15, R39, 0xffff0000, RZ, 0xc0, !PT ;  /* 0xffff0000270f7812 */ /* 0x000fe400078ec0ff */
[----:B------:R-:W-:Y:S02]  /*c090*/  SHF.L.U32 R8, R37, 0x10, RZ ;  /* 0x0000001025087819 */ /* 0x000fe400000006ff */
[----:B------:R-:W-:-:S02]  /*c0a0*/  SHF.L.U32 R9, R36, 0x10, RZ ;  /* 0x0000001024097819 */ /* 0x000fc400000006ff */
[----:B------:R-:W-:Y:S02]  /*c0b0*/  SHF.L.U32 R19, R39, 0x10, RZ ;  /* 0x0000001027137819 */ /* 0x000fe400000006ff */
[----:B------:R-:W-:Y:S02]  /*c0c0*/  LOP3.LUT R36, R36, 0xffff0000, RZ, 0xc0, !PT ;  /* 0xffff000024247812 */ /* 0x000fe400078ec0ff */
[----:B------:R-:W-:Y:S02]  /*c0d0*/  LOP3.LUT R38, R38, 0xffff0000, RZ, 0xc0, !PT ;  /* 0xffff000026267812 */ /* 0x000fe400078ec0ff */
[----:B--2---:R-:W-:Y:S02]  /*c0e0*/  LOP3.LUT R11, R2, 0xffff0000, RZ, 0xc0, !PT ;  /* 0xffff0000020b7812 */ /* 0x004fe400078ec0ff */
[----:B------:R-:W-:Y:S02]  /*c0f0*/  LOP3.LUT R10, R3, 0xffff0000, RZ, 0xc0, !PT ;  /* 0xffff0000030a7812 */ /* 0x000fe400078ec0ff */
[----:B---3--:R-:W-:Y:S01]  /*c100*/  LOP3.LUT R13, R4, 0xffff0000, RZ, 0xc0, !PT ;  /* 0xffff0000040d7812 */ /* 0x008fe200078ec0ff */
[----:B------:R-:W-:Y:S01]  /*c110*/  FMUL.FTZ R7, R0, R11 ;  /* 0x0000000b00077220 */ /* 0x000fe20000410000 */
[----:B------:R-:W-:Y:S01]  /*c120*/  LOP3.LUT R6, R5, 0xffff0000, RZ, 0xc0, !PT ;  /* 0xffff000005067812 */ /* 0x000fe200078ec0ff */
[----:B------:R-:W-:Y:S01]  /*c130*/  FMUL.FTZ R16, R15, R10 ;  /* 0x0000000a0f107220 */ /* 0x000fe20000410000 */
[----:B------:R-:W-:Y:S01]  /*c140*/  SHF.L.U32 R2, R2, 0x10, RZ ;  /* 0x0000001002027819 */ /* 0x000fe200000006ff */
[-C--:B------:R-:W-:Y:S01]  /*c150*/  FMUL.FTZ R0, R0, R13.reuse ;  /* 0x0000000d00007220 */ /* 0x080fe20000410000 */
[----:B------:R-:W-:Y:S01]  /*c160*/  SHF.L.U32 R3, R3, 0x10, RZ ;  /* 0x0000001003037819 */ /* 0x000fe200000006ff */
[----:B------:R-:W-:Y:S01]  /*c170*/  IMAD.U32 R4, R4, 0x10000, RZ ;  /* 0x0001000004047824 */ /* 0x000fe200078e00ff */
[----:B------:R-:W-:Y:S01]  /*c180*/  SHF.L.U32 R5, R5, 0x10, RZ ;  /* 0x0000001005057819 */ /* 0x000fe200000006ff */
[----:B------:R-:W-:-:S02]  /*c190*/  FFMA.FTZ R7, R8, R13, -R7 ;  /* 0x0000000d08077223 */ /* 0x000fc40000010807 */
[----:B------:R-:W-:Y:S02]  /*c1a0*/  FFMA.FTZ R0, R8, R11, R0 ;  /* 0x0000000b08007223 */ /* 0x000fe40000010000 */
[-C--:B------:R-:W-:Y:S02]  /*c1b0*/  FMUL.FTZ R15, R15, R6.reuse ;  /* 0x000000060f0f7220 */ /* 0x080fe40000410000 */
[----:B------:R-:W-:Y:S01]  /*c1c0*/  FFMA.FTZ R16, R19, R6, -R16 ;  /* 0x0000000613107223 */ /* 0x000fe20000010810 */
[----:B------:R-:W-:Y:S01]  /*c1d0*/  F2FP.BF16.PACK_AB R37, R0, R7 ;  /* 0x000000070025723e */ /* 0x000fe200000010ff */
[----:B------:R-:W-:Y:S02]  /*c1e0*/  FMUL.FTZ R6, R36, R2 ;  /* 0x0000000224067220 */ /* 0x000fe40000410000 */
[----:B------:R-:W-:Y:S02]  /*c1f0*/  FMUL.FTZ R8, R38, R3 ;  /* 0x0000000326087220 */ /* 0x000fe40000410000 */
[----:B------:R-:W-:-:S02]  /*c200*/  FMUL.FTZ R36, R36, R4 ;  /* 0x0000000424247220 */ /* 0x000fc40000410000 */
[-C--:B------:R-:W-:Y:S02]  /*c210*/  FMUL.FTZ R38, R38, R5.reuse ;  /* 0x0000000526267220 */ /* 0x080fe40000410000 */
[----:B------:R-:W-:Y:S02]  /*c220*/  FFMA.FTZ R6, R9, R4, -R6 ;  /* 0x0000000409067223 */ /* 0x000fe40000010806 */
[----:B------:R-:W-:Y:S02]  /*c230*/  FFMA.FTZ R15, R19, R10, R15 ;  /* 0x0000000a130f7223 */ /* 0x000fe4000001000f */
[----:B------:R-:W-:Y:S02]  /*c240*/  FFMA.FTZ R9, R9, R2, R36 ;  /* 0x0000000209097223 */ /* 0x000fe40000010024 */
[C---:B------:R-:W-:Y:S01]  /*c250*/  FFMA.FTZ R8, R12.reuse, R5, -R8 ;  /* 0x000000050c087223 */ /* 0x040fe20000010808 */
[----:B------:R-:W-:Y:S01]  /*c260*/  F2FP.BF16.PACK_AB R39, R15, R16 ;  /* 0x000000100f27723e */ /* 0x000fe200000010ff */
[----:B------:R-:W-:Y:S01]  /*c270*/  FFMA.FTZ R3, R12, R3, R38 ;  /* 0x000000030c037223 */ /* 0x000fe20000010026 */
[----:B------:R-:W-:-:S04]  /*c280*/  F2FP.BF16.PACK_AB R36, R9, R6 ;  /* 0x000000060924723e */ /* 0x000fc800000010ff */
[----:B------:R-:W-:Y:S02]  /*c290*/  F2FP.BF16.PACK_AB R38, R3, R8 ;  /* 0x000000080326723e */ /* 0x000fe400000010ff */
.L_x_915:
[----:B------:R-:W-:Y:S05]  /*c2a0*/  BSYNC B0 ;  /* 0x0000000000007941 */ /* 0x000fea0003800000 */
.L_x_914:
[----:B-----5:R1:W-:Y:S01]  /*c2b0*/  STS.128 [R201+0x2800], R36 ;  /* 0x00280024c9007388 */ /* 0x0203e20000000c00 */
[----:B------:R-:W-:Y:S05]  /*c2c0*/  BRA `(.L_x_905) ;  /* 0x000026c000007947 */ /* 0x000fea0003800000 */
.L_x_892:
[----:B-1----:R-:W-:Y:S01]  /*c2d0*/  BSSY B2, `(.L_x_916) ;  /* 0x0000110000027945 */ /* 0x002fe20003800000 */
[----:B------:R-:W-:Y:S05]  /*c2e0*/  @!P0 BRA `(.L_x_917) ;  /* 0x000010e000008947 */ /* 0x000fea0003800000 */
[----:B------:R-:W-:Y:S01]  /*c2f0*/  ISETP.GE.AND P0, PT, R12, R25, PT ;  /* 0x000000190c00720c */ /* 0x000fe20003f06270 */
[----:B------:R-:W-:-:S12]  /*c300*/  BSSY B1, `(.L_x_918) ;  /* 0x000005a000017945 */ /* 0x000fd80003800000 */
[----:B------:R1:W-:Y:S04]  /*c310*/  @P0 STS [R201], RZ ;  /* 0x000000ffc9000388 */ /* 0x0003e80000000800 */
[----:B------:R1:W-:Y:S04]  /*c320*/  @P0 STS [R201+0x4], RZ ;  /* 0x000004ffc9000388 */ /* 0x0003e80000000800 */
[----:B------:R1:W-:Y:S01]  /*c330*/  @P0 STS.64 [R201+0x8], RZ ;  /* 0x000008ffc9000388 */ /* 0x0003e20000000a00 */
[----:B------:R-:W-:Y:S05]  /*c340*/  @P0 BRA `(.L_x_919) ;  /* 0x0000055000000947 */ /* 0x000fea0003800000 */
[----:B------:R2:W5:Y:S01]  /*c350*/  LD.E.128 R20, [R38.64] ;  /* 0x0000000426147980 */ /* 0x000562000c101d00 */
[----:B------:R-:W-:Y:S01]  /*c360*/  ISETP.GE.AND P0, PT, R12, R15, PT ;  /* 0x0000000f0c00720c */ /* 0x000fe20003f06270 */
[----:B------:R-:W-:-:S12]  /*c370*/  BSSY B0, `(.L_x_920) ;  /* 0x0000051000007945 */ /* 0x000fd80003800000 */
[----:B------:R-:W-:Y:S05]  /*c380*/  @P0 BRA `(.L_x_921) ;  /* 0x000004f000000947 */ /* 0x000fea0003800000 */
[----:B------:R-:W-:Y:S01]  /*c390*/  ISETP.GE.AND P0, PT, R12, R31, PT ;  /* 0x0000001f0c00720c */ /* 0x000fe20003f06270 */
[----:B------:R-:W-:Y:S02]  /*c3a0*/  IMAD.MOV.U32 R4, RZ, RZ, RZ ;  /* 0x000000ffff047224 */ /* 0x000fe400078e00ff */
[----:B------:R-:W-:-:S10]  /*c3b0*/  IMAD.MOV.U32 R5, RZ, RZ, R31 ;  /* 0x000000ffff057224 */ /* 0x000fd400078e001f */
[----:B------:R-:W-:Y:S01]  /*c3c0*/  @P0 IADD3 R4, -R2, RZ, RZ ;  /* 0x000000ff02040210 */ /* 0x000fe20007ffe1ff */
[----:B------:R-:W-:-:S03]  /*c3d0*/  @P0 IMAD.MOV R5, RZ, RZ, -R2 ;  /* 0x000000ffff050224 */ /* 0x000fc600078e0a02 */
[----:B------:R-:W-:Y:S01]  /*c3e0*/  IADD3 R11, P1, R4, R3, RZ ;  /* 0x00000003040b7210 */ /* 0x000fe20007f3e0ff */
[----:B------:R-:W-:-:S03]  /*c3f0*/  IMAD.WIDE R6, R5, 0x2, R38 ;  /* 0x0000000205067825 */ /* 0x000fc600078e0226 */
[----:B------:R-:W-:Y:S02]  /*c400*/  LEA.HI.X.SX32 R9, R4, R29, 0x1, P1 ;  /* 0x0000001d04097211 */ /* 0x000fe400008f0eff */
[C---:B------:R-:W-:Y:S01]  /*c410*/  LEA R8, P1, R11.reuse, R32, 0x1 ;  /* 0x000000200b087211 */ /* 0x040fe200078208ff */
[----:B------:R-:W-:Y:S01]  /*c420*/  IMAD.MOV.U32 R14, RZ, RZ, RZ ;  /* 0x000000ffff0e7224 */ /* 0x000fe200078e00ff */
[----:B------:R-:W-:Y:S01]  /*c430*/  @P0 IADD3 R14, -R2, RZ, RZ ;  /* 0x000000ff020e0210 */ /* 0x000fe20007ffe1ff */
[----:B------:R-:W3:Y:S01]  /*c440*/  LD.E.128 R4, [R6.64] ;  /* 0x0000000406047980 */ /* 0x000ee2000c101d00 */
[----:B------:R-:W-:Y:S02]  /*c450*/  LEA.HI.X R9, R11, R33, R9, 0x1, P1 ;  /* 0x000000210b097211 */ /* 0x000fe400008f0c09 */
[----:B------:R-:W-:-:S04]  /*c460*/  IADD3 R19, P1, R14, R3, RZ ;  /* 0x000000030e137210 */ /* 0x000fc80007f3e0ff */
[----:B------:R-:W4:Y:S01]  /*c470*/  LD.E.128 R8, [R8.64] ;  /* 0x0000000408087980 */ /* 0x000f22000c101d00 */
[----:B------:R-:W-:Y:S02]  /*c480*/  LEA.HI.X.SX32 R17, R14, R29, 0x1, P1 ;  /* 0x0000001d0e117211 */ /* 0x000fe400008f0eff */
[----:B------:R-:W-:-:S04]  /*c490*/  LEA R16, P1, R19, R34, 0x1 ;  /* 0x0000002213107211 */ /* 0x000fc800078208ff */
[----:B------:R-:W-:-:S06]  /*c4a0*/  LEA.HI.X R17, R19, R35, R17, 0x1, P1 ;  /* 0x0000002313117211 */ /* 0x000fcc00008f0c11 */
[----:B--2---:R-:W2:Y:S01]  /*c4b0*/  LD.E.128 R16, [R16.64] ;  /* 0x0000000410107980 */ /* 0x004ea2000c101d00 */
[C---:B-----5:R-:W-:Y:S01]  /*c4c0*/  LOP3.LUT R14, R21.reuse, 0xffff0000, RZ, 0xc0, !PT ;  /* 0xffff0000150e7812 */ /* 0x060fe200078ec0ff */
[----:B------:R-:W-:Y:S01]  /*c4d0*/  IMAD.U32 R24, R20, 0x10000, RZ ;  /* 0x0001000014187824 */ /* 0x000fe200078e00ff */
[----:B------:R-:W-:Y:S01]  /*c4e0*/  SHF.L.U32 R28, R21, 0x10, RZ ;  /* 0x00000010151c7819 */ /* 0x000fe200000006ff */
[----:B------:R-:W-:Y:S01]  /*c4f0*/  IMAD.U32 R26, R22, 0x10000, RZ ;  /* 0x00010000161a7824 */ /* 0x000fe200078e00ff */
[C---:B------:R-:W-:Y:S02]  /*c500*/  LOP3.LUT R21, R23.reuse, 0xffff0000, RZ, 0xc0, !PT ;  /* 0xffff000017157812 */ /* 0x040fe400078ec0ff */
[----:B------:R-:W-:Y:S02]  /*c510*/  SHF.L.U32 R40, R23, 0x10, RZ ;  /* 0x0000001017287819 */ /* 0x000fe400000006ff */
[----:B------:R-:W-:Y:S02]  /*c520*/  LOP3.LUT R20, R20, 0xffff0000, RZ, 0xc0, !PT ;  /* 0xffff000014147812 */ /* 0x000fe400078ec0ff */
[----:B------:R-:W-:Y:S01]  /*c530*/  LOP3.LUT R22, R22, 0xffff0000, RZ, 0xc0, !PT ;  /* 0xffff000016167812 */ /* 0x000fe200078ec0ff */
[C---:B---3--:R-:W-:Y:S01]  /*c540*/  IMAD.U32 R30, R4.reuse, 0x10000, RZ ;  /* 0x00010000041e7824 */ /* 0x048fe200078e00ff */
[----:B------:R-:W-:Y:S01]  /*c550*/  LOP3.LUT R23, R4, 0xffff0000, RZ, 0xc0, !PT ;  /* 0xffff000004177812 */ /* 0x000fe200078ec0ff */
[----:B------:R-:W-:Y:S01]  /*c560*/  IMAD.U32 R41, R6, 0x10000, RZ ;  /* 0x0001000006297824 */ /* 0x000fe200078e00ff */
[----:B------:R-:W-:-:S02]  /*c570*/  SHF.L.U32 R4, R5, 0x10, RZ ;  /* 0x0000001005047819 */ /* 0x000fc400000006ff */
[----:B------:R-:W-:Y:S02]  /*c580*/  LOP3.LUT R42, R5, 0xffff0000, RZ, 0xc0, !PT ;  /* 0xffff0000052a7812 */ /* 0x000fe400078ec0ff */
[C---:B------:R-:W-:Y:S01]  /*c590*/  SHF.L.U32 R5, R7.reuse, 0x10, RZ ;  /* 0x0000001007057819 */ /* 0x040fe200000006ff */
[----:B----4-:R-:W-:Y:S01]  /*c5a0*/  IMAD.U32 R43, R8, 0x10000, RZ ;  /* 0x00010000082b7824 */ /* 0x010fe200078e00ff */
[----:B------:R-:W-:Y:S01]  /*c5b0*/  LOP3.LUT R44, R7, 0xffff0000, RZ, 0xc0, !PT ;  /* 0xffff0000072c7812 */ /* 0x000fe200078ec0ff */
[----:B------:R-:W-:Y:S01]  /*c5c0*/  IMAD.U32 R46, R10, 0x10000, RZ ;  /* 0x000100000a2e7824 */ /* 0x000fe200078e00ff */
[----:B------:R-:W-:Y:S01]  /*c5d0*/  SHF.L.U32 R7, R9, 0x10, RZ ;  /* 0x0000001009077819 */ /* 0x000fe200000006ff */
[----:B------:R-:W-:Y:S01]  /*c5e0*/  @!P0 FADD.FTZ R43, -R43, -RZ ;  /* 0x800000ff2b2b8221 */ /* 0x000fe20000010100 */
[----:B------:R-:W-:Y:S01]  /*c5f0*/  LOP3.LUT R45, R9, 0xffff0000, RZ, 0xc0, !PT ;  /* 0xffff0000092d7812 */ /* 0x000fe200078ec0ff */
[----:B------:R-:W-:Y:S01]  /*c600*/  @!P0 FADD.FTZ R46, -R46, -RZ ;  /* 0x800000ff2e2e8221 */ /* 0x000fe20000010100 */
[----:B------:R-:W-:Y:S01]  /*c610*/  LOP3.LUT R9, R10, 0xffff0000, RZ, 0xc0, !PT ;  /* 0xffff00000a097812 */ /* 0x000fe200078ec0ff */
[----:B------:R-:W-:Y:S01]  /*c620*/  @!P0 FADD.FTZ R7, -R7, -RZ ;  /* 0x800000ff07078221 */ /* 0x000fe20000010100 */
[----:B------:R-:W-:Y:S01]  /*c630*/  LOP3.LUT R8, R8, 0xffff0000, RZ, 0xc0, !PT ;  /* 0xffff000008087812 */ /* 0x000fe200078ec0ff */
[----:B------:R-:W-:Y:S01]  /*c640*/  @!P0 FADD.FTZ R45, -R45, -RZ ;  /* 0x800000ff2d2d8221 */ /* 0x000fe20000010100 */
[----:B------:R-:W-:Y:S01]  /*c650*/  SHF.L.U32 R10, R11, 0x10, RZ ;  /* 0x000000100b0a7819 */ /* 0x000fe200000006ff */
[----:B------:R-:W-:Y:S01]  /*c660*/  @!P0 FADD.FTZ R9, -R9, -RZ ;  /* 0x800000ff09098221 */ /* 0x000fe20000010100 */
[----:B------:R-:W-:Y:S01]  /*c670*/  LOP3.LUT R11, R11, 0xffff0000, RZ, 0xc0, !PT ;  /* 0xffff00000b0b7812 */ /* 0x000fe200078ec0ff */
[----:B------:R-:W-:Y:S01]  /*c680*/  @!P0 FADD.FTZ R8, -R8, -RZ ;  /* 0x800000ff08088221 */ /* 0x000fe20000010100 */
[----:B------:R-:W-:Y:S01]  /*c690*/  LOP3.LUT R6, R6, 0xffff0000, RZ, 0xc0, !PT ;  /* 0xffff000006067812 */ /* 0x000fe200078ec0ff */
[----:B------:R-:W-:-:S02]  /*c6a0*/  @!P0 FADD.FTZ R10, -R10, -RZ ;  /* 0x800000ff0a0a8221 */ /* 0x000fc40000010100 */
[----:B------:R-:W-:Y:S02]  /*c6b0*/  @!P0 FADD.FTZ R11, -R11, -RZ ;  /* 0x800000ff0b0b8221 */ /* 0x000fe40000010100 */
[----:B------:R-:W-:Y:S02]  /*c6c0*/  FMUL.FTZ R23, R23, R8 ;  /* 0x0000000817177220 */ /* 0x000fe40000410000 */
[----:B------:R-:W-:Y:S01]  /*c6d0*/  FMUL.FTZ R9, R6, R9 ;  /* 0x0000000906097220 */ /* 0x000fe20000410000 */
[----:B--2---:R-:W-:Y:S01]  /*c6e0*/  LOP3.LUT R6, R16, 0xffff0000, RZ, 0xc0, !PT ;  /* 0xffff000010067812 */ /* 0x004fe200078ec0ff */
[----:B------:R-:W-:Y:S01]  /*c6f0*/  FMUL.FTZ R7, R4, R7 ;  /* 0x0000000704077220 */ /* 0x000fe20000410000 */
[C---:B------:R-:W-:Y:S01]  /*c700*/  SHF.L.U32 R4, R17.reuse, 0x10, RZ ;  /* 0x0000001011047819 */ /* 0x040fe200000006ff */
[----:B------:R-:W-:Y:S01]  /*c710*/  FMUL.FTZ R44, R44, R11 ;  /* 0x0000000b2c2c7220 */ /* 0x000fe20000410000 */
[----:B------:R-:W-:Y:S01]  /*c720*/  LOP3.LUT R11, R18, 0xffff0000, RZ, 0xc0, !PT ;  /* 0xffff0000120b7812 */ /* 0x000fe200078ec0ff */
[----:B------:R-:W-:Y:S01]  /*c730*/  IMAD.U32 R8, R16, 0x10000, RZ ;  /* 0x0001000010087824 */ /* 0x000fe200078e00ff */
[----:B------:R-:W-:Y:S01]  /*c740*/  LOP3.LUT R17, R17, 0xffff0000, RZ, 0xc0, !PT ;  /* 0xffff000011117812 */ /* 0x000fe200078ec0ff */
[----:B------:R-:W-:Y:S01]  /*c750*/  FMUL.FTZ R5, R5, R10 ;  /* 0x0000000a05057220 */ /* 0x000fe20000410000 */
[C---:B------:R-:W-:Y:S01]  /*c760*/  SHF.L.U32 R10, R19.reuse, 0x10, RZ ;  /* 0x00000010130a7819 */ /* 0x040fe200000006ff */
[----:B------:R-:W-:Y:S01]  /*c770*/  IMAD.U32 R16, R18, 0x10000, RZ ;  /* 0x0001000012107824 */ /* 0x000fe200078e00ff */
[----:B------:R-:W-:Y:S01]  /*c780*/  LOP3.LUT R18, R19, 0xffff0000, RZ, 0xc0, !PT ;  /* 0xffff000013127812 */ /* 0x000fe200078ec0ff */
[----:B------:R-:W-:-:S02]  /*c790*/  FMUL.FTZ R43, R30, R43 ;  /* 0x0000002b1e2b7220 */ /* 0x000fc40000410000 */
[----:B------:R-:W-:Y:S02]  /*c7a0*/  FMUL.FTZ R45, R42, R45 ;  /* 0x0000002d2a2d7220 */ /* 0x000fe40000410000 */
[----:B------:R-:W-:Y:S02]  /*c7b0*/  FMUL.FTZ R41, R41, R46 ;  /* 0x0000002e29297220 */ /* 0x000fe40000410000 */
[----:B------:R-:W-:Y:S02]  /*c7c0*/  FFMA.FTZ R8, R24, R8, R43 ;  /* 0x0000000818087223 */ /* 0x000fe4000001002b */
[----:B------:R-:W-:Y:S02]  /*c7d0*/  FFMA.FTZ R23, R20, R6, R23 ;  /* 0x0000000614177223 */ /* 0x000fe40000010017 */
[----:B------:R-:W-:Y:S02]  /*c7e0*/  FFMA.FTZ R4, R28, R4, R7 ;  /* 0x000000041c047223 */ /* 0x000fe40000010007 */
[----:B------:R-:W-:Y:S01]  /*c7f0*/  FFMA.FTZ R17, R14, R17, R45 ;  /* 0x000000110e117223 */ /* 0x000fe2000001002d */
[----:B------:R-:W-:Y:S01]  /*c800*/  F2FP.BF16.PACK_AB R20, R23, R8 ;  /* 0x000000081714723e */ /* 0x000fe200000010ff */
[----:B------:R-:W-:-:S02]  /*c810*/  FFMA.FTZ R16, R26, R16, R41 ;  /* 0x000000101a107223 */ /* 0x000fc40000010029 */
[----:B------:R-:W-:Y:S02]  /*c820*/  FFMA.FTZ R5, R40, R10, R5 ;  /* 0x0000000a28057223 */ /* 0x000fe40000010005 */
[----:B------:R-:W-:Y:S01]  /*c830*/  FFMA.FTZ R18, R21, R18, R44 ;  /* 0x0000001215127223 */ /* 0x000fe2000001002c */
[----:B------:R-:W-:Y:S01]  /*c840*/  F2FP.BF16.PACK_AB R21, R17, R4 ;  /* 0x000000041115723e */ /* 0x000fe200000010ff */
[----:B------:R-:W-:-:S03]  /*c850*/  FFMA.FTZ R9, R22, R11, R9 ;  /* 0x0000000b16097223 */ /* 0x000fc60000010009 */
[----:B------:R-:W-:Y:S02]  /*c860*/  F2FP.BF16.PACK_AB R23, R18, R5 ;  /* 0x000000051217723e */ /* 0x000fe400000010ff */
[----:B------:R-:W-:Y:S02]  /*c870*/  F2FP.BF16.PACK_AB R22, R9, R16 ;  /* 0x000000100916723e */ /* 0x000fe400000010ff */
.L_x_921:
[----:B------:R-:W-:Y:S05]  /*c880*/  BSYNC B0 ;  /* 0x0000000000007941 */ /* 0x000fea0003800000 */
.L_x_920:
[----:B-----5:R3:W-:Y:S02]  /*c890*/  STS.128 [R201], R20 ;  /* 0x00000014c9007388 */ /* 0x0207e40000000c00 */
.L_x_919:
[----:B------:R-:W-:Y:S05]  /*c8a0*/  BSYNC B1 ;  /* 0x0000000000017941 */ /* 0x000fea0003800000 */
.L_x_918:
        /* <DEDUP_REMOVED lines=19> */
[----:B--2---:R-:W2:Y:S01]  /*c9e0*/  LD.E.128 R4, [R6.64+0x40] ;  /* 0x0000400406047980 */ /* 0x004ea2000c101d00 */
[----:B------:R-:W-:Y:S02]  /*c9f0*/  LEA.HI.X R9, R11, R33, R9, 0x1, P1 ;  /* 0x000000210b097211 */ /* 0x000fe400008f0c09 */
[----:B------:R-:W-:-:S04]  /*ca00*/  IADD3 R19, P1, R14, R3, RZ ;  /* 0x000000030e137210 */ /* 0x000fc80007f3e0ff */
[----:B---3--:R-:W3:Y:S01]  /*ca10*/  LD.E.128 R8, [R8.64+0x40] ;  /* 0x0000400408087980 */ /* 0x008ee2000c101d00 */
[----:B------:R-:W-:Y:S02]  /*ca20*/  LEA.HI.X.SX32 R17, R14, R29, 0x1, P1 ;  /* 0x0000001d0e117211 */ /* 0x000fe400008f0eff */
[----:B------:R-:W-:-:S04]  /*ca30*/  LEA R16, P1, R19, R34, 0x1 ;  /* 0x0000002213107211 */ /* 0x000fc800078208ff */
[----:B------:R-:W-:-:S06]  /*ca40*/  LEA.HI.X R17, R19, R35, R17, 0x1, P1 ;  /* 0x0000002313117211 */ /* 0x000fcc00008f0c11 */
[----:B----4-:R-:W4:Y:S01]  /*ca50*/  LD.E.128 R16, [R16.64+0x40] ;  /* 0x0000400410107980 */ /* 0x010f22000c101d00 */
        /* <DEDUP_REMOVED lines=8> */
[C---:B--2---:R-:W-:Y:S01]  /*cae0*/  IMAD.U32 R30, R4.reuse, 0x10000, RZ ;  /* 0x00010000041e7824 */ /* 0x044fe200078e00ff */
[----:B------:R-:W-:Y:S01]  /*caf0*/  LOP3.LUT R23, R4, 0xffff0000, RZ, 0xc0, !PT ;  /* 0xffff000004177812 */ /* 0x000fe200078ec0ff */
[----:B------:R-:W-:Y:S01]  /*cb00*/  IMAD.U32 R41, R6, 0x10000, RZ ;  /* 0x0001000006297824 */ /* 0x000fe200078e00ff */
[----:B------:R-:W-:-:S02]  /*cb10*/  SHF.L.U32 R4, R5, 0x10, RZ ;  /* 0x0000001005047819 */ /* 0x000fc400000006ff */
[----:B------:R-:W-:Y:S02]  /*cb20*/  LOP3.LUT R42, R5, 0xffff0000, RZ, 0xc0, !PT ;  /* 0xffff0000052a7812 */ /* 0x000fe400078ec0ff */
[C---:B------:R-:W-:Y:S01]  /*cb30*/  SHF.L.U32 R5, R7.reuse, 0x10, RZ ;  /* 0x0000001007057819 */ /* 0x040fe200000006ff */
[----:B---3--:R-:W-:Y:S01]  /*cb40*/  IMAD.U32 R43, R8, 0x10000, RZ ;  /* 0x00010000082b7824 */ /* 0x008fe200078e00ff */
        /* <DEDUP_REMOVED lines=19> */
[----:B----4-:R-:W-:Y:S01]  /*cc80*/  LOP3.LUT R6, R16, 0xffff0000, RZ, 0xc0, !PT ;  /* 0xffff000010067812 */ /* 0x010fe200078ec0ff */
        /* <DEDUP_REMOVED lines=25> */
.L_x_925:
[----:B------:R-:W-:Y:S05]  /*ce20*/  BSYNC B0 ;  /* 0x0000000000007941 */ /* 0x000fea0003800000 */
.L_x_924:
[----:B-----5:R1:W-:Y:S02]  /*ce30*/  STS.128 [R201+0x1000], R20 ;  /* 0x00100014c9007388 */ /* 0x0203e40000000c00 */
.L_x_923:
[----:B------:R-:W-:Y:S05]  /*ce40*/  BSYNC B1 ;  /* 0x0000000000017941 */ /* 0x000fea0003800000 */
.L_x_922:
[----:B------:R-:W-:-:S13]  /*ce50*/  ISETP.GE.AND P0, PT, R116, R25, PT ;  /* 0x000000197400720c */ /* 0x000fda0003f06270 */
[----:B------:R1:W-:Y:S01]  /*ce60*/  @P0 STS.128 [R201+0x2000], RZ ;  /* 0x002000ffc9000388 */ /* 0x0003e20000000c00 */
[----:B------:R-:W-:Y:S05]  /*ce70*/  @P0 BRA `(.L_x_917) ;  /* 0x0000055000000947 */ /* 0x000fea0003800000 */
[----:B-1-3--:R1:W5:Y:S01]  /*ce80*/  LD.E.128 R20, [R38.64+0x80] ;  /* 0x0000800426147980 */ /* 0x00a362000c101d00 */
        /* <DEDUP_REMOVED lines=14> */
[----:B------:R-:W3:Y:S01]  /*cf70*/  LD.E.128 R4, [R4.64+0x80] ;  /* 0x0000800404047980 */ /* 0x000ee2000c101d00 */
[----:B------:R-:W-:Y:S02]  /*cf80*/  LEA.HI.X R11, R9, R33, R8, 0x1, P1 ;  /* 0x00000021090b7211 */ /* 0x000fe400008f0c08 */
[----:B------:R-:W-:-:S04]  /*cf90*/  IADD3 R19, P1, R14, R3, RZ ;  /* 0x000000030e137210 */ /* 0x000fc80007f3e0ff */
[----:B--2---:R-:W2:Y:S01]  /*cfa0*/  LD.E.128 R8, [R10.64+0x80] ;  /* 0x000080040a087980 */ /* 0x004ea2000c101d00 */
        /* <DEDUP_REMOVED lines=9> */
[----:B-1----:R-:W-:Y:S02]  /*d040*/  SHF.L.U32 R38, R23, 0x10, RZ ;  /* 0x0000001017267819 */ /* 0x002fe400000006ff */
        /* <DEDUP_REMOVED lines=8> */
[----:B--2---:R-:W-:Y:S01]  /*d0d0*/  IMAD.U32 R41, R8, 0x10000, RZ ;  /* 0x0001000008297824 */ /* 0x004fe200078e00ff */
        /* <DEDUP_REMOVED lines=45> */
.L_x_927:
[----:B------:R-:W-:Y:S05]  /*d3b0*/  BSYNC B0 ;  /* 0x0000000000007941 */ /* 0x000fea0003800000 */
.L_x_926:
[----:B-----5:R3:W-:Y:S02]  /*d3c0*/  STS.128 [R201+0x2000], R20 ;  /* 0x00200014c9007388 */ /* 0x0207e40000000c00 */
.L_x_917:
[----:B------:R-:W-:Y:S05]  /*d3d0*/  BSYNC B2 ;  /* 0x0000000000027941 */ /* 0x000fea0003800000 */
.L_x_916:
[----:B------:R-:W-:-:S04]  /*d3e0*/  IADD3 R14, R170, 0x20, RZ ;  /* 0x00000020aa0e7810 */ /* 0x000fc80007ffe0ff */
[----:B------:R-:W-:-:S04]  /*d3f0*/  ISETP.GE.AND P0, PT, R14, R27, PT ;  /* 0x0000001b0e00720c */ /* 0x000fc80003f06270 */
[----:B------:R-:W-:-:S13]  /*d400*/  ISETP.LT.OR P0, PT, R64, -0x83, P0 ;  /* 0xffffff7d4000780c */ /* 0x000fda0000701670 */
[----:B------:R-:W-:Y:S05]  /*d410*/  @P0 BRA `(.L_x_905) ;  /* 0x0000157000000947 */ /* 0x000fea0003800000 */
[----:B------:R-:W-:Y:S01]  /*d420*/  ISETP.GE.AND P0, PT, R12, R25, PT ;  /* 0x000000190c00720c */ /* 0x000fe20003f06270 */
[----:B------:R-:W-:-:S12]  /*d430*/  BSSY B1, `(.L_x_928) ;  /* 0x000005c000017945 */ /* 0x000fd80003800000 */
[----:B------:R1:W-:Y:S01]  /*d440*/  @P0 STS.128 [R201+0x800], RZ ;  /* 0x000800ffc9000388 */ /* 0x0003e20000000c00 */
[----:B------:R-:W-:Y:S05]  /*d450*/  @P0 BRA `(.L_x_929) ;  /* 0x0000059000000947 */ /* 0x000fea0003800000 */
[----:B------:R1:W5:Y:S01]  /*d460*/  LD.E.128 R4, [R36.64] ;  /* 0x0000000424047980 */ /* 0x000362000c101d00 */
[----:B------:R-:W-:Y:S01]  /*d470*/  ISETP.GE.AND P0, PT, R12, R15, PT ;  /* 0x0000000f0c00720c */ /* 0x000fe20003f06270 */
[----:B------:R-:W-:-:S12]  /*d480*/  BSSY B0, `(.L_x_930) ;  /* 0x0000055000007945 */ /* 0x000fd80003800000 */
[----:B------:R-:W-:Y:S05]  /*d490*/  @P0 BRA `(.L_x_931) ;  /* 0x0000053000000947 */ /* 0x000fea0003800000 */
[----:B------:R-:W-:Y:S01]  /*d4a0*/  ISETP.GE.AND P0, PT, R12, R31, PT ;  /* 0x0000001f0c00720c */ /* 0x000fe20003f06270 */
[----:B------:R-:W-:Y:S01]  /*d4b0*/  IMAD.MOV.U32 R11, RZ, RZ, RZ ;  /* 0x000000ffff0b7224 */ /* 0x000fe200078e00ff */
[C---:B------:R-:W-:Y:S02]  /*d4c0*/  IADD3 R13, P1, R0.reuse, R3, RZ ;  /* 0x00000003000d7210 */ /* 0x040fe40007f3e0ff */
[----:B------:R-:W-:Y:S02]  /*d4d0*/  MOV R9, R31 ;  /* 0x0000001f00097202 */ /* 0x000fe40000000f00 */
[----:B------:R-:W-:-:S07]  /*d4e0*/  LEA.HI.X.SX32 R12, R0, R29, 0x1, P1 ;  /* 0x0000001d000c7211 */ /* 0x000fce00008f0eff */
[--C-:B------:R-:W-:Y:S02]  /*d4f0*/  @P0 IMAD.MOV R11, RZ, RZ, -R2.reuse ;  /* 0x000000ffff0b0224 */ /* 0x100fe400078e0a02 */
[----:B-1-3--:R-:W-:Y:S02]  /*d500*/  IMAD.MOV.U32 R20, RZ, RZ, RZ ;  /* 0x000000ffff147224 */ /* 0x00afe400078e00ff */
[----:B------:R-:W-:Y:S01]  /*d510*/  @P0 IMAD.MOV R9, RZ, RZ, -R2 ;  /* 0x000000ffff090224 */ /* 0x000fe200078e0a02 */
[----:B------:R-:W-:-:S04]  /*d520*/  IADD3 R17, P1, R11, R13, RZ ;  /* 0x0000000d0b117210 */ /* 0x000fc80007f3e0ff */
[----:B------:R-:W-:Y:S02]  /*d530*/  LEA.HI.X.SX32 R11, R11, R12, 0x1, P1 ;  /* 0x0000000c0b0b7211 */ /* 0x000fe400008f0eff */
[C---:B------:R-:W-:Y:S02]  /*d540*/  LEA R16, P1, R17.reuse, R32, 0x1 ;  /* 0x0000002011107211 */ /* 0x040fe400078208ff */
[----:B------:R-:W-:Y:S02]  /*d550*/  @P0 IADD3 R20, -R2, RZ, RZ ;  /* 0x000000ff02140210 */ /* 0x000fe40007ffe1ff */
[----:B------:R-:W-:Y:S01]  /*d560*/  LEA.HI.X R17, R17, R33, R11, 0x1, P1 ;  /* 0x0000002111117211 */ /* 0x000fe200008f0c0b */
[----:B------:R-:W-:Y:S01]  /*d570*/  IMAD.WIDE R8, R9, 0x2, R36 ;  /* 0x0000000209087825 */ /* 0x000fe200078e0224 */
[----:B------:R-:W-:-:S04]  /*d580*/  IADD3 R13, P1, R20, R13, RZ ;  /* 0x0000000d140d7210 */ /* 0x000fc80007f3e0ff */
[----:B------:R-:W3:Y:S01]  /*d590*/  LD.E.128 R16, [R16.64] ;  /* 0x0000000410107980 */ /* 0x000ee2000c101d00 */
[----:B------:R-:W-:Y:S02]  /*d5a0*/  LEA.HI.X.SX32 R12, R20, R12, 0x1, P1 ;  /* 0x0000000c140c7211 */ /* 0x000fe400008f0eff */
[C---:B------:R-:W-:Y:S01]  /*d5b0*/  LEA R20, P1, R13.reuse, R34, 0x1 ;  /* 0x000000220d147211 */ /* 0x040fe200078208ff */
[----:B--2---:R-:W2:Y:S03]  /*d5c0*/  LD.E.128 R8, [R8.64] ;  /* 0x0000000408087980 */ /* 0x004ea6000c101d00 */
[----:B------:R-:W-:-:S06]  /*d5d0*/  LEA.HI.X R21, R13, R35, R12, 0x1, P1 ;  /* 0x000000230d157211 */ /* 0x000fcc00008f0c0c */
[----:B----4-:R-:W4:Y:S01]  /*d5e0*/  LD.E.128 R20, [R20.64] ;  /* 0x0000000414147980 */ /* 0x010f22000c101d00 */
[C---:B-----5:R-:W-:Y:S01]  /*d5f0*/  IMAD.U32 R13, R4.reuse, 0x10000, RZ ;  /* 0x00010000040d7824 */ /* 0x060fe200078e00ff */
[----:B------:R-:W-:Y:S01]  /*d600*/  LOP3.LUT R12, R4, 0xffff0000, RZ, 0xc0, !PT ;  /* 0xffff0000040c7812 */ /* 0x000fe200078ec0ff */
[C---:B------:R-:W-:Y:S01]  /*d610*/  IMAD.U32 R26, R5.reuse, 0x10000, RZ ;  /* 0x00010000051a7824 */ /* 0x040fe200078e00ff */
[----:B------:R-:W-:Y:S01]  /*d620*/  LOP3.LUT R4, R5, 0xffff0000, RZ, 0xc0, !PT ;  /* 0xffff000005047812 */ /* 0x000fe200078ec0ff */
[C---:B------:R-:W-:Y:S01]  /*d630*/  IMAD.U32 R28, R7.reuse, 0x10000, RZ ;  /* 0x00010000071c7824 */ /* 0x040fe200078e00ff */
[----:B------:R-:W-:Y:S02]  /*d640*/  LOP3.LUT R5, R7, 0xffff0000, RZ, 0xc0, !PT ;  /* 0xffff000007057812 */ /* 0x000fe400078ec0ff */
[C---:B------:R-:W-:Y:S02]  /*d650*/  SHF.L.U32 R24, R6.reuse, 0x10, RZ ;  /* 0x0000001006187819 */ /* 0x040fe400000006ff */
[----:B------:R-:W-:-:S02]  /*d660*/  LOP3.LUT R6, R6, 0xffff0000, RZ, 0xc0, !PT ;  /* 0xffff000006067812 */ /* 0x000fc400078ec0ff */
[C---:B---3--:R-:W-:Y:S01]  /*d670*/  SHF.L.U32 R7, R17.reuse, 0x10, RZ ;  /* 0x0000001011077819 */ /* 0x048fe200000006ff */
[----:B------:R-:W-:Y:S01]  /*d680*/  IMAD.U32 R27, R16, 0x10000, RZ ;  /* 0x00010000101b7824 */ /* 0x000fe200078e00ff */
[----:B------:R-:W-:Y:S01]  /*d690*/  LOP3.LUT R38, R17, 0xffff0000, RZ, 0xc0, !PT ;  /* 0xffff000011267812 */ /* 0x000fe200078ec0ff */
[----:B------:R-:W-:Y:S01]  /*d6a0*/  IMAD.U32 R30, R18, 0x10000, RZ ;  /* 0x00010000121e7824 */ /* 0x000fe200078e00ff */
[----:B------:R-:W-:Y:S01]  /*d6b0*/  SHF.L.U32 R17, R19, 0x10, RZ ;  /* 0x0000001013117819 */ /* 0x000fe200000006ff */
[C---:B--2---:R-:W-:Y:S01]  /*d6c0*/  IMAD.U32 R40, R8.reuse, 0x10000, RZ ;  /* 0x0001000008287824 */ /* 0x044fe200078e00ff */
[----:B------:R-:W-:Y:S01]  /*d6d0*/  LOP3.LUT R39, R8, 0xffff0000, RZ, 0xc0, !PT ;  /* 0xffff000008277812 */ /* 0x000fe200078ec0ff */
[----:B------:R-:W-:Y:S01]  /*d6e0*/  IMAD.U32 R41, R10, 0x10000, RZ ;  /* 0x000100000a297824 */ /* 0x000fe200078e00ff */
[----:B------:R-:W-:Y:S01]  /*d6f0*/  LOP3.LUT R16, R16, 0xffff0000, RZ, 0xc0, !PT ;  /* 0xffff000010107812 */ /* 0x000fe200078ec0ff */
[----:B------:R-:W-:Y:S01]  /*d700*/  @!P0 FADD.FTZ R17, -R17, -RZ ;  /* 0x800000ff11118221 */ /* 0x000fe20000010100 */
        /* <DEDUP_REMOVED lines=13> */
[----:B------:R-:W-:Y:S01]  /*d7e0*/  FMUL.FTZ R7, R8, R7 ;  /* 0x0000000708077220 */ /* 0x000fe20000410000 */
[C---:B----4-:R-:W-:Y:S01]  /*d7f0*/  SHF.L.U32 R8, R21.reuse, 0x10, RZ ;  /* 0x0000001015087819 */ /* 0x050fe200000006ff */
[----:B------:R-:W-:Y:S01]  /*d800*/  FMUL.FTZ R17, R10, R17 ;  /* 0x000000110a117220 */ /* 0x000fe20000410000 */
[C---:B------:R-:W-:Y:S01]  /*d810*/  LOP3.LUT R10, R20.reuse, 0xffff0000, RZ, 0xc0, !PT ;  /* 0xffff0000140a7812 */ /* 0x040fe200078ec0ff */
[----:B------:R-:W-:Y:S01]  /*d820*/  IMAD.U32 R11, R20, 0x10000, RZ ;  /* 0x00010000140b7824 */ /* 0x000fe200078e00ff */
[----:B------:R-:W-:Y:S01]  /*d830*/  LOP3.LUT R20, R21, 0xffff0000, RZ, 0xc0, !PT ;  /* 0xffff000015147812 */ /* 0x000fe200078ec0ff */
[----:B------:R-:W-:-:S02]  /*d840*/  FMUL.FTZ R40, R40, R27 ;  /* 0x0000001b28287220 */ /* 0x000fc40000410000 */
[----:B------:R-:W-:Y:S01]  /*d850*/  FMUL.FTZ R39, R39, R16 ;  /* 0x0000001027277220 */ /* 0x000fe20000410000 */
[----:B------:R-:W-:Y:S01]  /*d860*/  SHF.L.U32 R16, R23, 0x10, RZ ;  /* 0x0000001017107819 */ /* 0x000fe200000006ff */
[----:B------:R-:W-:Y:S02]  /*d870*/  FMUL.FTZ R43, R43, R38 ;  /* 0x000000262b2b7220 */ /* 0x000fe40000410000 */
[----:B------:R-:W-:Y:S02]  /*d880*/  @!P0 FADD.FTZ R30, -R30, -RZ ;  /* 0x800000ff1e1e8221 */ /* 0x000fe40000010100 */
[----:B------:R-:W-:Y:S01]  /*d890*/  FMUL.FTZ R9, R9, R18 ;  /* 0x0000001209097220 */ /* 0x000fe20000410000 */
[----:B------:R-:W-:Y:S01]  /*d8a0*/  LOP3.LUT R18, R22, 0xffff0000, RZ, 0xc0, !PT ;  /* 0xffff000016127812 */ /* 0x000fe200078ec0ff */
[----:B------:R-:W-:Y:S02]  /*d8b0*/  FMUL.FTZ R42, R42, R19 ;  /* 0x000000132a2a7220 */ /* 0x000fe40000410000 */
[----:B------:R-:W-:Y:S01]  /*d8c0*/  IMAD.U32 R19, R22, 0x10000, RZ ;  /* 0x0001000016137824 */ /* 0x000fe200078e00ff */
[----:B------:R-:W-:Y:S01]  /*d8d0*/  LOP3.LUT R22, R23, 0xffff0000, RZ, 0xc0, !PT ;  /* 0xffff000017167812 */ /* 0x000fe200078ec0ff */
[----:B------:R-:W-:-:S02]  /*d8e0*/  FFMA.FTZ R11, R13, R11, R40 ;  /* 0x0000000b0d0b7223 */ /* 0x000fc40000010028 */
[----:B------:R-:W-:Y:S02]  /*d8f0*/  FFMA.FTZ R10, R12, R10, R39 ;  /* 0x0000000a0c0a7223 */ /* 0x000fe40000010027 */
[----:B------:R-:W-:Y:S02]  /*d900*/  FMUL.FTZ R41, R41, R30 ;  /* 0x0000001e29297220 */ /* 0x000fe40000410000 */
[----:B------:R-:W-:Y:S01]  /*d910*/  FFMA.FTZ R7, R26, R8, R7 ;  /* 0x000000081a077223 */ /* 0x000fe20000010007 */
[----:B------:R-:W-:Y:S01]  /*d920*/  F2FP.BF16.PACK_AB R10, R10, R11 ;  /* 0x0000000b0a0a723e */ /* 0x000fe200000010ff */
[----:B------:R-:W-:Y:S02]  /*d930*/  FFMA.FTZ R4, R4, R20, R43 ;  /* 0x0000001404047223 */ /* 0x000fe4000001002b */
[----:B------:R-:W-:Y:S02]  /*d940*/  FFMA.FTZ R16, R28, R16, R17 ;  /* 0x000000101c107223 */ /* 0x000fe40000010011 */
[----:B------:R-:W-:Y:S01]  /*d950*/  FFMA.FTZ R5, R5, R22, R42 ;  /* 0x0000001605057223 */ /* 0x000fe2000001002a */
[----:B------:R-:W-:Y:S01]  /*d960*/  F2FP.BF16.PACK_AB R11, R4, R7 ;  /* 0x00000007040b723e */ /* 0x000fe200000010ff */
[----:B------:R-:W-:-:S02]  /*d970*/  FFMA.FTZ R19, R24, R19, R41 ;  /* 0x0000001318137223 */ /* 0x000fc40000010029 */
[----:B------:R-:W-:Y:S01]  /*d980*/  FFMA.FTZ R6, R6, R18, R9 ;  /* 0x0000001206067223 */ /* 0x000fe20000010009 */
[----:B------:R-:W-:Y:S01]  /*d990*/  F2FP.BF16.PACK_AB R7, R5, R16 ;  /* 0x000000100507723e */ /* 0x000fe200000010ff */
[----:B------:R-:W-:Y:S01]  /*d9a0*/  IMAD.MOV.U32 R4, RZ, RZ, R10 ;  /* 0x000000ffff047224 */ /* 0x000fe200078e000a */
[----:B------:R-:W-:Y:S02]  /*d9b0*/  MOV R5, R11 ;  /* 0x0000000b00057202 */ /* 0x000fe40000000f00 */
[----:B------:R-:W-:Y:S02]  /*d9c0*/  F2FP.BF16.PACK_AB R6, R6, R19 ;  /* 0x000000130606723e */ /* 0x000fe400000010ff */
.L_x_931:
[----:B------:R-:W-:Y:S05]  /*d9d0*/  BSYNC B0 ;  /* 0x0000000000007941 */ /* 0x000fea0003800000 */
.L_x_930:
[----:B-----5:R1:W-:Y:S02]  /*d9e0*/  STS.128 [R201+0x800], R4 ;  /* 0x00080004c9007388 */ /* 0x0203e40000000c00 */
.L_x_929:
[----:B------:R-:W-:Y:S05]  /*d9f0*/  BSYNC B1 ;  /* 0x0000000000017941 */ /* 0x000fea0003800000 */
.L_x_928:
        /* <DEDUP_REMOVED lines=8> */
[-C--:B------:R-:W-:Y:S01]  /*da80*/  ISETP.GE.AND P0, PT, R117, R31.reuse, PT ;  /* 0x0000001f7500720c */ /* 0x080fe20003f06270 */
[----:B------:R-:W-:Y:S01]  /*da90*/  IMAD.MOV.U32 R7, RZ, RZ, RZ ;  /* 0x000000ffff077224 */ /* 0x000fe200078e00ff */
[----:B------:R-:W-:Y:S02]  /*daa0*/  IADD3 R12, R0, 0x20, RZ ;  /* 0x00000020000c7810 */ /* 0x000fe40007ffe0ff */
[----:B------:R-:W-:Y:S02]  /*dab0*/  MOV R5, R31 ;  /* 0x0000001f00057202 */ /* 0x000fe40000000f00 */
[----:B------:R-:W-:-:S04]  /*dac0*/  IADD3 R13, P1, R12, R3, RZ ;  /* 0x000000030c0d7210 */ /* 0x000fc80007f3e0ff */
[----:B------:R-:W-:-:S03]  /*dad0*/  LEA.HI.X.SX32 R12, R12, R29, 0x1, P1 ;  /* 0x0000001d0c0c7211 */ /* 0x000fc600008f0eff */
[--C-:B------:R-:W-:Y:S02]  /*dae0*/  @P0 IMAD.MOV R7, RZ, RZ, -R2.reuse ;  /* 0x000000ffff070224 */ /* 0x100fe400078e0a02 */
[----:B------:R-:W-:Y:S02]  /*daf0*/  IMAD.MOV.U32 R16, RZ, RZ, RZ ;  /* 0x000000ffff107224 */ /* 0x000fe400078e00ff */
        /* <DEDUP_REMOVED lines=11> */
[----:B--2---:R-:W2:Y:S03]  /*dbb0*/  LD.E.128 R4, [R4.64+0x40] ;  /* 0x0000400404047980 */ /* 0x004ea6000c101d00 */
[----:B------:R-:W-:-:S06]  /*dbc0*/  LEA.HI.X R17, R13, R35, R12, 0x1, P1 ;  /* 0x000000230d117211 */ /* 0x000fcc00008f0c0c */
[----:B----4-:R-:W4:Y:S01]  /*dbd0*/  LD.E.128 R16, [R16.64] ;  /* 0x0000000410107980 */ /* 0x010f22000c101d00 */
[C---:B-----5:R-:W-:Y:S01]  /*dbe0*/  IMAD.U32 R24, R20.reuse, 0x10000, RZ ;  /* 0x0001000014187824 */ /* 0x060fe200078e00ff */
[----:B------:R-:W-:Y:S01]  /*dbf0*/  LOP3.LUT R13, R20, 0xffff0000, RZ, 0xc0, !PT ;  /* 0xffff0000140d7812 */ /* 0x000fe200078ec0ff */
[C---:B------:R-:W-:Y:S01]  /*dc00*/  IMAD.U32 R27, R21.reuse, 0x10000, RZ ;  /* 0x00010000151b7824 */ /* 0x040fe200078e00ff */
[----:B------:R-:W-:Y:S01]  /*dc10*/  LOP3.LUT R12, R21, 0xffff0000, RZ, 0xc0, !PT ;  /* 0xffff0000150c7812 */ /* 0x000fe200078ec0ff */
[C---:B------:R-:W-:Y:S01]  /*dc20*/  IMAD.U32 R28, R23.reuse, 0x10000, RZ ;  /* 0x00010000171c7824 */ /* 0x040fe200078e00ff */
[C---:B------:R-:W-:Y:S02]  /*dc30*/  SHF.L.U32 R26, R22.reuse, 0x10, RZ ;  /* 0x00000010161a7819 */ /* 0x040fe400000006ff */
[----:B------:R-:W-:Y:S02]  /*dc40*/  LOP3.LUT R21, R22, 0xffff0000, RZ, 0xc0, !PT ;  /* 0xffff000016157812 */ /* 0x000fe400078ec0ff */
[----:B------:R-:W-:Y:S01]  /*dc50*/  LOP3.LUT R20, R23, 0xffff0000, RZ, 0xc0, !PT ;  /* 0xffff000017147812 */ /* 0x000fe200078ec0ff */
[C---:B---3--:R-:W-:Y:S01]  /*dc60*/  IMAD.U32 R23, R8.reuse, 0x10000, RZ ;  /* 0x0001000008177824 */ /* 0x048fe200078e00ff */
[----:B------:R-:W-:Y:S01]  /*dc70*/  LOP3.LUT R22, R8, 0xffff0000, RZ, 0xc0, !PT ;  /* 0xffff000008167812 */ /* 0x000fe200078ec0ff */
[----:B------:R-:W-:Y:S01]  /*dc80*/  IMAD.U32 R30, R10, 0x10000, RZ ;  /* 0x000100000a1e7824 */ /* 0x000fe200078e00ff */
        /* <DEDUP_REMOVED lines=10> */
[C---:B------:R-:W-:Y:S01]  /*dd30*/  SHF.L.U32 R39, R5.reuse, 0x10, RZ ;  /* 0x0000001005277819 */ /* 0x040fe200000006ff */
[----:B------:R-:W-:Y:S01]  /*dd40*/  @!P0 FADD.FTZ R10, -R10, -RZ ;  /* 0x800000ff0a0a8221 */ /* 0x000fe20000010100 */
[----:B------:R-:W-:Y:S01]  /*dd50*/  LOP3.LUT R45, R5, 0xffff0000, RZ, 0xc0, !PT ;  /* 0xffff0000052d7812 */ /* 0x000fe200078ec0ff */
        /* <DEDUP_REMOVED lines=8> */
[----:B------:R-:W-:Y:S01]  /*dde0*/  FMUL.FTZ R43, R43, R30 ;  /* 0x0000001e2b2b7220 */ /* 0x000fe20000410000 */
[----:B----4-:R-:W-:Y:S01]  /*ddf0*/  LOP3.LUT R30, R17, 0xffff0000, RZ, 0xc0, !PT ;  /* 0xffff0000111e7812 */ /* 0x010fe200078ec0ff */
[----:B------:R-:W-:Y:S01]  /*de00*/  FMUL.FTZ R10, R5, R10 ;  /* 0x0000000a050a7220 */ /* 0x000fe20000410000 */
[----:B------:R-:W-:Y:S01]  /*de10*/  LOP3.LUT R5, R16, 0xffff0000, RZ, 0xc0, !PT ;  /* 0xffff000010057812 */ /* 0x000fe200078ec0ff */
[----:B------:R-:W-:Y:S01]  /*de20*/  FMUL.FTZ R9, R4, R9 ;  /* 0x0000000904097220 */ /* 0x000fe20000410000 */
[----:B------:R-:W-:Y:S01]  /*de30*/  SHF.L.U32 R4, R17, 0x10, RZ ;  /* 0x0000001011047819 */ /* 0x000fe200000006ff */
[----:B------:R-:W-:Y:S01]  /*de40*/  FMUL.FTZ R11, R6, R11 ;  /* 0x0000000b060b7220 */ /* 0x000fe20000410000 */
[C---:B------:R-:W-:Y:S01]  /*de50*/  SHF.L.U32 R7, R19.reuse, 0x10, RZ ;  /* 0x0000001013077819 */ /* 0x040fe200000006ff */
[----:B------:R-:W-:Y:S01]  /*de60*/  IMAD.U32 R6, R16, 0x10000, RZ ;  /* 0x0001000010067824 */ /* 0x000fe200078e00ff */
[C---:B------:R-:W-:Y:S01]  /*de70*/  LOP3.LUT R16, R18.reuse, 0xffff0000, RZ, 0xc0, !PT ;  /* 0xffff000012107812 */ /* 0x040fe200078ec0ff */
[----:B------:R-:W-:Y:S01]  /*de80*/  IMAD.U32 R17, R18, 0x10000, RZ ;  /* 0x0001000012117824 */ /* 0x000fe200078e00ff */
[----:B------:R-:W-:Y:S01]  /*de90*/  LOP3.LUT R18, R19, 0xffff0000, RZ, 0xc0, !PT ;  /* 0xffff000013127812 */ /* 0x000fe200078ec0ff */
[----:B------:R-:W-:-:S02]  /*dea0*/  FMUL.FTZ R23, R40, R23 ;  /* 0x0000001728177220 */ /* 0x000fc40000410000 */
[----:B------:R-:W-:Y:S02]  /*deb0*/  FMUL.FTZ R22, R41, R22 ;  /* 0x0000001629167220 */ /* 0x000fe40000410000 */
[----:B------:R-:W-:Y:S02]  /*dec0*/  FMUL.FTZ R8, R39, R8 ;  /* 0x0000000827087220 */ /* 0x000fe40000410000 */
[----:B------:R-:W-:Y:S02]  /*ded0*/  FMUL.FTZ R45, R45, R38 ;  /* 0x000000262d2d7220 */ /* 0x000fe40000410000 */
[----:B------:R-:W-:Y:S02]  /*dee0*/  FFMA.FTZ R6, R24, R6, R23 ;  /* 0x0000000618067223 */ /* 0x000fe40000010017 */
[----:B------:R-:W-:Y:S02]  /*def0*/  FFMA.FTZ R5, R13, R5, R22 ;  /* 0x000000050d057223 */ /* 0x000fe40000010016 */
[----:B------:R-:W-:-:S02]  /*df00*/  FFMA.FTZ R4, R27, R4, R8 ;  /* 0x000000041b047223 */ /* 0x000fc40000010008 */
[----:B------:R-:W-:Y:S02]  /*df10*/  FFMA.FTZ R45, R12, R30, R45 ;  /* 0x0000001e0c2d7223 */ /* 0x000fe4000001002d */
[----:B------:R-:W-:Y:S02]  /*df20*/  FFMA.FTZ R17, R26, R17, R43 ;  /* 0x000000111a117223 */ /* 0x000fe4000001002b */
[----:B------:R-:W-:Y:S01]  /*df30*/  FFMA.FTZ R10, R21, R16, R10 ;  /* 0x00000010150a7223 */ /* 0x000fe2000001000a */
[----:B------:R-:W-:Y:S01]  /*df40*/  F2FP.BF16.PACK_AB R21, R45, R4 ;  /* 0x000000042d15723e */ /* 0x000fe200000010ff */
[----:B------:R-:W-:Y:S02]  /*df50*/  FFMA.FTZ R7, R28, R7, R9 ;  /* 0x000000071c077223 */ /* 0x000fe40000010009 */
[----:B------:R-:W-:Y:S01]  /*df60*/  FFMA.FTZ R18, R20, R18, R11 ;  /* 0x0000001214127223 */ /* 0x000fe2000001000b */
[----:B------:R-:W-:Y:S02]  /*df70*/  F2FP.BF16.PACK_AB R20, R5, R6 ;  /* 0x000000060514723e */ /* 0x000fe400000010ff */
[----:B------:R-:W-:-:S02]  /*df80*/  F2FP.BF16.PACK_AB R22, R10, R17 ;  /* 0x000000110a16723e */ /* 0x000fc400000010ff */
[----:B------:R-:W-:Y:S02]  /*df90*/  F2FP.BF16.PACK_AB R23, R18, R7 ;  /* 0x000000071217723e */ /* 0x000fe400000010ff */
.L_x_935:
[----:B------:R-:W-:Y:S05]  /*dfa0*/  BSYNC B0 ;  /* 0x0000000000007941 */ /* 0x000fea0003800000 */
.L_x_934:
[----:B-----5:R3:W-:Y:S02]  /*dfb0*/  STS.128 [R201+0x1800], R20 ;  /* 0x00180014c9007388 */ /* 0x0207e40000000c00 */
.L_x_933:
[----:B------:R-:W-:Y:S05]  /*dfc0*/  BSYNC B1 ;  /* 0x0000000000017941 */ /* 0x000fea0003800000 */
.L_x_932:
[----:B------:R-:W-:-:S13]  /*dfd0*/  ISETP.GE.AND P0, PT, R116, R25, PT ;  /* 0x000000197400720c */ /* 0x000fda0003f06270 */
[----:B------:R1:W-:Y:S01]  /*dfe0*/  @P0 STS.128 [R201+0x2800], RZ ;  /* 0x002800ffc9000388 */ /* 0x0003e20000000c00 */
[----:B------:R-:W-:Y:S05]  /*dff0*/  @P0 BRA `(.L_x_905) ;  /* 0x0000099000000947 */ /* 0x000fea0003800000 */
[----:B-1----:R1:W5:Y:S01]  /*e000*/  LD.E.128 R4, [R36.64+0x80] ;  /* 0x0000800424047980 */ /* 0x002362000c101d00 */
[----:B------:R-:W-:Y:S01]  /*e010*/  ISETP.GE.AND P0, PT, R116, R15, PT ;  /* 0x0000000f7400720c */ /* 0x000fe20003f06270 */
[----:B------:R-:W-:Y:S01]  /*e020*/  BSSY B0, `(.L_x_936) ;  /* 0x0000058000007945 */ /* 0x000fe20003800000 */
[----:B------:R-:W-:-:S05]  /*e030*/  IADD3 R10, P1, R36, 0x80, RZ ;  /* 0x00000080240a7810 */ /* 0x000fca0007f3e0ff */
[----:B------:R-:W-:-:S06]  /*e040*/  IMAD.X R11, RZ, RZ, R37, P1 ;  /* 0x000000ffff0b7224 */ /* 0x000fcc00008e0625 */
[----:B------:R-:W-:Y:S05]  /*e050*/  @P0 BRA `(.L_x_937) ;  /* 0x0000054000000947 */ /* 0x000fea0003800000 */
[----:B------:R-:W-:Y:S02]  /*e060*/  ISETP.GE.AND P0, PT, R116, R31, PT ;  /* 0x0000001f7400720c */ /* 0x000fe40003f06270 */
[----:B------:R-:W-:Y:S01]  /*e070*/  IADD3 R8, R0, 0x40, RZ ;  /* 0x0000004000087810 */ /* 0x000fe20007ffe0ff */
[----:B------:R-:W-:-:S03]  /*e080*/  IMAD.MOV.U32 R0, RZ, RZ, RZ ;  /* 0x000000ffff007224 */ /* 0x000fc600078e00ff */
[----:B------:R-:W-:-:S04]  /*e090*/  IADD3 R3, P1, R8, R3, RZ ;  /* 0x0000000308037210 */ /* 0x000fc80007f3e0ff */
[----:B------:R-:W-:-:S03]  /*e0a0*/  LEA.HI.X.SX32 R29, R8, R29, 0x1, P1 ;  /* 0x0000001d081d7211 */ /* 0x000fc600008f0eff */
[----:B------:R-:W-:Y:S01]  /*e0b0*/  @P0 IMAD.MOV R0, RZ, RZ, -R2 ;  /* 0x000000ffff000224 */ /* 0x000fe200078e0a02 */
[----:B------:R-:W-:-:S04]  /*e0c0*/  @P0 IADD3 R31, -R2, RZ, RZ ;  /* 0x000000ff021f0210 */ /* 0x000fc80007ffe1ff */
[----:B------:R-:W-:Y:S01]  /*e0d0*/  IADD3 R13, P1, R0, R3, RZ ;  /* 0x00000003000d7210 */ /* 0x000fe20007f3e0ff */
[----:B------:R-:W-:-:S03]  /*e0e0*/  IMAD.WIDE R10, R31, 0x2, R10 ;  /* 0x000000021f0a7825 */ /* 0x000fc600078e020a */
[----:B------:R-:W-:Y:S02]  /*e0f0*/  LEA.HI.X.SX32 R0, R0, R29, 0x1, P1 ;  /* 0x0000001d00007211 */ /* 0x000fe400008f0eff */
[C---:B------:R-:W-:Y:S01]  /*e100*/  LEA R16, P1, R13.reuse, R32, 0x1 ;  /* 0x000000200d107211 */ /* 0x040fe200078208ff */
[----:B--2---:R-:W2:Y:S03]  /*e110*/  LD.E.128 R8, [R10.64] ;  /* 0x000000040a087980 */ /* 0x004ea6000c101d00 */
[----:B------:R-:W-:Y:S01]  /*e120*/  LEA.HI.X R17, R13, R33, R0, 0x1, P1 ;  /* 0x000000210d117211 */ /* 0x000fe200008f0c00 */
[----:B------:R-:W-:Y:S02]  /*e130*/  IMAD.MOV.U32 R0, RZ, RZ, RZ ;  /* 0x000000ffff007224 */ /* 0x000fe400078e00ff */
[----:B------:R-:W-:-:S03]  /*e140*/  @P0 IMAD.MOV R0, RZ, RZ, -R2 ;  /* 0x000000ffff000224 */ /* 0x000fc600078e0a02 */
[----:B---3--:R-:W3:Y:S02]  /*e150*/  LD.E.128 R16, [R16.64] ;  /* 0x0000000410107980 */ /* 0x008ee4000c101d00 */
[----:B------:R-:W-:-:S04]  /*e160*/  IADD3 R3, P1, R0, R3, RZ ;  /* 0x0000000300037210 */ /* 0x000fc80007f3e0ff */
[----:B------:R-:W-:Y:S02]  /*e170*/  LEA.HI.X.SX32 R0, R0, R29, 0x1, P1 ;  /* 0x0000001d00007211 */ /* 0x000fe400008f0eff */
[----:B------:R-:W-:-:S04]  /*e180*/  LEA R20, P1, R3, R34, 0x1 ;  /* 0x0000002203147211 */ /* 0x000fc800078208ff */
[----:B------:R-:W-:-:S06]  /*e190*/  LEA.HI.X R21, R3, R35, R0, 0x1, P1 ;  /* 0x0000002303157211 */ /* 0x000fcc00008f0c00 */
[----:B----4-:R-:W4:Y:S01]  /*e1a0*/  LD.E.128 R20, [R20.64] ;  /* 0x0000000414147980 */ /* 0x010f22000c101d00 */
[C---:B-----5:R-:W-:Y:S01]  /*e1b0*/  LOP3.LUT R0, R5.reuse, 0xffff0000, RZ, 0xc0, !PT ;  /* 0xffff000005007812 */ /* 0x060fe200078ec0ff */
[----:B------:R-:W-:Y:S01]  /*e1c0*/  IMAD.U32 R13, R5, 0x10000, RZ ;  /* 0x00010000050d7824 */ /* 0x000fe200078e00ff */
[C---:B------:R-:W-:Y:S01]  /*e1d0*/  LOP3.LUT R5, R6.reuse, 0xffff0000, RZ, 0xc0, !PT ;  /* 0xffff000006057812 */ /* 0x040fe200078ec0ff */
[----:B------:R-:W-:Y:S01]  /*e1e0*/  IMAD.U32 R12, R6, 0x10000, RZ ;  /* 0x00010000060c7824 */ /* 0x000fe200078e00ff */
[C---:B------:R-:W-:Y:S02]  /*e1f0*/  SHF.L.U32 R3, R4.reuse, 0x10, RZ ;  /* 0x0000001004037819 */ /* 0x040fe400000006ff */
[----:B------:R-:W-:Y:S02]  /*e200*/  LOP3.LUT R2, R4, 0xffff0000, RZ, 0xc0, !PT ;  /* 0xffff000004027812 */ /* 0x000fe400078ec0ff */
[C---:B------:R-:W-:Y:S02]  /*e210*/  LOP3.LUT R4, R7.reuse, 0xffff0000, RZ, 0xc0, !PT ;  /* 0xffff000007047812 */ /* 0x040fe400078ec0ff */
[----:B------:R-:W-:Y:S01]  /*e220*/  SHF.L.U32 R24, R7, 0x10, RZ ;  /* 0x0000001007187819 */ /* 0x000fe200000006ff */
[C---:B--2---:R-:W-:Y:S01]  /*e230*/  IMAD.U32 R6, R9.reuse, 0x10000, RZ ;  /* 0x0001000009067824 */ /* 0x044fe200078e00ff */
[----:B------:R-:W-:Y:S01]  /*e240*/  LOP3.LUT R26, R9, 0xffff0000, RZ, 0xc0, !PT ;  /* 0xffff0000091a7812 */ /* 0x000fe200078ec0ff */
[----:B------:R-:W-:Y:S01]  /*e250*/  IMAD.U32 R15, R8, 0x10000, RZ ;  /* 0x00010000080f7824 */ /* 0x000fe200078e00ff */
[----:B------:R-:W-:-:S02]  /*e260*/  SHF.L.U32 R25, R10, 0x10, RZ ;  /* 0x000000100a197819 */ /* 0x000fc400000006ff */
[----:B------:R-:W-:Y:S02]  /*e270*/  LOP3.LUT R9, R10, 0xffff0000, RZ, 0xc0, !PT ;  /* 0xffff00000a097812 */ /* 0x000fe400078ec0ff */
[----:B------:R-:W-:Y:S01]  /*e280*/  LOP3.LUT R7, R8, 0xffff0000, RZ, 0xc0, !PT ;  /* 0xffff000008077812 */ /* 0x000fe200078ec0ff */
[C---:B------:R-:W-:Y:S01]  /*e290*/  IMAD.U32 R8, R11.reuse, 0x10000, RZ ;  /* 0x000100000b087824 */ /* 0x040fe200078e00ff */
[C---:B---3--:R-:W-:Y:S02]  /*e2a0*/  SHF.L.U32 R28, R16.reuse, 0x10, RZ ;  /* 0x00000010101c7819 */ /* 0x048fe400000006ff */
[----:B------:R-:W-:Y:S02]  /*e2b0*/  LOP3.LUT R10, R16, 0xffff0000, RZ, 0xc0, !PT ;  /* 0xffff0000100a7812 */ /* 0x000fe400078ec0ff */
[----:B------:R-:W-:Y:S01]  /*e2c0*/  LOP3.LUT R16, R18, 0xffff0000, RZ, 0xc0, !PT ;  /* 0xffff000012107812 */ /* 0x000fe200078ec0ff */
[----:B------:R-:W-:Y:S01]  /*e2d0*/  @!P0 FADD.FTZ R28, -R28, -RZ ;  /* 0x800000ff1c1c8221 */ /* 0x000fe20000010100 */
[----:B------:R-:W-:Y:S01]  /*e2e0*/  LOP3.LUT R27, R11, 0xffff0000, RZ, 0xc0, !PT ;  /* 0xffff00000b1b7812 */ /* 0x000fe200078ec0ff */
[C---:B------:R-:W-:Y:S01]  /*e2f0*/  IMAD.U32 R11, R17.reuse, 0x10000, RZ ;  /* 0x00010000110b7824 */ /* 0x040fe200078e00ff */
[----:B------:R-:W-:Y:S01]  /*e300*/  LOP3.LUT R29, R17, 0xffff0000, RZ, 0xc0, !PT ;  /* 0xffff0000111d7812 */ /* 0x000fe200078ec0ff */
[C---:B------:R-:W-:Y:S01]  /*e310*/  IMAD.U32 R17, R19.reuse, 0x10000, RZ ;  /* 0x0001000013117824 */ /* 0x040fe200078e00ff */
[----:B------:R-:W-:Y:S01]  /*e320*/  SHF.L.U32 R30, R18, 0x10, RZ ;  /* 0x00000010121e7819 */ /* 0x000fe200000006ff */
[----:B------:R-:W-:Y:S01]  /*e330*/  @!P0 FADD.FTZ R10, -R10, -RZ ;  /* 0x800000ff0a0a8221 */ /* 0x000fe20000010100 */
[----:B------:R-:W-:Y:S01]  /*e340*/  LOP3.LUT R18, R19, 0xffff0000, RZ, 0xc0, !PT ;  /* 0xffff000013127812 */ /* 0x000fe200078ec0ff */
[----:B------:R-:W-:-:S02]  /*e350*/  @!P0 FADD.FTZ R16, -R16, -RZ ;  /* 0x800000ff10108221 */ /* 0x000fc40000010100 */
[----:B------:R-:W-:Y:S02]  /*e360*/  @!P0 FADD.FTZ R17, -R17, -RZ ;  /* 0x800000ff11118221 */ /* 0x000fe40000010100 */
[----:B------:R-:W-:Y:S02]  /*e370*/  @!P0 FADD.FTZ R11, -R11, -RZ ;  /* 0x800000ff0b0b8221 */ /* 0x000fe40000010100 */
[----:B------:R-:W-:Y:S02]  /*e380*/  @!P0 FADD.FTZ R29, -R29, -RZ ;  /* 0x800000ff1d1d8221 */ /* 0x000fe40000010100 */
[----:B------:R-:W-:Y:S02]  /*e390*/  @!P0 FADD.FTZ R18, -R18, -RZ ;  /* 0x800000ff12128221 */ /* 0x000fe40000010100 */
[----:B------:R-:W-:Y:S01]  /*e3a0*/  FMUL.FTZ R7, R7, R10 ;  /* 0x0000000a07077220 */ /* 0x000fe20000410000 */
[C---:B----4-:R-:W-:Y:S01]  /*e3b0*/  SHF.L.U32 R10, R20.reuse, 0x10, RZ ;  /* 0x00000010140a7819 */ /* 0x050fe200000006ff */
[----:B------:R-:W-:Y:S01]  /*e3c0*/  FMUL.FTZ R16, R9, R16 ;  /* 0x0000001009107220 */ /* 0x000fe20000410000 */
[----:B------:R-:W-:Y:S01]  /*e3d0*/  LOP3.LUT R9, R20, 0xffff0000, RZ, 0xc0, !PT ;  /* 0xffff000014097812 */ /* 0x000fe200078ec0ff */
[----:B------:R-:W-:Y:S01]  /*e3e0*/  @!P0 FADD.FTZ R30, -R30, -RZ ;  /* 0x800000ff1e1e8221 */ /* 0x000fe20000010100 */
[----:B------:R-:W-:Y:S01]  /*e3f0*/  LOP3.LUT R20, R21, 0xffff0000, RZ, 0xc0, !PT ;  /* 0xffff000015147812 */ /* 0x000fe200078ec0ff */
[----:B------:R-:W-:-:S02]  /*e400*/  FMUL.FTZ R17, R8, R17 ;  /* 0x0000001108117220 */ /* 0x000fc40000410000 */
[----:B------:R-:W-:Y:S01]  /*e410*/  FMUL.FTZ R28, R15, R28 ;  /* 0x0000001c0f1c7220 */ /* 0x000fe20000410000 */
[----:B------:R-:W-:Y:S01]  /*e420*/  LOP3.LUT R15, R22, 0xffff0000, RZ, 0xc0, !PT ;  /* 0xffff0000160f7812 */ /* 0x000fe200078ec0ff */
[----:B------:R-:W-:Y:S02]  /*e430*/  FMUL.FTZ R6, R6, R11 ;  /* 0x0000000b06067220 */ /* 0x000fe40000410000 */
[----:B------:R-:W-:Y:S02]  /*e440*/  FMUL.FTZ R29, R26, R29 ;  /* 0x0000001d1a1d7220 */ /* 0x000fe40000410000 */
[----:B------:R-:W-:Y:S01]  /*e450*/  FMUL.FTZ R27, R27, R18 ;  /* 0x000000121b1b7220 */ /* 0x000fe20000410000 */
[----:B------:R-:W-:Y:S01]  /*e460*/  SHF.L.U32 R18, R22, 0x10, RZ ;  /* 0x0000001016127819 */ /* 0x000fe200000006ff */
[----:B------:R-:W-:Y:S01]  /*e470*/  IMAD.U32 R8, R21, 0x10000, RZ ;  /* 0x0001000015087824 */ /* 0x000fe200078e00ff */
[----:B------:R-:W-:Y:S01]  /*e480*/  LOP3.LUT R22, R23, 0xffff0000, RZ, 0xc0, !PT ;  /* 0xffff000017167812 */ /* 0x000fe200078ec0ff */
[----:B------:R-:W-:-:S02]  /*e490*/  FMUL.FTZ R25, R25, R30 ;  /* 0x0000001e19197220 */ /* 0x000fc40000410000 */
[----:B------:R-:W-:Y:S02]  /*e4a0*/  FFMA.FTZ R6, R13, R8, R6 ;  /* 0x000000080d067223 */ /* 0x000fe40000010006 */
[----:B------:R-:W-:Y:S02]  /*e4b0*/  FFMA.FTZ R29, R0, R20, R29 ;  /* 0x00000014001d7223 */ /* 0x000fe4000001001d */
[----:B------:R-:W-:Y:S02]  /*e4c0*/  IMAD.U32 R11, R23, 0x10000, RZ ;  /* 0x00010000170b7824 */ /* 0x000fe400078e00ff */
[----:B------:R-:W-:Y:S01]  /*e4d0*/  FFMA.FTZ R3, R3, R10, R28 ;  /* 0x0000000a03037223 */ /* 0x000fe2000001001c */
[----:B------:R-:W-:Y:S01]  /*e4e0*/  F2FP.BF16.PACK_AB R6, R29, R6 ;  /* 0x000000061d06723e */ /* 0x000fe200000010ff */
[----:B------:R-:W-:Y:S02]  /*e4f0*/  FFMA.FTZ R2, R2, R9, R7 ;  /* 0x0000000902027223 */ /* 0x000fe40000010007 */
[----:B------:R-:W-:-:S02]  /*e500*/  FFMA.FTZ R12, R12, R18, R25 ;  /* 0x000000120c0c7223 */ /* 0x000fc40000010019 */
[----:B------:R-:W-:Y:S01]  /*e510*/  FFMA.FTZ R5, R5, R15, R16 ;  /* 0x0000000f05057223 */ /* 0x000fe20000010010 */
[----:B------:R-:W-:Y:S01]  /*e520*/  F2FP.BF16.PACK_AB R3, R2, R3 ;  /* 0x000000030203723e */ /* 0x000fe200000010ff */
[----:B------:R-:W-:Y:S02]  /*e530*/  FFMA.FTZ R11, R24, R11, R17 ;  /* 0x0000000b180b7223 */ /* 0x000fe40000010011 */
[----:B------:R-:W-:Y:S01]  /*e540*/  FFMA.FTZ R4, R4, R22, R27 ;  /* 0x0000001604047223 */ /* 0x000fe2000001001b */
[----:B------:R-:W-:Y:S01]  /*e550*/  F2FP.BF16.PACK_AB R12, R5, R12 ;  /* 0x0000000c050c723e */ /* 0x000fe200000010ff */
[----:B------:R-:W-:-:S03]  /*e560*/  IMAD.MOV.U32 R5, RZ, RZ, R6 ;  /* 0x000000ffff057224 */ /* 0x000fc600078e0006 */
[----:B------:R-:W-:Y:S02]  /*e570*/  F2FP.BF16.PACK_AB R7, R4, R11 ;  /* 0x0000000b0407723e */ /* 0x000fe400000010ff */
[----:B------:R-:W-:Y:S02]  /*e580*/  MOV R4, R3 ;  /* 0x0000000300047202 */ /* 0x000fe40000000f00 */
[----:B------:R-:W-:Y:S02]  /*e590*/  MOV R6, R12 ;  /* 0x0000000c00067202 */ /* 0x000fe40000000f00 */
.L_x_937:
[----:B------:R-:W-:Y:S05]  /*e5a0*/  BSYNC B0 ;  /* 0x0000000000007941 */ /* 0x000fea0003800000 */
.L_x_936:
[----:B-----5:R1:W-:Y:S01]  /*e5b0*/  STS.128 [R201+0x2800], R4 ;  /* 0x00280004c9007388 */ /* 0x0203e20000000c00 */
[----:B------:R-:W-:Y:S05]  /*e5c0*/  BRA `(.L_x_905) ;  /* 0x000003c000007947 */ /* 0x000fea0003800000 */
.L_x_891:
[----:B------:R-:W-:Y:S01]  /*e5d0*/  IMAD.IADD R3, R200, 0x1, -R71 ;  /* 0x00000001c8037824 */ /* 0x000fe200078e0a47 */
[----:B------:R-:W-:Y:S01]  /*e5e0*/  BSSY B0, `(.L_x_938) ;  /* 0x000001e000007945 */ /* 0x000fe20003800000 */
[-C--:B------:R-:W-:Y:S02]  /*e5f0*/  ISETP.GE.AND P1, PT, R117, R83.reuse, PT ;  /* 0x000000537500720c */ /* 0x080fe40003f26270 */
[----:B------:R-:W-:Y:S02]  /*e600*/  ISETP.GE.AND P0, PT, R116, R83, PT ;  /* 0x000000537400720c */ /* 0x000fe40003f06270 */
[----:B------:R-:W-:-:S13]  /*e610*/  ISETP.GE.AND P2, PT, R170, R3, PT ;  /* 0x00000003aa00720c */ /* 0x000fda0003f46270 */
[----:B------:R-:W-:Y:S05]  /*e620*/  @P2 BRA `(.L_x_939) ;  /* 0x0000019000002947 */ /* 0x000fea0003800000 */
[----:B------:R-:W-:Y:S02]  /*e630*/  ISETP.GE.AND P5, PT, R12, R83, PT ;  /* 0x000000530c00720c */ /* 0x000fe40003fa6270 */
[----:B-----5:R-:W-:-:S04]  /*e640*/  @!P1 LEA R4, P2, R174, R176, 0x1 ;  /* 0x000000b0ae049211 */ /* 0x020fc800078408ff */
[----:B------:R-:W-:-:S07]  /*e650*/  @!P1 LEA.HI.X R5, R174, R177, R79, 0x1, P2 ;  /* 0x000000b1ae059211 */ /* 0x000fce00010f0c4f */
[C---:B------:R-:W-:Y:S01]  /*e660*/  @!P5 LEA R6, P4, R174.reuse, R176, 0x1 ;  /* 0x000000b0ae06d211 */ /* 0x040fe200078808ff */
[----:B------:R1:W-:Y:S03]  /*e670*/  @P5 STS [R201], RZ ;  /* 0x000000ffc9005388 */ /* 0x0003e60000000800 */
[----:B------:R-:W-:Y:S01]  /*e680*/  @!P5 LEA.HI.X R7, R174, R177, R79, 0x1, P4 ;  /* 0x000000b1ae07d211 */ /* 0x000fe200020f0c4f */
[----:B------:R1:W-:Y:S04]  /*e690*/  @P5 STS [R201+0x4], RZ ;  /* 0x000004ffc9005388 */ /* 0x0003e80000000800 */
        /* <DEDUP_REMOVED lines=18> */
.L_x_939:
[----:B------:R-:W-:Y:S05]  /*e7c0*/  BSYNC B0 ;  /* 0x0000000000007941 */ /* 0x000fea0003800000 */
.L_x_938:
[----:B------:R-:W-:-:S04]  /*e7d0*/  IADD3 R14, R170, 0x20, RZ ;  /* 0x00000020aa0e7810 */ /* 0x000fc80007ffe0ff */
[----:B------:R-:W-:-:S13]  /*e7e0*/  ISETP.GE.AND P2, PT, R14, R3, PT ;  /* 0x000000030e00720c */ /* 0x000fda0003f46270 */
[----:B------:R-:W-:Y:S05]  /*e7f0*/  @P2 BRA `(.L_x_905) ;  /* 0x0000019000002947 */ /* 0x000fea0003800000 */
[----:B------:R-:W-:Y:S02]  /*e800*/  ISETP.GE.AND P4, PT, R12, R83, PT ;  /* 0x000000530c00720c */ /* 0x000fe40003f86270 */
[----:B------:R-:W-:-:S05]  /*e810*/  IADD3 R175, P2, R76, R174, RZ ;  /* 0x000000ae4caf7210 */ /* 0x000fca0007f5e0ff */
[----:B------:R-:W-:Y:S01]  /*e820*/  IMAD.X R78, R78, 0x1, R79, P2 ;  /* 0x000000014e4e7824 */ /* 0x000fe200010e064f */
[----:B-----5:R-:W-:-:S04]  /*e830*/  @!P1 LEA R2, P2, R175, R176, 0x1 ;  /* 0x000000b0af029211 */ /* 0x020fc800078408ff */
[C---:B------:R-:W-:Y:S01]  /*e840*/  @!P1 LEA.HI.X R3, R175.reuse, R177, R78, 0x1, P2 ;  /* 0x000000b1af039211 */ /* 0x040fe200010f0c4e */
[----:B------:R2:W-:Y:S01]  /*e850*/  @P4 STS.128 [R201+0x800], RZ ;  /* 0x000800ffc9004388 */ /* 0x0005e20000000c00 */
[----:B-1----:R-:W-:-:S04]  /*e860*/  @!P4 LEA R4, P5, R175, R176, 0x1 ;  /* 0x000000b0af04c211 */ /* 0x002fc800078a08ff */
        /* <DEDUP_REMOVED lines=12> */
[----:B--2---:R-:W-:-:S04]  /*e930*/  LEA R2, P0, R175, R176, 0x1 ;  /* 0x000000b0af027211 */ /* 0x004fc800078008ff */
[----:B------:R-:W-:-:S05]  /*e940*/  LEA.HI.X R3, R175, R177, R78, 0x1, P0 ;  /* 0x000000b1af037211 */ /* 0x000fca00000f0c4e */
[----:B------:R-:W-:Y:S01]  /*e950*/  @!PT LDS RZ, [RZ] ;  /* 0x00000000fffff984 */ /* 0x000fe20000000800 */
[----:B------:R-:W-:Y:S01]  /*e960*/  @!PT LDS RZ, [RZ] ;  /* 0x00000000fffff984 */ /* 0x000fe20000000800 */
[----:B------:R-:W-:Y:S01]  /*e970*/  @!PT LDS RZ, [RZ] ;  /* 0x00000000fffff984 */ /* 0x000fe20000000800 */
[----:B------:R1:W-:Y:S04]  /*e980*/  LDGSTS.E.BYPASS.LTC128B.128 [R201+0x2800], [R2.64+0x80] ;  /* 0x0280008002c97fae */ /* 0x0003e8000b901d44 */
.L_x_905:
[----:B------:R-:W-:Y:S05]  /*e990*/  BSYNC B3 ;  /* 0x0000000000037941 */ /* 0x000fea0003800000 */
.L_x_890:
[----:B------:R-:W-:Y:S01]  /*e9a0*/  IADD3 R203, R51, -0x1, RZ ;  /* 0xffffffff33cb7810 */ /* 0x000fe20007ffe0ff */
[----:B------:R-:W-:Y:S01]  /*e9b0*/  BSSY B0, `(.L_x_940) ;  /* 0x000001e000007945 */ /* 0x000fe20003800000 */
[----:B------:R-:W-:-:S03]  /*e9c0*/  LOP3.LUT R206, R75, 0xff, RZ, 0xc0, !PT ;  /* 0x000000ff4bce7812 */ /* 0x000fc600078ec0ff */
[----:B------:R-:W-:-:S04]  /*e9d0*/  IMAD.SHL.U32 R0, R203, 0x80, RZ ;  /* 0x00000080cb007824 */ /* 0x000fc800078e00ff */
[----:B-1----:R-:W-:-:S05]  /*e9e0*/  IMAD.IADD R7, R65, 0x1, -R0 ;  /* 0x0000000141077824 */ /* 0x002fca00078e0a00 */
[----:B------:R-:W-:-:S13]  /*e9f0*/  ISETP.GE.AND P0, PT, R170, R7, PT ;  /* 0x00000007aa00720c */ /* 0x000fda0003f06270 */
[----:B------:R-:W-:Y:S05]  /*ea00*/  @P0 BRA `(.L_x_941) ;  /* 0x0000018000000947 */ /* 0x000fea0003800000 */
[C---:B--2---:R-:W-:Y:S02]  /*ea10*/  LOP3.LUT R2, R206.reuse, 0x1, RZ, 0xc0, !PT ;  /* 0x00000001ce027812 */ /* 0x044fe400078ec0ff */
[----:B------:R-:W-:Y:S02]  /*ea20*/  R2P PR, R206, 0x6 ;  /* 0x00000006ce007804 */ /* 0x000fe40000000000 */
[----:B------:R-:W-:-:S13]  /*ea30*/  ISETP.NE.U32.AND P0, PT, R2, 0x1, PT ;  /* 0x000000010200780c */ /* 0x000fda0003f05070 */
[----:B------:R-:W-:Y:S02]  /*ea40*/  @!P0 IMAD.MOV.U32 R2, RZ, RZ, R194 ;  /* 0x000000ffff028224 */ /* 0x000fe400078e00c2 */
[----:B------:R-:W-:-:S05]  /*ea50*/  @!P0 IMAD.MOV.U32 R3, RZ, RZ, R195 ;  /* 0x000000ffff038224 */ /* 0x000fca00078e00c3 */
[----:B------:R-:W-:Y:S01]  /*ea60*/  @!PT LDS RZ, [RZ] ;  /* 0x00000000fffff984 */ /* 0x000fe20000000800 */
[----:B------:R-:W-:Y:S01]  /*ea70*/  @!PT LDS RZ, [RZ] ;  /* 0x00000000fffff984 */ /* 0x000fe20000000800 */
[----:B------:R-:W-:Y:S01]  /*ea80*/  @!PT LDS RZ, [RZ] ;  /* 0x00000000fffff984 */ /* 0x000fe20000000800 */
[----:B------:R1:W-:Y:S04]  /*ea90*/  @!P0 LDGSTS.E.BYPASS.LTC128B.128 [R201+0x3000], [R2.64] ;  /* 0x0300000002c98fae */ /* 0x0003e8000b901d44 */
[----:B------:R1:W-:Y:S04]  /*eaa0*/  @P0 STS [R201+0x3000], RZ ;  /* 0x003000ffc9000388 */ /* 0x0003e80000000800 */
[----:B------:R1:W-:Y:S04]  /*eab0*/  @P0 STS [R201+0x3004], RZ ;  /* 0x003004ffc9000388 */ /* 0x0003e80000000800 */
[----:B------:R1:W-:Y:S04]  /*eac0*/  @P0 STS.64 [R201+0x3008], RZ ;  /* 0x003008ffc9000388 */ /* 0x0003e80000000a00 */
[----:B------:R-:W-:Y:S01]  /*ead0*/  @!PT LDS RZ, [RZ] ;  /* 0x00000000fffff984 */ /* 0x000fe20000000800 */
[----:B------:R-:W-:Y:S01]  /*eae0*/  @!PT LDS RZ, [RZ] ;  /* 0x00000000fffff984 */ /* 0x000fe20000000800 */
[----:B------:R-:W-:Y:S01]  /*eaf0*/  @!PT LDS RZ, [RZ] ;  /* 0x00000000fffff984 */ /* 0x000fe20000000800 */
[----:B------:R1:W-:Y:S04]  /*eb00*/  @P1 LDGSTS.E.BYPASS.LTC128B.128 [R201+0x5000], [R194.64+0x40] ;  /* 0x05000040c2c91fae */ /* 0x0003e8000b901d44 */
[----:B------:R1:W-:Y:S01]  /*eb10*/  @!P1 STS.128 [R201+0x5000], RZ ;  /* 0x005000ffc9009388 */ /* 0x0003e20000000c00 */
[----:B------:R-:W-:Y:S05]  /*eb20*/  @!P2 BRA `(.L_x_942) ;  /* 0x000000500000a947 */ /* 0x000fea0003800000 */
[----:B------:R-:W-:Y:S01]  /*eb30*/  @!PT LDS RZ, [RZ] ;  /* 0x00000000fffff984 */ /* 0x000fe20000000800 */
[----:B------:R-:W-:Y:S01]  /*eb40*/  @!PT LDS RZ, [RZ] ;  /* 0x00000000fffff984 */ /* 0x000fe20000000800 */
[----:B------:R-:W-:Y:S01]  /*eb50*/  @!PT LDS RZ, [RZ] ;  /* 0x00000000fffff984 */ /* 0x000fe20000000800 */
[----:B------:R2:W-:Y:S01]  /*eb60*/  LDGSTS.E.BYPASS.LTC128B.128 [R201+0x7000], [R194.64+0x80] ;  /* 0x07000080c2c97fae */ /* 0x0005e2000b901d44 */
[----:B------:R-:W-:Y:S05]  /*eb70*/  BRA `(.L_x_941) ;  /* 0x0000001000007947 */ /* 0x000fea0003800000 */
.L_x_942:
[----:B------:R2:W-:Y:S02]  /*eb80*/  STS.128 [R201+0x7000], RZ ;  /* 0x007000ffc9007388 */ /* 0x0005e40000000c00 */
.L_x_941:
[----:B------:R-:W-:Y:S05]  /*eb90*/  BSYNC B0 ;  /* 0x0000000000007941 */ /* 0x000fea0003800000 */
.L_x_940:
[----:B------:R-:W-:Y:S01]  /*eba0*/  ISETP.GE.AND P0, PT, R14, R7, PT ;  /* 0x000000070e00720c */ /* 0x000fe20003f06270 */
[----:B------:R-:W-:-:S12]  /*ebb0*/  BSSY B0, `(.L_x_943) ;  /* 0x000001f000007945 */ /* 0x000fd80003800000 */
[----:B------:R-:W-:Y:S05]  /*ebc0*/  @P0 BRA `(.L_x_944) ;  /* 0x000001d000000947 */ /* 0x000fea0003800000 */
[C---:B-12---:R-:W-:Y:S02]  /*ebd0*/  LOP3.LUT R2, R206.reuse, 0x1, RZ, 0xc0, !PT ;  /* 0x00000001ce027812 */ /* 0x046fe400078ec0ff */
[----:B------:R-:W-:Y:S02]  /*ebe0*/  LOP3.LUT P0, RZ, R206, 0x2, RZ, 0xc0, !PT ;  /* 0x00000002ceff7812 */ /* 0x000fe4000780c0ff */
[----:B------:R-:W-:Y:S02]  /*ebf0*/  ISETP.NE.U32.AND P1, PT, R2, 0x1, PT ;  /* 0x000000010200780c */ /* 0x000fe40003f25070 */
[----:B------:R-:W-:-:S05]  /*ec00*/  IADD3 R5, P2, R192, R166, RZ ;  /* 0x000000a6c0057210 */ /* 0x000fca0007f5e0ff */
[----:B------:R-:W-:-:S04]  /*ec10*/  IMAD.X R3, R193, 0x1, R169, P2 ;  /* 0x00000001c1037824 */ /* 0x000fc800010e06a9 */
[C---:B---3--:R-:W-:Y:S02]  /*ec20*/  @P0 LEA R8, P2, R5.reuse, R172, 0x1 ;  /* 0x000000ac05080211 */ /* 0x048fe400078408ff */
[C---:B------:R-:W-:Y:S02]  /*ec30*/  @!P1 LEA R10, P4, R192.reuse, R194, 0x1 ;  /* 0x000000c2c00a9211 */ /* 0x040fe400078808ff */
[----:B------:R-:W-:Y:S02]  /*ec40*/  @P0 LEA.HI.X R9, R5, R173, R3, 0x1, P2 ;  /* 0x000000ad05090211 */ /* 0x000fe400010f0c03 */
        /* <DEDUP_REMOVED lines=9> */
[----:B------:R1:W-:Y:S04]  /*ece0*/  @P0 LDGSTS.E.BYPASS.LTC128B.128 [R201+0x5800], [R8.64+0x40] ;  /* 0x0580004008c90fae */ /* 0x0003e8000b901d44 */
[----:B------:R1:W-:Y:S01]  /*ecf0*/  @!P0 STS.128 [R201+0x5800], RZ ;  /* 0x005800ffc9008388 */ /* 0x0003e20000000c00 */
[----:B------:R-:W-:-:S13]  /*ed00*/  LOP3.LUT P0, RZ, R206, 0x4, RZ, 0xc0, !PT ;  /* 0x00000004ceff7812 */ /* 0x000fda000780c0ff */
[----:B------:R-:W-:Y:S05]  /*ed10*/  @!P0 BRA `(.L_x_945) ;  /* 0x0000007000008947 */ /* 0x000fea0003800000 */
[----:B------:R-:W-:-:S04]  /*ed20*/  LEA R2, P0, R5, R172, 0x1 ;  /* 0x000000ac05027211 */ /* 0x000fc800078008ff */
[----:B------:R-:W-:-:S05]  /*ed30*/  LEA.HI.X R3, R5, R173, R3, 0x1, P0 ;  /* 0x000000ad05037211 */ /* 0x000fca00000f0c03 */
[----:B------:R-:W-:Y:S01]  /*ed40*/  @!PT LDS RZ, [RZ] ;  /* 0x00000000fffff984 */ /* 0x000fe20000000800 */
[----:B------:R-:W-:Y:S01]  /*ed50*/  @!PT LDS RZ, [RZ] ;  /* 0x00000000fffff984 */ /* 0x000fe20000000800 */
[----:B------:R-:W-:Y:S01]  /*ed60*/  @!PT LDS RZ, [RZ] ;  /* 0x00000000fffff984 */ /* 0x000fe20000000800 */
[----:B------:R2:W-:Y:S01]  /*ed70*/  LDGSTS.E.BYPASS.LTC128B.128 [R201+0x7800], [R2.64+0x80] ;  /* 0x0780008002c97fae */ /* 0x0005e2000b901d44 */
[----:B------:R-:W-:Y:S05]  /*ed80*/  BRA `(.L_x_944) ;  /* 0x0000001000007947 */ /* 0x000fea0003800000 */
.L_x_945:
[----:B------:R2:W-:Y:S02]  /*ed90*/  STS.128 [R201+0x7800], RZ ;  /* 0x007800ffc9007388 */ /* 0x0005e40000000c00 */
.L_x_944:
[----:B------:R-:W-:Y:S05]  /*eda0*/  BSYNC B0 ;  /* 0x0000000000007941 */ /* 0x000fea0003800000 */
.L_x_943:
[----:B------:R-:W-:Y:S01]  /*edb0*/  IADD3 R6, R170, 0x40, RZ ;  /* 0x00000040aa067810 */ /* 0x000fe20007ffe0ff */
[----:B------:R-:W-:Y:S03]  /*edc0*/  BSSY B0, `(.L_x_946) ;  /* 0x0000022000007945 */ /* 0x000fe60003800000 */
[----:B------:R-:W-:-:S13]  /*edd0*/  ISETP.GE.AND P0, PT, R6, R7, PT ;  /* 0x000000070600720c */ /* 0x000fda0003f06270 */
[----:B------:R-:W-:Y:S05]  /*ede0*/  @P0 BRA `(.L_x_947) ;  /* 0x000001f000000947 */ /* 0x000fea0003800000 */
[C---:B-12---:R-:W-:Y:S02]  /*edf0*/  LOP3.LUT R2, R206.reuse, 0x1, RZ, 0xc0, !PT ;  /* 0x00000001ce027812 */ /* 0x046fe400078ec0ff */
[----:B------:R-:W-:Y:S02]  /*ee00*/  LOP3.LUT P0, RZ, R206, 0x2, RZ, 0xc0, !PT ;  /* 0x00000002ceff7812 */ /* 0x000fe4000780c0ff */
[----:B------:R-:W-:Y:S01]  /*ee10*/  ISETP.NE.U32.AND P1, PT, R2, 0x1, PT ;  /* 0x000000010200780c */ /* 0x000fe20003f25070 */
[C---:B------:R-:W-:Y:S01]  /*ee20*/  IMAD.SHL.U32 R2, R62.reuse, 0x40, RZ ;  /* 0x000000403e027824 */ /* 0x040fe200078e00ff */
[C---:B---3--:R-:W-:Y:S02]  /*ee30*/  LEA R9, P2, R62.reuse, R166, 0x6 ;  /* 0x000000a63e097211 */ /* 0x048fe400078430ff */
[C-C-:B------:R-:W-:Y:S02]  /*ee40*/  SHF.L.U64.HI R3, R62.reuse, 0x6, R63.reuse ;  /* 0x000000063e037819 */ /* 0x140fe4000001023f */
[----:B------:R-:W-:-:S05]  /*ee50*/  LEA.HI.X R5, R62, R169, R63, 0x6, P2 ;  /* 0x000000a93e057211 */ /* 0x000fca00010f343f */
[C---:B------:R-:W-:Y:S02]  /*ee60*/  @P0 LEA R10, P2, R9.reuse, R172, 0x1 ;  /* 0x000000ac090a0211 */ /* 0x040fe400078408ff */
        /* <DEDUP_REMOVED lines=22> */
.L_x_948:
[----:B------:R2:W-:Y:S02]  /*efd0*/  STS.128 [R201+0x8000], RZ ;  /* 0x008000ffc9007388 */ /* 0x0005e40000000c00 */
.L_x_947:
[----:B------:R-:W-:Y:S05]  /*efe0*/  BSYNC B0 ;  /* 0x0000000000007941 */ /* 0x000fea0003800000 */
.L_x_946:
[----:B--2---:R-:W-:Y:S01]  /*eff0*/  IADD3 R4, R170, 0x60, RZ ;  /* 0x00000060aa047810 */ /* 0x004fe20007ffe0ff */
[----:B------:R-:W-:Y:S03]  /*f000*/  BSSY B0, `(.L_x_949) ;  /* 0x0000021000007945 */ /* 0x000fe60003800000 */
[----:B------:R-:W-:-:S13]  /*f010*/  ISETP.GE.AND P0, PT, R4, R7, PT ;  /* 0x000000070400720c */ /* 0x000fda0003f06270 */
[----:B------:R-:W-:Y:S05]  /*f020*/  @P0 BRA `(.L_x_950) ;  /* 0x000001e000000947 */ /* 0x000fea0003800000 */
[C---:B-1----:R-:W-:Y:S01]  /*f030*/  LOP3.LUT R2, R206.reuse, 0x1, RZ, 0xc0, !PT ;  /* 0x00000001ce027812 */ /* 0x042fe200078ec0ff */
[----:B------:R-:W-:Y:S01]  /*f040*/  IMAD.MOV.U32 R168, RZ, RZ, R166 ;  /* 0x000000ffffa87224 */ /* 0x000fe200078e00a6 */
[----:B------:R-:W-:Y:S02]  /*f050*/  LOP3.LUT P2, RZ, R206, 0x2, RZ, 0xc0, !PT ;  /* 0x00000002ceff7812 */ /* 0x000fe4000784c0ff */
[----:B------:R-:W-:Y:S01]  /*f060*/  ISETP.NE.U32.AND P4, PT, R2, 0x1, PT ;  /* 0x000000010200780c */ /* 0x000fe20003f85070 */
[----:B------:R-:W-:Y:S01]  /*f070*/  IMAD R2, R63, 0x60, RZ ;  /* 0x000000603f027824 */ /* 0x000fe200078e02ff */
[----:B------:R-:W-:Y:S01]  /*f080*/  LOP3.LUT P1, RZ, R206, 0x4, RZ, 0xc0, !PT ;  /* 0x00000004ceff7812 */ /* 0x000fe2000782c0ff */
[----:B------:R-:W-:-:S04]  /*f090*/  IMAD.WIDE.U32 R168, R62, 0x60, R168 ;  /* 0x000000603ea87825 */ /* 0x000fc800078e00a8 */
[----:B------:R-:W-:-:S04]  /*f0a0*/  IMAD.IADD R3, R169, 0x1, R2 ;  /* 0x00000001a9037824 */ /* 0x000fc800078e0202 */
[-C--:B---3--:R-:W-:Y:S02]  /*f0b0*/  @P2 LEA R10, P5, R168, R172.reuse, 0x1 ;  /* 0x000000aca80a2211 */ /* 0x088fe400078a08ff */
[----:B------:R-:W-:Y:S02]  /*f0c0*/  @!P4 IMAD.WIDE.U32 R8, R62, 0xc0, R194 ;  /* 0x000000c03e08c825 */ /* 0x000fe400078e00c2 */
[C---:B------:R-:W-:Y:S02]  /*f0d0*/  @P1 LEA R2, P0, R168.reuse, R172, 0x1 ;  /* 0x000000aca8021211 */ /* 0x040fe400078008ff */
[----:B------:R-:W-:Y:S01]  /*f0e0*/  @!P4 IMAD R63, R63, 0xc0, RZ ;  /* 0x000000c03f3fc824 */ /* 0x000fe200078e02ff */
[CCC-:B------:R-:W-:Y:S02]  /*f0f0*/  @P2 LEA.HI.X R11, R168.reuse, R173.reuse, R3.reuse, 0x1, P5 ;  /* 0x000000ada80b2211 */ /* 0x1c0fe400028f0c03 */
[----:B------:R-:W-:Y:S01]  /*f100*/  @P1 LEA.HI.X R3, R168, R173, R3, 0x1, P0 ;  /* 0x000000ada8031211 */ /* 0x000fe200000f0c03 */
[----:B------:R-:W-:-:S05]  /*f110*/  @!P4 IMAD.IADD R9, R63, 0x1, R9 ;  /* 0x000000013f09c824 */ /* 0x000fca00078e0209 */
        /* <DEDUP_REMOVED lines=9> */
[----:B------:R1:W-:Y:S04]  /*f1b0*/  @!P2 STS.128 [R201+0x6800], RZ ;  /* 0x006800ffc900a388 */ /* 0x0003e80000000c00 */
[----:B------:R-:W-:Y:S01]  /*f1c0*/  @!PT LDS RZ, [RZ] ;  /* 0x00000000fffff984 */ /* 0x000fe20000000800 */
[----:B------:R-:W-:Y:S01]  /*f1d0*/  @!PT LDS RZ, [RZ] ;  /* 0x00000000fffff984 */ /* 0x000fe20000000800 */
[----:B------:R-:W-:Y:S01]  /*f1e0*/  @!PT LDS RZ, [RZ] ;  /* 0x00000000fffff984 */ /* 0x000fe20000000800 */
[----:B------:R1:W-:Y:S04]  /*f1f0*/  @P1 LDGSTS.E.BYPASS.LTC128B.128 [R201+0x8800], [R2.64+0x80] ;  /* 0x0880008002c91fae */ /* 0x0003e8000b901d44 */
[----:B------:R1:W-:Y:S02]  /*f200*/  @!P1 STS.128 [R201+0x8800], RZ ;  /* 0x008800ffc9009388 */ /* 0x0003e40000000c00 */
.L_x_950:
[----:B------:R-:W-:Y:S05]  /*f210*/  BSYNC B0 ;  /* 0x0000000000007941 */ /* 0x000fea0003800000 */
.L_x_949:
[----:B-1----:R-:W2:Y:S01]  /*f220*/  LD.E R2, [R118.64+0x188] ;  /* 0x0001880476027980 */ /* 0x002ea2000c101900 */
[----:B------:R-:W-:Y:S01]  /*f230*/  SHF.R.S32.HI R3, RZ, 0x1f, R70 ;  /* 0x0000001fff037819 */ /* 0x000fe20000011446 */
[----:B------:R-:W-:Y:S01]  /*f240*/  IMAD.SHL.U32 R66, R66, 0x40, RZ ;  /* 0x0000004042427824 */ /* 0x000fe200078e00ff */
[----:B------:R-:W-:Y:S01]  /*f250*/  LOP3.LUT R5, R74, 0xfffffff8, RZ, 0xc0, !PT ;  /* 0xfffffff84a057812 */ /* 0x000fe200078ec0ff */
[----:B------:R-:W0:Y:S01]  /*f260*/  LDGDEPBAR ;  /* 0x00000000000079af */ /* 0x000e220000000000 */
[----:B---3--:R-:W-:Y:S01]  /*f270*/  SHF.R.S32.HI R8, RZ, 0x4, R73 ;  /* 0x00000004ff087819 */ /* 0x008fe20000011449 */
[----:B------:R-:W-:Y:S01]  /*f280*/  IMAD.SHL.U32 R69, R69, 0x8, RZ ;  /* 0x0000000845457824 */ /* 0x000fe200078e00ff */
[----:B------:R-:W-:Y:S01]  /*f290*/  LEA.HI R208, R3, R70, RZ, 0x2 ;  /* 0x0000004603d07211 */ /* 0x000fe200078f10ff */
[----:B------:R-:W-:Y:S01]  /*f2a0*/  IMAD.IADD R3, R64, 0x1, -R5 ;  /* 0x0000000140037824 */ /* 0x000fe200078e0a05 */
[----:B------:R-:W-:Y:S01]  /*f2b0*/  ISETP.GE.AND P0, PT, R170, R7, PT ;  /* 0x00000007aa00720c */ /* 0x000fe20003f06270 */
[----:B------:R-:W-:Y:S01]  /*f2c0*/  BSSY B0, `(.L_x_951) ;  /* 0x000004e000007945 */ /* 0x000fe20003800000 */
[----:B------:R-:W-:-:S02]  /*f2d0*/  LEA.HI R13, R73, R8, RZ, 0x1 ;  /* 0x00000008490d7211 */ /* 0x000fc400078f08ff */
[----:B------:R-:W-:Y:S02]  /*f2e0*/  SHF.R.S32.HI R11, RZ, 0x1f, R68 ;  /* 0x0000001fff0b7819 */ /* 0x000fe40000011444 */
[----:B------:R-:W-:Y:S02]  /*f2f0*/  LEA.HI R9, R3, R3, RZ, 0x1 ;  /* 0x0000000303097211 */ /* 0x000fe400078f08ff */
[----:B------:R-:W-:Y:S02]  /*f300*/  LOP3.LUT R13, R13, 0xfffffffe, RZ, 0xc0, !PT ;  /* 0xfffffffe0d0d7812 */ /* 0x000fe400078ec0ff */
[----:B------:R-:W-:Y:S02]  /*f310*/  LEA.HI R11, R11, R68, RZ, 0x3 ;  /* 0x000000440b0b7211 */ /* 0x000fe400078f18ff */
[----:B------:R-:W-:Y:S01]  /*f320*/  SHF.R.S32.HI R12, RZ, 0x1f, R67 ;  /* 0x0000001fff0c7819 */ /* 0x000fe20000011443 */
[----:B------:R-:W-:Y:S01]  /*f330*/  IMAD.IADD R13, R8, 0x1, -R13 ;  /* 0x00000001080d7824 */ /* 0x000fe200078e0a0d */
[----:B------:R-:W-:Y:S01]  /*f340*/  LOP3.LUT R10, R9, 0x7fffffe, RZ, 0xc0, !PT ;  /* 0x07fffffe090a7812 */ /* 0x000fe200078ec0ff */
[----:B------:R-:W-:Y:S01]  /*f350*/  IMAD.SHL.U32 R11, R11, 0x20, RZ ;  /* 0x000000200b0b7824 */ /* 0x000fe200078e00ff */
[----:B------:R-:W-:-:S02]  /*f360*/  SHF.R.S32.HI R9, RZ, 0x1, R9 ;  /* 0x00000001ff097819 */ /* 0x000fc40000011409 */
[----:B------:R-:W-:Y:S01]  /*f370*/  LEA.HI R12, R12, R67, RZ, 0x2 ;  /* 0x000000430c0c7211 */ /* 0x000fe200078f10ff */
[----:B------:R-:W-:-:S04]  /*f380*/  DEPBAR.LE SB0, 0x0 ;  /* 0x000080000000791a */ /* 0x000fc80000000000 */
[----:B------:R-:W-:Y:S01]  /*f390*/  BAR.SYNC.DEFER_BLOCKING 0x0 ;  /* 0x0000000000007b1d */ /* 0x000fe20000010000 */
[----:B------:R-:W-:Y:S01]  /*f3a0*/  IMAD.IADD R10, R3, 0x1, -R10 ;  /* 0x00000001030a7824 */ /* 0x000fe200078e0a0a */
[----:B------:R-:W-:Y:S01]  /*f3b0*/  SHF.R.S32.HI R208, RZ, 0x2, R208 ;  /* 0x00000002ffd07819 */ /* 0x000fe200000114d0 */
[----:B------:R-:W-:Y:S01]  /*f3c0*/  IMAD.SHL.U32 R3, R13, 0x8, RZ ;  /* 0x000000080d037824 */ /* 0x000fe200078e00ff */
[----:B------:R-:W-:Y:S01]  /*f3d0*/  LOP3.LUT R66, R66, 0xc0, RZ, 0xc0, !PT ;  /* 0x000000c042427812 */ /* 0x000fe200078ec0ff */
[----:B------:R-:W-:Y:S01]  /*f3e0*/  IMAD.SHL.U32 R18, R9, 0x40, RZ ;  /* 0x0000004009127824 */ /* 0x000fe200078e00ff */
[----:B------:R-:W-:Y:S01]  /*f3f0*/  LOP3.LUT R12, R12, 0xfffffffc, RZ, 0xc0, !PT ;  /* 0xfffffffc0c0c7812 */ /* 0x000fe200078ec0ff */
[----:B------:R-:W-:Y:S01]  /*f400*/  IMAD R8, R67, 0x10, R208 ;  /* 0x0000001043087824 */ /* 0x000fe200078e02d0 */
[----:B------:R-:W-:Y:S01]  /*f410*/  LOP3.LUT R5, R72, 0x7fffffe, RZ, 0xc0, !PT ;  /* 0x07fffffe48057812 */ /* 0x000fe200078ec0ff */
[----:B------:R-:W-:Y:S01]  /*f420*/  IMAD R10, R13, 0x8, R10 ;  /* 0x000000080d0a7824 */ /* 0x000fe200078e020a */
[----:B-----5:R-:W-:Y:S01]  /*f430*/  LOP3.LUT R16, R11, 0xffffff00, RZ, 0xc0, !PT ;  /* 0xffffff000b107812 */ /* 0x020fe200078ec0ff */
[C---:B------:R-:W-:Y:S01]  /*f440*/  IMAD.IADD R207, R67.reuse, 0x1, -R12 ;  /* 0x0000000143cf7824 */ /* 0x040fe200078e0a0c */
[----:B------:R-:W-:Y:S01]  /*f450*/  LOP3.LUT R3, R66, 0x8, R3, 0xf8, !PT ;  /* 0x0000000842037812 */ /* 0x000fe200078ef803 */
[----:B------:R-:W-:Y:S01]  /*f460*/  IMAD.IADD R5, R68, 0x1, -R5 ;  /* 0x0000000144057824 */ /* 0x000fe200078e0a05 */
[----:B------:R-:W-:Y:S01]  /*f470*/  LOP3.LUT R18, R18, 0xc0, RZ, 0xc0, !PT ;  /* 0x000000c012127812 */ /* 0x000fe200078ec0ff */
[----:B------:R-:W-:Y:S01]  /*f480*/  IMAD R12, R67, 0x200, R16 ;  /* 0x00000200430c7824 */ /* 0x000fe200078e0210 */
[----:B------:R-:W-:Y:S01]  /*f490*/  SHF.R.U32.HI R66, RZ, 0x3, R66 ;  /* 0x00000003ff427819 */ /* 0x000fe20000011642 */
[C---:B------:R-:W-:Y:S01]  /*f4a0*/  IMAD R16, R5.reuse, 0x20, R16 ;  /* 0x0000002005107824 */ /* 0x040fe200078e0210 */
[----:B------:R-:W-:Y:S01]  /*f4b0*/  LOP3.LUT R69, R18, 0x8, R69, 0xf8, !PT ;  /* 0x0000000812457812 */ /* 0x000fe200078ef845 */
[----:B------:R-:W-:Y:S01]  /*f4c0*/  IMAD R12, R5, 0x20, R12 ;  /* 0x00000020050c7824 */ /* 0x000fe200078e020c */
[----:B------:R-:W-:Y:S01]  /*f4d0*/  IADD3 R8, R8, 0x1, R71 ;  /* 0x0000000108087810 */ /* 0x000fe20007ffe047 */
[----:B------:R-:W-:Y:S01]  /*f4e0*/  IMAD.SHL.U32 R67, R64, 0x2, RZ ;  /* 0x0000000240437824 */ /* 0x000fe200078e00ff */
[----:B------:R-:W-:Y:S01]  /*f4f0*/  LOP3.LUT R3, R3, R66, RZ, 0x3c, !PT ;  /* 0x0000004203037212 */ /* 0x000fe200078e3cff */
[----:B------:R-:W-:Y:S01]  /*f500*/  IMAD.MOV.U32 R5, RZ, RZ, 0x10 ;  /* 0x00000010ff057424 */ /* 0x000fe200078e00ff */
[----:B------:R1:W-:Y:S01]  /*f510*/  @P0 STS [R201+0x9000], RZ ;  /* 0x009000ffc9000388 */ /* 0x0003e20000000800 */
[----:B------:R-:W-:-:S02]  /*f520*/  SHF.R.U32.HI R18, RZ, 0x3, R18 ;  /* 0x00000003ff127819 */ /* 0x000fc40000011612 */
[----:B------:R-:W-:Y:S01]  /*f530*/  LOP3.LUT P1, RZ, R9, 0x2, RZ, 0xc0, !PT ;  /* 0x0000000209ff7812 */ /* 0x000fe2000782c0ff */
[----:B------:R1:W-:Y:S01]  /*f540*/  @P0 STS [R201+0x9004], RZ ;  /* 0x009004ffc9000388 */ /* 0x0003e20000000800 */
[----:B------:R-:W-:Y:S01]  /*f550*/  LOP3.LUT R69, R69, R18, RZ, 0x3c, !PT ;  /* 0x0000001245457212 */ /* 0x000fe200078e3cff */
[----:B------:R-:W-:Y:S01]  /*f560*/  IMAD.IADD R189, R3, 0x1, R12 ;  /* 0x0000000103bd7824 */ /* 0x000fe200078e020c */
[----:B------:R-:W-:Y:S01]  /*f570*/  IADD3 R9, R65, R8, -R200 ;  /* 0x0000000841097210 */ /* 0x000fe20007ffe8c8 */
[----:B------:R1:W-:Y:S01]  /*f580*/  @P0 STS.64 [R201+0x9008], RZ ;  /* 0x009008ffc9000388 */ /* 0x0003e20000000a00 */
[----:B------:R-:W-:Y:S01]  /*f590*/  IMAD.IADD R3, R3, 0x1, R16 ;  /* 0x0000000103037824 */ /* 0x000fe200078e0210 */
[----:B------:R-:W-:Y:S01]  /*f5a0*/  LOP3.LUT R67, R67, 0x6, RZ, 0xc0, !PT ;  /* 0x0000000643437812 */ /* 0x000fe200078ec0ff */
[----:B------:R-:W-:Y:S01]  /*f5b0*/  IMAD.U32 R188, R10, 0x20, R69 ;  /* 0x000000200abc7824 */ /* 0x000fe200078e0045 */
[----:B------:R1:W-:Y:S01]  /*f5c0*/  @P0 STS.128 [R201+0xb000], RZ ;  /* 0x00b000ffc9000388 */ /* 0x0003e20000000c00 */
[----:B------:R-:W-:Y:S01]  /*f5d0*/  SEL R5, R5, 0xfffffff0, !P1 ;  /* 0xfffffff005057807 */ /* 0x000fe20004800000 */
[----:B------:R-:W-:-:S02]  /*f5e0*/  IMAD.SHL.U32 R189, R189, 0x2, RZ ;  /* 0x00000002bdbd7824 */ /* 0x000fc400078e00ff */
[----:B------:R1:W-:Y:S01]  /*f5f0*/  @P0 STS.128 [R201+0xd000], RZ ;  /* 0x00d000ffc9000388 */ /* 0x0003e20000000c00 */
[----:B--2---:R-:W-:Y:S01]  /*f600*/  IMAD.IADD R2, R9, 0x1, R2 ;  /* 0x0000000109027824 */ /* 0x004fe200078e0202 */
[----:B------:R-:W-:Y:S05]  /*f610*/  @P0 BRA `(.L_x_952) ;  /* 0x0000018000000947 */ /* 0x000fea0003800000 */
[C---:B-1----:R-:W-:Y:S02]  /*f620*/  LOP3.LUT R8, R206.reuse, 0x1, RZ, 0xc0, !PT ;  /* 0x00000001ce087812 */ /* 0x042fe400078ec0ff */
        /* <DEDUP_REMOVED lines=22> */
.L_x_953:
[----:B------:R2:W-:Y:S02]  /*f790*/  STS.128 [R201+0xd000], RZ ;  /* 0x00d000ffc9007388 */ /* 0x0005e40000000c00 */
.L_x_952:
[----:B-1----:R-:W-:Y:S05]  /*f7a0*/  BSYNC B0 ;  /* 0x0000000000007941 */ /* 0x002fea0003800000 */
.L_x_951:
[----:B------:R-:W-:Y:S01]  /*f7b0*/  ISETP.GE.AND P0, PT, R14, R7, PT ;  /* 0x000000070e00720c */ /* 0x000fe20003f06270 */
[----:B------:R-:W-:-:S12]  /*f7c0*/  BSSY B0, `(.L_x_954) ;  /* 0x0000020000007945 */ /* 0x000fd80003800000 */
[----:B------:R1:W-:Y:S04]  /*f7d0*/  @P0 STS.128 [R201+0x9800], RZ ;  /* 0x009800ffc9000388 */ /* 0x0003e80000000c00 */
[----:B------:R1:W-:Y:S04]  /*f7e0*/  @P0 STS.128 [R201+0xb800], RZ ;  /* 0x00b800ffc9000388 */ /* 0x0003e80000000c00 */
[----:B------:R1:W-:Y:S01]  /*f7f0*/  @P0 STS.128 [R201+0xd800], RZ ;  /* 0x00d800ffc9000388 */ /* 0x0003e20000000c00 */
[----:B------:R-:W-:Y:S05]  /*f800*/  @P0 BRA `(.L_x_955) ;  /* 0x000001b000000947 */ /* 0x000fea0003800000 */
[C---:B------:R-:W-:Y:S02]  /*f810*/  LOP3.LUT R8, R206.reuse, 0x1, RZ, 0xc0, !PT ;  /* 0x00000001ce087812 */ /* 0x040fe400078ec0ff */
[----:B------:R-:W-:-:S02]  /*f820*/  LOP3.LUT P1, RZ, R206, 0x2, RZ, 0xc0, !PT ;  /* 0x00000002ceff7812 */ /* 0x000fc4000782c0ff */
[----:B------:R-:W-:-:S11]  /*f830*/  ISETP.NE.U32.AND P2, PT, R8, 0x1, PT ;  /* 0x000000010800780c */ /* 0x000fd60003f45070 */
[CC--:B------:R-:W-:Y:S02]  /*f840*/  @P1 LEA R8, P0, R190.reuse, R148.reuse, 0x1 ;  /* 0x00000094be081211 */ /* 0x0c0fe400078008ff */
[C---:B------:R-:W-:Y:S02]  /*f850*/  @!P2 LEA R10, P4, R190.reuse, R148, 0x1 ;  /* 0x00000094be0aa211 */ /* 0x040fe400078808ff */
[CCC-:B------:R-:W-:Y:S02]  /*f860*/  @P1 LEA.HI.X R9, R190.reuse, R149.reuse, R191.reuse, 0x1, P0 ;  /* 0x00000095be091211 */ /* 0x1c0fe400000f0cbf */
[----:B------:R-:W-:Y:S02]  /*f870*/  @!P2 LEA.HI.X R11, R190, R149, R191, 0x1, P4 ;  /* 0x00000095be0ba211 */ /* 0x000fe400020f0cbf */
[----:B------:R-:W-:-:S03]  /*f880*/  LOP3.LUT P0, RZ, R206, 0x4, RZ, 0xc0, !PT ;  /* 0x00000004ceff7812 */ /* 0x000fc6000780c0ff */
        /* <DEDUP_REMOVED lines=10> */
[----:B------:R-:W-:Y:S05]  /*f930*/  @!P0 BRA `(.L_x_956) ;  /* 0x0000007000008947 */ /* 0x000fea0003800000 */
[----:B---3--:R-:W-:-:S04]  /*f940*/  LEA R8, P0, R190, R148, 0x1 ;  /* 0x00000094be087211 */ /* 0x008fc800078008ff */
[----:B------:R-:W-:-:S05]  /*f950*/  LEA.HI.X R9, R190, R149, R191, 0x1, P0 ;  /* 0x00000095be097211 */ /* 0x000fca00000f0cbf */
[----:B------:R-:W-:Y:S01]  /*f960*/  @!PT LDS RZ, [RZ] ;  /* 0x00000000fffff984 */ /* 0x000fe20000000800 */
[----:B------:R-:W-:Y:S01]  /*f970*/  @!PT LDS RZ, [RZ] ;  /* 0x00000000fffff984 */ /* 0x000fe20000000800 */
[----:B------:R-:W-:Y:S01]  /*f980*/  @!PT LDS RZ, [RZ] ;  /* 0x00000000fffff984 */ /* 0x000fe20000000800 */
[----:B------:R3:W-:Y:S01]  /*f990*/  LDGSTS.E.BYPASS.LTC128B.128 [R201+0xd800], [R8.64+0x80] ;  /* 0x0d80008008c97fae */ /* 0x0007e2000b901d44 */
[----:B------:R-:W-:Y:S05]  /*f9a0*/  BRA `(.L_x_955) ;  /* 0x0000001000007947 */ /* 0x000fea0003800000 */
.L_x_956:
[----:B------:R1:W-:Y:S02]  /*f9b0*/  STS.128 [R201+0xd800], RZ ;  /* 0x00d800ffc9007388 */ /* 0x0003e40000000c00 */
.L_x_955:
[----:B------:R-:W-:Y:S05]  /*f9c0*/  BSYNC B0 ;  /* 0x0000000000007941 */ /* 0x000fea0003800000 */
.L_x_954:
        /* <DEDUP_REMOVED lines=8> */
[----:B------:R-:W-:Y:S01]  /*fa50*/  ISETP.NE.U32.AND P2, PT, R6, 0x1, PT ;  /* 0x000000010600780c */ /* 0x000fe20003f45070 */
[C---:B------:R-:W-:Y:S01]  /*fa60*/  IMAD.SHL.U32 R6, R60.reuse, 0x40, RZ ;  /* 0x000000403c067824 */ /* 0x040fe200078e00ff */
[----:B---3--:R-:W-:-:S09]  /*fa70*/  SHF.L.U64.HI R8, R60, 0x6, R61 ;  /* 0x000000063c087819 */ /* 0x008fd2000001023d */
        /* <DEDUP_REMOVED lines=23> */
.L_x_959:
[----:B------:R1:W-:Y:S02]  /*fbf0*/  STS.128 [R201+0xe000], RZ ;  /* 0x00e000ffc9007388 */ /* 0x0003e40000000c00 */
.L_x_958:
[----:B------:R-:W-:Y:S05]  /*fc00*/  BSYNC B0 ;  /* 0x0000000000007941 */ /* 0x000fea0003800000 */
.L_x_957:
[----:B------:R-:W-:Y:S01]  /*fc10*/  ISETP.GE.AND P0, PT, R4, R7, PT ;  /* 0x000000070400720c */ /* 0x000fe20003f06270 */
[----:B------:R-:W-:-:S12]  /*fc20*/  BSSY B0, `(.L_x_960) ;  /* 0x0000023000007945 */ /* 0x000fd80003800000 */
[----:B------:R1:W-:Y:S04]  /*fc30*/  @P0 STS.128 [R201+0xa800], RZ ;  /* 0x00a800ffc9000388 */ /* 0x0003e80000000c00 */
[----:B------:R1:W-:Y:S04]  /*fc40*/  @P0 STS.128 [R201+0xc800], RZ ;  /* 0x00c800ffc9000388 */ /* 0x0003e80000000c00 */
[----:B------:R1:W-:Y:S01]  /*fc50*/  @P0 STS.128 [R201+0xe800], RZ ;  /* 0x00e800ffc9000388 */ /* 0x0003e20000000c00 */
[----:B------:R-:W-:Y:S05]  /*fc60*/  @P0 BRA `(.L_x_961) ;  /* 0x000001e000000947 */ /* 0x000fea0003800000 */
[C---:B------:R-:W-:Y:S02]  /*fc70*/  LOP3.LUT R4, R206.reuse, 0x1, RZ, 0xc0, !PT ;  /* 0x00000001ce047812 */ /* 0x040fe400078ec0ff */
[----:B------:R-:W-:-:S02]  /*fc80*/  R2P PR, R206, 0x6 ;  /* 0x00000006ce007804 */ /* 0x000fc40000000000 */
[----:B------:R-:W-:-:S11]  /*fc90*/  ISETP.NE.U32.AND P0, PT, R4, 0x1, PT ;  /* 0x000000010400780c */ /* 0x000fd60003f05070 */
[C---:B------:R-:W-:Y:S02]  /*fca0*/  @P1 IMAD R7, R61.reuse, 0xc0, RZ ;  /* 0x000000c03d071824 */ /* 0x040fe400078e02ff */
[----:B------:R-:W-:Y:S02]  /*fcb0*/  @!P0 IMAD R4, R61, 0xc0, RZ ;  /* 0x000000c03d048824 */ /* 0x000fe400078e02ff */
[----:B---3--:R-:W-:-:S04]  /*fcc0*/  @!P0 IMAD.WIDE.U32 R10, R60, 0xc0, R148 ;  /* 0x000000c03c0a8825 */ /* 0x008fc800078e0094 */
[----:B------:R-:W-:Y:S01]  /*fcd0*/  @P1 IMAD.WIDE.U32 R8, R60, 0xc0, R148 ;  /* 0x000000c03c081825 */ /* 0x000fe200078e0094 */
[----:B------:R-:W-:-:S04]  /*fce0*/  @!P0 IADD3 R11, R4, R11, RZ ;  /* 0x0000000b040b8210 */ /* 0x000fc80007ffe0ff */
[----:B------:R-:W-:Y:S01]  /*fcf0*/  @P1 IADD3 R7, R7, R9, RZ ;  /* 0x0000000907071210 */ /* 0x000fe20007ffe0ff */
[----:B------:R-:W-:Y:S01]  /*fd00*/  @!PT LDS RZ, [RZ] ;  /* 0x00000000fffff984 */ /* 0x000fe20000000800 */
[----:B------:R-:W-:Y:S01]  /*fd10*/  @!PT LDS RZ, [RZ] ;  /* 0x00000000fffff984 */ /* 0x000fe20000000800 */
[----:B------:R-:W-:Y:S01]  /*fd20*/  @!PT LDS RZ, [RZ] ;  /* 0x00000000fffff984 */ /* 0x000fe20000000800 */
[----:B------:R3:W-:Y:S01]  /*fd30*/  @!P0 LDGSTS.E.BYPASS.LTC128B.128 [R201+0xa800], [R10.64] ;  /* 0x0a8000000ac98fae */ /* 0x0007e2000b901d44 */
[----:B------:R-:W-:-:S03]  /*fd40*/  @P1 MOV R6, R8 ;  /* 0x0000000800061202 */ /* 0x000fc60000000f00 */
[----:B------:R3:W-:Y:S04]  /*fd50*/  @P0 STS.128 [R201+0xa800], RZ ;  /* 0x00a800ffc9000388 */ /* 0x0007e80000000c00 */
[----:B------:R-:W-:Y:S01]  /*fd60*/  @!PT LDS RZ, [RZ] ;  /* 0x00000000fffff984 */ /* 0x000fe20000000800 */
[----:B------:R-:W-:Y:S01]  /*fd70*/  @!PT LDS RZ, [RZ] ;  /* 0x00000000fffff984 */ /* 0x000fe20000000800 */
[----:B------:R-:W-:Y:S01]  /*fd80*/  @!PT LDS RZ, [RZ] ;  /* 0x00000000fffff984 */ /* 0x000fe20000000800 */
[----:B------:R3:W-:Y:S04]  /*fd90*/  @P1 LDGSTS.E.BYPASS.LTC128B.128 [R201+0xc800], [R6.64+0x40] ;  /* 0x0c80004006c91fae */ /* 0x0007e8000b901d44 */
[----:B------:R3:W-:Y:S01]  /*fda0*/  @!P1 STS.128 [R201+0xc800], RZ ;  /* 0x00c800ffc9009388 */ /* 0x0007e20000000c00 */
[----:B------:R-:W-:Y:S05]  /*fdb0*/  @!P2 BRA `(.L_x_962) ;  /* 0x000000800000a947 */ /* 0x000fea0003800000 */
[----:B------:R-:W-:Y:S02]  /*fdc0*/  IMAD R61, R61, 0xc0, RZ ;  /* 0x000000c03d3d7824 */ /* 0x000fe400078e02ff */
[----:B---3--:R-:W-:-:S05]  /*fdd0*/  IMAD.WIDE.U32 R6, R60, 0xc0, R148 ;  /* 0x000000c03c067825 */ /* 0x008fca00078e0094 */
[----:B------:R-:W-:-:S05]  /*fde0*/  IADD3 R7, R61, R7, RZ ;  /* 0x000000073d077210 */ /* 0x000fca0007ffe0ff */
[----:B------:R-:W-:Y:S01]  /*fdf0*/  @!PT LDS RZ, [RZ] ;  /* 0x00000000fffff984 */ /* 0x000fe20000000800 */
[----:B------:R-:W-:Y:S01]  /*fe00*/  @!PT LDS RZ, [RZ] ;  /* 0x00000000fffff984 */ /* 0x000fe20000000800 */
[----:B------:R-:W-:Y:S01]  /*fe10*/  @!PT LDS RZ, [RZ] ;  /* 0x00000000fffff984 */ /* 0x000fe20000000800 */
[----:B------:R3:W-:Y:S01]  /*fe20*/  LDGSTS.E.BYPASS.LTC128B.128 [R201+0xe800], [R6.64+0x80] ;  /* 0x0e80008006c97fae */ /* 0x0007e2000b901d44 */
[----:B------:R-:W-:Y:S05]  /*fe30*/  BRA `(.L_x_961) ;  /* 0x0000001000007947 */ /* 0x000fea0003800000 */
.L_x_962:
[----:B------:R1:W-:Y:S02]  /*fe40*/  STS.128 [R201+0xe800], RZ ;  /* 0x00e800ffc9007388 */ /* 0x0003e40000000c00 */
.L_x_961:
[----:B------:R-:W-:Y:S05]  /*fe50*/  BSYNC B0 ;  /* 0x0000000000007941 */ /* 0x000fea0003800000 */
.L_x_960:
[----:B------:R-:W-:Y:S01]  /*fe60*/  IMAD.SHL.U32 R188, R188, 0x2, RZ ;  /* 0x00000002bcbc7824 */ /* 0x000fe200078e00ff */
[----:B------:R-:W-:Y:S01]  /*fe70*/  LDSM.16.M88.4 R72, [R189] ;  /* 0x00000000bd48783b */ /* 0x000fe20000000200 */
[----:B------:R-:W-:Y:S01]  /*fe80*/  IMAD R187, R50, 0x2, R189 ;  /* 0x0000000232bb7824 */ /* 0x000fe200078e02bd */
[----:B------:R-:W-:Y:S01]  /*fe90*/  ISETP.GE.AND P5, PT, R51, 0x2, PT ;  /* 0x000000023300780c */ /* 0x000fe20003fa6270 */
[----:B------:R-:W-:Y:S01]  /*fea0*/  IMAD R185, R5, 0x2, R188 ;  /* 0x0000000205b97824 */ /* 0x000fe200078e02bc */
[----:B------:R-:W5:Y:S01]  /*feb0*/  LDSM.16.M88.4 R20, [R188+0x3000] ;  /* 0x00300000bc14783b */ /* 0x000f620000000200 */
[----:B------:R-:W-:Y:S01]  /*fec0*/  BSSY B1, `(.L_x_963) ;  /* 0x0000141000017945 */ /* 0x000fe20003800000 */
[----:B------:R-:W-:Y:S02]  /*fed0*/  IMNMX R48, R2, R65, PT ;  /* 0x0000004102307217 */ /* 0x000fe40003800200 */
[----:B------:R-:W1:Y:S04]  /*fee0*/  LDSM.16.M88.4 R28, [R188+0x3800] ;  /* 0x00380000bc1c783b */ /* 0x000e680000000200 */
[----:B---3--:R-:W3:Y:S04]  /*fef0*/  LDSM.16.M88.4 R12, [R188+0x3400] ;  /* 0x00340000bc0c783b */ /* 0x008ee80000000200 */
[----:B------:R-:W-:Y:S04]  /*ff00*/  LDSM.16.M88.4 R44, [R187] ;  /* 0x00000000bb2c783b */ /* 0x000fe80000000200 */
[----:B------:R-:W2:Y:S04]  /*ff10*/  LDSM.16.M88.4 R4, [R185+0x3800] ;  /* 0x00380000b904783b */ /* 0x000ea80000000200 */
[----:B------:R-:W4:Y:S04]  /*ff20*/  LDSM.16.M88.4 R40, [R185+0x3000] ;  /* 0x00300000b928783b */ /* 0x000f280000000200 */
[----:B------:R-:W2:Y:S04]  /*ff30*/  LDSM.16.M88.4 R32, [R185+0x3400] ;  /* 0x00340000b920783b */ /* 0x000ea80000000200 */
[----:B------:R-:W2:Y:S04]  /*ff40*/  LDSM.16.M88.4 R96, [R188+0x4000] ;  /* 0x00400000bc60783b */ /* 0x000ea80000000200 */
[----:B------:R-:W2:Y:S04]  /*ff50*/  LDSM.16.M88.4 R80, [R188+0x4800] ;  /* 0x00480000bc50783b */ /* 0x000ea80000000200 */
[----:B------:R-:W2:Y:S01]  /*ff60*/  LDSM.16.M88.4 R104, [R188+0x3c00] ;  /* 0x003c0000bc68783b */ /* 0x000ea20000000200 */
[C---:B-----5:R-:W-:Y:S03]  /*ff70*/  HMMA.16816.F32.BF16 R24, R72.reuse, R20, RZ ;  /* 0x000000144818723c */ /* 0x060fe600000418ff */
[----:B------:R-:W5:Y:S04]  /*ff80*/  LDSM.16.M88.4 R88, [R188+0x4400] ;  /* 0x00440000bc58783b */ /* 0x000f680000000200 */
[----:B------:R-:W2:Y:S01]  /*ff90*/  LDSM.16.M88.4 R52, [R188+0x4c00] ;  /* 0x004c0000bc34783b */ /* 0x000ea20000000200 */
        /* <DEDUP_REMOVED lines=9> */
[C---:B---3--:R-:W-:Y:S03]  /*10030*/  HMMA.16816.F32.BF16 R16, R72.reuse, R12, RZ ;  /* 0x0000000c4810723c */ /* 0x048fe600000418ff */
[----:B------:R-:W-:Y:S04]  /*10040*/  LDSM.16.M88.4 R60, [R185+0x6000] ;  /* 0x00600000b93c783b */ /* 0x000fe80000000200 */
[----:B------:R-:W-:Y:S01]  /*10050*/  LDSM.16.M88.4 R56, [R185+0x6400] ;  /* 0x00640000b938783b */ /* 0x000fe20000000200 */
[----:B------:R-:W-:Y:S03]  /*10060*/  HMMA.16816.F32.BF16 R12, R72, R14, RZ ;  /* 0x0000000e480c723c */ /* 0x000fe600000418ff */
[----:B------:R-:W-:Y:S04]  /*10070*/  LDSM.16.M88.4 R136, [R189+0x2000] ;  /* 0x00200000bd88783b */ /* 0x000fe80000000200 */
[----:B------:R-:W-:Y:S01]  /*10080*/  LDSM.16.M88.4 R132, [R188+0x7c00] ;  /* 0x007c0000bc84783b */ /* 0x000fe20000000200 */
[C---:B--2---:R-:W-:Y:S03]  /*10090*/  HMMA.16816.F32.BF16 R8, R44.reuse, R4, R8 ;  /* 0x000000042c08723c */ /* 0x044fe60000041808 */
[----:B------:R-:W0:Y:S05]  /*100a0*/  LDGDEPBAR ;  /* 0x00000000000079af */ /* 0x000e2a0000000000 */
[C---:B----4-:R-:W-:Y:S08]  /*100b0*/  HMMA.16816.F32.BF16 R24, R44.reuse, R40, R24 ;  /* 0x000000282c18723c */ /* 0x050ff00000041818 */
[C---:B------:R-:W-:Y:S01]  /*100c0*/  HMMA.16816.F32.BF16 R20, R44.reuse, R42, R20 ;  /* 0x0000002a2c14723c */ /* 0x040fe20000041814 */
[----:B------:R-:W1:Y:S07]  /*100d0*/  LDSM.16.M88.4 R40, [R185+0x4000] ;  /* 0x00400000b928783b */ /* 0x000e6e0000000200 */
[C---:B------:R-:W-:Y:S01]  /*100e0*/  HMMA.16816.F32.BF16 R4, R44.reuse, R6, R28 ;  /* 0x000000062c04723c */ /* 0x040fe2000004181c */
[----:B------:R-:W2:Y:S07]  /*100f0*/  LDSM.16.M88.4 R28, [R185+0x4800] ;  /* 0x00480000b91c783b */ /* 0x000eae0000000200 */
[C---:B------:R-:W-:Y:S08]  /*10100*/  HMMA.16816.F32.BF16 R16, R44.reuse, R32, R16 ;  /* 0x000000202c10723c */ /* 0x040ff00000041810 */
[----:B------:R-:W-:Y:S01]  /*10110*/  HMMA.16816.F32.BF16 R12, R44, R34, R12 ;  /* 0x000000222c0c723c */ /* 0x000fe2000004180c */
[----:B------:R-:W3:Y:S07]  /*10120*/  LDSM.16.M88.4 R32, [R185+0x4400] ;  /* 0x00440000b920783b */ /* 0x000eee0000000200 */
[C---:B------:R-:W-:Y:S08]  /*10130*/  HMMA.16816.F32.BF16 R100, R72.reuse, R96, RZ ;  /* 0x000000604864723c */ /* 0x040ff000000418ff */
[C---:B------:R-:W-:Y:S08]  /*10140*/  HMMA.16816.F32.BF16 R84, R72.reuse, R80, RZ ;  /* 0x000000504854723c */ /* 0x040ff000000418ff */
[C---:B------:R-:W-:Y:S08]  /*10150*/  HMMA.16816.F32.BF16 R96, R72.reuse, R98, RZ ;  /* 0x000000624860723c */ /* 0x040ff000000418ff */
[C---:B------:R-:W-:Y:S08]  /*10160*/  HMMA.16816.F32.BF16 R80, R72.reuse, R82, RZ ;  /* 0x000000524850723c */ /* 0x040ff000000418ff */
[C---:B------:R-:W-:Y:S08]  /*10170*/  HMMA.16816.F32.BF16 R108, R72.reuse, R104, RZ ;  /* 0x00000068486c723c */ /* 0x040ff000000418ff */
[C---:B-----5:R-:W-:Y:S08]  /*10180*/  HMMA.16816.F32.BF16 R92, R72.reuse, R88, RZ ;  /* 0x00000058485c723c */ /* 0x060ff000000418ff */
[C---:B------:R-:W-:Y:S08]  /*10190*/  HMMA.16816.F32.BF16 R104, R72.reuse, R106, RZ ;  /* 0x0000006a4868723c */ /* 0x040ff000000418ff */
[C---:B------:R-:W-:Y:S08]  /*101a0*/  HMMA.16816.F32.BF16 R88, R72.reuse, R90, RZ ;  /* 0x0000005a4858723c */ /* 0x040ff000000418ff */
[C---:B------:R-:W-:Y:S08]  /*101b0*/  HMMA.16816.F32.BF16 R76, R72.reuse, R52, RZ ;  /* 0x00000034484c723c */ /* 0x040ff000000418ff */
[----:B------:R-:W-:Y:S01]  /*101c0*/  HMMA.16816.F32.BF16 R72, R72, R54, RZ ;  /* 0x000000364848723c */ /* 0x000fe200000418ff */
        /* <DEDUP_REMOVED lines=8> */
[C---:B------:R-:W-:Y:S01]  /*10250*/  HMMA.16816.F32.BF16 R104, R44.reuse, R38, R104 ;  /* 0x000000262c68723c */ /* 0x040fe20000041868 */
[----:B------:R-:W5:Y:S07]  /*10260*/  LDSM.16.M88.4 R36, [R188+0x5000] ;  /* 0x00500000bc24783b */ /* 0x000f6e0000000200 */
[C---:B---3--:R-:W-:Y:S08]  /*10270*/  HMMA.16816.F32.BF16 R92, R44.reuse, R32, R92 ;  /* 0x000000202c5c723c */ /* 0x048ff0000004185c */
[C---:B------:R-:W-:Y:S01]  /*10280*/  HMMA.16816.F32.BF16 R88, R44.reuse, R34, R88 ;  /* 0x000000222c58723c */ /* 0x040fe20000041858 */
[----:B------:R-:W3:Y:S07]  /*10290*/  LDSM.16.M88.4 R32, [R188+0x5800] ;  /* 0x00580000bc20783b */ /* 0x000eee0000000200 */
[C---:B----4-:R-:W-:Y:S08]  /*102a0*/  HMMA.16816.F32.BF16 R76, R44.reuse, R52, R76 ;  /* 0x000000342c4c723c */ /* 0x050ff0000004184c */
[----:B------:R-:W-:Y:S01]  /*102b0*/  HMMA.16816.F32.BF16 R72, R44, R54, R72 ;  /* 0x000000362c48723c */ /* 0x000fe20000041848 */
[----:B------:R-:W4:Y:S04]  /*102c0*/  LDSM.16.M88.4 R44, [R188+0x6000] ;  /* 0x00600000bc2c783b */ /* 0x000f280000000200 */
[----:B------:R-:W-:Y:S03]  /*102d0*/  LDSM.16.M88.4 R52, [R185+0x6800] ;  /* 0x00680000b934783b */ /* 0x000fe60000000200 */
[C---:B-1----:R-:W-:Y:S08]  /*102e0*/  HMMA.16816.F32.BF16 R16, R120.reuse, R40, R16 ;  /* 0x000000287810723c */ /* 0x042ff00000041810 */
[C---:B------:R-:W-:Y:S01]  /*102f0*/  HMMA.16816.F32.BF16 R12, R120.reuse, R42, R12 ;  /* 0x0000002a780c723c */ /* 0x040fe2000004180c */
[----:B------:R-:W-:Y:S07]  /*10300*/  LDSM.16.M88.4 R40, [R187+0x1000] ;  /* 0x00100000bb28783b */ /* 0x000fee0000000200 */
[C---:B--2---:R-:W-:Y:S08]  /*10310*/  HMMA.16816.F32.BF16 R108, R120.reuse, R28, R108 ;  /* 0x0000001c786c723c */ /* 0x044ff0000004186c */
[C---:B------:R-:W-:Y:S01]  /*10320*/  HMMA.16816.F32.BF16 R104, R120.reuse, R30, R104 ;  /* 0x0000001e7868723c */ /* 0x040fe20000041868 */
[----:B------:R-:W1:Y:S07]  /*10330*/  LDSM.16.M88.4 R28, [R185+0x5800] ;  /* 0x00580000b91c783b */ /* 0x000e6e0000000200 */
[C---:B-----5:R-:W-:Y:S08]  /*10340*/  HMMA.16816.F32.BF16 R24, R120.reuse, R36, R24 ;  /* 0x000000247818723c */ /* 0x060ff00000041818 */
[C---:B------:R-:W-:Y:S01]  /*10350*/  HMMA.16816.F32.BF16 R20, R120.reuse, R38, R20 ;  /* 0x000000267814723c */ /* 0x040fe20000041814 */
[----:B------:R-:W2:Y:S07]  /*10360*/  LDSM.16.M88.4 R36, [R188+0x6400] ;  /* 0x00640000bc24783b */ /* 0x000eae0000000200 */
[C---:B---3--:R-:W-:Y:S08]  /*10370*/  HMMA.16816.F32.BF16 R8, R120.reuse, R32, R8 ;  /* 0x000000207808723c */ /* 0x048ff00000041808 */
[C---:B------:R-:W-:Y:S01]  /*10380*/  HMMA.16816.F32.BF16 R4, R120.reuse, R34, R4 ;  /* 0x000000227804723c */ /* 0x040fe20000041804 */
[----:B------:R-:W3:Y:S07]  /*10390*/  LDSM.16.M88.4 R32, [R185+0x5400] ;  /* 0x00540000b920783b */ /* 0x000eee0000000200 */
[C---:B----4-:R-:W-:Y:S08]  /*103a0*/  HMMA.16816.F32.BF16 R100, R120.reuse, R44, R100 ;  /* 0x0000002c7864723c */ /* 0x050ff00000041864 */
[----:B------:R-:W-:Y:S01]  /*103b0*/  HMMA.16816.F32.BF16 R96, R120, R46, R96 ;  /* 0x0000002e7860723c */ /* 0x000fe20000041860 */
[----:B------:R-:W4:Y:S07]  /*103c0*/  LDSM.16.M88.4 R44, [R185+0x6c00] ;  /* 0x006c0000b92c783b */ /* 0x000f2e0000000200 */
[C---:B-1----:R-:W-:Y:S08]  /*103d0*/  HMMA.16816.F32.BF16 R8, R40.reuse, R28, R8 ;  /* 0x0000001c2808723c */ /* 0x042ff00000041808 */
[----:B------:R-:W-:Y:S01]  /*103e0*/  HMMA.16816.F32.BF16 R4, R40, R30, R4 ;  /* 0x0000001e2804723c */ /* 0x000fe20000041804 */
[----:B------:R-:W1:Y:S07]  /*103f0*/  LDSM.16.M88.4 R28, [R188+0x7800] ;  /* 0x00780000bc1c783b */ /* 0x000e6e0000000200 */
[C---:B--2---:R-:W-:Y:S08]  /*10400*/  HMMA.16816.F32.BF16 R92, R120.reuse, R36, R92 ;  /* 0x00000024785c723c */ /* 0x044ff0000004185c */
[----:B------:R-:W-:Y:S01]  /*10410*/  HMMA.16816.F32.BF16 R88, R120, R38, R88 ;  /* 0x000000267858723c */ /* 0x000fe20000041858 */
[----:B------:R-:W2:Y:S07]  /*10420*/  LDSM.16.M88.4 R36, [R188+0x7000] ;  /* 0x00700000bc24783b */ /* 0x000eae0000000200 */
[C---:B---3--:R-:W-:Y:S08]  /*10430*/  HMMA.16816.F32.BF16 R16, R40.reuse, R32, R16 ;  /* 0x000000202810723c */ /* 0x048ff00000041810 */
[----:B------:R-:W-:Y:S01]  /*10440*/  HMMA.16816.F32.BF16 R12, R40, R34, R12 ;  /* 0x00000022280c723c */ /* 0x000fe2000004180c */
[----:B------:R-:W3:Y:S07]  /*10450*/  LDSM.16.M88.4 R32, [R188+0x7400] ;  /* 0x00740000bc20783b */ /* 0x000eee0000000200 */
[C---:B------:R-:W-:Y:S08]  /*10460*/  HMMA.16816.F32.BF16 R76, R120.reuse, R124, R76 ;  /* 0x0000007c784c723c */ /* 0x040ff0000004184c */
[C---:B------:R-:W-:Y:S08]  /*10470*/  HMMA.16816.F32.BF16 R84, R120.reuse, R128, R84 ;  /* 0x000000807854723c */ /* 0x040ff00000041854 */
[C---:B------:R-:W-:Y:S01]  /*10480*/  HMMA.16816.F32.BF16 R80, R120.reuse, R130, R80 ;  /* 0x000000827850723c */ /* 0x040fe20000041850 */
[----:B------:R-:W-:Y:S07]  /*10490*/  LDSM.16.M88.4 R128, [R188+0x8000] ;  /* 0x00800000bc80783b */ /* 0x000fee0000000200 */
[----:B------:R-:W-:Y:S01]  /*104a0*/  HMMA.16816.F32.BF16 R72, R120, R126, R72 ;  /* 0x0000007e7848723c */ /* 0x000fe20000041848 */
[----:B------:R-:W-:Y:S04]  /*104b0*/  LDSM.16.M88.4 R124, [R188+0x8400] ;  /* 0x00840000bc7c783b */ /* 0x000fe80000000200 */
[----:B------:R-:W-:Y:S03]  /*104c0*/  LDSM.16.M88.4 R120, [R188+0x8800] ;  /* 0x00880000bc78783b */ /* 0x000fe60000000200 */
[C---:B------:R-:W-:Y:S08]  /*104d0*/  HMMA.16816.F32.BF16 R24, R40.reuse, R112, R24 ;  /* 0x000000702818723c */ /* 0x040ff00000041818 */
[C---:B------:R-:W-:Y:S01]  /*104e0*/  HMMA.16816.F32.BF16 R20, R40.reuse, R114, R20 ;  /* 0x000000722814723c */ /* 0x040fe20000041814 */
[----:B------:R-:W5:Y:S07]  /*104f0*/  LDSM.16.M88.4 R112, [R188+0x8c00] ;  /* 0x008c0000bc70783b */ /* 0x000f6e0000000200 */
[C---:B----4-:R-:W-:Y:S08]  /*10500*/  HMMA.16816.F32.BF16 R76, R40.reuse, R44, R76 ;  /* 0x0000002c284c723c */ /* 0x050ff0000004184c */
[C---:B------:R-:W-:Y:S08]  /*10510*/  HMMA.16816.F32.BF16 R108, R40.reuse, R68, R108 ;  /* 0x00000044286c723c */ /* 0x040ff0000004186c */
[C---:B------:R-:W-:Y:S01]  /*10520*/  HMMA.16816.F32.BF16 R104, R40.reuse, R70, R104 ;  /* 0x000000462868723c */ /* 0x040fe20000041868 */
[----:B------:R-:W-:Y:S07]  /*10530*/  LDSM.16.M88.4 R68, [R187+0x2000] ;  /* 0x00200000bb44783b */ /* 0x000fee0000000200 */
        /* <DEDUP_REMOVED lines=9> */
[----:B------:R-:W-:Y:S01]  /*105d0*/  HMMA.16816.F32.BF16 R72, R40, R46, R72 ;  /* 0x0000002e2848723c */ /* 0x000fe20000041848 */
[----:B------:R-:W-:Y:S04]  /*105e0*/  LDSM.16.M88.4 R44, [R185+0x7c00] ;  /* 0x007c0000b92c783b */ /* 0x000fe80000000200 */
[----:B------:R-:W-:Y:S03]  /*105f0*/  LDSM.16.M88.4 R40, [R185+0x8000] ;  /* 0x00800000b928783b */ /* 0x000fe60000000200 */
[C---:B-1----:R-:W-:Y:S08]  /*10600*/  HMMA.16816.F32.BF16 R8, R136.reuse, R28, R8 ;  /* 0x0000001c8808723c */ /* 0x042ff00000041808 */
[C---:B------:R-:W-:Y:S01]  /*10610*/  HMMA.16816.F32.BF16 R4, R136.reuse, R30, R4 ;  /* 0x0000001e8804723c */ /* 0x040fe20000041804 */
[----:B------:R-:W1:Y:S07]  /*10620*/  LDSM.16.M88.4 R28, [R185+0x8c00] ;  /* 0x008c0000b91c783b */ /* 0x000e6e0000000200 */
[C---:B--2---:R-:W-:Y:S08]  /*10630*/  HMMA.16816.F32.BF16 R24, R136.reuse, R36, R24 ;  /* 0x000000248818723c */ /* 0x044ff00000041818 */
[C---:B------:R-:W-:Y:S01]  /*10640*/  HMMA.16816.F32.BF16 R20, R136.reuse, R38, R20 ;  /* 0x000000268814723c */ /* 0x040fe20000041814 */
[----:B------:R-:W2:Y:S07]  /*10650*/  LDSM.16.M88.4 R36, [R185+0x8400] ;  /* 0x00840000b924783b */ /* 0x000eae0000000200 */
[C---:B---3--:R-:W-:Y:S08]  /*10660*/  HMMA.16816.F32.BF16 R16, R136.reuse, R32, R16 ;  /* 0x000000208810723c */ /* 0x048ff00000041810 */
[----:B------:R-:W-:Y:S01]  /*10670*/  HMMA.16816.F32.BF16 R12, R136, R34, R12 ;  /* 0x00000022880c723c */ /* 0x000fe2000004180c */
[----:B------:R-:W3:Y:S01]  /*10680*/  LDSM.16.M88.4 R32, [R185+0x8800] ;  /* 0x00880000b920783b */ /* 0x000ee20000000200 */
[----:B------:R-:W-:-:S06]  /*10690*/  DEPBAR.LE SB0, 0x0 ;  /* 0x000080000000791a */ /* 0x000fcc0000000000 */
[C---:B-----5:R-:W-:Y:S08]  /*106a0*/  HMMA.16816.F32.BF16 R76, R136.reuse, R112, R76 ;  /* 0x00000070884c723c */ /* 0x060ff0000004184c */
[C---:B------:R-:W-:Y:S08]  /*106b0*/  HMMA.16816.F32.BF16 R108, R136.reuse, R132, R108 ;  /* 0x00000084886c723c */ /* 0x040ff0000004186c */
[C---:B------:R-:W-:Y:S08]  /*106c0*/  HMMA.16816.F32.BF16 R104, R136.reuse, R134, R104 ;  /* 0x000000868868723c */ /* 0x040ff00000041868 */
[C---:B------:R-:W-:Y:S08]  /*106d0*/  HMMA.16816.F32.BF16 R100, R136.reuse, R128, R100 ;  /* 0x000000808864723c */ /* 0x040ff00000041864 */
[C---:B------:R-:W-:Y:S08]  /*106e0*/  HMMA.16816.F32.BF16 R96, R136.reuse, R130, R96 ;  /* 0x000000828860723c */ /* 0x040ff00000041860 */
[C---:B------:R-:W-:Y:S08]  /*106f0*/  HMMA.16816.F32.BF16 R92, R136.reuse, R124, R92 ;  /* 0x0000007c885c723c */ /* 0x040ff0000004185c */
[C---:B------:R-:W-:Y:S08]  /*10700*/  HMMA.16816.F32.BF16 R88, R136.reuse, R126, R88 ;  /* 0x0000007e8858723c */ /* 0x040ff00000041858 */
[C---:B------:R-:W-:Y:S08]  /*10710*/  HMMA.16816.F32.BF16 R84, R136.reuse, R120, R84 ;  /* 0x000000788854723c */ /* 0x040ff00000041854 */
[C---:B------:R-:W-:Y:S08]  /*10720*/  HMMA.16816.F32.BF16 R80, R136.reuse, R122, R80 ;  /* 0x0000007a8850723c */ /* 0x040ff00000041850 */
[----:B------:R-:W-:Y:S08]  /*10730*/  HMMA.16816.F32.BF16 R72, R136, R114, R72 ;  /* 0x000000728848723c */ /* 0x000ff00000041848 */
[C---:B-1----:R-:W-:Y:S07]  /*10740*/  HMMA.16816.F32.BF16 R76, R68.reuse, R28, R76 ;  /* 0x0000001c444c723c */ /* 0x042fee000004184c */
[----:B------:R-:W-:Y:S01]  /*10750*/  IADD3 R28, R2, 0x8, RZ ;  /* 0x00000008021c7810 */ /* 0x000fe20007ffe0ff */
[----:B------:R-:W-:Y:S03]  /*10760*/  HMMA.16816.F32.BF16 R24, R68, R60, R24 ;  /* 0x0000003c4418723c */ /* 0x000fe60000041818 */
[----:B------:R-:W-:-:S05]  /*10770*/  IMNMX R49, R28, R65, PT ;  /* 0x000000411c317217 */ /* 0x000fca0003800200 */
        /* <DEDUP_REMOVED lines=9> */
[C---:B--2---:R-:W-:Y:S08]  /*10810*/  HMMA.16816.F32.BF16 R92, R68.reuse, R36, R92 ;  /* 0x00000024445c723c */ /* 0x044ff0000004185c */
[C---:B------:R-:W-:Y:S08]  /*10820*/  HMMA.16816.F32.BF16 R88, R68.reuse, R38, R88 ;  /* 0x000000264458723c */ /* 0x040ff00000041858 */
[C---:B---3--:R-:W-:Y:S08]  /*10830*/  HMMA.16816.F32.BF16 R84, R68.reuse, R32, R84 ;  /* 0x000000204454723c */ /* 0x048ff00000041854 */
[C---:B------:R-:W-:Y:S08]  /*10840*/  HMMA.16816.F32.BF16 R80, R68.reuse, R34, R80 ;  /* 0x000000224450723c */ /* 0x040ff00000041850 */
[----:B------:R-:W-:Y:S01]  /*10850*/  HMMA.16816.F32.BF16 R72, R68, R30, R72 ;  /* 0x0000001e4448723c */ /* 0x000fe20000041848 */
[----:B------:R-:W-:Y:S06]  /*10860*/  BAR.SYNC.DEFER_BLOCKING 0x0 ;  /* 0x0000000000007b1d */ /* 0x000fec0000010000 */
[----:B------:R-:W-:Y:S01]  /*10870*/  @!UPT UIADD3 URZ, URZ, URZ, URZ ;  /* 0x0000003f3f3ff290 */ /* 0x000fe2000fffe03f */
[----:B------:R-:W-:Y:S11]  /*10880*/  @!P5 BRA `(.L_x_964) ;  /* 0x00000a400000d947 */ /* 0x000ff60003800000 */
[----:B------:R-:W-:Y:S01]  /*10890*/  BSSY B0, `(.L_x_965) ;  /* 0x0000041000007945 */ /* 0x000fe20003800000 */
[----:B------:R-:W-:Y:S05]  /*108a0*/  @!P3 BRA `(.L_x_966) ;  /* 0x000003c00000b947 */ /* 0x000fea0003800000 */
[----:B------:R-:W2:Y:S01]  /*108b0*/  LD.E R35, [R118.64+0x170] ;  /* 0x0001700476237980 */ /* 0x000ea2000c101900 */
[----:B------:R-:W-:-:S02]  /*108c0*/  IADD3 R32, R0, -0x80, RZ ;  /* 0xffffff8000207810 */ /* 0x000fc40007ffe0ff */
[----:B------:R-:W-:Y:S02]  /*108d0*/  IABS R28, R0 ;  /* 0x00000000001c7213 */ /* 0x000fe40000000000 */
[----:B------:R-:W-:Y:S02]  /*108e0*/  IABS R2, R32 ;  /* 0x0000002000027213 */ /* 0x000fe40000000000 */
[-C--:B--2---:R-:W-:Y:S02]  /*108f0*/  IABS R30, R35.reuse ;  /* 0x00000023001e7213 */ /* 0x084fe40000000000 */
[-C--:B------:R-:W-:Y:S02]  /*10900*/  IABS R29, R35.reuse ;  /* 0x00000023001d7213 */ /* 0x080fe40000000000 */
[----:B------:R-:W1:Y:S01]  /*10910*/  I2F.RP R31, R30 ;  /* 0x0000001e001f7306 */ /* 0x000e620000209400 */
[----:B------:R-:W-:Y:S02]  /*10920*/  LOP3.LUT R32, R32, R35, RZ, 0x3c, !PT ;  /* 0x0000002320207212 */ /* 0x000fe400078e3cff */
[----:B------:R-:W-:-:S02]  /*10930*/  IMAD.MOV R29, RZ, RZ, -R29 ;  /* 0x000000ffff1d7224 */ /* 0x000fc400078e0a1d */
[----:B------:R-:W-:-:S03]  /*10940*/  ISETP.GE.AND P0, PT, R32, RZ, PT ;  /* 0x000000ff2000720c */ /* 0x000fc60003f06270 */
        /* <DEDUP_REMOVED lines=8> */
[----:B------:R-:W-:-:S04]  /*109d0*/  IMAD.HI.U32 R33, R33, R28, RZ ;  /* 0x0000001c21217227 */ /* 0x000fc800078e00ff */
[----:B------:R-:W-:Y:S01]  /*109e0*/  IMAD R37, R31, R29, R2 ;  /* 0x0000001d1f257224 */ /* 0x000fe200078e0202 */
[----:B------:R-:W-:Y:S01]  /*109f0*/  LOP3.LUT R2, R0, R35, RZ, 0x3c, !PT ;  /* 0x0000002300027212 */ /* 0x000fe200078e3cff */
[----:B------:R-:W-:Y:S01]  /*10a00*/  IMAD R29, R33, R29, R28 ;  /* 0x0000001d211d7224 */ /* 0x000fe200078e021c */
[----:B------:R-:W-:Y:S02]  /*10a10*/  LOP3.LUT R28, RZ, R35, RZ, 0x33, !PT ;  /* 0x00000023ff1c7212 */ /* 0x000fe400078e33ff */
[C---:B------:R-:W-:Y:S02]  /*10a20*/  ISETP.GT.U32.AND P1, PT, R30.reuse, R37, PT ;  /* 0x000000251e00720c */ /* 0x040fe40003f24070 */
[----:B------:R-:W-:-:S11]  /*10a30*/  ISETP.GT.U32.AND P2, PT, R30, R29, PT ;  /* 0x0000001d1e00720c */ /* 0x000fd60003f44070 */
[----:B------:R-:W-:Y:S01]  /*10a40*/  @!P1 IMAD.IADD R37, R37, 0x1, -R30 ;  /* 0x0000000125259824 */ /* 0x000fe200078e0a1e */
[----:B------:R-:W-:Y:S02]  /*10a50*/  @!P1 IADD3 R31, R31, 0x1, RZ ;  /* 0x000000011f1f9810 */ /* 0x000fe40007ffe0ff */
[-C--:B------:R-:W-:Y:S02]  /*10a60*/  @!P2 IADD3 R29, R29, -R30.reuse, RZ ;  /* 0x8000001e1d1da210 */ /* 0x080fe40007ffe0ff */
[-C--:B------:R-:W-:Y:S02]  /*10a70*/  ISETP.GE.U32.AND P4, PT, R37, R30.reuse, PT ;  /* 0x0000001e2500720c */ /* 0x080fe40003f86070 */
[----:B------:R-:W-:Y:S01]  /*10a80*/  ISETP.GE.U32.AND P6, PT, R29, R30, PT ;  /* 0x0000001e1d00720c */ /* 0x000fe20003fc6070 */
[----:B------:R-:W2:Y:S01]  /*10a90*/  LD.E.64 R36, [R118.64+0x20] ;  /* 0x0000200476247980 */ /* 0x000ea2000c101b00 */
[----:B------:R-:W-:Y:S02]  /*10aa0*/  @!P2 IADD3 R33, R33, 0x1, RZ ;  /* 0x000000012121a810 */ /* 0x000fe40007ffe0ff */
[----:B------:R-:W-:-:S02]  /*10ab0*/  ISETP.GE.AND P2, PT, R2, RZ, PT ;  /* 0x000000ff0200720c */ /* 0x000fc40003f46270 */
[----:B------:R-:W-:-:S05]  /*10ac0*/  ISETP.NE.AND P1, PT, R35, RZ, PT ;  /* 0x000000ff2300720c */ /* 0x000fca0003f25270 */
[----:B------:R-:W-:Y:S02]  /*10ad0*/  @P4 IADD3 R31, R31, 0x1, RZ ;  /* 0x000000011f1f4810 */ /* 0x000fe40007ffe0ff */
[----:B------:R-:W-:-:S03]  /*10ae0*/  @P6 IADD3 R33, R33, 0x1, RZ ;  /* 0x0000000121216810 */ /* 0x000fc60007ffe0ff */
[----:B------:R-:W-:Y:S02]  /*10af0*/  @!P0 IMAD.MOV R31, RZ, RZ, -R31 ;  /* 0x000000ffff1f8224 */ /* 0x000fe400078e0a1f */
[----:B------:R-:W-:-:S03]  /*10b00*/  @!P2 IMAD.MOV R33, RZ, RZ, -R33 ;  /* 0x000000ffff21a224 */ /* 0x000fc600078e0a21 */
[C---:B------:R-:W-:Y:S02]  /*10b10*/  SEL R2, R28.reuse, R31, !P1 ;  /* 0x0000001f1c027207 */ /* 0x040fe40004800000 */
[----:B------:R-:W-:Y:S02]  /*10b20*/  SEL R29, R28, R33, !P1 ;  /* 0x000000211c1d7207 */ /* 0x000fe40004800000 */
[----:B------:R-:W3:Y:S01]  /*10b30*/  LD.E.64 R32, [R118.64+0x38] ;  /* 0x0000380476207980 */ /* 0x000ee2000c101b00 */
[----:B------:R-:W-:-:S04]  /*10b40*/  IMAD.WIDE R40, R2, 0x4, R204 ;  /* 0x0000000402287825 */ /* 0x000fc800078e02cc */
[C---:B------:R-:W-:Y:S01]  /*10b50*/  IMAD.WIDE R38, R29.reuse, 0x4, R204 ;  /* 0x000000041d267825 */ /* 0x040fe200078e02cc */
[----:B------:R-:W4:Y:S04]  /*10b60*/  LD.E R30, [R40.64] ;  /* 0x00000004281e7980 */ /* 0x000f28000c101900 */
[----:B------:R-:W4:Y:S01]  /*10b70*/  LD.E R31, [R38.64] ;  /* 0x00000004261f7980 */ /* 0x000f22000c101900 */
[----:B------:R-:W-:-:S05]  /*10b80*/  IADD3 R28, R29, -R2, RZ ;  /* 0x800000021d1c7210 */ /* 0x000fca0007ffe0ff */
[----:B------:R-:W-:-:S05]  /*10b90*/  IMAD R28, R35, R28, -0x80 ;  /* 0xffffff80231c7424 */ /* 0x000fca00078e021c */
[----:B------:R-:W-:Y:S01]  /*10ba0*/  SHF.R.S32.HI R29, RZ, 0x1f, R28 ;  /* 0x0000001fff1d7819 */ /* 0x000fe2000001141c */
[-C--:B---3--:R-:W-:Y:S02]  /*10bb0*/  IMAD R2, R33, R28.reuse, RZ ;  /* 0x0000001c21027224 */ /* 0x088fe400078e02ff */
[----:B------:R-:W-:-:S04]  /*10bc0*/  IMAD.WIDE.U32 R34, R32, R28, RZ ;  /* 0x0000001c20227225 */ /* 0x000fc800078e00ff */
[----:B------:R-:W-:Y:S02]  /*10bd0*/  IMAD R2, R32, R29, R2 ;  /* 0x0000001d20027224 */ /* 0x000fe400078e0202 */
[----:B----4-:R-:W-:Y:S02]  /*10be0*/  IMAD.IADD R31, R30, 0x1, -R31 ;  /* 0x000000011e1f7824 */ /* 0x010fe400078e0a1f */
[----:B------:R-:W-:Y:S02]  /*10bf0*/  IMAD.IADD R35, R35, 0x1, R2 ;  /* 0x0000000123237824 */ /* 0x000fe400078e0202 */
[----:B--2---:R-:W-:Y:S01]  /*10c00*/  IMAD R29, R37, R31, RZ ;  /* 0x0000001f251d7224 */ /* 0x004fe200078e02ff */
[----:B------:R-:W-:Y:S01]  /*10c10*/  SHF.R.S32.HI R28, RZ, 0x1f, R31 ;  /* 0x0000001fff1c7819 */ /* 0x000fe2000001141f */
[----:B------:R-:W-:-:S04]  /*10c20*/  IMAD.WIDE.U32 R34, R31, R36, R34 ;  /* 0x000000241f227225 */ /* 0x000fc800078e0022 */
[----:B------:R-:W-:Y:S02]  /*10c30*/  IMAD R28, R36, R28, R29 ;  /* 0x0000001c241c7224 */ /* 0x000fe400078e021d */
[----:B------:R-:W-:-:S03]  /*10c40*/  IMAD.MOV.U32 R29, RZ, RZ, R34 ;  /* 0x000000ffff1d7224 */ /* 0x000fc600078e0022 */
[----:B------:R-:W-:Y:S01]  /*10c50*/  IADD3 R28, R35, R28, RZ ;  /* 0x0000001c231c7210 */ /* 0x000fe20007ffe0ff */
[----:B------:R-:W-:Y:S05]  /*10c60*/  BRA `(.L_x_967) ;  /* 0x0000003000007947 */ /* 0x000fea0003800000 */
.L_x_966:
[----:B------:R-:W2:Y:S02]  /*10c70*/  LD.E R29, [R118.64+0x38] ;  /* 0x00003804761d7980 */ /* 0x000ea4000c101900 */
[----:B--2---:R-:W-:-:S04]  /*10c80*/  LEA R29, -R29, RZ, 0x7 ;  /* 0x000000ff1d1d7211 */ /* 0x004fc800078e39ff */
[----:B------:R-:W-:Y:S02]  /*10c90*/  SHF.R.S32.HI R28, RZ, 0x1f, R29 ;  /* 0x0000001fff1c7819 */ /* 0x000fe4000001141d */
.L_x_967:
[----:B------:R-:W-:Y:S05]  /*10ca0*/  BSYNC B0 ;  /* 0x0000000000007941 */ /* 0x000fea0003800000 */
.L_x_965:
[C---:B------:R-:W-:Y:S02]  /*10cb0*/  LOP3.LUT P6, RZ, R206.reuse, 0x1, RZ, 0xc0, !PT ;  /* 0x00000001ceff7812 */ /* 0x040fe400078cc0ff */
[C---:B------:R-:W-:Y:S02]  /*10cc0*/  LOP3.LUT P4, RZ, R206.reuse, 0x2, RZ, 0xc0, !PT ;  /* 0x00000002ceff7812 */ /* 0x040fe4000788c0ff */
[----:B------:R-:W-:Y:S02]  /*10cd0*/  LOP3.LUT P2, RZ, R206, 0x4, RZ, 0xc0, !PT ;  /* 0x00000004ceff7812 */ /* 0x000fe4000784c0ff */
[C---:B------:R-:W-:Y:S02]  /*10ce0*/  LEA R36, P1, R29.reuse, R194, 0x1 ;  /* 0x000000c21d247211 */ /* 0x040fe400078208ff */
[C---:B------:R-:W-:Y:S02]  /*10cf0*/  IADD3 R31, P0, R29.reuse, R192, RZ ;  /* 0x000000c01d1f7210 */ /* 0x040fe40007f1e0ff */
[----:B------:R-:W-:-:S03]  /*10d00*/  LEA.HI.X R37, R29, R195, R28, 0x1, P1 ;  /* 0x000000c31d257211 */ /* 0x000fc600008f0c1c */
[----:B------:R-:W-:Y:S01]  /*10d10*/  IMAD.X R28, R28, 0x1, R193, P0 ;  /* 0x000000011c1c7824 */ /* 0x000fe200000e06c1 */
[CC--:B------:R-:W-:Y:S01]  /*10d20*/  @P6 LEA R34, P0, R31.reuse, R194.reuse, 0x1 ;  /* 0x000000c21f226211 */ /* 0x0c0fe200078008ff */
[----:B------:R-:W-:Y:S01]  /*10d30*/  @!PT LDS RZ, [RZ] ;  /* 0x00000000fffff984 */ /* 0x000fe20000000800 */
[----:B------:R-:W-:Y:S01]  /*10d40*/  @!PT LDS RZ, [RZ] ;  /* 0x00000000fffff984 */ /* 0x000fe20000000800 */
[----:B------:R-:W-:Y:S01]  /*10d50*/  @!PT LDS RZ, [RZ] ;  /* 0x00000000fffff984 */ /* 0x000fe20000000800 */
[----:B------:R1:W-:Y:S01]  /*10d60*/  @P6 LDGSTS.E.BYPASS.LTC128B.128 [R201+0x3000], [R36.64] ;  /* 0x0300000024c96fae */ /* 0x0003e2000b901d44 */
[CC--:B------:R-:W-:Y:S02]  /*10d70*/  @P4 LEA R32, P1, R31.reuse, R194.reuse, 0x1 ;  /* 0x000000c21f204211 */ /* 0x0c0fe400078208ff */
[CCC-:B------:R-:W-:Y:S01]  /*10d80*/  @P6 LEA.HI.X R35, R31.reuse, R195.reuse, R28.reuse, 0x1, P0 ;  /* 0x000000c31f236211 */ /* 0x1c0fe200000f0c1c */
[----:B------:R1:W-:Y:S01]  /*10d90*/  @!P6 STS [R201+0x3000], RZ ;  /* 0x003000ffc900e388 */ /* 0x0003e20000000800 */
[C---:B------:R-:W-:Y:S02]  /*10da0*/  @P4 LEA.HI.X R33, R31.reuse, R195, R28, 0x1, P1 ;  /* 0x000000c31f214211 */ /* 0x040fe400008f0c1c */
[C---:B------:R-:W-:Y:S01]  /*10db0*/  @P2 LEA R30, P0, R31.reuse, R194, 0x1 ;  /* 0x000000c21f1e2211 */ /* 0x040fe200078008ff */
[----:B------:R1:W-:Y:S01]  /*10dc0*/  @!P6 STS [R201+0x3004], RZ ;  /* 0x003004ffc900e388 */ /* 0x0003e20000000800 */
[----:B------:R-:W-:-:S02]  /*10dd0*/  IADD3 R29, P1, R31, R192, RZ ;  /* 0x000000c01f1d7210 */ /* 0x000fc40007f3e0ff */
[----:B------:R-:W-:Y:S01]  /*10de0*/  @P2 LEA.HI.X R31, R31, R195, R28, 0x1, P0 ;  /* 0x000000c31f1f2211 */ /* 0x000fe200000f0c1c */
[----:B------:R1:W-:Y:S01]  /*10df0*/  @!P6 STS.64 [R201+0x3008], RZ ;  /* 0x003008ffc900e388 */ /* 0x0003e20000000a00 */
[CC--:B------:R-:W-:Y:S01]  /*10e00*/  @P6 LEA R42, P0, R29.reuse, R194.reuse, 0x1 ;  /* 0x000000c21d2a6211 */ /* 0x0c0fe200078008ff */
[----:B------:R-:W-:Y:S01]  /*10e10*/  IMAD.X R28, R28, 0x1, R193, P1 ;  /* 0x000000011c1c7824 */ /* 0x000fe200008e06c1 */
[----:B------:R-:W-:-:S04]  /*10e20*/  @P4 LEA R40, P1, R29, R194, 0x1 ;  /* 0x000000c21d284211 */ /* 0x000fc800078208ff */
[CCC-:B------:R-:W-:Y:S02]  /*10e30*/  @P6 LEA.HI.X R43, R29.reuse, R195.reuse, R28.reuse, 0x1, P0 ;  /* 0x000000c31d2b6211 */ /* 0x1c0fe400000f0c1c */
[CCC-:B------:R-:W-:Y:S02]  /*10e40*/  @P4 LEA.HI.X R41, R29.reuse, R195.reuse, R28.reuse, 0x1, P1 ;  /* 0x000000c31d294211 */ /* 0x1c0fe400008f0c1c */
[C---:B------:R-:W-:Y:S02]  /*10e50*/  @P2 LEA R38, P0, R29.reuse, R194, 0x1 ;  /* 0x000000c21d262211 */ /* 0x040fe400078008ff */
[C---:B------:R-:W-:Y:S02]  /*10e60*/  IADD3 R2, P1, R29.reuse, R192, RZ ;  /* 0x000000c01d027210 */ /* 0x040fe40007f3e0ff */
[----:B------:R-:W-:Y:S01]  /*10e70*/  @P2 LEA.HI.X R39, R29, R195, R28, 0x1, P0 ;  /* 0x000000c31d272211 */ /* 0x000fe200000f0c1c */
[----:B------:R-:W-:Y:S01]  /*10e80*/  @P4 IMAD.MOV.U32 R29, RZ, RZ, R37 ;  /* 0x000000ffff1d4224 */ /* 0x000fe200078e0025 */
[-C--:B------:R-:W-:Y:S01]  /*10e90*/  @P6 LEA R46, P0, R2, R194.reuse, 0x1 ;  /* 0x000000c2022e6211 */ /* 0x080fe200078008ff */
[----:B------:R-:W-:Y:S01]  /*10ea0*/  IMAD.X R28, R28, 0x1, R193, P1 ;  /* 0x000000011c1c7824 */ /* 0x000fe200008e06c1 */
[----:B------:R-:W-:-:S04]  /*10eb0*/  @P4 LEA R44, P1, R2, R194, 0x1 ;  /* 0x000000c2022c4211 */ /* 0x000fc800078208ff */
[CC--:B------:R-:W-:Y:S02]  /*10ec0*/  @P6 LEA.HI.X R47, R2.reuse, R195.reuse, R28, 0x1, P0 ;  /* 0x000000c3022f6211 */ /* 0x0c0fe400000f0c1c */
[C---:B------:R-:W-:Y:S01]  /*10ed0*/  @P2 LEA R52, P0, R2.reuse, R194, 0x1 ;  /* 0x000000c202342211 */ /* 0x040fe200078008ff */
[----:B------:R-:W-:Y:S01]  /*10ee0*/  IMAD.MOV.U32 R194, RZ, RZ, R36 ;  /* 0x000000ffffc27224 */ /* 0x000fe200078e0024 */
[CCC-:B------:R-:W-:Y:S02]  /*10ef0*/  @P4 LEA.HI.X R45, R2.reuse, R195.reuse, R28.reuse, 0x1, P1 ;  /* 0x000000c3022d4211 */ /* 0x1c0fe400008f0c1c */
[----:B------:R-:W-:Y:S01]  /*10f00*/  @P2 LEA.HI.X R53, R2, R195, R28, 0x1, P0 ;  /* 0x000000c302352211 */ /* 0x000fe200000f0c1c */
[----:B------:R-:W-:Y:S02]  /*10f10*/  @P4 IMAD.MOV.U32 R28, RZ, RZ, R36 ;  /* 0x000000ffff1c4224 */ /* 0x000fe400078e0024 */
[----:B------:R-:W-:-:S03]  /*10f20*/  IMAD.MOV.U32 R195, RZ, RZ, R37 ;  /* 0x000000ffffc37224 */ /* 0x000fc600078e0025 */
[----:B------:R-:W-:Y:S01]  /*10f30*/  @!PT LDS RZ, [RZ] ;  /* 0x00000000fffff984 */ /* 0x000fe20000000800 */
[----:B------:R-:W-:Y:S01]  /*10f40*/  @!PT LDS RZ, [RZ] ;  /* 0x00000000fffff984 */ /* 0x000fe20000000800 */
[----:B------:R-:W-:Y:S01]  /*10f50*/  @!PT LDS RZ, [RZ] ;  /* 0x00000000fffff984 */ /* 0x000fe20000000800 */
[----:B------:R2:W-:Y:S04]  /*10f60*/  @P4 LDGSTS.E.BYPASS.LTC128B.128 [R201+0x5000], [R28.64+0x40] ;  /* 0x050000401cc94fae */ /* 0x0005e8000b901d44 */
[----:B------:R1:W-:Y:S01]  /*10f70*/  @!P4 STS.128 [R201+0x5000], RZ ;  /* 0x005000ffc900c388 */ /* 0x0003e20000000c00 */
[----:B--2---:R-:W-:Y:S02]  /*10f80*/  @P2 IMAD.MOV.U32 R28, RZ, RZ, R36 ;  /* 0x000000ffff1c2224 */ /* 0x004fe400078e0024 */
[----:B------:R-:W-:-:S05]  /*10f90*/  @P2 IMAD.MOV.U32 R29, RZ, RZ, R37 ;  /* 0x000000ffff1d2224 */ /* 0x000fca00078e0025 */
        /* <DEDUP_REMOVED lines=8> */
[----:B------:R1:W-:Y:S04]  /*11020*/  @P6 LDGSTS.E.BYPASS.LTC128B.128 [R201+0x3800], [R34.64] ;  /* 0x0380000022c96fae */ /* 0x0003e8000b901d44 */
[----:B------:R1:W-:Y:S04]  /*11030*/  @!P6 STS.128 [R201+0x3800], RZ ;  /* 0x003800ffc900e388 */ /* 0x0003e80000000c00 */
        /* <DEDUP_REMOVED lines=40> */
[----:B------:R-:W0:Y:S02]  /*112c0*/  LDGDEPBAR ;  /* 0x00000000000079af */ /* 0x000e240000000000 */
.L_x_964:
[----:B------:R-:W-:Y:S05]  /*112d0*/  BSYNC B1 ;  /* 0x0000000000017941 */ /* 0x000fea0003800000 */
.L_x_963:
[----:B------:R-:W2:Y:S01]  /*112e0*/  LD.E R55, [R118.64+0xdc] ;  /* 0x0000dc0476377980 */ /* 0x000ea2000c101900 */
[----:B------:R-:W-:-:S02]  /*112f0*/  IMAD.IADD R67, R0, 0x1, R67 ;  /* 0x0000000100437824 */ /* 0x000fc400078e0243 */
[----:B------:R-:W-:-:S03]  /*11300*/  IMAD.SHL.U32 R186, R3, 0x2, RZ ;  /* 0x0000000203ba7824 */ /* 0x000fc600078e00ff */
[C---:B------:R-:W-:Y:S01]  /*11310*/  IADD3 R0, R67.reuse, 0x1, RZ ;  /* 0x0000000143007810 */ /* 0x040fe20007ffe0ff */
[----:B------:R-:W-:Y:S01]  /*11320*/  IMAD R184, R50, 0x2, R186 ;  /* 0x0000000232b87824 */ /* 0x000fe200078e02ba */
[----:B------:R-:W-:Y:S02]  /*11330*/  IADD3 R2, R67, 0x8, RZ ;  /* 0x0000000843027810 */ /* 0x000fe40007ffe0ff */
[CC--:B------:R-:W-:Y:S02]  /*11340*/  ISETP.GE.AND P2, PT, R0.reuse, R48.reuse, PT ;  /* 0x000000300000720c */ /* 0x0c0fe40003f46270 */
[-C--:B------:R-:W-:Y:S02]  /*11350*/  ISETP.GE.AND P0, PT, R0, R49.reuse, PT ;  /* 0x000000310000720c */ /* 0x080fe40003f06270 */
[C---:B------:R-:W-:Y:S02]  /*11360*/  ISETP.GE.AND P1, PT, R2.reuse, R48, PT ;  /* 0x000000300200720c */ /* 0x040fe40003f26270 */
[----:B------:R-:W-:-:S02]  /*11370*/  ISETP.GE.AND P4, PT, R2, R49, PT ;  /* 0x000000310200720c */ /* 0x000fc40003f86270 */
[C---:B------:R-:W-:Y:S02]  /*11380*/  IADD3 R0, R67.reuse, 0x9, RZ ;  /* 0x0000000943007810 */ /* 0x040fe40007ffe0ff */
[----:B------:R-:W-:Y:S02]  /*11390*/  IADD3 R2, R67, 0x10, RZ ;  /* 0x0000001043027810 */ /* 0x000fe40007ffe0ff */
[----:B-1----:R-:W-:Y:S02]  /*113a0*/  FSEL R35, R20, -INF , !P1 ;  /* 0xff80000014237808 */ /* 0x002fe40004800000 */
[----:B------:R-:W-:Y:S02]  /*113b0*/  FSEL R33, R22, -INF , !P4 ;  /* 0xff80000016217808 */ /* 0x000fe40006000000 */
[C---:B------:R-:W-:Y:S02]  /*113c0*/  ISETP.GE.AND P6, PT, R0.reuse, R48, PT ;  /* 0x000000300000720c */ /* 0x040fe40003fc6270 */
[----:B------:R-:W-:-:S02]  /*113d0*/  ISETP.GE.AND P1, PT, R0, R49, PT ;  /* 0x000000310000720c */ /* 0x000fc40003f26270 */
[----:B------:R-:W-:Y:S02]  /*113e0*/  ISETP.GE.AND P4, PT, R2, R48, PT ;  /* 0x000000300200720c */ /* 0x000fe40003f86270 */
[----:B------:R-:W-:Y:S02]  /*113f0*/  IADD3 R0, R67, 0x11, RZ ;  /* 0x0000001143007810 */ /* 0x000fe40007ffe0ff */
[----:B------:R-:W-:Y:S02]  /*11400*/  FSEL R36, R21, -INF , !P6 ;  /* 0xff80000015247808 */ /* 0x000fe40007000000 */
[----:B------:R-:W-:Y:S02]  /*11410*/  FSEL R32, R23, -INF , !P1 ;  /* 0xff80000017207808 */ /* 0x000fe40004800000 */
[----:B------:R-:W-:Y:S02]  /*11420*/  FSEL R16, R16, -INF , !P4 ;  /* 0xff80000010107808 */ /* 0x000fe40006000000 */
[----:B------:R-:W-:-:S02]  /*11430*/  ISETP.GE.AND P6, PT, R2, R49, PT ;  /* 0x000000310200720c */ /* 0x000fc40003fc6270 */
[C---:B------:R-:W-:Y:S02]  /*11440*/  ISETP.GE.AND P1, PT, R0.reuse, R48, PT ;  /* 0x000000300000720c */ /* 0x040fe40003f26270 */
[----:B------:R-:W-:Y:S02]  /*11450*/  ISETP.GE.AND P4, PT, R0, R49, PT ;  /* 0x000000310000720c */ /* 0x000fe40003f86270 */
[C---:B------:R-:W-:Y:S02]  /*11460*/  IADD3 R2, R67.reuse, 0x18, RZ ;  /* 0x0000001843027810 */ /* 0x040fe40007ffe0ff */
[----:B------:R-:W-:Y:S02]  /*11470*/  IADD3 R0, R67, 0x19, RZ ;  /* 0x0000001943007810 */ /* 0x000fe40007ffe0ff */
[----:B------:R-:W-:Y:S02]  /*11480*/  FSEL R18, R18, -INF , !P6 ;  /* 0xff80000012127808 */ /* 0x000fe40007000000 */
[----:B------:R-:W-:-:S02]  /*11490*/  FSEL R17, R17, -INF , !P1 ;  /* 0xff80000011117808 */ /* 0x000fc40004800000 */
[----:B------:R-:W-:Y:S02]  /*114a0*/  FSEL R31, R19, -INF , !P4 ;  /* 0xff800000131f7808 */ /* 0x000fe40006000000 */
[CC--:B------:R-:W-:Y:S02]  /*114b0*/  ISETP.GE.AND P6, PT, R2.reuse, R48.reuse, PT ;  /* 0x000000300200720c */ /* 0x0c0fe40003fc6270 */
[----:B------:R-:W-:Y:S02]  /*114c0*/  ISETP.GE.AND P1, PT, R2, R49, PT ;  /* 0x000000310200720c */ /* 0x000fe40003f26270 */
[----:B------:R-:W-:Y:S02]  /*114d0*/  ISETP.GE.AND P4, PT, R0, R48, PT ;  /* 0x000000300000720c */ /* 0x000fe40003f86270 */
[----:B------:R-:W-:Y:S02]  /*114e0*/  IADD3 R2, R67, 0x20, RZ ;  /* 0x0000002043027810 */ /* 0x000fe40007ffe0ff */
[----:B------:R-:W-:-:S02]  /*114f0*/  FSEL R12, R12, -INF , !P6 ;  /* 0xff8000000c0c7808 */ /* 0x000fc40007000000 */
[----:B------:R-:W-:Y:S02]  /*11500*/  FSEL R14, R14, -INF , !P1 ;  /* 0xff8000000e0e7808 */ /* 0x000fe40004800000 */
[----:B------:R-:W-:Y:S02]  /*11510*/  FSEL R13, R13, -INF , !P4 ;  /* 0xff8000000d0d7808 */ /* 0x000fe40006000000 */
[-C--:B------:R-:W-:Y:S02]  /*11520*/  ISETP.GE.AND P6, PT, R0, R49.reuse, PT ;  /* 0x000000310000720c */ /* 0x080fe40003fc6270 */
[C---:B------:R-:W-:Y:S02]  /*11530*/  ISETP.GE.AND P1, PT, R2.reuse, R48, PT ;  /* 0x000000300200720c */ /* 0x040fe40003f26270 */
[----:B------:R-:W-:Y:S02]  /*11540*/  ISETP.GE.AND P4, PT, R2, R49, PT ;  /* 0x000000310200720c */ /* 0x000fe40003f86270 */
[----:B------:R-:W-:-:S02]  /*11550*/  IADD3 R0, R67, 0x21, RZ ;  /* 0x0000002143007810 */ /* 0x000fc40007ffe0ff */
[----:B------:R-:W-:Y:S02]  /*11560*/  IADD3 R2, R67, 0x28, RZ ;  /* 0x0000002843027810 */ /* 0x000fe40007ffe0ff */
[----:B------:R-:W-:Y:S02]  /*11570*/  FSEL R23, R15, -INF , !P6 ;  /* 0xff8000000f177808 */ /* 0x000fe40007000000 */
[----:B------:R-:W-:Y:S02]  /*11580*/  FSEL R22, R8, -INF , !P1 ;  /* 0xff80000008167808 */ /* 0x000fe40004800000 */
        /* <DEDUP_REMOVED lines=21> */
[----:B------:R-:W-:Y:S02]  /*116e0*/  ISETP.GE.AND P4, PT, R2, R49, PT ;  /* 0x000000310200720c */ /* 0x000fe40003f86270 */
[----:B------:R-:W-:Y:S02]  /*116f0*/  FSEL R121, R110, -INF , !P1 ;  /* 0xff8000006e797808 */ /* 0x000fe40004800000 */
[----:B------:R-:W-:Y:S02]  /*11700*/  FSEL R123, R106, -INF , !P4 ;  /* 0xff8000006a7b7808 */ /* 0x000fe40006000000 */
[CC--:B------:R-:W-:Y:S02]  /*11710*/  ISETP.GE.AND P4, PT, R67.reuse, R48.reuse, PT ;  /* 0x000000304300720c */ /* 0x0c0fe40003f86270 */
[----:B------:R-:W-:Y:S02]  /*11720*/  ISETP.GE.AND P1, PT, R2, R48, PT ;  /* 0x000000300200720c */ /* 0x000fe40003f26270 */
[----:B------:R-:W-:-:S02]  /*11730*/  IADD3 R2, R67, 0x41, RZ ;  /* 0x0000004143027810 */ /* 0x000fc40007ffe0ff */
[----:B------:R-:W-:Y:S02]  /*11740*/  FSEL R24, R24, -INF , !P4 ;  /* 0xff80000018187808 */ /* 0x000fe40006000000 */
[----:B------:R-:W-:Y:S02]  /*11750*/  FSEL R25, R25, -INF , !P2 ;  /* 0xff80000019197808 */ /* 0x000fe40005000000 */
[C---:B------:R-:W-:Y:S02]  /*11760*/  ISETP.GE.AND P4, PT, R2.reuse, R48, PT ;  /* 0x000000300200720c */ /* 0x040fe40003f86270 */
[----:B------:R-:W-:Y:S02]  /*11770*/  ISETP.GE.AND P2, PT, R2, R49, PT ;  /* 0x000000310200720c */ /* 0x000fe40003f46270 */
[----:B------:R-:W-:Y:S02]  /*11780*/  FMNMX.FTZ R2, R24, R25, !PT ;  /* 0x0000001918027209 */ /* 0x000fe40007810000 */
[----:B------:R-:W-:-:S02]  /*11790*/  FSEL R63, R108, -INF , !P6 ;  /* 0xff8000006c3f7808 */ /* 0x000fc40007000000 */
[----:B------:R-:W-:Y:S02]  /*117a0*/  ISETP.GE.AND P6, PT, R0, R49, PT ;  /* 0x000000310000720c */ /* 0x000fe40003fc6270 */
[----:B------:R-:W-:Y:S02]  /*117b0*/  IADD3 R0, R67, 0x39, RZ ;  /* 0x0000003943007810 */ /* 0x000fe40007ffe0ff */
[----:B------:R-:W-:Y:S02]  /*117c0*/  FMNMX.FTZ R5, R35, R2, !PT ;  /* 0x0000000223057209 */ /* 0x000fe40007810000 */
[----:B------:R-:W-:Y:S02]  /*117d0*/  FSEL R122, R111, -INF , !P6 ;  /* 0xff8000006f7a7808 */ /* 0x000fe40007000000 */
[----:B------:R-:W-:Y:S01]  /*117e0*/  FSEL R120, R104, -INF , !P1 ;  /* 0xff80000068787808 */ /* 0x000fe20004800000 */
[----:B------:R-:W-:Y:S01]  /*117f0*/  LDSM.16.MT88.4 R108, [R186+0x9000] ;  /* 0x00900000ba6c783b */ /* 0x000fe20000004200 */
[----:B------:R-:W-:-:S02]  /*11800*/  ISETP.GE.AND P6, PT, R0, R48, PT ;  /* 0x000000300000720c */ /* 0x000fc40003fc6270 */
[----:B------:R-:W-:Y:S02]  /*11810*/  ISETP.GE.AND P1, PT, R0, R49, PT ;  /* 0x000000310000720c */ /* 0x000fe40003f26270 */
[----:B------:R-:W-:Y:S02]  /*11820*/  IADD3 R0, R67, 0x40, RZ ;  /* 0x0000004043007810 */ /* 0x000fe40007ffe0ff */
[----:B------:R-:W-:Y:S02]  /*11830*/  FMNMX.FTZ R5, R36, R5, !PT ;  /* 0x0000000524057209 */ /* 0x000fe40007810000 */
[----:B------:R-:W-:Y:S02]  /*11840*/  FSEL R65, R105, -INF , !P6 ;  /* 0xff80000069417808 */ /* 0x000fe40007000000 */
[----:B------:R-:W-:Y:S02]  /*11850*/  FSEL R124, R107, -INF , !P1 ;  /* 0xff8000006b7c7808 */ /* 0x000fe40004800000 */
[C---:B------:R-:W-:Y:S01]  /*11860*/  ISETP.GE.AND P6, PT, R0.reuse, R48, PT ;  /* 0x000000300000720c */ /* 0x040fe20003fc6270 */
[----:B------:R-:W-:Y:S01]  /*11870*/  LDSM.16.MT88.4 R104, [R184+0xb000] ;  /* 0x00b00000b868783b */ /* 0x000fe20000004200 */
[----:B------:R-:W-:-:S02]  /*11880*/  ISETP.GE.AND P1, PT, R0, R49, PT ;  /* 0x000000310000720c */ /* 0x000fc40003f26270 */
[----:B------:R-:W-:Y:S02]  /*11890*/  FMNMX.FTZ R4, R16, R5, !PT ;  /* 0x0000000510047209 */ /* 0x000fe40007810000 */
[----:B------:R-:W-:Y:S02]  /*118a0*/  IADD3 R0, R67, 0x48, RZ ;  /* 0x0000004843007810 */ /* 0x000fe40007ffe0ff */
[----:B------:R-:W-:Y:S02]  /*118b0*/  FSEL R134, R101, -INF , !P4 ;  /* 0xff80000065867808 */ /* 0x000fe40006000000 */
[----:B------:R-:W-:Y:S02]  /*118c0*/  ISETP.GE.AND P4, PT, R67, R49, PT ;  /* 0x000000314300720c */ /* 0x000fe40003f86270 */
[----:B------:R-:W-:Y:S02]  /*118d0*/  FSEL R133, R100, -INF , !P6 ;  /* 0xff80000064857808 */ /* 0x000fe40007000000 */
[----:B------:R-:W-:-:S02]  /*118e0*/  FSEL R137, R102, -INF , !P1 ;  /* 0xff80000066897808 */ /* 0x000fc40004800000 */
[----:B------:R-:W-:Y:S02]  /*118f0*/  FMNMX.FTZ R5, R17, R4, !PT ;  /* 0x0000000411057209 */ /* 0x000fe40007810000 */
[C---:B------:R-:W-:Y:S02]  /*11900*/  ISETP.GE.AND P6, PT, R0.reuse, R48, PT ;  /* 0x000000300000720c */ /* 0x040fe40003fc6270 */
[----:B------:R-:W-:Y:S02]  /*11910*/  ISETP.GE.AND P1, PT, R0, R49, PT ;  /* 0x000000310000720c */ /* 0x000fe40003f26270 */
[----:B------:R-:W-:Y:S02]  /*11920*/  IADD3 R2, R67, 0x50, RZ ;  /* 0x0000005043027810 */ /* 0x000fe40007ffe0ff */
[----:B------:R-:W-:Y:S02]  /*11930*/  FSEL R27, R27, -INF , !P0 ;  /* 0xff8000001b1b7808 */ /* 0x000fe40004000000 */
[----:B------:R-:W-:-:S02]  /*11940*/  FSEL R26, R26, -INF , !P4 ;  /* 0xff8000001a1a7808 */ /* 0x000fc40006000000 */
[----:B------:R-:W-:Y:S02]  /*11950*/  FMNMX.FTZ R4, R12, R5, !PT ;  /* 0x000000050c047209 */ /* 0x000fe40007810000 */
[----:B------:R-:W-:Y:S02]  /*11960*/  FSEL R136, R96, -INF , !P6 ;  /* 0xff80000060887808 */ /* 0x000fe40007000000 */
[----:B------:R-:W-:Y:S02]  /*11970*/  FSEL R142, R98, -INF , !P1 ;  /* 0xff800000628e7808 */ /* 0x000fe40004800000 */
[C---:B------:R-:W-:Y:S02]  /*11980*/  ISETP.GE.AND P6, PT, R2.reuse, R48, PT ;  /* 0x000000300200720c */ /* 0x040fe40003fc6270 */
[----:B------:R-:W-:Y:S02]  /*11990*/  ISETP.GE.AND P1, PT, R2, R49, PT ;  /* 0x000000310200720c */ /* 0x000fe40003f26270 */
        /* <DEDUP_REMOVED lines=12> */
[----:B------:R-:W-:-:S02]  /*11a60*/  IADD3 R0, R67, 0x49, RZ ;  /* 0x0000004943007810 */ /* 0x000fc40007ffe0ff */
[----:B------:R-:W-:Y:S02]  /*11a70*/  FMNMX.FTZ R7, R23, R2, !PT ;  /* 0x0000000217077209 */ /* 0x000fe40007810000 */
[----:B------:R-:W-:Y:S02]  /*11a80*/  FMNMX.FTZ R5, R64, R5, !PT ;  /* 0x0000000540057209 */ /* 0x000fe40007810000 */
[----:B------:R-:W-:Y:S02]  /*11a90*/  FSEL R138, R103, -INF , !P2 ;  /* 0xff800000678a7808 */ /* 0x000fe40005000000 */
[C---:B------:R-:W-:Y:S02]  /*11aa0*/  ISETP.GE.AND P0, PT, R0.reuse, R48, PT ;  /* 0x000000300000720c */ /* 0x040fe40003f06270 */
[----:B------:R-:W-:Y:S02]  /*11ab0*/  ISETP.GE.AND P2, PT, R0, R49, PT ;  /* 0x000000310000720c */ /* 0x000fe40003f46270 */
[----:B------:R-:W-:-:S02]  /*11ac0*/  IADD3 R0, R67, 0x51, RZ ;  /* 0x0000005143007810 */ /* 0x000fc40007ffe0ff */
[----:B------:R-:W-:Y:S02]  /*11ad0*/  FMNMX.FTZ R2, R34, R7, !PT ;  /* 0x0000000722027209 */ /* 0x000fe40007810000 */
[----:B------:R-:W-:Y:S02]  /*11ae0*/  FMNMX.FTZ R4, R120, R5, !PT ;  /* 0x0000000578047209 */ /* 0x000fe40007810000 */
[----:B------:R-:W-:Y:S02]  /*11af0*/  FSEL R135, R97, -INF , !P0 ;  /* 0xff80000061877808 */ /* 0x000fe40004000000 */
[C---:B------:R-:W-:Y:S02]  /*11b00*/  ISETP.GE.AND P4, PT, R0.reuse, R48, PT ;  /* 0x000000300000720c */ /* 0x040fe40003f86270 */
[----:B------:R-:W-:Y:S02]  /*11b10*/  ISETP.GE.AND P0, PT, R0, R49, PT ;  /* 0x000000310000720c */ /* 0x000fe40003f06270 */
[----:B------:R-:W-:-:S02]  /*11b20*/  FMNMX.FTZ R5, R29, R2, !PT ;  /* 0x000000021d057209 */ /* 0x000fc40007810000 */
[----:B------:R-:W-:Y:S02]  /*11b30*/  IADD3 R0, R67, 0x58, RZ ;  /* 0x0000005843007810 */ /* 0x000fe40007ffe0ff */
[----:B------:R-:W-:Y:S02]  /*11b40*/  FMNMX.FTZ R4, R65, R4, !PT ;  /* 0x0000000441047209 */ /* 0x000fe40007810000 */
[----:B------:R-:W-:Y:S02]  /*11b50*/  FSEL R143, R99, -INF , !P2 ;  /* 0xff800000638f7808 */ /* 0x000fe40005000000 */
[----:B------:R-:W-:Y:S02]  /*11b60*/  FSEL R150, R92, -INF , !P6 ;  /* 0xff8000005c967808 */ /* 0x000fe40007000000 */
[----:B------:R-:W-:Y:S02]  /*11b70*/  FMNMX.FTZ R2, R30, R5, !PT ;  /* 0x000000051e027209 */ /* 0x000fe40007810000 */
[----:B------:R-:W-:-:S02]  /*11b80*/  ISETP.GE.AND P2, PT, R0, R48, PT ;  /* 0x000000300000720c */ /* 0x000fc40003f46270 */
[----:B------:R-:W-:Y:S02]  /*11b90*/  ISETP.GE.AND P6, PT, R0, R49, PT ;  /* 0x000000310000720c */ /* 0x000fe40003fc6270 */
[----:B------:R-:W-:Y:S02]  /*11ba0*/  FMNMX.FTZ R7, R133, R4, !PT ;  /* 0x0000000485077209 */ /* 0x000fe40007810000 */
[----:B------:R-:W-:Y:S02]  /*11bb0*/  IADD3 R0, R67, 0x59, RZ ;  /* 0x0000005943007810 */ /* 0x000fe40007ffe0ff */
[----:B------:R-:W-:Y:S02]  /*11bc0*/  FMNMX.FTZ R2, R151, R2, !PT ;  /* 0x0000000297027209 */ /* 0x000fe40007810000 */
[----:B------:R-:W-:Y:S02]  /*11bd0*/  FSEL R144, R94, -INF , !P1 ;  /* 0xff8000005e907808 */ /* 0x000fe40004800000 */
[----:B------:R-:W-:-:S02]  /*11be0*/  FSEL R146, R93, -INF , !P4 ;  /* 0xff8000005d927808 */ /* 0x000fc40006000000 */
[----:B------:R-:W-:Y:S02]  /*11bf0*/  FMNMX.FTZ R7, R134, R7, !PT ;  /* 0x0000000786077209 */ /* 0x000fe40007810000 */
[C---:B------:R-:W-:Y:S02]  /*11c00*/  ISETP.GE.AND P1, PT, R0.reuse, R48, PT ;  /* 0x000000300000720c */ /* 0x040fe40003f26270 */
[----:B------:R-:W-:Y:S02]  /*11c10*/  ISETP.GE.AND P4, PT, R0, R49, PT ;  /* 0x000000310000720c */ /* 0x000fe40003f86270 */
[----:B------:R-:W-:Y:S02]  /*11c20*/  IADD3 R0, R67, 0x60, RZ ;  /* 0x0000006043007810 */ /* 0x000fe40007ffe0ff */
[----:B------:R-:W-:Y:S02]  /*11c30*/  FMNMX.FTZ R5, R121, R2, !PT ;  /* 0x0000000279057209 */ /* 0x000fe40007810000 */
[----:B------:R-:W-:-:S02]  /*11c40*/  FMNMX.FTZ R4, R136, R7, !PT ;  /* 0x0000000788047209 */ /* 0x000fc40007810000 */
[----:B------:R-:W-:Y:S02]  /*11c50*/  FSEL R141, R95, -INF , !P0 ;  /* 0xff8000005f8d7808 */ /* 0x000fe40004000000 */
[----:B------:R-:W-:Y:S01]  /*11c60*/  FSEL R147, R88, -INF , !P2 ;  /* 0xff80000058937808 */ /* 0x000fe20005000000 */
[----:B------:R-:W-:Y:S01]  /*11c70*/  LDSM.16.MT88.4 R92, [R186+0xd000] ;  /* 0x00d00000ba5c783b */ /* 0x000fe20000004200 */
[C---:B------:R-:W-:Y:S02]  /*11c80*/  ISETP.GE.AND P0, PT, R0.reuse, R48, PT ;  /* 0x000000300000720c */ /* 0x040fe40003f06270 */
[----:B------:R-:W-:Y:S02]  /*11c90*/  ISETP.GE.AND P2, PT, R0, R49, PT ;  /* 0x000000310000720c */ /* 0x000fe40003f46270 */
[----:B------:R-:W-:Y:S02]  /*11ca0*/  IADD3 R0, R67, 0x61, RZ ;  /* 0x0000006143007810 */ /* 0x000fe40007ffe0ff */
[----:B------:R-:W-:-:S02]  /*11cb0*/  FMNMX.FTZ R2, R122, R5, !PT ;  /* 0x000000057a027209 */ /* 0x000fc40007810000 */
[----:B------:R-:W-:Y:S02]  /*11cc0*/  FMNMX.FTZ R5, R135, R4, !PT ;  /* 0x0000000487057209 */ /* 0x000fe40007810000 */
[----:B------:R-:W-:Y:S02]  /*11cd0*/  FSEL R140, R90, -INF , !P6 ;  /* 0xff8000005a8c7808 */ /* 0x000fe40007000000 */
[----:B------:R-:W-:Y:S02]  /*11ce0*/  FSEL R145, R89, -INF , !P1 ;  /* 0xff80000059917808 */ /* 0x000fe40004800000 */
[C---:B------:R-:W-:Y:S02]  /*11cf0*/  ISETP.GE.AND P6, PT, R0.reuse, R48, PT ;  /* 0x000000300000720c */ /* 0x040fe40003fc6270 */
[----:B------:R-:W-:Y:S02]  /*11d00*/  ISETP.GE.AND P1, PT, R0, R49, PT ;  /* 0x000000310000720c */ /* 0x000fe40003f26270 */
[----:B------:R-:W-:-:S02]  /*11d10*/  IADD3 R0, R67, 0x68, RZ ;  /* 0x0000006843007810 */ /* 0x000fc40007ffe0ff */
[----:B------:R-:W-:Y:S02]  /*11d20*/  FMNMX.FTZ R5, R150, R5, !PT ;  /* 0x0000000596057209 */ /* 0x000fe40007810000 */
[----:B------:R-:W-:Y:S02]  /*11d30*/  FMNMX.FTZ R7, R123, R2, !PT ;  /* 0x000000027b077209 */ /* 0x000fe40007810000 */
[----:B------:R-:W-:Y:S02]  /*11d40*/  FSEL R139, R91, -INF , !P4 ;  /* 0xff8000005b8b7808 */ /* 0x000fe40006000000 */
[----:B------:R-:W-:Y:S02]  /*11d50*/  FSEL R132, R84, -INF , !P0 ;  /* 0xff80000054847808 */ /* 0x000fe40004000000 */
[C---:B------:R-:W-:Y:S02]  /*11d60*/  ISETP.GE.AND P4, PT, R0.reuse, R48, PT ;  /* 0x000000300000720c */ /* 0x040fe40003f86270 */
[----:B------:R-:W-:-:S02]  /*11d70*/  ISETP.GE.AND P0, PT, R0, R49, PT ;  /* 0x000000310000720c */ /* 0x000fc40003f06270 */
[----:B------:R-:W-:Y:S02]  /*11d80*/  FMNMX.FTZ R8, R146, R5, !PT ;  /* 0x0000000592087209 */ /* 0x000fe40007810000 */
[----:B------:R-:W-:Y:S02]  /*11d90*/  FMNMX.FTZ R0, R124, R7, !PT ;  /* 0x000000077c007209 */ /* 0x000fe40007810000 */
[----:B------:R-:W-:Y:S02]  /*11da0*/  FMNMX.FTZ R8, R147, R8, !PT ;  /* 0x0000000893087209 */ /* 0x000fe40007810000 */
[----:B------:R-:W-:Y:S02]  /*11db0*/  FMNMX.FTZ R7, R137, R0, !PT ;  /* 0x0000000089077209 */ /* 0x000fe40007810000 */
[----:B------:R-:W-:Y:S02]  /*11dc0*/  FMNMX.FTZ R9, R145, R8, !PT ;  /* 0x0000000891097209 */ /* 0x000fe40007810000 */
[----:B------:R-:W-:-:S02]  /*11dd0*/  FMNMX.FTZ R7, R138, R7, !PT ;  /* 0x000000078a077209 */ /* 0x000fc40007810000 */
[----:B------:R-:W-:Y:S02]  /*11de0*/  IADD3 R6, R67, 0x69, RZ ;  /* 0x0000006943067810 */ /* 0x000fe40007ffe0ff */
[----:B------:R-:W-:Y:S02]  /*11df0*/  FSEL R131, R85, -INF , !P6 ;  /* 0xff80000055837808 */ /* 0x000fe40007000000 */
[----:B------:R-:W-:Y:S02]  /*11e00*/  FMNMX.FTZ R10, R132, R9, !PT ;  /* 0x00000009840a7209 */ /* 0x000fe40007810000 */
[----:B------:R-:W-:Y:S02]  /*11e10*/  FMNMX.FTZ R8, R142, R7, !PT ;  /* 0x000000078e087209 */ /* 0x000fe40007810000 */
[----:B------:R-:W-:Y:S02]  /*11e20*/  FSEL R128, R86, -INF , !P2 ;  /* 0xff80000056807808 */ /* 0x000fe40005000000 */
        /* <DEDUP_REMOVED lines=9> */
[----:B------:R-:W-:Y:S02]  /*11ec0*/  FMNMX.FTZ R8, R144, R9, !PT ;  /* 0x0000000990087209 */ /* 0x000fe40007810000 */
[C---:B------:R-:W-:Y:S02]  /*11ed0*/  IADD3 R2, R67.reuse, 0x78, RZ ;  /* 0x0000007843027810 */ /* 0x040fe40007ffe0ff */
[----:B------:R-:W-:Y:S02]  /*11ee0*/  IADD3 R0, R67, 0x79, RZ ;  /* 0x0000007943007810 */ /* 0x000fe40007ffe0ff */
        /* <DEDUP_REMOVED lines=9> */
[----:B------:R-:W-:Y:S02]  /*11f80*/  FSEL R62, R72, -INF , !P4 ;  /* 0xff800000483e7808 */ /* 0x000fe40006000000 */
[----:B------:R-:W-:Y:S02]  /*11f90*/  FMNMX.FTZ R9, R66, R9, !PT ;  /* 0x0000000942097209 */ /* 0x000fe40007810000 */
[----:B------:R-:W-:Y:S02]  /*11fa0*/  FMNMX.FTZ R7, R139, R8, !PT ;  /* 0x000000088b077209 */ /* 0x000fe40007810000 */
[----:B------:R-:W-:-:S02]  /*11fb0*/  FSEL R61, R73, -INF , !P2 ;  /* 0xff800000493d7808 */ /* 0x000fc40005000000 */
[----:B------:R-:W-:Y:S02]  /*11fc0*/  FMNMX.FTZ R10, R62, R9, !PT ;  /* 0x000000093e0a7209 */ /* 0x000fe40007810000 */
[----:B------:R-:W-:Y:S02]  /*11fd0*/  FSEL R127, R87, -INF , !P1 ;  /* 0xff800000577f7808 */ /* 0x000fe40004800000 */
[----:B------:R-:W-:Y:S02]  /*11fe0*/  FMNMX.FTZ R8, R128, R7, !PT ;  /* 0x0000000780087209 */ /* 0x000fe40007810000 */
[----:B------:R-:W-:Y:S02]  /*11ff0*/  ISETP.GE.AND P1, PT, R6, R49, PT ;  /* 0x000000310600720c */ /* 0x000fe40003f26270 */
[----:B------:R-:W-:Y:S02]  /*12000*/  FMNMX.FTZ R6, R61, R10, !PT ;  /* 0x0000000a3d067209 */ /* 0x000fe40007810000 */
[----:B------:R-:W-:-:S02]  /*12010*/  FSEL R126, R82, -INF , !P0 ;  /* 0xff800000527e7808 */ /* 0x000fc40004000000 */
[----:B------:R-:W-:Y:S02]  /*12020*/  FMNMX.FTZ R7, R127, R8, !PT ;  /* 0x000000087f077209 */ /* 0x000fe40007810000 */
[----:B------:R-:W-:Y:S02]  /*12030*/  ISETP.GE.AND P0, PT, R5, R49, PT ;  /* 0x000000310500720c */ /* 0x000fe40003f06270 */
[----:B------:R-:W-:Y:S01]  /*12040*/  FSEL R125, R83, -INF , !P1 ;  /* 0xff800000537d7808 */ /* 0x000fe20004800000 */
[----:B------:R-:W1:Y:S01]  /*12050*/  SHFL.BFLY PT, R5, R6, 0x2, 0x1f ;  /* 0x0c401f0006057f89 */ /* 0x000e6200000e0000 */
[----:B------:R-:W-:Y:S02]  /*12060*/  FMNMX.FTZ R8, R126, R7, !PT ;  /* 0x000000077e087209 */ /* 0x000fe40007810000 */
[----:B------:R-:W-:Y:S01]  /*12070*/  ISETP.GE.AND P1, PT, R4, R49, PT ;  /* 0x000000310400720c */ /* 0x000fe20003f26270 */
[----:B------:R-:W-:Y:S01]  /*12080*/  LDSM.16.MT88.4 R80, [R186+0xb000] ;  /* 0x00b00000ba50783b */ /* 0x000fe20000004200 */
[----:B------:R-:W-:-:S02]  /*12090*/  FSEL R59, R78, -INF , !P0 ;  /* 0xff8000004e3b7808 */ /* 0x000fc40004000000 */
[----:B------:R-:W-:Y:S02]  /*120a0*/  FMNMX.FTZ R8, R125, R8, !PT ;  /* 0x000000087d087209 */ /* 0x000fe40007810000 */
[-C--:B------:R-:W-:Y:S02]  /*120b0*/  ISETP.GE.AND P0, PT, R2, R49.reuse, PT ;  /* 0x000000310200720c */ /* 0x080fe40003f06270 */
[----:B------:R-:W-:Y:S02]  /*120c0*/  FSEL R58, R79, -INF , !P1 ;  /* 0xff8000004f3a7808 */ /* 0x000fe40004800000 */
[----:B------:R-:W-:Y:S02]  /*120d0*/  FMNMX.FTZ R7, R59, R8, !PT ;  /* 0x000000083b077209 */ /* 0x000fe40007810000 */
[----:B------:R-:W-:Y:S01]  /*120e0*/  ISETP.GE.AND P1, PT, R0, R49, PT ;  /* 0x000000310000720c */ /* 0x000fe20003f26270 */
[----:B------:R-:W-:Y:S01]  /*120f0*/  LDSM.16.MT88.4 R8, [R186+0xb400] ;  /* 0x00b40000ba08783b */ /* 0x000fe20000004200 */
[----:B------:R-:W-:-:S02]  /*12100*/  FSEL R57, R74, -INF , !P0 ;  /* 0xff8000004a397808 */ /* 0x000fc40004000000 */
[----:B------:R-:W-:Y:S02]  /*12110*/  FMNMX.FTZ R0, R58, R7, !PT ;  /* 0x000000073a007209 */ /* 0x000fe40007810000 */
[----:B------:R-:W-:Y:S02]  /*12120*/  FSEL R56, R75, -INF , !P1 ;  /* 0xff8000004b387808 */ /* 0x000fe40004800000 */
[----:B------:R-:W-:Y:S01]  /*12130*/  FMNMX.FTZ R7, R57, R0, !PT ;  /* 0x0000000039077209 */ /* 0x000fe20007810000 */
[----:B------:R-:W-:Y:S03]  /*12140*/  LDSM.16.MT88.4 R72, [R184+0x9000] ;  /* 0x00900000b848783b */ /* 0x000fe60000004200 */
[----:B------:R-:W-:Y:S02]  /*12150*/  FMNMX.FTZ R4, R56, R7, !PT ;  /* 0x0000000738047209 */ /* 0x000fe40007810000 */
[----:B-1----:R-:W-:-:S03]  /*12160*/  FMNMX.FTZ R7, R6, R5, !PT ;  /* 0x0000000506077209 */ /* 0x002fc60007810000 */
[----:B------:R-:W1:Y:S04]  /*12170*/  SHFL.BFLY PT, R5, R4, 0x2, 0x1f ;  /* 0x0c401f0004057f89 */ /* 0x000e6800000e0000 */
[----:B------:R-:W3:Y:S01]  /*12180*/  SHFL.BFLY PT, R2, R7, 0x1, 0x1f ;  /* 0x0c201f0007027f89 */ /* 0x000ee200000e0000 */
[----:B-1----:R-:W-:Y:S02]  /*12190*/  FMNMX.FTZ R5, R4, R5, !PT ;  /* 0x0000000504057209 */ /* 0x002fe40007810000 */
[----:B---3--:R-:W-:-:S03]  /*121a0*/  FMNMX.FTZ R2, R7, R2, !PT ;  /* 0x0000000207027209 */ /* 0x008fc60007810000 */
[----:B------:R-:W1:Y:S01]  /*121b0*/  SHFL.BFLY PT, R0, R5, 0x1, 0x1f ;  /* 0x0c201f0005007f89 */ /* 0x000e6200000e0000 */
[----:B------:R-:W-:Y:S01]  /*121c0*/  FSETP.NEU.FTZ.AND P0, PT, R2, -INF , PT ;  /* 0xff8000000200780b */ /* 0x000fe20003f1d000 */
[----:B--2---:R-:W-:-:S05]  /*121d0*/  FMUL.FTZ R60, R55, R2 ;  /* 0x00000002373c7220 */ /* 0x004fca0000410000 */
[----:B------:R-:W-:-:S05]  /*121e0*/  FSEL R60, R60, RZ, P0 ;  /* 0x000000ff3c3c7208 */ /* 0x000fca0000000000 */
[-CC-:B------:R-:W-:Y:S02]  /*121f0*/  FFMA.FTZ R53, R24, R55.reuse, -R60.reuse ;  /* 0x0000003718357223 */ /* 0x180fe4000001083c */
[-CC-:B------:R-:W-:Y:S02]  /*12200*/  FFMA.FTZ R52, R25, R55.reuse, -R60.reuse ;  /* 0x0000003719347223 */ /* 0x180fe4000001083c */
[-CC-:B------:R-:W-:Y:S02]  /*12210*/  FFMA.FTZ R45, R35, R55.reuse, -R60.reuse ;  /* 0x00000037232d7223 */ /* 0x180fe4000001083c */
[-CC-:B------:R-:W-:Y:S01]  /*12220*/  FFMA.FTZ R44, R36, R55.reuse, -R60.reuse ;  /* 0x00000037242c7223 */ /* 0x180fe2000001083c */
[----:B------:R-:W-:Y:S01]  /*12230*/  MUFU.EX2 R53, R53 ;  /* 0x0000003500357308 */ /* 0x000fe20000000800 */
[-CC-:B------:R-:W-:Y:S01]  /*12240*/  FFMA.FTZ R39, R12, R55.reuse, -R60.reuse ;  /* 0x000000370c277223 */ /* 0x180fe2000001083c */
[----:B-1----:R-:W-:Y:S01]  /*12250*/  FMNMX.FTZ R0, R5, R0, !PT ;  /* 0x0000000005007209 */ /* 0x002fe20007810000 */
[-CC-:B------:R-:W-:Y:S01]  /*12260*/  FFMA.FTZ R36, R13, R55.reuse, -R60.reuse ;  /* 0x000000370d247223 */ /* 0x180fe2000001083c */
[----:B------:R-:W1:Y:S01]  /*12270*/  LDSM.16.MT88.4 R4, [R184+0xd000] ;  /* 0x00d00000b804783b */ /* 0x000e620000004200 */
[-CC-:B------:R-:W-:Y:S01]  /*12280*/  FFMA.FTZ R43, R16, R55.reuse, -R60.reuse ;  /* 0x00000037102b7223 */ /* 0x180fe2000001083c */
[----:B------:R-:W-:Y:S01]  /*12290*/  FSETP.NEU.FTZ.AND P0, PT, R0, -INF , PT ;  /* 0xff8000000000780b */ /* 0x000fe20003f1d000 */
[----:B------:R-:W-:Y:S01]  /*122a0*/  FMUL.FTZ R54, R55, R0 ;  /* 0x0000000037367220 */ /* 0x000fe20000410000 */
[----:B------:R-:W2:Y:S01]  /*122b0*/  MUFU.EX2 R52, R52 ;  /* 0x0000003400347308 */ /* 0x000ea20000000800 */
[----:B------:R-:W-:-:S02]  /*122c0*/  FFMA.FTZ R40, R17, R55, -R60 ;  /* 0x0000003711287223 */ /* 0x000fc4000001083c */
[-CC-:B------:R-:W-:Y:S01]  /*122d0*/  FFMA.FTZ R35, R22, R55.reuse, -R60.reuse ;  /* 0x0000003716237223 */ /* 0x180fe2000001083c */
[----:B------:R-:W-:Y:S01]  /*122e0*/  FSEL R54, R54, RZ, P0 ;  /* 0x000000ff36367208 */ /* 0x000fe20000000000 */
[-CC-:B------:R-:W-:Y:S02]  /*122f0*/  FFMA.FTZ R28, R28, R55.reuse, -R60.reuse ;  /* 0x000000371c1c7223 */ /* 0x180fe4000001083c */
[-C--:B------:R-:W-:Y:S01]  /*12300*/  FFMA.FTZ R63, R63, R55.reuse, -R60 ;  /* 0x000000373f3f7223 */ /* 0x080fe2000001083c */
[----:B------:R-:W-:Y:S01]  /*12310*/  MUFU.EX2 R45, R45 ;  /* 0x0000002d002d7308 */ /* 0x000fe20000000800 */
[-CC-:B------:R-:W-:Y:S02]  /*12320*/  FFMA.FTZ R47, R26, R55.reuse, -R54.reuse ;  /* 0x000000371a2f7223 */ /* 0x180fe40000010836 */
[-CC-:B------:R-:W-:Y:S02]  /*12330*/  FFMA.FTZ R46, R27, R55.reuse, -R54.reuse ;  /* 0x000000371b2e7223 */ /* 0x180fe40000010836 */
[-CC-:B------:R-:W-:Y:S01]  /*12340*/  FFMA.FTZ R50, R33, R55.reuse, -R54.reuse ;  /* 0x0000003721327223 */ /* 0x180fe20000010836 */
[----:B------:R-:W-:Y:S01]  /*12350*/  LDSM.16.MT88.4 R24, [R184+0xb400] ;  /* 0x00b40000b818783b */ /* 0x000fe20000004200 */
[-CC-:B------:R-:W-:Y:S01]  /*12360*/  FFMA.FTZ R41, R32, R55.reuse, -R54.reuse ;  /* 0x0000003720297223 */ /* 0x180fe20000010836 */
[----:B------:R-:W3:Y:S01]  /*12370*/  MUFU.EX2 R44, R44 ;  /* 0x0000002c002c7308 */ /* 0x000ee20000000800 */
[--C-:B------:R-:W-:Y:S01]  /*12380*/  FFMA.FTZ R38, R14, R55, -R54.reuse ;  /* 0x000000370e267223 */ /* 0x100fe20000010836 */
[----:B--2---:R-:W-:Y:S01]  /*12390*/  F2FP.BF16.PACK_AB R96, R52, R53 ;  /* 0x000000353460723e */ /* 0x004fe200000010ff */
[----:B------:R-:W2:Y:S01]  /*123a0*/  LDSM.16.MT88.4 R12, [R184+0x9400] ;  /* 0x00940000b80c783b */ /* 0x000ea20000004200 */
[----:B------:R-:W-:-:S02]  /*123b0*/  FFMA.FTZ R42, R18, R55, -R54 ;  /* 0x00000037122a7223 */ /* 0x000fc40000010836 */
[-CC-:B------:R-:W-:Y:S01]  /*123c0*/  FFMA.FTZ R37, R31, R55.reuse, -R54.reuse ;  /* 0x000000371f257223 */ /* 0x180fe20000010836 */
[----:B------:R-:W4:Y:S01]  /*123d0*/  LDSM.16.MT88.4 R16, [R186+0x9400] ;  /* 0x00940000ba10783b */ /* 0x000f220000004200 */
[----:B------:R-:W-:Y:S01]  /*123e0*/  MUFU.EX2 R47, R47 ;  /* 0x0000002f002f7308 */ /* 0x000fe20000000800 */
[-C--:B------:R-:W-:Y:S02]  /*123f0*/  FFMA.FTZ R33, R23, R55.reuse, -R54 ;  /* 0x0000003717217223 */ /* 0x080fe40000010836 */
[-CC-:B------:R-:W-:Y:S02]  /*12400*/  FFMA.FTZ R32, R20, R55.reuse, -R60.reuse ;  /* 0x0000003714207223 */ /* 0x180fe4000001083c */
[----:B------:R-:W-:Y:S02]  /*12410*/  FFMA.FTZ R31, R21, R55, -R60 ;  /* 0x00000037151f7223 */ /* 0x000fe4000001083c */
[----:B------:R-:W-:Y:S01]  /*12420*/  LDSM.16.MT88.4 R20, [R184+0xd400] ;  /* 0x00d40000b814783b */ /* 0x000fe20000004200 */
[----:B------:R-:W5:Y:S01]  /*12430*/  MUFU.EX2 R46, R46 ;  /* 0x0000002e002e7308 */ /* 0x000f620000000800 */
[----:B---3--:R-:W-:Y:S01]  /*12440*/  F2FP.BF16.PACK_AB R98, R44, R45 ;  /* 0x0000002d2c62723e */ /* 0x008fe200000010ff */
[----:B------:R-:W-:-:S02]  /*12450*/  FFMA.FTZ R34, R34, R55, -R54 ;  /* 0x0000003722227223 */ /* 0x000fc40000010836 */
[-CC-:B------:R-:W-:Y:S02]  /*12460*/  FFMA.FTZ R29, R29, R55.reuse, -R54.reuse ;  /* 0x000000371d1d7223 */ /* 0x180fe40000010836 */
[-CC-:B------:R-:W-:Y:S02]  /*12470*/  FFMA.FTZ R30, R30, R55.reuse, -R54.reuse ;  /* 0x000000371e1e7223 */ /* 0x180fe40000010836 */
[----:B------:R-:W-:Y:S01]  /*12480*/  MUFU.EX2 R50, R50 ;  /* 0x0000003200327308 */ /* 0x000fe20000000800 */
[-C--:B------:R-:W-:Y:S02]  /*12490*/  FFMA.FTZ R3, R151, R55.reuse, -R54 ;  /* 0x0000003797037223 */ /* 0x080fe40000010836 */
[-CC-:B------:R-:W-:Y:S02]  /*124a0*/  FFMA.FTZ R64, R64, R55.reuse, -R60.reuse ;  /* 0x0000003740407223 */ /* 0x180fe4000001083c */
[-CC-:B------:R-:W-:Y:S02]  /*124b0*/  FFMA.FTZ R120, R120, R55.reuse, -R60.reuse ;  /* 0x0000003778787223 */ /* 0x180fe4000001083c */
[----:B------:R-:W-:Y:S01]  /*124c0*/  FFMA.FTZ R65, R65, R55, -R60 ;  /* 0x0000003741417223 */ /* 0x000fe2000001083c */
[----:B------:R-:W3:Y:S01]  /*124d0*/  MUFU.EX2 R41, R41 ;  /* 0x0000002900297308 */ /* 0x000ee20000000800 */
[----:B-----5:R-:W-:Y:S01]  /*124e0*/  F2FP.BF16.PACK_AB R97, R46, R47 ;  /* 0x0000002f2e61723e */ /* 0x020fe200000010ff */
[----:B------:R-:W-:-:S02]  /*124f0*/  FFMA.FTZ R121, R121, R55, -R54 ;  /* 0x0000003779797223 */ /* 0x000fc40000010836 */
[-CC-:B------:R-:W-:Y:S02]  /*12500*/  FFMA.FTZ R122, R122, R55.reuse, -R54.reuse ;  /* 0x000000377a7a7223 */ /* 0x180fe40000010836 */
[-CC-:B------:R-:W-:Y:S02]  /*12510*/  FFMA.FTZ R123, R123, R55.reuse, -R54.reuse ;  /* 0x000000377b7b7223 */ /* 0x180fe40000010836 */
[----:B------:R-:W-:Y:S01]  /*12520*/  MUFU.EX2 R43, R43 ;  /* 0x0000002b002b7308 */ /* 0x000fe20000000800 */
[-C--:B------:R-:W-:Y:S02]  /*12530*/  FFMA.FTZ R124, R124, R55.reuse, -R54 ;  /* 0x000000377c7c7223 */ /* 0x080fe40000010836 */
[-CC-:B------:R-:W-:Y:S02]  /*12540*/  FFMA.FTZ R133, R133, R55.reuse, -R60.reuse ;  /* 0x0000003785857223 */ /* 0x180fe4000001083c */
[-CC-:B------:R-:W-:Y:S02]  /*12550*/  FFMA.FTZ R134, R134, R55.reuse, -R60.reuse ;  /* 0x0000003786867223 */ /* 0x180fe4000001083c */
[-CC-:B------:R-:W-:Y:S01]  /*12560*/  FFMA.FTZ R136, R136, R55.reuse, -R60.reuse ;  /* 0x0000003788887223 */ /* 0x180fe2000001083c */
[----:B---3--:R-:W-:Y:S01]  /*12570*/  F2FP.BF16.PACK_AB R99, R41, R50 ;  /* 0x000000322963723e */ /* 0x008fe200000010ff */
[----:B------:R-:W3:Y:S01]  /*12580*/  MUFU.EX2 R40, R40 ;  /* 0x0000002800287308 */ /* 0x000ee20000000800 */
[----:B------:R-:W-:-:S02]  /*12590*/  FFMA.FTZ R135, R135, R55, -R60 ;  /* 0x0000003787877223 */ /* 0x000fc4000001083c */
[-CC-:B------:R-:W-:Y:S02]  /*125a0*/  FFMA.FTZ R137, R137, R55.reuse, -R54.reuse ;  /* 0x0000003789897223 */ /* 0x180fe40000010836 */
[-CC-:B------:R-:W-:Y:S01]  /*125b0*/  FFMA.FTZ R138, R138, R55.reuse, -R54.reuse ;  /* 0x000000378a8a7223 */ /* 0x180fe20000010836 */
[C---:B------:R-:W-:Y:S01]  /*125c0*/  HMMA.16816.F32.BF16 R68, R96.reuse, R72, RZ ;  /* 0x000000486044723c */ /* 0x040fe200000418ff */
[-CC-:B------:R-:W-:Y:S01]  /*125d0*/  FFMA.FTZ R142, R142, R55.reuse, -R54.reuse ;  /* 0x000000378e8e7223 */ /* 0x180fe20000010836 */
[----:B------:R-:W-:Y:S01]  /*125e0*/  MUFU.EX2 R39, R39 ;  /* 0x0000002700277308 */ /* 0x000fe20000000800 */
[-C--:B------:R-:W-:Y:S02]  /*125f0*/  FFMA.FTZ R143, R143, R55.reuse, -R54 ;  /* 0x000000378f8f7223 */ /* 0x080fe40000010836 */
[-CC-:B------:R-:W-:Y:S02]  /*12600*/  FFMA.FTZ R151, R146, R55.reuse, -R60.reuse ;  /* 0x0000003792977223 */ /* 0x180fe4000001083c */
[-CC-:B------:R-:W-:Y:S01]  /*12610*/  FFMA.FTZ R150, R150, R55.reuse, -R60.reuse ;  /* 0x0000003796967223 */ /* 0x180fe2000001083c */
[----:B------:R-:W-:Y:S01]  /*12620*/  HMMA.16816.F32.BF16 R72, R96, R74, RZ ;  /* 0x0000004a6048723c */ /* 0x000fe200000418ff */
[-CC-:B------:R-:W-:Y:S01]  /*12630*/  FFMA.FTZ R146, R147, R55.reuse, -R60.reuse ;  /* 0x0000003793927223 */ /* 0x180fe2000001083c */
[----:B------:R-:W-:Y:S01]  /*12640*/  MUFU.EX2 R36, R36 ;  /* 0x0000002400247308 */ /* 0x000fe20000000800 */
        /* <DEDUP_REMOVED lines=11> */
[----:B------:R-:W5:Y:S01]  /*12700*/  MUFU.EX2 R37, R37 ;  /* 0x0000002500257308 */ /* 0x000f620000000800 */
[----:B------:R-:W-:-:S02]  /*12710*/  FFMA.FTZ R129, R129, R55, -R60 ;  /* 0x0000003781817223 */ /* 0x000fc4000001083c */
[-CC-:B------:R-:W-:Y:S02]  /*12720*/  FFMA.FTZ R128, R128, R55.reuse, -R54.reuse ;  /* 0x0000003780807223 */ /* 0x180fe40000010836 */
[-CC-:B------:R-:W-:Y:S01]  /*12730*/  FFMA.FTZ R127, R127, R55.reuse, -R54.reuse ;  /* 0x000000377f7f7223 */ /* 0x180fe20000010836 */
[C---:B------:R-:W-:Y:S01]  /*12740*/  HMMA.16816.F32.BF16 R112, R96.reuse, R108, RZ ;  /* 0x0000006c6070723c */ /* 0x040fe200000418ff */
[-CC-:B------:R-:W-:Y:S01]  /*12750*/  FFMA.FTZ R126, R126, R55.reuse, -R54.reuse ;  /* 0x000000377e7e7223 */ /* 0x180fe20000010836 */
[----:B------:R-:W-:Y:S01]  /*12760*/  MUFU.EX2 R38, R38 ;  /* 0x0000002600267308 */ /* 0x000fe20000000800 */
[----:B------:R-:W-:Y:S02]  /*12770*/  FFMA.FTZ R125, R125, R55, -R54 ;  /* 0x000000377d7d7223 */ /* 0x000fe40000010836 */
[----:B------:R-:W-:Y:S02]  /*12780*/  FADD.FTZ R52, R53, R52 ;  /* 0x0000003435347221 */ /* 0x000fe40000010000 */
[----:B------:R-:W-:Y:S01]  /*12790*/  FADD.FTZ R47, R47, R46 ;  /* 0x0000002e2f2f7221 */ /* 0x000fe20000010000 */
[----:B------:R-:W-:Y:S01]  /*127a0*/  HMMA.16816.F32.BF16 R84, R96, R104, RZ ;  /* 0x000000686054723c */ /* 0x000fe200000418ff */
[----:B------:R-:W-:Y:S01]  /*127b0*/  FADD.FTZ R45, R45, R52 ;  /* 0x000000342d2d7221 */ /* 0x000fe20000010000 */
[----:B------:R-:W1:Y:S01]  /*127c0*/  MUFU.EX2 R33, R33 ;  /* 0x0000002100217308 */ /* 0x000e620000000800 */
[----:B------:R-:W-:-:S02]  /*127d0*/  FADD.FTZ R50, R50, R47 ;  /* 0x0000002f32327221 */ /* 0x000fc40000010000 */
[----:B------:R-:W-:Y:S02]  /*127e0*/  FADD.FTZ R44, R44, R45 ;  /* 0x0000002d2c2c7221 */ /* 0x000fe40000010000 */
[----:B------:R-:W-:Y:S01]  /*127f0*/  FADD.FTZ R41, R41, R50 ;  /* 0x0000003229297221 */ /* 0x000fe20000010000 */
[----:B------:R-:W-:Y:S01]  /*12800*/  HMMA.16816.F32.BF16 R88, R96, R92, RZ ;  /* 0x0000005c6058723c */ /* 0x000fe200000418ff */
[-C--:B------:R-:W-:Y:S01]  /*12810*/  FFMA.FTZ R209, R61, R55.reuse, -R60 ;  /* 0x000000373dd17223 */ /* 0x080fe2000001083c */
[----:B------:R-:W-:Y:S01]  /*12820*/  MUFU.EX2 R35, R35 ;  /* 0x0000002300237308 */ /* 0x000fe20000000800 */
[----:B------:R-:W-:-:S05]  /*12830*/  FFMA.FTZ R210, R56, R55, -R54 ;  /* 0x0000003738d27223 */ /* 0x000fca0000010836 */
[C---:B------:R-:W-:Y:S02]  /*12840*/  HMMA.16816.F32.BF16 R108, R96.reuse, R110, RZ ;  /* 0x0000006e606c723c */ /* 0x040fe400000418ff */
[----:B------:R-:W1:Y:S06]  /*12850*/  MUFU.EX2 R32, R32 ;  /* 0x0000002000207308 */ /* 0x000e6c0000000800 */
[C---:B------:R-:W-:Y:S02]  /*12860*/  HMMA.16816.F32.BF16 R104, R96.reuse, R106, RZ ;  /* 0x0000006a6068723c */ /* 0x040fe400000418ff */
[----:B------:R-:W-:Y:S06]  /*12870*/  MUFU.EX2 R31, R31 ;  /* 0x0000001f001f7308 */ /* 0x000fec0000000800 */
[C---:B------:R-:W-:Y:S02]  /*12880*/  HMMA.16816.F32.BF16 R92, R96.reuse, R94, RZ ;  /* 0x0000005e605c723c */ /* 0x040fe400000418ff */
[----:B------:R-:W2:Y:S06]  /*12890*/  MUFU.EX2 R28, R28 ;  /* 0x0000001c001c7308 */ /* 0x000eac0000000800 */
[C---:B-1----:R-:W-:Y:S02]  /*128a0*/  HMMA.16816.F32.BF16 R100, R96.reuse, R4, RZ ;  /* 0x000000046064723c */ /* 0x042fe400000418ff */
[----:B------:R-:W-:Y:S05]  /*128b0*/  MUFU.EX2 R34, R34 ;  /* 0x0000002200227308 */ /* 0x000fea0000000800 */
[----:B---3--:R-:W-:Y:S01]  /*128c0*/  F2FP.BF16.PACK_AB R4, R40, R43 ;  /* 0x0000002b2804723e */ /* 0x008fe200000010ff */
[----:B------:R-:W-:Y:S01]  /*128d0*/  HMMA.16816.F32.BF16 R96, R96, R6, RZ ;  /* 0x000000066060723c */ /* 0x000fe200000418ff */
[----:B-----5:R-:W-:Y:S01]  /*128e0*/  F2FP.BF16.PACK_AB R5, R37, R42 ;  /* 0x0000002a2505723e */ /* 0x020fe200000010ff */
[----:B------:R-:W1:Y:S01]  /*128f0*/  MUFU.EX2 R29, R29 ;  /* 0x0000001d001d7308 */ /* 0x000e620000000800 */
[----:B------:R-:W-:-:S02]  /*12900*/  FADD.FTZ R43, R43, R44 ;  /* 0x0000002c2b2b7221 */ /* 0x000fc40000010000 */
[----:B------:R-:W-:Y:S02]  /*12910*/  FADD.FTZ R42, R42, R41 ;  /* 0x000000292a2a7221 */ /* 0x000fe40000010000 */
[----:B------:R-:W-:Y:S01]  /*12920*/  F2FP.BF16.PACK_AB R6, R36, R39 ;  /* 0x000000272406723e */ /* 0x000fe200000010ff */
[----:B------:R-:W-:Y:S01]  /*12930*/  FADD.FTZ R40, R40, R43 ;  /* 0x0000002b28287221 */ /* 0x000fe20000010000 */
[----:B------:R-:W-:Y:S01]  /*12940*/  F2FP.BF16.PACK_AB R7, R33, R38 ;  /* 0x000000262107723e */ /* 0x000fe200000010ff */
[----:B------:R-:W-:Y:S01]  /*12950*/  MUFU.EX2 R30, R30 ;  /* 0x0000001e001e7308 */ /* 0x000fe20000000800 */
[----:B------:R-:W-:Y:S02]  /*12960*/  FADD.FTZ R37, R37, R42 ;  /* 0x0000002a25257221 */ /* 0x000fe40000010000 */
[----:B------:R-:W-:Y:S02]  /*12970*/  FADD.FTZ R39, R39, R40 ;  /* 0x0000002827277221 */ /* 0x000fe40000010000 */
[----:B------:R-:W-:Y:S01]  /*12980*/  FADD.FTZ R38, R38, R37 ;  /* 0x0000002526267221 */ /* 0x000fe20000010000 */
[----:B--2---:R-:W-:Y:S01]  /*12990*/  HMMA.16816.F32.BF16 R68, R4, R12, R68 ;  /* 0x0000000c0444723c */ /* 0x004fe20000041844 */
[----:B------:R-:W-:Y:S01]  /*129a0*/  FADD.FTZ R36, R36, R39 ;  /* 0x0000002724247221 */ /* 0x000fe20000010000 */
[----:B------:R-:W2:Y:S01]  /*129b0*/  MUFU.EX2 R3, R3 ;  /* 0x0000000300037308 */ /* 0x000ea20000000800 */
[----:B------:R-:W-:-:S05]  /*129c0*/  FADD.FTZ R33, R33, R38 ;  /* 0x0000002621217221 */ /* 0x000fca0000010000 */
[C---:B------:R-:W-:Y:S01]  /*129d0*/  HMMA.16816.F32.BF16 R72, R4.reuse, R14, R72 ;  /* 0x0000000e0448723c */ /* 0x040fe20000041848 */
[----:B------:R-:W3:Y:S01]  /*129e0*/  LDSM.16.MT88.4 R12, [R186+0xd400] ;  /* 0x00d40000ba0c783b */ /* 0x000ee20000004200 */
[----:B------:R-:W-:Y:S06]  /*129f0*/  MUFU.EX2 R63, R63 ;  /* 0x0000003f003f7308 */ /* 0x000fec0000000800 */
[C---:B------:R-:W-:Y:S02]  /*12a00*/  HMMA.16816.F32.BF16 R76, R4.reuse, R8, R76 ;  /* 0x00000008044c723c */ /* 0x040fe4000004184c */
[----:B------:R-:W5:Y:S06]  /*12a10*/  MUFU.EX2 R64, R64 ;  /* 0x0000004000407308 */ /* 0x000f6c0000000800 */
[C---:B------:R-:W-:Y:S01]  /*12a20*/  HMMA.16816.F32.BF16 R80, R4.reuse, R10, R80 ;  /* 0x0000000a0450723c */ /* 0x040fe20000041850 */
[----:B------:R-:W1:Y:S01]  /*12a30*/  LDSM.16.MT88.4 R8, [R184+0x9800] ;  /* 0x00980000b808783b */ /* 0x000e620000004200 */
[----:B------:R-:W-:Y:S06]  /*12a40*/  MUFU.EX2 R120, R120 ;  /* 0x0000007800787308 */ /* 0x000fec0000000800 */
[C---:B----4-:R-:W-:Y:S02]  /*12a50*/  HMMA.16816.F32.BF16 R112, R4.reuse, R16, R112 ;  /* 0x000000100470723c */ /* 0x050fe40000041870 */
[----:B------:R-:W4:Y:S06]  /*12a60*/  MUFU.EX2 R65, R65 ;  /* 0x0000004100417308 */ /* 0x000f2c0000000800 */
[C---:B------:R-:W-:Y:S01]  /*12a70*/  HMMA.16816.F32.BF16 R108, R4.reuse, R18, R108 ;  /* 0x00000012046c723c */ /* 0x040fe2000004186c */
[----:B------:R-:W-:Y:S01]  /*12a80*/  LDSM.16.MT88.4 R16, [R186+0x9800] ;  /* 0x00980000ba10783b */ /* 0x000fe20000004200 */
[----:B------:R-:W-:Y:S06]  /*12a90*/  MUFU.EX2 R121, R121 ;  /* 0x0000007900797308 */ /* 0x000fec0000000800 */
[C---:B------:R-:W-:Y:S02]  /*12aa0*/  HMMA.16816.F32.BF16 R84, R4.reuse, R24, R84 ;  /* 0x000000180454723c */ /* 0x040fe40000041854 */
[----:B------:R-:W1:Y:S06]  /*12ab0*/  MUFU.EX2 R122, R122 ;  /* 0x0000007a007a7308 */ /* 0x000e6c0000000800 */
[C---:B------:R-:W-:Y:S01]  /*12ac0*/  HMMA.16816.F32.BF16 R104, R4.reuse, R26, R104 ;  /* 0x0000001a0468723c */ /* 0x040fe20000041868 */
[----:B------:R-:W-:Y:S01]  /*12ad0*/  LDSM.16.MT88.4 R24, [R184+0xb800] ;  /* 0x00b80000b818783b */ /* 0x000fe20000004200 */
[----:B------:R-:W-:Y:S06]  /*12ae0*/  MUFU.EX2 R123, R123 ;  /* 0x0000007b007b7308 */ /* 0x000fec0000000800 */
[C---:B---3--:R-:W-:Y:S02]  /*12af0*/  HMMA.16816.F32.BF16 R88, R4.reuse, R12, R88 ;  /* 0x0000000c0458723c */ /* 0x048fe40000041858 */
[----:B------:R-:W3:Y:S06]  /*12b00*/  MUFU.EX2 R124, R124 ;  /* 0x0000007c007c7308 */ /* 0x000eec0000000800 */
[C---:B------:R-:W-:Y:S01]  /*12b10*/  HMMA.16816.F32.BF16 R92, R4.reuse, R14, R92 ;  /* 0x0000000e045c723c */ /* 0x040fe2000004185c */
[----:B------:R-:W3:Y:S01]  /*12b20*/  LDSM.16.MT88.4 R12, [R186+0xb800] ;  /* 0x00b80000ba0c783b */ /* 0x000ee20000004200 */
[----:B------:R-:W-:Y:S06]  /*12b30*/  MUFU.EX2 R133, R133 ;  /* 0x0000008500857308 */ /* 0x000fec0000000800 */
[C---:B------:R-:W-:Y:S02]  /*12b40*/  HMMA.16816.F32.BF16 R100, R4.reuse, R20, R100 ;  /* 0x000000140464723c */ /* 0x040fe40000041864 */
[----:B------:R-:W1:Y:S06]  /*12b50*/  MUFU.EX2 R134, R134 ;  /* 0x0000008600867308 */ /* 0x000e6c0000000800 */
[----:B------:R-:W-:Y:S01]  /*12b60*/  HMMA.16816.F32.BF16 R96, R4, R22, R96 ;  /* 0x000000160460723c */ /* 0x000fe20000041860 */
[----:B------:R-:W-:Y:S01]  /*12b70*/  LDSM.16.MT88.4 R20, [R184+0xd800] ;  /* 0x00d80000b814783b */ /* 0x000fe20000004200 */
[----:B------:R-:W-:Y:S05]  /*12b80*/  MUFU.EX2 R136, R136 ;  /* 0x0000008800887308 */ /* 0x000fea0000000800 */
[----:B------:R-:W-:Y:S01]  /*12b90*/  F2FP.BF16.PACK_AB R4, R32, R35 ;  /* 0x000000232004723e */ /* 0x000fe200000010ff */
[----:B------:R-:W-:Y:S01]  /*12ba0*/  FADD.FTZ R35, R35, R36 ;  /* 0x0000002423237221 */ /* 0x000fe20000010000 */
[----:B------:R-:W-:Y:S01]  /*12bb0*/  F2FP.BF16.PACK_AB R6, R28, R31 ;  /* 0x0000001f1c06723e */ /* 0x000fe200000010ff */
[----:B------:R-:W3:Y:S01]  /*12bc0*/  MUFU.EX2 R135, R135 ;  /* 0x0000008700877308 */ /* 0x000ee20000000800 */
[----:B-1----:R-:W-:Y:S01]  /*12bd0*/  F2FP.BF16.PACK_AB R5, R29, R34 ;  /* 0x000000221d05723e */ /* 0x002fe200000010ff */
[----:B------:R-:W-:Y:S01]  /*12be0*/  FADD.FTZ R34, R34, R33 ;  /* 0x0000002122227221 */ /* 0x000fe20000010000 */
[----:B--2---:R-:W-:Y:S01]  /*12bf0*/  F2FP.BF16.PACK_AB R7, R3, R30 ;  /* 0x0000001e0307723e */ /* 0x004fe200000010ff */
[----:B------:R-:W-:-:S02]  /*12c00*/  FADD.FTZ R32, R32, R35 ;  /* 0x0000002320207221 */ /* 0x000fc40000010000 */
[----:B------:R-:W-:Y:S02]  /*12c10*/  FADD.FTZ R29, R29, R34 ;  /* 0x000000221d1d7221 */ /* 0x000fe40000010000 */
[----:B------:R-:W-:Y:S01]  /*12c20*/  MUFU.EX2 R137, R137 ;  /* 0x0000008900897308 */ /* 0x000fe20000000800 */
[----:B------:R-:W-:Y:S01]  /*12c30*/  FADD.FTZ R31, R31, R32 ;  /* 0x000000201f1f7221 */ /* 0x000fe20000010000 */
[C---:B------:R-:W-:Y:S01]  /*12c40*/  HMMA.16816.F32.BF16 R68, R4.reuse, R8, R68 ;  /* 0x000000080444723c */ /* 0x040fe20000041844 */
[----:B------:R-:W-:Y:S02]  /*12c50*/  FADD.FTZ R30, R30, R29 ;  /* 0x0000001d1e1e7221 */ /* 0x000fe40000010000 */
[----:B------:R-:W-:Y:S02]  /*12c60*/  FADD.FTZ R28, R28, R31 ;  /* 0x0000001f1c1c7221 */ /* 0x000fe40000010000 */
[----:B------:R-:W-:Y:S01]  /*12c70*/  FADD.FTZ R30, R3, R30 ;  /* 0x0000001e031e7221 */ /* 0x000fe20000010000 */
[----:B------:R-:W1:Y:S02]  /*12c80*/  MUFU.EX2 R138, R138 ;  /* 0x0000008a008a7308 */ /* 0x000e640000000800 */
[C---:B------:R-:W-:Y:S01]  /*12c90*/  HMMA.16816.F32.BF16 R72, R4.reuse, R10, R72 ;  /* 0x0000000a0448723c */ /* 0x040fe20000041848 */
[----:B------:R-:W2:Y:S05]  /*12ca0*/  LDSM.16.MT88.4 R8, [R186+0xd800] ;  /* 0x00d80000ba08783b */ /* 0x000eaa0000004200 */
[----:B------:R-:W-:Y:S02]  /*12cb0*/  MUFU.EX2 R142, R142 ;  /* 0x0000008e008e7308 */ /* 0x000fe40000000800 */
[C---:B---3--:R-:W-:Y:S06]  /*12cc0*/  HMMA.16816.F32.BF16 R76, R4.reuse, R12, R76 ;  /* 0x0000000c044c723c */ /* 0x048fec000004184c */
[----:B------:R-:W3:Y:S02]  /*12cd0*/  MUFU.EX2 R143, R143 ;  /* 0x0000008f008f7308 */ /* 0x000ee40000000800 */
[C---:B------:R-:W-:Y:S01]  /*12ce0*/  HMMA.16816.F32.BF16 R80, R4.reuse, R14, R80 ;  /* 0x0000000e0450723c */ /* 0x040fe20000041850 */
[----:B------:R-:W1:Y:S05]  /*12cf0*/  LDSM.16.MT88.4 R12, [R184+0x9c00] ;  /* 0x009c0000b80c783b */ /* 0x000e6a0000004200 */
[----:B------:R-:W-:Y:S02]  /*12d00*/  MUFU.EX2 R150, R150 ;  /* 0x0000009600967308 */ /* 0x000fe40000000800 */
[C---:B------:R-:W-:Y:S06]  /*12d10*/  HMMA.16816.F32.BF16 R112, R4.reuse, R16, R112 ;  /* 0x000000100470723c */ /* 0x040fec0000041870 */
[----:B------:R-:W1:Y:S02]  /*12d20*/  MUFU.EX2 R151, R151 ;  /* 0x0000009700977308 */ /* 0x000e640000000800 */
[C---:B------:R-:W-:Y:S01]  /*12d30*/  HMMA.16816.F32.BF16 R108, R4.reuse, R18, R108 ;  /* 0x00000012046c723c */ /* 0x040fe2000004186c */
[----:B------:R-:W-:Y:S05]  /*12d40*/  LDSM.16.MT88.4 R16, [R186+0x9c00] ;  /* 0x009c0000ba10783b */ /* 0x000fea0000004200 */
[----:B------:R-:W-:Y:S02]  /*12d50*/  MUFU.EX2 R146, R146 ;  /* 0x0000009200927308 */ /* 0x000fe40000000800 */
[C---:B------:R-:W-:Y:S06]  /*12d60*/  HMMA.16816.F32.BF16 R84, R4.reuse, R24, R84 ;  /* 0x000000180454723c */ /* 0x040fec0000041854 */
[----:B------:R-:W1:Y:S02]  /*12d70*/  MUFU.EX2 R145, R145 ;  /* 0x0000009100917308 */ /* 0x000e640000000800 */
[C---:B--2---:R-:W-:Y:S06]  /*12d80*/  HMMA.16816.F32.BF16 R88, R4.reuse, R8, R88 ;  /* 0x000000080458723c */ /* 0x044fec0000041858 */
[----:B------:R-:W-:Y:S02]  /*12d90*/  MUFU.EX2 R144, R144 ;  /* 0x0000009000907308 */ /* 0x000fe40000000800 */
[C---:B------:R-:W-:Y:S01]  /*12da0*/  HMMA.16816.F32.BF16 R92, R4.reuse, R10, R92 ;  /* 0x0000000a045c723c */ /* 0x040fe2000004185c */
[----:B------:R-:W2:Y:S05]  /*12db0*/  LDSM.16.MT88.4 R8, [R186+0xbc00] ;  /* 0x00bc0000ba08783b */ /* 0x000eaa0000004200 */
[----:B------:R-:W1:Y:S02]  /*12dc0*/  MUFU.EX2 R141, R141 ;  /* 0x0000008d008d7308 */ /* 0x000e640000000800 */
[C---:B------:R-:W-:Y:S01]  /*12dd0*/  HMMA.16816.F32.BF16 R104, R4.reuse, R26, R104 ;  /* 0x0000001a0468723c */ /* 0x040fe20000041868 */
[----:B------:R-:W2:Y:S05]  /*12de0*/  LDSM.16.MT88.4 R24, [R184+0xbc00] ;  /* 0x00bc0000b818783b */ /* 0x000eaa0000004200 */
[----:B------:R-:W-:Y:S02]  /*12df0*/  MUFU.EX2 R140, R140 ;  /* 0x0000008c008c7308 */ /* 0x000fe40000000800 */
[C---:B------:R-:W-:Y:S06]  /*12e00*/  HMMA.16816.F32.BF16 R100, R4.reuse, R20, R100 ;  /* 0x000000140464723c */ /* 0x040fec0000041864 */
[----:B------:R-:W1:Y:S02]  /*12e10*/  MUFU.EX2 R139, R139 ;  /* 0x0000008b008b7308 */ /* 0x000e640000000800 */
[----:B------:R-:W-:Y:S01]  /*12e20*/  HMMA.16816.F32.BF16 R96, R4, R22, R96 ;  /* 0x000000160460723c */ /* 0x000fe20000041860 */
[----:B------:R-:W-:Y:S05]  /*12e30*/  LDSM.16.MT88.4 R20, [R184+0xdc00] ;  /* 0x00dc0000b814783b */ /* 0x000fea0000004200 */
[----:B------:R-:W-:Y:S01]  /*12e40*/  MUFU.EX2 R132, R132 ;  /* 0x0000008400847308 */ /* 0x000fe20000000800 */
[----:B-----5:R-:W-:Y:S01]  /*12e50*/  F2FP.BF16.PACK_AB R4, R64, R63 ;  /* 0x0000003f4004723e */ /* 0x020fe200000010ff */
[----:B------:R-:W-:Y:S01]  /*12e60*/  FADD.FTZ R63, R63, R28 ;  /* 0x0000001c3f3f7221 */ /* 0x000fe20000010000 */
[----:B----4-:R-:W-:-:S02]  /*12e70*/  F2FP.BF16.PACK_AB R6, R65, R120 ;  /* 0x000000784106723e */ /* 0x010fc400000010ff */
[----:B------:R-:W-:Y:S01]  /*12e80*/  F2FP.BF16.PACK_AB R5, R122, R121 ;  /* 0x000000797a05723e */ /* 0x000fe200000010ff */
[----:B------:R-:W-:Y:S01]  /*12e90*/  FADD.FTZ R121, R121, R30 ;  /* 0x0000001e79797221 */ /* 0x000fe20000010000 */
[----:B------:R-:W-:Y:S01]  /*12ea0*/  F2FP.BF16.PACK_AB R7, R124, R123 ;  /* 0x0000007b7c07723e */ /* 0x000fe200000010ff */
[----:B------:R-:W4:Y:S01]  /*12eb0*/  MUFU.EX2 R131, R131 ;  /* 0x0000008300837308 */ /* 0x000f220000000800 */
[----:B------:R-:W-:Y:S02]  /*12ec0*/  FADD.FTZ R63, R64, R63 ;  /* 0x0000003f403f7221 */ /* 0x000fe40000010000 */
[----:B------:R-:W-:Y:S02]  /*12ed0*/  FADD.FTZ R122, R122, R121 ;  /* 0x000000797a7a7221 */ /* 0x000fe40000010000 */
[----:B------:R-:W-:Y:S01]  /*12ee0*/  FADD.FTZ R120, R120, R63 ;  /* 0x0000003f78787221 */ /* 0x000fe20000010000 */
[----:B-1----:R-:W-:Y:S01]  /*12ef0*/  HMMA.16816.F32.BF16 R68, R4, R12, R68 ;  /* 0x0000000c0444723c */ /* 0x002fe20000041844 */
[----:B------:R-:W-:Y:S01]  /*12f00*/  FADD.FTZ R123, R123, R122 ;  /* 0x0000007a7b7b7221 */ /* 0x000fe20000010000 */
[----:B------:R-:W-:Y:S01]  /*12f10*/  MUFU.EX2 R130, R130 ;  /* 0x0000008200827308 */ /* 0x000fe20000000800 */
[----:B------:R-:W-:-:S02]  /*12f20*/  FADD.FTZ R120, R65, R120 ;  /* 0x0000007841787221 */ /* 0x000fc40000010000 */
[----:B------:R-:W-:-:S03]  /*12f30*/  FADD.FTZ R124, R124, R123 ;  /* 0x0000007b7c7c7221 */ /* 0x000fc60000010000 */
[C---:B------:R-:W-:Y:S01]  /*12f40*/  HMMA.16816.F32.BF16 R72, R4.reuse, R14, R72 ;  /* 0x0000000e0448723c */ /* 0x040fe20000041848 */
[----:B------:R-:W1:Y:S01]  /*12f50*/  LDSM.16.MT88.4 R12, [R186+0xdc00] ;  /* 0x00dc0000ba0c783b */ /* 0x000e620000004200 */
[----:B------:R-:W5:Y:S06]  /*12f60*/  MUFU.EX2 R129, R129 ;  /* 0x0000008100817308 */ /* 0x000f6c0000000800 */
[C---:B--2---:R-:W-:Y:S02]  /*12f70*/  HMMA.16816.F32.BF16 R76, R4.reuse, R8, R76 ;  /* 0x00000008044c723c */ /* 0x044fe4000004184c */
[----:B------:R-:W-:Y:S06]  /*12f80*/  MUFU.EX2 R128, R128 ;  /* 0x0000008000807308 */ /* 0x000fec0000000800 */
[C---:B------:R-:W-:Y:S01]  /*12f90*/  HMMA.16816.F32.BF16 R80, R4.reuse, R10, R80 ;  /* 0x0000000a0450723c */ /* 0x040fe20000041850 */
[----:B------:R-:W2:Y:S01]  /*12fa0*/  LDSM.16.MT88.4 R8, [R184+0xa000] ;  /* 0x00a00000b808783b */ /* 0x000ea20000004200 */
[----:B------:R-:W1:Y:S06]  /*12fb0*/  MUFU.EX2 R127, R127 ;  /* 0x0000007f007f7308 */ /* 0x000e6c0000000800 */
[C---:B------:R-:W-:Y:S02]  /*12fc0*/  HMMA.16816.F32.BF16 R112, R4.reuse, R16, R112 ;  /* 0x000000100470723c */ /* 0x040fe40000041870 */
[----:B------:R-:W-:Y:S06]  /*12fd0*/  MUFU.EX2 R126, R126 ;  /* 0x0000007e007e7308 */ /* 0x000fec0000000800 */
[C---:B------:R-:W-:Y:S01]  /*12fe0*/  HMMA.16816.F32.BF16 R108, R4.reuse, R18, R108 ;  /* 0x00000012046c723c */ /* 0x040fe2000004186c */
[----:B------:R-:W2:Y:S01]  /*12ff0*/  LDSM.16.MT88.4 R16, [R186+0xa000] ;  /* 0x00a00000ba10783b */ /* 0x000ea20000004200 */
[----:B------:R-:W1:Y:S06]  /*13000*/  MUFU.EX2 R125, R125 ;  /* 0x0000007d007d7308 */ /* 0x000e6c0000000800 */
[C---:B------:R-:W-:Y:S02]  /*13010*/  HMMA.16816.F32.BF16 R84, R4.reuse, R24, R84 ;  /* 0x000000180454723c */ /* 0x040fe40000041854 */
[----:B------:R-:W-:Y:S06]  /*13020*/  MUFU.EX2 R209, R209 ;  /* 0x000000d100d17308 */ /* 0x000fec0000000800 */
[C---:B------:R-:W-:Y:S01]  /*13030*/  HMMA.16816.F32.BF16 R104, R4.reuse, R26, R104 ;  /* 0x0000001a0468723c */ /* 0x040fe20000041868 */
[----:B------:R-:W-:Y:S01]  /*13040*/  LDSM.16.MT88.4 R24, [R184+0xc000] ;  /* 0x00c00000b818783b */ /* 0x000fe20000004200 */
[----:B------:R-:W-:Y:S06]  /*13050*/  MUFU.EX2 R210, R210 ;  /* 0x000000d200d27308 */ /* 0x000fec0000000800 */
[C---:B-1----:R-:W-:Y:S08]  /*13060*/  HMMA.16816.F32.BF16 R88, R4.reuse, R12, R88 ;  /* 0x0000000c0458723c */ /* 0x042ff00000041858 */
[C---:B------:R-:W-:Y:S01]  /*13070*/  HMMA.16816.F32.BF16 R92, R4.reuse, R14, R92 ;  /* 0x0000000e045c723c */ /* 0x040fe2000004185c */
[----:B------:R-:W1:Y:S07]  /*13080*/  LDSM.16.MT88.4 R12, [R186+0xc000] ;  /* 0x00c00000ba0c783b */ /* 0x000e6e0000004200 */
[C---:B------:R-:W-:Y:S08]  /*13090*/  HMMA.16816.F32.BF16 R100, R4.reuse, R20, R100 ;  /* 0x000000140464723c */ /* 0x040ff00000041864 */
[----:B------:R-:W-:Y:S01]  /*130a0*/  HMMA.16816.F32.BF16 R96, R4, R22, R96 ;  /* 0x000000160460723c */ /* 0x000fe20000041860 */
[----:B------:R-:W-:Y:S06]  /*130b0*/  LDSM.16.MT88.4 R20, [R184+0xe000] ;  /* 0x00e00000b814783b */ /* 0x000fec0000004200 */
[----:B------:R-:W-:Y:S01]  /*130c0*/  F2FP.BF16.PACK_AB R4, R134, R133 ;  /* 0x000000858604723e */ /* 0x000fe200000010ff */
[----:B------:R-:W-:Y:S01]  /*130d0*/  FADD.FTZ R133, R133, R120 ;  /* 0x0000007885857221 */ /* 0x000fe20000010000 */
[----:B------:R-:W-:-:S02]  /*130e0*/  F2FP.BF16.PACK_AB R6, R135, R136 ;  /* 0x000000888706723e */ /* 0x000fc400000010ff */
[----:B------:R-:W-:Y:S01]  /*130f0*/  F2FP.BF16.PACK_AB R5, R138, R137 ;  /* 0x000000898a05723e */ /* 0x000fe200000010ff */
[----:B------:R-:W-:Y:S01]  /*13100*/  FADD.FTZ R137, R137, R124 ;  /* 0x0000007c89897221 */ /* 0x000fe20000010000 */
[----:B---3--:R-:W-:Y:S01]  /*13110*/  F2FP.BF16.PACK_AB R7, R143, R142 ;  /* 0x0000008e8f07723e */ /* 0x008fe200000010ff */
        /* <DEDUP_REMOVED lines=9> */
[C---:B------:R-:W-:Y:S08]  /*131b0*/  HMMA.16816.F32.BF16 R112, R4.reuse, R16, R112 ;  /* 0x000000100470723c */ /* 0x040ff00000041870 */
[C---:B------:R-:W-:Y:S01]  /*131c0*/  HMMA.16816.F32.BF16 R108, R4.reuse, R18, R108 ;  /* 0x00000012046c723c */ /* 0x040fe2000004186c */
[----:B------:R-:W3:Y:S07]  /*131d0*/  LDSM.16.MT88.4 R16, [R186+0xa400] ;  /* 0x00a40000ba10783b */ /* 0x000eee0000004200 */
[C---:B-1----:R-:W-:Y:S08]  /*131e0*/  HMMA.16816.F32.BF16 R76, R4.reuse, R12, R76 ;  /* 0x0000000c044c723c */ /* 0x042ff0000004184c */
[C---:B------:R-:W-:Y:S01]  /*131f0*/  HMMA.16816.F32.BF16 R80, R4.reuse, R14, R80 ;  /* 0x0000000e0450723c */ /* 0x040fe20000041850 */
[----:B------:R-:W1:Y:S07]  /*13200*/  LDSM.16.MT88.4 R12, [R184+0xa400] ;  /* 0x00a40000b80c783b */ /* 0x000e6e0000004200 */
[C---:B------:R-:W-:Y:S08]  /*13210*/  HMMA.16816.F32.BF16 R84, R4.reuse, R24, R84 ;  /* 0x000000180454723c */ /* 0x040ff00000041854 */
[C---:B--2---:R-:W-:Y:S08]  /*13220*/  HMMA.16816.F32.BF16 R88, R4.reuse, R8, R88 ;  /* 0x000000080458723c */ /* 0x044ff00000041858 */
[C---:B------:R-:W-:Y:S01]  /*13230*/  HMMA.16816.F32.BF16 R92, R4.reuse, R10, R92 ;  /* 0x0000000a045c723c */ /* 0x040fe2000004185c */
[----:B------:R-:W2:Y:S07]  /*13240*/  LDSM.16.MT88.4 R8, [R186+0xc400] ;  /* 0x00c40000ba08783b */ /* 0x000eae0000004200 */
[C---:B------:R-:W-:Y:S01]  /*13250*/  HMMA.16816.F32.BF16 R104, R4.reuse, R26, R104 ;  /* 0x0000001a0468723c */ /* 0x040fe20000041868 */
[----:B------:R-:W-:Y:S07]  /*13260*/  LDSM.16.MT88.4 R24, [R186+0xe400] ;  /* 0x00e40000ba18783b */ /* 0x000fee0000004200 */
[C---:B------:R-:W-:Y:S08]  /*13270*/  HMMA.16816.F32.BF16 R100, R4.reuse, R20, R100 ;  /* 0x000000140464723c */ /* 0x040ff00000041864 */
[----:B------:R-:W-:Y:S01]  /*13280*/  HMMA.16816.F32.BF16 R96, R4, R22, R96 ;  /* 0x000000160460723c */ /* 0x000fe20000041860 */
[----:B------:R-:W2:Y:S06]  /*13290*/  LDSM.16.MT88.4 R20, [R184+0xc400] ;  /* 0x00c40000b814783b */ /* 0x000eac0000004200 */
[----:B------:R-:W-:Y:S01]  /*132a0*/  F2FP.BF16.PACK_AB R4, R151, R150 ;  /* 0x000000969704723e */ /* 0x000fe200000010ff */
[----:B------:R-:W-:Y:S01]  /*132b0*/  FADD.FTZ R150, R150, R135 ;  /* 0x0000008796967221 */ /* 0x000fe20000010000 */
[----:B------:R-:W-:-:S02]  /*132c0*/  F2FP.BF16.PACK_AB R6, R145, R146 ;  /* 0x000000929106723e */ /* 0x000fc400000010ff */
[----:B------:R-:W-:Y:S01]  /*132d0*/  F2FP.BF16.PACK_AB R5, R141, R144 ;  /* 0x000000908d05723e */ /* 0x000fe200000010ff */
        /* <DEDUP_REMOVED lines=20> */
[C---:B------:R-:W-:Y:S07]  /*13420*/  HMMA.16816.F32.BF16 R88, R4.reuse, R24, R88 ;  /* 0x000000180458723c */ /* 0x040fee0000041858 */
[-CC-:B------:R-:W-:Y:S01]  /*13430*/  FFMA.FTZ R24, R67, R55.reuse, -R60.reuse ;  /* 0x0000003743187223 */ /* 0x180fe2000001083c */
[----:B------:R-:W-:Y:S01]  /*13440*/  HMMA.16816.F32.BF16 R92, R4, R26, R92 ;  /* 0x0000001a045c723c */ /* 0x000fe2000004185c */
[----:B------:R-:W-:-:S04]  /*13450*/  FFMA.FTZ R25, R66, R55, -R60 ;  /* 0x0000003742197223 */ /* 0x000fc8000001083c */
[----:B------:R-:W-:Y:S03]  /*13460*/  MUFU.EX2 R24, R24 ;  /* 0x0000001800187308 */ /* 0x000fe60000000800 */
[C---:B---3--:R-:W-:Y:S05]  /*13470*/  HMMA.16816.F32.BF16 R100, R4.reuse, R16, R100 ;  /* 0x000000100464723c */ /* 0x048fea0000041864 */
[----:B------:R-:W3:Y:S03]  /*13480*/  MUFU.EX2 R25, R25 ;  /* 0x0000001900197308 */ /* 0x000ee60000000800 */
[----:B------:R-:W-:Y:S01]  /*13490*/  HMMA.16816.F32.BF16 R96, R4, R18, R96 ;  /* 0x000000120460723c */ /* 0x000fe20000041860 */
[----:B------:R-:W3:Y:S06]  /*134a0*/  LDSM.16.MT88.4 R16, [R184+0xc800] ;  /* 0x00c80000b810783b */ /* 0x000eec0000004200 */
[----:B----4-:R-:W-:Y:S01]  /*134b0*/  F2FP.BF16.PACK_AB R4, R131, R132 ;  /* 0x000000848304723e */ /* 0x010fe200000010ff */
[----:B------:R-:W-:Y:S01]  /*134c0*/  FADD.FTZ R132, R132, R145 ;  /* 0x0000009184847221 */ /* 0x000fe20000010000 */
[----:B-----5:R-:W-:-:S02]  /*134d0*/  F2FP.BF16.PACK_AB R6, R129, R130 ;  /* 0x000000828106723e */ /* 0x020fc400000010ff */
[----:B------:R-:W-:Y:S01]  /*134e0*/  F2FP.BF16.PACK_AB R5, R127, R128 ;  /* 0x000000807f05723e */ /* 0x000fe200000010ff */
[----:B------:R-:W-:Y:S01]  /*134f0*/  FADD.FTZ R128, R128, R139 ;  /* 0x0000008b80807221 */ /* 0x000fe20000010000 */
[----:B------:R-:W-:Y:S01]  /*13500*/  F2FP.BF16.PACK_AB R7, R125, R126 ;  /* 0x0000007e7d07723e */ /* 0x000fe200000010ff */
[----:B------:R-:W-:Y:S02]  /*13510*/  FADD.FTZ R131, R131, R132 ;  /* 0x0000008483837221 */ /* 0x000fe40000010000 */
[----:B------:R-:W-:Y:S02]  /*13520*/  FADD.FTZ R127, R127, R128 ;  /* 0x000000807f7f7221 */ /* 0x000fe40000010000 */
[----:B------:R-:W-:Y:S02]  /*13530*/  FADD.FTZ R130, R130, R131 ;  /* 0x0000008382827221 */ /* 0x000fe40000010000 */
[----:B-1----:R-:W-:Y:S01]  /*13540*/  HMMA.16816.F32.BF16 R112, R4, R12, R112 ;  /* 0x0000000c0470723c */ /* 0x002fe20000041870 */
[----:B------:R-:W-:-:S02]  /*13550*/  FADD.FTZ R126, R126, R127 ;  /* 0x0000007f7e7e7221 */ /* 0x000fc40000010000 */
[----:B------:R-:W-:Y:S02]  /*13560*/  FADD.FTZ R129, R129, R130 ;  /* 0x0000008281817221 */ /* 0x000fe40000010000 */
[----:B------:R-:W-:-:S03]  /*13570*/  FADD.FTZ R126, R125, R126 ;  /* 0x0000007e7d7e7221 */ /* 0x000fc60000010000 */
        /* <DEDUP_REMOVED lines=8> */
[C---:B------:R-:W-:Y:S07]  /*13600*/  HMMA.16816.F32.BF16 R76, R4.reuse, R20, R76 ;  /* 0x00000014044c723c */ /* 0x040fee000004184c */
[-C--:B------:R-:W-:Y:S01]  /*13610*/  FFMA.FTZ R20, R62, R55.reuse, -R60 ;  /* 0x000000373e147223 */ /* 0x080fe2000001083c */
[----:B-1----:R-:W-:Y:S01]  /*13620*/  HMMA.16816.F32.BF16 R88, R4, R12, R88 ;  /* 0x0000000c0458723c */ /* 0x002fe20000041858 */
[----:B------:R-:W-:-:S04]  /*13630*/  FFMA.FTZ R21, R59, R55, -R54 ;  /* 0x000000373b157223 */ /* 0x000fc80000010836 */
[----:B------:R-:W1:Y:S03]  /*13640*/  MUFU.EX2 R20, R20 ;  /* 0x0000001400147308 */ /* 0x000e660000000800 */
[C---:B------:R-:W-:Y:S01]  /*13650*/  HMMA.16816.F32.BF16 R92, R4.reuse, R14, R92 ;  /* 0x0000000e045c723c */ /* 0x040fe2000004185c */
[----:B------:R-:W4:Y:S04]  /*13660*/  LDSM.16.MT88.4 R12, [R184+0xac00] ;  /* 0x00ac0000b80c783b */ /* 0x000f280000004200 */
[----:B------:R-:W-:Y:S03]  /*13670*/  MUFU.EX2 R21, R21 ;  /* 0x0000001500157308 */ /* 0x000fe60000000800 */
[C---:B--2---:R-:W-:Y:S08]  /*13680*/  HMMA.16816.F32.BF16 R100, R4.reuse, R8, R100 ;  /* 0x000000080464723c */ /* 0x044ff00000041864 */
[C---:B------:R-:W-:Y:S01]  /*13690*/  HMMA.16816.F32.BF16 R96, R4.reuse, R10, R96 ;  /* 0x0000000a0460723c */ /* 0x040fe20000041860 */
[----:B------:R-:W2:Y:S07]  /*136a0*/  LDSM.16.MT88.4 R8, [R186+0xcc00] ;  /* 0x00cc0000ba08783b */ /* 0x000eae0000004200 */
[----:B------:R-:W-:Y:S07]  /*136b0*/  HMMA.16816.F32.BF16 R80, R4, R22, R80 ;  /* 0x000000160450723c */ /* 0x000fee0000041850 */
[-CC-:B------:R-:W-:Y:S01]  /*136c0*/  FFMA.FTZ R22, R58, R55.reuse, -R54.reuse ;  /* 0x000000373a167223 */ /* 0x180fe20000010836 */
[----:B------:R-:W-:Y:S01]  /*136d0*/  F2FP.BF16.PACK_AB R4, R25, R24 ;  /* 0x000000181904723e */ /* 0x000fe200000010ff */
[----:B------:R-:W-:Y:S01]  /*136e0*/  FFMA.FTZ R23, R57, R55, -R54 ;  /* 0x0000003739177223 */ /* 0x000fe20000010836 */
[----:B-1----:R-:W-:Y:S01]  /*136f0*/  F2FP.BF16.PACK_AB R6, R209, R20 ;  /* 0x00000014d106723e */ /* 0x002fe200000010ff */
[----:B------:R-:W-:-:S02]  /*13700*/  FADD.FTZ R24, R24, R129 ;  /* 0x0000008118187221 */ /* 0x000fc40000010000 */
[----:B------:R-:W1:Y:S02]  /*13710*/  MUFU.EX2 R22, R22 ;  /* 0x0000001600167308 */ /* 0x000e640000000800 */
[----:B------:R-:W-:-:S04]  /*13720*/  FADD.FTZ R25, R25, R24 ;  /* 0x0000001819197221 */ /* 0x000fc80000010000 */
[----:B------:R-:W-:Y:S02]  /*13730*/  FADD.FTZ R20, R20, R25 ;  /* 0x0000001914147221 */ /* 0x000fe40000010000 */
[----:B------:R-:W5:Y:S02]  /*13740*/  MUFU.EX2 R23, R23 ;  /* 0x0000001700177308 */ /* 0x000f640000000800 */
[----:B------:R-:W-:Y:S01]  /*13750*/  FADD.FTZ R209, R209, R20 ;  /* 0x00000014d1d17221 */ /* 0x000fe20000010000 */
[----:B-1----:R-:W-:Y:S01]  /*13760*/  F2FP.BF16.PACK_AB R5, R22, R21 ;  /* 0x000000151605723e */ /* 0x002fe200000010ff */
[----:B------:R-:W-:-:S04]  /*13770*/  FADD.FTZ R21, R21, R126 ;  /* 0x0000007e15157221 */ /* 0x000fc80000010000 */
[----:B------:R-:W-:Y:S01]  /*13780*/  FADD.FTZ R22, R22, R21 ;  /* 0x0000001516167221 */ /* 0x000fe20000010000 */
[----:B-----5:R-:W-:-:S03]  /*13790*/  F2FP.BF16.PACK_AB R7, R210, R23 ;  /* 0x00000017d207723e */ /* 0x020fc600000010ff */
[----:B------:R-:W-:-:S04]  /*137a0*/  FADD.FTZ R23, R23, R22 ;  /* 0x0000001617177221 */ /* 0x000fc80000010000 */
[----:B------:R-:W-:Y:S01]  /*137b0*/  FADD.FTZ R210, R210, R23 ;  /* 0x00000017d2d27221 */ /* 0x000fe20000010000 */
[C---:B---3--:R-:W-:Y:S08]  /*137c0*/  HMMA.16816.F32.BF16 R112, R4.reuse, R16, R112 ;  /* 0x000000100470723c */ /* 0x048ff00000041870 */
[C---:B------:R-:W-:Y:S01]  /*137d0*/  HMMA.16816.F32.BF16 R108, R4.reuse, R18, R108 ;  /* 0x00000012046c723c */ /* 0x040fe2000004186c */
[----:B------:R-:W1:Y:S07]  /*137e0*/  LDSM.16.MT88.4 R16, [R184+0xcc00] ;  /* 0x00cc0000b810783b */ /* 0x000e6e0000004200 */
[C---:B----4-:R-:W-:Y:S08]  /*137f0*/  HMMA.16816.F32.BF16 R68, R4.reuse, R12, R68 ;  /* 0x0000000c0444723c */ /* 0x050ff00000041844 */
[C---:B------:R-:W-:Y:S01]  /*13800*/  HMMA.16816.F32.BF16 R72, R4.reuse, R14, R72 ;  /* 0x0000000e0448723c */ /* 0x040fe20000041848 */
[----:B------:R-:W3:Y:S07]  /*13810*/  LDSM.16.MT88.4 R12, [R186+0xec00] ;  /* 0x00ec0000ba0c783b */ /* 0x000eee0000004200 */
[C---:B--2---:R-:W-:Y:S08]  /*13820*/  HMMA.16816.F32.BF16 R76, R4.reuse, R8, R76 ;  /* 0x00000008044c723c */ /* 0x044ff0000004184c */
[C---:B------:R-:W-:Y:S01]  /*13830*/  HMMA.16816.F32.BF16 R80, R4.reuse, R10, R80 ;  /* 0x0000000a0450723c */ /* 0x040fe20000041850 */
[----:B------:R-:W2:Y:S07]  /*13840*/  LDSM.16.MT88.4 R8, [R184+0xec00] ;  /* 0x00ec0000b808783b */ /* 0x000eae0000004200 */
[C---:B-1----:R-:W-:Y:S08]  /*13850*/  HMMA.16816.F32.BF16 R84, R4.reuse, R16, R84 ;  /* 0x000000100454723c */ /* 0x042ff00000041854 */
[C---:B------:R-:W-:Y:S08]  /*13860*/  HMMA.16816.F32.BF16 R104, R4.reuse, R18, R104 ;  /* 0x000000120468723c */ /* 0x040ff00000041868 */
[C---:B---3--:R-:W-:Y:S08]  /*13870*/  HMMA.16816.F32.BF16 R88, R4.reuse, R12, R88 ;  /* 0x0000000c0458723c */ /* 0x048ff00000041858 */
[C---:B------:R-:W-:Y:S08]  /*13880*/  HMMA.16816.F32.BF16 R92, R4.reuse, R14, R92 ;  /* 0x0000000e045c723c */ /* 0x040ff0000004185c */
[C---:B--2---:R-:W-:Y:S08]  /*13890*/  HMMA.16816.F32.BF16 R100, R4.reuse, R8, R100 ;  /* 0x000000080464723c */ /* 0x044ff00000041864 */
[----:B------:R-:W-:Y:S01]  /*138a0*/  HMMA.16816.F32.BF16 R96, R4, R10, R96 ;  /* 0x0000000a0460723c */ /* 0x000fe20000041860 */
[----:B------:R-:W-:Y:S07]  /*138b0*/  @!P5 BRA `(.L_x_968) ;  /* 0x000048a00000d947 */ /* 0x000fee0003800000 */
[----:B------:R-:W-:-:S04]  /*138c0*/  DEPBAR.LE SB0, 0x0 ;  /* 0x000080000000791a */ /* 0x000fc80000000000 */
[----:B------:R-:W-:Y:S01]  /*138d0*/  WARPSYNC 0xffffffff ;  /* 0xffffffff00007948 */ /* 0x000fe20003800000 */
[----:B------:R-:W-:Y:S01]  /*138e0*/  BSSY B0, `(.L_x_969) ;  /* 0x0000044000007945 */ /* 0x000fe20003800000 */
[----:B------:R-:W-:Y:S01]  /*138f0*/  IADD3 R203, R51, -0x2, RZ ;  /* 0xfffffffe33cb7810 */ /* 0x000fe20007ffe0ff */
[----:B------:R-:W-:Y:S06]  /*13900*/  BAR.SYNC.DEFER_BLOCKING 0x0 ;  /* 0x0000000000007b1d */ /* 0x000fec0000010000 */
[----:B------:R-:W-:Y:S05]  /*13910*/  @!P3 BRA `(.L_x_970) ;  /* 0x000003d00000b947 */ /* 0x000fea0003800000 */
[----:B------:R-:W2:Y:S01]  /*13920*/  LD.E R10, [R118.64+0x170] ;  /* 0x00017004760a7980 */ /* 0x000ea2000c101900 */
[----:B------:R-:W-:-:S05]  /*13930*/  IMAD.SHL.U32 R3, R203, 0x80, RZ ;  /* 0x00000080cb037824 */ /* 0x000fca00078e00ff */
[C---:B------:R-:W-:Y:S02]  /*13940*/  IADD3 R11, R3.reuse, 0x80, RZ ;  /* 0x00000080030b7810 */ /* 0x040fe40007ffe0ff */
        /* <DEDUP_REMOVED lines=10> */
[--C-:B-1----:R-:W-:Y:S02]  /*139f0*/  IMAD.MOV R6, RZ, RZ, -R13.reuse ;  /* 0x000000ffff067224 */ /* 0x102fe400078e0a0d */
[----:B------:R-:W-:Y:S02]  /*13a00*/  IMAD.MOV.U32 R12, RZ, RZ, RZ ;  /* 0x000000ffff0c7224 */ /* 0x000fe400078e00ff */
[----:B------:R-:W-:Y:S01]  /*13a10*/  IMAD R9, R6, R7, RZ ;  /* 0x0000000706097224 */ /* 0x000fe200078e02ff */
[----:B------:R-:W-:Y:S02]  /*13a20*/  IABS R6, R11 ;  /* 0x0000000b00067213 */ /* 0x000fe40000000000 */
[----:B------:R-:W-:Y:S01]  /*13a30*/  LOP3.LUT R11, R11, R10, RZ, 0x3c, !PT ;  /* 0x0000000a0b0b7212 */ /* 0x000fe200078e3cff */
[----:B------:R-:W-:-:S02]  /*13a40*/  IMAD.HI.U32 R9, R13, R9, R12 ;  /* 0x000000090d097227 */ /* 0x000fc400078e000c */
[----:B------:R-:W2:Y:S01]  /*13a50*/  LD.E.64 R12, [R118.64+0x28] ;  /* 0x00002804760c7980 */ /* 0x000ea2000c101b00 */
[----:B------:R-:W-:-:S03]  /*13a60*/  ISETP.GE.AND P2, PT, R11, RZ, PT ;  /* 0x000000ff0b00720c */ /* 0x000fc60003f46270 */
[----:B------:R-:W-:-:S04]  /*13a70*/  IMAD.HI.U32 R8, R9, R4, RZ ;  /* 0x0000000409087227 */ /* 0x000fc800078e00ff */
[----:B------:R-:W-:-:S04]  /*13a80*/  IMAD.HI.U32 R9, R9, R6, RZ ;  /* 0x0000000609097227 */ /* 0x000fc800078e00ff */
[-C--:B------:R-:W-:Y:S02]  /*13a90*/  IMAD R4, R8, R5.reuse, R4 ;  /* 0x0000000508047224 */ /* 0x080fe400078e0204 */
[----:B------:R-:W-:Y:S01]  /*13aa0*/  IMAD R6, R9, R5, R6 ;  /* 0x0000000509067224 */ /* 0x000fe200078e0206 */
[----:B------:R-:W-:Y:S02]  /*13ab0*/  LOP3.LUT R5, RZ, R10, RZ, 0x33, !PT ;  /* 0x0000000aff057212 */ /* 0x000fe400078e33ff */
[C---:B------:R-:W-:Y:S02]  /*13ac0*/  ISETP.GT.U32.AND P1, PT, R7.reuse, R4, PT ;  /* 0x000000040700720c */ /* 0x040fe40003f24070 */
[----:B------:R-:W-:-:S11]  /*13ad0*/  ISETP.GT.U32.AND P4, PT, R7, R6, PT ;  /* 0x000000060700720c */ /* 0x000fd60003f84070 */
[-C--:B------:R-:W-:Y:S02]  /*13ae0*/  @!P1 IADD3 R4, R4, -R7.reuse, RZ ;  /* 0x8000000704049210 */ /* 0x080fe40007ffe0ff */
[----:B------:R-:W-:Y:S01]  /*13af0*/  @!P4 IMAD.IADD R6, R6, 0x1, -R7 ;  /* 0x000000010606c824 */ /* 0x000fe200078e0a07 */
[----:B------:R-:W-:Y:S02]  /*13b00*/  @!P1 IADD3 R8, R8, 0x1, RZ ;  /* 0x0000000108089810 */ /* 0x000fe40007ffe0ff */
[-C--:B------:R-:W-:Y:S02]  /*13b10*/  ISETP.GE.U32.AND P5, PT, R4, R7.reuse, PT ;  /* 0x000000070400720c */ /* 0x080fe40003fa6070 */
[----:B------:R-:W-:Y:S02]  /*13b20*/  ISETP.GE.U32.AND P6, PT, R6, R7, PT ;  /* 0x000000070600720c */ /* 0x000fe40003fc6070 */
[----:B------:R-:W-:Y:S02]  /*13b30*/  @!P4 IADD3 R9, R9, 0x1, RZ ;  /* 0x000000010909c810 */ /* 0x000fe40007ffe0ff */
[----:B------:R-:W-:-:S07]  /*13b40*/  ISETP.NE.AND P1, PT, R10, RZ, PT ;  /* 0x000000ff0a00720c */ /* 0x000fce0003f25270 */
        /* <DEDUP_REMOVED lines=26> */
.L_x_970:
[----:B------:R-:W2:Y:S02]  /*13cf0*/  LD.E R3, [R118.64+0x40] ;  /* 0x0000400476037980 */ /* 0x000ea4000c101900 */
[----:B--2---:R-:W-:-:S04]  /*13d00*/  LEA R3, -R3, RZ, 0x7 ;  /* 0x000000ff03037211 */ /* 0x004fc800078e39ff */
[----:B------:R-:W-:Y:S02]  /*13d10*/  SHF.R.S32.HI R4, RZ, 0x1f, R3 ;  /* 0x0000001fff047819 */ /* 0x000fe40000011403 */
.L_x_971:
[----:B------:R-:W-:Y:S05]  /*13d20*/  BSYNC B0 ;  /* 0x0000000000007941 */ /* 0x000fea0003800000 */
.L_x_969:
[C---:B------:R-:W-:Y:S01]  /*13d30*/  LOP3.LUT P5, RZ, R206.reuse, 0x2, RZ, 0xc0, !PT ;  /* 0x00000002ceff7812 */ /* 0x040fe200078ac0ff */
[----:B------:R-:W-:Y:S01]  /*13d40*/  BSSY B1, `(.L_x_972) ;  /* 0x0000248000017945 */ /* 0x000fe20003800000 */
[C---:B------:R-:W-:Y:S02]  /*13d50*/  LOP3.LUT R5, R206.reuse, 0x1, RZ, 0xc0, !PT ;  /* 0x00000001ce057812 */ /* 0x040fe400078ec0ff */
[----:B------:R-:W-:Y:S02]  /*13d60*/  LOP3.LUT P4, RZ, R206, 0x4, RZ, 0xc0, !PT ;  /* 0x00000004ceff7812 */ /* 0x000fe4000788c0ff */
[----:B------:R-:W-:Y:S02]  /*13d70*/  ISETP.NE.AND P6, PT, R5, RZ, PT ;  /* 0x000000ff0500720c */ /* 0x000fe40003fc5270 */
[C---:B------:R-:W-:Y:S02]  /*13d80*/  IADD3 R5, P0, R3.reuse, R190, RZ ;  /* 0x000000be03057210 */ /* 0x040fe40007f1e0ff */
[----:B------:R-:W-:-:S03]  /*13d90*/  LEA R168, P1, R3, R148, 0x1 ;  /* 0x0000009403a87211 */ /* 0x000fc600078208ff */
[--C-:B------:R-:W-:Y:S01]  /*13da0*/  IMAD.X R6, R4, 0x1, R191.reuse, P0 ;  /* 0x0000000104067824 */ /* 0x100fe200000e06bf */
[-C--:B------:R-:W-:Y:S02]  /*13db0*/  LEA.HI.X R169, R3, R149.reuse, R4, 0x1, P1 ;  /* 0x0000009503a97211 */ /* 0x080fe400008f0c04 */
[C---:B------:R-:W-:Y:S02]  /*13dc0*/  IADD3 R3, P2, R5.reuse, R190, RZ ;  /* 0x000000be05037210 */ /* 0x040fe40007f5e0ff */
[CC--:B------:R-:W-:Y:S01]  /*13dd0*/  @P5 LEA R10, P0, R5.reuse, R148.reuse, 0x1 ;  /* 0x00000094050a5211 */ /* 0x0c0fe200078008ff */
[----:B------:R-:W-:Y:S01]  /*13de0*/  @!PT LDS RZ, [RZ] ;  /* 0x00000000fffff984 */ /* 0x000fe20000000800 */
[----:B------:R-:W-:Y:S01]  /*13df0*/  @!PT LDS RZ, [RZ] ;  /* 0x00000000fffff984 */ /* 0x000fe20000000800 */
[----:B------:R-:W-:Y:S01]  /*13e00*/  @!PT LDS RZ, [RZ] ;  /* 0x00000000fffff984 */ /* 0x000fe20000000800 */
[----:B------:R1:W-:Y:S01]  /*13e10*/  @P6 LDGSTS.E.BYPASS.LTC128B.128 [R201+0x9000], [R168.64] ;  /* 0x09000000a8c96fae */ /* 0x0003e2000b901d44 */
[CC--:B------:R-:W-:Y:S01]  /*13e20*/  @P4 LEA R8, P1, R5.reuse, R148.reuse, 0x1 ;  /* 0x0000009405084211 */ /* 0x0c0fe200078208ff */
[----:B------:R-:W-:Y:S01]  /*13e30*/  IMAD.X R4, R6, 0x1, R191, P2 ;  /* 0x0000000106047824 */ /* 0x000fe200010e06bf */
[C---:B------:R-:W-:Y:S01]  /*13e40*/  @P5 LEA.HI.X R11, R5.reuse, R149, R6, 0x1, P0 ;  /* 0x00000095050b5211 */ /* 0x040fe200000f0c06 */
[----:B------:R-:W-:Y:S01]  /*13e50*/  @!P6 STS [R201+0x9000], RZ ;  /* 0x009000ffc900e388 */ /* 0x000fe20000000800 */
[----:B------:R-:W-:-:S02]  /*13e60*/  @P6 LEA R14, P0, R5, R148, 0x1 ;  /* 0x00000094050e6211 */ /* 0x000fc400078008ff */
[-C--:B------:R-:W-:Y:S01]  /*13e70*/  @P6 LEA R12, P2, R3, R148.reuse, 0x1 ;  /* 0x00000094030c6211 */ /* 0x080fe200078408ff */
[----:B------:R-:W-:Y:S01]  /*13e80*/  @!P6 STS [R201+0x9004], RZ ;  /* 0x009004ffc900e388 */ /* 0x000fe20000000800 */
[CCC-:B------:R-:W-:Y:S02]  /*13e90*/  @P4 LEA.HI.X R9, R5.reuse, R149.reuse, R6.reuse, 0x1, P1 ;  /* 0x0000009505094211 */ /* 0x1c0fe400008f0c06 */
[-C--:B------:R-:W-:Y:S01]  /*13ea0*/  @P6 LEA.HI.X R15, R5, R149.reuse, R6, 0x1, P0 ;  /* 0x00000095050f6211 */ /* 0x080fe200000f0c06 */
[----:B------:R-:W-:Y:S01]  /*13eb0*/  @!P6 STS.64 [R201+0x9008], RZ ;  /* 0x009008ffc900e388 */ /* 0x000fe20000000a00 */
[C---:B------:R-:W-:Y:S02]  /*13ec0*/  @P6 LEA.HI.X R13, R3.reuse, R149, R4, 0x1, P2 ;  /* 0x00000095030d6211 */ /* 0x040fe400010f0c04 */
[CC--:B------:R-:W-:Y:S02]  /*13ed0*/  @P5 LEA R16, P1, R3.reuse, R148.reuse, 0x1 ;  /* 0x0000009403105211 */ /* 0x0c0fe400078208ff */
[----:B------:R-:W-:-:S02]  /*13ee0*/  @P4 LEA R6, P0, R3, R148, 0x1 ;  /* 0x0000009403064211 */ /* 0x000fc400078008ff */
[C---:B------:R-:W-:Y:S02]  /*13ef0*/  IADD3 R5, P2, R3.reuse, R190, RZ ;  /* 0x000000be03057210 */ /* 0x040fe40007f5e0ff */
[CCC-:B------:R-:W-:Y:S02]  /*13f00*/  @P5 LEA.HI.X R17, R3.reuse, R149.reuse, R4.reuse, 0x1, P1 ;  /* 0x0000009503115211 */ /* 0x1c0fe400008f0c04 */
[----:B------:R-:W-:Y:S01]  /*13f10*/  @P4 LEA.HI.X R7, R3, R149, R4, 0x1, P0 ;  /* 0x0000009503074211 */ /* 0x000fe200000f0c04 */
[----:B------:R-:W-:Y:S01]  /*13f20*/  IMAD.X R4, R4, 0x1, R191, P2 ;  /* 0x0000000104047824 */ /* 0x000fe200010e06bf */
[CC--:B------:R-:W-:Y:S01]  /*13f30*/  @P6 LEA R24, P2, R5.reuse, R148.reuse, 0x1 ;  /* 0x0000009405186211 */ /* 0x0c0fe200078408ff */
[----:B------:R-:W2:Y:S01]  /*13f40*/  S2R R3, SR_TID.X ;  /* 0x0000000000037919 */ /* 0x000ea20000002100 */
[CC--:B------:R-:W-:Y:S02]  /*13f50*/  @P5 LEA R18, P1, R5.reuse, R148.reuse, 0x1 ;  /* 0x0000009405125211 */ /* 0x0c0fe400078208ff */
[----:B------:R-:W-:-:S02]  /*13f60*/  @P4 LEA R26, P0, R5, R148, 0x1 ;  /* 0x00000094051a4211 */ /* 0x000fc400078008ff */
[CCC-:B------:R-:W-:Y:S02]  /*13f70*/  @P6 LEA.HI.X R25, R5.reuse, R149.reuse, R4.reuse, 0x1, P2 ;  /* 0x0000009505196211 */ /* 0x1c0fe400010f0c04 */
[CCC-:B------:R-:W-:Y:S02]  /*13f80*/  @P5 LEA.HI.X R19, R5.reuse, R149.reuse, R4.reuse, 0x1, P1 ;  /* 0x0000009505135211 */ /* 0x1c0fe400008f0c04 */
[----:B------:R-:W-:Y:S01]  /*13f90*/  @P4 LEA.HI.X R27, R5, R149, R4, 0x1, P0 ;  /* 0x00000095051b4211 */ /* 0x000fe200000f0c04 */
[----:B------:R-:W-:Y:S01]  /*13fa0*/  @P5 IMAD.MOV.U32 R4, RZ, RZ, R168 ;  /* 0x000000ffff045224 */ /* 0x000fe200078e00a8 */
[----:B------:R-:W-:Y:S01]  /*13fb0*/  ISETP.GE.AND P0, PT, R51, 0x3, PT ;  /* 0x000000033300780c */ /* 0x000fe20003f06270 */
[----:B------:R-:W-:-:S05]  /*13fc0*/  @P5 IMAD.MOV.U32 R5, RZ, RZ, R169 ;  /* 0x000000ffff055224 */ /* 0x000fca00078e00a9 */
[----:B------:R-:W-:Y:S01]  /*13fd0*/  @!PT LDS RZ, [RZ] ;  /* 0x00000000fffff984 */ /* 0x000fe20000000800 */
[----:B------:R-:W-:Y:S01]  /*13fe0*/  @!PT LDS RZ, [RZ] ;  /* 0x00000000fffff984 */ /* 0x000fe20000000800 */
[----:B------:R-:W-:Y:S01]  /*13ff0*/  @!PT LDS RZ, [RZ] ;  /* 0x00000000fffff984 */ /* 0x000fe20000000800 */
[----:B------:R3:W-:Y:S04]  /*14000*/  @P5 LDGSTS.E.BYPASS.LTC128B.128 [R201+0xb000], [R4.64+0x40] ;  /* 0x0b00004004c95fae */ /* 0x0007e8000b901d44 */
[----:B------:R-:W-:Y:S01]  /*14010*/  @!P5 STS.128 [R201+0xb000], RZ ;  /* 0x00b000ffc900d388 */ /* 0x000fe20000000c00 */
[----:B--2---:R-:W-:-:S05]  /*14020*/  IMAD.SHL.U32 R3, R3, 0x2, RZ ;  /* 0x0000000203037824 */ /* 0x004fca00078e00ff */
[----:B------:R-:W-:Y:S01]  /*14030*/  LOP3.LUT R3, R3, 0x6, RZ, 0xc0, !PT ;  /* 0x0000000603037812 */ /* 0x000fe200078ec0ff */
[----:B---3--:R-:W-:Y:S02]  /*14040*/  @P4 IMAD.MOV.U32 R4, RZ, RZ, R168 ;  /* 0x000000ffff044224 */ /* 0x008fe400078e00a8 */
[----:B------:R-:W-:-:S05]  /*14050*/  @P4 IMAD.MOV.U32 R5, RZ, RZ, R169 ;  /* 0x000000ffff054224 */ /* 0x000fca00078e00a9 */
[----:B------:R-:W-:Y:S01]  /*14060*/  @!PT LDS RZ, [RZ] ;  /* 0x00000000fffff984 */ /* 0x000fe20000000800 */
[----:B------:R-:W-:Y:S01]  /*14070*/  @!PT LDS RZ, [RZ] ;  /* 0x00000000fffff984 */ /* 0x000fe20000000800 */
[----:B------:R-:W-:Y:S01]  /*14080*/  @!PT LDS RZ, [RZ] ;  /* 0x00000000fffff984 */ /* 0x000fe20000000800 */
[----:B------:R2:W-:Y:S04]  /*14090*/  @P4 LDGSTS.E.BYPASS.LTC128B.128 [R201+0xd000], [R4.64+0x80] ;  /* 0x0d00008004c94fae */ /* 0x0005e8000b901d44 */
[----:B------:R-:W-:Y:S04]  /*140a0*/  @!P4 STS.128 [R201+0xd000], RZ ;  /* 0x00d000ffc900c388 */ /* 0x000fe80000000c00 */
[----:B------:R-:W-:Y:S01]  /*140b0*/  @!PT LDS RZ, [RZ] ;  /* 0x00000000fffff984 */ /* 0x000fe20000000800 */
[----:B------:R-:W-:Y:S01]  /*140c0*/  @!PT LDS RZ, [RZ] ;  /* 0x00000000fffff984 */ /* 0x000fe20000000800 */
[----:B------:R-:W-:Y:S01]  /*140d0*/  @!PT LDS RZ, [RZ] ;  /* 0x00000000fffff984 */ /* 0x000fe20000000800 */
[----:B------:R3:W-:Y:S04]  /*140e0*/  @P6 LDGSTS.E.BYPASS.LTC128B.128 [R201+0x9800], [R14.64] ;  /* 0x098000000ec96fae */ /* 0x0007e8000b901d44 */
[----:B------:R-:W-:Y:S04]  /*140f0*/  @!P6 STS.128 [R201+0x9800], RZ ;  /* 0x009800ffc900e388 */ /* 0x000fe80000000c00 */
        /* <DEDUP_REMOVED lines=40> */
[----:B------:R-:W-:Y:S04]  /*14380*/  LDSM.16.M88.4 R124, [R189] ;  /* 0x00000000bd7c783b */ /* 0x000fe80000000200 */
[----:B------:R-:W1:Y:S04]  /*14390*/  LDSM.16.M88.4 R36, [R188+0x3000] ;  /* 0x00300000bc24783b */ /* 0x000e680000000200 */
[----:B------:R-:W4:Y:S04]  /*143a0*/  LDSM.16.M88.4 R28, [R188+0x3400] ;  /* 0x00340000bc1c783b */ /* 0x000f280000000200 */
[----:B------:R-:W4:Y:S04]  /*143b0*/  LDSM.16.M88.4 R20, [R188+0x3800] ;  /* 0x00380000bc14783b */ /* 0x000f280000000200 */
[----:B---3--:R-:W5:Y:S04]  /*143c0*/  LDSM.16.M88.4 R12, [R188+0x3c00] ;  /* 0x003c0000bc0c783b */ /* 0x008f680000000200 */
[----:B--2---:R-:W2:Y:S04]  /*143d0*/  LDSM.16.M88.4 R4, [R188+0x4000] ;  /* 0x00400000bc04783b */ /* 0x004ea80000000200 */
[----:B------:R-:W3:Y:S04]  /*143e0*/  LDSM.16.M88.4 R140, [R188+0x4400] ;  /* 0x00440000bc8c783b */ /* 0x000ee80000000200 */
[----:B------:R-:W2:Y:S04]  /*143f0*/  LDSM.16.M88.4 R132, [R188+0x4800] ;  /* 0x00480000bc84783b */ /* 0x000ea80000000200 */
[----:B------:R-:W2:Y:S04]  /*14400*/  LDSM.16.M88.4 R56, [R188+0x4c00] ;  /* 0x004c0000bc38783b */ /* 0x000ea80000000200 */
[----:B------:R-:W-:Y:S04]  /*14410*/  LDSM.16.M88.4 R52, [R187] ;  /* 0x00000000bb34783b */ /* 0x000fe80000000200 */
[----:B------:R-:W2:Y:S01]  /*14420*/  LDSM.16.M88.4 R44, [R185+0x3000] ;  /* 0x00300000b92c783b */ /* 0x000ea20000000200 */
[C---:B-1----:R-:W-:Y:S03]  /*14430*/  HMMA.16816.F32.BF16 R40, R124.reuse, R36, RZ ;  /* 0x000000247c28723c */ /* 0x042fe600000418ff */
[----:B------:R-:W1:Y:S04]  /*14440*/  LDSM.16.M88.4 R60, [R185+0x3400] ;  /* 0x00340000b93c783b */ /* 0x000e680000000200 */
[----:B------:R-:W1:Y:S01]  /*14450*/  LDSM.16.M88.4 R160, [R185+0x3800] ;  /* 0x00380000b9a0783b */ /* 0x000e620000000200 */
[C---:B------:R-:W-:Y:S03]  /*14460*/  HMMA.16816.F32.BF16 R36, R124.reuse, R38, RZ ;  /* 0x000000267c24723c */ /* 0x040fe600000418ff */
[----:B------:R-:W1:Y:S04]  /*14470*/  LDSM.16.M88.4 R156, [R185+0x3c00] ;  /* 0x003c0000b99c783b */ /* 0x000e680000000200 */
[----:B------:R-:W1:Y:S01]  /*14480*/  LDSM.16.M88.4 R152, [R185+0x4000] ;  /* 0x00400000b998783b */ /* 0x000e620000000200 */
[C---:B----4-:R-:W-:Y:S03]  /*14490*/  HMMA.16816.F32.BF16 R32, R124.reuse, R28, RZ ;  /* 0x0000001c7c20723c */ /* 0x050fe600000418ff */
[----:B------:R-:W4:Y:S04]  /*144a0*/  LDSM.16.M88.4 R148, [R185+0x4400] ;  /* 0x00440000b994783b */ /* 0x000f280000000200 */
[----:B------:R-:W-:Y:S01]  /*144b0*/  LDSM.16.M88.4 R120, [R185+0x4c00] ;  /* 0x004c0000b978783b */ /* 0x000fe20000000200 */
[C---:B------:R-:W-:Y:S03]  /*144c0*/  HMMA.16816.F32.BF16 R24, R124.reuse, R20, RZ ;  /* 0x000000147c18723c */ /* 0x040fe600000418ff */
[----:B------:R-:W-:Y:S04]  /*144d0*/  LDSM.16.M88.4 R64, [R188+0x5000] ;  /* 0x00500000bc40783b */ /* 0x000fe80000000200 */
[----:B------:R-:W-:Y:S01]  /*144e0*/  LDSM.16.M88.4 R164, [R185+0x6000] ;  /* 0x00600000b9a4783b */ /* 0x000fe20000000200 */
[C---:B-----5:R-:W-:Y:S03]  /*144f0*/  HMMA.16816.F32.BF16 R16, R124.reuse, R12, RZ ;  /* 0x0000000c7c10723c */ /* 0x060fe600000418ff */
[----:B------:R-:W0:Y:S05]  /*14500*/  LDGDEPBAR ;  /* 0x00000000000079af */ /* 0x000e2a0000000000 */
[C---:B--2---:R-:W-:Y:S08]  /*14510*/  HMMA.16816.F32.BF16 R8, R124.reuse, R4, RZ ;  /* 0x000000047c08723c */ /* 0x044ff000000418ff */
[C---:B---3--:R-:W-:Y:S08]  /*14520*/  HMMA.16816.F32.BF16 R144, R124.reuse, R140, RZ ;  /* 0x0000008c7c90723c */ /* 0x048ff000000418ff */
[C---:B------:R-:W-:Y:S08]  /*14530*/  HMMA.16816.F32.BF16 R136, R124.reuse, R132, RZ ;  /* 0x000000847c88723c */ /* 0x040ff000000418ff */
        /* <DEDUP_REMOVED lines=8> */
[----:B------:R-:W2:Y:S07]  /*145c0*/  LDSM.16.M88.4 R56, [R185+0x4800] ;  /* 0x00480000b938783b */ /* 0x000eae0000000200 */
[C---:B------:R-:W-:Y:S08]  /*145d0*/  HMMA.16816.F32.BF16 R40, R52.reuse, R44, R40 ;  /* 0x0000002c3428723c */ /* 0x040ff00000041828 */
[C---:B------:R-:W-:Y:S01]  /*145e0*/  HMMA.16816.F32.BF16 R36, R52.reuse, R46, R36 ;  /* 0x0000002e3424723c */ /* 0x040fe20000041824 */
[----:B------:R-:W3:Y:S07]  /*145f0*/  LDSM.16.M88.4 R44, [R189+0x1000] ;  /* 0x00100000bd2c783b */ /* 0x000eee0000000200 */
[C---:B-1----:R-:W-:Y:S08]  /*14600*/  HMMA.16816.F32.BF16 R32, R52.reuse, R60, R32 ;  /* 0x0000003c3420723c */ /* 0x042ff00000041820 */
[C---:B------:R-:W-:Y:S01]  /*14610*/  HMMA.16816.F32.BF16 R28, R52.reuse, R62, R28 ;  /* 0x0000003e341c723c */ /* 0x040fe2000004181c */
[----:B------:R-:W1:Y:S07]  /*14620*/  LDSM.16.M88.4 R60, [R188+0x5400] ;  /* 0x00540000bc3c783b */ /* 0x000e6e0000000200 */
        /* <DEDUP_REMOVED lines=9> */
[C---:B----4-:R-:W-:Y:S08]  /*146c0*/  HMMA.16816.F32.BF16 R144, R52.reuse, R148, R144 ;  /* 0x000000943490723c */ /* 0x050ff00000041890 */
[C---:B------:R-:W-:Y:S01]  /*146d0*/  HMMA.16816.F32.BF16 R140, R52.reuse, R150, R140 ;  /* 0x00000096348c723c */ /* 0x040fe2000004188c */
[----:B------:R-:W-:Y:S07]  /*146e0*/  LDSM.16.M88.4 R148, [R188+0x6400] ;  /* 0x00640000bc94783b */ /* 0x000fee0000000200 */
[C---:B--2---:R-:W-:Y:S08]  /*146f0*/  HMMA.16816.F32.BF16 R136, R52.reuse, R56, R136 ;  /* 0x000000383488723c */ /* 0x044ff00000041888 */
[C---:B------:R-:W-:Y:S01]  /*14700*/  HMMA.16816.F32.BF16 R132, R52.reuse, R58, R132 ;  /* 0x0000003a3484723c */ /* 0x040fe20000041884 */
[----:B------:R-:W2:Y:S07]  /*14710*/  LDSM.16.M88.4 R56, [R188+0x5800] ;  /* 0x00580000bc38783b */ /* 0x000eae0000000200 */
[C---:B------:R-:W-:Y:S08]  /*14720*/  HMMA.16816.F32.BF16 R128, R52.reuse, R120, R128 ;  /* 0x000000783480723c */ /* 0x040ff00000041880 */
[----:B------:R-:W-:Y:S01]  /*14730*/  HMMA.16816.F32.BF16 R124, R52, R122, R124 ;  /* 0x0000007a347c723c */ /* 0x000fe2000004187c */
[----:B------:R-:W4:Y:S04]  /*14740*/  LDSM.16.M88.4 R52, [R188+0x6000] ;  /* 0x00600000bc34783b */ /* 0x000f280000000200 */
[----:B------:R-:W5:Y:S03]  /*14750*/  LDSM.16.M88.4 R120, [R188+0x6800] ;  /* 0x00680000bc78783b */ /* 0x000f660000000200 */
        /* <DEDUP_REMOVED lines=11> */
[----:B------:R-:W-:Y:S07]  /*14810*/  LDSM.16.M88.4 R152, [R185+0x6800] ;  /* 0x00680000b998783b */ /* 0x000fee0000000200 */
[C---:B----4-:R-:W-:Y:S08]  /*14820*/  HMMA.16816.F32.BF16 R8, R44.reuse, R52, R8 ;  /* 0x000000342c08723c */ /* 0x050ff00000041808 */
[C---:B------:R-:W-:Y:S01]  /*14830*/  HMMA.16816.F32.BF16 R4, R44.reuse, R54, R4 ;  /* 0x000000362c04723c */ /* 0x040fe20000041804 */
[----:B------:R-:W4:Y:S07]  /*14840*/  LDSM.16.M88.4 R52, [R185+0x5800] ;  /* 0x00580000b934783b */ /* 0x000f2e0000000200 */
[C---:B------:R-:W-:Y:S08]  /*14850*/  HMMA.16816.F32.BF16 R144, R44.reuse, R148, R144 ;  /* 0x000000942c90723c */ /* 0x040ff00000041890 */
[C---:B------:R-:W-:Y:S01]  /*14860*/  HMMA.16816.F32.BF16 R140, R44.reuse, R150, R140 ;  /* 0x000000962c8c723c */ /* 0x040fe2000004188c */
[----:B------:R-:W-:Y:S07]  /*14870*/  LDSM.16.M88.4 R148, [R185+0x6c00] ;  /* 0x006c0000b994783b */ /* 0x000fee0000000200 */
[C---:B-----5:R-:W-:Y:S08]  /*14880*/  HMMA.16816.F32.BF16 R136, R44.reuse, R120, R136 ;  /* 0x000000782c88723c */ /* 0x060ff00000041888 */
[C---:B------:R-:W-:Y:S01]  /*14890*/  HMMA.16816.F32.BF16 R132, R44.reuse, R122, R132 ;  /* 0x0000007a2c84723c */ /* 0x040fe20000041884 */
[----:B------:R-:W-:Y:S07]  /*148a0*/  LDSM.16.M88.4 R120, [R189+0x2000] ;  /* 0x00200000bd78783b */ /* 0x000fee0000000200 */
[C---:B---3--:R-:W-:Y:S08]  /*148b0*/  HMMA.16816.F32.BF16 R128, R44.reuse, R64, R128 ;  /* 0x000000402c80723c */ /* 0x048ff00000041880 */
[----:B------:R-:W-:Y:S01]  /*148c0*/  HMMA.16816.F32.BF16 R124, R44, R66, R124 ;  /* 0x000000422c7c723c */ /* 0x000fe2000004187c */
[----:B------:R-:W3:Y:S04]  /*148d0*/  LDSM.16.M88.4 R44, [R185+0x5c00] ;  /* 0x005c0000b92c783b */ /* 0x000ee80000000200 */
[----:B------:R-:W5:Y:S03]  /*148e0*/  LDSM.16.M88.4 R64, [R188+0x7000] ;  /* 0x00700000bc40783b */ /* 0x000f660000000200 */
[C---:B-1----:R-:W-:Y:S08]  /*148f0*/  HMMA.16816.F32.BF16 R40, R160.reuse, R60, R40 ;  /* 0x0000003ca028723c */ /* 0x042ff00000041828 */
[C---:B------:R-:W-:Y:S01]  /*14900*/  HMMA.16816.F32.BF16 R36, R160.reuse, R62, R36 ;  /* 0x0000003ea024723c */ /* 0x040fe20000041824 */
[----:B------:R-:W1:Y:S07]  /*14910*/  LDSM.16.M88.4 R60, [R188+0x7400] ;  /* 0x00740000bc3c783b */ /* 0x000e6e0000000200 */
[C---:B--2---:R-:W-:Y:S08]  /*14920*/  HMMA.16816.F32.BF16 R32, R160.reuse, R56, R32 ;  /* 0x00000038a020723c */ /* 0x044ff00000041820 */
[C---:B------:R-:W-:Y:S01]  /*14930*/  HMMA.16816.F32.BF16 R28, R160.reuse, R58, R28 ;  /* 0x0000003aa01c723c */ /* 0x040fe2000004181c */
[----:B------:R-:W-:Y:S07]  /*14940*/  LDSM.16.M88.4 R56, [R188+0x7800] ;  /* 0x00780000bc38783b */ /* 0x000fee0000000200 */
[C---:B----4-:R-:W-:Y:S08]  /*14950*/  HMMA.16816.F32.BF16 R24, R160.reuse, R52, R24 ;  /* 0x00000034a018723c */ /* 0x050ff00000041818 */
[C---:B---3--:R-:W-:Y:S08]  /*14960*/  HMMA.16816.F32.BF16 R16, R160.reuse, R44, R16 ;  /* 0x0000002ca010723c */ /* 0x048ff00000041810 */
[C---:B------:R-:W-:Y:S01]  /*14970*/  HMMA.16816.F32.BF16 R12, R160.reuse, R46, R12 ;  /* 0x0000002ea00c723c */ /* 0x040fe2000004180c */
[----:B------:R-:W2:Y:S07]  /*14980*/  LDSM.16.M88.4 R44, [R188+0x8000] ;  /* 0x00800000bc2c783b */ /* 0x000eae0000000200 */
[C---:B------:R-:W-:Y:S01]  /*14990*/  HMMA.16816.F32.BF16 R20, R160.reuse, R54, R20 ;  /* 0x00000036a014723c */ /* 0x040fe20000041814 */
[----:B------:R-:W3:Y:S07]  /*149a0*/  LDSM.16.M88.4 R52, [R188+0x7c00] ;  /* 0x007c0000bc34783b */ /* 0x000eee0000000200 */
[C---:B------:R-:W-:Y:S08]  /*149b0*/  HMMA.16816.F32.BF16 R8, R160.reuse, R164, R8 ;  /* 0x000000a4a008723c */ /* 0x040ff00000041808 */
[C---:B------:R-:W-:Y:S08]  /*149c0*/  HMMA.16816.F32.BF16 R4, R160.reuse, R166, R4 ;  /* 0x000000a6a004723c */ /* 0x040ff00000041804 */
[C---:B------:R-:W-:Y:S08]  /*149d0*/  HMMA.16816.F32.BF16 R128, R160.reuse, R148, R128 ;  /* 0x00000094a080723c */ /* 0x040ff00000041880 */
[C---:B------:R-:W-:Y:S01]  /*149e0*/  HMMA.16816.F32.BF16 R124, R160.reuse, R150, R124 ;  /* 0x00000096a07c723c */ /* 0x040fe2000004187c */
[----:B------:R-:W4:Y:S07]  /*149f0*/  LDSM.16.M88.4 R148, [R188+0x8400] ;  /* 0x00840000bc94783b */ /* 0x000f2e0000000200 */
[C---:B------:R-:W-:Y:S08]  /*14a00*/  HMMA.16816.F32.BF16 R144, R160.reuse, R156, R144 ;  /* 0x0000009ca090723c */ /* 0x040ff00000041890 */
[----:B------:R-:W-:Y:S01]  /*14a10*/  HMMA.16816.F32.BF16 R140, R160, R158, R140 ;  /* 0x0000009ea08c723c */ /* 0x000fe2000004188c */
[----:B------:R-:W-:Y:S07]  /*14a20*/  LDSM.16.M88.4 R156, [R187+0x2000] ;  /* 0x00200000bb9c783b */ /* 0x000fee0000000200 */
[C---:B-----5:R-:W-:Y:S08]  /*14a30*/  HMMA.16816.F32.BF16 R40, R120.reuse, R64, R40 ;  /* 0x000000407828723c */ /* 0x060ff00000041828 */
[C---:B------:R-:W-:Y:S01]  /*14a40*/  HMMA.16816.F32.BF16 R36, R120.reuse, R66, R36 ;  /* 0x000000427824723c */ /* 0x040fe20000041824 */
[----:B------:R-:W5:Y:S07]  /*14a50*/  LDSM.16.M88.4 R64, [R188+0x8800] ;  /* 0x00880000bc40783b */ /* 0x000f6e0000000200 */
        /* <DEDUP_REMOVED lines=8> */
[----:B------:R-:W1:Y:S07]  /*14ae0*/  LDSM.16.M88.4 R56, [R185+0x7400] ;  /* 0x00740000b938783b */ /* 0x000e6e0000000200 */
[C---:B---3--:R-:W-:Y:S08]  /*14af0*/  HMMA.16816.F32.BF16 R16, R120.reuse, R52, R16 ;  /* 0x000000347810723c */ /* 0x048ff00000041810 */
[----:B------:R-:W-:Y:S01]  /*14b00*/  HMMA.16816.F32.BF16 R12, R120, R54, R12 ;  /* 0x00000036780c723c */ /* 0x000fe2000004180c */
[----:B------:R-:W3:Y:S07]  /*14b10*/  LDSM.16.M88.4 R52, [R185+0x7800] ;  /* 0x00780000b934783b */ /* 0x000eee0000000200 */
[C---:B------:R-:W-:Y:S08]  /*14b20*/  HMMA.16816.F32.BF16 R136, R160.reuse, R152, R136 ;  /* 0x00000098a088723c */ /* 0x040ff00000041888 */
[----:B------:R-:W-:Y:S01]  /*14b30*/  HMMA.16816.F32.BF16 R132, R160, R154, R132 ;  /* 0x0000009aa084723c */ /* 0x000fe20000041884 */
[----:B------:R-:W2:Y:S07]  /*14b40*/  LDSM.16.M88.4 R152, [R188+0x8c00] ;  /* 0x008c0000bc98783b */ /* 0x000eae0000000200 */
[C---:B----4-:R-:W-:Y:S08]  /*14b50*/  HMMA.16816.F32.BF16 R144, R120.reuse, R148, R144 ;  /* 0x000000947890723c */ /* 0x050ff00000041890 */
[C---:B------:R-:W-:Y:S01]  /*14b60*/  HMMA.16816.F32.BF16 R140, R120.reuse, R150, R140 ;  /* 0x00000096788c723c */ /* 0x040fe2000004188c */
[----:B------:R-:W4:Y:S07]  /*14b70*/  LDSM.16.M88.4 R148, [R185+0x8000] ;  /* 0x00800000b994783b */ /* 0x000f2e0000000200 */
[C---:B-----5:R-:W-:Y:S08]  /*14b80*/  HMMA.16816.F32.BF16 R136, R120.reuse, R64, R136 ;  /* 0x000000407888723c */ /* 0x060ff00000041888 */
[----:B------:R-:W-:Y:S01]  /*14b90*/  HMMA.16816.F32.BF16 R132, R120, R66, R132 ;  /* 0x000000427884723c */ /* 0x000fe20000041884 */
[----:B------:R-:W5:Y:S07]  /*14ba0*/  LDSM.16.M88.4 R64, [R185+0x8400] ;  /* 0x00840000b940783b */ /* 0x000f6e0000000200 */
[C---:B-1----:R-:W-:Y:S08]  /*14bb0*/  HMMA.16816.F32.BF16 R36, R156.reuse, R62, R36 ;  /* 0x0000003e9c24723c */ /* 0x042ff00000041824 */
[C---:B--2---:R-:W-:Y:S08]  /*14bc0*/  HMMA.16816.F32.BF16 R16, R156.reuse, R44, R16 ;  /* 0x0000002c9c10723c */ /* 0x044ff00000041810 */
[C---:B------:R-:W-:Y:S01]  /*14bd0*/  HMMA.16816.F32.BF16 R12, R156.reuse, R46, R12 ;  /* 0x0000002e9c0c723c */ /* 0x040fe2000004180c */
[----:B------:R-:W1:Y:S07]  /*14be0*/  LDSM.16.M88.4 R44, [R185+0x8800] ;  /* 0x00880000b92c783b */ /* 0x000e6e0000000200 */
[C---:B------:R-:W-:Y:S08]  /*14bf0*/  HMMA.16816.F32.BF16 R32, R156.reuse, R56, R32 ;  /* 0x000000389c20723c */ /* 0x040ff00000041820 */
[C---:B------:R-:W-:Y:S07]  /*14c00*/  HMMA.16816.F32.BF16 R28, R156.reuse, R58, R28 ;  /* 0x0000003a9c1c723c */ /* 0x040fee000004181c */
[----:B------:R-:W-:Y:S01]  /*14c10*/  IMAD.SHL.U32 R58, R203, 0x80, RZ ;  /* 0x00000080cb3a7824 */ /* 0x000fe200078e00ff */
[----:B---3--:R-:W-:Y:S04]  /*14c20*/  HMMA.16816.F32.BF16 R24, R156, R52, R24 ;  /* 0x000000349c18723c */ /* 0x008fe80000041818 */
[----:B------:R-:W-:-:S02]  /*14c30*/  LOP3.LUT R50, R58, 0x8, R3, 0xfe, !PT ;  /* 0x000000083a327812 */ /* 0x000fc400078efe03 */
[----:B------:R-:W-:Y:S02]  /*14c40*/  LOP3.LUT R56, R58, 0x10, R3, 0xfe, !PT ;  /* 0x000000103a387812 */ /* 0x000fe400078efe03 */
[----:B------:R-:W-:Y:S01]  /*14c50*/  HMMA.16816.F32.BF16 R20, R156, R54, R20 ;  /* 0x000000369c14723c */ /* 0x000fe20000041814 */
[----:B------:R-:W2:Y:S01]  /*14c60*/  LDSM.16.M88.4 R52, [R185+0x8c00] ;  /* 0x008c0000b934783b */ /* 0x000ea20000000200 */
[----:B------:R-:W-:Y:S01]  /*14c70*/  ISETP.GE.AND P1, PT, R50, R48, PT ;  /* 0x000000303200720c */ /* 0x000fe20003f26270 */
[----:B------:R-:W-:-:S04]  /*14c80*/  DEPBAR.LE SB0, 0x0 ;  /* 0x000080000000791a */ /* 0x000fc80000000000 */
[----:B------:R-:W-:Y:S01]  /*14c90*/  ISETP.GE.AND P2, PT, R50, R49, PT ;  /* 0x000000313200720c */ /* 0x000fe20003f46270 */
[----:B------:R-:W-:Y:S01]  /*14ca0*/  HMMA.16816.F32.BF16 R128, R120, R152, R128 ;  /* 0x000000987880723c */ /* 0x000fe20000041880 */
[----:B------:R-:W-:Y:S02]  /*14cb0*/  FSEL R59, R36, -INF , !P1 ;  /* 0xff800000243b7808 */ /* 0x000fe40004800000 */
[----:B------:R-:W-:Y:S02]  /*14cc0*/  LOP3.LUT R36, R58, 0x18, R3, 0xfe, !PT ;  /* 0x000000183a247812 */ /* 0x000fe400078efe03 */
[-C--:B------:R-:W-:Y:S02]  /*14cd0*/  ISETP.GE.AND P6, PT, R56, R48.reuse, PT ;  /* 0x000000303800720c */ /* 0x080fe40003fc6270 */
[----:B------:R-:W-:Y:S01]  /*14ce0*/  FSEL R38, R38, -INF , !P2 ;  /* 0xff80000026267808 */ /* 0x000fe20005000000 */
[----:B----4-:R-:W-:Y:S01]  /*14cf0*/  HMMA.16816.F32.BF16 R8, R156, R148, R8 ;  /* 0x000000949c08723c */ /* 0x010fe20000041808 */
[----:B------:R-:W-:-:S02]  /*14d00*/  ISETP.GE.AND P2, PT, R36, R48, PT ;  /* 0x000000302400720c */ /* 0x000fc40003f46270 */
[-C--:B------:R-:W-:Y:S02]  /*14d10*/  ISETP.GE.AND P1, PT, R56, R49.reuse, PT ;  /* 0x000000313800720c */ /* 0x080fe40003f26270 */
[----:B------:R-:W-:Y:S02]  /*14d20*/  LOP3.LUT R50, R58, 0x20, R3, 0xfe, !PT ;  /* 0x000000203a327812 */ /* 0x000fe400078efe03 */
[----:B------:R-:W-:Y:S01]  /*14d30*/  FSEL R57, R32, -INF , !P6 ;  /* 0xff80000020397808 */ /* 0x000fe20007000000 */
[----:B------:R-:W-:Y:S01]  /*14d40*/  HMMA.16816.F32.BF16 R124, R120, R154, R124 ;  /* 0x0000009a787c723c */ /* 0x000fe2000004187c */
[----:B------:R-:W-:Y:S01]  /*14d50*/  ISETP.GE.AND P6, PT, R36, R49, PT ;  /* 0x000000312400720c */ /* 0x000fe20003fc6270 */
[----:B------:R-:W-:Y:S01]  /*14d60*/  IMAD.MOV.U32 R148, RZ, RZ, R168 ;  /* 0x000000ffff947224 */ /* 0x000fe200078e00a8 */
[----:B------:R-:W-:Y:S01]  /*14d70*/  FSEL R51, R28, -INF , !P2 ;  /* 0xff8000001c337808 */ /* 0x000fe20005000000 */
[----:B------:R-:W-:Y:S01]  /*14d80*/  IMAD.MOV.U32 R149, RZ, RZ, R169 ;  /* 0x000000ffff957224 */ /* 0x000fe200078e00a9 */
[----:B------:R-:W-:-:S02]  /*14d90*/  LOP3.LUT R28, R58, 0x28, R3, 0xfe, !PT ;  /* 0x000000283a1c7812 */ /* 0x000fc400078efe03 */
[----:B------:R-:W-:Y:S01]  /*14da0*/  FSEL R34, R34, -INF , !P1 ;  /* 0xff80000022227808 */ /* 0x000fe20004800000 */
[C---:B------:R-:W-:Y:S01]  /*14db0*/  HMMA.16816.F32.BF16 R4, R156.reuse, R150, R4 ;  /* 0x000000969c04723c */ /* 0x040fe20000041804 */
[CC--:B------:R-:W-:Y:S02]  /*14dc0*/  ISETP.GE.AND P1, PT, R50.reuse, R48.reuse, PT ;  /* 0x000000303200720c */ /* 0x0c0fe40003f26270 */
[----:B------:R-:W-:Y:S02]  /*14dd0*/  ISETP.GE.AND P2, PT, R50, R49, PT ;  /* 0x000000313200720c */ /* 0x000fe40003f46270 */
[----:B------:R-:W-:Y:S02]  /*14de0*/  FSEL R50, R30, -INF , !P6 ;  /* 0xff8000001e327808 */ /* 0x000fe40007000000 */
[----:B------:R-:W-:Y:S01]  /*14df0*/  ISETP.GE.AND P6, PT, R28, R48, PT ;  /* 0x000000301c00720c */ /* 0x000fe20003fc6270 */
[----:B-----5:R-:W-:Y:S01]  /*14e00*/  HMMA.16816.F32.BF16 R144, R156, R64, R144 ;  /* 0x000000409c90723c */ /* 0x020fe20000041890 */
[----:B------:R-:W-:-:S02]  /*14e10*/  FSEL R183, R24, -INF , !P1 ;  /* 0xff80000018b77808 */ /* 0x000fc40004800000 */
[--C-:B------:R-:W-:Y:S02]  /*14e20*/  LOP3.LUT R32, R58, 0x30, R3.reuse, 0xfe, !PT ;  /* 0x000000303a207812 */ /* 0x100fe400078efe03 */
[----:B------:R-:W-:Y:S02]  /*14e30*/  ISETP.GE.AND P1, PT, R28, R49, PT ;  /* 0x000000311c00720c */ /* 0x000fe40003f26270 */
[----:B------:R-:W-:Y:S01]  /*14e40*/  FSEL R181, R20, -INF , !P6 ;  /* 0xff80000014b57808 */ /* 0x000fe20007000000 */
[----:B------:R-:W-:Y:S01]  /*14e50*/  HMMA.16816.F32.BF16 R140, R156, R66, R140 ;  /* 0x000000429c8c723c */ /* 0x000fe2000004188c */
[----:B------:R-:W-:Y:S02]  /*14e60*/  LOP3.LUT R20, R58, 0x38, R3, 0xfe, !PT ;  /* 0x000000383a147812 */ /* 0x000fe400078efe03 */
[----:B------:R-:W-:Y:S02]  /*14e70*/  FSEL R172, R26, -INF , !P2 ;  /* 0xff8000001aac7808 */ /* 0x000fe40005000000 */
[----:B------:R-:W-:-:S02]  /*14e80*/  ISETP.GE.AND P2, PT, R32, R48, PT ;  /* 0x000000302000720c */ /* 0x000fc40003f46270 */
[----:B------:R-:W-:Y:S01]  /*14e90*/  FSEL R174, R22, -INF , !P1 ;  /* 0xff80000016ae7808 */ /* 0x000fe20004800000 */
[C---:B-1----:R-:W-:Y:S01]  /*14ea0*/  HMMA.16816.F32.BF16 R136, R156.reuse, R44, R136 ;  /* 0x0000002c9c88723c */ /* 0x042fe20000041888 */
[----:B------:R-:W-:Y:S02]  /*14eb0*/  ISETP.GE.AND P1, PT, R20, R48, PT ;  /* 0x000000301400720c */ /* 0x000fe40003f26270 */
[-C--:B------:R-:W-:Y:S02]  /*14ec0*/  ISETP.GE.AND P6, PT, R32, R49.reuse, PT ;  /* 0x000000312000720c */ /* 0x080fe40003fc6270 */
[----:B------:R-:W-:Y:S02]  /*14ed0*/  FSEL R175, R16, -INF , !P2 ;  /* 0xff80000010af7808 */ /* 0x000fe40005000000 */
[----:B------:R-:W-:Y:S01]  /*14ee0*/  LOP3.LUT R24, R58, 0x40, R3, 0xfe, !PT ;  /* 0x000000403a187812 */ /* 0x000fe200078efe03 */
[----:B------:R-:W-:Y:S01]  /*14ef0*/  HMMA.16816.F32.BF16 R132, R156, R46, R132 ;  /* 0x0000002e9c84723c */ /* 0x000fe20000041884 */
[----:B------:R-:W-:Y:S01]  /*14f00*/  BAR.SYNC.DEFER_BLOCKING 0x0 ;  /* 0x0000000000007b1d */ /* 0x000fe20000010000 */
[----:B------:R-:W-:-:S02]  /*14f10*/  ISETP.GE.AND P2, PT, R20, R49, PT ;  /* 0x000000311400720c */ /* 0x000fc40003f46270 */
[----:B------:R-:W-:Y:S02]  /*14f20*/  FSEL R173, R12, -INF , !P1 ;  /* 0xff8000000cad7808 */ /* 0x000fe40004800000 */
[----:B------:R-:W-:Y:S02]  /*14f30*/  LOP3.LUT R12, R58, 0x48, R3, 0xfe, !PT ;  /* 0x000000483a0c7812 */ /* 0x000fe400078efe03 */
[----:B------:R-:W-:Y:S01]  /*14f40*/  FSEL R162, R18, -INF , !P6 ;  /* 0xff80000012a27808 */ /* 0x000fe20007000000 */
[----:B--2---:R-:W-:Y:S01]  /*14f50*/  HMMA.16816.F32.BF16 R128, R156, R52, R128 ;  /* 0x000000349c80723c */ /* 0x004fe20000041880 */
[----:B------:R-:W-:Y:S02]  /*14f60*/  ISETP.GE.AND P6, PT, R24, R48, PT ;  /* 0x000000301800720c */ /* 0x000fe40003fc6270 */
[----:B------:R-:W-:Y:S02]  /*14f70*/  FSEL R164, R14, -INF , !P2 ;  /* 0xff8000000ea47808 */ /* 0x000fe40005000000 */
[----:B------:R-:W-:-:S02]  /*14f80*/  ISETP.GE.AND P1, PT, R24, R49, PT ;  /* 0x000000311800720c */ /* 0x000fc40003f26270 */
[----:B------:R-:W-:Y:S01]  /*14f90*/  ISETP.GE.AND P2, PT, R12, R48, PT ;  /* 0x000000300c00720c */ /* 0x000fe20003f46270 */
[C---:B------:R-:W-:Y:S01]  /*14fa0*/  HMMA.16816.F32.BF16 R124, R156.reuse, R54, R124 ;  /* 0x000000369c7c723c */ /* 0x040fe2000004187c */
[----:B------:R-:W-:Y:S02]  /*14fb0*/  LOP3.LUT R16, R58, 0x50, R3, 0xfe, !PT ;  /* 0x000000503a107812 */ /* 0x000fe400078efe03 */
[----:B------:R-:W-:Y:S02]  /*14fc0*/  FSEL R165, R8, -INF , !P6 ;  /* 0xff80000008a57808 */ /* 0x000fe40007000000 */
[----:B------:R-:W-:Y:S02]  /*14fd0*/  ISETP.GE.AND P6, PT, R12, R49, PT ;  /* 0x000000310c00720c */ /* 0x000fe40003fc6270 */
[----:B------:R-:W-:Y:S01]  /*14fe0*/  FSEL R154, R10, -INF , !P1 ;  /* 0xff8000000a9a7808 */ /* 0x000fe20004800000 */
[----:B------:R-:W-:Y:S01]  /*14ff0*/  HMMA.16816.F32.BF16 R40, R156, R60, R40 ;  /* 0x0000003c9c28723c */ /* 0x000fe20000041828 */
[----:B------:R-:W-:-:S02]  /*15000*/  FSEL R163, R4, -INF , !P2 ;  /* 0xff80000004a37808 */ /* 0x000fc40005000000 */
[-C--:B------:R-:W-:Y:S02]  /*15010*/  ISETP.GE.AND P1, PT, R16, R48.reuse, PT ;  /* 0x000000301000720c */ /* 0x080fe40003f26270 */
[--C-:B------:R-:W-:Y:S02]  /*15020*/  LOP3.LUT R4, R58, 0x58, R3.reuse, 0xfe, !PT ;  /* 0x000000583a047812 */ /* 0x100fe400078efe03 */
[----:B------:R-:W-:Y:S02]  /*15030*/  ISETP.GE.AND P2, PT, R16, R49, PT ;  /* 0x000000311000720c */ /* 0x000fe40003f46270 */
[----:B------:R-:W-:Y:S02]  /*15040*/  LOP3.LUT R8, R58, 0x60, R3, 0xfe, !PT ;  /* 0x000000603a087812 */ /* 0x000fe400078efe03 */
[----:B------:R-:W-:Y:S02]  /*15050*/  FSEL R160, R6, -INF , !P6 ;  /* 0xff80000006a07808 */ /* 0x000fe40007000000 */
[----:B------:R-:W-:-:S02]  /*15060*/  ISETP.GE.AND P6, PT, R4, R48, PT ;  /* 0x000000300400720c */ /* 0x000fc40003fc6270 */
[----:B------:R-:W-:Y:S02]  /*15070*/  FSEL R161, R144, -INF , !P1 ;  /* 0xff80000090a17808 */ /* 0x000fe40004800000 */
[----:B------:R-:W-:Y:S02]  /*15080*/  ISETP.GE.AND P1, PT, R4, R49, PT ;  /* 0x000000310400720c */ /* 0x000fe40003f26270 */
[----:B------:R-:W-:Y:S02]  /*15090*/  FSEL R146, R146, -INF , !P2 ;  /* 0xff80000092927808 */ /* 0x000fe40005000000 */
[----:B------:R-:W-:Y:S02]  /*150a0*/  LOP3.LUT R4, R58, 0x68, R3, 0xfe, !PT ;  /* 0x000000683a047812 */ /* 0x000fe400078efe03 */
[----:B------:R-:W-:Y:S02]  /*150b0*/  ISETP.GE.AND P2, PT, R8, R48, PT ;  /* 0x000000300800720c */ /* 0x000fe40003f46270 */
[----:B------:R-:W-:-:S02]  /*150c0*/  FSEL R155, R140, -INF , !P6 ;  /* 0xff8000008c9b7808 */ /* 0x000fc40007000000 */
[-C--:B------:R-:W-:Y:S02]  /*150d0*/  ISETP.GE.AND P6, PT, R8, R49.reuse, PT ;  /* 0x000000310800720c */ /* 0x080fe40003fc6270 */
[----:B------:R-:W-:Y:S02]  /*150e0*/  FSEL R150, R142, -INF , !P1 ;  /* 0xff8000008e967808 */ /* 0x000fe40004800000 */
[----:B------:R-:W-:Y:S02]  /*150f0*/  ISETP.GE.AND P1, PT, R4, R48, PT ;  /* 0x000000300400720c */ /* 0x000fe40003f26270 */
[----:B------:R-:W-:Y:S02]  /*15100*/  FSEL R153, R136, -INF , !P2 ;  /* 0xff80000088997808 */ /* 0x000fe40005000000 */
[----:B------:R-:W-:Y:S02]  /*15110*/  LOP3.LUT R8, R58, 0x70, R3, 0xfe, !PT ;  /* 0x000000703a087812 */ /* 0x000fe400078efe03 */
[----:B------:R-:W-:-:S02]  /*15120*/  ISETP.GE.AND P2, PT, R4, R49, PT ;  /* 0x000000310400720c */ /* 0x000fc40003f46270 */
[----:B------:R-:W-:Y:S02]  /*15130*/  LOP3.LUT R4, R58, R3, RZ, 0xfc, !PT ;  /* 0x000000033a047212 */ /* 0x000fe400078efcff */
[----:B------:R-:W-:Y:S02]  /*15140*/  FSEL R144, R138, -INF , !P6 ;  /* 0xff8000008a907808 */ /* 0x000fe40007000000 */
[----:B------:R-:W-:Y:S02]  /*15150*/  ISETP.GE.AND P6, PT, R8, R48, PT ;  /* 0x000000300800720c */ /* 0x000fe40003fc6270 */
[----:B------:R-:W-:Y:S02]  /*15160*/  FSEL R151, R132, -INF , !P1 ;  /* 0xff80000084977808 */ /* 0x000fe40004800000 */
[----:B------:R-:W-:Y:S02]  /*15170*/  LOP3.LUT R6, R58, 0x78, R3, 0xfe, !PT ;  /* 0x000000783a067812 */ /* 0x000fe400078efe03 */
[----:B------:R-:W-:-:S02]  /*15180*/  ISETP.GE.AND P1, PT, R8, R49, PT ;  /* 0x000000310800720c */ /* 0x000fc40003f26270 */
[----:B------:R-:W-:Y:S02]  /*15190*/  IADD3 R8, R4, 0x1, RZ ;  /* 0x0000000104087810 */ /* 0x000fe40007ffe0ff */
[----:B------:R-:W-:Y:S02]  /*151a0*/  FSEL R142, R134, -INF , !P2 ;  /* 0xff800000868e7808 */ /* 0x000fe40005000000 */
[----:B------:R-:W-:Y:S02]  /*151b0*/  FSEL R3, R128, -INF , !P6 ;  /* 0xff80000080037808 */ /* 0x000fe40007000000 */
[C---:B------:R-:W-:Y:S02]  /*151c0*/  ISETP.GE.AND P2, PT, R6.reuse, R48, PT ;  /* 0x000000300600720c */ /* 0x040fe40003f46270 */
[----:B------:R-:W-:Y:S02]  /*151d0*/  ISETP.GE.AND P6, PT, R6, R49, PT ;  /* 0x000000310600720c */ /* 0x000fe40003fc6270 */
[----:B------:R-:W-:-:S02]  /*151e0*/  FSEL R120, R130, -INF , !P1 ;  /* 0xff80000082787808 */ /* 0x000fc40004800000 */
[----:B------:R-:W-:Y:S02]  /*151f0*/  IADD3 R6, R4, 0x9, RZ ;  /* 0x0000000904067810 */ /* 0x000fe40007ffe0ff */
[-C--:B------:R-:W-:Y:S02]  /*15200*/  ISETP.GE.AND P1, PT, R8, R48.reuse, PT ;  /* 0x000000300800720c */ /* 0x080fe40003f26270 */
[----:B------:R-:W-:Y:S02]  /*15210*/  FSEL R121, R124, -INF , !P2 ;  /* 0xff8000007c797808 */ /* 0x000fe40005000000 */
[----:B------:R-:W-:Y:S02]  /*15220*/  FSEL R122, R126, -INF , !P6 ;  /* 0xff8000007e7a7808 */ /* 0x000fe40007000000 */
[----:B------:R-:W-:Y:S02]  /*15230*/  ISETP.GE.AND P2, PT, R8, R49, PT ;  /* 0x000000310800720c */ /* 0x000fe40003f46270 */
[----:B------:R-:W-:-:S02]  /*15240*/  ISETP.GE.AND P6, PT, R6, R48, PT ;  /* 0x000000300600720c */ /* 0x000fc40003fc6270 */
[----:B------:R-:W-:Y:S02]  /*15250*/  FSEL R41, R41, -INF , !P1 ;  /* 0xff80000029297808 */ /* 0x000fe40004800000 */
[----:B------:R-:W-:Y:S02]  /*15260*/  IADD3 R8, R4, 0x11, RZ ;  /* 0x0000001104087810 */ /* 0x000fe40007ffe0ff */
[----:B------:R-:W-:Y:S02]  /*15270*/  ISETP.GE.AND P1, PT, R6, R49, PT ;  /* 0x000000310600720c */ /* 0x000fe40003f26270 */
[----:B------:R-:W-:Y:S02]  /*15280*/  IADD3 R6, R4, 0x19, RZ ;  /* 0x0000001904067810 */ /* 0x000fe40007ffe0ff */
[----:B------:R-:W-:Y:S02]  /*15290*/  FSEL R43, R43, -INF , !P2 ;  /* 0xff8000002b2b7808 */ /* 0x000fe40005000000 */
[----:B------:R-:W-:-:S02]  /*152a0*/  FSEL R37, R37, -INF , !P6 ;  /* 0xff80000025257808 */ /* 0x000fc40007000000 */
[CC--:B------:R-:W-:Y:S02]  /*152b0*/  ISETP.GE.AND P2, PT, R8.reuse, R48.reuse, PT ;  /* 0x000000300800720c */ /* 0x0c0fe40003f46270 */
[----:B------:R-:W-:Y:S02]  /*152c0*/  ISETP.GE.AND P6, PT, R8, R49, PT ;  /* 0x000000310800720c */ /* 0x000fe40003fc6270 */
[----:B------:R-:W-:Y:S02]  /*152d0*/  FSEL R39, R39, -INF , !P1 ;  /* 0xff80000027277808 */ /* 0x000fe40004800000 */
[----:B------:R-:W-:Y:S02]  /*152e0*/  IADD3 R8, R4, 0x21, RZ ;  /* 0x0000002104087810 */ /* 0x000fe40007ffe0ff */
[----:B------:R-:W-:Y:S02]  /*152f0*/  ISETP.GE.AND P1, PT, R6, R48, PT ;  /* 0x000000300600720c */ /* 0x000fe40003f26270 */
[----:B------:R-:W-:-:S02]  /*15300*/  FSEL R55, R33, -INF , !P2 ;  /* 0xff80000021377808 */ /* 0x000fc40005000000 */
[----:B------:R-:W-:Y:S02]  /*15310*/  FSEL R35, R35, -INF , !P6 ;  /* 0xff80000023237808 */ /* 0x000fe40007000000 */
[-C--:B------:R-:W-:Y:S02]  /*15320*/  ISETP.GE.AND P2, PT, R6, R49.reuse, PT ;  /* 0x000000310600720c */ /* 0x080fe40003f46270 */
[----:B------:R-:W-:Y:S02]  /*15330*/  ISETP.GE.AND P6, PT, R8, R48, PT ;  /* 0x000000300800720c */ /* 0x000fe40003fc6270 */
[----:B------:R-:W-:Y:S02]  /*15340*/  FSEL R53, R29, -INF , !P1 ;  /* 0xff8000001d357808 */ /* 0x000fe40004800000 */
[----:B------:R-:W-:Y:S02]  /*15350*/  IADD3 R6, R4, 0x29, RZ ;  /* 0x0000002904067810 */ /* 0x000fe40007ffe0ff */
        /* <DEDUP_REMOVED lines=8> */
[CC--:B------:R-:W-:Y:S02]  /*153e0*/  ISETP.GE.AND P1, PT, R8.reuse, R48.reuse, PT ;  /* 0x000000300800720c */ /* 0x0c0fe40003f26270 */
        /* <DEDUP_REMOVED lines=13> */
[----:B------:R-:W-:Y:S02]  /*154c0*/  ISETP.GE.AND P1, PT, R6, R48, PT ;  /* 0x000000300600720c */ /* 0x000fe40003f26270 */
[----:B------:R-:W-:Y:S02]  /*154d0*/  IADD3 R8, R4, 0x51, RZ ;  /* 0x0000005104087810 */ /* 0x000fe40007ffe0ff */
        /* <DEDUP_REMOVED lines=11> */
[----:B------:R-:W-:Y:S02]  /*15590*/  FSEL R152, R147, -INF , !P1 ;  /* 0xff80000093987808 */ /* 0x000fe40004800000 */
        /* <DEDUP_REMOVED lines=9> */
[----:B------:R-:W-:Y:S02]  /*15630*/  IADD3 R5, R4, 0x71, RZ ;  /* 0x0000007104057810 */ /* 0x000fe40007ffe0ff */
[----:B------:R-:W-:Y:S02]  /*15640*/  FSEL R145, R139, -INF , !P2 ;  /* 0xff8000008b917808 */ /* 0x000fe40005000000 */
[----:B------:R-:W-:Y:S02]  /*15650*/  FSEL R141, R133, -INF , !P6 ;  /* 0xff800000858d7808 */ /* 0x000fe40007000000 */
[----:B------:R-:W-:-:S02]  /*15660*/  FSEL R140, R135, -INF , !P1 ;  /* 0xff800000878c7808 */ /* 0x000fc40004800000 */
[CC--:B------:R-:W-:Y:S02]  /*15670*/  ISETP.GE.AND P2, PT, R5.reuse, R48.reuse, PT ;  /* 0x000000300500720c */ /* 0x0c0fe40003f46270 */
[----:B------:R-:W-:Y:S02]  /*15680*/  ISETP.GE.AND P6, PT, R5, R49, PT ;  /* 0x000000310500720c */ /* 0x000fe40003fc6270 */
[C---:B------:R-:W-:Y:S02]  /*15690*/  ISETP.GE.AND P1, PT, R4.reuse, R48, PT ;  /* 0x000000300400720c */ /* 0x040fe40003f26270 */
[----:B------:R-:W-:Y:S02]  /*156a0*/  IADD3 R6, R4, 0x79, RZ ;  /* 0x0000007904067810 */ /* 0x000fe40007ffe0ff */
[----:B------:R-:W-:Y:S02]  /*156b0*/  FSEL R123, R129, -INF , !P2 ;  /* 0xff800000817b7808 */ /* 0x000fe40005000000 */
[----:B------:R-:W-:-:S02]  /*156c0*/  FSEL R124, R131, -INF , !P6 ;  /* 0xff800000837c7808 */ /* 0x000fc40007000000 */
[----:B------:R-:W-:Y:S02]  /*156d0*/  FSEL R5, R40, -INF , !P1 ;  /* 0xff80000028057808 */ /* 0x000fe40004800000 */
[-C--:B------:R-:W-:Y:S02]  /*156e0*/  ISETP.GE.AND P2, PT, R4, R49.reuse, PT ;  /* 0x000000310400720c */ /* 0x080fe40003f46270 */
[C---:B------:R-:W-:Y:S02]  /*156f0*/  ISETP.GE.AND P6, PT, R6.reuse, R48, PT ;  /* 0x000000300600720c */ /* 0x040fe40003fc6270 */
[----:B------:R-:W-:Y:S02]  /*15700*/  ISETP.GE.AND P1, PT, R6, R49, PT ;  /* 0x000000310600720c */ /* 0x000fe40003f26270 */
[----:B------:R-:W-:Y:S02]  /*15710*/  FSEL R7, R42, -INF , !P2 ;  /* 0xff8000002a077808 */ /* 0x000fe40005000000 */
[----:B------:R-:W-:-:S02]  /*15720*/  FSEL R125, R125, -INF , !P6 ;  /* 0xff8000007d7d7808 */ /* 0x000fc40007000000 */
[----:B------:R-:W-:Y:S01]  /*15730*/  FSEL R127, R127, -INF , !P1 ;  /* 0xff8000007f7f7808 */ /* 0x000fe20004800000 */
[----:B------:R-:W-:Y:S05]  /*15740*/  @!P0 BRA `(.L_x_973) ;  /* 0x00000a7000008947 */ /* 0x000fea0003800000 */
[----:B------:R-:W-:Y:S01]  /*15750*/  BSSY B0, `(.L_x_974) ;  /* 0x0000041000007945 */ /* 0x000fe20003800000 */
[----:B------:R-:W-:Y:S05]  /*15760*/  @!P3 BRA `(.L_x_975) ;  /* 0x000003c00000b947 */ /* 0x000fea0003800000 */
[----:B------:R-:W2:Y:S01]  /*15770*/  LD.E R13, [R118.64+0x170] ;  /* 0x00017004760d7980 */ /* 0x000ea2000c101900 */
[----:B------:R-:W-:Y:S01]  /*15780*/  IMAD.MOV.U32 R10, RZ, RZ, RZ ;  /* 0x000000ffff0a7224 */ /* 0x000fe200078e00ff */
[----:B------:R-:W-:Y:S02]  /*15790*/  IABS R9, R58 ;  /* 0x0000003a00097213 */ /* 0x000fe40000000000 */
[-C--:B--2---:R-:W-:Y:S02]  /*157a0*/  IABS R8, R13.reuse ;  /* 0x0000000d00087213 */ /* 0x084fe40000000000 */
[----:B------:R-:W-:Y:S02]  /*157b0*/  IABS R6, R13 ;  /* 0x0000000d00067213 */ /* 0x000fe40000000000 */
[----:B------:R-:W1:Y:S03]  /*157c0*/  I2F.RP R14, R8 ;  /* 0x00000008000e7306 */ /* 0x000e660000209400 */
[----:B------:R-:W-:-:S05]  /*157d0*/  IMAD.MOV R6, RZ, RZ, -R6 ;  /* 0x000000ffff067224 */ /* 0x000fca00078e0a06 */
[----:B-1----:R-:W1:Y:S02]  /*157e0*/  MUFU.RCP R11, R14 ;  /* 0x0000000e000b7308 */ /* 0x002e640000001000 */
[----:B-1----:R-:W-:-:S06]  /*157f0*/  IADD3 R11, R11, 0xffffffe, RZ ;  /* 0x0ffffffe0b0b7810 */ /* 0x002fcc0007ffe0ff */
[----:B------:R-:W1:Y:S02]  /*15800*/  F2I.FTZ.U32.TRUNC.NTZ R11, R11 ;  /* 0x0000000b000b7305 */ /* 0x000e64000021f000 */
[----:B-1----:R-:W-:-:S04]  /*15810*/  IMAD.MOV R4, RZ, RZ, -R11 ;  /* 0x000000ffff047224 */ /* 0x002fc800078e0a0b */
[----:B------:R-:W-:-:S04]  /*15820*/  IMAD R12, R4, R8, RZ ;  /* 0x00000008040c7224 */ /* 0x000fc800078e02ff */
[----:B------:R-:W-:Y:S01]  /*15830*/  IMAD.HI.U32 R12, R11, R12, R10 ;  /* 0x0000000c0b0c7227 */ /* 0x000fe200078e000a */
[C---:B------:R-:W-:Y:S02]  /*15840*/  IADD3 R10, R58.reuse, -0x80, RZ ;  /* 0xffffff803a0a7810 */ /* 0x040fe40007ffe0ff */
[----:B------:R-:W-:Y:S02]  /*15850*/  LOP3.LUT R58, R58, R13, RZ, 0x3c, !PT ;  /* 0x0000000d3a3a7212 */ /* 0x000fe400078e3cff */
[----:B------:R-:W-:Y:S01]  /*15860*/  IABS R4, R10 ;  /* 0x0000000a00047213 */ /* 0x000fe20000000000 */
[----:B------:R-:W-:Y:S01]  /*15870*/  IMAD.HI.U32 R11, R12, R9, RZ ;  /* 0x000000090c0b7227 */ /* 0x000fe200078e00ff */
[----:B------:R-:W-:-:S03]  /*15880*/  LOP3.LUT R10, R10, R13, RZ, 0x3c, !PT ;  /* 0x0000000d0a0a7212 */ /* 0x000fc600078e3cff */
[----:B------:R-:W-:Y:S02]  /*15890*/  IMAD R9, R11, R6, R9 ;  /* 0x000000060b097224 */ /* 0x000fe400078e0209 */
[----:B------:R-:W-:-:S03]  /*158a0*/  IMAD.HI.U32 R15, R12, R4, RZ ;  /* 0x000000040c0f7227 */ /* 0x000fc600078e00ff */
[----:B------:R-:W-:Y:S01]  /*158b0*/  ISETP.GT.U32.AND P2, PT, R8, R9, PT ;  /* 0x000000090800720c */ /* 0x000fe20003f44070 */
[----:B------:R-:W-:Y:S01]  /*158c0*/  IMAD R17, R15, R6, R4 ;  /* 0x000000060f117224 */ /* 0x000fe200078e0204 */
[----:B------:R-:W-:-:S04]  /*158d0*/  LOP3.LUT R6, RZ, R13, RZ, 0x33, !PT ;  /* 0x0000000dff067212 */ /* 0x000fc800078e33ff */
[----:B------:R-:W-:-:S07]  /*158e0*/  ISETP.GT.U32.AND P1, PT, R8, R17, PT ;  /* 0x000000110800720c */ /* 0x000fce0003f24070 */
[----:B------:R-:W-:Y:S01]  /*158f0*/  @!P2 IMAD.IADD R9, R9, 0x1, -R8 ;  /* 0x000000010909a824 */ /* 0x000fe200078e0a08 */
[----:B------:R-:W-:Y:S02]  /*15900*/  @!P2 IADD3 R11, R11, 0x1, RZ ;  /* 0x000000010b0ba810 */ /* 0x000fe40007ffe0ff */
[----:B------:R-:W-:Y:S02]  /*15910*/  ISETP.GE.AND P2, PT, R58, RZ, PT ;  /* 0x000000ff3a00720c */ /* 0x000fe40003f46270 */
[-C--:B------:R-:W-:Y:S02]  /*15920*/  ISETP.GE.U32.AND P0, PT, R9, R8.reuse, PT ;  /* 0x000000080900720c */ /* 0x080fe40003f06070 */
[-C--:B------:R-:W-:Y:S02]  /*15930*/  @!P1 IADD3 R17, R17, -R8.reuse, RZ ;  /* 0x8000000811119210 */ /* 0x080fe40007ffe0ff */
[----:B------:R-:W-:Y:S02]  /*15940*/  @!P1 IADD3 R15, R15, 0x1, RZ ;  /* 0x000000010f0f9810 */ /* 0x000fe40007ffe0ff */
[----:B------:R-:W-:-:S02]  /*15950*/  ISETP.GE.U32.AND P6, PT, R17, R8, PT ;  /* 0x000000081100720c */ /* 0x000fc40003fc6070 */
[----:B------:R-:W-:Y:S01]  /*15960*/  ISETP.NE.AND P1, PT, R13, RZ, PT ;  /* 0x000000ff0d00720c */ /* 0x000fe20003f25270 */
[----:B------:R-:W2:Y:S04]  /*15970*/  LD.E.64 R16, [R118.64+0x20] ;  /* 0x0000200476107980 */ /* 0x000ea8000c101b00 */
[----:B------:R-:W-:Y:S02]  /*15980*/  @P0 IADD3 R11, R11, 0x1, RZ ;  /* 0x000000010b0b0810 */ /* 0x000fe40007ffe0ff */
[----:B------:R-:W-:-:S03]  /*15990*/  ISETP.GE.AND P0, PT, R10, RZ, PT ;  /* 0x000000ff0a00720c */ /* 0x000fc60003f06270 */
[----:B------:R-:W-:Y:S01]  /*159a0*/  @!P2 IMAD.MOV R11, RZ, RZ, -R11 ;  /* 0x000000ffff0ba224 */ /* 0x000fe200078e0a0b */
[----:B------:R-:W-:-:S04]  /*159b0*/  @P6 IADD3 R15, R15, 0x1, RZ ;  /* 0x000000010f0f6810 */ /* 0x000fc80007ffe0ff */
[----:B------:R-:W-:-:S05]  /*159c0*/  SEL R11, R6, R11, !P1 ;  /* 0x0000000b060b7207 */ /* 0x000fca0004800000 */
[----:B------:R-:W-:Y:S02]  /*159d0*/  @!P0 IMAD.MOV R15, RZ, RZ, -R15 ;  /* 0x000000ffff0f8224 */ /* 0x000fe400078e0a0f */
[----:B------:R-:W-:-:S03]  /*159e0*/  IMAD.WIDE R20, R11, 0x4, R204 ;  /* 0x000000040b147825 */ /* 0x000fc600078e02cc */
[----:B------:R-:W-:Y:S02]  /*159f0*/  SEL R6, R6, R15, !P1 ;  /* 0x0000000f06067207 */ /* 0x000fe40004800000 */
[----:B------:R-:W3:Y:S03]  /*15a00*/  LD.E.64 R14, [R118.64+0x38] ;  /* 0x00003804760e7980 */ /* 0x000ee6000c101b00 */
[----:B------:R-:W-:Y:S01]  /*15a10*/  IMAD.WIDE R18, R6, 0x4, R204 ;  /* 0x0000000406127825 */ /* 0x000fe200078e02cc */
        /* <DEDUP_REMOVED lines=17> */
.L_x_975:
[----:B------:R-:W2:Y:S02]  /*15b30*/  LD.E R11, [R118.64+0x38] ;  /* 0x00003804760b7980 */ /* 0x000ea4000c101900 */
[----:B--2---:R-:W-:-:S04]  /*15b40*/  LEA R11, -R11, RZ, 0x7 ;  /* 0x000000ff0b0b7211 */ /* 0x004fc800078e39ff */
[----:B------:R-:W-:Y:S02]  /*15b50*/  SHF.R.S32.HI R8, RZ, 0x1f, R11 ;  /* 0x0000001fff087819 */ /* 0x000fe4000001140b */
.L_x_976:
[----:B------:R-:W-:Y:S05]  /*15b60*/  BSYNC B0 ;  /* 0x0000000000007941 */ /* 0x000fea0003800000 */
.L_x_974:
[----:B------:R-:W-:Y:S02]  /*15b70*/  LOP3.LUT R4, R206, 0x1, RZ, 0xc0, !PT ;  /* 0x00000001ce047812 */ /* 0x000fe400078ec0ff */
[CC--:B------:R-:W-:Y:S02]  /*15b80*/  @P5 IADD3 R9, P1, R11.reuse, R192.reuse, RZ ;  /* 0x000000c00b095210 */ /* 0x0c0fe40007f3e0ff */
[----:B------:R-:W-:Y:S02]  /*15b90*/  ISETP.NE.U32.AND P2, PT, R4, 0x1, PT ;  /* 0x000000010400780c */ /* 0x000fe40003f45070 */
[----:B------:R-:W-:Y:S01]  /*15ba0*/  @P4 IADD3 R13, P0, R11, R192, RZ ;  /* 0x000000c00b0d4210 */ /* 0x000fe20007f1e0ff */
[----:B------:R-:W-:Y:S01]  /*15bb0*/  @P5 IMAD.X R6, R8, 0x1, R193, P1 ;  /* 0x0000000108065824 */ /* 0x000fe200008e06c1 */
[----:B------:R-:W-:-:S03]  /*15bc0*/  @P5 LEA R18, P1, R9, R194, 0x1 ;  /* 0x000000c209125211 */ /* 0x000fc600078208ff */
[----:B------:R-:W-:Y:S01]  /*15bd0*/  @P4 IMAD.X R4, R8, 0x1, R193, P0 ;  /* 0x0000000108044824 */ /* 0x000fe200000e06c1 */
[-C--:B------:R-:W-:Y:S02]  /*15be0*/  @P5 LEA.HI.X R19, R9, R195.reuse, R6, 0x1, P1 ;  /* 0x000000c309135211 */ /* 0x080fe400008f0c06 */
[C---:B------:R-:W-:Y:S02]  /*15bf0*/  @P4 LEA R16, P0, R13.reuse, R194, 0x1 ;  /* 0x000000c20d104211 */ /* 0x040fe400078008ff */
[----:B------:R-:W-:Y:S02]  /*15c00*/  IADD3 R9, P6, P1, R192, R192, R11 ;  /* 0x000000c0c0097210 */ /* 0x000fe400079de00b */
[----:B------:R-:W-:Y:S02]  /*15c10*/  @P4 LEA.HI.X R17, R13, R195, R4, 0x1, P0 ;  /* 0x000000c30d114211 */ /* 0x000fe400000f0c04 */
[----:B------:R-:W-:Y:S02]  /*15c20*/  IADD3.X R6, R193, R193, R8, P6, P1 ;  /* 0x000000c1c1067210 */ /* 0x000fe400037e2408 */
[----:B------:R-:W-:-:S02]  /*15c30*/  LEA R22, P0, R11, R194, 0x1 ;  /* 0x000000c20b167211 */ /* 0x000fc400078008ff */
[-C--:B------:R-:W-:Y:S02]  /*15c40*/  @!P2 LEA R20, P6, R9, R194.reuse, 0x1 ;  /* 0x000000c20914a211 */ /* 0x080fe400078c08ff */
[-C--:B------:R-:W-:Y:S02]  /*15c50*/  LEA.HI.X R23, R11, R195.reuse, R8, 0x1, P0 ;  /* 0x000000c30b177211 */ /* 0x080fe400000f0c08 */
[CCC-:B------:R-:W-:Y:S02]  /*15c60*/  @!P2 LEA.HI.X R21, R9.reuse, R195.reuse, R6.reuse, 0x1, P6 ;  /* 0x000000c30915a211 */ /* 0x1c0fe400030f0c06 */
[CC--:B------:R-:W-:Y:S01]  /*15c70*/  @P5 LEA R14, P0, R9.reuse, R194.reuse, 0x1 ;  /* 0x000000c2090e5211 */ /* 0x0c0fe200078008ff */
[----:B------:R-:W-:Y:S01]  /*15c80*/  @!PT LDS RZ, [RZ] ;  /* 0x00000000fffff984 */ /* 0x000fe20000000800 */
[----:B------:R-:W-:Y:S01]  /*15c90*/  @!PT LDS RZ, [RZ] ;  /* 0x00000000fffff984 */ /* 0x000fe20000000800 */
[----:B------:R-:W-:Y:S01]  /*15ca0*/  @!PT LDS RZ, [RZ] ;  /* 0x00000000fffff984 */ /* 0x000fe20000000800 */
[----:B------:R1:W-:Y:S01]  /*15cb0*/  @!P2 LDGSTS.E.BYPASS.LTC128B.128 [R201+0x3000], [R22.64] ;  /* 0x0300000016c9afae */ /* 0x0003e2000b901d44 */
[C---:B------:R-:W-:Y:S02]  /*15cc0*/  @P4 LEA R12, P1, R9.reuse, R194, 0x1 ;  /* 0x000000c2090c4211 */ /* 0x040fe400078208ff */
[C---:B------:R-:W-:Y:S01]  /*15cd0*/  IADD3 R4, P6, R9.reuse, R192, RZ ;  /* 0x000000c009047210 */ /* 0x040fe20007fde0ff */
[----:B------:R1:W-:Y:S01]  /*15ce0*/  @P2 STS [R201+0x3000], RZ ;  /* 0x003000ffc9002388 */ /* 0x0003e20000000800 */
[----:B------:R-:W-:-:S02]  /*15cf0*/  @P5 LEA.HI.X R15, R9, R195, R6, 0x1, P0 ;  /* 0x000000c3090f5211 */ /* 0x000fc400000f0c06 */
[-C--:B------:R-:W-:Y:S01]  /*15d00*/  @P4 LEA.HI.X R13, R9, R195.reuse, R6, 0x1, P1 ;  /* 0x000000c3090d4211 */ /* 0x080fe200008f0c06 */
[----:B------:R-:W-:Y:S01]  /*15d10*/  IMAD.X R6, R6, 0x1, R193, P6 ;  /* 0x0000000106067824 */ /* 0x000fe200030e06c1 */
[----:B------:R-:W-:Y:S01]  /*15d20*/  @!P2 IADD3 R11, P0, R11, R192, RZ ;  /* 0x000000c00b0ba210 */ /* 0x000fe20007f1e0ff */
[----:B------:R-:W-:Y:S01]  /*15d30*/  @P5 IMAD.MOV.U32 R9, RZ, RZ, R23 ;  /* 0x000000ffff095224 */ /* 0x000fe200078e0017 */
[CC--:B------:R-:W-:Y:S01]  /*15d40*/  @!P2 LEA R24, P6, R4.reuse, R194.reuse, 0x1 ;  /* 0x000000c20418a211 */ /* 0x0c0fe200078c08ff */
[----:B------:R1:W-:Y:S01]  /*15d50*/  @P2 STS [R201+0x3004], RZ ;  /* 0x003004ffc9002388 */ /* 0x0003e20000000800 */
[-C--:B------:R-:W-:Y:S01]  /*15d60*/  @P5 LEA R28, P1, R4, R194.reuse, 0x1 ;  /* 0x000000c2041c5211 */ /* 0x080fe200078208ff */
[----:B------:R-:W-:Y:S01]  /*15d70*/  @!P2 IMAD.X R8, R8, 0x1, R193, P0 ;  /* 0x000000010808a824 */ /* 0x000fe200000e06c1 */
[----:B------:R-:W-:Y:S01]  /*15d80*/  @!P2 LEA.HI.X R25, R4, R195, R6, 0x1, P6 ;  /* 0x000000c30419a211 */ /* 0x000fe200030f0c06 */
[----:B------:R1:W-:Y:S01]  /*15d90*/  @P2 STS.64 [R201+0x3008], RZ ;  /* 0x003008ffc9002388 */ /* 0x0003e20000000a00 */
[----:B------:R-:W-:-:S02]  /*15da0*/  @!P2 LEA R10, P6, R11, R194, 0x1 ;  /* 0x000000c20b0aa211 */ /* 0x000fc400078c08ff */
[C---:B------:R-:W-:Y:S01]  /*15db0*/  @P4 LEA R26, P0, R4.reuse, R194, 0x1 ;  /* 0x000000c2041a4211 */ /* 0x040fe200078008ff */
[----:B------:R-:W-:Y:S01]  /*15dc0*/  IMAD.MOV.U32 R194, RZ, RZ, R22 ;  /* 0x000000ffffc27224 */ /* 0x000fe200078e0016 */
[-C--:B------:R-:W-:Y:S01]  /*15dd0*/  @!P2 LEA.HI.X R11, R11, R195.reuse, R8, 0x1, P6 ;  /* 0x000000c30b0ba211 */ /* 0x080fe200030f0c08 */
[----:B------:R-:W-:Y:S01]  /*15de0*/  @P5 IMAD.MOV.U32 R8, RZ, RZ, R22 ;  /* 0x000000ffff085224 */ /* 0x000fe200078e0016 */
[CCC-:B------:R-:W-:Y:S02]  /*15df0*/  @P5 LEA.HI.X R29, R4.reuse, R195.reuse, R6.reuse, 0x1, P1 ;  /* 0x000000c3041d5211 */ /* 0x1c0fe400008f0c06 */
[----:B------:R-:W-:Y:S01]  /*15e00*/  @P4 LEA.HI.X R27, R4, R195, R6, 0x1, P0 ;  /* 0x000000c3041b4211 */ /* 0x000fe200000f0c06 */
[----:B------:R-:W-:Y:S01]  /*15e10*/  IMAD.MOV.U32 R195, RZ, RZ, R23 ;  /* 0x000000ffffc37224 */ /* 0x000fe200078e0017 */
[----:B------:R-:W-:Y:S01]  /*15e20*/  @!PT LDS RZ, [RZ] ;  /* 0x00000000fffff984 */ /* 0x000fe20000000800 */
[----:B------:R-:W-:Y:S01]  /*15e30*/  @!PT LDS RZ, [RZ] ;  /* 0x00000000fffff984 */ /* 0x000fe20000000800 */
[----:B------:R-:W-:Y:S01]  /*15e40*/  @!PT LDS RZ, [RZ] ;  /* 0x00000000fffff984 */ /* 0x000fe20000000800 */
[----:B------:R2:W-:Y:S04]  /*15e50*/  @P5 LDGSTS.E.BYPASS.LTC128B.128 [R201+0x5000], [R8.64+0x40] ;  /* 0x0500004008c95fae */ /* 0x0005e8000b901d44 */
[----:B------:R1:W-:Y:S01]  /*15e60*/  @!P5 STS.128 [R201+0x5000], RZ ;  /* 0x005000ffc900d388 */ /* 0x0003e20000000c00 */
[----:B--2---:R-:W-:-:S02]  /*15e70*/  @P4 IMAD.MOV.U32 R8, RZ, RZ, R22 ;  /* 0x000000ffff084224 */ /* 0x004fc400078e0016 */
        /* <DEDUP_REMOVED lines=52> */
.L_x_973:
[----:B------:R-:W-:Y:S05]  /*161c0*/  BSYNC B1 ;  /* 0x0000000000017941 */ /* 0x000fea0003800000 */
.L_x_972:
[----:B------:R-:W2:Y:S01]  /*161d0*/  LD.E R138, [R118.64+0xdc] ;  /* 0x0000dc04768a7980 */ /* 0x000ea2000c101900 */
[----:B------:R-:W-:-:S03]  /*161e0*/  FMNMX.FTZ R4, R0, R7, !PT ;  /* 0x0000000700047209 */ /* 0x000fc60007810000 */
[----:B-1----:R-:W-:Y:S01]  /*161f0*/  LDSM.16.MT88.4 R28, [R186+0xb000] ;  /* 0x00b00000ba1c783b */ /* 0x002fe20000004200 */
[----:B------:R-:W-:-:S03]  /*16200*/  FMNMX.FTZ R9, R43, R4, !PT ;  /* 0x000000042b097209 */ /* 0x000fc60007810000 */
[----:B------:R-:W-:Y:S01]  /*16210*/  LDSM.16.MT88.4 R12, [R186+0x9000] ;  /* 0x00900000ba0c783b */ /* 0x000fe20000004200 */
[----:B------:R-:W-:-:S03]  /*16220*/  FMNMX.FTZ R4, R38, R9, !PT ;  /* 0x0000000926047209 */ /* 0x000fc60007810000 */
[----:B------:R-:W-:Y:S01]  /*16230*/  LDSM.16.MT88.4 R20, [R184+0x9000] ;  /* 0x00900000b814783b */ /* 0x000fe20000004200 */
[----:B------:R-:W-:Y:S02]  /*16240*/  FMNMX.FTZ R9, R39, R4, !PT ;  /* 0x0000000427097209 */ /* 0x000fe40007810000 */
[----:B------:R-:W-:Y:S01]  /*16250*/  FMNMX.FTZ R4, R2, R5, !PT ;  /* 0x0000000502047209 */ /* 0x000fe20007810000 */
        /* <DEDUP_REMOVED lines=58> */
[----:B------:R-:W-:-:S03]  /*16600*/  FMNMX.FTZ R4, R3, R4, !PT ;  /* 0x0000000403047209 */ /* 0x000fc60007810000 */
[----:B------:R-:W1:Y:S01]  /*16610*/  SHFL.BFLY PT, R6, R11, 0x2, 0x1f ;  /* 0x0c401f000b067f89 */ /* 0x000e6200000e0000 */
[----:B------:R-:W-:-:S04]  /*16620*/  FMNMX.FTZ R4, R123, R4, !PT ;  /* 0x000000047b047209 */ /* 0x000fc80007810000 */
[----:B------:R-:W-:-:S04]  /*16630*/  FMNMX.FTZ R4, R121, R4, !PT ;  /* 0x0000000479047209 */ /* 0x000fc80007810000 */
[----:B------:R-:W-:-:S05]  /*16640*/  FMNMX.FTZ R9, R125, R4, !PT ;  /* 0x000000047d097209 */ /* 0x000fca0007810000 */
[----:B------:R-:W3:Y:S01]  /*16650*/  SHFL.BFLY PT, R4, R9, 0x2, 0x1f ;  /* 0x0c401f0009047f89 */ /* 0x000ee200000e0000 */
[----:B-1----:R-:W-:-:S05]  /*16660*/  FMNMX.FTZ R6, R11, R6, !PT ;  /* 0x000000060b067209 */ /* 0x002fca0007810000 */
[----:B------:R-:W1:Y:S01]  /*16670*/  SHFL.BFLY PT, R135, R6, 0x1, 0x1f ;  /* 0x0c201f0006877f89 */ /* 0x000e6200000e0000 */
[----:B---3--:R-:W-:-:S05]  /*16680*/  FMNMX.FTZ R4, R9, R4, !PT ;  /* 0x0000000409047209 */ /* 0x008fca0007810000 */
[----:B------:R-:W3:Y:S01]  /*16690*/  SHFL.BFLY PT, R137, R4, 0x1, 0x1f ;  /* 0x0c201f0004897f89 */ /* 0x000ee200000e0000 */
[----:B-1----:R-:W-:-:S04]  /*166a0*/  FMNMX.FTZ R135, R6, R135, !PT ;  /* 0x0000008706877209 */ /* 0x002fc80007810000 */
[----:B------:R-:W-:Y:S02]  /*166b0*/  FSETP.NEU.FTZ.AND P0, PT, R135, -INF , PT ;  /* 0xff8000008700780b */ /* 0x000fe40003f1d000 */
[----:B---3--:R-:W-:-:S04]  /*166c0*/  FMNMX.FTZ R137, R4, R137, !PT ;  /* 0x0000008904897209 */ /* 0x008fc80007810000 */
[----:B------:R-:W-:Y:S01]  /*166d0*/  FSETP.NEU.FTZ.AND P1, PT, R137, -INF , PT ;  /* 0xff8000008900780b */ /* 0x000fe20003f3d000 */
[C---:B--2---:R-:W-:Y:S02]  /*166e0*/  FMUL.FTZ R133, R138.reuse, R135 ;  /* 0x000000878a857220 */ /* 0x044fe40000410000 */
[----:B------:R-:W-:-:S03]  /*166f0*/  FMUL.FTZ R136, R138, R137 ;  /* 0x000000898a887220 */ /* 0x000fc60000410000 */
[----:B------:R-:W-:Y:S02]  /*16700*/  FSEL R133, R133, RZ, P0 ;  /* 0x000000ff85857208 */ /* 0x000fe40000000000 */
[----:B------:R-:W-:-:S03]  /*16710*/  FSEL R136, R136, RZ, P1 ;  /* 0x000000ff88887208 */ /* 0x000fc60000800000 */
[-CC-:B------:R-:W-:Y:S01]  /*16720*/  FFMA.FTZ R131, R7, R138.reuse, -R133.reuse ;  /* 0x0000008a07837223 */ /* 0x180fe20000010885 */
[----:B------:R-:W-:Y:S01]  /*16730*/  FSEL R7, R137, RZ, P1 ;  /* 0x000000ff89077208 */ /* 0x000fe20000800000 */
[-C--:B------:R-:W-:Y:S01]  /*16740*/  FFMA.FTZ R134, R5, R138.reuse, -R136 ;  /* 0x0000008a05867223 */ /* 0x080fe20000010888 */
[----:B------:R-:W-:Y:S01]  /*16750*/  FSEL R5, R135, RZ, P0 ;  /* 0x000000ff87057208 */ /* 0x000fe20000000000 */
[-C--:B------:R-:W-:Y:S02]  /*16760*/  FFMA.FTZ R128, R43, R138.reuse, -R133 ;  /* 0x0000008a2b807223 */ /* 0x080fe40000010885 */
[----:B------:R-:W-:Y:S01]  /*16770*/  FADD.FTZ R7, R2, -R7 ;  /* 0x8000000702077221 */ /* 0x000fe20000010000 */
[----:B------:R-:W-:Y:S01]  /*16780*/  MUFU.EX2 R131, R131 ;  /* 0x0000008300837308 */ /* 0x000fe20000000800 */
[----:B------:R-:W-:Y:S02]  /*16790*/  FADD.FTZ R5, R0, -R5 ;  /* 0x8000000500057221 */ /* 0x000fe40000010000 */
[----:B------:R-:W-:-:S02]  /*167a0*/  FFMA.FTZ R129, R38, R138, -R133 ;  /* 0x0000008a26817223 */ /* 0x000fc40000010885 */
[-CC-:B------:R-:W-:Y:S02]  /*167b0*/  FFMA.FTZ R126, R39, R138.reuse, -R133.reuse ;  /* 0x0000008a277e7223 */ /* 0x180fe40000010885 */
[-CC-:B------:R-:W-:Y:S01]  /*167c0*/  FFMA.FTZ R132, R41, R138.reuse, -R136.reuse ;  /* 0x0000008a29847223 */ /* 0x180fe20000010888 */
[----:B------:R-:W1:Y:S01]  /*167d0*/  MUFU.EX2 R128, R128 ;  /* 0x0000008000807308 */ /* 0x000e620000000800 */
[-CC-:B------:R-:W-:Y:S02]  /*167e0*/  FFMA.FTZ R130, R59, R138.reuse, -R136.reuse ;  /* 0x0000008a3b827223 */ /* 0x180fe40000010888 */
[-C--:B------:R-:W-:Y:S02]  /*167f0*/  FFMA.FTZ R139, R37, R138.reuse, -R136 ;  /* 0x0000008a258b7223 */ /* 0x080fe40000010888 */
[C---:B------:R-:W-:Y:S01]  /*16800*/  FMUL.FTZ R0, R138.reuse, R5 ;  /* 0x000000058a007220 */ /* 0x040fe20000410000 */
[----:B------:R-:W2:Y:S01]  /*16810*/  LDSM.16.MT88.4 R36, [R184+0xb000] ;  /* 0x00b00000b824783b */ /* 0x000ea20000004200 */
[----:B------:R-:W-:Y:S01]  /*16820*/  FMUL.FTZ R2, R138, R7 ;  /* 0x000000078a027220 */ /* 0x000fe20000410000 */
[----:B------:R-:W-:Y:S01]  /*16830*/  MUFU.EX2 R129, R129 ;  /* 0x0000008100817308 */ /* 0x000fe20000000800 */
[----:B------:R-:W-:-:S02]  /*16840*/  FFMA.FTZ R169, R158, R138, -R133 ;  /* 0x0000008a9ea97223 */ /* 0x000fc40000010885 */
[-CC-:B------:R-:W-:Y:S02]  /*16850*/  FFMA.FTZ R158, R160, R138.reuse, -R133.reuse ;  /* 0x0000008aa09e7223 */ /* 0x180fe40000010885 */
[-CC-:B------:R-:W-:Y:S02]  /*16860*/  FFMA.FTZ R160, R165, R138.reuse, -R136.reuse ;  /* 0x0000008aa5a07223 */ /* 0x180fe40000010888 */
[-CC-:B------:R-:W-:Y:S01]  /*16870*/  FFMA.FTZ R154, R154, R138.reuse, -R133.reuse ;  /* 0x0000008a9a9a7223 */ /* 0x180fe20000010885 */
[----:B------:R-:W3:Y:S01]  /*16880*/  MUFU.EX2 R126, R126 ;  /* 0x0000007e007e7308 */ /* 0x000ee20000000800 */
[----:B-1----:R-:W-:Y:S01]  /*16890*/  F2FP.BF16.PACK_AB R5, R128, R131 ;  /* 0x000000838005723e */ /* 0x002fe200000010ff */
[-C--:B------:R-:W-:Y:S02]  /*168a0*/  FFMA.FTZ R165, R171, R138.reuse, -R136 ;  /* 0x0000008aaba57223 */ /* 0x080fe40000010888 */
[-CC-:B------:R-:W-:Y:S02]  /*168b0*/  FFMA.FTZ R171, R152, R138.reuse, -R133.reuse ;  /* 0x0000008a98ab7223 */ /* 0x180fe40000010885 */
[----:B------:R-:W-:-:S02]  /*168c0*/  FFMA.FTZ R146, R146, R138, -R133 ;  /* 0x0000008a92927223 */ /* 0x000fc40000010885 */
[----:B------:R-:W-:Y:S01]  /*168d0*/  MUFU.EX2 R134, R134 ;  /* 0x0000008600867308 */ /* 0x000fe20000000800 */
[-CC-:B------:R-:W-:Y:S02]  /*168e0*/  FFMA.FTZ R150, R150, R138.reuse, -R133.reuse ;  /* 0x0000008a96967223 */ /* 0x180fe40000010885 */
[-CC-:B------:R-:W-:Y:S02]  /*168f0*/  FFMA.FTZ R152, R161, R138.reuse, -R136.reuse ;  /* 0x0000008aa1987223 */ /* 0x180fe40000010888 */
[-CC-:B------:R-:W-:Y:S02]  /*16900*/  FFMA.FTZ R159, R159, R138.reuse, -R136.reuse ;  /* 0x0000008a9f9f7223 */ /* 0x180fe40000010888 */
[-C--:B------:R-:W-:Y:S01]  /*16910*/  FFMA.FTZ R155, R155, R138.reuse, -R136 ;  /* 0x0000008a9b9b7223 */ /* 0x080fe20000010888 */
[----:B------:R-:W1:Y:S01]  /*16920*/  MUFU.EX2 R132, R132 ;  /* 0x0000008400847308 */ /* 0x000e620000000800 */
[----:B---3--:R-:W-:Y:S01]  /*16930*/  F2FP.BF16.PACK_AB R7, R126, R129 ;  /* 0x000000817e07723e */ /* 0x008fe200000010ff */
[----:B------:R-:W-:-:S02]  /*16940*/  FFMA.FTZ R147, R147, R138, -R133 ;  /* 0x0000008a93937223 */ /* 0x000fc40000010885 */
[-CC-:B------:R-:W-:Y:S02]  /*16950*/  FFMA.FTZ R144, R144, R138.reuse, -R133.reuse ;  /* 0x0000008a90907223 */ /* 0x180fe40000010885 */
[-CC-:B------:R-:W-:Y:S02]  /*16960*/  FFMA.FTZ R145, R145, R138.reuse, -R133.reuse ;  /* 0x0000008a91917223 */ /* 0x180fe40000010885 */
[----:B------:R-:W-:Y:S01]  /*16970*/  MUFU.EX2 R130, R130 ;  /* 0x0000008200827308 */ /* 0x000fe20000000800 */
[-CC-:B------:R-:W-:Y:S02]  /*16980*/  FFMA.FTZ R142, R142, R138.reuse, -R133.reuse ;  /* 0x0000008a8e8e7223 */ /* 0x180fe40000010885 */
[-CC-:B------:R-:W-:Y:S02]  /*16990*/  FFMA.FTZ R153, R153, R138.reuse, -R136.reuse ;  /* 0x0000008a99997223 */ /* 0x180fe40000010888 */
[-C--:B------:R-:W-:Y:S02]  /*169a0*/  FFMA.FTZ R120, R120, R138.reuse, -R133 ;  /* 0x0000008a78787223 */ /* 0x080fe40000010885 */
[----:B------:R-:W-:Y:S01]  /*169b0*/  FFMA.FTZ R3, R3, R138, -R136 ;  /* 0x0000008a03037223 */ /* 0x000fe20000010888 */
[----:B------:R-:W3:Y:S01]  /*169c0*/  MUFU.EX2 R139, R139 ;  /* 0x0000008b008b7308 */ /* 0x000ee20000000800 */
[----:B-1----:R-:W-:-:S07]  /*169d0*/  F2FP.BF16.PACK_AB R4, R132, R134 ;  /* 0x000000868404723e */ /* 0x002fce00000010ff */
[----:B------:R-:W1:Y:S08]  /*169e0*/  MUFU.EX2 R0, R0 ;  /* 0x0000000000007308 */ /* 0x000e700000000800 */
[----:B------:R-:W4:Y:S01]  /*169f0*/  MUFU.EX2 R2, R2 ;  /* 0x0000000200027308 */ /* 0x000f220000000800 */
[----:B---3--:R-:W-:Y:S01]  /*16a00*/  F2FP.BF16.PACK_AB R6, R139, R130 ;  /* 0x000000828b06723e */ /* 0x008fe200000010ff */
[----:B-1----:R-:W-:-:S06]  /*16a10*/  FMUL.FTZ R26, R78, R0 ;  /* 0x000000004e1a7220 */ /* 0x002fcc0000410000 */
[----:B------:R-:W-:Y:S01]  /*16a20*/  MUFU.EX2 R154, R154 ;  /* 0x0000009a009a7308 */ /* 0x000fe20000000800 */
[-C--:B------:R-:W-:Y:S02]  /*16a30*/  FMUL.FTZ R27, R79, R0.reuse ;  /* 0x000000004f1b7220 */ /* 0x080fe40000410000 */
[-C--:B------:R-:W-:Y:S02]  /*16a40*/  FMUL.FTZ R82, R82, R0.reuse ;  /* 0x0000000052527220 */ /* 0x080fe40000410000 */
[----:B------:R-:W-:Y:S02]  /*16a50*/  FMUL.FTZ R83, R83, R0 ;  /* 0x0000000053537220 */ /* 0x000fe40000410000 */
[-C--:B----4-:R-:W-:Y:S01]  /*16a60*/  FMUL.FTZ R24, R76, R2.reuse ;  /* 0x000000024c187220 */ /* 0x090fe20000410000 */
[----:B------:R-:W-:Y:S01]  /*16a70*/  MUFU.EX2 R169, R169 ;  /* 0x000000a900a97308 */ /* 0x000fe20000000800 */
[-C--:B------:R-:W-:Y:S02]  /*16a80*/  FMUL.FTZ R25, R77, R2.reuse ;  /* 0x000000024d197220 */ /* 0x080fe40000410000 */
[----:B------:R-:W-:-:S02]  /*16a90*/  FMUL.FTZ R80, R80, R2 ;  /* 0x0000000250507220 */ /* 0x000fc40000410000 */
[----:B------:R-:W-:Y:S02]  /*16aa0*/  FMUL.FTZ R81, R81, R2 ;  /* 0x0000000251517220 */ /* 0x000fe40000410000 */
[-C--:B------:R-:W-:Y:S01]  /*16ab0*/  FFMA.FTZ R77, R50, R138.reuse, -R133 ;  /* 0x0000008a324d7223 */ /* 0x080fe20000010885 */
[C---:B------:R-:W-:Y:S01]  /*16ac0*/  HMMA.16816.F32.BF16 R24, R4.reuse, R28, R24 ;  /* 0x0000001c0418723c */ /* 0x040fe20000041818 */
[----:B------:R-:W-:Y:S01]  /*16ad0*/  FFMA.FTZ R78, R57, R138, -R136 ;  /* 0x0000008a394e7223 */ /* 0x000fe20000010888 */
[----:B------:R-:W-:Y:S01]  /*16ae0*/  MUFU.EX2 R158, R158 ;  /* 0x0000009e009e7308 */ /* 0x000fe20000000800 */
[-C--:B------:R-:W-:Y:S02]  /*16af0*/  FMUL.FTZ R10, R114, R0.reuse ;  /* 0x00000000720a7220 */ /* 0x080fe40000410000 */
[----:B------:R-:W-:Y:S02]  /*16b00*/  FMUL.FTZ R11, R115, R0 ;  /* 0x00000000730b7220 */ /* 0x000fe40000410000 */
[-C--:B------:R-:W-:Y:S01]  /*16b10*/  FMUL.FTZ R8, R112, R2.reuse ;  /* 0x0000000270087220 */ /* 0x080fe20000410000 */
[----:B------:R-:W-:Y:S01]  /*16b20*/  HMMA.16816.F32.BF16 R28, R4, R30, R80 ;  /* 0x0000001e041c723c */ /* 0x000fe20000041850 */
[----:B------:R-:W-:Y:S01]  /*16b30*/  FMUL.FTZ R9, R113, R2 ;  /* 0x0000000271097220 */ /* 0x000fe20000410000 */
[----:B------:R-:W-:Y:S01]  /*16b40*/  MUFU.EX2 R77, R77 ;  /* 0x0000004d004d7308 */ /* 0x000fe20000000800 */
[----:B------:R-:W-:-:S02]  /*16b50*/  FMUL.FTZ R18, R70, R0 ;  /* 0x0000000046127220 */ /* 0x000fc40000410000 */
[----:B------:R-:W-:Y:S02]  /*16b60*/  FMUL.FTZ R19, R71, R0 ;  /* 0x0000000047137220 */ /* 0x000fe40000410000 */
[-C--:B------:R-:W-:Y:S01]  /*16b70*/  FFMA.FTZ R81, R51, R138.reuse, -R136 ;  /* 0x0000008a33517223 */ /* 0x080fe20000010888 */
[C---:B------:R-:W-:Y:S01]  /*16b80*/  HMMA.16816.F32.BF16 R8, R4.reuse, R12, R8 ;  /* 0x0000000c0408723c */ /* 0x040fe20000041808 */
[----:B------:R-:W1:Y:S01]  /*16b90*/  LDSM.16.MT88.4 R48, [R184+0x9400] ;  /* 0x00940000b830783b */ /* 0x000e620000004200 */
[----:B------:R-:W-:Y:S01]  /*16ba0*/  FFMA.FTZ R82, R56, R138, -R133 ;  /* 0x0000008a38527223 */ /* 0x000fe20000010885 */
[----:B------:R-:W-:Y:S01]  /*16bb0*/  MUFU.EX2 R78, R78 ;  /* 0x0000004e004e7308 */ /* 0x000fe20000000800 */
[-C--:B------:R-:W-:Y:S01]  /*16bc0*/  FMUL.FTZ R16, R68, R2.reuse ;  /* 0x0000000244107220 */ /* 0x080fe20000410000 */
[----:B------:R-:W3:Y:S01]  /*16bd0*/  LDSM.16.MT88.4 R56, [R186+0xb400] ;  /* 0x00b40000ba38783b */ /* 0x000ee20000004200 */
[----:B------:R-:W-:Y:S02]  /*16be0*/  FMUL.FTZ R17, R69, R2 ;  /* 0x0000000245117220 */ /* 0x000fe40000410000 */
[-C--:B------:R-:W-:Y:S01]  /*16bf0*/  FMUL.FTZ R110, R110, R0.reuse ;  /* 0x000000006e6e7220 */ /* 0x080fe20000410000 */
[----:B------:R-:W4:Y:S01]  /*16c00*/  LDSM.16.MT88.4 R68, [R186+0xd400] ;  /* 0x00d40000ba44783b */ /* 0x000f220000004200 */
[----:B------:R-:W-:Y:S01]  /*16c10*/  FMUL.FTZ R111, R111, R0 ;  /* 0x000000006f6f7220 */ /* 0x000fe20000410000 */
[----:B------:R-:W-:Y:S01]  /*16c20*/  MUFU.EX2 R81, R81 ;  /* 0x0000005100517308 */ /* 0x000fe20000000800 */
[-C--:B------:R-:W-:Y:S01]  /*16c30*/  FMUL.FTZ R108, R108, R2.reuse ;  /* 0x000000026c6c7220 */ /* 0x080fe20000410000 */
[----:B------:R-:W-:Y:S01]  /*16c40*/  HMMA.16816.F32.BF16 R16, R4, R20, R16 ;  /* 0x000000140410723c */ /* 0x000fe20000041810 */
[----:B------:R-:W-:-:S02]  /*16c50*/  FMUL.FTZ R109, R109, R2 ;  /* 0x000000026d6d7220 */ /* 0x000fc40000410000 */
[-C--:B------:R-:W-:Y:S02]  /*16c60*/  FMUL.FTZ R74, R74, R0.reuse ;  /* 0x000000004a4a7220 */ /* 0x080fe40000410000 */
[----:B------:R-:W-:Y:S01]  /*16c70*/  FMUL.FTZ R75, R75, R0 ;  /* 0x000000004b4b7220 */ /* 0x000fe20000410000 */
[----:B------:R-:W-:Y:S01]  /*16c80*/  MUFU.EX2 R82, R82 ;  /* 0x0000005200527308 */ /* 0x000fe20000000800 */
[-C--:B------:R-:W-:Y:S01]  /*16c90*/  FMUL.FTZ R72, R72, R2.reuse ;  /* 0x0000000248487220 */ /* 0x080fe20000410000 */
[C---:B------:R-:W-:Y:S01]  /*16ca0*/  HMMA.16816.F32.BF16 R12, R4.reuse, R14, R108 ;  /* 0x0000000e040c723c */ /* 0x040fe2000004186c */
[----:B------:R-:W-:Y:S01]  /*16cb0*/  FMUL.FTZ R73, R73, R2 ;  /* 0x0000000249497220 */ /* 0x000fe20000410000 */
[----:B------:R-:W-:Y:S01]  /*16cc0*/  LDSM.16.MT88.4 R108, [R186+0xac00] ;  /* 0x00ac0000ba6c783b */ /* 0x000fe20000004200 */
[-CC-:B------:R-:W-:Y:S02]  /*16cd0*/  FFMA.FTZ R76, R34, R138.reuse, -R133.reuse ;  /* 0x0000008a224c7223 */ /* 0x180fe40000010885 */
[-C--:B------:R-:W-:Y:S01]  /*16ce0*/  FFMA.FTZ R79, R35, R138.reuse, -R133 ;  /* 0x0000008a234f7223 */ /* 0x080fe20000010885 */
[----:B------:R-:W-:Y:S01]  /*16cf0*/  MUFU.EX2 R160, R160 ;  /* 0x000000a000a07308 */ /* 0x000fe20000000800 */
[-CC-:B------:R-:W-:Y:S01]  /*16d00*/  FFMA.FTZ R83, R55, R138.reuse, -R136.reuse ;  /* 0x0000008a37537223 */ /* 0x180fe20000010888 */
[----:B------:R-:W-:Y:S01]  /*16d10*/  HMMA.16816.F32.BF16 R20, R4, R22, R72 ;  /* 0x000000160414723c */ /* 0x000fe20000041848 */
[----:B------:R-:W-:Y:S01]  /*16d20*/  FFMA.FTZ R80, R53, R138, -R136 ;  /* 0x0000008a35507223 */ /* 0x000fe20000010888 */
[----:B------:R-:W-:Y:S01]  /*16d30*/  LDSM.16.MT88.4 R72, [R184+0x9800] ;  /* 0x00980000b848783b */ /* 0x000fe20000004200 */
[----:B------:R-:W-:-:S02]  /*16d40*/  FMUL.FTZ R34, R86, R0 ;  /* 0x0000000056227220 */ /* 0x000fc40000410000 */
[----:B------:R-:W-:Y:S01]  /*16d50*/  FMUL.FTZ R35, R87, R0 ;  /* 0x0000000057237220 */ /* 0x000fe20000410000 */
[----:B------:R-:W-:Y:S01]  /*16d60*/  MUFU.EX2 R76, R76 ;  /* 0x0000004c004c7308 */ /* 0x000fe20000000800 */
[-C--:B------:R-:W-:Y:S02]  /*16d70*/  FMUL.FTZ R32, R84, R2.reuse ;  /* 0x0000000254207220 */ /* 0x080fe40000410000 */
[----:B------:R-:W-:Y:S02]  /*16d80*/  FMUL.FTZ R33, R85, R2 ;  /* 0x0000000255217220 */ /* 0x000fe40000410000 */
[-C--:B------:R-:W-:Y:S02]  /*16d90*/  FMUL.FTZ R42, R90, R0.reuse ;  /* 0x000000005a2a7220 */ /* 0x080fe40000410000 */
[----:B------:R-:W-:Y:S01]  /*16da0*/  FMUL.FTZ R43, R91, R0 ;  /* 0x000000005b2b7220 */ /* 0x000fe20000410000 */
[----:B------:R-:W-:Y:S01]  /*16db0*/  MUFU.EX2 R79, R79 ;  /* 0x0000004f004f7308 */ /* 0x000fe20000000800 */
[-C--:B------:R-:W-:Y:S01]  /*16dc0*/  FMUL.FTZ R40, R88, R2.reuse ;  /* 0x0000000258287220 */ /* 0x080fe20000410000 */
[----:B--2---:R-:W-:Y:S01]  /*16dd0*/  HMMA.16816.F32.BF16 R32, R4, R36, R32 ;  /* 0x000000240420723c */ /* 0x004fe20000041820 */
[----:B------:R-:W-:-:S02]  /*16de0*/  FMUL.FTZ R41, R89, R2 ;  /* 0x0000000259297220 */ /* 0x000fc40000410000 */
[-C--:B------:R-:W-:Y:S02]  /*16df0*/  FMUL.FTZ R106, R106, R0.reuse ;  /* 0x000000006a6a7220 */ /* 0x080fe40000410000 */
[----:B------:R-:W-:Y:S01]  /*16e00*/  FMUL.FTZ R107, R107, R0 ;  /* 0x000000006b6b7220 */ /* 0x000fe20000410000 */
[----:B------:R-:W2:Y:S01]  /*16e10*/  MUFU.EX2 R83, R83 ;  /* 0x0000005300537308 */ /* 0x000ea20000000800 */
[-C--:B------:R-:W-:Y:S01]  /*16e20*/  FMUL.FTZ R104, R104, R2.reuse ;  /* 0x0000000268687220 */ /* 0x080fe20000410000 */
[C---:B------:R-:W-:Y:S01]  /*16e30*/  HMMA.16816.F32.BF16 R40, R4.reuse, R44, R40 ;  /* 0x0000002c0428723c */ /* 0x040fe20000041828 */
[----:B------:R-:W-:Y:S02]  /*16e40*/  FMUL.FTZ R105, R105, R2 ;  /* 0x0000000269697220 */ /* 0x000fe40000410000 */
[-C--:B------:R-:W-:Y:S02]  /*16e50*/  FMUL.FTZ R94, R94, R0.reuse ;  /* 0x000000005e5e7220 */ /* 0x080fe40000410000 */
[----:B------:R-:W-:Y:S01]  /*16e60*/  FMUL.FTZ R95, R95, R0 ;  /* 0x000000005f5f7220 */ /* 0x000fe20000410000 */
[----:B------:R-:W5:Y:S01]  /*16e70*/  MUFU.EX2 R80, R80 ;  /* 0x0000005000507308 */ /* 0x000f620000000800 */
[-C--:B------:R-:W-:Y:S01]  /*16e80*/  FMUL.FTZ R92, R92, R2.reuse ;  /* 0x000000025c5c7220 */ /* 0x080fe20000410000 */
[----:B------:R-:W-:Y:S01]  /*16e90*/  HMMA.16816.F32.BF16 R36, R4, R38, R104 ;  /* 0x000000260424723c */ /* 0x000fe20000041868 */
[----:B------:R-:W-:Y:S01]  /*16ea0*/  FMUL.FTZ R93, R93, R2 ;  /* 0x000000025d5d7220 */ /* 0x000fe20000410000 */
[----:B------:R-:W-:Y:S01]  /*16eb0*/  LDSM.16.MT88.4 R104, [R184+0xcc00] ;  /* 0x00cc0000b868783b */ /* 0x000fe20000004200 */
[----:B------:R-:W-:-:S02]  /*16ec0*/  FMUL.FTZ R54, R102, R0 ;  /* 0x0000000066367220 */ /* 0x000fc40000410000 */
[----:B------:R-:W-:Y:S01]  /*16ed0*/  FMUL.FTZ R55, R103, R0 ;  /* 0x0000000067377220 */ /* 0x000fe20000410000 */
[----:B------:R-:W-:Y:S01]  /*16ee0*/  MUFU.EX2 R165, R165 ;  /* 0x000000a500a57308 */ /* 0x000fe20000000800 */
[-C--:B------:R-:W-:Y:S01]  /*16ef0*/  FMUL.FTZ R52, R100, R2.reuse ;  /* 0x0000000264347220 */ /* 0x080fe20000410000 */
[C---:B------:R-:W-:Y:S01]  /*16f00*/  HMMA.16816.F32.BF16 R44, R4.reuse, R46, R92 ;  /* 0x0000002e042c723c */ /* 0x040fe2000004185c */
[----:B------:R-:W-:Y:S02]  /*16f10*/  FMUL.FTZ R53, R101, R2 ;  /* 0x0000000265357220 */ /* 0x000fe40000410000 */
[-C--:B------:R-:W-:Y:S02]  /*16f20*/  FMUL.FTZ R98, R98, R0.reuse ;  /* 0x0000000062627220 */ /* 0x080fe40000410000 */
[----:B------:R-:W-:Y:S01]  /*16f30*/  FMUL.FTZ R99, R99, R0 ;  /* 0x0000000063637220 */ /* 0x000fe20000410000 */
[----:B------:R-:W-:Y:S01]  /*16f40*/  MUFU.EX2 R146, R146 ;  /* 0x0000009200927308 */ /* 0x000fe20000000800 */
[-C--:B------:R-:W-:Y:S01]  /*16f50*/  FMUL.FTZ R96, R96, R2.reuse ;  /* 0x0000000260607220 */ /* 0x080fe20000410000 */
[----:B------:R-:W-:Y:S01]  /*16f60*/  HMMA.16816.F32.BF16 R52, R4, R60, R52 ;  /* 0x0000003c0434723c */ /* 0x000fe20000041834 */
[----:B------:R-:W-:-:S02]  /*16f70*/  FMUL.FTZ R97, R97, R2 ;  /* 0x0000000261617220 */ /* 0x000fc40000410000 */
[-CC-:B------:R-:W-:Y:S02]  /*16f80*/  FFMA.FTZ R84, R172, R138.reuse, -R133.reuse ;  /* 0x0000008aac547223 */ /* 0x180fe40000010885 */
[--C-:B------:R-:W-:Y:S01]  /*16f90*/  FFMA.FTZ R85, R178, R138, -R133.reuse ;  /* 0x0000008ab2557223 */ /* 0x100fe20000010885 */
[----:B------:R-:W-:Y:S01]  /*16fa0*/  MUFU.EX2 R171, R171 ;  /* 0x000000ab00ab7308 */ /* 0x000fe20000000800 */
[----:B--2---:R-:W-:Y:S01]  /*16fb0*/  F2FP.BF16.PACK_AB R60, R83, R78 ;  /* 0x0000004e533c723e */ /* 0x004fe200000010ff */
[----:B------:R-:W-:Y:S01]  /*16fc0*/  HMMA.16816.F32.BF16 R4, R4, R62, R96 ;  /* 0x0000003e0404723c */ /* 0x000fe20000041860 */
[----:B------:R-:W-:Y:S01]  /*16fd0*/  F2FP.BF16.PACK_AB R61, R79, R76 ;  /* 0x0000004c4f3d723e */ /* 0x000fe200000010ff */
[-CC-:B------:R-:W-:Y:S02]  /*16fe0*/  FFMA.FTZ R86, R174, R138.reuse, -R133.reuse ;  /* 0x0000008aae567223 */ /* 0x180fe40000010885 */
[-CC-:B------:R-:W-:Y:S02]  /*16ff0*/  FFMA.FTZ R87, R183, R138.reuse, -R136.reuse ;  /* 0x0000008ab7577223 */ /* 0x180fe40000010888 */
[-CC-:B------:R-:W-:Y:S01]  /*17000*/  FFMA.FTZ R88, R213, R138.reuse, -R136.reuse ;  /* 0x0000008ad5587223 */ /* 0x180fe20000010888 */
[----:B-----5:R-:W-:Y:S01]  /*17010*/  F2FP.BF16.PACK_AB R62, R80, R81 ;  /* 0x00000051503e723e */ /* 0x020fe200000010ff */
[-CC-:B------:R-:W-:Y:S01]  /*17020*/  FFMA.FTZ R89, R181, R138.reuse, -R136.reuse ;  /* 0x0000008ab5597223 */ /* 0x180fe20000010888 */
[----:B------:R-:W-:Y:S01]  /*17030*/  F2FP.BF16.PACK_AB R63, R82, R77 ;  /* 0x0000004d523f723e */ /* 0x000fe200000010ff */
[-C--:B------:R-:W-:Y:S01]  /*17040*/  FFMA.FTZ R90, R211, R138.reuse, -R136 ;  /* 0x0000008ad35a7223 */ /* 0x080fe20000010888 */
[----:B------:R-:W-:Y:S01]  /*17050*/  MUFU.EX2 R84, R84 ;  /* 0x0000005400547308 */ /* 0x000fe20000000800 */
[----:B------:R-:W-:-:S02]  /*17060*/  FFMA.FTZ R91, R176, R138, -R133 ;  /* 0x0000008ab05b7223 */ /* 0x000fc40000010885 */
[-CC-:B------:R-:W-:Y:S02]  /*17070*/  FFMA.FTZ R92, R162, R138.reuse, -R133.reuse ;  /* 0x0000008aa25c7223 */ /* 0x180fe40000010885 */
[C---:B------:R-:W-:Y:S01]  /*17080*/  HMMA.16816.F32.BF16 R8, R60.reuse, R64, R8 ;  /* 0x000000403c08723c */ /* 0x040fe20000041808 */
[-CC-:B------:R-:W-:Y:S02]  /*17090*/  FFMA.FTZ R93, R170, R138.reuse, -R133.reuse ;  /* 0x0000008aaa5d7223 */ /* 0x180fe40000010885 */
[----:B------:R-:W-:Y:S01]  /*170a0*/  MUFU.EX2 R85, R85 ;  /* 0x0000005500557308 */ /* 0x000fe20000000800 */
[-C--:B------:R-:W-:Y:S02]  /*170b0*/  FFMA.FTZ R94, R164, R138.reuse, -R133 ;  /* 0x0000008aa45e7223 */ /* 0x080fe40000010885 */
[-CC-:B------:R-:W-:Y:S02]  /*170c0*/  FFMA.FTZ R95, R175, R138.reuse, -R136.reuse ;  /* 0x0000008aaf5f7223 */ /* 0x180fe40000010888 */
[----:B------:R-:W-:Y:S01]  /*170d0*/  HMMA.16816.F32.BF16 R12, R60, R66, R12 ;  /* 0x000000423c0c723c */ /* 0x000fe2000004180c */
[----:B------:R-:W2:Y:S01]  /*170e0*/  LDSM.16.MT88.4 R64, [R184+0xb400] ;  /* 0x00b40000b840783b */ /* 0x000ea20000004200 */
[-CC-:B------:R-:W-:Y:S01]  /*170f0*/  FFMA.FTZ R100, R179, R138.reuse, -R136.reuse ;  /* 0x0000008ab3647223 */ /* 0x180fe20000010888 */
[----:B------:R-:W-:Y:S01]  /*17100*/  MUFU.EX2 R86, R86 ;  /* 0x0000005600567308 */ /* 0x000fe20000000800 */
[----:B------:R-:W-:-:S02]  /*17110*/  FFMA.FTZ R101, R173, R138, -R136 ;  /* 0x0000008aad657223 */ /* 0x000fc40000010888 */
[-CC-:B------:R-:W-:Y:S02]  /*17120*/  FFMA.FTZ R102, R177, R138.reuse, -R136.reuse ;  /* 0x0000008ab1667223 */ /* 0x180fe40000010888 */
[C---:B-1----:R-:W-:Y:S01]  /*17130*/  HMMA.16816.F32.BF16 R16, R60.reuse, R48, R16 ;  /* 0x000000303c10723c */ /* 0x042fe20000041810 */
[-CC-:B------:R-:W-:Y:S02]  /*17140*/  FFMA.FTZ R103, R166, R138.reuse, -R133.reuse ;  /* 0x0000008aa6677223 */ /* 0x180fe40000010885 */
[----:B------:R-:W-:Y:S01]  /*17150*/  MUFU.EX2 R87, R87 ;  /* 0x0000005700577308 */ /* 0x000fe20000000800 */
[-CC-:B------:R-:W-:Y:S02]  /*17160*/  FFMA.FTZ R162, R163, R138.reuse, -R136.reuse ;  /* 0x0000008aa3a27223 */ /* 0x180fe40000010888 */
[-CC-:B------:R-:W-:Y:S02]  /*17170*/  FFMA.FTZ R163, R167, R138.reuse, -R136.reuse ;  /* 0x0000008aa7a37223 */ /* 0x180fe40000010888 */
[----:B------:R-:W-:Y:S01]  /*17180*/  HMMA.16816.F32.BF16 R20, R60, R50, R20 ;  /* 0x000000323c14723c */ /* 0x000fe20000041814 */
[----:B------:R-:W1:Y:S01]  /*17190*/  LDSM.16.MT88.4 R48, [R184+0xd400] ;  /* 0x00d40000b830783b */ /* 0x000e620000004200 */
[-C--:B------:R-:W-:Y:S01]  /*171a0*/  FFMA.FTZ R167, R156, R138.reuse, -R133 ;  /* 0x0000008a9ca77223 */ /* 0x080fe20000010885 */
[----:B------:R-:W5:Y:S01]  /*171b0*/  MUFU.EX2 R88, R88 ;  /* 0x0000005800587308 */ /* 0x000f620000000800 */
[----:B------:R-:W-:-:S02]  /*171c0*/  FFMA.FTZ R156, R157, R138, -R136 ;  /* 0x0000008a9d9c7223 */ /* 0x000fc40000010888 */
[-CC-:B------:R-:W-:Y:S02]  /*171d0*/  FFMA.FTZ R164, R143, R138.reuse, -R136.reuse ;  /* 0x0000008a8fa47223 */ /* 0x180fe40000010888 */
[C---:B---3--:R-:W-:Y:S01]  /*171e0*/  HMMA.16816.F32.BF16 R24, R60.reuse, R56, R24 ;  /* 0x000000383c18723c */ /* 0x048fe20000041818 */
[-CC-:B------:R-:W-:Y:S02]  /*171f0*/  FFMA.FTZ R166, R141, R138.reuse, -R136.reuse ;  /* 0x0000008a8da67223 */ /* 0x180fe40000010888 */
[----:B------:R-:W-:Y:S01]  /*17200*/  MUFU.EX2 R89, R89 ;  /* 0x0000005900597308 */ /* 0x000fe20000000800 */
[-C--:B------:R-:W-:Y:S02]  /*17210*/  FFMA.FTZ R143, R151, R138.reuse, -R136 ;  /* 0x0000008a978f7223 */ /* 0x080fe40000010888 */
[-CC-:B------:R-:W-:Y:S02]  /*17220*/  FFMA.FTZ R141, R140, R138.reuse, -R133.reuse ;  /* 0x0000008a8c8d7223 */ /* 0x180fe40000010885 */
[----:B------:R-:W-:Y:S01]  /*17230*/  HMMA.16816.F32.BF16 R28, R60, R58, R28 ;  /* 0x0000003a3c1c723c */ /* 0x000fe2000004181c */
[----:B------:R-:W3:Y:S01]  /*17240*/  LDSM.16.MT88.4 R56, [R186+0x9800] ;  /* 0x00980000ba38783b */ /* 0x000ee20000004200 */
[----:B------:R-:W-:Y:S01]  /*17250*/  FFMA.FTZ R151, R124, R138, -R133 ;  /* 0x0000008a7c977223 */ /* 0x000fe20000010885 */
[----:B------:R-:W1:Y:S01]  /*17260*/  MUFU.EX2 R90, R90 ;  /* 0x0000005a005a7308 */ /* 0x000e620000000800 */
[----:B------:R-:W-:-:S04]  /*17270*/  FFMA.FTZ R131, R210, R0, R131 ;  /* 0x00000000d2837223 */ /* 0x000fc80000010083 */
[----:B----4-:R-:W-:Y:S01]  /*17280*/  HMMA.16816.F32.BF16 R40, R60, R68, R40 ;  /* 0x000000443c28723c */ /* 0x010fe20000041828 */
[----:B------:R-:W-:Y:S02]  /*17290*/  FADD.FTZ R128, R128, R131 ;  /* 0x0000008380807221 */ /* 0x000fe40000010000 */
[----:B------:R-:W4:Y:S02]  /*172a0*/  MUFU.EX2 R91, R91 ;  /* 0x0000005b005b7308 */ /* 0x000f240000000800 */
[----:B------:R-:W-:-:S03]  /*172b0*/  FADD.FTZ R129, R129, R128 ;  /* 0x0000008081817221 */ /* 0x000fc60000010000 */
[----:B--2---:R-:W-:Y:S01]  /*172c0*/  HMMA.16816.F32.BF16 R32, R60, R64, R32 ;  /* 0x000000403c20723c */ /* 0x004fe20000041820 */
[----:B------:R-:W-:Y:S02]  /*172d0*/  FADD.FTZ R129, R126, R129 ;  /* 0x000000817e817221 */ /* 0x000fe40000010000 */
[----:B------:R-:W-:Y:S02]  /*172e0*/  MUFU.EX2 R92, R92 ;  /* 0x0000005c005c7308 */ /* 0x000fe40000000800 */
[----:B------:R-:W-:-:S03]  /*172f0*/  FADD.FTZ R76, R76, R129 ;  /* 0x000000814c4c7221 */ /* 0x000fc60000010000 */
[C---:B------:R-:W-:Y:S01]  /*17300*/  HMMA.16816.F32.BF16 R36, R60.reuse, R66, R36 ;  /* 0x000000423c24723c */ /* 0x040fe20000041824 */
[----:B------:R-:W2:Y:S01]  /*17310*/  LDSM.16.MT88.4 R64, [R186+0xb800] ;  /* 0x00b80000ba40783b */ /* 0x000ea20000004200 */
[----:B------:R-:W-:Y:S01]  /*17320*/  FADD.FTZ R76, R79, R76 ;  /* 0x0000004c4f4c7221 */ /* 0x000fe20000010000 */
[----:B------:R-:W-:Y:S05]  /*17330*/  MUFU.EX2 R93, R93 ;  /* 0x0000005d005d7308 */ /* 0x000fea0000000800 */
[C---:B-1----:R-:W-:Y:S03]  /*17340*/  HMMA.16816.F32.BF16 R52, R60.reuse, R48, R52 ;  /* 0x000000303c34723c */ /* 0x042fe60000041834 */
[----:B------:R-:W-:Y:S04]  /*17350*/  MUFU.EX2 R94, R94 ;  /* 0x0000005e005e7308 */ /* 0x000fe80000000800 */
[----:B-----5:R-:W-:Y:S01]  /*17360*/  F2FP.BF16.PACK_AB R48, R88, R87 ;  /* 0x000000575830723e */ /* 0x020fe200000010ff */
[----:B------:R-:W-:Y:S01]  /*17370*/  HMMA.16816.F32.BF16 R4, R60, R50, R4 ;  /* 0x000000323c04723c */ /* 0x000fe20000041804 */
[----:B------:R-:W-:-:S02]  /*17380*/  F2FP.BF16.PACK_AB R49, R85, R84 ;  /* 0x000000545531723e */ /* 0x000fc400000010ff */
[----:B------:R-:W-:Y:S04]  /*17390*/  MUFU.EX2 R95, R95 ;  /* 0x0000005f005f7308 */ /* 0x000fe80000000800 */
[----:B------:R-:W-:Y:S01]  /*173a0*/  F2FP.BF16.PACK_AB R50, R90, R89 ;  /* 0x000000595a32723e */ /* 0x000fe200000010ff */
[----:B------:R-:W-:Y:S01]  /*173b0*/  HMMA.16816.F32.BF16 R44, R60, R70, R44 ;  /* 0x000000463c2c723c */ /* 0x000fe2000004182c */
[----:B----4-:R-:W-:Y:S01]  /*173c0*/  F2FP.BF16.PACK_AB R51, R91, R86 ;  /* 0x000000565b33723e */ /* 0x010fe200000010ff */
[----:B------:R-:W1:Y:S01]  /*173d0*/  LDSM.16.MT88.4 R60, [R184+0xd800] ;  /* 0x00d80000b83c783b */ /* 0x000e620000004200 */
[----:B------:R-:W4:Y:S03]  /*173e0*/  MUFU.EX2 R100, R100 ;  /* 0x0000006400647308 */ /* 0x000f260000000800 */
[----:B------:R-:W-:Y:S02]  /*173f0*/  LDSM.16.MT88.4 R68, [R186+0xd800] ;  /* 0x00d80000ba44783b */ /* 0x000fe40000004200 */
[C---:B---3--:R-:W-:Y:S03]  /*17400*/  HMMA.16816.F32.BF16 R8, R48.reuse, R56, R8 ;  /* 0x000000383008723c */ /* 0x048fe60000041808 */
[----:B------:R-:W-:Y:S05]  /*17410*/  MUFU.EX2 R101, R101 ;  /* 0x0000006500657308 */ /* 0x000fea0000000800 */
[C---:B------:R-:W-:Y:S01]  /*17420*/  HMMA.16816.F32.BF16 R12, R48.reuse, R58, R12 ;  /* 0x0000003a300c723c */ /* 0x040fe2000004180c */
[----:B------:R-:W3:Y:S02]  /*17430*/  LDSM.16.MT88.4 R56, [R184+0xb800] ;  /* 0x00b80000b838783b */ /* 0x000ee40000004200 */
[----:B------:R-:W5:Y:S05]  /*17440*/  MUFU.EX2 R102, R102 ;  /* 0x0000006600667308 */ /* 0x000f6a0000000800 */
[C---:B--2---:R-:W-:Y:S03]  /*17450*/  HMMA.16816.F32.BF16 R24, R48.reuse, R64, R24 ;  /* 0x000000403018723c */ /* 0x044fe60000041818 */
[----:B------:R-:W2:Y:S05]  /*17460*/  MUFU.EX2 R103, R103 ;  /* 0x0000006700677308 */ /* 0x000eaa0000000800 */
[C---:B------:R-:W-:Y:S01]  /*17470*/  HMMA.16816.F32.BF16 R28, R48.reuse, R66, R28 ;  /* 0x00000042301c723c */ /* 0x040fe2000004181c */
[----:B------:R-:W2:Y:S02]  /*17480*/  LDSM.16.MT88.4 R64, [R186+0x9c00] ;  /* 0x009c0000ba40783b */ /* 0x000ea40000004200 */
[----:B------:R-:W-:Y:S05]  /*17490*/  MUFU.EX2 R162, R162 ;  /* 0x000000a200a27308 */ /* 0x000fea0000000800 */
[C---:B------:R-:W-:Y:S03]  /*174a0*/  HMMA.16816.F32.BF16 R16, R48.reuse, R72, R16 ;  /* 0x000000483010723c */ /* 0x040fe60000041810 */
[----:B------:R-:W-:Y:S05]  /*174b0*/  MUFU.EX2 R163, R163 ;  /* 0x000000a300a37308 */ /* 0x000fea0000000800 */
[C---:B-1----:R-:W-:Y:S03]  /*174c0*/  HMMA.16816.F32.BF16 R52, R48.reuse, R60, R52 ;  /* 0x0000003c3034723c */ /* 0x042fe60000041834 */
[----:B------:R-:W-:Y:S05]  /*174d0*/  MUFU.EX2 R167, R167 ;  /* 0x000000a700a77308 */ /* 0x000fea0000000800 */
[C---:B------:R-:W-:Y:S01]  /*174e0*/  HMMA.16816.F32.BF16 R4, R48.reuse, R62, R4 ;  /* 0x0000003e3004723c */ /* 0x040fe20000041804 */
[----:B------:R-:W-:Y:S02]  /*174f0*/  LDSM.16.MT88.4 R60, [R184+0xbc00] ;  /* 0x00bc0000b83c783b */ /* 0x000fe40000004200 */
[----:B------:R-:W-:Y:S05]  /*17500*/  MUFU.EX2 R150, R150 ;  /* 0x0000009600967308 */ /* 0x000fea0000000800 */
[C---:B---3--:R-:W-:Y:S03]  /*17510*/  HMMA.16816.F32.BF16 R32, R48.reuse, R56, R32 ;  /* 0x000000383020723c */ /* 0x048fe60000041820 */
[----:B------:R-:W-:Y:S05]  /*17520*/  MUFU.EX2 R152, R152 ;  /* 0x0000009800987308 */ /* 0x000fea0000000800 */
[C---:B------:R-:W-:Y:S01]  /*17530*/  HMMA.16816.F32.BF16 R36, R48.reuse, R58, R36 ;  /* 0x0000003a3024723c */ /* 0x040fe20000041824 */
[----:B------:R-:W1:Y:S02]  /*17540*/  LDSM.16.MT88.4 R56, [R186+0xbc00] ;  /* 0x00bc0000ba38783b */ /* 0x000e640000004200 */
[----:B------:R-:W-:Y:S05]  /*17550*/  MUFU.EX2 R159, R159 ;  /* 0x0000009f009f7308 */ /* 0x000fea0000000800 */
[C---:B------:R-:W-:Y:S01]  /*17560*/  HMMA.16816.F32.BF16 R20, R48.reuse, R74, R20 ;  /* 0x0000004a3014723c */ /* 0x040fe20000041814 */
[----:B------:R-:W3:Y:S02]  /*17570*/  LDSM.16.MT88.4 R72, [R184+0x9c00] ;  /* 0x009c0000b848783b */ /* 0x000ee40000004200 */
[----:B------:R-:W-:Y:S05]  /*17580*/  MUFU.EX2 R155, R155 ;  /* 0x0000009b009b7308 */ /* 0x000fea0000000800 */
[C---:B------:R-:W-:Y:S03]  /*17590*/  HMMA.16816.F32.BF16 R40, R48.reuse, R68, R40 ;  /* 0x000000443028723c */ /* 0x040fe60000041828 */
[----:B------:R-:W-:Y:S05]  /*175a0*/  MUFU.EX2 R156, R156 ;  /* 0x0000009c009c7308 */ /* 0x000fea0000000800 */
[----:B------:R-:W-:Y:S01]  /*175b0*/  HMMA.16816.F32.BF16 R44, R48, R70, R44 ;  /* 0x00000046302c723c */ /* 0x000fe2000004182c */
[----:B------:R-:W3:Y:S02]  /*175c0*/  LDSM.16.MT88.4 R68, [R186+0xdc00] ;  /* 0x00dc0000ba44783b */ /* 0x000ee40000004200 */
[----:B------:R-:W-:Y:S04]  /*175d0*/  MUFU.EX2 R147, R147 ;  /* 0x0000009300937308 */ /* 0x000fe80000000800 */
[----:B----4-:R-:W-:-:S02]  /*175e0*/  F2FP.BF16.PACK_AB R48, R100, R95 ;  /* 0x0000005f6430723e */ /* 0x010fc400000010ff */
[----:B------:R-:W-:Y:S02]  /*175f0*/  F2FP.BF16.PACK_AB R49, R93, R92 ;  /* 0x0000005c5d31723e */ /* 0x000fe400000010ff */
[----:B-----5:R-:W-:Y:S01]  /*17600*/  F2FP.BF16.PACK_AB R50, R102, R101 ;  /* 0x000000656632723e */ /* 0x020fe200000010ff */
[----:B------:R-:W-:Y:S01]  /*17610*/  MUFU.EX2 R144, R144 ;  /* 0x0000009000907308 */ /* 0x000fe20000000800 */
[----:B--2---:R-:W-:-:S07]  /*17620*/  F2FP.BF16.PACK_AB R51, R103, R94 ;  /* 0x0000005e6733723e */ /* 0x004fce00000010ff */
[C---:B------:R-:W-:Y:S01]  /*17630*/  HMMA.16816.F32.BF16 R8, R48.reuse, R64, R8 ;  /* 0x000000403008723c */ /* 0x040fe20000041808 */
[----:B------:R-:W-:Y:S07]  /*17640*/  MUFU.EX2 R145, R145 ;  /* 0x0000009100917308 */ /* 0x000fee0000000800 */
[C---:B------:R-:W-:Y:S01]  /*17650*/  HMMA.16816.F32.BF16 R12, R48.reuse, R66, R12 ;  /* 0x00000042300c723c */ /* 0x040fe2000004180c */
[----:B------:R-:W2:Y:S01]  /*17660*/  LDSM.16.MT88.4 R64, [R184+0xdc00] ;  /* 0x00dc0000b840783b */ /* 0x000ea20000004200 */
[----:B------:R-:W-:Y:S06]  /*17670*/  MUFU.EX2 R142, R142 ;  /* 0x0000008e008e7308 */ /* 0x000fec0000000800 */
[C---:B-1----:R-:W-:Y:S02]  /*17680*/  HMMA.16816.F32.BF16 R24, R48.reuse, R56, R24 ;  /* 0x000000383018723c */ /* 0x042fe40000041818 */
[----:B------:R-:W-:Y:S06]  /*17690*/  MUFU.EX2 R153, R153 ;  /* 0x0000009900997308 */ /* 0x000fec0000000800 */
[C---:B------:R-:W-:Y:S01]  /*176a0*/  HMMA.16816.F32.BF16 R28, R48.reuse, R58, R28 ;  /* 0x0000003a301c723c */ /* 0x040fe2000004181c */
[----:B------:R-:W1:Y:S01]  /*176b0*/  LDSM.16.MT88.4 R56, [R186+0xa000] ;  /* 0x00a00000ba38783b */ /* 0x000e620000004200 */
[----:B------:R-:W-:Y:S06]  /*176c0*/  MUFU.EX2 R164, R164 ;  /* 0x000000a400a47308 */ /* 0x000fec0000000800 */
[C---:B------:R-:W-:Y:S02]  /*176d0*/  HMMA.16816.F32.BF16 R32, R48.reuse, R60, R32 ;  /* 0x0000003c3020723c */ /* 0x040fe40000041820 */
[----:B------:R-:W-:Y:S06]  /*176e0*/  MUFU.EX2 R143, R143 ;  /* 0x0000008f008f7308 */ /* 0x000fec0000000800 */
[C---:B------:R-:W-:Y:S01]  /*176f0*/  HMMA.16816.F32.BF16 R36, R48.reuse, R62, R36 ;  /* 0x0000003e3024723c */ /* 0x040fe20000041824 */
[----:B------:R-:W4:Y:S01]  /*17700*/  LDSM.16.MT88.4 R60, [R186+0xc000] ;  /* 0x00c00000ba3c783b */ /* 0x000f220000004200 */
[----:B------:R-:W-:Y:S06]  /*17710*/  MUFU.EX2 R166, R166 ;  /* 0x000000a600a67308 */ /* 0x000fec0000000800 */
[C---:B---3--:R-:W-:Y:S02]  /*17720*/  HMMA.16816.F32.BF16 R16, R48.reuse, R72, R16 ;  /* 0x000000483010723c */ /* 0x048fe40000041810 */
[----:B------:R-:W-:Y:S06]  /*17730*/  MUFU.EX2 R141, R141 ;  /* 0x0000008d008d7308 */ /* 0x000fec0000000800 */
[C---:B------:R-:W-:Y:S01]  /*17740*/  HMMA.16816.F32.BF16 R20, R48.reuse, R74, R20 ;  /* 0x0000004a3014723c */ /* 0x040fe20000041814 */
[----:B------:R-:W3:Y:S01]  /*17750*/  LDSM.16.MT88.4 R72, [R184+0xa000] ;  /* 0x00a00000b848783b */ /* 0x000ee20000004200 */
[----:B------:R-:W-:Y:S06]  /*17760*/  MUFU.EX2 R120, R120 ;  /* 0x0000007800787308 */ /* 0x000fec0000000800 */
[C---:B------:R-:W-:Y:S02]  /*17770*/  HMMA.16816.F32.BF16 R40, R48.reuse, R68, R40 ;  /* 0x000000443028723c */ /* 0x040fe40000041828 */
[----:B------:R-:W5:Y:S06]  /*17780*/  MUFU.EX2 R151, R151 ;  /* 0x0000009700977308 */ /* 0x000f6c0000000800 */
[C---:B------:R-:W-:Y:S01]  /*17790*/  HMMA.16816.F32.BF16 R44, R48.reuse, R70, R44 ;  /* 0x00000046302c723c */ /* 0x040fe2000004182c */
[----:B------:R-:W3:Y:S01]  /*177a0*/  LDSM.16.MT88.4 R68, [R186+0xe000] ;  /* 0x00e00000ba44783b */ /* 0x000ee20000004200 */
[----:B------:R-:W-:Y:S06]  /*177b0*/  MUFU.EX2 R3, R3 ;  /* 0x0000000300037308 */ /* 0x000fec0000000800 */
[----:B--2---:R-:W-:Y:S01]  /*177c0*/  HMMA.16816.F32.BF16 R52, R48, R64, R52 ;  /* 0x000000403034723c */ /* 0x004fe20000041834 */
[----:B-----5:R-:W-:-:S07]  /*177d0*/  F2FP.BF16.PACK_AB R97, R151, R120 ;  /* 0x000000789761723e */ /* 0x020fce00000010ff */
[----:B------:R-:W-:Y:S01]  /*177e0*/  HMMA.16816.F32.BF16 R4, R48, R66, R4 ;  /* 0x000000423004723c */ /* 0x000fe20000041804 */
[----:B------:R-:W-:Y:S06]  /*177f0*/  LDSM.16.MT88.4 R64, [R184+0xe000] ;  /* 0x00e00000b840783b */ /* 0x000fec0000004200 */
[----:B------:R-:W-:Y:S02]  /*17800*/  F2FP.BF16.PACK_AB R48, R165, R160 ;  /* 0x000000a0a530723e */ /* 0x000fe400000010ff */
[----:B------:R-:W-:Y:S02]  /*17810*/  F2FP.BF16.PACK_AB R49, R169, R154 ;  /* 0x0000009aa931723e */ /* 0x000fe400000010ff */
[----:B------:R-:W-:-:S02]  /*17820*/  F2FP.BF16.PACK_AB R50, R163, R162 ;  /* 0x000000a2a332723e */ /* 0x000fc400000010ff */
[----:B------:R-:W-:-:S07]  /*17830*/  F2FP.BF16.PACK_AB R51, R167, R158 ;  /* 0x0000009ea733723e */ /* 0x000fce00000010ff */
[C---:B-1----:R-:W-:Y:S08]  /*17840*/  HMMA.16816.F32.BF16 R8, R48.reuse, R56, R8 ;  /* 0x000000383008723c */ /* 0x042ff00000041808 */
[C---:B------:R-:W-:Y:S01]  /*17850*/  HMMA.16816.F32.BF16 R12, R48.reuse, R58, R12 ;  /* 0x0000003a300c723c */ /* 0x040fe2000004180c */
[----:B------:R-:W1:Y:S07]  /*17860*/  LDSM.16.MT88.4 R56, [R184+0xc000] ;  /* 0x00c00000b838783b */ /* 0x000e6e0000004200 */
[C---:B----4-:R-:W-:Y:S08]  /*17870*/  HMMA.16816.F32.BF16 R24, R48.reuse, R60, R24 ;  /* 0x0000003c3018723c */ /* 0x050ff00000041818 */
[C---:B------:R-:W-:Y:S01]  /*17880*/  HMMA.16816.F32.BF16 R28, R48.reuse, R62, R28 ;  /* 0x0000003e301c723c */ /* 0x040fe2000004181c */
[----:B------:R-:W2:Y:S07]  /*17890*/  LDSM.16.MT88.4 R60, [R186+0xa400] ;  /* 0x00a40000ba3c783b */ /* 0x000eae0000004200 */
[C---:B---3--:R-:W-:Y:S08]  /*178a0*/  HMMA.16816.F32.BF16 R16, R48.reuse, R72, R16 ;  /* 0x000000483010723c */ /* 0x048ff00000041810 */
[C---:B------:R-:W-:Y:S01]  /*178b0*/  HMMA.16816.F32.BF16 R20, R48.reuse, R74, R20 ;  /* 0x0000004a3014723c */ /* 0x040fe20000041814 */
[----:B------:R-:W3:Y:S07]  /*178c0*/  LDSM.16.MT88.4 R72, [R184+0xa400] ;  /* 0x00a40000b848783b */ /* 0x000eee0000004200 */
[C---:B------:R-:W-:Y:S08]  /*178d0*/  HMMA.16816.F32.BF16 R40, R48.reuse, R68, R40 ;  /* 0x000000443028723c */ /* 0x040ff00000041828 */
[C---:B-1----:R-:W-:Y:S08]  /*178e0*/  HMMA.16816.F32.BF16 R32, R48.reuse, R56, R32 ;  /* 0x000000383020723c */ /* 0x042ff00000041820 */
[C---:B------:R-:W-:Y:S01]  /*178f0*/  HMMA.16816.F32.BF16 R36, R48.reuse, R58, R36 ;  /* 0x0000003a3024723c */ /* 0x040fe20000041824 */
[----:B------:R-:W1:Y:S07]  /*17900*/  LDSM.16.MT88.4 R56, [R186+0xc400] ;  /* 0x00c40000ba38783b */ /* 0x000e6e0000004200 */
[C---:B------:R-:W-:Y:S01]  /*17910*/  HMMA.16816.F32.BF16 R44, R48.reuse, R70, R44 ;  /* 0x00000046302c723c */ /* 0x040fe2000004182c */
[----:B------:R-:W4:Y:S07]  /*17920*/  LDSM.16.MT88.4 R68, [R186+0xe400] ;  /* 0x00e40000ba44783b */ /* 0x000f2e0000004200 */
[C---:B------:R-:W-:Y:S08]  /*17930*/  HMMA.16816.F32.BF16 R52, R48.reuse, R64, R52 ;  /* 0x000000403034723c */ /* 0x040ff00000041834 */
[----:B------:R-:W-:Y:S01]  /*17940*/  HMMA.16816.F32.BF16 R4, R48, R66, R4 ;  /* 0x000000423004723c */ /* 0x000fe20000041804 */
[----:B------:R-:W-:Y:S06]  /*17950*/  LDSM.16.MT88.4 R64, [R184+0xe400] ;  /* 0x00e40000b840783b */ /* 0x000fec0000004200 */
[----:B------:R-:W-:-:S02]  /*17960*/  F2FP.BF16.PACK_AB R48, R159, R152 ;  /* 0x000000989f30723e */ /* 0x000fc400000010ff */
[----:B------:R-:W-:Y:S02]  /*17970*/  F2FP.BF16.PACK_AB R49, R171, R146 ;  /* 0x00000092ab31723e */ /* 0x000fe400000010ff */
[----:B------:R-:W-:Y:S02]  /*17980*/  F2FP.BF16.PACK_AB R50, R156, R155 ;  /* 0x0000009b9c32723e */ /* 0x000fe400000010ff */
[----:B------:R-:W-:-:S07]  /*17990*/  F2FP.BF16.PACK_AB R51, R147, R150 ;  /* 0x000000969333723e */ /* 0x000fce00000010ff */
[C---:B--2---:R-:W-:Y:S08]  /*179a0*/  HMMA.16816.F32.BF16 R8, R48.reuse, R60, R8 ;  /* 0x0000003c3008723c */ /* 0x044ff00000041808 */
[C---:B------:R-:W-:Y:S01]  /*179b0*/  HMMA.16816.F32.BF16 R12, R48.reuse, R62, R12 ;  /* 0x0000003e300c723c */ /* 0x040fe2000004180c */
[----:B------:R-:W2:Y:S07]  /*179c0*/  LDSM.16.MT88.4 R60, [R184+0xc400] ;  /* 0x00c40000b83c783b */ /* 0x000eae0000004200 */
[C---:B---3--:R-:W-:Y:S08]  /*179d0*/  HMMA.16816.F32.BF16 R16, R48.reuse, R72, R16 ;  /* 0x000000483010723c */ /* 0x048ff00000041810 */
[C---:B------:R-:W-:Y:S01]  /*179e0*/  HMMA.16816.F32.BF16 R20, R48.reuse, R74, R20 ;  /* 0x0000004a3014723c */ /* 0x040fe20000041814 */
[----:B------:R-:W3:Y:S07]  /*179f0*/  LDSM.16.MT88.4 R72, [R186+0xa800] ;  /* 0x00a80000ba48783b */ /* 0x000eee0000004200 */
[C---:B-1----:R-:W-:Y:S08]  /*17a00*/  HMMA.16816.F32.BF16 R24, R48.reuse, R56, R24 ;  /* 0x000000383018723c */ /* 0x042ff00000041818 */
[C---:B------:R-:W-:Y:S01]  /*17a10*/  HMMA.16816.F32.BF16 R28, R48.reuse, R58, R28 ;  /* 0x0000003a301c723c */ /* 0x040fe2000004181c */
[----:B------:R-:W-:Y:S07]  /*17a20*/  LDSM.16.MT88.4 R56, [R184+0xa800] ;  /* 0x00a80000b838783b */ /* 0x000fee0000004200 */
[C---:B----4-:R-:W-:Y:S08]  /*17a30*/  HMMA.16816.F32.BF16 R40, R48.reuse, R68, R40 ;  /* 0x000000443028723c */ /* 0x050ff00000041828 */
[C---:B--2---:R-:W-:Y:S08]  /*17a40*/  HMMA.16816.F32.BF16 R32, R48.reuse, R60, R32 ;  /* 0x0000003c3020723c */ /* 0x044ff00000041820 */
[C---:B------:R-:W-:Y:S01]  /*17a50*/  HMMA.16816.F32.BF16 R36, R48.reuse, R62, R36 ;  /* 0x0000003e3024723c */ /* 0x040fe20000041824 */
[----:B------:R-:W1:Y:S07]  /*17a60*/  LDSM.16.MT88.4 R60, [R186+0xc800] ;  /* 0x00c80000ba3c783b */ /* 0x000e6e0000004200 */
[C---:B------:R-:W-:Y:S01]  /*17a70*/  HMMA.16816.F32.BF16 R44, R48.reuse, R70, R44 ;  /* 0x00000046302c723c */ /* 0x040fe2000004182c */
[----:B------:R-:W-:Y:S07]  /*17a80*/  LDSM.16.MT88.4 R68, [R186+0xe800] ;  /* 0x00e80000ba44783b */ /* 0x000fee0000004200 */
[C---:B------:R-:W-:Y:S07]  /*17a90*/  HMMA.16816.F32.BF16 R52, R48.reuse, R64, R52 ;  /* 0x000000403034723c */ /* 0x040fee0000041834 */
[----:B------:R-:W-:Y:S01]  /*17aa0*/  F2FP.BF16.PACK_AB R64, R164, R153 ;  /* 0x00000099a440723e */ /* 0x000fe200000010ff */
[----:B------:R-:W-:Y:S01]  /*17ab0*/  HMMA.16816.F32.BF16 R4, R48, R66, R4 ;  /* 0x000000423004723c */ /* 0x000fe20000041804 */
[----:B------:R-:W2:Y:S01]  /*17ac0*/  LDSM.16.MT88.4 R48, [R184+0xc800] ;  /* 0x00c80000b830783b */ /* 0x000ea20000004200 */
[----:B------:R-:W-:-:S05]  /*17ad0*/  F2FP.BF16.PACK_AB R65, R145, R144 ;  /* 0x000000909141723e */ /* 0x000fca00000010ff */
[----:B------:R-:W-:Y:S02]  /*17ae0*/  F2FP.BF16.PACK_AB R66, R166, R143 ;  /* 0x0000008fa642723e */ /* 0x000fe400000010ff */
[----:B------:R-:W-:-:S07]  /*17af0*/  F2FP.BF16.PACK_AB R67, R141, R142 ;  /* 0x0000008e8d43723e */ /* 0x000fce00000010ff */
[C---:B---3--:R-:W-:Y:S08]  /*17b00*/  HMMA.16816.F32.BF16 R8, R64.reuse, R72, R8 ;  /* 0x000000484008723c */ /* 0x048ff00000041808 */
[C---:B-1----:R-:W-:Y:S07]  /*17b10*/  HMMA.16816.F32.BF16 R24, R64.reuse, R60, R24 ;  /* 0x0000003c4018723c */ /* 0x042fee0000041818 */
[-C--:B------:R-:W-:Y:S01]  /*17b20*/  FFMA.FTZ R60, R122, R138.reuse, -R133 ;  /* 0x0000008a7a3c7223 */ /* 0x080fe20000010885 */
[----:B------:R-:W-:Y:S01]  /*17b30*/  HMMA.16816.F32.BF16 R28, R64, R62, R28 ;  /* 0x0000003e401c723c */ /* 0x000fe2000004181c */
[----:B------:R-:W-:-:S02]  /*17b40*/  FFMA.FTZ R61, R121, R138, -R136 ;  /* 0x0000008a793d7223 */ /* 0x000fc40000010888 */
[-CC-:B------:R-:W-:Y:S02]  /*17b50*/  FFMA.FTZ R122, R125, R138.reuse, -R136.reuse ;  /* 0x0000008a7d7a7223 */ /* 0x180fe40000010888 */
[----:B------:R-:W-:Y:S02]  /*17b60*/  MUFU.EX2 R60, R60 ;  /* 0x0000003c003c7308 */ /* 0x000fe40000000800 */
[-C--:B------:R-:W-:Y:S01]  /*17b70*/  FFMA.FTZ R62, R123, R138.reuse, -R136 ;  /* 0x0000008a7b3e7223 */ /* 0x080fe20000010888 */
[C---:B------:R-:W-:Y:S01]  /*17b80*/  HMMA.16816.F32.BF16 R12, R64.reuse, R74, R12 ;  /* 0x0000004a400c723c */ /* 0x040fe2000004180c */
[----:B------:R-:W-:Y:S01]  /*17b90*/  FFMA.FTZ R63, R127, R138, -R133 ;  /* 0x0000008a7f3f7223 */ /* 0x000fe20000010885 */
[----:B------:R-:W1:Y:S03]  /*17ba0*/  LDSM.16.MT88.4 R72, [R184+0xac00] ;  /* 0x00ac0000b848783b */ /* 0x000e660000004200 */
[----:B------:R-:W3:Y:S03]  /*17bb0*/  MUFU.EX2 R62, R62 ;  /* 0x0000003e003e7308 */ /* 0x000ee60000000800 */
[C---:B--2---:R-:W-:Y:S05]  /*17bc0*/  HMMA.16816.F32.BF16 R32, R64.reuse, R48, R32 ;  /* 0x000000304020723c */ /* 0x044fea0000041820 */
[----:B------:R-:W-:Y:S02]  /*17bd0*/  MUFU.EX2 R61, R61 ;  /* 0x0000003d003d7308 */ /* 0x000fe40000000800 */
[----:B------:R-:W-:Y:S01]  /*17be0*/  FFMA.FTZ R49, R209, R2, R134 ;  /* 0x00000002d1317223 */ /* 0x000fe20000010086 */
[----:B------:R-:W-:Y:S01]  /*17bf0*/  HMMA.16816.F32.BF16 R16, R64, R56, R16 ;  /* 0x000000384010723c */ /* 0x000fe20000041810 */
[----:B------:R-:W-:-:S02]  /*17c00*/  MOV R2, R137 ;  /* 0x0000008900027202 */ /* 0x000fc40000000f00 */
[----:B------:R-:W-:Y:S02]  /*17c10*/  FADD.FTZ R49, R132, R49 ;  /* 0x0000003184317221 */ /* 0x000fe40000010000 */
[----:B------:R-:W2:Y:S01]  /*17c20*/  MUFU.EX2 R122, R122 ;  /* 0x0000007a007a7308 */ /* 0x000ea20000000800 */
[----:B---3--:R-:W-:Y:S01]  /*17c30*/  F2FP.BF16.PACK_AB R96, R62, R3 ;  /* 0x000000033e60723e */ /* 0x008fe200000010ff */
[----:B------:R-:W-:Y:S01]  /*17c40*/  FADD.FTZ R130, R130, R49 ;  /* 0x0000003182827221 */ /* 0x000fe20000010000 */
[C---:B------:R-:W-:Y:S01]  /*17c50*/  HMMA.16816.F32.BF16 R20, R64.reuse, R58, R20 ;  /* 0x0000003a4014723c */ /* 0x040fe20000041814 */
[----:B------:R-:W3:Y:S02]  /*17c60*/  LDSM.16.MT88.4 R56, [R184+0xe800] ;  /* 0x00e80000b838783b */ /* 0x000ee40000004200 */
[----:B------:R-:W-:Y:S02]  /*17c70*/  FADD.FTZ R139, R139, R130 ;  /* 0x000000828b8b7221 */ /* 0x000fe40000010000 */
[----:B------:R-:W4:Y:S02]  /*17c80*/  MUFU.EX2 R63, R63 ;  /* 0x0000003f003f7308 */ /* 0x000f240000000800 */
[----:B------:R-:W-:Y:S01]  /*17c90*/  FADD.FTZ R0, R78, R139 ;  /* 0x0000008b4e007221 */ /* 0x000fe20000010000 */
[----:B------:R-:W-:Y:S03]  /*17ca0*/  HMMA.16816.F32.BF16 R40, R64, R68, R40 ;  /* 0x000000444028723c */ /* 0x000fe60000041828 */
[----:B------:R-:W-:Y:S01]  /*17cb0*/  FADD.FTZ R0, R83, R0 ;  /* 0x0000000053007221 */ /* 0x000fe20000010000 */
[----:B--2---:R-:W-:-:S03]  /*17cc0*/  F2FP.BF16.PACK_AB R98, R122, R61 ;  /* 0x0000003d7a62723e */ /* 0x004fc600000010ff */
[----:B------:R-:W-:Y:S01]  /*17cd0*/  FADD.FTZ R81, R81, R0 ;  /* 0x0000000051517221 */ /* 0x000fe20000010000 */
[----:B------:R-:W-:Y:S03]  /*17ce0*/  HMMA.16816.F32.BF16 R44, R64, R70, R44 ;  /* 0x00000046402c723c */ /* 0x000fe6000004182c */
[----:B------:R-:W-:Y:S01]  /*17cf0*/  FADD.FTZ R80, R80, R81 ;  /* 0x0000005150507221 */ /* 0x000fe20000010000 */
[----:B----4-:R-:W-:-:S03]  /*17d00*/  F2FP.BF16.PACK_AB R99, R63, R60 ;  /* 0x0000003c3f63723e */ /* 0x010fc600000010ff */
        /* <DEDUP_REMOVED lines=8> */
[C---:B-1----:R-:W-:Y:S01]  /*17d90*/  HMMA.16816.F32.BF16 R68, R96.reuse, R72, R16 ;  /* 0x000000486044723c */ /* 0x042fe20000041810 */
[----:B------:R-:W-:Y:S02]  /*17da0*/  FADD.FTZ R95, R95, R90 ;  /* 0x0000005a5f5f7221 */ /* 0x000fe40000010000 */
[----:B------:R-:W-:Y:S02]  /*17db0*/  FADD.FTZ R9, R82, R9 ;  /* 0x0000000952097221 */ /* 0x000fe40000010000 */
[----:B------:R-:W-:Y:S02]  /*17dc0*/  FADD.FTZ R100, R100, R95 ;  /* 0x0000005f64647221 */ /* 0x000fe40000010000 */
[----:B------:R-:W-:Y:S01]  /*17dd0*/  FADD.FTZ R84, R84, R9 ;  /* 0x0000000954547221 */ /* 0x000fe20000010000 */
[----:B------:R-:W-:Y:S01]  /*17de0*/  HMMA.16816.F32.BF16 R108, R96, R110, R12 ;  /* 0x0000006e606c723c */ /* 0x000fe2000004180c */
[----:B------:R-:W-:Y:S01]  /*17df0*/  FADD.FTZ R17, R101, R100 ;  /* 0x0000006465117221 */ /* 0x000fe20000010000 */
[----:B------:R-:W1:Y:S01]  /*17e00*/  LDSM.16.MT88.4 R8, [R186+0xec00] ;  /* 0x00ec0000ba08783b */ /* 0x000e620000004200 */
[----:B------:R-:W-:-:S02]  /*17e10*/  FADD.FTZ R85, R85, R84 ;  /* 0x0000005455557221 */ /* 0x000fc40000010000 */
[----:B------:R-:W-:Y:S01]  /*17e20*/  FADD.FTZ R17, R102, R17 ;  /* 0x0000001166117221 */ /* 0x000fe20000010000 */
[----:B------:R-:W4:Y:S01]  /*17e30*/  LDSM.16.MT88.4 R12, [R184+0xec00] ;  /* 0x00ec0000b80c783b */ /* 0x000f220000004200 */
[----:B------:R-:W-:Y:S01]  /*17e40*/  FADD.FTZ R86, R86, R85 ;  /* 0x0000005556567221 */ /* 0x000fe20000010000 */
[C---:B---3--:R-:W-:Y:S01]  /*17e50*/  HMMA.16816.F32.BF16 R52, R64.reuse, R56, R52 ;  /* 0x000000384034723c */ /* 0x048fe20000041834 */
        /* <DEDUP_REMOVED lines=14> */
[C---:B------:R-:W-:Y:S01]  /*17f40*/  HMMA.16816.F32.BF16 R72, R96.reuse, R74, R20 ;  /* 0x0000004a6048723c */ /* 0x040fe20000041814 */
[----:B------:R-:W-:Y:S01]  /*17f50*/  FADD.FTZ R155, R155, R0 ;  /* 0x000000009b9b7221 */ /* 0x000fe20000010000 */
[----:B------:R-:W-:Y:S01]  /*17f60*/  MOV R0, R135 ;  /* 0x0000008700007202 */ /* 0x000fe20000000f00 */
        /* <DEDUP_REMOVED lines=23> */
[----:B------:R-:W-:Y:S03]  /*180e0*/  HMMA.16816.F32.BF16 R92, R96, R10, R44 ;  /* 0x0000000a605c723c */ /* 0x000fe6000004182c */
[----:B------:R-:W-:-:S04]  /*180f0*/  FADD.FTZ R141, R141, R142 ;  /* 0x0000008e8d8d7221 */ /* 0x000fc80000010000 */
[----:B------:R-:W-:Y:S01]  /*18100*/  FADD.FTZ R120, R120, R141 ;  /* 0x0000008d78787221 */ /* 0x000fe20000010000 */
[----:B----4-:R-:W-:Y:S03]  /*18110*/  HMMA.16816.F32.BF16 R100, R96, R12, R52 ;  /* 0x0000000c6064723c */ /* 0x010fe60000041834 */
[----:B------:R-:W-:-:S04]  /*18120*/  FADD.FTZ R151, R151, R120 ;  /* 0x0000007897977221 */ /* 0x000fc80000010000 */
[----:B------:R-:W-:Y:S01]  /*18130*/  FADD.FTZ R60, R60, R151 ;  /* 0x000000973c3c7221 */ /* 0x000fe20000010000 */
[----:B------:R-:W-:Y:S03]  /*18140*/  HMMA.16816.F32.BF16 R96, R96, R14, R4 ;  /* 0x0000000e6060723c */ /* 0x000fe60000041804 */
[----:B------:R-:W-:-:S05]  /*18150*/  FADD.FTZ R210, R63, R60 ;  /* 0x0000003c3fd27221 */ /* 0x000fca0000010000 */
.L_x_968:
[----:B------:R-:W-:-:S13]  /*18160*/  ISETP.GE.AND P0, PT, R203, 0x1, PT ;  /* 0x00000001cb00780c */ /* 0x000fda0003f06270 */
[----:B------:R-:W-:Y:S05]  /*18170*/  @!P0 BRA `(.L_x_977) ;  /* 0x00003e1000008947 */ /* 0x000fea0003800000 */
[----:B------:R-:W-:Y:S02]  /*18180*/  MOV R3, R0 ;  /* 0x0000000000037202 */ /* 0x000fe40000000f00 */
[----:B------:R-:W-:Y:S02]  /*18190*/  MOV R123, R2 ;  /* 0x00000002007b7202 */ /* 0x000fe40000000f00 */
.L_x_986:
[----:B------:R-:W-:Y:S04]  /*181a0*/  DEPBAR.LE SB0, 0x0 ;  /* 0x000080000000791a */ /* 0x000fe80000000000 */
[----:B------:R-:W-:Y:S01]  /*181b0*/  WARPSYNC 0xffffffff ;  /* 0xffffffff00007948 */ /* 0x000fe20003800000 */
[----:B------:R-:W-:Y:S06]  /*181c0*/  BAR.SYNC.DEFER_BLOCKING 0x0 ;  /* 0x0000000000007b1d */ /* 0x000fec0000010000 */
[----:B------:R-:W-:Y:S01]  /*181d0*/  BSSY B0, `(.L_x_978) ;  /* 0x0000044000007945 */ /* 0x000fe20003800000 */
[----:B------:R-:W-:-:S05]  /*181e0*/  @!P3 BRA `(.L_x_979) ;  /* 0x000003f00000b947 */ /* 0x000fca0003800000 */
[----:B------:R-:W-:Y:S01]  /*181f0*/  IMAD.SHL.U32 R10, R203, 0x80, RZ ;  /* 0x00000080cb0a7824 */ /* 0x000fe200078e00ff */
[----:B------:R-:W2:Y:S04]  /*18200*/  LD.E R9, [R118.64+0x170] ;  /* 0x0001700476097980 */ /* 0x000ea8000c101900 */
[----:B------:R-:W-:Y:S01]  /*18210*/  IABS R4, R10 ;  /* 0x0000000a00047213 */ /* 0x000fe20000000000 */
[----:B------:R-:W3:Y:S01]  /*18220*/  LD.E.64 R14, [R118.64+0x28] ;  /* 0x00002804760e7980 */ /* 0x000ee2000c101b00 */
[-C--:B--2---:R-:W-:Y:S02]  /*18230*/  IABS R7, R9.reuse ;  /* 0x0000000900077213 */ /* 0x084fe40000000000 */
[-C--:B------:R-:W-:Y:S02]  /*18240*/  IABS R5, R9.reuse ;  /* 0x0000000900057213 */ /* 0x080fe40000000000 */
[----:B------:R-:W1:Y:S03]  /*18250*/  I2F.RP R6, R7 ;  /* 0x0000000700067306 */ /* 0x000e660000209400 */
[----:B------:R-:W-:Y:S07]  /*18260*/  IMAD.MOV R5, RZ, RZ, -R5 ;  /* 0x000000ffff057224 */ /* 0x000fee00078e0a05 */
[----:B-1----:R-:W1:Y:S02]  /*18270*/  MUFU.RCP R0, R6 ;  /* 0x0000000600007308 */ /* 0x002e640000001000 */
[----:B-1----:R-:W-:Y:S02]  /*18280*/  IADD3 R12, R0, 0xffffffe, RZ ;  /* 0x0ffffffe000c7810 */ /* 0x002fe40007ffe0ff */
[C---:B------:R-:W-:Y:S06]  /*18290*/  IADD3 R0, R10.reuse, -0x80, RZ ;  /* 0xffffff800a007810 */ /* 0x040fec0007ffe0ff */
[----:B------:R-:W1:Y:S01]  /*182a0*/  F2I.FTZ.U32.TRUNC.NTZ R13, R12 ;  /* 0x0000000c000d7305 */ /* 0x000e62000021f000 */
[----:B------:R-:W-:Y:S04]  /*182b0*/  LOP3.LUT R10, R10, R9, RZ, 0x3c, !PT ;  /* 0x000000090a0a7212 */ /* 0x000fe800078e3cff */
[----:B------:R-:W-:Y:S01]  /*182c0*/  ISETP.GE.AND P2, PT, R10, RZ, PT ;  /* 0x000000ff0a00720c */ /* 0x000fe20003f46270 */
[--C-:B-1----:R-:W-:Y:S02]  /*182d0*/  IMAD.MOV R2, RZ, RZ, -R13.reuse ;  /* 0x000000ffff027224 */ /* 0x102fe400078e0a0d */
[----:B------:R-:W-:Y:S02]  /*182e0*/  IMAD.MOV.U32 R12, RZ, RZ, RZ ;  /* 0x000000ffff0c7224 */ /* 0x000fe400078e00ff */
[----:B------:R-:W-:Y:S01]  /*182f0*/  IMAD R11, R2, R7, RZ ;  /* 0x00000007020b7224 */ /* 0x000fe200078e02ff */
[----:B------:R-:W-:Y:S02]  /*18300*/  IABS R2, R0 ;  /* 0x0000000000027213 */ /* 0x000fe40000000000 */
[----:B------:R-:W-:Y:S01]  /*18310*/  LOP3.LUT R0, R0, R9, RZ, 0x3c, !PT ;  /* 0x0000000900007212 */ /* 0x000fe200078e3cff */
[----:B------:R-:W-:Y:S03]  /*18320*/  IMAD.HI.U32 R11, R13, R11, R12 ;  /* 0x0000000b0d0b7227 */ /* 0x000fe600078e000c */
[----:B------:R-:W-:Y:S03]  /*18330*/  ISETP.GE.AND P0, PT, R0, RZ, PT ;  /* 0x000000ff0000720c */ /* 0x000fe60003f06270 */
[C---:B------:R-:W-:Y:S04]  /*18340*/  IMAD.HI.U32 R6, R11.reuse, R2, RZ ;  /* 0x000000020b067227 */ /* 0x040fe800078e00ff */
[----:B------:R-:W-:Y:S02]  /*18350*/  IMAD.HI.U32 R8, R11, R4, RZ ;  /* 0x000000040b087227 */ /* 0x000fe400078e00ff */
[----:B------:R-:W2:Y:S02]  /*18360*/  LD.E.64 R10, [R118.64+0x40] ;  /* 0x00004004760a7980 */ /* 0x000ea4000c101b00 */
        /* <DEDUP_REMOVED lines=10> */
[----:B------:R-:W-:Y:S02]  /*18410*/  ISETP.NE.AND P1, PT, R9, RZ, PT ;  /* 0x000000ff0900720c */ /* 0x000fe40003f25270 */
[----:B------:R-:W-:Y:S07]  /*18420*/  LOP3.LUT R7, RZ, R9, RZ, 0x33, !PT ;  /* 0x00000009ff077212 */ /* 0x000fee00078e33ff */
[----:B------:R-:W-:Y:S02]  /*18430*/  @P5 IADD3 R6, R6, 0x1, RZ ;  /* 0x0000000106065810 */ /* 0x000fe40007ffe0ff */
[----:B------:R-:W-:Y:S03]  /*18440*/  @P6 IADD3 R8, R8, 0x1, RZ ;  /* 0x0000000108086810 */ /* 0x000fe60007ffe0ff */
[----:B------:R-:W-:Y:S02]  /*18450*/  @!P0 IMAD.MOV R6, RZ, RZ, -R6 ;  /* 0x000000ffff068224 */ /* 0x000fe400078e0a06 */
[----:B------:R-:W-:Y:S03]  /*18460*/  @!P2 IMAD.MOV R8, RZ, RZ, -R8 ;  /* 0x000000ffff08a224 */ /* 0x000fe600078e0a08 */
[C---:B------:R-:W-:Y:S02]  /*18470*/  SEL R13, R7.reuse, R6, !P1 ;  /* 0x00000006070d7207 */ /* 0x040fe40004800000 */
[----:B------:R-:W-:Y:S02]  /*18480*/  SEL R7, R7, R8, !P1 ;  /* 0x0000000807077207 */ /* 0x000fe40004800000 */
[-C--:B------:R-:W-:Y:S02]  /*18490*/  LEA R18, P1, R13, R204.reuse, 0x2 ;  /* 0x000000cc0d127211 */ /* 0x080fe400078210ff */
[C---:B------:R-:W-:Y:S01]  /*184a0*/  LEA R16, P0, R7.reuse, R204, 0x2 ;  /* 0x000000cc07107211 */ /* 0x040fe200078010ff */
[----:B------:R-:W-:Y:S01]  /*184b0*/  IMAD.IADD R2, R7, 0x1, -R13 ;  /* 0x0000000107027824 */ /* 0x000fe200078e0a0d */
[-C--:B------:R-:W-:Y:S02]  /*184c0*/  LEA.HI.X.SX32 R19, R13, R205.reuse, 0x2, P1 ;  /* 0x000000cd0d137211 */ /* 0x080fe400008f16ff */
[----:B------:R-:W-:Y:S01]  /*184d0*/  LEA.HI.X.SX32 R17, R7, R205, 0x2, P0 ;  /* 0x000000cd07117211 */ /* 0x000fe200000f16ff */
[----:B------:R-:W-:Y:S02]  /*184e0*/  IMAD R9, R9, R2, -0x80 ;  /* 0xffffff8009097424 */ /* 0x000fe400078e0202 */
[----:B------:R-:W4:Y:S03]  /*184f0*/  LD.E R0, [R18.64] ;  /* 0x0000000412007980 */ /* 0x000f26000c101900 */
[----:B------:R-:W-:Y:S01]  /*18500*/  SHF.R.S32.HI R7, RZ, 0x1f, R9 ;  /* 0x0000001fff077819 */ /* 0x000fe20000011409 */
[----:B------:R-:W4:Y:S01]  /*18510*/  LD.E R5, [R16.64] ;  /* 0x0000000410057980 */ /* 0x000f22000c101900 */
[-C--:B--2---:R-:W-:Y:S02]  /*18520*/  IMAD R2, R11, R9.reuse, RZ ;  /* 0x000000090b027224 */ /* 0x084fe400078e02ff */
[C---:B------:R-:W-:Y:S04]  /*18530*/  IMAD.WIDE.U32 R8, R10.reuse, R9, RZ ;  /* 0x000000090a087225 */ /* 0x040fe800078e00ff */
[----:B------:R-:W-:Y:S04]  /*18540*/  IMAD R2, R10, R7, R2 ;  /* 0x000000070a027224 */ /* 0x000fe800078e0202 */
[----:B------:R-:W-:Y:S02]  /*18550*/  IMAD.IADD R9, R9, 0x1, R2 ;  /* 0x0000000109097824 */ /* 0x000fe400078e0202 */
[----:B----4-:R-:W-:Y:S04]  /*18560*/  IMAD.IADD R5, R0, 0x1, -R5 ;  /* 0x0000000100057824 */ /* 0x010fe800078e0a05 */
[----:B---3--:R-:W-:Y:S01]  /*18570*/  IMAD R7, R15, R5, RZ ;  /* 0x000000050f077224 */ /* 0x008fe200078e02ff */
[----:B------:R-:W-:Y:S01]  /*18580*/  SHF.R.S32.HI R0, RZ, 0x1f, R5 ;  /* 0x0000001fff007819 */ /* 0x000fe20000011405 */
[----:B------:R-:W-:Y:S04]  /*18590*/  IMAD.WIDE.U32 R8, R5, R14, R8 ;  /* 0x0000000e05087225 */ /* 0x000fe800078e0008 */
[----:B------:R-:W-:Y:S04]  /*185a0*/  IMAD R7, R14, R0, R7 ;  /* 0x000000000e077224 */ /* 0x000fe800078e0207 */
[----:B------:R-:W-:Y:S02]  /*185b0*/  IMAD.IADD R0, R9, 0x1, R7 ;  /* 0x0000000109007824 */ /* 0x000fe400078e0207 */
[----:B------:R-:W-:Y:S01]  /*185c0*/  IMAD.MOV.U32 R9, RZ, RZ, R8 ;  /* 0x000000ffff097224 */ /* 0x000fe200078e0008 */
[----:B------:R-:W-:-:S05]  /*185d0*/  BRA `(.L_x_980) ;  /* 0x0000003000007947 */ /* 0x000fca0003800000 */
.L_x_979:
[----:B------:R-:W2:Y:S02]  /*185e0*/  LD.E R9, [R118.64+0x40] ;  /* 0x0000400476097980 */ /* 0x000ea4000c101900 */
[----:B--2---:R-:W-:Y:S04]  /*185f0*/  LEA R9, -R9, RZ, 0x7 ;  /* 0x000000ff09097211 */ /* 0x004fe800078e39ff */
[----:B------:R-:W-:Y:S02]  /*18600*/  SHF.R.S32.HI R0, RZ, 0x1f, R9 ;  /* 0x0000001fff007819 */ /* 0x000fe40000011409 */
.L_x_980:
[----:B------:R-:W-:Y:S05]  /*18610*/  BSYNC B0 ;  /* 0x0000000000007941 */ /* 0x000fea0003800000 */
.L_x_978:
[C---:B------:R-:W-:Y:S01]  /*18620*/  LOP3.LUT P5, RZ, R206.reuse, 0x1, RZ, 0xc0, !PT ;  /* 0x00000001ceff7812 */ /* 0x040fe200078ac0ff */
[----:B------:R-:W-:Y:S01]  /*18630*/  BSSY B1, `(.L_x_981) ;  /* 0x000019a000017945 */ /* 0x000fe20003800000 */
[C---:B------:R-:W-:Y:S02]  /*18640*/  LEA R120, P1, R9.reuse, R148, 0x1 ;  /* 0x0000009409787211 */ /* 0x040fe400078208ff */
[C---:B------:R-:W-:Y:S02]  /*18650*/  LOP3.LUT P4, RZ, R206.reuse, 0x2, RZ, 0xc0, !PT ;  /* 0x00000002ceff7812 */ /* 0x040fe4000788c0ff */
[CC--:B------:R-:W-:Y:S02]  /*18660*/  LEA.HI.X R121, R9.reuse, R149.reuse, R0, 0x1, P1 ;  /* 0x0000009509797211 */ /* 0x0c0fe400008f0c00 */
[----:B------:R-:W-:Y:S02]  /*18670*/  LOP3.LUT P2, RZ, R206, 0x4, RZ, 0xc0, !PT ;  /* 0x00000004ceff7812 */ /* 0x000fe4000784c0ff */
[----:B------:R-:W-:Y:S03]  /*18680*/  IADD3 R7, P0, R9, R190, RZ ;  /* 0x000000be09077210 */ /* 0x000fe60007f1e0ff */
[----:B------:R-:W-:Y:S01]  /*18690*/  @!PT LDS RZ, [RZ] ;  /* 0x00000000fffff984 */ /* 0x000fe20000000800 */
[----:B------:R-:W-:Y:S01]  /*186a0*/  @!PT LDS RZ, [RZ] ;  /* 0x00000000fffff984 */ /* 0x000fe20000000800 */
[----:B------:R-:W-:Y:S01]  /*186b0*/  @!PT LDS RZ, [RZ] ;  /* 0x00000000fffff984 */ /* 0x000fe20000000800 */
[----:B------:R1:W-:Y:S01]  /*186c0*/  @P5 LDGSTS.E.BYPASS.LTC128B.128 [R201+0x9000], [R120.64] ;  /* 0x0900000078c95fae */ /* 0x0003e2000b901d44 */
[C---:B------:R-:W-:Y:S01]  /*186d0*/  @P5 LEA R12, P6, R7.reuse, R148, 0x1 ;  /* 0x00000094070c5211 */ /* 0x040fe200078c08ff */
[--C-:B------:R-:W-:Y:S01]  /*186e0*/  IMAD.X R2, R0, 0x1, R191.reuse, P0 ;  /* 0x0000000100027824 */ /* 0x100fe200000e06bf */
[C---:B------:R-:W-:Y:S01]  /*186f0*/  IADD3 R5, P0, R7.reuse, R190, RZ ;  /* 0x000000be07057210 */ /* 0x040fe20007f1e0ff */
[----:B------:R-:W-:Y:S01]  /*18700*/  @!P5 STS [R201+0x9000], RZ ;  /* 0x009000ffc900d388 */ /* 0x000fe20000000800 */
[CC--:B------:R-:W-:Y:S02]  /*18710*/  @P4 LEA R8, P1, R7.reuse, R148.reuse, 0x1 ;  /* 0x0000009407084211 */ /* 0x0c0fe400078208ff */
[CCC-:B------:R-:W-:Y:S01]  /*18720*/  @P5 LEA.HI.X R13, R7.reuse, R149.reuse, R2.reuse, 0x1, P6 ;  /* 0x00000095070d5211 */ /* 0x1c0fe200030f0c02 */
[----:B------:R-:W-:Y:S01]  /*18730*/  @!P5 STS [R201+0x9004], RZ ;  /* 0x009004ffc900d388 */ /* 0x000fe20000000800 */
[CCC-:B------:R-:W-:Y:S01]  /*18740*/  @P4 LEA.HI.X R9, R7.reuse, R149.reuse, R2.reuse, 0x1, P1 ;  /* 0x0000009507094211 */ /* 0x1c0fe200008f0c02 */
[--C-:B------:R-:W-:Y:S01]  /*18750*/  IMAD.X R0, R2, 0x1, R191.reuse, P0 ;  /* 0x0000000102007824 */ /* 0x100fe200000e06bf */
[-C--:B------:R-:W-:Y:S01]  /*18760*/  @P2 LEA R6, P0, R7, R148.reuse, 0x1 ;  /* 0x0000009407062211 */ /* 0x080fe200078008ff */
[----:B------:R-:W-:Y:S01]  /*18770*/  @!P5 STS.64 [R201+0x9008], RZ ;  /* 0x009008ffc900d388 */ /* 0x000fe20000000a00 */
[-C--:B------:R-:W-:Y:S02]  /*18780*/  @P5 LEA R10, P6, R5, R148.reuse, 0x1 ;  /* 0x00000094050a5211 */ /* 0x080fe400078c08ff */
[-C--:B------:R-:W-:Y:S01]  /*18790*/  @P2 LEA.HI.X R7, R7, R149.reuse, R2, 0x1, P0 ;  /* 0x0000009507072211 */ /* 0x080fe200000f0c02 */
[----:B------:R-:W-:Y:S01]  /*187a0*/  @!PT LDS RZ, [RZ] ;  /* 0x00000000fffff984 */ /* 0x000fe20000000800 */
[----:B------:R-:W-:Y:S01]  /*187b0*/  @!PT LDS RZ, [RZ] ;  /* 0x00000000fffff984 */ /* 0x000fe20000000800 */
[----:B------:R-:W-:Y:S01]  /*187c0*/  @!PT LDS RZ, [RZ] ;  /* 0x00000000fffff984 */ /* 0x000fe20000000800 */
[----:B------:R1:W-:Y:S01]  /*187d0*/  @P4 LDGSTS.E.BYPASS.LTC128B.128 [R201+0xb000], [R120.64+0x40] ;  /* 0x0b00004078c94fae */ /* 0x0003e2000b901d44 */
[CCC-:B------:R-:W-:Y:S02]  /*187e0*/  @P5 LEA.HI.X R11, R5.reuse, R149.reuse, R0.reuse, 0x1, P6 ;  /* 0x00000095050b5211 */ /* 0x1c0fe400030f0c00 */
[CC--:B------:R-:W-:Y:S01]  /*187f0*/  @P4 LEA R14, P1, R5.reuse, R148.reuse, 0x1 ;  /* 0x00000094050e4211 */ /* 0x0c0fe200078208ff */
[----:B------:R-:W-:Y:S01]  /*18800*/  @!P4 STS.128 [R201+0xb000], RZ ;  /* 0x00b000ffc900c388 */ /* 0x000fe20000000c00 */
[C---:B------:R-:W-:Y:S02]  /*18810*/  @P2 LEA R4, P0, R5.reuse, R148, 0x1 ;  /* 0x0000009405042211 */ /* 0x040fe400078008ff */
[CCC-:B------:R-:W-:Y:S01]  /*18820*/  @P4 LEA.HI.X R15, R5.reuse, R149.reuse, R0.reuse, 0x1, P1 ;  /* 0x00000095050f4211 */ /* 0x1c0fe200008f0c00 */
[----:B------:R-:W-:Y:S01]  /*18830*/  @!PT LDS RZ, [RZ] ;  /* 0x00000000fffff984 */ /* 0x000fe20000000800 */
[----:B------:R-:W-:Y:S01]  /*18840*/  @!PT LDS RZ, [RZ] ;  /* 0x00000000fffff984 */ /* 0x000fe20000000800 */
[----:B------:R-:W-:Y:S01]  /*18850*/  @!PT LDS RZ, [RZ] ;  /* 0x00000000fffff984 */ /* 0x000fe20000000800 */
[----:B------:R1:W-:Y:S01]  /*18860*/  @P2 LDGSTS.E.BYPASS.LTC128B.128 [R201+0xd000], [R120.64+0x80] ;  /* 0x0d00008078c92fae */ /* 0x0003e2000b901d44 */
[C---:B------:R-:W-:Y:S02]  /*18870*/  IADD3 R2, P6, R5.reuse, R190, RZ ;  /* 0x000000be05027210 */ /* 0x040fe40007fde0ff */
[-C--:B------:R-:W-:Y:S01]  /*18880*/  @P2 LEA.HI.X R5, R5, R149.reuse, R0, 0x1, P0 ;  /* 0x0000009505052211 */ /* 0x080fe200000f0c00 */
[----:B------:R-:W-:Y:S01]  /*18890*/  @!P2 STS.128 [R201+0xd000], RZ ;  /* 0x00d000ffc900a388 */ /* 0x000fe20000000c00 */
[-C--:B------:R-:W-:Y:S01]  /*188a0*/  @P4 LEA R16, P1, R2, R148.reuse, 0x1 ;  /* 0x0000009402104211 */ /* 0x080fe200078208ff */
[----:B------:R-:W-:Y:S01]  /*188b0*/  IMAD.X R0, R0, 0x1, R191, P6 ;  /* 0x0000000100007824 */ /* 0x000fe200030e06bf */
[CC--:B------:R-:W-:Y:S01]  /*188c0*/  @P5 LEA R18, P6, R2.reuse, R148.reuse, 0x1 ;  /* 0x0000009402125211 */ /* 0x0c0fe200078c08ff */
[----:B------:R-:W-:Y:S01]  /*188d0*/  @!PT LDS RZ, [RZ] ;  /* 0x00000000fffff984 */ /* 0x000fe20000000800 */
[----:B------:R-:W-:Y:S01]  /*188e0*/  @!PT LDS RZ, [RZ] ;  /* 0x00000000fffff984 */ /* 0x000fe20000000800 */
[----:B------:R-:W-:Y:S01]  /*188f0*/  @!PT LDS RZ, [RZ] ;  /* 0x00000000fffff984 */ /* 0x000fe20000000800 */
[----:B------:R2:W-:Y:S01]  /*18900*/  @P5 LDGSTS.E.BYPASS.LTC128B.128 [R201+0x9800], [R12.64] ;  /* 0x098000000cc95fae */ /* 0x0005e2000b901d44 */
[C---:B------:R-:W-:Y:S02]  /*18910*/  @P2 LEA R20, P0, R2.reuse, R148, 0x1 ;  /* 0x0000009402142211 */ /* 0x040fe400078008ff */
[CCC-:B------:R-:W-:Y:S01]  /*18920*/  @P5 LEA.HI.X R19, R2.reuse, R149.reuse, R0.reuse, 0x1, P6 ;  /* 0x0000009502135211 */ /* 0x1c0fe200030f0c00 */
[----:B------:R-:W-:Y:S01]  /*18930*/  @!P5 STS.128 [R201+0x9800], RZ ;  /* 0x009800ffc900d388 */ /* 0x000fe20000000c00 */
[CCC-:B------:R-:W-:Y:S02]  /*18940*/  @P4 LEA.HI.X R17, R2.reuse, R149.reuse, R0.reuse, 0x1, P1 ;  /* 0x0000009502114211 */ /* 0x1c0fe400008f0c00 */
[----:B------:R-:W-:Y:S01]  /*18950*/  @P2 LEA.HI.X R21, R2, R149, R0, 0x1, P0 ;  /* 0x0000009502152211 */ /* 0x000fe200000f0c00 */
[----:B------:R-:W-:Y:S01]  /*18960*/  @!PT LDS RZ, [RZ] ;  /* 0x00000000fffff984 */ /* 0x000fe20000000800 */
[----:B------:R-:W-:Y:S01]  /*18970*/  @!PT LDS RZ, [RZ] ;  /* 0x00000000fffff984 */ /* 0x000fe20000000800 */
[----:B------:R-:W-:Y:S01]  /*18980*/  @!PT LDS RZ, [RZ] ;  /* 0x00000000fffff984 */ /* 0x000fe20000000800 */
[----:B------:R3:W-:Y:S01]  /*18990*/  @P4 LDGSTS.E.BYPASS.LTC128B.128 [R201+0xb800], [R8.64+0x40] ;  /* 0x0b80004008c94fae */ /* 0x0007e2000b901d44 */
[----:B------:R-:W-:Y:S03]  /*189a0*/  ISETP.GE.AND P0, PT, R203, 0x2, PT ;  /* 0x00000002cb00780c */ /* 0x000fe60003f06270 */
        /* <DEDUP_REMOVED lines=37> */
[----:B------:R-:W4:Y:S04]  /*18c00*/  LDSM.16.M88.4 R128, [R188+0x3000] ;  /* 0x00300000bc80783b */ /* 0x000f280000000200 */
[----:B------:R-:W2:Y:S04]  /*18c10*/  LDSM.16.M88.4 R132, [R188+0x3400] ;  /* 0x00340000bc84783b */ /* 0x000ea80000000200 */
[----:B------:R-:W1:Y:S04]  /*18c20*/  LDSM.16.M88.4 R136, [R188+0x3800] ;  /* 0x00380000bc88783b */ /* 0x000e680000000200 */
[----:B------:R-:W0:Y:S04]  /*18c30*/  LDGDEPBAR ;  /* 0x00000000000079af */ /* 0x000e280000000000 */
[----:B------:R-:W1:Y:S04]  /*18c40*/  LDSM.16.M88.4 R140, [R188+0x3c00] ;  /* 0x003c0000bc8c783b */ /* 0x000e680000000200 */
[----:B------:R-:W1:Y:S04]  /*18c50*/  LDSM.16.M88.4 R144, [R188+0x4000] ;  /* 0x00400000bc90783b */ /* 0x000e680000000200 */
[----:B------:R-:W1:Y:S04]  /*18c60*/  LDSM.16.M88.4 R48, [R188+0x4400] ;  /* 0x00440000bc30783b */ /* 0x000e680000000200 */
[----:B------:R-:W1:Y:S04]  /*18c70*/  LDSM.16.M88.4 R56, [R188+0x4800] ;  /* 0x00480000bc38783b */ /* 0x000e680000000200 */
[----:B------:R-:W1:Y:S04]  /*18c80*/  LDSM.16.M88.4 R64, [R188+0x4c00] ;  /* 0x004c0000bc40783b */ /* 0x000e680000000200 */
[----:B------:R-:W-:Y:S01]  /*18c90*/  LDSM.16.M88.4 R148, [R185+0x4000] ;  /* 0x00400000b994783b */ /* 0x000fe20000000200 */
[C---:B----4-:R-:W-:Y:S03]  /*18ca0*/  HMMA.16816.F32.BF16 R4, R124.reuse, R128, RZ ;  /* 0x000000807c04723c */ /* 0x050fe600000418ff */
[----:B------:R-:W-:Y:S04]  /*18cb0*/  LDSM.16.M88.4 R152, [R189+0x1000] ;  /* 0x00100000bd98783b */ /* 0x000fe80000000200 */
[----:B------:R-:W-:Y:S01]  /*18cc0*/  LDSM.16.M88.4 R156, [R188+0x5000] ;  /* 0x00500000bc9c783b */ /* 0x000fe20000000200 */
[C---:B---3--:R-:W-:Y:S03]  /*18cd0*/  HMMA.16816.F32.BF16 R8, R124.reuse, R130, RZ ;  /* 0x000000827c08723c */ /* 0x048fe600000418ff */
[----:B------:R-:W-:Y:S04]  /*18ce0*/  LDSM.16.M88.4 R128, [R187] ;  /* 0x00000000bb80783b */ /* 0x000fe80000000200 */
[----:B------:R-:W-:Y:S01]  /*18cf0*/  LDSM.16.M88.4 R160, [R188+0x5400] ;  /* 0x00540000bca0783b */ /* 0x000fe20000000200 */
[C---:B--2---:R-:W-:Y:S03]  /*18d00*/  HMMA.16816.F32.BF16 R12, R124.reuse, R132, RZ ;  /* 0x000000847c0c723c */ /* 0x044fe600000418ff */
[----:B------:R-:W-:Y:S04]  /*18d10*/  LDSM.16.M88.4 R164, [R188+0x6000] ;  /* 0x00600000bca4783b */ /* 0x000fe80000000200 */
[----:B------:R-:W-:Y:S01]  /*18d20*/  LDSM.16.M88.4 R168, [R185+0x5c00] ;  /* 0x005c0000b9a8783b */ /* 0x000fe20000000200 */
[C---:B-----5:R-:W-:Y:S03]  /*18d30*/  HMMA.16816.F32.BF16 R16, R124.reuse, R134, RZ ;  /* 0x000000867c10723c */ /* 0x060fe600000418ff */
[----:B------:R-:W2:Y:S04]  /*18d40*/  LDSM.16.M88.4 R132, [R185+0x3000] ;  /* 0x00300000b984783b */ /* 0x000ea80000000200 */
[----:B------:R-:W-:Y:S01]  /*18d50*/  LDSM.16.M88.4 R172, [R189+0x2000] ;  /* 0x00200000bdac783b */ /* 0x000fe20000000200 */
[C---:B-1----:R-:W-:Y:S03]  /*18d60*/  HMMA.16816.F32.BF16 R20, R124.reuse, R136, RZ ;  /* 0x000000887c14723c */ /* 0x042fe600000418ff */
[----:B------:R-:W-:Y:S04]  /*18d70*/  LDSM.16.M88.4 R176, [R188+0x7000] ;  /* 0x00700000bcb0783b */ /* 0x000fe80000000200 */
[----:B------:R-:W-:Y:S01]  /*18d80*/  LDSM.16.M88.4 R180, [R185+0x8800] ;  /* 0x00880000b9b4783b */ /* 0x000fe20000000200 */
[C---:B------:R-:W-:Y:S03]  /*18d90*/  HMMA.16816.F32.BF16 R24, R124.reuse, R138, RZ ;  /* 0x0000008a7c18723c */ /* 0x040fe600000418ff */
[----:B------:R-:W1:Y:S05]  /*18da0*/  LDSM.16.M88.4 R136, [R185+0x3400] ;  /* 0x00340000b988783b */ /* 0x000e6a0000000200 */
[C---:B------:R-:W-:Y:S08]  /*18db0*/  HMMA.16816.F32.BF16 R28, R124.reuse, R140, RZ ;  /* 0x0000008c7c1c723c */ /* 0x040ff000000418ff */
[C---:B------:R-:W-:Y:S01]  /*18dc0*/  HMMA.16816.F32.BF16 R32, R124.reuse, R142, RZ ;  /* 0x0000008e7c20723c */ /* 0x040fe200000418ff */
[----:B------:R-:W3:Y:S07]  /*18dd0*/  LDSM.16.M88.4 R140, [R185+0x3800] ;  /* 0x00380000b98c783b */ /* 0x000eee0000000200 */
[C---:B------:R-:W-:Y:S08]  /*18de0*/  HMMA.16816.F32.BF16 R36, R124.reuse, R144, RZ ;  /* 0x000000907c24723c */ /* 0x040ff000000418ff */
[C---:B------:R-:W-:Y:S01]  /*18df0*/  HMMA.16816.F32.BF16 R40, R124.reuse, R146, RZ ;  /* 0x000000927c28723c */ /* 0x040fe200000418ff */
[----:B------:R-:W4:Y:S07]  /*18e00*/  LDSM.16.M88.4 R144, [R185+0x3c00] ;  /* 0x003c0000b990783b */ /* 0x000f2e0000000200 */
[C---:B------:R-:W-:Y:S08]  /*18e10*/  HMMA.16816.F32.BF16 R44, R124.reuse, R48, RZ ;  /* 0x000000307c2c723c */ /* 0x040ff000000418ff */
[C---:B------:R-:W-:Y:S08]  /*18e20*/  HMMA.16816.F32.BF16 R48, R124.reuse, R50, RZ ;  /* 0x000000327c30723c */ /* 0x040ff000000418ff */
[C---:B------:R-:W-:Y:S08]  /*18e30*/  HMMA.16816.F32.BF16 R52, R124.reuse, R56, RZ ;  /* 0x000000387c34723c */ /* 0x040ff000000418ff */
[C---:B------:R-:W-:Y:S08]  /*18e40*/  HMMA.16816.F32.BF16 R56, R124.reuse, R58, RZ ;  /* 0x0000003a7c38723c */ /* 0x040ff000000418ff */
[C---:B------:R-:W-:Y:S08]  /*18e50*/  HMMA.16816.F32.BF16 R60, R124.reuse, R64, RZ ;  /* 0x000000407c3c723c */ /* 0x040ff000000418ff */
[----:B------:R-:W-:Y:S01]  /*18e60*/  HMMA.16816.F32.BF16 R64, R124, R66, RZ ;  /* 0x000000427c40723c */ /* 0x000fe200000418ff */
[----:B------:R-:W5:Y:S07]  /*18e70*/  LDSM.16.M88.4 R124, [R185+0x4400] ;  /* 0x00440000b97c783b */ /* 0x000f6e0000000200 */
        /* <DEDUP_REMOVED lines=9> */
[C---:B----4-:R-:W-:Y:S08]  /*18f10*/  HMMA.16816.F32.BF16 R28, R128.reuse, R144, R28 ;  /* 0x00000090801c723c */ /* 0x050ff0000004181c */
[C---:B------:R-:W-:Y:S01]  /*18f20*/  HMMA.16816.F32.BF16 R32, R128.reuse, R146, R32 ;  /* 0x000000928020723c */ /* 0x040fe20000041820 */
[----:B------:R-:W4:Y:S07]  /*18f30*/  LDSM.16.M88.4 R144, [R188+0x5c00] ;  /* 0x005c0000bc90783b */ /* 0x000f2e0000000200 */
[C---:B------:R-:W-:Y:S08]  /*18f40*/  HMMA.16816.F32.BF16 R36, R128.reuse, R148, R36 ;  /* 0x000000948024723c */ /* 0x040ff00000041824 */
[C---:B------:R-:W-:Y:S01]  /*18f50*/  HMMA.16816.F32.BF16 R40, R128.reuse, R150, R40 ;  /* 0x000000968028723c */ /* 0x040fe20000041828 */
[----:B------:R-:W3:Y:S07]  /*18f60*/  LDSM.16.M88.4 R148, [R188+0x6400] ;  /* 0x00640000bc94783b */ /* 0x000eee0000000200 */
[C---:B-----5:R-:W-:Y:S08]  /*18f70*/  HMMA.16816.F32.BF16 R44, R128.reuse, R124, R44 ;  /* 0x0000007c802c723c */ /* 0x060ff0000004182c */
[C---:B------:R-:W-:Y:S01]  /*18f80*/  HMMA.16816.F32.BF16 R48, R128.reuse, R126, R48 ;  /* 0x0000007e8030723c */ /* 0x040fe20000041830 */
[----:B------:R-:W5:Y:S07]  /*18f90*/  LDSM.16.M88.4 R124, [R188+0x6800] ;  /* 0x00680000bc7c783b */ /* 0x000f6e0000000200 */
[C---:B--2---:R-:W-:Y:S08]  /*18fa0*/  HMMA.16816.F32.BF16 R52, R128.reuse, R132, R52 ;  /* 0x000000848034723c */ /* 0x044ff00000041834 */
[C---:B------:R-:W-:Y:S01]  /*18fb0*/  HMMA.16816.F32.BF16 R56, R128.reuse, R134, R56 ;  /* 0x000000868038723c */ /* 0x040fe20000041838 */
[----:B------:R-:W-:Y:S07]  /*18fc0*/  LDSM.16.M88.4 R132, [R187+0x1000] ;  /* 0x00100000bb84783b */ /* 0x000fee0000000200 */
[C---:B-1----:R-:W-:Y:S08]  /*18fd0*/  HMMA.16816.F32.BF16 R60, R128.reuse, R136, R60 ;  /* 0x00000088803c723c */ /* 0x042ff0000004183c */
[----:B------:R-:W-:Y:S01]  /*18fe0*/  HMMA.16816.F32.BF16 R64, R128, R138, R64 ;  /* 0x0000008a8040723c */ /* 0x000fe20000041840 */
[----:B------:R-:W1:Y:S04]  /*18ff0*/  LDSM.16.M88.4 R128, [R188+0x6c00] ;  /* 0x006c0000bc80783b */ /* 0x000e680000000200 */
[----:B------:R-:W2:Y:S03]  /*19000*/  LDSM.16.M88.4 R136, [R185+0x5000] ;  /* 0x00500000b988783b */ /* 0x000ea60000000200 */
[C---:B------:R-:W-:Y:S08]  /*19010*/  HMMA.16816.F32.BF16 R4, R152.reuse, R156, R4 ;  /* 0x0000009c9804723c */ /* 0x040ff00000041804 */
[C---:B------:R-:W-:Y:S01]  /*19020*/  HMMA.16816.F32.BF16 R8, R152.reuse, R158, R8 ;  /* 0x0000009e9808723c */ /* 0x040fe20000041808 */
[----:B------:R-:W1:Y:S07]  /*19030*/  LDSM.16.M88.4 R156, [R185+0x5400] ;  /* 0x00540000b99c783b */ /* 0x000e6e0000000200 */
[C---:B------:R-:W-:Y:S08]  /*19040*/  HMMA.16816.F32.BF16 R12, R152.reuse, R160, R12 ;  /* 0x000000a0980c723c */ /* 0x040ff0000004180c */
        /* <DEDUP_REMOVED lines=16> */
[----:B------:R-:W5:Y:S07]  /*19150*/  LDSM.16.M88.4 R124, [R188+0x7400] ;  /* 0x00740000bc7c783b */ /* 0x000f6e0000000200 */
[C---:B-1----:R-:W-:Y:S08]  /*19160*/  HMMA.16816.F32.BF16 R60, R152.reuse, R128, R60 ;  /* 0x00000080983c723c */ /* 0x042ff0000004183c */
[----:B------:R-:W-:Y:S01]  /*19170*/  HMMA.16816.F32.BF16 R64, R152, R130, R64 ;  /* 0x000000829840723c */ /* 0x000fe20000041840 */
[----:B------:R-:W1:Y:S04]  /*19180*/  LDSM.16.M88.4 R128, [R188+0x7800] ;  /* 0x00780000bc80783b */ /* 0x000e680000000200 */
[----:B------:R-:W-:Y:S03]  /*19190*/  LDSM.16.M88.4 R152, [R187+0x2000] ;  /* 0x00200000bb98783b */ /* 0x000fe60000000200 */
[C---:B--2---:R-:W-:Y:S08]  /*191a0*/  HMMA.16816.F32.BF16 R4, R132.reuse, R136, R4 ;  /* 0x000000888404723c */ /* 0x044ff00000041804 */
        /* <DEDUP_REMOVED lines=11> */
[C---:B---3--:R-:W-:Y:S08]  /*19260*/  HMMA.16816.F32.BF16 R36, R132.reuse, R140, R36 ;  /* 0x0000008c8424723c */ /* 0x048ff00000041824 */
[C---:B------:R-:W-:Y:S01]  /*19270*/  HMMA.16816.F32.BF16 R40, R132.reuse, R142, R40 ;  /* 0x0000008e8428723c */ /* 0x040fe20000041828 */
[----:B------:R-:W-:Y:S07]  /*19280*/  LDSM.16.M88.4 R140, [R188+0x8400] ;  /* 0x00840000bc8c783b */ /* 0x000fee0000000200 */
[C---:B----4-:R-:W-:Y:S08]  /*19290*/  HMMA.16816.F32.BF16 R44, R132.reuse, R144, R44 ;  /* 0x00000090842c723c */ /* 0x050ff0000004182c */
[C---:B------:R-:W-:Y:S01]  /*192a0*/  HMMA.16816.F32.BF16 R48, R132.reuse, R146, R48 ;  /* 0x000000928430723c */ /* 0x040fe20000041830 */
[----:B------:R-:W-:Y:S07]  /*192b0*/  LDSM.16.M88.4 R144, [R188+0x8800] ;  /* 0x00880000bc90783b */ /* 0x000fee0000000200 */
[C---:B------:R-:W-:Y:S08]  /*192c0*/  HMMA.16816.F32.BF16 R52, R132.reuse, R164, R52 ;  /* 0x000000a48434723c */ /* 0x040ff00000041834 */
[C---:B------:R-:W-:Y:S01]  /*192d0*/  HMMA.16816.F32.BF16 R56, R132.reuse, R166, R56 ;  /* 0x000000a68438723c */ /* 0x040fe20000041838 */
[----:B------:R-:W-:Y:S07]  /*192e0*/  LDSM.16.M88.4 R164, [R185+0x7c00] ;  /* 0x007c0000b9a4783b */ /* 0x000fee0000000200 */
[C---:B------:R-:W-:Y:S08]  /*192f0*/  HMMA.16816.F32.BF16 R60, R132.reuse, R148, R60 ;  /* 0x00000094843c723c */ /* 0x040ff0000004183c */
[----:B------:R-:W-:Y:S01]  /*19300*/  HMMA.16816.F32.BF16 R64, R132, R150, R64 ;  /* 0x000000968440723c */ /* 0x000fe20000041840 */
[----:B------:R-:W2:Y:S04]  /*19310*/  LDSM.16.M88.4 R132, [R188+0x7c00] ;  /* 0x007c0000bc84783b */ /* 0x000ea80000000200 */
[----:B------:R-:W3:Y:S03]  /*19320*/  LDSM.16.M88.4 R148, [R188+0x8c00] ;  /* 0x008c0000bc94783b */ /* 0x000ee60000000200 */
[C---:B------:R-:W-:Y:S08]  /*19330*/  HMMA.16816.F32.BF16 R4, R172.reuse, R176, R4 ;  /* 0x000000b0ac04723c */ /* 0x040ff00000041804 */
[C---:B------:R-:W-:Y:S01]  /*19340*/  HMMA.16816.F32.BF16 R8, R172.reuse, R178, R8 ;  /* 0x000000b2ac08723c */ /* 0x040fe20000041808 */
[----:B------:R-:W-:Y:S07]  /*19350*/  LDSM.16.M88.4 R176, [R185+0x8400] ;  /* 0x00840000b9b0783b */ /* 0x000fee0000000200 */
[C---:B-----5:R-:W-:Y:S08]  /*19360*/  HMMA.16816.F32.BF16 R12, R172.reuse, R124, R12 ;  /* 0x0000007cac0c723c */ /* 0x060ff0000004180c */
[C---:B------:R-:W-:Y:S01]  /*19370*/  HMMA.16816.F32.BF16 R16, R172.reuse, R126, R16 ;  /* 0x0000007eac10723c */ /* 0x040fe20000041810 */
[----:B------:R-:W4:Y:S07]  /*19380*/  LDSM.16.M88.4 R124, [R185+0x7400] ;  /* 0x00740000b97c783b */ /* 0x000f2e0000000200 */
[C---:B-1----:R-:W-:Y:S08]  /*19390*/  HMMA.16816.F32.BF16 R20, R172.reuse, R128, R20 ;  /* 0x00000080ac14723c */ /* 0x042ff00000041814 */
[C---:B------:R-:W-:Y:S01]  /*193a0*/  HMMA.16816.F32.BF16 R24, R172.reuse, R130, R24 ;  /* 0x00000082ac18723c */ /* 0x040fe20000041818 */
[----:B------:R-:W1:Y:S01]  /*193b0*/  LDSM.16.M88.4 R128, [R185+0x8c00] ;  /* 0x008c0000b980783b */ /* 0x000e620000000200 */
[----:B------:R-:W-:Y:S04]  /*193c0*/  DEPBAR.LE SB0, 0x0 ;  /* 0x000080000000791a */ /* 0x000fe80000000000 */
[----:B------:R-:W-:Y:S02]  /*193d0*/  BAR.SYNC.DEFER_BLOCKING 0x0 ;  /* 0x0000000000007b1d */ /* 0x000fe40000010000 */
[C---:B--2---:R-:W-:Y:S08]  /*193e0*/  HMMA.16816.F32.BF16 R28, R172.reuse, R132, R28 ;  /* 0x00000084ac1c723c */ /* 0x044ff0000004181c */
[C---:B------:R-:W-:Y:S08]  /*193f0*/  HMMA.16816.F32.BF16 R32, R172.reuse, R134, R32 ;  /* 0x00000086ac20723c */ /* 0x040ff00000041820 */
[C---:B------:R-:W-:Y:S08]  /*19400*/  HMMA.16816.F32.BF16 R36, R172.reuse, R136, R36 ;  /* 0x00000088ac24723c */ /* 0x040ff00000041824 */
[C---:B------:R-:W-:Y:S08]  /*19410*/  HMMA.16816.F32.BF16 R40, R172.reuse, R138, R40 ;  /* 0x0000008aac28723c */ /* 0x040ff00000041828 */
[C---:B------:R-:W-:Y:S08]  /*19420*/  HMMA.16816.F32.BF16 R44, R172.reuse, R140, R44 ;  /* 0x0000008cac2c723c */ /* 0x040ff0000004182c */
[C---:B------:R-:W-:Y:S08]  /*19430*/  HMMA.16816.F32.BF16 R48, R172.reuse, R142, R48 ;  /* 0x0000008eac30723c */ /* 0x040ff00000041830 */
[C---:B------:R-:W-:Y:S08]  /*19440*/  HMMA.16816.F32.BF16 R52, R172.reuse, R144, R52 ;  /* 0x00000090ac34723c */ /* 0x040ff00000041834 */
[C---:B------:R-:W-:Y:S08]  /*19450*/  HMMA.16816.F32.BF16 R56, R172.reuse, R146, R56 ;  /* 0x00000092ac38723c */ /* 0x040ff00000041838 */
[C---:B---3--:R-:W-:Y:S07]  /*19460*/  HMMA.16816.F32.BF16 R60, R172.reuse, R148, R60 ;  /* 0x00000094ac3c723c */ /* 0x048fee000004183c */
[----:B------:R-:W-:Y:S01]  /*19470*/  IMAD.MOV.U32 R148, RZ, RZ, R120 ;  /* 0x000000ffff947224 */ /* 0x000fe200078e0078 */
[----:B------:R-:W-:Y:S04]  /*19480*/  HMMA.16816.F32.BF16 R64, R172, R150, R64 ;  /* 0x00000096ac40723c */ /* 0x000fe80000041840 */
[----:B------:R-:W-:Y:S04]  /*19490*/  IMAD.MOV.U32 R149, RZ, RZ, R121 ;  /* 0x000000ffff957224 */ /* 0x000fe800078e0079 */
[C---:B------:R-:W-:Y:S08]  /*194a0*/  HMMA.16816.F32.BF16 R4, R152.reuse, R156, R4 ;  /* 0x0000009c9804723c */ /* 0x040ff00000041804 */
[C---:B------:R-:W-:Y:S08]  /*194b0*/  HMMA.16816.F32.BF16 R8, R152.reuse, R158, R8 ;  /* 0x0000009e9808723c */ /* 0x040ff00000041808 */
[C---:B----4-:R-:W-:Y:S08]  /*194c0*/  HMMA.16816.F32.BF16 R12, R152.reuse, R124, R12 ;  /* 0x0000007c980c723c */ /* 0x050ff0000004180c */
        /* <DEDUP_REMOVED lines=11> */
[C---:B-1----:R-:W-:Y:S08]  /*19580*/  HMMA.16816.F32.BF16 R60, R152.reuse, R128, R60 ;  /* 0x00000080983c723c */ /* 0x042ff0000004183c */
[----:B------:R-:W-:Y:S01]  /*19590*/  HMMA.16816.F32.BF16 R64, R152, R130, R64 ;  /* 0x000000829840723c */ /* 0x000fe20000041840 */
[----:B------:R-:W-:Y:S07]  /*195a0*/  @!UPT UIADD3 URZ, URZ, URZ, URZ ;  /* 0x0000003f3f3ff290 */ /* 0x000fee000fffe03f */
[----:B------:R-:W-:-:S11]  /*195b0*/  @!P0 BRA `(.L_x_982) ;  /* 0x00000a1000008947 */ /* 0x000fd60003800000 */
[----:B------:R-:W-:Y:S01]  /*195c0*/  BSSY B0, `(.L_x_983) ;  /* 0x0000045000007945 */ /* 0x000fe20003800000 */
[----:B------:R-:W-:-:S05]  /*195d0*/  @!P3 BRA `(.L_x_984) ;  /* 0x000004000000b947 */ /* 0x000fca0003800000 */
[----:B------:R-:W-:Y:S01]  /*195e0*/  IMAD.SHL.U32 R124, R203, 0x80, RZ ;  /* 0x00000080cb7c7824 */ /* 0x000fe200078e00ff */
[----:B------:R-:W2:Y:S04]  /*195f0*/  LD.E R129, [R118.64+0x170] ;  /* 0x0001700476817980 */ /* 0x000ea8000c101900 */
[C---:B------:R-:W-:Y:S01]  /*19600*/  IADD3 R122, R124.reuse, -0x100, RZ ;  /* 0xffffff007c7a7810 */ /* 0x040fe20007ffe0ff */
[----:B------:R-:W3:Y:S01]  /*19610*/  LD.E.64 R132, [R118.64+0x20] ;  /* 0x0000200476847980 */ /* 0x000ee2000c101b00 */
[----:B------:R-:W-:Y:S02]  /*19620*/  IADD3 R124, R124, -0x80, RZ ;  /* 0xffffff807c7c7810 */ /* 0x000fe40007ffe0ff */
[----:B------:R-:W-:Y:S02]  /*19630*/  IABS R2, R122 ;  /* 0x0000007a00027213 */ /* 0x000fe40000000000 */
[-C--:B--2---:R-:W-:Y:S02]  /*19640*/  IABS R125, R129.reuse ;  /* 0x00000081007d7213 */ /* 0x084fe40000000000 */
[-C--:B------:R-:W-:Y:S02]  /*19650*/  IABS R121, R129.reuse ;  /* 0x0000008100797213 */ /* 0x080fe40000000000 */
[----:B------:R-:W1:Y:S01]  /*19660*/  I2F.RP R120, R125 ;  /* 0x0000007d00787306 */ /* 0x000e620000209400 */
[----:B------:R-:W-:Y:S02]  /*19670*/  LOP3.LUT R122, R122, R129, RZ, 0x3c, !PT ;  /* 0x000000817a7a7212 */ /* 0x000fe400078e3cff */
[----:B------:R-:W-:Y:S07]  /*19680*/  IMAD.MOV R121, RZ, RZ, -R121 ;  /* 0x000000ffff797224 */ /* 0x000fee00078e0a79 */
[----:B-1----:R-:W1:Y:S02]  /*19690*/  MUFU.RCP R0, R120 ;  /* 0x0000007800007308 */ /* 0x002e640000001000 */
[----:B-1----:R-:W-:Y:S08]  /*196a0*/  IADD3 R126, R0, 0xffffffe, RZ ;  /* 0x0ffffffe007e7810 */ /* 0x002ff00007ffe0ff */
[----:B------:R-:W1:Y:S02]  /*196b0*/  F2I.FTZ.U32.TRUNC.NTZ R127, R126 ;  /* 0x0000007e007f7305 */ /* 0x000e64000021f000 */
[--C-:B-1----:R-:W-:Y:S02]  /*196c0*/  IMAD.MOV R0, RZ, RZ, -R127.reuse ;  /* 0x000000ffff007224 */ /* 0x102fe400078e0a7f */
[----:B------:R-:W-:Y:S02]  /*196d0*/  IMAD.MOV.U32 R126, RZ, RZ, RZ ;  /* 0x000000ffff7e7224 */ /* 0x000fe400078e00ff */
[----:B------:R-:W-:Y:S01]  /*196e0*/  IMAD R131, R0, R125, RZ ;  /* 0x0000007d00837224 */ /* 0x000fe200078e02ff */
[----:B------:R-:W-:Y:S02]  /*196f0*/  IABS R0, R124 ;  /* 0x0000007c00007213 */ /* 0x000fe40000000000 */
[----:B------:R-:W-:Y:S01]  /*19700*/  LOP3.LUT R124, R124, R129, RZ, 0x3c, !PT ;  /* 0x000000817c7c7212 */ /* 0x000fe200078e3cff */
[----:B------:R-:W-:Y:S02]  /*19710*/  IMAD.HI.U32 R127, R127, R131, R126 ;  /* 0x000000837f7f7227 */ /* 0x000fe400078e007e */
[----:B------:R-:W2:Y:S04]  /*19720*/  LD.E.64 R130, [R118.64+0x38] ;  /* 0x0000380476827980 */ /* 0x000ea8000c101b00 */
[C---:B------:R-:W-:Y:S04]  /*19730*/  IMAD.HI.U32 R120, R127.reuse, R2, RZ ;  /* 0x000000027f787227 */ /* 0x040fe800078e00ff */
[CC--:B------:R-:W-:Y:S02]  /*19740*/  IMAD R2, R120.reuse, R121.reuse, R2 ;  /* 0x0000007978027224 */ /* 0x0c0fe400078e0202 */
[----:B------:R-:W-:Y:S03]  /*19750*/  IMAD.HI.U32 R127, R127, R0, RZ ;  /* 0x000000007f7f7227 */ /* 0x000fe600078e00ff */
[----:B------:R-:W-:Y:S01]  /*19760*/  ISETP.GT.U32.AND P6, PT, R125, R2, PT ;  /* 0x000000027d00720c */ /* 0x000fe20003fc4070 */
[----:B------:R-:W-:Y:S05]  /*19770*/  IMAD R0, R127, R121, R0 ;  /* 0x000000797f007224 */ /* 0x000fea00078e0200 */
[----:B------:R-:W-:Y:S07]  /*19780*/  ISETP.GT.U32.AND P0, PT, R125, R0, PT ;  /* 0x000000007d00720c */ /* 0x000fee0003f04070 */
[----:B------:R-:W-:Y:S01]  /*19790*/  @!P6 IADD3 R120, R120, 0x1, RZ ;  /* 0x000000017878e810 */ /* 0x000fe20007ffe0ff */
[--C-:B------:R-:W-:Y:S05]  /*197a0*/  @!P6 IMAD.IADD R2, R2, 0x1, -R125.reuse ;  /* 0x000000010202e824 */ /* 0x100fea00078e0a7d */
[-C--:B------:R-:W-:Y:S01]  /*197b0*/  ISETP.GE.U32.AND P1, PT, R2, R125.reuse, PT ;  /* 0x0000007d0200720c */ /* 0x080fe20003f26070 */
[----:B------:R-:W-:Y:S01]  /*197c0*/  @!P0 IMAD.IADD R0, R0, 0x1, -R125 ;  /* 0x0000000100008824 */ /* 0x000fe200078e0a7d */
[----:B------:R-:W-:Y:S02]  /*197d0*/  @!P0 IADD3 R127, R127, 0x1, RZ ;  /* 0x000000017f7f8810 */ /* 0x000fe40007ffe0ff */
[----:B------:R-:W-:Y:S02]  /*197e0*/  ISETP.GE.AND P0, PT, R122, RZ, PT ;  /* 0x000000ff7a00720c */ /* 0x000fe40003f06270 */
[----:B------:R-:W-:Y:S02]  /*197f0*/  ISETP.GE.U32.AND P6, PT, R0, R125, PT ;  /* 0x0000007d0000720c */ /* 0x000fe40003fc6070 */
[----:B------:R-:W-:Y:S05]  /*19800*/  LOP3.LUT R0, RZ, R129, RZ, 0x33, !PT ;  /* 0x00000081ff007212 */ /* 0x000fea00078e33ff */
[----:B------:R-:W-:Y:S02]  /*19810*/  @P1 IADD3 R120, R120, 0x1, RZ ;  /* 0x0000000178781810 */ /* 0x000fe40007ffe0ff */
[----:B------:R-:W-:Y:S03]  /*19820*/  ISETP.GE.AND P1, PT, R124, RZ, PT ;  /* 0x000000ff7c00720c */ /* 0x000fe60003f26270 */
[----:B------:R-:W-:Y:S01]  /*19830*/  @!P0 IMAD.MOV R120, RZ, RZ, -R120 ;  /* 0x000000ffff788224 */ /* 0x000fe200078e0a78 */
[----:B------:R-:W-:Y:S02]  /*19840*/  @P6 IADD3 R127, R127, 0x1, RZ ;  /* 0x000000017f7f6810 */ /* 0x000fe40007ffe0ff */
[----:B------:R-:W-:Y:S04]  /*19850*/  ISETP.NE.AND P6, PT, R129, RZ, PT ;  /* 0x000000ff8100720c */ /* 0x000fe80003fc5270 */
[C---:B------:R-:W-:Y:S03]  /*19860*/  SEL R125, R0.reuse, R120, !P6 ;  /* 0x00000078007d7207 */ /* 0x040fe60007000000 */
[----:B------:R-:W-:Y:S01]  /*19870*/  @!P1 IMAD.MOV R127, RZ, RZ, -R127 ;  /* 0x000000ffff7f9224 */ /* 0x000fe200078e0a7f */
[CC--:B------:R-:W-:Y:S04]  /*19880*/  LEA R136, P1, R125.reuse, R204.reuse, 0x2 ;  /* 0x000000cc7d887211 */ /* 0x0c0fe800078210ff */
[----:B------:R-:W-:Y:S02]  /*19890*/  SEL R127, R0, R127, !P6 ;  /* 0x0000007f007f7207 */ /* 0x000fe40007000000 */
[-C--:B------:R-:W-:Y:S02]  /*198a0*/  LEA.HI.X.SX32 R137, R125, R205.reuse, 0x2, P1 ;  /* 0x000000cd7d897211 */ /* 0x080fe400008f16ff */
[C---:B------:R-:W-:Y:S01]  /*198b0*/  LEA R134, P0, R127.reuse, R204, 0x2 ;  /* 0x000000cc7f867211 */ /* 0x040fe200078010ff */
[C---:B------:R-:W-:Y:S02]  /*198c0*/  IMAD.IADD R2, R127.reuse, 0x1, -R125 ;  /* 0x000000017f027824 */ /* 0x040fe400078e0a7d */
[----:B------:R-:W4:Y:S01]  /*198d0*/  LD.E R0, [R136.64] ;  /* 0x0000000488007980 */ /* 0x000f22000c101900 */
[----:B------:R-:W-:Y:S01]  /*198e0*/  LEA.HI.X.SX32 R135, R127, R205, 0x2, P0 ;  /* 0x000000cd7f877211 */ /* 0x000fe200000f16ff */
[----:B------:R-:W-:Y:S04]  /*198f0*/  IMAD R129, R129, R2, -0x80 ;  /* 0xffffff8081817424 */ /* 0x000fe800078e0202 */
[----:B------:R-:W4:Y:S01]  /*19900*/  LD.E R121, [R134.64] ;  /* 0x0000000486797980 */ /* 0x000f22000c101900 */
[----:B------:R-:W-:Y:S01]  /*19910*/  SHF.R.S32.HI R125, RZ, 0x1f, R129 ;  /* 0x0000001fff7d7819 */ /* 0x000fe20000011481 */
        /* <DEDUP_REMOVED lines=12> */
.L_x_984:
[----:B------:R-:W2:Y:S02]  /*199e0*/  LD.E R127, [R118.64+0x38] ;  /* 0x00003804767f7980 */ /* 0x000ea4000c101900 */
[----:B--2---:R-:W-:Y:S04]  /*199f0*/  LEA R127, -R127, RZ, 0x7 ;  /* 0x000000ff7f7f7211 */ /* 0x004fe800078e39ff */
[----:B------:R-:W-:Y:S02]  /*19a00*/  SHF.R.S32.HI R0, RZ, 0x1f, R127 ;  /* 0x0000001fff007819 */ /* 0x000fe4000001147f */
.L_x_985:
[----:B------:R-:W-:Y:S05]  /*19a10*/  BSYNC B0 ;  /* 0x0000000000007941 */ /* 0x000fea0003800000 */
.L_x_983:
[C---:B------:R-:W-:Y:S02]  /*19a20*/  LEA R132, P1, R127.reuse, R194, 0x1 ;  /* 0x000000c27f847211 */ /* 0x040fe400078208ff */
[C---:B------:R-:W-:Y:S02]  /*19a30*/  IADD3 R125, P0, R127.reuse, R192, RZ ;  /* 0x000000c07f7d7210 */ /* 0x040fe40007f1e0ff */
[-C--:B------:R-:W-:Y:S02]  /*19a40*/  LEA.HI.X R133, R127, R195.reuse, R0, 0x1, P1 ;  /* 0x000000c37f857211 */ /* 0x080fe400008f0c00 */
[CC--:B------:R-:W-:Y:S01]  /*19a50*/  @P5 LEA R130, P6, R125.reuse, R194.reuse, 0x1 ;  /* 0x000000c27d825211 */ /* 0x0c0fe200078c08ff */
[--C-:B------:R-:W-:Y:S01]  /*19a60*/  IMAD.X R2, R0, 0x1, R193.reuse, P0 ;  /* 0x0000000100027824 */ /* 0x100fe200000e06c1 */
[C---:B------:R-:W-:Y:S01]  /*19a70*/  @P4 LEA R126, P1, R125.reuse, R194, 0x1 ;  /* 0x000000c27d7e4211 */ /* 0x040fe200078208ff */
[----:B------:R-:W-:Y:S01]  /*19a80*/  @!PT LDS RZ, [RZ] ;  /* 0x00000000fffff984 */ /* 0x000fe20000000800 */
[----:B------:R-:W-:Y:S01]  /*19a90*/  @!PT LDS RZ, [RZ] ;  /* 0x00000000fffff984 */ /* 0x000fe20000000800 */
[----:B------:R-:W-:Y:S01]  /*19aa0*/  @!PT LDS RZ, [RZ] ;  /* 0x00000000fffff984 */ /* 0x000fe20000000800 */
[----:B------:R1:W-:Y:S01]  /*19ab0*/  @P5 LDGSTS.E.BYPASS.LTC128B.128 [R201+0x3000], [R132.64] ;  /* 0x0300000084c95fae */ /* 0x0003e2000b901d44 */
[C---:B------:R-:W-:Y:S02]  /*19ac0*/  IADD3 R121, P0, R125.reuse, R192, RZ ;  /* 0x000000c07d797210 */ /* 0x040fe40007f1e0ff */
[CCC-:B------:R-:W-:Y:S01]  /*19ad0*/  @P5 LEA.HI.X R131, R125.reuse, R195.reuse, R2.reuse, 0x1, P6 ;  /* 0x000000c37d835211 */ /* 0x1c0fe200030f0c02 */
[----:B------:R1:W-:Y:S01]  /*19ae0*/  @!P5 STS [R201+0x3000], RZ ;  /* 0x003000ffc900d388 */ /* 0x0003e20000000800 */
[CCC-:B------:R-:W-:Y:S01]  /*19af0*/  @P4 LEA.HI.X R127, R125.reuse, R195.reuse, R2.reuse, 0x1, P1 ;  /* 0x000000c37d7f4211 */ /* 0x1c0fe200008f0c02 */
[--C-:B------:R-:W-:Y:S01]  /*19b00*/  IMAD.X R0, R2, 0x1, R193.reuse, P0 ;  /* 0x0000000102007824 */ /* 0x100fe200000e06c1 */
[-C--:B------:R-:W-:Y:S01]  /*19b10*/  @P2 LEA R124, P0, R125, R194.reuse, 0x1 ;  /* 0x000000c27d7c2211 */ /* 0x080fe200078008ff */
[----:B------:R1:W-:Y:S01]  /*19b20*/  @!P5 STS [R201+0x3004], RZ ;  /* 0x003004ffc900d388 */ /* 0x0003e20000000800 */
[-C--:B------:R-:W-:Y:S02]  /*19b30*/  @P5 LEA R128, P6, R121, R194.reuse, 0x1 ;  /* 0x000000c279805211 */ /* 0x080fe400078c08ff */
[-C--:B------:R-:W-:Y:S01]  /*19b40*/  @P2 LEA.HI.X R125, R125, R195.reuse, R2, 0x1, P0 ;  /* 0x000000c37d7d2211 */ /* 0x080fe200000f0c02 */
[----:B------:R1:W-:Y:S01]  /*19b50*/  @!P5 STS.64 [R201+0x3008], RZ ;  /* 0x003008ffc900d388 */ /* 0x0003e20000000a00 */
[CCC-:B------:R-:W-:Y:S02]  /*19b60*/  @P5 LEA.HI.X R129, R121.reuse, R195.reuse, R0.reuse, 0x1, P6 ;  /* 0x000000c379815211 */ /* 0x1c0fe400030f0c00 */
[CC--:B------:R-:W-:Y:S01]  /*19b70*/  @P4 LEA R134, P1, R121.reuse, R194.reuse, 0x1 ;  /* 0x000000c279864211 */ /* 0x0c0fe200078208ff */
[----:B------:R-:W-:Y:S01]  /*19b80*/  @!PT LDS RZ, [RZ] ;  /* 0x00000000fffff984 */ /* 0x000fe20000000800 */
[----:B------:R-:W-:Y:S01]  /*19b90*/  @!PT LDS RZ, [RZ] ;  /* 0x00000000fffff984 */ /* 0x000fe20000000800 */
[----:B------:R-:W-:Y:S01]  /*19ba0*/  @!PT LDS RZ, [RZ] ;  /* 0x00000000fffff984 */ /* 0x000fe20000000800 */
[----:B------:R1:W-:Y:S01]  /*19bb0*/  @P4 LDGSTS.E.BYPASS.LTC128B.128 [R201+0x5000], [R132.64+0x40] ;  /* 0x0500004084c94fae */ /* 0x0003e2000b901d44 */
[C---:B------:R-:W-:Y:S02]  /*19bc0*/  @P2 LEA R120, P0, R121.reuse, R194, 0x1 ;  /* 0x000000c279782211 */ /* 0x040fe400078008ff */
[CCC-:B------:R-:W-:Y:S01]  /*19bd0*/  @P4 LEA.HI.X R135, R121.reuse, R195.reuse, R0.reuse, 0x1, P1 ;  /* 0x000000c379874211 */ /* 0x1c0fe200008f0c00 */
[----:B------:R1:W-:Y:S01]  /*19be0*/  @!P4 STS.128 [R201+0x5000], RZ ;  /* 0x005000ffc900c388 */ /* 0x0003e20000000c00 */
[C---:B------:R-:W-:Y:S02]  /*19bf0*/  IADD3 R2, P6, R121.reuse, R192, RZ ;  /* 0x000000c079027210 */ /* 0x040fe40007fde0ff */
[-C--:B------:R-:W-:Y:S01]  /*19c00*/  @P2 LEA.HI.X R121, R121, R195.reuse, R0, 0x1, P0 ;  /* 0x000000c379792211 */ /* 0x080fe200000f0c00 */
[----:B------:R-:W-:Y:S01]  /*19c10*/  @!PT LDS RZ, [RZ] ;  /* 0x00000000fffff984 */ /* 0x000fe20000000800 */
[----:B------:R-:W-:Y:S01]  /*19c20*/  @!PT LDS RZ, [RZ] ;  /* 0x00000000fffff984 */ /* 0x000fe20000000800 */
[----:B------:R-:W-:Y:S01]  /*19c30*/  @!PT LDS RZ, [RZ] ;  /* 0x00000000fffff984 */ /* 0x000fe20000000800 */
[----:B------:R1:W-:Y:S01]  /*19c40*/  @P2 LDGSTS.E.BYPASS.LTC128B.128 [R201+0x7000], [R132.64+0x80] ;  /* 0x0700008084c92fae */ /* 0x0003e2000b901d44 */
[-C--:B------:R-:W-:Y:S01]  /*19c50*/  @P4 LEA R136, P1, R2, R194.reuse, 0x1 ;  /* 0x000000c202884211 */ /* 0x080fe200078208ff */
[----:B------:R-:W-:Y:S01]  /*19c60*/  IMAD.X R0, R0, 0x1, R193, P6 ;  /* 0x0000000100007824 */ /* 0x000fe200030e06c1 */
[CC--:B------:R-:W-:Y:S01]  /*19c70*/  @P5 LEA R138, P6, R2.reuse, R194.reuse, 0x1 ;  /* 0x000000c2028a5211 */ /* 0x0c0fe200078c08ff */
[----:B------:R1:W-:Y:S01]  /*19c80*/  @!P2 STS.128 [R201+0x7000], RZ ;  /* 0x007000ffc900a388 */ /* 0x0003e20000000c00 */
[C---:B------:R-:W-:Y:S01]  /*19c90*/  @P2 LEA R140, P0, R2.reuse, R194, 0x1 ;  /* 0x000000c2028c2211 */ /* 0x040fe200078008ff */
[----:B------:R-:W-:Y:S01]  /*19ca0*/  IMAD.MOV.U32 R194, RZ, RZ, R132 ;  /* 0x000000ffffc27224 */ /* 0x000fe200078e0084 */
[CCC-:B------:R-:W-:Y:S01]  /*19cb0*/  @P5 LEA.HI.X R139, R2.reuse, R195.reuse, R0.reuse, 0x1, P6 ;  /* 0x000000c3028b5211 */ /* 0x1c0fe200030f0c00 */
[----:B------:R-:W-:Y:S01]  /*19cc0*/  @!PT LDS RZ, [RZ] ;  /* 0x00000000fffff984 */ /* 0x000fe20000000800 */
[----:B------:R-:W-:Y:S01]  /*19cd0*/  @!PT LDS RZ, [RZ] ;  /* 0x00000000fffff984 */ /* 0x000fe20000000800 */
[----:B------:R-:W-:Y:S01]  /*19ce0*/  @!PT LDS RZ, [RZ] ;  /* 0x00000000fffff984 */ /* 0x000fe20000000800 */
[----:B------:R1:W-:Y:S01]  /*19cf0*/  @P5 LDGSTS.E.BYPASS.LTC128B.128 [R201+0x3800], [R130.64] ;  /* 0x0380000082c95fae */ /* 0x0003e2000b901d44 */
[CCC-:B------:R-:W-:Y:S02]  /*19d00*/  @P4 LEA.HI.X R137, R2.reuse, R195.reuse, R0.reuse, 0x1, P1 ;  /* 0x000000c302894211 */ /* 0x1c0fe400008f0c00 */
[----:B------:R-:W-:Y:S01]  /*19d10*/  @P2 LEA.HI.X R141, R2, R195, R0, 0x1, P0 ;  /* 0x000000c3028d2211 */ /* 0x000fe200000f0c00 */
[----:B------:R1:W-:Y:S01]  /*19d20*/  @!P5 STS.128 [R201+0x3800], RZ ;  /* 0x003800ffc900d388 */ /* 0x0003e20000000c00 */
[----:B------:R-:W-:Y:S03]  /*19d30*/  IMAD.MOV.U32 R195, RZ, RZ, R133 ;  /* 0x000000ffffc37224 */ /* 0x000fe600078e0085 */
        /* <DEDUP_REMOVED lines=41> */
.L_x_982:
[----:B------:R-:W-:Y:S05]  /*19fd0*/  BSYNC B1 ;  /* 0x0000000000017941 */ /* 0x000fea0003800000 */
.L_x_981:
[----:B-1----:R-:W2:Y:S01]  /*19fe0*/  LD.E R121, [R118.64+0xdc] ;  /* 0x0000dc0476797980 */ /* 0x002ea2000c101900 */
        /* <DEDUP_REMOVED lines=63> */
[----:B------:R-:W-:Y:S02]  /*1a3e0*/  LDSM.16.MT88.4 R132, [R186+0xb000] ;  /* 0x00b00000ba84783b */ /* 0x000fe40000004200 */
[----:B------:R-:W-:Y:S06]  /*1a3f0*/  FMNMX.FTZ R131, R65, R2, !PT ;  /* 0x0000000241837209 */ /* 0x000fec0007810000 */
[----:B------:R-:W1:Y:S08]  /*1a400*/  SHFL.BFLY PT, R0, R127, 0x2, 0x1f ;  /* 0x0c401f007f007f89 */ /* 0x000e7000000e0000 */
[----:B------:R-:W3:Y:S01]  /*1a410*/  SHFL.BFLY PT, R2, R131, 0x2, 0x1f ;  /* 0x0c401f0083027f89 */ /* 0x000ee200000e0000 */
[----:B-1----:R-:W-:Y:S07]  /*1a420*/  FMNMX.FTZ R125, R127, R0, !PT ;  /* 0x000000007f7d7209 */ /* 0x002fee0007810000 */
[----:B------:R-:W1:Y:S01]  /*1a430*/  SHFL.BFLY PT, R0, R125, 0x1, 0x1f ;  /* 0x0c201f007d007f89 */ /* 0x000e6200000e0000 */
[----:B---3--:R-:W-:Y:S07]  /*1a440*/  FMNMX.FTZ R129, R131, R2, !PT ;  /* 0x0000000283817209 */ /* 0x008fee0007810000 */
[----:B------:R-:W3:Y:S01]  /*1a450*/  SHFL.BFLY PT, R2, R129, 0x1, 0x1f ;  /* 0x0c201f0081027f89 */ /* 0x000ee200000e0000 */
[----:B-1----:R-:W-:Y:S07]  /*1a460*/  FMNMX.FTZ R0, R125, R0, !PT ;  /* 0x000000007d007209 */ /* 0x002fee0007810000 */
[----:B------:R-:W1:Y:S01]  /*1a470*/  LDSM.16.MT88.4 R124, [R186+0x9000] ;  /* 0x00900000ba7c783b */ /* 0x000e620000004200 */
[----:B------:R-:W-:Y:S01]  /*1a480*/  FADD.FTZ R120, -R0, R3 ;  /* 0x0000000300787221 */ /* 0x000fe20000010100 */
[----:B---3--:R-:W-:Y:S06]  /*1a490*/  FMNMX.FTZ R2, R129, R2, !PT ;  /* 0x0000000281027209 */ /* 0x008fec0007810000 */
[----:B------:R-:W3:Y:S01]  /*1a4a0*/  LDSM.16.MT88.4 R128, [R184+0x9000] ;  /* 0x00900000b880783b */ /* 0x000ee20000004200 */
[C---:B------:R-:W-:Y:S01]  /*1a4b0*/  FSETP.NEU.FTZ.AND P0, PT, R2.reuse, -INF , PT ;  /* 0xff8000000200780b */ /* 0x040fe20003f1d000 */
[C---:B--2---:R-:W-:Y:S02]  /*1a4c0*/  FMUL.FTZ R3, R121.reuse, R120 ;  /* 0x0000007879037220 */ /* 0x044fe40000410000 */
[----:B------:R-:W-:Y:S02]  /*1a4d0*/  FADD.FTZ R120, -R2, R123 ;  /* 0x0000007b02787221 */ /* 0x000fe40000010100 */
[C---:B------:R-:W-:Y:S02]  /*1a4e0*/  FMUL.FTZ R144, R121.reuse, R2 ;  /* 0x0000000279907220 */ /* 0x040fe40000410000 */
[C---:B------:R-:W-:Y:S01]  /*1a4f0*/  FMUL.FTZ R122, R121.reuse, R120 ;  /* 0x00000078797a7220 */ /* 0x040fe20000410000 */
[----:B------:R-:W2:Y:S01]  /*1a500*/  MUFU.EX2 R3, R3 ;  /* 0x0000000300037308 */ /* 0x000ea20000000800 */
[----:B------:R-:W-:Y:S01]  /*1a510*/  FMUL.FTZ R142, R121, R0 ;  /* 0x00000000798e7220 */ /* 0x000fe20000410000 */
[----:B------:R-:W-:Y:S02]  /*1a520*/  FSEL R144, R144, RZ, P0 ;  /* 0x000000ff90907208 */ /* 0x000fe40000000000 */
[----:B------:R-:W-:Y:S03]  /*1a530*/  FSETP.NEU.FTZ.AND P0, PT, R0, -INF , PT ;  /* 0xff8000000000780b */ /* 0x000fe60003f1d000 */
[-CC-:B------:R-:W-:Y:S01]  /*1a540*/  FFMA.FTZ R137, R8, R121.reuse, -R144.reuse ;  /* 0x0000007908897223 */ /* 0x180fe20000010890 */
[----:B------:R-:W-:Y:S01]  /*1a550*/  FSEL R142, R142, RZ, P0 ;  /* 0x000000ff8e8e7208 */ /* 0x000fe20000000000 */
[-CC-:B------:R-:W-:Y:S01]  /*1a560*/  FFMA.FTZ R141, R4, R121.reuse, -R144.reuse ;  /* 0x00000079048d7223 */ /* 0x180fe20000010890 */
[----:B------:R4:W5:Y:S01]  /*1a570*/  MUFU.EX2 R120, R122 ;  /* 0x0000007a00787308 */ /* 0x0009620000000800 */
[-C--:B------:R-:W-:Y:S01]  /*1a580*/  FFMA.FTZ R136, R5, R121.reuse, -R144 ;  /* 0x0000007905887223 */ /* 0x080fe20000010890 */
[----:B------:R-:W-:Y:S01]  /*1a590*/  ISETP.GT.AND P0, PT, R203, 0x1, PT ;  /* 0x00000001cb00780c */ /* 0x000fe20003f04270 */
[-CC-:B------:R-:W-:Y:S02]  /*1a5a0*/  FFMA.FTZ R138, R10, R121.reuse, -R142.reuse ;  /* 0x000000790a8a7223 */ /* 0x180fe4000001088e */
[-CC-:B------:R-:W-:Y:S02]  /*1a5b0*/  FFMA.FTZ R123, R11, R121.reuse, -R142.reuse ;  /* 0x000000790b7b7223 */ /* 0x180fe4000001088e */
[-CC-:B------:R-:W-:Y:S02]  /*1a5c0*/  FFMA.FTZ R140, R6, R121.reuse, -R142.reuse ;  /* 0x00000079068c7223 */ /* 0x180fe4000001088e */
[-C--:B------:R-:W-:Y:S01]  /*1a5d0*/  FFMA.FTZ R139, R7, R121.reuse, -R142 ;  /* 0x00000079078b7223 */ /* 0x080fe2000001088e */
[----:B------:R-:W-:Y:S01]  /*1a5e0*/  MUFU.EX2 R141, R141 ;  /* 0x0000008d008d7308 */ /* 0x000fe20000000800 */
[-CC-:B------:R-:W-:Y:S02]  /*1a5f0*/  FFMA.FTZ R143, R12, R121.reuse, -R144.reuse ;  /* 0x000000790c8f7223 */ /* 0x180fe40000010890 */
[--C-:B------:R-:W-:Y:S02]  /*1a600*/  FFMA.FTZ R147, R20, R121, -R144.reuse ;  /* 0x0000007914937223 */ /* 0x100fe40000010890 */
[C---:B--2---:R-:W-:Y:S02]  /*1a610*/  FMUL.FTZ R6, R3.reuse, R114 ;  /* 0x0000007203067220 */ /* 0x044fe40000410000 */
[C---:B------:R-:W-:Y:S02]  /*1a620*/  FMUL.FTZ R7, R3.reuse, R115 ;  /* 0x0000007303077220 */ /* 0x040fe40000410000 */
[C---:B------:R-:W-:Y:S01]  /*1a630*/  FMUL.FTZ R10, R3.reuse, R110 ;  /* 0x0000006e030a7220 */ /* 0x040fe20000410000 */
[----:B------:R-:W2:Y:S01]  /*1a640*/  MUFU.EX2 R136, R136 ;  /* 0x0000008800887308 */ /* 0x000ea20000000800 */
[C---:B------:R-:W-:Y:S02]  /*1a650*/  FMUL.FTZ R11, R3.reuse, R111 ;  /* 0x0000006f030b7220 */ /* 0x040fe40000410000 */
[----:B------:R-:W-:Y:S02]  /*1a660*/  FMUL.FTZ R70, R3, R70 ;  /* 0x0000004603467220 */ /* 0x000fe40000410000 */
[--C-:B----4-:R-:W-:Y:S02]  /*1a670*/  FFMA.FTZ R122, R9, R121, -R144.reuse ;  /* 0x00000079097a7223 */ /* 0x110fe40000010890 */
[C---:B-----5:R-:W-:Y:S02]  /*1a680*/  FMUL.FTZ R4, R120.reuse, R112 ;  /* 0x0000007078047220 */ /* 0x060fe40000410000 */
[C---:B------:R-:W-:Y:S01]  /*1a690*/  FMUL.FTZ R5, R120.reuse, R113 ;  /* 0x0000007178057220 */ /* 0x040fe20000410000 */
[----:B------:R-:W-:Y:S01]  /*1a6a0*/  MUFU.EX2 R140, R140 ;  /* 0x0000008c008c7308 */ /* 0x000fe20000000800 */
[C---:B------:R-:W-:Y:S02]  /*1a6b0*/  FMUL.FTZ R8, R120.reuse, R108 ;  /* 0x0000006c78087220 */ /* 0x040fe40000410000 */
[C---:B------:R-:W-:Y:S02]  /*1a6c0*/  FMUL.FTZ R9, R120.reuse, R109 ;  /* 0x0000006d78097220 */ /* 0x040fe40000410000 */
[C---:B------:R-:W-:Y:S01]  /*1a6d0*/  FMUL.FTZ R71, R3.reuse, R71 ;  /* 0x0000004703477220 */ /* 0x040fe20000410000 */
[----:B------:R-:W4:Y:S01]  /*1a6e0*/  LDSM.16.MT88.4 R108, [R184+0xb000] ;  /* 0x00b00000b86c783b */ /* 0x000f220000004200 */
[C---:B------:R-:W-:Y:S02]  /*1a6f0*/  FMUL.FTZ R68, R120.reuse, R68 ;  /* 0x0000004478447220 */ /* 0x040fe40000410000 */
[----:B------:R-:W-:Y:S01]  /*1a700*/  FMUL.FTZ R69, R120, R69 ;  /* 0x0000004578457220 */ /* 0x000fe20000410000 */
[----:B------:R-:W5:Y:S01]  /*1a710*/  MUFU.EX2 R139, R139 ;  /* 0x0000008b008b7308 */ /* 0x000f620000000800 */
[C---:B------:R-:W-:Y:S02]  /*1a720*/  FMUL.FTZ R74, R3.reuse, R74 ;  /* 0x0000004a034a7220 */ /* 0x040fe40000410000 */
[C---:B------:R-:W-:Y:S01]  /*1a730*/  FMUL.FTZ R75, R3.reuse, R75 ;  /* 0x0000004b034b7220 */ /* 0x040fe20000410000 */
        /* <DEDUP_REMOVED lines=9> */
[----:B------:R-:W-:Y:S01]  /*1a7d0*/  FMUL.FTZ R83, R3, R83 ;  /* 0x0000005303537220 */ /* 0x000fe20000410000 */
[----:B------:R-:W2:Y:S01]  /*1a7e0*/  MUFU.EX2 R122, R122 ;  /* 0x0000007a007a7308 */ /* 0x000ea20000000800 */
[C---:B------:R-:W-:Y:S02]  /*1a7f0*/  FMUL.FTZ R80, R120.reuse, R80 ;  /* 0x0000005078507220 */ /* 0x040fe40000410000 */
[C---:B------:R-:W-:Y:S01]  /*1a800*/  FMUL.FTZ R81, R120.reuse, R81 ;  /* 0x0000005178517220 */ /* 0x040fe20000410000 */
[----:B-----5:R-:W-:Y:S01]  /*1a810*/  F2FP.BF16.PACK_AB R113, R139, R140 ;  /* 0x0000008c8b71723e */ /* 0x020fe200000010ff */
[C---:B------:R-:W-:Y:S02]  /*1a820*/  FMUL.FTZ R12, R120.reuse, R104 ;  /* 0x00000068780c7220 */ /* 0x040fe40000410000 */
[C---:B------:R-:W-:Y:S02]  /*1a830*/  FMUL.FTZ R86, R3.reuse, R86 ;  /* 0x0000005603567220 */ /* 0x040fe40000410000 */
[----:B------:R-:W-:Y:S01]  /*1a840*/  FMUL.FTZ R87, R3, R87 ;  /* 0x0000005703577220 */ /* 0x000fe20000410000 */
[----:B------:R-:W-:Y:S01]  /*1a850*/  MUFU.EX2 R138, R138 ;  /* 0x0000008a008a7308 */ /* 0x000fe20000000800 */
[C---:B------:R-:W-:Y:S02]  /*1a860*/  FMUL.FTZ R84, R120.reuse, R84 ;  /* 0x0000005478547220 */ /* 0x040fe40000410000 */
[----:B------:R-:W-:Y:S02]  /*1a870*/  FMUL.FTZ R85, R120, R85 ;  /* 0x0000005578557220 */ /* 0x000fe40000410000 */
[-C--:B------:R-:W-:Y:S02]  /*1a880*/  FFMA.FTZ R152, R21, R121.reuse, -R144 ;  /* 0x0000007915987223 */ /* 0x080fe40000010890 */
[-CC-:B------:R-:W-:Y:S02]  /*1a890*/  FFMA.FTZ R154, R22, R121.reuse, -R142.reuse ;  /* 0x00000079169a7223 */ /* 0x180fe4000001088e */
[-C--:B------:R-:W-:Y:S01]  /*1a8a0*/  FFMA.FTZ R151, R23, R121.reuse, -R142 ;  /* 0x0000007917977223 */ /* 0x080fe2000001088e */
[----:B------:R-:W5:Y:S01]  /*1a8b0*/  MUFU.EX2 R123, R123 ;  /* 0x0000007b007b7308 */ /* 0x000f620000000800 */
[----:B------:R-:W-:Y:S01]  /*1a8c0*/  LDSM.16.MT88.4 R20, [R186+0xd400] ;  /* 0x00d40000ba14783b */ /* 0x000fe20000004200 */
[--C-:B------:R-:W-:Y:S01]  /*1a8d0*/  FFMA.FTZ R153, R32, R121, -R144.reuse ;  /* 0x0000007920997223 */ /* 0x100fe20000010890 */
[----:B--2---:R-:W-:Y:S01]  /*1a8e0*/  F2FP.BF16.PACK_AB R114, R122, R137 ;  /* 0x000000897a72723e */ /* 0x004fe200000010ff */
[-C--:B------:R-:W-:Y:S02]  /*1a8f0*/  FFMA.FTZ R156, R33, R121.reuse, -R144 ;  /* 0x00000079219c7223 */ /* 0x080fe40000010890 */
[-CC-:B------:R-:W-:Y:S02]  /*1a900*/  FFMA.FTZ R155, R34, R121.reuse, -R142.reuse ;  /* 0x00000079229b7223 */ /* 0x180fe4000001088e */
[-C--:B------:R-:W-:Y:S02]  /*1a910*/  FFMA.FTZ R158, R35, R121.reuse, -R142 ;  /* 0x00000079239e7223 */ /* 0x080fe4000001088e */
[----:B------:R-:W-:Y:S01]  /*1a920*/  MUFU.EX2 R143, R143 ;  /* 0x0000008f008f7308 */ /* 0x000fe20000000800 */
[----:B------:R-:W-:Y:S01]  /*1a930*/  LDSM.16.MT88.4 R32, [R184+0x9c00] ;  /* 0x009c0000b820783b */ /* 0x000fe20000004200 */
[-CC-:B------:R-:W-:Y:S02]  /*1a940*/  FFMA.FTZ R157, R36, R121.reuse, -R144.reuse ;  /* 0x00000079249d7223 */ /* 0x180fe40000010890 */
[-C--:B------:R-:W-:Y:S02]  /*1a950*/  FFMA.FTZ R160, R37, R121.reuse, -R144 ;  /* 0x0000007925a07223 */ /* 0x080fe40000010890 */
[-CC-:B------:R-:W-:Y:S02]  /*1a960*/  FFMA.FTZ R162, R38, R121.reuse, -R142.reuse ;  /* 0x0000007926a27223 */ /* 0x180fe4000001088e */
[-C--:B------:R-:W-:Y:S02]  /*1a970*/  FFMA.FTZ R159, R39, R121.reuse, -R142 ;  /* 0x00000079279f7223 */ /* 0x080fe4000001088e */
[----:B------:R-:W-:Y:S01]  /*1a980*/  LDSM.16.MT88.4 R36, [R186+0xc000] ;  /* 0x00c00000ba24783b */ /* 0x000fe20000004200 */
[-CC-:B------:R-:W-:Y:S01]  /*1a990*/  FFMA.FTZ R161, R40, R121.reuse, -R144.reuse ;  /* 0x0000007928a17223 */ /* 0x180fe20000010890 */
[----:B------:R-:W-:Y:S01]  /*1a9a0*/  MUFU.EX2 R147, R147 ;  /* 0x0000009300937308 */ /* 0x000fe20000000800 */
[--C-:B------:R-:W-:Y:S01]  /*1a9b0*/  FFMA.FTZ R164, R41, R121, -R144.reuse ;  /* 0x0000007929a47223 */ /* 0x100fe20000010890 */
[----:B-----5:R-:W-:Y:S01]  /*1a9c0*/  F2FP.BF16.PACK_AB R115, R123, R138 ;  /* 0x0000008a7b73723e */ /* 0x020fe200000010ff */
[C---:B------:R-:W-:Y:S02]  /*1a9d0*/  FMUL.FTZ R90, R3.reuse, R90 ;  /* 0x0000005a035a7220 */ /* 0x040fe40000410000 */
[C---:B------:R-:W-:Y:S02]  /*1a9e0*/  FMUL.FTZ R91, R3.reuse, R91 ;  /* 0x0000005b035b7220 */ /* 0x040fe40000410000 */
[C---:B------:R-:W-:Y:S02]  /*1a9f0*/  FMUL.FTZ R88, R120.reuse, R88 ;  /* 0x0000005878587220 */ /* 0x040fe40000410000 */
[C---:B-1----:R-:W-:Y:S01]  /*1aa00*/  HMMA.16816.F32.BF16 R4, R112.reuse, R124, R4 ;  /* 0x0000007c7004723c */ /* 0x042fe20000041804 */
[----:B------:R-:W-:Y:S04]  /*1aa10*/  MUFU.EX2 R152, R152 ;  /* 0x0000009800987308 */ /* 0x000fe80000000800 */
[C---:B------:R-:W-:Y:S02]  /*1aa20*/  FMUL.FTZ R89, R120.reuse, R89 ;  /* 0x0000005978597220 */ /* 0x040fe40000410000 */
[C---:B------:R-:W-:Y:S01]  /*1aa30*/  FMUL.FTZ R94, R3.reuse, R94 ;  /* 0x0000005e035e7220 */ /* 0x040fe20000410000 */
[C---:B------:R-:W-:Y:S01]  /*1aa40*/  HMMA.16816.F32.BF16 R8, R112.reuse, R126, R8 ;  /* 0x0000007e7008723c */ /* 0x040fe20000041808 */
[----:B------:R-:W1:Y:S02]  /*1aa50*/  LDSM.16.MT88.4 R124, [R186+0xd000] ;  /* 0x00d00000ba7c783b */ /* 0x000e640000004200 */
[----:B------:R-:W-:Y:S01]  /*1aa60*/  MUFU.EX2 R154, R154 ;  /* 0x0000009a009a7308 */ /* 0x000fe20000000800 */
[C---:B------:R-:W-:Y:S02]  /*1aa70*/  FMUL.FTZ R95, R3.reuse, R95 ;  /* 0x0000005f035f7220 */ /* 0x040fe40000410000 */
[C---:B------:R-:W-:Y:S02]  /*1aa80*/  FMUL.FTZ R92, R120.reuse, R92 ;  /* 0x0000005c785c7220 */ /* 0x040fe40000410000 */
[C---:B---3--:R-:W-:Y:S04]  /*1aa90*/  HMMA.16816.F32.BF16 R68, R112.reuse, R128, R68 ;  /* 0x000000807044723c */ /* 0x048fe80000041844 */
[C---:B------:R-:W-:Y:S01]  /*1aaa0*/  FMUL.FTZ R93, R120.reuse, R93 ;  /* 0x0000005d785d7220 */ /* 0x040fe20000410000 */
[----:B------:R-:W-:Y:S01]  /*1aab0*/  MUFU.EX2 R151, R151 ;  /* 0x0000009700977308 */ /* 0x000fe20000000800 */
[C---:B------:R-:W-:Y:S02]  /*1aac0*/  FMUL.FTZ R98, R3.reuse, R98 ;  /* 0x0000006203627220 */ /* 0x040fe40000410000 */
[C---:B------:R-:W-:Y:S01]  /*1aad0*/  HMMA.16816.F32.BF16 R72, R112.reuse, R130, R72 ;  /* 0x000000827048723c */ /* 0x040fe20000041848 */
[----:B------:R-:W-:Y:S03]  /*1aae0*/  LDSM.16.MT88.4 R128, [R186+0xb400] ;  /* 0x00b40000ba80783b */ /* 0x000fe60000004200 */
[----:B------:R-:W-:Y:S02]  /*1aaf0*/  FMUL.FTZ R99, R3, R99 ;  /* 0x0000006303637220 */ /* 0x000fe40000410000 */
[C---:B------:R-:W-:Y:S01]  /*1ab00*/  FMUL.FTZ R96, R120.reuse, R96 ;  /* 0x0000006078607220 */ /* 0x040fe20000410000 */
[----:B------:R-:W-:Y:S01]  /*1ab10*/  MUFU.EX2 R153, R153 ;  /* 0x0000009900997308 */ /* 0x000fe20000000800 */
[C---:B------:R-:W-:Y:S04]  /*1ab20*/  HMMA.16816.F32.BF16 R76, R112.reuse, R132, R76 ;  /* 0x00000084704c723c */ /* 0x040fe8000004184c */
[C---:B------:R-:W-:Y:S02]  /*1ab30*/  FMUL.FTZ R97, R120.reuse, R97 ;  /* 0x0000006178617220 */ /* 0x040fe40000410000 */
[-CC-:B------:R-:W-:Y:S02]  /*1ab40*/  FFMA.FTZ R146, R17, R121.reuse, -R144.reuse ;  /* 0x0000007911927223 */ /* 0x180fe40000010890 */
[C---:B------:R-:W-:Y:S01]  /*1ab50*/  HMMA.16816.F32.BF16 R80, R112.reuse, R134, R80 ;  /* 0x000000867050723c */ /* 0x040fe20000041850 */
[----:B------:R-:W-:Y:S03]  /*1ab60*/  MUFU.EX2 R156, R156 ;  /* 0x0000009c009c7308 */ /* 0x000fe60000000800 */
[----:B------:R-:W-:Y:S02]  /*1ab70*/  FFMA.FTZ R132, R13, R121, -R144 ;  /* 0x000000790d847223 */ /* 0x000fe40000010890 */
[----:B------:R-:W-:Y:S02]  /*1ab80*/  FMUL.FTZ R13, R120, R105 ;  /* 0x00000069780d7220 */ /* 0x000fe40000410000 */
[C---:B----4-:R-:W-:Y:S03]  /*1ab90*/  HMMA.16816.F32.BF16 R84, R112.reuse, R108, R84 ;  /* 0x0000006c7054723c */ /* 0x050fe60000041854 */
[----:B------:R-:W2:Y:S01]  /*1aba0*/  MUFU.EX2 R132, R132 ;  /* 0x0000008400847308 */ /* 0x000ea20000000800 */
[-CC-:B------:R-:W-:Y:S02]  /*1abb0*/  FFMA.FTZ R134, R14, R121.reuse, -R142.reuse ;  /* 0x000000790e867223 */ /* 0x180fe4000001088e */
[----:B------:R-:W-:Y:S02]  /*1abc0*/  FMUL.FTZ R14, R3, R106 ;  /* 0x0000006a030e7220 */ /* 0x000fe40000410000 */
[----:B------:R-:W-:Y:S04]  /*1abd0*/  FFMA.FTZ R133, R15, R121, -R142 ;  /* 0x000000790f857223 */ /* 0x000fe8000001088e */
[----:B------:R-:W-:Y:S01]  /*1abe0*/  FMUL.FTZ R15, R3, R107 ;  /* 0x0000006b030f7220 */ /* 0x000fe20000410000 */
[----:B------:R-:W-:Y:S01]  /*1abf0*/  MUFU.EX2 R134, R134 ;  /* 0x0000008600867308 */ /* 0x000fe20000000800 */
[----:B------:R-:W3:Y:S01]  /*1ac00*/  LDSM.16.MT88.4 R104, [R184+0xd000] ;  /* 0x00d00000b868783b */ /* 0x000ee20000004200 */
[----:B------:R-:W-:Y:S02]  /*1ac10*/  FMUL.FTZ R17, R120, R101 ;  /* 0x0000006578117220 */ /* 0x000fe40000410000 */
[-C--:B------:R-:W-:Y:S02]  /*1ac20*/  FFMA.FTZ R135, R16, R121.reuse, -R144 ;  /* 0x0000007910877223 */ /* 0x080fe40000010890 */
[C---:B------:R-:W-:Y:S03]  /*1ac30*/  HMMA.16816.F32.BF16 R12, R112.reuse, R110, R12 ;  /* 0x0000006e700c723c */ /* 0x040fe6000004180c */
[----:B------:R-:W4:Y:S01]  /*1ac40*/  LDSM.16.MT88.4 R108, [R186+0x9400] ;  /* 0x00940000ba6c783b */ /* 0x000f220000004200 */
[-CC-:B------:R-:W-:Y:S01]  /*1ac50*/  FFMA.FTZ R145, R18, R121.reuse, -R142.reuse ;  /* 0x0000007912917223 */ /* 0x180fe2000001088e */
[----:B------:R-:W5:Y:S01]  /*1ac60*/  MUFU.EX2 R133, R133 ;  /* 0x0000008500857308 */ /* 0x000f620000000800 */
[----:B------:R-:W-:Y:S02]  /*1ac70*/  FFMA.FTZ R150, R19, R121, -R142 ;  /* 0x0000007913967223 */ /* 0x000fe4000001088e */
[C---:B-1----:R-:W-:Y:S04]  /*1ac80*/  HMMA.16816.F32.BF16 R88, R112.reuse, R124, R88 ;  /* 0x0000007c7058723c */ /* 0x042fe80000041858 */
[C---:B------:R-:W-:Y:S02]  /*1ac90*/  FMUL.FTZ R18, R3.reuse, R102 ;  /* 0x0000006603127220 */ /* 0x040fe40000410000 */
[----:B------:R-:W-:Y:S01]  /*1aca0*/  FMUL.FTZ R19, R3, R103 ;  /* 0x0000006703137220 */ /* 0x000fe20000410000 */
[----:B------:R-:W-:Y:S01]  /*1acb0*/  MUFU.EX2 R135, R135 ;  /* 0x0000008700877308 */ /* 0x000fe20000000800 */
[C---:B------:R-:W-:Y:S01]  /*1acc0*/  HMMA.16816.F32.BF16 R92, R112.reuse, R126, R92 ;  /* 0x0000007e705c723c */ /* 0x040fe2000004185c */
[----:B------:R-:W1:Y:S03]  /*1acd0*/  LDSM.16.MT88.4 R124, [R184+0x9400] ;  /* 0x00940000b87c783b */ /* 0x000e660000004200 */
[----:B------:R-:W-:Y:S01]  /*1ace0*/  FMUL.FTZ R16, R120, R100 ;  /* 0x0000006478107220 */ /* 0x000fe20000410000 */
[----:B--2---:R-:W-:Y:S01]  /*1acf0*/  F2FP.BF16.PACK_AB R100, R132, R143 ;  /* 0x0000008f8464723e */ /* 0x004fe200000010ff */
[-CC-:B------:R-:W-:Y:S02]  /*1ad00*/  FFMA.FTZ R44, R44, R121.reuse, -R144.reuse ;  /* 0x000000792c2c7223 */ /* 0x180fe40000010890 */
[-C--:B------:R-:W-:Y:S01]  /*1ad10*/  FFMA.FTZ R45, R45, R121.reuse, -R144 ;  /* 0x000000792d2d7223 */ /* 0x080fe20000010890 */
[----:B------:R-:W2:Y:S03]  /*1ad20*/  MUFU.EX2 R146, R146 ;  /* 0x0000009200927308 */ /* 0x000ea60000000800 */
[-CC-:B------:R-:W-:Y:S01]  /*1ad30*/  FFMA.FTZ R46, R46, R121.reuse, -R142.reuse ;  /* 0x000000792e2e7223 */ /* 0x180fe2000001088e */
[----:B-----5:R-:W-:Y:S01]  /*1ad40*/  F2FP.BF16.PACK_AB R101, R133, R134 ;  /* 0x000000868565723e */ /* 0x020fe200000010ff */
[-C--:B------:R-:W-:Y:S02]  /*1ad50*/  FFMA.FTZ R47, R47, R121.reuse, -R142 ;  /* 0x000000792f2f7223 */ /* 0x080fe4000001088e */
[-CC-:B------:R-:W-:Y:S02]  /*1ad60*/  FFMA.FTZ R48, R48, R121.reuse, -R144.reuse ;  /* 0x0000007930307223 */ /* 0x180fe40000010890 */
[-C--:B------:R-:W-:Y:S01]  /*1ad70*/  FFMA.FTZ R49, R49, R121.reuse, -R144 ;  /* 0x0000007931317223 */ /* 0x080fe20000010890 */
[C---:B---3--:R-:W-:Y:S01]  /*1ad80*/  HMMA.16816.F32.BF16 R16, R112.reuse, R104, R16 ;  /* 0x000000687010723c */ /* 0x048fe20000041810 */
[----:B------:R-:W-:Y:S02]  /*1ad90*/  MUFU.EX2 R145, R145 ;  /* 0x0000009100917308 */ /* 0x000fe40000000800 */
[-CC-:B------:R-:W-:Y:S02]  /*1ada0*/  FFMA.FTZ R50, R50, R121.reuse, -R142.reuse ;  /* 0x0000007932327223 */ /* 0x180fe4000001088e */
[-C--:B------:R-:W-:Y:S02]  /*1adb0*/  FFMA.FTZ R51, R51, R121.reuse, -R142 ;  /* 0x0000007933337223 */ /* 0x080fe4000001088e */
[-CC-:B------:R-:W-:Y:S01]  /*1adc0*/  FFMA.FTZ R52, R52, R121.reuse, -R144.reuse ;  /* 0x0000007934347223 */ /* 0x180fe20000010890 */
[----:B------:R-:W-:Y:S01]  /*1add0*/  HMMA.16816.F32.BF16 R96, R112, R106, R96 ;  /* 0x0000006a7060723c */ /* 0x000fe20000041860 */
[----:B------:R-:W3:Y:S02]  /*1ade0*/  LDSM.16.MT88.4 R104, [R184+0xb400] ;  /* 0x00b40000b868783b */ /* 0x000ee40000004200 */
[----:B------:R-:W5:Y:S01]  /*1adf0*/  MUFU.EX2 R150, R150 ;  /* 0x0000009600967308 */ /* 0x000f620000000800 */
[----:B------:R-:W-:Y:S01]  /*1ae00*/  FFMA.FTZ R53, R53, R121, -R144 ;  /* 0x0000007935357223 */ /* 0x000fe20000010890 */
[----:B--2---:R-:W-:Y:S01]  /*1ae10*/  F2FP.BF16.PACK_AB R102, R146, R135 ;  /* 0x000000879266723e */ /* 0x004fe200000010ff */
[----:B------:R-:W-:Y:S03]  /*1ae20*/  FFMA.FTZ R140, R3, R210, R140 ;  /* 0x000000d2038c7223 */ /* 0x000fe6000001008c */
[----:B------:R-:W-:Y:S03]  /*1ae30*/  LDSM.16.MT88.4 R112, [R184+0xd800] ;  /* 0x00d80000b870783b */ /* 0x000fe60000004200 */
[----:B------:R-:W-:Y:S01]  /*1ae40*/  FFMA.FTZ R141, R120, R209, R141 ;  /* 0x000000d1788d7223 */ /* 0x000fe2000001008d */
[----:B------:R-:W-:Y:S01]  /*1ae50*/  MUFU.EX2 R155, R155 ;  /* 0x0000009b009b7308 */ /* 0x000fe20000000800 */
[----:B------:R-:W-:Y:S02]  /*1ae60*/  FADD.FTZ R139, R139, R140 ;  /* 0x0000008c8b8b7221 */ /* 0x000fe40000010000 */
[----:B------:R-:W-:Y:S02]  /*1ae70*/  FADD.FTZ R136, R136, R141 ;  /* 0x0000008d88887221 */ /* 0x000fe40000010000 */
[----:B------:R-:W-:Y:S02]  /*1ae80*/  FADD.FTZ R138, R138, R139 ;  /* 0x0000008b8a8a7221 */ /* 0x000fe40000010000 */
[----:B------:R-:W-:Y:S02]  /*1ae90*/  FADD.FTZ R137, R137, R136 ;  /* 0x0000008889897221 */ /* 0x000fe40000010000 */
[----:B------:R-:W-:Y:S01]  /*1aea0*/  FADD.FTZ R123, R123, R138 ;  /* 0x0000008a7b7b7221 */ /* 0x000fe20000010000 */
[----:B------:R-:W-:Y:S01]  /*1aeb0*/  MUFU.EX2 R158, R158 ;  /* 0x0000009e009e7308 */ /* 0x000fe20000000800 */
[----:B------:R-:W-:Y:S02]  /*1aec0*/  FADD.FTZ R122, R122, R137 ;  /* 0x000000897a7a7221 */ /* 0x000fe40000010000 */
[----:B------:R-:W-:Y:S01]  /*1aed0*/  FADD.FTZ R134, R134, R123 ;  /* 0x0000007b86867221 */ /* 0x000fe20000010000 */
[----:B-----5:R-:W-:Y:S01]  /*1aee0*/  F2FP.BF16.PACK_AB R103, R150, R145 ;  /* 0x000000919667723e */ /* 0x020fe200000010ff */
[----:B------:R-:W-:Y:S01]  /*1aef0*/  FADD.FTZ R143, R143, R122 ;  /* 0x0000007a8f8f7221 */ /* 0x000fe20000010000 */
[----:B------:R-:W-:Y:S01]  /*1af00*/  MOV R123, R2 ;  /* 0x00000002007b7202 */ /* 0x000fe20000000f00 */
[----:B------:R-:W-:Y:S02]  /*1af10*/  FADD.FTZ R134, R133, R134 ;  /* 0x0000008685867221 */ /* 0x000fe40000010000 */
[----:B------:R-:W-:Y:S01]  /*1af20*/  FADD.FTZ R132, R132, R143 ;  /* 0x0000008f84847221 */ /* 0x000fe20000010000 */
[----:B------:R-:W-:Y:S01]  /*1af30*/  MUFU.EX2 R157, R157 ;  /* 0x0000009d009d7308 */ /* 0x000fe20000000800 */
[C---:B----4-:R-:W-:Y:S05]  /*1af40*/  HMMA.16816.F32.BF16 R4, R100.reuse, R108, R4 ;  /* 0x0000006c6404723c */ /* 0x050fea0000041804 */
[----:B------:R-:W-:Y:S02]  /*1af50*/  FADD.FTZ R135, R135, R132 ;  /* 0x0000008487877221 */ /* 0x000fe40000010000 */
[----:B------:R-:W-:Y:S01]  /*1af60*/  FADD.FTZ R145, R145, R134 ;  /* 0x0000008691917221 */ /* 0x000fe20000010000 */
[C---:B------:R-:W-:Y:S01]  /*1af70*/  HMMA.16816.F32.BF16 R8, R100.reuse, R110, R8 ;  /* 0x0000006e6408723c */ /* 0x040fe20000041808 */
[----:B------:R-:W2:Y:S01]  /*1af80*/  LDSM.16.MT88.4 R108, [R184+0xd400] ;  /* 0x00d40000b86c783b */ /* 0x000ea20000004200 */
[----:B------:R-:W-:Y:S02]  /*1af90*/  MUFU.EX2 R160, R160 ;  /* 0x000000a000a07308 */ /* 0x000fe40000000800 */
[----:B------:R-:W-:Y:S02]  /*1afa0*/  FADD.FTZ R146, R146, R135 ;  /* 0x0000008792927221 */ /* 0x000fe40000010000 */
[----:B------:R-:W-:Y:S02]  /*1afb0*/  FADD.FTZ R145, R150, R145 ;  /* 0x0000009196917221 */ /* 0x000fe40000010000 */
[C---:B-1----:R-:W-:Y:S04]  /*1afc0*/  HMMA.16816.F32.BF16 R68, R100.reuse, R124, R68 ;  /* 0x0000007c6444723c */ /* 0x042fe80000041844 */
[----:B------:R-:W-:Y:S01]  /*1afd0*/  MUFU.EX2 R162, R162 ;  /* 0x000000a200a27308 */ /* 0x000fe20000000800 */
[----:B------:R-:W-:Y:S02]  /*1afe0*/  FADD.FTZ R3, R147, R146 ;  /* 0x0000009293037221 */ /* 0x000fe40000010000 */
[-CC-:B------:R-:W-:Y:S01]  /*1aff0*/  FFMA.FTZ R124, R24, R121.reuse, -R144.reuse ;  /* 0x00000079187c7223 */ /* 0x180fe20000010890 */
[C---:B------:R-:W-:Y:S04]  /*1b000*/  HMMA.16816.F32.BF16 R72, R100.reuse, R126, R72 ;  /* 0x0000007e6448723c */ /* 0x040fe80000041848 */
[-C--:B------:R-:W-:Y:S02]  /*1b010*/  FFMA.FTZ R125, R25, R121.reuse, -R144 ;  /* 0x00000079197d7223 */ /* 0x080fe40000010890 */
[----:B------:R-:W-:Y:S01]  /*1b020*/  MUFU.EX2 R124, R124 ;  /* 0x0000007c007c7308 */ /* 0x000fe20000000800 */
[-C--:B------:R-:W-:Y:S01]  /*1b030*/  FFMA.FTZ R126, R26, R121.reuse, -R142 ;  /* 0x000000791a7e7223 */ /* 0x080fe2000001088e */
[C---:B------:R-:W-:Y:S04]  /*1b040*/  HMMA.16816.F32.BF16 R76, R100.reuse, R128, R76 ;  /* 0x00000080644c723c */ /* 0x040fe8000004184c */
[-C--:B------:R-:W-:Y:S02]  /*1b050*/  FFMA.FTZ R127, R28, R121.reuse, -R144 ;  /* 0x000000791c7f7223 */ /* 0x080fe40000010890 */
[----:B------:R-:W-:Y:S02]  /*1b060*/  FADD.FTZ R3, R152, R3 ;  /* 0x0000000398037221 */ /* 0x000fe40000010000 */
[C---:B------:R-:W-:Y:S01]  /*1b070*/  HMMA.16816.F32.BF16 R80, R100.reuse, R130, R80 ;  /* 0x000000826450723c */ /* 0x040fe20000041850 */
[----:B------:R-:W1:Y:S03]  /*1b080*/  MUFU.EX2 R125, R125 ;  /* 0x0000007d007d7308 */ /* 0x000e660000000800 */
[-C--:B------:R-:W-:Y:S02]  /*1b090*/  FFMA.FTZ R129, R27, R121.reuse, -R142 ;  /* 0x000000791b817223 */ /* 0x080fe4000001088e */
[----:B------:R-:W4:Y:S01]  /*1b0a0*/  LDSM.16.MT88.4 R24, [R186+0x9800] ;  /* 0x00980000ba18783b */ /* 0x000f220000004200 */
[-C--:B------:R-:W-:Y:S01]  /*1b0b0*/  FFMA.FTZ R128, R29, R121.reuse, -R144 ;  /* 0x000000791d807223 */ /* 0x080fe20000010890 */
[C---:B---3--:R-:W-:Y:S03]  /*1b0c0*/  HMMA.16816.F32.BF16 R84, R100.reuse, R104, R84 ;  /* 0x000000686454723c */ /* 0x048fe60000041854 */
[----:B------:R-:W-:Y:S01]  /*1b0d0*/  MUFU.EX2 R127, R127 ;  /* 0x0000007f007f7308 */ /* 0x000fe20000000800 */
[-CC-:B------:R-:W-:Y:S02]  /*1b0e0*/  FFMA.FTZ R131, R30, R121.reuse, -R142.reuse ;  /* 0x000000791e837223 */ /* 0x180fe4000001088e */
[----:B------:R-:W-:Y:S02]  /*1b0f0*/  FFMA.FTZ R130, R31, R121, -R142 ;  /* 0x000000791f827223 */ /* 0x000fe4000001088e */
[C---:B------:R-:W-:Y:S01]  /*1b100*/  HMMA.16816.F32.BF16 R12, R100.reuse, R106, R12 ;  /* 0x0000006a640c723c */ /* 0x040fe2000004180c */
[----:B------:R-:W3:Y:S04]  /*1b110*/  LDSM.16.MT88.4 R104, [R184+0x9800] ;  /* 0x00980000b868783b */ /* 0x000ee80000004200 */
[----:B------:R-:W-:Y:S03]  /*1b120*/  MUFU.EX2 R126, R126 ;  /* 0x0000007e007e7308 */ /* 0x000fe60000000800 */
[C---:B------:R-:W-:Y:S01]  /*1b130*/  HMMA.16816.F32.BF16 R88, R100.reuse, R20, R88 ;  /* 0x000000146458723c */ /* 0x040fe20000041858 */
[----:B------:R-:W5:Y:S06]  /*1b140*/  LDSM.16.MT88.4 R28, [R186+0xb800] ;  /* 0x00b80000ba1c783b */ /* 0x000f6c0000004200 */
[----:B------:R-:W4:Y:S01]  /*1b150*/  MUFU.EX2 R129, R129 ;  /* 0x0000008100817308 */ /* 0x000f220000000800 */
[C---:B------:R-:W-:Y:S04]  /*1b160*/  HMMA.16816.F32.BF16 R92, R100.reuse, R22, R92 ;  /* 0x00000016645c723c */ /* 0x040fe8000004185c */
[----:B------:R-:W-:Y:S02]  /*1b170*/  F2FP.BF16.PACK_AB R20, R152, R147 ;  /* 0x000000939814723e */ /* 0x000fe400000010ff */
[----:B------:R-:W-:Y:S01]  /*1b180*/  F2FP.BF16.PACK_AB R21, R151, R154 ;  /* 0x0000009a9715723e */ /* 0x000fe200000010ff */
[----:B------:R-:W-:Y:S01]  /*1b190*/  FADD.FTZ R154, R154, R145 ;  /* 0x000000919a9a7221 */ /* 0x000fe20000010000 */
[C---:B--2---:R-:W-:Y:S01]  /*1b1a0*/  HMMA.16816.F32.BF16 R16, R100.reuse, R108, R16 ;  /* 0x0000006c6410723c */ /* 0x044fe20000041810 */
[----:B------:R-:W2:Y:S03]  /*1b1b0*/  MUFU.EX2 R128, R128 ;  /* 0x0000008000807308 */ /* 0x000ea60000000800 */
[----:B-1----:R-:W-:Y:S01]  /*1b1c0*/  F2FP.BF16.PACK_AB R22, R125, R124 ;  /* 0x0000007c7d16723e */ /* 0x002fe200000010ff */
[----:B------:R-:W-:Y:S03]  /*1b1d0*/  FADD.FTZ R151, R151, R154 ;  /* 0x0000009a97977221 */ /* 0x000fe60000010000 */
[----:B------:R-:W-:Y:S01]  /*1b1e0*/  HMMA.16816.F32.BF16 R96, R100, R110, R96 ;  /* 0x0000006e6460723c */ /* 0x000fe20000041860 */
[----:B------:R-:W1:Y:S02]  /*1b1f0*/  LDSM.16.MT88.4 R100, [R184+0xb800] ;  /* 0x00b80000b864783b */ /* 0x000e640000004200 */
[----:B------:R-:W-:Y:S01]  /*1b200*/  MUFU.EX2 R131, R131 ;  /* 0x0000008300837308 */ /* 0x000fe20000000800 */
[C---:B----4-:R-:W-:Y:S01]  /*1b210*/  F2FP.BF16.PACK_AB R23, R129.reuse, R126 ;  /* 0x0000007e8117723e */ /* 0x050fe200000010ff */
[----:B------:R-:W-:Y:S04]  /*1b220*/  FADD.FTZ R126, R126, R151 ;  /* 0x000000977e7e7221 */ /* 0x000fe80000010000 */
[----:B------:R-:W4:Y:S03]  /*1b230*/  LDSM.16.MT88.4 R108, [R186+0xd800] ;  /* 0x00d80000ba6c783b */ /* 0x000f260000004200 */
[----:B------:R-:W-:Y:S01]  /*1b240*/  FADD.FTZ R126, R129, R126 ;  /* 0x0000007e817e7221 */ /* 0x000fe20000010000 */
[----:B------:R-:W1:Y:S01]  /*1b250*/  MUFU.EX2 R130, R130 ;  /* 0x0000008200827308 */ /* 0x000e620000000800 */
[C---:B------:R-:W-:Y:S08]  /*1b260*/  HMMA.16816.F32.BF16 R4, R20.reuse, R24, R4 ;  /* 0x000000181404723c */ /* 0x040ff00000041804 */
[C---:B------:R-:W-:Y:S01]  /*1b270*/  HMMA.16816.F32.BF16 R8, R20.reuse, R26, R8 ;  /* 0x0000001a1408723c */ /* 0x040fe20000041808 */
[----:B------:R-:W2:Y:S01]  /*1b280*/  LDSM.16.MT88.4 R24, [R186+0x9c00] ;  /* 0x009c0000ba18783b */ /* 0x000ea20000004200 */
[----:B------:R-:W1:Y:S06]  /*1b290*/  MUFU.EX2 R159, R159 ;  /* 0x0000009f009f7308 */ /* 0x000e6c0000000800 */
[C---:B---3--:R-:W-:Y:S04]  /*1b2a0*/  HMMA.16816.F32.BF16 R68, R20.reuse, R104, R68 ;  /* 0x000000681444723c */ /* 0x048fe80000041844 */
[----:B------:R-:W-:Y:S04]  /*1b2b0*/  MUFU.EX2 R161, R161 ;  /* 0x000000a100a17308 */ /* 0x000fe80000000800 */
[C---:B------:R-:W-:Y:S01]  /*1b2c0*/  HMMA.16816.F32.BF16 R72, R20.reuse, R106, R72 ;  /* 0x0000006a1448723c */ /* 0x040fe20000041848 */
[----:B------:R-:W-:Y:S05]  /*1b2d0*/  LDSM.16.MT88.4 R104, [R184+0xcc00] ;  /* 0x00cc0000b868783b */ /* 0x000fea0000004200 */
[----:B------:R-:W3:Y:S02]  /*1b2e0*/  MUFU.EX2 R164, R164 ;  /* 0x000000a400a47308 */ /* 0x000ee40000000800 */
[C---:B-----5:R-:W-:Y:S08]  /*1b2f0*/  HMMA.16816.F32.BF16 R76, R20.reuse, R28, R76 ;  /* 0x0000001c144c723c */ /* 0x060ff0000004184c */
[C---:B------:R-:W-:Y:S01]  /*1b300*/  HMMA.16816.F32.BF16 R80, R20.reuse, R30, R80 ;  /* 0x0000001e1450723c */ /* 0x040fe20000041850 */
[----:B------:R-:W5:Y:S01]  /*1b310*/  LDSM.16.MT88.4 R28, [R186+0xbc00] ;  /* 0x00bc0000ba1c783b */ /* 0x000f620000004200 */
[----:B------:R-:W-:Y:S06]  /*1b320*/  MUFU.EX2 R44, R44 ;  /* 0x0000002c002c7308 */ /* 0x000fec0000000800 */
[C---:B-1----:R-:W-:Y:S04]  /*1b330*/  HMMA.16816.F32.BF16 R84, R20.reuse, R100, R84 ;  /* 0x000000641454723c */ /* 0x042fe80000041854 */
[----:B------:R-:W-:Y:S04]  /*1b340*/  MUFU.EX2 R45, R45 ;  /* 0x0000002d002d7308 */ /* 0x000fe80000000800 */
[C---:B------:R-:W-:Y:S01]  /*1b350*/  HMMA.16816.F32.BF16 R12, R20.reuse, R102, R12 ;  /* 0x00000066140c723c */ /* 0x040fe2000004180c */
[----:B------:R-:W1:Y:S05]  /*1b360*/  LDSM.16.MT88.4 R100, [R184+0xbc00] ;  /* 0x00bc0000b864783b */ /* 0x000e6a0000004200 */
[----:B------:R-:W-:Y:S02]  /*1b370*/  MUFU.EX2 R46, R46 ;  /* 0x0000002e002e7308 */ /* 0x000fe40000000800 */
[C---:B----4-:R-:W-:Y:S08]  /*1b380*/  HMMA.16816.F32.BF16 R88, R20.reuse, R108, R88 ;  /* 0x0000006c1458723c */ /* 0x050ff00000041858 */
[C---:B------:R-:W-:Y:S01]  /*1b390*/  HMMA.16816.F32.BF16 R92, R20.reuse, R110, R92 ;  /* 0x0000006e145c723c */ /* 0x040fe2000004185c */
[----:B------:R-:W-:Y:S01]  /*1b3a0*/  LDSM.16.MT88.4 R108, [R186+0xac00] ;  /* 0x00ac0000ba6c783b */ /* 0x000fe20000004200 */
[----:B------:R-:W-:Y:S06]  /*1b3b0*/  MUFU.EX2 R47, R47 ;  /* 0x0000002f002f7308 */ /* 0x000fec0000000800 */
[C---:B------:R-:W-:Y:S04]  /*1b3c0*/  HMMA.16816.F32.BF16 R16, R20.reuse, R112, R16 ;  /* 0x000000701410723c */ /* 0x040fe80000041810 */
[----:B------:R-:W-:Y:S04]  /*1b3d0*/  MUFU.EX2 R48, R48 ;  /* 0x0000003000307308 */ /* 0x000fe80000000800 */
[----:B------:R-:W-:Y:S06]  /*1b3e0*/  HMMA.16816.F32.BF16 R96, R20, R114, R96 ;  /* 0x000000721460723c */ /* 0x000fec0000041860 */
[----:B------:R-:W-:Y:S01]  /*1b3f0*/  MUFU.EX2 R49, R49 ;  /* 0x0000003100317308 */ /* 0x000fe20000000800 */
[----:B--2---:R-:W-:Y:S02]  /*1b400*/  F2FP.BF16.PACK_AB R20, R128, R127 ;  /* 0x0000007f8014723e */ /* 0x004fe400000010ff */
[----:B------:R-:W-:Y:S03]  /*1b410*/  F2FP.BF16.PACK_AB R21, R130, R131 ;  /* 0x000000838215723e */ /* 0x000fe600000010ff */
[----:B------:R-:W-:Y:S01]  /*1b420*/  F2FP.BF16.PACK_AB R22, R156, R153 ;  /* 0x000000999c16723e */ /* 0x000fe200000010ff */
[----:B------:R-:W-:Y:S01]  /*1b430*/  FADD.FTZ R131, R131, R126 ;  /* 0x0000007e83837221 */ /* 0x000fe20000010000 */
[----:B------:R-:W-:Y:S02]  /*1b440*/  F2FP.BF16.PACK_AB R23, R158, R155 ;  /* 0x0000009b9e17723e */ /* 0x000fe400000010ff */
[----:B------:R-:W-:Y:S01]  /*1b450*/  MUFU.EX2 R50, R50 ;  /* 0x0000003200327308 */ /* 0x000fe20000000800 */
[----:B------:R-:W-:Y:S04]  /*1b460*/  FADD.FTZ R130, R130, R131 ;  /* 0x0000008382827221 */ /* 0x000fe80000010000 */
[C---:B------:R-:W-:Y:S03]  /*1b470*/  HMMA.16816.F32.BF16 R4, R20.reuse, R24, R4 ;  /* 0x000000181404723c */ /* 0x040fe60000041804 */
[----:B------:R-:W-:Y:S02]  /*1b480*/  FADD.FTZ R155, R155, R130 ;  /* 0x000000829b9b7221 */ /* 0x000fe40000010000 */
[----:B------:R-:W-:Y:S02]  /*1b490*/  MUFU.EX2 R51, R51 ;  /* 0x0000003300337308 */ /* 0x000fe40000000800 */
[----:B------:R-:W-:Y:S01]  /*1b4a0*/  FADD.FTZ R155, R158, R155 ;  /* 0x0000009b9e9b7221 */ /* 0x000fe20000010000 */
[C---:B------:R-:W-:Y:S01]  /*1b4b0*/  HMMA.16816.F32.BF16 R8, R20.reuse, R26, R8 ;  /* 0x0000001a1408723c */ /* 0x040fe20000041808 */
[----:B------:R-:W2:Y:S06]  /*1b4c0*/  LDSM.16.MT88.4 R24, [R186+0xdc00] ;  /* 0x00dc0000ba18783b */ /* 0x000eac0000004200 */
[----:B------:R-:W-:Y:S01]  /*1b4d0*/  MUFU.EX2 R52, R52 ;  /* 0x0000003400347308 */ /* 0x000fe20000000800 */
[C---:B------:R-:W-:Y:S08]  /*1b4e0*/  HMMA.16816.F32.BF16 R68, R20.reuse, R32, R68 ;  /* 0x000000201444723c */ /* 0x040ff00000041844 */
[C---:B------:R-:W-:Y:S01]  /*1b4f0*/  HMMA.16816.F32.BF16 R72, R20.reuse, R34, R72 ;  /* 0x000000221448723c */ /* 0x040fe20000041848 */
[----:B------:R-:W4:Y:S01]  /*1b500*/  LDSM.16.MT88.4 R32, [R184+0xdc00] ;  /* 0x00dc0000b820783b */ /* 0x000f220000004200 */
[----:B------:R-:W-:Y:S06]  /*1b510*/  MUFU.EX2 R53, R53 ;  /* 0x0000003500357308 */ /* 0x000fec0000000800 */
[C---:B-----5:R-:W-:Y:S08]  /*1b520*/  HMMA.16816.F32.BF16 R76, R20.reuse, R28, R76 ;  /* 0x0000001c144c723c */ /* 0x060ff0000004184c */
[C---:B------:R-:W-:Y:S01]  /*1b530*/  HMMA.16816.F32.BF16 R80, R20.reuse, R30, R80 ;  /* 0x0000001e1450723c */ /* 0x040fe20000041850 */
[----:B------:R-:W5:Y:S07]  /*1b540*/  LDSM.16.MT88.4 R28, [R186+0xa000] ;  /* 0x00a00000ba1c783b */ /* 0x000f6e0000004200 */
[C---:B-1----:R-:W-:Y:S07]  /*1b550*/  HMMA.16816.F32.BF16 R84, R20.reuse, R100, R84 ;  /* 0x000000641454723c */ /* 0x042fee0000041854 */
[-CC-:B------:R-:W-:Y:S01]  /*1b560*/  FFMA.FTZ R100, R42, R121.reuse, -R142.reuse ;  /* 0x000000792a647223 */ /* 0x180fe2000001088e */
[C---:B------:R-:W-:Y:S04]  /*1b570*/  HMMA.16816.F32.BF16 R12, R20.reuse, R102, R12 ;  /* 0x00000066140c723c */ /* 0x040fe8000004180c */
[-CC-:B------:R-:W-:Y:S01]  /*1b580*/  FFMA.FTZ R101, R43, R121.reuse, -R142.reuse ;  /* 0x000000792b657223 */ /* 0x180fe2000001088e */
[----:B------:R-:W-:Y:S01]  /*1b590*/  MUFU.EX2 R100, R100 ;  /* 0x0000006400647308 */ /* 0x000fe20000000800 */
[----:B------:R-:W-:Y:S01]  /*1b5a0*/  LDSM.16.MT88.4 R40, [R186+0xe000] ;  /* 0x00e00000ba28783b */ /* 0x000fe20000004200 */
[-CC-:B------:R-:W-:Y:S01]  /*1b5b0*/  FFMA.FTZ R103, R54, R121.reuse, -R142.reuse ;  /* 0x0000007936677223 */ /* 0x180fe2000001088e */
[C---:B--2---:R-:W-:Y:S04]  /*1b5c0*/  HMMA.16816.F32.BF16 R88, R20.reuse, R24, R88 ;  /* 0x000000181458723c */ /* 0x044fe80000041858 */
[-C--:B------:R-:W-:Y:S02]  /*1b5d0*/  FFMA.FTZ R54, R55, R121.reuse, -R142 ;  /* 0x0000007937367223 */ /* 0x080fe4000001088e */
[-CC-:B------:R-:W-:Y:S01]  /*1b5e0*/  FFMA.FTZ R55, R56, R121.reuse, -R144.reuse ;  /* 0x0000007938377223 */ /* 0x180fe20000010890 */
[----:B------:R-:W1:Y:S01]  /*1b5f0*/  MUFU.EX2 R101, R101 ;  /* 0x0000006500657308 */ /* 0x000e620000000800 */
[C---:B------:R-:W-:Y:S01]  /*1b600*/  HMMA.16816.F32.BF16 R92, R20.reuse, R26, R92 ;  /* 0x0000001a145c723c */ /* 0x040fe2000004185c */
[----:B------:R-:W2:Y:S03]  /*1b610*/  LDSM.16.MT88.4 R24, [R184+0xa000] ;  /* 0x00a00000b818783b */ /* 0x000ea60000004200 */
[-C--:B------:R-:W-:Y:S02]  /*1b620*/  FFMA.FTZ R56, R57, R121.reuse, -R144 ;  /* 0x0000007939387223 */ /* 0x080fe40000010890 */
[-CC-:B------:R-:W-:Y:S02]  /*1b630*/  FFMA.FTZ R57, R58, R121.reuse, -R142.reuse ;  /* 0x000000793a397223 */ /* 0x180fe4000001088e */
[C---:B----4-:R-:W-:Y:S01]  /*1b640*/  HMMA.16816.F32.BF16 R16, R20.reuse, R32, R16 ;  /* 0x000000201410723c */ /* 0x050fe20000041810 */
[----:B------:R-:W-:Y:S03]  /*1b650*/  MUFU.EX2 R103, R103 ;  /* 0x0000006700677308 */ /* 0x000fe60000000800 */
[----:B------:R-:W-:Y:S04]  /*1b660*/  FFMA.FTZ R58, R59, R121, -R142 ;  /* 0x000000793b3a7223 */ /* 0x000fe8000001088e */
[----:B------:R-:W-:Y:S01]  /*1b670*/  HMMA.16816.F32.BF16 R96, R20, R34, R96 ;  /* 0x000000221460723c */ /* 0x000fe20000041860 */
[----:B------:R-:W4:Y:S02]  /*1b680*/  LDSM.16.MT88.4 R32, [R184+0xc000] ;  /* 0x00c00000b820783b */ /* 0x000f240000004200 */
[----:B------:R-:W2:Y:S04]  /*1b690*/  MUFU.EX2 R54, R54 ;  /* 0x0000003600367308 */ /* 0x000ea80000000800 */
[----:B------:R-:W-:Y:S02]  /*1b6a0*/  F2FP.BF16.PACK_AB R20, R160, R157 ;  /* 0x0000009da014723e */ /* 0x000fe400000010ff */
[----:B------:R-:W-:Y:S03]  /*1b6b0*/  F2FP.BF16.PACK_AB R21, R159, R162 ;  /* 0x000000a29f15723e */ /* 0x000fe600000010ff */
[----:B---3--:R-:W-:Y:S01]  /*1b6c0*/  F2FP.BF16.PACK_AB R22, R164, R161 ;  /* 0x000000a1a416723e */ /* 0x008fe200000010ff */
[----:B------:R-:W-:Y:S01]  /*1b6d0*/  MUFU.EX2 R55, R55 ;  /* 0x0000003700377308 */ /* 0x000fe20000000800 */
[----:B-1----:R-:W-:Y:S01]  /*1b6e0*/  F2FP.BF16.PACK_AB R23, R101, R100 ;  /* 0x000000646517723e */ /* 0x002fe200000010ff */
[----:B------:R-:W-:Y:S04]  /*1b6f0*/  FADD.FTZ R162, R162, R155 ;  /* 0x0000009ba2a27221 */ /* 0x000fe80000010000 */
[----:B------:R-:W-:Y:S02]  /*1b700*/  FADD.FTZ R159, R159, R162 ;  /* 0x000000a29f9f7221 */ /* 0x000fe40000010000 */
[C---:B-----5:R-:W-:Y:S02]  /*1b710*/  HMMA.16816.F32.BF16 R4, R20.reuse, R28, R4 ;  /* 0x0000001c1404723c */ /* 0x060fe40000041804 */
[----:B------:R-:W1:Y:S01]  /*1b720*/  MUFU.EX2 R56, R56 ;  /* 0x0000003800387308 */ /* 0x000e620000000800 */
[----:B------:R-:W-:Y:S04]  /*1b730*/  FADD.FTZ R100, R100, R159 ;  /* 0x0000009f64647221 */ /* 0x000fe80000010000 */
[----:B------:R-:W-:Y:S01]  /*1b740*/  FADD.FTZ R101, R101, R100 ;  /* 0x0000006465657221 */ /* 0x000fe20000010000 */
[C---:B------:R-:W-:Y:S01]  /*1b750*/  HMMA.16816.F32.BF16 R8, R20.reuse, R30, R8 ;  /* 0x0000001e1408723c */ /* 0x040fe20000041808 */
[----:B------:R-:W-:Y:S03]  /*1b760*/  LDSM.16.MT88.4 R28, [R186+0xa400] ;  /* 0x00a40000ba1c783b */ /* 0x000fe60000004200 */
[----:B------:R-:W-:Y:S04]  /*1b770*/  MUFU.EX2 R57, R57 ;  /* 0x0000003900397308 */ /* 0x000fe80000000800 */
[C---:B--2---:R-:W-:Y:S06]  /*1b780*/  HMMA.16816.F32.BF16 R68, R20.reuse, R24, R68 ;  /* 0x000000181444723c */ /* 0x044fec0000041844 */
[----:B------:R-:W2:Y:S02]  /*1b790*/  MUFU.EX2 R58, R58 ;  /* 0x0000003a003a7308 */ /* 0x000ea40000000800 */
[C---:B------:R-:W-:Y:S01]  /*1b7a0*/  HMMA.16816.F32.BF16 R72, R20.reuse, R26, R72 ;  /* 0x0000001a1448723c */ /* 0x040fe20000041848 */
[----:B------:R-:W3:Y:S07]  /*1b7b0*/  LDSM.16.MT88.4 R24, [R184+0xe000] ;  /* 0x00e00000b818783b */ /* 0x000eee0000004200 */
[C---:B------:R-:W-:Y:S08]  /*1b7c0*/  HMMA.16816.F32.BF16 R76, R20.reuse, R36, R76 ;  /* 0x00000024144c723c */ /* 0x040ff0000004184c */
[C---:B------:R-:W-:Y:S01]  /*1b7d0*/  HMMA.16816.F32.BF16 R80, R20.reuse, R38, R80 ;  /* 0x000000261450723c */ /* 0x040fe20000041850 */
[----:B------:R-:W-:Y:S07]  /*1b7e0*/  LDSM.16.MT88.4 R36, [R184+0xc400] ;  /* 0x00c40000b824783b */ /* 0x000fee0000004200 */
[C---:B----4-:R-:W-:Y:S08]  /*1b7f0*/  HMMA.16816.F32.BF16 R84, R20.reuse, R32, R84 ;  /* 0x000000201454723c */ /* 0x050ff00000041854 */
[C---:B------:R-:W-:Y:S01]  /*1b800*/  HMMA.16816.F32.BF16 R12, R20.reuse, R34, R12 ;  /* 0x00000022140c723c */ /* 0x040fe2000004180c */
[----:B------:R-:W4:Y:S07]  /*1b810*/  LDSM.16.MT88.4 R32, [R184+0xa400] ;  /* 0x00a40000b820783b */ /* 0x000f2e0000004200 */
[C---:B------:R-:W-:Y:S08]  /*1b820*/  HMMA.16816.F32.BF16 R88, R20.reuse, R40, R88 ;  /* 0x000000281458723c */ /* 0x040ff00000041858 */
[C---:B------:R-:W-:Y:S01]  /*1b830*/  HMMA.16816.F32.BF16 R92, R20.reuse, R42, R92 ;  /* 0x0000002a145c723c */ /* 0x040fe2000004185c */
[----:B------:R-:W-:Y:S07]  /*1b840*/  LDSM.16.MT88.4 R40, [R186+0xe400] ;  /* 0x00e40000ba28783b */ /* 0x000fee0000004200 */
[C---:B---3--:R-:W-:Y:S08]  /*1b850*/  HMMA.16816.F32.BF16 R16, R20.reuse, R24, R16 ;  /* 0x000000181410723c */ /* 0x048ff00000041810 */
[----:B------:R-:W-:Y:S01]  /*1b860*/  HMMA.16816.F32.BF16 R96, R20, R26, R96 ;  /* 0x0000001a1460723c */ /* 0x000fe20000041860 */
[----:B------:R-:W3:Y:S06]  /*1b870*/  LDSM.16.MT88.4 R24, [R186+0xc400] ;  /* 0x00c40000ba18783b */ /* 0x000eec0000004200 */
[----:B------:R-:W-:Y:S02]  /*1b880*/  F2FP.BF16.PACK_AB R20, R45, R44 ;  /* 0x0000002c2d14723e */ /* 0x000fe400000010ff */
[----:B------:R-:W-:Y:S03]  /*1b890*/  F2FP.BF16.PACK_AB R21, R47, R46 ;  /* 0x0000002e2f15723e */ /* 0x000fe600000010ff */
[----:B------:R-:W-:Y:S01]  /*1b8a0*/  F2FP.BF16.PACK_AB R22, R49, R48 ;  /* 0x000000303116723e */ /* 0x000fe200000010ff */
[----:B------:R-:W-:Y:S01]  /*1b8b0*/  FADD.FTZ R46, R46, R101 ;  /* 0x000000652e2e7221 */ /* 0x000fe20000010000 */
[----:B------:R-:W-:Y:S03]  /*1b8c0*/  F2FP.BF16.PACK_AB R23, R51, R50 ;  /* 0x000000323317723e */ /* 0x000fe600000010ff */
[----:B------:R-:W-:Y:S04]  /*1b8d0*/  FADD.FTZ R47, R47, R46 ;  /* 0x0000002e2f2f7221 */ /* 0x000fe80000010000 */
[C---:B------:R-:W-:Y:S03]  /*1b8e0*/  HMMA.16816.F32.BF16 R4, R20.reuse, R28, R4 ;  /* 0x0000001c1404723c */ /* 0x040fe60000041804 */
[----:B------:R-:W-:Y:S04]  /*1b8f0*/  FADD.FTZ R50, R50, R47 ;  /* 0x0000002f32327221 */ /* 0x000fe80000010000 */
[----:B------:R-:W-:Y:S01]  /*1b900*/  FADD.FTZ R50, R51, R50 ;  /* 0x0000003233327221 */ /* 0x000fe20000010000 */
[C---:B------:R-:W-:Y:S01]  /*1b910*/  HMMA.16816.F32.BF16 R8, R20.reuse, R30, R8 ;  /* 0x0000001e1408723c */ /* 0x040fe20000041808 */
[----:B------:R-:W5:Y:S07]  /*1b920*/  LDSM.16.MT88.4 R28, [R184+0xe400] ;  /* 0x00e40000b81c783b */ /* 0x000f6e0000004200 */
[C---:B----4-:R-:W-:Y:S08]  /*1b930*/  HMMA.16816.F32.BF16 R68, R20.reuse, R32, R68 ;  /* 0x000000201444723c */ /* 0x050ff00000041844 */
[C---:B------:R-:W-:Y:S01]  /*1b940*/  HMMA.16816.F32.BF16 R72, R20.reuse, R34, R72 ;  /* 0x000000221448723c */ /* 0x040fe20000041848 */
[----:B------:R-:W4:Y:S07]  /*1b950*/  LDSM.16.MT88.4 R32, [R186+0xa800] ;  /* 0x00a80000ba20783b */ /* 0x000f2e0000004200 */
[C---:B---3--:R-:W-:Y:S08]  /*1b960*/  HMMA.16816.F32.BF16 R76, R20.reuse, R24, R76 ;  /* 0x00000018144c723c */ /* 0x048ff0000004184c */
[C---:B------:R-:W-:Y:S01]  /*1b970*/  HMMA.16816.F32.BF16 R80, R20.reuse, R26, R80 ;  /* 0x0000001a1450723c */ /* 0x040fe20000041850 */
[----:B------:R-:W3:Y:S07]  /*1b980*/  LDSM.16.MT88.4 R24, [R184+0xa800] ;  /* 0x00a80000b818783b */ /* 0x000eee0000004200 */
[C---:B------:R-:W-:Y:S08]  /*1b990*/  HMMA.16816.F32.BF16 R84, R20.reuse, R36, R84 ;  /* 0x000000241454723c */ /* 0x040ff00000041854 */
[C---:B------:R-:W-:Y:S01]  /*1b9a0*/  HMMA.16816.F32.BF16 R12, R20.reuse, R38, R12 ;  /* 0x00000026140c723c */ /* 0x040fe2000004180c */
[----:B------:R-:W1:Y:S07]  /*1b9b0*/  LDSM.16.MT88.4 R36, [R186+0xc800] ;  /* 0x00c80000ba24783b */ /* 0x000e6e0000004200 */
[C---:B------:R-:W-:Y:S07]  /*1b9c0*/  HMMA.16816.F32.BF16 R88, R20.reuse, R40, R88 ;  /* 0x000000281458723c */ /* 0x040fee0000041858 */
[-CC-:B------:R-:W-:Y:S01]  /*1b9d0*/  FFMA.FTZ R40, R60, R121.reuse, -R144.reuse ;  /* 0x000000793c287223 */ /* 0x180fe20000010890 */
[C---:B------:R-:W-:Y:S04]  /*1b9e0*/  HMMA.16816.F32.BF16 R92, R20.reuse, R42, R92 ;  /* 0x0000002a145c723c */ /* 0x040fe8000004185c */
[-C--:B------:R-:W-:Y:S01]  /*1b9f0*/  FFMA.FTZ R41, R61, R121.reuse, -R144 ;  /* 0x000000793d297223 */ /* 0x080fe20000010890 */
[----:B------:R-:W-:Y:S02]  /*1ba00*/  MUFU.EX2 R40, R40 ;  /* 0x0000002800287308 */ /* 0x000fe40000000800 */
[-CC-:B------:R-:W-:Y:S01]  /*1ba10*/  FFMA.FTZ R42, R62, R121.reuse, -R142.reuse ;  /* 0x000000793e2a7223 */ /* 0x180fe2000001088e */
[C---:B-----5:R-:W-:Y:S04]  /*1ba20*/  HMMA.16816.F32.BF16 R16, R20.reuse, R28, R16 ;  /* 0x0000001c1410723c */ /* 0x060fe80000041810 */
[----:B------:R-:W-:Y:S03]  /*1ba30*/  FFMA.FTZ R43, R63, R121, -R142 ;  /* 0x000000793f2b7223 */ /* 0x000fe6000001088e */
[----:B------:R-:W5:Y:S01]  /*1ba40*/  MUFU.EX2 R41, R41 ;  /* 0x0000002900297308 */ /* 0x000f620000000800 */
[----:B------:R-:W-:Y:S01]  /*1ba50*/  HMMA.16816.F32.BF16 R96, R20, R30, R96 ;  /* 0x0000001e1460723c */ /* 0x000fe20000041860 */
[----:B------:R-:W5:Y:S06]  /*1ba60*/  LDSM.16.MT88.4 R28, [R184+0xc800] ;  /* 0x00c80000b81c783b */ /* 0x000f6c0000004200 */
[----:B------:R-:W-:Y:S02]  /*1ba70*/  F2FP.BF16.PACK_AB R20, R53, R52 ;  /* 0x000000343514723e */ /* 0x000fe400000010ff */
[----:B------:R-:W-:Y:S01]  /*1ba80*/  F2FP.BF16.PACK_AB R21, R54, R103 ;  /* 0x000000673615723e */ /* 0x000fe200000010ff */
[----:B------:R-:W-:Y:S02]  /*1ba90*/  MUFU.EX2 R42, R42 ;  /* 0x0000002a002a7308 */ /* 0x000fe40000000800 */
[----:B-1----:R-:W-:Y:S01]  /*1baa0*/  F2FP.BF16.PACK_AB R22, R56, R55 ;  /* 0x000000373816723e */ /* 0x002fe200000010ff */
[----:B------:R-:W-:Y:S01]  /*1bab0*/  FADD.FTZ R103, R103, R50 ;  /* 0x0000003267677221 */ /* 0x000fe20000010000 */
[----:B--2---:R-:W-:Y:S03]  /*1bac0*/  F2FP.BF16.PACK_AB R23, R58, R57 ;  /* 0x000000393a17723e */ /* 0x004fe600000010ff */
[----:B------:R-:W-:Y:S03]  /*1bad0*/  FADD.FTZ R54, R54, R103 ;  /* 0x0000006736367221 */ /* 0x000fe60000010000 */
[----:B------:R-:W1:Y:S01]  /*1bae0*/  MUFU.EX2 R43, R43 ;  /* 0x0000002b002b7308 */ /* 0x000e620000000800 */
[C---:B----4-:R-:W-:Y:S03]  /*1baf0*/  HMMA.16816.F32.BF16 R4, R20.reuse, R32, R4 ;  /* 0x000000201404723c */ /* 0x050fe60000041804 */
[----:B------:R-:W-:Y:S04]  /*1bb00*/  FADD.FTZ R57, R57, R54 ;  /* 0x0000003639397221 */ /* 0x000fe80000010000 */
[----:B------:R-:W-:Y:S01]  /*1bb10*/  FADD.FTZ R57, R58, R57 ;  /* 0x000000393a397221 */ /* 0x000fe20000010000 */
[C---:B------:R-:W-:Y:S01]  /*1bb20*/  HMMA.16816.F32.BF16 R8, R20.reuse, R34, R8 ;  /* 0x000000221408723c */ /* 0x040fe20000041808 */
[----:B------:R-:W2:Y:S07]  /*1bb30*/  LDSM.16.MT88.4 R32, [R186+0xe800] ;  /* 0x00e80000ba20783b */ /* 0x000eae0000004200 */
[C---:B---3--:R-:W-:Y:S08]  /*1bb40*/  HMMA.16816.F32.BF16 R68, R20.reuse, R24, R68 ;  /* 0x000000181444723c */ /* 0x048ff00000041844 */
[C---:B------:R-:W-:Y:S01]  /*1bb50*/  HMMA.16816.F32.BF16 R72, R20.reuse, R26, R72 ;  /* 0x0000001a1448723c */ /* 0x040fe20000041848 */
[----:B------:R-:W3:Y:S07]  /*1bb60*/  LDSM.16.MT88.4 R24, [R184+0xe800] ;  /* 0x00e80000b818783b */ /* 0x000eee0000004200 */
        /* <DEDUP_REMOVED lines=8> */
[----:B------:R-:W4:Y:S01]  /*1bbf0*/  MUFU.EX2 R37, R144 ;  /* 0x0000009000257308 */ /* 0x000f220000000800 */
[C---:B------:R-:W-:Y:S01]  /*1bc00*/  HMMA.16816.F32.BF16 R12, R20.reuse, R30, R12 ;  /* 0x0000001e140c723c */ /* 0x040fe2000004180c */
[----:B------:R-:W5:Y:S07]  /*1bc10*/  LDSM.16.MT88.4 R28, [R184+0xac00] ;  /* 0x00ac0000b81c783b */ /* 0x000f6e0000004200 */
[C---:B--2---:R-:W-:Y:S01]  /*1bc20*/  HMMA.16816.F32.BF16 R88, R20.reuse, R32, R88 ;  /* 0x000000201458723c */ /* 0x044fe20000041858 */
[----:B------:R-:W-:Y:S07]  /*1bc30*/  MUFU.EX2 R38, R38 ;  /* 0x0000002600267308 */ /* 0x000fee0000000800 */
[C---:B------:R-:W-:Y:S03]  /*1bc40*/  HMMA.16816.F32.BF16 R92, R20.reuse, R34, R92 ;  /* 0x00000022145c723c */ /* 0x040fe6000004185c */
[----:B------:R-:W2:Y:S05]  /*1bc50*/  MUFU.EX2 R33, R142 ;  /* 0x0000008e00217308 */ /* 0x000eaa0000000800 */
[C---:B---3--:R-:W-:Y:S08]  /*1bc60*/  HMMA.16816.F32.BF16 R16, R20.reuse, R24, R16 ;  /* 0x000000181410723c */ /* 0x048ff00000041810 */
[----:B------:R-:W-:Y:S01]  /*1bc70*/  HMMA.16816.F32.BF16 R96, R20, R26, R96 ;  /* 0x0000001a1460723c */ /* 0x000fe20000041860 */
[----:B------:R-:W3:Y:S06]  /*1bc80*/  LDSM.16.MT88.4 R24, [R186+0xcc00] ;  /* 0x00cc0000ba18783b */ /* 0x000eec0000004200 */
[----:B------:R-:W-:Y:S02]  /*1bc90*/  F2FP.BF16.PACK_AB R20, R41, R40 ;  /* 0x000000282914723e */ /* 0x000fe400000010ff */
[----:B-1----:R-:W-:Y:S03]  /*1bca0*/  F2FP.BF16.PACK_AB R21, R43, R42 ;  /* 0x0000002a2b15723e */ /* 0x002fe600000010ff */
[----:B----4-:R-:W-:Y:S01]  /*1bcb0*/  F2FP.BF16.PACK_AB R22, R37, R36 ;  /* 0x000000242516723e */ /* 0x010fe200000010ff */
[----:B------:R-:W-:Y:S01]  /*1bcc0*/  FADD.FTZ R42, R42, R57 ;  /* 0x000000392a2a7221 */ /* 0x000fe20000010000 */
[----:B--2---:R-:W-:Y:S03]  /*1bcd0*/  F2FP.BF16.PACK_AB R23, R33, R38 ;  /* 0x000000262117723e */ /* 0x004fe600000010ff */
[----:B------:R-:W-:Y:S04]  /*1bce0*/  FADD.FTZ R43, R43, R42 ;  /* 0x0000002a2b2b7221 */ /* 0x000fe80000010000 */
[C---:B------:R-:W-:Y:S01]  /*1bcf0*/  HMMA.16816.F32.BF16 R112, R20.reuse, R108, R4 ;  /* 0x0000006c1470723c */ /* 0x040fe20000041804 */
[----:B------:R-:W1:Y:S02]  /*1bd00*/  LDSM.16.MT88.4 R4, [R186+0xec00] ;  /* 0x00ec0000ba04783b */ /* 0x000e640000004200 */
[----:B------:R-:W-:Y:S04]  /*1bd10*/  FADD.FTZ R38, R38, R43 ;  /* 0x0000002b26267221 */ /* 0x000fe80000010000 */
[----:B------:R-:W-:Y:S01]  /*1bd20*/  FADD.FTZ R210, R33, R38 ;  /* 0x0000002621d27221 */ /* 0x000fe20000010000 */
[C---:B------:R-:W-:Y:S07]  /*1bd30*/  HMMA.16816.F32.BF16 R108, R20.reuse, R110, R8 ;  /* 0x0000006e146c723c */ /* 0x040fee0000041808 */
[----:B------:R-:W-:Y:S01]  /*1bd40*/  FADD.FTZ R8, R124, R3 ;  /* 0x000000037c087221 */ /* 0x000fe20000010000 */
[C---:B-----5:R-:W-:Y:S04]  /*1bd50*/  HMMA.16816.F32.BF16 R68, R20.reuse, R28, R68 ;  /* 0x0000001c1444723c */ /* 0x060fe80000041844 */
[----:B------:R-:W-:Y:S04]  /*1bd60*/  FADD.FTZ R8, R125, R8 ;  /* 0x000000087d087221 */ /* 0x000fe80000010000 */
[C---:B------:R-:W-:Y:S04]  /*1bd70*/  HMMA.16816.F32.BF16 R72, R20.reuse, R30, R72 ;  /* 0x0000001e1448723c */ /* 0x040fe80000041848 */
[----:B------:R-:W-:Y:S02]  /*1bd80*/  FADD.FTZ R127, R127, R8 ;  /* 0x000000087f7f7221 */ /* 0x000fe40000010000 */
[----:B------:R-:W2:Y:S02]  /*1bd90*/  LDSM.16.MT88.4 R8, [R184+0xec00] ;  /* 0x00ec0000b808783b */ /* 0x000ea40000004200 */
[C---:B---3--:R-:W-:Y:S04]  /*1bda0*/  HMMA.16816.F32.BF16 R76, R20.reuse, R24, R76 ;  /* 0x00000018144c723c */ /* 0x048fe8000004184c */
[----:B------:R-:W-:Y:S04]  /*1bdb0*/  FADD.FTZ R128, R128, R127 ;  /* 0x0000007f80807221 */ /* 0x000fe80000010000 */
[C---:B------:R-:W-:Y:S04]  /*1bdc0*/  HMMA.16816.F32.BF16 R80, R20.reuse, R26, R80 ;  /* 0x0000001a1450723c */ /* 0x040fe80000041850 */
[----:B------:R-:W-:Y:S04]  /*1bdd0*/  FADD.FTZ R153, R153, R128 ;  /* 0x0000008099997221 */ /* 0x000fe80000010000 */
[C---:B------:R-:W-:Y:S04]  /*1bde0*/  HMMA.16816.F32.BF16 R84, R20.reuse, R104, R84 ;  /* 0x000000681454723c */ /* 0x040fe80000041854 */
[----:B------:R-:W-:Y:S04]  /*1bdf0*/  FADD.FTZ R156, R156, R153 ;  /* 0x000000999c9c7221 */ /* 0x000fe80000010000 */
[C---:B------:R-:W-:Y:S04]  /*1be00*/  HMMA.16816.F32.BF16 R104, R20.reuse, R106, R12 ;  /* 0x0000006a1468723c */ /* 0x040fe8000004180c */
[----:B------:R-:W-:Y:S04]  /*1be10*/  FADD.FTZ R157, R157, R156 ;  /* 0x0000009c9d9d7221 */ /* 0x000fe80000010000 */
[C---:B-1----:R-:W-:Y:S04]  /*1be20*/  HMMA.16816.F32.BF16 R88, R20.reuse, R4, R88 ;  /* 0x000000041458723c */ /* 0x042fe80000041858 */
[----:B------:R-:W-:Y:S04]  /*1be30*/  FADD.FTZ R160, R160, R157 ;  /* 0x0000009da0a07221 */ /* 0x000fe80000010000 */
[----:B------:R-:W-:Y:S01]  /*1be40*/  FADD.FTZ R3, R161, R160 ;  /* 0x000000a0a1037221 */ /* 0x000fe20000010000 */
[C---:B------:R-:W-:Y:S03]  /*1be50*/  HMMA.16816.F32.BF16 R92, R20.reuse, R6, R92 ;  /* 0x00000006145c723c */ /* 0x040fe6000004185c */
[----:B------:R-:W-:Y:S04]  /*1be60*/  FADD.FTZ R3, R164, R3 ;  /* 0x00000003a4037221 */ /* 0x000fe80000010000 */
[----:B------:R-:W-:Y:S01]  /*1be70*/  FADD.FTZ R44, R44, R3 ;  /* 0x000000032c2c7221 */ /* 0x000fe20000010000 */
[C---:B--2---:R-:W-:Y:S04]  /*1be80*/  HMMA.16816.F32.BF16 R100, R20.reuse, R8, R16 ;  /* 0x000000081464723c */ /* 0x044fe80000041810 */
[----:B------:R-:W-:Y:S04]  /*1be90*/  FADD.FTZ R45, R45, R44 ;  /* 0x0000002c2d2d7221 */ /* 0x000fe80000010000 */
[----:B------:R-:W-:Y:S01]  /*1bea0*/  FADD.FTZ R48, R48, R45 ;  /* 0x0000002d30307221 */ /* 0x000fe20000010000 */
[----:B------:R-:W-:Y:S03]  /*1beb0*/  HMMA.16816.F32.BF16 R96, R20, R10, R96 ;  /* 0x0000000a1460723c */ /* 0x000fe60000041860 */
[----:B------:R-:W-:Y:S04]  /*1bec0*/  FADD.FTZ R49, R49, R48 ;  /* 0x0000003031317221 */ /* 0x000fe80000010000 */
[----:B------:R-:W-:Y:S05]  /*1bed0*/  FADD.FTZ R4, R52, R49 ;  /* 0x0000003134047221 */ /* 0x000fea0000010000 */
[----:B------:R-:W-:Y:S04]  /*1bee0*/  FADD.FTZ R4, R53, R4 ;  /* 0x0000000435047221 */ /* 0x000fe80000010000 */
[----:B------:R-:W-:Y:S04]  /*1bef0*/  FADD.FTZ R3, R55, R4 ;  /* 0x0000000437037221 */ /* 0x000fe80000010000 */
[----:B------:R-:W-:Y:S04]  /*1bf00*/  FADD.FTZ R3, R56, R3 ;  /* 0x0000000338037221 */ /* 0x000fe80000010000 */
[----:B------:R-:W-:Y:S01]  /*1bf10*/  FADD.FTZ R40, R40, R3 ;  /* 0x0000000328287221 */ /* 0x000fe20000010000 */
[----:B------:R-:W-:Y:S03]  /*1bf20*/  IADD3 R3, R203, -0x1, RZ ;  /* 0xffffffffcb037810 */ /* 0x000fe60007ffe0ff */
[----:B------:R-:W-:Y:S01]  /*1bf30*/  FADD.FTZ R41, R41, R40 ;  /* 0x0000002829297221 */ /* 0x000fe20000010000 */
[----:B------:R-:W-:Y:S02]  /*1bf40*/  MOV R203, R3 ;  /* 0x0000000300cb7202 */ /* 0x000fe40000000f00 */
[----:B------:R-:W-:Y:S01]  /*1bf50*/  MOV R3, R0 ;  /* 0x0000000000037202 */ /* 0x000fe20000000f00 */
[----:B------:R-:W-:Y:S04]  /*1bf60*/  FADD.FTZ R36, R36, R41 ;  /* 0x0000002924247221 */ /* 0x000fe80000010000 */
[----:B------:R-:W-:Y:S01]  /*1bf70*/  FADD.FTZ R209, R37, R36 ;  /* 0x0000002425d17221 */ /* 0x000fe20000010000 */
[----:B------:R-:W-:-:S05]  /*1bf80*/  @P0 BRA `(.L_x_986) ;  /* 0xffffc21000000947 */ /* 0x000fca000383ffff */
.L_x_977:
[----:B------:R1:W5:Y:S01]  /*1bf90*/  LD.E R5, [R118.64+0xd8] ;  /* 0x0000d80476057980 */ /* 0x000362000c101900 */
[----:B------:R-:W-:-:S02]  /*1bfa0*/  MOV R6, 0x1f ;  /* 0x0000001f00067802 */ /* 0x000fc40000000f00 */
[----:B------:R-:W-:Y:S01]  /*1bfb0*/  MOV R3, 0xffffffff ;  /* 0xffffffff00037802 */ /* 0x000fe20000000f00 */
[----:B------:R-:W-:Y:S05]  /*1bfc0*/  BRA.DIV ~URZ, `(.L_x_987) ;  /* 0x000010d27f007947 */ /* 0x000fea000b800000 */
[----:B------:R2:W3:Y:S02]  /*1bfd0*/  SHFL.BFLY PT, R7, R209, 0x2, 0x1f ;  /* 0x0c401f00d1077f89 */ /* 0x0004e400000e0000 */
.L_x_996:
[----:B--23--:R-:W-:Y:S01]  /*1bfe0*/  FADD.FTZ R209, R7, R209 ;  /* 0x000000d107d17221 */ /* 0x00cfe20000010000 */
[----:B------:R-:W-:Y:S05]  /*1bff0*/  BRA.DIV ~URZ, `(.L_x_988) ;  /* 0x000010e27f007947 */ /* 0x000fea000b800000 */
[----:B------:R-:W2:Y:S04]  /*1c000*/  SHFL.BFLY PT, R3, R210, 0x2, 0x1f ;  /* 0x0c401f00d2037f89 */ /* 0x000ea800000e0000 */
[----:B------:R-:W3:Y:S01]  /*1c010*/  SHFL.BFLY PT, R4, R209, 0x1, 0x1f ;  /* 0x0c201f00d1047f89 */ /* 0x000ee200000e0000 */
[----:B--2---:R-:W-:Y:S02]  /*1c020*/  FADD.FTZ R8, R3, R210 ;  /* 0x000000d203087221 */ /* 0x004fe40000010000 */
[----:B---3--:R-:W-:-:S03]  /*1c030*/  FADD.FTZ R9, R209, R4 ;  /* 0x00000004d1097221 */ /* 0x008fc60000010000 */
[----:B------:R2:W3:Y:S04]  /*1c040*/  SHFL.BFLY PT, R7, R8, 0x1, 0x1f ;  /* 0x0c201f0008077f89 */ /* 0x0004e800000e0000 */
.L_x_997:
[----:B------:R-:W4:Y:S01]  /*1c050*/  S2R R3, SR_TID.X ;  /* 0x0000000000037919 */ /* 0x000f220000002100 */
[----:B--23--:R-:W-:Y:S01]  /*1c060*/  FADD.FTZ R8, R7, R8 ;  /* 0x0000000807087221 */ /* 0x00cfe20000010000 */
[----:B------:R-:W-:Y:S02]  /*1c070*/  FSETP.NE.FTZ.AND P3, PT, R9, RZ, PT ;  /* 0x000000ff0900720b */ /* 0x000fe40003f75000 */
[----:B------:R-:W-:Y:S02]  /*1c080*/  MOV R4, 0x3f800000 ;  /* 0x3f80000000047802 */ /* 0x000fe40000000f00 */
[----:B------:R-:W-:Y:S02]  /*1c090*/  FSETP.NE.FTZ.AND P2, PT, R8, RZ, PT ;  /* 0x000000ff0800720b */ /* 0x000fe40003f55000 */
[----:B------:R-:W-:-:S07]  /*1c0a0*/  MOV R7, 0x3f800000 ;  /* 0x3f80000000077802 */ /* 0x000fce0000000f00 */
[----:B------:R-:W2:Y:S08]  /*1c0b0*/  @P3 MUFU.RCP R4, R9 ;  /* 0x0000000900043308 */ /* 0x000eb00000001000 */
[----:B------:R-:W3:Y:S01]  /*1c0c0*/  @P2 MUFU.RCP R7, R8 ;  /* 0x0000000800072308 */ /* 0x000ee20000001000 */
[----:B----4-:R-:W-:-:S04]  /*1c0d0*/  SHF.R.S32.HI R6, RZ, 0x1f, R3 ;  /* 0x0000001fff067819 */ /* 0x010fc80000011403 */
[----:B------:R-:W-:Y:S01]  /*1c0e0*/  LEA.HI R6, R6, R3, RZ, 0x2 ;  /* 0x0000000306067211 */ /* 0x000fe200078f10ff */
[----:B--2---:R-:W-:-:S03]  /*1c0f0*/  FMUL.FTZ R112, R4, R112 ;  /* 0x0000007004707220 */ /* 0x004fc60000410000 */
[----:B------:R-:W-:Y:S01]  /*1c100*/  SHF.R.S32.HI R6, RZ, 0x2, R6 ;  /* 0x00000002ff067819 */ /* 0x000fe20000011406 */
[C---:B------:R-:W-:Y:S02]  /*1c110*/  FMUL.FTZ R113, R4.reuse, R113 ;  /* 0x0000007104717220 */ /* 0x040fe40000410000 */
[C---:B------:R-:W-:Y:S01]  /*1c120*/  FMUL.FTZ R108, R4.reuse, R108 ;  /* 0x0000006c046c7220 */ /* 0x040fe20000410000 */
[----:B------:R-:W-:Y:S01]  /*1c130*/  SHF.R.S32.HI R11, RZ, 0x1f, R6 ;  /* 0x0000001fff0b7819 */ /* 0x000fe20000011406 */
[C---:B------:R-:W-:Y:S01]  /*1c140*/  FMUL.FTZ R109, R4.reuse, R109 ;  /* 0x0000006d046d7220 */ /* 0x040fe20000410000 */
[----:B------:R-:W-:Y:S01]  /*1c150*/  F2FP.BF16.PACK_AB R112, R113, R112 ;  /* 0x000000707170723e */ /* 0x000fe200000010ff */
[C---:B------:R-:W-:Y:S01]  /*1c160*/  FMUL.FTZ R68, R4.reuse, R68 ;  /* 0x0000004404447220 */ /* 0x040fe20000410000 */
[----:B------:R-:W-:Y:S01]  /*1c170*/  LEA.HI R11, R11, R6, RZ, 0x3 ;  /* 0x000000060b0b7211 */ /* 0x000fe200078f18ff */
[C---:B------:R-:W-:Y:S01]  /*1c180*/  FMUL.FTZ R69, R4.reuse, R69 ;  /* 0x0000004504457220 */ /* 0x040fe20000410000 */
[----:B------:R-:W-:Y:S01]  /*1c190*/  F2FP.BF16.PACK_AB R108, R109, R108 ;  /* 0x0000006c6d6c723e */ /* 0x000fe200000010ff */
[C---:B------:R-:W-:Y:S01]  /*1c1a0*/  FMUL.FTZ R72, R4.reuse, R72 ;  /* 0x0000004804487220 */ /* 0x040fe20000410000 */
[----:B------:R-:W-:Y:S01]  /*1c1b0*/  LOP3.LUT R11, R11, 0xfffffff8, RZ, 0xc0, !PT ;  /* 0xfffffff80b0b7812 */ /* 0x000fe200078ec0ff */
        /* <DEDUP_REMOVED lines=24> */
[----:B------:R-:W-:Y:S01]  /*1c340*/  FMUL.FTZ R97, R4, R97 ;  /* 0x0000006104617220 */ /* 0x000fe20000410000 */
[----:B------:R-:W-:Y:S01]  /*1c350*/  SHF.R.S32.HI R4, RZ, 0x1f, R3 ;  /* 0x0000001fff047819 */ /* 0x000fe20000011403 */
[----:B------:R-:W-:Y:S01]  /*1c360*/  IMAD.IADD R10, R6, 0x1, -R11 ;  /* 0x00000001060a7824 */ /* 0x000fe200078e0a0b */
[----:B------:R-:W-:Y:S01]  /*1c370*/  F2FP.BF16.PACK_AB R100, R101, R100 ;  /* 0x000000646564723e */ /* 0x000fe200000010ff */
[----:B---3--:R-:W-:Y:S01]  /*1c380*/  FMUL.FTZ R115, R7, R115 ;  /* 0x0000007307737220 */ /* 0x008fe20000410000 */
[----:B------:R-:W-:Y:S01]  /*1c390*/  F2FP.BF16.PACK_AB R96, R97, R96 ;  /* 0x000000606160723e */ /* 0x000fe200000010ff */
[C---:B------:R-:W-:Y:S01]  /*1c3a0*/  FMUL.FTZ R114, R7.reuse, R114 ;  /* 0x0000007207727220 */ /* 0x040fe20000410000 */
[----:B------:R-:W-:Y:S01]  /*1c3b0*/  LEA.HI R11, R10, R10, RZ, 0x1 ;  /* 0x0000000a0a0b7211 */ /* 0x000fe200078f08ff */
[----:B------:R-:W-:-:S02]  /*1c3c0*/  FMUL.FTZ R111, R7, R111 ;  /* 0x0000006f076f7220 */ /* 0x000fc40000410000 */
[C---:B------:R-:W-:Y:S01]  /*1c3d0*/  FMUL.FTZ R110, R7.reuse, R110 ;  /* 0x0000006e076e7220 */ /* 0x040fe20000410000 */
[----:B------:R-:W-:Y:S01]  /*1c3e0*/  SHF.R.S32.HI R13, RZ, 0x1, R11 ;  /* 0x00000001ff0d7819 */ /* 0x000fe2000001140b */
[----:B------:R-:W-:Y:S01]  /*1c3f0*/  FMUL.FTZ R71, R7, R71 ;  /* 0x0000004707477220 */ /* 0x000fe20000410000 */
[----:B------:R-:W-:Y:S01]  /*1c400*/  LOP3.LUT R11, R11, 0x3fffffe, RZ, 0xc0, !PT ;  /* 0x03fffffe0b0b7812 */ /* 0x000fe200078ec0ff */
[----:B------:R-:W-:Y:S01]  /*1c410*/  FMUL.FTZ R70, R7, R70 ;  /* 0x0000004607467220 */ /* 0x000fe20000410000 */
[----:B------:R-:W-:Y:S01]  /*1c420*/  LOP3.LUT P0, RZ, R13, 0x2, RZ, 0xc0, !PT ;  /* 0x000000020dff7812 */ /* 0x000fe2000780c0ff */
[C---:B------:R-:W-:Y:S01]  /*1c430*/  FMUL.FTZ R75, R7.reuse, R75 ;  /* 0x0000004b074b7220 */ /* 0x040fe20000410000 */
        /* <DEDUP_REMOVED lines=11> */
[----:B------:R-:W-:-:S02]  /*1c4f0*/  FMUL.FTZ R87, R7, R87 ;  /* 0x0000005707577220 */ /* 0x000fc40000410000 */
[----:B------:R-:W-:Y:S01]  /*1c500*/  FMUL.FTZ R86, R7, R86 ;  /* 0x0000005607567220 */ /* 0x000fe20000410000 */
[----:B------:R-:W-:Y:S01]  /*1c510*/  F2FP.BF16.PACK_AB R82, R83, R82 ;  /* 0x000000525352723e */ /* 0x000fe200000010ff */
[C---:B------:R-:W-:Y:S02]  /*1c520*/  FMUL.FTZ R107, R7.reuse, R107 ;  /* 0x0000006b076b7220 */ /* 0x040fe40000410000 */
[----:B------:R-:W-:Y:S01]  /*1c530*/  FMUL.FTZ R106, R7, R106 ;  /* 0x0000006a076a7220 */ /* 0x000fe20000410000 */
[----:B------:R-:W-:Y:S01]  /*1c540*/  F2FP.BF16.PACK_AB R86, R87, R86 ;  /* 0x000000565756723e */ /* 0x000fe200000010ff */
[C---:B------:R-:W-:Y:S02]  /*1c550*/  FMUL.FTZ R91, R7.reuse, R91 ;  /* 0x0000005b075b7220 */ /* 0x040fe40000410000 */
        /* <DEDUP_REMOVED lines=10> */
[CC--:B------:R-:W-:Y:S01]  /*1c600*/  LEA.HI R7, R4.reuse, R3.reuse, RZ, 0x2 ;  /* 0x0000000304077211 */ /* 0x0c0fe200078f10ff */
[----:B------:R-:W-:Y:S01]  /*1c610*/  IMAD.SHL.U32 R14, R13, 0x40, RZ ;  /* 0x000000400d0e7824 */ /* 0x000fe200078e00ff */
[----:B------:R-:W-:-:S02]  /*1c620*/  LEA.HI R4, R4, R3, RZ, 0x5 ;  /* 0x0000000304047211 */ /* 0x000fc400078f28ff */
[----:B------:R-:W-:Y:S02]  /*1c630*/  LOP3.LUT R12, R7, 0xfffffffc, RZ, 0xc0, !PT ;  /* 0xfffffffc070c7812 */ /* 0x000fe400078ec0ff */
[----:B------:R-:W-:Y:S02]  /*1c640*/  SHF.R.S32.HI R7, RZ, 0x5, R4 ;  /* 0x00000005ff077819 */ /* 0x000fe40000011404 */
[----:B------:R-:W-:Y:S02]  /*1c650*/  IADD3 R12, -R12, R3, RZ ;  /* 0x000000030c0c7210 */ /* 0x000fe40007ffe1ff */
[----:B------:R-:W-:Y:S02]  /*1c660*/  LOP3.LUT R14, R14, 0xc0, RZ, 0xc0, !PT ;  /* 0x000000c00e0e7812 */ /* 0x000fe400078ec0ff */
[----:B------:R-:W-:Y:S02]  /*1c670*/  LEA R10, R7, R12, 0x8 ;  /* 0x0000000c070a7211 */ /* 0x000fe400078e40ff */
[----:B------:R-:W-:-:S02]  /*1c680*/  LOP3.LUT R7, R13, 0x1, RZ, 0xc0, !PT ;  /* 0x000000010d077812 */ /* 0x000fc400078ec0ff */
[----:B------:R-:W-:Y:S01]  /*1c690*/  F2FP.BF16.PACK_AB R102, R103, R102 ;  /* 0x000000666766723e */ /* 0x000fe200000010ff */
[----:B------:R-:W-:Y:S01]  /*1c6a0*/  IMAD R10, R11, 0x10, R10 ;  /* 0x000000100b0a7824 */ /* 0x000fe200078e020a */
[----:B------:R-:W-:Y:S02]  /*1c6b0*/  LEA.HI R11, R14, R14, RZ, 0x1d ;  /* 0x0000000e0e0b7211 */ /* 0x000fe400078fe8ff */
[----:B------:R-:W-:Y:S02]  /*1c6c0*/  ISETP.NE.U32.AND P1, PT, R7, 0x1, PT ;  /* 0x000000010700780c */ /* 0x000fe40003f25070 */
[----:B------:R-:W-:Y:S02]  /*1c6d0*/  LEA R10, R10, R11, 0x1 ;  /* 0x0000000b0a0a7211 */ /* 0x000fe400078e08ff */
[----:B------:R-:W-:Y:S02]  /*1c6e0*/  F2FP.BF16.PACK_AB R98, R99, R98 ;  /* 0x000000626362723e */ /* 0x000fe400000010ff */
[----:B------:R-:W-:Y:S01]  /*1c6f0*/  SHF.L.U32 R7, R10, 0x1, RZ ;  /* 0x000000010a077819 */ /* 0x000fe200000006ff */
[----:B------:R-:W-:-:S03]  /*1c700*/  IMAD.MOV.U32 R10, RZ, RZ, 0x20 ;  /* 0x00000020ff0a7424 */ /* 0x000fc600078e00ff */
[C---:B------:R-:W-:Y:S01]  /*1c710*/  IADD3 R11, R7.reuse, -0x10, RZ ;  /* 0xfffffff0070b7810 */ /* 0x040fe20007ffe0ff */
[----:B------:R-:W-:Y:S01]  /*1c720*/  STS [R7], R112 ;  /* 0x0000007007007388 */ /* 0x000fe20000000800 */
[----:B------:R-:W-:Y:S02]  /*1c730*/  SEL R10, R10, 0xffffffe0, !P0 ;  /* 0xffffffe00a0a7807 */ /* 0x000fe40004000000 */
[C---:B------:R-:W-:Y:S01]  /*1c740*/  @P1 IADD3 R11, R7.reuse, 0x10, RZ ;  /* 0x00000010070b1810 */ /* 0x040fe20007ffe0ff */
[----:B------:R-:W-:Y:S01]  /*1c750*/  STS [R7+0x200], R114 ;  /* 0x0002007207007388 */ /* 0x000fe20000000800 */
[----:B------:R-:W-:Y:S02]  /*1c760*/  IADD3 R13, R7, R10, RZ ;  /* 0x0000000a070d7210 */ /* 0x000fe40007ffe0ff */
[----:B------:R-:W-:Y:S01]  /*1c770*/  IADD3 R15, R10, R11, RZ ;  /* 0x0000000b0a0f7210 */ /* 0x000fe20007ffe0ff */
[----:B------:R-:W-:Y:S01]  /*1c780*/  STS [R11], R108 ;  /* 0x0000006c0b007388 */ /* 0x000fe20000000800 */
[----:B------:R-:W-:-:S03]  /*1c790*/  ISETP.NE.AND P0, PT, R202, -0x1, PT ;  /* 0xffffffffca00780c */ /* 0x000fc60003f05270 */
[----:B------:R-:W-:Y:S04]  /*1c7a0*/  STS [R11+0x200], R110 ;  /* 0x0002006e0b007388 */ /* 0x000fe80000000800 */
[----:B------:R-:W-:Y:S04]  /*1c7b0*/  STS [R13], R68 ;  /* 0x000000440d007388 */ /* 0x000fe80000000800 */
        /* <DEDUP_REMOVED lines=17> */
[----:B------:R-:W-:Y:S04]  /*1c8d0*/  STS [R15+0x2000], R96 ;  /* 0x002000600f007388 */ /* 0x000fe80000000800 */
[----:B------:R3:W-:Y:S04]  /*1c8e0*/  STS [R15+0x2200], R98 ;  /* 0x002200620f007388 */ /* 0x0007e80000000800 */
[----:B------:R-:W4:Y:S04]  /*1c8f0*/  LD.E.U8 R14, [R118.64+0x1c8] ;  /* 0x0001c804760e7980 */ /* 0x000f28000c101100 */
[----:B------:R-:W4:Y:S04]  /*1c900*/  @!P0 LD.E.64 R16, [R118.64+0x80] ;  /* 0x0000800476108980 */ /* 0x000f28000c101b00 */
[----:B------:R-:W4:Y:S04]  /*1c910*/  LD.E.64 R38, [R118.64+0x88] ;  /* 0x0000880476267980 */ /* 0x000f28000c101b00 */
[----:B------:R1:W5:Y:S01]  /*1c920*/  LD.E.64 R36, [R118.64+0x90] ;  /* 0x0000900476247980 */ /* 0x000362000c101b00 */
[----:B------:R-:W3:Y:S08]  /*1c930*/  @P3 MUFU.LG2 R9, R9 ;  /* 0x0000000900093308 */ /* 0x000ef00000000c00 */
[----:B------:R-:W1:Y:S01]  /*1c940*/  @P2 MUFU.LG2 R8, R8 ;  /* 0x0000000800082308 */ /* 0x000e620000000c00 */
[----:B------:R-:W-:Y:S01]  /*1c950*/  @!P0 SHF.R.S32.HI R10, RZ, 0x1f, R198 ;  /* 0x0000001fff0a8819 */ /* 0x000fe200000114c6 */
[----:B------:R-:W-:Y:S01]  /*1c960*/  BSSY B0, `(.L_x_989) ;  /* 0x000001c000007945 */ /* 0x000fe20003800000 */
[----:B--2---:R-:W-:Y:S01]  /*1c970*/  IMAD.MOV.U32 R13, RZ, RZ, 0x7f800000 ;  /* 0x7f800000ff0d7424 */ /* 0x004fe200078e00ff */
[----:B---3--:R-:W-:Y:S01]  /*1c980*/  MOV R15, 0x7f800000 ;  /* 0x7f800000000f7802 */ /* 0x008fe20000000f00 */
[----:B------:R-:W-:-:S04]  /*1c990*/  @P3 FMUL.FTZ R11, R9, 0.69314718246459960938 ;  /* 0x3f317218090b3820 */ /* 0x000fc80000410000 */
[----:B-----5:R-:W-:Y:S02]  /*1c9a0*/  @P3 FFMA.FTZ R13, R2, R5, R11 ;  /* 0x00000005020d3223 */ /* 0x020fe4000001000b */
[----:B-1----:R-:W-:-:S04]  /*1c9b0*/  @P2 FMUL.FTZ R9, R8, 0.69314718246459960938 ;  /* 0x3f31721808092820 */ /* 0x002fc80000410000 */
[----:B------:R-:W-:Y:S01]  /*1c9c0*/  @P2 FFMA.FTZ R15, R0, R5, R9 ;  /* 0x00000005000f2223 */ /* 0x000fe20000010009 */
[----:B----4-:R-:W-:Y:S01]  /*1c9d0*/  ISETP.NE.AND P1, PT, R14, RZ, PT ;  /* 0x000000ff0e00720c */ /* 0x010fe20003f25270 */
[----:B------:R-:W-:-:S04]  /*1c9e0*/  @!P0 IMAD R7, R17, R198, RZ ;  /* 0x000000c611078224 */ /* 0x000fc800078e02ff */
[----:B------:R-:W-:Y:S02]  /*1c9f0*/  @!P0 IMAD R10, R16, R10, R7 ;  /* 0x0000000a100a8224 */ /* 0x000fe400078e0207 */
[-C--:B------:R-:W-:Y:S02]  /*1ca00*/  @P0 IMAD R7, R39, R202.reuse, RZ ;  /* 0x000000ca27070224 */ /* 0x080fe400078e02ff */
[----:B------:R-:W-:-:S04]  /*1ca10*/  @P0 IMAD.WIDE.U32 R18, R38, R202, RZ ;  /* 0x000000ca26120225 */ /* 0x000fc800078e00ff */
[----:B------:R-:W-:Y:S01]  /*1ca20*/  @!P0 IMAD.WIDE.U32 R16, R16, R198, RZ ;  /* 0x000000c610108225 */ /* 0x000fe200078e00ff */
[----:B------:R-:W-:-:S03]  /*1ca30*/  @P0 IADD3 R7, R19, R7, RZ ;  /* 0x0000000713070210 */ /* 0x000fc60007ffe0ff */
[----:B------:R-:W-:Y:S01]  /*1ca40*/  @P0 IMAD.MOV.U32 R14, RZ, RZ, R18 ;  /* 0x000000ffff0e0224 */ /* 0x000fe200078e0012 */
[----:B------:R-:W-:Y:S02]  /*1ca50*/  @!P0 IADD3 R7, R17, R10, RZ ;  /* 0x0000000a11078210 */ /* 0x000fe40007ffe0ff */
[----:B------:R-:W-:Y:S01]  /*1ca60*/  @!P0 MOV R14, R16 ;  /* 0x00000010000e8202 */ /* 0x000fe20000000f00 */
[----:B------:R-:W-:Y:S05]  /*1ca70*/  @!P1 BRA `(.L_x_990) ;  /* 0x0000006000009947 */ /* 0x000fea0003800000 */
[----:B------:R-:W-:Y:S01]  /*1ca80*/  ISETP.NE.AND P0, PT, R202, -0x1, PT ;  /* 0xffffffffca00780c */ /* 0x000fe20003f05270 */
[----:B------:R-:W2:-:S12]  /*1ca90*/  LD.E R0, [R118.64+0xd4] ;  /* 0x0000d40476007980 */ /* 0x000e98000c101900 */
[----:B------:R-:W3:Y:S02]  /*1caa0*/  @!P0 LD.E R5, [R118.64+0xb4] ;  /* 0x0000b40476058980 */ /* 0x000ee4000c101900 */
[----:B---3--:R-:W-:-:S04]  /*1cab0*/  @!P0 IMAD R202, R5, R198, RZ ;  /* 0x000000c605ca8224 */ /* 0x008fc800078e02ff */
[----:B--2---:R-:W-:Y:S01]  /*1cac0*/  IMAD R202, R0, R197, R202 ;  /* 0x000000c500ca7224 */ /* 0x004fe200078e02ca */
[----:B------:R-:W-:Y:S05]  /*1cad0*/  BRA `(.L_x_991) ;  /* 0x0000004000007947 */ /* 0x000fea0003800000 */
.L_x_990:
[----:B------:R-:W2:Y:S04]  /*1cae0*/  LD.E R0, [R118.64+0x60] ;  /* 0x0000600476007980 */ /* 0x000ea8000c101900 */
[----:B------:R-:W3:Y:S01]  /*1caf0*/  LD.E R202, [R118.64+0xb4] ;  /* 0x0000b40476ca7980 */ /* 0x000ee2000c101900 */
[----:B--2---:R-:W-:-:S04]  /*1cb00*/  IMAD R5, R0, R198, R197 ;  /* 0x000000c600057224 */ /* 0x004fc800078e02c5 */
[----:B---3--:R-:W-:Y:S02]  /*1cb10*/  IMAD R202, R202, R5, RZ ;  /* 0x00000005caca7224 */ /* 0x008fe400078e02ff */
.L_x_991:
[----:B------:R-:W-:Y:S05]  /*1cb20*/  BSYNC B0 ;  /* 0x0000000000007941 */ /* 0x000fea0003800000 */
.L_x_989:
[----:B------:R1:W5:Y:S01]  /*1cb30*/  LD.E.64 R42, [R118.64+0x70] ;  /* 0x00007004762a7980 */ /* 0x000362000c101b00 */
[----:B------:R-:W-:Y:S03]  /*1cb40*/  WARPSYNC 0xffffffff ;  /* 0xffffffff00007948 */ /* 0x000fe60003800000 */
[----:B------:R1:W5:Y:S01]  /*1cb50*/  LD.E.64 R40, [R118.64+0xa0] ;  /* 0x0000a00476287980 */ /* 0x000362000c101b00 */
[----:B------:R-:W-:Y:S01]  /*1cb60*/  LOP3.LUT R4, R4, 0xffffffe0, RZ, 0xc0, !PT ;  /* 0xffffffe004047812 */ /* 0x000fe200078ec0ff */
[----:B------:R-:W-:Y:S01]  /*1cb70*/  BSSY B0, `(.L_x_992) ;  /* 0x0000018000007945 */ /* 0x000fe20003800000 */
[----:B------:R-:W-:Y:S01]  /*1cb80*/  IMAD R207, R207, 0x10, R208 ;  /* 0x00000010cfcf7824 */ /* 0x000fe200078e02d0 */
[----:B------:R-:W-:Y:S02]  /*1cb90*/  BAR.SYNC.DEFER_BLOCKING 0x0 ;  /* 0x0000000000007b1d */ /* 0x000fe40000010000 */
[----:B------:R-:W-:-:S05]  /*1cba0*/  IMAD.IADD R4, R3, 0x1, -R4 ;  /* 0x0000000103047824 */ /* 0x000fca00078e0a04 */
[----:B------:R-:W-:Y:S01]  /*1cbb0*/  LOP3.LUT P0, RZ, R4, 0x3, RZ, 0xc0, !PT ;  /* 0x0000000304ff7812 */ /* 0x000fe2000780c0ff */
[----:B------:R1:W2:Y:S04]  /*1cbc0*/  LDS.128 R28, [R201] ;  /* 0x00000000c91c7984 */ /* 0x0002a80000000c00 */
[----:B------:R1:W3:Y:S04]  /*1cbd0*/  LDS.128 R24, [R201+0x800] ;  /* 0x00080000c9187984 */ /* 0x0002e80000000c00 */
[----:B------:R1:W4:Y:S04]  /*1cbe0*/  LDS.128 R20, [R201+0x1000] ;  /* 0x00100000c9147984 */ /* 0x0003280000000c00 */
[----:B------:R1:W1:Y:S04]  /*1cbf0*/  LDS.128 R16, [R201+0x1800] ;  /* 0x00180000c9107984 */ /* 0x0002680000000c00 */
[----:B------:R1:W1:Y:S04]  /*1cc00*/  LDS.128 R8, [R201+0x2000] ;  /* 0x00200000c9087984 */ /* 0x0002680000000c00 */
[----:B------:R1:W1:Y:S01]  /*1cc10*/  LDS.128 R32, [R201+0x2800] ;  /* 0x00280000c9207984 */ /* 0x0002620000000c00 */
[----:B------:R-:W-:Y:S05]  /*1cc20*/  @P0 BRA `(.L_x_993) ;  /* 0x000000c000000947 */ /* 0x000fea0003800000 */
[----:B------:R-:W-:Y:S01]  /*1cc30*/  IMAD R202, R199, 0x40, R202 ;  /* 0x00000040c7ca7824 */ /* 0x000fe200078e02ca */
[----:B------:R-:W-:Y:S01]  /*1cc40*/  IADD3 R3, R207, 0x8, RZ ;  /* 0x00000008cf037810 */ /* 0x000fe20007ffe0ff */
[----:B------:R-:W-:-:S03]  /*1cc50*/  IMAD R0, R199, -0x40, R200 ;  /* 0xffffffc0c7007824 */ /* 0x000fc600078e02c8 */
[----:B------:R-:W-:Y:S02]  /*1cc60*/  SHF.R.S32.HI R4, RZ, 0x1f, R202 ;  /* 0x0000001fff047819 */ /* 0x000fe400000114ca */
[C---:B------:R-:W-:Y:S02]  /*1cc70*/  IADD3 R2, P0, R207.reuse, R202, RZ ;  /* 0x000000cacf027210 */ /* 0x040fe40007f1e0ff */
[-C--:B------:R-:W-:Y:S02]  /*1cc80*/  ISETP.GE.AND P2, PT, R207, R0.reuse, PT ;  /* 0x00000000cf00720c */ /* 0x080fe40003f46270 */
[----:B------:R-:W-:Y:S02]  /*1cc90*/  ISETP.GE.AND P1, PT, R3, R0, PT ;  /* 0x000000000300720c */ /* 0x000fe40003f26270 */
[----:B------:R-:W-:Y:S02]  /*1cca0*/  LEA.HI.X.SX32 R207, R207, R4, 0x1, P0 ;  /* 0x00000004cfcf7211 */ /* 0x000fe400000f0eff */
[----:B-----5:R-:W-:-:S04]  /*1ccb0*/  LEA R4, P0, R2, R40, 0x2 ;  /* 0x0000002802047211 */ /* 0x020fc800078010ff */
[----:B------:R-:W-:-:S05]  /*1ccc0*/  LEA.HI.X R5, R2, R41, R207, 0x2, P0 ;  /* 0x0000002902057211 */ /* 0x000fca00000f14cf */
[----:B------:R4:W-:Y:S04]  /*1ccd0*/  @!P2 ST.E [R4.64], R13 ;  /* 0x0000000d0400a985 */ /* 0x0009e8000c101904 */
[----:B------:R4:W-:Y:S02]  /*1cce0*/  @!P1 ST.E [R4.64+0x20], R15 ;  /* 0x0000200f04009985 */ /* 0x0009e4000c101904 */
.L_x_993:
[----:B------:R-:W-:Y:S05]  /*1ccf0*/  BSYNC B0 ;  /* 0x0000000000007941 */ /* 0x000fea0003800000 */
.L_x_992:
[----:B-1----:R1:W5:Y:S01]  /*1cd00*/  LD.E R118, [R118.64+0xc0] ;  /* 0x0000c00476767980 */ /* 0x002362000c101900 */
[----:B------:R-:W-:Y:S01]  /*1cd10*/  IMAD.SHL.U32 R12, R12, 0x8, RZ ;  /* 0x000000080c0c7824 */ /* 0x000fe200078e00ff */
[----:B------:R-:W-:Y:S01]  /*1cd20*/  SHF.R.S32.HI R2, RZ, 0x1f, R197 ;  /* 0x0000001fff027819 */ /* 0x000fe200000114c5 */
[----:B------:R-:W-:Y:S01]  /*1cd30*/  IMAD.SHL.U32 R199, R199, 0x40, RZ ;  /* 0x00000040c7c77824 */ /* 0x000fe200078e00ff */
[----:B------:R-:W-:Y:S02]  /*1cd40*/  BSSY B0, `(.L_x_994) ;  /* 0x000001d000007945 */ /* 0x000fe40003800000 */
[----:B----4-:R-:W-:Y:S01]  /*1cd50*/  SHF.R.S32.HI R13, RZ, 0x1f, R12 ;  /* 0x0000001fff0d7819 */ /* 0x010fe2000001140c */
[----:B------:R-:W-:Y:S01]  /*1cd60*/  IMAD R3, R39, R199, RZ ;  /* 0x000000c727037224 */ /* 0x000fe200078e02ff */
[----:B------:R-:W-:-:S03]  /*1cd70*/  SHF.R.S32.HI R0, RZ, 0x1f, R199 ;  /* 0x0000001fff007819 */ /* 0x000fc600000114c7 */
[----:B------:R-:W-:Y:S01]  /*1cd80*/  IMAD.WIDE.U32 R4, R38, R199, R12 ;  /* 0x000000c726047225 */ /* 0x000fe200078e000c */
[----:B------:R-:W-:-:S03]  /*1cd90*/  IADD3 R199, -R199, R200, RZ ;  /* 0x000000c8c7c77210 */ /* 0x000fc60007ffe1ff */
[----:B------:R-:W-:Y:S01]  /*1cda0*/  IMAD R0, R38, R0, R3 ;  /* 0x0000000026007224 */ /* 0x000fe200078e0203 */
[----:B------:R-:W-:Y:S01]  /*1cdb0*/  IADD3 R14, P0, R14, R4, RZ ;  /* 0x000000040e0e7210 */ /* 0x000fe20007f1e0ff */
[----:B------:R-:W-:-:S03]  /*1cdc0*/  IMAD R3, R37, R197, RZ ;  /* 0x000000c525037224 */ /* 0x000fc600078e02ff */
[----:B------:R-:W-:Y:S01]  /*1cdd0*/  IADD3.X R15, R7, R5, R0, P0, !PT ;  /* 0x00000005070f7210 */ /* 0x000fe200007fe400 */
[----:B------:R-:W-:Y:S01]  /*1cde0*/  IMAD R2, R36, R2, R3 ;  /* 0x0000000224027224 */ /* 0x000fe200078e0203 */
[----:B------:R-:W-:Y:S02]  /*1cdf0*/  ISETP.GE.AND P0, PT, R6, R199, PT ;  /* 0x000000c70600720c */ /* 0x000fe40003f06270 */
[----:B------:R-:W-:Y:S01]  /*1ce00*/  SHF.R.S32.HI R3, RZ, 0x1f, R6 ;  /* 0x0000001fff037819 */ /* 0x000fe20000011406 */
[----:B------:R-:W-:-:S05]  /*1ce10*/  IMAD.WIDE.U32 R14, R36, R197, R14 ;  /* 0x000000c5240e7225 */ /* 0x000fca00078e000e */
[----:B------:R-:W-:-:S05]  /*1ce20*/  IADD3 R37, R15, R2, RZ ;  /* 0x000000020f257210 */ /* 0x000fca0007ffe0ff */
[----:B------:R-:W-:Y:S05]  /*1ce30*/  @P0 BRA `(.L_x_995) ;  /* 0x000000d000000947 */ /* 0x000fea0003800000 */
[----:B-1----:R-:W-:Y:S01]  /*1ce40*/  IMAD R0, R39, R6, RZ ;  /* 0x0000000627007224 */ /* 0x002fe200078e02ff */
[-C--:B-----5:R-:W-:Y:S01]  /*1ce50*/  ISETP.GE.AND P3, PT, R12, R118.reuse, PT ;  /* 0x000000760c00720c */ /* 0x0a0fe20003f66270 */
[----:B------:R-:W-:Y:S01]  /*1ce60*/  IMAD.MOV.U32 R36, RZ, RZ, R14 ;  /* 0x000000ffff247224 */ /* 0x000fe200078e000e */
[-C--:B------:R-:W-:Y:S01]  /*1ce70*/  ISETP.GE.AND P2, PT, R117, R118.reuse, PT ;  /* 0x000000767500720c */ /* 0x080fe20003f46270 */
[----:B------:R-:W-:Y:S01]  /*1ce80*/  IMAD R0, R38, R3, R0 ;  /* 0x0000000326007224 */ /* 0x000fe200078e0200 */
[----:B------:R-:W-:Y:S01]  /*1ce90*/  ISETP.GE.AND P1, PT, R116, R118, PT ;  /* 0x000000767400720c */ /* 0x000fe20003f26270 */
[----:B------:R-:W-:-:S04]  /*1cea0*/  IMAD.WIDE.U32 R4, R6, R38, R36 ;  /* 0x0000002606047225 */ /* 0x000fc800078e0024 */
[----:B------:R-:W-:Y:S01]  /*1ceb0*/  IMAD.IADD R5, R5, 0x1, R0 ;  /* 0x0000000105057824 */ /* 0x000fe200078e0200 */
[----:B------:R-:W-:-:S04]  /*1cec0*/  LEA R40, P0, R4, R42, 0x1 ;  /* 0x0000002a04287211 */ /* 0x000fc800078008ff */
[----:B------:R-:W-:-:S05]  /*1ced0*/  LEA.HI.X R41, R4, R43, R5, 0x1, P0 ;  /* 0x0000002b04297211 */ /* 0x000fca00000f0c05 */
[----:B--2---:R1:W-:Y:S04]  /*1cee0*/  @!P3 ST.E.128 [R40.64], R28 ;  /* 0x0000001c2800b985 */ /* 0x0043e8000c101d04 */
[----:B------:R1:W-:Y:S04]  /*1cef0*/  @!P2 ST.E.128 [R40.64+0x40], R20 ;  /* 0x000040142800a985 */ /* 0x0003e8000c101d04 */
[----:B------:R1:W-:Y:S02]  /*1cf00*/  @!P1 ST.E.128 [R40.64+0x80], R8 ;  /* 0x0000800828009985 */ /* 0x0003e4000c101d04 */
.L_x_995:
[----:B-1----:R-:W-:Y:S05]  /*1cf10*/  BSYNC B0 ;  /* 0x0000000000007941 */ /* 0x002fea0003800000 */
.L_x_994:
[----:B------:R-:W-:Y:S01]  /*1cf20*/  IADD3 R0, R6, 0x20, RZ ;  /* 0x0000002006007810 */ /* 0x000fe20007ffe0ff */
[----:B------:R-:W-:-:S03]  /*1cf30*/  IMAD.MOV.U32 R197, RZ, RZ, 0x0 ;  /* 0x00000000ffc57424 */ /* 0x000fc600078e00ff */
[----:B------:R-:W-:-:S13]  /*1cf40*/  ISETP.GE.AND P0, PT, R0, R199, PT ;  /* 0x000000c70000720c */ /* 0x000fda0003f06270 */
[----:B------:R-:W-:Y:S05]  /*1cf50*/  @P0 RET.REL.NODEC R196 `(_ZN5flash24flash_fwd_splitkv_kernelI23Flash_fwd_kernel_traitsILi96ELi64ELi128ELi4ELb0ELb0EN7cutlass10bfloat16_tE19Flash_kernel_traitsILi96ELi64ELi128ELi4ES3_EELb1ELb0ELb0ELb0ELb0ELb0ELb0ELb1EEEvNS_16Flash_fwd_paramsE) ;  /* 0xfffe30a0c4000950 */ /* 0x000fea0003c3ffff */
[----:B------:R-:W-:Y:S01]  /*1cf60*/  IADD3 R5, P0, R6, 0x20, RZ ;  /* 0x0000002006057810 */ /* 0x000fe20007f1e0ff */
[----:B------:R-:W-:Y:S01]  /*1cf70*/  IMAD.MOV.U32 R6, RZ, RZ, R14 ;  /* 0x000000ffff067224 */ /* 0x000fe200078e000e */
[----:B------:R-:W-:Y:S02]  /*1cf80*/  MOV R7, R37 ;  /* 0x0000002500077202 */ /* 0x000fe40000000f00 */
[-C--:B-----5:R-:W-:Y:S01]  /*1cf90*/  ISETP.GE.AND P1, PT, R12, R118.reuse, PT ;  /* 0x000000760c00720c */ /* 0x0a0fe20003f26270 */
[----:B------:R-:W-:Y:S01]  /*1cfa0*/  IMAD.X R3, RZ, RZ, R3, P0 ;  /* 0x000000ffff037224 */ /* 0x000fe200000e0603 */
[----:B------:R-:W-:Y:S01]  /*1cfb0*/  ISETP.GE.AND P0, PT, R117, R118, PT ;  /* 0x000000767500720c */ /* 0x000fe20003f06270 */
[----:B------:R-:W-:Y:S01]  /*1cfc0*/  IMAD.WIDE.U32 R6, R38, R5, R6 ;  /* 0x0000000526067225 */ /* 0x000fe200078e0006 */
[----:B------:R-:W-:-:S03]  /*1cfd0*/  MOV R197, 0x0 ;  /* 0x0000000000c57802 */ /* 0x000fc60000000f00 */
[----:B------:R-:W-:Y:S01]  /*1cfe0*/  IMAD R3, R3, R38, RZ ;  /* 0x0000002603037224 */ /* 0x000fe200078e02ff */
[----:B------:R-:W-:-:S03]  /*1cff0*/  LEA R2, P2, R6, R42, 0x1 ;  /* 0x0000002a06027211 */ /* 0x000fc600078408ff */
[----:B------:R-:W-:-:S04]  /*1d000*/  IMAD R3, R39, R5, R3 ;  /* 0x0000000527037224 */ /* 0x000fc800078e0203 */
[----:B------:R-:W-:-:S05]  /*1d010*/  IMAD.IADD R3, R7, 0x1, R3 ;  /* 0x0000000107037824 */ /* 0x000fca00078e0203 */
[----:B------:R-:W-:-:S05]  /*1d020*/  LEA.HI.X R3, R6, R43, R3, 0x1, P2 ;  /* 0x0000002b06037211 */ /* 0x000fca00010f0c03 */
[----:B------:R1:W-:Y:S01]  /*1d030*/  @!P0 ST.E.128 [R2.64+0x40], R16 ;  /* 0x0000401002008985 */ /* 0x0003e2000c101d04 */
[----:B------:R-:W-:-:S03]  /*1d040*/  ISETP.GE.AND P0, PT, R116, R118, PT ;  /* 0x000000767400720c */ /* 0x000fc60003f06270 */
[----:B---3--:R1:W-:Y:S10]  /*1d050*/  @!P1 ST.E.128 [R2.64], R24 ;  /* 0x0000001802009985 */ /* 0x0083f4000c101d04 */
[----:B------:R-:W-:Y:S05]  /*1d060*/  @P0 RET.REL.NODEC R196 `(_ZN5flash24flash_fwd_splitkv_kernelI23Flash_fwd_kernel_traitsILi96ELi64ELi128ELi4ELb0ELb0EN7cutlass10bfloat16_tE19Flash_kernel_traitsILi96ELi64ELi128ELi4ES3_EELb1ELb0ELb0ELb0ELb0ELb0ELb0ELb1EEEvNS_16Flash_fwd_paramsE) ;  /* 0xfffe2f90c4000950 */ /* 0x000fea0003c3ffff */
[----:B------:R-:W-:Y:S01]  /*1d070*/  MOV R197, 0x0 ;  /* 0x0000000000c57802 */ /* 0x000fe20000000f00 */
[----:B------:R3:W-:Y:S03]  /*1d080*/  ST.E.128 [R2.64+0x80], R32 ;  /* 0x0000802002007985 */ /* 0x0007e6000c101d04 */
[----:B------:R-:W-:Y:S05]  /*1d090*/  RET.REL.NODEC R196 `(_ZN5flash24flash_fwd_splitkv_kernelI23Flash_fwd_kernel_traitsILi96ELi64ELi128ELi4ELb0ELb0EN7cutlass10bfloat16_tE19Flash_kernel_traitsILi96ELi64ELi128ELi4ES3_EELb1ELb0ELb0ELb0ELb0ELb0ELb0ELb1EEEvNS_16Flash_fwd_paramsE) ;  /* 0xfffe2f60c4007950 */ /* 0x000fea0003c3ffff */
.L_x_987:
[----:B------:R-:W-:Y:S02]  /*1d0a0*/  MOV R7, 0x2 ;  /* 0x0000000200077802 */ /* 0x000fe40000000f00 */
[----:B------:R-:W-:-:S02]  /*1d0b0*/  MOV R4, 0x1d0d0 ;  /* 0x0001d0d000047802 */ /* 0x000fc40000000f00 */
[----:B-1---5:R-:W-:Y:S05]  /*1d0c0*/  CALL.REL.NOINC `($__internal_14_$__cuda_sm70_shflsync_bfly_p) ;  /* 0x000000f000007944 */ /* 0x022fea0003c00000 */
[----:B-12---:R-:W-:Y:S05]  /*1d0d0*/  BRA `(.L_x_996) ;  /* 0xffffef0000007947 */ /* 0x006fea000383ffff */
.L_x_988:
[----:B------:R-:W-:Y:S02]  /*1d0e0*/  MOV R7, 0x1 ;  /* 0x0000000100077802 */ /* 0x000fe40000000f00 */
[----:B------:R-:W-:-:S02]  /*1d0f0*/  MOV R4, 0x1d110 ;  /* 0x0001d11000047802 */ /* 0x000fc40000000f00 */
[----:B-1---5:R-:W-:Y:S05]  /*1d100*/  CALL.REL.NOINC `($__internal_14_$__cuda_sm70_shflsync_bfly_p) ;  /* 0x000000b000007944 */ /* 0x022fea0003c00000 */
[----:B--2---:R-:W-:Y:S01]  /*1d110*/  FADD.FTZ R9, R209, R7 ;  /* 0x00000007d1097221 */ /* 0x004fe20000010000 */
[----:B-1----:R-:W-:-:S02]  /*1d120*/  MOV R209, R210 ;  /* 0x000000d200d17202 */ /* 0x002fc40000000f00 */
[----:B------:R-:W-:Y:S02]  /*1d130*/  MOV R7, 0x2 ;  /* 0x0000000200077802 */ /* 0x000fe40000000f00 */
[----:B------:R-:W-:Y:S02]  /*1d140*/  MOV R4, 0x1d160 ;  /* 0x0001d16000047802 */ /* 0x000fe40000000f00 */
[----:B------:R-:W-:Y:S05]  /*1d150*/  CALL.REL.NOINC `($__internal_14_$__cuda_sm70_shflsync_bfly_p) ;  /* 0x0000006000007944 */ /* 0x000fea0003c00000 */
[----:B--2---:R-:W-:Y:S01]  /*1d160*/  FADD.FTZ R8, R210, R7 ;  /* 0x00000007d2087221 */ /* 0x004fe20000010000 */
[----:B------:R-:W-:Y:S02]  /*1d170*/  MOV R7, 0x1 ;  /* 0x0000000100077802 */ /* 0x000fe40000000f00 */
[----:B------:R-:W-:Y:S02]  /*1d180*/  MOV R4, 0x1d1b0 ;  /* 0x0001d1b000047802 */ /* 0x000fe40000000f00 */
[----:B-1----:R-:W-:Y:S02]  /*1d190*/  MOV R209, R8 ;  /* 0x0000000800d17202 */ /* 0x002fe40000000f00 */
[----:B------:R-:W-:Y:S05]  /*1d1a0*/  CALL.REL.NOINC `($__internal_14_$__cuda_sm70_shflsync_bfly_p) ;  /* 0x0000001000007944 */ /* 0x000fea0003c00000 */
[----:B-12---:R-:W-:Y:S05]  /*1d1b0*/  BRA `(.L_x_997) ;  /* 0xffffee9000007947 */ /* 0x006fea000383ffff */
        .weak           $__internal_14_$__cuda_sm70_shflsync_bfly_p
        .type           $__internal_14_$__cuda_sm70_shflsync_bfly_p,@function
        .size           $__internal_14_$__cuda_sm70_shflsync_bfly_p,(.L_x_6275 - $__internal_14_$__cuda_sm70_shflsync_bfly_p)
$__internal_14_$__cuda_sm70_shflsync_bfly_p:
[----:B------:R-:W-:Y:S01]  /*1d1c0*/  MOV R10, R4 ;  /* 0x00000004000a7202 */ /* 0x000fe20000000f00 */
[----:B------:R-:W-:Y:S04]  /*1d1d0*/  WARPSYNC R3 ;  /* 0x0000000300007348 */ /* 0x000fe80003800000 */
[----:B------:R-:W-:Y:S01]  /*1d1e0*/  MOV R11, 0x0 ;  /* 0x00000000000b7802 */ /* 0x000fe20000000f00 */
[----:B------:R1:W2:Y:S03]  /*1d1f0*/  SHFL.BFLY PT, R7, R209, R7, R6 ;  /* 0x0c000007d1077389 */ /* 0x0002a600000e0006 */
[----:B------:R-:W-:Y:S05]  /*1d200*/  RET.REL.NODEC R10 `(_ZN5flash24flash_fwd_splitkv_kernelI23Flash_fwd_kernel_traitsILi96ELi64ELi128ELi4ELb0ELb0EN7cutlass10bfloat16_tE19Flash_kernel_traitsILi96ELi64ELi128ELi4ES3_EELb1ELb0ELb0ELb0ELb0ELb0ELb0ELb1EEEvNS_16Flash_fwd_paramsE) ;  /* 0xfffe2df00a007950 */ /* 0x000fea0003c3ffff */
.L_x_998:
        /* <DEDUP_REMOVED lines=15> */
.L_x_6275:


//--------------------- .text._ZN5flash24flash_fwd_splitkv_kernelI23Flash_fwd_kernel_traitsILi96ELi64ELi128ELi4ELb0ELb0EN7cutlass10bfloat16_tE19Flash_kernel_traitsILi96ELi64ELi128ELi4ES3_EELb1ELb0ELb0ELb0ELb0ELb1ELb0ELb1EEEvNS_16Flash_fwd_paramsE --------------------------
	.section	.text._ZN5flash24flash_fwd_splitkv_kernelI23Flash_fwd_kernel_traitsILi96ELi64ELi128ELi4ELb0ELb0EN7cutlass10bfloat16_tE19Flash_kernel_traitsILi96ELi64ELi128ELi4ES3_EELb1ELb0ELb0ELb0ELb0ELb1ELb0ELb1EEEvNS_16Flash_fwd_paramsE,"ax",@progbits
	.sectioninfo	@"SHI_REGISTERS=236"
	.align	128
        .global         _ZN5flash24flash_fwd_splitkv_kernelI23Flash_fwd_kernel_traitsILi96ELi64ELi128ELi4ELb0ELb0EN7cutlass10bfloat16_tE19Flash_kernel_traitsILi96ELi64ELi128ELi4ES3_EELb1ELb0ELb0ELb0ELb0ELb1ELb0ELb1EEEvNS_16Flash_fwd_paramsE
        .type           _ZN5flash24flash_fwd_splitkv_kernelI23Flash_fwd_kernel_traitsILi96ELi64ELi128ELi4ELb0ELb0EN7cutlass10bfloat16_tE19Flash_kernel_traitsILi96ELi64ELi128ELi4ES3_EELb1ELb0ELb0ELb0ELb0ELb1ELb0ELb1EEEvNS_16Flash_fwd_paramsE,@function
        .size           _ZN5flash24flash_fwd_splitkv_kernelI23Flash_fwd_kernel_traitsILi96ELi64ELi128ELi4ELb0ELb0EN7cutlass10bfloat16_tE19Flash_kernel_traitsILi96ELi64ELi128ELi4ES3_EELb1ELb0ELb0ELb0ELb0ELb1ELb0ELb1EEEvNS_16Flash_fwd_paramsE,(.L_x_6277 - _ZN5flash24flash_fwd_splitkv_kernelI23Flash_fwd_kernel_traitsILi96ELi64ELi128ELi4ELb0ELb0EN7cutlass10bfloat16_tE19Flash_kernel_traitsILi96ELi64ELi128ELi4ES3_EELb1ELb0ELb0ELb0ELb0ELb1ELb0ELb1EEEvNS_16Flash_fwd_paramsE)
        .other          _ZN5flash24flash_fwd_splitkv_kernelI23Flash_fwd_kernel_traitsILi96ELi64ELi128ELi4ELb0ELb0EN7cutlass10bfloat16_tE19Flash_kernel_traitsILi96ELi64ELi128ELi4ES3_EELb1ELb0ELb0ELb0ELb0ELb1ELb0ELb1EEEvNS_16Flash_fwd_paramsE,@"STO_CUDA_ENTRY STV_DEFAULT"
_ZN5flash24flash_fwd_splitkv_kernelI23Flash_fwd_kernel_traitsILi96ELi64ELi128ELi4ELb0ELb0EN7cutlass10bfloat16_tE19Flash_kernel_traitsILi96ELi64ELi128ELi4ES3_EELb1ELb0ELb0ELb0ELb0ELb1ELb0ELb1EEEvNS_16Flash_fwd_paramsE:
.text._ZN5flash24flash_fwd_splitkv_kernelI23Flash_fwd_kernel_traitsILi96ELi64ELi128ELi4ELb0ELb0EN7cutlass10bfloat16_tE19Flash_kernel_traitsILi96ELi64ELi128ELi4ES3_EELb1ELb0ELb0ELb0ELb0ELb1ELb0ELb1EEEvNS_16Flash_fwd_paramsE:
        /* <DEDUP_REMOVED lines=9> */
[----:B-123--:R-:W-:Y:S05]  /*0090*/  CALL.REL.NOINC `($_ZN5flash24flash_fwd_splitkv_kernelI23Flash_fwd_kernel_traitsILi96ELi64ELi128ELi4ELb0ELb0EN7cutlass10bfloat16_tE19Flash_kernel_traitsILi96ELi64ELi128ELi4ES3_EELb1ELb0ELb0ELb0ELb0ELb1ELb0ELb1EEEvNS_16Flash_fwd_paramsE$_ZN5flash30compute_attn_1rowblock_splitkvI23Flash_fwd_kernel_traitsILi96ELi64ELi128ELi4ELb0ELb0EN7cutlass10bfloat16_tE19Flash_kernel_traitsILi96ELi64ELi128ELi4ES3_EELb1ELb0ELb0ELb0ELb0ELb1ELb0ELb1ENS_16Flash_fwd_paramsEEEvRKT8_iiiii) ;  /* 0x0000002000007944 */ /* 0x00efea0003c00000 */
[----:B------:R-:W-:Y:S05]  /*00a0*/  BSYNC B4 ;  /* 0x0000000000047941 */ /* 0x000fea0003800000 */
.L_x_999:
[----:B------:R-:W-:Y:S05]  /*00b0*/  EXIT ;  /* 0x000000000000794d */ /* 0x000fea0003800000 */
        .type           $_ZN5flash24flash_fwd_splitkv_kernelI23Flash_fwd_kernel_traitsILi96ELi64ELi128ELi4ELb0ELb0EN7cutlass10bfloat16_tE19Flash_kernel_traitsILi96ELi64ELi128ELi4ES3_EELb1ELb0ELb0ELb0ELb0ELb1ELb0ELb1EEEvNS_16Flash_fwd_paramsE$_ZN5flash30compute_attn_1rowblock_splitkvI23Flash_fwd_kernel_traitsILi96ELi64ELi128ELi4ELb0ELb0EN7cutlass10bfloat16_tE19Flash_kernel_traitsILi96ELi64ELi128ELi4ES3_EELb1ELb0ELb0ELb0ELb0ELb1ELb0ELb1ENS_16Flash_fwd_paramsEEEvRKT8_iiiii,@function
        .size           $_ZN5flash24flash_fwd_splitkv_kernelI23Flash_fwd_kernel_traitsILi96ELi64ELi128ELi4ELb0ELb0EN7cutlass10bfloat16_tE19Flash_kernel_traitsILi96ELi64ELi128ELi4ES3_EELb1ELb0ELb0ELb0ELb0ELb1ELb0ELb1EEEvNS_16Flash_fwd_paramsE$_ZN5flash30compute_attn_1rowblock_splitkvI23Flash_fwd_kernel_traitsILi96ELi64ELi128ELi4ELb0ELb0EN7cutlass10bfloat16_tE19Flash_kernel_traitsILi96ELi64ELi128ELi4ES3_EELb1ELb0ELb0ELb0ELb0ELb1ELb0ELb1ENS_16Flash_fwd_paramsEEEvRKT8_iiiii,($__internal_15_$__cuda_sm70_shflsync_bfly_p - $_ZN5flash24flash_fwd_splitkv_kernelI23Flash_fwd_kernel_traitsILi96ELi64ELi128ELi4ELb0ELb0EN7cutlass10bfloat16_tE19Flash_kernel_traitsILi96ELi64ELi128ELi4ES3_EELb1ELb0ELb0ELb0ELb0ELb1ELb0ELb1EEEvNS_16Flash_fwd_paramsE$_ZN5flash30compute_attn_1rowblock_splitkvI23Flash_fwd_kernel_traitsILi96ELi64ELi128ELi4ELb0ELb0EN7cutlass10bfloat16_tE19Flash_kernel_traitsILi96ELi64ELi128ELi4ES3_EELb1ELb0ELb0ELb0ELb0ELb1ELb0ELb1ENS_16Flash_fwd_paramsEEEvRKT8_iiiii)
$_ZN5flash24flash_fwd_splitkv_kernelI23Flash_fwd_kernel_traitsILi96ELi64ELi128ELi4ELb0ELb0EN7cutlass10bfloat16_tE19Flash_kernel_traitsILi96ELi64ELi128ELi4ES3_EELb1ELb0ELb0ELb0ELb0ELb1ELb0ELb1EEEvNS_16Flash_fwd_paramsE$_ZN5flash30compute_attn_1rowblock_splitkvI23Flash_fwd_kernel_traitsILi96ELi64ELi128ELi4ELb0ELb0EN7cutlass10bfloat16_tE19Flash_kernel_traitsILi96ELi64ELi128ELi4ES3_EELb1ELb0ELb0ELb0ELb0ELb1ELb0ELb1ENS_16Flash_fwd_paramsEEEvRKT8_iiiii:
        /* <DEDUP_REMOVED lines=20> */
.L_x_1001:
[----:B------:R-:W-:Y:S05]  /*0200*/  BSYNC B0 ;  /* 0x0000000000007941 */ /* 0x000fea0003800000 */
.L_x_1000:
[----:B------:R-:W3:Y:S04]  /*0210*/  LD.E.64 R16, [R118.64+0xf0] ;  /* 0x0000f00476107980 */ /* 0x000ee8000c101b00 */
[----:B------:R-:W4:Y:S01]  /*0220*/  @P1 LD.E R201, [R4.64+0x4] ;  /* 0x0000040404c91980 */ /* 0x000f22000c101900 */
        /* <DEDUP_REMOVED lines=9> */
[----:B------:R-:W4:Y:S02]  /*02c0*/  LD.E.U8 R0, [R118.64+0x1b2] ;  /* 0x0001b20476007980 */ /* 0x000f24000c101100 */
[----:B----4-:R-:W-:-:S13]  /*02d0*/  ISETP.NE.AND P0, PT, R0, RZ, PT ;  /* 0x000000ff0000720c */ /* 0x010fda0003f05270 */
[----:B------:R-:W4:Y:S02]  /*02e0*/  @P0 LD.E R0, [R2.64+0x4] ;  /* 0x0000040402000980 */ /* 0x000f24000c101900 */
[----:B----4-:R-:W-:-:S06]  /*02f0*/  @P0 IADD3 R81, R0, -R13, RZ ;  /* 0x8000000d00510210 */ /* 0x010fcc0007ffe0ff */
[----:B------:R4:W5:Y:S01]  /*0300*/  @!P0 LD.E R81, [R2.64] ;  /* 0x0000000402518980 */ /* 0x000962000c101900 */
[----:B------:R-:W-:Y:S05]  /*0310*/  BRA `(.L_x_1004) ;  /* 0x0000001000007947 */ /* 0x000fea0003800000 */
.L_x_1003:
[----:B------:R4:W5:Y:S02]  /*0320*/  LD.E R81, [R118.64+0xb8] ;  /* 0x0000b80476517980 */ /* 0x000964000c101900 */
.L_x_1004:
[----:B------:R-:W-:Y:S05]  /*0330*/  BSYNC B0 ;  /* 0x0000000000007941 */ /* 0x000fea0003800000 */
.L_x_1002:
[----:B--2-4-:R-:W2:Y:S01]  /*0340*/  LD.E.64 R2, [R118.64+0xf8] ;  /* 0x0000f80476027980 */ /* 0x014ea2000c101b00 */
[----:B------:R-:W-:Y:S01]  /*0350*/  BSSY B1, `(.L_x_1005) ;  /* 0x0000012000017945 */ /* 0x000fe20003800000 */
[----:B-----5:R-:W-:Y:S01]  /*0360*/  IMAD.IADD R81, R81, 0x1, -R12 ;  /* 0x0000000151517824 */ /* 0x020fe200078e0a0c */
[----:B--2---:R-:W-:-:S04]  /*0370*/  ISETP.NE.U32.AND P0, PT, R2, RZ, PT ;  /* 0x000000ff0200720c */ /* 0x004fc80003f05070 */
[----:B------:R-:W-:-:S13]  /*0380*/  ISETP.NE.AND.EX P0, PT, R3, RZ, PT, P0 ;  /* 0x000000ff0300720c */ /* 0x000fda0003f05300 */
[----:B------:R-:W-:Y:S05]  /*0390*/  @!P0 BRA `(.L_x_1006) ;  /* 0x0000004000008947 */ /* 0x000fea0003800000 */
[----:B------:R-:W-:-:S06]  /*03a0*/  IMAD.WIDE R2, R199, 0x4, R2 ;  /* 0x00000004c7027825 */ /* 0x000fcc00078e0202 */
[----:B------:R-:W2:Y:S02]  /*03b0*/  LD.E R3, [R2.64] ;  /* 0x0000000402037980 */ /* 0x000ea4000c101900 */
[----:B--2---:R-:W-:Y:S01]  /*03c0*/  IADD3 R64, R3, -R12, RZ ;  /* 0x8000000c03407210 */ /* 0x004fe20007ffe0ff */
[----:B------:R-:W-:Y:S05]  /*03d0*/  BRA `(.L_x_1007) ;  /* 0x0000009000007947 */ /* 0x000fea0003800000 */
.L_x_1006:
[----:B------:R-:W2:Y:S01]  /*03e0*/  LD.E.64 R2, [R118.64+0x108] ;  /* 0x0001080476027980 */ /* 0x000ea2000c101b00 */
[----:B------:R-:W-:Y:S01]  /*03f0*/  BSSY B0, `(.L_x_1008) ;  /* 0x0000006000007945 */ /* 0x000fe20003800000 */
[----:B------:R-:W-:Y:S01]  /*0400*/  IMAD.MOV.U32 R64, RZ, RZ, RZ ;  /* 0x000000ffff407224 */ /* 0x000fe200078e00ff */
[----:B--2---:R-:W-:-:S04]  /*0410*/  ISETP.NE.U32.AND P0, PT, R2, RZ, PT ;  /* 0x000000ff0200720c */ /* 0x004fc80003f05070 */
[----:B------:R-:W-:-:S13]  /*0420*/  ISETP.NE.AND.EX P0, PT, R3, RZ, PT, P0 ;  /* 0x000000ff0300720c */ /* 0x000fda0003f05300 */
[----:B------:R-:W-:Y:S05]  /*0430*/  @!P0 BRA `(.L_x_1009) ;  /* 0x0000001000008947 */ /* 0x000fea0003800000 */
[----:B------:R2:W5:Y:S02]  /*0440*/  LD.E R64, [R118.64+0xbc] ;  /* 0x0000bc0476407980 */ /* 0x000564000c101900 */
.L_x_1009:
[----:B------:R-:W-:Y:S05]  /*0450*/  BSYNC B0 ;  /* 0x0000000000007941 */ /* 0x000fea0003800000 */
.L_x_1008:
[----:B-----5:R-:W-:Y:S02]  /*0460*/  IADD3 R64, R81, R64, RZ ;  /* 0x0000004051407210 */ /* 0x020fe40007ffe0ff */
.L_x_1007:
[----:B------:R-:W-:Y:S05]  /*0470*/  BSYNC B1 ;  /* 0x0000000000017941 */ /* 0x000fea0003800000 */
.L_x_1005:
[----:B------:R-:W-:Y:S01]  /*0480*/  IMAD.SHL.U32 R70, R200, 0x40, RZ ;  /* 0x00000040c8467824 */ /* 0x000fe200078e00ff */
[----:B------:R-:W-:Y:S01]  /*0490*/  MOV R2, R198 ;  /* 0x000000c600027202 */ /* 0x000fe20000000f00 */
[----:B------:R-:W-:-:S03]  /*04a0*/  IMAD.MOV.U32 R3, RZ, RZ, 0x0 ;  /* 0x00000000ff037424 */ /* 0x000fc600078e00ff */
[----:B------:R-:W-:-:S13]  /*04b0*/  ISETP.GT.AND P0, PT, R201, R70, PT ;  /* 0x00000046c900720c */ /* 0x000fda0003f04270 */
[----:B------:R-:W-:Y:S05]  /*04c0*/  @!P0 RET.REL.NODEC R2 `(_ZN5flash24flash_fwd_splitkv_kernelI23Flash_fwd_kernel_traitsILi96ELi64ELi128ELi4ELb0ELb0EN7cutlass10bfloat16_tE19Flash_kernel_traitsILi96ELi64ELi128ELi4ES3_EELb1ELb0ELb0ELb0ELb0ELb1ELb0ELb1EEEvNS_16Flash_fwd_paramsE) ;  /* 0xfffffb3002008950 */ /* 0x000fea0003c3ffff */
[----:B------:R-:W4:Y:S04]  /*04d0*/  LD.E R7, [R118.64+0xb8] ;  /* 0x0000b80476077980 */ /* 0x000f28000c101900 */
[----:B------:R-:W5:Y:S01]  /*04e0*/  LD.E R3, [R118.64+0x188] ;  /* 0x0001880476037980 */ /* 0x000f62000c101900 */
[----:B------:R-:W-:Y:S02]  /*04f0*/  IADD3 R0, -R201, 0xbf, R70 ;  /* 0x000000bfc9007810 */ /* 0x000fe40007ffe146 */
[----:B-1----:R-:W-:Y:S01]  /*0500*/  IADD3 R5, R64, 0x7f, RZ ;  /* 0x0000007f40057810 */ /* 0x002fe20007ffe0ff */
[----:B------:R-:W1:Y:S03]  /*0510*/  S2R R65, SR_TID.X ;  /* 0x0000000000417919 */ /* 0x000e660000002100 */
[----:B------:R-:W-:-:S04]  /*0520*/  SHF.R.S32.HI R2, RZ, 0x1f, R5 ;  /* 0x0000001fff027819 */ /* 0x000fc80000011405 */
[----:B------:R-:W-:-:S04]  /*0530*/  LEA.HI R2, R2, R5, RZ, 0x7 ;  /* 0x0000000502027211 */ /* 0x000fc800078f38ff */
[----:B------:R-:W-:Y:S02]  /*0540*/  SHF.R.S32.HI R2, RZ, 0x7, R2 ;  /* 0x00000007ff027819 */ /* 0x000fe40000011402 */
[----:B----4-:R-:W-:Y:S02]  /*0550*/  IADD3 R7, R7, 0x7f, RZ ;  /* 0x0000007f07077810 */ /* 0x010fe40007ffe0ff */
[----:B-----5:R-:W-:Y:S02]  /*0560*/  IADD3 R3, R3, R0, R64 ;  /* 0x0000000003037210 */ /* 0x020fe40007ffe040 */
        /* <DEDUP_REMOVED lines=11> */
[----:B------:R-:W4:Y:S04]  /*0620*/  LD.E.64 R14, [R118.64+0x88] ;  /* 0x00008804760e7980 */ /* 0x000f28000c101b00 */
[----:B--2---:R-:W2:Y:S04]  /*0630*/  LD.E.64 R4, [R118.64+0x90] ;  /* 0x0000900476047980 */ /* 0x004ea8000c101b00 */
[----:B---3--:R-:W3:Y:S04]  /*0640*/  LD.E R2, [R118.64+0x60] ;  /* 0x0000600476027980 */ /* 0x008ee8000c101900 */
[----:B------:R-:W2:Y:S04]  /*0650*/  @!P0 LD.E.64 R12, [R118.64+0x80] ;  /* 0x00008004760c8980 */ /* 0x000ea8000c101b00 */
[----:B------:R-:W3:Y:S04]  /*0660*/  LD.E R3, [R118.64+0xb4] ;  /* 0x0000b40476037980 */ /* 0x000ee8000c101900 */
        /* <DEDUP_REMOVED lines=10> */
[----:B------:R-:W-:Y:S02]  /*0710*/  IADD3 R201, -R70, R201, RZ ;  /* 0x000000c946c97210 */ /* 0x000fe40007ffe1ff */
[----:B------:R-:W-:Y:S01]  /*0720*/  SHF.R.S32.HI R6, RZ, 0x2, R6 ;  /* 0x00000002ff067819 */ /* 0x000fe20000011406 */
[----:B------:R-:W-:Y:S01]  /*0730*/  BSSY B0, `(.L_x_1011) ;  /* 0x0000028000007945 */ /* 0x000fe20003800000 */
[-C--:B----4-:R-:W-:Y:S02]  /*0740*/  @P0 IMAD R7, R15, R202.reuse, RZ ;  /* 0x000000ca0f070224 */ /* 0x090fe400078e02ff */
        /* <DEDUP_REMOVED lines=11> */
[----:B------:R-:W-:-:S04]  /*0800*/  IADD3 R16, P0, R16, R22, RZ ;  /* 0x0000001610107210 */ /* 0x000fc80007f1e0ff */
[----:B------:R-:W-:Y:S02]  /*0810*/  IADD3.X R17, R7, R23, R12, P0, !PT ;  /* 0x0000001707117210 */ /* 0x000fe400007fe40c */
[----:B------:R-:W-:Y:S01]  /*0820*/  ISETP.GE.AND P0, PT, R6, R201, PT ;  /* 0x000000c90600720c */ /* 0x000fe20003f06270 */
[----:B------:R-:W-:Y:S01]  /*0830*/  IMAD R5, R5, R197, RZ ;  /* 0x000000c505057224 */ /* 0x000fe200078e02ff */
[--C-:B------:R-:W-:Y:S01]  /*0840*/  SHF.R.S32.HI R7, RZ, 0x1f, R197.reuse ;  /* 0x0000001fff077819 */ /* 0x100fe200000114c5 */
[----:B---3--:R-:W-:Y:S02]  /*0850*/  IMAD R2, R199, R2, R197 ;  /* 0x00000002c7027224 */ /* 0x008fe400078e02c5 */
[----:B------:R-:W-:-:S04]  /*0860*/  IMAD.WIDE.U32 R16, R197, R4, R16 ;  /* 0x00000004c5107225 */ /* 0x000fc800078e0010 */
[----:B------:R-:W-:Y:S01]  /*0870*/  IMAD R5, R4, R7, R5 ;  /* 0x0000000704057224 */ /* 0x000fe200078e0205 */
[C---:B------:R-:W-:Y:S01]  /*0880*/  IADD3 R9, R20.reuse, 0x20, RZ ;  /* 0x0000002014097810 */ /* 0x040fe20007ffe0ff */
        /* <DEDUP_REMOVED lines=18> */
.L_x_1012:
[----:B-1----:R-:W-:Y:S05]  /*09b0*/  BSYNC B0 ;  /* 0x0000000000007941 */ /* 0x002fea0003800000 */
.L_x_1011:
        /* <DEDUP_REMOVED lines=19> */
.L_x_1014:
[----:B------:R-:W-:Y:S05]  /*0af0*/  BSYNC B0 ;  /* 0x0000000000007941 */ /* 0x000fea0003800000 */
.L_x_1013:
[----:B------:R-:W-:Y:S01]  /*0b00*/  ISETP.NE.AND P2, PT, R65, RZ, PT ;  /* 0x000000ff4100720c */ /* 0x000fe20003f45270 */
[----:B------:R-:W-:Y:S01]  /*0b10*/  IMAD.MOV.U32 R199, RZ, RZ, 0x0 ;  /* 0x00000000ffc77424 */ /* 0x000fe200078e00ff */
[----:B------:R-:W-:-:S02]  /*0b20*/  IADD3 R5, P0, R2, R6, RZ ;  /* 0x0000000602057210 */ /* 0x000fc40007f1e0ff */
[-C--:B------:R-:W-:Y:S02]  /*0b30*/  ISETP.GE.OR P1, PT, R6, R201.reuse, P2 ;  /* 0x000000c90600720c */ /* 0x080fe40001726670 */
[----:B------:R-:W-:Y:S02]  /*0b40*/  ISETP.GE.OR P2, PT, R4, R201, P2 ;  /* 0x000000c90400720c */ /* 0x000fe40001746670 */
[----:B------:R-:W-:Y:S02]  /*0b50*/  LEA.HI.X.SX32 R2, R2, R3, 0x1, P0 ;  /* 0x0000000302027211 */ /* 0x000fe400000f0eff */
[----:B-----5:R-:W-:-:S04]  /*0b60*/  LEA R6, P0, R5, R18, 0x2 ;  /* 0x0000001205067211 */ /* 0x020fc800078010ff */
[----:B------:R-:W-:-:S03]  /*0b70*/  LEA.HI.X R7, R5, R19, R2, 0x2, P0 ;  /* 0x0000001305077211 */ /* 0x000fc600000f1402 */
[----:B------:R-:W-:-:S05]  /*0b80*/  @!P1 IMAD.MOV.U32 R3, RZ, RZ, 0x7f800000 ;  /* 0x7f800000ff039424 */ /* 0x000fca00078e00ff */
[----:B------:R2:W-:Y:S01]  /*0b90*/  @!P1 ST.E [R6.64], R3 ;  /* 0x0000000306009985 */ /* 0x0005e2000c101904 */
[----:B------:R-:W-:Y:S05]  /*0ba0*/  @P2 RET.REL.NODEC R198 `(_ZN5flash24flash_fwd_splitkv_kernelI23Flash_fwd_kernel_traitsILi96ELi64ELi128ELi4ELb0ELb0EN7cutlass10bfloat16_tE19Flash_kernel_traitsILi96ELi64ELi128ELi4ES3_EELb1ELb0ELb0ELb0ELb0ELb1ELb0ELb1EEEvNS_16Flash_fwd_paramsE) ;  /* 0xfffff450c6002950 */ /* 0x000fea0003c3ffff */
[----:B--2---:R-:W-:Y:S02]  /*0bb0*/  MOV R3, 0x7f800000 ;  /* 0x7f80000000037802 */ /* 0x004fe40000000f00 */
[----:B------:R-:W-:-:S03]  /*0bc0*/  MOV R199, 0x0 ;  /* 0x0000000000c77802 */ /* 0x000fc60000000f00 */
[----:B------:R2:W-:Y:S01]  /*0bd0*/  ST.E [R6.64+0x80], R3 ;  /* 0x0000800306007985 */ /* 0x0005e2000c101904 */
[----:B------:R-:W-:Y:S05]  /*0be0*/  RET.REL.NODEC R198 `(_ZN5flash24flash_fwd_splitkv_kernelI23Flash_fwd_kernel_traitsILi96ELi64ELi128ELi4ELb0ELb0EN7cutlass10bfloat16_tE19Flash_kernel_traitsILi96ELi64ELi128ELi4ES3_EELb1ELb0ELb0ELb0ELb0ELb1ELb0ELb1EEEvNS_16Flash_fwd_paramsE) ;  /* 0xfffff410c6007950 */ /* 0x000fea0003c3ffff */
.L_x_1010:
[----:B-1----:R-:W4:Y:S04]  /*0bf0*/  LD.E.64 R6, [R118.64+0x160] ;  /* 0x0001600476067980 */ /* 0x002f28000c101b00 */
[----:B--2---:R-:W2:Y:S01]  /*0c00*/  LD.E.64 R10, [R118.64+0x158] ;  /* 0x00015804760a7980 */ /* 0x004ea2000c101b00 */
[----:B----4-:R-:W-:-:S04]  /*0c10*/  ISETP.NE.U32.AND P1, PT, R6, RZ, PT ;  /* 0x000000ff0600720c */ /* 0x010fc80003f25070 */
[----:B------:R-:W-:-:S13]  /*0c20*/  ISETP.NE.AND.EX P1, PT, R7, RZ, PT, P1 ;  /* 0x000000ff0700720c */ /* 0x000fda0003f25310 */
[----:B------:R-:W4:Y:S01]  /*0c30*/  @P1 LD.E.64 R4, [R118.64+0x168] ;  /* 0x0001680476041980 */ /* 0x000f22000c101b00 */
[----:B--2---:R-:W-:Y:S01]  /*0c40*/  ISETP.NE.U32.AND P0, PT, R10, RZ, PT ;  /* 0x000000ff0a00720c */ /* 0x004fe20003f05070 */
[----:B------:R-:W-:-:S03]  /*0c50*/  IMAD.MOV.U32 R8, RZ, RZ, R199 ;  /* 0x000000ffff087224 */ /* 0x000fc600078e00c7 */
[----:B------:R-:W-:Y:S02]  /*0c60*/  ISETP.NE.AND.EX P0, PT, R11, RZ, PT, P0 ;  /* 0x000000ff0b00720c */ /* 0x000fe40003f05300 */
[----:B------:R-:W-:Y:S01]  /*0c70*/  @P1 SHF.R.S32.HI R0, RZ, 0x1f, R199 ;  /* 0x0000001fff001819 */ /* 0x000fe200000114c7 */
[----:B------:R-:W-:-:S10]  /*0c80*/  CS2R R204, SRZ ;  /* 0x0000000000cc7805 */ /* 0x000fd4000001ff00 */
[----:B------:R-:W-:-:S05]  /*0c90*/  @P0 IMAD.WIDE R10, R199, 0x4, R10 ;  /* 0x00000004c70a0825 */ /* 0x000fca00078e020a */
[----:B------:R1:W5:Y:S01]  /*0ca0*/  @P0 LD.E R8, [R10.64] ;  /* 0x000000040a080980 */ /* 0x000362000c101900 */
[----:B------:R-:W-:Y:S01]  /*0cb0*/  BSSY B0, `(.L_x_1015) ;  /* 0x00000ab000007945 */ /* 0x000fe20003800000 */
[-C--:B----4-:R-:W-:Y:S02]  /*0cc0*/  @P1 IMAD R5, R5, R199.reuse, RZ ;  /* 0x000000c705051224 */ /* 0x090fe400078e02ff */
        /* <DEDUP_REMOVED lines=8> */
[----:B-1----:R-:W2:Y:S04]  /*0d50*/  LD.E R4, [R118.64+0x170] ;  /* 0x0001700476047980 */ /* 0x002ea8000c101900 */
[----:B------:R-:W4:Y:S01]  /*0d60*/  LD.E R6, [R118.64+0x68] ;  /* 0x0000680476067980 */ /* 0x000f22000c101900 */
[----:B------:R-:W-:-:S03]  /*0d70*/  LEA R5, R51, 0xffffff80, 0x7 ;  /* 0xffffff8033057811 */ /* 0x000fc600078e38ff */
[----:B---3--:R-:W3:Y:S01]  /*0d80*/  LD.E.64 R18, [R118.64+0x20] ;  /* 0x0000200476127980 */ /* 0x008ee2000c101b00 */
[----:B------:R-:W-:-:S03]  /*0d90*/  IABS R2, R5 ;  /* 0x0000000500027213 */ /* 0x000fc60000000000 */
[----:B------:R-:W3:Y:S04]  /*0da0*/  LD.E.64 R62, [R118.64+0x38] ;  /* 0x00003804763e7980 */ /* 0x000ee8000c101b00 */
[----:B------:R-:W3:Y:S04]  /*0db0*/  LD.E.64 R12, [R118.64+0x50] ;  /* 0x00005004760c7980 */ /* 0x000ee8000c101b00 */
[----:B------:R1:W5:Y:S04]  /*0dc0*/  LD.E.64 R26, [R118.64+0x58] ;  /* 0x00005804761a7980 */ /* 0x000368000c101b00 */
[----:B------:R1:W5:Y:S01]  /*0dd0*/  LD.E.64 R60, [R118.64+0x40] ;  /* 0x00004004763c7980 */ /* 0x000362000c101b00 */
[----:B--2---:R-:W-:-:S04]  /*0de0*/  IABS R3, R4 ;  /* 0x0000000400037213 */ /* 0x004fc80000000000 */
[----:B------:R-:W2:Y:S08]  /*0df0*/  I2F.RP R10, R3 ;  /* 0x00000003000a7306 */ /* 0x000eb00000209400 */
[----:B--2--5:R-:W2:Y:S02]  /*0e00*/  MUFU.RCP R8, R10 ;  /* 0x0000000a00087308 */ /* 0x024ea40000001000 */
[----:B--2---:R-:W-:Y:S01]  /*0e10*/  IADD3 R8, R8, 0xffffffe, RZ ;  /* 0x0ffffffe08087810 */ /* 0x004fe20007ffe0ff */
[----:B------:R-:W2:Y:S05]  /*0e20*/  LD.E.64 R10, [R118.64+0x28] ;  /* 0x00002804760a7980 */ /* 0x000eaa000c101b00 */
[----:B------:R-:W1:Y:S02]  /*0e30*/  F2I.FTZ.U32.TRUNC.NTZ R9, R8 ;  /* 0x0000000800097305 */ /* 0x000e64000021f000 */
[----:B-1----:R-:W-:-:S02]  /*0e40*/  IMAD.MOV R0, RZ, RZ, -R9 ;  /* 0x000000ffff007224 */ /* 0x002fc400078e0a09 */
[----:B------:R-:W-:Y:S02]  /*0e50*/  IMAD.MOV.U32 R8, RZ, RZ, RZ ;  /* 0x000000ffff087224 */ /* 0x000fe400078e00ff */
[----:B------:R-:W-:Y:S01]  /*0e60*/  IMAD R7, R0, R3, RZ ;  /* 0x0000000300077224 */ /* 0x000fe200078e02ff */
[----:B------:R-:W-:-:S03]  /*0e70*/  IABS R0, R4 ;  /* 0x0000000400007213 */ /* 0x000fc60000000000 */
[----:B------:R-:W-:Y:S01]  /*0e80*/  IMAD.HI.U32 R7, R9, R7, R8 ;  /* 0x0000000709077227 */ /* 0x000fe200078e0008 */
[----:B------:R-:W-:-:S05]  /*0e90*/  IADD3 R0, RZ, -R0, RZ ;  /* 0x80000000ff007210 */ /* 0x000fca0007ffe0ff */
[----:B------:R-:W-:-:S04]  /*0ea0*/  IMAD.HI.U32 R9, R7, R2, RZ ;  /* 0x0000000207097227 */ /* 0x000fc800078e00ff */
[----:B------:R-:W-:-:S05]  /*0eb0*/  IMAD R0, R9, R0, R2 ;  /* 0x0000000009007224 */ /* 0x000fca00078e0202 */
[----:B------:R-:W-:-:S13]  /*0ec0*/  ISETP.GT.U32.AND P1, PT, R3, R0, PT ;  /* 0x000000000300720c */ /* 0x000fda0003f24070 */
[----:B------:R-:W-:-:S05]  /*0ed0*/  @!P1 IMAD.IADD R0, R0, 0x1, -R3 ;  /* 0x0000000100009824 */ /* 0x000fca00078e0a03 */
[----:B------:R-:W-:Y:S02]  /*0ee0*/  ISETP.GE.U32.AND P2, PT, R0, R3, PT ;  /* 0x000000030000720c */ /* 0x000fe40003f46070 */
[----:B------:R-:W-:Y:S02]  /*0ef0*/  LOP3.LUT R0, R5, R4, RZ, 0x3c, !PT ;  /* 0x0000000405007212 */ /* 0x000fe400078e3cff */
[----:B------:R-:W-:Y:S02]  /*0f00*/  @!P1 IADD3 R9, R9, 0x1, RZ ;  /* 0x0000000109099810 */ /* 0x000fe40007ffe0ff */
[----:B------:R-:W-:Y:S02]  /*0f10*/  ISETP.GE.AND P0, PT, R0, RZ, PT ;  /* 0x000000ff0000720c */ /* 0x000fe40003f06270 */
[----:B------:R-:W-:-:S05]  /*0f20*/  ISETP.NE.AND P1, PT, R4, RZ, PT ;  /* 0x000000ff0400720c */ /* 0x000fca0003f25270 */
[----:B------:R-:W-:-:S06]  /*0f30*/  @P2 IADD3 R9, R9, 0x1, RZ ;  /* 0x0000000109092810 */ /* 0x000fcc0007ffe0ff */
[----:B------:R-:W-:Y:S02]  /*0f40*/  @!P0 IMAD.MOV R9, RZ, RZ, -R9 ;  /* 0x000000ffff098224 */ /* 0x000fe400078e0a09 */
[----:B------:R-:W-:-:S05]  /*0f50*/  @!P1 LOP3.LUT R9, RZ, R4, RZ, 0x33, !PT ;  /* 0x00000004ff099212 */ /* 0x000fca00078e33ff */
[----:B------:R-:W-:-:S06]  /*0f60*/  IMAD.WIDE R2, R9, 0x4, R204 ;  /* 0x0000000409027825 */ /* 0x000fcc00078e02cc */
[----:B------:R1:W2:Y:S01]  /*0f70*/  LD.E R2, [R2.64] ;  /* 0x0000000402027980 */ /* 0x0002a2000c101900 */
[----:B----4-:R-:W-:-:S04]  /*0f80*/  IABS R8, R6 ;  /* 0x0000000600087213 */ /* 0x010fc80000000000 */
[----:B------:R-:W4:Y:S08]  /*0f90*/  I2F.RP R15, R8 ;  /* 0x00000008000f7306 */ /* 0x000f300000209400 */
[----:B----4-:R-:W4:Y:S02]  /*0fa0*/  MUFU.RCP R7, R15 ;  /* 0x0000000f00077308 */ /* 0x010f240000001000 */
[----:B----4-:R-:W-:-:S06]  /*0fb0*/  IADD3 R7, R7, 0xffffffe, RZ ;  /* 0x0ffffffe07077810 */ /* 0x010fcc0007ffe0ff */
[----:B------:R-:W4:Y:S01]  /*0fc0*/  F2I.FTZ.U32.TRUNC.NTZ R21, R7 ;  /* 0x0000000700157305 */ /* 0x000f22000021f000 */
[----:B------:R-:W-:Y:S01]  /*0fd0*/  IMAD.MOV.U32 R20, RZ, RZ, RZ ;  /* 0x000000ffff147224 */ /* 0x000fe200078e00ff */
[----:B-1----:R-:W-:Y:S02]  /*0fe0*/  IABS R3, R197 ;  /* 0x000000c500037213 */ /* 0x002fe40000000000 */
[----:B----4-:R-:W-:-:S05]  /*0ff0*/  IADD3 R0, RZ, -R21, RZ ;  /* 0x80000015ff007210 */ /* 0x010fca0007ffe0ff */
        /* <DEDUP_REMOVED lines=10> */
[----:B------:R-:W-:Y:S02]  /*10a0*/  LOP3.LUT R8, R197, R6, RZ, 0x3c, !PT ;  /* 0x00000006c5087212 */ /* 0x000fe400078e3cff */
[----:B------:R-:W-:Y:S02]  /*10b0*/  @!P1 IADD3 R7, R7, 0x1, RZ ;  /* 0x0000000107079810 */ /* 0x000fe40007ffe0ff */
[----:B------:R-:W-:Y:S02]  /*10c0*/  ISETP.GE.AND P0, PT, R8, RZ, PT ;  /* 0x000000ff0800720c */ /* 0x000fe40003f06270 */
[----:B------:R-:W-:Y:S01]  /*10d0*/  ISETP.NE.AND P1, PT, R6, RZ, PT ;  /* 0x000000ff0600720c */ /* 0x000fe20003f25270 */
[----:B------:R-:W-:-:S04]  /*10e0*/  IMAD R4, R4, R9, R5 ;  /* 0x0000000904047224 */ /* 0x000fc800078e0205 */
[----:B------:R-:W-:Y:S01]  /*10f0*/  @P2 IADD3 R7, R7, 0x1, RZ ;  /* 0x0000000107072810 */ /* 0x000fe20007ffe0ff */
[----:B---3--:R-:W-:Y:S01]  /*1100*/  IMAD R8, R63, R4, RZ ;  /* 0x000000043f087224 */ /* 0x008fe200078e02ff */
[----:B------:R-:W-:-:S04]  /*1110*/  SHF.R.S32.HI R9, RZ, 0x1f, R4 ;  /* 0x0000001fff097819 */ /* 0x000fc80000011404 */
[----:B------:R-:W-:Y:S02]  /*1120*/  @!P0 IMAD.MOV R7, RZ, RZ, -R7 ;  /* 0x000000ffff078224 */ /* 0x000fe400078e0a07 */
[----:B------:R-:W-:Y:S01]  /*1130*/  IMAD R8, R62, R9, R8 ;  /* 0x000000093e087224 */ /* 0x000fe200078e0208 */
[----:B------:R-:W-:-:S04]  /*1140*/  @!P1 LOP3.LUT R7, RZ, R6, RZ, 0x33, !PT ;  /* 0x00000006ff079212 */ /* 0x000fc800078e33ff */
[----:B------:R-:W-:Y:S02]  /*1150*/  SHF.R.S32.HI R6, RZ, 0x1f, R7 ;  /* 0x0000001fff067819 */ /* 0x000fe40000011407 */
[----:B--2---:R-:W-:Y:S01]  /*1160*/  SHF.R.S32.HI R0, RZ, 0x1f, R2 ;  /* 0x0000001fff007819 */ /* 0x004fe20000011402 */
[-C--:B------:R-:W-:Y:S02]  /*1170*/  IMAD R3, R19, R2.reuse, RZ ;  /* 0x0000000213037224 */ /* 0x080fe400078e02ff */
[----:B------:R-:W-:-:S04]  /*1180*/  IMAD.WIDE.U32 R14, R18, R2, RZ ;  /* 0x00000002120e7225 */ /* 0x000fc800078e00ff */
[----:B------:R-:W-:-:S05]  /*1190*/  IMAD R3, R18, R0, R3 ;  /* 0x0000000012037224 */ /* 0x000fca00078e0203 */
[----:B------:R-:W-:Y:S01]  /*11a0*/  IADD3 R15, R15, R3, RZ ;  /* 0x000000030f0f7210 */ /* 0x000fe20007ffe0ff */
[----:B------:R-:W-:-:S04]  /*11b0*/  IMAD R3, R11, R2, RZ ;  /* 0x000000020b037224 */ /* 0x000fc800078e02ff */
[----:B------:R-:W-:-:S04]  /*11c0*/  IMAD.WIDE.U32 R14, R4, R62, R14 ;  /* 0x0000003e040e7225 */ /* 0x000fc800078e000e */
[----:B------:R-:W-:Y:S01]  /*11d0*/  IMAD R11, R13, R7, RZ ;  /* 0x000000070d0b7224 */ /* 0x000fe200078e02ff */
[----:B------:R-:W-:Y:S01]  /*11e0*/  IADD3 R15, R15, R8, RZ ;  /* 0x000000080f0f7210 */ /* 0x000fe20007ffe0ff */
[----:B------:R-:W-:-:S04]  /*11f0*/  IMAD.WIDE.U32 R18, R10, R2, RZ ;  /* 0x000000020a127225 */ /* 0x000fc800078e00ff */
[----:B------:R-:W-:Y:S02]  /*1200*/  IMAD R3, R10, R0, R3 ;  /* 0x000000000a037224 */ /* 0x000fe400078e0203 */
[----:B------:R-:W-:Y:S02]  /*1210*/  IMAD R11, R12, R6, R11 ;  /* 0x000000060c0b7224 */ /* 0x000fe400078e020b */
[----:B------:R-:W-:Y:S01]  /*1220*/  IMAD.WIDE.U32 R12, R7, R12, R14 ;  /* 0x0000000c070c7225 */ /* 0x000fe200078e000e */
[----:B------:R-:W-:-:S03]  /*1230*/  IADD3 R15, R19, R3, RZ ;  /* 0x00000003130f7210 */ /* 0x000fc60007ffe0ff */
[----:B------:R-:W-:Y:S01]  /*1240*/  IMAD.MOV.U32 R0, RZ, RZ, R18 ;  /* 0x000000ffff007224 */ /* 0x000fe200078e0012 */
[----:B------:R-:W-:Y:S01]  /*1250*/  MOV R2, R12 ;  /* 0x0000000c00027202 */ /* 0x000fe20000000f00 */
[----:B------:R-:W-:Y:S01]  /*1260*/  IMAD.IADD R3, R13, 0x1, R11 ;  /* 0x000000010d037824 */ /* 0x000fe200078e020b */
[----:B------:R-:W-:Y:S05]  /*1270*/  BRA `(.L_x_1017) ;  /* 0x000004e000007947 */ /* 0x000fea0003800000 */
.L_x_1016:
[----:B-1----:R-:W2:Y:S01]  /*1280*/  LD.E R4, [R118.64+0x68] ;  /* 0x0000680476047980 */ /* 0x002ea2000c101900 */
[----:B------:R-:W-:-:S03]  /*1290*/  ISETP.NE.AND P4, PT, R13, -0x1, PT ;  /* 0xffffffff0d00780c */ /* 0x000fc60003f85270 */
[----:B------:R-:W4:Y:S04]  /*12a0*/  LD.E.64 R62, [R118.64+0x38] ;  /* 0x00003804763e7980 */ /* 0x000f28000c101b00 */
[----:B---3--:R-:W3:Y:S04]  /*12b0*/  LD.E.64 R60, [R118.64+0x40] ;  /* 0x00004004763c7980 */ /* 0x008ee8000c101b00 */
[----:B------:R-:W3:Y:S04]  /*12c0*/  LD.E.64 R14, [R118.64+0x50] ;  /* 0x00005004760e7980 */ /* 0x000ee8000c101b00 */
[----:B------:R-:W3:Y:S04]  /*12d0*/  @!P4 LD.E.64 R20, [R118.64+0x20] ;  /* 0x000020047614c980 */ /* 0x000ee8000c101b00 */
[----:B------:R-:W3:Y:S04]  /*12e0*/  @!P4 LD.E.64 R18, [R118.64+0x28] ;  /* 0x000028047612c980 */ /* 0x000ee8000c101b00 */
[----:B------:R1:W5:Y:S01]  /*12f0*/  LD.E.64 R26, [R118.64+0x58] ;  /* 0x00005804761a7980 */ /* 0x000362000c101b00 */
[----:B------:R-:W-:Y:S01]  /*1300*/  IMAD.MOV.U32 R10, RZ, RZ, RZ ;  /* 0x000000ffff0a7224 */ /* 0x000fe200078e00ff */
[----:B--2---:R-:W-:-:S04]  /*1310*/  IABS R3, R4 ;  /* 0x0000000400037213 */ /* 0x004fc80000000000 */
[----:B------:R-:W2:Y:S08]  /*1320*/  I2F.RP R6, R3 ;  /* 0x0000000300067306 */ /* 0x000eb00000209400 */
[----:B--2---:R-:W2:Y:S02]  /*1330*/  MUFU.RCP R2, R6 ;  /* 0x0000000600027308 */ /* 0x004ea40000001000 */
[----:B--2---:R-:W-:-:S06]  /*1340*/  IADD3 R2, R2, 0xffffffe, RZ ;  /* 0x0ffffffe02027810 */ /* 0x004fcc0007ffe0ff */
[----:B------:R-:W2:Y:S01]  /*1350*/  F2I.FTZ.U32.TRUNC.NTZ R11, R2 ;  /* 0x00000002000b7305 */ /* 0x000ea2000021f000 */
[----:B------:R-:W-:Y:S02]  /*1360*/  IABS R7, R4 ;  /* 0x0000000400077213 */ /* 0x000fe40000000000 */
[----:B--2---:R-:W-:-:S05]  /*1370*/  IADD3 R0, RZ, -R11, RZ ;  /* 0x8000000bff007210 */ /* 0x004fca0007ffe0ff */
[----:B------:R-:W-:Y:S01]  /*1380*/  IMAD R5, R0, R3, RZ ;  /* 0x0000000300057224 */ /* 0x000fe200078e02ff */
[----:B------:R-:W-:-:S03]  /*1390*/  IABS R0, R197 ;  /* 0x000000c500007213 */ /* 0x000fc60000000000 */
[----:B------:R-:W-:Y:S01]  /*13a0*/  IMAD.HI.U32 R5, R11, R5, R10 ;  /* 0x000000050b057227 */ /* 0x000fe200078e000a */
[----:B------:R-:W-:-:S05]  /*13b0*/  IADD3 R7, RZ, -R7, RZ ;  /* 0x80000007ff077210 */ /* 0x000fca0007ffe0ff */
[----:B------:R-:W-:-:S04]  /*13c0*/  IMAD.HI.U32 R2, R5, R0, RZ ;  /* 0x0000000005027227 */ /* 0x000fc800078e00ff */
[----:B------:R-:W-:Y:S01]  /*13d0*/  IMAD R0, R2, R7, R0 ;  /* 0x0000000702007224 */ /* 0x000fe200078e0200 */
[----:B------:R-:W-:Y:S01]  /*13e0*/  @!P4 SHF.R.S32.HI R6, RZ, 0x1f, R12 ;  /* 0x0000001fff06c819 */ /* 0x000fe2000001140c */
[----:B----4-:R-:W-:-:S03]  /*13f0*/  @!P4 IMAD R5, R63, R12, RZ ;  /* 0x0000000c3f05c224 */ /* 0x010fc600078e02ff */
[----:B------:R-:W-:Y:S01]  /*1400*/  ISETP.GT.U32.AND P0, PT, R3, R0, PT ;  /* 0x000000000300720c */ /* 0x000fe20003f04070 */
[----:B------:R-:W-:Y:S02]  /*1410*/  @!P4 IMAD R5, R6, R62, R5 ;  /* 0x0000003e0605c224 */ /* 0x000fe400078e0205 */
[----:B------:R-:W-:Y:S01]  /*1420*/  @!P4 IMAD.WIDE.U32 R22, R62, R12, RZ ;  /* 0x0000000c3e16c225 */ /* 0x000fe200078e00ff */
[----:B-----5:R-:W-:-:S04]  /*1430*/  @!P4 SHF.R.S32.HI R6, RZ, 0x1f, R8 ;  /* 0x0000001fff06c819 */ /* 0x020fc80000011408 */
[----:B------:R-:W-:Y:S01]  /*1440*/  @!P4 IADD3 R23, R23, R5, RZ ;  /* 0x000000051717c210 */ /* 0x000fe20007ffe0ff */
[----:B---3--:R-:W-:Y:S02]  /*1450*/  @!P4 IMAD R5, R21, R8, RZ ;  /* 0x000000081505c224 */ /* 0x008fe400078e02ff */
[----:B------:R-:W-:Y:S02]  /*1460*/  @P4 IMAD.IADD R7, R12, 0x1, R13 ;  /* 0x000000010c074824 */ /* 0x000fe400078e020d */
[----:B------:R-:W-:Y:S02]  /*1470*/  @!P0 IMAD.IADD R0, R0, 0x1, -R3 ;  /* 0x0000000100008824 */ /* 0x000fe400078e0a03 */
[----:B------:R-:W-:Y:S02]  /*1480*/  @!P4 IMAD R5, R20, R6, R5 ;  /* 0x000000061405c224 */ /* 0x000fe400078e0205 */
[-C--:B------:R-:W-:Y:S02]  /*1490*/  @P4 IMAD R11, R63, R7.reuse, RZ ;  /* 0x000000073f0b4224 */ /* 0x080fe400078e02ff */
[----:B------:R-:W-:Y:S01]  /*14a0*/  @P4 IMAD.WIDE.U32 R24, R62, R7, RZ ;  /* 0x000000073e184225 */ /* 0x000fe200078e00ff */
[----:B------:R-:W-:-:S03]  /*14b0*/  ISETP.GE.U32.AND P2, PT, R0, R3, PT ;  /* 0x000000030000720c */ /* 0x000fc60003f46070 */
[----:B------:R-:W-:Y:S01]  /*14c0*/  @!P4 IMAD.WIDE.U32 R20, R20, R8, R22 ;  /* 0x000000081414c225 */ /* 0x000fe200078e0016 */
[----:B------:R-:W-:-:S03]  /*14d0*/  LOP3.LUT R0, R197, R4, RZ, 0x3c, !PT ;  /* 0x00000004c5007212 */ /* 0x000fc600078e3cff */
[----:B------:R-:W-:Y:S01]  /*14e0*/  @P4 IMAD.IADD R11, R25, 0x1, R11 ;  /* 0x00000001190b4824 */ /* 0x000fe200078e020b */
[----:B------:R-:W-:Y:S02]  /*14f0*/  @!P4 IADD3 R11, R21, R5, RZ ;  /* 0x00000005150bc210 */ /* 0x000fe40007ffe0ff */
[----:B------:R-:W-:Y:S02]  /*1500*/  LEA R5, R51, 0xffffff80, 0x7 ;  /* 0xffffff8033057811 */ /* 0x000fe400078e38ff */
[----:B------:R-:W-:Y:S02]  /*1510*/  @P4 MOV R10, R24 ;  /* 0x00000018000a4202 */ /* 0x000fe40000000f00 */
[----:B------:R-:W-:Y:S01]  /*1520*/  @!P4 MOV R10, R20 ;  /* 0x00000014000ac202 */ /* 0x000fe20000000f00 */
[----:B------:R-:W-:Y:S01]  /*1530*/  IMAD R7, R63, R5, RZ ;  /* 0x000000053f077224 */ /* 0x000fe200078e02ff */
[----:B------:R-:W-:Y:S02]  /*1540*/  SHF.R.S32.HI R9, RZ, 0x1f, R5 ;  /* 0x0000001fff097819 */ /* 0x000fe40000011405 */
[----:B------:R-:W-:-:S02]  /*1550*/  ISETP.GE.AND P1, PT, R0, RZ, PT ;  /* 0x000000ff0000720c */ /* 0x000fc40003f26270 */
[----:B------:R-:W-:Y:S02]  /*1560*/  @!P0 IADD3 R2, R2, 0x1, RZ ;  /* 0x0000000102028810 */ /* 0x000fe40007ffe0ff */
[----:B------:R-:W-:Y:S01]  /*1570*/  ISETP.NE.AND P0, PT, R4, RZ, PT ;  /* 0x000000ff0400720c */ /* 0x000fe20003f05270 */
[----:B------:R-:W-:Y:S01]  /*1580*/  @!P4 IMAD R6, R61, R12, RZ ;  /* 0x0000000c3d06c224 */ /* 0x000fe200078e02ff */
[----:B------:R-:W-:Y:S01]  /*1590*/  @!P4 SHF.R.S32.HI R3, RZ, 0x1f, R12 ;  /* 0x0000001fff03c819 */ /* 0x000fe2000001140c */
[----:B------:R-:W-:Y:S01]  /*15a0*/  IMAD R7, R9, R62, R7 ;  /* 0x0000003e09077224 */ /* 0x000fe200078e0207 */
[----:B------:R-:W-:Y:S01]  /*15b0*/  @P2 IADD3 R2, R2, 0x1, RZ ;  /* 0x0000000102022810 */ /* 0x000fe20007ffe0ff */
[----:B------:R-:W-:-:S04]  /*15c0*/  IMAD.WIDE.U32 R10, R62, R5, R10 ;  /* 0x000000053e0a7225 */ /* 0x000fc800078e000a */
[----:B------:R-:W-:Y:S02]  /*15d0*/  @!P4 IMAD R3, R3, R60, R6 ;  /* 0x0000003c0303c224 */ /* 0x000fe400078e0206 */
[----:B------:R-:W-:-:S04]  /*15e0*/  @!P4 IMAD.WIDE.U32 R20, R60, R12, RZ ;  /* 0x0000000c3c14c225 */ /* 0x000fc800078e00ff */
[----:B------:R-:W-:Y:S01]  /*15f0*/  IMAD.IADD R11, R11, 0x1, R7 ;  /* 0x000000010b0b7824 */ /* 0x000fe200078e0207 */
[----:B------:R-:W-:Y:S02]  /*1600*/  MOV R7, R2 ;  /* 0x0000000200077202 */ /* 0x000fe40000000f00 */
[----:B------:R-:W-:Y:S01]  /*1610*/  @!P4 IADD3 R21, R21, R3, RZ ;  /* 0x000000031515c210 */ /* 0x000fe20007ffe0ff */
[----:B------:R-:W-:Y:S01]  /*1620*/  @!P4 IMAD R2, R19, R8, RZ ;  /* 0x000000081302c224 */ /* 0x000fe200078e02ff */
[----:B------:R-:W-:Y:S02]  /*1630*/  @!P1 IADD3 R7, -R7, RZ, RZ ;  /* 0x000000ff07079210 */ /* 0x000fe40007ffe1ff */
[----:B------:R-:W-:Y:S02]  /*1640*/  @!P4 SHF.R.S32.HI R3, RZ, 0x1f, R8 ;  /* 0x0000001fff03c819 */ /* 0x000fe40000011408 */
[----:B------:R-:W-:Y:S01]  /*1650*/  @!P0 LOP3.LUT R7, RZ, R4, RZ, 0x33, !PT ;  /* 0x00000004ff078212 */ /* 0x000fe200078e33ff */
[----:B------:R-:W-:-:S02]  /*1660*/  @P4 IMAD.IADD R12, R12, 0x1, R13 ;  /* 0x000000010c0c4824 */ /* 0x000fc400078e020d */
[----:B------:R-:W-:Y:S01]  /*1670*/  @!P4 IMAD R2, R18, R3, R2 ;  /* 0x000000031202c224 */ /* 0x000fe200078e0202 */
[----:B------:R-:W-:Y:S01]  /*1680*/  SHF.R.S32.HI R6, RZ, 0x1f, R7 ;  /* 0x0000001fff067819 */ /* 0x000fe20000011407 */
[----:B------:R-:W-:Y:S02]  /*1690*/  IMAD R3, R15, R7, RZ ;  /* 0x000000070f037224 */ /* 0x000fe400078e02ff */
[-C--:B------:R-:W-:Y:S02]  /*16a0*/  @P4 IMAD R0, R61, R12.reuse, RZ ;  /* 0x0000000c3d004224 */ /* 0x080fe400078e02ff */
[----:B------:R-:W-:-:S04]  /*16b0*/  @P4 IMAD.WIDE.U32 R12, R60, R12, RZ ;  /* 0x0000000c3c0c4225 */ /* 0x000fc800078e00ff */
[----:B------:R-:W-:Y:S01]  /*16c0*/  @!P4 IMAD.WIDE.U32 R18, R18, R8, R20 ;  /* 0x000000081212c225 */ /* 0x000fe200078e0014 */
[----:B------:R-:W-:-:S03]  /*16d0*/  @P4 IADD3 R15, R13, R0, RZ ;  /* 0x000000000d0f4210 */ /* 0x000fc60007ffe0ff */
[----:B------:R-:W-:-:S04]  /*16e0*/  IMAD.WIDE.U32 R10, R14, R7, R10 ;  /* 0x000000070e0a7225 */ /* 0x000fc800078e000a */
[----:B------:R-:W-:Y:S01]  /*16f0*/  IMAD R3, R14, R6, R3 ;  /* 0x000000060e037224 */ /* 0x000fe200078e0203 */
[----:B------:R-:W-:Y:S01]  /*1700*/  @!P4 IADD3 R15, R19, R2, RZ ;  /* 0x00000002130fc210 */ /* 0x000fe20007ffe0ff */
[----:B------:R-:W-:Y:S01]  /*1710*/  @P4 IMAD.MOV.U32 R0, RZ, RZ, R12 ;  /* 0x000000ffff004224 */ /* 0x000fe200078e000c */
[----:B------:R-:W-:Y:S01]  /*1720*/  @!P4 MOV R0, R18 ;  /* 0x000000120000c202 */ /* 0x000fe20000000f00 */
[----:B------:R-:W-:Y:S01]  /*1730*/  IMAD.MOV.U32 R2, RZ, RZ, R10 ;  /* 0x000000ffff027224 */ /* 0x000fe200078e000a */
[----:B------:R-:W-:Y:S02]  /*1740*/  IADD3 R3, R11, R3, RZ ;  /* 0x000000030b037210 */ /* 0x000fe40007ffe0ff */
[----:B------:R-:W-:Y:S02]  /*1750*/  MOV R4, R5 ;  /* 0x0000000500047202 */ /* 0x000fe40000000f00 */
.L_x_1017:
[----:B-1----:R-:W-:Y:S05]  /*1760*/  BSYNC B0 ;  /* 0x0000000000007941 */ /* 0x002fea0003800000 */
.L_x_1015:
        /* <DEDUP_REMOVED lines=14> */
[----:B------:R-:W-:-:S03]  /*1850*/  SHF.R.S32.HI R69, RZ, 0x3, R74 ;  /* 0x00000003ff457819 */ /* 0x000fc6000001144a */
[----:B------:R-:W-:Y:S01]  /*1860*/  IMAD.SHL.U32 R12, R80, 0x8, RZ ;  /* 0x00000008500c7824 */ /* 0x000fe200078e00ff */
[----:B------:R-:W-:Y:S01]  /*1870*/  SHF.R.S32.HI R170, RZ, 0x2, R165 ;  /* 0x00000002ffaa7819 */ /* 0x000fe200000114a5 */
[----:B------:R-:W-:Y:S02]  /*1880*/  IMAD R24, R9, R60, RZ ;  /* 0x0000003c09187224 */ /* 0x000fe400078e02ff */
[----:B------:R-:W-:Y:S01]  /*1890*/  IMAD.SHL.U32 R9, R69, 0x40, RZ ;  /* 0x0000004045097824 */ /* 0x000fe200078e00ff */
[----:B------:R-:W-:Y:S02]  /*18a0*/  IADD3 R28, P1, R12, R0, RZ ;  /* 0x000000000c1c7210 */ /* 0x000fe40007f3e0ff */
[----:B------:R-:W-:Y:S02]  /*18b0*/  SHF.R.S32.HI R13, RZ, 0x1f, R12 ;  /* 0x0000001fff0d7819 */ /* 0x000fe4000001140c */
[----:B------:R-:W-:Y:S02]  /*18c0*/  LEA.HI R165, R165, R170, RZ, 0x1 ;  /* 0x000000aaa5a57211 */ /* 0x000fe400078f08ff */
[----:B------:R-:W-:Y:S01]  /*18d0*/  LEA.HI R73, R8, R65, RZ, 0x4 ;  /* 0x0000004108497211 */ /* 0x000fe200078f20ff */
[----:B------:R-:W-:Y:S01]  /*18e0*/  IMAD.X R29, R13, 0x1, R15, P1 ;  /* 0x000000010d1d7824 */ /* 0x000fe200008e060f */
[----:B------:R-:W-:-:S02]  /*18f0*/  LOP3.LUT R9, R9, 0xc0, RZ, 0xc0, !PT ;  /* 0x000000c009097812 */ /* 0x000fc400078ec0ff */
[----:B------:R-:W-:Y:S02]  /*1900*/  LEA.HI R0, R8, R65, RZ, 0x5 ;  /* 0x0000004108007211 */ /* 0x000fe400078f28ff */
[----:B------:R-:W-:Y:S01]  /*1910*/  LOP3.LUT R165, R165, 0x7fffffe, RZ, 0xc0, !PT ;  /* 0x07fffffea5a57812 */ /* 0x000fe200078ec0ff */
[C---:B------:R-:W-:Y:S01]  /*1920*/  IMAD R24, R4.reuse, R61, R24 ;  /* 0x0000003d04187224 */ /* 0x040fe200078e0218 */
[----:B------:R-:W-:Y:S01]  /*1930*/  LOP3.LUT R68, R73, 0xfffffff0, RZ, 0xc0, !PT ;  /* 0xfffffff049447812 */ /* 0x000fe200078ec0ff */
[----:B------:R-:W-:Y:S01]  /*1940*/  IMAD.WIDE.U32 R28, R4, R60, R28 ;  /* 0x0000003c041c7225 */ /* 0x000fe200078e001c */
[----:B------:R-:W-:Y:S02]  /*1950*/  LOP3.LUT R14, R9, 0x18, R12, 0xf8, !PT ;  /* 0x00000018090e7812 */ /* 0x000fe400078ef80c */
[----:B------:R-:W-:Y:S01]  /*1960*/  SHF.R.S32.HI R66, RZ, 0x5, R0 ;  /* 0x00000005ff427819 */ /* 0x000fe20000011400 */
[----:B------:R-:W-:Y:S01]  /*1970*/  IMAD.IADD R165, R170, 0x1, -R165 ;  /* 0x00000001aaa57824 */ /* 0x000fe200078e0aa5 */
[----:B------:R-:W-:Y:S01]  /*1980*/  SHF.R.U32.HI R9, RZ, 0x3, R9 ;  /* 0x00000003ff097819 */ /* 0x000fe20000011609 */
[----:B------:R-:W-:Y:S01]  /*1990*/  IMAD.IADD R25, R29, 0x1, R24 ;  /* 0x000000011d197824 */ /* 0x000fe200078e0218 */
[----:B------:R-:W-:Y:S01]  /*19a0*/  IADD3 R68, -R68, R65, RZ ;  /* 0x0000004144447210 */ /* 0x000fe20007ffe1ff */
[----:B------:R-:W-:Y:S01]  /*19b0*/  IMAD.MOV.U32 R24, RZ, RZ, R28 ;  /* 0x000000ffff187224 */ /* 0x000fe200078e001c */
[----:B------:R-:W-:Y:S01]  /*19c0*/  LOP3.LUT R4, R14, R9, RZ, 0x3c, !PT ;  /* 0x000000090e047212 */ /* 0x000fe200078e3cff */
[----:B------:R-:W-:Y:S01]  /*19d0*/  IMAD R165, R66, 0x8, R165 ;  /* 0x0000000842a57824 */ /* 0x000fe200078e02a5 */
[----:B------:R-:W-:-:S02]  /*19e0*/  SHF.R.S32.HI R76, RZ, 0x1f, R199 ;  /* 0x0000001fff4c7819 */ /* 0x000fc400000114c7 */
[----:B------:R-:W-:Y:S01]  /*19f0*/  LEA.HI R72, R68, R68, RZ, 0x1 ;  /* 0x0000004444487211 */ /* 0x000fe200078f08ff */
[----:B------:R-:W-:-:S03]  /*1a00*/  IMAD.U32 R165, R165, 0x20, R4 ;  /* 0x00000020a5a57824 */ /* 0x000fc600078e0004 */
[--C-:B------:R-:W-:Y:S02]  /*1a10*/  SHF.R.S32.HI R4, RZ, 0x1, R72.reuse ;  /* 0x00000001ff047819 */ /* 0x100fe40000011448 */
[----:B------:R-:W-:Y:S02]  /*1a20*/  SHF.R.S32.HI R67, RZ, 0x1f, R72 ;  /* 0x0000001fff437819 */ /* 0x000fe40000011448 */
[----:B------:R-:W-:Y:S02]  /*1a30*/  IADD3 R117, R12, 0x20, RZ ;  /* 0x000000200c757810 */ /* 0x000fe40007ffe0ff */
[----:B------:R-:W-:Y:S01]  /*1a40*/  LEA.HI R67, R67, R4, RZ, 0x2 ;  /* 0x0000000443437211 */ /* 0x000fe200078f10ff */
[----:B-1----:R-:W-:-:S03]  /*1a50*/  IMAD R17, R27, R7, RZ ;  /* 0x000000071b117224 */ /* 0x002fc600078e02ff */
[----:B------:R-:W-:Y:S02]  /*1a60*/  LOP3.LUT R67, R67, 0xfffffffc, RZ, 0xc0, !PT ;  /* 0xfffffffc43437812 */ /* 0x000fe400078ec0ff */
[----:B------:R-:W-:Y:S02]  /*1a70*/  SHF.R.S32.HI R174, RZ, 0x1f, R197 ;  /* 0x0000001fffae7819 */ /* 0x000fe400000114c5 */
[----:B------:R-:W-:Y:S01]  /*1a80*/  IADD3 R67, R4, -R67, RZ ;  /* 0x8000004304437210 */ /* 0x000fe20007ffe0ff */
[----:B------:R-:W-:Y:S01]  /*1a90*/  IMAD.WIDE.U32 R24, R7, R26, R24 ;  /* 0x0000001a07187225 */ /* 0x000fe200078e0018 */
[----:B------:R-:W-:Y:S02]  /*1aa0*/  SHF.R.S32.HI R171, RZ, 0x1f, R170 ;  /* 0x0000001fffab7819 */ /* 0x000fe400000114aa */
[----:B------:R-:W-:Y:S01]  /*1ab0*/  SHF.R.S32.HI R102, RZ, 0x1f, R81 ;  /* 0x0000001fff667819 */ /* 0x000fe20000011451 */
[----:B------:R-:W-:-:S03]  /*1ac0*/  IMAD R141, R61, R170, RZ ;  /* 0x000000aa3d8d7224 */ /* 0x000fc600078e02ff */
[----:B------:R-:W-:Y:S01]  /*1ad0*/  LEA.HI R102, R102, R81, RZ, 0x7 ;  /* 0x0000005166667211 */ /* 0x000fe200078f38ff */
[----:B------:R-:W-:Y:S01]  /*1ae0*/  IMAD R141, R171, R60, R141 ;  /* 0x0000003cab8d7224 */ /* 0x000fe200078e028d */
[----:B------:R-:W-:Y:S02]  /*1af0*/  IADD3 R116, R12, 0x40, RZ ;  /* 0x000000400c747810 */ /* 0x000fe40007ffe0ff */
[----:B------:R-:W-:-:S04]  /*1b00*/  SHF.R.S32.HI R102, RZ, 0x7, R102 ;  /* 0x00000007ff667819 */ /* 0x000fc80000011466 */
[----:B------:R-:W-:Y:S01]  /*1b10*/  IMNMX R102, RZ, R102, !PT ;  /* 0x00000066ff667217 */ /* 0x000fe20007800200 */
[----:B------:R-:W-:-:S04]  /*1b20*/  IMAD R169, R63, R170, RZ ;  /* 0x000000aa3fa97224 */ /* 0x000fc800078e02ff */
[----:B------:R-:W-:Y:S01]  /*1b30*/  IMAD R169, R171, R62, R169 ;  /* 0x0000003eaba97224 */ /* 0x000fe200078e02a9 */
[----:B------:R-:W-:Y:S01]  /*1b40*/  LOP3.LUT R0, R0, 0xffffffe0, RZ, 0xc0, !PT ;  /* 0xffffffe000007812 */ /* 0x000fe200078ec0ff */
[----:B------:R-:W-:Y:S01]  /*1b50*/  IMAD.MOV.U32 R50, RZ, RZ, 0x10 ;  /* 0x00000010ff327424 */ /* 0x000fe200078e00ff */
[C---:B------:R-:W-:Y:S01]  /*1b60*/  SHF.L.U64.HI R194, R62.reuse, 0x5, R63 ;  /* 0x000000053ec27819 */ /* 0x040fe2000001023f */
[----:B------:R-:W-:Y:S01]  /*1b70*/  IMAD.SHL.U32 R193, R62, 0x20, RZ ;  /* 0x000000203ec17824 */ /* 0x000fe200078e00ff */
[C---:B------:R-:W-:Y:S01]  /*1b80*/  SHF.L.U64.HI R192, R60.reuse, 0x5, R61 ;  /* 0x000000053cc07819 */ /* 0x040fe2000001023d */
        /* <DEDUP_REMOVED lines=14> */
[----:B------:R-:W-:Y:S01]  /*1c70*/  ISETP.GE.AND P1, PT, R117, R83, PT ;  /* 0x000000537500720c */ /* 0x000fe20003f26270 */
[----:B----4-:R-:W-:Y:S01]  /*1c80*/  IMAD R9, R23, R197, RZ ;  /* 0x000000c517097224 */ /* 0x010fe200078e02ff */
[----:B------:R-:W-:Y:S02]  /*1c90*/  ISETP.GE.AND P2, PT, R12, R83, PT ;  /* 0x000000530c00720c */ /* 0x000fe40003f46270 */
[----:B------:R-:W-:Y:S01]  /*1ca0*/  SEL R4, RZ, 0xffffffff, P1 ;  /* 0xffffffffff047807 */ /* 0x000fe20000800000 */
[----:B------:R-:W-:Y:S02]  /*1cb0*/  IMAD R20, R6, R26, R17 ;  /* 0x0000001a06147224 */ /* 0x000fe400078e0211 */
[----:B------:R-:W-:Y:S01]  /*1cc0*/  IMAD R174, R22, R174, R9 ;  /* 0x000000ae16ae7224 */ /* 0x000fe200078e0209 */
[----:B------:R-:W-:Y:S01]  /*1cd0*/  SEL R9, RZ, 0x1, P2 ;  /* 0x00000001ff097807 */ /* 0x000fe20001000000 */
[----:B------:R-:W-:-:S02]  /*1ce0*/  IMAD.SHL.U32 R4, R4, 0x2, RZ ;  /* 0x0000000204047824 */ /* 0x000fc400078e00ff */
[----:B------:R-:W-:Y:S02]  /*1cf0*/  IMAD.IADD R21, R25, 0x1, R20 ;  /* 0x0000000119157824 */ /* 0x000fe400078e0214 */
[----:B------:R-:W-:Y:S01]  /*1d00*/  IMAD.MOV.U32 R20, RZ, RZ, R24 ;  /* 0x000000ffff147224 */ /* 0x000fe200078e0018 */
[----:B------:R-:W-:Y:S01]  /*1d10*/  LOP3.LUT R4, R4, 0x2, R9, 0xe2, !PT ;  /* 0x0000000204047812 */ /* 0x000fe200078ee209 */
[----:B------:R-:W-:-:S04]  /*1d20*/  IMAD.WIDE.U32 R22, R197, R22, R14 ;  /* 0x00000016c5167225 */ /* 0x000fc800078e000e */
[----:B------:R-:W-:-:S04]  /*1d30*/  IMAD.WIDE.U32 R8, R170, R60, R20 ;  /* 0x0000003caa087225 */ /* 0x000fc800078e0014 */
[--C-:B------:R-:W-:Y:S02]  /*1d40*/  @P0 IMAD.MOV.U32 R14, RZ, RZ, R18.reuse ;  /* 0x000000ffff0e0224 */ /* 0x100fe400078e0012 */
[----:B------:R-:W-:Y:S01]  /*1d50*/  @P0 IMAD.MOV.U32 R15, RZ, RZ, R19 ;  /* 0x000000ffff0f0224 */ /* 0x000fe200078e0013 */
[----:B------:R-:W-:Y:S01]  /*1d60*/  @!P0 MOV R15, R19 ;  /* 0x00000013000f8202 */ /* 0x000fe20000000f00 */
[----:B------:R-:W-:Y:S01]  /*1d70*/  @!P0 IMAD.MOV.U32 R14, RZ, RZ, R18 ;  /* 0x000000ffff0e8224 */ /* 0x000fe200078e0012 */
[----:B------:R-:W-:Y:S01]  /*1d80*/  LEA R140, P0, R8, R10, 0x1 ;  /* 0x0000000a088c7211 */ /* 0x000fe200078008ff */
[----:B------:R-:W-:Y:S01]  /*1d90*/  IMAD.IADD R141, R9, 0x1, R141 ;  /* 0x00000001098d7824 */ /* 0x000fe200078e028d */
[----:B------:R-:W-:-:S04]  /*1da0*/  ISETP.GE.AND P1, PT, R116, R83, PT ;  /* 0x000000537400720c */ /* 0x000fc80003f26270 */
[----:B------:R-:W-:Y:S02]  /*1db0*/  LEA.HI.X R141, R8, R11, R141, 0x1, P0 ;  /* 0x0000000b088d7211 */ /* 0x000fe400000f0c8d */
[----:B------:R-:W-:Y:S02]  /*1dc0*/  IADD3 R166, P0, R12, R2, RZ ;  /* 0x000000020ca67210 */ /* 0x000fe40007f1e0ff */
[----:B------:R-:W-:Y:S02]  /*1dd0*/  SEL R75, RZ, 0x4, P1 ;  /* 0x00000004ff4b7807 */ /* 0x000fe40000800000 */
[----:B------:R-:W-:Y:S01]  /*1de0*/  ISETP.GT.AND P1, PT, R51, R102, PT ;  /* 0x000000663300720c */ /* 0x000fe20003f24270 */
        /* <DEDUP_REMOVED lines=49> */
[----:B--2---:R-:W-:-:S04]  /*2100*/  IMAD R3, R29, R199, RZ ;  /* 0x000000c71d037224 */ /* 0x004fc800078e02ff */
[----:B------:R-:W-:Y:S02]  /*2110*/  IMAD R0, R28, R76, R3 ;  /* 0x0000004c1c007224 */ /* 0x000fe400078e0203 */
[----:B---3--:R-:W-:Y:S02]  /*2120*/  IMAD R3, R31, R199, RZ ;  /* 0x000000c71f037224 */ /* 0x008fe400078e02ff */
[----:B------:R-:W-:-:S04]  /*2130*/  IMAD.WIDE.U32 R28, R199, R28, R12 ;  /* 0x0000001cc71c7225 */ /* 0x000fc800078e000c */
[----:B------:R-:W-:-:S04]  /*2140*/  IMAD.WIDE.U32 R26, R199, R30, R12 ;  /* 0x0000001ec71a7225 */ /* 0x000fc800078e000c */
[----:B------:R-:W-:Y:S01]  /*2150*/  IMAD R2, R30, R76, R3 ;  /* 0x0000004c1e027224 */ /* 0x000fe200078e0203 */
[----:B------:R-:W-:Y:S01]  /*2160*/  SHF.R.S32.HI R3, RZ, 0x1f, R5 ;  /* 0x0000001fff037819 */ /* 0x000fe20000011405 */
[----:B------:R-:W-:Y:S02]  /*2170*/  IMAD.IADD R29, R29, 0x1, R0 ;  /* 0x000000011d1d7824 */ /* 0x000fe400078e0200 */
[-C--:B----4-:R-:W-:Y:S02]  /*2180*/  IMAD R4, R181, R5.reuse, RZ ;  /* 0x00000005b5047224 */ /* 0x090fe400078e02ff */
[----:B------:R-:W-:Y:S02]  /*2190*/  IMAD R0, R183, R5, RZ ;  /* 0x00000005b7007224 */ /* 0x000fe400078e02ff */
[----:B------:R-:W-:Y:S02]  /*21a0*/  IMAD.IADD R27, R27, 0x1, R2 ;  /* 0x000000011b1b7824 */ /* 0x000fe400078e0202 */
[----:B------:R-:W-:-:S02]  /*21b0*/  IMAD R4, R180, R3, R4 ;  /* 0x00000003b4047224 */ /* 0x000fc400078e0204 */
[C---:B------:R-:W-:Y:S02]  /*21c0*/  IMAD R3, R182.reuse, R3, R0 ;  /* 0x00000003b6037224 */ /* 0x040fe400078e0200 */
[----:B------:R-:W-:-:S04]  /*21d0*/  IMAD.WIDE.U32 R26, R182, R5, R26 ;  /* 0x00000005b61a7225 */ /* 0x000fc800078e001a */
[----:B------:R-:W-:Y:S01]  /*21e0*/  IMAD R15, R25, R7, RZ ;  /* 0x00000007190f7224 */ /* 0x000fe200078e02ff */
[----:B------:R-:W-:Y:S01]  /*21f0*/  IADD3 R27, R27, R3, RZ ;  /* 0x000000031b1b7210 */ /* 0x000fe20007ffe0ff */
[----:B------:R-:W-:-:S04]  /*2200*/  IMAD.WIDE.U32 R28, R180, R5, R28 ;  /* 0x00000005b41c7225 */ /* 0x000fc800078e001c */
[----:B------:R-:W-:Y:S01]  /*2210*/  IMAD R0, R24, R6, R15 ;  /* 0x0000000618007224 */ /* 0x000fe200078e020f */
[----:B------:R-:W-:Y:S01]  /*2220*/  IADD3 R15, P0, -R81, R170, RZ ;  /* 0x000000aa510f7210 */ /* 0x000fe20007f1e1ff */
[-C--:B------:R-:W-:Y:S02]  /*2230*/  IMAD R3, R23, R7.reuse, RZ ;  /* 0x0000000717037224 */ /* 0x080fe400078e02ff */
[----:B------:R-:W-:Y:S02]  /*2240*/  IMAD.IADD R29, R29, 0x1, R4 ;  /* 0x000000011d1d7824 */ /* 0x000fe400078e0204 */
[C---:B------:R-:W-:Y:S02]  /*2250*/  IMAD R3, R22.reuse, R6, R3 ;  /* 0x0000000616037224 */ /* 0x040fe400078e0203 */
[----:B------:R-:W-:Y:S01]  /*2260*/  IMAD.WIDE.U32 R22, R22, R7, R26 ;  /* 0x0000000716167225 */ /* 0x000fe200078e001a */
[----:B------:R-:W-:-:S03]  /*2270*/  LEA.HI R14, R14, R14, RZ, 0x1 ;  /* 0x0000000e0e0e7211 */ /* 0x000fc600078f08ff */
[----:B------:R-:W-:-:S04]  /*2280*/  IMAD.WIDE.U32 R24, R24, R7, R28 ;  /* 0x0000000718187225 */ /* 0x000fc800078e001c */
[----:B------:R-:W-:Y:S01]  /*2290*/  IMAD.X R17, R171, 0x1, ~R17, P0 ;  /* 0x00000001ab117824 */ /* 0x000fe200000e0e11 */
[----:B------:R-:W-:Y:S01]  /*22a0*/  IADD3 R23, R23, R3, RZ ;  /* 0x0000000317177210 */ /* 0x000fe20007ffe0ff */
[----:B------:R-:W-:Y:S01]  /*22b0*/  IMAD.IADD R25, R25, 0x1, R0 ;  /* 0x0000000119197824 */ /* 0x000fe200078e0200 */
[----:B------:R-:W-:Y:S01]  /*22c0*/  SHF.R.S32.HI R3, RZ, 0x1, R14 ;  /* 0x00000001ff037819 */ /* 0x000fe2000001140e */
[C---:B------:R-:W-:Y:S02]  /*22d0*/  IMAD R127, R17.reuse, R180, RZ ;  /* 0x000000b4117f7224 */ /* 0x040fe400078e02ff */
[----:B------:R-:W-:Y:S02]  /*22e0*/  IMAD R131, R17, R182, RZ ;  /* 0x000000b611837224 */ /* 0x000fe400078e02ff */
[----:B-----5:R-:W-:Y:S02]  /*22f0*/  IMAD.IADD R4, R16, 0x1, R5 ;  /* 0x0000000110047824 */ /* 0x020fe400078e0205 */
[----:B------:R-:W-:-:S02]  /*2300*/  IMAD R127, R181, R15, R127 ;  /* 0x0000000fb57f7224 */ /* 0x000fc400078e027f */
[-C--:B------:R-:W-:Y:S02]  /*2310*/  IMAD R131, R183, R15.reuse, R131 ;  /* 0x0000000fb7837224 */ /* 0x080fe400078e0283 */
[----:B------:R-:W-:-:S04]  /*2320*/  IMAD.WIDE.U32 R16, R180, R15, R24 ;  /* 0x0000000fb4107225 */ /* 0x000fc800078e0018 */
[----:B------:R-:W-:-:S04]  /*2330*/  IMAD.WIDE.U32 R14, R182, R15, R22 ;  /* 0x0000000fb60e7225 */ /* 0x000fc800078e0016 */
[----:B------:R-:W-:Y:S02]  /*2340*/  IMAD R4, R3, R4, RZ ;  /* 0x0000000403047224 */ /* 0x000fe400078e02ff */
[----:B------:R-:W-:Y:S01]  /*2350*/  IMAD R7, R170, R3, R80 ;  /* 0x00000003aa077224 */ /* 0x000fe200078e0250 */
[----:B------:R-:W-:Y:S01]  /*2360*/  LEA R130, P0, R14, R18, 0x1 ;  /* 0x000000120e827211 */ /* 0x000fe200078008ff */
[----:B------:R-:W-:Y:S01]  /*2370*/  IMAD.IADD R131, R15, 0x1, R131 ;  /* 0x000000010f837824 */ /* 0x000fe200078e0283 */
[----:B------:R-:W-:Y:S02]  /*2380*/  SHF.R.S32.HI R2, RZ, 0x1f, R4 ;  /* 0x0000001fff027819 */ /* 0x000fe40000011404 */
[----:B------:R-:W-:Y:S01]  /*2390*/  IADD3 R0, P4, R4, R7, RZ ;  /* 0x0000000704007210 */ /* 0x000fe20007f9e0ff */
[----:B------:R-:W-:Y:S01]  /*23a0*/  IMAD.IADD R127, R17, 0x1, R127 ;  /* 0x00000001117f7824 */ /* 0x000fe200078e027f */
[----:B------:R-:W-:Y:S01]  /*23b0*/  LEA R128, P1, R16, R20, 0x1 ;  /* 0x0000001410807211 */ /* 0x000fe200078208ff */
[----:B------:R-:W-:Y:S01]  /*23c0*/  IMAD.IADD R5, R80, 0x1, R7 ;  /* 0x0000000150057824 */ /* 0x000fe200078e0207 */
[----:B------:R-:W-:-:S02]  /*23d0*/  LEA.HI.X R131, R14, R19, R131, 0x1, P0 ;  /* 0x000000130e837211 */ /* 0x000fc400000f0c83 */
[----:B------:R-:W-:Y:S02]  /*23e0*/  LEA.HI.X.SX32 R7, R7, R2, 0x1, P4 ;  /* 0x0000000207077211 */ /* 0x000fe400020f0eff */
[----:B------:R-:W-:Y:S02]  /*23f0*/  SHF.L.U32 R14, R0, 0x1, RZ ;  /* 0x00000001000e7819 */ /* 0x000fe400000006ff */
[----:B------:R-:W-:Y:S02]  /*2400*/  LEA.HI.X R127, R16, R21, R127, 0x1, P1 ;  /* 0x00000015107f7211 */ /* 0x000fe400008f0c7f */
[----:B------:R-:W-:Y:S02]  /*2410*/  SHF.L.U64.HI R0, R0, 0x1, R7 ;  /* 0x0000000100007819 */ /* 0x000fe40000010207 */
[----:B------:R-:W-:Y:S02]  /*2420*/  IADD3 R52, P1, R10, R14, RZ ;  /* 0x0000000e0a347210 */ /* 0x000fe40007f3e0ff */
[----:B------:R-:W-:-:S02]  /*2430*/  IADD3 R135, P2, R4, R5, RZ ;  /* 0x0000000504877210 */ /* 0x000fc40007f5e0ff */
[----:B------:R-:W-:Y:S01]  /*2440*/  IADD3 R14, P0, R8, R14, RZ ;  /* 0x0000000e080e7210 */ /* 0x000fe20007f1e0ff */
[----:B------:R-:W-:Y:S01]  /*2450*/  IMAD.X R53, R11, 0x1, R0, P1 ;  /* 0x000000010b357824 */ /* 0x000fe200008e0600 */
[----:B------:R-:W-:Y:S01]  /*2460*/  IADD3 R98, P1, R193, 0x20, RZ ;  /* 0x00000020c1627810 */ /* 0x000fe20007f3e0ff */
[----:B------:R-:W-:Y:S01]  /*2470*/  IMAD.SHL.U32 R134, R135, 0x2, RZ ;  /* 0x0000000287867824 */ /* 0x000fe200078e00ff */
[----:B------:R-:W-:Y:S02]  /*2480*/  LEA.HI.X.SX32 R2, R5, R2, 0x1, P2 ;  /* 0x0000000205027211 */ /* 0x000fe400010f0eff */
[----:B------:R-:W-:Y:S02]  /*2490*/  IADD3.X R15, R9, R0, RZ, P0, !PT ;  /* 0x00000000090f7210 */ /* 0x000fe400007fe4ff */
[----:B------:R-:W-:Y:S01]  /*24a0*/  IADD3 R94, P0, R193, 0x40, RZ ;  /* 0x00000040c15e7810 */ /* 0x000fe20007f1e0ff */
[----:B------:R-:W-:Y:S01]  /*24b0*/  IMAD.SHL.U32 R164, R3, 0x20, RZ ;  /* 0x0000002003a47824 */ /* 0x000fe200078e00ff */
[----:B------:R-:W-:Y:S01]  /*24c0*/  SHF.L.U64.HI R135, R135, 0x1, R2 ;  /* 0x0000000187877819 */ /* 0x000fe20000010202 */
[----:B------:R-:W-:Y:S01]  /*24d0*/  IMAD.X R97, RZ, RZ, R194, P1 ;  /* 0x000000ffff617224 */ /* 0x000fe200008e06c2 */
[----:B------:R-:W-:-:S02]  /*24e0*/  IADD3 R132, P4, R10, R134, RZ ;  /* 0x000000860a847210 */ /* 0x000fc40007f9e0ff */
[----:B------:R-:W-:Y:S02]  /*24f0*/  IADD3 R134, P2, R8, R134, RZ ;  /* 0x0000008608867210 */ /* 0x000fe40007f5e0ff */
[-C--:B------:R-:W-:Y:S02]  /*2500*/  IADD3 R96, P1, R98, R193.reuse, RZ ;  /* 0x000000c162607210 */ /* 0x080fe40007f3e0ff */
[----:B------:R-:W-:Y:S01]  /*2510*/  IADD3.X R93, RZ, R194, RZ, P0, !PT ;  /* 0x000000c2ff5d7210 */ /* 0x000fe200007fe4ff */
[----:B------:R-:W-:Y:S01]  /*2520*/  IMAD.SHL.U32 R104, R182, 0x20, RZ ;  /* 0x00000020b6687824 */ /* 0x000fe200078e00ff */
[-C--:B------:R-:W-:Y:S01]  /*2530*/  IADD3 R92, P0, R94, R193.reuse, RZ ;  /* 0x000000c15e5c7210 */ /* 0x080fe20007f1e0ff */
[--C-:B------:R-:W-:Y:S01]  /*2540*/  IMAD.X R133, R11, 0x1, R135.reuse, P4 ;  /* 0x000000010b857824 */ /* 0x100fe200020e0687 */
[C---:B------:R-:W-:Y:S02]  /*2550*/  IADD3 R157, R164.reuse, 0x20, RZ ;  /* 0x00000020a49d7810 */ /* 0x040fe40007ffe0ff */
[----:B------:R-:W-:Y:S01]  /*2560*/  IADD3 R155, R164, 0x40, RZ ;  /* 0x00000040a49b7810 */ /* 0x000fe20007ffe0ff */
[----:B------:R-:W-:Y:S01]  /*2570*/  IMAD.X R135, R9, 0x1, R135, P2 ;  /* 0x0000000109877824 */ /* 0x000fe200010e0687 */
[-C--:B------:R-:W-:Y:S01]  /*2580*/  IADD3 R90, P2, R96, R193.reuse, RZ ;  /* 0x000000c1605a7210 */ /* 0x080fe20007f5e0ff */
[--C-:B------:R-:W-:Y:S01]  /*2590*/  IMAD.X R95, R97, 0x1, R194.reuse, P1 ;  /* 0x00000001615f7824 */ /* 0x100fe200008e06c2 */
[----:B------:R-:W-:Y:S01]  /*25a0*/  IADD3 R88, P1, R92, R193, RZ ;  /* 0x000000c15c587210 */ /* 0x000fe20007f3e0ff */
[--C-:B------:R-:W-:Y:S01]  /*25b0*/  IMAD.X R91, R93, 0x1, R194.reuse, P0 ;  /* 0x000000015d5b7824 */ /* 0x100fe200000e06c2 */
[----:B------:R-:W-:Y:S01]  /*25c0*/  SHF.L.U64.HI R101, R182, 0x5, R183 ;  /* 0x00000005b6657819 */ /* 0x000fe200000102b7 */
[----:B------:R-:W-:Y:S01]  /*25d0*/  IMAD R5, R61, 0xc0, RZ ;  /* 0x000000c03d057824 */ /* 0x000fe200078e02ff */
[----:B------:R-:W-:Y:S01]  /*25e0*/  IADD3 R107, P0, R104, 0x40, RZ ;  /* 0x00000040686b7810 */ /* 0x000fe20007f1e0ff */
[----:B------:R-:W-:Y:S01]  /*25f0*/  IMAD.IADD R154, R164, 0x1, R157 ;  /* 0x00000001a49a7824 */ /* 0x000fe200078e029d */
[----:B------:R-:W-:Y:S01]  /*2600*/  SHF.L.U32 R114, R182, 0x6, RZ ;  /* 0x00000006b6727819 */ /* 0x000fe200000006ff */
[----:B------:R-:W-:Y:S01]  /*2610*/  IMAD.IADD R153, R164, 0x1, R155 ;  /* 0x00000001a4997824 */ /* 0x000fe200078e029b */
[----:B------:R-:W-:Y:S01]  /*2620*/  IADD3 R103, P4, R104, 0x20, RZ ;  /* 0x0000002068677810 */ /* 0x000fe20007f9e0ff */
[----:B------:R-:W-:Y:S01]  /*2630*/  IMAD.IADD R84, R179, 0x1, R5 ;  /* 0x00000001b3547824 */ /* 0x000fe200078e0205 */
[C-C-:B------:R-:W-:Y:S01]  /*2640*/  SHF.L.U64.HI R0, R180.reuse, 0x5, R181.reuse ;  /* 0x00000005b4007819 */ /* 0x140fe200000102b5 */
[C---:B------:R-:W-:Y:S01]  /*2650*/  IMAD.SHL.U32 R123, R180.reuse, 0x20, RZ ;  /* 0x00000020b47b7824 */ /* 0x040fe200078e00ff */
[C---:B------:R-:W-:Y:S01]  /*2660*/  SHF.L.U64.HI R124, R180.reuse, 0x6, R181 ;  /* 0x00000006b47c7819 */ /* 0x040fe200000102b5 */
[----:B------:R-:W-:Y:S01]  /*2670*/  IMAD.SHL.U32 R125, R180, 0x40, RZ ;  /* 0x00000040b47d7824 */ /* 0x000fe200078e00ff */
[----:B------:R-:W-:Y:S01]  /*2680*/  SHF.L.U64.HI R111, R182, 0x6, R183 ;  /* 0x00000006b66f7819 */ /* 0x000fe200000102b7 */
[--C-:B------:R-:W-:Y:S01]  /*2690*/  IMAD.X R89, R95, 0x1, R194.reuse, P2 ;  /* 0x000000015f597824 */ /* 0x100fe200010e06c2 */
[----:B------:R-:W-:Y:S01]  /*26a0*/  IADD3.X R106, RZ, R101, RZ, P4, !PT ;  /* 0x00000065ff6a7210 */ /* 0x000fe200027fe4ff */
[----:B------:R-:W-:Y:S01]  /*26b0*/  IMAD.X R87, R91, 0x1, R194, P1 ;  /* 0x000000015b577824 */ /* 0x000fe200008e06c2 */
[-C--:B------:R-:W-:Y:S01]  /*26c0*/  IADD3 R112, P2, R107, R104.reuse, RZ ;  /* 0x000000686b707210 */ /* 0x080fe20007f5e0ff */
[----:B------:R-:W-:Y:S01]  /*26d0*/  IMAD R5, R181, 0xc0, RZ ;  /* 0x000000c0b5057824 */ /* 0x000fe200078e02ff */
[C---:B------:R-:W-:Y:S01]  /*26e0*/  IADD3 R120, P1, R114.reuse, R103, RZ ;  /* 0x0000006772787210 */ /* 0x040fe20007f3e0ff */
[----:B------:R-:W-:Y:S01]  /*26f0*/  IMAD.X R110, RZ, RZ, R101, P0 ;  /* 0x000000ffff6e7224 */ /* 0x000fe200000e0665 */
[----:B------:R-:W-:Y:S01]  /*2700*/  IADD3 R108, P4, R103, R104, RZ ;  /* 0x00000068676c7210 */ /* 0x000fe20007f9e0ff */
[C---:B------:R-:W-:Y:S01]  /*2710*/  IMAD.SHL.U32 R158, R3.reuse, 0x40, RZ ;  /* 0x00000040039e7824 */ /* 0x040fe200078e00ff */
[----:B------:R-:W-:Y:S01]  /*2720*/  IADD3 R122, P0, R114, R107, RZ ;  /* 0x0000006b727a7210 */ /* 0x000fe20007f1e0ff */
[----:B------:R-:W-:Y:S01]  /*2730*/  IMAD R156, R3, 0x60, RZ ;  /* 0x00000060039c7824 */ /* 0x000fe200078e02ff */
[C---:B------:R-:W-:Y:S01]  /*2740*/  IADD3 R152, R164.reuse, R154, RZ ;  /* 0x0000009aa4987210 */ /* 0x040fe20007ffe0ff */
[----:B------:R-:W-:-:S02]  /*2750*/  IMAD.IADD R151, R164, 0x1, R153 ;  /* 0x00000001a4977824 */ /* 0x000fc400078e0299 */
[----:B------:R-:W-:Y:S01]  /*2760*/  IMAD.WIDE.U32 R180, R180, 0xc0, RZ ;  /* 0x000000c0b4b47825 */ /* 0x000fe200078e00ff */
[----:B------:R-:W-:Y:S02]  /*2770*/  SHF.L.U64.HI R121, R123, 0x1, R0 ;  /* 0x000000017b797819 */ /* 0x000fe40000010200 */
[----:B------:R-:W-:Y:S01]  /*2780*/  SHF.L.U64.HI R124, R125, 0x1, R124 ;  /* 0x000000017d7c7819 */ /* 0x000fe2000001027c */
[----:B------:R-:W-:Y:S01]  /*2790*/  IMAD.SHL.U32 R123, R123, 0x2, RZ ;  /* 0x000000027b7b7824 */ /* 0x000fe200078e00ff */
[----:B------:R-:W-:Y:S01]  /*27a0*/  MOV R9, R51 ;  /* 0x0000003300097202 */ /* 0x000fe20000000f00 */
[----:B------:R-:W-:Y:S01]  /*27b0*/  IMAD.IADD R126, R181, 0x1, R5 ;  /* 0x00000001b57e7824 */ /* 0x000fe200078e0205 */
[----:B------:R-:W-:Y:S01]  /*27c0*/  SHF.L.U32 R125, R125, 0x1, RZ ;  /* 0x000000017d7d7819 */ /* 0x000fe200000006ff */
[----:B------:R-:W-:Y:S01]  /*27d0*/  IMAD.X R109, R110, 0x1, R101, P2 ;  /* 0x000000016e6d7824 */ /* 0x000fe200010e0665 */
[----:B------:R-:W-:Y:S01]  /*27e0*/  IADD3.X R105, R106, R101, RZ, P4, !PT ;  /* 0x000000656a697210 */ /* 0x000fe200027fe4ff */
[C---:B------:R-:W-:Y:S01]  /*27f0*/  IMAD.X R113, R111.reuse, 0x1, R106, P1 ;  /* 0x000000016f717824 */ /* 0x040fe200008e066a */
[----:B------:R-:W-:-:S02]  /*2800*/  IADD3.X R115, R111, R110, RZ, P0, !PT ;  /* 0x0000006e6f737210 */ /* 0x000fc400007fe4ff */
[----:B------:R-:W-:Y:S02]  /*2810*/  SHF.R.S32.HI R150, RZ, 0x1f, R164 ;  /* 0x0000001fff967819 */ /* 0x000fe400000114a4 */
[----:B------:R-:W-:Y:S02]  /*2820*/  SHF.R.S32.HI R149, RZ, 0x1f, R158 ;  /* 0x0000001fff957819 */ /* 0x000fe4000001149e */
[----:B------:R-:W-:Y:S02]  /*2830*/  SHF.R.S32.HI R147, RZ, 0x1f, R156 ;  /* 0x0000001fff937819 */ /* 0x000fe4000001149c */
[----:B------:R-:W-:Y:S02]  /*2840*/  SHF.R.S32.HI R148, RZ, 0x1f, R157 ;  /* 0x0000001fff947819 */ /* 0x000fe4000001149d */
[----:B------:R-:W-:Y:S02]  /*2850*/  SHF.R.S32.HI R146, RZ, 0x1f, R155 ;  /* 0x0000001fff927819 */ /* 0x000fe4000001149b */
[----:B------:R-:W-:-:S02]  /*2860*/  SHF.R.S32.HI R145, RZ, 0x1f, R154 ;  /* 0x0000001fff917819 */ /* 0x000fc4000001149a */
[----:B------:R-:W-:Y:S02]  /*2870*/  SHF.R.S32.HI R144, RZ, 0x1f, R153 ;  /* 0x0000001fff907819 */ /* 0x000fe40000011499 */
[----:B------:R-:W-:Y:S02]  /*2880*/  SHF.R.S32.HI R143, RZ, 0x1f, R152 ;  /* 0x0000001fff8f7819 */ /* 0x000fe40000011498 */
[----:B------:R-:W-:Y:S02]  /*2890*/  SHF.R.S32.HI R142, RZ, 0x1f, R151 ;  /* 0x0000001fff8e7819 */ /* 0x000fe40000011497 */
.L_x_1112:
        /* <DEDUP_REMOVED lines=19> */
.L_x_1020:
[----:B------:R-:W-:Y:S05]  /*29d0*/  BSYNC B0 ;  /* 0x0000000000007941 */ /* 0x000fea0003800000 */
.L_x_1019:
        /* <DEDUP_REMOVED lines=18> */
.L_x_1022:
[----:B------:R-:W-:Y:S05]  /*2b00*/  BSYNC B0 ;  /* 0x0000000000007941 */ /* 0x000fea0003800000 */
.L_x_1021:
        /* <DEDUP_REMOVED lines=18> */
.L_x_1024:
[----:B------:R-:W-:Y:S05]  /*2c30*/  BSYNC B0 ;  /* 0x0000000000007941 */ /* 0x000fea0003800000 */
.L_x_1023:
        /* <DEDUP_REMOVED lines=18> */
.L_x_1026:
[----:B------:R-:W-:Y:S05]  /*2d60*/  BSYNC B0 ;  /* 0x0000000000007941 */ /* 0x000fea0003800000 */
.L_x_1025:
        /* <DEDUP_REMOVED lines=65> */
.L_x_1033:
[----:B------:R-:W-:Y:S05]  /*3180*/  BSYNC B0 ;  /* 0x0000000000007941 */ /* 0x000fea0003800000 */
.L_x_1032:
        /* <DEDUP_REMOVED lines=50> */
.L_x_1035:
[----:B------:R-:W-:Y:S05]  /*34b0*/  BSYNC B0 ;  /* 0x0000000000007941 */ /* 0x000fea0003800000 */
.L_x_1034:
        /* <DEDUP_REMOVED lines=49> */
.L_x_1031:
[----:B------:R-:W-:Y:S05]  /*37d0*/  BSYNC B1 ;  /* 0x0000000000017941 */ /* 0x000fea0003800000 */
.L_x_1030:
        /* <DEDUP_REMOVED lines=60> */
.L_x_1039:
[----:B------:R-:W-:Y:S05]  /*3ba0*/  BSYNC B0 ;  /* 0x0000000000007941 */ /* 0x000fea0003800000 */
.L_x_1038:
        /* <DEDUP_REMOVED lines=53> */
.L_x_1041:
[----:B------:R-:W-:Y:S05]  /*3f00*/  BSYNC B0 ;  /* 0x0000000000007941 */ /* 0x000fea0003800000 */
.L_x_1040:
        /* <DEDUP_REMOVED lines=52> */
.L_x_1037:
[----:B------:R-:W-:Y:S05]  /*4250*/  BSYNC B1 ;  /* 0x0000000000017941 */ /* 0x000fea0003800000 */
.L_x_1036:
        /* <DEDUP_REMOVED lines=60> */
.L_x_1045:
[----:B------:R-:W-:Y:S05]  /*4620*/  BSYNC B0 ;  /* 0x0000000000007941 */ /* 0x000fea0003800000 */
.L_x_1044:
        /* <DEDUP_REMOVED lines=53> */
.L_x_1047:
[----:B------:R-:W-:Y:S05]  /*4980*/  BSYNC B0 ;  /* 0x0000000000007941 */ /* 0x000fea0003800000 */
.L_x_1046:
        /* <DEDUP_REMOVED lines=52> */
.L_x_1043:
[----:B------:R-:W-:Y:S05]  /*4cd0*/  BSYNC B1 ;  /* 0x0000000000017941 */ /* 0x000fea0003800000 */
.L_x_1042:
        /* <DEDUP_REMOVED lines=62> */
.L_x_1051:
[----:B------:R-:W-:Y:S05]  /*50c0*/  BSYNC B0 ;  /* 0x0000000000007941 */ /* 0x000fea0003800000 */
.L_x_1050:
        /* <DEDUP_REMOVED lines=53> */
.L_x_1053:
[----:B------:R-:W-:Y:S05]  /*5420*/  BSYNC B0 ;  /* 0x0000000000007941 */ /* 0x000fea0003800000 */
.L_x_1052:
        /* <DEDUP_REMOVED lines=52> */
.L_x_1049:
[----:B------:R-:W-:Y:S05]  /*5770*/  BSYNC B1 ;  /* 0x0000000000017941 */ /* 0x000fea0003800000 */
.L_x_1048:
[----:B------:R-:W2:Y:S02]  /*5780*/  LD.E R3, [R118.64+0xd0] ;  /* 0x0000d00476037980 */ /* 0x000ea4000c101900 */
[----:B--2---:R-:W-:Y:S05]  /*5790*/  IMAD.U32 R3, R3, -0x40, RZ ;  /* 0xffffffc003037824 */ /* 0x004fea00078e00ff */
[C---:B------:R-:W-:Y:S02]  /*57a0*/  LEA R14, P1, R3.reuse, R14, 0x1 ;  /* 0x0000000e030e7211 */ /* 0x040fe400078208ff */
[C---:B------:R-:W-:Y:S02]  /*57b0*/  LEA R52, P0, R3.reuse, R52, 0x1 ;  /* 0x0000003403347211 */ /* 0x040fe400078008ff */
[C---:B------:R-:W-:Y:S02]  /*57c0*/  LEA.HI.X.SX32 R15, R3.reuse, R15, 0x1, P1 ;  /* 0x0000000f030f7211 */ /* 0x040fe400008f0eff */
[----:B------:R-:W-:Y:S01]  /*57d0*/  LEA.HI.X.SX32 R53, R3, R53, 0x1, P0 ;  /* 0x0000003503357211 */ /* 0x000fe200000f0eff */
[----:B------:R-:W-:-:S05]  /*57e0*/  BRA `(.L_x_1054) ;  /* 0x00004da000007947 */ /* 0x000fca0003800000 */
.L_x_1029:
        /* <DEDUP_REMOVED lines=89> */
.L_x_1060:
[----:B------:R-:W-:Y:S05]  /*5d80*/  BSYNC B0 ;  /* 0x0000000000007941 */ /* 0x000fea0003800000 */
.L_x_1059:
[----:B-----5:R2:W-:Y:S02]  /*5d90*/  ST.E.128 [R136.64], R44 ;  /* 0x0000002c88007985 */ /* 0x0205e4000c101d04 */
.L_x_1058:
[----:B------:R-:W-:Y:S05]  /*5da0*/  BSYNC B1 ;  /* 0x0000000000017941 */ /* 0x000fea0003800000 */
.L_x_1057:
        /* <DEDUP_REMOVED lines=87> */
.L_x_1064:
[----:B------:R-:W-:Y:S05]  /*6320*/  BSYNC B0 ;  /* 0x0000000000007941 */ /* 0x000fea0003800000 */
.L_x_1063:
[----:B-----5:R3:W-:Y:S02]  /*6330*/  ST.E.128 [R136.64+0x40], R44 ;  /* 0x0000402c88007985 */ /* 0x0207e4000c101d04 */
.L_x_1062:
[----:B------:R-:W-:Y:S05]  /*6340*/  BSYNC B1 ;  /* 0x0000000000017941 */ /* 0x000fea0003800000 */
.L_x_1061:
        /* <DEDUP_REMOVED lines=86> */
.L_x_1066:
[----:B------:R-:W-:Y:S05]  /*68b0*/  BSYNC B0 ;  /* 0x0000000000007941 */ /* 0x000fea0003800000 */
.L_x_1065:
[----:B-----5:R3:W-:Y:S02]  /*68c0*/  ST.E.128 [R136.64+0x80], R44 ;  /* 0x0000802c88007985 */ /* 0x0207e4000c101d04 */
.L_x_1056:
[----:B------:R-:W-:Y:S05]  /*68d0*/  BSYNC B2 ;  /* 0x0000000000027941 */ /* 0x000fea0003800000 */
.L_x_1055:
        /* <DEDUP_REMOVED lines=94> */
.L_x_1072:
[----:B------:R-:W-:Y:S05]  /*6ec0*/  BSYNC B0 ;  /* 0x0000000000007941 */ /* 0x000fea0003800000 */
.L_x_1071:
[C---:B------:R-:W-:Y:S04]  /*6ed0*/  LEA R2, P0, R193.reuse, R136, 0x1 ;  /* 0x00000088c1027211 */ /* 0x040fe800078008ff */
[----:B------:R-:W-:Y:S05]  /*6ee0*/  LEA.HI.X R3, R193, R137, R194, 0x1, P0 ;  /* 0x00000089c1037211 */ /* 0x000fea00000f0cc2 */
[----:B-----5:R3:W-:Y:S04]  /*6ef0*/  ST.E.128 [R2.64], R44 ;  /* 0x0000002c02007985 */ /* 0x0207e8000c101d04 */
.L_x_1070:
[----:B------:R-:W-:Y:S05]  /*6f00*/  BSYNC B1 ;  /* 0x0000000000017941 */ /* 0x000fea0003800000 */
.L_x_1069:
        /* <DEDUP_REMOVED lines=92> */
.L_x_1076:
[----:B------:R-:W-:Y:S05]  /*74d0*/  BSYNC B0 ;  /* 0x0000000000007941 */ /* 0x000fea0003800000 */
.L_x_1075:
[C---:B------:R-:W-:Y:S04]  /*74e0*/  LEA R2, P0, R98.reuse, R136, 0x1 ;  /* 0x0000008862027211 */ /* 0x040fe800078008ff */
[----:B------:R-:W-:Y:S05]  /*74f0*/  LEA.HI.X R3, R98, R137, R97, 0x1, P0 ;  /* 0x0000008962037211 */ /* 0x000fea00000f0c61 */
[----:B-----5:R3:W-:Y:S04]  /*7500*/  ST.E.128 [R2.64], R44 ;  /* 0x0000002c02007985 */ /* 0x0207e8000c101d04 */
.L_x_1074:
[----:B------:R-:W-:Y:S05]  /*7510*/  BSYNC B1 ;  /* 0x0000000000017941 */ /* 0x000fea0003800000 */
.L_x_1073:
        /* <DEDUP_REMOVED lines=91> */
.L_x_1078:
[----:B------:R-:W-:Y:S05]  /*7ad0*/  BSYNC B0 ;  /* 0x0000000000007941 */ /* 0x000fea0003800000 */
.L_x_1077:
[C---:B------:R-:W-:Y:S04]  /*7ae0*/  LEA R2, P0, R94.reuse, R136, 0x1 ;  /* 0x000000885e027211 */ /* 0x040fe800078008ff */
[----:B------:R-:W-:Y:S05]  /*7af0*/  LEA.HI.X R3, R94, R137, R93, 0x1, P0 ;  /* 0x000000895e037211 */ /* 0x000fea00000f0c5d */
[----:B-----5:R3:W-:Y:S04]  /*7b00*/  ST.E.128 [R2.64], R44 ;  /* 0x0000002c02007985 */ /* 0x0207e8000c101d04 */
.L_x_1068:
[----:B------:R-:W-:Y:S05]  /*7b10*/  BSYNC B2 ;  /* 0x0000000000027941 */ /* 0x000fea0003800000 */
.L_x_1067:
        /* <DEDUP_REMOVED lines=94> */
.L_x_1084:
[----:B------:R-:W-:Y:S05]  /*8100*/  BSYNC B0 ;  /* 0x0000000000007941 */ /* 0x000fea0003800000 */
.L_x_1083:
[C---:B------:R-:W-:Y:S04]  /*8110*/  LEA R2, P0, R99.reuse, R136, 0x1 ;  /* 0x0000008863027211 */ /* 0x040fe800078008ff */
[----:B------:R-:W-:Y:S05]  /*8120*/  LEA.HI.X R3, R99, R137, R100, 0x1, P0 ;  /* 0x0000008963037211 */ /* 0x000fea00000f0c64 */
[----:B-----5:R3:W-:Y:S04]  /*8130*/  ST.E.128 [R2.64], R44 ;  /* 0x0000002c02007985 */ /* 0x0207e8000c101d04 */
.L_x_1082:
[----:B------:R-:W-:Y:S05]  /*8140*/  BSYNC B1 ;  /* 0x0000000000017941 */ /* 0x000fea0003800000 */
.L_x_1081:
        /* <DEDUP_REMOVED lines=92> */
.L_x_1088:
[----:B------:R-:W-:Y:S05]  /*8710*/  BSYNC B0 ;  /* 0x0000000000007941 */ /* 0x000fea0003800000 */
.L_x_1087:
[C---:B------:R-:W-:Y:S04]  /*8720*/  LEA R2, P0, R96.reuse, R136, 0x1 ;  /* 0x0000008860027211 */ /* 0x040fe800078008ff */
[----:B------:R-:W-:Y:S05]  /*8730*/  LEA.HI.X R3, R96, R137, R95, 0x1, P0 ;  /* 0x0000008960037211 */ /* 0x000fea00000f0c5f */
[----:B-----5:R3:W-:Y:S04]  /*8740*/  ST.E.128 [R2.64], R44 ;  /* 0x0000002c02007985 */ /* 0x0207e8000c101d04 */
.L_x_1086:
[----:B------:R-:W-:Y:S05]  /*8750*/  BSYNC B1 ;  /* 0x0000000000017941 */ /* 0x000fea0003800000 */
.L_x_1085:
        /* <DEDUP_REMOVED lines=91> */
.L_x_1090:
[----:B------:R-:W-:Y:S05]  /*8d10*/  BSYNC B0 ;  /* 0x0000000000007941 */ /* 0x000fea0003800000 */
.L_x_1089:
[C---:B------:R-:W-:Y:S04]  /*8d20*/  LEA R2, P0, R92.reuse, R136, 0x1 ;  /* 0x000000885c027211 */ /* 0x040fe800078008ff */
[----:B------:R-:W-:Y:S05]  /*8d30*/  LEA.HI.X R3, R92, R137, R91, 0x1, P0 ;  /* 0x000000895c037211 */ /* 0x000fea00000f0c5b */
[----:B-----5:R3:W-:Y:S04]  /*8d40*/  ST.E.128 [R2.64], R44 ;  /* 0x0000002c02007985 */ /* 0x0207e8000c101d04 */
.L_x_1080:
[----:B------:R-:W-:Y:S05]  /*8d50*/  BSYNC B2 ;  /* 0x0000000000027941 */ /* 0x000fea0003800000 */
.L_x_1079:
        /* <DEDUP_REMOVED lines=95> */
.L_x_1096:
[----:B------:R-:W-:Y:S05]  /*9350*/  BSYNC B0 ;  /* 0x0000000000007941 */ /* 0x000fea0003800000 */
.L_x_1095:
[----:B------:R-:W-:Y:S02]  /*9360*/  IMAD R0, R63, 0xc0, RZ ;  /* 0x000000c03f007824 */ /* 0x000fe400078e02ff */
[----:B------:R-:W-:Y:S05]  /*9370*/  IMAD.WIDE.U32 R2, R62, 0xc0, R136 ;  /* 0x000000c03e027825 */ /* 0x000fea00078e0088 */
[----:B------:R-:W-:Y:S05]  /*9380*/  IADD3 R3, R3, R0, RZ ;  /* 0x0000000003037210 */ /* 0x000fea0007ffe0ff */
[----:B-----5:R3:W-:Y:S02]  /*9390*/  ST.E.128 [R2.64], R44 ;  /* 0x0000002c02007985 */ /* 0x0207e4000c101d04 */
.L_x_1094:
[----:B------:R-:W-:Y:S05]  /*93a0*/  BSYNC B1 ;  /* 0x0000000000017941 */ /* 0x000fea0003800000 */
.L_x_1093:
        /* <DEDUP_REMOVED lines=92> */
.L_x_1100:
[----:B------:R-:W-:Y:S05]  /*9970*/  BSYNC B0 ;  /* 0x0000000000007941 */ /* 0x000fea0003800000 */
.L_x_1099:
[C---:B------:R-:W-:Y:S04]  /*9980*/  LEA R2, P0, R90.reuse, R136, 0x1 ;  /* 0x000000885a027211 */ /* 0x040fe800078008ff */
[----:B------:R-:W-:Y:S05]  /*9990*/  LEA.HI.X R3, R90, R137, R89, 0x1, P0 ;  /* 0x000000895a037211 */ /* 0x000fea00000f0c59 */
[----:B-----5:R3:W-:Y:S04]  /*99a0*/  ST.E.128 [R2.64], R44 ;  /* 0x0000002c02007985 */ /* 0x0207e8000c101d04 */
.L_x_1098:
[----:B------:R-:W-:Y:S05]  /*99b0*/  BSYNC B1 ;  /* 0x0000000000017941 */ /* 0x000fea0003800000 */
.L_x_1097:
        /* <DEDUP_REMOVED lines=91> */
.L_x_1102:
[----:B------:R-:W-:Y:S05]  /*9f70*/  BSYNC B0 ;  /* 0x0000000000007941 */ /* 0x000fea0003800000 */
.L_x_1101:
[C---:B------:R-:W-:Y:S04]  /*9f80*/  LEA R2, P0, R88.reuse, R136, 0x1 ;  /* 0x0000008858027211 */ /* 0x040fe800078008ff */
[----:B------:R-:W-:Y:S05]  /*9f90*/  LEA.HI.X R3, R88, R137, R87, 0x1, P0 ;  /* 0x0000008958037211 */ /* 0x000fea00000f0c57 */
[----:B-----5:R3:W-:Y:S04]  /*9fa0*/  ST.E.128 [R2.64], R44 ;  /* 0x0000002c02007985 */ /* 0x0207e8000c101d04 */
.L_x_1092:
[----:B------:R-:W-:Y:S05]  /*9fb0*/  BSYNC B2 ;  /* 0x0000000000027941 */ /* 0x000fea0003800000 */
.L_x_1091:
[----:B---3--:R-:W3:Y:S02]  /*9fc0*/  LD.E R3, [R118.64+0xd0] ;  /* 0x0000d00476037980 */ /* 0x008ee4000c101900 */
[----:B---3--:R-:W-:Y:S05]  /*9fd0*/  IMAD.U32 R3, R3, -0x40, RZ ;  /* 0xffffffc003037824 */ /* 0x008fea00078e00ff */
[C---:B------:R-:W-:Y:S02]  /*9fe0*/  LEA R134, P1, R3.reuse, R134, 0x1 ;  /* 0x0000008603867211 */ /* 0x040fe400078208ff */
[C---:B------:R-:W-:Y:S02]  /*9ff0*/  LEA R132, P0, R3.reuse, R132, 0x1 ;  /* 0x0000008403847211 */ /* 0x040fe400078008ff */
[C---:B------:R-:W-:Y:S02]  /*a000*/  LEA.HI.X.SX32 R135, R3.reuse, R135, 0x1, P1 ;  /* 0x0000008703877211 */ /* 0x040fe400008f0eff */
[----:B------:R-:W-:Y:S01]  /*a010*/  LEA.HI.X.SX32 R133, R3, R133, 0x1, P0 ;  /* 0x0000008503857211 */ /* 0x000fe200000f0eff */
[----:B------:R-:W-:-:S05]  /*a020*/  BRA `(.L_x_1054) ;  /* 0x0000056000007947 */ /* 0x000fca0003800000 */
.L_x_1028:
        /* <DEDUP_REMOVED lines=11> */
.L_x_1104:
[----:B------:R-:W-:Y:S05]  /*a0e0*/  BSYNC B0 ;  /* 0x0000000000007941 */ /* 0x000fea0003800000 */
.L_x_1103:
[----:B------:R-:W-:Y:S01]  /*a0f0*/  BSSY B0, `(.L_x_1105) ;  /* 0x0000018000007945 */ /* 0x000fe20003800000 */
[----:B------:R-:W-:-:S05]  /*a100*/  @!P4 BRA `(.L_x_1106) ;  /* 0x000001600000c947 */ /* 0x000fca0003800000 */
[----:B------:R-:W-:Y:S02]  /*a110*/  ISETP.NE.AND P5, PT, R163, RZ, PT ;  /* 0x000000ffa300720c */ /* 0x000fe40003fa5270 */
[----:B------:R-:W-:Y:S11]  /*a120*/  ISETP.NE.AND P6, PT, R162, RZ, PT ;  /* 0x000000ffa200720c */ /* 0x000ff60003fc5270 */
[C---:B-1----:R-:W-:Y:S02]  /*a130*/  @P5 LEA R4, P0, R104.reuse, R130, 0x1 ;  /* 0x0000008268045211 */ /* 0x042fe400078008ff */
[----:B------:R-:W-:Y:S02]  /*a140*/  @P5 LEA R28, P4, R193, R136, 0x1 ;  /* 0x00000088c11c5211 */ /* 0x000fe400078808ff */
[----:B------:R-:W-:Y:S02]  /*a150*/  @P5 LEA.HI.X R5, R104, R131, R101, 0x1, P0 ;  /* 0x0000008368055211 */ /* 0x000fe400000f0c65 */
[-C--:B------:R-:W-:Y:S02]  /*a160*/  @P6 LEA R26, P0, R103, R130.reuse, 0x1 ;  /* 0x00000082671a6211 */ /* 0x080fe400078008ff */
        /* <DEDUP_REMOVED lines=16> */
.L_x_1106:
[----:B------:R-:W-:Y:S05]  /*a270*/  BSYNC B0 ;  /* 0x0000000000007941 */ /* 0x000fea0003800000 */
.L_x_1105:
        /* <DEDUP_REMOVED lines=24> */
.L_x_1108:
[----:B------:R-:W-:Y:S05]  /*a400*/  BSYNC B0 ;  /* 0x0000000000007941 */ /* 0x000fea0003800000 */
.L_x_1107:
        /* <DEDUP_REMOVED lines=24> */
.L_x_1054:
[----:B------:R-:W-:Y:S05]  /*a590*/  BSYNC B3 ;  /* 0x0000000000037941 */ /* 0x000fea0003800000 */
.L_x_1027:
        /* <DEDUP_REMOVED lines=87> */
.L_x_1110:
        /* <DEDUP_REMOVED lines=8> */
.L_x_1111:
[----:B------:R-:W-:Y:S05]  /*ab90*/  BSYNC B0 ;  /* 0x0000000000007941 */ /* 0x000fea0003800000 */
.L_x_1109:
[----:B------:R-:W-:Y:S04]  /*aba0*/  IADD3 R9, R9, -0x1, RZ ;  /* 0xffffffff09097810 */ /* 0x000fe80007ffe0ff */
[----:B------:R-:W-:Y:S11]  /*abb0*/  ISETP.GT.AND P0, PT, R9, R102, PT ;  /* 0x000000660900720c */ /* 0x000ff60003f04270 */
[----:B------:R-:W-:Y:S02]  /*abc0*/  @!UPT UIADD3 URZ, URZ, URZ, URZ ;  /* 0x0000003f3f3ff290 */ /* 0x000fe4000fffe03f */
[----:B------:R-:W-:-:S05]  /*abd0*/  @P0 BRA `(.L_x_1112) ;  /* 0xffff7cc000000947 */ /* 0x000fca000383ffff */
.L_x_1018:
        /* <DEDUP_REMOVED lines=14> */
[----:B------:R-:W-:Y:S01]  /*acc0*/  @P1 LEA R4, P0, R199, R2, 0x2 ;  /* 0x00000002c7041211 */ /* 0x000fe200078010ff */
[----:B------:R-:W-:-:S03]  /*acd0*/  IMAD.MOV.U32 R2, RZ, RZ, RZ ;  /* 0x000000ffff027224 */ /* 0x000fc600078e00ff */
[----:B------:R-:W-:-:S05]  /*ace0*/  @P1 LEA.HI.X R5, R199, R3, R76, 0x2, P0 ;  /* 0x00000003c7051211 */ /* 0x000fca00000f144c */
        /* <DEDUP_REMOVED lines=12> */
[----:B------:R-:W-:Y:S01]  /*adb0*/  LEA R38, P1, R77, R176, 0x1 ;  /* 0x000000b04d267211 */ /* 0x000fe200078208ff */
        /* <DEDUP_REMOVED lines=70> */
.L_x_1121:
[----:B------:R-:W-:Y:S05]  /*b220*/  BSYNC B0 ;  /* 0x0000000000007941 */ /* 0x000fea0003800000 */
.L_x_1120:
[----:B-----5:R3:W-:Y:S02]  /*b230*/  STS.128 [R203], R8 ;  /* 0x00000008cb007388 */ /* 0x0207e40000000c00 */
.L_x_1119:
[----:B------:R-:W-:Y:S05]  /*b240*/  BSYNC B1 ;  /* 0x0000000000017941 */ /* 0x000fea0003800000 */
.L_x_1118:
        /* <DEDUP_REMOVED lines=48> */
.L_x_1125:
[----:B------:R-:W-:Y:S05]  /*b550*/  BSYNC B0 ;  /* 0x0000000000007941 */ /* 0x000fea0003800000 */
.L_x_1124:
[----:B-----5:R1:W-:Y:S02]  /*b560*/  STS.128 [R203+0x1000], R8 ;  /* 0x00100008cb007388 */ /* 0x0203e40000000c00 */
.L_x_1123:
[----:B------:R-:W-:Y:S05]  /*b570*/  BSYNC B1 ;  /* 0x0000000000017941 */ /* 0x000fea0003800000 */
.L_x_1122:
        /* <DEDUP_REMOVED lines=47> */
.L_x_1127:
[----:B------:R-:W-:Y:S05]  /*b870*/  BSYNC B0 ;  /* 0x0000000000007941 */ /* 0x000fea0003800000 */
.L_x_1126:
[----:B-----5:R3:W-:Y:S02]  /*b880*/  STS.128 [R203+0x2000], R8 ;  /* 0x00200008cb007388 */ /* 0x0207e40000000c00 */
.L_x_1117:
[----:B------:R-:W-:Y:S05]  /*b890*/  BSYNC B2 ;  /* 0x0000000000027941 */ /* 0x000fea0003800000 */
.L_x_1116:
        /* <DEDUP_REMOVED lines=59> */
.L_x_1132:
[----:B------:R-:W-:Y:S05]  /*bc50*/  BSYNC B0 ;  /* 0x0000000000007941 */ /* 0x000fea0003800000 */
.L_x_1131:
[----:B-----5:R3:W-:Y:S02]  /*bc60*/  STS.128 [R203+0x800], R8 ;  /* 0x00080008cb007388 */ /* 0x0207e40000000c00 */
.L_x_1130:
[----:B------:R-:W-:Y:S05]  /*bc70*/  BSYNC B1 ;  /* 0x0000000000017941 */ /* 0x000fea0003800000 */
.L_x_1129:
        /* <DEDUP_REMOVED lines=47> */
.L_x_1136:
[----:B------:R-:W-:Y:S05]  /*bf70*/  BSYNC B0 ;  /* 0x0000000000007941 */ /* 0x000fea0003800000 */
.L_x_1135:
[----:B-----5:R3:W-:Y:S02]  /*bf80*/  STS.128 [R203+0x1800], R8 ;  /* 0x00180008cb007388 */ /* 0x0207e40000000c00 */
.L_x_1134:
[----:B------:R-:W-:Y:S05]  /*bf90*/  BSYNC B1 ;  /* 0x0000000000017941 */ /* 0x000fea0003800000 */
.L_x_1133:
[----:B------:R-:W-:-:S13]  /*bfa0*/  ISETP.GE.AND P0, PT, R116, R25, PT ;  /* 0x000000197400720c */ /* 0x000fda0003f06270 */
[----:B------:R1:W-:Y:S01]  /*bfb0*/  @P0 STS.128 [R203+0x2800], RZ ;  /* 0x002800ffcb000388 */ /* 0x0003e20000000c00 */
[----:B------:R-:W-:Y:S05]  /*bfc0*/  @P0 BRA `(.L_x_1128) ;  /* 0x0000299000000947 */ /* 0x000fea0003800000 */
[----:B-1----:R-:W5:Y:S01]  /*bfd0*/  LD.E.128 R36, [R38.64+0x80] ;  /* 0x0000800426247980 */ /* 0x002f62000c101d00 */
[----:B------:R-:W-:Y:S01]  /*bfe0*/  ISETP.GE.AND P0, PT, R116, R15, PT ;  /* 0x0000000f7400720c */ /* 0x000fe20003f06270 */
[----:B------:R-:W-:-:S12]  /*bff0*/  BSSY B0, `(.L_x_1137) ;  /* 0x0000028000007945 */ /* 0x000fd80003800000 */
[----:B------:R-:W-:Y:S05]  /*c000*/  @P0 BRA `(.L_x_1138) ;  /* 0x0000026000000947 */ /* 0x000fea0003800000 */
[----:B--2---:R-:W2:Y:S04]  /*c010*/  LD.E.64 R2, [R16.64+0x40] ;  /* 0x0000400410027980 */ /* 0x004ea8000c101b00 */
[----:B---3--:R-:W3:Y:S01]  /*c020*/  LD.E.64 R4, [R6.64+0x40] ;  /* 0x0000400406047980 */ /* 0x008ee2000c101b00 */
        /* <DEDUP_REMOVED lines=36> */
.L_x_1138:
[----:B------:R-:W-:Y:S05]  /*c270*/  BSYNC B0 ;  /* 0x0000000000007941 */ /* 0x000fea0003800000 */
.L_x_1137:
[----:B-----5:R1:W-:Y:S01]  /*c280*/  STS.128 [R203+0x2800], R36 ;  /* 0x00280024cb007388 */ /* 0x0203e20000000c00 */
[----:B------:R-:W-:Y:S05]  /*c290*/  BRA `(.L_x_1128) ;  /* 0x000026c000007947 */ /* 0x000fea0003800000 */
.L_x_1115:
        /* <DEDUP_REMOVED lines=19> */
[----:B------:R-:W-:Y:S01]  /*c3d0*/  LEA.HI.X.SX32 R9, R2, R31, 0x1, P1 ;  /* 0x0000001f02097211 */ /* 0x000fe200008f0eff */
[----:B------:R-:W-:Y:S01]  /*c3e0*/  IMAD.MOV.U32 R2, RZ, RZ, RZ ;  /* 0x000000ffff027224 */ /* 0x000fe200078e00ff */
[----:B------:R-:W-:Y:S01]  /*c3f0*/  LEA R8, P1, R11, R34, 0x1 ;  /* 0x000000220b087211 */ /* 0x000fe200078208ff */
[----:B------:R-:W3:Y:S01]  /*c400*/  LD.E.128 R4, [R4.64] ;  /* 0x0000000404047980 */ /* 0x000ee2000c101d00 */
[----:B------:R-:W-:Y:S02]  /*c410*/  @P0 IADD3 R2, -R3, RZ, RZ ;  /* 0x000000ff03020210 */ /* 0x000fe40007ffe1ff */
[----:B------:R-:W-:Y:S02]  /*c420*/  LEA.HI.X R9, R11, R35, R9, 0x1, P1 ;  /* 0x000000230b097211 */ /* 0x000fe400008f0c09 */
[----:B------:R-:W-:-:S04]  /*c430*/  IADD3 R19, P1, R2, R29, RZ ;  /* 0x0000001d02137210 */ /* 0x000fc80007f3e0ff */
[----:B------:R-:W4:Y:S01]  /*c440*/  LD.E.128 R8, [R8.64] ;  /* 0x0000000408087980 */ /* 0x000f22000c101d00 */
[----:B------:R-:W-:Y:S02]  /*c450*/  LEA.HI.X.SX32 R17, R2, R31, 0x1, P1 ;  /* 0x0000001f02117211 */ /* 0x000fe400008f0eff */
[----:B------:R-:W-:-:S04]  /*c460*/  LEA R16, P1, R19, R36, 0x1 ;  /* 0x0000002413107211 */ /* 0x000fc800078208ff */
[----:B------:R-:W-:-:S06]  /*c470*/  LEA.HI.X R17, R19, R37, R17, 0x1, P1 ;  /* 0x0000002513117211 */ /* 0x000fcc00008f0c11 */
[----:B--2---:R-:W2:Y:S01]  /*c480*/  LD.E.128 R16, [R16.64] ;  /* 0x0000000410107980 */ /* 0x004ea2000c101d00 */
[C---:B-----5:R-:W-:Y:S01]  /*c490*/  IMAD.U32 R24, R20.reuse, 0x10000, RZ ;  /* 0x0001000014187824 */ /* 0x060fe200078e00ff */
[----:B------:R-:W-:Y:S01]  /*c4a0*/  LOP3.LUT R14, R20, 0xffff0000, RZ, 0xc0, !PT ;  /* 0xffff0000140e7812 */ /* 0x000fe200078ec0ff */
[C---:B------:R-:W-:Y:S01]  /*c4b0*/  IMAD.U32 R26, R22.reuse, 0x10000, RZ ;  /* 0x00010000161a7824 */ /* 0x040fe200078e00ff */
[C---:B------:R-:W-:Y:S02]  /*c4c0*/  LOP3.LUT R2, R21.reuse, 0xffff0000, RZ, 0xc0, !PT ;  /* 0xffff000015027812 */ /* 0x040fe400078ec0ff */
[----:B------:R-:W-:Y:S02]  /*c4d0*/  SHF.L.U32 R28, R21, 0x10, RZ ;  /* 0x00000010151c7819 */ /* 0x000fe400000006ff */
[----:B------:R-:W-:Y:S02]  /*c4e0*/  LOP3.LUT R21, R22, 0xffff0000, RZ, 0xc0, !PT ;  /* 0xffff000016157812 */ /* 0x000fe400078ec0ff */
[----:B------:R-:W-:-:S02]  /*c4f0*/  LOP3.LUT R20, R23, 0xffff0000, RZ, 0xc0, !PT ;  /* 0xffff000017147812 */ /* 0x000fc400078ec0ff */
[----:B------:R-:W-:Y:S01]  /*c500*/  SHF.L.U32 R30, R23, 0x10, RZ ;  /* 0x00000010171e7819 */ /* 0x000fe200000006ff */
[C---:B---3--:R-:W-:Y:S01]  /*c510*/  IMAD.U32 R23, R4.reuse, 0x10000, RZ ;  /* 0x0001000004177824 */ /* 0x048fe200078e00ff */
[----:B------:R-:W-:Y:S01]  /*c520*/  LOP3.LUT R22, R4, 0xffff0000, RZ, 0xc0, !PT ;  /* 0xffff000004167812 */ /* 0x000fe200078ec0ff */
[----:B------:R-:W-:Y:S01]  /*c530*/  IMAD.U32 R32, R6, 0x10000, RZ ;  /* 0x0001000006207824 */ /* 0x000fe200078e00ff */
[C---:B------:R-:W-:Y:S02]  /*c540*/  SHF.L.U32 R4, R5.reuse, 0x10, RZ ;  /* 0x0000001005047819 */ /* 0x040fe400000006ff */
[----:B------:R-:W-:Y:S02]  /*c550*/  LOP3.LUT R42, R5, 0xffff0000, RZ, 0xc0, !PT ;  /* 0xffff0000052a7812 */ /* 0x000fe400078ec0ff */
[C---:B------:R-:W-:Y:S02]  /*c560*/  SHF.L.U32 R5, R7.reuse, 0x10, RZ ;  /* 0x0000001007057819 */ /* 0x040fe400000006ff */
[----:B------:R-:W-:Y:S01]  /*c570*/  LOP3.LUT R45, R7, 0xffff0000, RZ, 0xc0, !PT ;  /* 0xffff0000072d7812 */ /* 0x000fe200078ec0ff */
[C---:B----4-:R-:W-:Y:S01]  /*c580*/  IMAD.U32 R44, R8.reuse, 0x10000, RZ ;  /* 0x00010000082c7824 */ /* 0x050fe200078e00ff */
[----:B------:R-:W-:Y:S01]  /*c590*/  LOP3.LUT R43, R8, 0xffff0000, RZ, 0xc0, !PT ;  /* 0xffff0000082b7812 */ /* 0x000fe200078ec0ff */
[----:B------:R-:W-:Y:S01]  /*c5a0*/  IMAD.U32 R47, R10, 0x10000, RZ ;  /* 0x000100000a2f7824 */ /* 0x000fe200078e00ff */
[C---:B------:R-:W-:Y:S01]  /*c5b0*/  SHF.L.U32 R7, R9.reuse, 0x10, RZ ;  /* 0x0000001009077819 */ /* 0x040fe200000006ff */
        /* <DEDUP_REMOVED lines=11> */
[----:B--2---:R-:W-:Y:S01]  /*c670*/  LOP3.LUT R11, R18, 0xffff0000, RZ, 0xc0, !PT ;  /* 0xffff0000120b7812 */ /* 0x004fe200078ec0ff */
[----:B------:R-:W-:-:S02]  /*c680*/  @!P0 FADD.FTZ R10, -R10, -RZ ;  /* 0x800000ff0a0a8221 */ /* 0x000fc40000010100 */
[----:B------:R-:W-:Y:S02]  /*c690*/  @!P0 FADD.FTZ R47, -R47, -RZ ;  /* 0x800000ff2f2f8221 */ /* 0x000fe40000010100 */
[----:B------:R-:W-:Y:S02]  /*c6a0*/  FMUL.FTZ R6, R6, R9 ;  /* 0x0000000906067220 */ /* 0x000fe40000410000 */
[----:B------:R-:W-:Y:S01]  /*c6b0*/  FMUL.FTZ R5, R5, R8 ;  /* 0x0000000805057220 */ /* 0x000fe20000410000 */
[----:B------:R-:W-:Y:S01]  /*c6c0*/  LOP3.LUT R8, R16, 0xffff0000, RZ, 0xc0, !PT ;  /* 0xffff000010087812 */ /* 0x000fe200078ec0ff */
[----:B------:R-:W-:Y:S01]  /*c6d0*/  FMUL.FTZ R7, R4, R7 ;  /* 0x0000000704077220 */ /* 0x000fe20000410000 */
[C---:B------:R-:W-:Y:S01]  /*c6e0*/  SHF.L.U32 R4, R17.reuse, 0x10, RZ ;  /* 0x0000001011047819 */ /* 0x040fe200000006ff */
        /* <DEDUP_REMOVED lines=15> */
[----:B------:R-:W-:Y:S02]  /*c7e0*/  FFMA.FTZ R5, R30, R10, R5 ;  /* 0x0000000a1e057223 */ /* 0x000fe40000010005 */
[----:B------:R-:W-:Y:S01]  /*c7f0*/  FFMA.FTZ R18, R20, R18, R45 ;  /* 0x0000001214127223 */ /* 0x000fe2000001002d */
[----:B------:R-:W-:Y:S01]  /*c800*/  F2FP.BF16.PACK_AB R20, R8, R9 ;  /* 0x000000090814723e */ /* 0x000fe200000010ff */
[----:B------:R-:W-:Y:S01]  /*c810*/  FFMA.FTZ R11, R21, R11, R6 ;  /* 0x0000000b150b7223 */ /* 0x000fe20000010006 */
[----:B------:R-:W-:Y:S02]  /*c820*/  F2FP.BF16.PACK_AB R21, R17, R4 ;  /* 0x000000041115723e */ /* 0x000fe400000010ff */
[----:B------:R-:W-:-:S02]  /*c830*/  F2FP.BF16.PACK_AB R23, R18, R5 ;  /* 0x000000051217723e */ /* 0x000fc400000010ff */
[----:B------:R-:W-:Y:S02]  /*c840*/  F2FP.BF16.PACK_AB R22, R11, R16 ;  /* 0x000000100b16723e */ /* 0x000fe400000010ff */
.L_x_1144:
[----:B------:R-:W-:Y:S05]  /*c850*/  BSYNC B0 ;  /* 0x0000000000007941 */ /* 0x000fea0003800000 */
.L_x_1143:
[----:B-----5:R3:W-:Y:S02]  /*c860*/  STS.128 [R203], R20 ;  /* 0x00000014cb007388 */ /* 0x0207e40000000c00 */
.L_x_1142:
[----:B------:R-:W-:Y:S05]  /*c870*/  BSYNC B1 ;  /* 0x0000000000017941 */ /* 0x000fea0003800000 */
.L_x_1141:
        /* <DEDUP_REMOVED lines=18> */
[----:B--2---:R-:W2:Y:S01]  /*c9a0*/  LD.E.128 R4, [R4.64+0x40] ;  /* 0x0000400404047980 */ /* 0x004ea2000c101d00 */
[----:B------:R-:W-:Y:S02]  /*c9b0*/  @P0 IADD3 R2, -R3, RZ, RZ ;  /* 0x000000ff03020210 */ /* 0x000fe40007ffe1ff */
[----:B------:R-:W-:Y:S02]  /*c9c0*/  LEA.HI.X R9, R11, R35, R9, 0x1, P1 ;  /* 0x000000230b097211 */ /* 0x000fe400008f0c09 */
[----:B------:R-:W-:-:S04]  /*c9d0*/  IADD3 R19, P1, R2, R29, RZ ;  /* 0x0000001d02137210 */ /* 0x000fc80007f3e0ff */
[----:B---3--:R-:W3:Y:S01]  /*c9e0*/  LD.E.128 R8, [R8.64+0x40] ;  /* 0x0000400408087980 */ /* 0x008ee2000c101d00 */
[----:B------:R-:W-:Y:S02]  /*c9f0*/  LEA.HI.X.SX32 R17, R2, R31, 0x1, P1 ;  /* 0x0000001f02117211 */ /* 0x000fe400008f0eff */
[----:B------:R-:W-:-:S04]  /*ca00*/  LEA R16, P1, R19, R36, 0x1 ;  /* 0x0000002413107211 */ /* 0x000fc800078208ff */
[----:B------:R-:W-:-:S06]  /*ca10*/  LEA.HI.X R17, R19, R37, R17, 0x1, P1 ;  /* 0x0000002513117211 */ /* 0x000fcc00008f0c11 */
[----:B----4-:R-:W4:Y:S01]  /*ca20*/  LD.E.128 R16, [R16.64+0x40] ;  /* 0x0000400410107980 */ /* 0x010f22000c101d00 */
        /* <DEDUP_REMOVED lines=8> */
[C---:B--2---:R-:W-:Y:S01]  /*cab0*/  IMAD.U32 R23, R4.reuse, 0x10000, RZ ;  /* 0x0001000004177824 */ /* 0x044fe200078e00ff */
[----:B------:R-:W-:Y:S01]  /*cac0*/  LOP3.LUT R22, R4, 0xffff0000, RZ, 0xc0, !PT ;  /* 0xffff000004167812 */ /* 0x000fe200078ec0ff */
[----:B------:R-:W-:Y:S01]  /*cad0*/  IMAD.U32 R32, R6, 0x10000, RZ ;  /* 0x0001000006207824 */ /* 0x000fe200078e00ff */
[C---:B------:R-:W-:Y:S02]  /*cae0*/  SHF.L.U32 R4, R5.reuse, 0x10, RZ ;  /* 0x0000001005047819 */ /* 0x040fe400000006ff */
[----:B------:R-:W-:Y:S02]  /*caf0*/  LOP3.LUT R42, R5, 0xffff0000, RZ, 0xc0, !PT ;  /* 0xffff0000052a7812 */ /* 0x000fe400078ec0ff */
[C---:B------:R-:W-:Y:S02]  /*cb00*/  SHF.L.U32 R5, R7.reuse, 0x10, RZ ;  /* 0x0000001007057819 */ /* 0x040fe400000006ff */
[----:B------:R-:W-:Y:S01]  /*cb10*/  LOP3.LUT R45, R7, 0xffff0000, RZ, 0xc0, !PT ;  /* 0xffff0000072d7812 */ /* 0x000fe200078ec0ff */
[C---:B---3--:R-:W-:Y:S01]  /*cb20*/  IMAD.U32 R44, R8.reuse, 0x10000, RZ ;  /* 0x00010000082c7824 */ /* 0x048fe200078e00ff */
        /* <DEDUP_REMOVED lines=14> */
[----:B----4-:R-:W-:Y:S01]  /*cc10*/  LOP3.LUT R11, R18, 0xffff0000, RZ, 0xc0, !PT ;  /* 0xffff0000120b7812 */ /* 0x010fe200078ec0ff */
        /* <DEDUP_REMOVED lines=29> */
.L_x_1148:
[----:B------:R-:W-:Y:S05]  /*cdf0*/  BSYNC B0 ;  /* 0x0000000000007941 */ /* 0x000fea0003800000 */
.L_x_1147:
[----:B-----5:R1:W-:Y:S02]  /*ce00*/  STS.128 [R203+0x1000], R20 ;  /* 0x00100014cb007388 */ /* 0x0203e40000000c00 */
.L_x_1146:
[----:B------:R-:W-:Y:S05]  /*ce10*/  BSYNC B1 ;  /* 0x0000000000017941 */ /* 0x000fea0003800000 */
.L_x_1145:
        /* <DEDUP_REMOVED lines=16> */
[----:B------:R-:W3:Y:S03]  /*cf20*/  LD.E.128 R4, [R4.64+0x80] ;  /* 0x0000800404047980 */ /* 0x000ee6000c101d00 */
[----:B------:R-:W-:Y:S01]  /*cf30*/  LEA.HI.X R9, R9, R35, R2, 0x1, P1 ;  /* 0x0000002309097211 */ /* 0x000fe200008f0c02 */
[----:B------:R-:W-:Y:S01]  /*cf40*/  IMAD.MOV.U32 R2, RZ, RZ, RZ ;  /* 0x000000ffff027224 */ /* 0x000fe200078e00ff */
[----:B------:R-:W-:-:S04]  /*cf50*/  @P0 IADD3 R2, -R3, RZ, RZ ;  /* 0x000000ff03020210 */ /* 0x000fc80007ffe1ff */
[C---:B------:R-:W-:Y:S01]  /*cf60*/  IADD3 R19, P1, R2.reuse, R29, RZ ;  /* 0x0000001d02137210 */ /* 0x040fe20007f3e0ff */
[----:B--2---:R-:W2:Y:S03]  /*cf70*/  LD.E.128 R8, [R8.64+0x80] ;  /* 0x0000800408087980 */ /* 0x004ea6000c101d00 */
        /* <DEDUP_REMOVED lines=16> */
[----:B-1----:R-:W-:Y:S02]  /*d080*/  LOP3.LUT R40, R5, 0xffff0000, RZ, 0xc0, !PT ;  /* 0xffff000005287812 */ /* 0x002fe400078ec0ff */
[C---:B------:R-:W-:Y:S02]  /*d090*/  SHF.L.U32 R5, R7.reuse, 0x10, RZ ;  /* 0x0000001007057819 */ /* 0x040fe400000006ff */
[----:B------:R-:W-:Y:S01]  /*d0a0*/  LOP3.LUT R43, R7, 0xffff0000, RZ, 0xc0, !PT ;  /* 0xffff0000072b7812 */ /* 0x000fe200078ec0ff */
[C---:B--2---:R-:W-:Y:S01]  /*d0b0*/  IMAD.U32 R42, R8.reuse, 0x10000, RZ ;  /* 0x00010000082a7824 */ /* 0x044fe200078e00ff */
        /* <DEDUP_REMOVED lines=44> */
.L_x_1150:
[----:B------:R-:W-:Y:S05]  /*d380*/  BSYNC B0 ;  /* 0x0000000000007941 */ /* 0x000fea0003800000 */
.L_x_1149:
[----:B-----5:R3:W-:Y:S02]  /*d390*/  STS.128 [R203+0x2000], R20 ;  /* 0x00200014cb007388 */ /* 0x0207e40000000c00 */
.L_x_1140:
[----:B------:R-:W-:Y:S05]  /*d3a0*/  BSYNC B2 ;  /* 0x0000000000027941 */ /* 0x000fea0003800000 */
.L_x_1139:
        /* <DEDUP_REMOVED lines=18> */
[----:B------:R-:W-:-:S03]  /*d4d0*/  @P0 IMAD.MOV R9, RZ, RZ, -R3 ;  /* 0x000000ffff090224 */ /* 0x000fc600078e0a03 */
[----:B------:R-:W-:-:S04]  /*d4e0*/  IADD3 R13, P1, R11, R12, RZ ;  /* 0x0000000c0b0d7210 */ /* 0x000fc80007f3e0ff */
[----:B------:R-:W-:Y:S02]  /*d4f0*/  LEA.HI.X.SX32 R11, R11, R2, 0x1, P1 ;  /* 0x000000020b0b7211 */ /* 0x000fe400008f0eff */
[----:B------:R-:W-:-:S04]  /*d500*/  LEA R16, P1, R13, R34, 0x1 ;  /* 0x000000220d107211 */ /* 0x000fc800078208ff */
[----:B------:R-:W-:Y:S01]  /*d510*/  LEA.HI.X R17, R13, R35, R11, 0x1, P1 ;  /* 0x000000230d117211 */ /* 0x000fe200008f0c0b */
[----:B------:R-:W-:Y:S01]  /*d520*/  IMAD.MOV.U32 R13, RZ, RZ, RZ ;  /* 0x000000ffff0d7224 */ /* 0x000fe200078e00ff */
[----:B------:R-:W-:Y:S01]  /*d530*/  @P0 IADD3 R13, -R3, RZ, RZ ;  /* 0x000000ff030d0210 */ /* 0x000fe20007ffe1ff */
[----:B------:R-:W-:-:S03]  /*d540*/  IMAD.WIDE R8, R9, 0x2, R38 ;  /* 0x0000000209087825 */ /* 0x000fc600078e0226 */
[C---:B-1-3--:R-:W-:Y:S01]  /*d550*/  IADD3 R21, P1, R13.reuse, R12, RZ ;  /* 0x0000000c0d157210 */ /* 0x04afe20007f3e0ff */
[----:B------:R-:W3:Y:S03]  /*d560*/  LD.E.128 R16, [R16.64] ;  /* 0x0000000410107980 */ /* 0x000ee6000c101d00 */
[----:B------:R-:W-:Y:S01]  /*d570*/  LEA.HI.X.SX32 R2, R13, R2, 0x1, P1 ;  /* 0x000000020d027211 */ /* 0x000fe200008f0eff */
[----:B--2---:R-:W2:Y:S01]  /*d580*/  LD.E.128 R8, [R8.64] ;  /* 0x0000000408087980 */ /* 0x004ea2000c101d00 */
[----:B------:R-:W-:-:S04]  /*d590*/  LEA R20, P1, R21, R36, 0x1 ;  /* 0x0000002415147211 */ /* 0x000fc800078208ff */
[----:B------:R-:W-:-:S06]  /*d5a0*/  LEA.HI.X R21, R21, R37, R2, 0x1, P1 ;  /* 0x0000002515157211 */ /* 0x000fcc00008f0c02 */
[----:B----4-:R-:W4:Y:S01]  /*d5b0*/  LD.E.128 R20, [R20.64] ;  /* 0x0000000414147980 */ /* 0x010f22000c101d00 */
[C---:B-----5:R-:W-:Y:S01]  /*d5c0*/  LOP3.LUT R2, R5.reuse, 0xffff0000, RZ, 0xc0, !PT ;  /* 0xffff000005027812 */ /* 0x060fe200078ec0ff */
[----:B------:R-:W-:Y:S01]  /*d5d0*/  IMAD.U32 R24, R5, 0x10000, RZ ;  /* 0x0001000005187824 */ /* 0x000fe200078e00ff */
[C---:B------:R-:W-:Y:S01]  /*d5e0*/  LOP3.LUT R5, R7.reuse, 0xffff0000, RZ, 0xc0, !PT ;  /* 0xffff000007057812 */ /* 0x040fe200078ec0ff */
[----:B------:R-:W-:Y:S01]  /*d5f0*/  IMAD.U32 R27, R7, 0x10000, RZ ;  /* 0x00010000071b7824 */ /* 0x000fe200078e00ff */
[----:B------:R-:W-:Y:S01]  /*d600*/  SHF.L.U32 R13, R6, 0x10, RZ ;  /* 0x00000010060d7819 */ /* 0x000fe200000006ff */
[C---:B------:R-:W-:Y:S01]  /*d610*/  IMAD.U32 R12, R4.reuse, 0x10000, RZ ;  /* 0x00010000040c7824 */ /* 0x040fe200078e00ff */
        /* <DEDUP_REMOVED lines=8> */
[----:B------:R-:W-:Y:S01]  /*d6a0*/  @!P0 FADD.FTZ R16, -R16, -RZ ;  /* 0x800000ff10108221 */ /* 0x000fe20000010100 */
        /* <DEDUP_REMOVED lines=13> */
[----:B------:R-:W-:Y:S01]  /*d780*/  FMUL.FTZ R41, R41, R16 ;  /* 0x0000001029297220 */ /* 0x000fe20000410000 */
[C---:B------:R-:W-:Y:S01]  /*d790*/  LOP3.LUT R32, R11.reuse, 0xffff0000, RZ, 0xc0, !PT ;  /* 0xffff00000b207812 */ /* 0x040fe200078ec0ff */
[----:B------:R-:W-:Y:S01]  /*d7a0*/  FMUL.FTZ R7, R8, R7 ;  /* 0x0000000708077220 */ /* 0x000fe20000410000 */
[----:B------:R-:W-:Y:S01]  /*d7b0*/  SHF.L.U32 R10, R11, 0x10, RZ ;  /* 0x000000100b0a7819 */ /* 0x000fe200000006ff */
[C---:B----4-:R-:W-:Y:S01]  /*d7c0*/  IMAD.U32 R16, R20.reuse, 0x10000, RZ ;  /* 0x0001000014107824 */ /* 0x050fe200078e00ff */
[----:B------:R-:W-:Y:S01]  /*d7d0*/  LOP3.LUT R11, R20, 0xffff0000, RZ, 0xc0, !PT ;  /* 0xffff0000140b7812 */ /* 0x000fe200078ec0ff */
[----:B------:R-:W-:Y:S01]  /*d7e0*/  FMUL.FTZ R9, R9, R18 ;  /* 0x0000001209097220 */ /* 0x000fe20000410000 */
[C---:B------:R-:W-:Y:S01]  /*d7f0*/  SHF.L.U32 R8, R21.reuse, 0x10, RZ ;  /* 0x0000001015087819 */ /* 0x040fe200000006ff */
[----:B------:R-:W-:Y:S01]  /*d800*/  FMUL.FTZ R32, R32, R19 ;  /* 0x0000001320207220 */ /* 0x000fe20000410000 */
[----:B------:R-:W-:Y:S01]  /*d810*/  LOP3.LUT R20, R21, 0xffff0000, RZ, 0xc0, !PT ;  /* 0xffff000015147812 */ /* 0x000fe200078ec0ff */
[----:B------:R-:W-:Y:S01]  /*d820*/  FMUL.FTZ R47, R47, R30 ;  /* 0x0000001e2f2f7220 */ /* 0x000fe20000410000 */
[----:B------:R-:W-:Y:S01]  /*d830*/  LOP3.LUT R18, R22, 0xffff0000, RZ, 0xc0, !PT ;  /* 0xffff000016127812 */ /* 0x000fe200078ec0ff */
[----:B------:R-:W-:Y:S01]  /*d840*/  FMUL.FTZ R10, R10, R17 ;  /* 0x000000110a0a7220 */ /* 0x000fe20000410000 */
[C---:B------:R-:W-:Y:S01]  /*d850*/  SHF.L.U32 R17, R23.reuse, 0x10, RZ ;  /* 0x0000001017117819 */ /* 0x040fe200000006ff */
[----:B------:R-:W-:Y:S01]  /*d860*/  IMAD.U32 R19, R22, 0x10000, RZ ;  /* 0x0001000016137824 */ /* 0x000fe200078e00ff */
[----:B------:R-:W-:Y:S01]  /*d870*/  LOP3.LUT R22, R23, 0xffff0000, RZ, 0xc0, !PT ;  /* 0xffff000017167812 */ /* 0x000fe200078ec0ff */
[----:B------:R-:W-:-:S02]  /*d880*/  @!P0 FADD.FTZ R26, -R26, -RZ ;  /* 0x800000ff1a1a8221 */ /* 0x000fc40000010100 */
[----:B------:R-:W-:Y:S02]  /*d890*/  @!P0 FADD.FTZ R28, -R28, -RZ ;  /* 0x800000ff1c1c8221 */ /* 0x000fe40000010100 */
[----:B------:R-:W-:Y:S02]  /*d8a0*/  FFMA.FTZ R7, R24, R8, R7 ;  /* 0x0000000818077223 */ /* 0x000fe40000010007 */
[----:B------:R-:W-:Y:S02]  /*d8b0*/  FFMA.FTZ R2, R2, R20, R47 ;  /* 0x0000001402027223 */ /* 0x000fe4000001002f */
[----:B------:R-:W-:Y:S02]  /*d8c0*/  FMUL.FTZ R43, R43, R26 ;  /* 0x0000001a2b2b7220 */ /* 0x000fe40000410000 */
[----:B------:R-:W-:Y:S01]  /*d8d0*/  FMUL.FTZ R28, R45, R28 ;  /* 0x0000001c2d1c7220 */ /* 0x000fe20000410000 */
[----:B------:R-:W-:Y:S01]  /*d8e0*/  F2FP.BF16.PACK_AB R7, R2, R7 ;  /* 0x000000070207723e */ /* 0x000fe200000010ff */
[----:B------:R-:W-:-:S02]  /*d8f0*/  FFMA.FTZ R10, R27, R17, R10 ;  /* 0x000000111b0a7223 */ /* 0x000fc4000001000a */
[----:B------:R-:W-:Y:S02]  /*d900*/  FFMA.FTZ R5, R5, R22, R32 ;  /* 0x0000001605057223 */ /* 0x000fe40000010020 */
[----:B------:R-:W-:Y:S02]  /*d910*/  FFMA.FTZ R12, R12, R16, R43 ;  /* 0x000000100c0c7223 */ /* 0x000fe4000001002b */
[----:B------:R-:W-:Y:S02]  /*d920*/  FFMA.FTZ R11, R4, R11, R41 ;  /* 0x0000000b040b7223 */ /* 0x000fe40000010029 */
[----:B------:R-:W-:Y:S02]  /*d930*/  FFMA.FTZ R13, R13, R19, R28 ;  /* 0x000000130d0d7223 */ /* 0x000fe4000001001c */
[----:B------:R-:W-:Y:S01]  /*d940*/  FFMA.FTZ R6, R6, R18, R9 ;  /* 0x0000001206067223 */ /* 0x000fe20000010009 */
[----:B------:R-:W-:Y:S01]  /*d950*/  F2FP.BF16.PACK_AB R9, R5, R10 ;  /* 0x0000000a0509723e */ /* 0x000fe200000010ff */
[----:B------:R-:W-:Y:S01]  /*d960*/  IMAD.MOV.U32 R5, RZ, RZ, R7 ;  /* 0x000000ffff057224 */ /* 0x000fe200078e0007 */
[----:B------:R-:W-:-:S02]  /*d970*/  F2FP.BF16.PACK_AB R4, R11, R12 ;  /* 0x0000000c0b04723e */ /* 0x000fc400000010ff */
[----:B------:R-:W-:Y:S02]  /*d980*/  F2FP.BF16.PACK_AB R6, R6, R13 ;  /* 0x0000000d0606723e */ /* 0x000fe400000010ff */
[----:B------:R-:W-:Y:S02]  /*d990*/  MOV R7, R9 ;  /* 0x0000000900077202 */ /* 0x000fe40000000f00 */
.L_x_1154:
[----:B------:R-:W-:Y:S05]  /*d9a0*/  BSYNC B0 ;  /* 0x0000000000007941 */ /* 0x000fea0003800000 */
.L_x_1153:
[----:B-----5:R1:W-:Y:S02]  /*d9b0*/  STS.128 [R203+0x800], R4 ;  /* 0x00080004cb007388 */ /* 0x0203e40000000c00 */
.L_x_1152:
[----:B------:R-:W-:Y:S05]  /*d9c0*/  BSYNC B1 ;  /* 0x0000000000017941 */ /* 0x000fea0003800000 */
.L_x_1151:
        /* <DEDUP_REMOVED lines=19> */
[----:B------:R-:W-:Y:S02]  /*db00*/  LEA R8, P1, R9, R34, 0x1 ;  /* 0x0000002209087211 */ /* 0x000fe400078208ff */
        /* <DEDUP_REMOVED lines=39> */
[C---:B------:R-:W-:Y:S01]  /*dd80*/  LOP3.LUT R6, R7.reuse, 0xffff0000, RZ, 0xc0, !PT ;  /* 0xffff000007067812 */ /* 0x040fe200078ec0ff */
[----:B------:R-:W-:Y:S01]  /*dd90*/  @!P0 FADD.FTZ R28, -R28, -RZ ;  /* 0x800000ff1c1c8221 */ /* 0x000fe20000010100 */
[----:B------:R-:W-:Y:S01]  /*dda0*/  SHF.L.U32 R4, R7, 0x10, RZ ;  /* 0x0000001007047819 */ /* 0x000fe200000006ff */
[----:B------:R-:W-:Y:S01]  /*ddb0*/  FMUL.FTZ R10, R5, R10 ;  /* 0x0000000a050a7220 */ /* 0x000fe20000410000 */
[C---:B----4-:R-:W-:Y:S01]  /*ddc0*/  SHF.L.U32 R5, R17.reuse, 0x10, RZ ;  /* 0x0000001011057819 */ /* 0x050fe200000006ff */
[----:B------:R-:W-:Y:S01]  /*ddd0*/  FMUL.FTZ R11, R6, R11 ;  /* 0x0000000b060b7220 */ /* 0x000fe20000410000 */
[----:B------:R-:W-:Y:S01]  /*dde0*/  LOP3.LUT R6, R16, 0xffff0000, RZ, 0xc0, !PT ;  /* 0xffff000010067812 */ /* 0x000fe200078ec0ff */
        /* <DEDUP_REMOVED lines=24> */
.L_x_1158:
[----:B------:R-:W-:Y:S05]  /*df70*/  BSYNC B0 ;  /* 0x0000000000007941 */ /* 0x000fea0003800000 */
.L_x_1157:
[----:B-----5:R3:W-:Y:S02]  /*df80*/  STS.128 [R203+0x1800], R20 ;  /* 0x00180014cb007388 */ /* 0x0207e40000000c00 */
.L_x_1156:
[----:B------:R-:W-:Y:S05]  /*df90*/  BSYNC B1 ;  /* 0x0000000000017941 */ /* 0x000fea0003800000 */
.L_x_1155:
        /* <DEDUP_REMOVED lines=93> */
.L_x_1160:
[----:B------:R-:W-:Y:S05]  /*e570*/  BSYNC B0 ;  /* 0x0000000000007941 */ /* 0x000fea0003800000 */
.L_x_1159:
[----:B-----5:R1:W-:Y:S01]  /*e580*/  STS.128 [R203+0x2800], R4 ;  /* 0x00280004cb007388 */ /* 0x0203e20000000c00 */
[----:B------:R-:W-:Y:S05]  /*e590*/  BRA `(.L_x_1128) ;  /* 0x000003c000007947 */ /* 0x000fea0003800000 */
.L_x_1114:
        /* <DEDUP_REMOVED lines=31> */
.L_x_1162:
[----:B------:R-:W-:Y:S05]  /*e790*/  BSYNC B0 ;  /* 0x0000000000007941 */ /* 0x000fea0003800000 */
.L_x_1161:
        /* <DEDUP_REMOVED lines=28> */
.L_x_1128:
[----:B------:R-:W-:Y:S05]  /*e960*/  BSYNC B3 ;  /* 0x0000000000037941 */ /* 0x000fea0003800000 */
.L_x_1113:
[----:B------:R-:W-:Y:S01]  /*e970*/  IADD3 R206, R51, -0x1, RZ ;  /* 0xffffffff33ce7810 */ /* 0x000fe20007ffe0ff */
[----:B------:R-:W-:Y:S01]  /*e980*/  BSSY B0, `(.L_x_1163) ;  /* 0x0000022000007945 */ /* 0x000fe20003800000 */
[----:B------:R-:W-:-:S03]  /*e990*/  LOP3.LUT R207, R75, 0xff, RZ, 0xc0, !PT ;  /* 0x000000ff4bcf7812 */ /* 0x000fc600078ec0ff */
[----:B------:R-:W-:-:S04]  /*e9a0*/  IMAD.SHL.U32 R121, R206, 0x80, RZ ;  /* 0x00000080ce797824 */ /* 0x000fc800078e00ff */
[----:B-12---:R-:W-:-:S05]  /*e9b0*/  IMAD.IADD R5, R64, 0x1, -R121 ;  /* 0x0000000140057824 */ /* 0x006fca00078e0a79 */
[----:B------:R-:W-:-:S13]  /*e9c0*/  ISETP.GE.AND P0, PT, R170, R5, PT ;  /* 0x00000005aa00720c */ /* 0x000fda0003f06270 */
[----:B------:R-:W-:Y:S05]  /*e9d0*/  @P0 BRA `(.L_x_1164) ;  /* 0x000001c000000947 */ /* 0x000fea0003800000 */
[C---:B------:R-:W-:Y:S02]  /*e9e0*/  LOP3.LUT R0, R207.reuse, 0x1, RZ, 0xc0, !PT ;  /* 0x00000001cf007812 */ /* 0x040fe400078ec0ff */
[----:B------:R-:W-:Y:S02]  /*e9f0*/  R2P PR, R207, 0x6 ;  /* 0x00000006cf007804 */ /* 0x000fe40000000000 */
[----:B------:R-:W-:-:S11]  /*ea00*/  ISETP.NE.U32.AND P0, PT, R0, 0x1, PT ;  /* 0x000000010000780c */ /* 0x000fd60003f05070 */
[----:B------:R-:W-:Y:S02]  /*ea10*/  @P1 IMAD.MOV.U32 R2, RZ, RZ, R196 ;  /* 0x000000ffff021224 */ /* 0x000fe400078e00c4 */
[----:B------:R-:W-:Y:S01]  /*ea20*/  @!P0 MOV R6, R196 ;  /* 0x000000c400068202 */ /* 0x000fe20000000f00 */
[--C-:B------:R-:W-:Y:S02]  /*ea30*/  @!P0 IMAD.MOV.U32 R7, RZ, RZ, R195.reuse ;  /* 0x000000ffff078224 */ /* 0x100fe400078e00c3 */
[----:B------:R-:W-:-:S03]  /*ea40*/  @P1 IMAD.MOV.U32 R3, RZ, RZ, R195 ;  /* 0x000000ffff031224 */ /* 0x000fc600078e00c3 */
        /* <DEDUP_REMOVED lines=13> */
[----:B-1----:R-:W-:Y:S02]  /*eb20*/  MOV R2, R196 ;  /* 0x000000c400027202 */ /* 0x002fe40000000f00 */
[----:B------:R-:W-:-:S05]  /*eb30*/  MOV R3, R195 ;  /* 0x000000c300037202 */ /* 0x000fca0000000f00 */
[----:B------:R-:W-:Y:S01]  /*eb40*/  @!PT LDS RZ, [RZ] ;  /* 0x00000000fffff984 */ /* 0x000fe20000000800 */
[----:B------:R-:W-:Y:S01]  /*eb50*/  @!PT LDS RZ, [RZ] ;  /* 0x00000000fffff984 */ /* 0x000fe20000000800 */
[----:B------:R-:W-:Y:S01]  /*eb60*/  @!PT LDS RZ, [RZ] ;  /* 0x00000000fffff984 */ /* 0x000fe20000000800 */
[----:B------:R1:W-:Y:S01]  /*eb70*/  LDGSTS.E.BYPASS.LTC128B.128 [R203+0x7000], [R2.64+0x80] ;  /* 0x0700008002cb7fae */ /* 0x0003e2000b901d44 */
[----:B------:R-:W-:Y:S05]  /*eb80*/  BRA `(.L_x_1164) ;  /* 0x0000001000007947 */ /* 0x000fea0003800000 */
.L_x_1165:
[----:B------:R2:W-:Y:S02]  /*eb90*/  STS.128 [R203+0x7000], RZ ;  /* 0x007000ffcb007388 */ /* 0x0005e40000000c00 */
.L_x_1164:
[----:B------:R-:W-:Y:S05]  /*eba0*/  BSYNC B0 ;  /* 0x0000000000007941 */ /* 0x000fea0003800000 */
.L_x_1163:
[----:B------:R-:W-:Y:S01]  /*ebb0*/  ISETP.GE.AND P0, PT, R14, R5, PT ;  /* 0x000000050e00720c */ /* 0x000fe20003f06270 */
[----:B------:R-:W-:-:S12]  /*ebc0*/  BSSY B0, `(.L_x_1166) ;  /* 0x000001f000007945 */ /* 0x000fd80003800000 */
[----:B------:R-:W-:Y:S05]  /*ebd0*/  @P0 BRA `(.L_x_1167) ;  /* 0x000001d000000947 */ /* 0x000fea0003800000 */
[C---:B------:R-:W-:Y:S02]  /*ebe0*/  LOP3.LUT R0, R207.reuse, 0x1, RZ, 0xc0, !PT ;  /* 0x00000001cf007812 */ /* 0x040fe400078ec0ff */
[----:B------:R-:W-:Y:S02]  /*ebf0*/  LOP3.LUT P0, RZ, R207, 0x2, RZ, 0xc0, !PT ;  /* 0x00000002cfff7812 */ /* 0x000fe4000780c0ff */
[----:B------:R-:W-:Y:S02]  /*ec00*/  ISETP.NE.U32.AND P1, PT, R0, 0x1, PT ;  /* 0x000000010000780c */ /* 0x000fe40003f25070 */
[----:B-1----:R-:W-:-:S05]  /*ec10*/  IADD3 R7, P2, R193, R166, RZ ;  /* 0x000000a6c1077210 */ /* 0x002fca0007f5e0ff */
[----:B------:R-:W-:-:S04]  /*ec20*/  IMAD.X R3, R194, 0x1, R169, P2 ;  /* 0x00000001c2037824 */ /* 0x000fc800010e06a9 */
[----:B---3--:R-:W-:Y:S02]  /*ec30*/  @P0 LEA R8, P2, R7, R172, 0x1 ;  /* 0x000000ac07080211 */ /* 0x008fe400078408ff */
[----:B------:R-:W-:Y:S02]  /*ec40*/  @!P1 LEA R10, P4, R193, R196, 0x1 ;  /* 0x000000c4c10a9211 */ /* 0x000fe400078808ff */
        /* <DEDUP_REMOVED lines=21> */
.L_x_1168:
[----:B------:R3:W-:Y:S02]  /*eda0*/  STS.128 [R203+0x7800], RZ ;  /* 0x007800ffcb007388 */ /* 0x0007e40000000c00 */
.L_x_1167:
[----:B------:R-:W-:Y:S05]  /*edb0*/  BSYNC B0 ;  /* 0x0000000000007941 */ /* 0x000fea0003800000 */
.L_x_1166:
[----:B-1----:R-:W-:Y:S01]  /*edc0*/  IADD3 R6, R170, 0x40, RZ ;  /* 0x00000040aa067810 */ /* 0x002fe20007ffe0ff */
[----:B------:R-:W-:Y:S03]  /*edd0*/  BSSY B0, `(.L_x_1169) ;  /* 0x0000022000007945 */ /* 0x000fe60003800000 */
[----:B------:R-:W-:-:S13]  /*ede0*/  ISETP.GE.AND P0, PT, R6, R5, PT ;  /* 0x000000050600720c */ /* 0x000fda0003f06270 */
[----:B------:R-:W-:Y:S05]  /*edf0*/  @P0 BRA `(.L_x_1170) ;  /* 0x000001f000000947 */ /* 0x000fea0003800000 */
[C---:B------:R-:W-:Y:S02]  /*ee00*/  LOP3.LUT R0, R207.reuse, 0x1, RZ, 0xc0, !PT ;  /* 0x00000001cf007812 */ /* 0x040fe400078ec0ff */
[----:B------:R-:W-:Y:S02]  /*ee10*/  LOP3.LUT P0, RZ, R207, 0x2, RZ, 0xc0, !PT ;  /* 0x00000002cfff7812 */ /* 0x000fe4000780c0ff */
[----:B------:R-:W-:Y:S01]  /*ee20*/  ISETP.NE.U32.AND P1, PT, R0, 0x1, PT ;  /* 0x000000010000780c */ /* 0x000fe20003f25070 */
[C---:B------:R-:W-:Y:S01]  /*ee30*/  IMAD.SHL.U32 R0, R62.reuse, 0x40, RZ ;  /* 0x000000403e007824 */ /* 0x040fe200078e00ff */
[C---:B------:R-:W-:Y:S02]  /*ee40*/  LEA R7, P2, R62.reuse, R166, 0x6 ;  /* 0x000000a63e077211 */ /* 0x040fe400078430ff */
[C-C-:B---3--:R-:W-:Y:S02]  /*ee50*/  SHF.L.U64.HI R2, R62.reuse, 0x6, R63.reuse ;  /* 0x000000063e027819 */ /* 0x148fe4000001023f */
        /* <DEDUP_REMOVED lines=24> */
.L_x_1171:
[----:B------:R3:W-:Y:S02]  /*efe0*/  STS.128 [R203+0x8000], RZ ;  /* 0x008000ffcb007388 */ /* 0x0007e40000000c00 */
.L_x_1170:
[----:B------:R-:W-:Y:S05]  /*eff0*/  BSYNC B0 ;  /* 0x0000000000007941 */ /* 0x000fea0003800000 */
.L_x_1169:
[----:B------:R-:W-:Y:S01]  /*f000*/  IADD3 R4, R170, 0x60, RZ ;  /* 0x00000060aa047810 */ /* 0x000fe20007ffe0ff */
[----:B------:R-:W-:Y:S03]  /*f010*/  BSSY B0, `(.L_x_1172) ;  /* 0x0000023000007945 */ /* 0x000fe60003800000 */
[----:B------:R-:W-:-:S13]  /*f020*/  ISETP.GE.AND P0, PT, R4, R5, PT ;  /* 0x000000050400720c */ /* 0x000fda0003f06270 */
[----:B------:R-:W-:Y:S05]  /*f030*/  @P0 BRA `(.L_x_1173) ;  /* 0x0000020000000947 */ /* 0x000fea0003800000 */
[C---:B------:R-:W-:Y:S01]  /*f040*/  LOP3.LUT R0, R207.reuse, 0x1, RZ, 0xc0, !PT ;  /* 0x00000001cf007812 */ /* 0x040fe200078ec0ff */
[----:B------:R-:W-:Y:S01]  /*f050*/  IMAD.MOV.U32 R168, RZ, RZ, R166 ;  /* 0x000000ffffa87224 */ /* 0x000fe200078e00a6 */
[----:B------:R-:W-:Y:S02]  /*f060*/  LOP3.LUT P2, RZ, R207, 0x2, RZ, 0xc0, !PT ;  /* 0x00000002cfff7812 */ /* 0x000fe4000784c0ff */
[----:B------:R-:W-:Y:S01]  /*f070*/  ISETP.NE.U32.AND P4, PT, R0, 0x1, PT ;  /* 0x000000010000780c */ /* 0x000fe20003f85070 */
[----:B------:R-:W-:Y:S01]  /*f080*/  IMAD R0, R63, 0x60, RZ ;  /* 0x000000603f007824 */ /* 0x000fe200078e02ff */
[----:B------:R-:W-:Y:S01]  /*f090*/  LOP3.LUT P1, RZ, R207, 0x4, RZ, 0xc0, !PT ;  /* 0x00000004cfff7812 */ /* 0x000fe2000782c0ff */
[----:B------:R-:W-:-:S08]  /*f0a0*/  IMAD.WIDE.U32 R168, R62, 0x60, R168 ;  /* 0x000000603ea87825 */ /* 0x000fd000078e00a8 */
[-C--:B-1-3--:R-:W-:Y:S02]  /*f0b0*/  @P2 LEA R10, P5, R168, R172.reuse, 0x1 ;  /* 0x000000aca80a2211 */ /* 0x08afe400078a08ff */
[----:B------:R-:W-:Y:S01]  /*f0c0*/  @!P4 MOV R3, R195 ;  /* 0x000000c30003c202 */ /* 0x000fe20000000f00 */
[----:B------:R-:W-:Y:S02]  /*f0d0*/  @!P4 IMAD.MOV.U32 R2, RZ, RZ, R196 ;  /* 0x000000ffff02c224 */ /* 0x000fe400078e00c4 */
[----:B------:R-:W-:Y:S02]  /*f0e0*/  @!P4 IMAD R63, R63, 0xc0, RZ ;  /* 0x000000c03f3fc824 */ /* 0x000fe400078e02ff */
[----:B------:R-:W-:Y:S01]  /*f0f0*/  @!P4 IMAD.WIDE.U32 R8, R62, 0xc0, R2 ;  /* 0x000000c03e08c825 */ /* 0x000fe200078e0002 */
[----:B------:R-:W-:-:S03]  /*f100*/  @P1 LEA R2, P0, R168, R172, 0x1 ;  /* 0x000000aca8021211 */ /* 0x000fc600078008ff */
[----:B------:R-:W-:Y:S01]  /*f110*/  IMAD.IADD R3, R169, 0x1, R0 ;  /* 0x00000001a9037824 */ /* 0x000fe200078e0200 */
[----:B------:R-:W-:-:S04]  /*f120*/  @!P4 IADD3 R9, R63, R9, RZ ;  /* 0x000000093f09c210 */ /* 0x000fc80007ffe0ff */
[CCC-:B------:R-:W-:Y:S01]  /*f130*/  @P2 LEA.HI.X R11, R168.reuse, R173.reuse, R3.reuse, 0x1, P5 ;  /* 0x000000ada80b2211 */ /* 0x1c0fe200028f0c03 */
[----:B------:R-:W-:Y:S01]  /*f140*/  @!PT LDS RZ, [RZ] ;  /* 0x00000000fffff984 */ /* 0x000fe20000000800 */
[----:B------:R-:W-:Y:S01]  /*f150*/  @!PT LDS RZ, [RZ] ;  /* 0x00000000fffff984 */ /* 0x000fe20000000800 */
[----:B------:R-:W-:Y:S01]  /*f160*/  @!PT LDS RZ, [RZ] ;  /* 0x00000000fffff984 */ /* 0x000fe20000000800 */
[----:B------:R1:W-:Y:S01]  /*f170*/  @!P4 LDGSTS.E.BYPASS.LTC128B.128 [R203+0x4800], [R8.64] ;  /* 0x0480000008cbcfae */ /* 0x0003e2000b901d44 */
[----:B------:R-:W-:-:S03]  /*f180*/  @P1 LEA.HI.X R3, R168, R173, R3, 0x1, P0 ;  /* 0x000000ada8031211 */ /* 0x000fc600000f0c03 */
        /* <DEDUP_REMOVED lines=11> */
.L_x_1173:
[----:B------:R-:W-:Y:S05]  /*f240*/  BSYNC B0 ;  /* 0x0000000000007941 */ /* 0x000fea0003800000 */
.L_x_1172:
[----:B--2---:R-:W2:Y:S01]  /*f250*/  LD.E R49, [R118.64+0x188] ;  /* 0x0001880476317980 */ /* 0x004ea2000c101900 */
[----:B------:R-:W-:Y:S01]  /*f260*/  SHF.R.S32.HI R0, RZ, 0x1f, R71 ;  /* 0x0000001fff007819 */ /* 0x000fe20000011447 */
[----:B------:R-:W-:Y:S01]  /*f270*/  IMAD.SHL.U32 R67, R67, 0x40, RZ ;  /* 0x0000004043437824 */ /* 0x000fe200078e00ff */
[----:B------:R-:W-:Y:S01]  /*f280*/  LOP3.LUT R74, R74, 0xfffffff8, RZ, 0xc0, !PT ;  /* 0xfffffff84a4a7812 */ /* 0x000fe200078ec0ff */
[----:B------:R-:W0:Y:S01]  /*f290*/  LDGDEPBAR ;  /* 0x00000000000079af */ /* 0x000e220000000000 */
[----:B------:R-:W-:Y:S01]  /*f2a0*/  LEA.HI R209, R0, R71, RZ, 0x2 ;  /* 0x0000004700d17211 */ /* 0x000fe200078f10ff */
[----:B------:R-:W-:Y:S01]  /*f2b0*/  IMAD.SHL.U32 R69, R69, 0x8, RZ ;  /* 0x0000000845457824 */ /* 0x000fe200078e00ff */
[----:B-1-3--:R-:W-:Y:S01]  /*f2c0*/  SHF.R.S32.HI R2, RZ, 0x4, R73 ;  /* 0x00000004ff027819 */ /* 0x00afe20000011449 */
[C---:B------:R-:W-:Y:S01]  /*f2d0*/  IMAD.IADD R0, R65.reuse, 0x1, -R74 ;  /* 0x0000000141007824 */ /* 0x040fe200078e0a4a */
[----:B------:R-:W-:Y:S01]  /*f2e0*/  SHF.R.S32.HI R9, RZ, 0x1f, R68 ;  /* 0x0000001fff097819 */ /* 0x000fe20000011444 */
[----:B------:R-:W-:Y:S01]  /*f2f0*/  IMAD.SHL.U32 R65, R65, 0x2, RZ ;  /* 0x0000000241417824 */ /* 0x000fe200078e00ff */
[----:B------:R-:W-:Y:S01]  /*f300*/  LEA.HI R11, R73, R2, RZ, 0x1 ;  /* 0x00000002490b7211 */ /* 0x000fe200078f08ff */
[----:B------:R-:W-:Y:S01]  /*f310*/  BSSY B0, `(.L_x_1174) ;  /* 0x000004c000007945 */ /* 0x000fe20003800000 */
[----:B------:R-:W-:-:S02]  /*f320*/  LEA.HI R7, R0, R0, RZ, 0x1 ;  /* 0x0000000000077211 */ /* 0x000fc400078f08ff */
[----:B------:R-:W-:Y:S02]  /*f330*/  ISETP.GE.AND P0, PT, R170, R5, PT ;  /* 0x00000005aa00720c */ /* 0x000fe40003f06270 */
[----:B------:R-:W-:Y:S02]  /*f340*/  LOP3.LUT R13, R7, 0x7fffffe, RZ, 0xc0, !PT ;  /* 0x07fffffe070d7812 */ /* 0x000fe400078ec0ff */
[----:B------:R-:W-:Y:S02]  /*f350*/  LOP3.LUT R11, R11, 0xfffffffe, RZ, 0xc0, !PT ;  /* 0xfffffffe0b0b7812 */ /* 0x000fe400078ec0ff */
[----:B------:R-:W-:Y:S01]  /*f360*/  LEA.HI R9, R9, R68, RZ, 0x3 ;  /* 0x0000004409097211 */ /* 0x000fe200078f18ff */
[----:B------:R-:W-:Y:S01]  /*f370*/  IMAD.IADD R0, R0, 0x1, -R13 ;  /* 0x0000000100007824 */ /* 0x000fe200078e0a0d */
[----:B------:R-:W-:Y:S01]  /*f380*/  SHF.R.S32.HI R13, RZ, 0x1f, R66 ;  /* 0x0000001fff0d7819 */ /* 0x000fe20000011442 */
[----:B------:R-:W-:Y:S01]  /*f390*/  IMAD.IADD R11, R2, 0x1, -R11 ;  /* 0x00000001020b7824 */ /* 0x000fe200078e0a0b */
[----:B------:R-:W-:Y:S01]  /*f3a0*/  SHF.R.S32.HI R7, RZ, 0x1, R7 ;  /* 0x00000001ff077819 */ /* 0x000fe20000011407 */
[----:B------:R-:W-:Y:S01]  /*f3b0*/  IMAD.SHL.U32 R9, R9, 0x20, RZ ;  /* 0x0000002009097824 */ /* 0x000fe200078e00ff */
[----:B------:R-:W-:Y:S01]  /*f3c0*/  LEA.HI R13, R13, R66, RZ, 0x2 ;  /* 0x000000420d0d7211 */ /* 0x000fe200078f10ff */
[----:B------:R-:W-:-:S04]  /*f3d0*/  DEPBAR.LE SB0, 0x0 ;  /* 0x000080000000791a */ /* 0x000fc80000000000 */
[----:B------:R-:W-:Y:S01]  /*f3e0*/  BAR.SYNC.DEFER_BLOCKING 0x0 ;  /* 0x0000000000007b1d */ /* 0x000fe20000010000 */
[----:B------:R-:W-:Y:S01]  /*f3f0*/  IMAD.SHL.U32 R2, R11, 0x8, RZ ;  /* 0x000000080b027824 */ /* 0x000fe200078e00ff */
[----:B------:R-:W-:Y:S01]  /*f400*/  SHF.R.S32.HI R209, RZ, 0x2, R209 ;  /* 0x00000002ffd17819 */ /* 0x000fe200000114d1 */
[----:B------:R-:W-:Y:S01]  /*f410*/  IMAD.SHL.U32 R8, R7, 0x40, RZ ;  /* 0x0000004007087824 */ /* 0x000fe200078e00ff */
[----:B------:R-:W-:Y:S01]  /*f420*/  LOP3.LUT R67, R67, 0xc0, RZ, 0xc0, !PT ;  /* 0x000000c043437812 */ /* 0x000fe200078ec0ff */
[----:B------:R-:W-:Y:S01]  /*f430*/  IMAD R0, R11, 0x8, R0 ;  /* 0x000000080b007824 */ /* 0x000fe200078e0200 */
[----:B------:R-:W-:Y:S01]  /*f440*/  LOP3.LUT R13, R13, 0xfffffffc, RZ, 0xc0, !PT ;  /* 0xfffffffc0d0d7812 */ /* 0x000fe200078ec0ff */
[----:B------:R-:W-:Y:S01]  /*f450*/  IMAD R15, R66, 0x10, R209 ;  /* 0x00000010420f7824 */ /* 0x000fe200078e02d1 */
[----:B------:R-:W-:Y:S02]  /*f460*/  LOP3.LUT R3, R72, 0x7fffffe, RZ, 0xc0, !PT ;  /* 0x07fffffe48037812 */ /* 0x000fe400078ec0ff */
[----:B------:R-:W-:Y:S01]  /*f470*/  LOP3.LUT R9, R9, 0xffffff00, RZ, 0xc0, !PT ;  /* 0xffffff0009097812 */ /* 0x000fe200078ec0ff */
[----:B------:R-:W-:Y:S01]  /*f480*/  IMAD.IADD R208, R66, 0x1, -R13 ;  /* 0x0000000142d07824 */ /* 0x000fe200078e0a0d */
[----:B------:R-:W-:Y:S01]  /*f490*/  LOP3.LUT R2, R67, 0x8, R2, 0xf8, !PT ;  /* 0x0000000843027812 */ /* 0x000fe200078ef802 */
[----:B------:R-:W-:Y:S01]  /*f4a0*/  IMAD.IADD R3, R68, 0x1, -R3 ;  /* 0x0000000144037824 */ /* 0x000fe200078e0a03 */
[----:B------:R-:W-:Y:S01]  /*f4b0*/  SHF.R.U32.HI R67, RZ, 0x3, R67 ;  /* 0x00000003ff437819 */ /* 0x000fe20000011643 */
[--C-:B------:R-:W-:Y:S01]  /*f4c0*/  IMAD R66, R66, 0x200, R9.reuse ;  /* 0x0000020042427824 */ /* 0x100fe200078e0209 */
[----:B------:R-:W-:Y:S01]  /*f4d0*/  LOP3.LUT R8, R8, 0xc0, RZ, 0xc0, !PT ;  /* 0x000000c008087812 */ /* 0x000fe200078ec0ff */
[C---:B------:R-:W-:Y:S01]  /*f4e0*/  IMAD R9, R3.reuse, 0x20, R9 ;  /* 0x0000002003097824 */ /* 0x040fe200078e0209 */
[----:B------:R-:W-:Y:S01]  /*f4f0*/  LOP3.LUT R2, R2, R67, RZ, 0x3c, !PT ;  /* 0x0000004302027212 */ /* 0x000fe200078e3cff */
[----:B------:R-:W-:Y:S01]  /*f500*/  IMAD R66, R3, 0x20, R66 ;  /* 0x0000002003427824 */ /* 0x000fe200078e0242 */
[----:B------:R-:W-:-:S02]  /*f510*/  LOP3.LUT R69, R8, 0x8, R69, 0xf8, !PT ;  /* 0x0000000808457812 */ /* 0x000fc400078ef845 */
[----:B------:R-:W-:Y:S01]  /*f520*/  IADD3 R15, R15, 0x1, R70 ;  /* 0x000000010f0f7810 */ /* 0x000fe20007ffe046 */
[C---:B------:R-:W-:Y:S01]  /*f530*/  IMAD.IADD R190, R2.reuse, 0x1, R66 ;  /* 0x0000000102be7824 */ /* 0x040fe200078e0242 */
[----:B------:R1:W-:Y:S01]  /*f540*/  @P0 STS [R203+0x9000], RZ ;  /* 0x009000ffcb000388 */ /* 0x0003e20000000800 */
[----:B------:R-:W-:Y:S01]  /*f550*/  SHF.R.U32.HI R8, RZ, 0x3, R8 ;  /* 0x00000003ff087819 */ /* 0x000fe20000011608 */
[----:B------:R-:W-:Y:S01]  /*f560*/  IMAD.IADD R3, R2, 0x1, R9 ;  /* 0x0000000102037824 */ /* 0x000fe200078e0209 */
[----:B------:R-:W-:Y:S01]  /*f570*/  LOP3.LUT P1, RZ, R7, 0x2, RZ, 0xc0, !PT ;  /* 0x0000000207ff7812 */ /* 0x000fe2000782c0ff */
[----:B------:R1:W-:Y:S01]  /*f580*/  @P0 STS [R203+0x9004], RZ ;  /* 0x009004ffcb000388 */ /* 0x0003e20000000800 */
[----:B------:R-:W-:Y:S01]  /*f590*/  LOP3.LUT R69, R69, R8, RZ, 0x3c, !PT ;  /* 0x0000000845457212 */ /* 0x000fe200078e3cff */
[----:B------:R-:W-:Y:S01]  /*f5a0*/  IMAD.MOV.U32 R7, RZ, RZ, 0x10 ;  /* 0x00000010ff077424 */ /* 0x000fe200078e00ff */
[----:B------:R-:W-:Y:S01]  /*f5b0*/  IADD3 R2, R64, R15, -R201 ;  /* 0x0000000f40027210 */ /* 0x000fe20007ffe8c9 */
[----:B------:R1:W-:Y:S01]  /*f5c0*/  @P0 STS.64 [R203+0x9008], RZ ;  /* 0x009008ffcb000388 */ /* 0x0003e20000000a00 */
[----:B------:R-:W-:-:S02]  /*f5d0*/  IMAD.SHL.U32 R190, R190, 0x2, RZ ;  /* 0x00000002bebe7824 */ /* 0x000fc400078e00ff */
[----:B------:R-:W-:Y:S01]  /*f5e0*/  IMAD.U32 R189, R0, 0x20, R69 ;  /* 0x0000002000bd7824 */ /* 0x000fe200078e0045 */
[----:B------:R1:W-:Y:S01]  /*f5f0*/  @P0 STS.128 [R203+0xb000], RZ ;  /* 0x00b000ffcb000388 */ /* 0x0003e20000000c00 */
[----:B------:R-:W-:-:S03]  /*f600*/  SEL R0, R7, 0xfffffff0, !P1 ;  /* 0xfffffff007007807 */ /* 0x000fc60004800000 */
[----:B------:R1:W-:Y:S01]  /*f610*/  @P0 STS.128 [R203+0xd000], RZ ;  /* 0x00d000ffcb000388 */ /* 0x0003e20000000c00 */
[----:B--2---:R-:W-:Y:S01]  /*f620*/  IMAD.IADD R49, R2, 0x1, R49 ;  /* 0x0000000102317824 */ /* 0x004fe200078e0231 */
[----:B------:R-:W-:Y:S01]  /*f630*/  LOP3.LUT R2, R65, 0x6, RZ, 0xc0, !PT ;  /* 0x0000000641027812 */ /* 0x000fe200078ec0ff */
        /* <DEDUP_REMOVED lines=24> */
.L_x_1176:
[----:B------:R2:W-:Y:S02]  /*f7c0*/  STS.128 [R203+0xd000], RZ ;  /* 0x00d000ffcb007388 */ /* 0x0005e40000000c00 */
.L_x_1175:
[----:B-1----:R-:W-:Y:S05]  /*f7d0*/  BSYNC B0 ;  /* 0x0000000000007941 */ /* 0x002fea0003800000 */
.L_x_1174:
        /* <DEDUP_REMOVED lines=32> */
.L_x_1179:
[----:B------:R1:W-:Y:S02]  /*f9e0*/  STS.128 [R203+0xd800], RZ ;  /* 0x00d800ffcb007388 */ /* 0x0003e40000000c00 */
.L_x_1178:
[----:B------:R-:W-:Y:S05]  /*f9f0*/  BSYNC B0 ;  /* 0x0000000000007941 */ /* 0x000fea0003800000 */
.L_x_1177:
        /* <DEDUP_REMOVED lines=10> */
[----:B------:R-:W-:-:S09]  /*faa0*/  SHF.L.U64.HI R7, R60, 0x6, R61 ;  /* 0x000000063c077819 */ /* 0x000fd2000001023d */
[CC--:B---3--:R-:W-:Y:S02]  /*fab0*/  @P1 LEA R8, P0, R6.reuse, R140.reuse, 0x1 ;  /* 0x0000008c06081211 */ /* 0x0c8fe400078008ff */
        /* <DEDUP_REMOVED lines=22> */
.L_x_1182:
[----:B------:R1:W-:Y:S02]  /*fc20*/  STS.128 [R203+0xe000], RZ ;  /* 0x00e000ffcb007388 */ /* 0x0003e40000000c00 */
.L_x_1181:
[----:B------:R-:W-:Y:S05]  /*fc30*/  BSYNC B0 ;  /* 0x0000000000007941 */ /* 0x000fea0003800000 */
.L_x_1180:
        /* <DEDUP_REMOVED lines=35> */
.L_x_1185:
[----:B------:R1:W-:Y:S02]  /*fe70*/  STS.128 [R203+0xe800], RZ ;  /* 0x00e800ffcb007388 */ /* 0x0003e40000000c00 */
.L_x_1184:
[----:B------:R-:W-:Y:S05]  /*fe80*/  BSYNC B0 ;  /* 0x0000000000007941 */ /* 0x000fea0003800000 */
.L_x_1183:
[----:B--2---:R-:W2:Y:S01]  /*fe90*/  LD.E R48, [R118.64+0x18c] ;  /* 0x00018c0476307980 */ /* 0x004ea2000c101900 */
[----:B------:R-:W-:Y:S01]  /*fea0*/  SHF.L.U32 R189, R189, 0x1, RZ ;  /* 0x00000001bdbd7819 */ /* 0x000fe200000006ff */
[----:B------:R-:W-:Y:S01]  /*feb0*/  BSSY B1, `(.L_x_1186) ;  /* 0x00001c5000017945 */ /* 0x000fe20003800000 */
[----:B------:R-:W-:Y:S01]  /*fec0*/  LEA R188, R50, R190, 0x1 ;  /* 0x000000be32bc7211 */ /* 0x000fe200078e08ff */
[----:B------:R-:W-:Y:S01]  /*fed0*/  LDSM.16.M88.4 R112, [R190] ;  /* 0x00000000be70783b */ /* 0x000fe20000000200 */
[----:B------:R-:W-:Y:S02]  /*fee0*/  LEA R122, R0, R189, 0x1 ;  /* 0x000000bd007a7211 */ /* 0x000fe400078e08ff */
[----:B------:R-:W-:Y:S01]  /*fef0*/  ISETP.GE.AND P5, PT, R51, 0x2, PT ;  /* 0x000000023300780c */ /* 0x000fe20003fa6270 */
[----:B------:R-:W1:Y:S04]  /*ff00*/  LDSM.16.M88.4 R12, [R189+0x3000] ;  /* 0x00300000bd0c783b */ /* 0x000e680000000200 */
[----:B------:R-:W3:Y:S04]  /*ff10*/  LDSM.16.M88.4 R80, [R189+0x3800] ;  /* 0x00380000bd50783b */ /* 0x000ee80000000200 */
[----:B------:R-:W4:Y:S04]  /*ff20*/  LDSM.16.M88.4 R72, [R189+0x3c00] ;  /* 0x003c0000bd48783b */ /* 0x000f280000000200 */
[----:B------:R-:W-:Y:S04]  /*ff30*/  LDSM.16.M88.4 R124, [R188] ;  /* 0x00000000bc7c783b */ /* 0x000fe80000000200 */
[----:B------:R-:W3:Y:S04]  /*ff40*/  LDSM.16.M88.4 R100, [R122+0x3000] ;  /* 0x003000007a64783b */ /* 0x000ee80000000200 */
[----:B------:R-:W4:Y:S04]  /*ff50*/  LDSM.16.M88.4 R60, [R189+0x4000] ;  /* 0x00400000bd3c783b */ /* 0x000f280000000200 */
[----:B------:R-:W4:Y:S04]  /*ff60*/  LDSM.16.M88.4 R52, [R189+0x4400] ;  /* 0x00440000bd34783b */ /* 0x000f280000000200 */
[----:B------:R-:W4:Y:S04]  /*ff70*/  LDSM.16.M88.4 R32, [R122+0x3800] ;  /* 0x003800007a20783b */ /* 0x000f280000000200 */
[----:B------:R-:W4:Y:S04]  /*ff80*/  LDSM.16.M88.4 R28, [R122+0x3c00] ;  /* 0x003c00007a1c783b */ /* 0x000f280000000200 */
[----:B------:R-:W4:Y:S01]  /*ff90*/  LDSM.16.M88.4 R88, [R189+0x3400] ;  /* 0x00340000bd58783b */ /* 0x000f220000000200 */
[C---:B-1---5:R-:W-:Y:S03]  /*ffa0*/  HMMA.16816.F32.BF16 R16, R112.reuse, R12, RZ ;  /* 0x0000000c7010723c */ /* 0x062fe600000418ff */
[----:B------:R-:W1:Y:S04]  /*ffb0*/  LDSM.16.M88.4 R40, [R189+0x4800] ;  /* 0x00480000bd28783b */ /* 0x000e680000000200 */
[----:B------:R-:W1:Y:S01]  /*ffc0*/  LDSM.16.M88.4 R104, [R189+0x4c00] ;  /* 0x004c0000bd68783b */ /* 0x000e620000000200 */
[C---:B------:R-:W-:Y:S03]  /*ffd0*/  HMMA.16816.F32.BF16 R12, R112.reuse, R14, RZ ;  /* 0x0000000e700c723c */ /* 0x040fe600000418ff */
[----:B------:R-:W-:Y:S04]  /*ffe0*/  LDSM.16.M88.4 R108, [R190+0x1000] ;  /* 0x00100000be6c783b */ /* 0x000fe80000000200 */
[----:B---3--:R-:W3:Y:S01]  /*fff0*/  LDSM.16.M88.4 R4, [R189+0x5000] ;  /* 0x00500000bd04783b */ /* 0x008ee20000000200 */
        /* <DEDUP_REMOVED lines=8> */
[----:B------:R-:W0:Y:S01]  /*10080*/  LDGDEPBAR ;  /* 0x00000000000079af */ /* 0x000e220000000000 */
[----:B------:R-:W-:Y:S08]  /*10090*/  HMMA.16816.F32.BF16 R72, R112, R74, RZ ;  /* 0x0000004a7048723c */ /* 0x000ff000000418ff */
[C---:B------:R-:W-:Y:S08]  /*100a0*/  HMMA.16816.F32.BF16 R16, R124.reuse, R100, R16 ;  /* 0x000000647c10723c */ /* 0x040ff00000041810 */
        /* <DEDUP_REMOVED lines=9> */
[C---:B------:R-:W-:Y:S08]  /*10140*/  HMMA.16816.F32.BF16 R76, R124.reuse, R28, R76 ;  /* 0x0000001c7c4c723c */ /* 0x040ff0000004184c */
[----:B------:R-:W-:Y:S01]  /*10150*/  HMMA.16816.F32.BF16 R72, R124, R30, R72 ;  /* 0x0000001e7c48723c */ /* 0x000fe20000041848 */
[----:B------:R-:W3:Y:S07]  /*10160*/  LDSM.16.M88.4 R28, [R122+0x5000] ;  /* 0x005000007a1c783b */ /* 0x000eee0000000200 */
[C---:B------:R-:W-:Y:S08]  /*10170*/  HMMA.16816.F32.BF16 R92, R112.reuse, R88, RZ ;  /* 0x00000058705c723c */ /* 0x040ff000000418ff */
[C---:B-1----:R-:W-:Y:S08]  /*10180*/  HMMA.16816.F32.BF16 R44, R112.reuse, R40, RZ ;  /* 0x00000028702c723c */ /* 0x042ff000000418ff */
[C---:B------:R-:W-:Y:S08]  /*10190*/  HMMA.16816.F32.BF16 R88, R112.reuse, R90, RZ ;  /* 0x0000005a7058723c */ /* 0x040ff000000418ff */
[C---:B------:R-:W-:Y:S08]  /*101a0*/  HMMA.16816.F32.BF16 R40, R112.reuse, R42, RZ ;  /* 0x0000002a7028723c */ /* 0x040ff000000418ff */
[C---:B------:R-:W-:Y:S08]  /*101b0*/  HMMA.16816.F32.BF16 R36, R112.reuse, R104, RZ ;  /* 0x000000687024723c */ /* 0x040ff000000418ff */
[----:B------:R-:W-:Y:S01]  /*101c0*/  HMMA.16816.F32.BF16 R112, R112, R106, RZ ;  /* 0x0000006a7070723c */ /* 0x000fe200000418ff */
[----:B------:R-:W1:Y:S07]  /*101d0*/  LDSM.16.M88.4 R104, [R189+0x5400] ;  /* 0x00540000bd68783b */ /* 0x000e6e0000000200 */
[C---:B---3--:R-:W-:Y:S08]  /*101e0*/  HMMA.16816.F32.BF16 R16, R108.reuse, R4, R16 ;  /* 0x000000046c10723c */ /* 0x048ff00000041810 */
[----:B------:R-:W-:Y:S01]  /*101f0*/  HMMA.16816.F32.BF16 R12, R108, R6, R12 ;  /* 0x000000066c0c723c */ /* 0x000fe2000004180c */
[----:B------:R-:W-:Y:S07]  /*10200*/  LDSM.16.M88.4 R4, [R122+0x7000] ;  /* 0x007000007a04783b */ /* 0x000fee0000000200 */
[C---:B------:R-:W-:Y:S08]  /*10210*/  HMMA.16816.F32.BF16 R68, R124.reuse, R24, R68 ;  /* 0x000000187c44723c */ /* 0x040ff00000041844 */
[C---:B------:R-:W-:Y:S01]  /*10220*/  HMMA.16816.F32.BF16 R60, R124.reuse, R26, R60 ;  /* 0x0000001a7c3c723c */ /* 0x040fe2000004183c */
[----:B------:R-:W-:Y:S07]  /*10230*/  LDSM.16.M88.4 R24, [R190+0x2000] ;  /* 0x00200000be18783b */ /* 0x000fee0000000200 */
[C---:B------:R-:W-:Y:S08]  /*10240*/  HMMA.16816.F32.BF16 R56, R124.reuse, R20, R56 ;  /* 0x000000147c38723c */ /* 0x040ff00000041838 */
[C---:B------:R-:W-:Y:S01]  /*10250*/  HMMA.16816.F32.BF16 R52, R124.reuse, R22, R52 ;  /* 0x000000167c34723c */ /* 0x040fe20000041834 */
[----:B------:R-:W3:Y:S07]  /*10260*/  LDSM.16.M88.4 R20, [R189+0x7000] ;  /* 0x00700000bd14783b */ /* 0x000eee0000000200 */
[C---:B----4-:R-:W-:Y:S08]  /*10270*/  HMMA.16816.F32.BF16 R92, R124.reuse, R96, R92 ;  /* 0x000000607c5c723c */ /* 0x050ff0000004185c */
[----:B------:R-:W-:Y:S01]  /*10280*/  HMMA.16816.F32.BF16 R88, R124, R98, R88 ;  /* 0x000000627c58723c */ /* 0x000fe20000041858 */
[----:B------:R-:W-:Y:S07]  /*10290*/  LDSM.16.M88.4 R96, [R189+0x5c00] ;  /* 0x005c0000bd60783b */ /* 0x000fee0000000200 */
[C---:B------:R-:W-:Y:S08]  /*102a0*/  HMMA.16816.F32.BF16 R16, R32.reuse, R28, R16 ;  /* 0x0000001c2010723c */ /* 0x040ff00000041810 */
[----:B------:R-:W-:Y:S01]  /*102b0*/  HMMA.16816.F32.BF16 R12, R32, R30, R12 ;  /* 0x0000001e200c723c */ /* 0x000fe2000004180c */
[----:B------:R-:W4:Y:S07]  /*102c0*/  LDSM.16.M88.4 R28, [R122+0x5400] ;  /* 0x005400007a1c783b */ /* 0x000f2e0000000200 */
[C---:B------:R-:W-:Y:S08]  /*102d0*/  HMMA.16816.F32.BF16 R44, R124.reuse, R8, R44 ;  /* 0x000000087c2c723c */ /* 0x040ff0000004182c */
[----:B------:R-:W-:Y:S01]  /*102e0*/  HMMA.16816.F32.BF16 R40, R124, R10, R40 ;  /* 0x0000000a7c28723c */ /* 0x000fe20000041828 */
[----:B------:R-:W2:Y:S07]  /*102f0*/  LDSM.16.M88.4 R8, [R188+0x2000] ;  /* 0x00200000bc08783b */ /* 0x000eae0000000200 */
[----:B-1----:R-:W-:Y:S08]  /*10300*/  HMMA.16816.F32.BF16 R92, R108, R104, R92 ;  /* 0x000000686c5c723c */ /* 0x002ff0000004185c */
[----:B---3--:R-:W-:Y:S08]  /*10310*/  HMMA.16816.F32.BF16 R16, R24, R20, R16 ;  /* 0x000000141810723c */ /* 0x008ff00000041810 */
[----:B------:R-:W-:Y:S01]  /*10320*/  HMMA.16816.F32.BF16 R88, R108, R106, R88 ;  /* 0x0000006a6c58723c */ /* 0x000fe20000041858 */
[----:B------:R-:W-:Y:S07]  /*10330*/  LDSM.16.M88.4 R104, [R189+0x6000] ;  /* 0x00600000bd68783b */ /* 0x000fee0000000200 */
[----:B------:R-:W-:Y:S01]  /*10340*/  HMMA.16816.F32.BF16 R12, R24, R22, R12 ;  /* 0x00000016180c723c */ /* 0x000fe2000004180c */
[----:B------:R-:W1:Y:S07]  /*10350*/  LDSM.16.M88.4 R20, [R189+0x7400] ;  /* 0x00740000bd14783b */ /* 0x000e6e0000000200 */
[C---:B------:R-:W-:Y:S08]  /*10360*/  HMMA.16816.F32.BF16 R84, R108.reuse, R100, R84 ;  /* 0x000000646c54723c */ /* 0x040ff00000041854 */
[----:B------:R-:W-:Y:S01]  /*10370*/  HMMA.16816.F32.BF16 R80, R108, R102, R80 ;  /* 0x000000666c50723c */ /* 0x000fe20000041850 */
[----:B------:R-:W3:Y:S07]  /*10380*/  LDSM.16.M88.4 R100, [R122+0x5800] ;  /* 0x005800007a64783b */ /* 0x000eee0000000200 */
[C---:B----4-:R-:W-:Y:S08]  /*10390*/  HMMA.16816.F32.BF16 R92, R32.reuse, R28, R92 ;  /* 0x0000001c205c723c */ /* 0x050ff0000004185c */
[----:B------:R-:W-:Y:S01]  /*103a0*/  HMMA.16816.F32.BF16 R88, R32, R30, R88 ;  /* 0x0000001e2058723c */ /* 0x000fe20000041858 */
[----:B------:R-:W4:Y:S07]  /*103b0*/  LDSM.16.M88.4 R28, [R122+0x7400] ;  /* 0x007400007a1c783b */ /* 0x000f2e0000000200 */
[C---:B--2---:R-:W-:Y:S08]  /*103c0*/  HMMA.16816.F32.BF16 R12, R8.reuse, R6, R12 ;  /* 0x00000006080c723c */ /* 0x044ff0000004180c */
[----:B------:R-:W-:Y:S01]  /*103d0*/  HMMA.16816.F32.BF16 R16, R8, R4, R16 ;  /* 0x000000040810723c */ /* 0x000fe20000041810 */
[----:B------:R-:W2:Y:S07]  /*103e0*/  LDSM.16.M88.4 R4, [R189+0x7800] ;  /* 0x00780000bd04783b */ /* 0x000eae0000000200 */
[----:B-1----:R-:W-:Y:S08]  /*103f0*/  HMMA.16816.F32.BF16 R92, R24, R20, R92 ;  /* 0x00000014185c723c */ /* 0x002ff0000004185c */
[----:B---3--:R-:W-:Y:S01]  /*10400*/  HMMA.16816.F32.BF16 R84, R32, R100, R84 ;  /* 0x000000642054723c */ /* 0x008fe20000041854 */
[----:B------:R-:W-:-:S07]  /*10410*/  FMUL.FTZ R12, R12, R48 ;  /* 0x000000300c0c7220 */ /* 0x000fce0000410000 */
[----:B------:R-:W-:Y:S01]  /*10420*/  HMMA.16816.F32.BF16 R80, R32, R102, R80 ;  /* 0x000000662050723c */ /* 0x000fe20000041850 */
[-C--:B------:R-:W-:Y:S02]  /*10430*/  FMUL.FTZ R17, R17, R48.reuse ;  /* 0x0000003011117220 */ /* 0x080fe40000410000 */
[-C--:B------:R-:W-:Y:S02]  /*10440*/  FMUL.FTZ R0, R16, R48.reuse ;  /* 0x0000003010007220 */ /* 0x080fe40000410000 */
[----:B------:R1:W3:Y:S01]  /*10450*/  MUFU.TANH R65, R17 ;  /* 0x0000001100417308 */ /* 0x0002e20000002400 */
[-C--:B------:R-:W-:Y:S02]  /*10460*/  FMUL.FTZ R66, R18, R48.reuse ;  /* 0x0000003012427220 */ /* 0x080fe40000410000 */
[----:B------:R-:W-:Y:S01]  /*10470*/  HMMA.16816.F32.BF16 R76, R108, R96, R76 ;  /* 0x000000606c4c723c */ /* 0x000fe2000004184c */
[----:B------:R-:W-:-:S04]  /*10480*/  FMUL.FTZ R67, R19, R48 ;  /* 0x0000003013437220 */ /* 0x000fc80000410000 */
[----:B------:R2:W2:Y:S02]  /*10490*/  MUFU.TANH R96, R12 ;  /* 0x0000000c00607308 */ /* 0x0004a40000002400 */
[-C--:B------:R-:W-:Y:S01]  /*104a0*/  FMUL.FTZ R97, R13, R48.reuse ;  /* 0x000000300d617220 */ /* 0x080fe20000410000 */
[----:B------:R-:W-:Y:S01]  /*104b0*/  HMMA.16816.F32.BF16 R72, R108, R98, R72 ;  /* 0x000000626c48723c */ /* 0x000fe20000041848 */
[----:B-1----:R-:W-:Y:S04]  /*104c0*/  LDSM.16.M88.4 R16, [R122+0x5c00] ;  /* 0x005c00007a10783b */ /* 0x002fe80000000200 */
[----:B------:R-:W1:Y:S02]  /*104d0*/  MUFU.TANH R0, R0 ;  /* 0x0000000000007308 */ /* 0x000e640000002400 */
[-C--:B------:R-:W-:Y:S01]  /*104e0*/  FMUL.FTZ R98, R14, R48.reuse ;  /* 0x000000300e627220 */ /* 0x080fe20000410000 */
[----:B------:R-:W-:Y:S01]  /*104f0*/  HMMA.16816.F32.BF16 R88, R24, R22, R88 ;  /* 0x000000161858723c */ /* 0x000fe20000041858 */
[-C--:B------:R-:W-:Y:S01]  /*10500*/  FMUL.FTZ R99, R15, R48.reuse ;  /* 0x000000300f637220 */ /* 0x080fe20000410000 */
[----:B------:R-:W1:Y:S04]  /*10510*/  LDSM.16.M88.4 R20, [R122+0x7800] ;  /* 0x007800007a14783b */ /* 0x000e680000000200 */
[----:B--2---:R-:W2:Y:S01]  /*10520*/  LDSM.16.M88.4 R12, [R189+0x6400] ;  /* 0x00640000bd0c783b */ /* 0x004ea20000000200 */
[----:B------:R-:W1:Y:S01]  /*10530*/  MUFU.TANH R66, R66 ;  /* 0x0000004200427308 */ /* 0x000e620000002400 */
[----:B----4-:R-:W-:Y:S07]  /*10540*/  HMMA.16816.F32.BF16 R92, R8, R28, R92 ;  /* 0x0000001c085c723c */ /* 0x010fee000004185c */
[----:B------:R-:W4:Y:S01]  /*10550*/  MUFU.TANH R67, R67 ;  /* 0x0000004300437308 */ /* 0x000f220000002400 */
[C---:B------:R-:W-:Y:S07]  /*10560*/  HMMA.16816.F32.BF16 R84, R24.reuse, R4, R84 ;  /* 0x000000041854723c */ /* 0x040fee0000041854 */
[----:B------:R-:W1:Y:S01]  /*10570*/  MUFU.TANH R97, R97 ;  /* 0x0000006100617308 */ /* 0x000e620000002400 */
[----:B------:R-:W-:Y:S01]  /*10580*/  HMMA.16816.F32.BF16 R80, R24, R6, R80 ;  /* 0x000000061850723c */ /* 0x000fe20000041850 */
[----:B------:R-:W3:Y:S06]  /*10590*/  LDSM.16.M88.4 R4, [R122+0x6000] ;  /* 0x006000007a04783b */ /* 0x000eec0000000200 */
[----:B------:R-:W1:Y:S01]  /*105a0*/  MUFU.TANH R98, R98 ;  /* 0x0000006200627308 */ /* 0x000e620000002400 */
[----:B------:R-:W-:Y:S01]  /*105b0*/  HMMA.16816.F32.BF16 R68, R108, R104, R68 ;  /* 0x000000686c44723c */ /* 0x000fe20000041844 */
[----:B------:R-:W-:-:S02]  /*105c0*/  FMUL.FTZ R92, R92, R48 ;  /* 0x000000305c5c7220 */ /* 0x000fc40000410000 */
[-C--:B------:R-:W-:Y:S02]  /*105d0*/  FMUL.FTZ R93, R93, R48.reuse ;  /* 0x000000305d5d7220 */ /* 0x080fe40000410000 */
[-C--:B------:R-:W-:Y:S02]  /*105e0*/  FMUL.FTZ R94, R94, R48.reuse ;  /* 0x000000305e5e7220 */ /* 0x080fe40000410000 */
[----:B------:R-:W2:Y:S01]  /*105f0*/  MUFU.TANH R100, R92 ;  /* 0x0000005c00647308 */ /* 0x000ea20000002400 */
[----:B------:R-:W-:Y:S01]  /*10600*/  HMMA.16816.F32.BF16 R60, R108, R106, R60 ;  /* 0x0000006a6c3c723c */ /* 0x000fe2000004183c */
[----:B------:R-:W-:-:S06]  /*10610*/  FMUL.FTZ R103, R95, R48 ;  /* 0x000000305f677220 */ /* 0x000fcc0000410000 */
[----:B------:R-:W2:Y:S01]  /*10620*/  MUFU.TANH R101, R93 ;  /* 0x0000005d00657308 */ /* 0x000ea20000002400 */
[C---:B-1----:R-:W-:Y:S07]  /*10630*/  HMMA.16816.F32.BF16 R84, R8.reuse, R20, R84 ;  /* 0x000000140854723c */ /* 0x042fee0000041854 */
[----:B------:R1:W1:Y:S01]  /*10640*/  MUFU.TANH R102, R94 ;  /* 0x0000005e00667308 */ /* 0x0002620000002400 */
[----:B------:R-:W-:Y:S01]  /*10650*/  HMMA.16816.F32.BF16 R80, R8, R22, R80 ;  /* 0x000000160850723c */ /* 0x000fe20000041850 */
[----:B------:R-:W3:Y:S06]  /*10660*/  LDSM.16.M88.4 R20, [R122+0x6400] ;  /* 0x006400007a14783b */ /* 0x000eec0000000200 */
[----:B------:R-:W3:Y:S01]  /*10670*/  MUFU.TANH R99, R99 ;  /* 0x0000006300637308 */ /* 0x000ee20000002400 */
[C---:B--2---:R-:W-:Y:S07]  /*10680*/  HMMA.16816.F32.BF16 R52, R108.reuse, R14, R52 ;  /* 0x0000000e6c34723c */ /* 0x044fee0000041834 */
[----:B------:R-:W2:Y:S01]  /*10690*/  MUFU.TANH R103, R103 ;  /* 0x0000006700677308 */ /* 0x000ea20000002400 */
[----:B-1----:R-:W-:Y:S01]  /*106a0*/  HMMA.16816.F32.BF16 R92, R108, R12, R56 ;  /* 0x0000000c6c5c723c */ /* 0x002fe20000041838 */
[----:B------:R-:W1:Y:S01]  /*106b0*/  LDSM.16.M88.4 R12, [R189+0x8000] ;  /* 0x00800000bd0c783b */ /* 0x000e620000000200 */
[----:B------:R-:W-:-:S02]  /*106c0*/  FMUL.FTZ R84, R84, R48 ;  /* 0x0000003054547220 */ /* 0x000fc40000410000 */
[-C--:B------:R-:W-:Y:S01]  /*106d0*/  FMUL.FTZ R85, R85, R48.reuse ;  /* 0x0000003055557220 */ /* 0x080fe20000410000 */
[----:B------:R-:W-:Y:S01]  /*106e0*/  LDSM.16.M88.4 R56, [R122+0x7c00] ;  /* 0x007c00007a38783b */ /* 0x000fe20000000200 */
[-C--:B------:R-:W-:Y:S02]  /*106f0*/  FMUL.FTZ R86, R86, R48.reuse ;  /* 0x0000003056567220 */ /* 0x080fe40000410000 */
[----:B------:R-:W-:Y:S01]  /*10700*/  HMMA.16816.F32.BF16 R88, R8, R30, R88 ;  /* 0x0000001e0858723c */ /* 0x000fe20000041858 */
[----:B------:R-:W1:Y:S01]  /*10710*/  LDSM.16.M88.4 R28, [R189+0x7c00] ;  /* 0x007c0000bd1c783b */ /* 0x000e620000000200 */
[-C--:B------:R-:W-:Y:S01]  /*10720*/  FMUL.FTZ R87, R87, R48.reuse ;  /* 0x0000003057577220 */ /* 0x080fe20000410000 */
[----:B------:R-:W1:Y:S01]  /*10730*/  MUFU.TANH R84, R84 ;  /* 0x0000005400547308 */ /* 0x000e620000002400 */
[-C--:B------:R-:W-:Y:S02]  /*10740*/  FMUL.FTZ R80, R80, R48.reuse ;  /* 0x0000003050507220 */ /* 0x080fe40000410000 */
[----:B------:R-:W-:-:S02]  /*10750*/  FMUL.FTZ R81, R81, R48 ;  /* 0x0000003051517220 */ /* 0x000fc40000410000 */
[C---:B------:R-:W-:Y:S01]  /*10760*/  HMMA.16816.F32.BF16 R76, R32.reuse, R16, R76 ;  /* 0x00000010204c723c */ /* 0x040fe2000004184c */
[-C--:B------:R-:W-:Y:S02]  /*10770*/  FMUL.FTZ R82, R82, R48.reuse ;  /* 0x0000003052527220 */ /* 0x080fe40000410000 */
[-C--:B------:R-:W-:Y:S01]  /*10780*/  FMUL.FTZ R83, R83, R48.reuse ;  /* 0x0000003053537220 */ /* 0x080fe20000410000 */
[----:B------:R-:W1:Y:S04]  /*10790*/  MUFU.TANH R85, R85 ;  /* 0x0000005500557308 */ /* 0x000e680000002400 */
[C---:B------:R-:W-:Y:S01]  /*107a0*/  HMMA.16816.F32.BF16 R72, R32.reuse, R18, R72 ;  /* 0x000000122048723c */ /* 0x040fe20000041848 */
[----:B------:R-:W2:Y:S03]  /*107b0*/  LDSM.16.M88.4 R16, [R189+0x6800] ;  /* 0x00680000bd10783b */ /* 0x000ea60000000200 */
[----:B------:R-:W1:Y:S04]  /*107c0*/  MUFU.TANH R86, R86 ;  /* 0x0000005600567308 */ /* 0x000e680000002400 */
[----:B---3--:R-:W-:Y:S01]  /*107d0*/  HMMA.16816.F32.BF16 R68, R32, R4, R68 ;  /* 0x000000042044723c */ /* 0x008fe20000041844 */
[----:B------:R-:W-:-:S02]  /*107e0*/  FMUL.FTZ R88, R88, R48 ;  /* 0x0000003058587220 */ /* 0x000fc40000410000 */
[-C--:B------:R-:W-:Y:S01]  /*107f0*/  FMUL.FTZ R89, R89, R48.reuse ;  /* 0x0000003059597220 */ /* 0x080fe20000410000 */
[----:B------:R-:W3:Y:S01]  /*10800*/  MUFU.TANH R87, R87 ;  /* 0x0000005700577308 */ /* 0x000ee20000002400 */
[-C--:B------:R-:W-:Y:S02]  /*10810*/  FMUL.FTZ R90, R90, R48.reuse ;  /* 0x000000305a5a7220 */ /* 0x080fe40000410000 */
[-C--:B------:R-:W-:Y:S01]  /*10820*/  FMUL.FTZ R91, R91, R48.reuse ;  /* 0x000000305b5b7220 */ /* 0x080fe20000410000 */
[C---:B------:R-:W-:Y:S01]  /*10830*/  HMMA.16816.F32.BF16 R60, R32.reuse, R6, R60 ;  /* 0x00000006203c723c */ /* 0x040fe2000004183c */
[----:B------:R-:W2:Y:S03]  /*10840*/  LDSM.16.M88.4 R4, [R189+0x8400] ;  /* 0x00840000bd04783b */ /* 0x000ea60000000200 */
[----:B------:R-:W2:Y:S04]  /*10850*/  MUFU.TANH R88, R88 ;  /* 0x0000005800587308 */ /* 0x000ea80000002400 */
[----:B------:R-:W-:Y:S04]  /*10860*/  HMMA.16816.F32.BF16 R92, R32, R20, R92 ;  /* 0x00000014205c723c */ /* 0x000fe8000004185c */
[----:B------:R-:W2:Y:S04]  /*10870*/  MUFU.TANH R89, R89 ;  /* 0x0000005900597308 */ /* 0x000ea80000002400 */
[C---:B-1----:R-:W-:Y:S04]  /*10880*/  HMMA.16816.F32.BF16 R68, R24.reuse, R12, R68 ;  /* 0x0000000c1844723c */ /* 0x042fe80000041844 */
[----:B------:R-:W1:Y:S04]  /*10890*/  MUFU.TANH R90, R90 ;  /* 0x0000005a005a7308 */ /* 0x000e680000002400 */
[----:B------:R-:W-:Y:S01]  /*108a0*/  HMMA.16816.F32.BF16 R60, R24, R14, R60 ;  /* 0x0000000e183c723c */ /* 0x000fe2000004183c */
[----:B------:R-:W1:Y:S03]  /*108b0*/  LDSM.16.M88.4 R12, [R189+0x6c00] ;  /* 0x006c0000bd0c783b */ /* 0x000e660000000200 */
[----:B------:R-:W1:Y:S04]  /*108c0*/  MUFU.TANH R91, R91 ;  /* 0x0000005b005b7308 */ /* 0x000e680000002400 */
[----:B------:R-:W-:Y:S01]  /*108d0*/  HMMA.16816.F32.BF16 R52, R32, R22, R52 ;  /* 0x000000162034723c */ /* 0x000fe20000041834 */
[----:B------:R-:W-:Y:S03]  /*108e0*/  LDSM.16.M88.4 R20, [R189+0x8800] ;  /* 0x00880000bd14783b */ /* 0x000fe60000000200 */
[----:B------:R-:W1:Y:S04]  /*108f0*/  MUFU.TANH R80, R80 ;  /* 0x0000005000507308 */ /* 0x000e680000002400 */
[C---:B------:R-:W-:Y:S04]  /*10900*/  HMMA.16816.F32.BF16 R76, R24.reuse, R28, R76 ;  /* 0x0000001c184c723c */ /* 0x040fe8000004184c */
[----:B------:R-:W1:Y:S04]  /*10910*/  MUFU.TANH R81, R81 ;  /* 0x0000005100517308 */ /* 0x000e680000002400 */
[----:B------:R-:W-:Y:S01]  /*10920*/  HMMA.16816.F32.BF16 R72, R24, R30, R72 ;  /* 0x0000001e1848723c */ /* 0x000fe20000041848 */
[----:B------:R-:W-:Y:S03]  /*10930*/  LDSM.16.M88.4 R28, [R122+0x8000] ;  /* 0x008000007a1c783b */ /* 0x000fe60000000200 */
[----:B------:R-:W1:Y:S04]  /*10940*/  MUFU.TANH R82, R82 ;  /* 0x0000005200527308 */ /* 0x000e680000002400 */
[C---:B--2---:R-:W-:Y:S04]  /*10950*/  HMMA.16816.F32.BF16 R44, R108.reuse, R16, R44 ;  /* 0x000000106c2c723c */ /* 0x044fe8000004182c */
[----:B------:R-:W2:Y:S04]  /*10960*/  MUFU.TANH R83, R83 ;  /* 0x0000005300537308 */ /* 0x000ea80000002400 */
[----:B------:R-:W-:Y:S01]  /*10970*/  HMMA.16816.F32.BF16 R40, R108, R18, R40 ;  /* 0x000000126c28723c */ /* 0x000fe20000041828 */
[----:B------:R-:W1:Y:S07]  /*10980*/  LDSM.16.M88.4 R16, [R122+0x8400] ;  /* 0x008400007a10783b */ /* 0x000e6e0000000200 */
[C---:B------:R-:W-:Y:S08]  /*10990*/  HMMA.16816.F32.BF16 R36, R124.reuse, R128, R36 ;  /* 0x000000807c24723c */ /* 0x040ff00000041824 */
[----:B------:R-:W-:Y:S08]  /*109a0*/  HMMA.16816.F32.BF16 R112, R124, R130, R112 ;  /* 0x000000827c70723c */ /* 0x000ff00000041870 */
[C---:B------:R-:W-:Y:S08]  /*109b0*/  HMMA.16816.F32.BF16 R92, R24.reuse, R4, R92 ;  /* 0x00000004185c723c */ /* 0x040ff0000004185c */
[----:B------:R-:W-:Y:S01]  /*109c0*/  HMMA.16816.F32.BF16 R52, R24, R6, R52 ;  /* 0x000000061834723c */ /* 0x000fe20000041834 */
[----:B------:R-:W2:Y:S07]  /*109d0*/  LDSM.16.M88.4 R4, [R122+0x6c00] ;  /* 0x006c00007a04783b */ /* 0x000eae0000000200 */
[C---:B------:R-:W-:Y:S08]  /*109e0*/  HMMA.16816.F32.BF16 R76, R8.reuse, R56, R76 ;  /* 0x00000038084c723c */ /* 0x040ff0000004184c */
[----:B------:R-:W-:Y:S01]  /*109f0*/  HMMA.16816.F32.BF16 R72, R8, R58, R72 ;  /* 0x0000003a0848723c */ /* 0x000fe20000041848 */
[----:B------:R-:W3:Y:S07]  /*10a00*/  LDSM.16.M88.4 R56, [R122+0x6800] ;  /* 0x006800007a38783b */ /* 0x000eee0000000200 */
[C---:B-1----:R-:W-:Y:S08]  /*10a10*/  HMMA.16816.F32.BF16 R36, R108.reuse, R12, R36 ;  /* 0x0000000c6c24723c */ /* 0x042ff00000041824 */
[----:B------:R-:W-:Y:S01]  /*10a20*/  HMMA.16816.F32.BF16 R112, R108, R14, R112 ;  /* 0x0000000e6c70723c */ /* 0x000fe20000041870 */
[----:B------:R-:W-:Y:S01]  /*10a30*/  LDSM.16.M88.4 R12, [R122+0x8c00] ;  /* 0x008c00007a0c783b */ /* 0x000fe20000000200 */
[----:B------:R-:W-:-:S02]  /*10a40*/  FMUL.FTZ R76, R76, R48 ;  /* 0x000000304c4c7220 */ /* 0x000fc40000410000 */
[-C--:B------:R-:W-:Y:S02]  /*10a50*/  FMUL.FTZ R77, R77, R48.reuse ;  /* 0x000000304d4d7220 */ /* 0x080fe40000410000 */
[-C--:B------:R-:W-:Y:S02]  /*10a60*/  FMUL.FTZ R78, R78, R48.reuse ;  /* 0x000000304e4e7220 */ /* 0x080fe40000410000 */
[C---:B------:R-:W-:Y:S01]  /*10a70*/  HMMA.16816.F32.BF16 R92, R8.reuse, R16, R92 ;  /* 0x00000010085c723c */ /* 0x040fe2000004185c */
[-C--:B------:R-:W-:Y:S01]  /*10a80*/  FMUL.FTZ R124, R72, R48.reuse ;  /* 0x00000030487c7220 */ /* 0x080fe20000410000 */
[----:B------:R-:W1:Y:S01]  /*10a90*/  MUFU.TANH R76, R76 ;  /* 0x0000004c004c7308 */ /* 0x000e620000002400 */
[-C--:B------:R-:W-:Y:S02]  /*10aa0*/  FMUL.FTZ R72, R73, R48.reuse ;  /* 0x0000003049487220 */ /* 0x080fe40000410000 */
[-C--:B------:R-:W-:Y:S02]  /*10ab0*/  FMUL.FTZ R79, R79, R48.reuse ;  /* 0x000000304f4f7220 */ /* 0x080fe40000410000 */
[-C--:B------:R-:W-:Y:S01]  /*10ac0*/  FMUL.FTZ R74, R74, R48.reuse ;  /* 0x000000304a4a7220 */ /* 0x080fe20000410000 */
[----:B------:R-:W-:Y:S01]  /*10ad0*/  HMMA.16816.F32.BF16 R52, R8, R18, R52 ;  /* 0x000000120834723c */ /* 0x000fe20000041834 */
[----:B------:R-:W1:Y:S01]  /*10ae0*/  LDSM.16.M88.4 R16, [R189+0x8c00] ;  /* 0x008c0000bd10783b */ /* 0x000e620000000200 */
[-C--:B------:R-:W-:Y:S01]  /*10af0*/  FMUL.FTZ R75, R75, R48.reuse ;  /* 0x000000304b4b7220 */ /* 0x080fe20000410000 */
[----:B------:R-:W1:Y:S05]  /*10b00*/  MUFU.TANH R77, R77 ;  /* 0x0000004d004d7308 */ /* 0x000e6a0000002400 */
[C---:B--2---:R-:W-:Y:S03]  /*10b10*/  HMMA.16816.F32.BF16 R36, R32.reuse, R4, R36 ;  /* 0x000000042024723c */ /* 0x044fe60000041824 */
[----:B------:R-:W2:Y:S04]  /*10b20*/  MUFU.TANH R78, R78 ;  /* 0x0000004e004e7308 */ /* 0x000ea80000002400 */
[----:B------:R-:W-:Y:S01]  /*10b30*/  IADD3 R5, R49, 0x8, RZ ;  /* 0x0000000831057810 */ /* 0x000fe20007ffe0ff */
[----:B------:R-:W-:Y:S01]  /*10b40*/  HMMA.16816.F32.BF16 R112, R32, R6, R112 ;  /* 0x000000062070723c */ /* 0x000fe20000041870 */
[----:B------:R-:W-:-:S02]  /*10b50*/  FMUL.FTZ R92, R92, R48 ;  /* 0x000000305c5c7220 */ /* 0x000fc40000410000 */
[-C--:B------:R-:W-:Y:S01]  /*10b60*/  FMUL.FTZ R93, R93, R48.reuse ;  /* 0x000000305d5d7220 */ /* 0x080fe20000410000 */
[----:B------:R-:W1:Y:S01]  /*10b70*/  MUFU.TANH R126, R79 ;  /* 0x0000004f007e7308 */ /* 0x000e620000002400 */
[-C--:B------:R-:W-:Y:S02]  /*10b80*/  FMUL.FTZ R94, R94, R48.reuse ;  /* 0x000000305e5e7220 */ /* 0x080fe40000410000 */
[-C--:B------:R-:W-:Y:S01]  /*10b90*/  FMUL.FTZ R95, R95, R48.reuse ;  /* 0x000000305f5f7220 */ /* 0x080fe20000410000 */
[----:B---3--:R-:W-:Y:S01]  /*10ba0*/  HMMA.16816.F32.BF16 R44, R32, R56, R44 ;  /* 0x00000038202c723c */ /* 0x008fe2000004182c */
[-C--:B------:R-:W-:Y:S02]  /*10bb0*/  FMUL.FTZ R52, R52, R48.reuse ;  /* 0x0000003034347220 */ /* 0x080fe40000410000 */
[-C--:B------:R-:W-:Y:S01]  /*10bc0*/  FMUL.FTZ R53, R53, R48.reuse ;  /* 0x0000003035357220 */ /* 0x080fe20000410000 */
[----:B------:R-:W3:Y:S01]  /*10bd0*/  MUFU.TANH R124, R124 ;  /* 0x0000007c007c7308 */ /* 0x000ee20000002400 */
[----:B------:R-:W-:-:S02]  /*10be0*/  FMUL.FTZ R54, R54, R48 ;  /* 0x0000003036367220 */ /* 0x000fc40000410000 */
[----:B------:R-:W-:Y:S01]  /*10bf0*/  FMUL.FTZ R55, R55, R48 ;  /* 0x0000003037377220 */ /* 0x000fe20000410000 */
[----:B------:R-:W-:Y:S04]  /*10c00*/  HMMA.16816.F32.BF16 R40, R32, R58, R40 ;  /* 0x0000003a2028723c */ /* 0x000fe80000041828 */
[----:B------:R-:W1:Y:S04]  /*10c10*/  MUFU.TANH R72, R72 ;  /* 0x0000004800487308 */ /* 0x000e680000002400 */
[C---:B------:R-:W-:Y:S04]  /*10c20*/  HMMA.16816.F32.BF16 R68, R8.reuse, R28, R68 ;  /* 0x0000001c0844723c */ /* 0x040fe80000041844 */
[----:B------:R-:W2:Y:S04]  /*10c30*/  MUFU.TANH R125, R74 ;  /* 0x0000004a007d7308 */ /* 0x000ea80000002400 */
[----:B------:R-:W-:Y:S01]  /*10c40*/  HMMA.16816.F32.BF16 R60, R8, R30, R60 ;  /* 0x0000001e083c723c */ /* 0x000fe2000004183c */
[----:B------:R-:W2:Y:S01]  /*10c50*/  LDSM.16.M88.4 R28, [R122+0x8800] ;  /* 0x008800007a1c783b */ /* 0x000ea20000000200 */
[----:B------:R-:W-:-:S04]  /*10c60*/  DEPBAR.LE SB0, 0x0 ;  /* 0x000080000000791a */ /* 0x000fc80000000000 */
[----:B------:R-:W2:Y:S02]  /*10c70*/  MUFU.TANH R128, R75 ;  /* 0x0000004b00807308 */ /* 0x000ea40000002400 */
[C---:B-1----:R-:W-:Y:S06]  /*10c80*/  HMMA.16816.F32.BF16 R36, R24.reuse, R16, R36 ;  /* 0x000000101824723c */ /* 0x042fec0000041824 */
[----:B------:R-:W1:Y:S02]  /*10c90*/  MUFU.TANH R153, R92 ;  /* 0x0000005c00997308 */ /* 0x000e640000002400 */
[----:B------:R-:W-:Y:S01]  /*10ca0*/  HMMA.16816.F32.BF16 R112, R24, R18, R112 ;  /* 0x000000121870723c */ /* 0x000fe20000041870 */
[----:B------:R-:W-:-:S02]  /*10cb0*/  FMUL.FTZ R68, R68, R48 ;  /* 0x0000003044447220 */ /* 0x000fc40000410000 */
[-C--:B------:R-:W-:Y:S02]  /*10cc0*/  FMUL.FTZ R69, R69, R48.reuse ;  /* 0x0000003045457220 */ /* 0x080fe40000410000 */
[-C--:B------:R-:W-:Y:S01]  /*10cd0*/  FMUL.FTZ R70, R70, R48.reuse ;  /* 0x0000003046467220 */ /* 0x080fe20000410000 */
[----:B------:R-:W1:Y:S01]  /*10ce0*/  MUFU.TANH R136, R68 ;  /* 0x0000004400887308 */ /* 0x000e620000002400 */
[-C--:B------:R-:W-:Y:S01]  /*10cf0*/  FMUL.FTZ R71, R71, R48.reuse ;  /* 0x0000003047477220 */ /* 0x080fe20000410000 */
[C---:B------:R-:W-:Y:S01]  /*10d00*/  HMMA.16816.F32.BF16 R44, R24.reuse, R20, R44 ;  /* 0x00000014182c723c */ /* 0x040fe2000004182c */
[-C--:B------:R-:W-:Y:S02]  /*10d10*/  FMUL.FTZ R61, R61, R48.reuse ;  /* 0x000000303d3d7220 */ /* 0x080fe40000410000 */
[-C--:B------:R-:W-:Y:S02]  /*10d20*/  FMUL.FTZ R62, R62, R48.reuse ;  /* 0x000000303e3e7220 */ /* 0x080fe40000410000 */
[-C--:B------:R-:W-:Y:S01]  /*10d30*/  FMUL.FTZ R60, R60, R48.reuse ;  /* 0x000000303c3c7220 */ /* 0x080fe20000410000 */
[----:B------:R-:W1:Y:S01]  /*10d40*/  MUFU.TANH R138, R61 ;  /* 0x0000003d008a7308 */ /* 0x000e620000002400 */
[-C--:B------:R-:W-:Y:S01]  /*10d50*/  FMUL.FTZ R63, R63, R48.reuse ;  /* 0x000000303f3f7220 */ /* 0x080fe20000410000 */
[----:B------:R-:W-:Y:S06]  /*10d60*/  HMMA.16816.F32.BF16 R40, R24, R22, R40 ;  /* 0x000000161828723c */ /* 0x000fec0000041828 */
[----:B------:R1:W1:Y:S02]  /*10d70*/  MUFU.TANH R144, R62 ;  /* 0x0000003e00907308 */ /* 0x0002640000002400 */
[C---:B------:R-:W-:Y:S06]  /*10d80*/  HMMA.16816.F32.BF16 R36, R8.reuse, R12, R36 ;  /* 0x0000000c0824723c */ /* 0x040fec0000041824 */
[----:B------:R1:W1:Y:S02]  /*10d90*/  MUFU.TANH R137, R69 ;  /* 0x0000004500897308 */ /* 0x0002640000002400 */
[C---:B------:R-:W-:Y:S06]  /*10da0*/  HMMA.16816.F32.BF16 R112, R8.reuse, R14, R112 ;  /* 0x0000000e0870723c */ /* 0x040fec0000041870 */
[----:B------:R1:W1:Y:S02]  /*10db0*/  MUFU.TANH R142, R70 ;  /* 0x00000046008e7308 */ /* 0x0002640000002400 */
[C---:B--2---:R-:W-:Y:S06]  /*10dc0*/  HMMA.16816.F32.BF16 R44, R8.reuse, R28, R44 ;  /* 0x0000001c082c723c */ /* 0x044fec000004182c */
[----:B------:R2:W2:Y:S02]  /*10dd0*/  MUFU.TANH R143, R71 ;  /* 0x00000047008f7308 */ /* 0x0004a40000002400 */
[----:B------:R-:W-:Y:S01]  /*10de0*/  HMMA.16816.F32.BF16 R40, R8, R30, R40 ;  /* 0x0000001e0828723c */ /* 0x000fe20000041828 */
[----:B------:R-:W-:-:S02]  /*10df0*/  FMUL.FTZ R38, R38, R48 ;  /* 0x0000003026267220 */ /* 0x000fc40000410000 */
[----:B------:R-:W-:-:S03]  /*10e00*/  FMUL.FTZ R39, R39, R48 ;  /* 0x0000003027277220 */ /* 0x000fc60000410000 */
[----:B------:R2:W2:Y:S01]  /*10e10*/  MUFU.TANH R139, R60 ;  /* 0x0000003c008b7308 */ /* 0x0004a20000002400 */
[-C--:B------:R-:W-:Y:S02]  /*10e20*/  FMUL.FTZ R11, R36, R48.reuse ;  /* 0x00000030240b7220 */ /* 0x080fe40000410000 */
[-C--:B------:R-:W-:Y:S02]  /*10e30*/  FMUL.FTZ R10, R37, R48.reuse ;  /* 0x00000030250a7220 */ /* 0x080fe40000410000 */
[-C--:B-1----:R-:W-:Y:S02]  /*10e40*/  FMUL.FTZ R62, R112, R48.reuse ;  /* 0x00000030703e7220 */ /* 0x082fe40000410000 */
[-C--:B------:R-:W-:Y:S01]  /*10e50*/  FMUL.FTZ R61, R113, R48.reuse ;  /* 0x00000030713d7220 */ /* 0x080fe20000410000 */
[----:B------:R1:W1:Y:S01]  /*10e60*/  MUFU.TANH R145, R63 ;  /* 0x0000003f00917308 */ /* 0x0002620000002400 */
[-C--:B------:R-:W-:Y:S02]  /*10e70*/  FMUL.FTZ R57, R114, R48.reuse ;  /* 0x0000003072397220 */ /* 0x080fe40000410000 */
[----:B------:R-:W-:-:S02]  /*10e80*/  FMUL.FTZ R56, R115, R48 ;  /* 0x0000003073387220 */ /* 0x000fc40000410000 */
[-C--:B------:R-:W-:Y:S02]  /*10e90*/  FMUL.FTZ R44, R44, R48.reuse ;  /* 0x000000302c2c7220 */ /* 0x080fe40000410000 */
[-C--:B------:R-:W-:Y:S01]  /*10ea0*/  FMUL.FTZ R45, R45, R48.reuse ;  /* 0x000000302d2d7220 */ /* 0x080fe20000410000 */
[----:B------:R1:W1:Y:S01]  /*10eb0*/  MUFU.TANH R152, R93 ;  /* 0x0000005d00987308 */ /* 0x0002620000002400 */
[-C--:B------:R-:W-:Y:S02]  /*10ec0*/  FMUL.FTZ R46, R46, R48.reuse ;  /* 0x000000302e2e7220 */ /* 0x080fe40000410000 */
[-C--:B------:R-:W-:Y:S02]  /*10ed0*/  FMUL.FTZ R47, R47, R48.reuse ;  /* 0x000000302f2f7220 */ /* 0x080fe40000410000 */
[-C--:B------:R-:W-:Y:S02]  /*10ee0*/  FMUL.FTZ R40, R40, R48.reuse ;  /* 0x0000003028287220 */ /* 0x080fe40000410000 */
[-C--:B------:R-:W-:Y:S01]  /*10ef0*/  FMUL.FTZ R41, R41, R48.reuse ;  /* 0x0000003029297220 */ /* 0x080fe20000410000 */
[----:B------:R1:W1:Y:S01]  /*10f00*/  MUFU.TANH R149, R94 ;  /* 0x0000005e00957308 */ /* 0x0002620000002400 */
[----:B------:R-:W-:-:S02]  /*10f10*/  FMUL.FTZ R42, R42, R48 ;  /* 0x000000302a2a7220 */ /* 0x000fc40000410000 */
[----:B------:R-:W-:Y:S01]  /*10f20*/  FMUL.FTZ R43, R43, R48 ;  /* 0x000000302b2b7220 */ /* 0x000fe20000410000 */
[-C--:B------:R-:W-:Y:S02]  /*10f30*/  IMNMX R48, R49, R64.reuse, PT ;  /* 0x0000004031307217 */ /* 0x080fe40003800200 */
[----:B------:R-:W-:Y:S02]  /*10f40*/  IMNMX R49, R5, R64, PT ;  /* 0x0000004005317217 */ /* 0x000fe40003800200 */
[----:B------:R1:W1:Y:S08]  /*10f50*/  MUFU.TANH R148, R95 ;  /* 0x0000005f00947308 */ /* 0x0002700000002400 */
        /* <DEDUP_REMOVED lines=12> */
[----:B------:R-:W1:Y:S08]  /*11020*/  MUFU.TANH R11, R11 ;  /* 0x0000000b000b7308 */ /* 0x000e700000002400 */
[----:B------:R-:W1:Y:S08]  /*11030*/  MUFU.TANH R10, R10 ;  /* 0x0000000a000a7308 */ /* 0x000e700000002400 */
        /* <DEDUP_REMOVED lines=8> */
[----:B--234-:R-:W-:Y:S01]  /*110c0*/  BSSY B0, `(.L_x_1188) ;  /* 0x0000041000007945 */ /* 0x01cfe20003800000 */
[----:B------:R-:W-:Y:S05]  /*110d0*/  @!P3 BRA `(.L_x_1189) ;  /* 0x000003c00000b947 */ /* 0x000fea0003800000 */
[----:B------:R-:W2:Y:S01]  /*110e0*/  LD.E R6, [R118.64+0x170] ;  /* 0x0001700476067980 */ /* 0x000ea2000c101900 */
[----:B------:R-:W-:-:S02]  /*110f0*/  IADD3 R13, R121, -0x80, RZ ;  /* 0xffffff80790d7810 */ /* 0x000fc40007ffe0ff */
[----:B------:R-:W-:Y:S02]  /*11100*/  IABS R8, R121 ;  /* 0x0000007900087213 */ /* 0x000fe40000000000 */
[-C--:B--2---:R-:W-:Y:S02]  /*11110*/  IABS R7, R6.reuse ;  /* 0x0000000600077213 */ /* 0x084fe40000000000 */
[----:B------:R-:W-:Y:S02]  /*11120*/  IABS R5, R6 ;  /* 0x0000000600057213 */ /* 0x000fe40000000000 */
[----:B------:R-:W2:Y:S03]  /*11130*/  I2F.RP R9, R7 ;  /* 0x0000000700097306 */ /* 0x000ea60000209400 */
[----:B------:R-:W-:-:S05]  /*11140*/  IMAD.MOV R5, RZ, RZ, -R5 ;  /* 0x000000ffff057224 */ /* 0x000fca00078e0a05 */
[----:B--2---:R-:W2:Y:S02]  /*11150*/  MUFU.RCP R16, R9 ;  /* 0x0000000900107308 */ /* 0x004ea40000001000 */
[----:B--2---:R-:W-:-:S06]  /*11160*/  IADD3 R16, R16, 0xffffffe, RZ ;  /* 0x0ffffffe10107810 */ /* 0x004fcc0007ffe0ff */
[----:B------:R-:W2:Y:S02]  /*11170*/  F2I.FTZ.U32.TRUNC.NTZ R17, R16 ;  /* 0x0000001000117305 */ /* 0x000ea4000021f000 */
[--C-:B--2---:R-:W-:Y:S02]  /*11180*/  IMAD.MOV R4, RZ, RZ, -R17.reuse ;  /* 0x000000ffff047224 */ /* 0x104fe400078e0a11 */
[----:B------:R-:W-:Y:S02]  /*11190*/  IMAD.MOV.U32 R16, RZ, RZ, RZ ;  /* 0x000000ffff107224 */ /* 0x000fe400078e00ff */
[----:B------:R-:W-:Y:S01]  /*111a0*/  IMAD R15, R4, R7, RZ ;  /* 0x00000007040f7224 */ /* 0x000fe200078e02ff */
[----:B------:R-:W-:Y:S02]  /*111b0*/  IABS R4, R13 ;  /* 0x0000000d00047213 */ /* 0x000fe40000000000 */
[----:B------:R-:W-:Y:S01]  /*111c0*/  LOP3.LUT R13, R13, R6, RZ, 0x3c, !PT ;  /* 0x000000060d0d7212 */ /* 0x000fe200078e3cff */
[----:B------:R-:W-:-:S03]  /*111d0*/  IMAD.HI.U32 R15, R17, R15, R16 ;  /* 0x0000000f110f7227 */ /* 0x000fc600078e0010 */
[----:B------:R-:W-:-:S03]  /*111e0*/  ISETP.GE.AND P0, PT, R13, RZ, PT ;  /* 0x000000ff0d00720c */ /* 0x000fc60003f06270 */
[----:B------:R-:W-:-:S04]  /*111f0*/  IMAD.HI.U32 R9, R15, R4, RZ ;  /* 0x000000040f097227 */ /* 0x000fc800078e00ff */
[----:B------:R-:W-:Y:S02]  /*11200*/  IMAD.HI.U32 R12, R15, R8, RZ ;  /* 0x000000080f0c7227 */ /* 0x000fe400078e00ff */
[----:B------:R-:W2:Y:S02]  /*11210*/  LD.E.64 R14, [R118.64+0x20] ;  /* 0x00002004760e7980 */ /* 0x000ea4000c101b00 */
[-C--:B------:R-:W-:Y:S02]  /*11220*/  IMAD R4, R9, R5.reuse, R4 ;  /* 0x0000000509047224 */ /* 0x080fe400078e0204 */
        /* <DEDUP_REMOVED lines=8> */
[----:B------:R-:W-:Y:S02]  /*112b0*/  LOP3.LUT R4, R121, R6, RZ, 0x3c, !PT ;  /* 0x0000000679047212 */ /* 0x000fe400078e3cff */
[----:B------:R-:W-:-:S02]  /*112c0*/  @!P2 IADD3 R12, R12, 0x1, RZ ;  /* 0x000000010c0ca810 */ /* 0x000fc40007ffe0ff */
[----:B------:R-:W-:Y:S02]  /*112d0*/  ISETP.GE.AND P2, PT, R4, RZ, PT ;  /* 0x000000ff0400720c */ /* 0x000fe40003f46270 */
[----:B------:R-:W-:Y:S02]  /*112e0*/  ISETP.NE.AND P1, PT, R6, RZ, PT ;  /* 0x000000ff0600720c */ /* 0x000fe40003f25270 */
[----:B------:R-:W-:Y:S02]  /*112f0*/  LOP3.LUT R8, RZ, R6, RZ, 0x33, !PT ;  /* 0x00000006ff087212 */ /* 0x000fe400078e33ff */
        /* <DEDUP_REMOVED lines=14> */
[----:B---3--:R-:W-:-:S04]  /*113e0*/  IMAD R4, R13, R6, RZ ;  /* 0x000000060d047224 */ /* 0x008fc800078e02ff */
[C---:B------:R-:W-:Y:S02]  /*113f0*/  IMAD R4, R12.reuse, R5, R4 ;  /* 0x000000050c047224 */ /* 0x040fe400078e0204 */
[----:B----4-:R-:W-:Y:S02]  /*11400*/  IMAD.IADD R7, R7, 0x1, -R8 ;  /* 0x0000000107077824 */ /* 0x010fe400078e0a08 */
[----:B------:R-:W-:-:S03]  /*11410*/  IMAD.WIDE.U32 R8, R12, R6, RZ ;  /* 0x000000060c087225 */ /* 0x000fc600078e00ff */
[----:B------:R-:W-:Y:S01]  /*11420*/  SHF.R.S32.HI R6, RZ, 0x1f, R7 ;  /* 0x0000001fff067819 */ /* 0x000fe20000011407 */
[----:B--2---:R-:W-:Y:S02]  /*11430*/  IMAD R5, R15, R7, RZ ;  /* 0x000000070f057224 */ /* 0x004fe400078e02ff */
[----:B------:R-:W-:Y:S02]  /*11440*/  IMAD.IADD R9, R9, 0x1, R4 ;  /* 0x0000000109097824 */ /* 0x000fe400078e0204 */
[----:B------:R-:W-:Y:S02]  /*11450*/  IMAD R5, R14, R6, R5 ;  /* 0x000000060e057224 */ /* 0x000fe400078e0205 */
[----:B------:R-:W-:-:S04]  /*11460*/  IMAD.WIDE.U32 R8, R7, R14, R8 ;  /* 0x0000000e07087225 */ /* 0x000fc800078e0008 */
[----:B------:R-:W-:Y:S01]  /*11470*/  IMAD.MOV.U32 R4, RZ, RZ, R8 ;  /* 0x000000ffff047224 */ /* 0x000fe200078e0008 */
[----:B------:R-:W-:Y:S01]  /*11480*/  IADD3 R5, R9, R5, RZ ;  /* 0x0000000509057210 */ /* 0x000fe20007ffe0ff */
[----:B------:R-:W-:Y:S05]  /*11490*/  BRA `(.L_x_1190) ;  /* 0x0000003000007947 */ /* 0x000fea0003800000 */
.L_x_1189:
[----:B------:R-:W2:Y:S02]  /*114a0*/  LD.E R4, [R118.64+0x38] ;  /* 0x0000380476047980 */ /* 0x000ea4000c101900 */
[----:B--2---:R-:W-:-:S04]  /*114b0*/  LEA R4, -R4, RZ, 0x7 ;  /* 0x000000ff04047211 */ /* 0x004fc800078e39ff */
[----:B------:R-:W-:Y:S02]  /*114c0*/  SHF.R.S32.HI R5, RZ, 0x1f, R4 ;  /* 0x0000001fff057819 */ /* 0x000fe40000011404 */
.L_x_1190:
[----:B------:R-:W-:Y:S05]  /*114d0*/  BSYNC B0 ;  /* 0x0000000000007941 */ /* 0x000fea0003800000 */
.L_x_1188:
[C---:B------:R-:W-:Y:S02]  /*114e0*/  LOP3.LUT P6, RZ, R207.reuse, 0x1, RZ, 0xc0, !PT ;  /* 0x00000001cfff7812 */ /* 0x040fe400078cc0ff */
[C---:B------:R-:W-:Y:S02]  /*114f0*/  LOP3.LUT P4, RZ, R207.reuse, 0x2, RZ, 0xc0, !PT ;  /* 0x00000002cfff7812 */ /* 0x040fe4000788c0ff */
[----:B------:R-:W-:Y:S02]  /*11500*/  LOP3.LUT P2, RZ, R207, 0x4, RZ, 0xc0, !PT ;  /* 0x00000004cfff7812 */ /* 0x000fe4000784c0ff */
[C---:B------:R-:W-:Y:S02]  /*11510*/  IADD3 R7, P0, R4.reuse, R193, RZ ;  /* 0x000000c104077210 */ /* 0x040fe40007f1e0ff */
[----:B------:R-:W-:-:S03]  /*11520*/  LEA R16, P1, R4, R196, 0x1 ;  /* 0x000000c404107211 */ /* 0x000fc600078208ff */
[----:B------:R-:W-:Y:S01]  /*11530*/  IMAD.X R6, R5, 0x1, R194, P0 ;  /* 0x0000000105067824 */ /* 0x000fe200000e06c2 */
[-C--:B------:R-:W-:Y:S02]  /*11540*/  LEA.HI.X R17, R4, R195.reuse, R5, 0x1, P1 ;  /* 0x000000c304117211 */ /* 0x080fe400008f0c05 */
[CC--:B------:R-:W-:Y:S02]  /*11550*/  @P6 LEA R14, P0, R7.reuse, R196.reuse, 0x1 ;  /* 0x000000c4070e6211 */ /* 0x0c0fe400078008ff */
[CC--:B------:R-:W-:Y:S01]  /*11560*/  @P4 LEA R12, P1, R7.reuse, R196.reuse, 0x1 ;  /* 0x000000c4070c4211 */ /* 0x0c0fe200078208ff */
[----:B------:R-:W-:Y:S01]  /*11570*/  @!PT LDS RZ, [RZ] ;  /* 0x00000000fffff984 */ /* 0x000fe20000000800 */
[----:B------:R-:W-:Y:S01]  /*11580*/  @!PT LDS RZ, [RZ] ;  /* 0x00000000fffff984 */ /* 0x000fe20000000800 */
[----:B------:R-:W-:Y:S01]  /*11590*/  @!PT LDS RZ, [RZ] ;  /* 0x00000000fffff984 */ /* 0x000fe20000000800 */
[----:B------:R2:W-:Y:S01]  /*115a0*/  @P6 LDGSTS.E.BYPASS.LTC128B.128 [R203+0x3000], [R16.64] ;  /* 0x0300000010cb6fae */ /* 0x0005e2000b901d44 */
[CCC-:B------:R-:W-:Y:S02]  /*115b0*/  @P6 LEA.HI.X R15, R7.reuse, R195.reuse, R6.reuse, 0x1, P0 ;  /* 0x000000c3070f6211 */ /* 0x1c0fe400000f0c06 */
[C---:B------:R-:W-:Y:S01]  /*115c0*/  @P4 LEA.HI.X R13, R7.reuse, R195, R6, 0x1, P1 ;  /* 0x000000c3070d4211 */ /* 0x040fe200008f0c06 */
[----:B------:R2:W-:Y:S01]  /*115d0*/  @!P6 STS [R203+0x3000], RZ ;  /* 0x003000ffcb00e388 */ /* 0x0005e20000000800 */
[----:B------:R-:W-:-:S02]  /*115e0*/  @P2 LEA R8, P0, R7, R196, 0x1 ;  /* 0x000000c407082211 */ /* 0x000fc400078008ff */
[C---:B------:R-:W-:Y:S01]  /*115f0*/  IADD3 R5, P1, R7.reuse, R193, RZ ;  /* 0x000000c107057210 */ /* 0x040fe20007f3e0ff */
[----:B------:R2:W-:Y:S01]  /*11600*/  @!P6 STS [R203+0x3004], RZ ;  /* 0x003004ffcb00e388 */ /* 0x0005e20000000800 */
[-C--:B------:R-:W-:Y:S02]  /*11610*/  @P2 LEA.HI.X R9, R7, R195.reuse, R6, 0x1, P0 ;  /* 0x000000c307092211 */ /* 0x080fe400000f0c06 */
[CC--:B------:R-:W-:Y:S01]  /*11620*/  @P6 LEA R22, P0, R5.reuse, R196.reuse, 0x1 ;  /* 0x000000c405166211 */ /* 0x0c0fe200078008ff */
[----:B------:R-:W-:Y:S01]  /*11630*/  IMAD.X R6, R6, 0x1, R194, P1 ;  /* 0x0000000106067824 */ /* 0x000fe200008e06c2 */
[C---:B------:R-:W-:Y:S01]  /*11640*/  @P4 LEA R20, P1, R5.reuse, R196, 0x1 ;  /* 0x000000c405144211 */ /* 0x040fe200078208ff */
[----:B------:R2:W-:Y:S03]  /*11650*/  @!P6 STS.64 [R203+0x3008], RZ ;  /* 0x003008ffcb00e388 */ /* 0x0005e60000000a00 */
[----:B------:R-:W-:-:S02]  /*11660*/  @P6 LEA.HI.X R23, R5, R195, R6, 0x1, P0 ;  /* 0x000000c305176211 */ /* 0x000fc400000f0c06 */
[C-C-:B------:R-:W-:Y:S02]  /*11670*/  @P4 LEA.HI.X R21, R5.reuse, R195, R6.reuse, 0x1, P1 ;  /* 0x000000c305154211 */ /* 0x140fe400008f0c06 */
[CC--:B------:R-:W-:Y:S02]  /*11680*/  @P2 LEA R18, P0, R5.reuse, R196.reuse, 0x1 ;  /* 0x000000c405122211 */ /* 0x0c0fe400078008ff */
        /* <DEDUP_REMOVED lines=18> */
[----:B---3--:R-:W-:Y:S02]  /*117b0*/  @P2 IMAD.MOV.U32 R4, RZ, RZ, R16 ;  /* 0x000000ffff042224 */ /* 0x008fe400078e0010 */
        /* <DEDUP_REMOVED lines=52> */
.L_x_1187:
[----:B--234-:R-:W-:Y:S05]  /*11b00*/  BSYNC B1 ;  /* 0x0000000000017941 */ /* 0x01cfea0003800000 */
.L_x_1186:
[----:B-1----:R-:W2:Y:S01]  /*11b10*/  LD.E R55, [R118.64+0xdc] ;  /* 0x0000dc0476377980 */ /* 0x002ea2000c101900 */
[----:B------:R-:W-:-:S02]  /*11b20*/  IMAD.IADD R2, R121, 0x1, R2 ;  /* 0x0000000179027824 */ /* 0x000fc400078e0202 */
[----:B------:R-:W-:-:S03]  /*11b30*/  IMAD.SHL.U32 R123, R3, 0x2, RZ ;  /* 0x00000002037b7824 */ /* 0x000fc600078e00ff */
[----:B------:R-:W-:Y:S01]  /*11b40*/  IADD3 R5, R2, 0x1, RZ ;  /* 0x0000000102057810 */ /* 0x000fe20007ffe0ff */
[----:B------:R-:W-:Y:S01]  /*11b50*/  IMAD R120, R50, 0x2, R123 ;  /* 0x0000000232787824 */ /* 0x000fe200078e027b */
[C---:B------:R-:W-:Y:S01]  /*11b60*/  IADD3 R4, R2.reuse, 0x8, RZ ;  /* 0x0000000802047810 */ /* 0x040fe20007ffe0ff */
[----:B------:R-:W-:Y:S01]  /*11b70*/  LDSM.16.MT88.4 R92, [R123+0xb000] ;  /* 0x00b000007b5c783b */ /* 0x000fe20000004200 */
[CC--:B------:R-:W-:Y:S02]  /*11b80*/  ISETP.GE.AND P1, PT, R5.reuse, R48.reuse, PT ;  /* 0x000000300500720c */ /* 0x0c0fe40003f26270 */
[----:B------:R-:W-:Y:S01]  /*11b90*/  ISETP.GE.AND P0, PT, R5, R49, PT ;  /* 0x000000310500720c */ /* 0x000fe20003f06270 */
[----:B------:R-:W-:Y:S01]  /*11ba0*/  LDSM.16.MT88.4 R108, [R123+0x9000] ;  /* 0x009000007b6c783b */ /* 0x000fe20000004200 */
[----:B------:R-:W-:Y:S02]  /*11bb0*/  IADD3 R5, R2, 0x9, RZ ;  /* 0x0000000902057810 */ /* 0x000fe40007ffe0ff */
[----:B------:R-:W-:-:S02]  /*11bc0*/  ISETP.GE.AND P6, PT, R4, R48, PT ;  /* 0x000000300400720c */ /* 0x000fc40003fc6270 */
[-C--:B------:R-:W-:Y:S02]  /*11bd0*/  ISETP.GE.AND P2, PT, R4, R49.reuse, PT ;  /* 0x000000310400720c */ /* 0x080fe40003f46270 */
[C---:B------:R-:W-:Y:S02]  /*11be0*/  IADD3 R4, R2.reuse, 0x10, RZ ;  /* 0x0000001002047810 */ /* 0x040fe40007ffe0ff */
        /* <DEDUP_REMOVED lines=10> */
[-C--:B------:R-:W-:Y:S02]  /*11c90*/  ISETP.GE.AND P2, PT, R5, R48.reuse, PT ;  /* 0x000000300500720c */ /* 0x080fe40003f46270 */
[----:B------:R-:W-:Y:S02]  /*11ca0*/  FSEL R97, R97, -INF , !P4 ;  /* 0xff80000061617808 */ /* 0x000fe40006000000 */
[----:B------:R-:W-:Y:S02]  /*11cb0*/  ISETP.GE.AND P4, PT, R5, R49, PT ;  /* 0x000000310500720c */ /* 0x000fe40003f86270 */
[----:B------:R-:W-:Y:S02]  /*11cc0*/  IADD3 R8, R2, 0x19, RZ ;  /* 0x0000001902087810 */ /* 0x000fe40007ffe0ff */
[----:B------:R-:W-:Y:S02]  /*11cd0*/  FSEL R99, R99, -INF , !P1 ;  /* 0xff80000063637808 */ /* 0x000fe40004800000 */
[----:B------:R-:W-:-:S02]  /*11ce0*/  ISETP.GE.AND P1, PT, R4, R48, PT ;  /* 0x000000300400720c */ /* 0x000fc40003f26270 */
[----:B------:R-:W-:Y:S02]  /*11cf0*/  FSEL R5, R100, -INF , !P0 ;  /* 0xff80000064057808 */ /* 0x000fe40004000000 */
[----:B------:R-:W-:Y:S02]  /*11d00*/  ISETP.GE.AND P0, PT, R4, R49, PT ;  /* 0x000000310400720c */ /* 0x000fe40003f06270 */
[----:B------:R-:W-:Y:S02]  /*11d10*/  IADD3 R12, R2, 0x20, RZ ;  /* 0x00000020020c7810 */ /* 0x000fe40007ffe0ff */
[----:B------:R-:W-:Y:S02]  /*11d20*/  FSEL R9, R102, -INF , !P6 ;  /* 0xff80000066097808 */ /* 0x000fe40007000000 */
[----:B------:R-:W-:Y:S02]  /*11d30*/  FSEL R4, R101, -INF , !P2 ;  /* 0xff80000065047808 */ /* 0x000fe40005000000 */
[----:B------:R-:W-:-:S02]  /*11d40*/  ISETP.GE.AND P6, PT, R8, R48, PT ;  /* 0x000000300800720c */ /* 0x000fc40003fc6270 */
[-C--:B------:R-:W-:Y:S02]  /*11d50*/  ISETP.GE.AND P2, PT, R8, R49.reuse, PT ;  /* 0x000000310800720c */ /* 0x080fe40003f46270 */
[----:B------:R-:W-:Y:S02]  /*11d60*/  FSEL R8, R103, -INF , !P4 ;  /* 0xff80000067087808 */ /* 0x000fe40006000000 */
[----:B------:R-:W-:Y:S01]  /*11d70*/  FSEL R88, R88, -INF , !P1 ;  /* 0xff80000058587808 */ /* 0x000fe20004800000 */
[----:B------:R-:W-:Y:S01]  /*11d80*/  LDSM.16.MT88.4 R100, [R120+0x9000] ;  /* 0x009000007864783b */ /* 0x000fe20000004200 */
[C---:B------:R-:W-:Y:S02]  /*11d90*/  ISETP.GE.AND P4, PT, R12.reuse, R48, PT ;  /* 0x000000300c00720c */ /* 0x040fe40003f86270 */
[----:B------:R-:W-:Y:S02]  /*11da0*/  ISETP.GE.AND P1, PT, R12, R49, PT ;  /* 0x000000310c00720c */ /* 0x000fe40003f26270 */
[----:B------:R-:W-:-:S02]  /*11db0*/  IADD3 R13, R2, 0x21, RZ ;  /* 0x00000021020d7810 */ /* 0x000fc40007ffe0ff */
[----:B------:R-:W-:Y:S02]  /*11dc0*/  IADD3 R12, R2, 0x28, RZ ;  /* 0x00000028020c7810 */ /* 0x000fe40007ffe0ff */
[----:B------:R-:W-:Y:S02]  /*11dd0*/  FSEL R89, R89, -INF , !P6 ;  /* 0xff80000059597808 */ /* 0x000fe40007000000 */
[----:B------:R-:W-:Y:S02]  /*11de0*/  FSEL R91, R91, -INF , !P2 ;  /* 0xff8000005b5b7808 */ /* 0x000fe40005000000 */
[----:B------:R-:W-:Y:S02]  /*11df0*/  FSEL R22, R84, -INF , !P4 ;  /* 0xff80000054167808 */ /* 0x000fe40006000000 */
[----:B------:R-:W-:Y:S02]  /*11e00*/  ISETP.GE.AND P6, PT, R13, R49, PT ;  /* 0x000000310d00720c */ /* 0x000fe40003fc6270 */
[----:B------:R-:W-:-:S02]  /*11e10*/  ISETP.GE.AND P2, PT, R12, R48, PT ;  /* 0x000000300c00720c */ /* 0x000fc40003f46270 */
[----:B------:R-:W-:Y:S02]  /*11e20*/  ISETP.GE.AND P4, PT, R12, R49, PT ;  /* 0x000000310c00720c */ /* 0x000fe40003f86270 */
[----:B------:R-:W-:Y:S02]  /*11e30*/  IADD3 R12, R2, 0x30, RZ ;  /* 0x00000030020c7810 */ /* 0x000fe40007ffe0ff */
[----:B------:R-:W-:Y:S02]  /*11e40*/  FSEL R29, R87, -INF , !P6 ;  /* 0xff800000571d7808 */ /* 0x000fe40007000000 */
[----:B------:R-:W-:Y:S02]  /*11e50*/  FSEL R21, R80, -INF , !P2 ;  /* 0xff80000050157808 */ /* 0x000fe40005000000 */
[----:B------:R-:W-:Y:S02]  /*11e60*/  FSEL R90, R90, -INF , !P0 ;  /* 0xff8000005a5a7808 */ /* 0x000fe40004000000 */
[----:B------:R-:W-:-:S02]  /*11e70*/  ISETP.GE.AND P6, PT, R12, R48, PT ;  /* 0x000000300c00720c */ /* 0x000fc40003fc6270 */
[----:B------:R-:W-:Y:S02]  /*11e80*/  ISETP.GE.AND P2, PT, R12, R49, PT ;  /* 0x000000310c00720c */ /* 0x000fe40003f46270 */
[----:B------:R-:W-:Y:S02]  /*11e90*/  ISETP.GE.AND P0, PT, R13, R48, PT ;  /* 0x000000300d00720c */ /* 0x000fe40003f06270 */
[C---:B------:R-:W-:Y:S02]  /*11ea0*/  IADD3 R12, R2.reuse, 0x38, RZ ;  /* 0x00000038020c7810 */ /* 0x040fe40007ffe0ff */
[----:B------:R-:W-:Y:S02]  /*11eb0*/  IADD3 R13, R2, 0x29, RZ ;  /* 0x00000029020d7810 */ /* 0x000fe40007ffe0ff */
[----:B------:R-:W-:Y:S02]  /*11ec0*/  FSEL R63, R76, -INF , !P6 ;  /* 0xff8000004c3f7808 */ /* 0x000fe40007000000 */
[----:B------:R-:W-:-:S02]  /*11ed0*/  FSEL R34, R86, -INF , !P1 ;  /* 0xff80000056227808 */ /* 0x000fc40004800000 */
[----:B------:R-:W-:Y:S02]  /*11ee0*/  FSEL R20, R85, -INF , !P0 ;  /* 0xff80000055147808 */ /* 0x000fe40004000000 */
[-C--:B------:R-:W-:Y:S01]  /*11ef0*/  ISETP.GE.AND P6, PT, R12, R49.reuse, PT ;  /* 0x000000310c00720c */ /* 0x080fe20003fc6270 */
[----:B------:R-:W-:Y:S01]  /*11f00*/  LDSM.16.MT88.4 R84, [R120+0xb000] ;  /* 0x00b000007854783b */ /* 0x000fe20000004200 */
[C---:B------:R-:W-:Y:S02]  /*11f10*/  ISETP.GE.AND P1, PT, R13.reuse, R48, PT ;  /* 0x000000300d00720c */ /* 0x040fe40003f26270 */
[----:B------:R-:W-:Y:S02]  /*11f20*/  ISETP.GE.AND P0, PT, R13, R49, PT ;  /* 0x000000310d00720c */ /* 0x000fe40003f06270 */
[----:B------:R-:W-:Y:S02]  /*11f30*/  IADD3 R13, R2, 0x31, RZ ;  /* 0x00000031020d7810 */ /* 0x000fe40007ffe0ff */
[----:B------:R-:W-:-:S02]  /*11f40*/  FSEL R125, R125, -INF , !P6 ;  /* 0xff8000007d7d7808 */ /* 0x000fc40007000000 */
[----:B------:R-:W-:Y:S02]  /*11f50*/  FSEL R28, R81, -INF , !P1 ;  /* 0xff800000511c7808 */ /* 0x000fe40004800000 */
[----:B------:R-:W-:Y:S02]  /*11f60*/  FSEL R154, R83, -INF , !P0 ;  /* 0xff800000539a7808 */ /* 0x000fe40004000000 */
[-C--:B------:R-:W-:Y:S02]  /*11f70*/  ISETP.GE.AND P6, PT, R2, R48.reuse, PT ;  /* 0x000000300200720c */ /* 0x080fe40003fc6270 */
[----:B------:R-:W-:Y:S02]  /*11f80*/  ISETP.GE.AND P1, PT, R13, R49, PT ;  /* 0x000000310d00720c */ /* 0x000fe40003f26270 */
[----:B------:R-:W-:Y:S02]  /*11f90*/  ISETP.GE.AND P0, PT, R12, R48, PT ;  /* 0x000000300c00720c */ /* 0x000fe40003f06270 */
[----:B------:R-:W-:-:S02]  /*11fa0*/  IADD3 R12, R2, 0x40, RZ ;  /* 0x00000040020c7810 */ /* 0x000fc40007ffe0ff */
[----:B------:R-:W-:Y:S02]  /*11fb0*/  FSEL R0, R0, -INF , !P6 ;  /* 0xff80000000007808 */ /* 0x000fe40007000000 */
[----:B------:R-:W-:Y:S02]  /*11fc0*/  FSEL R126, R126, -INF , !P1 ;  /* 0xff8000007e7e7808 */ /* 0x000fe40004800000 */
[----:B------:R-:W-:Y:S02]  /*11fd0*/  FSEL R124, R124, -INF , !P0 ;  /* 0xff8000007c7c7808 */ /* 0x000fe40004000000 */
[C---:B------:R-:W-:Y:S02]  /*11fe0*/  ISETP.GE.AND P1, PT, R12.reuse, R48, PT ;  /* 0x000000300c00720c */ /* 0x040fe40003f26270 */
[----:B------:R-:W-:Y:S02]  /*11ff0*/  ISETP.GE.AND P0, PT, R12, R49, PT ;  /* 0x000000310c00720c */ /* 0x000fe40003f06270 */
[----:B------:R-:W-:-:S02]  /*12000*/  FSEL R30, R82, -INF , !P4 ;  /* 0xff800000521e7808 */ /* 0x000fc40006000000 */
[----:B------:R-:W-:Y:S02]  /*12010*/  IADD3 R12, R2, 0x48, RZ ;  /* 0x00000048020c7810 */ /* 0x000fe40007ffe0ff */
[-C--:B------:R-:W-:Y:S02]  /*12020*/  ISETP.GE.AND P4, PT, R13, R48.reuse, PT ;  /* 0x000000300d00720c */ /* 0x080fe40003f86270 */
[----:B------:R-:W-:Y:S02]  /*12030*/  FMNMX.FTZ R15, R0, R7, !PT ;  /* 0x00000007000f7209 */ /* 0x000fe40007810000 */
[----:B------:R-:W-:Y:S02]  /*12040*/  IADD3 R13, R2, 0x39, RZ ;  /* 0x00000039020d7810 */ /* 0x000fe40007ffe0ff */
[----:B------:R-:W-:Y:S02]  /*12050*/  FSEL R136, R136, -INF , !P1 ;  /* 0xff80000088887808 */ /* 0x000fe40004800000 */
[----:B------:R-:W-:-:S02]  /*12060*/  ISETP.GE.AND P6, PT, R12, R48, PT ;  /* 0x000000300c00720c */ /* 0x000fc40003fc6270 */
[----:B------:R-:W-:Y:S02]  /*12070*/  ISETP.GE.AND P1, PT, R12, R49, PT ;  /* 0x000000310c00720c */ /* 0x000fe40003f26270 */
[----:B------:R-:W-:Y:S02]  /*12080*/  FSEL R121, R78, -INF , !P2 ;  /* 0xff8000004e797808 */ /* 0x000fe40005000000 */
[----:B------:R-:W-:Y:S02]  /*12090*/  FSEL R64, R77, -INF , !P4 ;  /* 0xff8000004d407808 */ /* 0x000fe40006000000 */
[----:B------:R-:W-:Y:S01]  /*120a0*/  FMNMX.FTZ R12, R96, R15, !PT ;  /* 0x0000000f600c7209 */ /* 0x000fe20007810000 */
[----:B------:R-:W-:Y:S01]  /*120b0*/  LDSM.16.MT88.4 R76, [R123+0xd000] ;  /* 0x00d000007b4c783b */ /* 0x000fe20000004200 */
[C---:B------:R-:W-:Y:S02]  /*120c0*/  ISETP.GE.AND P2, PT, R13.reuse, R48, PT ;  /* 0x000000300d00720c */ /* 0x040fe40003f46270 */
[----:B------:R-:W-:-:S02]  /*120d0*/  ISETP.GE.AND P4, PT, R13, R49, PT ;  /* 0x000000310d00720c */ /* 0x000fc40003f86270 */
[----:B------:R-:W-:Y:S02]  /*120e0*/  IADD3 R13, R2, 0x41, RZ ;  /* 0x00000041020d7810 */ /* 0x000fe40007ffe0ff */
[----:B------:R-:W-:Y:S02]  /*120f0*/  FMNMX.FTZ R12, R97, R12, !PT ;  /* 0x0000000c610c7209 */ /* 0x000fe40007810000 */
[----:B------:R-:W-:Y:S02]  /*12100*/  FSEL R128, R128, -INF , !P4 ;  /* 0xff80000080807808 */ /* 0x000fe40006000000 */
[----:B------:R-:W-:Y:S02]  /*12110*/  ISETP.GE.AND P4, PT, R13, R49, PT ;  /* 0x000000310d00720c */ /* 0x000fe40003f86270 */
[----:B------:R-:W-:Y:S02]  /*12120*/  FSEL R65, R72, -INF , !P2 ;  /* 0xff80000048417808 */ /* 0x000fe40005000000 */
[----:B------:R-:W-:-:S02]  /*12130*/  FMNMX.FTZ R15, R5, R12, !PT ;  /* 0x0000000c050f7209 */ /* 0x000fc40007810000 */
[----:B------:R-:W-:Y:S02]  /*12140*/  ISETP.GE.AND P2, PT, R13, R48, PT ;  /* 0x000000300d00720c */ /* 0x000fe40003f46270 */
[C---:B------:R-:W-:Y:S02]  /*12150*/  IADD3 R13, R2.reuse, 0x49, RZ ;  /* 0x00000049020d7810 */ /* 0x040fe40007ffe0ff */
[----:B------:R-:W-:Y:S02]  /*12160*/  FSEL R143, R143, -INF , !P4 ;  /* 0xff8000008f8f7808 */ /* 0x000fe40006000000 */
[----:B------:R-:W-:Y:S02]  /*12170*/  ISETP.GE.AND P4, PT, R2, R49, PT ;  /* 0x000000310200720c */ /* 0x000fe40003f86270 */
[----:B------:R-:W-:Y:S02]  /*12180*/  FMNMX.FTZ R15, R4, R15, !PT ;  /* 0x0000000f040f7209 */ /* 0x000fe40007810000 */
[----:B------:R-:W-:-:S02]  /*12190*/  FSEL R142, R142, -INF , !P0 ;  /* 0xff8000008e8e7808 */ /* 0x000fc40004000000 */
[----:B------:R-:W-:Y:S02]  /*121a0*/  FSEL R137, R137, -INF , !P2 ;  /* 0xff80000089897808 */ /* 0x000fe40005000000 */
[C---:B------:R-:W-:Y:S02]  /*121b0*/  ISETP.GE.AND P0, PT, R13.reuse, R48, PT ;  /* 0x000000300d00720c */ /* 0x040fe40003f06270 */
[----:B------:R-:W-:Y:S02]  /*121c0*/  ISETP.GE.AND P2, PT, R13, R49, PT ;  /* 0x000000310d00720c */ /* 0x000fe40003f46270 */
[----:B------:R-:W-:Y:S02]  /*121d0*/  FSEL R13, R66, -INF , !P4 ;  /* 0xff800000420d7808 */ /* 0x000fe40006000000 */
[----:B------:R-:W-:Y:S02]  /*121e0*/  FMNMX.FTZ R16, R88, R15, !PT ;  /* 0x0000000f58107209 */ /* 0x000fe40007810000 */
[----:B------:R-:W-:-:S02]  /*121f0*/  FMNMX.FTZ R17, R13, R6, !PT ;  /* 0x000000060d117209 */ /* 0x000fc40007810000 */
[----:B------:R-:W-:Y:S02]  /*12200*/  FMNMX.FTZ R15, R89, R16, !PT ;  /* 0x00000010590f7209 */ /* 0x000fe40007810000 */
[----:B------:R-:W-:Y:S02]  /*12210*/  IADD3 R14, R2, 0x50, RZ ;  /* 0x00000050020e7810 */ /* 0x000fe40007ffe0ff */
[----:B------:R-:W-:Y:S02]  /*12220*/  FMNMX.FTZ R16, R98, R17, !PT ;  /* 0x0000001162107209 */ /* 0x000fe40007810000 */
[----:B------:R-:W-:Y:S02]  /*12230*/  FMNMX.FTZ R15, R22, R15, !PT ;  /* 0x0000000f160f7209 */ /* 0x000fe40007810000 */
[----:B------:R-:W-:Y:S02]  /*12240*/  FSEL R139, R139, -INF , !P6 ;  /* 0xff8000008b8b7808 */ /* 0x000fe40007000000 */
[----:B------:R-:W-:-:S02]  /*12250*/  FSEL R144, R144, -INF , !P1 ;  /* 0xff80000090907808 */ /* 0x000fc40004800000 */
[C---:B------:R-:W-:Y:S02]  /*12260*/  ISETP.GE.AND P6, PT, R14.reuse, R48, PT ;  /* 0x000000300e00720c */ /* 0x040fe40003fc6270 */
[----:B------:R-:W-:Y:S02]  /*12270*/  ISETP.GE.AND P1, PT, R14, R49, PT ;  /* 0x000000310e00720c */ /* 0x000fe40003f26270 */
[----:B------:R-:W-:Y:S02]  /*12280*/  FMNMX.FTZ R16, R99, R16, !PT ;  /* 0x0000001063107209 */ /* 0x000fe40007810000 */
[----:B------:R-:W-:Y:S02]  /*12290*/  FMNMX.FTZ R14, R20, R15, !PT ;  /* 0x0000000f140e7209 */ /* 0x000fe40007810000 */
[----:B------:R-:W-:Y:S02]  /*122a0*/  FMNMX.FTZ R15, R9, R16, !PT ;  /* 0x00000010090f7209 */ /* 0x000fe40007810000 */
[----:B------:R-:W-:-:S02]  /*122b0*/  FMNMX.FTZ R17, R21, R14, !PT ;  /* 0x0000000e15117209 */ /* 0x000fc40007810000 */
[----:B------:R-:W-:Y:S02]  /*122c0*/  FMNMX.FTZ R15, R8, R15, !PT ;  /* 0x0000000f080f7209 */ /* 0x000fe40007810000 */
[----:B------:R-:W-:Y:S02]  /*122d0*/  IADD3 R12, R2, 0x51, RZ ;  /* 0x00000051020c7810 */ /* 0x000fe40007ffe0ff */
[----:B------:R-:W-:Y:S02]  /*122e0*/  FMNMX.FTZ R16, R28, R17, !PT ;  /* 0x000000111c107209 */ /* 0x000fe40007810000 */
        /* <DEDUP_REMOVED lines=16> */
[----:B------:R-:W-:Y:S02]  /*123f0*/  FSEL R152, R152, -INF , !P4 ;  /* 0xff80000098987808 */ /* 0x000fe40006000000 */
        /* <DEDUP_REMOVED lines=13> */
[----:B------:R-:W-:Y:S02]  /*124d0*/  IADD3 R14, R2, 0x61, RZ ;  /* 0x00000061020e7810 */ /* 0x000fe40007ffe0ff */
[----:B------:R-:W-:Y:S02]  /*124e0*/  FMNMX.FTZ R17, R121, R16, !PT ;  /* 0x0000001079117209 */ /* 0x000fe40007810000 */
[----:B------:R-:W-:-:S02]  /*124f0*/  FMNMX.FTZ R15, R139, R12, !PT ;  /* 0x0000000c8b0f7209 */ /* 0x000fc40007810000 */
[----:B------:R-:W-:Y:S02]  /*12500*/  FSEL R147, R147, -INF , !P6 ;  /* 0xff80000093937808 */ /* 0x000fe40007000000 */
[----:B------:R-:W-:Y:S02]  /*12510*/  FSEL R150, R150, -INF , !P1 ;  /* 0xff80000096967808 */ /* 0x000fe40004800000 */
[C---:B------:R-:W-:Y:S02]  /*12520*/  ISETP.GE.AND P6, PT, R14.reuse, R48, PT ;  /* 0x000000300e00720c */ /* 0x040fe40003fc6270 */
[----:B------:R-:W-:Y:S02]  /*12530*/  ISETP.GE.AND P1, PT, R14, R49, PT ;  /* 0x000000310e00720c */ /* 0x000fe40003f26270 */
[----:B------:R-:W-:Y:S02]  /*12540*/  FMNMX.FTZ R16, R126, R17, !PT ;  /* 0x000000117e107209 */ /* 0x000fe40007810000 */
[----:B------:R-:W-:-:S02]  /*12550*/  FMNMX.FTZ R14, R138, R15, !PT ;  /* 0x0000000f8a0e7209 */ /* 0x000fc40007810000 */
[----:B------:R-:W-:Y:S02]  /*12560*/  IADD3 R12, R2, 0x68, RZ ;  /* 0x00000068020c7810 */ /* 0x000fe40007ffe0ff */
[----:B------:R-:W-:Y:S02]  /*12570*/  FMNMX.FTZ R17, R125, R16, !PT ;  /* 0x000000107d117209 */ /* 0x000fe40007810000 */
[----:B------:R-:W-:Y:S02]  /*12580*/  FMNMX.FTZ R15, R153, R14, !PT ;  /* 0x0000000e990f7209 */ /* 0x000fe40007810000 */
[----:B------:R-:W-:Y:S02]  /*12590*/  FSEL R146, R146, -INF , !P4 ;  /* 0xff80000092927808 */ /* 0x000fe40006000000 */
        /* <DEDUP_REMOVED lines=8> */
[----:B------:R-:W-:Y:S02]  /*12620*/  FMNMX.FTZ R18, R150, R19, !PT ;  /* 0x0000001396127209 */ /* 0x000fe40007810000 */
[----:B------:R-:W-:Y:S02]  /*12630*/  FMNMX.FTZ R24, R144, R17, !PT ;  /* 0x0000001190187209 */ /* 0x000fe40007810000 */
[----:B------:R-:W-:Y:S02]  /*12640*/  IADD3 R16, R2, 0x69, RZ ;  /* 0x0000006902107810 */ /* 0x000fe40007ffe0ff */
[----:B------:R-:W-:Y:S02]  /*12650*/  FSEL R134, R134, -INF , !P6 ;  /* 0xff80000086867808 */ /* 0x000fe40007000000 */
[----:B------:R-:W-:Y:S02]  /*12660*/  FMNMX.FTZ R17, R135, R18, !PT ;  /* 0x0000001287117209 */ /* 0x000fe40007810000 */
[----:B------:R-:W-:-:S02]  /*12670*/  FSEL R131, R131, -INF , !P2 ;  /* 0xff80000083837808 */ /* 0x000fc40005000000 */
        /* <DEDUP_REMOVED lines=16> */
[----:B------:R-:W-:Y:S01]  /*12780*/  IADD3 R2, R2, 0x79, RZ ;  /* 0x0000007902027810 */ /* 0x000fe20007ffe0ff */
[----:B------:R-:W-:Y:S01]  /*12790*/  LDSM.16.MT88.4 R24, [R120+0xb400] ;  /* 0x00b400007818783b */ /* 0x000fe20000004200 */
        /* <DEDUP_REMOVED lines=8> */
[----:B------:R-:W-:Y:S02]  /*12820*/  FSEL R61, R61, -INF , !P2 ;  /* 0xff8000003d3d7808 */ /* 0x000fe40005000000 */
[----:B------:R-:W-:Y:S02]  /*12830*/  FMNMX.FTZ R10, R62, R11, !PT ;  /* 0x0000000b3e0a7209 */ /* 0x000fe40007810000 */
[----:B------:R-:W-:Y:S02]  /*12840*/  FSEL R130, R130, -INF , !P1 ;  /* 0xff80000082827808 */ /* 0x000fe40004800000 */
[----:B------:R-:W-:Y:S02]  /*12850*/  ISETP.GE.AND P1, PT, R16, R49, PT ;  /* 0x000000311000720c */ /* 0x000fe40003f26270 */
[----:B------:R-:W-:-:S02]  /*12860*/  FMNMX.FTZ R10, R61, R10, !PT ;  /* 0x0000000a3d0a7209 */ /* 0x000fc40007810000 */
[----:B------:R-:W-:Y:S02]  /*12870*/  FSEL R129, R129, -INF , !P0 ;  /* 0xff80000081817808 */ /* 0x000fe40004000000 */
[----:B------:R-:W-:Y:S01]  /*12880*/  FMNMX.FTZ R16, R130, R17, !PT ;  /* 0x0000001182107209 */ /* 0x000fe20007810000 */
[----:B------:R-:W1:Y:S01]  /*12890*/  SHFL.BFLY PT, R11, R10, 0x2, 0x1f ;  /* 0x0c401f000a0b7f89 */ /* 0x000e6200000e0000 */
[-C--:B------:R-:W-:Y:S02]  /*128a0*/  ISETP.GE.AND P0, PT, R15, R49.reuse, PT ;  /* 0x000000310f00720c */ /* 0x080fe40003f06270 */
[----:B------:R-:W-:Y:S02]  /*128b0*/  FSEL R127, R127, -INF , !P1 ;  /* 0xff8000007f7f7808 */ /* 0x000fe40004800000 */
[----:B------:R-:W-:Y:S02]  /*128c0*/  FMNMX.FTZ R16, R129, R16, !PT ;  /* 0x0000001081107209 */ /* 0x000fe40007810000 */
[----:B------:R-:W-:-:S02]  /*128d0*/  ISETP.GE.AND P1, PT, R14, R49, PT ;  /* 0x000000310e00720c */ /* 0x000fc40003f26270 */
[----:B------:R-:W-:Y:S02]  /*128e0*/  FSEL R59, R59, -INF , !P0 ;  /* 0xff8000003b3b7808 */ /* 0x000fe40004000000 */
        /* <DEDUP_REMOVED lines=9> */
[----:B------:R-:W-:-:S04]  /*12980*/  FMNMX.FTZ R15, R57, R2, !PT ;  /* 0x00000002390f7209 */ /* 0x000fc80007810000 */
        /* <DEDUP_REMOVED lines=17> */
[----:B------:R-:W-:-:S02]  /*12aa0*/  FFMA.FTZ R40, R4, R55, -R60 ;  /* 0x0000003704287223 */ /* 0x000fc4000001083c */
[-CC-:B------:R-:W-:Y:S01]  /*12ab0*/  FFMA.FTZ R39, R88, R55.reuse, -R60.reuse ;  /* 0x0000003758277223 */ /* 0x180fe2000001083c */
[----:B------:R-:W-:Y:S01]  /*12ac0*/  FSETP.NEU.FTZ.AND P0, PT, R0, -INF , PT ;  /* 0xff8000000000780b */ /* 0x000fe20003f1d000 */
[----:B------:R-:W-:Y:S01]  /*12ad0*/  FMUL.FTZ R54, R55, R0 ;  /* 0x0000000037367220 */ /* 0x000fe20000410000 */
[----:B------:R-:W1:Y:S01]  /*12ae0*/  MUFU.EX2 R52, R52 ;  /* 0x0000003400347308 */ /* 0x000e620000000800 */
[-CC-:B------:R-:W-:Y:S02]  /*12af0*/  FFMA.FTZ R36, R89, R55.reuse, -R60.reuse ;  /* 0x0000003759247223 */ /* 0x180fe4000001083c */
[-CC-:B------:R-:W-:Y:S01]  /*12b00*/  FFMA.FTZ R35, R22, R55.reuse, -R60.reuse ;  /* 0x0000003716237223 */ /* 0x180fe2000001083c */
[----:B------:R-:W-:Y:S01]  /*12b10*/  FSEL R54, R54, RZ, P0 ;  /* 0x000000ff36367208 */ /* 0x000fe20000000000 */
[-CC-:B------:R-:W-:Y:S02]  /*12b20*/  FFMA.FTZ R32, R20, R55.reuse, -R60.reuse ;  /* 0x0000003714207223 */ /* 0x180fe4000001083c */
[-C--:B------:R-:W-:Y:S01]  /*12b30*/  FFMA.FTZ R31, R21, R55.reuse, -R60 ;  /* 0x00000037151f7223 */ /* 0x080fe2000001083c */
[----:B------:R-:W-:Y:S01]  /*12b40*/  MUFU.EX2 R45, R45 ;  /* 0x0000002d002d7308 */ /* 0x000fe20000000800 */
[-CC-:B------:R-:W-:Y:S01]  /*12b50*/  FFMA.FTZ R47, R13, R55.reuse, -R54.reuse ;  /* 0x000000370d2f7223 */ /* 0x180fe20000010836 */
[----:B------:R-:W-:Y:S01]  /*12b60*/  LDSM.16.MT88.4 R20, [R120+0xd400] ;  /* 0x00d400007814783b */ /* 0x000fe20000004200 */
[----:B------:R-:W-:-:S02]  /*12b70*/  FFMA.FTZ R46, R6, R55, -R54 ;  /* 0x00000037062e7223 */ /* 0x000fc40000010836 */
[-CC-:B------:R-:W-:Y:S01]  /*12b80*/  FFMA.FTZ R50, R98, R55.reuse, -R54.reuse ;  /* 0x0000003762327223 */ /* 0x180fe20000010836 */
[----:B------:R-:W2:Y:S01]  /*12b90*/  LDSM.16.MT88.4 R4, [R120+0xd000] ;  /* 0x00d000007804783b */ /* 0x000ea20000004200 */
[-CC-:B------:R-:W-:Y:S01]  /*12ba0*/  FFMA.FTZ R41, R99, R55.reuse, -R54.reuse ;  /* 0x0000003763297223 */ /* 0x180fe20000010836 */
[----:B------:R-:W3:Y:S01]  /*12bb0*/  MUFU.EX2 R44, R44 ;  /* 0x0000002c002c7308 */ /* 0x000ee20000000800 */
[-CC-:B------:R-:W-:Y:S01]  /*12bc0*/  FFMA.FTZ R42, R9, R55.reuse, -R54.reuse ;  /* 0x00000037092a7223 */ /* 0x180fe20000010836 */
[----:B------:R-:W4:Y:S01]  /*12bd0*/  LDSM.16.MT88.4 R12, [R120+0x9400] ;  /* 0x00940000780c783b */ /* 0x000f220000004200 */
[--C-:B------:R-:W-:Y:S01]  /*12be0*/  FFMA.FTZ R37, R8, R55, -R54.reuse ;  /* 0x0000003708257223 */ /* 0x100fe20000010836 */
[----:B-1----:R-:W-:Y:S01]  /*12bf0*/  F2FP.BF16.PACK_AB R68, R52, R53 ;  /* 0x000000353444723e */ /* 0x002fe200000010ff */
[-CC-:B------:R-:W-:Y:S01]  /*12c00*/  FFMA.FTZ R38, R90, R55.reuse, -R54.reuse ;  /* 0x000000375a267223 */ /* 0x180fe20000010836 */
[----:B------:R-:W1:Y:S01]  /*12c10*/  LDSM.16.MT88.4 R8, [R123+0xb400] ;  /* 0x00b400007b08783b */ /* 0x000e620000004200 */
[-C--:B------:R-:W-:Y:S01]  /*12c20*/  FFMA.FTZ R33, R91, R55.reuse, -R54 ;  /* 0x000000375b217223 */ /* 0x080fe20000010836 */
[----:B------:R-:W-:Y:S01]  /*12c30*/  MUFU.EX2 R47, R47 ;  /* 0x0000002f002f7308 */ /* 0x000fe20000000800 */
[----:B------:R-:W-:-:S02]  /*12c40*/  FFMA.FTZ R28, R28, R55, -R60 ;  /* 0x000000371c1c7223 */ /* 0x000fc4000001083c */
[-CC-:B------:R-:W-:Y:S02]  /*12c50*/  FFMA.FTZ R34, R34, R55.reuse, -R54.reuse ;  /* 0x0000003722227223 */ /* 0x180fe40000010836 */
[-CC-:B------:R-:W-:Y:S02]  /*12c60*/  FFMA.FTZ R29, R29, R55.reuse, -R54.reuse ;  /* 0x000000371d1d7223 */ /* 0x180fe40000010836 */
[--C-:B------:R-:W-:Y:S01]  /*12c70*/  FFMA.FTZ R30, R30, R55, -R54.reuse ;  /* 0x000000371e1e7223 */ /* 0x100fe20000010836 */
[----:B------:R-:W5:Y:S01]  /*12c80*/  MUFU.EX2 R46, R46 ;  /* 0x0000002e002e7308 */ /* 0x000f620000000800 */
[----:B---3--:R-:W-:Y:S01]  /*12c90*/  F2FP.BF16.PACK_AB R70, R44, R45 ;  /* 0x0000002d2c46723e */ /* 0x008fe200000010ff */
[-C--:B------:R-:W-:Y:S02]  /*12ca0*/  FFMA.FTZ R3, R154, R55.reuse, -R54 ;  /* 0x000000379a037223 */ /* 0x080fe40000010836 */
[-CC-:B------:R-:W-:Y:S02]  /*12cb0*/  FFMA.FTZ R63, R63, R55.reuse, -R60.reuse ;  /* 0x000000373f3f7223 */ /* 0x180fe4000001083c */
[----:B------:R-:W-:-:S02]  /*12cc0*/  FFMA.FTZ R64, R64, R55, -R60 ;  /* 0x0000003740407223 */ /* 0x000fc4000001083c */
[----:B------:R-:W-:Y:S01]  /*12cd0*/  MUFU.EX2 R50, R50 ;  /* 0x0000003200327308 */ /* 0x000fe20000000800 */
[-CC-:B------:R-:W-:Y:S02]  /*12ce0*/  FFMA.FTZ R124, R124, R55.reuse, -R60.reuse ;  /* 0x000000377c7c7223 */ /* 0x180fe4000001083c */
[-C--:B------:R-:W-:Y:S02]  /*12cf0*/  FFMA.FTZ R65, R65, R55.reuse, -R60 ;  /* 0x0000003741417223 */ /* 0x080fe4000001083c */
[-CC-:B------:R-:W-:Y:S02]  /*12d00*/  FFMA.FTZ R121, R121, R55.reuse, -R54.reuse ;  /* 0x0000003779797223 */ /* 0x180fe40000010836 */
[--C-:B------:R-:W-:Y:S01]  /*12d10*/  FFMA.FTZ R126, R126, R55, -R54.reuse ;  /* 0x000000377e7e7223 */ /* 0x100fe20000010836 */
[----:B------:R-:W3:Y:S01]  /*12d20*/  MUFU.EX2 R41, R41 ;  /* 0x0000002900297308 */ /* 0x000ee20000000800 */
[----:B-----5:R-:W-:Y:S01]  /*12d30*/  F2FP.BF16.PACK_AB R69, R46, R47 ;  /* 0x0000002f2e45723e */ /* 0x020fe200000010ff */
[----:B------:R-:W-:-:S02]  /*12d40*/  FFMA.FTZ R125, R125, R55, -R54 ;  /* 0x000000377d7d7223 */ /* 0x000fc40000010836 */
[-C--:B------:R-:W-:Y:S02]  /*12d50*/  FFMA.FTZ R128, R128, R55.reuse, -R54 ;  /* 0x0000003780807223 */ /* 0x080fe40000010836 */
[-CC-:B------:R-:W-:Y:S02]  /*12d60*/  FFMA.FTZ R136, R136, R55.reuse, -R60.reuse ;  /* 0x0000003788887223 */ /* 0x180fe4000001083c */
[----:B------:R-:W-:Y:S01]  /*12d70*/  MUFU.EX2 R43, R43 ;  /* 0x0000002b002b7308 */ /* 0x000fe20000000800 */
[-CC-:B------:R-:W-:Y:S02]  /*12d80*/  FFMA.FTZ R137, R137, R55.reuse, -R60.reuse ;  /* 0x0000003789897223 */ /* 0x180fe4000001083c */
[-CC-:B------:R-:W-:Y:S02]  /*12d90*/  FFMA.FTZ R139, R139, R55.reuse, -R60.reuse ;  /* 0x000000378b8b7223 */ /* 0x180fe4000001083c */
[-C--:B------:R-:W-:Y:S02]  /*12da0*/  FFMA.FTZ R138, R138, R55.reuse, -R60 ;  /* 0x000000378a8a7223 */ /* 0x080fe4000001083c */
[-CC-:B------:R-:W-:Y:S01]  /*12db0*/  FFMA.FTZ R142, R142, R55.reuse, -R54.reuse ;  /* 0x000000378e8e7223 */ /* 0x180fe20000010836 */
[----:B---3--:R-:W-:Y:S01]  /*12dc0*/  F2FP.BF16.PACK_AB R71, R41, R50 ;  /* 0x000000322947723e */ /* 0x008fe200000010ff */
[----:B------:R-:W3:Y:S01]  /*12dd0*/  MUFU.EX2 R40, R40 ;  /* 0x0000002800287308 */ /* 0x000ee20000000800 */
[----:B------:R-:W-:-:S02]  /*12de0*/  FFMA.FTZ R143, R143, R55, -R54 ;  /* 0x000000378f8f7223 */ /* 0x000fc40000010836 */
[-CC-:B------:R-:W-:Y:S02]  /*12df0*/  FFMA.FTZ R144, R144, R55.reuse, -R54.reuse ;  /* 0x0000003790907223 */ /* 0x180fe40000010836 */
[-C--:B------:R-:W-:Y:S01]  /*12e00*/  FFMA.FTZ R145, R145, R55.reuse, -R54 ;  /* 0x0000003791917223 */ /* 0x080fe20000010836 */
[C---:B------:R-:W-:Y:S01]  /*12e10*/  HMMA.16816.F32.BF16 R104, R68.reuse, R100, RZ ;  /* 0x000000644468723c */ /* 0x040fe200000418ff */
[-CC-:B------:R-:W-:Y:S01]  /*12e20*/  FFMA.FTZ R153, R153, R55.reuse, -R60.reuse ;  /* 0x0000003799997223 */ /* 0x180fe2000001083c */
[----:B------:R-:W-:Y:S01]  /*12e30*/  MUFU.EX2 R39, R39 ;  /* 0x0000002700277308 */ /* 0x000fe20000000800 */
[-CC-:B------:R-:W-:Y:S02]  /*12e40*/  FFMA.FTZ R152, R152, R55.reuse, -R60.reuse ;  /* 0x0000003798987223 */ /* 0x180fe4000001083c */
[-CC-:B------:R-:W-:Y:S02]  /*12e50*/  FFMA.FTZ R151, R151, R55.reuse, -R60.reuse ;  /* 0x0000003797977223 */ /* 0x180fe4000001083c */
[-C--:B------:R-:W-:Y:S01]  /*12e60*/  FFMA.FTZ R150, R150, R55.reuse, -R60 ;  /* 0x0000003796967223 */ /* 0x080fe2000001083c */
[----:B------:R-:W-:Y:S01]  /*12e70*/  HMMA.16816.F32.BF16 R100, R68, R102, RZ ;  /* 0x000000664464723c */ /* 0x000fe200000418ff */
[-CC-:B------:R-:W-:Y:S01]  /*12e80*/  FFMA.FTZ R149, R149, R55.reuse, -R54.reuse ;  /* 0x0000003795957223 */ /* 0x180fe20000010836 */
[----:B------:R-:W-:Y:S01]  /*12e90*/  MUFU.EX2 R36, R36 ;  /* 0x0000002400247308 */ /* 0x000fe20000000800 */
        /* <DEDUP_REMOVED lines=11> */
[----:B------:R-:W5:Y:S01]  /*12f50*/  MUFU.EX2 R37, R37 ;  /* 0x0000002500257308 */ /* 0x000f620000000800 */
[----:B------:R-:W-:-:S02]  /*12f60*/  FFMA.FTZ R130, R130, R55, -R54 ;  /* 0x0000003782827223 */ /* 0x000fc40000010836 */
[-CC-:B------:R-:W-:Y:S02]  /*12f70*/  FFMA.FTZ R129, R129, R55.reuse, -R54.reuse ;  /* 0x0000003781817223 */ /* 0x180fe40000010836 */
[----:B------:R-:W-:Y:S01]  /*12f80*/  FFMA.FTZ R154, R127, R55, -R54 ;  /* 0x000000377f9a7223 */ /* 0x000fe20000010836 */
[C---:B------:R-:W-:Y:S01]  /*12f90*/  HMMA.16816.F32.BF16 R112, R68.reuse, R108, RZ ;  /* 0x0000006c4470723c */ /* 0x040fe200000418ff */
[----:B------:R-:W-:Y:S01]  /*12fa0*/  FADD.FTZ R52, R53, R52 ;  /* 0x0000003435347221 */ /* 0x000fe20000010000 */
[----:B------:R-:W-:Y:S01]  /*12fb0*/  MUFU.EX2 R38, R38 ;  /* 0x0000002600267308 */ /* 0x000fe20000000800 */
[----:B------:R-:W-:Y:S02]  /*12fc0*/  FADD.FTZ R47, R47, R46 ;  /* 0x0000002e2f2f7221 */ /* 0x000fe40000010000 */
[----:B------:R-:W-:Y:S02]  /*12fd0*/  FADD.FTZ R45, R45, R52 ;  /* 0x000000342d2d7221 */ /* 0x000fe40000010000 */
[----:B------:R-:W-:Y:S01]  /*12fe0*/  FADD.FTZ R50, R50, R47 ;  /* 0x0000002f32327221 */ /* 0x000fe20000010000 */
[----:B------:R-:W-:Y:S01]  /*12ff0*/  HMMA.16816.F32.BF16 R88, R68, R84, RZ ;  /* 0x000000544458723c */ /* 0x000fe200000418ff */
[----:B------:R-:W-:Y:S01]  /*13000*/  FADD.FTZ R44, R44, R45 ;  /* 0x0000002d2c2c7221 */ /* 0x000fe20000010000 */
[----:B------:R-:W1:Y:S01]  /*13010*/  MUFU.EX2 R33, R33 ;  /* 0x0000002100217308 */ /* 0x000e620000000800 */
[----:B------:R-:W-:-:S02]  /*13020*/  FADD.FTZ R41, R41, R50 ;  /* 0x0000003229297221 */ /* 0x000fc40000010000 */
[-C--:B------:R-:W-:Y:S02]  /*13030*/  FFMA.FTZ R211, R61, R55.reuse, -R60 ;  /* 0x000000373dd37223 */ /* 0x080fe4000001083c */
[----:B------:R-:W-:Y:S01]  /*13040*/  FFMA.FTZ R210, R56, R55, -R54 ;  /* 0x0000003738d27223 */ /* 0x000fe20000010836 */
[C---:B------:R-:W-:Y:S02]  /*13050*/  HMMA.16816.F32.BF16 R80, R68.reuse, R76, RZ ;  /* 0x0000004c4450723c */ /* 0x040fe400000418ff */
[----:B------:R-:W-:Y:S06]  /*13060*/  MUFU.EX2 R35, R35 ;  /* 0x0000002300237308 */ /* 0x000fec0000000800 */
[C---:B------:R-:W-:Y:S02]  /*13070*/  HMMA.16816.F32.BF16 R108, R68.reuse, R110, RZ ;  /* 0x0000006e446c723c */ /* 0x040fe400000418ff */
[----:B------:R-:W1:Y:S06]  /*13080*/  MUFU.EX2 R32, R32 ;  /* 0x0000002000207308 */ /* 0x000e6c0000000800 */
[C---:B------:R-:W-:Y:S02]  /*13090*/  HMMA.16816.F32.BF16 R84, R68.reuse, R86, RZ ;  /* 0x000000564454723c */ /* 0x040fe400000418ff */
[----:B------:R-:W-:Y:S06]  /*130a0*/  MUFU.EX2 R31, R31 ;  /* 0x0000001f001f7308 */ /* 0x000fec0000000800 */
[C---:B------:R-:W-:Y:S02]  /*130b0*/  HMMA.16816.F32.BF16 R76, R68.reuse, R78, RZ ;  /* 0x0000004e444c723c */ /* 0x040fe400000418ff */
[----:B------:R-:W1:Y:S06]  /*130c0*/  MUFU.EX2 R28, R28 ;  /* 0x0000001c001c7308 */ /* 0x000e6c0000000800 */
[C---:B--2---:R-:W-:Y:S02]  /*130d0*/  HMMA.16816.F32.BF16 R72, R68.reuse, R4, RZ ;  /* 0x000000044448723c */ /* 0x044fe400000418ff */
[----:B------:R-:W-:Y:S05]  /*130e0*/  MUFU.EX2 R34, R34 ;  /* 0x0000002200227308 */ /* 0x000fea0000000800 */
[----:B---3--:R-:W-:Y:S01]  /*130f0*/  F2FP.BF16.PACK_AB R4, R40, R43 ;  /* 0x0000002b2804723e */ /* 0x008fe200000010ff */
[----:B------:R-:W-:Y:S01]  /*13100*/  HMMA.16816.F32.BF16 R68, R68, R6, RZ ;  /* 0x000000064444723c */ /* 0x000fe200000418ff */
[----:B-----5:R-:W-:Y:S01]  /*13110*/  F2FP.BF16.PACK_AB R5, R37, R42 ;  /* 0x0000002a2505723e */ /* 0x020fe200000010ff */
[----:B------:R-:W2:Y:S01]  /*13120*/  MUFU.EX2 R29, R29 ;  /* 0x0000001d001d7308 */ /* 0x000ea20000000800 */
[----:B------:R-:W-:-:S02]  /*13130*/  FADD.FTZ R43, R43, R44 ;  /* 0x0000002c2b2b7221 */ /* 0x000fc40000010000 */
[----:B------:R-:W-:Y:S02]  /*13140*/  FADD.FTZ R42, R42, R41 ;  /* 0x000000292a2a7221 */ /* 0x000fe40000010000 */
[----:B------:R-:W-:Y:S01]  /*13150*/  F2FP.BF16.PACK_AB R6, R36, R39 ;  /* 0x000000272406723e */ /* 0x000fe200000010ff */
[----:B------:R-:W-:Y:S01]  /*13160*/  FADD.FTZ R40, R40, R43 ;  /* 0x0000002b28287221 */ /* 0x000fe20000010000 */
[----:B-1----:R-:W-:Y:S01]  /*13170*/  F2FP.BF16.PACK_AB R7, R33, R38 ;  /* 0x000000262107723e */ /* 0x002fe200000010ff */
[----:B------:R-:W-:Y:S01]  /*13180*/  MUFU.EX2 R30, R30 ;  /* 0x0000001e001e7308 */ /* 0x000fe20000000800 */
[----:B------:R-:W-:Y:S02]  /*13190*/  FADD.FTZ R37, R37, R42 ;  /* 0x0000002a25257221 */ /* 0x000fe40000010000 */
[----:B------:R-:W-:Y:S02]  /*131a0*/  FADD.FTZ R39, R39, R40 ;  /* 0x0000002827277221 */ /* 0x000fe40000010000 */
[----:B------:R-:W-:Y:S01]  /*131b0*/  FADD.FTZ R38, R38, R37 ;  /* 0x0000002526267221 */ /* 0x000fe20000010000 */
[----:B----4-:R-:W-:Y:S01]  /*131c0*/  HMMA.16816.F32.BF16 R104, R4, R12, R104 ;  /* 0x0000000c0468723c */ /* 0x010fe20000041868 */
[----:B------:R-:W-:Y:S01]  /*131d0*/  FADD.FTZ R36, R36, R39 ;  /* 0x0000002724247221 */ /* 0x000fe20000010000 */
[----:B------:R-:W1:Y:S01]  /*131e0*/  MUFU.EX2 R3, R3 ;  /* 0x0000000300037308 */ /* 0x000e620000000800 */
[----:B------:R-:W-:-:S05]  /*131f0*/  FADD.FTZ R33, R33, R38 ;  /* 0x0000002621217221 */ /* 0x000fca0000010000 */
[C---:B------:R-:W-:Y:S01]  /*13200*/  HMMA.16816.F32.BF16 R100, R4.reuse, R14, R100 ;  /* 0x0000000e0464723c */ /* 0x040fe20000041864 */
[----:B------:R-:W3:Y:S01]  /*13210*/  LDSM.16.MT88.4 R12, [R123+0xd400] ;  /* 0x00d400007b0c783b */ /* 0x000ee20000004200 */
[----:B------:R-:W-:Y:S06]  /*13220*/  MUFU.EX2 R63, R63 ;  /* 0x0000003f003f7308 */ /* 0x000fec0000000800 */
[C---:B------:R-:W-:Y:S02]  /*13230*/  HMMA.16816.F32.BF16 R96, R4.reuse, R8, R96 ;  /* 0x000000080460723c */ /* 0x040fe40000041860 */
[----:B------:R-:W4:Y:S06]  /*13240*/  MUFU.EX2 R64, R64 ;  /* 0x0000004000407308 */ /* 0x000f2c0000000800 */
[C---:B------:R-:W-:Y:S01]  /*13250*/  HMMA.16816.F32.BF16 R92, R4.reuse, R10, R92 ;  /* 0x0000000a045c723c */ /* 0x040fe2000004185c */
[----:B------:R-:W5:Y:S01]  /*13260*/  LDSM.16.MT88.4 R8, [R120+0x9800] ;  /* 0x009800007808783b */ /* 0x000f620000004200 */
[----:B------:R-:W-:Y:S06]  /*13270*/  MUFU.EX2 R124, R124 ;  /* 0x0000007c007c7308 */ /* 0x000fec0000000800 */
[C---:B------:R-:W-:Y:S02]  /*13280*/  HMMA.16816.F32.BF16 R112, R4.reuse, R16, R112 ;  /* 0x000000100470723c */ /* 0x040fe40000041870 */
[----:B------:R-:W1:Y:S06]  /*13290*/  MUFU.EX2 R65, R65 ;  /* 0x0000004100417308 */ /* 0x000e6c0000000800 */
        /* <DEDUP_REMOVED lines=22> */
[----:B--2---:R-:W-:Y:S01]  /*13400*/  F2FP.BF16.PACK_AB R5, R29, R34 ;  /* 0x000000221d05723e */ /* 0x004fe200000010ff */
[----:B------:R-:W-:Y:S01]  /*13410*/  FADD.FTZ R34, R34, R33 ;  /* 0x0000002122227221 */ /* 0x000fe20000010000 */
[----:B-1----:R-:W-:Y:S01]  /*13420*/  F2FP.BF16.PACK_AB R7, R3, R30 ;  /* 0x0000001e0307723e */ /* 0x002fe200000010ff */
[----:B------:R-:W-:-:S02]  /*13430*/  FADD.FTZ R32, R32, R35 ;  /* 0x0000002320207221 */ /* 0x000fc40000010000 */
[----:B------:R-:W-:Y:S02]  /*13440*/  FADD.FTZ R29, R29, R34 ;  /* 0x000000221d1d7221 */ /* 0x000fe40000010000 */
[----:B------:R-:W-:Y:S01]  /*13450*/  MUFU.EX2 R142, R142 ;  /* 0x0000008e008e7308 */ /* 0x000fe20000000800 */
[----:B------:R-:W-:Y:S01]  /*13460*/  FADD.FTZ R31, R31, R32 ;  /* 0x000000201f1f7221 */ /* 0x000fe20000010000 */
[C---:B-----5:R-:W-:Y:S01]  /*13470*/  HMMA.16816.F32.BF16 R104, R4.reuse, R8, R104 ;  /* 0x000000080468723c */ /* 0x060fe20000041868 */
        /* <DEDUP_REMOVED lines=10> */
[----:B------:R-:W5:Y:S05]  /*13520*/  LDSM.16.MT88.4 R12, [R120+0x9c00] ;  /* 0x009c0000780c783b */ /* 0x000f6a0000004200 */
        /* <DEDUP_REMOVED lines=14> */
[----:B------:R-:W1:Y:S05]  /*13610*/  LDSM.16.MT88.4 R24, [R120+0xbc00] ;  /* 0x00bc00007818783b */ /* 0x000e6a0000004200 */
[----:B------:R-:W-:Y:S02]  /*13620*/  MUFU.EX2 R147, R147 ;  /* 0x0000009300937308 */ /* 0x000fe40000000800 */
[C---:B------:R-:W-:Y:S06]  /*13630*/  HMMA.16816.F32.BF16 R72, R4.reuse, R20, R72 ;  /* 0x000000140448723c */ /* 0x040fec0000041848 */
[----:B------:R-:W1:Y:S02]  /*13640*/  MUFU.EX2 R146, R146 ;  /* 0x0000009200927308 */ /* 0x000e640000000800 */
[----:B------:R-:W-:Y:S01]  /*13650*/  HMMA.16816.F32.BF16 R68, R4, R22, R68 ;  /* 0x000000160444723c */ /* 0x000fe20000041844 */
[----:B------:R-:W-:Y:S05]  /*13660*/  LDSM.16.MT88.4 R20, [R120+0xdc00] ;  /* 0x00dc00007814783b */ /* 0x000fea0000004200 */
[----:B------:R-:W-:Y:S01]  /*13670*/  MUFU.EX2 R135, R135 ;  /* 0x0000008700877308 */ /* 0x000fe20000000800 */
[----:B----4-:R-:W-:Y:S01]  /*13680*/  F2FP.BF16.PACK_AB R4, R64, R63 ;  /* 0x0000003f4004723e */ /* 0x010fe200000010ff */
[----:B------:R-:W-:Y:S01]  /*13690*/  FADD.FTZ R63, R63, R28 ;  /* 0x0000001c3f3f7221 */ /* 0x000fe20000010000 */
[----:B------:R-:W-:-:S02]  /*136a0*/  F2FP.BF16.PACK_AB R6, R65, R124 ;  /* 0x0000007c4106723e */ /* 0x000fc400000010ff */
[----:B------:R-:W-:Y:S01]  /*136b0*/  F2FP.BF16.PACK_AB R5, R126, R121 ;  /* 0x000000797e05723e */ /* 0x000fe200000010ff */
[----:B------:R-:W-:Y:S01]  /*136c0*/  FADD.FTZ R121, R121, R30 ;  /* 0x0000001e79797221 */ /* 0x000fe20000010000 */
[----:B------:R-:W-:Y:S01]  /*136d0*/  F2FP.BF16.PACK_AB R7, R128, R125 ;  /* 0x0000007d8007723e */ /* 0x000fe200000010ff */
[----:B------:R-:W4:Y:S01]  /*136e0*/  MUFU.EX2 R134, R134 ;  /* 0x0000008600867308 */ /* 0x000f220000000800 */
[----:B------:R-:W-:Y:S02]  /*136f0*/  FADD.FTZ R63, R64, R63 ;  /* 0x0000003f403f7221 */ /* 0x000fe40000010000 */
[----:B------:R-:W-:Y:S02]  /*13700*/  FADD.FTZ R126, R126, R121 ;  /* 0x000000797e7e7221 */ /* 0x000fe40000010000 */
[----:B------:R-:W-:Y:S01]  /*13710*/  FADD.FTZ R124, R124, R63 ;  /* 0x0000003f7c7c7221 */ /* 0x000fe20000010000 */
[----:B-----5:R-:W-:Y:S01]  /*13720*/  HMMA.16816.F32.BF16 R104, R4, R12, R104 ;  /* 0x0000000c0468723c */ /* 0x020fe20000041868 */
[----:B------:R-:W-:Y:S01]  /*13730*/  FADD.FTZ R125, R125, R126 ;  /* 0x0000007e7d7d7221 */ /* 0x000fe20000010000 */
[----:B------:R-:W-:Y:S01]  /*13740*/  MUFU.EX2 R133, R133 ;  /* 0x0000008500857308 */ /* 0x000fe20000000800 */
[----:B------:R-:W-:-:S02]  /*13750*/  FADD.FTZ R65, R65, R124 ;  /* 0x0000007c41417221 */ /* 0x000fc40000010000 */
[----:B------:R-:W-:-:S03]  /*13760*/  FADD.FTZ R125, R128, R125 ;  /* 0x0000007d807d7221 */ /* 0x000fc60000010000 */
[C---:B------:R-:W-:Y:S01]  /*13770*/  HMMA.16816.F32.BF16 R100, R4.reuse, R14, R100 ;  /* 0x0000000e0464723c */ /* 0x040fe20000041864 */
[----:B------:R-:W5:Y:S01]  /*13780*/  LDSM.16.MT88.4 R12, [R123+0xdc00] ;  /* 0x00dc00007b0c783b */ /* 0x000f620000004200 */
[----:B------:R-:W1:Y:S06]  /*13790*/  MUFU.EX2 R132, R132 ;  /* 0x0000008400847308 */ /* 0x000e6c0000000800 */
        /* <DEDUP_REMOVED lines=9> */
[----:B------:R-:W2:Y:S06]  /*13830*/  MUFU.EX2 R154, R154 ;  /* 0x0000009a009a7308 */ /* 0x000eac0000000800 */
[C---:B-1----:R-:W-:Y:S02]  /*13840*/  HMMA.16816.F32.BF16 R88, R4.reuse, R24, R88 ;  /* 0x000000180458723c */ /* 0x042fe40000041858 */
[----:B------:R-:W-:Y:S06]  /*13850*/  MUFU.EX2 R211, R211 ;  /* 0x000000d300d37308 */ /* 0x000fec0000000800 */
[C---:B------:R-:W-:Y:S01]  /*13860*/  HMMA.16816.F32.BF16 R84, R4.reuse, R26, R84 ;  /* 0x0000001a0454723c */ /* 0x040fe20000041854 */
[----:B------:R-:W-:Y:S01]  /*13870*/  LDSM.16.MT88.4 R24, [R120+0xc000] ;  /* 0x00c000007818783b */ /* 0x000fe20000004200 */
[----:B------:R-:W-:Y:S06]  /*13880*/  MUFU.EX2 R210, R210 ;  /* 0x000000d200d27308 */ /* 0x000fec0000000800 */
[C---:B-----5:R-:W-:Y:S08]  /*13890*/  HMMA.16816.F32.BF16 R80, R4.reuse, R12, R80 ;  /* 0x0000000c0450723c */ /* 0x060ff00000041850 */
        /* <DEDUP_REMOVED lines=34> */
[----:B------:R-:W5:Y:S06]  /*13ac0*/  LDSM.16.MT88.4 R20, [R120+0xc400] ;  /* 0x00c400007814783b */ /* 0x000f6c0000004200 */
        /* <DEDUP_REMOVED lines=21> */
[C---:B-----5:R-:W-:Y:S08]  /*13c20*/  HMMA.16816.F32.BF16 R88, R4.reuse, R20, R88 ;  /* 0x000000140458723c */ /* 0x060ff00000041858 */
        /* <DEDUP_REMOVED lines=10> */
[----:B------:R-:W5:Y:S06]  /*13cd0*/  LDSM.16.MT88.4 R16, [R120+0xc800] ;  /* 0x00c800007810783b */ /* 0x000f6c0000004200 */
[----:B----4-:R-:W-:Y:S01]  /*13ce0*/  F2FP.BF16.PACK_AB R4, R134, R135 ;  /* 0x000000878604723e */ /* 0x010fe200000010ff */
        /* <DEDUP_REMOVED lines=17> */
[C---:B-----5:R-:W-:Y:S08]  /*13e00*/  HMMA.16816.F32.BF16 R88, R4.reuse, R16, R88 ;  /* 0x000000100458723c */ /* 0x060ff00000041858 */
[C---:B------:R-:W-:Y:S01]  /*13e10*/  HMMA.16816.F32.BF16 R84, R4.reuse, R18, R84 ;  /* 0x000000120454723c */ /* 0x040fe20000041854 */
[----:B------:R-:W4:Y:S07]  /*13e20*/  LDSM.16.MT88.4 R16, [R123+0xac00] ;  /* 0x00ac00007b10783b */ /* 0x000f2e0000004200 */
[C---:B------:R-:W-:Y:S07]  /*13e30*/  HMMA.16816.F32.BF16 R96, R4.reuse, R20, R96 ;  /* 0x000000140460723c */ /* 0x040fee0000041860 */
[-C--:B------:R-:W-:Y:S01]  /*13e40*/  FFMA.FTZ R20, R62, R55.reuse, -R60 ;  /* 0x000000373e147223 */ /* 0x080fe2000001083c */
[----:B-1----:R-:W-:Y:S01]  /*13e50*/  HMMA.16816.F32.BF16 R80, R4, R12, R80 ;  /* 0x0000000c0450723c */ /* 0x002fe20000041850 */
[----:B------:R-:W-:-:S04]  /*13e60*/  FFMA.FTZ R21, R59, R55, -R54 ;  /* 0x000000373b157223 */ /* 0x000fc80000010836 */
[----:B------:R-:W1:Y:S03]  /*13e70*/  MUFU.EX2 R20, R20 ;  /* 0x0000001400147308 */ /* 0x000e660000000800 */
[C---:B------:R-:W-:Y:S01]  /*13e80*/  HMMA.16816.F32.BF16 R76, R4.reuse, R14, R76 ;  /* 0x0000000e044c723c */ /* 0x040fe2000004184c */
[----:B------:R-:W5:Y:S04]  /*13e90*/  LDSM.16.MT88.4 R12, [R120+0xac00] ;  /* 0x00ac0000780c783b */ /* 0x000f680000004200 */
[----:B------:R-:W-:Y:S03]  /*13ea0*/  MUFU.EX2 R21, R21 ;  /* 0x0000001500157308 */ /* 0x000fe60000000800 */
[C---:B--2---:R-:W-:Y:S08]  /*13eb0*/  HMMA.16816.F32.BF16 R72, R4.reuse, R8, R72 ;  /* 0x000000080448723c */ /* 0x044ff00000041848 */
[C---:B------:R-:W-:Y:S01]  /*13ec0*/  HMMA.16816.F32.BF16 R68, R4.reuse, R10, R68 ;  /* 0x0000000a0444723c */ /* 0x040fe20000041844 */
[----:B------:R-:W2:Y:S07]  /*13ed0*/  LDSM.16.MT88.4 R8, [R123+0xcc00] ;  /* 0x00cc00007b08783b */ /* 0x000eae0000004200 */
[----:B------:R-:W-:Y:S07]  /*13ee0*/  HMMA.16816.F32.BF16 R92, R4, R22, R92 ;  /* 0x00000016045c723c */ /* 0x000fee000004185c */
[-CC-:B------:R-:W-:Y:S01]  /*13ef0*/  FFMA.FTZ R22, R58, R55.reuse, -R54.reuse ;  /* 0x000000373a167223 */ /* 0x180fe20000010836 */
[----:B---3--:R-:W-:Y:S01]  /*13f00*/  F2FP.BF16.PACK_AB R4, R25, R24 ;  /* 0x000000181904723e */ /* 0x008fe200000010ff */
[----:B------:R-:W-:Y:S01]  /*13f10*/  FFMA.FTZ R23, R57, R55, -R54 ;  /* 0x0000003739177223 */ /* 0x000fe20000010836 */
[----:B-1----:R-:W-:Y:S01]  /*13f20*/  F2FP.BF16.PACK_AB R6, R211, R20 ;  /* 0x00000014d306723e */ /* 0x002fe200000010ff */
[----:B------:R-:W-:-:S02]  /*13f30*/  FADD.FTZ R24, R24, R133 ;  /* 0x0000008518187221 */ /* 0x000fc40000010000 */
[----:B------:R-:W1:Y:S02]  /*13f40*/  MUFU.EX2 R22, R22 ;  /* 0x0000001600167308 */ /* 0x000e640000000800 */
[----:B------:R-:W-:-:S04]  /*13f50*/  FADD.FTZ R25, R25, R24 ;  /* 0x0000001819197221 */ /* 0x000fc80000010000 */
[----:B------:R-:W-:Y:S02]  /*13f60*/  FADD.FTZ R20, R20, R25 ;  /* 0x0000001914147221 */ /* 0x000fe40000010000 */
[----:B------:R-:W3:Y:S02]  /*13f70*/  MUFU.EX2 R23, R23 ;  /* 0x0000001700177308 */ /* 0x000ee40000000800 */
[----:B------:R-:W-:Y:S01]  /*13f80*/  FADD.FTZ R211, R211, R20 ;  /* 0x00000014d3d37221 */ /* 0x000fe20000010000 */
[----:B-1----:R-:W-:Y:S01]  /*13f90*/  F2FP.BF16.PACK_AB R5, R22, R21 ;  /* 0x000000151605723e */ /* 0x002fe200000010ff */
[----:B------:R-:W-:-:S04]  /*13fa0*/  FADD.FTZ R21, R21, R154 ;  /* 0x0000009a15157221 */ /* 0x000fc80000010000 */
[----:B------:R-:W-:Y:S01]  /*13fb0*/  FADD.FTZ R22, R22, R21 ;  /* 0x0000001516167221 */ /* 0x000fe20000010000 */
[----:B---3--:R-:W-:-:S03]  /*13fc0*/  F2FP.BF16.PACK_AB R7, R210, R23 ;  /* 0x00000017d207723e */ /* 0x008fc600000010ff */
[----:B------:R-:W-:-:S04]  /*13fd0*/  FADD.FTZ R23, R23, R22 ;  /* 0x0000001617177221 */ /* 0x000fc80000010000 */
[----:B------:R-:W-:Y:S01]  /*13fe0*/  FADD.FTZ R210, R210, R23 ;  /* 0x00000017d2d27221 */ /* 0x000fe20000010000 */
[C---:B----4-:R-:W-:Y:S08]  /*13ff0*/  HMMA.16816.F32.BF16 R112, R4.reuse, R16, R112 ;  /* 0x000000100470723c */ /* 0x050ff00000041870 */
[C---:B------:R-:W-:Y:S01]  /*14000*/  HMMA.16816.F32.BF16 R108, R4.reuse, R18, R108 ;  /* 0x00000012046c723c */ /* 0x040fe2000004186c */
[----:B------:R-:W1:Y:S07]  /*14010*/  LDSM.16.MT88.4 R16, [R120+0xcc00] ;  /* 0x00cc00007810783b */ /* 0x000e6e0000004200 */
[C---:B-----5:R-:W-:Y:S08]  /*14020*/  HMMA.16816.F32.BF16 R104, R4.reuse, R12, R104 ;  /* 0x0000000c0468723c */ /* 0x060ff00000041868 */
        /* <DEDUP_REMOVED lines=75> */
[----:B------:R-:W-:-:S05]  /*144e0*/  IMAD R4, R12, R4, R5 ;  /* 0x000000040c047224 */ /* 0x000fca00078e0205 */
[----:B------:R-:W-:Y:S01]  /*144f0*/  IADD3 R3, R11, R4, RZ ;  /* 0x000000040b037210 */ /* 0x000fe20007ffe0ff */
[----:B------:R-:W-:Y:S01]  /*14500*/  IMAD.MOV.U32 R4, RZ, RZ, R10 ;  /* 0x000000ffff047224 */ /* 0x000fe200078e000a */
[----:B------:R-:W-:Y:S05]  /*14510*/  BRA `(.L_x_1194) ;  /* 0x0000003000007947 */ /* 0x000fea0003800000 */
.L_x_1193:
[----:B------:R-:W2:Y:S02]  /*14520*/  LD.E R4, [R118.64+0x40] ;  /* 0x0000400476047980 */ /* 0x000ea4000c101900 */
[----:B--2---:R-:W-:-:S04]  /*14530*/  LEA R4, -R4, RZ, 0x7 ;  /* 0x000000ff04047211 */ /* 0x004fc800078e39ff */
[----:B------:R-:W-:Y:S02]  /*14540*/  SHF.R.S32.HI R3, RZ, 0x1f, R4 ;  /* 0x0000001fff037819 */ /* 0x000fe40000011404 */
.L_x_1194:
[----:B------:R-:W-:Y:S05]  /*14550*/  BSYNC B0 ;  /* 0x0000000000007941 */ /* 0x000fea0003800000 */
.L_x_1192:
[C---:B------:R-:W-:Y:S02]  /*14560*/  LOP3.LUT P5, RZ, R207.reuse, 0x2, RZ, 0xc0, !PT ;  /* 0x00000002cfff7812 */ /* 0x040fe400078ac0ff */
[C---:B------:R-:W-:Y:S02]  /*14570*/  LOP3.LUT R5, R207.reuse, 0x1, RZ, 0xc0, !PT ;  /* 0x00000001cf057812 */ /* 0x040fe400078ec0ff */
[----:B------:R-:W-:Y:S02]  /*14580*/  LOP3.LUT P4, RZ, R207, 0x4, RZ, 0xc0, !PT ;  /* 0x00000004cfff7812 */ /* 0x000fe4000788c0ff */
[----:B------:R-:W-:Y:S02]  /*14590*/  ISETP.NE.AND P6, PT, R5, RZ, PT ;  /* 0x000000ff0500720c */ /* 0x000fe40003fc5270 */
[C---:B------:R-:W-:Y:S02]  /*145a0*/  IADD3 R5, P0, R4.reuse, R191, RZ ;  /* 0x000000bf04057210 */ /* 0x040fe40007f1e0ff */
[----:B------:R-:W-:-:S03]  /*145b0*/  LEA R172, P1, R4, R140, 0x1 ;  /* 0x0000008c04ac7211 */ /* 0x000fc600078208ff */
[--C-:B------:R-:W-:Y:S01]  /*145c0*/  IMAD.X R6, R3, 0x1, R192.reuse, P0 ;  /* 0x0000000103067824 */ /* 0x100fe200000e06c0 */
[----:B------:R-:W-:Y:S02]  /*145d0*/  LEA.HI.X R173, R4, R141, R3, 0x1, P1 ;  /* 0x0000008d04ad7211 */ /* 0x000fe400008f0c03 */
        /* <DEDUP_REMOVED lines=23> */
[CC--:B------:R-:W-:Y:S02]  /*14750*/  @P6 LEA R20, P2, R5.reuse, R140.reuse, 0x1 ;  /* 0x0000008c05146211 */ /* 0x0c0fe400078408ff */
[CC--:B------:R-:W-:Y:S02]  /*14760*/  @P5 LEA R18, P1, R5.reuse, R140.reuse, 0x1 ;  /* 0x0000008c05125211 */ /* 0x0c0fe400078208ff */
[----:B------:R-:W-:-:S02]  /*14770*/  @P4 LEA R22, P0, R5, R140, 0x1 ;  /* 0x0000008c05164211 */ /* 0x000fc400078008ff */
[CCC-:B------:R-:W-:Y:S02]  /*14780*/  @P6 LEA.HI.X R21, R5.reuse, R141.reuse, R4.reuse, 0x1, P2 ;  /* 0x0000008d05156211 */ /* 0x1c0fe400010f0c04 */
[CCC-:B------:R-:W-:Y:S02]  /*14790*/  @P5 LEA.HI.X R19, R5.reuse, R141.reuse, R4.reuse, 0x1, P1 ;  /* 0x0000008d05135211 */ /* 0x1c0fe400008f0c04 */
[----:B------:R-:W-:Y:S01]  /*147a0*/  @P4 LEA.HI.X R23, R5, R141, R4, 0x1, P0 ;  /* 0x0000008d05174211 */ /* 0x000fe200000f0c04 */
[----:B------:R-:W-:Y:S02]  /*147b0*/  @P5 IMAD.MOV.U32 R4, RZ, RZ, R172 ;  /* 0x000000ffff045224 */ /* 0x000fe400078e00ac */
[----:B------:R-:W-:-:S05]  /*147c0*/  @P5 IMAD.MOV.U32 R5, RZ, RZ, R173 ;  /* 0x000000ffff055224 */ /* 0x000fca00078e00ad */
[----:B------:R-:W-:Y:S01]  /*147d0*/  @!PT LDS RZ, [RZ] ;  /* 0x00000000fffff984 */ /* 0x000fe20000000800 */
[----:B------:R-:W-:Y:S01]  /*147e0*/  @!PT LDS RZ, [RZ] ;  /* 0x00000000fffff984 */ /* 0x000fe20000000800 */
[----:B------:R-:W-:Y:S01]  /*147f0*/  @!PT LDS RZ, [RZ] ;  /* 0x00000000fffff984 */ /* 0x000fe20000000800 */
[----:B------:R2:W-:Y:S04]  /*14800*/  @P5 LDGSTS.E.BYPASS.LTC128B.128 [R203+0xb000], [R4.64+0x40] ;  /* 0x0b00004004cb5fae */ /* 0x0005e8000b901d44 */
[----:B------:R-:W-:Y:S01]  /*14810*/  @!P5 STS.128 [R203+0xb000], RZ ;  /* 0x00b000ffcb00d388 */ /* 0x000fe20000000c00 */
[----:B--2---:R-:W-:Y:S02]  /*14820*/  @P4 IMAD.MOV.U32 R4, RZ, RZ, R172 ;  /* 0x000000ffff044224 */ /* 0x004fe400078e00ac */
        /* <DEDUP_REMOVED lines=51> */
[----:B------:R-:W5:Y:S01]  /*14b60*/  LD.E R3, [R118.64+0x18c] ;  /* 0x00018c0476037980 */ /* 0x000f62000c101900 */
[----:B------:R-:W-:Y:S01]  /*14b70*/  ISETP.GE.AND P0, PT, R51, 0x3, PT ;  /* 0x000000033300780c */ /* 0x000fe20003f06270 */
[----:B------:R-:W-:Y:S02]  /*14b80*/  BSSY B1, `(.L_x_1195) ;  /* 0x0000267000017945 */ /* 0x000fe40003800000 */
[----:B------:R-:W-:Y:S04]  /*14b90*/  LDSM.16.M88.4 R136, [R190] ;  /* 0x00000000be88783b */ /* 0x000fe80000000200 */
[----:B------:R-:W4:Y:S04]  /*14ba0*/  LDSM.16.M88.4 R52, [R189+0x3800] ;  /* 0x00380000bd34783b */ /* 0x000f280000000200 */
[----:B---3--:R-:W3:Y:S04]  /*14bb0*/  LDSM.16.M88.4 R12, [R189+0x3000] ;  /* 0x00300000bd0c783b */ /* 0x008ee80000000200 */
[----:B------:R-:W3:Y:S04]  /*14bc0*/  LDSM.16.M88.4 R60, [R189+0x3400] ;  /* 0x00340000bd3c783b */ /* 0x000ee80000000200 */
[----:B------:R-:W3:Y:S04]  /*14bd0*/  LDSM.16.M88.4 R40, [R189+0x3c00] ;  /* 0x003c0000bd28783b */ /* 0x000ee80000000200 */
[----:B------:R-:W3:Y:S04]  /*14be0*/  LDSM.16.M88.4 R32, [R189+0x4000] ;  /* 0x00400000bd20783b */ /* 0x000ee80000000200 */
[----:B------:R-:W3:Y:S04]  /*14bf0*/  LDSM.16.M88.4 R152, [R189+0x4400] ;  /* 0x00440000bd98783b */ /* 0x000ee80000000200 */
[----:B------:R-:W3:Y:S04]  /*14c00*/  LDSM.16.M88.4 R144, [R189+0x4800] ;  /* 0x00480000bd90783b */ /* 0x000ee80000000200 */
[----:B-1----:R-:W1:Y:S04]  /*14c10*/  LDSM.16.M88.4 R20, [R189+0x4c00] ;  /* 0x004c0000bd14783b */ /* 0x002e680000000200 */
[----:B--2---:R-:W-:Y:S04]  /*14c20*/  LDSM.16.M88.4 R4, [R188] ;  /* 0x00000000bc04783b */ /* 0x004fe80000000200 */
[----:B------:R-:W2:Y:S04]  /*14c30*/  LDSM.16.M88.4 R124, [R122+0x3800] ;  /* 0x003800007a7c783b */ /* 0x000ea80000000200 */
[----:B----4-:R-:W4:Y:S01]  /*14c40*/  LDSM.16.M88.4 R8, [R122+0x3000] ;  /* 0x003000007a08783b */ /* 0x010f220000000200 */
[C---:B------:R-:W-:Y:S03]  /*14c50*/  HMMA.16816.F32.BF16 R56, R136.reuse, R52, RZ ;  /* 0x000000348838723c */ /* 0x040fe600000418ff */
[----:B------:R-:W1:Y:S04]  /*14c60*/  LDSM.16.M88.4 R128, [R122+0x3400] ;  /* 0x003400007a80783b */ /* 0x000e680000000200 */
[----:B------:R-:W1:Y:S01]  /*14c70*/  LDSM.16.M88.4 R24, [R122+0x3c00] ;  /* 0x003c00007a18783b */ /* 0x000e620000000200 */
[C---:B------:R-:W-:Y:S03]  /*14c80*/  HMMA.16816.F32.BF16 R52, R136.reuse, R54, RZ ;  /* 0x000000368834723c */ /* 0x040fe600000418ff */
[----:B------:R-:W-:Y:S04]  /*14c90*/  LDSM.16.M88.4 R132, [R122+0x4800] ;  /* 0x004800007a84783b */ /* 0x000fe80000000200 */
[----:B------:R-:W-:Y:S01]  /*14ca0*/  LDSM.16.M88.4 R164, [R190+0x1000] ;  /* 0x00100000bea4783b */ /* 0x000fe20000000200 */
[C---:B---3--:R-:W-:Y:S03]  /*14cb0*/  HMMA.16816.F32.BF16 R16, R136.reuse, R12, RZ ;  /* 0x0000000c8810723c */ /* 0x048fe600000418ff */
[----:B------:R-:W-:Y:S04]  /*14cc0*/  LDSM.16.M88.4 R156, [R189+0x6c00] ;  /* 0x006c0000bd9c783b */ /* 0x000fe80000000200 */
[----:B------:R-:W-:Y:S01]  /*14cd0*/  LDSM.16.M88.4 R160, [R189+0x6800] ;  /* 0x00680000bda0783b */ /* 0x000fe20000000200 */
[C---:B------:R-:W-:Y:S03]  /*14ce0*/  HMMA.16816.F32.BF16 R64, R136.reuse, R60, RZ ;  /* 0x0000003c8840723c */ /* 0x040fe600000418ff */
[----:B------:R-:W-:Y:S04]  /*14cf0*/  LDSM.16.M88.4 R168, [R189+0x6400] ;  /* 0x00640000bda8783b */ /* 0x000fe80000000200 */
[----:B------:R-:W0:Y:S01]  /*14d00*/  LDGDEPBAR ;  /* 0x00000000000079af */ /* 0x000e220000000000 */
        /* <DEDUP_REMOVED lines=10> */
[C---:B-1----:R-:W-:Y:S08]  /*14db0*/  HMMA.16816.F32.BF16 R140, R136.reuse, R20, RZ ;  /* 0x00000014888c723c */ /* 0x042ff000000418ff */
[----:B------:R-:W-:Y:S01]  /*14dc0*/  HMMA.16816.F32.BF16 R136, R136, R22, RZ ;  /* 0x000000168888723c */ /* 0x000fe200000418ff */
[----:B------:R-:W1:Y:S07]  /*14dd0*/  LDSM.16.M88.4 R20, [R122+0x4000] ;  /* 0x004000007a14783b */ /* 0x000e6e0000000200 */
[C---:B--2---:R-:W-:Y:S08]  /*14de0*/  HMMA.16816.F32.BF16 R56, R4.reuse, R124, R56 ;  /* 0x0000007c0438723c */ /* 0x044ff00000041838 */
[C---:B------:R-:W-:Y:S01]  /*14df0*/  HMMA.16816.F32.BF16 R52, R4.reuse, R126, R52 ;  /* 0x0000007e0434723c */ /* 0x040fe20000041834 */
[----:B------:R-:W2:Y:S07]  /*14e00*/  LDSM.16.M88.4 R124, [R122+0x4c00] ;  /* 0x004c00007a7c783b */ /* 0x000eae0000000200 */
[C---:B----4-:R-:W-:Y:S08]  /*14e10*/  HMMA.16816.F32.BF16 R16, R4.reuse, R8, R16 ;  /* 0x000000080410723c */ /* 0x050ff00000041810 */
[C---:B------:R-:W-:Y:S01]  /*14e20*/  HMMA.16816.F32.BF16 R12, R4.reuse, R10, R12 ;  /* 0x0000000a040c723c */ /* 0x040fe2000004180c */
[----:B------:R-:W3:Y:S07]  /*14e30*/  LDSM.16.M88.4 R8, [R122+0x4400] ;  /* 0x004400007a08783b */ /* 0x000eee0000000200 */
[C---:B------:R-:W-:Y:S08]  /*14e40*/  HMMA.16816.F32.BF16 R64, R4.reuse, R128, R64 ;  /* 0x000000800440723c */ /* 0x040ff00000041840 */
[C---:B------:R-:W-:Y:S01]  /*14e50*/  HMMA.16816.F32.BF16 R60, R4.reuse, R130, R60 ;  /* 0x00000082043c723c */ /* 0x040fe2000004183c */
[----:B------:R-:W4:Y:S07]  /*14e60*/  LDSM.16.M88.4 R128, [R189+0x5000] ;  /* 0x00500000bd80783b */ /* 0x000f2e0000000200 */
        /* <DEDUP_REMOVED lines=9> */
[C---:B--2---:R-:W-:Y:S08]  /*14f00*/  HMMA.16816.F32.BF16 R140, R4.reuse, R124, R140 ;  /* 0x0000007c048c723c */ /* 0x044ff0000004188c */
[C---:B------:R-:W-:Y:S01]  /*14f10*/  HMMA.16816.F32.BF16 R136, R4.reuse, R126, R136 ;  /* 0x0000007e0488723c */ /* 0x040fe20000041888 */
[----:B------:R-:W2:Y:S07]  /*14f20*/  LDSM.16.M88.4 R124, [R122+0x5000] ;  /* 0x005000007a7c783b */ /* 0x000eae0000000200 */
[C---:B---3--:R-:W-:Y:S08]  /*14f30*/  HMMA.16816.F32.BF16 R28, R4.reuse, R8, R28 ;  /* 0x00000008041c723c */ /* 0x048ff0000004181c */
[----:B------:R-:W-:Y:S01]  /*14f40*/  HMMA.16816.F32.BF16 R152, R4, R10, R152 ;  /* 0x0000000a0498723c */ /* 0x000fe20000041898 */
[----:B------:R-:W3:Y:S04]  /*14f50*/  LDSM.16.M88.4 R8, [R189+0x5c00] ;  /* 0x005c0000bd08783b */ /* 0x000ee80000000200 */
[----:B------:R-:W2:Y:S03]  /*14f60*/  LDSM.16.M88.4 R4, [R189+0x6000] ;  /* 0x00600000bd04783b */ /* 0x000ea60000000200 */
[C---:B----4-:R-:W-:Y:S08]  /*14f70*/  HMMA.16816.F32.BF16 R16, R164.reuse, R128, R16 ;  /* 0x00000080a410723c */ /* 0x050ff00000041810 */
[C---:B------:R-:W-:Y:S08]  /*14f80*/  HMMA.16816.F32.BF16 R64, R164.reuse, R24, R64 ;  /* 0x00000018a440723c */ /* 0x040ff00000041840 */
[C---:B------:R-:W-:Y:S01]  /*14f90*/  HMMA.16816.F32.BF16 R60, R164.reuse, R26, R60 ;  /* 0x0000001aa43c723c */ /* 0x040fe2000004183c */
[----:B------:R-:W-:Y:S07]  /*14fa0*/  LDSM.16.M88.4 R24, [R190+0x2000] ;  /* 0x00200000be18783b */ /* 0x000fee0000000200 */
[C---:B-1----:R-:W-:Y:S08]  /*14fb0*/  HMMA.16816.F32.BF16 R56, R164.reuse, R20, R56 ;  /* 0x00000014a438723c */ /* 0x042ff00000041838 */
[C---:B------:R-:W-:Y:S01]  /*14fc0*/  HMMA.16816.F32.BF16 R52, R164.reuse, R22, R52 ;  /* 0x00000016a434723c */ /* 0x040fe20000041834 */
[----:B------:R-:W1:Y:S07]  /*14fd0*/  LDSM.16.M88.4 R20, [R189+0x7000] ;  /* 0x00700000bd14783b */ /* 0x000e6e0000000200 */
[----:B------:R-:W-:Y:S01]  /*14fe0*/  HMMA.16816.F32.BF16 R12, R164, R130, R12 ;  /* 0x00000082a40c723c */ /* 0x000fe2000004180c */
[----:B------:R-:W4:Y:S07]  /*14ff0*/  LDSM.16.M88.4 R128, [R122+0x5400] ;  /* 0x005400007a80783b */ /* 0x000f2e0000000200 */
[----:B--2---:R-:W-:Y:S08]  /*15000*/  HMMA.16816.F32.BF16 R16, R132, R124, R16 ;  /* 0x0000007c8410723c */ /* 0x004ff00000041810 */
[C---:B---3--:R-:W-:Y:S08]  /*15010*/  HMMA.16816.F32.BF16 R44, R164.reuse, R8, R44 ;  /* 0x00000008a42c723c */ /* 0x048ff0000004182c */
[C---:B------:R-:W-:Y:S01]  /*15020*/  HMMA.16816.F32.BF16 R40, R164.reuse, R10, R40 ;  /* 0x0000000aa428723c */ /* 0x040fe20000041828 */
[----:B------:R-:W-:Y:S07]  /*15030*/  LDSM.16.M88.4 R8, [R188+0x2000] ;  /* 0x00200000bc08783b */ /* 0x000fee0000000200 */
[C---:B------:R-:W-:Y:S08]  /*15040*/  HMMA.16816.F32.BF16 R36, R164.reuse, R4, R36 ;  /* 0x00000004a424723c */ /* 0x040ff00000041824 */
[----:B------:R-:W-:Y:S01]  /*15050*/  HMMA.16816.F32.BF16 R32, R164, R6, R32 ;  /* 0x00000006a420723c */ /* 0x000fe20000041820 */
[----:B------:R-:W2:Y:S07]  /*15060*/  LDSM.16.M88.4 R4, [R122+0x7000] ;  /* 0x007000007a04783b */ /* 0x000eae0000000200 */
[----:B------:R-:W-:Y:S01]  /*15070*/  HMMA.16816.F32.BF16 R12, R132, R126, R12 ;  /* 0x0000007e840c723c */ /* 0x000fe2000004180c */
[----:B------:R-:W3:Y:S07]  /*15080*/  LDSM.16.M88.4 R124, [R122+0x5800] ;  /* 0x005800007a7c783b */ /* 0x000eee0000000200 */
[----:B-1----:R-:W-:Y:S08]  /*15090*/  HMMA.16816.F32.BF16 R16, R24, R20, R16 ;  /* 0x000000141810723c */ /* 0x002ff00000041810 */
[C---:B------:R-:W-:Y:S08]  /*150a0*/  HMMA.16816.F32.BF16 R140, R164.reuse, R156, R140 ;  /* 0x0000009ca48c723c */ /* 0x040ff0000004188c */
[----:B------:R-:W-:Y:S01]  /*150b0*/  HMMA.16816.F32.BF16 R156, R164, R158, R136 ;  /* 0x0000009ea49c723c */ /* 0x000fe20000041888 */
[----:B------:R-:W1:Y:S07]  /*150c0*/  LDSM.16.M88.4 R136, [R189+0x7400] ;  /* 0x00740000bd88783b */ /* 0x000e6e0000000200 */
[----:B------:R-:W-:Y:S01]  /*150d0*/  HMMA.16816.F32.BF16 R12, R24, R22, R12 ;  /* 0x00000016180c723c */ /* 0x000fe2000004180c */
[----:B------:R-:W1:Y:S07]  /*150e0*/  LDSM.16.M88.4 R20, [R122+0x5c00] ;  /* 0x005c00007a14783b */ /* 0x000e6e0000000200 */
[----:B----4-:R-:W-:Y:S08]  /*150f0*/  HMMA.16816.F32.BF16 R64, R132, R128, R64 ;  /* 0x000000808440723c */ /* 0x010ff00000041840 */
[----:B--2---:R-:W-:Y:S08]  /*15100*/  HMMA.16816.F32.BF16 R16, R8, R4, R16 ;  /* 0x000000040810723c */ /* 0x004ff00000041810 */
[C---:B---3--:R-:W-:Y:S08]  /*15110*/  HMMA.16816.F32.BF16 R56, R132.reuse, R124, R56 ;  /* 0x0000007c8438723c */ /* 0x048ff00000041838 */
[C---:B------:R-:W-:Y:S01]  /*15120*/  HMMA.16816.F32.BF16 R124, R132.reuse, R126, R52 ;  /* 0x0000007e847c723c */ /* 0x040fe20000041834 */
[----:B------:R-:W2:Y:S07]  /*15130*/  LDSM.16.M88.4 R52, [R122+0x7400] ;  /* 0x007400007a34783b */ /* 0x000eae0000000200 */
[----:B------:R-:W-:Y:S01]  /*15140*/  HMMA.16816.F32.BF16 R60, R132, R130, R60 ;  /* 0x00000082843c723c */ /* 0x000fe2000004183c */
[----:B------:R-:W3:Y:S01]  /*15150*/  LDSM.16.M88.4 R128, [R189+0x7800] ;  /* 0x00780000bd80783b */ /* 0x000ee20000000200 */
[----:B-----5:R-:W-:-:S04]  /*15160*/  FMUL.FTZ R16, R16, R3 ;  /* 0x0000000310107220 */ /* 0x020fc80000410000 */
[----:B------:R4:W-:Y:S02]  /*15170*/  MUFU.TANH R50, R16 ;  /* 0x0000001000327308 */ /* 0x0009e40000002400 */
[----:B------:R-:W-:Y:S01]  /*15180*/  HMMA.16816.F32.BF16 R12, R8, R6, R12 ;  /* 0x00000006080c723c */ /* 0x000fe2000004180c */
[----:B------:R-:W5:Y:S07]  /*15190*/  LDSM.16.M88.4 R4, [R122+0x6000] ;  /* 0x006000007a04783b */ /* 0x000f6e0000000200 */
[----:B-1----:R-:W-:Y:S07]  /*151a0*/  HMMA.16816.F32.BF16 R64, R24, R136, R64 ;  /* 0x000000881840723c */ /* 0x002fee0000041840 */
[-C--:B------:R-:W-:Y:S01]  /*151b0*/  FMUL.FTZ R137, R17, R3.reuse ;  /* 0x0000000311897220 */ /* 0x080fe20000410000 */
[----:B------:R-:W-:Y:S01]  /*151c0*/  HMMA.16816.F32.BF16 R148, R164, R160, R148 ;  /* 0x000000a0a494723c */ /* 0x000fe20000041894 */
[----:B------:R-:W-:-:S04]  /*151d0*/  FMUL.FTZ R136, R18, R3 ;  /* 0x0000000312887220 */ /* 0x000fc80000410000 */
[----:B------:R-:W-:Y:S02]  /*151e0*/  MUFU.TANH R137, R137 ;  /* 0x0000008900897308 */ /* 0x000fe40000002400 */
[-C--:B------:R-:W-:Y:S01]  /*151f0*/  FMUL.FTZ R160, R19, R3.reuse ;  /* 0x0000000313a07220 */ /* 0x080fe20000410000 */
[----:B------:R-:W-:Y:S01]  /*15200*/  HMMA.16816.F32.BF16 R44, R132, R20, R44 ;  /* 0x00000014842c723c */ /* 0x000fe2000004182c */
[----:B----4-:R-:W1:Y:S01]  /*15210*/  LDSM.16.M88.4 R16, [R122+0x6400] ;  /* 0x006400007a10783b */ /* 0x010e620000000200 */
[----:B------:R-:W-:-:S03]  /*15220*/  FMUL.FTZ R12, R12, R3 ;  /* 0x000000030c0c7220 */ /* 0x000fc60000410000 */
[----:B------:R-:W-:Y:S03]  /*15230*/  MUFU.TANH R160, R160 ;  /* 0x000000a000a07308 */ /* 0x000fe60000002400 */
[----:B------:R-:W-:Y:S01]  /*15240*/  HMMA.16816.F32.BF16 R40, R132, R22, R40 ;  /* 0x000000168428723c */ /* 0x000fe20000041828 */
[----:B------:R-:W4:Y:S04]  /*15250*/  LDSM.16.M88.4 R20, [R122+0x7800] ;  /* 0x007800007a14783b */ /* 0x000f280000000200 */
[----:B------:R3:W-:Y:S03]  /*15260*/  MUFU.TANH R121, R12 ;  /* 0x0000000c00797308 */ /* 0x0007e60000002400 */
[----:B------:R-:W-:Y:S05]  /*15270*/  HMMA.16816.F32.BF16 R60, R24, R138, R60 ;  /* 0x0000008a183c723c */ /* 0x000fea000004183c */
[----:B------:R-:W-:Y:S02]  /*15280*/  MUFU.TANH R136, R136 ;  /* 0x0000008800887308 */ /* 0x000fe40000002400 */
[-C--:B------:R-:W-:Y:S01]  /*15290*/  FMUL.FTZ R138, R14, R3.reuse ;  /* 0x000000030e8a7220 */ /* 0x080fe20000410000 */
[----:B--2---:R-:W-:Y:S05]  /*152a0*/  HMMA.16816.F32.BF16 R64, R8, R52, R64 ;  /* 0x000000340840723c */ /* 0x004fea0000041840 */
[----:B------:R-:W2:Y:S02]  /*152b0*/  MUFU.TANH R138, R138 ;  /* 0x0000008a008a7308 */ /* 0x000ea40000002400 */
[-C--:B------:R-:W-:Y:S01]  /*152c0*/  FMUL.FTZ R52, R13, R3.reuse ;  /* 0x000000030d347220 */ /* 0x080fe20000410000 */
[----:B------:R-:W-:Y:S01]  /*152d0*/  HMMA.16816.F32.BF16 R28, R164, R168, R28 ;  /* 0x000000a8a41c723c */ /* 0x000fe2000004181c */
[----:B------:R-:W-:-:S02]  /*152e0*/  FMUL.FTZ R53, R15, R3 ;  /* 0x000000030f357220 */ /* 0x000fc40000410000 */
[----:B---3--:R-:W3:Y:S02]  /*152f0*/  LDSM.16.M88.4 R12, [R189+0x7c00] ;  /* 0x007c0000bd0c783b */ /* 0x008ee40000000200 */
[----:B------:R-:W-:Y:S03]  /*15300*/  MUFU.TANH R52, R52 ;  /* 0x0000003400347308 */ /* 0x000fe60000002400 */
[----:B------:R-:W-:Y:S05]  /*15310*/  HMMA.16816.F32.BF16 R152, R164, R170, R152 ;  /* 0x000000aaa498723c */ /* 0x000fea0000041898 */
[----:B------:R-:W-:Y:S03]  /*15320*/  MUFU.TANH R53, R53 ;  /* 0x0000003500357308 */ /* 0x000fe60000002400 */
[----:B------:R-:W-:Y:S01]  /*15330*/  HMMA.16816.F32.BF16 R56, R24, R128, R56 ;  /* 0x000000801838723c */ /* 0x000fe20000041838 */
[----:B------:R-:W-:-:S06]  /*15340*/  FMUL.FTZ R64, R64, R3 ;  /* 0x0000000340407220 */ /* 0x000fcc0000410000 */
[----:B------:R-:W1:Y:S01]  /*15350*/  MUFU.TANH R64, R64 ;  /* 0x0000004000407308 */ /* 0x000e620000002400 */
[----:B------:R-:W-:Y:S08]  /*15360*/  HMMA.16816.F32.BF16 R124, R24, R130, R124 ;  /* 0x00000082187c723c */ /* 0x000ff0000004187c */
[C---:B-----5:R-:W-:Y:S08]  /*15370*/  HMMA.16816.F32.BF16 R36, R132.reuse, R4, R36 ;  /* 0x000000048424723c */ /* 0x060ff00000041824 */
[C---:B------:R-:W-:Y:S01]  /*15380*/  HMMA.16816.F32.BF16 R32, R132.reuse, R6, R32 ;  /* 0x000000068420723c */ /* 0x040fe20000041820 */
[----:B------:R-:W5:Y:S07]  /*15390*/  LDSM.16.M88.4 R4, [R122+0x6800] ;  /* 0x006800007a04783b */ /* 0x000f6e0000000200 */
[C---:B-1----:R-:W-:Y:S08]  /*153a0*/  HMMA.16816.F32.BF16 R28, R132.reuse, R16, R28 ;  /* 0x00000010841c723c */ /* 0x042ff0000004181c */
[----:B------:R-:W-:Y:S01]  /*153b0*/  HMMA.16816.F32.BF16 R152, R132, R18, R152 ;  /* 0x000000128498723c */ /* 0x000fe20000041898 */
[----:B------:R-:W1:Y:S07]  /*153c0*/  LDSM.16.M88.4 R16, [R122+0x7c00] ;  /* 0x007c00007a10783b */ /* 0x000e6e0000000200 */
[----:B------:R-:W-:Y:S08]  /*153d0*/  HMMA.16816.F32.BF16 R144, R164, R162, R144 ;  /* 0x000000a2a490723c */ /* 0x000ff00000041890 */
[C---:B----4-:R-:W-:Y:S08]  /*153e0*/  HMMA.16816.F32.BF16 R56, R8.reuse, R20, R56 ;  /* 0x000000140838723c */ /* 0x050ff00000041838 */
[----:B------:R-:W-:Y:S01]  /*153f0*/  HMMA.16816.F32.BF16 R124, R8, R22, R124 ;  /* 0x00000016087c723c */ /* 0x000fe2000004187c */
[----:B------:R-:W4:Y:S07]  /*15400*/  LDSM.16.M88.4 R20, [R189+0x8000] ;  /* 0x00800000bd14783b */ /* 0x000f2e0000000200 */
[C---:B---3--:R-:W-:Y:S08]  /*15410*/  HMMA.16816.F32.BF16 R44, R24.reuse, R12, R44 ;  /* 0x0000000c182c723c */ /* 0x048ff0000004182c */
[----:B------:R-:W-:Y:S01]  /*15420*/  HMMA.16816.F32.BF16 R40, R24, R14, R40 ;  /* 0x0000000e1828723c */ /* 0x000fe20000041828 */
[----:B------:R-:W3:Y:S01]  /*15430*/  LDSM.16.M88.4 R12, [R122+0x6c00] ;  /* 0x006c00007a0c783b */ /* 0x000ee20000000200 */
[----:B------:R-:W-:-:S02]  /*15440*/  FMUL.FTZ R56, R56, R3 ;  /* 0x0000000338387220 */ /* 0x000fc40000410000 */
[-C--:B------:R-:W-:Y:S02]  /*15450*/  FMUL.FTZ R58, R58, R3.reuse ;  /* 0x000000033a3a7220 */ /* 0x080fe40000410000 */
[----:B------:R-:W-:Y:S01]  /*15460*/  MUFU.TANH R180, R56 ;  /* 0x0000003800b47308 */ /* 0x000fe20000002400 */
[-C--:B------:R-:W-:Y:S01]  /*15470*/  FMUL.FTZ R57, R57, R3.reuse ;  /* 0x0000000339397220 */ /* 0x080fe20000410000 */
[C---:B-----5:R-:W-:Y:S01]  /*15480*/  HMMA.16816.F32.BF16 R148, R132.reuse, R4, R148 ;  /* 0x000000048494723c */ /* 0x060fe20000041894 */
[-C--:B------:R-:W-:Y:S02]  /*15490*/  FMUL.FTZ R124, R124, R3.reuse ;  /* 0x000000037c7c7220 */ /* 0x080fe40000410000 */
[-C--:B------:R-:W-:Y:S02]  /*154a0*/  FMUL.FTZ R126, R126, R3.reuse ;  /* 0x000000037e7e7220 */ /* 0x080fe40000410000 */
[-C--:B------:R-:W-:Y:S01]  /*154b0*/  FMUL.FTZ R125, R125, R3.reuse ;  /* 0x000000037d7d7220 */ /* 0x080fe20000410000 */
[----:B------:R-:W-:Y:S01]  /*154c0*/  MUFU.TANH R184, R58 ;  /* 0x0000003a00b87308 */ /* 0x000fe20000002400 */
[-C--:B------:R-:W-:Y:S01]  /*154d0*/  FMUL.FTZ R59, R59, R3.reuse ;  /* 0x000000033b3b7220 */ /* 0x080fe20000410000 */
[----:B------:R-:W-:Y:S01]  /*154e0*/  HMMA.16816.F32.BF16 R144, R132, R6, R144 ;  /* 0x000000068490723c */ /* 0x000fe20000041890 */
[----:B------:R-:W5:Y:S01]  /*154f0*/  LDSM.16.M88.4 R4, [R122+0x8000] ;  /* 0x008000007a04783b */ /* 0x000f620000000200 */
[----:B------:R-:W-:-:S04]  /*15500*/  FMUL.FTZ R127, R127, R3 ;  /* 0x000000037f7f7220 */ /* 0x000fc80000410000 */
[----:B------:R-:W-:Y:S02]  /*15510*/  MUFU.TANH R179, R124 ;  /* 0x0000007c00b37308 */ /* 0x000fe40000002400 */
[C---:B-1----:R-:W-:Y:S06]  /*15520*/  HMMA.16816.F32.BF16 R44, R8.reuse, R16, R44 ;  /* 0x00000010082c723c */ /* 0x042fec000004182c */
[----:B------:R-:W-:Y:S02]  /*15530*/  MUFU.TANH R183, R126 ;  /* 0x0000007e00b77308 */ /* 0x000fe40000002400 */
[----:B------:R-:W-:Y:S01]  /*15540*/  HMMA.16816.F32.BF16 R40, R8, R18, R40 ;  /* 0x000000120828723c */ /* 0x000fe20000041828 */
[----:B------:R-:W1:Y:S05]  /*15550*/  LDSM.16.M88.4 R16, [R189+0x8400] ;  /* 0x00840000bd10783b */ /* 0x000e6a0000000200 */
[----:B------:R-:W-:Y:S02]  /*15560*/  MUFU.TANH R182, R125 ;  /* 0x0000007d00b67308 */ /* 0x000fe40000002400 */
[----:B----4-:R-:W-:Y:S06]  /*15570*/  HMMA.16816.F32.BF16 R36, R24, R20, R36 ;  /* 0x000000141824723c */ /* 0x010fec0000041824 */
[----:B------:R-:W-:Y:S02]  /*15580*/  MUFU.TANH R185, R57 ;  /* 0x0000003900b97308 */ /* 0x000fe40000002400 */
[----:B---3--:R-:W-:Y:S01]  /*15590*/  HMMA.16816.F32.BF16 R140, R132, R12, R140 ;  /* 0x0000000c848c723c */ /* 0x008fe2000004188c */
[----:B------:R-:W-:-:S02]  /*155a0*/  FMUL.FTZ R44, R44, R3 ;  /* 0x000000032c2c7220 */ /* 0x000fc40000410000 */
[-C--:B------:R-:W-:Y:S02]  /*155b0*/  FMUL.FTZ R46, R46, R3.reuse ;  /* 0x000000032e2e7220 */ /* 0x080fe40000410000 */
[-C--:B------:R-:W-:Y:S01]  /*155c0*/  FMUL.FTZ R45, R45, R3.reuse ;  /* 0x000000032d2d7220 */ /* 0x080fe20000410000 */
[----:B------:R-:W-:Y:S01]  /*155d0*/  MUFU.TANH R162, R44 ;  /* 0x0000002c00a27308 */ /* 0x000fe20000002400 */
[-C--:B------:R-:W-:Y:S01]  /*155e0*/  FMUL.FTZ R47, R47, R3.reuse ;  /* 0x000000032f2f7220 */ /* 0x080fe20000410000 */
[----:B------:R-:W-:Y:S01]  /*155f0*/  HMMA.16816.F32.BF16 R156, R132, R14, R156 ;  /* 0x0000000e849c723c */ /* 0x000fe2000004189c */
[----:B------:R-:W3:Y:S01]  /*15600*/  LDSM.16.M88.4 R12, [R189+0x8800] ;  /* 0x00880000bd0c783b */ /* 0x000ee20000000200 */
[-C--:B------:R-:W-:Y:S02]  /*15610*/  FMUL.FTZ R40, R40, R3.reuse ;  /* 0x0000000328287220 */ /* 0x080fe40000410000 */
[-C--:B------:R-:W-:Y:S02]  /*15620*/  FMUL.FTZ R42, R42, R3.reuse ;  /* 0x000000032a2a7220 */ /* 0x080fe40000410000 */
[----:B------:R-:W-:Y:S01]  /*15630*/  MUFU.TANH R176, R46 ;  /* 0x0000002e00b07308 */ /* 0x000fe20000002400 */
[-C--:B------:R-:W-:Y:S01]  /*15640*/  FMUL.FTZ R41, R41, R3.reuse ;  /* 0x0000000329297220 */ /* 0x080fe20000410000 */
[----:B------:R-:W-:Y:S01]  /*15650*/  HMMA.16816.F32.BF16 R32, R24, R22, R32 ;  /* 0x000000161820723c */ /* 0x000fe20000041820 */
[----:B------:R-:W4:Y:S01]  /*15660*/  LDSM.16.M88.4 R20, [R122+0x8400] ;  /* 0x008400007a14783b */ /* 0x000f220000000200 */
[----:B------:R-:W-:-:S04]  /*15670*/  FMUL.FTZ R43, R43, R3 ;  /* 0x000000032b2b7220 */ /* 0x000fc80000410000 */
[----:B------:R-:W-:Y:S02]  /*15680*/  MUFU.TANH R161, R40 ;  /* 0x0000002800a17308 */ /* 0x000fe40000002400 */
[----:B-----5:R-:W-:Y:S06]  /*15690*/  HMMA.16816.F32.BF16 R36, R8, R4, R36 ;  /* 0x000000040824723c */ /* 0x020fec0000041824 */
[----:B------:R-:W-:Y:S02]  /*156a0*/  MUFU.TANH R177, R42 ;  /* 0x0000002a00b17308 */ /* 0x000fe40000002400 */
[C---:B-1----:R-:W-:Y:S06]  /*156b0*/  HMMA.16816.F32.BF16 R28, R24.reuse, R16, R28 ;  /* 0x00000010181c723c */ /* 0x042fec000004181c */
[----:B------:R-:W-:Y:S02]  /*156c0*/  MUFU.TANH R186, R59 ;  /* 0x0000003b00ba7308 */ /* 0x000fe40000002400 */
[----:B------:R-:W-:Y:S01]  /*156d0*/  HMMA.16816.F32.BF16 R152, R24, R18, R152 ;  /* 0x000000121898723c */ /* 0x000fe20000041898 */
[----:B------:R-:W1:Y:S05]  /*156e0*/  LDSM.16.M88.4 R16, [R189+0x8c00] ;  /* 0x008c0000bd10783b */ /* 0x000e6a0000000200 */
[----:B------:R-:W-:Y:S02]  /*156f0*/  MUFU.TANH R181, R127 ;  /* 0x0000007f00b57308 */ /* 0x000fe40000002400 */
[----:B------:R-:W-:Y:S01]  /*15700*/  HMMA.16816.F32.BF16 R32, R8, R6, R32 ;  /* 0x000000060820723c */ /* 0x000fe20000041820 */
[----:B------:R-:W5:Y:S01]  /*15710*/  LDSM.16.M88.4 R4, [R122+0x8800] ;  /* 0x008800007a04783b */ /* 0x000f620000000200 */
[----:B------:R-:W-:-:S02]  /*15720*/  FMUL.FTZ R168, R36, R3 ;  /* 0x0000000324a87220 */ /* 0x000fc40000410000 */
[-C--:B------:R-:W-:Y:S01]  /*15730*/  FMUL.FTZ R37, R37, R3.reuse ;  /* 0x0000000325257220 */ /* 0x080fe20000410000 */
[----:B------:R-:W2:Y:S01]  /*15740*/  S2R R36, SR_TID.X ;  /* 0x0000000000247919 */ /* 0x000ea20000002100 */
[-C--:B------:R-:W-:Y:S01]  /*15750*/  FMUL.FTZ R38, R38, R3.reuse ;  /* 0x0000000326267220 */ /* 0x080fe20000410000 */
[----:B------:R-:W-:Y:S01]  /*15760*/  MUFU.TANH R175, R45 ;  /* 0x0000002d00af7308 */ /* 0x000fe20000002400 */
[----:B------:R-:W-:Y:S01]  /*15770*/  HMMA.16816.F32.BF16 R60, R8, R54, R60 ;  /* 0x00000036083c723c */ /* 0x000fe2000004183c */
[----:B------:R-:W-:-:S06]  /*15780*/  FMUL.FTZ R39, R39, R3 ;  /* 0x0000000327277220 */ /* 0x000fcc0000410000 */
[----:B------:R1:W-:Y:S01]  /*15790*/  MUFU.TANH R169, R37 ;  /* 0x0000002500a97308 */ /* 0x0003e20000002400 */
[C---:B---3--:R-:W-:Y:S01]  /*157a0*/  HMMA.16816.F32.BF16 R148, R24.reuse, R12, R148 ;  /* 0x0000000c1894723c */ /* 0x048fe20000041894 */
[-C--:B------:R-:W-:Y:S02]  /*157b0*/  FMUL.FTZ R54, R65, R3.reuse ;  /* 0x0000000341367220 */ /* 0x080fe40000410000 */
[-C--:B------:R-:W-:Y:S02]  /*157c0*/  FMUL.FTZ R65, R66, R3.reuse ;  /* 0x0000000342417220 */ /* 0x080fe40000410000 */
[-C--:B------:R-:W-:Y:S02]  /*157d0*/  FMUL.FTZ R55, R67, R3.reuse ;  /* 0x0000000343377220 */ /* 0x080fe40000410000 */
[----:B------:R-:W-:Y:S01]  /*157e0*/  MUFU.TANH R168, R168 ;  /* 0x000000a800a87308 */ /* 0x000fe20000002400 */
[----:B------:R-:W-:Y:S01]  /*157f0*/  HMMA.16816.F32.BF16 R144, R24, R14, R144 ;  /* 0x0000000e1890723c */ /* 0x000fe20000041890 */
[----:B------:R-:W3:Y:S01]  /*15800*/  LDSM.16.M88.4 R12, [R122+0x8c00] ;  /* 0x008c00007a0c783b */ /* 0x000ee20000000200 */
[----:B------:R-:W-:Y:S01]  /*15810*/  FMUL.FTZ R164, R32, R3 ;  /* 0x0000000320a47220 */ /* 0x000fe20000410000 */
[----:B------:R-:W-:-:S04]  /*15820*/  DEPBAR.LE SB0, 0x0 ;  /* 0x000080000000791a */ /* 0x000fc80000000000 */
[----:B--2---:R-:W-:Y:S01]  /*15830*/  IMAD.SHL.U32 R36, R36, 0x2, RZ ;  /* 0x0000000224247824 */ /* 0x004fe200078e00ff */
[----:B----4-:R-:W-:Y:S01]  /*15840*/  HMMA.16816.F32.BF16 R28, R8, R20, R28 ;  /* 0x00000014081c723c */ /* 0x010fe2000004181c */
[----:B------:R-:W-:Y:S01]  /*15850*/  IMAD.SHL.U32 R32, R206, 0x80, RZ ;  /* 0x00000080ce207824 */ /* 0x000fe200078e00ff */
[----:B------:R-:W2:Y:S01]  /*15860*/  MUFU.TANH R65, R65 ;  /* 0x0000004100417308 */ /* 0x000ea20000002400 */
[-C--:B------:R-:W-:Y:S01]  /*15870*/  FMUL.FTZ R66, R60, R3.reuse ;  /* 0x000000033c427220 */ /* 0x080fe20000410000 */
[----:B-1----:R-:W-:Y:S01]  /*15880*/  LOP3.LUT R37, R36, 0x6, RZ, 0xc0, !PT ;  /* 0x0000000624257812 */ /* 0x002fe200078ec0ff */
[-C--:B------:R-:W-:Y:S02]  /*15890*/  FMUL.FTZ R62, R62, R3.reuse ;  /* 0x000000033e3e7220 */ /* 0x080fe40000410000 */
[-C--:B------:R-:W-:Y:S01]  /*158a0*/  FMUL.FTZ R171, R34, R3.reuse ;  /* 0x0000000322ab7220 */ /* 0x080fe20000410000 */
[----:B------:R-:W-:Y:S01]  /*158b0*/  HMMA.16816.F32.BF16 R140, R24, R16, R140 ;  /* 0x00000010188c723c */ /* 0x000fe2000004188c */
[----:B------:R-:W-:Y:S01]  /*158c0*/  LOP3.LUT R36, R32, 0x8, R37, 0xfe, !PT ;  /* 0x0000000820247812 */ /* 0x000fe200078efe25 */
[----:B------:R-:W1:Y:S01]  /*158d0*/  MUFU.TANH R66, R66 ;  /* 0x0000004200427308 */ /* 0x000e620000002400 */
[----:B------:R-:W-:-:S02]  /*158e0*/  FMUL.FTZ R60, R61, R3 ;  /* 0x000000033d3c7220 */ /* 0x000fc40000410000 */
[C---:B------:R-:W-:Y:S01]  /*158f0*/  ISETP.GE.AND P1, PT, R36.reuse, R48, PT ;  /* 0x000000302400720c */ /* 0x040fe20003f26270 */
[----:B------:R-:W-:Y:S01]  /*15900*/  FMUL.FTZ R61, R63, R3 ;  /* 0x000000033f3d7220 */ /* 0x000fe20000410000 */
[----:B------:R-:W-:Y:S01]  /*15910*/  ISETP.GE.AND P2, PT, R36, R49, PT ;  /* 0x000000312400720c */ /* 0x000fe20003f46270 */
[----:B------:R-:W-:Y:S01]  /*15920*/  HMMA.16816.F32.BF16 R152, R8, R22, R152 ;  /* 0x000000160898723c */ /* 0x000fe20000041898 */
[----:B------:R-:W-:Y:S01]  /*15930*/  LOP3.LUT R36, R32, 0x20, R37, 0xfe, !PT ;  /* 0x0000002020247812 */ /* 0x000fe200078efe25 */
[----:B------:R-:W4:Y:S01]  /*15940*/  MUFU.TANH R62, R62 ;  /* 0x0000003e003e7308 */ /* 0x000f220000002400 */
[----:B------:R-:W-:Y:S01]  /*15950*/  FSEL R138, R138, -INF , !P2 ;  /* 0xff8000008a8a7808 */ /* 0x000fe20005000000 */
[-C--:B------:R-:W-:Y:S02]  /*15960*/  FMUL.FTZ R35, R35, R3.reuse ;  /* 0x0000000323237220 */ /* 0x080fe40000410000 */
[-C--:B------:R-:W-:Y:S02]  /*15970*/  FMUL.FTZ R33, R33, R3.reuse ;  /* 0x0000000321217220 */ /* 0x080fe40000410000 */
[----:B------:R-:W-:Y:S01]  /*15980*/  HMMA.16816.F32.BF16 R156, R24, R18, R156 ;  /* 0x00000012189c723c */ /* 0x000fe2000004189c */
[-C--:B------:R-:W-:Y:S01]  /*15990*/  FMUL.FTZ R34, R28, R3.reuse ;  /* 0x000000031c227220 */ /* 0x080fe20000410000 */
[----:B------:R-:W-:Y:S01]  /*159a0*/  FSEL R28, R121, -INF , !P1 ;  /* 0xff800000791c7808 */ /* 0x000fe20004800000 */
[-C--:B------:R-:W-:Y:S01]  /*159b0*/  FMUL.FTZ R30, R30, R3.reuse ;  /* 0x000000031e1e7220 */ /* 0x080fe20000410000 */
[----:B------:R-:W1:Y:S01]  /*159c0*/  MUFU.TANH R167, R38 ;  /* 0x0000002600a77308 */ /* 0x000e620000002400 */
[----:B------:R-:W-:-:S02]  /*159d0*/  FMUL.FTZ R29, R29, R3 ;  /* 0x000000031d1d7220 */ /* 0x000fc40000410000 */
[----:B------:R-:W-:Y:S01]  /*159e0*/  LOP3.LUT R19, R32, 0x30, R37, 0xfe, !PT ;  /* 0x0000003020137812 */ /* 0x000fe200078efe25 */
[----:B-----5:R-:W-:Y:S01]  /*159f0*/  HMMA.16816.F32.BF16 R20, R8, R4, R148 ;  /* 0x000000040814723c */ /* 0x020fe20000041894 */
[----:B------:R-:W-:-:S03]  /*15a00*/  FMUL.FTZ R31, R31, R3 ;  /* 0x000000031f1f7220 */ /* 0x000fc60000410000 */
[----:B------:R5:W-:Y:S03]  /*15a10*/  MUFU.TANH R16, R30 ;  /* 0x0000001e00107308 */ /* 0x000be60000002400 */
[--C-:B------:R-:W-:Y:S01]  /*15a20*/  LOP3.LUT R4, R32, 0x10, R37.reuse, 0xfe, !PT ;  /* 0x0000001020047812 */ /* 0x100fe200078efe25 */
[----:B---3--:R-:W-:Y:S01]  /*15a30*/  HMMA.16816.F32.BF16 R140, R8, R12, R140 ;  /* 0x0000000c088c723c */ /* 0x008fe2000004188c */
[----:B------:R-:W-:Y:S02]  /*15a40*/  FMUL.FTZ R17, R152, R3 ;  /* 0x0000000398117220 */ /* 0x000fe40000410000 */
[C---:B------:R-:W-:Y:S01]  /*15a50*/  ISETP.GE.AND P6, PT, R4.reuse, R48, PT ;  /* 0x000000300400720c */ /* 0x040fe20003fc6270 */
[----:B------:R-:W3:Y:S01]  /*15a60*/  MUFU.TANH R164, R164 ;  /* 0x000000a400a47308 */ /* 0x000ee20000002400 */
[----:B------:R-:W-:Y:S01]  /*15a70*/  ISETP.GE.AND P1, PT, R4, R49, PT ;  /* 0x000000310400720c */ /* 0x000fe20003f26270 */
[----:B------:R-:W-:Y:S01]  /*15a80*/  FMUL.FTZ R154, R154, R3 ;  /* 0x000000039a9a7220 */ /* 0x000fe20000410000 */
[----:B------:R-:W-:-:S02]  /*15a90*/  LOP3.LUT R4, R32, 0x18, R37, 0xfe, !PT ;  /* 0x0000001820047812 */ /* 0x000fc400078efe25 */
[----:B------:R-:W-:Y:S02]  /*15aa0*/  FSEL R64, R64, -INF , !P6 ;  /* 0xff80000040407808 */ /* 0x000fe40007000000 */
[CC--:B------:R-:W-:Y:S01]  /*15ab0*/  ISETP.GE.AND P2, PT, R4.reuse, R48.reuse, PT ;  /* 0x000000300400720c */ /* 0x0c0fe20003f46270 */
[----:B------:R-:W3:Y:S01]  /*15ac0*/  MUFU.TANH R171, R171 ;  /* 0x000000ab00ab7308 */ /* 0x000ee20000002400 */
[----:B------:R-:W-:Y:S02]  /*15ad0*/  ISETP.GE.AND P6, PT, R4, R49, PT ;  /* 0x000000310400720c */ /* 0x000fe40003fc6270 */
[C---:B------:R-:W-:Y:S01]  /*15ae0*/  HMMA.16816.F32.BF16 R4, R8.reuse, R6, R144 ;  /* 0x000000060804723c */ /* 0x040fe20000041890 */
[----:B--2---:R-:W-:Y:S01]  /*15af0*/  FSEL R65, R65, -INF , !P1 ;  /* 0xff80000041417808 */ /* 0x004fe20004800000 */
[-C--:B------:R-:W-:Y:S01]  /*15b00*/  FMUL.FTZ R22, R22, R3.reuse ;  /* 0x0000000316167220 */ /* 0x080fe20000410000 */
[-C--:B------:R-:W-:Y:S01]  /*15b10*/  ISETP.GE.AND P1, PT, R36, R48.reuse, PT ;  /* 0x000000302400720c */ /* 0x080fe20003f26270 */
[-C--:B------:R-:W-:Y:S01]  /*15b20*/  FMUL.FTZ R20, R20, R3.reuse ;  /* 0x0000000314147220 */ /* 0x080fe20000410000 */
[--C-:B-----5:R-:W-:Y:S01]  /*15b30*/  LOP3.LUT R30, R32, 0x28, R37.reuse, 0xfe, !PT ;  /* 0x00000028201e7812 */ /* 0x120fe200078efe25 */
[----:B------:R-:W2:Y:S01]  /*15b40*/  MUFU.TANH R34, R34 ;  /* 0x0000002200227308 */ /* 0x000ea20000002400 */
[----:B-1----:R-:W-:Y:S01]  /*15b50*/  FSEL R51, R66, -INF , !P2 ;  /* 0xff80000042337808 */ /* 0x002fe20005000000 */
[----:B------:R-:W-:Y:S01]  /*15b60*/  HMMA.16816.F32.BF16 R8, R8, R14, R156 ;  /* 0x0000000e0808723c */ /* 0x000fe2000004189c */
[----:B----4-:R-:W-:Y:S01]  /*15b70*/  FSEL R62, R62, -INF , !P6 ;  /* 0xff8000003e3e7808 */ /* 0x010fe20007000000 */
[-C--:B------:R-:W-:Y:S01]  /*15b80*/  FMUL.FTZ R126, R140, R3.reuse ;  /* 0x000000038c7e7220 */ /* 0x080fe20000410000 */
[----:B------:R-:W-:Y:S01]  /*15b90*/  FSEL R180, R180, -INF , !P1 ;  /* 0xff800000b4b47808 */ /* 0x000fe20004800000 */
[----:B------:R-:W-:Y:S01]  /*15ba0*/  FMUL.FTZ R124, R142, R3 ;  /* 0x000000038e7c7220 */ /* 0x000fe20000410000 */
[----:B------:R-:W-:Y:S01]  /*15bb0*/  ISETP.GE.AND P2, PT, R36, R49, PT ;  /* 0x000000312400720c */ /* 0x000fe20003f46270 */
[----:B------:R-:W1:Y:S01]  /*15bc0*/  MUFU.TANH R17, R17 ;  /* 0x0000001100117308 */ /* 0x000e620000002400 */
[CC--:B------:R-:W-:Y:S01]  /*15bd0*/  ISETP.GE.AND P6, PT, R30.reuse, R48.reuse, PT ;  /* 0x000000301e00720c */ /* 0x0c0fe20003fc6270 */
[----:B------:R-:W-:Y:S01]  /*15be0*/  FMUL.FTZ R14, R153, R3 ;  /* 0x00000003990e7220 */ /* 0x000fe20000410000 */
[----:B------:R-:W-:Y:S01]  /*15bf0*/  ISETP.GE.AND P1, PT, R30, R49, PT ;  /* 0x000000311e00720c */ /* 0x000fe20003f26270 */
[-C--:B------:R-:W-:Y:S01]  /*15c00*/  FMUL.FTZ R153, R155, R3.reuse ;  /* 0x000000039b997220 */ /* 0x080fe20000410000 */
[--C-:B------:R-:W-:Y:S01]  /*15c10*/  LOP3.LUT R13, R32, 0x38, R37.reuse, 0xfe, !PT ;  /* 0x00000038200d7812 */ /* 0x100fe200078efe25 */
[-C--:B------:R-:W-:Y:S01]  /*15c20*/  FMUL.FTZ R21, R21, R3.reuse ;  /* 0x0000000315157220 */ /* 0x080fe20000410000 */
[----:B------:R-:W-:Y:S01]  /*15c30*/  FSEL R184, R184, -INF , !P2 ;  /* 0xff800000b8b87808 */ /* 0x000fe20005000000 */
[----:B------:R-:W4:Y:S01]  /*15c40*/  MUFU.TANH R18, R154 ;  /* 0x0000009a00127308 */ /* 0x000f220000002400 */
[----:B------:R-:W-:Y:S01]  /*15c50*/  FSEL R179, R179, -INF , !P6 ;  /* 0xff800000b3b37808 */ /* 0x000fe20007000000 */
[-C--:B------:R-:W-:Y:S01]  /*15c60*/  FMUL.FTZ R4, R4, R3.reuse ;  /* 0x0000000304047220 */ /* 0x080fe20000410000 */
[----:B------:R-:W-:Y:S01]  /*15c70*/  FSEL R183, R183, -INF , !P1 ;  /* 0xff800000b7b77808 */ /* 0x000fe20004800000 */
[-C--:B------:R-:W-:Y:S01]  /*15c80*/  FMUL.FTZ R150, R6, R3.reuse ;  /* 0x0000000306967220 */ /* 0x080fe20000410000 */
[-C--:B------:R-:W-:Y:S01]  /*15c90*/  ISETP.GE.AND P2, PT, R19, R48.reuse, PT ;  /* 0x000000301300720c */ /* 0x080fe20003f46270 */
[----:B------:R-:W-:Y:S01]  /*15ca0*/  FMUL.FTZ R147, R5, R3 ;  /* 0x0000000305937220 */ /* 0x000fe20000410000 */
[----:B------:R-:W-:Y:S01]  /*15cb0*/  ISETP.GE.AND P6, PT, R19, R49, PT ;  /* 0x000000311300720c */ /* 0x000fe20003fc6270 */
[----:B------:R-:W5:Y:S01]  /*15cc0*/  MUFU.TANH R151, R22 ;  /* 0x0000001600977308 */ /* 0x000f620000002400 */
[-C--:B------:R-:W-:Y:S01]  /*15cd0*/  ISETP.GE.AND P1, PT, R13, R48.reuse, PT ;  /* 0x000000300d00720c */ /* 0x080fe20003f26270 */
[-C--:B------:R-:W-:Y:S01]  /*15ce0*/  FMUL.FTZ R8, R8, R3.reuse ;  /* 0x0000000308087220 */ /* 0x080fe20000410000 */
[--C-:B------:R-:W-:Y:S01]  /*15cf0*/  LOP3.LUT R12, R32, 0x40, R37.reuse, 0xfe, !PT ;  /* 0x00000040200c7812 */ /* 0x100fe200078efe25 */
[-C--:B------:R-:W-:Y:S01]  /*15d00*/  FMUL.FTZ R10, R10, R3.reuse ;  /* 0x000000030a0a7220 */ /* 0x080fe20000410000 */
[----:B------:R-:W-:Y:S01]  /*15d10*/  FSEL R162, R162, -INF , !P2 ;  /* 0xff800000a2a27808 */ /* 0x000fe20005000000 */
[-C--:B------:R-:W-:Y:S01]  /*15d20*/  FMUL.FTZ R23, R23, R3.reuse ;  /* 0x0000000317177220 */ /* 0x080fe20000410000 */
[----:B------:R-:W-:Y:S01]  /*15d30*/  FSEL R176, R176, -INF , !P6 ;  /* 0xff800000b0b07808 */ /* 0x000fe20007000000 */
[----:B------:R1:W1:Y:S01]  /*15d40*/  MUFU.TANH R145, R4 ;  /* 0x0000000400917308 */ /* 0x0002620000002400 */
[----:B------:R-:W-:Y:S01]  /*15d50*/  FSEL R161, R161, -INF , !P1 ;  /* 0xff800000a1a17808 */ /* 0x000fe20004800000 */
[----:B------:R-:W-:Y:S01]  /*15d60*/  FMUL.FTZ R7, R7, R3 ;  /* 0x0000000307077220 */ /* 0x000fe20000410000 */
[----:B------:R-:W-:Y:S01]  /*15d70*/  ISETP.GE.AND P2, PT, R13, R49, PT ;  /* 0x000000310d00720c */ /* 0x000fe20003f46270 */
[-C--:B------:R-:W-:Y:S01]  /*15d80*/  FMUL.FTZ R127, R141, R3.reuse ;  /* 0x000000038d7f7220 */ /* 0x080fe20000410000 */
[CC--:B------:R-:W-:Y:S01]  /*15d90*/  ISETP.GE.AND P6, PT, R12.reuse, R48.reuse, PT ;  /* 0x000000300c00720c */ /* 0x0c0fe20003fc6270 */
[----:B------:R-:W-:Y:S01]  /*15da0*/  FMUL.FTZ R143, R143, R3 ;  /* 0x000000038f8f7220 */ /* 0x000fe20000410000 */
[----:B------:R-:W-:Y:S01]  /*15db0*/  ISETP.GE.AND P1, PT, R12, R49, PT ;  /* 0x000000310c00720c */ /* 0x000fe20003f26270 */
[----:B------:R-:W1:Y:S01]  /*15dc0*/  MUFU.TANH R149, R20 ;  /* 0x0000001400957308 */ /* 0x000e620000002400 */
[--C-:B------:R-:W-:Y:S01]  /*15dd0*/  LOP3.LUT R12, R32, 0x48, R37.reuse, 0xfe, !PT ;  /* 0x00000048200c7812 */ /* 0x100fe200078efe25 */
[-C--:B------:R-:W-:Y:S01]  /*15de0*/  FMUL.FTZ R9, R9, R3.reuse ;  /* 0x0000000309097220 */ /* 0x080fe20000410000 */
[----:B------:R-:W-:Y:S01]  /*15df0*/  FSEL R177, R177, -INF , !P2 ;  /* 0xff800000b1b17808 */ /* 0x000fe20005000000 */
[----:B------:R-:W-:Y:S01]  /*15e00*/  FMUL.FTZ R11, R11, R3 ;  /* 0x000000030b0b7220 */ /* 0x000fe20000410000 */
[----:B------:R-:W-:Y:S01]  /*15e10*/  ISETP.GE.AND P2, PT, R12, R48, PT ;  /* 0x000000300c00720c */ /* 0x000fe20003f46270 */
[----:B------:R-:W-:Y:S01]  /*15e20*/  IMAD.MOV.U32 R140, RZ, RZ, R172 ;  /* 0x000000ffff8c7224 */ /* 0x000fe200078e00ac */
[----:B------:R-:W-:Y:S01]  /*15e30*/  LOP3.LUT R6, R32, 0x50, R37, 0xfe, !PT ;  /* 0x0000005020067812 */ /* 0x000fe200078efe25 */
[----:B------:R-:W1:Y:S01]  /*15e40*/  MUFU.TANH R150, R150 ;  /* 0x0000009600967308 */ /* 0x000e620000002400 */
[----:B------:R-:W-:Y:S01]  /*15e50*/  FSEL R168, R168, -INF , !P6 ;  /* 0xff800000a8a87808 */ /* 0x000fe20007000000 */
[----:B------:R-:W-:Y:S01]  /*15e60*/  IMAD.MOV.U32 R141, RZ, RZ, R173 ;  /* 0x000000ffff8d7224 */ /* 0x000fe200078e00ad */
[----:B------:R-:W-:-:S02]  /*15e70*/  FSEL R167, R167, -INF , !P1 ;  /* 0xff800000a7a77808 */ /* 0x000fc40004800000 */
[----:B---3--:R-:W-:Y:S02]  /*15e80*/  FSEL R164, R164, -INF , !P2 ;  /* 0xff800000a4a47808 */ /* 0x008fe40005000000 */
[-C--:B------:R-:W-:Y:S01]  /*15e90*/  ISETP.GE.AND P6, PT, R12, R49.reuse, PT ;  /* 0x000000310c00720c */ /* 0x080fe20003fc6270 */
[----:B------:R-:W3:Y:S01]  /*15ea0*/  MUFU.TANH R126, R126 ;  /* 0x0000007e007e7308 */ /* 0x000ee20000002400 */
[C---:B------:R-:W-:Y:S02]  /*15eb0*/  ISETP.GE.AND P1, PT, R6.reuse, R48, PT ;  /* 0x000000300600720c */ /* 0x040fe40003f26270 */
[----:B------:R-:W-:Y:S02]  /*15ec0*/  ISETP.GE.AND P2, PT, R6, R49, PT ;  /* 0x000000310600720c */ /* 0x000fe40003f46270 */
[----:B------:R-:W-:Y:S02]  /*15ed0*/  LOP3.LUT R6, R32, 0x58, R37, 0xfe, !PT ;  /* 0x0000005820067812 */ /* 0x000fe400078efe25 */
[----:B------:R-:W-:Y:S01]  /*15ee0*/  FSEL R171, R171, -INF , !P6 ;  /* 0xff800000abab7808 */ /* 0x000fe20007000000 */
[----:B------:R-:W3:Y:S01]  /*15ef0*/  MUFU.TANH R124, R124 ;  /* 0x0000007c007c7308 */ /* 0x000ee20000002400 */
[----:B--2---:R-:W-:-:S02]  /*15f00*/  FSEL R156, R34, -INF , !P1 ;  /* 0xff800000229c7808 */ /* 0x004fc40004800000 */
[C---:B------:R-:W-:Y:S02]  /*15f10*/  ISETP.GE.AND P6, PT, R6.reuse, R48, PT ;  /* 0x000000300600720c */ /* 0x040fe40003fc6270 */
[----:B------:R-:W-:Y:S02]  /*15f20*/  ISETP.GE.AND P1, PT, R6, R49, PT ;  /* 0x000000310600720c */ /* 0x000fe40003f26270 */
[C-C-:B-1----:R-:W-:Y:S01]  /*15f30*/  LOP3.LUT R4, R32.reuse, 0x60, R37.reuse, 0xfe, !PT ;  /* 0x0000006020047812 */ /* 0x142fe200078efe25 */
[----:B------:R-:W1:Y:S01]  /*15f40*/  MUFU.TANH R125, R8 ;  /* 0x00000008007d7308 */ /* 0x000e620000002400 */
[----:B------:R-:W-:Y:S02]  /*15f50*/  LOP3.LUT R6, R32, 0x68, R37, 0xfe, !PT ;  /* 0x0000006820067812 */ /* 0x000fe400078efe25 */
[----:B------:R-:W-:Y:S02]  /*15f60*/  FSEL R159, R16, -INF , !P2 ;  /* 0xff800000109f7808 */ /* 0x000fe40005000000 */
[----:B------:R-:W-:-:S02]  /*15f70*/  FSEL R154, R17, -INF , !P6 ;  /* 0xff800000119a7808 */ /* 0x000fc40007000000 */
[----:B----4-:R-:W-:Y:S01]  /*15f80*/  FSEL R158, R18, -INF , !P1 ;  /* 0xff800000129e7808 */ /* 0x010fe20004800000 */
[----:B------:R-:W2:Y:S01]  /*15f90*/  MUFU.TANH R121, R10 ;  /* 0x0000000a00797308 */ /* 0x000ea20000002400 */
[CC--:B------:R-:W-:Y:S02]  /*15fa0*/  ISETP.GE.AND P2, PT, R4.reuse, R48.reuse, PT ;  /* 0x000000300400720c */ /* 0x0c0fe40003f46270 */
[----:B------:R-:W-:Y:S02]  /*15fb0*/  ISETP.GE.AND P6, PT, R4, R49, PT ;  /* 0x000000310400720c */ /* 0x000fe40003fc6270 */
[----:B------:R-:W-:Y:S02]  /*15fc0*/  ISETP.GE.AND P1, PT, R6, R48, PT ;  /* 0x000000300600720c */ /* 0x000fe40003f26270 */
[----:B------:R-:W-:Y:S01]  /*15fd0*/  LOP3.LUT R4, R32, 0x70, R37, 0xfe, !PT ;  /* 0x0000007020047812 */ /* 0x000fe200078efe25 */
[----:B------:R-:W4:Y:S01]  /*15fe0*/  MUFU.TANH R54, R54 ;  /* 0x0000003600367308 */ /* 0x000f220000002400 */
[----:B-----5:R-:W-:-:S02]  /*15ff0*/  FSEL R151, R151, -INF , !P6 ;  /* 0xff80000097977808 */ /* 0x020fc40007000000 */
[----:B------:R-:W-:Y:S02]  /*16000*/  FSEL R145, R145, -INF , !P1 ;  /* 0xff80000091917808 */ /* 0x000fe40004800000 */
[C---:B------:R-:W-:Y:S02]  /*16010*/  ISETP.GE.AND P6, PT, R4.reuse, R48, PT ;  /* 0x000000300400720c */ /* 0x040fe40003fc6270 */
[-C--:B------:R-:W-:Y:S01]  /*16020*/  ISETP.GE.AND P1, PT, R4, R49.reuse, PT ;  /* 0x000000310400720c */ /* 0x080fe20003f26270 */
[----:B------:R-:W5:Y:S01]  /*16030*/  MUFU.TANH R55, R55 ;  /* 0x0000003700377308 */ /* 0x000f620000002400 */
[----:B------:R-:W-:Y:S02]  /*16040*/  FSEL R149, R149, -INF , !P2 ;  /* 0xff80000095957808 */ /* 0x000fe40005000000 */
[----:B------:R-:W-:Y:S02]  /*16050*/  LOP3.LUT R4, R32, 0x78, R37, 0xfe, !PT ;  /* 0x0000007820047812 */ /* 0x000fe400078efe25 */
[----:B------:R-:W-:-:S02]  /*16060*/  ISETP.GE.AND P2, PT, R6, R49, PT ;  /* 0x000000310600720c */ /* 0x000fc40003f46270 */
[----:B------:R-:W-:Y:S01]  /*16070*/  LOP3.LUT R37, R32, R37, RZ, 0xfc, !PT ;  /* 0x0000002520257212 */ /* 0x000fe200078efcff */
[----:B------:R-:W1:Y:S01]  /*16080*/  MUFU.TANH R60, R60 ;  /* 0x0000003c003c7308 */ /* 0x000e620000002400 */
[----:B------:R-:W-:Y:S02]  /*16090*/  FSEL R150, R150, -INF , !P2 ;  /* 0xff80000096967808 */ /* 0x000fe40005000000 */
[----:B---3--:R-:W-:Y:S02]  /*160a0*/  FSEL R126, R126, -INF , !P6 ;  /* 0xff8000007e7e7808 */ /* 0x008fe40007000000 */
[----:B------:R-:W-:Y:S02]  /*160b0*/  IADD3 R6, R37, 0x1, RZ ;  /* 0x0000000125067810 */ /* 0x000fe40007ffe0ff */
[C---:B------:R-:W-:Y:S01]  /*160c0*/  ISETP.GE.AND P2, PT, R4.reuse, R48, PT ;  /* 0x000000300400720c */ /* 0x040fe20003f46270 */
[----:B------:R-:W3:Y:S01]  /*160d0*/  MUFU.TANH R61, R61 ;  /* 0x0000003d003d7308 */ /* 0x000ee20000002400 */
[----:B------:R-:W-:-:S02]  /*160e0*/  ISETP.GE.AND P6, PT, R4, R49, PT ;  /* 0x000000310400720c */ /* 0x000fc40003fc6270 */
[----:B------:R-:W-:Y:S02]  /*160f0*/  IADD3 R4, R37, 0x9, RZ ;  /* 0x0000000925047810 */ /* 0x000fe40007ffe0ff */
[----:B------:R-:W-:Y:S02]  /*16100*/  FSEL R124, R124, -INF , !P1 ;  /* 0xff8000007c7c7808 */ /* 0x000fe40004800000 */
[C---:B------:R-:W-:Y:S01]  /*16110*/  ISETP.GE.AND P1, PT, R6.reuse, R48, PT ;  /* 0x000000300600720c */ /* 0x040fe20003f26270 */
[----:B------:R-:W3:Y:S01]  /*16120*/  MUFU.TANH R178, R47 ;  /* 0x0000002f00b27308 */ /* 0x000ee20000002400 */
[----:B-1----:R-:W-:Y:S02]  /*16130*/  FSEL R125, R125, -INF , !P2 ;  /* 0xff8000007d7d7808 */ /* 0x002fe40005000000 */
[----:B--2---:R-:W-:Y:S02]  /*16140*/  FSEL R121, R121, -INF , !P6 ;  /* 0xff80000079797808 */ /* 0x004fe40007000000 */
[----:B------:R-:W-:-:S02]  /*16150*/  ISETP.GE.AND P2, PT, R6, R49, PT ;  /* 0x000000310600720c */ /* 0x000fc40003f46270 */
[C---:B------:R-:W-:Y:S01]  /*16160*/  ISETP.GE.AND P6, PT, R4.reuse, R48, PT ;  /* 0x000000300400720c */ /* 0x040fe20003fc6270 */
[----:B------:R-:W1:Y:S01]  /*16170*/  MUFU.TANH R174, R41 ;  /* 0x0000002900ae7308 */ /* 0x000e620000002400 */
[----:B------:R-:W-:Y:S02]  /*16180*/  IADD3 R10, R37, 0x11, RZ ;  /* 0x00000011250a7810 */ /* 0x000fe40007ffe0ff */
[----:B------:R-:W-:Y:S02]  /*16190*/  FSEL R6, R137, -INF , !P1 ;  /* 0xff80000089067808 */ /* 0x000fe40004800000 */
[----:B------:R-:W-:Y:S02]  /*161a0*/  ISETP.GE.AND P1, PT, R4, R49, PT ;  /* 0x000000310400720c */ /* 0x000fe40003f26270 */
[----:B------:R-:W-:Y:S01]  /*161b0*/  FSEL R8, R160, -INF , !P2 ;  /* 0xff800000a0087808 */ /* 0x000fe20005000000 */
[----:B------:R-:W2:Y:S01]  /*161c0*/  MUFU.TANH R163, R43 ;  /* 0x0000002b00a37308 */ /* 0x000ea20000002400 */
[----:B------:R-:W-:-:S02]  /*161d0*/  FSEL R4, R52, -INF , !P6 ;  /* 0xff80000034047808 */ /* 0x000fc40007000000 */
[CC--:B------:R-:W-:Y:S02]  /*161e0*/  ISETP.GE.AND P2, PT, R10.reuse, R48.reuse, PT ;  /* 0x000000300a00720c */ /* 0x0c0fe40003f46270 */
[----:B------:R-:W-:Y:S02]  /*161f0*/  ISETP.GE.AND P6, PT, R10, R49, PT ;  /* 0x000000310a00720c */ /* 0x000fe40003fc6270 */
[----:B------:R-:W-:Y:S01]  /*16200*/  IADD3 R10, R37, 0x19, RZ ;  /* 0x00000019250a7810 */ /* 0x000fe20007ffe0ff */
[----:B------:R-:W1:Y:S01]  /*16210*/  MUFU.TANH R170, R39 ;  /* 0x0000002700aa7308 */ /* 0x000e620000002400 */
[----:B------:R-:W-:Y:S02]  /*16220*/  FSEL R53, R53, -INF , !P1 ;  /* 0xff80000035357808 */ /* 0x000fe40004800000 */
[----:B----4-:R-:W-:Y:S02]  /*16230*/  FSEL R54, R54, -INF , !P2 ;  /* 0xff80000036367808 */ /* 0x010fe40005000000 */
[----:B------:R-:W-:-:S02]  /*16240*/  ISETP.GE.AND P1, PT, R10, R48, PT ;  /* 0x000000300a00720c */ /* 0x000fc40003f26270 */
[----:B------:R-:W-:Y:S01]  /*16250*/  ISETP.GE.AND P2, PT, R10, R49, PT ;  /* 0x000000310a00720c */ /* 0x000fe20003f46270 */
[----:B------:R-:W4:Y:S01]  /*16260*/  MUFU.TANH R165, R35 ;  /* 0x0000002300a57308 */ /* 0x000f220000002400 */
[C---:B------:R-:W-:Y:S02]  /*16270*/  IADD3 R12, R37.reuse, 0x21, RZ ;  /* 0x00000021250c7810 */ /* 0x040fe40007ffe0ff */
[----:B------:R-:W-:Y:S02]  /*16280*/  IADD3 R13, R37, 0x29, RZ ;  /* 0x00000029250d7810 */ /* 0x000fe40007ffe0ff */
[----:B-----5:R-:W-:Y:S02]  /*16290*/  FSEL R55, R55, -INF , !P6 ;  /* 0xff80000037377808 */ /* 0x020fe40007000000 */
[----:B------:R-:W-:Y:S01]  /*162a0*/  FSEL R52, R60, -INF , !P1 ;  /* 0xff8000003c347808 */ /* 0x000fe20004800000 */
[----:B------:R-:W5:Y:S01]  /*162b0*/  MUFU.TANH R157, R29 ;  /* 0x0000001d009d7308 */ /* 0x000f620000002400 */
[----:B---3--:R-:W-:-:S02]  /*162c0*/  FSEL R56, R61, -INF , !P2 ;  /* 0xff8000003d387808 */ /* 0x008fc40005000000 */
[CC--:B------:R-:W-:Y:S02]  /*162d0*/  ISETP.GE.AND P6, PT, R12.reuse, R48.reuse, PT ;  /* 0x000000300c00720c */ /* 0x0c0fe40003fc6270 */
[----:B------:R-:W-:Y:S02]  /*162e0*/  ISETP.GE.AND P1, PT, R12, R49, PT ;  /* 0x000000310c00720c */ /* 0x000fe40003f26270 */
[----:B------:R-:W-:Y:S01]  /*162f0*/  ISETP.GE.AND P2, PT, R13, R48, PT ;  /* 0x000000300d00720c */ /* 0x000fe20003f46270 */
[----:B------:R-:W3:Y:S01]  /*16300*/  MUFU.TANH R166, R33 ;  /* 0x0000002100a67308 */ /* 0x000ee20000002400 */
[----:B------:R-:W-:Y:S02]  /*16310*/  IADD3 R12, R37, 0x31, RZ ;  /* 0x00000031250c7810 */ /* 0x000fe40007ffe0ff */
[----:B------:R-:W-:Y:S02]  /*16320*/  FSEL R185, R185, -INF , !P6 ;  /* 0xff800000b9b97808 */ /* 0x000fe40007000000 */
[----:B------:R-:W-:-:S02]  /*16330*/  FSEL R186, R186, -INF , !P1 ;  /* 0xff800000baba7808 */ /* 0x000fc40004800000 */
[----:B------:R-:W-:Y:S01]  /*16340*/  FSEL R182, R182, -INF , !P2 ;  /* 0xff800000b6b67808 */ /* 0x000fe20005000000 */
[----:B------:R-:W1:Y:S01]  /*16350*/  MUFU.TANH R160, R31 ;  /* 0x0000001f00a07308 */ /* 0x000e620000002400 */
[-C--:B------:R-:W-:Y:S02]  /*16360*/  ISETP.GE.AND P6, PT, R13, R49.reuse, PT ;  /* 0x000000310d00720c */ /* 0x080fe40003fc6270 */
[C---:B------:R-:W-:Y:S02]  /*16370*/  ISETP.GE.AND P1, PT, R12.reuse, R48, PT ;  /* 0x000000300c00720c */ /* 0x040fe40003f26270 */
[----:B------:R-:W-:Y:S02]  /*16380*/  ISETP.GE.AND P2, PT, R12, R49, PT ;  /* 0x000000310c00720c */ /* 0x000fe40003f46270 */
[C---:B------:R-:W-:Y:S01]  /*16390*/  IADD3 R12, R37.reuse, 0x39, RZ ;  /* 0x00000039250c7810 */ /* 0x040fe20007ffe0ff */
[----:B------:R-:W1:Y:S01]  /*163a0*/  MUFU.TANH R10, R14 ;  /* 0x0000000e000a7308 */ /* 0x000e620000002400 */
[----:B------:R-:W-:-:S02]  /*163b0*/  IADD3 R13, R37, 0x41, RZ ;  /* 0x00000041250d7810 */ /* 0x000fc40007ffe0ff */
[----:B------:R-:W-:Y:S02]  /*163c0*/  FSEL R181, R181, -INF , !P6 ;  /* 0xff800000b5b57808 */ /* 0x000fe40007000000 */
[----:B------:R-:W-:Y:S02]  /*163d0*/  FSEL R175, R175, -INF , !P1 ;  /* 0xff800000afaf7808 */ /* 0x000fe40004800000 */
[----:B------:R-:W-:Y:S01]  /*163e0*/  FSEL R178, R178, -INF , !P2 ;  /* 0xff800000b2b27808 */ /* 0x000fe20005000000 */
[----:B------:R-:W3:Y:S01]  /*163f0*/  MUFU.TANH R153, R153 ;  /* 0x0000009900997308 */ /* 0x000ee20000002400 */
[CC--:B------:R-:W-:Y:S02]  /*16400*/  ISETP.GE.AND P6, PT, R12.reuse, R48.reuse, PT ;  /* 0x000000300c00720c */ /* 0x0c0fe40003fc6270 */
[----:B------:R-:W-:Y:S02]  /*16410*/  ISETP.GE.AND P1, PT, R12, R49, PT ;  /* 0x000000310c00720c */ /* 0x000fe40003f26270 */
[----:B------:R-:W-:-:S02]  /*16420*/  ISETP.GE.AND P2, PT, R13, R48, PT ;  /* 0x000000300d00720c */ /* 0x000fc40003f46270 */
[----:B------:R-:W-:Y:S01]  /*16430*/  IADD3 R12, R37, 0x49, RZ ;  /* 0x00000049250c7810 */ /* 0x000fe20007ffe0ff */
[----:B------:R-:W3:Y:S01]  /*16440*/  MUFU.TANH R148, R21 ;  /* 0x0000001500947308 */ /* 0x000ee20000002400 */
[----:B-1----:R-:W-:Y:S02]  /*16450*/  FSEL R174, R174, -INF , !P6 ;  /* 0xff800000aeae7808 */ /* 0x002fe40007000000 */
[----:B--2---:R-:W-:Y:S02]  /*16460*/  FSEL R163, R163, -INF , !P1 ;  /* 0xff800000a3a37808 */ /* 0x004fe40004800000 */
[----:B------:R-:W-:Y:S02]  /*16470*/  FSEL R169, R169, -INF , !P2 ;  /* 0xff800000a9a97808 */ /* 0x000fe40005000000 */
[----:B------:R-:W-:Y:S01]  /*16480*/  ISETP.GE.AND P6, PT, R13, R49, PT ;  /* 0x000000310d00720c */ /* 0x000fe20003fc6270 */
[----:B------:R-:W1:Y:S01]  /*16490*/  MUFU.TANH R147, R147 ;  /* 0x0000009300937308 */ /* 0x000e620000002400 */
[----:B------:R-:W-:-:S02]  /*164a0*/  ISETP.GE.AND P1, PT, R12, R48, PT ;  /* 0x000000300c00720c */ /* 0x000fc40003f26270 */
[----:B------:R-:W-:Y:S02]  /*164b0*/  ISETP.GE.AND P2, PT, R12, R49, PT ;  /* 0x000000310c00720c */ /* 0x000fe40003f46270 */
[C---:B------:R-:W-:Y:S02]  /*164c0*/  IADD3 R12, R37.reuse, 0x51, RZ ;  /* 0x00000051250c7810 */ /* 0x040fe40007ffe0ff */
[----:B------:R-:W-:Y:S01]  /*164d0*/  FSEL R170, R170, -INF , !P6 ;  /* 0xff800000aaaa7808 */ /* 0x000fe20007000000 */
[----:B------:R-:W2:Y:S01]  /*164e0*/  MUFU.TANH R152, R23 ;  /* 0x0000001700987308 */ /* 0x000ea20000002400 */
[----:B------:R-:W-:Y:S02]  /*164f0*/  ISETP.GE.AND P6, PT, R12, R48, PT ;  /* 0x000000300c00720c */ /* 0x000fe40003fc6270 */
[----:B------:R-:W-:Y:S02]  /*16500*/  IADD3 R5, R37, 0x59, RZ ;  /* 0x0000005925057810 */ /* 0x000fe40007ffe0ff */
[----:B----4-:R-:W-:-:S02]  /*16510*/  FSEL R165, R165, -INF , !P2 ;  /* 0xff800000a5a57808 */ /* 0x010fc40005000000 */
[----:B-----5:R-:W-:Y:S01]  /*16520*/  FSEL R157, R157, -INF , !P6 ;  /* 0xff8000009d9d7808 */ /* 0x020fe20007000000 */
[----:B------:R4:W5:Y:S01]  /*16530*/  MUFU.TANH R146, R7 ;  /* 0x0000000700927308 */ /* 0x0009620000002400 */
[----:B---3--:R-:W-:Y:S01]  /*16540*/  FSEL R166, R166, -INF , !P1 ;  /* 0xff800000a6a67808 */ /* 0x008fe20004800000 */
[----:B------:R-:W-:Y:S01]  /*16550*/  BAR.SYNC.DEFER_BLOCKING 0x0 ;  /* 0x0000000000007b1d */ /* 0x000fe20000010000 */
[C---:B------:R-:W-:Y:S02]  /*16560*/  ISETP.GE.AND P2, PT, R5.reuse, R48, PT ;  /* 0x000000300500720c */ /* 0x040fe40003f46270 */
[-C--:B------:R-:W-:Y:S02]  /*16570*/  ISETP.GE.AND P6, PT, R5, R49.reuse, PT ;  /* 0x000000310500720c */ /* 0x080fe40003fc6270 */
[----:B------:R-:W-:Y:S01]  /*16580*/  ISETP.GE.AND P1, PT, R12, R49, PT ;  /* 0x000000310c00720c */ /* 0x000fe20003f26270 */
[----:B------:R-:W-:Y:S01]  /*16590*/  MUFU.TANH R127, R127 ;  /* 0x0000007f007f7308 */ /* 0x000fe20000002400 */
[----:B------:R-:W-:-:S02]  /*165a0*/  IADD3 R5, R37, 0x61, RZ ;  /* 0x0000006125057810 */ /* 0x000fc40007ffe0ff */
[----:B------:R-:W-:Y:S02]  /*165b0*/  FSEL R160, R160, -INF , !P1 ;  /* 0xff800000a0a07808 */ /* 0x000fe40004800000 */
[----:B------:R-:W-:Y:S02]  /*165c0*/  FSEL R155, R10, -INF , !P2 ;  /* 0xff8000000a9b7808 */ /* 0x000fe40005000000 */
[C---:B------:R-:W-:Y:S01]  /*165d0*/  ISETP.GE.AND P1, PT, R5.reuse, R48, PT ;  /* 0x000000300500720c */ /* 0x040fe20003f26270 */
[----:B------:R-:W-:Y:S01]  /*165e0*/  MUFU.TANH R129, R9 ;  /* 0x0000000900817308 */ /* 0x000fe20000002400 */
[----:B------:R-:W-:Y:S02]  /*165f0*/  ISETP.GE.AND P2, PT, R5, R49, PT ;  /* 0x000000310500720c */ /* 0x000fe40003f46270 */
[----:B----4-:R-:W-:Y:S02]  /*16600*/  IADD3 R7, R37, 0x69, RZ ;  /* 0x0000006925077810 */ /* 0x010fe40007ffe0ff */
[----:B------:R-:W-:-:S02]  /*16610*/  FSEL R153, R153, -INF , !P6 ;  /* 0xff80000099997808 */ /* 0x000fc40007000000 */
[----:B------:R-:W-:Y:S01]  /*16620*/  FSEL R148, R148, -INF , !P1 ;  /* 0xff80000094947808 */ /* 0x000fe20004800000 */
[----:B------:R-:W3:Y:S01]  /*16630*/  MUFU.TANH R5, R143 ;  /* 0x0000008f00057308 */ /* 0x000ee20000002400 */
[C---:B------:R-:W-:Y:S02]  /*16640*/  ISETP.GE.AND P6, PT, R7.reuse, R48, PT ;  /* 0x000000300700720c */ /* 0x040fe40003fc6270 */
[----:B------:R-:W-:Y:S02]  /*16650*/  ISETP.GE.AND P1, PT, R7, R49, PT ;  /* 0x000000310700720c */ /* 0x000fe40003f26270 */
[----:B------:R-:W-:Y:S02]  /*16660*/  IADD3 R7, R37, 0x71, RZ ;  /* 0x0000007125077810 */ /* 0x000fe40007ffe0ff */
[----:B-1----:R-:W-:Y:S01]  /*16670*/  FSEL R147, R147, -INF , !P6 ;  /* 0xff80000093937808 */ /* 0x002fe20007000000 */
[----:B------:R-:W1:Y:S01]  /*16680*/  MUFU.TANH R128, R11 ;  /* 0x0000000b00807308 */ /* 0x000e620000002400 */
[----:B--2---:R-:W-:-:S02]  /*16690*/  FSEL R152, R152, -INF , !P2 ;  /* 0xff80000098987808 */ /* 0x004fc40005000000 */
[C---:B------:R-:W-:Y:S02]  /*166a0*/  ISETP.GE.AND P6, PT, R7.reuse, R49, PT ;  /* 0x000000310700720c */ /* 0x040fe40003fc6270 */
[----:B-----5:R-:W-:Y:S02]  /*166b0*/  FSEL R146, R146, -INF , !P1 ;  /* 0xff80000092927808 */ /* 0x020fe40004800000 */
[-C--:B------:R-:W-:Y:S02]  /*166c0*/  ISETP.GE.AND P2, PT, R7, R48.reuse, PT ;  /* 0x000000300700720c */ /* 0x080fe40003f46270 */
[C---:B------:R-:W-:Y:S02]  /*166d0*/  ISETP.GE.AND P1, PT, R37.reuse, R48, PT ;  /* 0x000000302500720c */ /* 0x040fe40003f26270 */
[----:B------:R-:W-:Y:S02]  /*166e0*/  IADD3 R7, R37, 0x79, RZ ;  /* 0x0000007925077810 */ /* 0x000fe40007ffe0ff */
[----:B---3--:R-:W-:-:S02]  /*166f0*/  FSEL R3, R5, -INF , !P6 ;  /* 0xff80000005037808 */ /* 0x008fc40007000000 */
[----:B------:R-:W-:Y:S02]  /*16700*/  FSEL R127, R127, -INF , !P2 ;  /* 0xff8000007f7f7808 */ /* 0x000fe40005000000 */
[----:B------:R-:W-:Y:S02]  /*16710*/  FSEL R5, R50, -INF , !P1 ;  /* 0xff80000032057808 */ /* 0x000fe40004800000 */
[-C--:B------:R-:W-:Y:S02]  /*16720*/  ISETP.GE.AND P2, PT, R37, R49.reuse, PT ;  /* 0x000000312500720c */ /* 0x080fe40003f46270 */
[C---:B------:R-:W-:Y:S02]  /*16730*/  ISETP.GE.AND P6, PT, R7.reuse, R48, PT ;  /* 0x000000300700720c */ /* 0x040fe40003fc6270 */
[----:B------:R-:W-:Y:S02]  /*16740*/  ISETP.GE.AND P1, PT, R7, R49, PT ;  /* 0x000000310700720c */ /* 0x000fe40003f26270 */
[----:B------:R-:W-:-:S02]  /*16750*/  FSEL R129, R129, -INF , !P6 ;  /* 0xff80000081817808 */ /* 0x000fc40007000000 */
[----:B------:R-:W-:Y:S02]  /*16760*/  FSEL R7, R136, -INF , !P2 ;  /* 0xff80000088077808 */ /* 0x000fe40005000000 */
[----:B-1----:R-:W-:Y:S01]  /*16770*/  FSEL R128, R128, -INF , !P1 ;  /* 0xff80000080807808 */ /* 0x002fe20004800000 */
[----:B------:R-:W-:Y:S05]  /*16780*/  @!P0 BRA `(.L_x_1196) ;  /* 0x00000a6000008947 */ /* 0x000fea0003800000 */
[----:B------:R-:W-:Y:S01]  /*16790*/  BSSY B0, `(.L_x_1197) ;  /* 0x0000040000007945 */ /* 0x000fe20003800000 */
[----:B------:R-:W-:Y:S05]  /*167a0*/  @!P3 BRA `(.L_x_1198) ;  /* 0x000003b00000b947 */ /* 0x000fea0003800000 */
[----:B------:R-:W2:Y:S01]  /*167b0*/  LD.E R15, [R118.64+0x170] ;  /* 0x00017004760f7980 */ /* 0x000ea2000c101900 */
[----:B------:R-:W-:Y:S02]  /*167c0*/  IABS R11, R32 ;  /* 0x00000020000b7213 */ /* 0x000fe40000000000 */
[----:B------:R-:W-:Y:S02]  /*167d0*/  IADD3 R13, R32, -0x80, RZ ;  /* 0xffffff80200d7810 */ /* 0x000fe40007ffe0ff */
[-C--:B--2---:R-:W-:Y:S02]  /*167e0*/  IABS R12, R15.reuse ;  /* 0x0000000f000c7213 */ /* 0x084fe40000000000 */
[----:B------:R-:W-:-:S02]  /*167f0*/  IABS R10, R15 ;  /* 0x0000000f000a7213 */ /* 0x000fc40000000000 */
[----:B------:R-:W1:Y:S01]  /*16800*/  I2F.RP R14, R12 ;  /* 0x0000000c000e7306 */ /* 0x000e620000209400 */
[----:B------:R-:W-:Y:S02]  /*16810*/  LOP3.LUT R32, R32, R15, RZ, 0x3c, !PT ;  /* 0x0000000f20207212 */ /* 0x000fe400078e3cff */
[----:B------:R-:W-:-:S05]  /*16820*/  IMAD.MOV R10, RZ, RZ, -R10 ;  /* 0x000000ffff0a7224 */ /* 0x000fca00078e0a0a */
        /* <DEDUP_REMOVED lines=9> */
[----:B------:R-:W2:Y:S04]  /*168c0*/  LD.E.64 R18, [R118.64+0x20] ;  /* 0x0000200476127980 */ /* 0x000ea8000c101b00 */
[----:B------:R-:W-:-:S04]  /*168d0*/  IMAD.HI.U32 R14, R16, R11, RZ ;  /* 0x0000000b100e7227 */ /* 0x000fc800078e00ff */
[----:B------:R-:W-:Y:S02]  /*168e0*/  IMAD R11, R14, R10, R11 ;  /* 0x0000000a0e0b7224 */ /* 0x000fe400078e020b */
[----:B------:R-:W-:-:S03]  /*168f0*/  IMAD.HI.U32 R16, R16, R9, RZ ;  /* 0x0000000910107227 */ /* 0x000fc600078e00ff */
[----:B------:R-:W-:Y:S01]  /*16900*/  ISETP.GT.U32.AND P2, PT, R12, R11, PT ;  /* 0x0000000b0c00720c */ /* 0x000fe20003f44070 */
[----:B------:R-:W-:-:S05]  /*16910*/  IMAD R9, R16, R10, R9 ;  /* 0x0000000a10097224 */ /* 0x000fca00078e0209 */
[----:B------:R-:W-:-:S07]  /*16920*/  ISETP.GT.U32.AND P1, PT, R12, R9, PT ;  /* 0x000000090c00720c */ /* 0x000fce0003f24070 */
[--C-:B------:R-:W-:Y:S01]  /*16930*/  @!P2 IMAD.IADD R11, R11, 0x1, -R12.reuse ;  /* 0x000000010b0ba824 */ /* 0x100fe200078e0a0c */
[----:B------:R-:W-:Y:S02]  /*16940*/  @!P2 IADD3 R14, R14, 0x1, RZ ;  /* 0x000000010e0ea810 */ /* 0x000fe40007ffe0ff */
[----:B------:R-:W-:Y:S02]  /*16950*/  ISETP.GE.AND P2, PT, R32, RZ, PT ;  /* 0x000000ff2000720c */ /* 0x000fe40003f46270 */
[-C--:B------:R-:W-:Y:S01]  /*16960*/  ISETP.GE.U32.AND P0, PT, R11, R12.reuse, PT ;  /* 0x0000000c0b00720c */ /* 0x080fe20003f06070 */
[----:B------:R-:W-:Y:S01]  /*16970*/  @!P1 IMAD.IADD R9, R9, 0x1, -R12 ;  /* 0x0000000109099824 */ /* 0x000fe200078e0a0c */
[----:B------:R-:W-:Y:S02]  /*16980*/  @!P1 IADD3 R16, R16, 0x1, RZ ;  /* 0x0000000110109810 */ /* 0x000fe40007ffe0ff */
[----:B------:R-:W-:Y:S02]  /*16990*/  ISETP.NE.AND P1, PT, R15, RZ, PT ;  /* 0x000000ff0f00720c */ /* 0x000fe40003f25270 */
[----:B------:R-:W-:-:S02]  /*169a0*/  ISETP.GE.U32.AND P6, PT, R9, R12, PT ;  /* 0x0000000c0900720c */ /* 0x000fc40003fc6070 */
[----:B------:R-:W-:-:S05]  /*169b0*/  LOP3.LUT R9, RZ, R15, RZ, 0x33, !PT ;  /* 0x0000000fff097212 */ /* 0x000fca00078e33ff */
[----:B------:R-:W-:Y:S02]  /*169c0*/  @P0 IADD3 R14, R14, 0x1, RZ ;  /* 0x000000010e0e0810 */ /* 0x000fe40007ffe0ff */
[----:B------:R-:W-:Y:S02]  /*169d0*/  ISETP.GE.AND P0, PT, R13, RZ, PT ;  /* 0x000000ff0d00720c */ /* 0x000fe40003f06270 */
[----:B------:R-:W-:Y:S02]  /*169e0*/  @!P2 IADD3 R14, -R14, RZ, RZ ;  /* 0x000000ff0e0ea210 */ /* 0x000fe40007ffe1ff */
[----:B------:R-:W-:Y:S02]  /*169f0*/  @P6 IADD3 R16, R16, 0x1, RZ ;  /* 0x0000000110106810 */ /* 0x000fe40007ffe0ff */
[----:B------:R-:W-:-:S05]  /*16a00*/  SEL R11, R9, R14, !P1 ;  /* 0x0000000e090b7207 */ /* 0x000fca0004800000 */
[----:B------:R-:W-:-:S04]  /*16a10*/  IMAD.WIDE R22, R11, 0x4, R204 ;  /* 0x000000040b167825 */ /* 0x000fc800078e02cc */
[----:B------:R-:W-:Y:S01]  /*16a20*/  @!P0 IMAD.MOV R16, RZ, RZ, -R16 ;  /* 0x000000ffff108224 */ /* 0x000fe200078e0a10 */
[----:B------:R-:W3:Y:S04]  /*16a30*/  LD.E R10, [R22.64] ;  /* 0x00000004160a7980 */ /* 0x000ee8000c101900 */
[----:B------:R-:W-:Y:S02]  /*16a40*/  SEL R12, R9, R16, !P1 ;  /* 0x00000010090c7207 */ /* 0x000fe40004800000 */
[----:B------:R-:W4:Y:S03]  /*16a50*/  LD.E.64 R16, [R118.64+0x38] ;  /* 0x0000380476107980 */ /* 0x000f26000c101b00 */
[----:B------:R-:W-:-:S05]  /*16a60*/  IMAD.WIDE R20, R12, 0x4, R204 ;  /* 0x000000040c147825 */ /* 0x000fca00078e02cc */
[----:B------:R-:W3:Y:S01]  /*16a70*/  LD.E R9, [R20.64] ;  /* 0x0000000414097980 */ /* 0x000ee2000c101900 */
[----:B------:R-:W-:-:S04]  /*16a80*/  IMAD.IADD R12, R11, 0x1, -R12 ;  /* 0x000000010b0c7824 */ /* 0x000fc800078e0a0c */
[----:B------:R-:W-:-:S05]  /*16a90*/  IMAD R15, R15, R12, -0x80 ;  /* 0xffffff800f0f7424 */ /* 0x000fca00078e020c */
[----:B------:R-:W-:Y:S01]  /*16aa0*/  SHF.R.S32.HI R12, RZ, 0x1f, R15 ;  /* 0x0000001fff0c7819 */ /* 0x000fe2000001140f */
[-C--:B----4-:R-:W-:Y:S02]  /*16ab0*/  IMAD R11, R17, R15.reuse, RZ ;  /* 0x0000000f110b7224 */ /* 0x090fe400078e02ff */
[----:B------:R-:W-:-:S04]  /*16ac0*/  IMAD.WIDE.U32 R14, R16, R15, RZ ;  /* 0x0000000f100e7225 */ /* 0x000fc800078e00ff */
[----:B------:R-:W-:Y:S02]  /*16ad0*/  IMAD R12, R16, R12, R11 ;  /* 0x0000000c100c7224 */ /* 0x000fe400078e020b */
[----:B---3--:R-:W-:-:S03]  /*16ae0*/  IMAD.IADD R9, R9, 0x1, -R10 ;  /* 0x0000000109097824 */ /* 0x008fc600078e0a0a */
[----:B------:R-:W-:Y:S01]  /*16af0*/  IADD3 R15, R15, R12, RZ ;  /* 0x0000000c0f0f7210 */ /* 0x000fe20007ffe0ff */
[----:B--2---:R-:W-:Y:S01]  /*16b00*/  IMAD R11, R19, R9, RZ ;  /* 0x00000009130b7224 */ /* 0x004fe200078e02ff */
[----:B------:R-:W-:-:S03]  /*16b10*/  SHF.R.S32.HI R10, RZ, 0x1f, R9 ;  /* 0x0000001fff0a7819 */ /* 0x000fc60000011409 */
[----:B------:R-:W-:-:S04]  /*16b20*/  IMAD.WIDE.U32 R12, R9, R18, R14 ;  /* 0x00000012090c7225 */ /* 0x000fc800078e000e */
[----:B------:R-:W-:-:S04]  /*16b30*/  IMAD R10, R18, R10, R11 ;  /* 0x0000000a120a7224 */ /* 0x000fc800078e020b */
[----:B------:R-:W-:Y:S01]  /*16b40*/  IMAD.IADD R13, R13, 0x1, R10 ;  /* 0x000000010d0d7824 */ /* 0x000fe200078e020a */
[----:B------:R-:W-:Y:S05]  /*16b50*/  BRA `(.L_x_1199) ;  /* 0x0000003000007947 */ /* 0x000fea0003800000 */
.L_x_1198:
[----:B------:R-:W2:Y:S02]  /*16b60*/  LD.E R12, [R118.64+0x38] ;  /* 0x00003804760c7980 */ /* 0x000ea4000c101900 */
[----:B--2---:R-:W-:-:S04]  /*16b70*/  LEA R12, -R12, RZ, 0x7 ;  /* 0x000000ff0c0c7211 */ /* 0x004fc800078e39ff */
[----:B------:R-:W-:Y:S02]  /*16b80*/  SHF.R.S32.HI R13, RZ, 0x1f, R12 ;  /* 0x0000001fff0d7819 */ /* 0x000fe4000001140c */
.L_x_1199:
[----:B------:R-:W-:Y:S05]  /*16b90*/  BSYNC B0 ;  /* 0x0000000000007941 */ /* 0x000fea0003800000 */
.L_x_1197:
[----:B------:R-:W-:Y:S02]  /*16ba0*/  LOP3.LUT R10, R207, 0x1, RZ, 0xc0, !PT ;  /* 0x00000001cf0a7812 */ /* 0x000fe400078ec0ff */
[CC--:B------:R-:W-:Y:S02]  /*16bb0*/  @P5 IADD3 R11, P1, R12.reuse, R193.reuse, RZ ;  /* 0x000000c10c0b5210 */ /* 0x0c0fe40007f3e0ff */
[----:B------:R-:W-:Y:S02]  /*16bc0*/  @P4 IADD3 R9, P0, R12, R193, RZ ;  /* 0x000000c10c094210 */ /* 0x000fe40007f1e0ff */
[----:B------:R-:W-:Y:S01]  /*16bd0*/  ISETP.NE.U32.AND P2, PT, R10, 0x1, PT ;  /* 0x000000010a00780c */ /* 0x000fe20003f45070 */
[--C-:B------:R-:W-:Y:S01]  /*16be0*/  @P5 IMAD.X R14, R13, 0x1, R194.reuse, P1 ;  /* 0x000000010d0e5824 */ /* 0x100fe200008e06c2 */
[-C--:B------:R-:W-:Y:S01]  /*16bf0*/  @P5 LEA R20, P1, R11, R196.reuse, 0x1 ;  /* 0x000000c40b145211 */ /* 0x080fe200078208ff */
[----:B------:R-:W-:Y:S01]  /*16c00*/  @P4 IMAD.X R10, R13, 0x1, R194, P0 ;  /* 0x000000010d0a4824 */ /* 0x000fe200000e06c2 */
[----:B------:R-:W-:-:S02]  /*16c10*/  @P4 LEA R18, P0, R9, R196, 0x1 ;  /* 0x000000c409124211 */ /* 0x000fc400078008ff */
[-C--:B------:R-:W-:Y:S02]  /*16c20*/  @P5 LEA.HI.X R21, R11, R195.reuse, R14, 0x1, P1 ;  /* 0x000000c30b155211 */ /* 0x080fe400008f0c0e */
[----:B------:R-:W-:Y:S02]  /*16c30*/  @P4 LEA.HI.X R19, R9, R195, R10, 0x1, P0 ;  /* 0x000000c309134211 */ /* 0x000fe400000f0c0a */
[----:B------:R-:W-:Y:S02]  /*16c40*/  IADD3 R11, P6, P1, R193, R193, R12 ;  /* 0x000000c1c10b7210 */ /* 0x000fe400079de00c */
[----:B------:R-:W-:Y:S02]  /*16c50*/  LEA R24, P0, R12, R196, 0x1 ;  /* 0x000000c40c187211 */ /* 0x000fe400078008ff */
[--C-:B------:R-:W-:Y:S02]  /*16c60*/  IADD3.X R10, R194, R194, R13.reuse, P6, P1 ;  /* 0x000000c2c20a7210 */ /* 0x100fe400037e240d */
[----:B------:R-:W-:-:S02]  /*16c70*/  LEA.HI.X R25, R12, R195, R13, 0x1, P0 ;  /* 0x000000c30c197211 */ /* 0x000fc400000f0c0d */
[CC--:B------:R-:W-:Y:S02]  /*16c80*/  @!P2 LEA R22, P6, R11.reuse, R196.reuse, 0x1 ;  /* 0x000000c40b16a211 */ /* 0x0c0fe400078c08ff */
[CC--:B------:R-:W-:Y:S01]  /*16c90*/  @P5 LEA R16, P0, R11.reuse, R196.reuse, 0x1 ;  /* 0x000000c40b105211 */ /* 0x0c0fe200078008ff */
[----:B------:R-:W-:Y:S01]  /*16ca0*/  @!PT LDS RZ, [RZ] ;  /* 0x00000000fffff984 */ /* 0x000fe20000000800 */
[----:B------:R-:W-:Y:S01]  /*16cb0*/  @!PT LDS RZ, [RZ] ;  /* 0x00000000fffff984 */ /* 0x000fe20000000800 */
[----:B------:R-:W-:Y:S01]  /*16cc0*/  @!PT LDS RZ, [RZ] ;  /* 0x00000000fffff984 */ /* 0x000fe20000000800 */
[----:B------:R1:W-:Y:S01]  /*16cd0*/  @!P2 LDGSTS.E.BYPASS.LTC128B.128 [R203+0x3000], [R24.64] ;  /* 0x0300000018cbafae */ /* 0x0003e2000b901d44 */
[CCC-:B------:R-:W-:Y:S02]  /*16ce0*/  @!P2 LEA.HI.X R23, R11.reuse, R195.reuse, R10.reuse, 0x1, P6 ;  /* 0x000000c30b17a211 */ /* 0x1c0fe400030f0c0a */
[C---:B------:R-:W-:Y:S01]  /*16cf0*/  @P5 LEA.HI.X R17, R11.reuse, R195, R10, 0x1, P0 ;  /* 0x000000c30b115211 */ /* 0x040fe200000f0c0a */
[----:B------:R1:W-:Y:S01]  /*16d00*/  @P2 STS [R203+0x3000], RZ ;  /* 0x003000ffcb002388 */ /* 0x0003e20000000800 */
[C---:B------:R-:W-:Y:S02]  /*16d10*/  @P4 LEA R14, P1, R11.reuse, R196, 0x1 ;  /* 0x000000c40b0e4211 */ /* 0x040fe400078208ff */
[-C--:B------:R-:W-:Y:S01]  /*16d20*/  IADD3 R9, P6, R11, R193.reuse, RZ ;  /* 0x000000c10b097210 */ /* 0x080fe20007fde0ff */
[----:B------:R1:W-:Y:S01]  /*16d30*/  @P2 STS [R203+0x3004], RZ ;  /* 0x003004ffcb002388 */ /* 0x0003e20000000800 */
[----:B------:R-:W-:-:S02]  /*16d40*/  @!P2 IADD3 R12, P0, R12, R193, RZ ;  /* 0x000000c10c0ca210 */ /* 0x000fc40007f1e0ff */
[-C--:B------:R-:W-:Y:S01]  /*16d50*/  @P4 LEA.HI.X R15, R11, R195.reuse, R10, 0x1, P1 ;  /* 0x000000c30b0f4211 */ /* 0x080fe200008f0c0a */
[--C-:B------:R-:W-:Y:S01]  /*16d60*/  IMAD.X R10, R10, 0x1, R194.reuse, P6 ;  /* 0x000000010a0a7824 */ /* 0x100fe200030e06c2 */
[-C--:B------:R-:W-:Y:S01]  /*16d70*/  @!P2 LEA R26, P6, R9, R196.reuse, 0x1 ;  /* 0x000000c4091aa211 */ /* 0x080fe200078c08ff */
[----:B------:R-:W-:Y:S01]  /*16d80*/  @!P2 IMAD.X R13, R13, 0x1, R194, P0 ;  /* 0x000000010d0da824 */ /* 0x000fe200000e06c2 */
[CC--:B------:R-:W-:Y:S01]  /*16d90*/  @P5 LEA R32, P1, R9.reuse, R196.reuse, 0x1 ;  /* 0x000000c409205211 */ /* 0x0c0fe200078208ff */
[----:B------:R-:W-:Y:S01]  /*16da0*/  @P5 IMAD.MOV.U32 R11, RZ, RZ, R25 ;  /* 0x000000ffff0b5224 */ /* 0x000fe200078e0019 */
[C---:B------:R-:W-:Y:S01]  /*16db0*/  @P4 LEA R30, P0, R9.reuse, R196, 0x1 ;  /* 0x000000c4091e4211 */ /* 0x040fe200078008ff */
[----:B------:R1:W-:Y:S01]  /*16dc0*/  @P2 STS.64 [R203+0x3008], RZ ;  /* 0x003008ffcb002388 */ /* 0x0003e20000000a00 */
[CCC-:B------:R-:W-:Y:S02]  /*16dd0*/  @!P2 LEA.HI.X R27, R9.reuse, R195.reuse, R10.reuse, 0x1, P6 ;  /* 0x000000c3091ba211 */ /* 0x1c0fe400030f0c0a */
[----:B------:R-:W-:-:S02]  /*16de0*/  @P5 LEA.HI.X R33, R9, R195, R10, 0x1, P1 ;  /* 0x000000c309215211 */ /* 0x000fc400008f0c0a */
[----:B------:R-:W-:Y:S01]  /*16df0*/  @P4 LEA.HI.X R31, R9, R195, R10, 0x1, P0 ;  /* 0x000000c3091f4211 */ /* 0x000fe200000f0c0a */
[--C-:B------:R-:W-:Y:S01]  /*16e00*/  @P5 IMAD.MOV.U32 R10, RZ, RZ, R24.reuse ;  /* 0x000000ffff0a5224 */ /* 0x100fe200078e0018 */
[----:B------:R-:W-:Y:S01]  /*16e10*/  @!P2 LEA R34, P6, R12, R196, 0x1 ;  /* 0x000000c40c22a211 */ /* 0x000fe200078c08ff */
[----:B------:R-:W-:-:S03]  /*16e20*/  IMAD.MOV.U32 R196, RZ, RZ, R24 ;  /* 0x000000ffffc47224 */ /* 0x000fc600078e0018 */
[----:B------:R-:W-:Y:S01]  /*16e30*/  @!PT LDS RZ, [RZ] ;  /* 0x00000000fffff984 */ /* 0x000fe20000000800 */
[----:B------:R-:W-:Y:S01]  /*16e40*/  @!PT LDS RZ, [RZ] ;  /* 0x00000000fffff984 */ /* 0x000fe20000000800 */
[----:B------:R-:W-:Y:S01]  /*16e50*/  @!PT LDS RZ, [RZ] ;  /* 0x00000000fffff984 */ /* 0x000fe20000000800 */
[----:B------:R2:W-:Y:S01]  /*16e60*/  @P5 LDGSTS.E.BYPASS.LTC128B.128 [R203+0x5000], [R10.64+0x40] ;  /* 0x050000400acb5fae */ /* 0x0005e2000b901d44 */
[----:B------:R-:W-:Y:S01]  /*16e70*/  @!P2 LEA.HI.X R35, R12, R195, R13, 0x1, P6 ;  /* 0x000000c30c23a211 */ /* 0x000fe200030f0c0d */
[--C-:B------:R-:W-:Y:S02]  /*16e80*/  IMAD.MOV.U32 R195, RZ, RZ, R25.reuse ;  /* 0x000000ffffc37224 */ /* 0x100fe400078e0019 */
        /* <DEDUP_REMOVED lines=54> */
.L_x_1196:
[----:B------:R-:W-:Y:S05]  /*171f0*/  BSYNC B1 ;  /* 0x0000000000017941 */ /* 0x000fea0003800000 */
.L_x_1195:
[----:B------:R-:W2:Y:S01]  /*17200*/  LD.E R143, [R118.64+0xdc] ;  /* 0x0000dc04768f7980 */ /* 0x000ea2000c101900 */
[----:B------:R-:W-:-:S03]  /*17210*/  FMNMX.FTZ R9, R0, R7, !PT ;  /* 0x0000000700097209 */ /* 0x000fc60007810000 */
[----:B------:R-:W-:Y:S01]  /*17220*/  LDSM.16.MT88.4 R36, [R120+0xb000] ;  /* 0x00b000007824783b */ /* 0x000fe20000004200 */
[----:B------:R-:W-:-:S03]  /*17230*/  FMNMX.FTZ R9, R8, R9, !PT ;  /* 0x0000000908097209 */ /* 0x000fc60007810000 */
[----:B------:R-:W-:Y:S01]  /*17240*/  LDSM.16.MT88.4 R44, [R123+0xd000] ;  /* 0x00d000007b2c783b */ /* 0x000fe20000004200 */
[----:B-1----:R-:W-:Y:S02]  /*17250*/  FMNMX.FTZ R10, R138, R9, !PT ;  /* 0x000000098a0a7209 */ /* 0x002fe40007810000 */
[----:B------:R-:W-:Y:S01]  /*17260*/  FMNMX.FTZ R9, R2, R5, !PT ;  /* 0x0000000502097209 */ /* 0x000fe20007810000 */
[----:B------:R-:W-:Y:S01]  /*17270*/  LDSM.16.MT88.4 R20, [R120+0x9000] ;  /* 0x009000007814783b */ /* 0x000fe20000004200 */
        /* <DEDUP_REMOVED lines=55> */
[----:B------:R-:W-:-:S03]  /*175f0*/  FMNMX.FTZ R9, R147, R10, !PT ;  /* 0x0000000a93097209 */ /* 0x000fc60007810000 */
[----:B------:R-:W1:Y:S01]  /*17600*/  SHFL.BFLY PT, R10, R11, 0x2, 0x1f ;  /* 0x0c401f000b0a7f89 */ /* 0x000e6200000e0000 */
[----:B------:R-:W-:-:S04]  /*17610*/  FMNMX.FTZ R12, R126, R9, !PT ;  /* 0x000000097e0c7209 */ /* 0x000fc80007810000 */
[----:B------:R-:W-:-:S04]  /*17620*/  FMNMX.FTZ R12, R127, R12, !PT ;  /* 0x0000000c7f0c7209 */ /* 0x000fc80007810000 */
[----:B------:R-:W-:-:S04]  /*17630*/  FMNMX.FTZ R12, R125, R12, !PT ;  /* 0x0000000c7d0c7209 */ /* 0x000fc80007810000 */
[----:B------:R-:W-:-:S05]  /*17640*/  FMNMX.FTZ R12, R129, R12, !PT ;  /* 0x0000000c810c7209 */ /* 0x000fca0007810000 */
[----:B------:R-:W3:Y:S01]  /*17650*/  SHFL.BFLY PT, R9, R12, 0x2, 0x1f ;  /* 0x0c401f000c097f89 */ /* 0x000ee200000e0000 */
[----:B-1----:R-:W-:-:S05]  /*17660*/  FMNMX.FTZ R10, R11, R10, !PT ;  /* 0x0000000a0b0a7209 */ /* 0x002fca0007810000 */
[----:B------:R-:W1:Y:S01]  /*17670*/  SHFL.BFLY PT, R139, R10, 0x1, 0x1f ;  /* 0x0c201f000a8b7f89 */ /* 0x000e6200000e0000 */
[----:B---3--:R-:W-:-:S03]  /*17680*/  FMNMX.FTZ R9, R12, R9, !PT ;  /* 0x000000090c097209 */ /* 0x008fc60007810000 */
[----:B------:R-:W-:Y:S04]  /*17690*/  LDSM.16.MT88.4 R12, [R123+0x9000] ;  /* 0x009000007b0c783b */ /* 0x000fe80000004200 */
[----:B------:R-:W3:Y:S01]  /*176a0*/  SHFL.BFLY PT, R142, R9, 0x1, 0x1f ;  /* 0x0c201f00098e7f89 */ /* 0x000ee200000e0000 */
[----:B-1----:R-:W-:-:S04]  /*176b0*/  FMNMX.FTZ R139, R10, R139, !PT ;  /* 0x0000008b0a8b7209 */ /* 0x002fc80007810000 */
[----:B------:R-:W-:Y:S02]  /*176c0*/  FSETP.NEU.FTZ.AND P0, PT, R139, -INF , PT ;  /* 0xff8000008b00780b */ /* 0x000fe40003f1d000 */
[----:B---3--:R-:W-:-:S04]  /*176d0*/  FMNMX.FTZ R142, R9, R142, !PT ;  /* 0x0000008e098e7209 */ /* 0x008fc80007810000 */
[----:B------:R-:W-:Y:S01]  /*176e0*/  FSETP.NEU.FTZ.AND P1, PT, R142, -INF , PT ;  /* 0xff8000008e00780b */ /* 0x000fe20003f3d000 */
[----:B--2---:R-:W-:-:S05]  /*176f0*/  FMUL.FTZ R134, R143, R139 ;  /* 0x0000008b8f867220 */ /* 0x004fca0000410000 */
[----:B------:R-:W-:-:S05]  /*17700*/  FSEL R134, R134, RZ, P0 ;  /* 0x000000ff86867208 */ /* 0x000fca0000000000 */
[-CC-:B------:R-:W-:Y:S02]  /*17710*/  FFMA.FTZ R133, R7, R143.reuse, -R134.reuse ;  /* 0x0000008f07857223 */ /* 0x180fe40000010886 */
[----:B------:R-:W-:Y:S02]  /*17720*/  FMUL.FTZ R7, R143, R142 ;  /* 0x0000008e8f077220 */ /* 0x000fe40000410000 */
[-CC-:B------:R-:W-:Y:S02]  /*17730*/  FFMA.FTZ R131, R138, R143.reuse, -R134.reuse ;  /* 0x0000008f8a837223 */ /* 0x180fe40000010886 */
[-CC-:B------:R-:W-:Y:S01]  /*17740*/  FFMA.FTZ R132, R8, R143.reuse, -R134.reuse ;  /* 0x0000008f08847223 */ /* 0x180fe20000010886 */
[----:B------:R-:W-:Y:S01]  /*17750*/  FSEL R138, R7, RZ, P1 ;  /* 0x000000ff078a7208 */ /* 0x000fe20000800000 */
[-CC-:B------:R-:W-:Y:S01]  /*17760*/  FFMA.FTZ R130, R53, R143.reuse, -R134.reuse ;  /* 0x0000008f35827223 */ /* 0x180fe20000010886 */
[----:B------:R-:W-:Y:S01]  /*17770*/  MUFU.EX2 R133, R133 ;  /* 0x0000008500857308 */ /* 0x000fe20000000800 */
[----:B------:R-:W-:-:S02]  /*17780*/  FFMA.FTZ R55, R55, R143, -R134 ;  /* 0x0000008f37377223 */ /* 0x000fc40000010886 */
[-CC-:B------:R-:W-:Y:S01]  /*17790*/  FFMA.FTZ R137, R5, R143.reuse, -R138.reuse ;  /* 0x0000008f05897223 */ /* 0x180fe2000001088a */
[----:B------:R-:W-:Y:S01]  /*177a0*/  FSEL R5, R139, RZ, P0 ;  /* 0x000000ff8b057208 */ /* 0x000fe20000000000 */
[-CC-:B------:R-:W-:Y:S02]  /*177b0*/  FFMA.FTZ R136, R6, R143.reuse, -R138.reuse ;  /* 0x0000008f06887223 */ /* 0x180fe4000001088a */
[-CC-:B------:R-:W-:Y:S01]  /*177c0*/  FFMA.FTZ R135, R28, R143.reuse, -R138.reuse ;  /* 0x0000008f1c877223 */ /* 0x180fe2000001088a */
[----:B------:R-:W1:Y:S01]  /*177d0*/  MUFU.EX2 R132, R132 ;  /* 0x0000008400847308 */ /* 0x000e620000000800 */
[----:B------:R-:W-:Y:S01]  /*177e0*/  FADD.FTZ R6, R0, -R5 ;  /* 0x8000000500067221 */ /* 0x000fe20000010000 */
[----:B------:R-:W-:Y:S01]  /*177f0*/  FSEL R5, R142, RZ, P1 ;  /* 0x000000ff8e057208 */ /* 0x000fe20000800000 */
[----:B------:R-:W-:Y:S01]  /*17800*/  FFMA.FTZ R0, R4, R143, -R138 ;  /* 0x0000008f04007223 */ /* 0x000fe2000001088a */
[----:B------:R-:W2:Y:S01]  /*17810*/  LDSM.16.MT88.4 R28, [R123+0xb000] ;  /* 0x00b000007b1c783b */ /* 0x000ea20000004200 */
[----:B------:R-:W-:-:S02]  /*17820*/  FMUL.FTZ R9, R143, R6 ;  /* 0x000000068f097220 */ /* 0x000fc40000410000 */
[----:B------:R-:W-:Y:S01]  /*17830*/  FADD.FTZ R4, R2, -R5 ;  /* 0x8000000502047221 */ /* 0x000fe20000010000 */
[----:B------:R-:W-:Y:S01]  /*17840*/  MUFU.EX2 R131, R131 ;  /* 0x0000008300837308 */ /* 0x000fe20000000800 */
[-CC-:B------:R-:W-:Y:S02]  /*17850*/  FFMA.FTZ R57, R51, R143.reuse, -R138.reuse ;  /* 0x0000008f33397223 */ /* 0x180fe4000001088a */
[----:B------:R-:W-:Y:S02]  /*17860*/  FMUL.FTZ R144, R143, R4 ;  /* 0x000000048f907220 */ /* 0x000fe40000410000 */
[-CC-:B------:R-:W-:Y:S02]  /*17870*/  FFMA.FTZ R64, R64, R143.reuse, -R138.reuse ;  /* 0x0000008f40407223 */ /* 0x180fe4000001088a */
[----:B------:R-:W-:Y:S01]  /*17880*/  FFMA.FTZ R161, R161, R143, -R138 ;  /* 0x0000008fa1a17223 */ /* 0x000fe2000001088a */
[----:B------:R-:W3:Y:S01]  /*17890*/  MUFU.EX2 R130, R130 ;  /* 0x0000008200827308 */ /* 0x000ee20000000800 */
[----:B-1----:R-:W-:Y:S01]  /*178a0*/  F2FP.BF16.PACK_AB R5, R132, R133 ;  /* 0x000000858405723e */ /* 0x002fe200000010ff */
[----:B------:R-:W-:-:S02]  /*178b0*/  FFMA.FTZ R163, R163, R143, -R134 ;  /* 0x0000008fa3a37223 */ /* 0x000fc40000010886 */
[-C--:B------:R-:W-:Y:S02]  /*178c0*/  FFMA.FTZ R173, R166, R143.reuse, -R138 ;  /* 0x0000008fa6ad7223 */ /* 0x080fe4000001088a */
[-CC-:B------:R-:W-:Y:S02]  /*178d0*/  FFMA.FTZ R167, R167, R143.reuse, -R134.reuse ;  /* 0x0000008fa7a77223 */ /* 0x180fe40000010886 */
[----:B------:R-:W1:Y:S01]  /*178e0*/  MUFU.EX2 R144, R144 ;  /* 0x0000009000907308 */ /* 0x000e620000000800 */
[-CC-:B------:R-:W-:Y:S02]  /*178f0*/  FFMA.FTZ R170, R170, R143.reuse, -R134.reuse ;  /* 0x0000008faaaa7223 */ /* 0x180fe40000010886 */
[-C--:B------:R-:W-:Y:S02]  /*17900*/  FFMA.FTZ R171, R171, R143.reuse, -R134 ;  /* 0x0000008fabab7223 */ /* 0x080fe40000010886 */
[-CC-:B------:R-:W-:Y:S02]  /*17910*/  FFMA.FTZ R168, R168, R143.reuse, -R138.reuse ;  /* 0x0000008fa8a87223 */ /* 0x180fe4000001088a */
[--C-:B------:R-:W-:Y:S01]  /*17920*/  FFMA.FTZ R169, R169, R143, -R138.reuse ;  /* 0x0000008fa9a97223 */ /* 0x100fe2000001088a */
[----:B------:R-:W-:Y:S01]  /*17930*/  MUFU.EX2 R137, R137 ;  /* 0x0000008900897308 */ /* 0x000fe20000000800 */
[----:B---3--:R-:W-:Y:S01]  /*17940*/  F2FP.BF16.PACK_AB R7, R130, R131 ;  /* 0x000000838207723e */ /* 0x008fe200000010ff */
[----:B------:R-:W-:-:S02]  /*17950*/  FFMA.FTZ R164, R164, R143, -R138 ;  /* 0x0000008fa4a47223 */ /* 0x000fc4000001088a */
[-CC-:B------:R-:W-:Y:S02]  /*17960*/  FFMA.FTZ R166, R165, R143.reuse, -R134.reuse ;  /* 0x0000008fa5a67223 */ /* 0x180fe40000010886 */
[-CC-:B------:R-:W-:Y:S02]  /*17970*/  FFMA.FTZ R159, R159, R143.reuse, -R134.reuse ;  /* 0x0000008f9f9f7223 */ /* 0x180fe40000010886 */
[----:B------:R-:W3:Y:S01]  /*17980*/  MUFU.EX2 R136, R136 ;  /* 0x0000008800887308 */ /* 0x000ee20000000800 */
[-C--:B-1----:R-:W-:Y:S02]  /*17990*/  FMUL.FTZ R32, R88, R144.reuse ;  /* 0x0000009058207220 */ /* 0x082fe40000410000 */
[-C--:B------:R-:W-:Y:S02]  /*179a0*/  FMUL.FTZ R33, R89, R144.reuse ;  /* 0x0000009059217220 */ /* 0x080fe40000410000 */
[----:B------:R-:W-:Y:S02]  /*179b0*/  FFMA.FTZ R88, R62, R143, -R134 ;  /* 0x0000008f3e587223 */ /* 0x000fe40000010886 */
[-C--:B------:R-:W-:Y:S01]  /*179c0*/  FMUL.FTZ R84, R84, R144.reuse ;  /* 0x0000009054547220 */ /* 0x080fe20000410000 */
[----:B------:R-:W-:Y:S01]  /*179d0*/  MUFU.EX2 R135, R135 ;  /* 0x0000008700877308 */ /* 0x000fe20000000800 */
[-C--:B------:R-:W-:Y:S01]  /*179e0*/  FMUL.FTZ R85, R85, R144.reuse ;  /* 0x0000009055557220 */ /* 0x080fe20000410000 */
[----:B------:R-:W1:Y:S01]  /*179f0*/  LDSM.16.MT88.4 R60, [R120+0xd000] ;  /* 0x00d00000783c783b */ /* 0x000e620000004200 */
[----:B------:R-:W-:-:S02]  /*17a00*/  FMUL.FTZ R40, R80, R144 ;  /* 0x0000009050287220 */ /* 0x000fc40000410000 */
[-C--:B------:R-:W-:Y:S02]  /*17a10*/  FMUL.FTZ R41, R81, R144.reuse ;  /* 0x0000009051297220 */ /* 0x080fe40000410000 */
[-C--:B------:R-:W-:Y:S01]  /*17a20*/  FMUL.FTZ R48, R76, R144.reuse ;  /* 0x000000904c307220 */ /* 0x080fe20000410000 */
[----:B------:R-:W4:Y:S01]  /*17a30*/  MUFU.EX2 R0, R0 ;  /* 0x0000000000007308 */ /* 0x000f220000000800 */
[----:B---3--:R-:W-:Y:S01]  /*17a40*/  F2FP.BF16.PACK_AB R4, R136, R137 ;  /* 0x000000898804723e */ /* 0x008fe200000010ff */
[-C--:B------:R-:W-:Y:S02]  /*17a50*/  FMUL.FTZ R49, R77, R144.reuse ;  /* 0x000000904d317220 */ /* 0x080fe40000410000 */
[-C--:B------:R-:W-:Y:S02]  /*17a60*/  FMUL.FTZ R24, R96, R144.reuse ;  /* 0x0000009060187220 */ /* 0x080fe40000410000 */
[----:B------:R-:W-:Y:S02]  /*17a70*/  FFMA.FTZ R96, R65, R143, -R134 ;  /* 0x0000008f41607223 */ /* 0x000fe40000010886 */
[----:B------:R-:W3:Y:S01]  /*17a80*/  MUFU.EX2 R2, R9 ;  /* 0x0000000900027308 */ /* 0x000ee20000000800 */
[----:B------:R-:W-:-:S02]  /*17a90*/  FMUL.FTZ R8, R112, R144 ;  /* 0x0000009070087220 */ /* 0x000fc40000410000 */
[-C--:B------:R-:W-:Y:S02]  /*17aa0*/  FMUL.FTZ R16, R104, R144.reuse ;  /* 0x0000009068107220 */ /* 0x080fe40000410000 */
[-C--:B------:R-:W-:Y:S02]  /*17ab0*/  FMUL.FTZ R17, R105, R144.reuse ;  /* 0x0000009069117220 */ /* 0x080fe40000410000 */
[-C--:B------:R-:W-:Y:S01]  /*17ac0*/  FMUL.FTZ R25, R97, R144.reuse ;  /* 0x0000009061197220 */ /* 0x080fe20000410000 */
[----:B----4-:R-:W-:Y:S01]  /*17ad0*/  F2FP.BF16.PACK_AB R6, R0, R135 ;  /* 0x000000870006723e */ /* 0x010fe200000010ff */
[----:B------:R4:W-:Y:S01]  /*17ae0*/  MUFU.EX2 R77, R57 ;  /* 0x00000039004d7308 */ /* 0x0009e20000000800 */
[-C--:B------:R-:W-:Y:S02]  /*17af0*/  FMUL.FTZ R108, R108, R144.reuse ;  /* 0x000000906c6c7220 */ /* 0x080fe40000410000 */
[-C--:B------:R-:W-:Y:S02]  /*17b00*/  FMUL.FTZ R109, R109, R144.reuse ;  /* 0x000000906d6d7220 */ /* 0x080fe40000410000 */
[----:B------:R-:W-:-:S02]  /*17b10*/  FMUL.FTZ R100, R100, R144 ;  /* 0x0000009064647220 */ /* 0x000fc40000410000 */
[-C--:B---3--:R-:W-:Y:S01]  /*17b20*/  FMUL.FTZ R34, R90, R2.reuse ;  /* 0x000000025a227220 */ /* 0x088fe20000410000 */
[----:B------:R-:W-:Y:S01]  /*17b30*/  MUFU.EX2 R96, R96 ;  /* 0x0000006000607308 */ /* 0x000fe20000000800 */
[-C--:B------:R-:W-:Y:S02]  /*17b40*/  FMUL.FTZ R35, R91, R2.reuse ;  /* 0x000000025b237220 */ /* 0x080fe40000410000 */
[-C--:B------:R-:W-:Y:S02]  /*17b50*/  FMUL.FTZ R86, R86, R2.reuse ;  /* 0x0000000256567220 */ /* 0x080fe40000410000 */
[-C--:B------:R-:W-:Y:S02]  /*17b60*/  FMUL.FTZ R87, R87, R2.reuse ;  /* 0x0000000257577220 */ /* 0x080fe40000410000 */
[-C--:B------:R-:W-:Y:S01]  /*17b70*/  FMUL.FTZ R42, R82, R2.reuse ;  /* 0x00000002522a7220 */ /* 0x080fe20000410000 */
[----:B------:R-:W-:Y:S01]  /*17b80*/  HMMA.16816.F32.BF16 R32, R4, R36, R32 ;  /* 0x000000240420723c */ /* 0x000fe20000041820 */
[-C--:B------:R-:W-:Y:S01]  /*17b90*/  FMUL.FTZ R43, R83, R2.reuse ;  /* 0x00000002532b7220 */ /* 0x080fe20000410000 */
[----:B------:R-:W-:Y:S01]  /*17ba0*/  MUFU.EX2 R88, R88 ;  /* 0x0000005800587308 */ /* 0x000fe20000000800 */
[----:B------:R-:W-:-:S02]  /*17bb0*/  FMUL.FTZ R50, R78, R2 ;  /* 0x000000024e327220 */ /* 0x000fc40000410000 */
[-C--:B------:R-:W-:Y:S02]  /*17bc0*/  FMUL.FTZ R51, R79, R2.reuse ;  /* 0x000000024f337220 */ /* 0x080fe40000410000 */
[----:B------:R-:W-:Y:S01]  /*17bd0*/  FFMA.FTZ R79, R56, R143, -R134 ;  /* 0x0000008f384f7223 */ /* 0x000fe20000010886 */
[C---:B------:R-:W-:Y:S01]  /*17be0*/  HMMA.16816.F32.BF16 R36, R4.reuse, R38, R84 ;  /* 0x000000260424723c */ /* 0x040fe20000041854 */
[-C--:B------:R-:W-:Y:S01]  /*17bf0*/  FMUL.FTZ R10, R114, R2.reuse ;  /* 0x00000002720a7220 */ /* 0x080fe20000410000 */
[----:B------:R3:W-:Y:S01]  /*17c00*/  MUFU.EX2 R84, R64 ;  /* 0x0000004000547308 */ /* 0x0007e20000000800 */
[----:B------:R-:W-:Y:S01]  /*17c10*/  FMUL.FTZ R11, R115, R2 ;  /* 0x00000002730b7220 */ /* 0x000fe20000410000 */
[----:B----4-:R-:W-:Y:S01]  /*17c20*/  LDSM.16.MT88.4 R56, [R123+0xb400] ;  /* 0x00b400007b38783b */ /* 0x010fe20000004200 */
[----:B------:R-:W-:Y:S02]  /*17c30*/  FMUL.FTZ R9, R113, R144 ;  /* 0x0000009071097220 */ /* 0x000fe40000410000 */
[-C--:B------:R-:W-:Y:S01]  /*17c40*/  FMUL.FTZ R18, R106, R2.reuse ;  /* 0x000000026a127220 */ /* 0x080fe20000410000 */
[----:B------:R-:W-:Y:S01]  /*17c50*/  HMMA.16816.F32.BF16 R40, R4, R44, R40 ;  /* 0x0000002c0428723c */ /* 0x000fe20000041828 */
[-C--:B------:R-:W-:Y:S01]  /*17c60*/  FMUL.FTZ R19, R107, R2.reuse ;  /* 0x000000026b137220 */ /* 0x080fe20000410000 */
[----:B------:R-:W-:Y:S01]  /*17c70*/  MUFU.EX2 R79, R79 ;  /* 0x0000004f004f7308 */ /* 0x000fe20000000800 */
[----:B------:R-:W-:-:S02]  /*17c80*/  FMUL.FTZ R26, R98, R2 ;  /* 0x00000002621a7220 */ /* 0x000fc40000410000 */
[-C--:B------:R-:W-:Y:S02]  /*17c90*/  FMUL.FTZ R27, R99, R2.reuse ;  /* 0x00000002631b7220 */ /* 0x080fe40000410000 */
[-C--:B------:R-:W-:Y:S01]  /*17ca0*/  FMUL.FTZ R110, R110, R2.reuse ;  /* 0x000000026e6e7220 */ /* 0x080fe20000410000 */
[C---:B------:R-:W-:Y:S01]  /*17cb0*/  HMMA.16816.F32.BF16 R44, R4.reuse, R46, R48 ;  /* 0x0000002e042c723c */ /* 0x040fe20000041830 */
[----:B------:R-:W-:Y:S01]  /*17cc0*/  LDSM.16.MT88.4 R48, [R120+0x9400] ;  /* 0x009400007830783b */ /* 0x000fe20000004200 */
[-C--:B------:R-:W-:Y:S01]  /*17cd0*/  FMUL.FTZ R111, R111, R2.reuse ;  /* 0x000000026f6f7220 */ /* 0x080fe20000410000 */
[----:B------:R-:W-:Y:S01]  /*17ce0*/  MUFU.EX2 R161, R161 ;  /* 0x000000a100a17308 */ /* 0x000fe20000000800 */
[-C--:B------:R-:W-:Y:S01]  /*17cf0*/  FMUL.FTZ R102, R102, R2.reuse ;  /* 0x0000000266667220 */ /* 0x080fe20000410000 */
[----:B---3--:R-:W3:Y:S01]  /*17d00*/  LDSM.16.MT88.4 R64, [R123+0x9400] ;  /* 0x009400007b40783b */ /* 0x008ee20000004200 */
[----:B------:R-:W-:Y:S02]  /*17d10*/  FMUL.FTZ R103, R103, R2 ;  /* 0x0000000267677220 */ /* 0x000fe40000410000 */
        /* <DEDUP_REMOVED lines=8> */
[-CC-:B------:R-:W-:Y:S01]  /*17da0*/  FFMA.FTZ R81, R54, R143.reuse, -R138.reuse ;  /* 0x0000008f36517223 */ /* 0x180fe2000001088a */
[----:B------:R-:W-:Y:S01]  /*17db0*/  MUFU.EX2 R167, R167 ;  /* 0x000000a700a77308 */ /* 0x000fe20000000800 */
[----:B------:R-:W-:Y:S02]  /*17dc0*/  FFMA.FTZ R76, R52, R143, -R138 ;  /* 0x0000008f344c7223 */ /* 0x000fe4000001088a */
[----:B------:R-:W-:Y:S02]  /*17dd0*/  FMUL.FTZ R54, R74, R2 ;  /* 0x000000024a367220 */ /* 0x000fe40000410000 */
[-C--:B------:R-:W-:Y:S01]  /*17de0*/  FMUL.FTZ R52, R72, R144.reuse ;  /* 0x0000009048347220 */ /* 0x080fe20000410000 */
[----:B--2---:R-:W-:Y:S01]  /*17df0*/  HMMA.16816.F32.BF16 R24, R4, R28, R24 ;  /* 0x0000001c0418723c */ /* 0x004fe20000041818 */
[----:B------:R-:W-:Y:S01]  /*17e00*/  FMUL.FTZ R53, R73, R144 ;  /* 0x0000009049357220 */ /* 0x000fe20000410000 */
[----:B------:R-:W2:Y:S01]  /*17e10*/  MUFU.EX2 R81, R81 ;  /* 0x0000005100517308 */ /* 0x000ea20000000800 */
[----:B------:R-:W-:-:S02]  /*17e20*/  FMUL.FTZ R70, R70, R2 ;  /* 0x0000000246467220 */ /* 0x000fc40000410000 */
[----:B------:R-:W-:Y:S02]  /*17e30*/  FMUL.FTZ R71, R71, R2 ;  /* 0x0000000247477220 */ /* 0x000fe40000410000 */
[-C--:B------:R-:W-:Y:S01]  /*17e40*/  FMUL.FTZ R68, R68, R144.reuse ;  /* 0x0000009044447220 */ /* 0x080fe20000410000 */
[C---:B------:R-:W-:Y:S01]  /*17e50*/  HMMA.16816.F32.BF16 R12, R4.reuse, R14, R108 ;  /* 0x0000000e040c723c */ /* 0x040fe2000004186c */
[----:B------:R-:W-:Y:S01]  /*17e60*/  FMUL.FTZ R69, R69, R144 ;  /* 0x0000009045457220 */ /* 0x000fe20000410000 */
[----:B------:R-:W-:Y:S01]  /*17e70*/  MUFU.EX2 R76, R76 ;  /* 0x0000004c004c7308 */ /* 0x000fe20000000800 */
[-CC-:B------:R-:W-:Y:S01]  /*17e80*/  FFMA.FTZ R78, R184, R143.reuse, -R134.reuse ;  /* 0x0000008fb84e7223 */ /* 0x180fe20000010886 */
[----:B------:R-:W-:Y:S01]  /*17e90*/  LDSM.16.MT88.4 R108, [R123+0xac00] ;  /* 0x00ac00007b6c783b */ /* 0x000fe20000004200 */
[-CC-:B------:R-:W-:Y:S02]  /*17ea0*/  FFMA.FTZ R83, R186, R143.reuse, -R134.reuse ;  /* 0x0000008fba537223 */ /* 0x180fe40000010886 */
[-C--:B------:R-:W-:Y:S01]  /*17eb0*/  FFMA.FTZ R80, R183, R143.reuse, -R134 ;  /* 0x0000008fb7507223 */ /* 0x080fe20000010886 */
[----:B------:R-:W-:Y:S01]  /*17ec0*/  HMMA.16816.F32.BF16 R20, R4, R22, R100 ;  /* 0x000000160414723c */ /* 0x000fe20000041864 */
[-CC-:B------:R-:W-:Y:S01]  /*17ed0*/  FFMA.FTZ R82, R180, R143.reuse, -R138.reuse ;  /* 0x0000008fb4527223 */ /* 0x180fe2000001088a */
[----:B------:R-:W-:Y:S01]  /*17ee0*/  MUFU.EX2 R78, R78 ;  /* 0x0000004e004e7308 */ /* 0x000fe20000000800 */
[-CC-:B------:R-:W-:Y:S01]  /*17ef0*/  FFMA.FTZ R85, R185, R143.reuse, -R138.reuse ;  /* 0x0000008fb9557223 */ /* 0x180fe2000001088a */
[----:B------:R-:W-:Y:S01]  /*17f00*/  LDSM.16.MT88.4 R100, [R120+0xac00] ;  /* 0x00ac00007864783b */ /* 0x000fe20000004200 */
[----:B------:R-:W-:-:S02]  /*17f10*/  FFMA.FTZ R86, R179, R143, -R138 ;  /* 0x0000008fb3567223 */ /* 0x000fc4000001088a */
[-C--:B------:R-:W-:Y:S01]  /*17f20*/  FFMA.FTZ R87, R182, R143.reuse, -R138 ;  /* 0x0000008fb6577223 */ /* 0x080fe2000001088a */
[----:B------:R-:W-:Y:S01]  /*17f30*/  HMMA.16816.F32.BF16 R28, R4, R30, R92 ;  /* 0x0000001e041c723c */ /* 0x000fe2000004185c */
[-CC-:B------:R-:W-:Y:S01]  /*17f40*/  FFMA.FTZ R89, R181, R143.reuse, -R134.reuse ;  /* 0x0000008fb5597223 */ /* 0x180fe20000010886 */
[----:B------:R4:W5:Y:S01]  /*17f50*/  MUFU.EX2 R93, R55 ;  /* 0x00000037005d7308 */ /* 0x0009620000000800 */
[-CC-:B------:R-:W-:Y:S02]  /*17f60*/  FFMA.FTZ R90, R176, R143.reuse, -R134.reuse ;  /* 0x0000008fb05a7223 */ /* 0x180fe40000010886 */
[-C--:B------:R-:W-:Y:S02]  /*17f70*/  FFMA.FTZ R91, R178, R143.reuse, -R134 ;  /* 0x0000008fb25b7223 */ /* 0x080fe40000010886 */
[-C--:B------:R-:W-:Y:S02]  /*17f80*/  FFMA.FTZ R94, R162, R143.reuse, -R138 ;  /* 0x0000008fa25e7223 */ /* 0x080fe4000001088a */
[-C--:B------:R-:W-:Y:S01]  /*17f90*/  FFMA.FTZ R92, R177, R143.reuse, -R134 ;  /* 0x0000008fb15c7223 */ /* 0x080fe20000010886 */
[----:B------:R-:W-:Y:S01]  /*17fa0*/  MUFU.EX2 R83, R83 ;  /* 0x0000005300537308 */ /* 0x000fe20000000800 */
[----:B------:R-:W-:-:S02]  /*17fb0*/  FFMA.FTZ R95, R175, R143, -R138 ;  /* 0x0000008faf5f7223 */ /* 0x000fc4000001088a */
[-C--:B------:R-:W-:Y:S02]  /*17fc0*/  FFMA.FTZ R162, R174, R143.reuse, -R138 ;  /* 0x0000008faea27223 */ /* 0x080fe4000001088a */
[-CC-:B------:R-:W-:Y:S02]  /*17fd0*/  FFMA.FTZ R160, R160, R143.reuse, -R134.reuse ;  /* 0x0000008fa0a07223 */ /* 0x180fe40000010886 */
[-C--:B------:R-:W-:Y:S01]  /*17fe0*/  FFMA.FTZ R158, R158, R143.reuse, -R134 ;  /* 0x0000008f9e9e7223 */ /* 0x080fe20000010886 */
[----:B------:R-:W-:Y:S01]  /*17ff0*/  MUFU.EX2 R80, R80 ;  /* 0x0000005000507308 */ /* 0x000fe20000000800 */
[----:B----4-:R-:W-:Y:S02]  /*18000*/  FMUL.FTZ R55, R75, R2 ;  /* 0x000000024b377220 */ /* 0x010fe40000410000 */
[----:B------:R-:W-:Y:S01]  /*18010*/  LDSM.16.MT88.4 R72, [R120+0x9800] ;  /* 0x009800007848783b */ /* 0x000fe20000004200 */
[-CC-:B------:R-:W-:Y:S02]  /*18020*/  FFMA.FTZ R156, R156, R143.reuse, -R138.reuse ;  /* 0x0000008f9c9c7223 */ /* 0x180fe4000001088a */
[----:B------:R-:W-:-:S02]  /*18030*/  FFMA.FTZ R157, R157, R143, -R138 ;  /* 0x0000008f9d9d7223 */ /* 0x000fc4000001088a */
[C---:B-1----:R-:W-:Y:S01]  /*18040*/  HMMA.16816.F32.BF16 R52, R4.reuse, R60, R52 ;  /* 0x0000003c0434723c */ /* 0x042fe20000041834 */
[----:B------:R-:W-:Y:S01]  /*18050*/  MUFU.EX2 R82, R82 ;  /* 0x0000005200527308 */ /* 0x000fe20000000800 */
[-CC-:B------:R-:W-:Y:S02]  /*18060*/  FFMA.FTZ R154, R154, R143.reuse, -R138.reuse ;  /* 0x0000008f9a9a7223 */ /* 0x180fe4000001088a */
[-C--:B------:R-:W-:Y:S02]  /*18070*/  FFMA.FTZ R155, R155, R143.reuse, -R138 ;  /* 0x0000008f9b9b7223 */ /* 0x080fe4000001088a */
[-C--:B------:R-:W-:Y:S01]  /*18080*/  FFMA.FTZ R153, R153, R143.reuse, -R134 ;  /* 0x0000008f99997223 */ /* 0x080fe20000010886 */
[----:B--2---:R-:W-:Y:S01]  /*18090*/  F2FP.BF16.PACK_AB R60, R81, R84 ;  /* 0x00000054513c723e */ /* 0x004fe200000010ff */
[----:B------:R-:W-:Y:S01]  /*180a0*/  HMMA.16816.F32.BF16 R4, R4, R62, R68 ;  /* 0x0000003e0404723c */ /* 0x000fe20000041844 */
[----:B-----5:R-:W-:Y:S01]  /*180b0*/  F2FP.BF16.PACK_AB R61, R93, R96 ;  /* 0x000000605d3d723e */ /* 0x020fe200000010ff */
[----:B------:R-:W1:Y:S01]  /*180c0*/  MUFU.EX2 R85, R85 ;  /* 0x0000005500557308 */ /* 0x000e620000000800 */
[----:B------:R-:W2:Y:S01]  /*180d0*/  LDSM.16.MT88.4 R68, [R123+0xd400] ;  /* 0x00d400007b44783b */ /* 0x000ea20000004200 */
[----:B------:R-:W-:-:S02]  /*180e0*/  FFMA.FTZ R172, R147, R143, -R138 ;  /* 0x0000008f93ac7223 */ /* 0x000fc4000001088a */
[--C-:B------:R-:W-:Y:S01]  /*180f0*/  FFMA.FTZ R151, R151, R143, -R134.reuse ;  /* 0x0000008f97977223 */ /* 0x100fe20000010886 */
[----:B------:R-:W-:Y:S01]  /*18100*/  F2FP.BF16.PACK_AB R62, R76, R77 ;  /* 0x0000004d4c3e723e */ /* 0x000fe200000010ff */
[-CC-:B------:R-:W-:Y:S01]  /*18110*/  FFMA.FTZ R152, R152, R143.reuse, -R134.reuse ;  /* 0x0000008f98987223 */ /* 0x180fe20000010886 */
[----:B------:R-:W-:Y:S01]  /*18120*/  F2FP.BF16.PACK_AB R63, R79, R88 ;  /* 0x000000584f3f723e */ /* 0x000fe200000010ff */
[----:B------:R-:W-:Y:S01]  /*18130*/  MUFU.EX2 R86, R86 ;  /* 0x0000005600567308 */ /* 0x000fe20000000800 */
[-C--:B------:R-:W-:Y:S02]  /*18140*/  FFMA.FTZ R150, R150, R143.reuse, -R134 ;  /* 0x0000008f96967223 */ /* 0x080fe40000010886 */
[-CC-:B------:R-:W-:Y:S02]  /*18150*/  FFMA.FTZ R149, R149, R143.reuse, -R138.reuse ;  /* 0x0000008f95957223 */ /* 0x180fe4000001088a */
[-CC-:B------:R-:W-:Y:S01]  /*18160*/  FFMA.FTZ R148, R148, R143.reuse, -R138.reuse ;  /* 0x0000008f94947223 */ /* 0x180fe2000001088a */
[----:B---3--:R-:W-:Y:S01]  /*18170*/  HMMA.16816.F32.BF16 R8, R60, R64, R8 ;  /* 0x000000403c08723c */ /* 0x008fe20000041808 */
[-C--:B------:R-:W-:Y:S01]  /*18180*/  FFMA.FTZ R145, R145, R143.reuse, -R138 ;  /* 0x0000008f91917223 */ /* 0x080fe2000001088a */
[----:B------:R-:W3:Y:S01]  /*18190*/  MUFU.EX2 R87, R87 ;  /* 0x0000005700577308 */ /* 0x000ee20000000800 */
[----:B------:R-:W-:-:S02]  /*181a0*/  FFMA.FTZ R147, R146, R143, -R134 ;  /* 0x0000008f92937223 */ /* 0x000fc40000010886 */
[----:B------:R-:W-:Y:S02]  /*181b0*/  FFMA.FTZ R133, R210, R2, R133 ;  /* 0x00000002d2857223 */ /* 0x000fe40000010085 */
[----:B------:R-:W-:Y:S01]  /*181c0*/  FFMA.FTZ R137, R211, R144, R137 ;  /* 0x00000090d3897223 */ /* 0x000fe20000010089 */
[C---:B------:R-:W-:Y:S01]  /*181d0*/  HMMA.16816.F32.BF16 R12, R60.reuse, R66, R12 ;  /* 0x000000423c0c723c */ /* 0x040fe2000004180c */
[----:B------:R-:W4:Y:S01]  /*181e0*/  LDSM.16.MT88.4 R64, [R120+0xb400] ;  /* 0x00b400007840783b */ /* 0x000f220000004200 */
[----:B------:R-:W5:Y:S01]  /*181f0*/  MUFU.EX2 R89, R89 ;  /* 0x0000005900597308 */ /* 0x000f620000000800 */
[----:B------:R-:W-:Y:S02]  /*18200*/  FADD.FTZ R132, R132, R133 ;  /* 0x0000008584847221 */ /* 0x000fe40000010000 */
[----:B------:R-:W-:Y:S02]  /*18210*/  FADD.FTZ R136, R136, R137 ;  /* 0x0000008988887221 */ /* 0x000fe40000010000 */
[----:B------:R-:W-:Y:S01]  /*18220*/  FADD.FTZ R131, R131, R132 ;  /* 0x0000008483837221 */ /* 0x000fe20000010000 */
[----:B------:R-:W-:Y:S01]  /*18230*/  HMMA.16816.F32.BF16 R16, R60, R48, R16 ;  /* 0x000000303c10723c */ /* 0x000fe20000041810 */
[-CC-:B------:R-:W-:Y:S01]  /*18240*/  FFMA.FTZ R124, R124, R143.reuse, -R134.reuse ;  /* 0x0000008f7c7c7223 */ /* 0x180fe20000010886 */
[----:B------:R-:W-:Y:S01]  /*18250*/  MUFU.EX2 R90, R90 ;  /* 0x0000005a005a7308 */ /* 0x000fe20000000800 */
[----:B------:R-:W-:-:S02]  /*18260*/  FFMA.FTZ R3, R3, R143, -R134 ;  /* 0x0000008f03037223 */ /* 0x000fc40000010886 */
[----:B------:R-:W-:-:S03]  /*18270*/  FADD.FTZ R131, R130, R131 ;  /* 0x0000008382837221 */ /* 0x000fc60000010000 */
[----:B------:R-:W-:Y:S01]  /*18280*/  HMMA.16816.F32.BF16 R20, R60, R50, R20 ;  /* 0x000000323c14723c */ /* 0x000fe20000041814 */
[----:B------:R-:W1:Y:S01]  /*18290*/  LDSM.16.MT88.4 R48, [R120+0xd400] ;  /* 0x00d400007830783b */ /* 0x000e620000004200 */
[----:B------:R-:W-:Y:S01]  /*182a0*/  MUFU.EX2 R91, R91 ;  /* 0x0000005b005b7308 */ /* 0x000fe20000000800 */
[----:B------:R-:W-:-:S04]  /*182b0*/  FADD.FTZ R96, R96, R131 ;  /* 0x0000008360607221 */ /* 0x000fc80000010000 */
[----:B------:R-:W-:Y:S01]  /*182c0*/  FADD.FTZ R93, R93, R96 ;  /* 0x000000605d5d7221 */ /* 0x000fe20000010000 */
[----:B------:R-:W-:Y:S02]  /*182d0*/  HMMA.16816.F32.BF16 R24, R60, R56, R24 ;  /* 0x000000383c18723c */ /* 0x000fe40000041818 */
[----:B------:R-:W-:Y:S01]  /*182e0*/  MUFU.EX2 R92, R92 ;  /* 0x0000005c005c7308 */ /* 0x000fe20000000800 */
[----:B------:R-:W-:-:S04]  /*182f0*/  FADD.FTZ R88, R88, R93 ;  /* 0x0000005d58587221 */ /* 0x000fc80000010000 */
[----:B------:R-:W-:Y:S01]  /*18300*/  FADD.FTZ R79, R79, R88 ;  /* 0x000000584f4f7221 */ /* 0x000fe20000010000 */
[C---:B------:R-:W-:Y:S01]  /*18310*/  HMMA.16816.F32.BF16 R28, R60.reuse, R58, R28 ;  /* 0x0000003a3c1c723c */ /* 0x040fe2000004181c */
[----:B------:R-:W3:Y:S01]  /*18320*/  LDSM.16.MT88.4 R56, [R123+0x9800] ;  /* 0x009800007b38783b */ /* 0x000ee20000004200 */
[----:B------:R-:W-:Y:S06]  /*18330*/  MUFU.EX2 R94, R94 ;  /* 0x0000005e005e7308 */ /* 0x000fec0000000800 */
[C---:B--2---:R-:W-:Y:S02]  /*18340*/  HMMA.16816.F32.BF16 R40, R60.reuse, R68, R40 ;  /* 0x000000443c28723c */ /* 0x044fe40000041828 */
[----:B------:R-:W2:Y:S06]  /*18350*/  MUFU.EX2 R95, R95 ;  /* 0x0000005f005f7308 */ /* 0x000eac0000000800 */
[C---:B----4-:R-:W-:Y:S02]  /*18360*/  HMMA.16816.F32.BF16 R32, R60.reuse, R64, R32 ;  /* 0x000000403c20723c */ /* 0x050fe40000041820 */
[----:B------:R-:W4:Y:S06]  /*18370*/  MUFU.EX2 R162, R162 ;  /* 0x000000a200a27308 */ /* 0x000f2c0000000800 */
[C---:B------:R-:W-:Y:S01]  /*18380*/  HMMA.16816.F32.BF16 R36, R60.reuse, R66, R36 ;  /* 0x000000423c24723c */ /* 0x040fe20000041824 */
[----:B------:R-:W2:Y:S01]  /*18390*/  LDSM.16.MT88.4 R64, [R123+0xb800] ;  /* 0x00b800007b40783b */ /* 0x000ea20000004200 */
[----:B------:R-:W-:Y:S06]  /*183a0*/  MUFU.EX2 R170, R170 ;  /* 0x000000aa00aa7308 */ /* 0x000fec0000000800 */
[C---:B-1----:R-:W-:Y:S02]  /*183b0*/  HMMA.16816.F32.BF16 R52, R60.reuse, R48, R52 ;  /* 0x000000303c34723c */ /* 0x042fe40000041834 */
[----:B------:R-:W-:Y:S05]  /*183c0*/  MUFU.EX2 R171, R171 ;  /* 0x000000ab00ab7308 */ /* 0x000fea0000000800 */
[----:B------:R-:W-:Y:S01]  /*183d0*/  F2FP.BF16.PACK_AB R48, R85, R82 ;  /* 0x000000525530723e */ /* 0x000fe200000010ff */
[----:B------:R-:W-:Y:S01]  /*183e0*/  HMMA.16816.F32.BF16 R4, R60, R50, R4 ;  /* 0x000000323c04723c */ /* 0x000fe20000041804 */
[----:B------:R-:W-:Y:S01]  /*183f0*/  F2FP.BF16.PACK_AB R49, R83, R78 ;  /* 0x0000004e5331723e */ /* 0x000fe200000010ff */
[----:B------:R-:W-:Y:S01]  /*18400*/  MUFU.EX2 R168, R168 ;  /* 0x000000a800a87308 */ /* 0x000fe20000000800 */
[----:B------:R-:W-:-:S04]  /*18410*/  FADD.FTZ R78, R78, R79 ;  /* 0x0000004f4e4e7221 */ /* 0x000fc80000010000 */
[----:B---3--:R-:W-:Y:S01]  /*18420*/  F2FP.BF16.PACK_AB R50, R87, R86 ;  /* 0x000000565732723e */ /* 0x008fe200000010ff */
[----:B------:R-:W-:Y:S01]  /*18430*/  HMMA.16816.F32.BF16 R44, R60, R70, R44 ;  /* 0x000000463c2c723c */ /* 0x000fe2000004182c */
[----:B-----5:R-:W-:Y:S01]  /*18440*/  F2FP.BF16.PACK_AB R51, R89, R80 ;  /* 0x000000505933723e */ /* 0x020fe200000010ff */
[----:B------:R-:W1:Y:S01]  /*18450*/  LDSM.16.MT88.4 R68, [R123+0xd800] ;  /* 0x00d800007b44783b */ /* 0x000e620000004200 */
[----:B------:R-:W3:Y:S01]  /*18460*/  MUFU.EX2 R169, R169 ;  /* 0x000000a900a97308 */ /* 0x000ee20000000800 */
[----:B------:R-:W-:Y:S02]  /*18470*/  FADD.FTZ R83, R83, R78 ;  /* 0x0000004e53537221 */ /* 0x000fe40000010000 */
[----:B------:R-:W-:Y:S02]  /*18480*/  LDSM.16.MT88.4 R60, [R120+0xd800] ;  /* 0x00d80000783c783b */ /* 0x000fe40000004200 */
[----:B------:R-:W-:Y:S01]  /*18490*/  HMMA.16816.F32.BF16 R8, R48, R56, R8 ;  /* 0x000000383008723c */ /* 0x000fe20000041808 */
[----:B------:R-:W-:-:S02]  /*184a0*/  FADD.FTZ R80, R80, R83 ;  /* 0x0000005350507221 */ /* 0x000fc40000010000 */
[----:B------:R-:W-:Y:S02]  /*184b0*/  MUFU.EX2 R164, R164 ;  /* 0x000000a400a47308 */ /* 0x000fe40000000800 */
[----:B------:R-:W-:-:S03]  /*184c0*/  FADD.FTZ R89, R89, R80 ;  /* 0x0000005059597221 */ /* 0x000fc60000010000 */
[C---:B------:R-:W-:Y:S01]  /*184d0*/  HMMA.16816.F32.BF16 R12, R48.reuse, R58, R12 ;  /* 0x0000003a300c723c */ /* 0x040fe2000004180c */
[----:B------:R-:W5:Y:S02]  /*184e0*/  LDSM.16.MT88.4 R56, [R120+0xb800] ;  /* 0x00b800007838783b */ /* 0x000f640000004200 */
[----:B------:R-:W1:Y:S05]  /*184f0*/  MUFU.EX2 R173, R173 ;  /* 0x000000ad00ad7308 */ /* 0x000e6a0000000800 */
[C---:B--2---:R-:W-:Y:S03]  /*18500*/  HMMA.16816.F32.BF16 R24, R48.reuse, R64, R24 ;  /* 0x000000403018723c */ /* 0x044fe60000041818 */
[----:B------:R-:W2:Y:S05]  /*18510*/  MUFU.EX2 R166, R166 ;  /* 0x000000a600a67308 */ /* 0x000eaa0000000800 */
[C---:B------:R-:W-:Y:S01]  /*18520*/  HMMA.16816.F32.BF16 R28, R48.reuse, R66, R28 ;  /* 0x00000042301c723c */ /* 0x040fe2000004181c */
[----:B------:R-:W2:Y:S02]  /*18530*/  LDSM.16.MT88.4 R64, [R123+0x9c00] ;  /* 0x009c00007b40783b */ /* 0x000ea40000004200 */
[----:B------:R-:W-:Y:S05]  /*18540*/  MUFU.EX2 R159, R159 ;  /* 0x0000009f009f7308 */ /* 0x000fea0000000800 */
[C---:B------:R-:W-:Y:S03]  /*18550*/  HMMA.16816.F32.BF16 R16, R48.reuse, R72, R16 ;  /* 0x000000483010723c */ /* 0x040fe60000041810 */
[----:B------:R-:W-:Y:S05]  /*18560*/  MUFU.EX2 R160, R160 ;  /* 0x000000a000a07308 */ /* 0x000fea0000000800 */
[C---:B------:R-:W-:Y:S01]  /*18570*/  HMMA.16816.F32.BF16 R20, R48.reuse, R74, R20 ;  /* 0x0000004a3014723c */ /* 0x040fe20000041814 */
[----:B------:R-:W-:Y:S02]  /*18580*/  LDSM.16.MT88.4 R72, [R120+0x9c00] ;  /* 0x009c00007848783b */ /* 0x000fe40000004200 */
[----:B------:R-:W-:Y:S05]  /*18590*/  MUFU.EX2 R158, R158 ;  /* 0x0000009e009e7308 */ /* 0x000fea0000000800 */
[C---:B-1----:R-:W-:Y:S03]  /*185a0*/  HMMA.16816.F32.BF16 R40, R48.reuse, R68, R40 ;  /* 0x000000443028723c */ /* 0x042fe60000041828 */
[----:B------:R-:W-:Y:S05]  /*185b0*/  MUFU.EX2 R156, R156 ;  /* 0x0000009c009c7308 */ /* 0x000fea0000000800 */
[C---:B-----5:R-:W-:Y:S03]  /*185c0*/  HMMA.16816.F32.BF16 R32, R48.reuse, R56, R32 ;  /* 0x000000383020723c */ /* 0x060fe60000041820 */
[----:B------:R-:W1:Y:S05]  /*185d0*/  MUFU.EX2 R157, R157 ;  /* 0x0000009d009d7308 */ /* 0x000e6a0000000800 */
[C---:B------:R-:W-:Y:S01]  /*185e0*/  HMMA.16816.F32.BF16 R36, R48.reuse, R58, R36 ;  /* 0x0000003a3024723c */ /* 0x040fe20000041824 */
[----:B------:R-:W5:Y:S02]  /*185f0*/  LDSM.16.MT88.4 R56, [R123+0xbc00] ;  /* 0x00bc00007b38783b */ /* 0x000f640000004200 */
[----:B------:R-:W-:Y:S05]  /*18600*/  MUFU.EX2 R154, R154 ;  /* 0x0000009a009a7308 */ /* 0x000fea0000000800 */
[C---:B------:R-:W-:Y:S01]  /*18610*/  HMMA.16816.F32.BF16 R44, R48.reuse, R70, R44 ;  /* 0x00000046302c723c */ /* 0x040fe2000004182c */
[----:B------:R-:W-:Y:S02]  /*18620*/  LDSM.16.MT88.4 R68, [R123+0xdc00] ;  /* 0x00dc00007b44783b */ /* 0x000fe40000004200 */
[----:B------:R-:W1:Y:S05]  /*18630*/  MUFU.EX2 R155, R155 ;  /* 0x0000009b009b7308 */ /* 0x000e6a0000000800 */
[C---:B------:R-:W-:Y:S03]  /*18640*/  HMMA.16816.F32.BF16 R52, R48.reuse, R60, R52 ;  /* 0x0000003c3034723c */ /* 0x040fe60000041834 */
[----:B------:R-:W1:Y:S05]  /*18650*/  MUFU.EX2 R153, R153 ;  /* 0x0000009900997308 */ /* 0x000e6a0000000800 */
[----:B------:R-:W-:Y:S01]  /*18660*/  HMMA.16816.F32.BF16 R4, R48, R62, R4 ;  /* 0x0000003e3004723c */ /* 0x000fe20000041804 */
[----:B------:R-:W1:Y:S02]  /*18670*/  LDSM.16.MT88.4 R60, [R120+0xbc00] ;  /* 0x00bc0000783c783b */ /* 0x000e640000004200 */
[----:B------:R-:W-:Y:S04]  /*18680*/  MUFU.EX2 R151, R151 ;  /* 0x0000009700977308 */ /* 0x000fe80000000800 */
[----:B------:R-:W-:-:S02]  /*18690*/  F2FP.BF16.PACK_AB R48, R95, R94 ;  /* 0x0000005e5f30723e */ /* 0x000fc400000010ff */
[----:B------:R-:W-:Y:S01]  /*186a0*/  F2FP.BF16.PACK_AB R49, R91, R90 ;  /* 0x0000005a5b31723e */ /* 0x000fe200000010ff */
[----:B------:R-:W-:Y:S01]  /*186b0*/  FADD.FTZ R90, R90, R89 ;  /* 0x000000595a5a7221 */ /* 0x000fe20000010000 */
[----:B----4-:R-:W-:Y:S01]  /*186c0*/  F2FP.BF16.PACK_AB R50, R162, R161 ;  /* 0x000000a1a232723e */ /* 0x010fe200000010ff */
[----:B------:R-:W-:Y:S01]  /*186d0*/  MUFU.EX2 R152, R152 ;  /* 0x0000009800987308 */ /* 0x000fe20000000800 */
[----:B------:R-:W-:Y:S01]  /*186e0*/  F2FP.BF16.PACK_AB R51, R163, R92 ;  /* 0x0000005ca333723e */ /* 0x000fe200000010ff */
[----:B------:R-:W-:-:S04]  /*186f0*/  FADD.FTZ R91, R91, R90 ;  /* 0x0000005a5b5b7221 */ /* 0x000fc80000010000 */
[----:B------:R-:W-:Y:S02]  /*18700*/  FADD.FTZ R92, R92, R91 ;  /* 0x0000005b5c5c7221 */ /* 0x000fe40000010000 */
[C---:B--2---:R-:W-:Y:S01]  /*18710*/  HMMA.16816.F32.BF16 R8, R48.reuse, R64, R8 ;  /* 0x000000403008723c */ /* 0x044fe20000041808 */
[----:B------:R-:W-:Y:S07]  /*18720*/  MUFU.EX2 R150, R150 ;  /* 0x0000009600967308 */ /* 0x000fee0000000800 */
[C---:B------:R-:W-:Y:S01]  /*18730*/  HMMA.16816.F32.BF16 R12, R48.reuse, R66, R12 ;  /* 0x00000042300c723c */ /* 0x040fe2000004180c */
[----:B------:R-:W2:Y:S01]  /*18740*/  LDSM.16.MT88.4 R64, [R120+0xdc00] ;  /* 0x00dc00007840783b */ /* 0x000ea20000004200 */
[----:B------:R-:W-:Y:S06]  /*18750*/  MUFU.EX2 R149, R149 ;  /* 0x0000009500957308 */ /* 0x000fec0000000800 */
[C---:B-----5:R-:W-:Y:S02]  /*18760*/  HMMA.16816.F32.BF16 R24, R48.reuse, R56, R24 ;  /* 0x000000383018723c */ /* 0x060fe40000041818 */
[----:B------:R-:W4:Y:S06]  /*18770*/  MUFU.EX2 R148, R148 ;  /* 0x0000009400947308 */ /* 0x000f2c0000000800 */
[C---:B------:R-:W-:Y:S01]  /*18780*/  HMMA.16816.F32.BF16 R28, R48.reuse, R58, R28 ;  /* 0x0000003a301c723c */ /* 0x040fe2000004181c */
[----:B------:R-:W5:Y:S01]  /*18790*/  LDSM.16.MT88.4 R56, [R123+0xa000] ;  /* 0x00a000007b38783b */ /* 0x000f620000004200 */
[----:B------:R-:W-:Y:S06]  /*187a0*/  MUFU.EX2 R145, R145 ;  /* 0x0000009100917308 */ /* 0x000fec0000000800 */
[C---:B------:R-:W-:Y:S02]  /*187b0*/  HMMA.16816.F32.BF16 R16, R48.reuse, R72, R16 ;  /* 0x000000483010723c */ /* 0x040fe40000041810 */
[----:B------:R-:W2:Y:S06]  /*187c0*/  MUFU.EX2 R172, R172 ;  /* 0x000000ac00ac7308 */ /* 0x000eac0000000800 */
[C---:B------:R-:W-:Y:S01]  /*187d0*/  HMMA.16816.F32.BF16 R20, R48.reuse, R74, R20 ;  /* 0x0000004a3014723c */ /* 0x040fe20000041814 */
[----:B------:R-:W-:Y:S01]  /*187e0*/  LDSM.16.MT88.4 R72, [R120+0xa000] ;  /* 0x00a000007848783b */ /* 0x000fe20000004200 */
[----:B------:R-:W2:Y:S06]  /*187f0*/  MUFU.EX2 R147, R147 ;  /* 0x0000009300937308 */ /* 0x000eac0000000800 */
[C---:B-1----:R-:W-:Y:S02]  /*18800*/  HMMA.16816.F32.BF16 R32, R48.reuse, R60, R32 ;  /* 0x0000003c3020723c */ /* 0x042fe40000041820 */
[----:B------:R-:W-:Y:S06]  /*18810*/  MUFU.EX2 R124, R124 ;  /* 0x0000007c007c7308 */ /* 0x000fec0000000800 */
[C---:B------:R-:W-:Y:S01]  /*18820*/  HMMA.16816.F32.BF16 R36, R48.reuse, R62, R36 ;  /* 0x0000003e3024723c */ /* 0x040fe20000041824 */
[----:B------:R-:W1:Y:S01]  /*18830*/  LDSM.16.MT88.4 R60, [R123+0xc000] ;  /* 0x00c000007b3c783b */ /* 0x000e620000004200 */
[----:B------:R-:W1:Y:S06]  /*18840*/  MUFU.EX2 R3, R3 ;  /* 0x0000000300037308 */ /* 0x000e6c0000000800 */
[C---:B------:R-:W-:Y:S08]  /*18850*/  HMMA.16816.F32.BF16 R40, R48.reuse, R68, R40 ;  /* 0x000000443028723c */ /* 0x040ff00000041828 */
[C---:B------:R-:W-:Y:S01]  /*18860*/  HMMA.16816.F32.BF16 R44, R48.reuse, R70, R44 ;  /* 0x00000046302c723c */ /* 0x040fe2000004182c */
[----:B------:R-:W1:Y:S07]  /*18870*/  LDSM.16.MT88.4 R68, [R123+0xe000] ;  /* 0x00e000007b44783b */ /* 0x000e6e0000004200 */
[C---:B--2---:R-:W-:Y:S08]  /*18880*/  HMMA.16816.F32.BF16 R52, R48.reuse, R64, R52 ;  /* 0x000000403034723c */ /* 0x044ff00000041834 */
[----:B------:R-:W-:Y:S01]  /*18890*/  HMMA.16816.F32.BF16 R4, R48, R66, R4 ;  /* 0x000000423004723c */ /* 0x000fe20000041804 */
[----:B------:R-:W-:Y:S06]  /*188a0*/  LDSM.16.MT88.4 R64, [R120+0xe000] ;  /* 0x00e000007840783b */ /* 0x000fec0000004200 */
[----:B---3--:R-:W-:-:S02]  /*188b0*/  F2FP.BF16.PACK_AB R48, R169, R168 ;  /* 0x000000a8a930723e */ /* 0x008fc400000010ff */
[----:B------:R-:W-:Y:S02]  /*188c0*/  F2FP.BF16.PACK_AB R49, R170, R167 ;  /* 0x000000a7aa31723e */ /* 0x000fe400000010ff */
[----:B------:R-:W-:Y:S02]  /*188d0*/  F2FP.BF16.PACK_AB R50, R173, R164 ;  /* 0x000000a4ad32723e */ /* 0x000fe400000010ff */
[----:B------:R-:W-:-:S07]  /*188e0*/  F2FP.BF16.PACK_AB R51, R166, R171 ;  /* 0x000000aba633723e */ /* 0x000fce00000010ff */
[C---:B-----5:R-:W-:Y:S08]  /*188f0*/  HMMA.16816.F32.BF16 R8, R48.reuse, R56, R8 ;  /* 0x000000383008723c */ /* 0x060ff00000041808 */
[C---:B------:R-:W-:Y:S01]  /*18900*/  HMMA.16816.F32.BF16 R12, R48.reuse, R58, R12 ;  /* 0x0000003a300c723c */ /* 0x040fe2000004180c */
[----:B------:R-:W2:Y:S07]  /*18910*/  LDSM.16.MT88.4 R56, [R120+0xc000] ;  /* 0x00c000007838783b */ /* 0x000eae0000004200 */
[C---:B-1----:R-:W-:Y:S08]  /*18920*/  HMMA.16816.F32.BF16 R24, R48.reuse, R60, R24 ;  /* 0x0000003c3018723c */ /* 0x042ff00000041818 */
[C---:B------:R-:W-:Y:S01]  /*18930*/  HMMA.16816.F32.BF16 R28, R48.reuse, R62, R28 ;  /* 0x0000003e301c723c */ /* 0x040fe2000004181c */
[----:B------:R-:W1:Y:S07]  /*18940*/  LDSM.16.MT88.4 R60, [R123+0xa400] ;  /* 0x00a400007b3c783b */ /* 0x000e6e0000004200 */
[C---:B------:R-:W-:Y:S08]  /*18950*/  HMMA.16816.F32.BF16 R16, R48.reuse, R72, R16 ;  /* 0x000000483010723c */ /* 0x040ff00000041810 */
[C---:B------:R-:W-:Y:S01]  /*18960*/  HMMA.16816.F32.BF16 R20, R48.reuse, R74, R20 ;  /* 0x0000004a3014723c */ /* 0x040fe20000041814 */
[----:B------:R-:W-:Y:S07]  /*18970*/  LDSM.16.MT88.4 R72, [R120+0xa400] ;  /* 0x00a400007848783b */ /* 0x000fee0000004200 */
        /* <DEDUP_REMOVED lines=8> */
[----:B------:R-:W3:Y:S06]  /*18a00*/  LDSM.16.MT88.4 R64, [R120+0xe400] ;  /* 0x00e400007840783b */ /* 0x000eec0000004200 */
[----:B------:R-:W-:-:S02]  /*18a10*/  F2FP.BF16.PACK_AB R48, R157, R156 ;  /* 0x0000009c9d30723e */ /* 0x000fc400000010ff */
[----:B------:R-:W-:Y:S02]  /*18a20*/  F2FP.BF16.PACK_AB R49, R160, R159 ;  /* 0x0000009fa031723e */ /* 0x000fe400000010ff */
[----:B------:R-:W-:Y:S02]  /*18a30*/  F2FP.BF16.PACK_AB R50, R155, R154 ;  /* 0x0000009a9b32723e */ /* 0x000fe400000010ff */
[----:B------:R-:W-:-:S07]  /*18a40*/  F2FP.BF16.PACK_AB R51, R153, R158 ;  /* 0x0000009e9933723e */ /* 0x000fce00000010ff */
        /* <DEDUP_REMOVED lines=8> */
[----:B------:R-:W5:Y:S07]  /*18ad0*/  LDSM.16.MT88.4 R72, [R123+0xa800] ;  /* 0x00a800007b48783b */ /* 0x000f6e0000004200 */
[C---:B---3--:R-:W-:Y:S07]  /*18ae0*/  HMMA.16816.F32.BF16 R52, R48.reuse, R64, R52 ;  /* 0x000000403034723c */ /* 0x048fee0000041834 */
[----:B----4-:R-:W-:Y:S01]  /*18af0*/  F2FP.BF16.PACK_AB R64, R148, R149 ;  /* 0x000000959440723e */ /* 0x010fe200000010ff */
[----:B------:R-:W-:Y:S01]  /*18b00*/  HMMA.16816.F32.BF16 R4, R48, R66, R4 ;  /* 0x000000423004723c */ /* 0x000fe20000041804 */
[----:B------:R-:W-:-:S06]  /*18b10*/  F2FP.BF16.PACK_AB R65, R152, R151 ;  /* 0x000000979841723e */ /* 0x000fcc00000010ff */
[----:B------:R-:W-:Y:S01]  /*18b20*/  F2FP.BF16.PACK_AB R66, R172, R145 ;  /* 0x00000091ac42723e */ /* 0x000fe200000010ff */
[----:B-1----:R-:W-:Y:S01]  /*18b30*/  HMMA.16816.F32.BF16 R32, R48, R60, R32 ;  /* 0x0000003c3020723c */ /* 0x002fe20000041820 */
[----:B------:R-:W-:-:S07]  /*18b40*/  F2FP.BF16.PACK_AB R67, R147, R150 ;  /* 0x000000969343723e */ /* 0x000fce00000010ff */
[----:B------:R-:W-:Y:S01]  /*18b50*/  HMMA.16816.F32.BF16 R36, R48, R62, R36 ;  /* 0x0000003e3024723c */ /* 0x000fe20000041824 */
[----:B------:R-:W1:Y:S07]  /*18b60*/  LDSM.16.MT88.4 R60, [R123+0xc800] ;  /* 0x00c800007b3c783b */ /* 0x000e6e0000004200 */
[C---:B--2---:R-:W-:Y:S08]  /*18b70*/  HMMA.16816.F32.BF16 R16, R64.reuse, R56, R16 ;  /* 0x000000384010723c */ /* 0x044ff00000041810 */
[----:B------:R-:W-:Y:S01]  /*18b80*/  HMMA.16816.F32.BF16 R20, R64, R58, R20 ;  /* 0x0000003a4014723c */ /* 0x000fe20000041814 */
[----:B------:R-:W2:Y:S07]  /*18b90*/  LDSM.16.MT88.4 R56, [R120+0xe800] ;  /* 0x00e800007838783b */ /* 0x000eae0000004200 */
[C---:B------:R-:W-:Y:S08]  /*18ba0*/  HMMA.16816.F32.BF16 R40, R48.reuse, R68, R40 ;  /* 0x000000443028723c */ /* 0x040ff00000041828 */
[----:B------:R-:W-:Y:S01]  /*18bb0*/  HMMA.16816.F32.BF16 R44, R48, R70, R44 ;  /* 0x00000046302c723c */ /* 0x000fe2000004182c */
[----:B------:R-:W3:Y:S04]  /*18bc0*/  LDSM.16.MT88.4 R68, [R123+0xe800] ;  /* 0x00e800007b44783b */ /* 0x000ee80000004200 */
[----:B------:R-:W4:Y:S03]  /*18bd0*/  LDSM.16.MT88.4 R48, [R120+0xc800] ;  /* 0x00c800007830783b */ /* 0x000f260000004200 */
[C---:B-----5:R-:W-:Y:S08]  /*18be0*/  HMMA.16816.F32.BF16 R8, R64.reuse, R72, R8 ;  /* 0x000000484008723c */ /* 0x060ff00000041808 */
[C---:B-1----:R-:W-:Y:S07]  /*18bf0*/  HMMA.16816.F32.BF16 R24, R64.reuse, R60, R24 ;  /* 0x0000003c4018723c */ /* 0x042fee0000041818 */
[-C--:B------:R-:W-:Y:S01]  /*18c00*/  FFMA.FTZ R60, R121, R143.reuse, -R134 ;  /* 0x0000008f793c7223 */ /* 0x080fe20000010886 */
[----:B------:R-:W-:Y:S01]  /*18c10*/  HMMA.16816.F32.BF16 R28, R64, R62, R28 ;  /* 0x0000003e401c723c */ /* 0x000fe2000004181c */
[----:B------:R-:W-:-:S02]  /*18c20*/  FFMA.FTZ R61, R126, R143, -R138 ;  /* 0x0000008f7e3d7223 */ /* 0x000fc4000001088a */
[-C--:B------:R-:W-:Y:S02]  /*18c30*/  FFMA.FTZ R126, R129, R143.reuse, -R138 ;  /* 0x0000008f817e7223 */ /* 0x080fe4000001088a */
[-C--:B------:R-:W-:Y:S01]  /*18c40*/  FFMA.FTZ R121, R128, R143.reuse, -R134 ;  /* 0x0000008f80797223 */ /* 0x080fe20000010886 */
[----:B------:R-:W-:Y:S01]  /*18c50*/  MUFU.EX2 R60, R60 ;  /* 0x0000003c003c7308 */ /* 0x000fe20000000800 */
[-CC-:B------:R-:W-:Y:S01]  /*18c60*/  FFMA.FTZ R62, R127, R143.reuse, -R138.reuse ;  /* 0x0000008f7f3e7223 */ /* 0x180fe2000001088a */
[----:B--2---:R-:W-:Y:S01]  /*18c70*/  HMMA.16816.F32.BF16 R52, R64, R56, R52 ;  /* 0x000000384034723c */ /* 0x004fe20000041834 */
[----:B------:R-:W-:-:S05]  /*18c80*/  FFMA.FTZ R63, R125, R143, -R138 ;  /* 0x0000008f7d3f7223 */ /* 0x000fca000001088a */
[----:B------:R-:W-:Y:S01]  /*18c90*/  MUFU.EX2 R61, R61 ;  /* 0x0000003d003d7308 */ /* 0x000fe20000000800 */
[----:B------:R-:W-:Y:S01]  /*18ca0*/  FADD.FTZ R57, R135, R136 ;  /* 0x0000008887397221 */ /* 0x000fe20000010000 */
[----:B------:R-:W-:Y:S03]  /*18cb0*/  HMMA.16816.F32.BF16 R12, R64, R74, R12 ;  /* 0x0000004a400c723c */ /* 0x000fe6000004180c */
[----:B------:R-:W-:-:S03]  /*18cc0*/  FADD.FTZ R57, R0, R57 ;  /* 0x0000003900397221 */ /* 0x000fc60000010000 */
[----:B------:R-:W1:Y:S01]  /*18cd0*/  MUFU.EX2 R62, R62 ;  /* 0x0000003e003e7308 */ /* 0x000e620000000800 */
[----:B------:R-:W-:Y:S01]  /*18ce0*/  FADD.FTZ R0, R84, R57 ;  /* 0x0000003954007221 */ /* 0x000fe20000010000 */
[----:B---3--:R-:W-:Y:S03]  /*18cf0*/  HMMA.16816.F32.BF16 R40, R64, R68, R40 ;  /* 0x000000444028723c */ /* 0x008fe60000041828 */
[----:B------:R-:W-:-:S03]  /*18d00*/  FADD.FTZ R0, R81, R0 ;  /* 0x0000000051007221 */ /* 0x000fc60000010000 */
[----:B------:R-:W-:Y:S01]  /*18d10*/  MUFU.EX2 R63, R63 ;  /* 0x0000003f003f7308 */ /* 0x000fe20000000800 */
[----:B------:R-:W-:Y:S01]  /*18d20*/  FADD.FTZ R57, R77, R0 ;  /* 0x000000004d397221 */ /* 0x000fe20000010000 */
[C---:B------:R-:W-:Y:S01]  /*18d30*/  HMMA.16816.F32.BF16 R44, R64.reuse, R70, R44 ;  /* 0x00000046402c723c */ /* 0x040fe2000004182c */
[----:B------:R-:W-:Y:S02]  /*18d40*/  F2FP.BF16.PACK_AB R69, R3, R124 ;  /* 0x0000007c0345723e */ /* 0x000fe400000010ff */
[----:B------:R-:W-:Y:S02]  /*18d50*/  FADD.FTZ R57, R76, R57 ;  /* 0x000000394c397221 */ /* 0x000fe40000010000 */
[----:B------:R-:W2:Y:S01]  /*18d60*/  LDSM.16.MT88.4 R76, [R123+0xec00] ;  /* 0x00ec00007b4c783b */ /* 0x000ea20000004200 */
[----:B------:R-:W3:Y:S01]  /*18d70*/  MUFU.EX2 R126, R126 ;  /* 0x0000007e007e7308 */ /* 0x000ee20000000800 */
[----:B-1----:R-:W-:Y:S01]  /*18d80*/  F2FP.BF16.PACK_AB R68, R62, R61 ;  /* 0x0000003d3e44723e */ /* 0x002fe200000010ff */
[----:B------:R-:W-:Y:S01]  /*18d90*/  FADD.FTZ R82, R82, R57 ;  /* 0x0000003952527221 */ /* 0x000fe20000010000 */
[----:B----4-:R-:W-:Y:S03]  /*18da0*/  HMMA.16816.F32.BF16 R32, R64, R48, R32 ;  /* 0x000000304020723c */ /* 0x010fe60000041820 */
[----:B------:R-:W-:-:S02]  /*18db0*/  FADD.FTZ R85, R85, R82 ;  /* 0x0000005255557221 */ /* 0x000fc40000010000 */
[----:B------:R-:W1:Y:S02]  /*18dc0*/  MUFU.EX2 R121, R121 ;  /* 0x0000007900797308 */ /* 0x000e640000000800 */
[----:B------:R-:W-:Y:S01]  /*18dd0*/  FADD.FTZ R86, R86, R85 ;  /* 0x0000005556567221 */ /* 0x000fe20000010000 */
[----:B------:R-:W-:Y:S01]  /*18de0*/  HMMA.16816.F32.BF16 R36, R64, R50, R36 ;  /* 0x000000324024723c */ /* 0x000fe20000041824 */
[----:B------:R-:W4:Y:S02]  /*18df0*/  LDSM.16.MT88.4 R48, [R123+0xcc00] ;  /* 0x00cc00007b30783b */ /* 0x000f240000004200 */
[----:B------:R-:W-:Y:S01]  /*18e00*/  FADD.FTZ R87, R87, R86 ;  /* 0x0000005657577221 */ /* 0x000fe20000010000 */
[----:B---3--:R-:W-:-:S03]  /*18e10*/  F2FP.BF16.PACK_AB R70, R126, R63 ;  /* 0x0000003f7e46723e */ /* 0x008fc600000010ff */
[----:B------:R-:W-:Y:S01]  /*18e20*/  FADD.FTZ R0, R94, R87 ;  /* 0x000000575e007221 */ /* 0x000fe20000010000 */
[----:B------:R-:W-:Y:S03]  /*18e30*/  HMMA.16816.F32.BF16 R4, R64, R58, R4 ;  /* 0x0000003a4004723c */ /* 0x000fe60000041804 */
[----:B------:R-:W-:Y:S01]  /*18e40*/  FADD.FTZ R0, R95, R0 ;  /* 0x000000005f007221 */ /* 0x000fe20000010000 */
[----:B-1----:R-:W-:-:S07]  /*18e50*/  F2FP.BF16.PACK_AB R71, R121, R60 ;  /* 0x0000003c7947723e */ /* 0x002fce00000010ff */
[C---:B------:R-:W-:Y:S01]  /*18e60*/  HMMA.16816.F32.BF16 R112, R68.reuse, R108, R8 ;  /* 0x0000006c4470723c */ /* 0x040fe20000041808 */
[----:B------:R-:W1:Y:S07]  /*18e70*/  LDSM.16.MT88.4 R8, [R120+0xcc00] ;  /* 0x00cc00007808783b */ /* 0x000e6e0000004200 */
[C---:B------:R-:W-:Y:S07]  /*18e80*/  HMMA.16816.F32.BF16 R104, R68.reuse, R100, R16 ;  /* 0x000000644468723c */ /* 0x040fee0000041810 */
[----:B------:R-:W-:Y:S01]  /*18e90*/  FADD.FTZ R17, R161, R0 ;  /* 0x00000000a1117221 */ /* 0x000fe20000010000 */
[----:B------:R-:W-:Y:S01]  /*18ea0*/  HMMA.16816.F32.BF16 R108, R68, R110, R12 ;  /* 0x0000006e446c723c */ /* 0x000fe2000004180c */
[----:B------:R-:W-:Y:S01]  /*18eb0*/  FADD.FTZ R0, R163, R92 ;  /* 0x0000005ca3007221 */ /* 0x000fe20000010000 */
[----:B------:R-:W3:Y:S01]  /*18ec0*/  LDSM.16.MT88.4 R12, [R120+0xec00] ;  /* 0x00ec0000780c783b */ /* 0x000ee20000004200 */
[----:B------:R-:W-:-:S02]  /*18ed0*/  FADD.FTZ R17, R162, R17 ;  /* 0x00000011a2117221 */ /* 0x000fc40000010000 */
[----:B------:R-:W-:Y:S02]  /*18ee0*/  FADD.FTZ R167, R167, R0 ;  /* 0x00000000a7a77221 */ /* 0x000fe40000010000 */
[----:B------:R-:W-:Y:S01]  /*18ef0*/  FADD.FTZ R168, R168, R17 ;  /* 0x00000011a8a87221 */ /* 0x000fe20000010000 */
[C---:B--2---:R-:W-:Y:S01]  /*18f00*/  HMMA.16816.F32.BF16 R80, R68.reuse, R76, R40 ;  /* 0x0000004c4450723c */ /* 0x044fe20000041828 */
[----:B------:R-:W-:Y:S02]  /*18f10*/  FADD.FTZ R170, R170, R167 ;  /* 0x000000a7aaaa7221 */ /* 0x000fe40000010000 */
[----:B------:R-:W-:Y:S02]  /*18f20*/  FADD.FTZ R169, R169, R168 ;  /* 0x000000a8a9a97221 */ /* 0x000fe40000010000 */
[----:B------:R-:W-:Y:S02]  /*18f30*/  FADD.FTZ R171, R171, R170 ;  /* 0x000000aaabab7221 */ /* 0x000fe40000010000 */
[----:B------:R-:W-:Y:S01]  /*18f40*/  FADD.FTZ R164, R164, R169 ;  /* 0x000000a9a4a47221 */ /* 0x000fe20000010000 */
[----:B------:R-:W-:Y:S01]  /*18f50*/  HMMA.16816.F32.BF16 R100, R68, R102, R20 ;  /* 0x000000664464723c */ /* 0x000fe20000041814 */
[----:B------:R-:W-:-:S02]  /*18f60*/  FADD.FTZ R166, R166, R171 ;  /* 0x000000aba6a67221 */ /* 0x000fc40000010000 */
[----:B------:R-:W-:-:S04]  /*18f70*/  FADD.FTZ R173, R173, R164 ;  /* 0x000000a4adad7221 */ /* 0x000fc80000010000 */
[----:B------:R-:W-:Y:S01]  /*18f80*/  FADD.FTZ R156, R156, R173 ;  /* 0x000000ad9c9c7221 */ /* 0x000fe20000010000 */
[----:B----4-:R-:W-:Y:S03]  /*18f90*/  HMMA.16816.F32.BF16 R96, R68, R48, R24 ;  /* 0x000000304460723c */ /* 0x010fe60000041818 */
[----:B------:R-:W-:-:S04]  /*18fa0*/  FADD.FTZ R157, R157, R156 ;  /* 0x0000009c9d9d7221 */ /* 0x000fc80000010000 */
[----:B------:R-:W-:Y:S01]  /*18fb0*/  FADD.FTZ R2, R154, R157 ;  /* 0x0000009d9a027221 */ /* 0x000fe20000010000 */
[----:B-1----:R-:W-:Y:S03]  /*18fc0*/  HMMA.16816.F32.BF16 R88, R68, R8, R32 ;  /* 0x000000084458723c */ /* 0x002fe60000041820 */
[----:B------:R-:W-:-:S04]  /*18fd0*/  FADD.FTZ R2, R155, R2 ;  /* 0x000000029b027221 */ /* 0x000fc80000010000 */
[----:B------:R-:W-:Y:S01]  /*18fe0*/  FADD.FTZ R9, R159, R166 ;  /* 0x000000a69f097221 */ /* 0x000fe20000010000 */
[C---:B------:R-:W-:Y:S01]  /*18ff0*/  HMMA.16816.F32.BF16 R92, R68.reuse, R50, R28 ;  /* 0x00000032445c723c */ /* 0x040fe2000004181c */
[----:B------:R-:W-:Y:S01]  /*19000*/  FADD.FTZ R149, R149, R2 ;  /* 0x0000000295957221 */ /* 0x000fe20000010000 */
[----:B------:R-:W-:Y:S01]  /*19010*/  MOV R2, R142 ;  /* 0x0000008e00027202 */ /* 0x000fe20000000f00 */
        /* <DEDUP_REMOVED lines=13> */
[----:B------:R-:W-:Y:S01]  /*190f0*/  FADD.FTZ R150, R150, R9 ;  /* 0x0000000996967221 */ /* 0x000fe20000010000 */
[C---:B---3--:R-:W-:Y:S01]  /*19100*/  HMMA.16816.F32.BF16 R72, R68.reuse, R12, R52 ;  /* 0x0000000c4448723c */ /* 0x048fe20000041834 */
[----:B------:R-:W-:Y:S02]  /*19110*/  FADD.FTZ R63, R63, R62 ;  /* 0x0000003e3f3f7221 */ /* 0x000fe40000010000 */
[----:B------:R-:W-:Y:S02]  /*19120*/  FADD.FTZ R147, R147, R150 ;  /* 0x0000009693937221 */ /* 0x000fe40000010000 */
[----:B------:R-:W-:Y:S02]  /*19130*/  FADD.FTZ R211, R126, R63 ;  /* 0x0000003f7ed37221 */ /* 0x000fe40000010000 */
[----:B------:R-:W-:Y:S01]  /*19140*/  FADD.FTZ R124, R124, R147 ;  /* 0x000000937c7c7221 */ /* 0x000fe20000010000 */
[----:B------:R-:W-:Y:S03]  /*19150*/  HMMA.16816.F32.BF16 R68, R68, R14, R4 ;  /* 0x0000000e4444723c */ /* 0x000fe60000041804 */
[----:B------:R-:W-:-:S04]  /*19160*/  FADD.FTZ R3, R3, R124 ;  /* 0x0000007c03037221 */ /* 0x000fc80000010000 */
[----:B------:R-:W-:-:S04]  /*19170*/  FADD.FTZ R60, R60, R3 ;  /* 0x000000033c3c7221 */ /* 0x000fc80000010000 */
[----:B------:R-:W-:Y:S02]  /*19180*/  FADD.FTZ R210, R121, R60 ;  /* 0x0000003c79d27221 */ /* 0x000fe40000010000 */
.L_x_1191:
[----:B------:R-:W-:-:S13]  /*19190*/  ISETP.GE.AND P0, PT, R206, 0x1, PT ;  /* 0x00000001ce00780c */ /* 0x000fda0003f06270 */
[----:B------:R-:W-:Y:S05]  /*191a0*/  @!P0 BRA `(.L_x_1200) ;  /* 0x0000461000008947 */ /* 0x000fea0003800000 */
[----:B------:R-:W-:Y:S02]  /*191b0*/  MOV R3, R0 ;  /* 0x0000000000037202 */ /* 0x000fe40000000f00 */
[----:B------:R-:W-:Y:S02]  /*191c0*/  MOV R121, R2 ;  /* 0x0000000200797202 */ /* 0x000fe40000000f00 */
.L_x_1209:
        /* <DEDUP_REMOVED lines=58> */
[----:B------:R-:W-:Y:S02]  /*19570*/  IMAD R2, R10, R7, R2 ;  /* 0x000000070a027224 */ /* 0x000fe400078e0202 */
[----:B------:R-:W-:Y:S02]  /*19580*/  IMAD.MOV.U32 R4, RZ, RZ, R8 ;  /* 0x000000ffff047224 */ /* 0x000fe400078e0008 */
[----:B----4-:R-:W-:Y:S02]  /*19590*/  IMAD.IADD R7, R0, 0x1, -R5 ;  /* 0x0000000100077824 */ /* 0x010fe400078e0a05 */
[----:B------:R-:W-:Y:S02]  /*195a0*/  IMAD.IADD R5, R9, 0x1, R2 ;  /* 0x0000000109057824 */ /* 0x000fe400078e0202 */
[----:B---3--:R-:W-:Y:S01]  /*195b0*/  IMAD R9, R15, R7, RZ ;  /* 0x000000070f097224 */ /* 0x008fe200078e02ff */
[----:B------:R-:W-:Y:S01]  /*195c0*/  SHF.R.S32.HI R0, RZ, 0x1f, R7 ;  /* 0x0000001fff007819 */ /* 0x000fe20000011407 */
[----:B------:R-:W-:Y:S04]  /*195d0*/  IMAD.WIDE.U32 R4, R7, R14, R4 ;  /* 0x0000000e07047225 */ /* 0x000fe800078e0004 */
[----:B------:R-:W-:Y:S04]  /*195e0*/  IMAD R9, R14, R0, R9 ;  /* 0x000000000e097224 */ /* 0x000fe800078e0209 */
[----:B------:R-:W-:Y:S01]  /*195f0*/  IMAD.IADD R0, R5, 0x1, R9 ;  /* 0x0000000105007824 */ /* 0x000fe200078e0209 */
[----:B------:R-:W-:-:S05]  /*19600*/  BRA `(.L_x_1203) ;  /* 0x0000003000007947 */ /* 0x000fca0003800000 */
.L_x_1202:
[----:B------:R-:W2:Y:S02]  /*19610*/  LD.E R4, [R118.64+0x40] ;  /* 0x0000400476047980 */ /* 0x000ea4000c101900 */
[----:B--2---:R-:W-:Y:S04]  /*19620*/  LEA R4, -R4, RZ, 0x7 ;  /* 0x000000ff04047211 */ /* 0x004fe800078e39ff */
[----:B------:R-:W-:Y:S02]  /*19630*/  SHF.R.S32.HI R0, RZ, 0x1f, R4 ;  /* 0x0000001fff007819 */ /* 0x000fe40000011404 */
.L_x_1203:
[----:B------:R-:W-:Y:S05]  /*19640*/  BSYNC B0 ;  /* 0x0000000000007941 */ /* 0x000fea0003800000 */
.L_x_1201:
[C---:B------:R-:W-:Y:S01]  /*19650*/  LOP3.LUT P5, RZ, R207.reuse, 0x1, RZ, 0xc0, !PT ;  /* 0x00000001cfff7812 */ /* 0x040fe200078ac0ff */
[----:B------:R-:W-:Y:S01]  /*19660*/  BSSY B1, `(.L_x_1204) ;  /* 0x000021a000017945 */ /* 0x000fe20003800000 */
[CC--:B------:R-:W-:Y:S02]  /*19670*/  LEA R212, P1, R4.reuse, R140.reuse, 0x1 ;  /* 0x0000008c04d47211 */ /* 0x0c0fe400078208ff */
[C---:B------:R-:W-:Y:S02]  /*19680*/  LOP3.LUT P4, RZ, R207.reuse, 0x2, RZ, 0xc0, !PT ;  /* 0x00000002cfff7812 */ /* 0x040fe4000788c0ff */
[C---:B------:R-:W-:Y:S02]  /*19690*/  LEA.HI.X R213, R4.reuse, R141, R0, 0x1, P1 ;  /* 0x0000008d04d57211 */ /* 0x040fe400008f0c00 */
[----:B------:R-:W-:Y:S02]  /*196a0*/  LOP3.LUT P2, RZ, R207, 0x4, RZ, 0xc0, !PT ;  /* 0x00000004cfff7812 */ /* 0x000fe4000784c0ff */
[----:B------:R-:W-:Y:S03]  /*196b0*/  IADD3 R7, P0, R4, R191, RZ ;  /* 0x000000bf04077210 */ /* 0x000fe60007f1e0ff */
[----:B------:R-:W-:Y:S01]  /*196c0*/  @!PT LDS RZ, [RZ] ;  /* 0x00000000fffff984 */ /* 0x000fe20000000800 */
[----:B------:R-:W-:Y:S01]  /*196d0*/  @!PT LDS RZ, [RZ] ;  /* 0x00000000fffff984 */ /* 0x000fe20000000800 */
[----:B------:R-:W-:Y:S01]  /*196e0*/  @!PT LDS RZ, [RZ] ;  /* 0x00000000fffff984 */ /* 0x000fe20000000800 */
[----:B------:R1:W-:Y:S01]  /*196f0*/  @P5 LDGSTS.E.BYPASS.LTC128B.128 [R203+0x9000], [R212.64] ;  /* 0x09000000d4cb5fae */ /* 0x0003e2000b901d44 */
[C---:B------:R-:W-:Y:S02]  /*19700*/  @P5 LEA R12, P6, R7.reuse, R140, 0x1 ;  /* 0x0000008c070c5211 */ /* 0x040fe400078c08ff */
[----:B------:R-:W-:Y:S02]  /*19710*/  IADD3.X R2, R0, R192, RZ, P0, !PT ;  /* 0x000000c000027210 */ /* 0x000fe400007fe4ff */
[C---:B------:R-:W-:Y:S02]  /*19720*/  @P4 LEA R8, P1, R7.reuse, R140, 0x1 ;  /* 0x0000008c07084211 */ /* 0x040fe400078208ff */
[CCC-:B------:R-:W-:Y:S01]  /*19730*/  @P5 LEA.HI.X R13, R7.reuse, R141.reuse, R2.reuse, 0x1, P6 ;  /* 0x0000008d070d5211 */ /* 0x1c0fe200030f0c02 */
[----:B------:R-:W-:Y:S01]  /*19740*/  @!P5 STS.64 [R203+0x9008], RZ ;  /* 0x009008ffcb00d388 */ /* 0x000fe20000000a00 */
[C-C-:B------:R-:W-:Y:S02]  /*19750*/  @P4 LEA.HI.X R9, R7.reuse, R141, R2.reuse, 0x1, P1 ;  /* 0x0000008d07094211 */ /* 0x140fe400008f0c02 */
[C---:B------:R-:W-:Y:S03]  /*19760*/  IADD3 R5, P0, R7.reuse, R191, RZ ;  /* 0x000000bf07057210 */ /* 0x040fe60007f1e0ff */
[----:B------:R-:W-:Y:S01]  /*19770*/  @!P5 STS [R203+0x9000], RZ ;  /* 0x009000ffcb00d388 */ /* 0x000fe20000000800 */
[----:B------:R-:W-:Y:S02]  /*19780*/  IADD3.X R0, R2, R192, RZ, P0, !PT ;  /* 0x000000c002007210 */ /* 0x000fe400007fe4ff */
[-C--:B------:R-:W-:Y:S01]  /*19790*/  @P2 LEA R6, P0, R7, R140.reuse, 0x1 ;  /* 0x0000008c07062211 */ /* 0x080fe200078008ff */
[----:B------:R-:W-:Y:S01]  /*197a0*/  @!P5 STS [R203+0x9004], RZ ;  /* 0x009004ffcb00d388 */ /* 0x000fe20000000800 */
[-C--:B------:R-:W-:Y:S02]  /*197b0*/  @P5 LEA R10, P6, R5, R140.reuse, 0x1 ;  /* 0x0000008c050a5211 */ /* 0x080fe400078c08ff */
[-C--:B------:R-:W-:Y:S01]  /*197c0*/  @P2 LEA.HI.X R7, R7, R141.reuse, R2, 0x1, P0 ;  /* 0x0000008d07072211 */ /* 0x080fe200000f0c02 */
[----:B------:R-:W-:Y:S01]  /*197d0*/  @!PT LDS RZ, [RZ] ;  /* 0x00000000fffff984 */ /* 0x000fe20000000800 */
[----:B------:R-:W-:Y:S01]  /*197e0*/  @!PT LDS RZ, [RZ] ;  /* 0x00000000fffff984 */ /* 0x000fe20000000800 */
[----:B------:R-:W-:Y:S01]  /*197f0*/  @!PT LDS RZ, [RZ] ;  /* 0x00000000fffff984 */ /* 0x000fe20000000800 */
[----:B------:R1:W-:Y:S01]  /*19800*/  @P4 LDGSTS.E.BYPASS.LTC128B.128 [R203+0xb000], [R212.64+0x40] ;  /* 0x0b000040d4cb4fae */ /* 0x0003e2000b901d44 */
[CCC-:B------:R-:W-:Y:S02]  /*19810*/  @P5 LEA.HI.X R11, R5.reuse, R141.reuse, R0.reuse, 0x1, P6 ;  /* 0x0000008d050b5211 */ /* 0x1c0fe400030f0c00 */
[CC--:B------:R-:W-:Y:S02]  /*19820*/  @P4 LEA R14, P1, R5.reuse, R140.reuse, 0x1 ;  /* 0x0000008c050e4211 */ /* 0x0c0fe400078208ff */
[C---:B------:R-:W-:Y:S02]  /*19830*/  @P2 LEA R4, P0, R5.reuse, R140, 0x1 ;  /* 0x0000008c05042211 */ /* 0x040fe400078008ff */
[C-C-:B------:R-:W-:Y:S01]  /*19840*/  @P4 LEA.HI.X R15, R5.reuse, R141, R0.reuse, 0x1, P1 ;  /* 0x0000008d050f4211 */ /* 0x140fe200008f0c00 */
[----:B------:R-:W-:Y:S01]  /*19850*/  @!P4 STS.128 [R203+0xb000], RZ ;  /* 0x00b000ffcb00c388 */ /* 0x000fe20000000c00 */
[C---:B------:R-:W-:Y:S02]  /*19860*/  IADD3 R2, P6, R5.reuse, R191, RZ ;  /* 0x000000bf05027210 */ /* 0x040fe40007fde0ff */
[-C--:B------:R-:W-:Y:S02]  /*19870*/  @P2 LEA.HI.X R5, R5, R141.reuse, R0, 0x1, P0 ;  /* 0x0000008d05052211 */ /* 0x080fe400000f0c00 */
[----:B------:R-:W-:Y:S02]  /*19880*/  IADD3.X R0, R0, R192, RZ, P6, !PT ;  /* 0x000000c000007210 */ /* 0x000fe400037fe4ff */
[CC--:B------:R-:W-:Y:S01]  /*19890*/  @P5 LEA R18, P6, R2.reuse, R140.reuse, 0x1 ;  /* 0x0000008c02125211 */ /* 0x0c0fe200078c08ff */
[----:B------:R-:W-:Y:S01]  /*198a0*/  @!PT LDS RZ, [RZ] ;  /* 0x00000000fffff984 */ /* 0x000fe20000000800 */
[----:B------:R-:W-:Y:S01]  /*198b0*/  @!PT LDS RZ, [RZ] ;  /* 0x00000000fffff984 */ /* 0x000fe20000000800 */
[----:B------:R-:W-:Y:S01]  /*198c0*/  @!PT LDS RZ, [RZ] ;  /* 0x00000000fffff984 */ /* 0x000fe20000000800 */
[----:B------:R1:W-:Y:S01]  /*198d0*/  @P2 LDGSTS.E.BYPASS.LTC128B.128 [R203+0xd000], [R212.64+0x80] ;  /* 0x0d000080d4cb2fae */ /* 0x0003e2000b901d44 */
[CC--:B------:R-:W-:Y:S02]  /*198e0*/  @P4 LEA R16, P1, R2.reuse, R140.reuse, 0x1 ;  /* 0x0000008c02104211 */ /* 0x0c0fe400078208ff */
[CCC-:B------:R-:W-:Y:S02]  /*198f0*/  @P5 LEA.HI.X R19, R2.reuse, R141.reuse, R0.reuse, 0x1, P6 ;  /* 0x0000008d02135211 */ /* 0x1c0fe400030f0c00 */
[CCC-:B------:R-:W-:Y:S02]  /*19900*/  @P4 LEA.HI.X R17, R2.reuse, R141.reuse, R0.reuse, 0x1, P1 ;  /* 0x0000008d02114211 */ /* 0x1c0fe400008f0c00 */
[C---:B------:R-:W-:Y:S01]  /*19910*/  @P2 LEA R20, P0, R2.reuse, R140, 0x1 ;  /* 0x0000008c02142211 */ /* 0x040fe200078008ff */
[----:B------:R-:W-:Y:S03]  /*19920*/  @!P2 STS.128 [R203+0xd000], RZ ;  /* 0x00d000ffcb00a388 */ /* 0x000fe60000000c00 */
[----:B------:R-:W-:Y:S02]  /*19930*/  @P2 LEA.HI.X R21, R2, R141, R0, 0x1, P0 ;  /* 0x0000008d02152211 */ /* 0x000fe400000f0c00 */
[----:B------:R-:W-:Y:S03]  /*19940*/  ISETP.GE.AND P0, PT, R206, 0x2, PT ;  /* 0x00000002ce00780c */ /* 0x000fe60003f06270 */
[----:B------:R-:W-:Y:S01]  /*19950*/  @!PT LDS RZ, [RZ] ;  /* 0x00000000fffff984 */ /* 0x000fe20000000800 */
[----:B------:R-:W-:Y:S01]  /*19960*/  @!PT LDS RZ, [RZ] ;  /* 0x00000000fffff984 */ /* 0x000fe20000000800 */
[----:B------:R-:W-:Y:S01]  /*19970*/  @!PT LDS RZ, [RZ] ;  /* 0x00000000fffff984 */ /* 0x000fe20000000800 */
[----:B------:R2:W-:Y:S08]  /*19980*/  @P5 LDGSTS.E.BYPASS.LTC128B.128 [R203+0x9800], [R12.64] ;  /* 0x098000000ccb5fae */ /* 0x0005f0000b901d44 */
[----:B------:R-:W-:Y:S08]  /*19990*/  @!P5 STS.128 [R203+0x9800], RZ ;  /* 0x009800ffcb00d388 */ /* 0x000ff00000000c00 */
[----:B------:R-:W-:Y:S01]  /*199a0*/  @!PT LDS RZ, [RZ] ;  /* 0x00000000fffff984 */ /* 0x000fe20000000800 */
[----:B------:R-:W-:Y:S01]  /*199b0*/  @!PT LDS RZ, [RZ] ;  /* 0x00000000fffff984 */ /* 0x000fe20000000800 */
[----:B------:R-:W-:Y:S01]  /*199c0*/  @!PT LDS RZ, [RZ] ;  /* 0x00000000fffff984 */ /* 0x000fe20000000800 */
[----:B------:R3:W-:Y:S08]  /*199d0*/  @P4 LDGSTS.E.BYPASS.LTC128B.128 [R203+0xb800], [R8.64+0x40] ;  /* 0x0b80004008cb4fae */ /* 0x0007f0000b901d44 */
        /* <DEDUP_REMOVED lines=36> */
[----:B------:R-:W-:Y:S08]  /*19c20*/  LDSM.16.M88.4 R124, [R190] ;  /* 0x00000000be7c783b */ /* 0x000ff00000000200 */
[----:B------:R-:W4:Y:S08]  /*19c30*/  LDSM.16.M88.4 R128, [R189+0x3000] ;  /* 0x00300000bd80783b */ /* 0x000f300000000200 */
[----:B------:R-:W2:Y:S08]  /*19c40*/  LDSM.16.M88.4 R132, [R189+0x3400] ;  /* 0x00340000bd84783b */ /* 0x000eb00000000200 */
[----:B------:R-:W1:Y:S08]  /*19c50*/  LDSM.16.M88.4 R136, [R189+0x3800] ;  /* 0x00380000bd88783b */ /* 0x000e700000000200 */
[----:B------:R-:W0:Y:S08]  /*19c60*/  LDGDEPBAR ;  /* 0x00000000000079af */ /* 0x000e300000000000 */
[----:B------:R-:W1:Y:S01]  /*19c70*/  LDSM.16.M88.4 R32, [R189+0x3c00] ;  /* 0x003c0000bd20783b */ /* 0x000e620000000200 */
[C---:B----4-:R-:W-:Y:S07]  /*19c80*/  HMMA.16816.F32.BF16 R4, R124.reuse, R128, RZ ;  /* 0x000000807c04723c */ /* 0x050fee00000418ff */
[----:B------:R-:W4:Y:S01]  /*19c90*/  LDSM.16.M88.4 R40, [R189+0x4000] ;  /* 0x00400000bd28783b */ /* 0x000f220000000200 */
[C---:B---3--:R-:W-:Y:S07]  /*19ca0*/  HMMA.16816.F32.BF16 R8, R124.reuse, R130, RZ ;  /* 0x000000827c08723c */ /* 0x048fee00000418ff */
[----:B------:R-:W3:Y:S01]  /*19cb0*/  LDSM.16.M88.4 R48, [R189+0x4400] ;  /* 0x00440000bd30783b */ /* 0x000ee20000000200 */
[C---:B--2---:R-:W-:Y:S07]  /*19cc0*/  HMMA.16816.F32.BF16 R12, R124.reuse, R132, RZ ;  /* 0x000000847c0c723c */ /* 0x044fee00000418ff */
[----:B------:R-:W2:Y:S01]  /*19cd0*/  LDSM.16.M88.4 R56, [R189+0x4800] ;  /* 0x00480000bd38783b */ /* 0x000ea20000000200 */
[C---:B-----5:R-:W-:Y:S07]  /*19ce0*/  HMMA.16816.F32.BF16 R16, R124.reuse, R134, RZ ;  /* 0x000000867c10723c */ /* 0x060fee00000418ff */
[----:B------:R-:W5:Y:S01]  /*19cf0*/  LDSM.16.M88.4 R64, [R189+0x4c00] ;  /* 0x004c0000bd40783b */ /* 0x000f620000000200 */
[C---:B-1----:R-:W-:Y:S07]  /*19d00*/  HMMA.16816.F32.BF16 R20, R124.reuse, R136, RZ ;  /* 0x000000887c14723c */ /* 0x042fee00000418ff */
[----:B------:R-:W-:Y:S01]  /*19d10*/  LDSM.16.M88.4 R140, [R188] ;  /* 0x00000000bc8c783b */ /* 0x000fe20000000200 */
[C---:B------:R-:W-:Y:S07]  /*19d20*/  HMMA.16816.F32.BF16 R24, R124.reuse, R138, RZ ;  /* 0x0000008a7c18723c */ /* 0x040fee00000418ff */
[----:B------:R-:W1:Y:S01]  /*19d30*/  LDSM.16.M88.4 R144, [R122+0x3000] ;  /* 0x003000007a90783b */ /* 0x000e620000000200 */
[C---:B------:R-:W-:Y:S07]  /*19d40*/  HMMA.16816.F32.BF16 R28, R124.reuse, R32, RZ ;  /* 0x000000207c1c723c */ /* 0x040fee00000418ff */
[----:B------:R-:W1:Y:S01]  /*19d50*/  LDSM.16.M88.4 R148, [R122+0x3400] ;  /* 0x003400007a94783b */ /* 0x000e620000000200 */
[C---:B------:R-:W-:Y:S07]  /*19d60*/  HMMA.16816.F32.BF16 R32, R124.reuse, R34, RZ ;  /* 0x000000227c20723c */ /* 0x040fee00000418ff */
[----:B------:R-:W1:Y:S01]  /*19d70*/  LDSM.16.M88.4 R152, [R122+0x3800] ;  /* 0x003800007a98783b */ /* 0x000e620000000200 */
[C---:B----4-:R-:W-:Y:S07]  /*19d80*/  HMMA.16816.F32.BF16 R36, R124.reuse, R40, RZ ;  /* 0x000000287c24723c */ /* 0x050fee00000418ff */
[----:B------:R-:W4:Y:S01]  /*19d90*/  LDSM.16.M88.4 R128, [R122+0x3c00] ;  /* 0x003c00007a80783b */ /* 0x000f220000000200 */
[C---:B------:R-:W-:Y:S07]  /*19da0*/  HMMA.16816.F32.BF16 R40, R124.reuse, R42, RZ ;  /* 0x0000002a7c28723c */ /* 0x040fee00000418ff */
[----:B------:R-:W1:Y:S01]  /*19db0*/  LDSM.16.M88.4 R132, [R122+0x4000] ;  /* 0x004000007a84783b */ /* 0x000e620000000200 */
[C---:B---3--:R-:W-:Y:S07]  /*19dc0*/  HMMA.16816.F32.BF16 R44, R124.reuse, R48, RZ ;  /* 0x000000307c2c723c */ /* 0x048fee00000418ff */
[----:B------:R-:W3:Y:S01]  /*19dd0*/  LDSM.16.M88.4 R136, [R122+0x4400] ;  /* 0x004400007a88783b */ /* 0x000ee20000000200 */
[C---:B------:R-:W-:Y:S07]  /*19de0*/  HMMA.16816.F32.BF16 R48, R124.reuse, R50, RZ ;  /* 0x000000327c30723c */ /* 0x040fee00000418ff */
[----:B------:R-:W3:Y:S01]  /*19df0*/  LDSM.16.M88.4 R156, [R122+0x4800] ;  /* 0x004800007a9c783b */ /* 0x000ee20000000200 */
[C---:B--2---:R-:W-:Y:S07]  /*19e00*/  HMMA.16816.F32.BF16 R52, R124.reuse, R56, RZ ;  /* 0x000000387c34723c */ /* 0x044fee00000418ff */
[----:B------:R-:W-:Y:S01]  /*19e10*/  LDSM.16.M88.4 R160, [R189+0x5400] ;  /* 0x00540000bda0783b */ /* 0x000fe20000000200 */
[C---:B------:R-:W-:Y:S07]  /*19e20*/  HMMA.16816.F32.BF16 R56, R124.reuse, R58, RZ ;  /* 0x0000003a7c38723c */ /* 0x040fee00000418ff */
[----:B------:R-:W-:Y:S01]  /*19e30*/  LDSM.16.M88.4 R164, [R189+0x5800] ;  /* 0x00580000bda4783b */ /* 0x000fe20000000200 */
[C---:B-----5:R-:W-:Y:S07]  /*19e40*/  HMMA.16816.F32.BF16 R60, R124.reuse, R64, RZ ;  /* 0x000000407c3c723c */ /* 0x060fee00000418ff */
[----:B------:R-:W-:Y:S01]  /*19e50*/  LDSM.16.M88.4 R168, [R189+0x6c00] ;  /* 0x006c0000bda8783b */ /* 0x000fe20000000200 */
[----:B------:R-:W-:Y:S07]  /*19e60*/  HMMA.16816.F32.BF16 R64, R124, R66, RZ ;  /* 0x000000427c40723c */ /* 0x000fee00000418ff */
[----:B------:R-:W2:Y:S01]  /*19e70*/  LDSM.16.M88.4 R124, [R122+0x4c00] ;  /* 0x004c00007a7c783b */ /* 0x000ea20000000200 */
[C---:B-1----:R-:W-:Y:S07]  /*19e80*/  HMMA.16816.F32.BF16 R4, R140.reuse, R144, R4 ;  /* 0x000000908c04723c */ /* 0x042fee0000041804 */
[----:B------:R-:W-:Y:S01]  /*19e90*/  LDSM.16.M88.4 R172, [R188+0x1000] ;  /* 0x00100000bcac783b */ /* 0x000fe20000000200 */
[C---:B------:R-:W-:Y:S07]  /*19ea0*/  HMMA.16816.F32.BF16 R8, R140.reuse, R146, R8 ;  /* 0x000000928c08723c */ /* 0x040fee0000041808 */
[----:B------:R-:W-:Y:S01]  /*19eb0*/  LDSM.16.M88.4 R144, [R190+0x1000] ;  /* 0x00100000be90783b */ /* 0x000fe20000000200 */
[C---:B------:R-:W-:Y:S07]  /*19ec0*/  HMMA.16816.F32.BF16 R12, R140.reuse, R148, R12 ;  /* 0x000000948c0c723c */ /* 0x040fee000004180c */
[----:B------:R-:W-:Y:S01]  /*19ed0*/  LDSM.16.M88.4 R176, [R122+0x5000] ;  /* 0x005000007ab0783b */ /* 0x000fe20000000200 */
[C---:B------:R-:W-:Y:S07]  /*19ee0*/  HMMA.16816.F32.BF16 R16, R140.reuse, R150, R16 ;  /* 0x000000968c10723c */ /* 0x040fee0000041810 */
[----:B------:R-:W1:Y:S01]  /*19ef0*/  LDSM.16.M88.4 R148, [R189+0x5000] ;  /* 0x00500000bd94783b */ /* 0x000e620000000200 */
[C---:B------:R-:W-:Y:S07]  /*19f00*/  HMMA.16816.F32.BF16 R20, R140.reuse, R152, R20 ;  /* 0x000000988c14723c */ /* 0x040fee0000041814 */
[----:B------:R-:W5:Y:S04]  /*19f10*/  LD.E R0, [R118.64+0x18c] ;  /* 0x00018c0476007980 */ /* 0x000f68000c101900 */
[----:B------:R-:W-:Y:S01]  /*19f20*/  LDSM.16.M88.4 R180, [R188+0x2000] ;  /* 0x00200000bcb4783b */ /* 0x000fe20000000200 */
[C---:B------:R-:W-:Y:S07]  /*19f30*/  HMMA.16816.F32.BF16 R24, R140.reuse, R154, R24 ;  /* 0x0000009a8c18723c */ /* 0x040fee0000041818 */
[----:B------:R-:W1:Y:S01]  /*19f40*/  LDSM.16.M88.4 R152, [R189+0x5c00] ;  /* 0x005c0000bd98783b */ /* 0x000e620000000200 */
[C---:B----4-:R-:W-:Y:S07]  /*19f50*/  HMMA.16816.F32.BF16 R28, R140.reuse, R128, R28 ;  /* 0x000000808c1c723c */ /* 0x050fee000004181c */
[----:B------:R-:W-:Y:S01]  /*19f60*/  LDSM.16.M88.4 R184, [R122+0x7000] ;  /* 0x007000007ab8783b */ /* 0x000fe20000000200 */
[C---:B------:R-:W-:Y:S07]  /*19f70*/  HMMA.16816.F32.BF16 R32, R140.reuse, R130, R32 ;  /* 0x000000828c20723c */ /* 0x040fee0000041820 */
[----:B------:R-:W4:Y:S01]  /*19f80*/  LDSM.16.M88.4 R128, [R189+0x6000] ;  /* 0x00600000bd80783b */ /* 0x000f220000000200 */
[C---:B------:R-:W-:Y:S08]  /*19f90*/  HMMA.16816.F32.BF16 R36, R140.reuse, R132, R36 ;  /* 0x000000848c24723c */ /* 0x040ff00000041824 */
[C---:B------:R-:W-:Y:S01]  /*19fa0*/  HMMA.16816.F32.BF16 R40, R140.reuse, R134, R40 ;  /* 0x000000868c28723c */ /* 0x040fe20000041828 */
[----:B------:R-:W1:Y:S07]  /*19fb0*/  LDSM.16.M88.4 R132, [R189+0x6400] ;  /* 0x00640000bd84783b */ /* 0x000e6e0000000200 */
[C---:B---3--:R-:W-:Y:S08]  /*19fc0*/  HMMA.16816.F32.BF16 R44, R140.reuse, R136, R44 ;  /* 0x000000888c2c723c */ /* 0x048ff0000004182c */
[C---:B------:R-:W-:Y:S01]  /*19fd0*/  HMMA.16816.F32.BF16 R48, R140.reuse, R138, R48 ;  /* 0x0000008a8c30723c */ /* 0x040fe20000041830 */
[----:B------:R-:W3:Y:S07]  /*19fe0*/  LDSM.16.M88.4 R136, [R189+0x6800] ;  /* 0x00680000bd88783b */ /* 0x000eee0000000200 */
[C---:B------:R-:W-:Y:S08]  /*19ff0*/  HMMA.16816.F32.BF16 R52, R140.reuse, R156, R52 ;  /* 0x0000009c8c34723c */ /* 0x040ff00000041834 */
[C---:B------:R-:W-:Y:S01]  /*1a000*/  HMMA.16816.F32.BF16 R56, R140.reuse, R158, R56 ;  /* 0x0000009e8c38723c */ /* 0x040fe20000041838 */
[----:B------:R-:W3:Y:S07]  /*1a010*/  LDSM.16.M88.4 R156, [R122+0x5400] ;  /* 0x005400007a9c783b */ /* 0x000eee0000000200 */
[C---:B--2---:R-:W-:Y:S08]  /*1a020*/  HMMA.16816.F32.BF16 R60, R140.reuse, R124, R60 ;  /* 0x0000007c8c3c723c */ /* 0x044ff0000004183c */
[----:B------:R-:W-:Y:S01]  /*1a030*/  HMMA.16816.F32.BF16 R64, R140, R126, R64 ;  /* 0x0000007e8c40723c */ /* 0x000fe20000041840 */
[----:B------:R-:W2:Y:S07]  /*1a040*/  LDSM.16.M88.4 R124, [R122+0x5800] ;  /* 0x005800007a7c783b */ /* 0x000eae0000000200 */
[C---:B-1----:R-:W-:Y:S01]  /*1a050*/  HMMA.16816.F32.BF16 R4, R144.reuse, R148, R4 ;  /* 0x000000949004723c */ /* 0x042fe20000041804 */
[----:B------:R-:W1:Y:S07]  /*1a060*/  LDSM.16.M88.4 R140, [R122+0x5c00] ;  /* 0x005c00007a8c783b */ /* 0x000e6e0000000200 */
        /* <DEDUP_REMOVED lines=16> */
[----:B------:R-:W1:Y:S07]  /*1a170*/  LDSM.16.M88.4 R132, [R122+0x6400] ;  /* 0x006400007a84783b */ /* 0x000e6e0000000200 */
[C---:B---3--:R-:W-:Y:S08]  /*1a180*/  HMMA.16816.F32.BF16 R52, R144.reuse, R136, R52 ;  /* 0x000000889034723c */ /* 0x048ff00000041834 */
[C---:B------:R-:W-:Y:S01]  /*1a190*/  HMMA.16816.F32.BF16 R56, R144.reuse, R138, R56 ;  /* 0x0000008a9038723c */ /* 0x040fe20000041838 */
[----:B------:R-:W3:Y:S07]  /*1a1a0*/  LDSM.16.M88.4 R136, [R122+0x6800] ;  /* 0x006800007a88783b */ /* 0x000eee0000000200 */
[C---:B------:R-:W-:Y:S08]  /*1a1b0*/  HMMA.16816.F32.BF16 R60, R144.reuse, R168, R60 ;  /* 0x000000a8903c723c */ /* 0x040ff0000004183c */
[----:B------:R-:W-:Y:S01]  /*1a1c0*/  HMMA.16816.F32.BF16 R64, R144, R170, R64 ;  /* 0x000000aa9040723c */ /* 0x000fe20000041840 */
[----:B------:R-:W1:Y:S07]  /*1a1d0*/  LDSM.16.M88.4 R144, [R122+0x6c00] ;  /* 0x006c00007a90783b */ /* 0x000e6e0000000200 */
[C---:B------:R-:W-:Y:S01]  /*1a1e0*/  HMMA.16816.F32.BF16 R4, R172.reuse, R176, R4 ;  /* 0x000000b0ac04723c */ /* 0x040fe20000041804 */
[----:B------:R-:W-:Y:S07]  /*1a1f0*/  LDSM.16.M88.4 R168, [R189+0x8400] ;  /* 0x00840000bda8783b */ /* 0x000fee0000000200 */
[C---:B------:R-:W-:Y:S01]  /*1a200*/  HMMA.16816.F32.BF16 R8, R172.reuse, R178, R8 ;  /* 0x000000b2ac08723c */ /* 0x040fe20000041808 */
[----:B------:R-:W-:Y:S07]  /*1a210*/  LDSM.16.M88.4 R176, [R189+0x8800] ;  /* 0x00880000bdb0783b */ /* 0x000fee0000000200 */
[C---:B------:R-:W-:Y:S08]  /*1a220*/  HMMA.16816.F32.BF16 R12, R172.reuse, R156, R12 ;  /* 0x0000009cac0c723c */ /* 0x040ff0000004180c */
[C---:B------:R-:W-:Y:S01]  /*1a230*/  HMMA.16816.F32.BF16 R16, R172.reuse, R158, R16 ;  /* 0x0000009eac10723c */ /* 0x040fe20000041810 */
[----:B------:R-:W-:Y:S07]  /*1a240*/  LDSM.16.M88.4 R156, [R189+0x7800] ;  /* 0x00780000bd9c783b */ /* 0x000fee0000000200 */
[C---:B--2---:R-:W-:Y:S08]  /*1a250*/  HMMA.16816.F32.BF16 R20, R172.reuse, R124, R20 ;  /* 0x0000007cac14723c */ /* 0x044ff00000041814 */
[C---:B------:R-:W-:Y:S01]  /*1a260*/  HMMA.16816.F32.BF16 R24, R172.reuse, R126, R24 ;  /* 0x0000007eac18723c */ /* 0x040fe20000041818 */
[----:B------:R-:W2:Y:S07]  /*1a270*/  LDSM.16.M88.4 R124, [R189+0x7400] ;  /* 0x00740000bd7c783b */ /* 0x000eae0000000200 */
[C---:B-1----:R-:W-:Y:S08]  /*1a280*/  HMMA.16816.F32.BF16 R28, R172.reuse, R140, R28 ;  /* 0x0000008cac1c723c */ /* 0x042ff0000004181c */
[C---:B------:R-:W-:Y:S01]  /*1a290*/  HMMA.16816.F32.BF16 R32, R172.reuse, R142, R32 ;  /* 0x0000008eac20723c */ /* 0x040fe20000041820 */
[----:B------:R-:W1:Y:S07]  /*1a2a0*/  LDSM.16.M88.4 R140, [R189+0x8c00] ;  /* 0x008c0000bd8c783b */ /* 0x000e6e0000000200 */
[C---:B----4-:R-:W-:Y:S08]  /*1a2b0*/  HMMA.16816.F32.BF16 R36, R172.reuse, R128, R36 ;  /* 0x00000080ac24723c */ /* 0x050ff00000041824 */
[C---:B------:R-:W-:Y:S08]  /*1a2c0*/  HMMA.16816.F32.BF16 R40, R172.reuse, R130, R40 ;  /* 0x00000082ac28723c */ /* 0x040ff00000041828 */
[C---:B------:R-:W-:Y:S08]  /*1a2d0*/  HMMA.16816.F32.BF16 R44, R172.reuse, R132, R44 ;  /* 0x00000084ac2c723c */ /* 0x040ff0000004182c */
[C---:B------:R-:W-:Y:S08]  /*1a2e0*/  HMMA.16816.F32.BF16 R48, R172.reuse, R134, R48 ;  /* 0x00000086ac30723c */ /* 0x040ff00000041830 */
[C---:B---3--:R-:W-:Y:S08]  /*1a2f0*/  HMMA.16816.F32.BF16 R52, R172.reuse, R136, R52 ;  /* 0x00000088ac34723c */ /* 0x048ff00000041834 */
[C---:B------:R-:W-:Y:S08]  /*1a300*/  HMMA.16816.F32.BF16 R56, R172.reuse, R138, R56 ;  /* 0x0000008aac38723c */ /* 0x040ff00000041838 */
[C---:B------:R-:W-:Y:S08]  /*1a310*/  HMMA.16816.F32.BF16 R60, R172.reuse, R144, R60 ;  /* 0x00000090ac3c723c */ /* 0x040ff0000004183c */
[----:B------:R-:W-:Y:S08]  /*1a320*/  HMMA.16816.F32.BF16 R64, R172, R146, R64 ;  /* 0x00000092ac40723c */ /* 0x000ff00000041840 */
[C---:B------:R-:W-:Y:S08]  /*1a330*/  HMMA.16816.F32.BF16 R4, R148.reuse, R152, R4 ;  /* 0x000000989404723c */ /* 0x040ff00000041804 */
[C---:B------:R-:W-:Y:S08]  /*1a340*/  HMMA.16816.F32.BF16 R8, R148.reuse, R154, R8 ;  /* 0x0000009a9408723c */ /* 0x040ff00000041808 */
[C---:B--2---:R-:W-:Y:S08]  /*1a350*/  HMMA.16816.F32.BF16 R12, R148.reuse, R124, R12 ;  /* 0x0000007c940c723c */ /* 0x044ff0000004180c */
[C---:B------:R-:W-:Y:S01]  /*1a360*/  HMMA.16816.F32.BF16 R16, R148.reuse, R126, R16 ;  /* 0x0000007e9410723c */ /* 0x040fe20000041810 */
[----:B------:R-:W2:Y:S07]  /*1a370*/  LDSM.16.M88.4 R124, [R122+0x7400] ;  /* 0x007400007a7c783b */ /* 0x000eae0000000200 */
        /* <DEDUP_REMOVED lines=10> */
[C---:B-1----:R-:W-:Y:S07]  /*1a420*/  HMMA.16816.F32.BF16 R60, R148.reuse, R140, R60 ;  /* 0x0000008c943c723c */ /* 0x042fee000004183c */
[----:B------:R-:W-:Y:S01]  /*1a430*/  MOV R140, R212 ;  /* 0x000000d4008c7202 */ /* 0x000fe20000000f00 */
[----:B------:R-:W-:Y:S04]  /*1a440*/  HMMA.16816.F32.BF16 R64, R148, R142, R64 ;  /* 0x0000008e9440723c */ /* 0x000fe80000041840 */
[----:B------:R-:W-:Y:S04]  /*1a450*/  MOV R141, R213 ;  /* 0x000000d5008d7202 */ /* 0x000fe80000000f00 */
[C---:B------:R-:W-:Y:S08]  /*1a460*/  HMMA.16816.F32.BF16 R4, R180.reuse, R184, R4 ;  /* 0x000000b8b404723c */ /* 0x040ff00000041804 */
[C---:B------:R-:W-:Y:S08]  /*1a470*/  HMMA.16816.F32.BF16 R8, R180.reuse, R186, R8 ;  /* 0x000000bab408723c */ /* 0x040ff00000041808 */
[C---:B--2---:R-:W-:Y:S08]  /*1a480*/  HMMA.16816.F32.BF16 R12, R180.reuse, R124, R12 ;  /* 0x0000007cb40c723c */ /* 0x044ff0000004180c */
[-C--:B-----5:R-:W-:Y:S01]  /*1a490*/  FMUL.FTZ R230, R4, R0.reuse ;  /* 0x0000000004e67220 */ /* 0x0a0fe20000410000 */
[C---:B------:R-:W-:Y:S03]  /*1a4a0*/  HMMA.16816.F32.BF16 R16, R180.reuse, R126, R16 ;  /* 0x0000007eb410723c */ /* 0x040fe60000041810 */
[-C--:B------:R-:W-:Y:S02]  /*1a4b0*/  FMUL.FTZ R229, R5, R0.reuse ;  /* 0x0000000005e57220 */ /* 0x080fe40000410000 */
[----:B------:R-:W1:Y:S01]  /*1a4c0*/  MUFU.TANH R230, R230 ;  /* 0x000000e600e67308 */ /* 0x000e620000002400 */
[-C--:B------:R-:W-:Y:S02]  /*1a4d0*/  FMUL.FTZ R228, R6, R0.reuse ;  /* 0x0000000006e47220 */ /* 0x080fe40000410000 */
[-C--:B------:R-:W-:Y:S04]  /*1a4e0*/  FMUL.FTZ R9, R9, R0.reuse ;  /* 0x0000000009097220 */ /* 0x080fe80000410000 */
[-C--:B------:R-:W-:Y:S02]  /*1a4f0*/  FMUL.FTZ R10, R10, R0.reuse ;  /* 0x000000000a0a7220 */ /* 0x080fe40000410000 */
[-C--:B------:R-:W-:Y:S01]  /*1a500*/  FMUL.FTZ R11, R11, R0.reuse ;  /* 0x000000000b0b7220 */ /* 0x080fe20000410000 */
[----:B------:R-:W2:Y:S01]  /*1a510*/  MUFU.TANH R233, R9 ;  /* 0x0000000900e97308 */ /* 0x000ea20000002400 */
[-C--:B------:R-:W-:Y:S02]  /*1a520*/  FMUL.FTZ R227, R7, R0.reuse ;  /* 0x0000000007e37220 */ /* 0x080fe40000410000 */
[----:B------:R-:W3:Y:S01]  /*1a530*/  LDSM.16.M88.4 R4, [R122+0x7800] ;  /* 0x007800007a04783b */ /* 0x000ee20000000200 */
[-C--:B------:R-:W-:Y:S02]  /*1a540*/  FMUL.FTZ R226, R8, R0.reuse ;  /* 0x0000000008e27220 */ /* 0x080fe40000410000 */
[-C--:B------:R-:W-:Y:S02]  /*1a550*/  FMUL.FTZ R225, R12, R0.reuse ;  /* 0x000000000ce17220 */ /* 0x080fe40000410000 */
[-C--:B------:R-:W-:Y:S02]  /*1a560*/  FMUL.FTZ R13, R13, R0.reuse ;  /* 0x000000000d0d7220 */ /* 0x080fe40000410000 */
[----:B------:R-:W4:Y:S01]  /*1a570*/  MUFU.TANH R232, R10 ;  /* 0x0000000a00e87308 */ /* 0x000f220000002400 */
[-C--:B------:R-:W-:Y:S02]  /*1a580*/  FMUL.FTZ R221, R16, R0.reuse ;  /* 0x0000000010dd7220 */ /* 0x080fe40000410000 */
[-C--:B------:R-:W-:Y:S02]  /*1a590*/  FMUL.FTZ R14, R14, R0.reuse ;  /* 0x000000000e0e7220 */ /* 0x080fe40000410000 */
[-C--:B------:R-:W-:Y:S02]  /*1a5a0*/  FMUL.FTZ R15, R15, R0.reuse ;  /* 0x000000000f0f7220 */ /* 0x080fe40000410000 */
[-C--:B------:R-:W-:Y:S02]  /*1a5b0*/  FMUL.FTZ R17, R17, R0.reuse ;  /* 0x0000000011117220 */ /* 0x080fe40000410000 */
[-C--:B------:R-:W-:Y:S01]  /*1a5c0*/  FMUL.FTZ R18, R18, R0.reuse ;  /* 0x0000000012127220 */ /* 0x080fe20000410000 */
[----:B------:R5:W1:Y:S01]  /*1a5d0*/  MUFU.TANH R231, R11 ;  /* 0x0000000b00e77308 */ /* 0x000a620000002400 */
[-C--:B------:R-:W-:Y:S09]  /*1a5e0*/  FMUL.FTZ R19, R19, R0.reuse ;  /* 0x0000000013137220 */ /* 0x080ff20000410000 */
[----:B------:R-:W1:Y:S10]  /*1a5f0*/  MUFU.TANH R229, R229 ;  /* 0x000000e500e57308 */ /* 0x000e740000002400 */
[----:B------:R-:W1:Y:S01]  /*1a600*/  MUFU.TANH R228, R228 ;  /* 0x000000e400e47308 */ /* 0x000e620000002400 */
[C---:B---3--:R-:W-:Y:S01]  /*1a610*/  HMMA.16816.F32.BF16 R20, R180.reuse, R4, R20 ;  /* 0x00000004b414723c */ /* 0x048fe20000041814 */
[----:B-----5:R-:W3:Y:S08]  /*1a620*/  LDSM.16.M88.4 R8, [R122+0x7c00] ;  /* 0x007c00007a08783b */ /* 0x020ef00000000200 */
[----:B------:R-:W1:Y:S01]  /*1a630*/  MUFU.TANH R227, R227 ;  /* 0x000000e300e37308 */ /* 0x000e620000002400 */
[C---:B------:R-:W-:Y:S01]  /*1a640*/  HMMA.16816.F32.BF16 R24, R180.reuse, R6, R24 ;  /* 0x00000006b418723c */ /* 0x040fe20000041818 */
[----:B------:R-:W5:Y:S08]  /*1a650*/  LDSM.16.M88.4 R4, [R122+0x8000] ;  /* 0x008000007a04783b */ /* 0x000f700000000200 */
[----:B------:R-:W1:Y:S05]  /*1a660*/  MUFU.TANH R226, R226 ;  /* 0x000000e200e27308 */ /* 0x000e6a0000002400 */
[-C--:B------:R-:W-:Y:S02]  /*1a670*/  FMUL.FTZ R217, R20, R0.reuse ;  /* 0x0000000014d97220 */ /* 0x080fe40000410000 */
[-C--:B------:R-:W-:Y:S03]  /*1a680*/  FMUL.FTZ R21, R21, R0.reuse ;  /* 0x0000000015157220 */ /* 0x080fe60000410000 */
[----:B------:R-:W1:Y:S01]  /*1a690*/  MUFU.TANH R225, R225 ;  /* 0x000000e100e17308 */ /* 0x000e620000002400 */
[-C--:B------:R-:W-:Y:S02]  /*1a6a0*/  FMUL.FTZ R22, R22, R0.reuse ;  /* 0x0000000016167220 */ /* 0x080fe40000410000 */
[-C--:B------:R-:W-:Y:S02]  /*1a6b0*/  FMUL.FTZ R23, R23, R0.reuse ;  /* 0x0000000017177220 */ /* 0x080fe40000410000 */
[-C--:B------:R-:W-:Y:S02]  /*1a6c0*/  FMUL.FTZ R187, R24, R0.reuse ;  /* 0x0000000018bb7220 */ /* 0x080fe40000410000 */
[-C--:B------:R-:W-:Y:S02]  /*1a6d0*/  FMUL.FTZ R25, R25, R0.reuse ;  /* 0x0000000019197220 */ /* 0x080fe40000410000 */
[-C--:B------:R-:W-:Y:S01]  /*1a6e0*/  FMUL.FTZ R26, R26, R0.reuse ;  /* 0x000000001a1a7220 */ /* 0x080fe20000410000 */
[----:B------:R-:W1:Y:S01]  /*1a6f0*/  MUFU.TANH R224, R13 ;  /* 0x0000000d00e07308 */ /* 0x000e620000002400 */
[-C--:B------:R-:W-:Y:S01]  /*1a700*/  FMUL.FTZ R27, R27, R0.reuse ;  /* 0x000000001b1b7220 */ /* 0x080fe20000410000 */
[C---:B---3--:R-:W-:Y:S08]  /*1a710*/  HMMA.16816.F32.BF16 R28, R180.reuse, R8, R28 ;  /* 0x00000008b41c723c */ /* 0x048ff0000004181c */
[----:B------:R-:W3:Y:S01]  /*1a720*/  MUFU.TANH R223, R14 ;  /* 0x0000000e00df7308 */ /* 0x000ee20000002400 */
[C---:B------:R-:W-:Y:S01]  /*1a730*/  HMMA.16816.F32.BF16 R32, R180.reuse, R10, R32 ;  /* 0x0000000ab420723c */ /* 0x040fe20000041820 */
[----:B------:R-:W1:Y:S08]  /*1a740*/  LDSM.16.M88.4 R8, [R122+0x8400] ;  /* 0x008400007a08783b */ /* 0x000e700000000200 */
[----:B------:R-:W1:Y:S01]  /*1a750*/  MUFU.TANH R222, R15 ;  /* 0x0000000f00de7308 */ /* 0x000e620000002400 */
[C---:B-----5:R-:W-:Y:S05]  /*1a760*/  HMMA.16816.F32.BF16 R36, R180.reuse, R4, R36 ;  /* 0x00000004b424723c */ /* 0x060fea0000041824 */
[-C--:B------:R-:W-:Y:S03]  /*1a770*/  FMUL.FTZ R179, R28, R0.reuse ;  /* 0x000000001cb37220 */ /* 0x080fe60000410000 */
[C---:B------:R-:W-:Y:S01]  /*1a780*/  HMMA.16816.F32.BF16 R40, R180.reuse, R6, R40 ;  /* 0x00000006b428723c */ /* 0x040fe20000041828 */
[----:B------:R-:W2:Y:S01]  /*1a790*/  MUFU.TANH R221, R221 ;  /* 0x000000dd00dd7308 */ /* 0x000ea20000002400 */
[----:B------:R-:W5:Y:S02]  /*1a7a0*/  LDSM.16.M88.4 R4, [R122+0x8800] ;  /* 0x008800007a04783b */ /* 0x000f640000000200 */
[-C--:B------:R-:W-:Y:S02]  /*1a7b0*/  FMUL.FTZ R29, R29, R0.reuse ;  /* 0x000000001d1d7220 */ /* 0x080fe40000410000 */
[-C--:B------:R-:W-:Y:S02]  /*1a7c0*/  FMUL.FTZ R30, R30, R0.reuse ;  /* 0x000000001e1e7220 */ /* 0x080fe40000410000 */
[-C--:B------:R-:W-:Y:S03]  /*1a7d0*/  FMUL.FTZ R168, R32, R0.reuse ;  /* 0x0000000020a87220 */ /* 0x080fe60000410000 */
[----:B------:R-:W2:Y:S01]  /*1a7e0*/  MUFU.TANH R220, R17 ;  /* 0x0000001100dc7308 */ /* 0x000ea20000002400 */
[-C--:B------:R-:W-:Y:S02]  /*1a7f0*/  FMUL.FTZ R31, R31, R0.reuse ;  /* 0x000000001f1f7220 */ /* 0x080fe40000410000 */
[-C--:B------:R-:W-:Y:S02]  /*1a800*/  FMUL.FTZ R33, R33, R0.reuse ;  /* 0x0000000021217220 */ /* 0x080fe40000410000 */
[-C--:B------:R-:W-:Y:S02]  /*1a810*/  FMUL.FTZ R173, R36, R0.reuse ;  /* 0x0000000024ad7220 */ /* 0x080fe40000410000 */
[-C--:B------:R-:W-:Y:S02]  /*1a820*/  FMUL.FTZ R34, R34, R0.reuse ;  /* 0x0000000022227220 */ /* 0x080fe40000410000 */
[-C--:B------:R-:W-:Y:S01]  /*1a830*/  FMUL.FTZ R35, R35, R0.reuse ;  /* 0x0000000023237220 */ /* 0x080fe20000410000 */
[----:B------:R-:W2:Y:S01]  /*1a840*/  MUFU.TANH R219, R18 ;  /* 0x0000001200db7308 */ /* 0x000ea20000002400 */
[-C--:B------:R-:W-:Y:S01]  /*1a850*/  FMUL.FTZ R37, R37, R0.reuse ;  /* 0x0000000025257220 */ /* 0x080fe20000410000 */
[C---:B-1----:R-:W-:Y:S03]  /*1a860*/  HMMA.16816.F32.BF16 R44, R180.reuse, R8, R44 ;  /* 0x00000008b42c723c */ /* 0x042fe6000004182c */
[-C--:B------:R-:W-:Y:S02]  /*1a870*/  FMUL.FTZ R167, R40, R0.reuse ;  /* 0x0000000028a77220 */ /* 0x080fe40000410000 */
[-C--:B------:R-:W-:Y:S03]  /*1a880*/  FMUL.FTZ R38, R38, R0.reuse ;  /* 0x0000000026267220 */ /* 0x080fe60000410000 */
[----:B------:R-:W1:Y:S01]  /*1a890*/  MUFU.TANH R218, R19 ;  /* 0x0000001300da7308 */ /* 0x000e620000002400 */
[C---:B------:R-:W-:Y:S01]  /*1a8a0*/  HMMA.16816.F32.BF16 R48, R180.reuse, R10, R48 ;  /* 0x0000000ab430723c */ /* 0x040fe20000041830 */
[----:B------:R-:W1:Y:S01]  /*1a8b0*/  LDSM.16.M88.4 R8, [R122+0x8c00] ;  /* 0x008c00007a08783b */ /* 0x000e620000000200 */
[----:B------:R-:W-:Y:S04]  /*1a8c0*/  DEPBAR.LE SB0, 0x0 ;  /* 0x000080000000791a */ /* 0x000fe80000000000 */
[-C--:B------:R-:W-:Y:S02]  /*1a8d0*/  FMUL.FTZ R39, R39, R0.reuse ;  /* 0x0000000027277220 */ /* 0x080fe40000410000 */
[-C--:B------:R-:W-:Y:S01]  /*1a8e0*/  FMUL.FTZ R41, R41, R0.reuse ;  /* 0x0000000029297220 */ /* 0x080fe20000410000 */
[----:B------:R-:W1:Y:S01]  /*1a8f0*/  MUFU.TANH R217, R217 ;  /* 0x000000d900d97308 */ /* 0x000e620000002400 */
[----:B------:R-:W-:Y:S01]  /*1a900*/  BAR.SYNC.DEFER_BLOCKING 0x0 ;  /* 0x0000000000007b1d */ /* 0x000fe20000010000 */
[C---:B-----5:R-:W-:Y:S05]  /*1a910*/  HMMA.16816.F32.BF16 R52, R180.reuse, R4, R52 ;  /* 0x00000004b434723c */ /* 0x060fea0000041834 */
[-C--:B------:R-:W-:Y:S02]  /*1a920*/  FMUL.FTZ R163, R44, R0.reuse ;  /* 0x000000002ca37220 */ /* 0x080fe40000410000 */
[-C--:B------:R-:W-:Y:S01]  /*1a930*/  FMUL.FTZ R42, R42, R0.reuse ;  /* 0x000000002a2a7220 */ /* 0x080fe20000410000 */
[----:B------:R-:W2:Y:S01]  /*1a940*/  MUFU.TANH R216, R21 ;  /* 0x0000001500d87308 */ /* 0x000ea20000002400 */
[C---:B------:R-:W-:Y:S03]  /*1a950*/  HMMA.16816.F32.BF16 R56, R180.reuse, R6, R56 ;  /* 0x00000006b438723c */ /* 0x040fe60000041838 */
[-C--:B------:R-:W-:Y:S02]  /*1a960*/  FMUL.FTZ R43, R43, R0.reuse ;  /* 0x000000002b2b7220 */ /* 0x080fe40000410000 */
[-C--:B------:R-:W-:Y:S02]  /*1a970*/  FMUL.FTZ R159, R48, R0.reuse ;  /* 0x00000000309f7220 */ /* 0x080fe40000410000 */
[-C--:B------:R-:W-:Y:S02]  /*1a980*/  FMUL.FTZ R45, R45, R0.reuse ;  /* 0x000000002d2d7220 */ /* 0x080fe40000410000 */
[----:B------:R-:W2:Y:S03]  /*1a990*/  MUFU.TANH R215, R22 ;  /* 0x0000001600d77308 */ /* 0x000ea60000002400 */
        /* <DEDUP_REMOVED lines=8> */
[-C--:B------:R-:W-:Y:S02]  /*1aa20*/  FMUL.FTZ R50, R50, R0.reuse ;  /* 0x0000000032327220 */ /* 0x080fe40000410000 */
[-C--:B------:R-:W-:Y:S01]  /*1aa30*/  FMUL.FTZ R51, R51, R0.reuse ;  /* 0x0000000033337220 */ /* 0x080fe20000410000 */
[----:B------:R1:W1:Y:S01]  /*1aa40*/  MUFU.TANH R153, R54 ;  /* 0x0000003600997308 */ /* 0x0002620000002400 */
[----:B------:R-:W-:Y:S03]  /*1aa50*/  HMMA.16816.F32.BF16 R64, R180, R10, R64 ;  /* 0x0000000ab440723c */ /* 0x000fe60000041840 */
        /* <DEDUP_REMOVED lines=8> */
[----:B------:R2:W2:Y:S01]  /*1aae0*/  MUFU.TANH R186, R25 ;  /* 0x0000001900ba7308 */ /* 0x0004a20000002400 */
[-C--:B------:R-:W-:Y:S02]  /*1aaf0*/  FMUL.FTZ R62, R62, R0.reuse ;  /* 0x000000003e3e7220 */ /* 0x080fe40000410000 */
[-C--:B------:R-:W-:Y:S02]  /*1ab00*/  FMUL.FTZ R63, R63, R0.reuse ;  /* 0x000000003f3f7220 */ /* 0x080fe40000410000 */
[-C--:B------:R-:W-:Y:S02]  /*1ab10*/  FMUL.FTZ R144, R64, R0.reuse ;  /* 0x0000000040907220 */ /* 0x080fe40000410000 */
[-C--:B------:R-:W-:Y:S02]  /*1ab20*/  FMUL.FTZ R56, R66, R0.reuse ;  /* 0x0000000042387220 */ /* 0x080fe40000410000 */
[-C--:B-1----:R-:W-:Y:S01]  /*1ab30*/  FMUL.FTZ R54, R67, R0.reuse ;  /* 0x0000000043367220 */ /* 0x082fe20000410000 */
[----:B------:R1:W1:Y:S01]  /*1ab40*/  MUFU.TANH R185, R26 ;  /* 0x0000001a00b97308 */ /* 0x0002620000002400 */
[----:B------:R-:W-:Y:S09]  /*1ab50*/  FMUL.FTZ R65, R65, R0 ;  /* 0x0000000041417220 */ /* 0x000ff20000410000 */
[----:B------:R1:W1:Y:S10]  /*1ab60*/  MUFU.TANH R184, R27 ;  /* 0x0000001b00b87308 */ /* 0x0002740000002400 */
[----:B------:R-:W1:Y:S10]  /*1ab70*/  MUFU.TANH R179, R179 ;  /* 0x000000b300b37308 */ /* 0x000e740000002400 */
[----:B------:R1:W1:Y:S10]  /*1ab80*/  MUFU.TANH R178, R29 ;  /* 0x0000001d00b27308 */ /* 0x0002740000002400 */
[----:B------:R1:W1:Y:S10]  /*1ab90*/  MUFU.TANH R177, R30 ;  /* 0x0000001e00b17308 */ /* 0x0002740000002400 */
        /* <DEDUP_REMOVED lines=34> */
[----:B------:R-:W1:Y:S10]  /*1adc0*/  MUFU.TANH R56, R56 ;  /* 0x0000003800387308 */ /* 0x000e740000002400 */
[----:B------:R-:W1:Y:S01]  /*1add0*/  MUFU.TANH R54, R54 ;  /* 0x0000003600367308 */ /* 0x000e620000002400 */
[----:B------:R-:W-:-:S05]  /*1ade0*/  @!P0 BRA `(.L_x_1205) ;  /* 0x00000a1000008947 */ /* 0x000fca0003800000 */
[----:B--234-:R-:W-:Y:S01]  /*1adf0*/  BSSY B0, `(.L_x_1206) ;  /* 0x0000045000007945 */ /* 0x01cfe20003800000 */
[----:B------:R-:W-:-:S05]  /*1ae00*/  @!P3 BRA `(.L_x_1207) ;  /* 0x000004000000b947 */ /* 0x000fca0003800000 */
[----:B------:R-:W-:Y:S01]  /*1ae10*/  IMAD.MOV.U32 R8, RZ, RZ, RZ ;  /* 0x000000ffff087224 */ /* 0x000fe200078e00ff */
[----:B------:R-:W2:Y:S04]  /*1ae20*/  LD.E R11, [R118.64+0x170] ;  /* 0x00017004760b7980 */ /* 0x000ea8000c101900 */
[----:B------:R-:W3:Y:S01]  /*1ae30*/  LD.E.64 R14, [R118.64+0x20] ;  /* 0x00002004760e7980 */ /* 0x000ee2000c101b00 */
[-C--:B--2---:R-:W-:Y:S02]  /*1ae40*/  IABS R7, R11.reuse ;  /* 0x0000000b00077213 */ /* 0x084fe40000000000 */
[----:B------:R-:W-:Y:S02]  /*1ae50*/  IABS R5, R11 ;  /* 0x0000000b00057213 */ /* 0x000fe40000000000 */
[----:B------:R-:W2:Y:S03]  /*1ae60*/  I2F.RP R10, R7 ;  /* 0x00000007000a7306 */ /* 0x000ea60000209400 */
[----:B------:R-:W-:Y:S07]  /*1ae70*/  IMAD.MOV R5, RZ, RZ, -R5 ;  /* 0x000000ffff057224 */ /* 0x000fee00078e0a05 */
[----:B--2---:R-:W2:Y:S02]  /*1ae80*/  MUFU.RCP R0, R10 ;  /* 0x0000000a00007308 */ /* 0x004ea40000001000 */
[----:B--2---:R-:W-:Y:S01]  /*1ae90*/  IADD3 R4, R0, 0xffffffe, RZ ;  /* 0x0ffffffe00047810 */ /* 0x004fe20007ffe0ff */
[----:B------:R-:W-:Y:S07]  /*1aea0*/  IMAD.SHL.U32 R0, R206, 0x80, RZ ;  /* 0x00000080ce007824 */ /* 0x000fee00078e00ff */
[----:B------:R-:W2:Y:S01]  /*1aeb0*/  F2I.FTZ.U32.TRUNC.NTZ R9, R4 ;  /* 0x0000000400097305 */ /* 0x000ea2000021f000 */
[----:B------:R-:W-:Y:S01]  /*1aec0*/  IADD3 R6, R0, -0x100, RZ ;  /* 0xffffff0000067810 */ /* 0x000fe20007ffe0ff */
[--C-:B--2---:R-:W-:Y:S04]  /*1aed0*/  IMAD.MOV R2, RZ, RZ, -R9.reuse ;  /* 0x000000ffff027224 */ /* 0x104fe800078e0a09 */
[----:B------:R-:W-:Y:S01]  /*1aee0*/  IMAD R13, R2, R7, RZ ;  /* 0x00000007020d7224 */ /* 0x000fe200078e02ff */
[----:B------:R-:W-:Y:S02]  /*1aef0*/  IABS R2, R6 ;  /* 0x0000000600027213 */ /* 0x000fe40000000000 */
[----:B------:R-:W-:Y:S01]  /*1af00*/  LOP3.LUT R6, R6, R11, RZ, 0x3c, !PT ;  /* 0x0000000b06067212 */ /* 0x000fe200078e3cff */
[----:B------:R-:W-:Y:S01]  /*1af10*/  IMAD.HI.U32 R9, R9, R13, R8 ;  /* 0x0000000d09097227 */ /* 0x000fe200078e0008 */
[----:B------:R-:W-:Y:S01]  /*1af20*/  IADD3 R8, R0, -0x80, RZ ;  /* 0xffffff8000087810 */ /* 0x000fe20007ffe0ff */
[----:B------:R-:W2:Y:S03]  /*1af30*/  LD.E.64 R12, [R118.64+0x38] ;  /* 0x00003804760c7980 */ /* 0x000ea6000c101b00 */
[----:B------:R-:W-:Y:S01]  /*1af40*/  IABS R0, R8 ;  /* 0x0000000800007213 */ /* 0x000fe20000000000 */
[C---:B------:R-:W-:Y:S01]  /*1af50*/  IMAD.HI.U32 R4, R9.reuse, R2, RZ ;  /* 0x0000000209047227 */ /* 0x040fe200078e00ff */
[----:B------:R-:W-:Y:S03]  /*1af60*/  LOP3.LUT R8, R8, R11, RZ, 0x3c, !PT ;  /* 0x0000000b08087212 */ /* 0x000fe600078e3cff */
        /* <DEDUP_REMOVED lines=42> */
.L_x_1207:
[----:B------:R-:W2:Y:S02]  /*1b210*/  LD.E R4, [R118.64+0x38] ;  /* 0x0000380476047980 */ /* 0x000ea4000c101900 */
[----:B--2---:R-:W-:Y:S04]  /*1b220*/  LEA R4, -R4, RZ, 0x7 ;  /* 0x000000ff04047211 */ /* 0x004fe800078e39ff */
[----:B------:R-:W-:Y:S02]  /*1b230*/  SHF.R.S32.HI R0, RZ, 0x1f, R4 ;  /* 0x0000001fff007819 */ /* 0x000fe40000011404 */
.L_x_1208:
[----:B------:R-:W-:Y:S05]  /*1b240*/  BSYNC B0 ;  /* 0x0000000000007941 */ /* 0x000fea0003800000 */
.L_x_1206:
[CC--:B------:R-:W-:Y:S02]  /*1b250*/  LEA R14, P1, R4.reuse, R196.reuse, 0x1 ;  /* 0x000000c4040e7211 */ /* 0x0c0fe400078208ff */
[C---:B------:R-:W-:Y:S02]  /*1b260*/  IADD3 R7, P0, R4.reuse, R193, RZ ;  /* 0x000000c104077210 */ /* 0x040fe40007f1e0ff */
[----:B------:R-:W-:Y:S02]  /*1b270*/  LEA.HI.X R15, R4, R195, R0, 0x1, P1 ;  /* 0x000000c3040f7211 */ /* 0x000fe400008f0c00 */
[CC--:B------:R-:W-:Y:S01]  /*1b280*/  @P5 LEA R12, P6, R7.reuse, R196.reuse, 0x1 ;  /* 0x000000c4070c5211 */ /* 0x0c0fe200078c08ff */
[----:B------:R-:W-:Y:S01]  /*1b290*/  IMAD.X R2, R0, 0x1, R194, P0 ;  /* 0x0000000100027824 */ /* 0x000fe200000e06c2 */
[CC--:B------:R-:W-:Y:S01]  /*1b2a0*/  @P4 LEA R8, P1, R7.reuse, R196.reuse, 0x1 ;  /* 0x000000c407084211 */ /* 0x0c0fe200078208ff */
[----:B------:R-:W-:Y:S01]  /*1b2b0*/  @!PT LDS RZ, [RZ] ;  /* 0x00000000fffff984 */ /* 0x000fe20000000800 */
[----:B------:R-:W-:Y:S01]  /*1b2c0*/  @!PT LDS RZ, [RZ] ;  /* 0x00000000fffff984 */ /* 0x000fe20000000800 */
[----:B------:R-:W-:Y:S01]  /*1b2d0*/  @!PT LDS RZ, [RZ] ;  /* 0x00000000fffff984 */ /* 0x000fe20000000800 */
[----:B------:R2:W-:Y:S01]  /*1b2e0*/  @P5 LDGSTS.E.BYPASS.LTC128B.128 [R203+0x3000], [R14.64] ;  /* 0x030000000ecb5fae */ /* 0x0005e2000b901d44 */
[C---:B------:R-:W-:Y:S02]  /*1b2f0*/  IADD3 R5, P0, R7.reuse, R193, RZ ;  /* 0x000000c107057210 */ /* 0x040fe40007f1e0ff */
[CCC-:B------:R-:W-:Y:S01]  /*1b300*/  @P5 LEA.HI.X R13, R7.reuse, R195.reuse, R2.reuse, 0x1, P6 ;  /* 0x000000c3070d5211 */ /* 0x1c0fe200030f0c02 */
[----:B------:R2:W-:Y:S01]  /*1b310*/  @!P5 STS [R203+0x3000], RZ ;  /* 0x003000ffcb00d388 */ /* 0x0005e20000000800 */
[CC--:B------:R-:W-:Y:S01]  /*1b320*/  @P4 LEA.HI.X R9, R7.reuse, R195.reuse, R2, 0x1, P1 ;  /* 0x000000c307094211 */ /* 0x0c0fe200008f0c02 */
[----:B------:R-:W-:Y:S01]  /*1b330*/  IMAD.X R0, R2, 0x1, R194, P0 ;  /* 0x0000000102007824 */ /* 0x000fe200000e06c2 */
        /* <DEDUP_REMOVED lines=11> */
[CC--:B------:R-:W-:Y:S02]  /*1b3f0*/  @P2 LEA R4, P0, R5.reuse, R196.reuse, 0x1 ;  /* 0x000000c405042211 */ /* 0x0c0fe400078008ff */
[C-C-:B------:R-:W-:Y:S01]  /*1b400*/  @P4 LEA.HI.X R17, R5.reuse, R195, R0.reuse, 0x1, P1 ;  /* 0x000000c305114211 */ /* 0x140fe200008f0c00 */
        /* <DEDUP_REMOVED lines=63> */
.L_x_1205:
[----:B--234-:R-:W-:Y:S05]  /*1b800*/  BSYNC B1 ;  /* 0x0000000000017941 */ /* 0x01cfea0003800000 */
.L_x_1204:
[----:B-1----:R-:W2:Y:S01]  /*1b810*/  LD.E R53, [R118.64+0xdc] ;  /* 0x0000dc0476357980 */ /* 0x002ea2000c101900 */
[----:B------:R-:W-:Y:S02]  /*1b820*/  FMNMX.FTZ R0, R228, R3, !PT ;  /* 0x00000003e4007209 */ /* 0x000fe40007810000 */
[----:B------:R-:W-:Y:S01]  /*1b830*/  FMNMX.FTZ R2, R230, R121, !PT ;  /* 0x00000079e6027209 */ /* 0x000fe20007810000 */
[----:B------:R-:W-:Y:S01]  /*1b840*/  LDSM.16.MT88.4 R20, [R120+0x9000] ;  /* 0x009000007814783b */ /* 0x000fe20000004200 */
[----:B------:R-:W-:Y:S04]  /*1b850*/  FMNMX.FTZ R5, R227, R0, !PT ;  /* 0x00000000e3057209 */ /* 0x000fe80007810000 */
        /* <DEDUP_REMOVED lines=63> */
[----:B------:R-:W-:Y:S03]  /*1bc50*/  FMNMX.FTZ R9, R144, R15, !PT ;  /* 0x0000000f90097209 */ /* 0x000fe60007810000 */
[----:B------:R-:W1:Y:S01]  /*1bc60*/  SHFL.BFLY PT, R0, R7, 0x2, 0x1f ;  /* 0x0c401f0007007f89 */ /* 0x000e6200000e0000 */
[----:B------:R-:W-:Y:S07]  /*1bc70*/  FMNMX.FTZ R13, R142, R9, !PT ;  /* 0x000000098e0d7209 */ /* 0x000fee0007810000 */
[----:B------:R-:W3:Y:S01]  /*1bc80*/  SHFL.BFLY PT, R2, R13, 0x2, 0x1f ;  /* 0x0c401f000d027f89 */ /* 0x000ee200000e0000 */
[----:B-1----:R-:W-:Y:S07]  /*1bc90*/  FMNMX.FTZ R5, R7, R0, !PT ;  /* 0x0000000007057209 */ /* 0x002fee0007810000 */
[----:B------:R-:W1:Y:S01]  /*1bca0*/  SHFL.BFLY PT, R0, R5, 0x1, 0x1f ;  /* 0x0c201f0005007f89 */ /* 0x000e6200000e0000 */
[----:B---3--:R-:W-:Y:S07]  /*1bcb0*/  FMNMX.FTZ R11, R13, R2, !PT ;  /* 0x000000020d0b7209 */ /* 0x008fee0007810000 */
[----:B------:R-:W3:Y:S08]  /*1bcc0*/  SHFL.BFLY PT, R2, R11, 0x1, 0x1f ;  /* 0x0c201f000b027f89 */ /* 0x000ef000000e0000 */
[----:B------:R-:W4:Y:S01]  /*1bcd0*/  LDSM.16.MT88.4 R12, [R123+0x9000] ;  /* 0x009000007b0c783b */ /* 0x000f220000004200 */
[----:B-1----:R-:W-:Y:S05]  /*1bce0*/  FMNMX.FTZ R0, R5, R0, !PT ;  /* 0x0000000005007209 */ /* 0x002fea0007810000 */
[----:B------:R-:W-:Y:S01]  /*1bcf0*/  FADD.FTZ R4, -R0, R3 ;  /* 0x0000000300047221 */ /* 0x000fe20000010100 */
[----:B---3--:R-:W-:Y:S04]  /*1bd00*/  FMNMX.FTZ R2, R11, R2, !PT ;  /* 0x000000020b027209 */ /* 0x008fe80007810000 */
[----:B------:R-:W-:Y:S01]  /*1bd10*/  FSETP.NEU.FTZ.AND P0, PT, R2, -INF , PT ;  /* 0xff8000000200780b */ /* 0x000fe20003f1d000 */
[C---:B--2---:R-:W-:Y:S02]  /*1bd20*/  FMUL.FTZ R132, R53.reuse, R2 ;  /* 0x0000000235847220 */ /* 0x044fe40000410000 */
[C---:B------:R-:W-:Y:S02]  /*1bd30*/  FMUL.FTZ R130, R53.reuse, R0 ;  /* 0x0000000035827220 */ /* 0x040fe40000410000 */
[C---:B------:R-:W-:Y:S01]  /*1bd40*/  FMUL.FTZ R3, R53.reuse, R4 ;  /* 0x0000000435037220 */ /* 0x040fe20000410000 */
[----:B------:R-:W-:Y:S01]  /*1bd50*/  FSEL R132, R132, RZ, P0 ;  /* 0x000000ff84847208 */ /* 0x000fe20000000000 */
[----:B------:R-:W-:Y:S01]  /*1bd60*/  FADD.FTZ R4, -R2, R121 ;  /* 0x0000007902047221 */ /* 0x000fe20000010100 */
[----:B------:R-:W-:Y:S03]  /*1bd70*/  FSETP.NEU.FTZ.AND P0, PT, R0, -INF , PT ;  /* 0xff8000000000780b */ /* 0x000fe60003f1d000 */
[----:B------:R-:W-:Y:S01]  /*1bd80*/  FMUL.FTZ R52, R53, R4 ;  /* 0x0000000435347220 */ /* 0x000fe20000410000 */
[----:B------:R-:W-:Y:S01]  /*1bd90*/  FSEL R130, R130, RZ, P0 ;  /* 0x000000ff82827208 */ /* 0x000fe20000000000 */
[-CC-:B------:R-:W-:Y:S01]  /*1bda0*/  FFMA.FTZ R128, R230, R53.reuse, -R132.reuse ;  /* 0x00000035e6807223 */ /* 0x180fe20000010884 */
[----:B------:R-:W1:Y:S01]  /*1bdb0*/  MUFU.EX2 R3, R3 ;  /* 0x0000000300037308 */ /* 0x000e620000000800 */
[-C--:B------:R-:W-:Y:S01]  /*1bdc0*/  FFMA.FTZ R121, R229, R53.reuse, -R132 ;  /* 0x00000035e5797223 */ /* 0x080fe20000010884 */
[----:B------:R-:W-:Y:S01]  /*1bdd0*/  ISETP.GT.AND P0, PT, R206, 0x1, PT ;  /* 0x00000001ce00780c */ /* 0x000fe20003f04270 */
[-CC-:B------:R-:W-:Y:S02]  /*1bde0*/  FFMA.FTZ R126, R228, R53.reuse, -R130.reuse ;  /* 0x00000035e47e7223 */ /* 0x180fe40000010882 */
[-C--:B------:R-:W-:Y:S02]  /*1bdf0*/  FFMA.FTZ R59, R227, R53.reuse, -R130 ;  /* 0x00000035e33b7223 */ /* 0x080fe40000010882 */
[-CC-:B------:R-:W-:Y:S02]  /*1be00*/  FFMA.FTZ R124, R226, R53.reuse, -R132.reuse ;  /* 0x00000035e27c7223 */ /* 0x180fe40000010884 */
[-C--:B------:R-:W-:Y:S01]  /*1be10*/  FFMA.FTZ R57, R233, R53.reuse, -R132 ;  /* 0x00000035e9397223 */ /* 0x080fe20000010884 */
[----:B------:R-:W2:Y:S01]  /*1be20*/  MUFU.EX2 R52, R52 ;  /* 0x0000003400347308 */ /* 0x000ea20000000800 */
[-CC-:B------:R-:W-:Y:S02]  /*1be30*/  FFMA.FTZ R58, R232, R53.reuse, -R130.reuse ;  /* 0x00000035e83a7223 */ /* 0x180fe40000010882 */
[-CC-:B------:R-:W-:Y:S02]  /*1be40*/  FFMA.FTZ R55, R231, R53.reuse, -R130.reuse ;  /* 0x00000035e7377223 */ /* 0x180fe40000010882 */
[-CC-:B------:R-:W-:Y:S02]  /*1be50*/  FFMA.FTZ R125, R184, R53.reuse, -R130.reuse ;  /* 0x00000035b87d7223 */ /* 0x180fe40000010882 */
[-C--:B------:R-:W-:Y:S02]  /*1be60*/  FFMA.FTZ R223, R223, R53.reuse, -R130 ;  /* 0x00000035dfdf7223 */ /* 0x080fe40000010882 */
[-CC-:B------:R-:W-:Y:S01]  /*1be70*/  FFMA.FTZ R134, R186, R53.reuse, -R132.reuse ;  /* 0x00000035ba867223 */ /* 0x180fe20000010884 */
[----:B------:R-:W-:Y:S01]  /*1be80*/  MUFU.EX2 R128, R128 ;  /* 0x0000008000807308 */ /* 0x000fe20000000800 */
[-CC-:B------:R-:W-:Y:S02]  /*1be90*/  FFMA.FTZ R127, R179, R53.reuse, -R132.reuse ;  /* 0x00000035b37f7223 */ /* 0x180fe40000010884 */
[--C-:B------:R-:W-:Y:S02]  /*1bea0*/  FFMA.FTZ R136, R178, R53, -R132.reuse ;  /* 0x00000035b2887223 */ /* 0x100fe40000010884 */
[C---:B-1----:R-:W-:Y:S02]  /*1beb0*/  FMUL.FTZ R6, R3.reuse, R114 ;  /* 0x0000007203067220 */ /* 0x042fe40000410000 */
[C---:B------:R-:W-:Y:S02]  /*1bec0*/  FMUL.FTZ R7, R3.reuse, R115 ;  /* 0x0000007303077220 */ /* 0x040fe40000410000 */
[C---:B------:R-:W-:Y:S01]  /*1bed0*/  FMUL.FTZ R10, R3.reuse, R110 ;  /* 0x0000006e030a7220 */ /* 0x040fe20000410000 */
[----:B------:R-:W1:Y:S01]  /*1bee0*/  MUFU.EX2 R121, R121 ;  /* 0x0000007900797308 */ /* 0x000e620000000800 */
[C---:B------:R-:W-:Y:S02]  /*1bef0*/  FMUL.FTZ R11, R3.reuse, R111 ;  /* 0x0000006f030b7220 */ /* 0x040fe40000410000 */
[C---:B------:R-:W-:Y:S02]  /*1bf00*/  FMUL.FTZ R18, R3.reuse, R102 ;  /* 0x0000006603127220 */ /* 0x040fe40000410000 */
[C---:B--2---:R-:W-:Y:S02]  /*1bf10*/  FMUL.FTZ R4, R52.reuse, R112 ;  /* 0x0000007034047220 */ /* 0x044fe40000410000 */
[C---:B------:R-:W-:Y:S02]  /*1bf20*/  FMUL.FTZ R5, R52.reuse, R113 ;  /* 0x0000007134057220 */ /* 0x040fe40000410000 */
[C---:B------:R-:W-:Y:S01]  /*1bf30*/  FMUL.FTZ R8, R52.reuse, R108 ;  /* 0x0000006c34087220 */ /* 0x040fe20000410000 */
[----:B------:R-:W-:Y:S01]  /*1bf40*/  MUFU.EX2 R126, R126 ;  /* 0x0000007e007e7308 */ /* 0x000fe20000000800 */
[C---:B------:R-:W-:Y:S02]  /*1bf50*/  FMUL.FTZ R9, R52.reuse, R109 ;  /* 0x0000006d34097220 */ /* 0x040fe40000410000 */
[C---:B------:R-:W-:Y:S01]  /*1bf60*/  FMUL.FTZ R19, R3.reuse, R103 ;  /* 0x0000006703137220 */ /* 0x040fe20000410000 */
[----:B------:R-:W-:Y:S01]  /*1bf70*/  LDSM.16.MT88.4 R108, [R123+0xac00] ;  /* 0x00ac00007b6c783b */ /* 0x000fe20000004200 */
[C---:B------:R-:W-:Y:S02]  /*1bf80*/  FMUL.FTZ R16, R52.reuse, R100 ;  /* 0x0000006434107220 */ /* 0x040fe40000410000 */
[C---:B------:R-:W-:Y:S02]  /*1bf90*/  FMUL.FTZ R17, R52.reuse, R101 ;  /* 0x0000006534117220 */ /* 0x040fe40000410000 */
[C---:B------:R-:W-:Y:S01]  /*1bfa0*/  FMUL.FTZ R26, R3.reuse, R94 ;  /* 0x0000005e031a7220 */ /* 0x040fe20000410000 */
[----:B------:R-:W2:Y:S01]  /*1bfb0*/  MUFU.EX2 R59, R59 ;  /* 0x0000003b003b7308 */ /* 0x000ea20000000800 */
[----:B------:R-:W-:Y:S01]  /*1bfc0*/  FMUL.FTZ R27, R3, R95 ;  /* 0x0000005f031b7220 */ /* 0x000fe20000410000 */
[----:B------:R-:W-:Y:S01]  /*1bfd0*/  LDSM.16.MT88.4 R100, [R120+0xac00] ;  /* 0x00ac00007864783b */ /* 0x000fe20000004200 */
[C---:B------:R-:W-:Y:S01]  /*1bfe0*/  FMUL.FTZ R24, R52.reuse, R92 ;  /* 0x0000005c34187220 */ /* 0x040fe20000410000 */
[----:B-1----:R-:W-:Y:S01]  /*1bff0*/  F2FP.BF16.PACK_AB R60, R121, R128 ;  /* 0x00000080793c723e */ /* 0x002fe200000010ff */
        /* <DEDUP_REMOVED lines=8> */
[----:B------:R-:W-:Y:S02]  /*1c080*/  FMUL.FTZ R43, R3, R79 ;  /* 0x0000004f032b7220 */ /* 0x000fe40000410000 */
[C---:B------:R-:W-:Y:S01]  /*1c090*/  FMUL.FTZ R40, R52.reuse, R76 ;  /* 0x0000004c34287220 */ /* 0x040fe20000410000 */
[----:B------:R-:W1:Y:S01]  /*1c0a0*/  MUFU.EX2 R57, R57 ;  /* 0x0000003900397308 */ /* 0x000e620000000800 */
[C---:B------:R-:W-:Y:S02]  /*1c0b0*/  FMUL.FTZ R41, R52.reuse, R77 ;  /* 0x0000004d34297220 */ /* 0x040fe40000410000 */
[----:B------:R-:W3:Y:S01]  /*1c0c0*/  LDSM.16.MT88.4 R76, [R123+0x9400] ;  /* 0x009400007b4c783b */ /* 0x000ee20000004200 */
[----:B--2---:R-:W-:Y:S01]  /*1c0d0*/  F2FP.BF16.PACK_AB R61, R59, R126 ;  /* 0x0000007e3b3d723e */ /* 0x004fe200000010ff */
[C---:B------:R-:W-:Y:S02]  /*1c0e0*/  FMUL.FTZ R50, R3.reuse, R70 ;  /* 0x0000004603327220 */ /* 0x040fe40000410000 */
[----:B------:R-:W-:Y:S02]  /*1c0f0*/  FMUL.FTZ R51, R3, R71 ;  /* 0x0000004703337220 */ /* 0x000fe40000410000 */
[C---:B------:R-:W-:Y:S01]  /*1c100*/  FMUL.FTZ R48, R52.reuse, R68 ;  /* 0x0000004434307220 */ /* 0x040fe20000410000 */
[----:B------:R-:W-:Y:S01]  /*1c110*/  MUFU.EX2 R58, R58 ;  /* 0x0000003a003a7308 */ /* 0x000fe20000000800 */
[----:B------:R-:W-:Y:S02]  /*1c120*/  FMUL.FTZ R49, R52, R69 ;  /* 0x0000004534317220 */ /* 0x000fe40000410000 */
[----:B------:R-:W-:Y:S01]  /*1c130*/  LDSM.16.MT88.4 R68, [R120+0xb400] ;  /* 0x00b400007844783b */ /* 0x000fe20000004200 */
[-CC-:B------:R-:W-:Y:S02]  /*1c140*/  FFMA.FTZ R84, R221, R53.reuse, -R132.reuse ;  /* 0x00000035dd547223 */ /* 0x180fe40000010884 */
[-C--:B------:R-:W-:Y:S02]  /*1c150*/  FFMA.FTZ R85, R220, R53.reuse, -R132 ;  /* 0x00000035dc557223 */ /* 0x080fe40000010884 */
[-CC-:B------:R-:W-:Y:S02]  /*1c160*/  FFMA.FTZ R87, R218, R53.reuse, -R130.reuse ;  /* 0x00000035da577223 */ /* 0x180fe40000010882 */
[----:B------:R-:W2:Y:S01]  /*1c170*/  MUFU.EX2 R55, R55 ;  /* 0x0000003700377308 */ /* 0x000ea20000000800 */
[-CC-:B------:R-:W-:Y:S02]  /*1c180*/  FFMA.FTZ R86, R219, R53.reuse, -R130.reuse ;  /* 0x00000035db567223 */ /* 0x180fe40000010882 */
[-CC-:B------:R-:W-:Y:S01]  /*1c190*/  FFMA.FTZ R138, R177, R53.reuse, -R130.reuse ;  /* 0x00000035b18a7223 */ /* 0x180fe20000010882 */
[----:B-1----:R-:W-:Y:S01]  /*1c1a0*/  F2FP.BF16.PACK_AB R62, R57, R124 ;  /* 0x0000007c393e723e */ /* 0x002fe200000010ff */
[-C--:B------:R-:W-:Y:S02]  /*1c1b0*/  FFMA.FTZ R129, R176, R53.reuse, -R130 ;  /* 0x00000035b0817223 */ /* 0x080fe40000010882 */
[-CC-:B------:R-:W-:Y:S02]  /*1c1c0*/  FFMA.FTZ R131, R168, R53.reuse, -R132.reuse ;  /* 0x00000035a8837223 */ /* 0x180fe40000010884 */
[-C--:B------:R-:W-:Y:S01]  /*1c1d0*/  FFMA.FTZ R168, R175, R53.reuse, -R132 ;  /* 0x00000035afa87223 */ /* 0x080fe20000010884 */
[----:B------:R-:W-:Y:S01]  /*1c1e0*/  MUFU.EX2 R84, R84 ;  /* 0x0000005400547308 */ /* 0x000fe20000000800 */
[-CC-:B------:R-:W-:Y:S02]  /*1c1f0*/  FFMA.FTZ R133, R174, R53.reuse, -R130.reuse ;  /* 0x00000035ae857223 */ /* 0x180fe40000010882 */
[-C--:B------:R-:W-:Y:S02]  /*1c200*/  FFMA.FTZ R172, R172, R53.reuse, -R130 ;  /* 0x00000035acac7223 */ /* 0x080fe40000010882 */
[-CC-:B------:R-:W-:Y:S02]  /*1c210*/  FFMA.FTZ R135, R173, R53.reuse, -R132.reuse ;  /* 0x00000035ad877223 */ /* 0x180fe40000010884 */
[-C--:B------:R-:W-:Y:S02]  /*1c220*/  FFMA.FTZ R174, R171, R53.reuse, -R132 ;  /* 0x00000035abae7223 */ /* 0x080fe40000010884 */
[-CC-:B------:R-:W-:Y:S01]  /*1c230*/  FFMA.FTZ R137, R170, R53.reuse, -R130.reuse ;  /* 0x00000035aa897223 */ /* 0x180fe20000010882 */
[----:B------:R-:W1:Y:S01]  /*1c240*/  MUFU.EX2 R85, R85 ;  /* 0x0000005500557308 */ /* 0x000e620000000800 */
[-C--:B------:R-:W-:Y:S02]  /*1c250*/  FFMA.FTZ R170, R169, R53.reuse, -R130 ;  /* 0x00000035a9aa7223 */ /* 0x080fe40000010882 */
[-CC-:B------:R-:W-:Y:S01]  /*1c260*/  FFMA.FTZ R139, R167, R53.reuse, -R132.reuse ;  /* 0x00000035a78b7223 */ /* 0x180fe20000010884 */
[----:B--2---:R-:W-:Y:S01]  /*1c270*/  F2FP.BF16.PACK_AB R63, R55, R58 ;  /* 0x0000003a373f723e */ /* 0x004fe200000010ff */
[-C--:B------:R-:W-:Y:S02]  /*1c280*/  FFMA.FTZ R166, R166, R53.reuse, -R132 ;  /* 0x00000035a6a67223 */ /* 0x080fe40000010884 */
[-CC-:B------:R-:W-:Y:S02]  /*1c290*/  FFMA.FTZ R165, R165, R53.reuse, -R130.reuse ;  /* 0x00000035a5a57223 */ /* 0x180fe40000010882 */
[-C--:B------:R-:W-:Y:S01]  /*1c2a0*/  FFMA.FTZ R164, R164, R53.reuse, -R130 ;  /* 0x00000035a4a47223 */ /* 0x080fe20000010882 */
[----:B------:R-:W-:Y:S01]  /*1c2b0*/  MUFU.EX2 R87, R87 ;  /* 0x0000005700577308 */ /* 0x000fe20000000800 */
[C---:B----4-:R-:W-:Y:S05]  /*1c2c0*/  HMMA.16816.F32.BF16 R4, R60.reuse, R12, R4 ;  /* 0x0000000c3c04723c */ /* 0x050fea0000041804 */
[----:B------:R-:W-:Y:S02]  /*1c2d0*/  FFMA.FTZ R163, R163, R53, -R132 ;  /* 0x00000035a3a37223 */ /* 0x000fe40000010884 */
[C---:B------:R-:W-:Y:S01]  /*1c2e0*/  FMUL.FTZ R12, R52.reuse, R104 ;  /* 0x00000068340c7220 */ /* 0x040fe20000410000 */
[C---:B------:R-:W-:Y:S01]  /*1c2f0*/  HMMA.16816.F32.BF16 R8, R60.reuse, R14, R8 ;  /* 0x0000000e3c08723c */ /* 0x040fe20000041808 */
[----:B------:R-:W2:Y:S03]  /*1c300*/  MUFU.EX2 R86, R86 ;  /* 0x0000005600567308 */ /* 0x000ea60000000800 */
[----:B------:R-:W-:Y:S02]  /*1c310*/  FMUL.FTZ R13, R52, R105 ;  /* 0x00000069340d7220 */ /* 0x000fe40000410000 */
[--C-:B------:R-:W-:Y:S02]  /*1c320*/  FFMA.FTZ R105, R215, R53, -R130.reuse ;  /* 0x00000035d7697223 */ /* 0x100fe40000010882 */
[C---:B------:R-:W-:Y:S03]  /*1c330*/  FMUL.FTZ R14, R3.reuse, R106 ;  /* 0x0000006a030e7220 */ /* 0x040fe60000410000 */
[----:B------:R-:W-:Y:S01]  /*1c340*/  MUFU.EX2 R125, R125 ;  /* 0x0000007d007d7308 */ /* 0x000fe20000000800 */
[----:B------:R-:W-:Y:S02]  /*1c350*/  FMUL.FTZ R15, R3, R107 ;  /* 0x0000006b030f7220 */ /* 0x000fe40000410000 */
[-C--:B------:R-:W-:Y:S02]  /*1c360*/  FFMA.FTZ R104, R185, R53.reuse, -R130 ;  /* 0x00000035b9687223 */ /* 0x080fe40000010882 */
[-C--:B------:R-:W-:Y:S02]  /*1c370*/  FFMA.FTZ R162, R162, R53.reuse, -R132 ;  /* 0x00000035a2a27223 */ /* 0x080fe40000010884 */
[-CC-:B------:R-:W-:Y:S01]  /*1c380*/  FFMA.FTZ R161, R161, R53.reuse, -R130.reuse ;  /* 0x00000035a1a17223 */ /* 0x180fe20000010882 */
[C---:B------:R-:W-:Y:S02]  /*1c390*/  HMMA.16816.F32.BF16 R12, R60.reuse, R20, R12 ;  /* 0x000000143c0c723c */ /* 0x040fe4000004180c */
[----:B------:R-:W-:Y:S01]  /*1c3a0*/  MUFU.EX2 R105, R105 ;  /* 0x0000006900697308 */ /* 0x000fe20000000800 */
[-C--:B------:R-:W-:Y:S02]  /*1c3b0*/  FFMA.FTZ R160, R160, R53.reuse, -R130 ;  /* 0x00000035a0a07223 */ /* 0x080fe40000010882 */
[--C-:B------:R-:W-:Y:S02]  /*1c3c0*/  FFMA.FTZ R159, R159, R53, -R132.reuse ;  /* 0x000000359f9f7223 */ /* 0x100fe40000010884 */
[C---:B------:R-:W-:Y:S01]  /*1c3d0*/  FMUL.FTZ R20, R52.reuse, R96 ;  /* 0x0000006034147220 */ /* 0x040fe20000410000 */
[C---:B------:R-:W-:Y:S04]  /*1c3e0*/  HMMA.16816.F32.BF16 R16, R60.reuse, R22, R16 ;  /* 0x000000163c10723c */ /* 0x040fe80000041810 */
[----:B------:R-:W-:Y:S01]  /*1c3f0*/  FMUL.FTZ R21, R52, R97 ;  /* 0x0000006134157220 */ /* 0x000fe20000410000 */
[----:B------:R-:W-:Y:S01]  /*1c400*/  MUFU.EX2 R104, R104 ;  /* 0x0000006800687308 */ /* 0x000fe20000000800 */
[--C-:B------:R-:W-:Y:S02]  /*1c410*/  FFMA.FTZ R97, R225, R53, -R132.reuse ;  /* 0x00000035e1617223 */ /* 0x100fe40000010884 */
[C---:B------:R-:W-:Y:S04]  /*1c420*/  FMUL.FTZ R22, R3.reuse, R98 ;  /* 0x0000006203167220 */ /* 0x040fe80000410000 */
[----:B------:R-:W-:Y:S02]  /*1c430*/  FMUL.FTZ R23, R3, R99 ;  /* 0x0000006303177220 */ /* 0x000fe40000410000 */
[-C--:B------:R-:W-:Y:S01]  /*1c440*/  FFMA.FTZ R96, R224, R53.reuse, -R132 ;  /* 0x00000035e0607223 */ /* 0x080fe20000010884 */
[----:B------:R-:W-:Y:S01]  /*1c450*/  MUFU.EX2 R97, R97 ;  /* 0x0000006100617308 */ /* 0x000fe20000000800 */
[-C--:B------:R-:W-:Y:S02]  /*1c460*/  FFMA.FTZ R98, R214, R53.reuse, -R130 ;  /* 0x00000035d6627223 */ /* 0x080fe40000010882 */
[-CC-:B------:R-:W-:Y:S01]  /*1c470*/  FFMA.FTZ R99, R187, R53.reuse, -R132.reuse ;  /* 0x00000035bb637223 */ /* 0x180fe20000010884 */
[C---:B------:R-:W-:Y:S03]  /*1c480*/  HMMA.16816.F32.BF16 R20, R60.reuse, R28, R20 ;  /* 0x0000001c3c14723c */ /* 0x040fe60000041814 */
[-C--:B------:R-:W-:Y:S02]  /*1c490*/  FFMA.FTZ R158, R158, R53.reuse, -R132 ;  /* 0x000000359e9e7223 */ /* 0x080fe40000010884 */
[--C-:B------:R-:W-:Y:S01]  /*1c4a0*/  FFMA.FTZ R157, R157, R53, -R130.reuse ;  /* 0x000000359d9d7223 */ /* 0x100fe20000010882 */
[----:B------:R-:W4:Y:S01]  /*1c4b0*/  MUFU.EX2 R96, R96 ;  /* 0x0000006000607308 */ /* 0x000f220000000800 */
[C---:B------:R-:W-:Y:S01]  /*1c4c0*/  FMUL.FTZ R28, R52.reuse, R88 ;  /* 0x00000058341c7220 */ /* 0x040fe20000410000 */
[C---:B------:R-:W-:Y:S04]  /*1c4d0*/  HMMA.16816.F32.BF16 R24, R60.reuse, R30, R24 ;  /* 0x0000001e3c18723c */ /* 0x040fe80000041818 */
[----:B------:R-:W-:Y:S02]  /*1c4e0*/  FMUL.FTZ R29, R52, R89 ;  /* 0x00000059341d7220 */ /* 0x000fe40000410000 */
[----:B------:R-:W-:Y:S02]  /*1c4f0*/  FFMA.FTZ R88, R222, R53, -R130 ;  /* 0x00000035de587223 */ /* 0x000fe40000010882 */
[C---:B------:R-:W-:Y:S01]  /*1c500*/  FMUL.FTZ R30, R3.reuse, R90 ;  /* 0x0000005a031e7220 */ /* 0x040fe20000410000 */
[----:B------:R-:W-:Y:S03]  /*1c510*/  MUFU.EX2 R98, R98 ;  /* 0x0000006200627308 */ /* 0x000fe60000000800 */
[----:B------:R-:W-:Y:S02]  /*1c520*/  FMUL.FTZ R31, R3, R91 ;  /* 0x0000005b031f7220 */ /* 0x000fe40000410000 */
[-CC-:B------:R-:W-:Y:S02]  /*1c530*/  FFMA.FTZ R89, R217, R53.reuse, -R132.reuse ;  /* 0x00000035d9597223 */ /* 0x180fe40000010884 */
[-C--:B------:R-:W-:Y:S02]  /*1c540*/  FFMA.FTZ R90, R216, R53.reuse, -R132 ;  /* 0x00000035d85a7223 */ /* 0x080fe40000010884 */
[-C--:B------:R-:W-:Y:S01]  /*1c550*/  FFMA.FTZ R156, R156, R53.reuse, -R130 ;  /* 0x000000359c9c7223 */ /* 0x080fe20000010882 */
[C---:B------:R-:W-:Y:S01]  /*1c560*/  HMMA.16816.F32.BF16 R28, R60.reuse, R36, R28 ;  /* 0x000000243c1c723c */ /* 0x040fe2000004181c */
[----:B------:R-:W-:Y:S02]  /*1c570*/  MUFU.EX2 R91, R223 ;  /* 0x000000df005b7308 */ /* 0x000fe40000000800 */
[-CC-:B------:R-:W-:Y:S02]  /*1c580*/  FFMA.FTZ R155, R155, R53.reuse, -R132.reuse ;  /* 0x000000359b9b7223 */ /* 0x180fe40000010884 */
[----:B------:R-:W-:Y:S02]  /*1c590*/  FFMA.FTZ R154, R154, R53, -R132 ;  /* 0x000000359a9a7223 */ /* 0x000fe40000010884 */
[C---:B------:R-:W-:Y:S01]  /*1c5a0*/  FMUL.FTZ R36, R52.reuse, R80 ;  /* 0x0000005034247220 */ /* 0x040fe20000410000 */
[C---:B------:R-:W-:Y:S03]  /*1c5b0*/  HMMA.16816.F32.BF16 R32, R60.reuse, R38, R32 ;  /* 0x000000263c20723c */ /* 0x040fe60000041820 */
[----:B------:R-:W5:Y:S01]  /*1c5c0*/  MUFU.EX2 R88, R88 ;  /* 0x0000005800587308 */ /* 0x000f620000000800 */
[----:B------:R-:W-:Y:S02]  /*1c5d0*/  FMUL.FTZ R37, R52, R81 ;  /* 0x0000005134257220 */ /* 0x000fe40000410000 */
[--C-:B------:R-:W-:Y:S02]  /*1c5e0*/  FFMA.FTZ R176, R153, R53, -R130.reuse ;  /* 0x0000003599b07223 */ /* 0x100fe40000010882 */
[C---:B------:R-:W-:Y:S04]  /*1c5f0*/  FMUL.FTZ R38, R3.reuse, R82 ;  /* 0x0000005203267220 */ /* 0x040fe80000410000 */
[----:B------:R-:W-:Y:S01]  /*1c600*/  FMUL.FTZ R39, R3, R83 ;  /* 0x0000005303277220 */ /* 0x000fe20000410000 */
[----:B------:R-:W-:Y:S01]  /*1c610*/  MUFU.EX2 R89, R89 ;  /* 0x0000005900597308 */ /* 0x000fe20000000800 */
[----:B------:R-:W-:Y:S01]  /*1c620*/  LDSM.16.MT88.4 R80, [R123+0xd400] ;  /* 0x00d400007b50783b */ /* 0x000fe20000004200 */
[-C--:B------:R-:W-:Y:S02]  /*1c630*/  FFMA.FTZ R151, R151, R53.reuse, -R130 ;  /* 0x0000003597977223 */ /* 0x080fe40000010882 */
[-CC-:B------:R-:W-:Y:S02]  /*1c640*/  FFMA.FTZ R152, R152, R53.reuse, -R132.reuse ;  /* 0x0000003598987223 */ /* 0x180fe40000010884 */
[C---:B------:R-:W-:Y:S03]  /*1c650*/  HMMA.16816.F32.BF16 R36, R60.reuse, R44, R36 ;  /* 0x0000002c3c24723c */ /* 0x040fe60000041824 */
[-C--:B------:R-:W-:Y:S01]  /*1c660*/  FFMA.FTZ R153, R150, R53.reuse, -R132 ;  /* 0x0000003596997223 */ /* 0x080fe20000010884 */
[----:B------:R-:W1:Y:S01]  /*1c670*/  MUFU.EX2 R90, R90 ;  /* 0x0000005a005a7308 */ /* 0x000e620000000800 */
[--C-:B------:R-:W-:Y:S02]  /*1c680*/  FFMA.FTZ R149, R149, R53, -R130.reuse ;  /* 0x0000003595957223 */ /* 0x100fe40000010882 */
[C---:B------:R-:W-:Y:S01]  /*1c690*/  FMUL.FTZ R44, R52.reuse, R72 ;  /* 0x00000048342c7220 */ /* 0x040fe20000410000 */
[C---:B------:R-:W-:Y:S04]  /*1c6a0*/  HMMA.16816.F32.BF16 R40, R60.reuse, R46, R40 ;  /* 0x0000002e3c28723c */ /* 0x040fe80000041828 */
[----:B------:R-:W-:Y:S02]  /*1c6b0*/  FMUL.FTZ R45, R52, R73 ;  /* 0x00000049342d7220 */ /* 0x000fe40000410000 */
[----:B------:R-:W-:Y:S01]  /*1c6c0*/  MUFU.EX2 R99, R99 ;  /* 0x0000006300637308 */ /* 0x000fe20000000800 */
[C---:B------:R-:W-:Y:S02]  /*1c6d0*/  FMUL.FTZ R46, R3.reuse, R74 ;  /* 0x0000004a032e7220 */ /* 0x040fe40000410000 */
[----:B------:R-:W-:Y:S02]  /*1c6e0*/  FMUL.FTZ R47, R3, R75 ;  /* 0x0000004b032f7220 */ /* 0x000fe40000410000 */
[----:B------:R-:W3:Y:S01]  /*1c6f0*/  LDSM.16.MT88.4 R72, [R120+0x9400] ;  /* 0x009400007848783b */ /* 0x000ee20000004200 */
[-C--:B------:R-:W-:Y:S02]  /*1c700*/  FFMA.FTZ R148, R148, R53.reuse, -R130 ;  /* 0x0000003594947223 */ /* 0x080fe40000010882 */
[-CC-:B------:R-:W-:Y:S02]  /*1c710*/  FFMA.FTZ R146, R146, R53.reuse, -R132.reuse ;  /* 0x0000003592927223 */ /* 0x180fe40000010884 */
[C---:B------:R-:W-:Y:S01]  /*1c720*/  HMMA.16816.F32.BF16 R44, R60.reuse, R64, R44 ;  /* 0x000000403c2c723c */ /* 0x040fe2000004182c */
[----:B------:R-:W3:Y:S02]  /*1c730*/  MUFU.EX2 R134, R134 ;  /* 0x0000008600867308 */ /* 0x000ee40000000800 */
[-C--:B------:R-:W-:Y:S02]  /*1c740*/  FFMA.FTZ R147, R147, R53.reuse, -R132 ;  /* 0x0000003593937223 */ /* 0x080fe40000010884 */
[-CC-:B------:R-:W-:Y:S02]  /*1c750*/  FFMA.FTZ R145, R145, R53.reuse, -R130.reuse ;  /* 0x0000003591917223 */ /* 0x180fe40000010882 */
[-CC-:B------:R-:W-:Y:S01]  /*1c760*/  FFMA.FTZ R150, R143, R53.reuse, -R130.reuse ;  /* 0x000000358f967223 */ /* 0x180fe20000010882 */
[----:B------:R-:W-:Y:S01]  /*1c770*/  HMMA.16816.F32.BF16 R48, R60, R66, R48 ;  /* 0x000000423c30723c */ /* 0x000fe20000041830 */
[----:B------:R-:W3:Y:S02]  /*1c780*/  LDSM.16.MT88.4 R64, [R123+0xb400] ;  /* 0x00b400007b40783b */ /* 0x000ee40000004200 */
[----:B------:R-:W-:Y:S01]  /*1c790*/  MUFU.EX2 R127, R127 ;  /* 0x0000007f007f7308 */ /* 0x000fe20000000800 */
[-CC-:B------:R-:W-:Y:S02]  /*1c7a0*/  FFMA.FTZ R56, R56, R53.reuse, -R130.reuse ;  /* 0x0000003538387223 */ /* 0x180fe40000010882 */
[----:B------:R-:W-:Y:S01]  /*1c7b0*/  FFMA.FTZ R130, R54, R53, -R130 ;  /* 0x0000003536827223 */ /* 0x000fe20000010882 */
[----:B-1----:R-:W-:Y:S01]  /*1c7c0*/  F2FP.BF16.PACK_AB R62, R85, R84 ;  /* 0x00000054553e723e */ /* 0x002fe200000010ff */
[----:B------:R-:W-:Y:S01]  /*1c7d0*/  FFMA.FTZ R128, R52, R211, R128 ;  /* 0x000000d334807223 */ /* 0x000fe20000010080 */
[----:B--2---:R-:W-:Y:S03]  /*1c7e0*/  F2FP.BF16.PACK_AB R63, R87, R86 ;  /* 0x00000056573f723e */ /* 0x004fe600000010ff */
[----:B----4-:R-:W-:Y:S01]  /*1c7f0*/  F2FP.BF16.PACK_AB R60, R96, R97 ;  /* 0x00000061603c723e */ /* 0x010fe200000010ff */
[----:B------:R-:W1:Y:S01]  /*1c800*/  MUFU.EX2 R136, R136 ;  /* 0x0000008800887308 */ /* 0x000e620000000800 */
[----:B-----5:R-:W-:Y:S01]  /*1c810*/  F2FP.BF16.PACK_AB R61, R88, R91 ;  /* 0x0000005b583d723e */ /* 0x020fe200000010ff */
[----:B------:R-:W-:Y:S02]  /*1c820*/  FADD.FTZ R121, R121, R128 ;  /* 0x0000008079797221 */ /* 0x000fe40000010000 */
[----:B------:R-:W-:Y:S02]  /*1c830*/  FFMA.FTZ R126, R3, R210, R126 ;  /* 0x000000d2037e7223 */ /* 0x000fe4000001007e */
[----:B------:R-:W-:Y:S01]  /*1c840*/  FADD.FTZ R124, R124, R121 ;  /* 0x000000797c7c7221 */ /* 0x000fe20000010000 */
[----:B------:R-:W-:Y:S01]  /*1c850*/  MOV R121, R2 ;  /* 0x0000000200797202 */ /* 0x000fe20000000f00 */
[C---:B---3--:R-:W-:Y:S02]  /*1c860*/  HMMA.16816.F32.BF16 R4, R60.reuse, R76, R4 ;  /* 0x0000004c3c04723c */ /* 0x048fe40000041804 */
[----:B------:R-:W-:Y:S01]  /*1c870*/  MUFU.EX2 R138, R138 ;  /* 0x0000008a008a7308 */ /* 0x000fe20000000800 */
[----:B------:R-:W-:Y:S02]  /*1c880*/  FADD.FTZ R124, R57, R124 ;  /* 0x0000007c397c7221 */ /* 0x000fe40000010000 */
[----:B------:R-:W-:Y:S02]  /*1c890*/  FADD.FTZ R59, R59, R126 ;  /* 0x0000007e3b3b7221 */ /* 0x000fe40000010000 */
[----:B------:R-:W-:Y:S01]  /*1c8a0*/  FADD.FTZ R97, R97, R124 ;  /* 0x0000007c61617221 */ /* 0x000fe20000010000 */
[C---:B------:R-:W-:Y:S01]  /*1c8b0*/  HMMA.16816.F32.BF16 R8, R60.reuse, R78, R8 ;  /* 0x0000004e3c08723c */ /* 0x040fe20000041808 */
[----:B------:R-:W2:Y:S03]  /*1c8c0*/  LDSM.16.MT88.4 R76, [R120+0xd400] ;  /* 0x00d40000784c783b */ /* 0x000ea60000004200 */
[----:B------:R-:W-:Y:S01]  /*1c8d0*/  FADD.FTZ R97, R96, R97 ;  /* 0x0000006160617221 */ /* 0x000fe20000010000 */
[----:B------:R-:W3:Y:S01]  /*1c8e0*/  MUFU.EX2 R129, R129 ;  /* 0x0000008100817308 */ /* 0x000ee20000000800 */
[----:B------:R-:W-:Y:S02]  /*1c8f0*/  FADD.FTZ R58, R58, R59 ;  /* 0x0000003b3a3a7221 */ /* 0x000fe40000010000 */
[C---:B------:R-:W-:Y:S04]  /*1c900*/  HMMA.16816.F32.BF16 R12, R60.reuse, R72, R12 ;  /* 0x000000483c0c723c */ /* 0x040fe8000004180c */
[----:B------:R-:W-:Y:S03]  /*1c910*/  FADD.FTZ R58, R55, R58 ;  /* 0x0000003a373a7221 */ /* 0x000fe60000010000 */
[----:B------:R-:W-:Y:S01]  /*1c920*/  MUFU.EX2 R131, R131 ;  /* 0x0000008300837308 */ /* 0x000fe20000000800 */
[C---:B------:R-:W-:Y:S01]  /*1c930*/  HMMA.16816.F32.BF16 R16, R60.reuse, R74, R16 ;  /* 0x0000004a3c10723c */ /* 0x040fe20000041810 */
[----:B------:R-:W4:Y:S03]  /*1c940*/  LDSM.16.MT88.4 R72, [R123+0x9800] ;  /* 0x009800007b48783b */ /* 0x000f260000004200 */
[----:B------:R-:W-:Y:S04]  /*1c950*/  FADD.FTZ R91, R91, R58 ;  /* 0x0000003a5b5b7221 */ /* 0x000fe80000010000 */
[C---:B------:R-:W-:Y:S01]  /*1c960*/  HMMA.16816.F32.BF16 R20, R60.reuse, R64, R20 ;  /* 0x000000403c14723c */ /* 0x040fe20000041814 */
[----:B------:R-:W5:Y:S03]  /*1c970*/  MUFU.EX2 R168, R168 ;  /* 0x000000a800a87308 */ /* 0x000f660000000800 */
[----:B------:R-:W-:Y:S04]  /*1c980*/  FADD.FTZ R91, R88, R91 ;  /* 0x0000005b585b7221 */ /* 0x000fe80000010000 */
[C---:B------:R-:W-:Y:S01]  /*1c990*/  HMMA.16816.F32.BF16 R24, R60.reuse, R66, R24 ;  /* 0x000000423c18723c */ /* 0x040fe20000041818 */
[----:B------:R-:W1:Y:S02]  /*1c9a0*/  LDSM.16.MT88.4 R64, [R120+0x9800] ;  /* 0x009800007840783b */ /* 0x000e640000004200 */
[----:B------:R-:W-:Y:S01]  /*1c9b0*/  MUFU.EX2 R133, R133 ;  /* 0x0000008500857308 */ /* 0x000fe20000000800 */
[----:B------:R-:W-:Y:S04]  /*1c9c0*/  FADD.FTZ R86, R86, R91 ;  /* 0x0000005b56567221 */ /* 0x000fe80000010000 */
[C---:B------:R-:W-:Y:S04]  /*1c9d0*/  HMMA.16816.F32.BF16 R28, R60.reuse, R68, R28 ;  /* 0x000000443c1c723c */ /* 0x040fe8000004181c */
[----:B------:R-:W-:Y:S01]  /*1c9e0*/  FADD.FTZ R86, R87, R86 ;  /* 0x0000005657567221 */ /* 0x000fe20000010000 */
[----:B------:R-:W1:Y:S03]  /*1c9f0*/  MUFU.EX2 R172, R172 ;  /* 0x000000ac00ac7308 */ /* 0x000e660000000800 */
[C---:B------:R-:W-:Y:S01]  /*1ca00*/  HMMA.16816.F32.BF16 R32, R60.reuse, R70, R32 ;  /* 0x000000463c20723c */ /* 0x040fe20000041820 */
[----:B------:R-:W1:Y:S06]  /*1ca10*/  LDSM.16.MT88.4 R68, [R123+0xb800] ;  /* 0x00b800007b44783b */ /* 0x000e6c0000004200 */
[----:B------:R-:W-:Y:S01]  /*1ca20*/  MUFU.EX2 R135, R135 ;  /* 0x0000008700877308 */ /* 0x000fe20000000800 */
[C---:B------:R-:W-:Y:S08]  /*1ca30*/  HMMA.16816.F32.BF16 R36, R60.reuse, R80, R36 ;  /* 0x000000503c24723c */ /* 0x040ff00000041824 */
[C---:B------:R-:W-:Y:S01]  /*1ca40*/  HMMA.16816.F32.BF16 R40, R60.reuse, R82, R40 ;  /* 0x000000523c28723c */ /* 0x040fe20000041828 */
[----:B------:R-:W-:Y:S01]  /*1ca50*/  LDSM.16.MT88.4 R80, [R123+0xe400] ;  /* 0x00e400007b50783b */ /* 0x000fe20000004200 */
[----:B------:R-:W1:Y:S06]  /*1ca60*/  MUFU.EX2 R174, R174 ;  /* 0x000000ae00ae7308 */ /* 0x000e6c0000000800 */
[C---:B--2---:R-:W-:Y:S04]  /*1ca70*/  HMMA.16816.F32.BF16 R44, R60.reuse, R76, R44 ;  /* 0x0000004c3c2c723c */ /* 0x044fe8000004182c */
[----:B------:R-:W-:Y:S04]  /*1ca80*/  MUFU.EX2 R137, R137 ;  /* 0x0000008900897308 */ /* 0x000fe80000000800 */
[----:B------:R-:W-:Y:S01]  /*1ca90*/  HMMA.16816.F32.BF16 R48, R60, R78, R48 ;  /* 0x0000004e3c30723c */ /* 0x000fe20000041830 */
[----:B------:R-:W2:Y:S05]  /*1caa0*/  LDSM.16.MT88.4 R76, [R120+0xb800] ;  /* 0x00b80000784c783b */ /* 0x000eaa0000004200 */
[----:B------:R-:W1:Y:S01]  /*1cab0*/  MUFU.EX2 R170, R170 ;  /* 0x000000aa00aa7308 */ /* 0x000e620000000800 */
[----:B------:R-:W-:Y:S02]  /*1cac0*/  F2FP.BF16.PACK_AB R60, R90, R89 ;  /* 0x000000595a3c723e */ /* 0x000fe400000010ff */
[----:B------:R-:W-:Y:S03]  /*1cad0*/  F2FP.BF16.PACK_AB R61, R98, R105 ;  /* 0x00000069623d723e */ /* 0x000fe600000010ff */
[----:B------:R-:W-:Y:S01]  /*1cae0*/  F2FP.BF16.PACK_AB R62, R134, R99 ;  /* 0x00000063863e723e */ /* 0x000fe200000010ff */
[----:B------:R-:W-:Y:S01]  /*1caf0*/  FADD.FTZ R105, R105, R86 ;  /* 0x0000005669697221 */ /* 0x000fe20000010000 */
[----:B------:R-:W-:Y:S02]  /*1cb00*/  F2FP.BF16.PACK_AB R63, R125, R104 ;  /* 0x000000687d3f723e */ /* 0x000fe400000010ff */
[----:B------:R-:W-:Y:S01]  /*1cb10*/  MUFU.EX2 R139, R139 ;  /* 0x0000008b008b7308 */ /* 0x000fe20000000800 */
[----:B------:R-:W-:Y:S04]  /*1cb20*/  FADD.FTZ R105, R98, R105 ;  /* 0x0000006962697221 */ /* 0x000fe80000010000 */
[C---:B----4-:R-:W-:Y:S05]  /*1cb30*/  HMMA.16816.F32.BF16 R4, R60.reuse, R72, R4 ;  /* 0x000000483c04723c */ /* 0x050fea0000041804 */
[----:B------:R-:W4:Y:S03]  /*1cb40*/  MUFU.EX2 R166, R166 ;  /* 0x000000a600a67308 */ /* 0x000f260000000800 */
[C---:B------:R-:W-:Y:S01]  /*1cb50*/  HMMA.16816.F32.BF16 R8, R60.reuse, R74, R8 ;  /* 0x0000004a3c08723c */ /* 0x040fe20000041808 */
[----:B------:R-:W3:Y:S06]  /*1cb60*/  LDSM.16.MT88.4 R72, [R123+0xd800] ;  /* 0x00d800007b48783b */ /* 0x000eec0000004200 */
[----:B------:R-:W-:Y:S01]  /*1cb70*/  MUFU.EX2 R165, R165 ;  /* 0x000000a500a57308 */ /* 0x000fe20000000800 */
[C---:B-1----:R-:W-:Y:S08]  /*1cb80*/  HMMA.16816.F32.BF16 R12, R60.reuse, R64, R12 ;  /* 0x000000403c0c723c */ /* 0x042ff0000004180c */
[C---:B------:R-:W-:Y:S01]  /*1cb90*/  HMMA.16816.F32.BF16 R16, R60.reuse, R66, R16 ;  /* 0x000000423c10723c */ /* 0x040fe20000041810 */
[----:B------:R-:W1:Y:S01]  /*1cba0*/  LDSM.16.MT88.4 R64, [R120+0xd800] ;  /* 0x00d800007840783b */ /* 0x000e620000004200 */
[----:B------:R-:W1:Y:S06]  /*1cbb0*/  MUFU.EX2 R164, R164 ;  /* 0x000000a400a47308 */ /* 0x000e6c0000000800 */
[C---:B------:R-:W-:Y:S04]  /*1cbc0*/  HMMA.16816.F32.BF16 R20, R60.reuse, R68, R20 ;  /* 0x000000443c14723c */ /* 0x040fe80000041814 */
[----:B------:R-:W-:Y:S04]  /*1cbd0*/  MUFU.EX2 R163, R163 ;  /* 0x000000a300a37308 */ /* 0x000fe80000000800 */
[C---:B------:R-:W-:Y:S01]  /*1cbe0*/  HMMA.16816.F32.BF16 R24, R60.reuse, R70, R24 ;  /* 0x000000463c18723c */ /* 0x040fe20000041818 */
[----:B------:R-:W4:Y:S05]  /*1cbf0*/  LDSM.16.MT88.4 R68, [R123+0x9c00] ;  /* 0x009c00007b44783b */ /* 0x000f2a0000004200 */
[----:B------:R-:W1:Y:S02]  /*1cc00*/  MUFU.EX2 R162, R162 ;  /* 0x000000a200a27308 */ /* 0x000e640000000800 */
[C---:B--2---:R-:W-:Y:S08]  /*1cc10*/  HMMA.16816.F32.BF16 R28, R60.reuse, R76, R28 ;  /* 0x0000004c3c1c723c */ /* 0x044ff0000004181c */
[C---:B------:R-:W-:Y:S01]  /*1cc20*/  HMMA.16816.F32.BF16 R32, R60.reuse, R78, R32 ;  /* 0x0000004e3c20723c */ /* 0x040fe20000041820 */
[----:B------:R-:W2:Y:S01]  /*1cc30*/  LDSM.16.MT88.4 R76, [R120+0x9c00] ;  /* 0x009c0000784c783b */ /* 0x000ea20000004200 */
[----:B------:R-:W-:Y:S06]  /*1cc40*/  MUFU.EX2 R161, R161 ;  /* 0x000000a100a17308 */ /* 0x000fec0000000800 */
[C---:B---3--:R-:W-:Y:S04]  /*1cc50*/  HMMA.16816.F32.BF16 R36, R60.reuse, R72, R36 ;  /* 0x000000483c24723c */ /* 0x048fe80000041824 */
[----:B------:R-:W3:Y:S04]  /*1cc60*/  MUFU.EX2 R160, R160 ;  /* 0x000000a000a07308 */ /* 0x000ee80000000800 */
[C---:B------:R-:W-:Y:S01]  /*1cc70*/  HMMA.16816.F32.BF16 R40, R60.reuse, R74, R40 ;  /* 0x0000004a3c28723c */ /* 0x040fe20000041828 */
[----:B------:R-:W2:Y:S05]  /*1cc80*/  LDSM.16.MT88.4 R72, [R123+0xbc00] ;  /* 0x00bc00007b48783b */ /* 0x000eaa0000004200 */
[----:B------:R-:W-:Y:S02]  /*1cc90*/  MUFU.EX2 R159, R159 ;  /* 0x0000009f009f7308 */ /* 0x000fe40000000800 */
[C---:B-1----:R-:W-:Y:S08]  /*1cca0*/  HMMA.16816.F32.BF16 R44, R60.reuse, R64, R44 ;  /* 0x000000403c2c723c */ /* 0x042ff0000004182c */
[----:B------:R-:W-:Y:S01]  /*1ccb0*/  HMMA.16816.F32.BF16 R48, R60, R66, R48 ;  /* 0x000000423c30723c */ /* 0x000fe20000041830 */
[----:B------:R-:W1:Y:S01]  /*1ccc0*/  LDSM.16.MT88.4 R64, [R120+0xbc00] ;  /* 0x00bc00007840783b */ /* 0x000e620000004200 */
[----:B------:R-:W1:Y:S05]  /*1ccd0*/  MUFU.EX2 R158, R158 ;  /* 0x0000009e009e7308 */ /* 0x000e6a0000000800 */
[----:B------:R-:W-:Y:S02]  /*1cce0*/  F2FP.BF16.PACK_AB R60, R136, R127 ;  /* 0x0000007f883c723e */ /* 0x000fe400000010ff */
[----:B------:R-:W-:Y:S03]  /*1ccf0*/  F2FP.BF16.PACK_AB R61, R129, R138 ;  /* 0x0000008a813d723e */ /* 0x000fe600000010ff */
[----:B-----5:R-:W-:Y:S01]  /*1cd00*/  F2FP.BF16.PACK_AB R62, R168, R131 ;  /* 0x00000083a83e723e */ /* 0x020fe200000010ff */
[----:B------:R-:W-:Y:S01]  /*1cd10*/  MUFU.EX2 R157, R157 ;  /* 0x0000009d009d7308 */ /* 0x000fe20000000800 */
[----:B------:R-:W-:Y:S07]  /*1cd20*/  F2FP.BF16.PACK_AB R63, R172, R133 ;  /* 0x00000085ac3f723e */ /* 0x000fee00000010ff */
[C---:B----4-:R-:W-:Y:S02]  /*1cd30*/  HMMA.16816.F32.BF16 R4, R60.reuse, R68, R4 ;  /* 0x000000443c04723c */ /* 0x050fe40000041804 */
[----:B------:R-:W4:Y:S06]  /*1cd40*/  MUFU.EX2 R156, R156 ;  /* 0x0000009c009c7308 */ /* 0x000f2c0000000800 */
[C---:B------:R-:W-:Y:S01]  /*1cd50*/  HMMA.16816.F32.BF16 R8, R60.reuse, R70, R8 ;  /* 0x000000463c08723c */ /* 0x040fe20000041808 */
[----:B------:R-:W5:Y:S03]  /*1cd60*/  LDSM.16.MT88.4 R68, [R123+0xdc00] ;  /* 0x00dc00007b44783b */ /* 0x000f660000004200 */
[----:B------:R-:W-:Y:S04]  /*1cd70*/  MUFU.EX2 R155, R155 ;  /* 0x0000009b009b7308 */ /* 0x000fe80000000800 */
[C---:B--2---:R-:W-:Y:S06]  /*1cd80*/  HMMA.16816.F32.BF16 R12, R60.reuse, R76, R12 ;  /* 0x0000004c3c0c723c */ /* 0x044fec000004180c */
[----:B------:R-:W2:Y:S02]  /*1cd90*/  MUFU.EX2 R154, R154 ;  /* 0x0000009a009a7308 */ /* 0x000ea40000000800 */
[C---:B------:R-:W-:Y:S01]  /*1cda0*/  HMMA.16816.F32.BF16 R16, R60.reuse, R78, R16 ;  /* 0x0000004e3c10723c */ /* 0x040fe20000041810 */
[----:B------:R-:W2:Y:S07]  /*1cdb0*/  LDSM.16.MT88.4 R76, [R120+0xdc00] ;  /* 0x00dc0000784c783b */ /* 0x000eae0000004200 */
[C---:B------:R-:W-:Y:S01]  /*1cdc0*/  HMMA.16816.F32.BF16 R20, R60.reuse, R72, R20 ;  /* 0x000000483c14723c */ /* 0x040fe20000041814 */
[----:B------:R-:W-:Y:S07]  /*1cdd0*/  MUFU.EX2 R176, R176 ;  /* 0x000000b000b07308 */ /* 0x000fee0000000800 */
[C---:B------:R-:W-:Y:S01]  /*1cde0*/  HMMA.16816.F32.BF16 R24, R60.reuse, R74, R24 ;  /* 0x0000004a3c18723c */ /* 0x040fe20000041818 */
[----:B------:R-:W3:Y:S02]  /*1cdf0*/  LDSM.16.MT88.4 R72, [R123+0xa000] ;  /* 0x00a000007b48783b */ /* 0x000ee40000004200 */
[----:B------:R-:W2:Y:S05]  /*1ce00*/  MUFU.EX2 R151, R151 ;  /* 0x0000009700977308 */ /* 0x000eaa0000000800 */
[C---:B-1----:R-:W-:Y:S05]  /*1ce10*/  HMMA.16816.F32.BF16 R28, R60.reuse, R64, R28 ;  /* 0x000000403c1c723c */ /* 0x042fea000004181c */
[----:B------:R-:W-:Y:S03]  /*1ce20*/  MUFU.EX2 R152, R152 ;  /* 0x0000009800987308 */ /* 0x000fe60000000800 */
[C---:B------:R-:W-:Y:S01]  /*1ce30*/  HMMA.16816.F32.BF16 R32, R60.reuse, R66, R32 ;  /* 0x000000423c20723c */ /* 0x040fe20000041820 */
[----:B------:R-:W1:Y:S06]  /*1ce40*/  LDSM.16.MT88.4 R64, [R120+0xa000] ;  /* 0x00a000007840783b */ /* 0x000e6c0000004200 */
[----:B------:R-:W1:Y:S01]  /*1ce50*/  MUFU.EX2 R153, R153 ;  /* 0x0000009900997308 */ /* 0x000e620000000800 */
[C---:B-----5:R-:W-:Y:S08]  /*1ce60*/  HMMA.16816.F32.BF16 R36, R60.reuse, R68, R36 ;  /* 0x000000443c24723c */ /* 0x060ff00000041824 */
[C---:B------:R-:W-:Y:S01]  /*1ce70*/  HMMA.16816.F32.BF16 R40, R60.reuse, R70, R40 ;  /* 0x000000463c28723c */ /* 0x040fe20000041828 */
[----:B------:R-:W5:Y:S01]  /*1ce80*/  LDSM.16.MT88.4 R68, [R123+0xc000] ;  /* 0x00c000007b44783b */ /* 0x000f620000004200 */
[----:B------:R-:W-:Y:S06]  /*1ce90*/  MUFU.EX2 R149, R149 ;  /* 0x0000009500957308 */ /* 0x000fec0000000800 */
[C---:B--2---:R-:W-:Y:S04]  /*1cea0*/  HMMA.16816.F32.BF16 R44, R60.reuse, R76, R44 ;  /* 0x0000004c3c2c723c */ /* 0x044fe8000004182c */
[----:B------:R-:W2:Y:S04]  /*1ceb0*/  MUFU.EX2 R148, R148 ;  /* 0x0000009400947308 */ /* 0x000ea80000000800 */
[----:B------:R-:W-:Y:S01]  /*1cec0*/  HMMA.16816.F32.BF16 R48, R60, R78, R48 ;  /* 0x0000004e3c30723c */ /* 0x000fe20000041830 */
[----:B------:R-:W2:Y:S05]  /*1ced0*/  LDSM.16.MT88.4 R76, [R120+0xc000] ;  /* 0x00c00000784c783b */ /* 0x000eaa0000004200 */
[----:B------:R-:W-:Y:S01]  /*1cee0*/  MUFU.EX2 R146, R146 ;  /* 0x0000009200927308 */ /* 0x000fe20000000800 */
[----:B------:R-:W-:Y:S02]  /*1cef0*/  F2FP.BF16.PACK_AB R60, R174, R135 ;  /* 0x00000087ae3c723e */ /* 0x000fe400000010ff */
[----:B------:R-:W-:Y:S03]  /*1cf00*/  F2FP.BF16.PACK_AB R61, R170, R137 ;  /* 0x00000089aa3d723e */ /* 0x000fe600000010ff */
[----:B------:R-:W-:Y:S02]  /*1cf10*/  F2FP.BF16.PACK_AB R62, R166, R139 ;  /* 0x0000008ba63e723e */ /* 0x000fe400000010ff */
[----:B------:R-:W-:Y:S02]  /*1cf20*/  F2FP.BF16.PACK_AB R63, R164, R165 ;  /* 0x000000a5a43f723e */ /* 0x000fe400000010ff */
[----:B------:R-:W2:Y:S05]  /*1cf30*/  MUFU.EX2 R147, R147 ;  /* 0x0000009300937308 */ /* 0x000eaa0000000800 */
[C---:B---3--:R-:W-:Y:S05]  /*1cf40*/  HMMA.16816.F32.BF16 R4, R60.reuse, R72, R4 ;  /* 0x000000483c04723c */ /* 0x048fea0000041804 */
[----:B------:R-:W-:Y:S03]  /*1cf50*/  MUFU.EX2 R145, R145 ;  /* 0x0000009100917308 */ /* 0x000fe60000000800 */
[C---:B------:R-:W-:Y:S01]  /*1cf60*/  HMMA.16816.F32.BF16 R8, R60.reuse, R74, R8 ;  /* 0x0000004a3c08723c */ /* 0x040fe20000041808 */
[----:B------:R-:W3:Y:S06]  /*1cf70*/  LDSM.16.MT88.4 R72, [R123+0xe000] ;  /* 0x00e000007b48783b */ /* 0x000eec0000004200 */
[----:B------:R-:W2:Y:S01]  /*1cf80*/  MUFU.EX2 R150, R150 ;  /* 0x0000009600967308 */ /* 0x000ea20000000800 */
[C---:B-1----:R-:W-:Y:S08]  /*1cf90*/  HMMA.16816.F32.BF16 R12, R60.reuse, R64, R12 ;  /* 0x000000403c0c723c */ /* 0x042ff0000004180c */
[C---:B------:R-:W-:Y:S01]  /*1cfa0*/  HMMA.16816.F32.BF16 R16, R60.reuse, R66, R16 ;  /* 0x000000423c10723c */ /* 0x040fe20000041810 */
[----:B------:R-:W1:Y:S01]  /*1cfb0*/  LDSM.16.MT88.4 R64, [R120+0xe000] ;  /* 0x00e000007840783b */ /* 0x000e620000004200 */
[----:B------:R-:W-:Y:S06]  /*1cfc0*/  MUFU.EX2 R56, R56 ;  /* 0x0000003800387308 */ /* 0x000fec0000000800 */
[C---:B-----5:R-:W-:Y:S08]  /*1cfd0*/  HMMA.16816.F32.BF16 R20, R60.reuse, R68, R20 ;  /* 0x000000443c14723c */ /* 0x060ff00000041814 */
[C---:B------:R-:W-:Y:S01]  /*1cfe0*/  HMMA.16816.F32.BF16 R24, R60.reuse, R70, R24 ;  /* 0x000000463c18723c */ /* 0x040fe20000041818 */
[----:B------:R-:W5:Y:S07]  /*1cff0*/  LDSM.16.MT88.4 R68, [R123+0xa400] ;  /* 0x00a400007b44783b */ /* 0x000f6e0000004200 */
[C---:B--2---:R-:W-:Y:S08]  /*1d000*/  HMMA.16816.F32.BF16 R28, R60.reuse, R76, R28 ;  /* 0x0000004c3c1c723c */ /* 0x044ff0000004181c */
[C---:B------:R-:W-:Y:S01]  /*1d010*/  HMMA.16816.F32.BF16 R32, R60.reuse, R78, R32 ;  /* 0x0000004e3c20723c */ /* 0x040fe20000041820 */
[----:B------:R-:W-:Y:S07]  /*1d020*/  LDSM.16.MT88.4 R76, [R123+0xc400] ;  /* 0x00c400007b4c783b */ /* 0x000fee0000004200 */
[C---:B---3--:R-:W-:Y:S08]  /*1d030*/  HMMA.16816.F32.BF16 R36, R60.reuse, R72, R36 ;  /* 0x000000483c24723c */ /* 0x048ff00000041824 */
[C---:B------:R-:W-:Y:S01]  /*1d040*/  HMMA.16816.F32.BF16 R40, R60.reuse, R74, R40 ;  /* 0x0000004a3c28723c */ /* 0x040fe20000041828 */
[----:B------:R-:W2:Y:S07]  /*1d050*/  LDSM.16.MT88.4 R72, [R120+0xa400] ;  /* 0x00a400007848783b */ /* 0x000eae0000004200 */
[C---:B-1----:R-:W-:Y:S08]  /*1d060*/  HMMA.16816.F32.BF16 R44, R60.reuse, R64, R44 ;  /* 0x000000403c2c723c */ /* 0x042ff0000004182c */
[----:B------:R-:W-:Y:S01]  /*1d070*/  HMMA.16816.F32.BF16 R48, R60, R66, R48 ;  /* 0x000000423c30723c */ /* 0x000fe20000041830 */
[----:B------:R-:W1:Y:S06]  /*1d080*/  LDSM.16.MT88.4 R64, [R120+0xc400] ;  /* 0x00c400007840783b */ /* 0x000e6c0000004200 */
[----:B------:R-:W-:Y:S02]  /*1d090*/  F2FP.BF16.PACK_AB R60, R162, R163 ;  /* 0x000000a3a23c723e */ /* 0x000fe400000010ff */
[----:B------:R-:W-:Y:S03]  /*1d0a0*/  F2FP.BF16.PACK_AB R61, R160, R161 ;  /* 0x000000a1a03d723e */ /* 0x000fe600000010ff */
[----:B------:R-:W-:Y:S02]  /*1d0b0*/  F2FP.BF16.PACK_AB R62, R158, R159 ;  /* 0x0000009f9e3e723e */ /* 0x000fe400000010ff */
[----:B----4-:R-:W-:Y:S07]  /*1d0c0*/  F2FP.BF16.PACK_AB R63, R156, R157 ;  /* 0x0000009d9c3f723e */ /* 0x010fee00000010ff */
[C---:B-----5:R-:W-:Y:S08]  /*1d0d0*/  HMMA.16816.F32.BF16 R4, R60.reuse, R68, R4 ;  /* 0x000000443c04723c */ /* 0x060ff00000041804 */
[C---:B------:R-:W-:Y:S01]  /*1d0e0*/  HMMA.16816.F32.BF16 R8, R60.reuse, R70, R8 ;  /* 0x000000463c08723c */ /* 0x040fe20000041808 */
[----:B------:R-:W3:Y:S07]  /*1d0f0*/  LDSM.16.MT88.4 R68, [R120+0xe400] ;  /* 0x00e400007844783b */ /* 0x000eee0000004200 */
[C---:B--2---:R-:W-:Y:S08]  /*1d100*/  HMMA.16816.F32.BF16 R12, R60.reuse, R72, R12 ;  /* 0x000000483c0c723c */ /* 0x044ff0000004180c */
[C---:B------:R-:W-:Y:S01]  /*1d110*/  HMMA.16816.F32.BF16 R16, R60.reuse, R74, R16 ;  /* 0x0000004a3c10723c */ /* 0x040fe20000041810 */
[----:B------:R-:W2:Y:S07]  /*1d120*/  LDSM.16.MT88.4 R72, [R123+0xa800] ;  /* 0x00a800007b48783b */ /* 0x000eae0000004200 */
[C---:B------:R-:W-:Y:S08]  /*1d130*/  HMMA.16816.F32.BF16 R20, R60.reuse, R76, R20 ;  /* 0x0000004c3c14723c */ /* 0x040ff00000041814 */
[C---:B------:R-:W-:Y:S01]  /*1d140*/  HMMA.16816.F32.BF16 R24, R60.reuse, R78, R24 ;  /* 0x0000004e3c18723c */ /* 0x040fe20000041818 */
[----:B------:R-:W4:Y:S07]  /*1d150*/  LDSM.16.MT88.4 R76, [R120+0xa800] ;  /* 0x00a80000784c783b */ /* 0x000f2e0000004200 */
[C---:B-1----:R-:W-:Y:S08]  /*1d160*/  HMMA.16816.F32.BF16 R28, R60.reuse, R64, R28 ;  /* 0x000000403c1c723c */ /* 0x042ff0000004181c */
[C---:B------:R-:W-:Y:S01]  /*1d170*/  HMMA.16816.F32.BF16 R32, R60.reuse, R66, R32 ;  /* 0x000000423c20723c */ /* 0x040fe20000041820 */
[----:B------:R-:W1:Y:S07]  /*1d180*/  LDSM.16.MT88.4 R64, [R123+0xc800] ;  /* 0x00c800007b40783b */ /* 0x000e6e0000004200 */
[C---:B------:R-:W-:Y:S08]  /*1d190*/  HMMA.16816.F32.BF16 R36, R60.reuse, R80, R36 ;  /* 0x000000503c24723c */ /* 0x040ff00000041824 */
[C---:B------:R-:W-:Y:S08]  /*1d1a0*/  HMMA.16816.F32.BF16 R40, R60.reuse, R82, R40 ;  /* 0x000000523c28723c */ /* 0x040ff00000041828 */
[C---:B---3--:R-:W-:Y:S08]  /*1d1b0*/  HMMA.16816.F32.BF16 R44, R60.reuse, R68, R44 ;  /* 0x000000443c2c723c */ /* 0x048ff0000004182c */
[----:B------:R-:W-:Y:S01]  /*1d1c0*/  HMMA.16816.F32.BF16 R48, R60, R70, R48 ;  /* 0x000000463c30723c */ /* 0x000fe20000041830 */
[----:B------:R-:W3:Y:S06]  /*1d1d0*/  LDSM.16.MT88.4 R68, [R120+0xc800] ;  /* 0x00c800007844783b */ /* 0x000eec0000004200 */
[----:B------:R-:W-:Y:S02]  /*1d1e0*/  F2FP.BF16.PACK_AB R60, R154, R155 ;  /* 0x0000009b9a3c723e */ /* 0x000fe400000010ff */
[----:B------:R-:W-:Y:S03]  /*1d1f0*/  F2FP.BF16.PACK_AB R61, R151, R176 ;  /* 0x000000b0973d723e */ /* 0x000fe600000010ff */
[----:B------:R-:W-:Y:S02]  /*1d200*/  F2FP.BF16.PACK_AB R62, R153, R152 ;  /* 0x00000098993e723e */ /* 0x000fe400000010ff */
[----:B------:R-:W-:Y:S07]  /*1d210*/  F2FP.BF16.PACK_AB R63, R148, R149 ;  /* 0x00000095943f723e */ /* 0x000fee00000010ff */
[C---:B--2---:R-:W-:Y:S08]  /*1d220*/  HMMA.16816.F32.BF16 R4, R60.reuse, R72, R4 ;  /* 0x000000483c04723c */ /* 0x044ff00000041804 */
[C---:B------:R-:W-:Y:S01]  /*1d230*/  HMMA.16816.F32.BF16 R8, R60.reuse, R74, R8 ;  /* 0x0000004a3c08723c */ /* 0x040fe20000041808 */
[----:B------:R-:W2:Y:S07]  /*1d240*/  LDSM.16.MT88.4 R72, [R123+0xe800] ;  /* 0x00e800007b48783b */ /* 0x000eae0000004200 */
[C---:B----4-:R-:W-:Y:S08]  /*1d250*/  HMMA.16816.F32.BF16 R12, R60.reuse, R76, R12 ;  /* 0x0000004c3c0c723c */ /* 0x050ff0000004180c */
[C---:B------:R-:W-:Y:S01]  /*1d260*/  HMMA.16816.F32.BF16 R16, R60.reuse, R78, R16 ;  /* 0x0000004e3c10723c */ /* 0x040fe20000041810 */
[----:B------:R-:W4:Y:S07]  /*1d270*/  LDSM.16.MT88.4 R76, [R120+0xe800] ;  /* 0x00e80000784c783b */ /* 0x000f2e0000004200 */
[C---:B-1----:R-:W-:Y:S07]  /*1d280*/  HMMA.16816.F32.BF16 R20, R60.reuse, R64, R20 ;  /* 0x000000403c14723c */ /* 0x042fee0000041814 */
[-CC-:B------:R-:W-:Y:S01]  /*1d290*/  FFMA.FTZ R64, R144, R53.reuse, -R132.reuse ;  /* 0x0000003590407223 */ /* 0x180fe20000010884 */
[C---:B------:R-:W-:Y:S01]  /*1d2a0*/  HMMA.16816.F32.BF16 R24, R60.reuse, R66, R24 ;  /* 0x000000423c18723c */ /* 0x040fe20000041818 */
[----:B------:R-:W1:Y:S03]  /*1d2b0*/  MUFU.EX2 R67, R130 ;  /* 0x0000008200437308 */ /* 0x000e660000000800 */
[----:B------:R-:W-:Y:S04]  /*1d2c0*/  FFMA.FTZ R132, R142, R53, -R132 ;  /* 0x000000358e847223 */ /* 0x000fe80000010884 */
[C---:B---3--:R-:W-:Y:S03]  /*1d2d0*/  HMMA.16816.F32.BF16 R28, R60.reuse, R68, R28 ;  /* 0x000000443c1c723c */ /* 0x048fe6000004181c */
[----:B------:R-:W-:Y:S04]  /*1d2e0*/  MUFU.EX2 R64, R64 ;  /* 0x0000004000407308 */ /* 0x000fe80000000800 */
[----:B------:R-:W-:Y:S01]  /*1d2f0*/  F2FP.BF16.PACK_AB R68, R147, R146 ;  /* 0x000000929344723e */ /* 0x000fe200000010ff */
[C---:B------:R-:W-:Y:S04]  /*1d300*/  HMMA.16816.F32.BF16 R32, R60.reuse, R70, R32 ;  /* 0x000000463c20723c */ /* 0x040fe80000041820 */
[----:B------:R-:W-:Y:S01]  /*1d310*/  F2FP.BF16.PACK_AB R69, R150, R145 ;  /* 0x000000919645723e */ /* 0x000fe200000010ff */
[----:B------:R-:W3:Y:S03]  /*1d320*/  MUFU.EX2 R65, R132 ;  /* 0x0000008400417308 */ /* 0x000ee60000000800 */
[C---:B--2---:R-:W-:Y:S04]  /*1d330*/  HMMA.16816.F32.BF16 R36, R60.reuse, R72, R36 ;  /* 0x000000483c24723c */ /* 0x044fe80000041824 */
[----:B-1----:R-:W-:Y:S04]  /*1d340*/  F2FP.BF16.PACK_AB R71, R67, R56 ;  /* 0x000000384347723e */ /* 0x002fe800000010ff */
[C---:B------:R-:W-:Y:S08]  /*1d350*/  HMMA.16816.F32.BF16 R40, R60.reuse, R74, R40 ;  /* 0x0000004a3c28723c */ /* 0x040ff00000041828 */
[C---:B----4-:R-:W-:Y:S04]  /*1d360*/  HMMA.16816.F32.BF16 R44, R60.reuse, R76, R44 ;  /* 0x0000004c3c2c723c */ /* 0x050fe8000004182c */
[----:B---3--:R-:W-:Y:S04]  /*1d370*/  F2FP.BF16.PACK_AB R70, R65, R64 ;  /* 0x000000404146723e */ /* 0x008fe800000010ff */
[----:B------:R-:W-:Y:S01]  /*1d380*/  HMMA.16816.F32.BF16 R48, R60, R78, R48 ;  /* 0x0000004e3c30723c */ /* 0x000fe20000041830 */
[----:B------:R-:W-:Y:S07]  /*1d390*/  LDSM.16.MT88.4 R76, [R123+0xec00] ;  /* 0x00ec00007b4c783b */ /* 0x000fee0000004200 */
[C---:B------:R-:W-:Y:S07]  /*1d3a0*/  HMMA.16816.F32.BF16 R112, R68.reuse, R108, R4 ;  /* 0x0000006c4470723c */ /* 0x040fee0000041804 */
[----:B------:R-:W-:Y:S01]  /*1d3b0*/  FADD.FTZ R4, R84, R97 ;  /* 0x0000006154047221 */ /* 0x000fe20000010000 */
[C---:B------:R-:W-:Y:S04]  /*1d3c0*/  HMMA.16816.F32.BF16 R108, R68.reuse, R110, R8 ;  /* 0x0000006e446c723c */ /* 0x040fe80000041808 */
[----:B------:R-:W-:Y:S02]  /*1d3d0*/  FADD.FTZ R4, R85, R4 ;  /* 0x0000000455047221 */ /* 0x000fe40000010000 */
[----:B------:R-:W1:Y:S02]  /*1d3e0*/  LDSM.16.MT88.4 R84, [R120+0xcc00] ;  /* 0x00cc00007854783b */ /* 0x000e640000004200 */
[----:B------:R-:W-:Y:S04]  /*1d3f0*/  FADD.FTZ R89, R89, R4 ;  /* 0x0000000459597221 */ /* 0x000fe80000010000 */
[----:B------:R-:W-:Y:S02]  /*1d400*/  FADD.FTZ R4, R104, R105 ;  /* 0x0000006968047221 */ /* 0x000fe40000010000 */
[----:B------:R-:W-:Y:S01]  /*1d410*/  FADD.FTZ R90, R90, R89 ;  /* 0x000000595a5a7221 */ /* 0x000fe20000010000 */
[C---:B------:R-:W-:Y:S03]  /*1d420*/  HMMA.16816.F32.BF16 R104, R68.reuse, R100, R12 ;  /* 0x000000644468723c */ /* 0x040fe6000004180c */
[----:B------:R-:W-:Y:S02]  /*1d430*/  FADD.FTZ R125, R125, R4 ;  /* 0x000000047d7d7221 */ /* 0x000fe40000010000 */
[----:B------:R-:W-:Y:S01]  /*1d440*/  FADD.FTZ R99, R99, R90 ;  /* 0x0000005a63637221 */ /* 0x000fe20000010000 */
[----:B------:R-:W2:Y:S01]  /*1d450*/  LDSM.16.MT88.4 R4, [R120+0xec00] ;  /* 0x00ec00007804783b */ /* 0x000ea20000004200 */
        /* <DEDUP_REMOVED lines=30> */
[----:B------:R-:W-:Y:S02]  /*1d640*/  FADD.FTZ R159, R159, R162 ;  /* 0x000000a29f9f7221 */ /* 0x000fe40000010000 */
        /* <DEDUP_REMOVED lines=8> */
[----:B------:R-:W-:Y:S01]  /*1d6d0*/  FADD.FTZ R152, R152, R3 ;  /* 0x0000000398987221 */ /* 0x000fe20000010000 */
[----:B------:R-:W-:Y:S01]  /*1d6e0*/  IADD3 R3, R206, -0x1, RZ ;  /* 0xffffffffce037810 */ /* 0x000fe20007ffe0ff */
[----:B------:R-:W-:Y:S02]  /*1d6f0*/  FADD.FTZ R148, R148, R149 ;  /* 0x0000009594947221 */ /* 0x000fe40000010000 */
[----:B------:R-:W-:Y:S01]  /*1d700*/  FADD.FTZ R153, R153, R152 ;  /* 0x0000009899997221 */ /* 0x000fe20000010000 */
[----:B------:R-:W-:Y:S01]  /*1d710*/  MOV R206, R3 ;  /* 0x0000000300ce7202 */ /* 0x000fe20000000f00 */
[----:B------:R-:W-:Y:S01]  /*1d720*/  FADD.FTZ R145, R145, R148 ;  /* 0x0000009491917221 */ /* 0x000fe20000010000 */
[----:B------:R-:W-:Y:S01]  /*1d730*/  MOV R3, R0 ;  /* 0x0000000000037202 */ /* 0x000fe20000000f00 */
[----:B------:R-:W-:Y:S02]  /*1d740*/  FADD.FTZ R146, R146, R153 ;  /* 0x0000009992927221 */ /* 0x000fe40000010000 */
[----:B------:R-:W-:Y:S02]  /*1d750*/  FADD.FTZ R145, R150, R145 ;  /* 0x0000009196917221 */ /* 0x000fe40000010000 */
[----:B------:R-:W-:Y:S02]  /*1d760*/  FADD.FTZ R147, R147, R146 ;  /* 0x0000009293937221 */ /* 0x000fe40000010000 */
[----:B------:R-:W-:Y:S02]  /*1d770*/  FADD.FTZ R56, R56, R145 ;  /* 0x0000009138387221 */ /* 0x000fe40000010000 */
[----:B------:R-:W-:Y:S02]  /*1d780*/  FADD.FTZ R64, R64, R147 ;  /* 0x0000009340407221 */ /* 0x000fe40000010000 */
[----:B------:R-:W-:Y:S02]  /*1d790*/  FADD.FTZ R210, R67, R56 ;  /* 0x0000003843d27221 */ /* 0x000fe40000010000 */
[----:B------:R-:W-:Y:S01]  /*1d7a0*/  FADD.FTZ R211, R65, R64 ;  /* 0x0000004041d37221 */ /* 0x000fe20000010000 */
[----:B------:R-:W-:-:S05]  /*1d7b0*/  @P0 BRA `(.L_x_1209) ;  /* 0xffffba1000000947 */ /* 0x000fca000383ffff */
.L_x_1200:
[----:B------:R1:W5:Y:S01]  /*1d7c0*/  LD.E R5, [R118.64+0xd8] ;  /* 0x0000d80476057980 */ /* 0x000362000c101900 */
[----:B------:R-:W-:-:S02]  /*1d7d0*/  MOV R6, 0x1f ;  /* 0x0000001f00067802 */ /* 0x000fc40000000f00 */
[----:B------:R-:W-:Y:S01]  /*1d7e0*/  MOV R3, 0xffffffff ;  /* 0xffffffff00037802 */ /* 0x000fe20000000f00 */
[----:B------:R-:W-:Y:S05]  /*1d7f0*/  BRA.DIV ~URZ, `(.L_x_1210) ;  /* 0x000010d27f007947 */ /* 0x000fea000b800000 */
[----:B------:R2:W3:Y:S02]  /*1d800*/  SHFL.BFLY PT, R7, R211, 0x2, 0x1f ;  /* 0x0c401f00d3077f89 */ /* 0x0004e400000e0000 */
.L_x_1219:
[----:B--23--:R-:W-:Y:S01]  /*1d810*/  FADD.FTZ R211, R7, R211 ;  /* 0x000000d307d37221 */ /* 0x00cfe20000010000 */
[----:B------:R-:W-:Y:S05]  /*1d820*/  BRA.DIV ~URZ, `(.L_x_1211) ;  /* 0x000010e27f007947 */ /* 0x000fea000b800000 */
[----:B------:R-:W2:Y:S04]  /*1d830*/  SHFL.BFLY PT, R3, R210, 0x2, 0x1f ;  /* 0x0c401f00d2037f89 */ /* 0x000ea800000e0000 */
[----:B------:R-:W3:Y:S01]  /*1d840*/  SHFL.BFLY PT, R4, R211, 0x1, 0x1f ;  /* 0x0c201f00d3047f89 */ /* 0x000ee200000e0000 */
[----:B--2---:R-:W-:Y:S02]  /*1d850*/  FADD.FTZ R8, R3, R210 ;  /* 0x000000d203087221 */ /* 0x004fe40000010000 */
[----:B---3--:R-:W-:-:S03]  /*1d860*/  FADD.FTZ R9, R211, R4 ;  /* 0x00000004d3097221 */ /* 0x008fc60000010000 */
[----:B------:R2:W3:Y:S04]  /*1d870*/  SHFL.BFLY PT, R7, R8, 0x1, 0x1f ;  /* 0x0c201f0008077f89 */ /* 0x0004e800000e0000 */
.L_x_1220:
        /* <DEDUP_REMOVED lines=169> */
.L_x_1213:
[----:B------:R-:W2:Y:S04]  /*1e310*/  LD.E R0, [R118.64+0x60] ;  /* 0x0000600476007980 */ /* 0x000ea8000c101900 */
[----:B------:R-:W3:Y:S01]  /*1e320*/  LD.E R5, [R118.64+0xb4] ;  /* 0x0000b40476057980 */ /* 0x000ee2000c101900 */
[----:B--2---:R-:W-:-:S04]  /*1e330*/  IMAD R0, R0, R199, R197 ;  /* 0x000000c700007224 */ /* 0x004fc800078e02c5 */
[----:B---3--:R-:W-:Y:S02]  /*1e340*/  IMAD R5, R5, R0, RZ ;  /* 0x0000000005057224 */ /* 0x008fe400078e02ff */
.L_x_1214:
[----:B------:R-:W-:Y:S05]  /*1e350*/  BSYNC B0 ;  /* 0x0000000000007941 */ /* 0x000fea0003800000 */
.L_x_1212:
        /* <DEDUP_REMOVED lines=28> */
.L_x_1216:
[----:B------:R-:W-:Y:S05]  /*1e520*/  BSYNC B0 ;  /* 0x0000000000007941 */ /* 0x000fea0003800000 */
.L_x_1215:
[----:B-1----:R1:W5:Y:S01]  /*1e530*/  LD.E R118, [R118.64+0xc0] ;  /* 0x0000c00476767980 */ /* 0x002362000c101900 */
[----:B------:R-:W-:Y:S01]  /*1e540*/  IMAD.SHL.U32 R12, R12, 0x8, RZ ;  /* 0x000000080c0c7824 */ /* 0x000fe200078e00ff */
[----:B----4-:R-:W-:Y:S01]  /*1e550*/  SHF.R.S32.HI R2, RZ, 0x1f, R197 ;  /* 0x0000001fff027819 */ /* 0x010fe200000114c5 */
[----:B------:R-:W-:Y:S01]  /*1e560*/  IMAD.SHL.U32 R5, R200, 0x40, RZ ;  /* 0x00000040c8057824 */ /* 0x000fe200078e00ff */
[----:B------:R-:W-:Y:S02]  /*1e570*/  BSSY B0, `(.L_x_1217) ;  /* 0x000001d000007945 */ /* 0x000fe40003800000 */
[----:B------:R-:W-:Y:S01]  /*1e580*/  SHF.R.S32.HI R13, RZ, 0x1f, R12 ;  /* 0x0000001fff0d7819 */ /* 0x000fe2000001140c */
        /* <DEDUP_REMOVED lines=27> */
.L_x_1218:
[----:B-1----:R-:W-:Y:S05]  /*1e740*/  BSYNC B0 ;  /* 0x0000000000007941 */ /* 0x002fea0003800000 */
.L_x_1217:
[----:B------:R-:W-:Y:S01]  /*1e750*/  IADD3 R0, R6, 0x20, RZ ;  /* 0x0000002006007810 */ /* 0x000fe20007ffe0ff */
[----:B------:R-:W-:-:S03]  /*1e760*/  IMAD.MOV.U32 R199, RZ, RZ, 0x0 ;  /* 0x00000000ffc77424 */ /* 0x000fc600078e00ff */
[----:B------:R-:W-:-:S13]  /*1e770*/  ISETP.GE.AND P0, PT, R0, R5, PT ;  /* 0x000000050000720c */ /* 0x000fda0003f06270 */
[----:B------:R-:W-:Y:S05]  /*1e780*/  @P0 RET.REL.NODEC R198 `(_ZN5flash24flash_fwd_splitkv_kernelI23Flash_fwd_kernel_traitsILi96ELi64ELi128ELi4ELb0ELb0EN7cutlass10bfloat16_tE19Flash_kernel_traitsILi96ELi64ELi128ELi4ES3_EELb1ELb0ELb0ELb0ELb0ELb1ELb0ELb1EEEvNS_16Flash_fwd_paramsE) ;  /* 0xfffe1870c6000950 */ /* 0x000fea0003c3ffff */
        /* <DEDUP_REMOVED lines=16> */
[----:B------:R-:W-:Y:S05]  /*1e890*/  @P0 RET.REL.NODEC R198 `(_ZN5flash24flash_fwd_splitkv_kernelI23Flash_fwd_kernel_traitsILi96ELi64ELi128ELi4ELb0ELb0EN7cutlass10bfloat16_tE19Flash_kernel_traitsILi96ELi64ELi128ELi4ES3_EELb1ELb0ELb0ELb0ELb0ELb1ELb0ELb1EEEvNS_16Flash_fwd_paramsE) ;  /* 0xfffe1760c6000950 */ /* 0x000fea0003c3ffff */
[----:B------:R-:W-:Y:S01]  /*1e8a0*/  MOV R199, 0x0 ;  /* 0x0000000000c77802 */ /* 0x000fe20000000f00 */
[----:B------:R3:W-:Y:S03]  /*1e8b0*/  ST.E.128 [R2.64+0x80], R32 ;  /* 0x0000802002007985 */ /* 0x0007e6000c101d04 */
[----:B------:R-:W-:Y:S05]  /*1e8c0*/  RET.REL.NODEC R198 `(_ZN5flash24flash_fwd_splitkv_kernelI23Flash_fwd_kernel_traitsILi96ELi64ELi128ELi4ELb0ELb0EN7cutlass10bfloat16_tE19Flash_kernel_traitsILi96ELi64ELi128ELi4ES3_EELb1ELb0ELb0ELb0ELb0ELb1ELb0ELb1EEEvNS_16Flash_fwd_paramsE) ;  /* 0xfffe1730c6007950 */ /* 0x000fea0003c3ffff */
.L_x_1210:
[----:B------:R-:W-:Y:S02]  /*1e8d0*/  MOV R7, 0x2 ;  /* 0x0000000200077802 */ /* 0x000fe40000000f00 */
[----:B------:R-:W-:-:S02]  /*1e8e0*/  MOV R4, 0x1e900 ;  /* 0x0001e90000047802 */ /* 0x000fc40000000f00 */
[----:B-1---5:R-:W-:Y:S05]  /*1e8f0*/  CALL.REL.NOINC `($__internal_15_$__cuda_sm70_shflsync_bfly_p) ;  /* 0x000000f000007944 */ /* 0x022fea0003c00000 */
[----:B-12---:R-:W-:Y:S05]  /*1e900*/  BRA `(.L_x_1219) ;  /* 0xffffef0000007947 */ /* 0x006fea000383ffff */
.L_x_1211:
[----:B------:R-:W-:Y:S02]  /*1e910*/  MOV R7, 0x1 ;  /* 0x0000000100077802 */ /* 0x000fe40000000f00 */
[----:B------:R-:W-:-:S02]  /*1e920*/  MOV R4, 0x1e940 ;  /* 0x0001e94000047802 */ /* 0x000fc40000000f00 */
[----:B-1---5:R-:W-:Y:S05]  /*1e930*/  CALL.REL.NOINC `($__internal_15_$__cuda_sm70_shflsync_bfly_p) ;  /* 0x000000b000007944 */ /* 0x022fea0003c00000 */
[----:B--2---:R-:W-:Y:S01]  /*1e940*/  FADD.FTZ R9, R211, R7 ;  /* 0x00000007d3097221 */ /* 0x004fe20000010000 */
[----:B-1----:R-:W-:-:S02]  /*1e950*/  MOV R211, R210 ;  /* 0x000000d200d37202 */ /* 0x002fc40000000f00 */
[----:B------:R-:W-:Y:S02]  /*1e960*/  MOV R7, 0x2 ;  /* 0x0000000200077802 */ /* 0x000fe40000000f00 */
[----:B------:R-:W-:Y:S02]  /*1e970*/  MOV R4, 0x1e990 ;  /* 0x0001e99000047802 */ /* 0x000fe40000000f00 */
[----:B------:R-:W-:Y:S05]  /*1e980*/  CALL.REL.NOINC `($__internal_15_$__cuda_sm70_shflsync_bfly_p) ;  /* 0x0000006000007944 */ /* 0x000fea0003c00000 */
[----:B--2---:R-:W-:Y:S01]  /*1e990*/  FADD.FTZ R8, R210, R7 ;  /* 0x00000007d2087221 */ /* 0x004fe20000010000 */
[----:B------:R-:W-:Y:S02]  /*1e9a0*/  MOV R7, 0x1 ;  /* 0x0000000100077802 */ /* 0x000fe40000000f00 */
[----:B------:R-:W-:Y:S02]  /*1e9b0*/  MOV R4, 0x1e9e0 ;  /* 0x0001e9e000047802 */ /* 0x000fe40000000f00 */
[----:B-1----:R-:W-:Y:S02]  /*1e9c0*/  MOV R211, R8 ;  /* 0x0000000800d37202 */ /* 0x002fe40000000f00 */
[----:B------:R-:W-:Y:S05]  /*1e9d0*/  CALL.REL.NOINC `($__internal_15_$__cuda_sm70_shflsync_bfly_p) ;  /* 0x0000001000007944 */ /* 0x000fea0003c00000 */
[----:B-12---:R-:W-:Y:S05]  /*1e9e0*/  BRA `(.L_x_1220) ;  /* 0xffffee9000007947 */ /* 0x006fea000383ffff */
        .weak           $__internal_15_$__cuda_sm70_shflsync_bfly_p
        .type           $__internal_15_$__cuda_sm70_shflsync_bfly_p,@function
        .size           $__internal_15_$__cuda_sm70_shflsync_bfly_p,(.L_x_6277 - $__internal_15_$__cuda_sm70_shflsync_bfly_p)
$__internal_15_$__cuda_sm70_shflsync_bfly_p:
[----:B------:R-:W-:Y:S01]  /*1e9f0*/  MOV R10, R4 ;  /* 0x00000004000a7202 */ /* 0x000fe20000000f00 */
[----:B------:R-:W-:Y:S04]  /*1ea00*/  WARPSYNC R3 ;  /* 0x0000000300007348 */ /* 0x000fe80003800000 */
[----:B------:R-:W-:Y:S01]  /*1ea10*/  MOV R11, 0x0 ;  /* 0x00000000000b7802 */ /* 0x000fe20000000f00 */
[----:B------:R1:W2:Y:S03]  /*1ea20*/  SHFL.BFLY PT, R7, R211, R7, R6 ;  /* 0x0c000007d3077389 */ /* 0x0002a600000e0006 */
[----:B------:R-:W-:Y:S05]  /*1ea30*/  RET.REL.NODEC R10 `(_ZN5flash24flash_fwd_splitkv_kernelI23Flash_fwd_kernel_traitsILi96ELi64ELi128ELi4ELb0ELb0EN7cutlass10bfloat16_tE19Flash_kernel_traitsILi96ELi64ELi128ELi4ES3_EELb1ELb0ELb0ELb0ELb0ELb1ELb0ELb1EEEvNS_16Flash_fwd_paramsE) ;  /* 0xfffe15c00a007950 */ /* 0x000fea0003c3ffff */
.L_x_1221:
        /* <DEDUP_REMOVED lines=12> */
.L_x_6277:


//--------------------- .text._ZN5flash24flash_fwd_splitkv_kernelI23Flash_fwd_kernel_traitsILi96ELi64ELi128ELi4ELb0ELb0EN7cutlass10bfloat16_tE19Flash_kernel_traitsILi96ELi64ELi128ELi4ES3_EELb1ELb0ELb0ELb0ELb0ELb0ELb1ELb0EEEvNS_16Flash_fwd_paramsE --------------------------
	.section	.text._ZN5flash24flash_fwd_splitkv_kernelI23Flash_fwd_kernel_traitsILi96ELi64ELi128ELi4ELb0ELb0EN7cutlass10bfloat16_tE19Flash_kernel_traitsILi96ELi64ELi128ELi4ES3_EELb1ELb0ELb0ELb0ELb0ELb0ELb1ELb0EEEvNS_16Flash_fwd_paramsE,"ax",@progbits
	.sectioninfo	@"SHI_REGISTERS=216"
	.align	128
        .global         _ZN5flash24flash_fwd_splitkv_kernelI23Flash_fwd_kernel_traitsILi96ELi64ELi128ELi4ELb0ELb0EN7cutlass10bfloat16_tE19Flash_kernel_traitsILi96ELi64ELi128ELi4ES3_EELb1ELb0ELb0ELb0ELb0ELb0ELb1ELb0EEEvNS_16Flash_fwd_paramsE
        .type           _ZN5flash24flash_fwd_splitkv_kernelI23Flash_fwd_kernel_traitsILi96ELi64ELi128ELi4ELb0ELb0EN7cutlass10bfloat16_tE19Flash_kernel_traitsILi96ELi64ELi128ELi4ES3_EELb1ELb0ELb0ELb0ELb0ELb0ELb1ELb0EEEvNS_16Flash_fwd_paramsE,@function
        .size           _ZN5flash24flash_fwd_splitkv_kernelI23Flash_fwd_kernel_traitsILi96ELi64ELi128ELi4ELb0ELb0EN7cutlass10bfloat16_tE19Flash_kernel_traitsILi96ELi64ELi128ELi4ES3_EELb1ELb0ELb0ELb0ELb0ELb0ELb1ELb0EEEvNS_16Flash_fwd_paramsE,(.L_x_6322 - _ZN5flash24flash_fwd_splitkv_kernelI23Flash_fwd_kernel_traitsILi96ELi64ELi128ELi4ELb0ELb0EN7cutlass10bfloat16_tE19Flash_kernel_traitsILi96ELi64ELi128ELi4ES3_EELb1ELb0ELb0ELb0ELb0ELb0ELb1ELb0EEEvNS_16Flash_fwd_paramsE)
        .other          _ZN5flash24flash_fwd_splitkv_kernelI23Flash_fwd_kernel_traitsILi96ELi64ELi128ELi4ELb0ELb0EN7cutlass10bfloat16_tE19Flash_kernel_traitsILi96ELi64ELi128ELi4ES3_EELb1ELb0ELb0ELb0ELb0ELb0ELb1ELb0EEEvNS_16Flash_fwd_paramsE,@"STO_CUDA_ENTRY STV_DEFAULT"
_ZN5flash24flash_fwd_splitkv_kernelI23Flash_fwd_kernel_traitsILi96ELi64ELi128ELi4ELb0ELb0EN7cutlass10bfloat16_tE19Flash_kernel_traitsILi96ELi64ELi128ELi4ES3_EELb1ELb0ELb0ELb0ELb0ELb0ELb1ELb0EEEvNS_16Flash_fwd_paramsE:
.text._ZN5flash24flash_fwd_splitkv_kernelI23Flash_fwd_kernel_traitsILi96ELi64ELi128ELi4ELb0ELb0EN7cutlass10bfloat16_tE19Flash_kernel_traitsILi96ELi64ELi128ELi4ES3_EELb1ELb0ELb0ELb0ELb0ELb0ELb1ELb0EEEvNS_16Flash_fwd_paramsE:
[----:B------:R-:W-:Y:S02]  /*0000*/  MOV R1, c[0x0][0x28] ;  /* 0x00000a0000017a02 */ /* 0x000fe40000000f00 */
[----:B------:R-:W1:Y:S01]  /*0010*/  I2F.U32.RP R4, c[0x0][0x1c0] ;  /* 0x0000700000047b06 */ /* 0x000e620000209000 */
[----:B------:R-:W2:Y:S01]  /*0020*/  S2R R13, SR_CTAID.Z ;  /* 0x00000000000d7919 */ /* 0x000ea20000002700 */
[----:B------:R-:W-:Y:S01]  /*0030*/  IMAD.MOV.U32 R2, RZ, RZ, RZ ;  /* 0x000000ffff027224 */ /* 0x000fe200078e00ff */
[----:B------:R-:W-:Y:S01]  /*0040*/  ISETP.NE.U32.AND P1, PT, RZ, c[0x0][0x1c0], PT ;  /* 0x00007000ff007a0c */ /* 0x000fe20003f25070 */
[----:B------:R-:W-:Y:S01]  /*0050*/  IMAD.MOV.U32 R7, RZ, RZ, -0x1 ;  /* 0xffffffffff077424 */ /* 0x000fe200078e00ff */
[----:B------:R-:W-:-:S03]  /*0060*/  ULDC.64 UR6, c[0x0][0x118] ;  /* 0x0000460000067ab9 */ /* 0x000fc60000000a00 */
[----:B-1----:R-:W1:Y:S02]  /*0070*/  MUFU.RCP R3, R4 ;  /* 0x0000000400037308 */ /* 0x002e640000001000 */
[----:B-1----:R-:W-:-:S06]  /*0080*/  IADD3 R3, R3, 0xffffffe, RZ ;  /* 0x0ffffffe03037810 */ /* 0x002fcc0007ffe0ff */
[----:B------:R-:W1:Y:S02]  /*0090*/  F2I.FTZ.U32.TRUNC.NTZ R3, R3 ;  /* 0x0000000300037305 */ /* 0x000e64000021f000 */
[----:B-1----:R-:W-:-:S04]  /*00a0*/  IMAD.MOV R0, RZ, RZ, -R3 ;  /* 0x000000ffff007224 */ /* 0x002fc800078e0a03 */
[----:B------:R-:W-:Y:S02]  /*00b0*/  IMAD R5, R0, c[0x0][0x1c0], RZ ;  /* 0x0000700000057a24 */ /* 0x000fe400078e02ff */
[----:B------:R-:W1:Y:S02]  /*00c0*/  LDC.U8 R0, c[0x0][0x312] ;  /* 0x0000c480ff007b82 */ /* 0x000e640000000000 */
[----:B------:R-:W-:-:S04]  /*00d0*/  IMAD.HI.U32 R2, R3, R5, R2 ;  /* 0x0000000503027227 */ /* 0x000fc800078e0002 */
[----:B------:R-:W-:Y:S02]  /*00e0*/  IMAD.MOV.U32 R5, RZ, RZ, 0x4 ;  /* 0x00000004ff057424 */ /* 0x000fe400078e00ff */
[----:B--2---:R-:W-:-:S04]  /*00f0*/  IMAD.HI.U32 R186, R2, R13, RZ ;  /* 0x0000000d02ba7227 */ /* 0x004fc800078e00ff */
[----:B------:R-:W-:-:S04]  /*0100*/  IMAD.MOV R2, RZ, RZ, -R186 ;  /* 0x000000ffff027224 */ /* 0x000fc800078e0aba */
[----:B------:R-:W-:-:S05]  /*0110*/  IMAD R2, R2, c[0x0][0x1c0], R13 ;  /* 0x0000700002027a24 */ /* 0x000fca00078e020d */
[----:B------:R-:W-:Y:S02]  /*0120*/  ISETP.GE.U32.AND P2, PT, R2, c[0x0][0x1c0], PT ;  /* 0x0000700002007a0c */ /* 0x000fe40003f46070 */
[----:B-1----:R-:W-:-:S11]  /*0130*/  ISETP.NE.AND P3, PT, R0, RZ, PT ;  /* 0x000000ff0000720c */ /* 0x002fd60003f65270 */
[----:B------:R-:W-:Y:S02]  /*0140*/  @P2 IADD3 R2, R2, -c[0x0][0x1c0], RZ ;  /* 0x8000700002022a10 */ /* 0x000fe40007ffe0ff */
[----:B------:R-:W-:Y:S02]  /*0150*/  @P2 IADD3 R186, R186, 0x1, RZ ;  /* 0x00000001baba2810 */ /* 0x000fe40007ffe0ff */
[----:B------:R-:W-:Y:S02]  /*0160*/  ISETP.GE.U32.AND P0, PT, R2, c[0x0][0x1c0], PT ;  /* 0x0000700002007a0c */ /* 0x000fe40003f06070 */
[----:B------:R-:W-:-:S04]  /*0170*/  ISETP.NE.U32.AND P2, PT, RZ, c[0x0][0x240], PT ;  /* 0x00009000ff007a0c */ /* 0x000fc80003f45070 */
[----:B------:R-:W-:-:S07]  /*0180*/  ISETP.NE.AND.EX P2, PT, RZ, c[0x0][0x244], PT, P2 ;  /* 0x00009100ff007a0c */ /* 0x000fce0003f45320 */
[----:B------:R-:W-:Y:S02]  /*0190*/  @P0 IADD3 R186, R186, 0x1, RZ ;  /* 0x00000001baba0810 */ /* 0x000fe40007ffe0ff */
[----:B------:R-:W-:Y:S02]  /*01a0*/  @!P1 LOP3.LUT R186, RZ, c[0x0][0x1c0], RZ, 0x33, !PT ;  /* 0x00007000ffba9a12 */ /* 0x000fe400078e33ff */
[----:B------:R-:W-:Y:S01]  /*01b0*/  ISETP.EQ.U32.AND P1, PT, RZ, c[0x0][0x248], PT ;  /* 0x00009200ff007a0c */ /* 0x000fe20003f22070 */
[----:B------:R-:W-:Y:S01]  /*01c0*/  IMAD.MOV.U32 R6, RZ, RZ, -0x1 ;  /* 0xffffffffff067424 */ /* 0x000fe200078e00ff */
[----:B------:R-:W-:Y:S01]  /*01d0*/  ISETP.NE.U32.AND P0, PT, RZ, c[0x0][0x250], PT ;  /* 0x00009400ff007a0c */ /* 0x000fe20003f05070 */
[CC--:B------:R-:W-:Y:S01]  /*01e0*/  IMAD.WIDE R16, R186.reuse, R5.reuse, c[0x0][0x240] ;  /* 0x00009000ba107625 */ /* 0x0c0fe200078e0205 */
[----:B------:R-:W-:Y:S02]  /*01f0*/  ISETP.EQ.OR.EX P1, PT, RZ, c[0x0][0x24c], !P3, P1 ;  /* 0x00009300ff007a0c */ /* 0x000fe40005f22710 */
[----:B------:R-:W-:Y:S01]  /*0200*/  ISETP.NE.AND.EX P0, PT, RZ, c[0x0][0x254], PT, P0 ;  /* 0x00009500ff007a0c */ /* 0x000fe20003f05300 */
[----:B------:R-:W-:Y:S01]  /*0210*/  IMAD.WIDE R10, R186, R5, c[0x0][0x248] ;  /* 0x00009200ba0a7625 */ /* 0x000fe200078e0205 */
[----:B------:R-:W2:Y:S04]  /*0220*/  @P2 LDG.E R7, [R16.64] ;  /* 0x0000000610072981 */ /* 0x000ea8000c1e1900 */
[----:B------:R-:W2:Y:S01]  /*0230*/  @P2 LDG.E R0, [R16.64+0x4] ;  /* 0x0000040610002981 */ /* 0x000ea2000c1e1900 */
[----:B------:R-:W-:-:S04]  /*0240*/  MOV R3, RZ ;  /* 0x000000ff00037202 */ /* 0x000fc80000000f00 */
[----:B------:R1:W5:Y:S02]  /*0250*/  @!P1 LDG.E R6, [R10.64] ;  /* 0x000000060a069981 */ /* 0x000364000c1e1900 */
[----:B------:R-:W-:Y:S02]  /*0260*/  @P0 IMAD.WIDE R14, R186, R5, c[0x0][0x250] ;  /* 0x00009400ba0e0625 */ /* 0x000fe400078e0205 */
[----:B------:R-:W3:Y:S04]  /*0270*/  S2R R23, SR_CTAID.X ;  /* 0x0000000000177919 */ /* 0x000ee80000002500 */
[----:B------:R1:W5:Y:S01]  /*0280*/  @P0 LDG.E R3, [R14.64] ;  /* 0x000000060e030981 */ /* 0x000362000c1e1900 */
[----:B------:R-:W-:-:S03]  /*0290*/  ISETP.NE.U32.AND P0, PT, RZ, c[0x0][0x248], PT ;  /* 0x00009200ff007a0c */ /* 0x000fc60003f05070 */
[----:B------:R-:W4:Y:S01]  /*02a0*/  S2R R9, SR_CTAID.Y ;  /* 0x0000000000097919 */ /* 0x000f220000002600 */
[----:B------:R-:W-:Y:S01]  /*02b0*/  ISETP.NE.AND.EX P0, PT, RZ, c[0x0][0x24c], PT, P0 ;  /* 0x00009300ff007a0c */ /* 0x000fe20003f05300 */
[----:B------:R-:W-:-:S04]  /*02c0*/  IMAD.MOV R18, RZ, RZ, -R186 ;  /* 0x000000ffff127224 */ /* 0x000fc800078e0aba */
[----:B------:R-:W-:Y:S01]  /*02d0*/  IMAD R18, R18, c[0x0][0x1c0], R13 ;  /* 0x0000700012127a24 */ /* 0x000fe200078e020d */
[----:B--2---:R-:W-:Y:S01]  /*02e0*/  @P2 IADD3 R127, R0, -R7, RZ ;  /* 0x80000007007f2210 */ /* 0x004fe20007ffe0ff */
[----:B------:R-:W-:-:S06]  /*02f0*/  @!P2 IMAD.MOV.U32 R127, RZ, RZ, c[0x0][0x214] ;  /* 0x00008500ff7fa624 */ /* 0x000fcc00078e00ff */
[----:B------:R-:W-:Y:S05]  /*0300*/  @!P0 BRA `(.L_x_1222) ;  /* 0x0000004000008947 */ /* 0x000fea0003800000 */
[----:B-1-34-:R-:W2:Y:S02]  /*0310*/  @P3 LDG.E R13, [R10.64+0x4] ;  /* 0x000004060a0d3981 */ /* 0x01aea4000c1e1900 */
[----:B--2--5:R-:W-:-:S06]  /*0320*/  @P3 IADD3 R2, R13, -R6, RZ ;  /* 0x800000060d023210 */ /* 0x024fcc0007ffe0ff */
[----:B------:R1:W5:Y:S01]  /*0330*/  @!P3 LDG.E R2, [R10.64] ;  /* 0x000000060a02b981 */ /* 0x000362000c1e1900 */
[----:B------:R-:W-:Y:S05]  /*0340*/  BRA `(.L_x_1223) ;  /* 0x0000001000007947 */ /* 0x000fea0003800000 */
.L_x_1222:
[----:B-1-34-:R-:W-:Y:S02]  /*0350*/  MOV R2, c[0x0][0x218] ;  /* 0x0000860000027a02 */ /* 0x01afe40000000f00 */
.L_x_1223:
[----:B------:R-:W-:-:S04]  /*0360*/  ISETP.NE.U32.AND P2, PT, RZ, c[0x0][0x258], PT ;  /* 0x00009600ff007a0c */ /* 0x000fc80003f45070 */
[----:B------:R-:W-:-:S13]  /*0370*/  ISETP.NE.AND.EX P2, PT, RZ, c[0x0][0x25c], PT, P2 ;  /* 0x00009700ff007a0c */ /* 0x000fda0003f45320 */
[----:B-1----:R-:W-:-:S05]  /*0380*/  @P2 IMAD.WIDE R10, R186, R5, c[0x0][0x258] ;  /* 0x00009600ba0a2625 */ /* 0x002fca00078e0205 */
[----:B------:R-:W2:Y:S01]  /*0390*/  @P2 LDG.E R122, [R10.64] ;  /* 0x000000060a7a2981 */ /* 0x000ea2000c1e1900 */
[----:B------:R-:W-:Y:S01]  /*03a0*/  IMAD.SHL.U32 R124, R23, 0x40, RZ ;  /* 0x00000040177c7824 */ /* 0x000fe200078e00ff */
[----:B------:R-:W-:-:S04]  /*03b0*/  @!P2 ISETP.NE.U32.AND P1, PT, RZ, c[0x0][0x268], PT ;  /* 0x00009a00ff00aa0c */ /* 0x000fc80003f25070 */
[----:B------:R-:W-:Y:S02]  /*03c0*/  ISETP.GT.AND P0, PT, R127, R124, PT ;  /* 0x0000007c7f00720c */ /* 0x000fe40003f04270 */
[----:B------:R-:W-:-:S04]  /*03d0*/  @!P2 ISETP.NE.AND.EX P1, PT, RZ, c[0x0][0x26c], PT, P1 ;  /* 0x00009b00ff00aa0c */ /* 0x000fc80003f25310 */
[----:B------:R-:W-:Y:S01]  /*03e0*/  @!P2 SEL R0, RZ, c[0x0][0x21c], !P1 ;  /* 0x00008700ff00aa07 */ /* 0x000fe20004800000 */
[----:B--2--5:R-:W-:-:S03]  /*03f0*/  @P2 IMAD.IADD R122, R122, 0x1, -R3 ;  /* 0x000000017a7a2824 */ /* 0x024fc600078e0a03 */
[----:B------:R-:W-:-:S03]  /*0400*/  @!P2 IADD3 R122, R0, R2, -R3 ;  /* 0x00000002007aa210 */ /* 0x000fc60007ffe803 */
[----:B------:R-:W-:Y:S05]  /*0410*/  @!P0 EXIT ;  /* 0x000000000000894d */ /* 0x000fea0003800000 */
[----:B------:R-:W-:Y:S01]  /*0420*/  IABS R4, c[0x0][0x10] ;  /* 0x0000040000047a13 */ /* 0x000fe20000000000 */
[----:B------:R-:W-:-:S03]  /*0430*/  IMAD.MOV.U32 R13, RZ, RZ, c[0x0][0x218] ;  /* 0x00008600ff0d7624 */ /* 0x000fc600078e00ff */
[----:B------:R-:W1:Y:S02]  /*0440*/  I2F.RP R0, R4 ;  /* 0x0000000400007306 */ /* 0x000e640000209400 */
[----:B------:R-:W-:-:S04]  /*0450*/  IADD3 R13, R13, 0x7f, RZ ;  /* 0x0000007f0d0d7810 */ /* 0x000fc80007ffe0ff */
[----:B------:R-:W-:-:S04]  /*0460*/  SHF.R.S32.HI R8, RZ, 0x1f, R13 ;  /* 0x0000001fff087819 */ /* 0x000fc8000001140d */
[----:B------:R-:W-:-:S04]  /*0470*/  LEA.HI R8, R8, R13, RZ, 0x7 ;  /* 0x0000000d08087211 */ /* 0x000fc800078f38ff */
[----:B------:R-:W-:Y:S01]  /*0480*/  LEA.HI.SX32 R8, R8, c[0x0][0x10], 0x19 ;  /* 0x0000040008087a11 */ /* 0x000fe200078fcaff */
[----:B-1----:R-:W1:Y:S03]  /*0490*/  MUFU.RCP R10, R0 ;  /* 0x00000000000a7308 */ /* 0x002e660000001000 */
[----:B------:R-:W-:Y:S02]  /*04a0*/  IADD3 R8, R8, -0x1, RZ ;  /* 0xffffffff08087810 */ /* 0x000fe40007ffe0ff */
[----:B-1----:R-:W-:Y:S02]  /*04b0*/  IADD3 R10, R10, 0xffffffe, RZ ;  /* 0x0ffffffe0a0a7810 */ /* 0x002fe40007ffe0ff */
[----:B------:R-:W-:Y:S02]  /*04c0*/  IABS R0, R8 ;  /* 0x0000000800007213 */ /* 0x000fe40000000000 */
[----:B------:R-:W1:Y:S01]  /*04d0*/  F2I.FTZ.U32.TRUNC.NTZ R11, R10 ;  /* 0x0000000a000b7305 */ /* 0x000e62000021f000 */
[----:B------:R-:W-:-:S04]  /*04e0*/  LOP3.LUT R8, R8, c[0x0][0x10], RZ, 0x3c, !PT ;  /* 0x0000040008087a12 */ /* 0x000fc800078e3cff */
[----:B------:R-:W-:Y:S01]  /*04f0*/  ISETP.GE.AND P0, PT, R8, RZ, PT ;  /* 0x000000ff0800720c */ /* 0x000fe20003f06270 */
[----:B-1----:R-:W-:Y:S02]  /*0500*/  IMAD.MOV R13, RZ, RZ, -R11 ;  /* 0x000000ffff0d7224 */ /* 0x002fe400078e0a0b */
[----:B------:R-:W-:Y:S02]  /*0510*/  IMAD.MOV.U32 R10, RZ, RZ, RZ ;  /* 0x000000ffff0a7224 */ /* 0x000fe400078e00ff */
[----:B------:R-:W-:Y:S01]  /*0520*/  IMAD R2, R13, R4, RZ ;  /* 0x000000040d027224 */ /* 0x000fe200078e02ff */
[----:B------:R-:W-:-:S03]  /*0530*/  IADD3 R13, -R127, 0xbf, R124 ;  /* 0x000000bf7f0d7810 */ /* 0x000fc60007ffe17c */
[----:B------:R-:W-:Y:S01]  /*0540*/  IMAD.HI.U32 R11, R11, R2, R10 ;  /* 0x000000020b0b7227 */ /* 0x000fe200078e000a */
[----:B------:R-:W-:-:S04]  /*0550*/  IADD3 R13, R13, c[0x0][0x2e8], R122 ;  /* 0x0000ba000d0d7a10 */ /* 0x000fc80007ffe07a */
[----:B------:R-:W-:Y:S01]  /*0560*/  SHF.R.S32.HI R118, RZ, 0x1f, R13 ;  /* 0x0000001fff767819 */ /* 0x000fe2000001140d */
[----:B------:R-:W-:-:S03]  /*0570*/  IMAD.HI.U32 R2, R11, R0, RZ ;  /* 0x000000000b027227 */ /* 0x000fc600078e00ff */
[----:B------:R-:W-:Y:S01]  /*0580*/  LEA.HI R118, R118, R13, RZ, 0x7 ;  /* 0x0000000d76767211 */ /* 0x000fe200078f38ff */
[----:B------:R-:W-:Y:S01]  /*0590*/  IMAD.MOV R11, RZ, RZ, -R2 ;  /* 0x000000ffff0b7224 */ /* 0x000fe200078e0a02 */
[----:B------:R-:W1:Y:S02]  /*05a0*/  S2R R13, SR_TID.X ;  /* 0x00000000000d7919 */ /* 0x000e640000002100 */
[----:B------:R-:W-:Y:S01]  /*05b0*/  SHF.R.S32.HI R118, RZ, 0x7, R118 ;  /* 0x00000007ff767819 */ /* 0x000fe20000011476 */
[----:B------:R-:W-:-:S05]  /*05c0*/  IMAD R11, R4, R11, R0 ;  /* 0x0000000b040b7224 */ /* 0x000fca00078e0200 */
[----:B------:R-:W-:-:S13]  /*05d0*/  ISETP.GT.U32.AND P1, PT, R4, R11, PT ;  /* 0x0000000b0400720c */ /* 0x000fda0003f24070 */
[----:B------:R-:W-:Y:S01]  /*05e0*/  @!P1 IMAD.IADD R11, R11, 0x1, -R4 ;  /* 0x000000010b0b9824 */ /* 0x000fe200078e0a04 */
[----:B------:R-:W-:Y:S02]  /*05f0*/  @!P1 IADD3 R2, R2, 0x1, RZ ;  /* 0x0000000102029810 */ /* 0x000fe40007ffe0ff */
[----:B------:R-:W-:Y:S02]  /*0600*/  ISETP.NE.AND P1, PT, RZ, c[0x0][0x10], PT ;  /* 0x00000400ff007a0c */ /* 0x000fe40003f25270 */
[----:B------:R-:W-:-:S13]  /*0610*/  ISETP.GE.U32.AND P2, PT, R11, R4, PT ;  /* 0x000000040b00720c */ /* 0x000fda0003f46070 */
[----:B------:R-:W-:-:S05]  /*0620*/  @P2 IADD3 R2, R2, 0x1, RZ ;  /* 0x0000000102022810 */ /* 0x000fca0007ffe0ff */
[----:B------:R-:W-:Y:S01]  /*0630*/  IMAD.MOV.U32 R0, RZ, RZ, R2 ;  /* 0x000000ffff007224 */ /* 0x000fe200078e0002 */
[----:B------:R-:W-:-:S03]  /*0640*/  IADD3 R2, R122, 0x7f, RZ ;  /* 0x0000007f7a027810 */ /* 0x000fc60007ffe0ff */
[----:B------:R-:W-:Y:S01]  /*0650*/  @!P0 IMAD.MOV R0, RZ, RZ, -R0 ;  /* 0x000000ffff008224 */ /* 0x000fe200078e0a00 */
[----:B------:R-:W-:Y:S02]  /*0660*/  @!P1 LOP3.LUT R0, RZ, c[0x0][0x10], RZ, 0x33, !PT ;  /* 0x00000400ff009a12 */ /* 0x000fe400078e33ff */
[----:B------:R-:W-:-:S03]  /*0670*/  SHF.R.S32.HI R11, RZ, 0x1f, R2 ;  /* 0x0000001fff0b7819 */ /* 0x000fc60000011402 */
[----:B------:R-:W-:Y:S01]  /*0680*/  IMAD R175, R0, R9, RZ ;  /* 0x0000000900af7224 */ /* 0x000fe200078e02ff */
[----:B------:R-:W-:-:S03]  /*0690*/  LEA.HI R11, R11, R2, RZ, 0x7 ;  /* 0x000000020b0b7211 */ /* 0x000fc600078f38ff */
[----:B------:R-:W-:Y:S01]  /*06a0*/  IMAD.IADD R0, R0, 0x1, R175 ;  /* 0x0000000100007824 */ /* 0x000fe200078e02af */
[----:B------:R-:W-:-:S04]  /*06b0*/  SHF.R.S32.HI R11, RZ, 0x7, R11 ;  /* 0x00000007ff0b7819 */ /* 0x000fc8000001140b */
[----:B------:R-:W-:-:S04]  /*06c0*/  IMNMX R11, R11, R0, PT ;  /* 0x000000000b0b7217 */ /* 0x000fc80003800200 */
[----:B------:R-:W-:-:S04]  /*06d0*/  IMNMX R118, R11, R118, PT ;  /* 0x000000760b767217 */ /* 0x000fc80003800200 */
[----:B------:R-:W-:-:S13]  /*06e0*/  ISETP.GE.AND P0, PT, R175, R118, PT ;  /* 0x00000076af00720c */ /* 0x000fda0003f06270 */
[----:B------:R-:W-:Y:S05]  /*06f0*/  @!P0 BRA `(.L_x_1224) ;  /* 0x0000052000008947 */ /* 0x000fea0003800000 */
[----:B-1----:R-:W-:Y:S01]  /*0700*/  SHF.R.S32.HI R0, RZ, 0x1f, R13 ;  /* 0x0000001fff007819 */ /* 0x002fe2000001140d */
[----:B------:R-:W-:Y:S01]  /*0710*/  IMAD R9, R9, c[0x0][0x210], R186 ;  /* 0x0000840009097a24 */ /* 0x000fe200078e02ba */
[----:B------:R-:W-:Y:S01]  /*0720*/  BSSY B0, `(.L_x_1225) ;  /* 0x000001a000007945 */ /* 0x000fe20003800000 */
[----:B------:R-:W-:Y:S01]  /*0730*/  IMAD.IADD R127, R127, 0x1, -R124 ;  /* 0x000000017f7f7824 */ /* 0x000fe200078e0a7c */
[----:B------:R-:W-:Y:S01]  /*0740*/  LEA.HI R0, R0, R13, RZ, 0x3 ;  /* 0x0000000d00007211 */ /* 0x000fe200078f18ff */
[----:B------:R-:W-:-:S03]  /*0750*/  IMAD R3, R9, c[0x0][0x1c0], R18 ;  /* 0x0000700009037a24 */ /* 0x000fc600078e0212 */
[----:B------:R-:W-:Y:S01]  /*0760*/  LOP3.LUT R2, R0, 0xfffffff8, RZ, 0xc0, !PT ;  /* 0xfffffff800027812 */ /* 0x000fe200078ec0ff */
[----:B------:R-:W-:Y:S01]  /*0770*/  IMAD R3, R3, c[0x0][0x214], R124 ;  /* 0x0000850003037a24 */ /* 0x000fe200078e027c */
[----:B------:R-:W-:-:S03]  /*0780*/  SHF.R.S32.HI R0, RZ, 0x3, R0 ;  /* 0x00000003ff007819 */ /* 0x000fc60000011400 */
[----:B------:R-:W-:Y:S01]  /*0790*/  IMAD.IADD R13, R13, 0x1, -R2 ;  /* 0x000000010d0d7824 */ /* 0x000fe200078e0a02 */
[----:B------:R-:W-:Y:S01]  /*07a0*/  ISETP.GE.AND P1, PT, R0, R127, PT ;  /* 0x0000007f0000720c */ /* 0x000fe20003f26270 */
[----:B------:R-:W-:Y:S02]  /*07b0*/  IMAD R7, R3, c[0x0][0x22c], RZ ;  /* 0x00008b0003077a24 */ /* 0x000fe400078e02ff */
[----:B------:R-:W-:-:S05]  /*07c0*/  IMAD.SHL.U32 R4, R13, 0x4, RZ ;  /* 0x000000040d047824 */ /* 0x000fca00078e00ff */
[----:B------:R-:W-:-:S05]  /*07d0*/  SHF.R.S32.HI R5, RZ, 0x1f, R4 ;  /* 0x0000001fff057819 */ /* 0x000fca0000011404 */
[----:B------:R-:W-:-:S05]  /*07e0*/  IMAD.WIDE R8, R0, 0x60, R4 ;  /* 0x0000006000087825 */ /* 0x000fca00078e0204 */
[----:B------:R-:W-:-:S04]  /*07f0*/  IADD3 R2, P0, R7, R8, RZ ;  /* 0x0000000807027210 */ /* 0x000fc80007f1e0ff */
[----:B------:R-:W-:Y:S02]  /*0800*/  LEA.HI.X.SX32 R7, R7, R9, 0x1, P0 ;  /* 0x0000000907077211 */ /* 0x000fe400000f0eff */
[----:B------:R-:W-:Y:S02]  /*0810*/  LEA R10, P0, R2, c[0x0][0x1d8], 0x2 ;  /* 0x00007600020a7a11 */ /* 0x000fe400078010ff */
[----:B------:R-:W-:Y:S02]  /*0820*/  IADD3 R9, R4, 0x20, RZ ;  /* 0x0000002004097810 */ /* 0x000fe40007ffe0ff */
[----:B------:R-:W-:Y:S02]  /*0830*/  LEA.HI.X R11, R2, c[0x0][0x1dc], R7, 0x2, P0 ;  /* 0x00007700020b7a11 */ /* 0x000fe400000f1407 */
[----:B------:R-:W-:Y:S01]  /*0840*/  IADD3 R7, R4, 0x40, RZ ;  /* 0x0000004004077810 */ /* 0x000fe20007ffe0ff */
[----:B------:R-:W-:Y:S05]  /*0850*/  @P1 BRA `(.L_x_1226) ;  /* 0x0000006000001947 */ /* 0x000fea0003800000 */
[----:B------:R-:W-:Y:S02]  /*0860*/  ISETP.GE.AND P2, PT, R4, c[0x0][0x220], PT ;  /* 0x0000880004007a0c */ /* 0x000fe40003f46270 */
[----:B------:R-:W-:-:S02]  /*0870*/  ISETP.GE.AND P1, PT, R9, c[0x0][0x220], PT ;  /* 0x0000880009007a0c */ /* 0x000fc40003f26270 */
[----:B------:R-:W-:-:S09]  /*0880*/  ISETP.GE.AND P0, PT, R7, c[0x0][0x220], PT ;  /* 0x0000880007007a0c */ /* 0x000fd20003f06270 */
[----:B------:R1:W-:Y:S04]  /*0890*/  @!P2 STG.E.128 [R10.64], RZ ;  /* 0x000000ff0a00a986 */ /* 0x0003e8000c101d06 */
[----:B------:R1:W-:Y:S04]  /*08a0*/  @!P1 STG.E.128 [R10.64+0x80], RZ ;  /* 0x000080ff0a009986 */ /* 0x0003e8000c101d06 */
[----:B------:R1:W-:Y:S02]  /*08b0*/  @!P0 STG.E.128 [R10.64+0x100], RZ ;  /* 0x000100ff0a008986 */ /* 0x0003e4000c101d06 */
.L_x_1226:
[----:B------:R-:W-:Y:S05]  /*08c0*/  BSYNC B0 ;  /* 0x0000000000007941 */ /* 0x000fea0003800000 */
.L_x_1225:
[----:B------:R-:W-:Y:S01]  /*08d0*/  IADD3 R8, R0, 0x10, RZ ;  /* 0x0000001000087810 */ /* 0x000fe20007ffe0ff */
[----:B------:R-:W-:Y:S03]  /*08e0*/  BSSY B0, `(.L_x_1227) ;  /* 0x0000009000007945 */ /* 0x000fe60003800000 */
[----:B------:R-:W-:-:S13]  /*08f0*/  ISETP.GE.AND P0, PT, R8, R127, PT ;  /* 0x0000007f0800720c */ /* 0x000fda0003f06270 */
[----:B------:R-:W-:Y:S05]  /*0900*/  @P0 BRA `(.L_x_1228) ;  /* 0x0000006000000947 */ /* 0x000fea0003800000 */
[----:B------:R-:W-:Y:S02]  /*0910*/  ISETP.GE.AND P2, PT, R4, c[0x0][0x220], PT ;  /* 0x0000880004007a0c */ /* 0x000fe40003f46270 */
[----:B------:R-:W-:Y:S02]  /*0920*/  ISETP.GE.AND P1, PT, R9, c[0x0][0x220], PT ;  /* 0x0000880009007a0c */ /* 0x000fe40003f26270 */
[----:B------:R-:W-:-:S09]  /*0930*/  ISETP.GE.AND P0, PT, R7, c[0x0][0x220], PT ;  /* 0x0000880007007a0c */ /* 0x000fd20003f06270 */
[----:B------:R2:W-:Y:S04]  /*0940*/  @!P2 STG.E.128 [R10.64+0x1800], RZ ;  /* 0x001800ff0a00a986 */ /* 0x0005e8000c101d06 */
[----:B------:R2:W-:Y:S04]  /*0950*/  @!P1 STG.E.128 [R10.64+0x1880], RZ ;  /* 0x001880ff0a009986 */ /* 0x0005e8000c101d06 */
[----:B------:R2:W-:Y:S02]  /*0960*/  @!P0 STG.E.128 [R10.64+0x1900], RZ ;  /* 0x001900ff0a008986 */ /* 0x0005e4000c101d06 */
.L_x_1228:
[----:B------:R-:W-:Y:S05]  /*0970*/  BSYNC B0 ;  /* 0x0000000000007941 */ /* 0x000fea0003800000 */
.L_x_1227:
        /* <DEDUP_REMOVED lines=10> */
.L_x_1230:
[----:B------:R-:W-:Y:S05]  /*0a20*/  BSYNC B0 ;  /* 0x0000000000007941 */ /* 0x000fea0003800000 */
.L_x_1229:
        /* <DEDUP_REMOVED lines=10> */
.L_x_1232:
[----:B------:R-:W-:Y:S05]  /*0ad0*/  BSYNC B0 ;  /* 0x0000000000007941 */ /* 0x000fea0003800000 */
.L_x_1231:
[----:B------:R-:W-:Y:S02]  /*0ae0*/  ISETP.NE.AND P4, PT, R13, RZ, PT ;  /* 0x000000ff0d00720c */ /* 0x000fe40003f85270 */
[----:B------:R-:W-:-:S02]  /*0af0*/  SHF.R.S32.HI R5, RZ, 0x1f, R3 ;  /* 0x0000001fff057819 */ /* 0x000fc40000011403 */
[-C--:B------:R-:W-:Y:S02]  /*0b00*/  ISETP.GE.OR P2, PT, R8, R127.reuse, P4 ;  /* 0x0000007f0800720c */ /* 0x080fe40002746670 */
[-C--:B------:R-:W-:Y:S02]  /*0b10*/  ISETP.GE.OR P3, PT, R0, R127.reuse, P4 ;  /* 0x0000007f0000720c */ /* 0x080fe40002766670 */
[-C--:B------:R-:W-:Y:S02]  /*0b20*/  ISETP.GE.OR P1, PT, R6, R127.reuse, P4 ;  /* 0x0000007f0600720c */ /* 0x080fe40002726670 */
[----:B------:R-:W-:Y:S02]  /*0b30*/  IADD3 R3, P0, R3, R0, RZ ;  /* 0x0000000003037210 */ /* 0x000fe40007f1e0ff */
[----:B------:R-:W-:Y:S02]  /*0b40*/  ISETP.GE.OR P4, PT, R2, R127, P4 ;  /* 0x0000007f0200720c */ /* 0x000fe40002786670 */
[----:B------:R-:W-:-:S02]  /*0b50*/  LEA.HI.X.SX32 R0, R0, R5, 0x1, P0 ;  /* 0x0000000500007211 */ /* 0x000fc400000f0eff */
[----:B------:R-:W-:-:S03]  /*0b60*/  LEA R6, P0, R3, c[0x0][0x208], 0x2 ;  /* 0x0000820003067a11 */ /* 0x000fc600078010ff */
[----:B------:R-:W-:Y:S01]  /*0b70*/  @!P3 IMAD.MOV.U32 R4, RZ, RZ, -0x800000 ;  /* 0xff800000ff04b424 */ /* 0x000fe200078e00ff */
[----:B------:R-:W-:Y:S01]  /*0b80*/  LEA.HI.X R7, R3, c[0x0][0x20c], R0, 0x2, P0 ;  /* 0x0000830003077a11 */ /* 0x000fe200000f1400 */
[----:B------:R-:W-:Y:S02]  /*0b90*/  @!P2 IMAD.MOV.U32 R3, RZ, RZ, -0x800000 ;  /* 0xff800000ff03a424 */ /* 0x000fe400078e00ff */
[----:B------:R-:W-:Y:S02]  /*0ba0*/  @!P1 IMAD.MOV.U32 R0, RZ, RZ, -0x800000 ;  /* 0xff800000ff009424 */ /* 0x000fe400078e00ff */
[----:B------:R1:W-:Y:S04]  /*0bb0*/  @!P3 STG.E [R6.64], R4 ;  /* 0x000000040600b986 */ /* 0x0003e8000c101906 */
[----:B------:R1:W-:Y:S04]  /*0bc0*/  @!P2 STG.E [R6.64+0x40], R3 ;  /* 0x000040030600a986 */ /* 0x0003e8000c101906 */
[----:B------:R1:W-:Y:S01]  /*0bd0*/  @!P1 STG.E [R6.64+0x80], R0 ;  /* 0x0000800006009986 */ /* 0x0003e2000c101906 */
[----:B------:R-:W-:Y:S05]  /*0be0*/  @P4 EXIT ;  /* 0x000000000000494d */ /* 0x000fea0003800000 */
[----:B-1----:R-:W-:-:S05]  /*0bf0*/  MOV R3, 0xff800000 ;  /* 0xff80000000037802 */ /* 0x002fca0000000f00 */
[----:B------:R-:W-:Y:S01]  /*0c00*/  STG.E [R6.64+0xc0], R3 ;  /* 0x0000c00306007986 */ /* 0x000fe2000c101906 */
[----:B------:R-:W-:Y:S05]  /*0c10*/  EXIT ;  /* 0x000000000000794d */ /* 0x000fea0003800000 */
.L_x_1224:
[----:B-1----:R-:W-:Y:S01]  /*0c20*/  ISETP.NE.U32.AND P1, PT, RZ, c[0x0][0x2c0], PT ;  /* 0x0000b000ff007a0c */ /* 0x002fe20003f25070 */
        /* <DEDUP_REMOVED lines=20> */
[----:B-1----:R-:W1:Y:S01]  /*0d70*/  I2F.RP R6, R133 ;  /* 0x0000008500067306 */ /* 0x002e620000209400 */
[----:B------:R-:W-:-:S04]  /*0d80*/  LEA R15, R118, 0xffffff80, 0x7 ;  /* 0xffffff80760f7811 */ /* 0x000fc800078e38ff */
[----:B-----5:R-:W-:-:S03]  /*0d90*/  IABS R0, R15 ;  /* 0x0000000f00007213 */ /* 0x020fc60000000000 */
[----:B-1----:R-:W1:Y:S02]  /*0da0*/  MUFU.RCP R4, R6 ;  /* 0x0000000600047308 */ /* 0x002e640000001000 */
[----:B-1----:R-:W-:-:S06]  /*0db0*/  IADD3 R4, R4, 0xffffffe, RZ ;  /* 0x0ffffffe04047810 */ /* 0x002fcc0007ffe0ff */
[----:B------:R-:W1:Y:S02]  /*0dc0*/  F2I.FTZ.U32.TRUNC.NTZ R5, R4 ;  /* 0x0000000400057305 */ /* 0x000e64000021f000 */
[----:B-1----:R-:W-:Y:S02]  /*0dd0*/  IMAD.MOV R2, RZ, RZ, -R5 ;  /* 0x000000ffff027224 */ /* 0x002fe400078e0a05 */
[----:B------:R-:W-:Y:S02]  /*0de0*/  IMAD.MOV.U32 R4, RZ, RZ, RZ ;  /* 0x000000ffff047224 */ /* 0x000fe400078e00ff */
[----:B------:R-:W-:-:S04]  /*0df0*/  IMAD R2, R2, R133, RZ ;  /* 0x0000008502027224 */ /* 0x000fc800078e02ff */
[----:B------:R-:W-:Y:S01]  /*0e00*/  IMAD.HI.U32 R3, R5, R2, R4 ;  /* 0x0000000205037227 */ /* 0x000fe200078e0004 */
[----:B------:R-:W-:-:S05]  /*0e10*/  MOV R2, R0 ;  /* 0x0000000000027202 */ /* 0x000fca0000000f00 */
[----:B------:R-:W-:-:S04]  /*0e20*/  IMAD.HI.U32 R3, R3, R2, RZ ;  /* 0x0000000203037227 */ /* 0x000fc800078e00ff */
[----:B------:R-:W-:-:S04]  /*0e30*/  IMAD.MOV R0, RZ, RZ, -R3 ;  /* 0x000000ffff007224 */ /* 0x000fc800078e0a03 */
[----:B------:R-:W-:-:S05]  /*0e40*/  IMAD R0, R133, R0, R2 ;  /* 0x0000000085007224 */ /* 0x000fca00078e0202 */
[----:B------:R-:W-:-:S13]  /*0e50*/  ISETP.GT.U32.AND P1, PT, R133, R0, PT ;  /* 0x000000008500720c */ /* 0x000fda0003f24070 */
[-C--:B------:R-:W-:Y:S02]  /*0e60*/  @!P1 IADD3 R0, R0, -R133.reuse, RZ ;  /* 0x8000008500009210 */ /* 0x080fe40007ffe0ff */
[----:B------:R-:W-:Y:S02]  /*0e70*/  @!P1 IADD3 R3, R3, 0x1, RZ ;  /* 0x0000000103039810 */ /* 0x000fe40007ffe0ff */
[----:B------:R-:W-:Y:S02]  /*0e80*/  ISETP.GE.U32.AND P2, PT, R0, R133, PT ;  /* 0x000000850000720c */ /* 0x000fe40003f46070 */
[----:B------:R-:W-:Y:S02]  /*0e90*/  LOP3.LUT R0, R15, c[0x0][0x2d0], RZ, 0x3c, !PT ;  /* 0x0000b4000f007a12 */ /* 0x000fe400078e3cff */
[----:B------:R-:W-:Y:S02]  /*0ea0*/  ISETP.NE.AND P1, PT, RZ, c[0x0][0x2d0], PT ;  /* 0x0000b400ff007a0c */ /* 0x000fe40003f25270 */
[----:B------:R-:W-:-:S07]  /*0eb0*/  ISETP.GE.AND P0, PT, R0, RZ, PT ;  /* 0x000000ff0000720c */ /* 0x000fce0003f06270 */
[----:B------:R-:W-:-:S06]  /*0ec0*/  @P2 IADD3 R3, R3, 0x1, RZ ;  /* 0x0000000103032810 */ /* 0x000fcc0007ffe0ff */
[----:B------:R-:W-:Y:S01]  /*0ed0*/  @!P0 IMAD.MOV R3, RZ, RZ, -R3 ;  /* 0x000000ffff038224 */ /* 0x000fe200078e0a03 */
[----:B------:R-:W-:-:S05]  /*0ee0*/  @!P1 LOP3.LUT R3, RZ, c[0x0][0x2d0], RZ, 0x33, !PT ;  /* 0x0000b400ff039a12 */ /* 0x000fca00078e33ff */
[----:B------:R-:W-:-:S06]  /*0ef0*/  IMAD.WIDE R28, R3, 0x4, R188 ;  /* 0x00000004031c7825 */ /* 0x000fcc00078e02bc */
[----:B------:R-:W2:Y:S01]  /*0f00*/  LDG.E R28, [R28.64] ;  /* 0x000000061c1c7981 */ /* 0x000ea2000c1e1900 */
[----:B------:R-:W-:-:S04]  /*0f10*/  IABS R0, c[0x0][0x1c8] ;  /* 0x0000720000007a13 */ /* 0x000fc80000000000 */
[----:B------:R-:W1:Y:S08]  /*0f20*/  I2F.RP R5, R0 ;  /* 0x0000000000057306 */ /* 0x000e700000209400 */
[----:B-1----:R-:W1:Y:S02]  /*0f30*/  MUFU.RCP R8, R5 ;  /* 0x0000000500087308 */ /* 0x002e640000001000 */
[----:B-1----:R-:W-:-:S06]  /*0f40*/  IADD3 R8, R8, 0xffffffe, RZ ;  /* 0x0ffffffe08087810 */ /* 0x002fcc0007ffe0ff */
[----:B------:R-:W1:Y:S02]  /*0f50*/  F2I.FTZ.U32.TRUNC.NTZ R9, R8 ;  /* 0x0000000800097305 */ /* 0x000e64000021f000 */
[----:B-1----:R-:W-:Y:S01]  /*0f60*/  IADD3 R2, RZ, -R9, RZ ;  /* 0x80000009ff027210 */ /* 0x002fe20007ffe0ff */
        /* <DEDUP_REMOVED lines=20> */
[----:B------:R-:W-:Y:S02]  /*10b0*/  @!P1 LOP3.LUT R14, RZ, c[0x0][0x1c8], RZ, 0x33, !PT ;  /* 0x00007200ff0e9a12 */ /* 0x000fe400078e33ff */
        /* <DEDUP_REMOVED lines=10> */
[----:B------:R-:W-:Y:S02]  /*1160*/  SHF.R.S32.HI R11, RZ, 0x1f, R14 ;  /* 0x0000001fff0b7819 */ /* 0x000fe4000001140e */
[----:B------:R-:W-:Y:S01]  /*1170*/  IADD3 R6, R29, R6, RZ ;  /* 0x000000061d067210 */ /* 0x000fe20007ffe0ff */
[----:B------:R-:W-:Y:S02]  /*1180*/  IMAD.IADD R27, R27, 0x1, R3 ;  /* 0x000000011b1b7824 */ /* 0x000fe400078e0203 */
[----:B------:R-:W-:Y:S02]  /*1190*/  IMAD R3, R11, c[0x0][0x1b0], RZ ;  /* 0x00006c000b037a24 */ /* 0x000fe400078e02ff */
[----:B------:R-:W-:-:S04]  /*11a0*/  IMAD.WIDE.U32 R26, R14, c[0x0][0x1b0], R26 ;  /* 0x00006c000e1a7a25 */ /* 0x000fc800078e001a */
[----:B------:R-:W-:-:S04]  /*11b0*/  IMAD R2, R14, c[0x0][0x1b4], R3 ;  /* 0x00006d000e027a24 */ /* 0x000fc800078e0203 */
[----:B------:R-:W-:Y:S01]  /*11c0*/  IMAD.IADD R2, R27, 0x1, R2 ;  /* 0x000000011b027824 */ /* 0x000fe200078e0202 */
[----:B------:R-:W-:Y:S05]  /*11d0*/  BRA `(.L_x_1234) ;  /* 0x0000043000007947 */ /* 0x000fea0003800000 */
.L_x_1233:
[----:B-1----:R-:W-:-:S13]  /*11e0*/  ISETP.NE.AND P3, PT, R6, -0x1, PT ;  /* 0xffffffff0600780c */ /* 0x002fda0003f65270 */
[----:B------:R-:W-:-:S05]  /*11f0*/  @P3 IADD3 R5, R3, R6, RZ ;  /* 0x0000000603053210 */ /* 0x000fca0007ffe0ff */
[----:B------:R-:W-:-:S04]  /*1200*/  @P3 IMAD.WIDE.U32 R8, R5, c[0x0][0x198], RZ ;  /* 0x0000660005083a25 */ /* 0x000fc800078e00ff */
[----:B------:R-:W-:Y:S01]  /*1210*/  @P3 IMAD R5, R5, c[0x0][0x19c], R9 ;  /* 0x0000670005053a24 */ /* 0x000fe200078e0209 */
[----:B------:R-:W-:Y:S01]  /*1220*/  @P3 MOV R4, R8 ;  /* 0x0000000800043202 */ /* 0x000fe20000000f00 */
        /* <DEDUP_REMOVED lines=11> */
[----:B------:R-:W-:Y:S02]  /*12e0*/  MOV R4, R8 ;  /* 0x0000000800047202 */ /* 0x000fe40000000f00 */
.L_x_1235:
[----:B------:R-:W-:Y:S02]  /*12f0*/  IABS R9, c[0x0][0x1c8] ;  /* 0x0000720000097a13 */ /* 0x000fe40000000000 */
[----:B------:R-:W-:Y:S02]  /*1300*/  LEA R15, R118, 0xffffff80, 0x7 ;  /* 0xffffff80760f7811 */ /* 0x000fe400078e38ff */
[----:B------:R-:W1:Y:S01]  /*1310*/  I2F.RP R12, R9 ;  /* 0x00000009000c7306 */ /* 0x000e620000209400 */
[----:B------:R-:W-:Y:S02]  /*1320*/  @P3 IADD3 R6, R3, R6, RZ ;  /* 0x0000000603063210 */ /* 0x000fe40007ffe0ff */
[----:B------:R-:W-:-:S04]  /*1330*/  IMAD.WIDE.U32 R4, R15, c[0x0][0x198], R4 ;  /* 0x000066000f047a25 */ /* 0x000fc800078e0004 */
[----:B------:R-:W-:Y:S01]  /*1340*/  @P3 IMAD.WIDE.U32 R28, R6, c[0x0][0x1a0], RZ ;  /* 0x00006800061c3a25 */ /* 0x000fe200078e00ff */
[----:B------:R-:W-:-:S03]  /*1350*/  MOV R26, R4 ;  /* 0x00000004001a7202 */ /* 0x000fc60000000f00 */
[----:B------:R-:W-:Y:S01]  /*1360*/  @P3 IMAD R6, R6, c[0x0][0x1a4], R29 ;  /* 0x0000690006063a24 */ /* 0x000fe200078e021d */
[----:B-1----:R-:W1:Y:S02]  /*1370*/  MUFU.RCP R10, R12 ;  /* 0x0000000c000a7308 */ /* 0x002e640000001000 */
[----:B-1----:R-:W-:-:S06]  /*1380*/  IADD3 R10, R10, 0xffffffe, RZ ;  /* 0x0ffffffe0a0a7810 */ /* 0x002fcc0007ffe0ff */
[----:B------:R-:W1:Y:S02]  /*1390*/  F2I.FTZ.U32.TRUNC.NTZ R11, R10 ;  /* 0x0000000a000b7305 */ /* 0x000e64000021f000 */
[----:B-1----:R-:W-:Y:S02]  /*13a0*/  IMAD.MOV R2, RZ, RZ, -R11 ;  /* 0x000000ffff027224 */ /* 0x002fe400078e0a0b */
[----:B------:R-:W-:Y:S02]  /*13b0*/  IMAD.MOV.U32 R10, RZ, RZ, RZ ;  /* 0x000000ffff0a7224 */ /* 0x000fe400078e00ff */
[----:B------:R-:W-:Y:S01]  /*13c0*/  IMAD R8, R2, R9, RZ ;  /* 0x0000000902087224 */ /* 0x000fe200078e02ff */
[----:B------:R-:W-:-:S03]  /*13d0*/  IABS R2, R18 ;  /* 0x0000001200027213 */ /* 0x000fc60000000000 */
        /* <DEDUP_REMOVED lines=11> */
[----:B------:R-:W-:-:S02]  /*1490*/  ISETP.GE.AND P1, PT, R2, RZ, PT ;  /* 0x000000ff0200720c */ /* 0x000fc40003f26270 */
[----:B------:R-:W-:-:S05]  /*14a0*/  SHF.R.S32.HI R9, RZ, 0x1f, R15 ;  /* 0x0000001fff097819 */ /* 0x000fca000001140f */
[----:B------:R-:W-:Y:S01]  /*14b0*/  @P2 IADD3 R14, R14, 0x1, RZ ;  /* 0x000000010e0e2810 */ /* 0x000fe20007ffe0ff */
[----:B------:R-:W-:-:S04]  /*14c0*/  IMAD R2, R9, c[0x0][0x198], RZ ;  /* 0x0000660009027a24 */ /* 0x000fc800078e02ff */
[----:B------:R-:W-:Y:S02]  /*14d0*/  IMAD R17, R15, c[0x0][0x19c], R2 ;  /* 0x000067000f117a24 */ /* 0x000fe400078e0202 */
[----:B------:R-:W-:Y:S01]  /*14e0*/  @!P1 IMAD.MOV R14, RZ, RZ, -R14 ;  /* 0x000000ffff0e9224 */ /* 0x000fe200078e0a0e */
[----:B------:R-:W-:Y:S01]  /*14f0*/  @!P0 LOP3.LUT R14, RZ, c[0x0][0x1c8], RZ, 0x33, !PT ;  /* 0x00007200ff0e8a12 */ /* 0x000fe200078e33ff */
[----:B------:R-:W-:-:S03]  /*1500*/  IMAD.IADD R27, R5, 0x1, R17 ;  /* 0x00000001051b7824 */ /* 0x000fc600078e0211 */
[----:B------:R-:W-:Y:S01]  /*1510*/  SHF.R.S32.HI R11, RZ, 0x1f, R14 ;  /* 0x0000001fff0b7819 */ /* 0x000fe2000001140e */
[----:B------:R-:W-:-:S04]  /*1520*/  IMAD.WIDE.U32 R26, R14, c[0x0][0x1b0], R26 ;  /* 0x00006c000e1a7a25 */ /* 0x000fc800078e001a */
[----:B------:R-:W-:-:S04]  /*1530*/  IMAD R5, R11, c[0x0][0x1b0], RZ ;  /* 0x00006c000b057a24 */ /* 0x000fc800078e02ff */
[----:B------:R-:W-:-:S04]  /*1540*/  IMAD R2, R14, c[0x0][0x1b4], R5 ;  /* 0x00006d000e027a24 */ /* 0x000fc800078e0205 */
[----:B------:R-:W-:Y:S01]  /*1550*/  IMAD.IADD R2, R27, 0x1, R2 ;  /* 0x000000011b027824 */ /* 0x000fe200078e0202 */
[----:B------:R-:W-:Y:S05]  /*1560*/  @P3 BRA `(.L_x_1234) ;  /* 0x000000a000003947 */ /* 0x000fea0003800000 */
[----:B------:R-:W-:Y:S01]  /*1570*/  SHF.R.S32.HI R6, RZ, 0x1f, R3 ;  /* 0x0000001fff067819 */ /* 0x000fe20000011403 */
[----:B------:R-:W-:Y:S01]  /*1580*/  IMAD.WIDE.U32 R16, R3, c[0x0][0x1a0], RZ ;  /* 0x0000680003107a25 */ /* 0x000fe200078e00ff */
[----:B-----5:R-:W-:-:S03]  /*1590*/  SHF.R.S32.HI R4, RZ, 0x1f, R0 ;  /* 0x0000001fff047819 */ /* 0x020fc60000011400 */
[----:B------:R-:W-:-:S04]  /*15a0*/  IMAD R6, R6, c[0x0][0x1a0], RZ ;  /* 0x0000680006067a24 */ /* 0x000fc800078e02ff */
[----:B------:R-:W-:Y:S02]  /*15b0*/  IMAD R6, R3, c[0x0][0x1a4], R6 ;  /* 0x0000690003067a24 */ /* 0x000fe400078e0206 */
[----:B------:R-:W-:-:S03]  /*15c0*/  IMAD R3, R4, c[0x0][0x188], RZ ;  /* 0x0000620004037a24 */ /* 0x000fc600078e02ff */
[----:B------:R-:W-:Y:S01]  /*15d0*/  IADD3 R17, R17, R6, RZ ;  /* 0x0000000611117210 */ /* 0x000fe20007ffe0ff */
[----:B------:R-:W-:-:S04]  /*15e0*/  IMAD R3, R0, c[0x0][0x18c], R3 ;  /* 0x0000630000037a24 */ /* 0x000fc800078e0203 */
[----:B------:R-:W-:-:S05]  /*15f0*/  IMAD.WIDE.U32 R28, R0, c[0x0][0x188], R16 ;  /* 0x00006200001c7a25 */ /* 0x000fca00078e0010 */
[----:B------:R-:W-:Y:S02]  /*1600*/  IADD3 R6, R29, R3, RZ ;  /* 0x000000031d067210 */ /* 0x000fe40007ffe0ff */
.L_x_1234:
[----:B------:R-:W-:Y:S01]  /*1610*/  ISETP.NE.AND P0, PT, R7, -0x1, PT ;  /* 0xffffffff0700780c */ /* 0x000fe20003f05270 */
[----:B------:R-:W-:Y:S01]  /*1620*/  IMAD R11, R11, c[0x0][0x1b8], RZ ;  /* 0x00006e000b0b7a24 */ /* 0x000fe200078e02ff */
[----:B------:R-:W-:Y:S01]  /*1630*/  SHF.R.S32.HI R4, RZ, 0x1f, R13 ;  /* 0x0000001fff047819 */ /* 0x000fe2000001140d */
[----:B------:R-:W-:Y:S01]  /*1640*/  IMAD.IADD R174, R127, 0x1, -R124 ;  /* 0x000000017fae7824 */ /* 0x000fe200078e0a7c */
[----:B------:R-:W-:Y:S02]  /*1650*/  BSSY B0, `(.L_x_1236) ;  /* 0x0000072000007945 */ /* 0x000fe40003800000 */
[----:B------:R-:W-:-:S04]  /*1660*/  LEA.HI R5, R4, R13, RZ, 0x2 ;  /* 0x0000000d04057211 */ /* 0x000fc800078f10ff */
[----:B------:R-:W-:Y:S02]  /*1670*/  LOP3.LUT R8, R5, 0xfffffffc, RZ, 0xc0, !PT ;  /* 0xfffffffc05087812 */ /* 0x000fe400078ec0ff */
[----:B------:R-:W-:Y:S01]  /*1680*/  SHF.R.S32.HI R16, RZ, 0x2, R5 ;  /* 0x00000002ff107819 */ /* 0x000fe20000011405 */
[----:B------:R-:W-:Y:S01]  /*1690*/  @P0 IMAD.WIDE.U32 R24, R7, c[0x0][0x190], RZ ;  /* 0x0000640007180a25 */ /* 0x000fe200078e00ff */
[----:B------:R-:W-:Y:S02]  /*16a0*/  @!P0 SHF.R.S32.HI R3, RZ, 0x1f, R186 ;  /* 0x0000001fff038819 */ /* 0x000fe400000114ba */
[----:B------:R-:W-:Y:S01]  /*16b0*/  SHF.R.S32.HI R17, RZ, 0x1f, R16 ;  /* 0x0000001fff117819 */ /* 0x000fe20000011410 */
[----:B------:R-:W-:Y:S02]  /*16c0*/  IMAD.IADD R185, R13, 0x1, -R8 ;  /* 0x000000010db97824 */ /* 0x000fe400078e0a08 */
[----:B------:R-:W-:Y:S02]  /*16d0*/  @!P0 IMAD R3, R3, c[0x0][0x178], RZ ;  /* 0x00005e0003038a24 */ /* 0x000fe400078e02ff */
[----:B------:R-:W-:-:S04]  /*16e0*/  @!P0 IMAD.WIDE.U32 R20, R186, c[0x0][0x178], RZ ;  /* 0x00005e00ba148a25 */ /* 0x000fc800078e00ff */
[----:B-----5:R-:W-:Y:S01]  /*16f0*/  @!P0 IMAD R0, R186, c[0x0][0x17c], R3 ;  /* 0x00005f00ba008a24 */ /* 0x020fe200078e0203 */
[----:B------:R-:W-:Y:S01]  /*1700*/  LEA.HI R3, R4, R13, RZ, 0x3 ;  /* 0x0000000d04037211 */ /* 0x000fe200078f18ff */
[----:B------:R-:W-:Y:S02]  /*1710*/  @P0 IMAD R7, R7, c[0x0][0x194], R25 ;  /* 0x0000650007070a24 */ /* 0x000fe400078e0219 */
[----:B------:R-:W-:Y:S02]  /*1720*/  IMAD.SHL.U32 R185, R185, 0x8, RZ ;  /* 0x00000008b9b97824 */ /* 0x000fe400078e00ff */
[----:B------:R-:W-:Y:S01]  /*1730*/  @!P0 IMAD.IADD R7, R21, 0x1, R0 ;  /* 0x0000000115078824 */ /* 0x000fe200078e0200 */
[----:B------:R-:W-:Y:S01]  /*1740*/  SHF.R.S32.HI R0, RZ, 0x3, R3 ;  /* 0x00000003ff007819 */ /* 0x000fe20000011403 */
[----:B------:R-:W-:Y:S01]  /*1750*/  @!P0 IMAD.MOV.U32 R24, RZ, RZ, R20 ;  /* 0x000000ffff188224 */ /* 0x000fe200078e0014 */
[----:B------:R-:W-:Y:S01]  /*1760*/  IADD3 R28, P1, R185, R28, RZ ;  /* 0x0000001cb91c7210 */ /* 0x000fe20007f3e0ff */
[----:B------:R-:W-:Y:S01]  /*1770*/  IMAD R135, R17, c[0x0][0x198], RZ ;  /* 0x0000660011877a24 */ /* 0x000fe200078e02ff */
[----:B------:R-:W-:Y:S01]  /*1780*/  SHF.R.S32.HI R19, RZ, 0x1f, R185 ;  /* 0x0000001fff137819 */ /* 0x000fe200000114b9 */
[----:B------:R-:W-:Y:S01]  /*1790*/  IMAD.WIDE R22, R23, 0x40, R16 ;  /* 0x0000004017167825 */ /* 0x000fe200078e0210 */
[----:B------:R-:W-:-:S02]  /*17a0*/  LEA.HI R21, R3, R0, RZ, 0x1 ;  /* 0x0000000003157211 */ /* 0x000fc400078f08ff */
[----:B------:R-:W-:Y:S01]  /*17b0*/  IADD3 R26, P2, R185, R26, RZ ;  /* 0x0000001ab91a7210 */ /* 0x000fe20007f5e0ff */
[----:B------:R-:W-:Y:S01]  /*17c0*/  IMAD.X R29, R19, 0x1, R6, P1 ;  /* 0x00000001131d7824 */ /* 0x000fe200008e0606 */
[----:B------:R-:W-:Y:S01]  /*17d0*/  IADD3 R24, P0, R185, R24, RZ ;  /* 0x00000018b9187210 */ /* 0x000fe20007f1e0ff */
[----:B------:R-:W-:Y:S01]  /*17e0*/  IMAD R135, R16, c[0x0][0x19c], R135 ;  /* 0x0000670010877a24 */ /* 0x000fe200078e0287 */
[----:B------:R-:W-:Y:S01]  /*17f0*/  LOP3.LUT R21, R21, 0xfffffffe, RZ, 0xc0, !PT ;  /* 0xfffffffe15157812 */ /* 0x000fe200078ec0ff */
[----:B------:R-:W-:Y:S01]  /*1800*/  IMAD.X R27, R19, 0x1, R2, P2 ;  /* 0x00000001131b7824 */ /* 0x000fe200010e0602 */
[----:B------:R-:W-:Y:S01]  /*1810*/  LOP3.LUT R6, R3, 0xfffffff8, RZ, 0xc0, !PT ;  /* 0xfffffff803067812 */ /* 0x000fe200078ec0ff */
[----:B------:R-:W-:Y:S01]  /*1820*/  IMAD.X R25, R19, 0x1, R7, P0 ;  /* 0x0000000113197824 */ /* 0x000fe200000e0607 */
[-C--:B------:R-:W-:Y:S01]  /*1830*/  LEA.HI R3, R4, R13.reuse, RZ, 0x5 ;  /* 0x0000000d04037211 */ /* 0x080fe200078f28ff */
[C---:B------:R-:W-:Y:S01]  /*1840*/  IMAD.IADD R2, R0.reuse, 0x1, -R21 ;  /* 0x0000000100027824 */ /* 0x040fe200078e0a15 */
[----:B------:R-:W-:Y:S01]  /*1850*/  LEA.HI R21, R5, R16, RZ, 0x1 ;  /* 0x0000001005157211 */ /* 0x000fe200078f08ff */
[----:B------:R-:W-:Y:S01]  /*1860*/  IMAD.SHL.U32 R7, R0, 0x40, RZ ;  /* 0x0000004000077824 */ /* 0x000fe200078e00ff */
[----:B------:R-:W-:Y:S01]  /*1870*/  LEA.HI R5, R4, R13, RZ, 0x4 ;  /* 0x0000000d04057211 */ /* 0x000fe200078f20ff */
[----:B------:R-:W-:Y:S01]  /*1880*/  IMAD.IADD R0, R13, 0x1, -R6 ;  /* 0x000000010d007824 */ /* 0x000fe200078e0a06 */
[----:B------:R-:W-:Y:S01]  /*1890*/  LOP3.LUT R21, R21, 0x7fffffe, RZ, 0xc0, !PT ;  /* 0x07fffffe15157812 */ /* 0x000fe200078ec0ff */
[----:B------:R-:W-:Y:S01]  /*18a0*/  IMAD.WIDE.U32 R26, R16, c[0x0][0x198], R26 ;  /* 0x00006600101a7a25 */ /* 0x000fe200078e001a */
[----:B------:R-:W-:-:S02]  /*18b0*/  LOP3.LUT R6, R7, 0xc0, RZ, 0xc0, !PT ;  /* 0x000000c007067812 */ /* 0x000fc400078ec0ff */
[----:B------:R-:W-:Y:S01]  /*18c0*/  LEA.HI R4, R0, R0, RZ, 0x1 ;  /* 0x0000000000047211 */ /* 0x000fe200078f08ff */
[----:B------:R-:W-:Y:S01]  /*18d0*/  IMAD.IADD R10, R16, 0x1, -R21 ;  /* 0x00000001100a7824 */ /* 0x000fe200078e0a15 */
[----:B------:R-:W-:Y:S01]  /*18e0*/  LOP3.LUT R8, R5, 0xfffffff0, RZ, 0xc0, !PT ;  /* 0xfffffff005087812 */ /* 0x000fe200078ec0ff */
[----:B------:R-:W-:Y:S01]  /*18f0*/  IMAD.IADD R135, R27, 0x1, R135 ;  /* 0x000000011b877824 */ /* 0x000fe200078e0287 */
[----:B------:R-:W-:Y:S02]  /*1900*/  LOP3.LUT R7, R4, 0xfffffffe, RZ, 0xc0, !PT ;  /* 0xfffffffe04077812 */ /* 0x000fe400078ec0ff */
[----:B------:R-:W-:Y:S02]  /*1910*/  SHF.R.S32.HI R125, RZ, 0x5, R3 ;  /* 0x00000005ff7d7819 */ /* 0x000fe40000011403 */
[----:B------:R-:W-:Y:S01]  /*1920*/  IADD3 R120, P0, R16, R15, RZ ;  /* 0x0000000f10787210 */ /* 0x000fe20007f1e0ff */
[----:B------:R-:W-:Y:S01]  /*1930*/  IMAD.IADD R0, R0, 0x1, -R7 ;  /* 0x0000000100007824 */ /* 0x000fe200078e0a07 */
[----:B------:R-:W-:Y:S01]  /*1940*/  LEA R181, R125, R10, 0x3 ;  /* 0x0000000a7db57211 */ /* 0x000fe200078e18ff */
[----:B------:R-:W-:Y:S01]  /*1950*/  IMAD.IADD R7, R13, 0x1, -R8 ;  /* 0x000000010d077824 */ /* 0x000fe200078e0a08 */
[----:B------:R-:W-:Y:S01]  /*1960*/  LOP3.LUT R19, R6, 0x18, R185, 0xf8, !PT ;  /* 0x0000001806137812 */ /* 0x000fe200078ef8b9 */
[----:B------:R-:W-:Y:S01]  /*1970*/  IMAD.X R8, R17, 0x1, R9, P0 ;  /* 0x0000000111087824 */ /* 0x000fe200000e0609 */
[----:B------:R-:W-:-:S02]  /*1980*/  SHF.R.U32.HI R6, RZ, 0x3, R6 ;  /* 0x00000003ff067819 */ /* 0x000fc40000011606 */
[----:B------:R-:W-:Y:S02]  /*1990*/  LEA.HI R10, R7, R7, RZ, 0x1 ;  /* 0x00000007070a7211 */ /* 0x000fe400078f08ff */
[----:B------:R-:W-:Y:S02]  /*19a0*/  LOP3.LUT R6, R19, R6, RZ, 0x3c, !PT ;  /* 0x0000000613067212 */ /* 0x000fe400078e3cff */
[--C-:B------:R-:W-:Y:S02]  /*19b0*/  SHF.R.S32.HI R12, RZ, 0x1, R10.reuse ;  /* 0x00000001ff0c7819 */ /* 0x100fe4000001140a */
[----:B------:R-:W-:Y:S01]  /*19c0*/  SHF.R.S32.HI R9, RZ, 0x1f, R10 ;  /* 0x0000001fff097819 */ /* 0x000fe2000001140a */
[----:B------:R-:W-:Y:S01]  /*19d0*/  IMAD.U32 R181, R181, 0x20, R6 ;  /* 0x00000020b5b57824 */ /* 0x000fe200078e0006 */
[----:B------:R-:W-:Y:S01]  /*19e0*/  ISETP.GE.AND P0, PT, R16, R174, PT ;  /* 0x000000ae1000720c */ /* 0x000fe20003f06270 */
[C---:B------:R-:W-:Y:S01]  /*19f0*/  IMAD R6, R14.reuse, c[0x0][0x1bc], R11 ;  /* 0x00006f000e067a24 */ /* 0x040fe200078e020b */
[----:B------:R-:W-:Y:S01]  /*1a00*/  LEA.HI R9, R9, R12, RZ, 0x2 ;  /* 0x0000000c09097211 */ /* 0x000fe200078f10ff */
[----:B------:R-:W-:Y:S01]  /*1a10*/  IMAD.WIDE.U32 R14, R14, c[0x0][0x1b8], R28 ;  /* 0x00006e000e0e7a25 */ /* 0x000fe200078e001c */
[----:B------:R-:W-:-:S02]  /*1a20*/  SHF.R.S32.HI R21, RZ, 0x1f, R18 ;  /* 0x0000001fff157819 */ /* 0x000fc40000011412 */
[----:B------:R-:W-:Y:S01]  /*1a30*/  LOP3.LUT R9, R9, 0xfffffffc, RZ, 0xc0, !PT ;  /* 0xfffffffc09097812 */ /* 0x000fe200078ec0ff */
[----:B------:R-:W-:Y:S01]  /*1a40*/  IMAD.IADD R15, R15, 0x1, R6 ;  /* 0x000000010f0f7824 */ /* 0x000fe200078e0206 */
[----:B------:R-:W-:Y:S01]  /*1a50*/  MOV R134, R26 ;  /* 0x0000001a00867202 */ /* 0x000fe20000000f00 */
[----:B------:R-:W-:Y:S01]  /*1a60*/  IMAD R21, R21, c[0x0][0x1a8], RZ ;  /* 0x00006a0015157a24 */ /* 0x000fe200078e02ff */
[----:B------:R-:W-:Y:S01]  /*1a70*/  SHF.R.S32.HI R5, RZ, 0x4, R5 ;  /* 0x00000004ff057819 */ /* 0x000fe20000011405 */
[----:B------:R-:W-:Y:S01]  /*1a80*/  IMAD.IADD R6, R12, 0x1, -R9 ;  /* 0x000000010c067824 */ /* 0x000fe200078e0a09 */
[----:B------:R-:W-:Y:S01]  /*1a90*/  SHF.R.S32.HI R4, RZ, 0x1, R4 ;  /* 0x00000001ff047819 */ /* 0x000fe20000011404 */
[----:B------:R-:W-:Y:S01]  /*1aa0*/  IMAD R9, R8, c[0x0][0x1a0], RZ ;  /* 0x0000680008097a24 */ /* 0x000fe200078e02ff */
[----:B------:R-:W-:Y:S01]  /*1ab0*/  LOP3.LUT R8, R3, 0xffffffe0, RZ, 0xc0, !PT ;  /* 0xffffffe003087812 */ /* 0x000fe200078ec0ff */
[----:B------:R-:W-:Y:S01]  /*1ac0*/  IMAD R21, R18, c[0x0][0x1ac], R21 ;  /* 0x00006b0012157a24 */ /* 0x000fe200078e0215 */
[C---:B------:R-:W-:Y:S01]  /*1ad0*/  IADD3 R184, R185.reuse, 0x20, RZ ;  /* 0x00000020b9b87810 */ /* 0x040fe20007ffe0ff */
[----:B------:R-:W-:Y:S01]  /*1ae0*/  IMAD R3, R120, c[0x0][0x1a4], R9 ;  /* 0x0000690078037a24 */ /* 0x000fe200078e0209 */
[----:B------:R-:W-:Y:S01]  /*1af0*/  IADD3 R183, R185, 0x40, RZ ;  /* 0x00000040b9b77810 */ /* 0x000fe20007ffe0ff */
[----:B------:R-:W-:-:S04]  /*1b00*/  IMAD.WIDE.U32 R18, R18, c[0x0][0x1a8], R24 ;  /* 0x00006a0012127a25 */ /* 0x000fc800078e0018 */
[----:B------:R-:W-:-:S04]  /*1b10*/  IMAD.WIDE.U32 R120, R120, c[0x0][0x1a0], R14 ;  /* 0x0000680078787a25 */ /* 0x000fc800078e000e */
[----:B------:R-:W-:Y:S02]  /*1b20*/  IMAD.IADD R9, R13, 0x1, -R8 ;  /* 0x000000010d097824 */ /* 0x000fe400078e0a08 */
        /* <DEDUP_REMOVED lines=36> */
.L_x_1237:
[----:B------:R-:W-:Y:S05]  /*1d70*/  BSYNC B0 ;  /* 0x0000000000007941 */ /* 0x000fea0003800000 */
.L_x_1236:
        /* <DEDUP_REMOVED lines=36> */
.L_x_1239:
[----:B------:R-:W-:Y:S05]  /*1fc0*/  BSYNC B0 ;  /* 0x0000000000007941 */ /* 0x000fea0003800000 */
.L_x_1238:
        /* <DEDUP_REMOVED lines=33> */
.L_x_1241:
[----:B------:R-:W-:Y:S05]  /*21e0*/  BSYNC B0 ;  /* 0x0000000000007941 */ /* 0x000fea0003800000 */
.L_x_1240:
        /* <DEDUP_REMOVED lines=34> */
.L_x_1243:
[----:B------:R-:W-:Y:S05]  /*2410*/  BSYNC B0 ;  /* 0x0000000000007941 */ /* 0x000fea0003800000 */
.L_x_1242:
        /* <DEDUP_REMOVED lines=32> */
.L_x_1245:
[----:B------:R-:W-:Y:S05]  /*2620*/  BSYNC B0 ;  /* 0x0000000000007941 */ /* 0x000fea0003800000 */
.L_x_1244:
[----:B------:R-:W-:Y:S01]  /*2630*/  IADD3 R12, R16, 0x60, RZ ;  /* 0x00000060100c7810 */ /* 0x000fe20007ffe0ff */
[----:B------:R-:W-:Y:S03]  /*2640*/  BSSY B0, `(.L_x_1246) ;  /* 0x0000020000007945 */ /* 0x000fe60003800000 */
[----:B------:R-:W-:-:S13]  /*2650*/  ISETP.GE.AND P0, PT, R12, R3, PT ;  /* 0x000000030c00720c */ /* 0x000fda0003f06270 */
[----:B------:R-:W-:Y:S05]  /*2660*/  @P0 BRA `(.L_x_1247) ;  /* 0x000001d000000947 */ /* 0x000fea0003800000 */
[----:B------:R-:W-:Y:S01]  /*2670*/  ISETP.GE.AND P3, PT, R185, c[0x0][0x220], PT ;  /* 0x00008800b9007a0c */ /* 0x000fe20003f66270 */
[----:B------:R-:W-:Y:S01]  /*2680*/  ULDC UR4, c[0x0][0x19c] ;  /* 0x0000670000047ab9 */ /* 0x000fe20000000800 */
[----:B------:R-:W-:Y:S01]  /*2690*/  ISETP.GE.AND P2, PT, R184, c[0x0][0x220], PT ;  /* 0x00008800b8007a0c */ /* 0x000fe20003f46270 */
[----:B------:R-:W-:Y:S01]  /*26a0*/  UIMAD UR4, UR4, 0x60, URZ ;  /* 0x00000060040478a4 */ /* 0x000fe2000f8e023f */
[----:B--2---:R-:W-:Y:S01]  /*26b0*/  IMAD.WIDE.U32 R20, R132, 0x60, R134 ;  /* 0x0000006084147825 */ /* 0x004fe200078e0086 */
[----:B------:R-:W-:-:S04]  /*26c0*/  ISETP.GE.AND P0, PT, R183, c[0x0][0x220], PT ;  /* 0x00008800b7007a0c */ /* 0x000fc80003f06270 */
[----:B------:R-:W-:-:S04]  /*26d0*/  IADD3 R11, R21, UR4, RZ ;  /* 0x00000004150b7c10 */ /* 0x000fc8000fffe0ff */
        /* <DEDUP_REMOVED lines=22> */
.L_x_1247:
[----:B------:R-:W-:Y:S05]  /*2840*/  BSYNC B0 ;  /* 0x0000000000007941 */ /* 0x000fea0003800000 */
.L_x_1246:
[----:B------:R-:W0:Y:S01]  /*2850*/  LDGDEPBAR ;  /* 0x00000000000079af */ /* 0x000e220000000000 */
[----:B------:R-:W-:Y:S01]  /*2860*/  ISETP.GE.AND P1, PT, R16, R3, PT ;  /* 0x000000031000720c */ /* 0x000fe20003f26270 */
[----:B------:R-:W-:Y:S01]  /*2870*/  IMAD.SHL.U32 R136, R13, 0x2, RZ ;  /* 0x000000020d887824 */ /* 0x000fe200078e00ff */
[----:B------:R-:W-:Y:S01]  /*2880*/  SHF.R.S32.HI R180, RZ, 0x1f, R9 ;  /* 0x0000001fffb47819 */ /* 0x000fe20000011409 */
[----:B------:R-:W-:Y:S01]  /*2890*/  BSSY B0, `(.L_x_1248) ;  /* 0x0000026000007945 */ /* 0x000fe20003800000 */
[----:B------:R-:W-:Y:S02]  /*28a0*/  LEA R196, P0, R120, c[0x0][0x170], 0x1 ;  /* 0x00005c0078c47a11 */ /* 0x000fe400078008ff */
[----:B------:R-:W-:Y:S02]  /*28b0*/  LEA.HI R180, R180, R9, RZ, 0x2 ;  /* 0x00000009b4b47211 */ /* 0x000fe400078f10ff */
[----:B------:R-:W-:Y:S02]  /*28c0*/  LOP3.LUT R136, R136, 0x6, RZ, 0xc0, !PT ;  /* 0x0000000688887812 */ /* 0x000fe400078ec0ff */
[----:B------:R-:W-:-:S02]  /*28d0*/  LEA.HI.X R195, R120, c[0x0][0x174], R116, 0x1, P0 ;  /* 0x00005d0078c37a11 */ /* 0x000fc400000f0c74 */
[----:B------:R-:W-:Y:S01]  /*28e0*/  SHF.R.S32.HI R180, RZ, 0x2, R180 ;  /* 0x00000002ffb47819 */ /* 0x000fe200000114b4 */
[----:B------:R-:W-:-:S04]  /*28f0*/  DEPBAR.LE SB0, 0x0 ;  /* 0x000080000000791a */ /* 0x000fc80000000000 */
[----:B------:R-:W-:Y:S06]  /*2900*/  BAR.SYNC.DEFER_BLOCKING 0x0 ;  /* 0x0000000000007b1d */ /* 0x000fec0000010000 */
[----:B------:R3:W-:Y:S04]  /*2910*/  @P1 STS [R181+0x9000], RZ ;  /* 0x009000ffb5001388 */ /* 0x0007e80000000800 */
[----:B------:R3:W-:Y:S04]  /*2920*/  @P1 STS [R181+0x9004], RZ ;  /* 0x009004ffb5001388 */ /* 0x0007e80000000800 */
[----:B------:R3:W-:Y:S04]  /*2930*/  @P1 STS.64 [R181+0x9008], RZ ;  /* 0x009008ffb5001388 */ /* 0x0007e80000000a00 */
[----:B------:R3:W-:Y:S04]  /*2940*/  @P1 STS.128 [R181+0xb000], RZ ;  /* 0x00b000ffb5001388 */ /* 0x0007e80000000c00 */
[----:B------:R3:W-:Y:S01]  /*2950*/  @P1 STS.128 [R181+0xd000], RZ ;  /* 0x00d000ffb5001388 */ /* 0x0007e20000000c00 */
        /* <DEDUP_REMOVED lines=25> */
.L_x_1249:
[----:B------:R-:W-:Y:S05]  /*2af0*/  BSYNC B0 ;  /* 0x0000000000007941 */ /* 0x000fea0003800000 */
.L_x_1248:
        /* <DEDUP_REMOVED lines=34> */
.L_x_1251:
[----:B------:R-:W-:Y:S05]  /*2d20*/  BSYNC B0 ;  /* 0x0000000000007941 */ /* 0x000fea0003800000 */
.L_x_1250:
        /* <DEDUP_REMOVED lines=34> */
.L_x_1253:
[----:B------:R-:W-:Y:S05]  /*2f50*/  BSYNC B0 ;  /* 0x0000000000007941 */ /* 0x000fea0003800000 */
.L_x_1252:
[----:B------:R-:W-:Y:S01]  /*2f60*/  ISETP.GE.AND P0, PT, R12, R3, PT ;  /* 0x000000030c00720c */ /* 0x000fe20003f06270 */
[----:B------:R-:W-:Y:S01]  /*2f70*/  IMAD.MOV.U32 R3, RZ, RZ, 0x10 ;  /* 0x00000010ff037424 */ /* 0x000fe200078e00ff */
[----:B------:R-:W-:Y:S01]  /*2f80*/  LOP3.LUT P1, RZ, R6, 0x2, RZ, 0xc0, !PT ;  /* 0x0000000206ff7812 */ /* 0x000fe2000782c0ff */
[----:B------:R-:W-:Y:S03]  /*2f90*/  BSSY B0, `(.L_x_1254) ;  /* 0x0000028000007945 */ /* 0x000fe60003800000 */
[----:B------:R-:W-:-:S07]  /*2fa0*/  SEL R3, R3, 0xfffffff0, !P1 ;  /* 0xfffffff003037807 */ /* 0x000fce0004800000 */
        /* <DEDUP_REMOVED lines=38> */
.L_x_1255:
[----:B------:R-:W-:Y:S05]  /*3210*/  BSYNC B0 ;  /* 0x0000000000007941 */ /* 0x000fea0003800000 */
.L_x_1254:
[----:B-1----:R-:W-:Y:S01]  /*3220*/  LOP3.LUT R12, R10, 0x7fffffe, RZ, 0xc0, !PT ;  /* 0x07fffffe0a0c7812 */ /* 0x002fe200078ec0ff */
[----:B------:R-:W-:Y:S01]  /*3230*/  IMAD.SHL.U32 R6, R6, 0x40, RZ ;  /* 0x0000004006067824 */ /* 0x000fe200078e00ff */
[----:B----4-:R-:W-:Y:S01]  /*3240*/  LEA.HI R9, R5, R5, RZ, 0x1 ;  /* 0x0000000505097211 */ /* 0x010fe200078f08ff */
[----:B------:R-:W-:Y:S01]  /*3250*/  IMAD.SHL.U32 R2, R2, 0x8, RZ ;  /* 0x0000000802027824 */ /* 0x000fe200078e00ff */
[----:B------:R-:W-:Y:S01]  /*3260*/  SHF.R.S32.HI R8, RZ, 0x1f, R7 ;  /* 0x0000001fff087819 */ /* 0x000fe20000011407 */
[----:B------:R-:W-:Y:S01]  /*3270*/  IMAD.IADD R123, R7, 0x1, -R12 ;  /* 0x00000001077b7824 */ /* 0x000fe200078e0a0c */
[----:B------:R-:W-:Y:S01]  /*3280*/  LOP3.LUT R10, R9, 0xfffffffe, RZ, 0xc0, !PT ;  /* 0xfffffffe090a7812 */ /* 0x000fe200078ec0ff */
[----:B------:R-:W0:Y:S01]  /*3290*/  LDGDEPBAR ;  /* 0x00000000000079af */ /* 0x000e220000000000 */
[----:B------:R-:W-:Y:S01]  /*32a0*/  LEA.HI R8, R8, R7, RZ, 0x3 ;  /* 0x0000000708087211 */ /* 0x000fe200078f18ff */
[----:B------:R-:W-:Y:S01]  /*32b0*/  IMAD.SHL.U32 R7, R4, 0x40, RZ ;  /* 0x0000004004077824 */ /* 0x000fe200078e00ff */
[----:B------:R-:W-:Y:S01]  /*32c0*/  LOP3.LUT R9, R6, 0xc0, RZ, 0xc0, !PT ;  /* 0x000000c006097812 */ /* 0x000fe200078ec0ff */
[----:B------:R-:W-:Y:S01]  /*32d0*/  IMAD.IADD R5, R5, 0x1, -R10 ;  /* 0x0000000105057824 */ /* 0x000fe200078e0a0a */
[----:B------:R-:W-:Y:S01]  /*32e0*/  LOP3.LUT P0, RZ, R4, 0x2, RZ, 0xc0, !PT ;  /* 0x0000000204ff7812 */ /* 0x000fe2000780c0ff */
[----:B------:R-:W-:Y:S01]  /*32f0*/  IMAD.SHL.U32 R8, R8, 0x20, RZ ;  /* 0x0000002008087824 */ /* 0x000fe200078e00ff */
[----:B------:R-:W-:Y:S01]  /*3300*/  LOP3.LUT R7, R7, 0xc0, RZ, 0xc0, !PT ;  /* 0x000000c007077812 */ /* 0x000fe200078ec0ff */
[----:B------:R-:W-:-:S02]  /*3310*/  IMAD.SHL.U32 R6, R5, 0x8, RZ ;  /* 0x0000000805067824 */ /* 0x000fc400078e00ff */
[----:B------:R-:W-:Y:S01]  /*3320*/  IMAD R172, R5, 0x8, R0 ;  /* 0x0000000805ac7824 */ /* 0x000fe200078e0200 */
[----:B------:R-:W-:Y:S01]  /*3330*/  LOP3.LUT R10, R7, 0x8, R2, 0xf8, !PT ;  /* 0x00000008070a7812 */ /* 0x000fe200078ef802 */
[----:B------:R-:W-:Y:S01]  /*3340*/  IMAD.MOV.U32 R5, RZ, RZ, 0x20 ;  /* 0x00000020ff057424 */ /* 0x000fe200078e00ff */
[----:B------:R-:W-:Y:S02]  /*3350*/  LOP3.LUT R2, R8, 0xffffff00, RZ, 0xc0, !PT ;  /* 0xffffff0008027812 */ /* 0x000fe400078ec0ff */
[----:B------:R-:W-:Y:S02]  /*3360*/  LOP3.LUT R8, R9, 0x8, R6, 0xf8, !PT ;  /* 0x0000000809087812 */ /* 0x000fe400078ef806 */
[----:B------:R-:W-:Y:S01]  /*3370*/  SHF.R.U32.HI R7, RZ, 0x3, R7 ;  /* 0x00000003ff077819 */ /* 0x000fe20000011607 */
[C---:B------:R-:W-:Y:S01]  /*3380*/  IMAD R6, R125.reuse, 0x200, R2 ;  /* 0x000002007d067824 */ /* 0x040fe200078e0202 */
[----:B------:R-:W-:Y:S01]  /*3390*/  SHF.R.U32.HI R9, RZ, 0x3, R9 ;  /* 0x00000003ff097819 */ /* 0x000fe20000011609 */
[----:B------:R-:W-:Y:S01]  /*33a0*/  IMAD R125, R125, 0x10, R124 ;  /* 0x000000107d7d7824 */ /* 0x000fe200078e027c */
[----:B------:R-:W-:Y:S01]  /*33b0*/  LOP3.LUT R7, R10, R7, RZ, 0x3c, !PT ;  /* 0x000000070a077212 */ /* 0x000fe200078e3cff */
[C---:B------:R-:W-:Y:S01]  /*33c0*/  IMAD R173, R123.reuse, 0x20, R6 ;  /* 0x000000207bad7824 */ /* 0x040fe200078e0206 */
[----:B------:R-:W-:Y:S01]  /*33d0*/  LOP3.LUT R0, R8, R9, RZ, 0x3c, !PT ;  /* 0x0000000908007212 */ /* 0x000fe200078e3cff */
[----:B------:R-:W-:Y:S01]  /*33e0*/  IMAD R123, R123, 0x20, R2 ;  /* 0x000000207b7b7824 */ /* 0x000fe200078e0202 */
[----:B------:R-:W-:Y:S01]  /*33f0*/  SEL R5, R5, 0xffffffe0, !P0 ;  /* 0xffffffe005057807 */ /* 0x000fe20004000000 */
[----:B------:R-:W-:-:S02]  /*3400*/  IMAD.U32 R172, R172, 0x20, R7 ;  /* 0x00000020acac7824 */ /* 0x000fc400078e0007 */
[----:B------:R-:W-:Y:S02]  /*3410*/  IMAD.IADD R173, R0, 0x1, R173 ;  /* 0x0000000100ad7824 */ /* 0x000fe400078e02ad */
[----:B------:R-:W-:Y:S02]  /*3420*/  IMAD.SHL.U32 R172, R172, 0x2, RZ ;  /* 0x00000002acac7824 */ /* 0x000fe400078e00ff */
[----:B------:R-:W-:Y:S02]  /*3430*/  IMAD.SHL.U32 R173, R173, 0x2, RZ ;  /* 0x00000002adad7824 */ /* 0x000fe400078e00ff */
[----:B------:R-:W-:Y:S01]  /*3440*/  IMAD.IADD R169, R172, 0x1, R5 ;  /* 0x00000001aca97824 */ /* 0x000fe200078e0205 */
[----:B------:R-:W-:Y:S01]  /*3450*/  LDSM.16.M88.4 R80, [R172+0x3400] ;  /* 0x00340000ac50783b */ /* 0x000fe20000000200 */
[----:B------:R-:W-:-:S03]  /*3460*/  IMAD R171, R3, 0x2, R173 ;  /* 0x0000000203ab7824 */ /* 0x000fc600078e02ad */
[----:B------:R-:W1:Y:S04]  /*3470*/  LDSM.16.M88.4 R8, [R173] ;  /* 0x00000000ad08783b */ /* 0x000e680000000200 */
[----:B------:R-:W4:Y:S04]  /*3480*/  LDSM.16.M88.4 R72, [R172+0x3800] ;  /* 0x00380000ac48783b */ /* 0x000f280000000200 */
[----:B------:R-:W5:Y:S04]  /*3490*/  LDSM.16.M88.4 R64, [R172+0x3c00] ;  /* 0x003c0000ac40783b */ /* 0x000f680000000200 */
[----:B------:R-:W-:Y:S04]  /*34a0*/  LDSM.16.M88.4 R88, [R171] ;  /* 0x00000000ab58783b */ /* 0x000fe80000000200 */
[----:B--2---:R-:W2:Y:S04]  /*34b0*/  LDSM.16.M88.4 R16, [R169+0x3400] ;  /* 0x00340000a910783b */ /* 0x004ea80000000200 */
[----:B------:R-:W3:Y:S04]  /*34c0*/  LDSM.16.M88.4 R56, [R172+0x4000] ;  /* 0x00400000ac38783b */ /* 0x000ee80000000200 */
[----:B------:R-:W2:Y:S04]  /*34d0*/  LDSM.16.M88.4 R24, [R172+0x3000] ;  /* 0x00300000ac18783b */ /* 0x000ea80000000200 */
[----:B------:R-:W2:Y:S04]  /*34e0*/  LDSM.16.M88.4 R12, [R169+0x3800] ;  /* 0x00380000a90c783b */ /* 0x000ea80000000200 */
[----:B------:R-:W2:Y:S04]  /*34f0*/  LDSM.16.M88.4 R4, [R169+0x3c00] ;  /* 0x003c0000a904783b */ /* 0x000ea80000000200 */
        /* <DEDUP_REMOVED lines=8> */
[----:B------:R-:W-:Y:S04]  /*3580*/  LDSM.16.M88.4 R104, [R173+0x1000] ;  /* 0x00100000ad68783b */ /* 0x000fe80000000200 */
[----:B------:R-:W-:Y:S01]  /*3590*/  LDSM.16.M88.4 R100, [R169+0x4400] ;  /* 0x00440000a964783b */ /* 0x000fe20000000200 */
[C---:B-----5:R-:W-:Y:S03]  /*35a0*/  HMMA.16816.F32.BF16 R68, R8.reuse, R64, RZ ;  /* 0x000000400844723c */ /* 0x060fe600000418ff */
[----:B------:R-:W-:Y:S04]  /*35b0*/  LDSM.16.M88.4 R96, [R169+0x4800] ;  /* 0x00480000a960783b */ /* 0x000fe80000000200 */
[----:B------:R-:W-:Y:S01]  /*35c0*/  LDSM.16.M88.4 R112, [R172+0x6800] ;  /* 0x00680000ac70783b */ /* 0x000fe20000000200 */
[C---:B------:R-:W-:Y:S03]  /*35d0*/  HMMA.16816.F32.BF16 R72, R8.reuse, R74, RZ ;  /* 0x0000004a0848723c */ /* 0x040fe600000418ff */
[----:B------:R-:W-:Y:S05]  /*35e0*/  LDSM.16.M88.4 R108, [R172+0x6c00] ;  /* 0x006c0000ac6c783b */ /* 0x000fea0000000200 */
[----:B------:R-:W-:Y:S08]  /*35f0*/  HMMA.16816.F32.BF16 R64, R8, R66, RZ ;  /* 0x000000420840723c */ /* 0x000ff000000418ff */
[C---:B--2---:R-:W-:Y:S08]  /*3600*/  HMMA.16816.F32.BF16 R84, R88.reuse, R16, R84 ;  /* 0x000000105854723c */ /* 0x044ff00000041854 */
[----:B------:R-:W-:Y:S01]  /*3610*/  HMMA.16816.F32.BF16 R80, R88, R18, R80 ;  /* 0x000000125850723c */ /* 0x000fe20000041850 */
[----:B------:R-:W2:Y:S07]  /*3620*/  LDSM.16.M88.4 R16, [R172+0x5400] ;  /* 0x00540000ac10783b */ /* 0x000eae0000000200 */
[C---:B---3--:R-:W-:Y:S08]  /*3630*/  HMMA.16816.F32.BF16 R60, R8.reuse, R56, RZ ;  /* 0x00000038083c723c */ /* 0x048ff000000418ff */
[C---:B------:R-:W-:Y:S08]  /*3640*/  HMMA.16816.F32.BF16 R56, R8.reuse, R58, RZ ;  /* 0x0000003a0838723c */ /* 0x040ff000000418ff */
[C---:B------:R-:W-:Y:S08]  /*3650*/  HMMA.16816.F32.BF16 R28, R8.reuse, R24, RZ ;  /* 0x00000018081c723c */ /* 0x040ff000000418ff */
[----:B------:R-:W-:Y:S08]  /*3660*/  HMMA.16816.F32.BF16 R24, R8, R26, RZ ;  /* 0x0000001a0818723c */ /* 0x000ff000000418ff */
[C---:B------:R-:W-:Y:S08]  /*3670*/  HMMA.16816.F32.BF16 R76, R88.reuse, R12, R76 ;  /* 0x0000000c584c723c */ /* 0x040ff0000004184c */
[C---:B------:R-:W-:Y:S01]  /*3680*/  HMMA.16816.F32.BF16 R72, R88.reuse, R14, R72 ;  /* 0x0000000e5848723c */ /* 0x040fe20000041848 */
[----:B------:R-:W3:Y:S07]  /*3690*/  LDSM.16.M88.4 R12, [R172+0x5800] ;  /* 0x00580000ac0c783b */ /* 0x000eee0000000200 */
[C---:B------:R-:W-:Y:S08]  /*36a0*/  HMMA.16816.F32.BF16 R68, R88.reuse, R4, R68 ;  /* 0x000000045844723c */ /* 0x040ff00000041844 */
[----:B------:R-:W-:Y:S01]  /*36b0*/  HMMA.16816.F32.BF16 R64, R88, R6, R64 ;  /* 0x000000065840723c */ /* 0x000fe20000041840 */
[----:B------:R-:W4:Y:S07]  /*36c0*/  LDSM.16.M88.4 R4, [R172+0x5c00] ;  /* 0x005c0000ac04783b */ /* 0x000f2e0000000200 */
[C---:B------:R-:W-:Y:S08]  /*36d0*/  HMMA.16816.F32.BF16 R52, R8.reuse, R48, RZ ;  /* 0x000000300834723c */ /* 0x040ff000000418ff */
[C---:B-1----:R-:W-:Y:S08]  /*36e0*/  HMMA.16816.F32.BF16 R44, R8.reuse, R40, RZ ;  /* 0x00000028082c723c */ /* 0x042ff000000418ff */
[C---:B------:R-:W-:Y:S08]  /*36f0*/  HMMA.16816.F32.BF16 R48, R8.reuse, R50, RZ ;  /* 0x000000320830723c */ /* 0x040ff000000418ff */
[C---:B------:R-:W-:Y:S08]  /*3700*/  HMMA.16816.F32.BF16 R40, R8.reuse, R42, RZ ;  /* 0x0000002a0828723c */ /* 0x040ff000000418ff */
[C---:B------:R-:W-:Y:S08]  /*3710*/  HMMA.16816.F32.BF16 R36, R8.reuse, R92, RZ ;  /* 0x0000005c0824723c */ /* 0x040ff000000418ff */
[----:B------:R-:W-:Y:S01]  /*3720*/  HMMA.16816.F32.BF16 R8, R8, R94, RZ ;  /* 0x0000005e0808723c */ /* 0x000fe200000418ff */
[----:B------:R-:W1:Y:S07]  /*3730*/  LDSM.16.M88.4 R92, [R169+0x4c00] ;  /* 0x004c0000a95c783b */ /* 0x000e6e0000000200 */
[C---:B------:R-:W-:Y:S08]  /*3740*/  HMMA.16816.F32.BF16 R60, R88.reuse, R20, R60 ;  /* 0x00000014583c723c */ /* 0x040ff0000004183c */
[C---:B------:R-:W-:Y:S01]  /*3750*/  HMMA.16816.F32.BF16 R56, R88.reuse, R22, R56 ;  /* 0x000000165838723c */ /* 0x040fe20000041838 */
[----:B------:R-:W5:Y:S07]  /*3760*/  LDSM.16.M88.4 R20, [R172+0x6000] ;  /* 0x00600000ac14783b */ /* 0x000f6e0000000200 */
[C---:B------:R-:W-:Y:S08]  /*3770*/  HMMA.16816.F32.BF16 R28, R88.reuse, R32, R28 ;  /* 0x00000020581c723c */ /* 0x040ff0000004181c */
[----:B------:R-:W-:Y:S01]  /*3780*/  HMMA.16816.F32.BF16 R24, R88, R34, R24 ;  /* 0x000000225818723c */ /* 0x000fe20000041818 */
[----:B------:R-:W1:Y:S07]  /*3790*/  LDSM.16.M88.4 R32, [R172+0x5000] ;  /* 0x00500000ac20783b */ /* 0x000e6e0000000200 */
[C---:B--2---:R-:W-:Y:S08]  /*37a0*/  HMMA.16816.F32.BF16 R84, R104.reuse, R16, R84 ;  /* 0x000000106854723c */ /* 0x044ff00000041854 */
[----:B------:R-:W-:Y:S01]  /*37b0*/  HMMA.16816.F32.BF16 R80, R104, R18, R80 ;  /* 0x000000126850723c */ /* 0x000fe20000041850 */
[----:B------:R-:W2:Y:S07]  /*37c0*/  LDSM.16.M88.4 R16, [R172+0x6400] ;  /* 0x00640000ac10783b */ /* 0x000eae0000000200 */
[C---:B------:R-:W-:Y:S08]  /*37d0*/  HMMA.16816.F32.BF16 R52, R88.reuse, R100, R52 ;  /* 0x000000645834723c */ /* 0x040ff00000041834 */
[----:B------:R-:W-:Y:S01]  /*37e0*/  HMMA.16816.F32.BF16 R48, R88, R102, R48 ;  /* 0x000000665830723c */ /* 0x000fe20000041830 */
[----:B------:R-:W-:Y:S07]  /*37f0*/  LDSM.16.M88.4 R100, [R169+0x5000] ;  /* 0x00500000a964783b */ /* 0x000fee0000000200 */
[C---:B---3--:R-:W-:Y:S08]  /*3800*/  HMMA.16816.F32.BF16 R76, R104.reuse, R12, R76 ;  /* 0x0000000c684c723c */ /* 0x048ff0000004184c */
[C---:B------:R-:W-:Y:S01]  /*3810*/  HMMA.16816.F32.BF16 R72, R104.reuse, R14, R72 ;  /* 0x0000000e6848723c */ /* 0x040fe20000041848 */
[----:B------:R-:W-:Y:S07]  /*3820*/  LDSM.16.M88.4 R12, [R169+0x6000] ;  /* 0x00600000a90c783b */ /* 0x000fee0000000200 */
[C---:B----4-:R-:W-:Y:S08]  /*3830*/  HMMA.16816.F32.BF16 R68, R104.reuse, R4, R68 ;  /* 0x000000046844723c */ /* 0x050ff00000041844 */
[----:B------:R-:W-:Y:S01]  /*3840*/  HMMA.16816.F32.BF16 R64, R104, R6, R64 ;  /* 0x000000066840723c */ /* 0x000fe20000041840 */
[----:B------:R-:W3:Y:S07]  /*3850*/  LDSM.16.M88.4 R4, [R171+0x1000] ;  /* 0x00100000ab04783b */ /* 0x000eee0000000200 */
[C---:B------:R-:W-:Y:S08]  /*3860*/  HMMA.16816.F32.BF16 R44, R88.reuse, R96, R44 ;  /* 0x00000060582c723c */ /* 0x040ff0000004182c */
[C---:B------:R-:W-:Y:S01]  /*3870*/  HMMA.16816.F32.BF16 R40, R88.reuse, R98, R40 ;  /* 0x000000625828723c */ /* 0x040fe20000041828 */
[----:B------:R-:W-:Y:S07]  /*3880*/  LDSM.16.M88.4 R96, [R169+0x5400] ;  /* 0x00540000a960783b */ /* 0x000fee0000000200 */
[C---:B-1----:R-:W-:Y:S08]  /*3890*/  HMMA.16816.F32.BF16 R36, R88.reuse, R92, R36 ;  /* 0x0000005c5824723c */ /* 0x042ff00000041824 */
[----:B------:R-:W-:Y:S01]  /*38a0*/  HMMA.16816.F32.BF16 R8, R88, R94, R8 ;  /* 0x0000005e5808723c */ /* 0x000fe20000041808 */
[----:B------:R-:W1:Y:S04]  /*38b0*/  LDSM.16.M88.4 R88, [R169+0x5c00] ;  /* 0x005c0000a958783b */ /* 0x000e680000000200 */
[----:B------:R-:W-:Y:S03]  /*38c0*/  LDSM.16.M88.4 R92, [R169+0x5800] ;  /* 0x00580000a95c783b */ /* 0x000fe60000000200 */
[C---:B-----5:R-:W-:Y:S08]  /*38d0*/  HMMA.16816.F32.BF16 R60, R104.reuse, R20, R60 ;  /* 0x00000014683c723c */ /* 0x060ff0000004183c */
[C---:B------:R-:W-:Y:S01]  /*38e0*/  HMMA.16816.F32.BF16 R56, R104.reuse, R22, R56 ;  /* 0x000000166838723c */ /* 0x040fe20000041838 */
[----:B------:R-:W4:Y:S07]  /*38f0*/  LDSM.16.M88.4 R20, [R169+0x6800] ;  /* 0x00680000a914783b */ /* 0x000f2e0000000200 */
[C---:B------:R-:W-:Y:S08]  /*3900*/  HMMA.16816.F32.BF16 R28, R104.reuse, R32, R28 ;  /* 0x00000020681c723c */ /* 0x040ff0000004181c */
[C---:B------:R-:W-:Y:S01]  /*3910*/  HMMA.16816.F32.BF16 R24, R104.reuse, R34, R24 ;  /* 0x000000226818723c */ /* 0x040fe20000041818 */
[----:B------:R-:W5:Y:S07]  /*3920*/  LDSM.16.M88.4 R32, [R169+0x6400] ;  /* 0x00640000a920783b */ /* 0x000f6e0000000200 */
[C---:B--2---:R-:W-:Y:S08]  /*3930*/  HMMA.16816.F32.BF16 R52, R104.reuse, R16, R52 ;  /* 0x000000106834723c */ /* 0x044ff00000041834 */
[C---:B------:R-:W-:Y:S01]  /*3940*/  HMMA.16816.F32.BF16 R48, R104.reuse, R18, R48 ;  /* 0x000000126830723c */ /* 0x040fe20000041830 */
[----:B------:R-:W2:Y:S07]  /*3950*/  LDSM.16.M88.4 R16, [R169+0x6c00] ;  /* 0x006c0000a910783b */ /* 0x000eae0000000200 */
[C---:B------:R-:W-:Y:S08]  /*3960*/  HMMA.16816.F32.BF16 R44, R104.reuse, R112, R44 ;  /* 0x00000070682c723c */ /* 0x040ff0000004182c */
[C---:B------:R-:W-:Y:S01]  /*3970*/  HMMA.16816.F32.BF16 R40, R104.reuse, R114, R40 ;  /* 0x000000726828723c */ /* 0x040fe20000041828 */
[----:B------:R-:W-:Y:S07]  /*3980*/  LDSM.16.M88.4 R112, [R172+0x7000] ;  /* 0x00700000ac70783b */ /* 0x000fee0000000200 */
[C---:B------:R-:W-:Y:S08]  /*3990*/  HMMA.16816.F32.BF16 R36, R104.reuse, R108, R36 ;  /* 0x0000006c6824723c */ /* 0x040ff00000041824 */
[----:B------:R-:W-:Y:S01]  /*39a0*/  HMMA.16816.F32.BF16 R8, R104, R110, R8 ;  /* 0x0000006e6808723c */ /* 0x000fe20000041808 */
[----:B------:R-:W-:Y:S04]  /*39b0*/  LDSM.16.M88.4 R108, [R172+0x7400] ;  /* 0x00740000ac6c783b */ /* 0x000fe80000000200 */
[----:B------:R-:W-:Y:S03]  /*39c0*/  LDSM.16.M88.4 R104, [R172+0x7800] ;  /* 0x00780000ac68783b */ /* 0x000fe60000000200 */
[C---:B---3--:R-:W-:Y:S08]  /*39d0*/  HMMA.16816.F32.BF16 R60, R4.reuse, R12, R60 ;  /* 0x0000000c043c723c */ /* 0x048ff0000004183c */
        /* <DEDUP_REMOVED lines=14> */
[C---:B------:R-:W-:Y:S08]  /*3ac0*/  HMMA.16816.F32.BF16 R76, R4.reuse, R92, R76 ;  /* 0x0000005c044c723c */ /* 0x040ff0000004184c */
[C---:B------:R-:W-:Y:S01]  /*3ad0*/  HMMA.16816.F32.BF16 R72, R4.reuse, R94, R72 ;  /* 0x0000005e0448723c */ /* 0x040fe20000041848 */
[----:B------:R-:W-:Y:S07]  /*3ae0*/  LDSM.16.M88.4 R92, [R172+0x8400] ;  /* 0x00840000ac5c783b */ /* 0x000fee0000000200 */
[C---:B-----5:R-:W-:Y:S08]  /*3af0*/  HMMA.16816.F32.BF16 R52, R4.reuse, R32, R52 ;  /* 0x000000200434723c */ /* 0x060ff00000041834 */
[C---:B------:R-:W-:Y:S01]  /*3b00*/  HMMA.16816.F32.BF16 R48, R4.reuse, R34, R48 ;  /* 0x000000220430723c */ /* 0x040fe20000041830 */
[----:B------:R-:W-:Y:S07]  /*3b10*/  LDSM.16.M88.4 R32, [R169+0x7000] ;  /* 0x00700000a920783b */ /* 0x000fee0000000200 */
[C---:B--2---:R-:W-:Y:S08]  /*3b20*/  HMMA.16816.F32.BF16 R36, R4.reuse, R16, R36 ;  /* 0x000000100424723c */ /* 0x044ff00000041824 */
[----:B------:R-:W-:Y:S01]  /*3b30*/  HMMA.16816.F32.BF16 R8, R4, R18, R8 ;  /* 0x000000120408723c */ /* 0x000fe20000041808 */
[----:B------:R-:W2:Y:S04]  /*3b40*/  LDSM.16.M88.4 R4, [R171+0x2000] ;  /* 0x00200000ab04783b */ /* 0x000ea80000000200 */
[----:B------:R-:W5:Y:S03]  /*3b50*/  LDSM.16.M88.4 R16, [R169+0x7400] ;  /* 0x00740000a910783b */ /* 0x000f660000000200 */
[C---:B---3--:R-:W-:Y:S08]  /*3b60*/  HMMA.16816.F32.BF16 R24, R12.reuse, R114, R24 ;  /* 0x000000720c18723c */ /* 0x048ff00000041818 */
[C---:B------:R-:W-:Y:S08]  /*3b70*/  HMMA.16816.F32.BF16 R28, R12.reuse, R112, R28 ;  /* 0x000000700c1c723c */ /* 0x040ff0000004181c */
[C---:B------:R-:W-:Y:S08]  /*3b80*/  HMMA.16816.F32.BF16 R84, R12.reuse, R108, R84 ;  /* 0x0000006c0c54723c */ /* 0x040ff00000041854 */
[C---:B-1----:R-:W-:Y:S08]  /*3b90*/  HMMA.16816.F32.BF16 R44, R12.reuse, R88, R44 ;  /* 0x000000580c2c723c */ /* 0x042ff0000004182c */
[C---:B------:R-:W-:Y:S01]  /*3ba0*/  HMMA.16816.F32.BF16 R40, R12.reuse, R90, R40 ;  /* 0x0000005a0c28723c */ /* 0x040fe20000041828 */
[----:B------:R-:W1:Y:S07]  /*3bb0*/  LDSM.16.M88.4 R88, [R169+0x7800] ;  /* 0x00780000a958783b */ /* 0x000e6e0000000200 */
[C---:B------:R-:W-:Y:S08]  /*3bc0*/  HMMA.16816.F32.BF16 R80, R12.reuse, R110, R80 ;  /* 0x0000006e0c50723c */ /* 0x040ff00000041850 */
[----:B----4-:R-:W-:Y:S07]  /*3bd0*/  HMMA.16816.F32.BF16 R36, R12, R20, R36 ;  /* 0x000000140c24723c */ /* 0x010fee0000041824 */
[----:B------:R-:W-:Y:S01]  /*3be0*/  IADD3 R21, R125, 0x1, R180 ;  /* 0x000000017d157810 */ /* 0x000fe20007ffe0b4 */
[----:B--2---:R-:W-:Y:S03]  /*3bf0*/  HMMA.16816.F32.BF16 R24, R4, R34, R24 ;  /* 0x000000220418723c */ /* 0x004fe60000041818 */
[----:B------:R-:W-:-:S04]  /*3c00*/  IADD3 R21, R122, R21, -R127 ;  /* 0x000000157a157210 */ /* 0x000fc80007ffe87f */
[----:B------:R-:W-:Y:S01]  /*3c10*/  IADD3 R21, R21, c[0x0][0x2e8], RZ ;  /* 0x0000ba0015157a10 */ /* 0x000fe20007ffe0ff */
[----:B------:R-:W-:Y:S03]  /*3c20*/  HMMA.16816.F32.BF16 R76, R12, R104, R76 ;  /* 0x000000680c4c723c */ /* 0x000fe6000004184c */
[C---:B------:R-:W-:Y:S02]  /*3c30*/  IADD3 R137, R21.reuse, 0x8, RZ ;  /* 0x0000000815897810 */ /* 0x040fe40007ffe0ff */
[-C--:B------:R-:W-:Y:S02]  /*3c40*/  IMNMX R138, R21, R122.reuse, PT ;  /* 0x0000007a158a7217 */ /* 0x080fe40003800200 */
[----:B------:R-:W-:Y:S01]  /*3c50*/  IMNMX R137, R137, R122, PT ;  /* 0x0000007a89897217 */ /* 0x000fe20003800200 */
[----:B------:R-:W-:Y:S01]  /*3c60*/  HMMA.16816.F32.BF16 R28, R4, R32, R28 ;  /* 0x00000020041c723c */ /* 0x000fe2000004181c */
[----:B------:R-:W2:Y:S07]  /*3c70*/  LDSM.16.M88.4 R32, [R169+0x8c00] ;  /* 0x008c0000a920783b */ /* 0x000eae0000000200 */
[C---:B------:R-:W-:Y:S08]  /*3c80*/  HMMA.16816.F32.BF16 R72, R12.reuse, R106, R72 ;  /* 0x0000006a0c48723c */ /* 0x040ff00000041848 */
[C---:B------:R-:W-:Y:S08]  /*3c90*/  HMMA.16816.F32.BF16 R68, R12.reuse, R100, R68 ;  /* 0x000000640c44723c */ /* 0x040ff00000041844 */
[C---:B------:R-:W-:Y:S08]  /*3ca0*/  HMMA.16816.F32.BF16 R64, R12.reuse, R102, R64 ;  /* 0x000000660c40723c */ /* 0x040ff00000041840 */
[C---:B------:R-:W-:Y:S08]  /*3cb0*/  HMMA.16816.F32.BF16 R60, R12.reuse, R96, R60 ;  /* 0x000000600c3c723c */ /* 0x040ff0000004183c */
[C---:B------:R-:W-:Y:S08]  /*3cc0*/  HMMA.16816.F32.BF16 R56, R12.reuse, R98, R56 ;  /* 0x000000620c38723c */ /* 0x040ff00000041838 */
[C---:B------:R-:W-:Y:S07]  /*3cd0*/  HMMA.16816.F32.BF16 R52, R12.reuse, R92, R52 ;  /* 0x0000005c0c34723c */ /* 0x040fee0000041834 */
[----:B------:R-:W-:Y:S01]  /*3ce0*/  IMAD.IADD R92, R119, 0x1, R136 ;  /* 0x00000001775c7824 */ /* 0x000fe200078e0288 */
[----:B------:R-:W-:Y:S04]  /*3cf0*/  HMMA.16816.F32.BF16 R48, R12, R94, R48 ;  /* 0x0000005e0c30723c */ /* 0x000fe80000041830 */
[----:B------:R-:W-:-:S02]  /*3d00*/  IADD3 R2, R92, 0x8, RZ ;  /* 0x000000085c027810 */ /* 0x000fc40007ffe0ff */
[----:B------:R-:W-:Y:S02]  /*3d10*/  IADD3 R20, R92, 0x19, RZ ;  /* 0x000000195c147810 */ /* 0x000fe40007ffe0ff */
[----:B------:R-:W-:Y:S01]  /*3d20*/  HMMA.16816.F32.BF16 R8, R12, R22, R8 ;  /* 0x000000160c08723c */ /* 0x000fe20000041808 */
[----:B------:R-:W3:Y:S01]  /*3d30*/  LDSM.16.M88.4 R12, [R169+0x7c00] ;  /* 0x007c0000a90c783b */ /* 0x000ee20000000200 */
[C---:B------:R-:W-:Y:S02]  /*3d40*/  ISETP.GE.AND P0, PT, R2.reuse, R138, PT ;  /* 0x0000008a0200720c */ /* 0x040fe40003f06270 */
[----:B------:R-:W-:Y:S02]  /*3d50*/  ISETP.GE.AND P4, PT, R2, R137, PT ;  /* 0x000000890200720c */ /* 0x000fe40003f86270 */
[----:B------:R-:W-:Y:S02]  /*3d60*/  IADD3 R2, R92, 0x10, RZ ;  /* 0x000000105c027810 */ /* 0x000fe40007ffe0ff */
[----:B-----5:R-:W-:Y:S01]  /*3d70*/  HMMA.16816.F32.BF16 R84, R4, R16, R84 ;  /* 0x000000100454723c */ /* 0x020fe20000041854 */
[----:B------:R-:W-:-:S02]  /*3d80*/  FSEL R93, R24, -INF , !P0 ;  /* 0xff800000185d7808 */ /* 0x000fc40004000000 */
[----:B------:R-:W-:Y:S02]  /*3d90*/  FSEL R94, R26, -INF , !P4 ;  /* 0xff8000001a5e7808 */ /* 0x000fe40006000000 */
[-C--:B------:R-:W-:Y:S02]  /*3da0*/  ISETP.GE.AND P0, PT, R2, R137.reuse, PT ;  /* 0x000000890200720c */ /* 0x080fe40003f06270 */
[C---:B------:R-:W-:Y:S01]  /*3db0*/  IADD3 R16, R92.reuse, 0x1, RZ ;  /* 0x000000015c107810 */ /* 0x040fe20007ffe0ff */
[----:B------:R-:W-:Y:S01]  /*3dc0*/  HMMA.16816.F32.BF16 R80, R4, R18, R80 ;  /* 0x000000120450723c */ /* 0x000fe20000041850 */
[----:B------:R-:W-:Y:S02]  /*3dd0*/  IADD3 R24, R92, 0x61, RZ ;  /* 0x000000615c187810 */ /* 0x000fe40007ffe0ff */
[C---:B------:R-:W-:Y:S02]  /*3de0*/  ISETP.GE.AND P2, PT, R16.reuse, R138, PT ;  /* 0x0000008a1000720c */ /* 0x040fe40003f46270 */
[----:B------:R-:W-:-:S02]  /*3df0*/  ISETP.GE.AND P3, PT, R16, R137, PT ;  /* 0x000000891000720c */ /* 0x000fc40003f66270 */
[----:B------:R-:W-:Y:S01]  /*3e00*/  IADD3 R16, R92, 0x9, RZ ;  /* 0x000000095c107810 */ /* 0x000fe20007ffe0ff */
[C---:B-1----:R-:W-:Y:S01]  /*3e10*/  HMMA.16816.F32.BF16 R76, R4.reuse, R88, R76 ;  /* 0x00000058044c723c */ /* 0x042fe2000004184c */
[----:B------:R-:W-:Y:S02]  /*3e20*/  FSEL R95, R29, -INF , !P2 ;  /* 0xff8000001d5f7808 */ /* 0x000fe40005000000 */
[C---:B------:R-:W-:Y:S02]  /*3e30*/  ISETP.GE.AND P1, PT, R16.reuse, R138, PT ;  /* 0x0000008a1000720c */ /* 0x040fe40003f26270 */
[----:B------:R-:W-:Y:S02]  /*3e40*/  ISETP.GE.AND P5, PT, R16, R137, PT ;  /* 0x000000891000720c */ /* 0x000fe40003fa6270 */
[----:B------:R-:W-:Y:S01]  /*3e50*/  IADD3 R16, R92, 0x11, RZ ;  /* 0x000000115c107810 */ /* 0x000fe20007ffe0ff */
[----:B------:R-:W-:Y:S01]  /*3e60*/  HMMA.16816.F32.BF16 R72, R4, R90, R72 ;  /* 0x0000005a0448723c */ /* 0x000fe20000041848 */
[----:B------:R-:W-:-:S02]  /*3e70*/  FSEL R97, R25, -INF , !P1 ;  /* 0xff80000019617808 */ /* 0x000fc40004800000 */
[-C--:B------:R-:W-:Y:S02]  /*3e80*/  ISETP.GE.AND P4, PT, R16, R138.reuse, PT ;  /* 0x0000008a1000720c */ /* 0x080fe40003f86270 */
[----:B------:R-:W-:Y:S02]  /*3e90*/  ISETP.GE.AND P2, PT, R2, R138, PT ;  /* 0x0000008a0200720c */ /* 0x000fe40003f46270 */
[----:B------:R-:W-:Y:S01]  /*3ea0*/  ISETP.GE.AND P1, PT, R16, R137, PT ;  /* 0x000000891000720c */ /* 0x000fe20003f26270 */
[----:B--2---:R-:W-:Y:S01]  /*3eb0*/  HMMA.16816.F32.BF16 R36, R4, R32, R36 ;  /* 0x000000200424723c */ /* 0x004fe20000041824 */
[----:B------:R-:W-:Y:S01]  /*3ec0*/  IADD3 R2, R92, 0x18, RZ ;  /* 0x000000185c027810 */ /* 0x000fe20007ffe0ff */
[----:B------:R-:W1:Y:S01]  /*3ed0*/  LDSM.16.M88.4 R16, [R169+0x8000] ;  /* 0x00800000a910783b */ /* 0x000e620000000200 */
[----:B------:R-:W-:Y:S02]  /*3ee0*/  FSEL R86, R86, -INF , !P0 ;  /* 0xff80000056567808 */ /* 0x000fe40004000000 */
[----:B------:R-:W-:-:S02]  /*3ef0*/  FSEL R85, R85, -INF , !P4 ;  /* 0xff80000055557808 */ /* 0x000fc40006000000 */
[----:B------:R-:W-:Y:S01]  /*3f00*/  FSEL R89, R84, -INF , !P2 ;  /* 0xff80000054597808 */ /* 0x000fe20005000000 */
[C---:B---3--:R-:W-:Y:S01]  /*3f10*/  HMMA.16816.F32.BF16 R68, R4.reuse, R12, R68 ;  /* 0x0000000c0444723c */ /* 0x048fe20000041844 */
[C---:B------:R-:W-:Y:S02]  /*3f20*/  ISETP.GE.AND P0, PT, R20.reuse, R138, PT ;  /* 0x0000008a1400720c */ /* 0x040fe40003f06270 */
[-C--:B------:R-:W-:Y:S02]  /*3f30*/  ISETP.GE.AND P4, PT, R20, R137.reuse, PT ;  /* 0x000000891400720c */ /* 0x080fe40003f86270 */
[----:B------:R-:W-:Y:S02]  /*3f40*/  ISETP.GE.AND P2, PT, R2, R137, PT ;  /* 0x000000890200720c */ /* 0x000fe40003f46270 */
[----:B------:R-:W-:Y:S01]  /*3f50*/  IADD3 R20, R92, 0x21, RZ ;  /* 0x000000215c147810 */ /* 0x000fe20007ffe0ff */
[----:B------:R-:W-:Y:S01]  /*3f60*/  HMMA.16816.F32.BF16 R64, R4, R14, R64 ;  /* 0x0000000e0440723c */ /* 0x000fe20000041840 */
[----:B------:R-:W-:-:S02]  /*3f70*/  FSEL R82, R82, -INF , !P2 ;  /* 0xff80000052527808 */ /* 0x000fc40005000000 */
[----:B------:R-:W-:Y:S02]  /*3f80*/  FSEL R81, R81, -INF , !P0 ;  /* 0xff80000051517808 */ /* 0x000fe40004000000 */
[CC--:B------:R-:W-:Y:S02]  /*3f90*/  ISETP.GE.AND P2, PT, R20.reuse, R138.reuse, PT ;  /* 0x0000008a1400720c */ /* 0x0c0fe40003f46270 */
[----:B------:R-:W-:Y:S01]  /*3fa0*/  ISETP.GE.AND P0, PT, R20, R137, PT ;  /* 0x000000891400720c */ /* 0x000fe20003f06270 */
[----:B------:R-:W-:Y:S01]  /*3fb0*/  HMMA.16816.F32.BF16 R8, R4, R34, R8 ;  /* 0x000000220408723c */ /* 0x000fe20000041808 */
[----:B------:R-:W2:Y:S01]  /*3fc0*/  LDSM.16.M88.4 R20, [R169+0x8400] ;  /* 0x00840000a914783b */ /* 0x000ea20000000200 */
[----:B------:R-:W-:Y:S02]  /*3fd0*/  FSEL R88, R27, -INF , !P5 ;  /* 0xff8000001b587808 */ /* 0x000fe40006800000 */
[----:B------:R-:W-:Y:S02]  /*3fe0*/  ISETP.GE.AND P5, PT, R2, R138, PT ;  /* 0x0000008a0200720c */ /* 0x000fe40003fa6270 */
[----:B------:R-:W-:-:S02]  /*3ff0*/  IADD3 R2, R92, 0x20, RZ ;  /* 0x000000205c027810 */ /* 0x000fc40007ffe0ff */
[----:B------:R-:W-:Y:S02]  /*4000*/  FSEL R29, R80, -INF , !P5 ;  /* 0xff800000501d7808 */ /* 0x000fe40006800000 */
[----:B------:R-:W-:Y:S02]  /*4010*/  FSEL R84, R87, -INF , !P1 ;  /* 0xff80000057547808 */ /* 0x000fe40004800000 */
[C---:B------:R-:W-:Y:S02]  /*4020*/  ISETP.GE.AND P5, PT, R2.reuse, R137, PT ;  /* 0x000000890200720c */ /* 0x040fe40003fa6270 */
[----:B------:R-:W-:Y:S02]  /*4030*/  ISETP.GE.AND P1, PT, R2, R138, PT ;  /* 0x0000008a0200720c */ /* 0x000fe40003f26270 */
[C---:B------:R-:W-:Y:S02]  /*4040*/  IADD3 R12, R92.reuse, 0x29, RZ ;  /* 0x000000295c0c7810 */ /* 0x040fe40007ffe0ff */
[----:B------:R-:W-:Y:S01]  /*4050*/  IADD3 R2, R92, 0x28, RZ ;  /* 0x000000285c027810 */ /* 0x000fe20007ffe0ff */
[----:B-1----:R-:W-:Y:S01]  /*4060*/  HMMA.16816.F32.BF16 R60, R4, R16, R60 ;  /* 0x00000010043c723c */ /* 0x002fe2000004183c */
[----:B------:R-:W-:-:S02]  /*4070*/  FSEL R150, R78, -INF , !P5 ;  /* 0xff8000004e967808 */ /* 0x000fc40006800000 */
[----:B------:R-:W-:Y:S02]  /*4080*/  FSEL R151, R77, -INF , !P2 ;  /* 0xff8000004d977808 */ /* 0x000fe40005000000 */
[----:B------:R-:W-:Y:S02]  /*4090*/  FSEL R149, R76, -INF , !P1 ;  /* 0xff8000004c957808 */ /* 0x000fe40004800000 */
[C---:B------:R-:W-:Y:S01]  /*40a0*/  ISETP.GE.AND P5, PT, R12.reuse, R138, PT ;  /* 0x0000008a0c00720c */ /* 0x040fe20003fa6270 */
[----:B------:R-:W-:Y:S01]  /*40b0*/  HMMA.16816.F32.BF16 R56, R4, R18, R56 ;  /* 0x000000120438723c */ /* 0x000fe20000041838 */
[-C--:B------:R-:W-:Y:S02]  /*40c0*/  ISETP.GE.AND P2, PT, R12, R137.reuse, PT ;  /* 0x000000890c00720c */ /* 0x080fe40003f46270 */
[----:B------:R-:W-:Y:S02]  /*40d0*/  ISETP.GE.AND P1, PT, R2, R137, PT ;  /* 0x000000890200720c */ /* 0x000fe40003f26270 */
[----:B------:R-:W-:-:S02]  /*40e0*/  IADD3 R12, R92, 0x31, RZ ;  /* 0x000000315c0c7810 */ /* 0x000fc40007ffe0ff */
[----:B------:R-:W-:Y:S02]  /*40f0*/  FSEL R152, R74, -INF , !P1 ;  /* 0xff8000004a987808 */ /* 0x000fe40004800000 */
[----:B------:R-:W-:Y:S02]  /*4100*/  FSEL R155, R73, -INF , !P5 ;  /* 0xff800000499b7808 */ /* 0x000fe40006800000 */
[C---:B------:R-:W-:Y:S02]  /*4110*/  ISETP.GE.AND P1, PT, R12.reuse, R138, PT ;  /* 0x0000008a0c00720c */ /* 0x040fe40003f26270 */
[----:B------:R-:W-:Y:S01]  /*4120*/  ISETP.GE.AND P5, PT, R12, R137, PT ;  /* 0x000000890c00720c */ /* 0x000fe20003fa6270 */
[----:B--2---:R-:W-:Y:S01]  /*4130*/  HMMA.16816.F32.BF16 R52, R4, R20, R52 ;  /* 0x000000140434723c */ /* 0x004fe20000041834 */
[----:B------:R-:W1:Y:S01]  /*4140*/  LDSM.16.M88.4 R12, [R169+0x8800] ;  /* 0x00880000a90c783b */ /* 0x000e620000000200 */
[----:B------:R-:W-:Y:S01]  /*4150*/  FSEL R80, R83, -INF , !P4 ;  /* 0xff80000053507808 */ /* 0x000fe20006000000 */
[----:B------:R-:W-:-:S04]  /*4160*/  DEPBAR.LE SB0, 0x0 ;  /* 0x000080000000791a */ /* 0x000fc80000000000 */
[----:B------:R-:W-:Y:S01]  /*4170*/  BAR.SYNC.DEFER_BLOCKING 0x0 ;  /* 0x0000000000007b1d */ /* 0x000fe20000010000 */
[-C--:B------:R-:W-:Y:S01]  /*4180*/  ISETP.GE.AND P4, PT, R2, R138.reuse, PT ;  /* 0x0000008a0200720c */ /* 0x080fe20003f86270 */
[----:B------:R-:W-:Y:S01]  /*4190*/  HMMA.16816.F32.BF16 R48, R4, R22, R48 ;  /* 0x000000160430723c */ /* 0x000fe20000041830 */
[----:B------:R-:W-:Y:S02]  /*41a0*/  IADD3 R2, R92, 0x30, RZ ;  /* 0x000000305c027810 */ /* 0x000fe40007ffe0ff */
[----:B------:R-:W-:Y:S02]  /*41b0*/  FSEL R154, R79, -INF , !P0 ;  /* 0xff8000004f9a7808 */ /* 0x000fe40004000000 */
[----:B------:R-:W-:Y:S02]  /*41c0*/  FSEL R153, R72, -INF , !P4 ;  /* 0xff80000048997808 */ /* 0x000fe40006000000 */
[C---:B------:R-:W-:Y:S02]  /*41d0*/  ISETP.GE.AND P0, PT, R2.reuse, R138, PT ;  /* 0x0000008a0200720c */ /* 0x040fe40003f06270 */
[----:B------:R-:W-:-:S02]  /*41e0*/  ISETP.GE.AND P4, PT, R2, R137, PT ;  /* 0x000000890200720c */ /* 0x000fc40003f86270 */
[C---:B------:R-:W-:Y:S02]  /*41f0*/  IADD3 R2, R92.reuse, 0x38, RZ ;  /* 0x000000385c027810 */ /* 0x040fe40007ffe0ff */
[----:B------:R-:W-:Y:S02]  /*4200*/  IADD3 R16, R92, 0x39, RZ ;  /* 0x000000395c107810 */ /* 0x000fe40007ffe0ff */
[----:B------:R-:W-:Y:S02]  /*4210*/  FSEL R156, R75, -INF , !P2 ;  /* 0xff8000004b9c7808 */ /* 0x000fe40005000000 */
[----:B------:R-:W-:Y:S02]  /*4220*/  FSEL R131, R68, -INF , !P0 ;  /* 0xff80000044837808 */ /* 0x000fe40004000000 */
[----:B------:R-:W-:Y:S02]  /*4230*/  FSEL R130, R70, -INF , !P4 ;  /* 0xff80000046827808 */ /* 0x000fe40006000000 */
[----:B------:R-:W-:-:S02]  /*4240*/  FSEL R143, R69, -INF , !P1 ;  /* 0xff800000458f7808 */ /* 0x000fc40004800000 */
[CC--:B------:R-:W-:Y:S02]  /*4250*/  ISETP.GE.AND P2, PT, R2.reuse, R138.reuse, PT ;  /* 0x0000008a0200720c */ /* 0x0c0fe40003f46270 */
[-C--:B------:R-:W-:Y:S02]  /*4260*/  ISETP.GE.AND P0, PT, R2, R137.reuse, PT ;  /* 0x000000890200720c */ /* 0x080fe40003f06270 */
[C---:B------:R-:W-:Y:S02]  /*4270*/  ISETP.GE.AND P4, PT, R16.reuse, R138, PT ;  /* 0x0000008a1000720c */ /* 0x040fe40003f86270 */
[----:B------:R-:W-:Y:S02]  /*4280*/  ISETP.GE.AND P1, PT, R16, R137, PT ;  /* 0x000000891000720c */ /* 0x000fe40003f26270 */
[C---:B------:R-:W-:Y:S01]  /*4290*/  IADD3 R2, R92.reuse, 0x40, RZ ;  /* 0x000000405c027810 */ /* 0x040fe20007ffe0ff */
[----:B-1----:R-:W-:Y:S01]  /*42a0*/  HMMA.16816.F32.BF16 R20, R4, R12, R44 ;  /* 0x0000000c0414723c */ /* 0x002fe2000004182c */
[----:B------:R-:W-:-:S02]  /*42b0*/  IADD3 R16, R92, 0x41, RZ ;  /* 0x000000415c107810 */ /* 0x000fc40007ffe0ff */
[----:B------:R-:W-:Y:S02]  /*42c0*/  FSEL R146, R71, -INF , !P5 ;  /* 0xff80000047927808 */ /* 0x000fe40006800000 */
[----:B------:R-:W-:Y:S02]  /*42d0*/  FSEL R145, R64, -INF , !P2 ;  /* 0xff80000040917808 */ /* 0x000fe40005000000 */
[----:B------:R-:W-:Y:S02]  /*42e0*/  FSEL R140, R66, -INF , !P0 ;  /* 0xff800000428c7808 */ /* 0x000fe40004000000 */
[----:B------:R-:W-:Y:S02]  /*42f0*/  FSEL R147, R65, -INF , !P4 ;  /* 0xff80000041937808 */ /* 0x000fe40006000000 */
[C---:B------:R-:W-:Y:S02]  /*4300*/  ISETP.GE.AND P5, PT, R2.reuse, R138, PT ;  /* 0x0000008a0200720c */ /* 0x040fe40003fa6270 */
        /* <DEDUP_REMOVED lines=8> */
[----:B------:R-:W-:Y:S02]  /*4390*/  FSEL R127, R61, -INF , !P0 ;  /* 0xff8000003d7f7808 */ /* 0x000fe40004000000 */
[CC--:B------:R-:W-:Y:S02]  /*43a0*/  ISETP.GE.AND P1, PT, R2.reuse, R138.reuse, PT ;  /* 0x0000008a0200720c */ /* 0x0c0fe40003f26270 */
[-C--:B------:R-:W-:Y:S02]  /*43b0*/  ISETP.GE.AND P5, PT, R2, R137.reuse, PT ;  /* 0x000000890200720c */ /* 0x080fe40003fa6270 */
[C---:B------:R-:W-:Y:S02]  /*43c0*/  ISETP.GE.AND P2, PT, R16.reuse, R138, PT ;  /* 0x0000008a1000720c */ /* 0x040fe40003f46270 */
[----:B------:R-:W-:-:S02]  /*43d0*/  ISETP.GE.AND P0, PT, R16, R137, PT ;  /* 0x000000891000720c */ /* 0x000fc40003f06270 */
[C---:B------:R-:W-:Y:S02]  /*43e0*/  IADD3 R2, R92.reuse, 0x50, RZ ;  /* 0x000000505c027810 */ /* 0x040fe40007ffe0ff */
[----:B------:R-:W-:Y:S02]  /*43f0*/  IADD3 R16, R92, 0x51, RZ ;  /* 0x000000515c107810 */ /* 0x000fe40007ffe0ff */
[----:B------:R-:W-:Y:S02]  /*4400*/  FSEL R141, R56, -INF , !P1 ;  /* 0xff800000388d7808 */ /* 0x000fe40004800000 */
[----:B------:R-:W-:Y:S02]  /*4410*/  FSEL R126, R58, -INF , !P5 ;  /* 0xff8000003a7e7808 */ /* 0x000fe40006800000 */
[----:B------:R-:W-:Y:S02]  /*4420*/  ISETP.GE.AND P1, PT, R2, R137, PT ;  /* 0x000000890200720c */ /* 0x000fe40003f26270 */
[----:B------:R-:W-:-:S02]  /*4430*/  ISETP.GE.AND P5, PT, R16, R138, PT ;  /* 0x0000008a1000720c */ /* 0x000fc40003fa6270 */
[----:B------:R-:W-:Y:S02]  /*4440*/  IADD3 R12, R92, 0x59, RZ ;  /* 0x000000595c0c7810 */ /* 0x000fe40007ffe0ff */
[----:B------:R-:W-:Y:S02]  /*4450*/  FSEL R139, R57, -INF , !P2 ;  /* 0xff800000398b7808 */ /* 0x000fe40005000000 */
[----:B------:R-:W-:Y:S02]  /*4460*/  ISETP.GE.AND P2, PT, R16, R137, PT ;  /* 0x000000891000720c */ /* 0x000fe40003f46270 */
[----:B------:R-:W-:Y:S02]  /*4470*/  FSEL R16, R54, -INF , !P1 ;  /* 0xff80000036107808 */ /* 0x000fe40004800000 */
[----:B------:R-:W-:Y:S02]  /*4480*/  FSEL R17, R53, -INF , !P5 ;  /* 0xff80000035117808 */ /* 0x000fe40006800000 */
[----:B------:R-:W-:-:S02]  /*4490*/  ISETP.GE.AND P1, PT, R12, R138, PT ;  /* 0x0000008a0c00720c */ /* 0x000fc40003f26270 */
[----:B------:R-:W-:Y:S02]  /*44a0*/  ISETP.GE.AND P5, PT, R12, R137, PT ;  /* 0x000000890c00720c */ /* 0x000fe40003fa6270 */
[----:B------:R-:W-:Y:S01]  /*44b0*/  HMMA.16816.F32.BF16 R12, R4, R14, R40 ;  /* 0x0000000e040c723c */ /* 0x000fe20000041828 */
[----:B------:R-:W-:Y:S02]  /*44c0*/  FSEL R144, R63, -INF , !P4 ;  /* 0xff8000003f907808 */ /* 0x000fe40006000000 */
        /* <DEDUP_REMOVED lines=20> */
[----:B------:R-:W-:Y:S02]  /*4610*/  ISETP.GE.AND P5, PT, R2, R137, PT ;  /* 0x000000890200720c */ /* 0x000fe40003fa6270 */
[----:B------:R-:W-:-:S02]  /*4620*/  FSEL R43, R21, -INF , !P4 ;  /* 0xff800000152b7808 */ /* 0x000fc40006000000 */
[----:B------:R-:W-:Y:S02]  /*4630*/  FSEL R21, R38, -INF , !P5 ;  /* 0xff80000026157808 */ /* 0x000fe40006800000 */
[----:B------:R-:W-:Y:S02]  /*4640*/  FSEL R61, R49, -INF , !P1 ;  /* 0xff800000313d7808 */ /* 0x000fe40004800000 */
[----:B------:R-:W-:Y:S02]  /*4650*/  ISETP.GE.AND P5, PT, R92, R138, PT ;  /* 0x0000008a5c00720c */ /* 0x000fe40003fa6270 */
[----:B------:R-:W-:Y:S02]  /*4660*/  ISETP.GE.AND P1, PT, R24, R137, PT ;  /* 0x000000891800720c */ /* 0x000fe40003f26270 */
[----:B------:R-:W-:Y:S02]  /*4670*/  IADD3 R20, R92, 0x69, RZ ;  /* 0x000000695c147810 */ /* 0x000fe40007ffe0ff */
[----:B------:R-:W-:-:S02]  /*4680*/  FSEL R28, R28, -INF , !P5 ;  /* 0xff8000001c1c7808 */ /* 0x000fc40006800000 */
[----:B------:R-:W-:Y:S02]  /*4690*/  FSEL R24, R22, -INF , !P0 ;  /* 0xff80000016187808 */ /* 0x000fe40004000000 */
[----:B------:R-:W-:Y:S02]  /*46a0*/  FSEL R23, R23, -INF , !P1 ;  /* 0xff80000017177808 */ /* 0x000fe40004800000 */
[----:B------:R-:W-:Y:S02]  /*46b0*/  ISETP.GT.AND P5, PT, R182, R175, PT ;  /* 0x000000afb600720c */ /* 0x000fe40003fa4270 */
[-C--:B------:R-:W-:Y:S02]  /*46c0*/  ISETP.GE.AND P0, PT, R20, R138.reuse, PT ;  /* 0x0000008a1400720c */ /* 0x080fe40003f06270 */
[----:B------:R-:W-:Y:S02]  /*46d0*/  ISETP.GE.AND P1, PT, R2, R138, PT ;  /* 0x0000008a0200720c */ /* 0x000fe40003f26270 */
[----:B------:R-:W-:-:S02]  /*46e0*/  IADD3 R2, R92, 0x71, RZ ;  /* 0x000000715c027810 */ /* 0x000fc40007ffe0ff */
        /* <DEDUP_REMOVED lines=10> */
[----:B------:R-:W-:Y:S02]  /*4790*/  FSEL R20, R39, -INF , !P0 ;  /* 0xff80000027147808 */ /* 0x000fe40004000000 */
[----:B------:R-:W-:-:S02]  /*47a0*/  FSEL R6, R31, -INF , !P3 ;  /* 0xff8000001f067808 */ /* 0x000fc40005800000 */
[CC--:B------:R-:W-:Y:S02]  /*47b0*/  ISETP.GE.AND P4, PT, R4.reuse, R138.reuse, PT ;  /* 0x0000008a0400720c */ /* 0x0c0fe40003f86270 */
[-C--:B------:R-:W-:Y:S01]  /*47c0*/  ISETP.GE.AND P1, PT, R4, R137.reuse, PT ;  /* 0x000000890400720c */ /* 0x080fe20003f26270 */
[----:B------:R-:W-:Y:S01]  /*47d0*/  IMAD.IADD R4, R0, 0x1, R123 ;  /* 0x0000000100047824 */ /* 0x000fe200078e027b */
[-C--:B------:R-:W-:Y:S02]  /*47e0*/  ISETP.GE.AND P2, PT, R92, R137.reuse, PT ;  /* 0x000000895c00720c */ /* 0x080fe40003f46270 */
[C---:B------:R-:W-:Y:S02]  /*47f0*/  ISETP.GE.AND P3, PT, R2.reuse, R138, PT ;  /* 0x0000008a0200720c */ /* 0x040fe40003f66270 */
[----:B------:R-:W-:Y:S02]  /*4800*/  ISETP.GE.AND P0, PT, R2, R137, PT ;  /* 0x000000890200720c */ /* 0x000fe40003f06270 */
[----:B------:R-:W-:-:S02]  /*4810*/  FSEL R30, R30, -INF , !P2 ;  /* 0xff8000001e1e7808 */ /* 0x000fc40005000000 */
[----:B------:R-:W-:Y:S02]  /*4820*/  FSEL R51, R8, -INF , !P4 ;  /* 0xff80000008337808 */ /* 0x000fe40006000000 */
[----:B------:R-:W-:Y:S02]  /*4830*/  FSEL R48, R10, -INF , !P1 ;  /* 0xff8000000a307808 */ /* 0x000fe40004800000 */
[----:B------:R-:W-:Y:S02]  /*4840*/  FSEL R50, R9, -INF , !P3 ;  /* 0xff80000009327808 */ /* 0x000fe40005800000 */
[----:B------:R-:W-:Y:S01]  /*4850*/  FSEL R47, R11, -INF , !P0 ;  /* 0xff8000000b2f7808 */ /* 0x000fe20004000000 */
[----:B------:R-:W-:Y:S05]  /*4860*/  @!P5 BRA `(.L_x_1256) ;  /* 0x00000b900000d947 */ /* 0x000fea0003800000 */
[----:B------:R-:W-:Y:S05]  /*4870*/  @!P6 BRA `(.L_x_1257) ;  /* 0x000003900000e947 */ /* 0x000fea0003800000 */
[----:B------:R-:W1:Y:S01]  /*4880*/  I2F.RP R8, R133 ;  /* 0x0000008500087306 */ /* 0x000e620000209400 */
[----:B------:R-:W-:Y:S02]  /*4890*/  IADD3 R9, R119, -0x80, RZ ;  /* 0xffffff8077097810 */ /* 0x000fe40007ffe0ff */
[----:B------:R-:W-:-:S02]  /*48a0*/  IABS R5, R119 ;  /* 0x0000007700057213 */ /* 0x000fc40000000000 */
[----:B------:R-:W-:Y:S02]  /*48b0*/  IABS R2, R9 ;  /* 0x0000000900027213 */ /* 0x000fe40000000000 */
[----:B------:R-:W-:Y:S02]  /*48c0*/  LOP3.LUT R119, R119, c[0x0][0x2d0], RZ, 0x3c, !PT ;  /* 0x0000b40077777a12 */ /* 0x000fe400078e3cff */
[----:B------:R-:W-:Y:S02]  /*48d0*/  LOP3.LUT R9, R9, c[0x0][0x2d0], RZ, 0x3c, !PT ;  /* 0x0000b40009097a12 */ /* 0x000fe400078e3cff */
[----:B------:R-:W-:Y:S01]  /*48e0*/  ISETP.GE.AND P2, PT, R119, RZ, PT ;  /* 0x000000ff7700720c */ /* 0x000fe20003f46270 */
        /* <DEDUP_REMOVED lines=20> */
[----:B------:R-:W-:Y:S02]  /*4a30*/  ISETP.GE.AND P0, PT, R9, RZ, PT ;  /* 0x000000ff0900720c */ /* 0x000fe40003f06270 */
[----:B------:R-:W-:-:S02]  /*4a40*/  @!P1 IADD3 R7, R7, 0x1, RZ ;  /* 0x0000000107079810 */ /* 0x000fc40007ffe0ff */
[----:B------:R-:W-:Y:S02]  /*4a50*/  ISETP.NE.AND P1, PT, RZ, c[0x0][0x2d0], PT ;  /* 0x0000b400ff007a0c */ /* 0x000fe40003f25270 */
[----:B------:R-:W-:-:S03]  /*4a60*/  LOP3.LUT R0, RZ, c[0x0][0x2d0], RZ, 0x33, !PT ;  /* 0x0000b400ff007a12 */ /* 0x000fc600078e33ff */
        /* <DEDUP_REMOVED lines=20> */
[----:B------:R-:W-:-:S05]  /*4bb0*/  SHF.R.S32.HI R2, RZ, 0x1f, R7 ;  /* 0x0000001fff027819 */ /* 0x000fca0000011407 */
[----:B------:R-:W-:-:S04]  /*4bc0*/  IMAD R2, R2, c[0x0][0x180], RZ ;  /* 0x0000600002027a24 */ /* 0x000fc800078e02ff */
[----:B------:R-:W-:-:S04]  /*4bd0*/  IMAD R2, R7, c[0x0][0x184], R2 ;  /* 0x0000610007027a24 */ /* 0x000fc800078e0202 */
[----:B------:R-:W-:Y:S01]  /*4be0*/  IMAD.IADD R10, R9, 0x1, R2 ;  /* 0x00000001090a7824 */ /* 0x000fe200078e0202 */
[----:B------:R-:W-:Y:S01]  /*4bf0*/  MOV R9, R8 ;  /* 0x0000000800097202 */ /* 0x000fe20000000f00 */
[----:B------:R-:W-:Y:S05]  /*4c00*/  BRA `(.L_x_1258) ;  /* 0x0000002000007947 */ /* 0x000fea0003800000 */
.L_x_1257:
[----:B------:R-:W-:-:S04]  /*4c10*/  LEA R9, -R132, RZ, 0x7 ;  /* 0x000000ff84097211 */ /* 0x000fc800078e39ff */
[----:B------:R-:W-:Y:S02]  /*4c20*/  SHF.R.S32.HI R10, RZ, 0x1f, R9 ;  /* 0x0000001fff0a7819 */ /* 0x000fe40000011409 */
.L_x_1258:
        /* <DEDUP_REMOVED lines=121> */
.L_x_1260:
[----:B------:R-:W-:Y:S05]  /*53c0*/  BSYNC B0 ;  /* 0x0000000000007941 */ /* 0x000fea0003800000 */
.L_x_1259:
[----:B------:R-:W0:Y:S01]  /*53d0*/  LDGDEPBAR ;  /* 0x00000000000079af */ /* 0x000e220000000000 */
[----:B------:R-:W-:-:S04]  /*53e0*/  IADD3 R134, P0, R9, R134, RZ ;  /* 0x0000008609867210 */ /* 0x000fc80007f1e0ff */
[----:B------:R-:W-:Y:S02]  /*53f0*/  IADD3.X R135, R10, R135, RZ, P0, !PT ;  /* 0x000000870a877210 */ /* 0x000fe400007fe4ff */
.L_x_1256:
        /* <DEDUP_REMOVED lines=62> */
[----:B------:R-:W-:Y:S01]  /*57e0*/  SHF.L.U32 R170, R4, 0x1, RZ ;  /* 0x0000000104aa7819 */ /* 0x000fe200000006ff */
[----:B------:R-:W2:Y:S03]  /*57f0*/  SHFL.BFLY PT, R7, R0, 0x2, 0x1f ;  /* 0x0c401f0000077f89 */ /* 0x000ea600000e0000 */
[----:B------:R-:W-:Y:S01]  /*5800*/  LEA R168, R3, R170, 0x1 ;  /* 0x000000aa03a87211 */ /* 0x000fe200078e08ff */
[----:B------:R-:W3:Y:S04]  /*5810*/  SHFL.BFLY PT, R5, R8, 0x2, 0x1f ;  /* 0x0c401f0008057f89 */ /* 0x000ee800000e0000 */
[----:B-1----:R-:W-:Y:S04]  /*5820*/  LDSM.16.MT88.4 R12, [R170+0xb400] ;  /* 0x00b40000aa0c783b */ /* 0x002fe80000004200 */
[----:B------:R-:W-:Y:S04]  /*5830*/  LDSM.16.MT88.4 R108, [R170+0xd000] ;  /* 0x00d00000aa6c783b */ /* 0x000fe80000004200 */
[----:B------:R-:W-:Y:S04]  /*5840*/  LDSM.16.MT88.4 R68, [R170+0x9000] ;  /* 0x00900000aa44783b */ /* 0x000fe80000004200 */
[----:B------:R-:W-:Y:S01]  /*5850*/  LDSM.16.MT88.4 R76, [R168+0x9000] ;  /* 0x00900000a84c783b */ /* 0x000fe20000004200 */
[----:B--2---:R-:W-:-:S03]  /*5860*/  FMNMX.FTZ R7, R0, R7, !PT ;  /* 0x0000000700077209 */ /* 0x004fc60007810000 */
[----:B------:R-:W-:Y:S01]  /*5870*/  LDSM.16.MT88.4 R32, [R170+0x9400] ;  /* 0x00940000aa20783b */ /* 0x000fe20000004200 */
[----:B---3--:R-:W-:-:S03]  /*5880*/  FMNMX.FTZ R5, R8, R5, !PT ;  /* 0x0000000508057209 */ /* 0x008fc60007810000 */
[----:B------:R-:W1:Y:S04]  /*5890*/  SHFL.BFLY PT, R2, R7, 0x1, 0x1f ;  /* 0x0c201f0007027f89 */ /* 0x000e6800000e0000 */
[----:B------:R-:W2:Y:S04]  /*58a0*/  SHFL.BFLY PT, R0, R5, 0x1, 0x1f ;  /* 0x0c201f0005007f89 */ /* 0x000ea800000e0000 */
[----:B------:R-:W-:Y:S01]  /*58b0*/  LDSM.16.MT88.4 R8, [R168+0xb400] ;  /* 0x00b40000a808783b */ /* 0x000fe20000004200 */
[----:B-1----:R-:W-:Y:S02]  /*58c0*/  FMNMX.FTZ R2, R7, R2, !PT ;  /* 0x0000000207027209 */ /* 0x002fe40007810000 */
[----:B--2---:R-:W-:-:S03]  /*58d0*/  FMNMX.FTZ R0, R5, R0, !PT ;  /* 0x0000000005007209 */ /* 0x004fc60007810000 */
[C---:B------:R-:W-:Y:S01]  /*58e0*/  FMUL.FTZ R56, R2.reuse, c[0x0][0x23c] ;  /* 0x00008f0002387a20 */ /* 0x040fe20000410000 */
[----:B------:R-:W-:Y:S01]  /*58f0*/  FSETP.NEU.FTZ.AND P0, PT, R2, -INF , PT ;  /* 0xff8000000200780b */ /* 0x000fe20003f1d000 */
[----:B------:R-:W-:-:S03]  /*5900*/  FMUL.FTZ R53, R0, c[0x0][0x23c] ;  /* 0x00008f0000357a20 */ /* 0x000fc60000410000 */
[----:B------:R-:W-:Y:S02]  /*5910*/  FSEL R56, R56, RZ, P0 ;  /* 0x000000ff38387208 */ /* 0x000fe40000000000 */
[----:B------:R-:W-:-:S03]  /*5920*/  FSETP.NEU.FTZ.AND P0, PT, R0, -INF , PT ;  /* 0xff8000000000780b */ /* 0x000fc60003f1d000 */
[--C-:B------:R-:W-:Y:S01]  /*5930*/  FFMA.FTZ R122, R95, c[0x0][0x23c], -R56.reuse ;  /* 0x00008f005f7a7a23 */ /* 0x100fe20000010838 */
[----:B------:R-:W-:Y:S01]  /*5940*/  FSEL R53, R53, RZ, P0 ;  /* 0x000000ff35357208 */ /* 0x000fe20000000000 */
[--C-:B------:R-:W-:Y:S01]  /*5950*/  FFMA.FTZ R119, R93, c[0x0][0x23c], -R56.reuse ;  /* 0x00008f005d777a23 */ /* 0x100fe20000010838 */
[----:B------:R-:W-:Y:S01]  /*5960*/  LEA R192, P0, R134, c[0x0][0x168], 0x1 ;  /* 0x00005a0086c07a11 */ /* 0x000fe200078008ff */
[--C-:B------:R-:W-:Y:S02]  /*5970*/  FFMA.FTZ R123, R28, c[0x0][0x23c], -R56.reuse ;  /* 0x00008f001c7b7a23 */ /* 0x100fe40000010838 */
[----:B------:R-:W-:Y:S01]  /*5980*/  FFMA.FTZ R67, R94, c[0x0][0x23c], -R53 ;  /* 0x00008f005e437a23 */ /* 0x000fe20000010835 */
[----:B------:R-:W-:Y:S01]  /*5990*/  MUFU.EX2 R122, R122 ;  /* 0x0000007a007a7308 */ /* 0x000fe20000000800 */
[----:B------:R-:W1:Y:S01]  /*59a0*/  LDSM.16.MT88.4 R92, [R168+0xb000] ;  /* 0x00b00000a85c783b */ /* 0x000e620000004200 */
[----:B------:R-:W-:Y:S01]  /*59b0*/  FFMA.FTZ R64, R97, c[0x0][0x23c], -R56 ;  /* 0x00008f0061407a23 */ /* 0x000fe20000010838 */
[----:B------:R-:W-:Y:S01]  /*59c0*/  LEA.HI.X R191, R134, c[0x0][0x16c], R135, 0x1, P0 ;  /* 0x00005b0086bf7a11 */ /* 0x000fe200000f0c87 */
[----:B------:R-:W-:-:S02]  /*59d0*/  FFMA.FTZ R125, R30, c[0x0][0x23c], -R53 ;  /* 0x00008f001e7d7a23 */ /* 0x000fc40000010835 */
[--C-:B------:R-:W-:Y:S02]  /*59e0*/  FFMA.FTZ R124, R6, c[0x0][0x23c], -R53.reuse ;  /* 0x00008f00067c7a23 */ /* 0x100fe40000010835 */
[--C-:B------:R-:W-:Y:S01]  /*59f0*/  FFMA.FTZ R66, R88, c[0x0][0x23c], -R53.reuse ;  /* 0x00008f0058427a23 */ /* 0x100fe20000010835 */
[----:B------:R-:W2:Y:S01]  /*5a00*/  MUFU.EX2 R123, R123 ;  /* 0x0000007b007b7308 */ /* 0x000ea20000000800 */
[--C-:B------:R-:W-:Y:S02]  /*5a10*/  FFMA.FTZ R54, R85, c[0x0][0x23c], -R56.reuse ;  /* 0x00008f0055367a23 */ /* 0x100fe40000010838 */
[--C-:B------:R-:W-:Y:S02]  /*5a20*/  FFMA.FTZ R58, R86, c[0x0][0x23c], -R53.reuse ;  /* 0x00008f00563a7a23 */ /* 0x100fe40000010835 */
[----:B------:R-:W-:Y:S02]  /*5a30*/  FFMA.FTZ R57, R84, c[0x0][0x23c], -R53 ;  /* 0x00008f0054397a23 */ /* 0x000fe40000010835 */
[----:B------:R-:W3:Y:S01]  /*5a40*/  LDSM.16.MT88.4 R84, [R170+0xb000] ;  /* 0x00b00000aa54783b */ /* 0x000ee20000004200 */
[----:B------:R-:W-:Y:S01]  /*5a50*/  MUFU.EX2 R119, R119 ;  /* 0x0000007700777308 */ /* 0x000fe20000000800 */
[----:B------:R-:W-:-:S02]  /*5a60*/  FFMA.FTZ R65, R89, c[0x0][0x23c], -R56 ;  /* 0x00008f0059417a23 */ /* 0x000fc40000010838 */
[--C-:B------:R-:W-:Y:S02]  /*5a70*/  FFMA.FTZ R59, R29, c[0x0][0x23c], -R56.reuse ;  /* 0x00008f001d3b7a23 */ /* 0x100fe40000010838 */
[--C-:B------:R-:W-:Y:S01]  /*5a80*/  FFMA.FTZ R46, R81, c[0x0][0x23c], -R56.reuse ;  /* 0x00008f00512e7a23 */ /* 0x100fe20000010838 */
[----:B------:R-:W-:Y:S01]  /*5a90*/  LDSM.16.MT88.4 R28, [R168+0x9400] ;  /* 0x00940000a81c783b */ /* 0x000fe20000004200 */
[--C-:B------:R-:W-:Y:S01]  /*5aa0*/  FFMA.FTZ R55, R82, c[0x0][0x23c], -R53.reuse ;  /* 0x00008f0052377a23 */ /* 0x100fe20000010835 */
[----:B------:R-:W4:Y:S01]  /*5ab0*/  MUFU.EX2 R64, R64 ;  /* 0x0000004000407308 */ /* 0x000f220000000800 */
[----:B--2---:R-:W-:Y:S01]  /*5ac0*/  F2FP.BF16.PACK_AB R104, R122, R123 ;  /* 0x0000007b7a68723e */ /* 0x004fe200000010ff */
[----:B------:R-:W-:Y:S02]  /*5ad0*/  FFMA.FTZ R42, R80, c[0x0][0x23c], -R53 ;  /* 0x00008f00502a7a23 */ /* 0x000fe40000010835 */
[--C-:B------:R-:W-:Y:S02]  /*5ae0*/  FFMA.FTZ R44, R149, c[0x0][0x23c], -R56.reuse ;  /* 0x00008f00952c7a23 */ /* 0x100fe40000010838 */
[----:B------:R-:W-:-:S02]  /*5af0*/  FFMA.FTZ R41, R151, c[0x0][0x23c], -R56 ;  /* 0x00008f0097297a23 */ /* 0x000fc40000010838 */
[----:B------:R-:W-:Y:S01]  /*5b00*/  MUFU.EX2 R125, R125 ;  /* 0x0000007d007d7308 */ /* 0x000fe20000000800 */
[--C-:B------:R-:W-:Y:S02]  /*5b10*/  FFMA.FTZ R39, R153, c[0x0][0x23c], -R56.reuse ;  /* 0x00008f0099277a23 */ /* 0x100fe40000010838 */
[----:B------:R-:W-:Y:S02]  /*5b20*/  FFMA.FTZ R36, R155, c[0x0][0x23c], -R56 ;  /* 0x00008f009b247a23 */ /* 0x000fe40000010838 */
[--C-:B------:R-:W-:Y:S02]  /*5b30*/  FFMA.FTZ R40, R150, c[0x0][0x23c], -R53.reuse ;  /* 0x00008f0096287a23 */ /* 0x100fe40000010835 */
[--C-:B------:R-:W-:Y:S01]  /*5b40*/  FFMA.FTZ R37, R154, c[0x0][0x23c], -R53.reuse ;  /* 0x00008f009a257a23 */ /* 0x100fe20000010835 */
[----:B------:R-:W2:Y:S01]  /*5b50*/  MUFU.EX2 R124, R124 ;  /* 0x0000007c007c7308 */ /* 0x000ea20000000800 */
[----:B----4-:R-:W-:Y:S01]  /*5b60*/  F2FP.BF16.PACK_AB R106, R64, R119 ;  /* 0x00000077406a723e */ /* 0x010fe200000010ff */
[----:B------:R-:W-:-:S02]  /*5b70*/  FFMA.FTZ R38, R152, c[0x0][0x23c], -R53 ;  /* 0x00008f0098267a23 */ /* 0x000fc40000010835 */
[--C-:B------:R-:W-:Y:S02]  /*5b80*/  FFMA.FTZ R3, R148, c[0x0][0x23c], -R53.reuse ;  /* 0x00008f0094037a23 */ /* 0x100fe40000010835 */
[----:B------:R-:W-:Y:S02]  /*5b90*/  FFMA.FTZ R63, R63, c[0x0][0x23c], -R56 ;  /* 0x00008f003f3f7a23 */ /* 0x000fe40000010838 */
[----:B------:R-:W-:Y:S01]  /*5ba0*/  MUFU.EX2 R67, R67 ;  /* 0x0000004300437308 */ /* 0x000fe20000000800 */
[----:B------:R-:W-:Y:S02]  /*5bb0*/  FFMA.FTZ R60, R60, c[0x0][0x23c], -R53 ;  /* 0x00008f003c3c7a23 */ /* 0x000fe40000010835 */
[----:B------:R-:W-:Y:S02]  /*5bc0*/  FADD.FTZ R122, R123, R122 ;  /* 0x0000007a7b7a7221 */ /* 0x000fe40000010000 */
[--C-:B------:R-:W-:Y:S02]  /*5bd0*/  FFMA.FTZ R45, R45, c[0x0][0x23c], -R56.reuse ;  /* 0x00008f002d2d7a23 */ /* 0x100fe40000010838 */
[----:B------:R-:W-:Y:S01]  /*5be0*/  FFMA.FTZ R52, R52, c[0x0][0x23c], -R56 ;  /* 0x00008f0034347a23 */ /* 0x000fe20000010838 */
[----:B------:R-:W4:Y:S01]  /*5bf0*/  MUFU.EX2 R66, R66 ;  /* 0x0000004200427308 */ /* 0x000f220000000800 */
[----:B--2---:R-:W-:Y:S01]  /*5c00*/  F2FP.BF16.PACK_AB R105, R124, R125 ;  /* 0x0000007d7c69723e */ /* 0x004fe200000010ff */
[----:B------:R-:W-:-:S02]  /*5c10*/  FADD.FTZ R124, R125, R124 ;  /* 0x0000007c7d7c7221 */ /* 0x000fc40000010000 */
[--C-:B------:R-:W-:Y:S02]  /*5c20*/  FFMA.FTZ R48, R48, c[0x0][0x23c], -R53.reuse ;  /* 0x00008f0030307a23 */ /* 0x100fe40000010835 */
[----:B------:R-:W-:Y:S02]  /*5c30*/  FFMA.FTZ R47, R47, c[0x0][0x23c], -R53 ;  /* 0x00008f002f2f7a23 */ /* 0x000fe40000010835 */
[----:B------:R-:W-:Y:S01]  /*5c40*/  MUFU.EX2 R65, R65 ;  /* 0x0000004100417308 */ /* 0x000fe20000000800 */
[----:B----4-:R-:W-:-:S07]  /*5c50*/  F2FP.BF16.PACK_AB R107, R66, R67 ;  /* 0x00000043426b723e */ /* 0x010fce00000010ff */
[----:B------:R-:W2:Y:S01]  /*5c60*/  MUFU.EX2 R54, R54 ;  /* 0x0000003600367308 */ /* 0x000ea20000000800 */
[----:B------:R-:W-:-:S04]  /*5c70*/  FADD.FTZ R67, R67, R124 ;  /* 0x0000007c43437221 */ /* 0x000fc80000010000 */
[----:B------:R-:W-:Y:S01]  /*5c80*/  FADD.FTZ R67, R66, R67 ;  /* 0x0000004342437221 */ /* 0x000fe20000010000 */
[C---:B-1----:R-:W-:Y:S01]  /*5c90*/  HMMA.16816.F32.BF16 R88, R104.reuse, R92, RZ ;  /* 0x0000005c6858723c */ /* 0x042fe200000418ff */
[----:B------:R-:W-:Y:S01]  /*5ca0*/  FFMA.FTZ R66, R51, c[0x0][0x23c], -R56 ;  /* 0x00008f0033427a23 */ /* 0x000fe20000010838 */
[----:B------:R-:W-:Y:S06]  /*5cb0*/  MUFU.EX2 R59, R59 ;  /* 0x0000003b003b7308 */ /* 0x000fec0000000800 */
[----:B------:R-:W-:Y:S02]  /*5cc0*/  HMMA.16816.F32.BF16 R92, R104, R94, RZ ;  /* 0x0000005e685c723c */ /* 0x000fe400000418ff */
[----:B------:R-:W1:Y:S01]  /*5cd0*/  MUFU.EX2 R46, R46 ;  /* 0x0000002e002e7308 */ /* 0x000e620000000800 */
[----:B--2---:R-:W-:-:S05]  /*5ce0*/  F2FP.BF16.PACK_AB R4, R54, R65 ;  /* 0x000000413604723e */ /* 0x004fca00000010ff */
[C---:B---3--:R-:W-:Y:S02]  /*5cf0*/  HMMA.16816.F32.BF16 R80, R104.reuse, R84, RZ ;  /* 0x000000546850723c */ /* 0x048fe400000418ff */
[----:B------:R-:W-:Y:S06]  /*5d00*/  MUFU.EX2 R58, R58 ;  /* 0x0000003a003a7308 */ /* 0x000fec0000000800 */
[----:B------:R-:W-:Y:S02]  /*5d10*/  HMMA.16816.F32.BF16 R84, R104, R86, RZ ;  /* 0x000000566854723c */ /* 0x000fe400000418ff */
[----:B------:R-:W2:Y:S01]  /*5d20*/  MUFU.EX2 R57, R57 ;  /* 0x0000003900397308 */ /* 0x000ea20000000800 */
[----:B-1----:R-:W-:-:S05]  /*5d30*/  F2FP.BF16.PACK_AB R6, R46, R59 ;  /* 0x0000003b2e06723e */ /* 0x002fca00000010ff */
[C---:B------:R-:W-:Y:S02]  /*5d40*/  HMMA.16816.F32.BF16 R96, R104.reuse, R108, RZ ;  /* 0x0000006c6860723c */ /* 0x040fe400000418ff */
[----:B------:R-:W-:Y:S06]  /*5d50*/  MUFU.EX2 R55, R55 ;  /* 0x0000003700377308 */ /* 0x000fec0000000800 */
[----:B------:R-:W-:Y:S02]  /*5d60*/  HMMA.16816.F32.BF16 R108, R104, R110, RZ ;  /* 0x0000006e686c723c */ /* 0x000fe400000418ff */
[----:B------:R-:W1:Y:S01]  /*5d70*/  MUFU.EX2 R42, R42 ;  /* 0x0000002a002a7308 */ /* 0x000e620000000800 */
[----:B--2---:R-:W-:-:S05]  /*5d80*/  F2FP.BF16.PACK_AB R5, R57, R58 ;  /* 0x0000003a3905723e */ /* 0x004fca00000010ff */
[C---:B------:R-:W-:Y:S02]  /*5d90*/  HMMA.16816.F32.BF16 R112, R104.reuse, R68, RZ ;  /* 0x000000446870723c */ /* 0x040fe400000418ff */
[----:B------:R-:W-:Y:S06]  /*5da0*/  MUFU.EX2 R44, R44 ;  /* 0x0000002c002c7308 */ /* 0x000fec0000000800 */
[C---:B------:R-:W-:Y:S01]  /*5db0*/  HMMA.16816.F32.BF16 R72, R104.reuse, R76, RZ ;  /* 0x0000004c6848723c */ /* 0x040fe200000418ff */
[----:B-1----:R-:W-:Y:S01]  /*5dc0*/  F2FP.BF16.PACK_AB R7, R42, R55 ;  /* 0x000000372a07723e */ /* 0x002fe200000010ff */
[----:B------:R-:W1:Y:S06]  /*5dd0*/  MUFU.EX2 R41, R41 ;  /* 0x0000002900297308 */ /* 0x000e6c0000000800 */
[----:B------:R-:W-:Y:S02]  /*5de0*/  HMMA.16816.F32.BF16 R68, R104, R70, RZ ;  /* 0x000000466844723c */ /* 0x000fe400000418ff */
[----:B------:R-:W-:Y:S06]  /*5df0*/  MUFU.EX2 R39, R39 ;  /* 0x0000002700277308 */ /* 0x000fec0000000800 */
[C---:B------:R-:W-:Y:S02]  /*5e00*/  HMMA.16816.F32.BF16 R88, R4.reuse, R8, R88 ;  /* 0x000000080458723c */ /* 0x040fe40000041858 */
[----:B------:R-:W-:Y:S06]  /*5e10*/  MUFU.EX2 R36, R36 ;  /* 0x0000002400247308 */ /* 0x000fec0000000800 */
[C---:B------:R-:W-:Y:S01]  /*5e20*/  HMMA.16816.F32.BF16 R92, R4.reuse, R10, R92 ;  /* 0x0000000a045c723c */ /* 0x040fe2000004185c */
[----:B------:R-:W2:Y:S01]  /*5e30*/  LDSM.16.MT88.4 R8, [R170+0xd400] ;  /* 0x00d40000aa08783b */ /* 0x000ea20000004200 */
[----:B------:R-:W-:Y:S06]  /*5e40*/  MUFU.EX2 R40, R40 ;  /* 0x0000002800287308 */ /* 0x000fec0000000800 */
[C---:B------:R-:W-:Y:S02]  /*5e50*/  HMMA.16816.F32.BF16 R80, R4.reuse, R12, R80 ;  /* 0x0000000c0450723c */ /* 0x040fe40000041850 */
[----:B------:R-:W3:Y:S06]  /*5e60*/  MUFU.EX2 R37, R37 ;  /* 0x0000002500257308 */ /* 0x000eec0000000800 */
[----:B------:R-:W-:Y:S01]  /*5e70*/  HMMA.16816.F32.BF16 R84, R4, R14, R84 ;  /* 0x0000000e0454723c */ /* 0x000fe20000041854 */
[----:B------:R-:W4:Y:S01]  /*5e80*/  LDSM.16.MT88.4 R12, [R168+0xd000] ;  /* 0x00d00000a80c783b */ /* 0x000f220000004200 */
[----:B------:R-:W-:Y:S06]  /*5e90*/  MUFU.EX2 R38, R38 ;  /* 0x0000002600267308 */ /* 0x000fec0000000800 */
[----:B------:R-:W-:Y:S02]  /*5ea0*/  HMMA.16816.F32.BF16 R76, R104, R78, RZ ;  /* 0x0000004e684c723c */ /* 0x000fe400000418ff */
[----:B------:R-:W-:Y:S06]  /*5eb0*/  MUFU.EX2 R3, R3 ;  /* 0x0000000300037308 */ /* 0x000fec0000000800 */
[C---:B------:R-:W-:Y:S02]  /*5ec0*/  HMMA.16816.F32.BF16 R112, R4.reuse, R32, R112 ;  /* 0x000000200470723c */ /* 0x040fe40000041870 */
[----:B------:R-:W-:Y:S05]  /*5ed0*/  MUFU.EX2 R63, R63 ;  /* 0x0000003f003f7308 */ /* 0x000fea0000000800 */
[--C-:B------:R-:W-:Y:S01]  /*5ee0*/  FFMA.FTZ R33, R156, c[0x0][0x23c], -R53.reuse ;  /* 0x00008f009c217a23 */ /* 0x100fe20000010835 */
[C---:B------:R-:W-:Y:S01]  /*5ef0*/  HMMA.16816.F32.BF16 R68, R4.reuse, R34, R68 ;  /* 0x000000220444723c */ /* 0x040fe20000041844 */
[--C-:B------:R-:W-:Y:S01]  /*5f00*/  FFMA.FTZ R32, R143, c[0x0][0x23c], -R56.reuse ;  /* 0x00008f008f207a23 */ /* 0x100fe20000010838 */
[----:B------:R-:W-:Y:S05]  /*5f10*/  MUFU.EX2 R60, R60 ;  /* 0x0000003c003c7308 */ /* 0x000fea0000000800 */
[--C-:B------:R-:W-:Y:S01]  /*5f20*/  FFMA.FTZ R35, R131, c[0x0][0x23c], -R56.reuse ;  /* 0x00008f0083237a23 */ /* 0x100fe20000010838 */
[----:B--2---:R-:W-:Y:S01]  /*5f30*/  HMMA.16816.F32.BF16 R96, R4, R8, R96 ;  /* 0x000000080460723c */ /* 0x004fe20000041860 */
[----:B------:R-:W-:Y:S01]  /*5f40*/  FFMA.FTZ R34, R130, c[0x0][0x23c], -R53 ;  /* 0x00008f0082227a23 */ /* 0x000fe20000010835 */
[----:B------:R-:W2:Y:S01]  /*5f50*/  MUFU.EX2 R33, R33 ;  /* 0x0000002100217308 */ /* 0x000ea20000000800 */
[----:B------:R-:W-:-:S02]  /*5f60*/  FFMA.FTZ R131, R127, c[0x0][0x23c], -R56 ;  /* 0x00008f007f837a23 */ /* 0x000fc40000010838 */
[----:B------:R-:W-:-:S03]  /*5f70*/  FFMA.FTZ R127, R126, c[0x0][0x23c], -R53 ;  /* 0x00008f007e7f7a23 */ /* 0x000fc60000010835 */
[----:B------:R-:W-:Y:S01]  /*5f80*/  HMMA.16816.F32.BF16 R108, R4, R10, R108 ;  /* 0x0000000a046c723c */ /* 0x000fe2000004186c */
[----:B------:R-:W5:Y:S01]  /*5f90*/  LDSM.16.MT88.4 R8, [R168+0xd400] ;  /* 0x00d40000a808783b */ /* 0x000f620000004200 */
[--C-:B------:R-:W-:Y:S01]  /*5fa0*/  FFMA.FTZ R130, R141, c[0x0][0x23c], -R56.reuse ;  /* 0x00008f008d827a23 */ /* 0x100fe20000010838 */
[----:B------:R-:W-:Y:S01]  /*5fb0*/  MUFU.EX2 R35, R35 ;  /* 0x0000002300237308 */ /* 0x000fe20000000800 */
[--C-:B------:R-:W-:Y:S02]  /*5fc0*/  FFMA.FTZ R126, R142, c[0x0][0x23c], -R53.reuse ;  /* 0x00008f008e7e7a23 */ /* 0x100fe40000010835 */
[--C-:B------:R-:W-:Y:S02]  /*5fd0*/  FFMA.FTZ R142, R61, c[0x0][0x23c], -R56.reuse ;  /* 0x00008f003d8e7a23 */ /* 0x100fe40000010838 */
[----:B----4-:R-:W-:Y:S01]  /*5fe0*/  HMMA.16816.F32.BF16 R100, R104, R12, RZ ;  /* 0x0000000c6864723c */ /* 0x010fe200000418ff */
[----:B------:R-:W-:Y:S02]  /*5ff0*/  FFMA.FTZ R141, R19, c[0x0][0x23c], -R56 ;  /* 0x00008f00138d7a23 */ /* 0x000fe40000010838 */
[----:B------:R-:W4:Y:S01]  /*6000*/  MUFU.EX2 R32, R32 ;  /* 0x0000002000207308 */ /* 0x000f220000000800 */
[----:B------:R-:W-:-:S02]  /*6010*/  FFMA.FTZ R61, R62, c[0x0][0x23c], -R53 ;  /* 0x00008f003e3d7a23 */ /* 0x000fc40000010835 */
[--C-:B------:R-:W-:Y:S02]  /*6020*/  FFMA.FTZ R62, R43, c[0x0][0x23c], -R56.reuse ;  /* 0x00008f002b3e7a23 */ /* 0x100fe40000010838 */
[----:B------:R-:W-:Y:S01]  /*6030*/  HMMA.16816.F32.BF16 R104, R104, R14, RZ ;  /* 0x0000000e6868723c */ /* 0x000fe200000418ff */
[----:B------:R-:W-:Y:S01]  /*6040*/  LDSM.16.MT88.4 R12, [R168+0xa400] ;  /* 0x00a40000a80c783b */ /* 0x000fe20000004200 */
[--C-:B------:R-:W-:Y:S01]  /*6050*/  FFMA.FTZ R43, R27, c[0x0][0x23c], -R56.reuse ;  /* 0x00008f001b2b7a23 */ /* 0x100fe20000010838 */
[----:B------:R-:W-:Y:S05]  /*6060*/  MUFU.EX2 R34, R34 ;  /* 0x0000002200227308 */ /* 0x000fea0000000800 */
[C---:B------:R-:W-:Y:S03]  /*6070*/  HMMA.16816.F32.BF16 R72, R4.reuse, R28, R72 ;  /* 0x0000001c0448723c */ /* 0x040fe60000041848 */
[----:B------:R-:W-:Y:S04]  /*6080*/  MUFU.EX2 R131, R131 ;  /* 0x0000008300837308 */ /* 0x000fe80000000800 */
[----:B------:R-:W-:Y:S01]  /*6090*/  FFMA.FTZ R28, R147, c[0x0][0x23c], -R56 ;  /* 0x00008f00931c7a23 */ /* 0x000fe20000010838 */
[----:B------:R-:W-:Y:S01]  /*60a0*/  HMMA.16816.F32.BF16 R76, R4, R30, R76 ;  /* 0x0000001e044c723c */ /* 0x000fe2000004184c */
[----:B------:R-:W-:-:S02]  /*60b0*/  FFMA.FTZ R29, R146, c[0x0][0x23c], -R53 ;  /* 0x00008f00921d7a23 */ /* 0x000fc40000010835 */
[----:B------:R-:W-:Y:S01]  /*60c0*/  MUFU.EX2 R130, R130 ;  /* 0x0000008200827308 */ /* 0x000fe20000000800 */
[----:B------:R-:W-:-:S03]  /*60d0*/  FFMA.FTZ R146, R16, c[0x0][0x23c], -R53 ;  /* 0x00008f0010927a23 */ /* 0x000fc60000010835 */
[--C-:B------:R-:W-:Y:S01]  /*60e0*/  FFMA.FTZ R31, R145, c[0x0][0x23c], -R56.reuse ;  /* 0x00008f00911f7a23 */ /* 0x100fe20000010838 */
[C---:B-----5:R-:W-:Y:S01]  /*60f0*/  HMMA.16816.F32.BF16 R100, R4.reuse, R8, R100 ;  /* 0x000000080464723c */ /* 0x060fe20000041864 */
[--C-:B------:R-:W-:Y:S02]  /*6100*/  FFMA.FTZ R30, R140, c[0x0][0x23c], -R53.reuse ;  /* 0x00008f008c1e7a23 */ /* 0x100fe40000010835 */
[----:B------:R-:W-:Y:S01]  /*6110*/  MUFU.EX2 R28, R28 ;  /* 0x0000001c001c7308 */ /* 0x000fe20000000800 */
[--C-:B------:R-:W-:Y:S02]  /*6120*/  FFMA.FTZ R140, R129, c[0x0][0x23c], -R56.reuse ;  /* 0x00008f00818c7a23 */ /* 0x100fe40000010838 */
[----:B------:R-:W-:Y:S02]  /*6130*/  FFMA.FTZ R129, R139, c[0x0][0x23c], -R56 ;  /* 0x00008f008b817a23 */ /* 0x000fe40000010838 */
[--C-:B------:R-:W-:Y:S01]  /*6140*/  FFMA.FTZ R139, R128, c[0x0][0x23c], -R53.reuse ;  /* 0x00008f00808b7a23 */ /* 0x100fe20000010835 */
[----:B------:R-:W-:Y:S01]  /*6150*/  HMMA.16816.F32.BF16 R104, R4, R10, R104 ;  /* 0x0000000a0468723c */ /* 0x000fe20000041868 */
[----:B------:R-:W5:Y:S01]  /*6160*/  LDSM.16.MT88.4 R8, [R170+0x9800] ;  /* 0x00980000aa08783b */ /* 0x000f620000004200 */
[----:B------:R-:W-:Y:S01]  /*6170*/  MUFU.EX2 R31, R31 ;  /* 0x0000001f001f7308 */ /* 0x000fe20000000800 */
[----:B------:R-:W-:-:S02]  /*6180*/  FFMA.FTZ R128, R144, c[0x0][0x23c], -R53 ;  /* 0x00008f0090807a23 */ /* 0x000fc40000010835 */
[----:B------:R-:W-:Y:S02]  /*6190*/  FFMA.FTZ R144, R17, c[0x0][0x23c], -R56 ;  /* 0x00008f0011907a23 */ /* 0x000fe40000010838 */
[----:B-1----:R-:W-:Y:S02]  /*61a0*/  F2FP.BF16.PACK_AB R4, R41, R44 ;  /* 0x0000002c2904723e */ /* 0x002fe400000010ff */
[----:B---3--:R-:W-:Y:S01]  /*61b0*/  F2FP.BF16.PACK_AB R5, R37, R40 ;  /* 0x000000282505723e */ /* 0x008fe200000010ff */
[----:B------:R-:W1:Y:S01]  /*61c0*/  MUFU.EX2 R29, R29 ;  /* 0x0000001d001d7308 */ /* 0x000e620000000800 */
[----:B------:R-:W-:Y:S02]  /*61d0*/  F2FP.BF16.PACK_AB R6, R36, R39 ;  /* 0x000000272406723e */ /* 0x000fe400000010ff */
[----:B--2---:R-:W-:-:S05]  /*61e0*/  F2FP.BF16.PACK_AB R7, R33, R38 ;  /* 0x000000262107723e */ /* 0x004fca00000010ff */
[----:B------:R-:W2:Y:S08]  /*61f0*/  MUFU.EX2 R30, R30 ;  /* 0x0000001e001e7308 */ /* 0x000eb00000000800 */
[----:B------:R-:W3:Y:S08]  /*6200*/  MUFU.EX2 R140, R140 ;  /* 0x0000008c008c7308 */ /* 0x000ef00000000800 */
[----:B------:R-:W-:Y:S01]  /*6210*/  MUFU.EX2 R129, R129 ;  /* 0x0000008100817308 */ /* 0x000fe20000000800 */
[C---:B-----5:R-:W-:Y:S07]  /*6220*/  HMMA.16816.F32.BF16 R112, R4.reuse, R8, R112 ;  /* 0x000000080470723c */ /* 0x060fee0000041870 */
[----:B------:R-:W-:Y:S01]  /*6230*/  MUFU.EX2 R139, R139 ;  /* 0x0000008b008b7308 */ /* 0x000fe20000000800 */
[C---:B------:R-:W-:Y:S01]  /*6240*/  HMMA.16816.F32.BF16 R68, R4.reuse, R10, R68 ;  /* 0x0000000a0444723c */ /* 0x040fe20000041844 */
[----:B------:R-:W5:Y:S06]  /*6250*/  LDSM.16.MT88.4 R8, [R168+0x9800] ;  /* 0x00980000a808783b */ /* 0x000f6c0000004200 */
[----:B------:R-:W1:Y:S08]  /*6260*/  MUFU.EX2 R128, R128 ;  /* 0x0000008000807308 */ /* 0x000e700000000800 */
[----:B------:R-:W-:Y:S08]  /*6270*/  MUFU.EX2 R127, R127 ;  /* 0x0000007f007f7308 */ /* 0x000ff00000000800 */
[----:B------:R-:W1:Y:S08]  /*6280*/  MUFU.EX2 R126, R126 ;  /* 0x0000007e007e7308 */ /* 0x000e700000000800 */
[----:B------:R-:W-:Y:S08]  /*6290*/  MUFU.EX2 R141, R141 ;  /* 0x0000008d008d7308 */ /* 0x000ff00000000800 */
[----:B------:R-:W1:Y:S01]  /*62a0*/  MUFU.EX2 R144, R144 ;  /* 0x0000009000907308 */ /* 0x000e620000000800 */
[C---:B-----5:R-:W-:Y:S07]  /*62b0*/  HMMA.16816.F32.BF16 R72, R4.reuse, R8, R72 ;  /* 0x000000080448723c */ /* 0x060fee0000041848 */
[----:B------:R-:W-:Y:S01]  /*62c0*/  MUFU.EX2 R142, R142 ;  /* 0x0000008e008e7308 */ /* 0x000fe20000000800 */
[C---:B------:R-:W-:Y:S01]  /*62d0*/  HMMA.16816.F32.BF16 R76, R4.reuse, R10, R76 ;  /* 0x0000000a044c723c */ /* 0x040fe2000004184c */
[----:B------:R-:W5:Y:S06]  /*62e0*/  LDSM.16.MT88.4 R8, [R170+0xb800] ;  /* 0x00b80000aa08783b */ /* 0x000f6c0000004200 */
[----:B------:R-:W-:Y:S08]  /*62f0*/  MUFU.EX2 R146, R146 ;  /* 0x0000009200927308 */ /* 0x000ff00000000800 */
[----:B------:R-:W1:Y:S08]  /*6300*/  MUFU.EX2 R61, R61 ;  /* 0x0000003d003d7308 */ /* 0x000e700000000800 */
[----:B------:R-:W-:Y:S08]  /*6310*/  MUFU.EX2 R45, R45 ;  /* 0x0000002d002d7308 */ /* 0x000ff00000000800 */
[----:B------:R-:W-:Y:S08]  /*6320*/  MUFU.EX2 R62, R62 ;  /* 0x0000003e003e7308 */ /* 0x000ff00000000800 */
[----:B------:R-:W-:Y:S01]  /*6330*/  MUFU.EX2 R43, R43 ;  /* 0x0000002b002b7308 */ /* 0x000fe20000000800 */
[C---:B-----5:R-:W-:Y:S07]  /*6340*/  HMMA.16816.F32.BF16 R80, R4.reuse, R8, R80 ;  /* 0x000000080450723c */ /* 0x060fee0000041850 */
[----:B------:R-:W-:Y:S01]  /*6350*/  MUFU.EX2 R52, R52 ;  /* 0x0000003400347308 */ /* 0x000fe20000000800 */
[C---:B------:R-:W-:Y:S01]  /*6360*/  HMMA.16816.F32.BF16 R84, R4.reuse, R10, R84 ;  /* 0x0000000a0454723c */ /* 0x040fe20000041854 */
[----:B------:R-:W5:Y:S06]  /*6370*/  LDSM.16.MT88.4 R8, [R168+0xb800] ;  /* 0x00b80000a808783b */ /* 0x000f6c0000004200 */
[----:B------:R-:W-:Y:S08]  /*6380*/  MUFU.EX2 R48, R48 ;  /* 0x0000003000307308 */ /* 0x000ff00000000800 */
[----:B------:R-:W-:Y:S01]  /*6390*/  MUFU.EX2 R47, R47 ;  /* 0x0000002f002f7308 */ /* 0x000fe20000000800 */
[C---:B-----5:R-:W-:Y:S08]  /*63a0*/  HMMA.16816.F32.BF16 R88, R4.reuse, R8, R88 ;  /* 0x000000080458723c */ /* 0x060ff00000041858 */
[C---:B------:R-:W-:Y:S01]  /*63b0*/  HMMA.16816.F32.BF16 R92, R4.reuse, R10, R92 ;  /* 0x0000000a045c723c */ /* 0x040fe2000004185c */
[----:B------:R-:W5:Y:S07]  /*63c0*/  LDSM.16.MT88.4 R8, [R170+0xd800] ;  /* 0x00d80000aa08783b */ /* 0x000f6e0000004200 */
[C---:B-----5:R-:W-:Y:S08]  /*63d0*/  HMMA.16816.F32.BF16 R96, R4.reuse, R8, R96 ;  /* 0x000000080460723c */ /* 0x060ff00000041860 */
[C---:B------:R-:W-:Y:S01]  /*63e0*/  HMMA.16816.F32.BF16 R108, R4.reuse, R10, R108 ;  /* 0x0000000a046c723c */ /* 0x040fe2000004186c */
[----:B------:R-:W5:Y:S07]  /*63f0*/  LDSM.16.MT88.4 R8, [R168+0xd800] ;  /* 0x00d80000a808783b */ /* 0x000f6e0000004200 */
[C---:B-----5:R-:W-:Y:S08]  /*6400*/  HMMA.16816.F32.BF16 R100, R4.reuse, R8, R100 ;  /* 0x000000080464723c */ /* 0x060ff00000041864 */
[----:B------:R-:W-:Y:S01]  /*6410*/  HMMA.16816.F32.BF16 R104, R4, R10, R104 ;  /* 0x0000000a0468723c */ /* 0x000fe20000041868 */
[----:B------:R-:W5:Y:S06]  /*6420*/  LDSM.16.MT88.4 R8, [R170+0x9c00] ;  /* 0x009c0000aa08783b */ /* 0x000f6c0000004200 */
[----:B----4-:R-:W-:-:S02]  /*6430*/  F2FP.BF16.PACK_AB R4, R32, R35 ;  /* 0x000000232004723e */ /* 0x010fc400000010ff */
[----:B-1----:R-:W-:Y:S02]  /*6440*/  F2FP.BF16.PACK_AB R5, R29, R34 ;  /* 0x000000221d05723e */ /* 0x002fe400000010ff */
[----:B------:R-:W-:Y:S02]  /*6450*/  F2FP.BF16.PACK_AB R6, R28, R31 ;  /* 0x0000001f1c06723e */ /* 0x000fe400000010ff */
[----:B--2---:R-:W-:-:S07]  /*6460*/  F2FP.BF16.PACK_AB R7, R3, R30 ;  /* 0x0000001e0307723e */ /* 0x004fce00000010ff */
[C---:B-----5:R-:W-:Y:S08]  /*6470*/  HMMA.16816.F32.BF16 R112, R4.reuse, R8, R112 ;  /* 0x000000080470723c */ /* 0x060ff00000041870 */
        /* <DEDUP_REMOVED lines=17> */
[----:B---3--:R-:W-:-:S02]  /*6590*/  F2FP.BF16.PACK_AB R4, R131, R140 ;  /* 0x0000008c8304723e */ /* 0x008fc400000010ff */
[----:B------:R-:W-:Y:S02]  /*65a0*/  F2FP.BF16.PACK_AB R5, R128, R139 ;  /* 0x0000008b8005723e */ /* 0x000fe400000010ff */
[----:B------:R-:W-:Y:S02]  /*65b0*/  F2FP.BF16.PACK_AB R6, R129, R130 ;  /* 0x000000828106723e */ /* 0x000fe400000010ff */
[----:B------:R-:W-:-:S07]  /*65c0*/  F2FP.BF16.PACK_AB R7, R126, R127 ;  /* 0x0000007f7e07723e */ /* 0x000fce00000010ff */
        /* <DEDUP_REMOVED lines=18> */
[----:B------:R-:W-:Y:S01]  /*66f0*/  FFMA.FTZ R6, R18, c[0x0][0x23c], -R53 ;  /* 0x00008f0012067a23 */ /* 0x000fe20000010835 */
[----:B------:R-:W-:Y:S01]  /*6700*/  F2FP.BF16.PACK_AB R4, R144, R141 ;  /* 0x0000008d9004723e */ /* 0x000fe200000010ff */
[----:B------:R-:W-:Y:S01]  /*6710*/  FADD.FTZ R5, R119, R122 ;  /* 0x0000007a77057221 */ /* 0x000fe20000010000 */
[----:B------:R-:W2:Y:S01]  /*6720*/  LDSM.16.MT88.4 R16, [R170+0xa400] ;  /* 0x00a40000aa10783b */ /* 0x000ea20000004200 */
[----:B------:R3:W4:Y:S01]  /*6730*/  MUFU.EX2 R119, R6 ;  /* 0x0000000600777308 */ /* 0x0007220000000800 */
[----:B------:R-:W-:-:S02]  /*6740*/  FFMA.FTZ R122, R26, c[0x0][0x23c], -R56 ;  /* 0x00008f001a7a7a23 */ /* 0x000fc40000010838 */
[----:B------:R-:W-:Y:S01]  /*6750*/  FADD.FTZ R64, R64, R5 ;  /* 0x0000000540407221 */ /* 0x000fe20000010000 */
[----:B------:R-:W-:-:S03]  /*6760*/  F2FP.BF16.PACK_AB R5, R61, R146 ;  /* 0x000000923d05723e */ /* 0x000fc600000010ff */
[----:B------:R-:W-:Y:S02]  /*6770*/  FADD.FTZ R123, R65, R64 ;  /* 0x00000040417b7221 */ /* 0x000fe40000010000 */
[--C-:B------:R-:W-:Y:S02]  /*6780*/  FFMA.FTZ R65, R24, c[0x0][0x23c], -R53.reuse ;  /* 0x00008f0018417a23 */ /* 0x100fe40000010835 */
[----:B------:R-:W-:Y:S02]  /*6790*/  FFMA.FTZ R64, R23, c[0x0][0x23c], -R53 ;  /* 0x00008f0017407a23 */ /* 0x000fe40000010835 */
[----:B------:R-:W-:Y:S02]  /*67a0*/  FADD.FTZ R54, R54, R123 ;  /* 0x0000007b36367221 */ /* 0x000fe40000010000 */
[----:B------:R-:W-:Y:S01]  /*67b0*/  MUFU.EX2 R65, R65 ;  /* 0x0000004100417308 */ /* 0x000fe20000000800 */
[----:B---3--:R-:W-:Y:S01]  /*67c0*/  F2FP.BF16.PACK_AB R6, R142, R63 ;  /* 0x0000003f8e06723e */ /* 0x008fe200000010ff */
[----:B------:R-:W-:Y:S01]  /*67d0*/  FADD.FTZ R59, R59, R54 ;  /* 0x000000363b3b7221 */ /* 0x000fe20000010000 */
[----:B----4-:R-:W-:Y:S01]  /*67e0*/  F2FP.BF16.PACK_AB R7, R60, R119 ;  /* 0x000000773c07723e */ /* 0x010fe200000010ff */
[----:B------:R-:W-:-:S04]  /*67f0*/  FFMA.FTZ R54, R21, c[0x0][0x23c], -R53 ;  /* 0x00008f0015367a23 */ /* 0x000fc80000010835 */
[----:B------:R-:W3:Y:S02]  /*6800*/  MUFU.EX2 R64, R64 ;  /* 0x0000004000407308 */ /* 0x000ee40000000800 */
[C---:B------:R-:W-:Y:S08]  /*6810*/  HMMA.16816.F32.BF16 R72, R4.reuse, R12, R72 ;  /* 0x0000000c0448723c */ /* 0x040ff00000041848 */
[C---:B-1----:R-:W-:Y:S08]  /*6820*/  HMMA.16816.F32.BF16 R80, R4.reuse, R8, R80 ;  /* 0x000000080450723c */ /* 0x042ff00000041850 */
[C---:B------:R-:W-:Y:S01]  /*6830*/  HMMA.16816.F32.BF16 R84, R4.reuse, R10, R84 ;  /* 0x0000000a0454723c */ /* 0x040fe20000041854 */
[----:B------:R-:W1:Y:S07]  /*6840*/  LDSM.16.MT88.4 R8, [R170+0xe400] ;  /* 0x00e40000aa08783b */ /* 0x000e6e0000004200 */
[C---:B------:R-:W-:Y:S01]  /*6850*/  HMMA.16816.F32.BF16 R76, R4.reuse, R14, R76 ;  /* 0x0000000e044c723c */ /* 0x040fe2000004184c */
[----:B------:R-:W4:Y:S07]  /*6860*/  LDSM.16.MT88.4 R12, [R168+0xe400] ;  /* 0x00e40000a80c783b */ /* 0x000f2e0000004200 */
[C---:B--2---:R-:W-:Y:S08]  /*6870*/  HMMA.16816.F32.BF16 R112, R4.reuse, R16, R112 ;  /* 0x000000100470723c */ /* 0x044ff00000041870 */
[C---:B------:R-:W-:Y:S01]  /*6880*/  HMMA.16816.F32.BF16 R68, R4.reuse, R18, R68 ;  /* 0x000000120444723c */ /* 0x040fe20000041844 */
[----:B------:R-:W2:Y:S07]  /*6890*/  LDSM.16.MT88.4 R16, [R168+0xc400] ;  /* 0x00c40000a810783b */ /* 0x000eae0000004200 */
[C---:B-1----:R-:W-:Y:S08]  /*68a0*/  HMMA.16816.F32.BF16 R96, R4.reuse, R8, R96 ;  /* 0x000000080460723c */ /* 0x042ff00000041860 */
[C---:B------:R-:W-:Y:S01]  /*68b0*/  HMMA.16816.F32.BF16 R108, R4.reuse, R10, R108 ;  /* 0x0000000a046c723c */ /* 0x040fe2000004186c */
[----:B------:R-:W1:Y:S07]  /*68c0*/  LDSM.16.MT88.4 R8, [R170+0xa800] ;  /* 0x00a80000aa08783b */ /* 0x000e6e0000004200 */
[C---:B----4-:R-:W-:Y:S07]  /*68d0*/  HMMA.16816.F32.BF16 R100, R4.reuse, R12, R100 ;  /* 0x0000000c0464723c */ /* 0x050fee0000041864 */
[--C-:B------:R-:W-:Y:S01]  /*68e0*/  FFMA.FTZ R13, R49, c[0x0][0x23c], -R53.reuse ;  /* 0x00008f00310d7a23 */ /* 0x100fe20000010835 */
[----:B--2---:R-:W-:Y:S01]  /*68f0*/  HMMA.16816.F32.BF16 R88, R4, R16, R88 ;  /* 0x000000100458723c */ /* 0x004fe20000041858 */
[----:B------:R-:W-:-:S02]  /*6900*/  FFMA.FTZ R49, R22, c[0x0][0x23c], -R53 ;  /* 0x00008f0016317a23 */ /* 0x000fc40000010835 */
[----:B------:R-:W-:Y:S02]  /*6910*/  FADD.FTZ R12, R58, R67 ;  /* 0x000000433a0c7221 */ /* 0x000fe40000010000 */
[----:B------:R2:W-:Y:S01]  /*6920*/  MUFU.EX2 R58, R13 ;  /* 0x0000000d003a7308 */ /* 0x0005e20000000800 */
[----:B------:R-:W-:Y:S02]  /*6930*/  FFMA.FTZ R67, R25, c[0x0][0x23c], -R56 ;  /* 0x00008f0019437a23 */ /* 0x000fe40000010838 */
[C---:B------:R-:W-:Y:S01]  /*6940*/  HMMA.16816.F32.BF16 R92, R4.reuse, R18, R92 ;  /* 0x00000012045c723c */ /* 0x040fe2000004185c */
[----:B------:R-:W4:Y:S01]  /*6950*/  LDSM.16.MT88.4 R16, [R168+0xe800] ;  /* 0x00e80000a810783b */ /* 0x000f220000004200 */
[----:B------:R-:W-:Y:S02]  /*6960*/  FADD.FTZ R12, R57, R12 ;  /* 0x0000000c390c7221 */ /* 0x000fe40000010000 */
[----:B------:R-:W-:Y:S01]  /*6970*/  FFMA.FTZ R56, R50, c[0x0][0x23c], -R56 ;  /* 0x00008f0032387a23 */ /* 0x000fe20000010838 */
[----:B------:R-:W5:Y:S01]  /*6980*/  MUFU.EX2 R49, R49 ;  /* 0x0000003100317308 */ /* 0x000f620000000800 */
[----:B------:R-:W-:Y:S01]  /*6990*/  FADD.FTZ R55, R55, R12 ;  /* 0x0000000c37377221 */ /* 0x000fe20000010000 */
[----:B------:R-:W-:Y:S01]  /*69a0*/  LDSM.16.MT88.4 R24, [R168+0xa800] ;  /* 0x00a80000a818783b */ /* 0x000fe20000004200 */
[----:B------:R-:W-:Y:S01]  /*69b0*/  HMMA.16816.F32.BF16 R104, R4, R14, R104 ;  /* 0x0000000e0468723c */ /* 0x000fe20000041868 */
[----:B------:R-:W-:-:S02]  /*69c0*/  FFMA.FTZ R50, R20, c[0x0][0x23c], -R53 ;  /* 0x00008f0014327a23 */ /* 0x000fc40000010835 */
[----:B------:R-:W-:Y:S01]  /*69d0*/  LDSM.16.MT88.4 R20, [R170+0xc800] ;  /* 0x00c80000aa14783b */ /* 0x000fe20000004200 */
[----:B------:R-:W-:Y:S01]  /*69e0*/  FADD.FTZ R53, R46, R59 ;  /* 0x0000003b2e357221 */ /* 0x000fe20000010000 */
[----:B------:R-:W-:Y:S01]  /*69f0*/  MUFU.EX2 R51, R50 ;  /* 0x0000003200337308 */ /* 0x000fe20000000800 */
[----:B------:R-:W-:Y:S01]  /*6a00*/  FADD.FTZ R55, R42, R55 ;  /* 0x000000372a377221 */ /* 0x000fe20000010000 */
[----:B------:R-:W-:Y:S01]  /*6a10*/  F2FP.BF16.PACK_AB R4, R62, R45 ;  /* 0x0000002d3e04723e */ /* 0x000fe200000010ff */
[----:B--2---:R-:W2:Y:S01]  /*6a20*/  LDSM.16.MT88.4 R12, [R168+0xc800] ;  /* 0x00c80000a80c783b */ /* 0x004ea20000004200 */
[----:B---3--:R-:W-:Y:S01]  /*6a30*/  F2FP.BF16.PACK_AB R5, R64, R65 ;  /* 0x000000414005723e */ /* 0x008fe200000010ff */
[----:B------:R-:W-:Y:S01]  /*6a40*/  FADD.FTZ R44, R44, R53 ;  /* 0x000000352c2c7221 */ /* 0x000fe20000010000 */
[----:B------:R-:W-:Y:S01]  /*6a50*/  F2FP.BF16.PACK_AB R6, R52, R43 ;  /* 0x0000002b3406723e */ /* 0x000fe200000010ff */
[----:B------:R-:W-:Y:S01]  /*6a60*/  FADD.FTZ R40, R40, R55 ;  /* 0x0000003728287221 */ /* 0x000fe20000010000 */
[----:B-----5:R-:W-:Y:S01]  /*6a70*/  F2FP.BF16.PACK_AB R7, R49, R58 ;  /* 0x0000003a3107723e */ /* 0x020fe200000010ff */
[----:B------:R-:W-:Y:S01]  /*6a80*/  FADD.FTZ R44, R41, R44 ;  /* 0x0000002c292c7221 */ /* 0x000fe20000010000 */
[----:B------:R-:W-:Y:S01]  /*6a90*/  MUFU.EX2 R46, R54 ;  /* 0x00000036002e7308 */ /* 0x000fe20000000800 */
[----:B------:R-:W-:-:S02]  /*6aa0*/  FADD.FTZ R37, R37, R40 ;  /* 0x0000002825257221 */ /* 0x000fc40000010000 */
[----:B------:R-:W-:Y:S02]  /*6ab0*/  FADD.FTZ R39, R39, R44 ;  /* 0x0000002c27277221 */ /* 0x000fe40000010000 */
[C---:B-1----:R-:W-:Y:S01]  /*6ac0*/  HMMA.16816.F32.BF16 R112, R4.reuse, R8, R112 ;  /* 0x000000080470723c */ /* 0x042fe20000041870 */
[----:B------:R-:W-:Y:S02]  /*6ad0*/  FADD.FTZ R38, R38, R37 ;  /* 0x0000002526267221 */ /* 0x000fe40000010000 */
[----:B------:R-:W-:Y:S02]  /*6ae0*/  FADD.FTZ R36, R36, R39 ;  /* 0x0000002724247221 */ /* 0x000fe40000010000 */
[----:B------:R-:W-:Y:S02]  /*6af0*/  FADD.FTZ R33, R33, R38 ;  /* 0x0000002621217221 */ /* 0x000fe40000010000 */
[----:B------:R-:W-:Y:S01]  /*6b00*/  FADD.FTZ R35, R35, R36 ;  /* 0x0000002423237221 */ /* 0x000fe20000010000 */
[----:B------:R-:W-:Y:S01]  /*6b10*/  HMMA.16816.F32.BF16 R68, R4, R10, R68 ;  /* 0x0000000a0444723c */ /* 0x000fe20000041844 */
[----:B------:R-:W1:Y:S01]  /*6b20*/  LDSM.16.MT88.4 R8, [R170+0xe800] ;  /* 0x00e80000aa08783b */ /* 0x000e620000004200 */
[----:B------:R-:W-:-:S02]  /*6b30*/  FADD.FTZ R34, R34, R33 ;  /* 0x0000002122227221 */ /* 0x000fc40000010000 */
[----:B------:R-:W-:Y:S02]  /*6b40*/  FADD.FTZ R32, R32, R35 ;  /* 0x0000002320207221 */ /* 0x000fe40000010000 */
[----:B------:R-:W-:Y:S02]  /*6b50*/  FADD.FTZ R29, R29, R34 ;  /* 0x000000221d1d7221 */ /* 0x000fe40000010000 */
[C---:B----4-:R-:W-:Y:S01]  /*6b60*/  HMMA.16816.F32.BF16 R100, R4.reuse, R16, R100 ;  /* 0x000000100464723c */ /* 0x050fe20000041864 */
[----:B------:R-:W-:Y:S02]  /*6b70*/  FADD.FTZ R31, R31, R32 ;  /* 0x000000201f1f7221 */ /* 0x000fe40000010000 */
[----:B------:R-:W-:Y:S02]  /*6b80*/  FADD.FTZ R30, R30, R29 ;  /* 0x0000001d1e1e7221 */ /* 0x000fe40000010000 */
[----:B------:R-:W-:Y:S02]  /*6b90*/  FADD.FTZ R31, R28, R31 ;  /* 0x0000001f1c1f7221 */ /* 0x000fe40000010000 */
[----:B------:R-:W-:Y:S01]  /*6ba0*/  FADD.FTZ R30, R3, R30 ;  /* 0x0000001e031e7221 */ /* 0x000fe20000010000 */
[----:B------:R-:W-:Y:S01]  /*6bb0*/  HMMA.16816.F32.BF16 R104, R4, R18, R104 ;  /* 0x000000120468723c */ /* 0x000fe20000041868 */
[----:B------:R-:W3:Y:S01]  /*6bc0*/  LDSM.16.MT88.4 R16, [R168+0xcc00] ;  /* 0x00cc0000a810783b */ /* 0x000ee20000004200 */
[----:B------:R-:W-:-:S02]  /*6bd0*/  FADD.FTZ R140, R140, R31 ;  /* 0x0000001f8c8c7221 */ /* 0x000fc40000010000 */
[----:B------:R-:W-:Y:S02]  /*6be0*/  FADD.FTZ R139, R139, R30 ;  /* 0x0000001e8b8b7221 */ /* 0x000fe40000010000 */
[----:B------:R-:W-:Y:S02]  /*6bf0*/  FADD.FTZ R131, R131, R140 ;  /* 0x0000008c83837221 */ /* 0x000fe40000010000 */
[----:B--2---:R-:W-:Y:S01]  /*6c00*/  HMMA.16816.F32.BF16 R88, R4, R12, R88 ;  /* 0x0000000c0458723c */ /* 0x004fe20000041858 */
[----:B------:R-:W-:-:S04]  /*6c10*/  FADD.FTZ R128, R128, R139 ;  /* 0x0000008b80807221 */ /* 0x000fc80000010000 */
[----:B------:R-:W-:-:S03]  /*6c20*/  FADD.FTZ R127, R127, R128 ;  /* 0x000000807f7f7221 */ /* 0x000fc60000010000 */
        /* <DEDUP_REMOVED lines=8> */
[----:B-1----:R-:W-:Y:S01]  /*6cb0*/  HMMA.16816.F32.BF16 R96, R4, R8, R96 ;  /* 0x000000080460723c */ /* 0x002fe20000041860 */
[----:B------:R-:W-:Y:S01]  /*6cc0*/  MUFU.EX2 R25, R66 ;  /* 0x0000004200197308 */ /* 0x000fe20000000800 */
[----:B------:R-:W-:-:S04]  /*6cd0*/  FADD.FTZ R60, R60, R119 ;  /* 0x000000773c3c7221 */ /* 0x000fc80000010000 */
[----:B------:R-:W-:Y:S02]  /*6ce0*/  FADD.FTZ R65, R65, R60 ;  /* 0x0000003c41417221 */ /* 0x000fe40000010000 */
[----:B------:R-:W-:Y:S01]  /*6cf0*/  HMMA.16816.F32.BF16 R108, R4, R10, R108 ;  /* 0x0000000a046c723c */ /* 0x000fe2000004186c */
[----:B------:R-:W1:Y:S01]  /*6d00*/  LDSM.16.MT88.4 R8, [R170+0xcc00] ;  /* 0x00cc0000aa08783b */ /* 0x000e620000004200 */
[----:B------:R-:W-:-:S04]  /*6d10*/  FADD.FTZ R65, R64, R65 ;  /* 0x0000004140417221 */ /* 0x000fc80000010000 */
[----:B------:R-:W-:Y:S02]  /*6d20*/  FADD.FTZ R58, R58, R65 ;  /* 0x000000413a3a7221 */ /* 0x000fe40000010000 */
[----:B------:R-:W-:Y:S01]  /*6d30*/  HMMA.16816.F32.BF16 R76, R4, R26, R76 ;  /* 0x0000001a044c723c */ /* 0x000fe2000004184c */
[----:B------:R-:W4:Y:S01]  /*6d40*/  MUFU.EX2 R27, R67 ;  /* 0x00000043001b7308 */ /* 0x000f220000000800 */
[----:B------:R-:W-:-:S06]  /*6d50*/  FADD.FTZ R49, R49, R58 ;  /* 0x0000003a31317221 */ /* 0x000fcc0000010000 */
[C---:B------:R-:W-:Y:S01]  /*6d60*/  HMMA.16816.F32.BF16 R80, R4.reuse, R20, R80 ;  /* 0x000000140450723c */ /* 0x040fe20000041850 */
[----:B------:R-:W5:Y:S07]  /*6d70*/  MUFU.EX2 R26, R56 ;  /* 0x00000038001a7308 */ /* 0x000f6e0000000800 */
[----:B------:R-:W-:Y:S01]  /*6d80*/  HMMA.16816.F32.BF16 R84, R4, R22, R84 ;  /* 0x000000160454723c */ /* 0x000fe20000041854 */
[----:B------:R-:W1:Y:S06]  /*6d90*/  LDSM.16.MT88.4 R20, [R170+0xac00] ;  /* 0x00ac0000aa14783b */ /* 0x000e6c0000004200 */
[----:B----4-:R-:W-:-:S02]  /*6da0*/  F2FP.BF16.PACK_AB R4, R27, R24 ;  /* 0x000000181b04723e */ /* 0x010fc400000010ff */
[----:B------:R-:W-:Y:S01]  /*6db0*/  F2FP.BF16.PACK_AB R5, R51, R46 ;  /* 0x0000002e3305723e */ /* 0x000fe200000010ff */
[----:B------:R-:W-:Y:S01]  /*6dc0*/  FADD.FTZ R46, R46, R49 ;  /* 0x000000312e2e7221 */ /* 0x000fe20000010000 */
[----:B-----5:R-:W-:Y:S02]  /*6dd0*/  F2FP.BF16.PACK_AB R6, R26, R25 ;  /* 0x000000191a06723e */ /* 0x020fe400000010ff */
[----:B------:R-:W-:Y:S01]  /*6de0*/  F2FP.BF16.PACK_AB R7, R47, R48 ;  /* 0x000000302f07723e */ /* 0x000fe200000010ff */
[----:B------:R-:W-:-:S04]  /*6df0*/  FADD.FTZ R51, R51, R46 ;  /* 0x0000002e33337221 */ /* 0x000fc80000010000 */
[----:B------:R-:W-:Y:S02]  /*6e00*/  FADD.FTZ R48, R48, R51 ;  /* 0x0000003330307221 */ /* 0x000fe40000010000 */
[----:B---3--:R-:W-:Y:S02]  /*6e10*/  HMMA.16816.F32.BF16 R88, R4, R16, R88 ;  /* 0x000000100458723c */ /* 0x008fe40000041858 */
[----:B------:R-:W-:-:S05]  /*6e20*/  FADD.FTZ R194, R47, R48 ;  /* 0x000000302fc27221 */ /* 0x000fca0000010000 */
        /* <DEDUP_REMOVED lines=8> */
[----:B-1----:R-:W-:Y:S03]  /*6eb0*/  HMMA.16816.F32.BF16 R80, R4, R8, R80 ;  /* 0x000000080450723c */ /* 0x002fe60000041850 */
[----:B------:R-:W-:-:S04]  /*6ec0*/  FADD.FTZ R142, R142, R63 ;  /* 0x0000003f8e8e7221 */ /* 0x000fc80000010000 */
[----:B------:R-:W-:Y:S01]  /*6ed0*/  FADD.FTZ R45, R45, R142 ;  /* 0x0000008e2d2d7221 */ /* 0x000fe20000010000 */
[----:B------:R-:W-:Y:S01]  /*6ee0*/  HMMA.16816.F32.BF16 R84, R4, R10, R84 ;  /* 0x0000000a0454723c */ /* 0x000fe20000041854 */
[----:B------:R-:W1:Y:S02]  /*6ef0*/  LDSM.16.MT88.4 R8, [R168+0xec00] ;  /* 0x00ec0000a808783b */ /* 0x000e640000004200 */
[----:B------:R-:W-:-:S04]  /*6f00*/  FADD.FTZ R62, R62, R45 ;  /* 0x0000002d3e3e7221 */ /* 0x000fc80000010000 */
[----:B------:R-:W-:Y:S01]  /*6f10*/  FADD.FTZ R3, R43, R62 ;  /* 0x0000003e2b037221 */ /* 0x000fe20000010000 */
[----:B------:R-:W-:Y:S03]  /*6f20*/  HMMA.16816.F32.BF16 R112, R4, R20, R112 ;  /* 0x000000140470723c */ /* 0x000fe60000041870 */
[----:B------:R-:W-:-:S04]  /*6f30*/  FADD.FTZ R3, R52, R3 ;  /* 0x0000000334037221 */ /* 0x000fc80000010000 */
[----:B------:R-:W-:Y:S01]  /*6f40*/  FADD.FTZ R24, R24, R3 ;  /* 0x0000000318187221 */ /* 0x000fe20000010000 */
[----:B------:R-:W-:Y:S03]  /*6f50*/  HMMA.16816.F32.BF16 R68, R4, R22, R68 ;  /* 0x000000160444723c */ /* 0x000fe60000041844 */
[----:B------:R-:W-:-:S04]  /*6f60*/  FADD.FTZ R24, R27, R24 ;  /* 0x000000181b187221 */ /* 0x000fc80000010000 */
[----:B------:R-:W-:Y:S01]  /*6f70*/  FADD.FTZ R25, R25, R24 ;  /* 0x0000001819197221 */ /* 0x000fe20000010000 */
[----:B------:R-:W-:Y:S03]  /*6f80*/  HMMA.16816.F32.BF16 R92, R4, R18, R92 ;  /* 0x00000012045c723c */ /* 0x000fe6000004185c */
[----:B------:R-:W-:-:S05]  /*6f90*/  FADD.FTZ R193, R26, R25 ;  /* 0x000000191ac17221 */ /* 0x000fca0000010000 */
[C---:B--2---:R-:W-:Y:S08]  /*6fa0*/  HMMA.16816.F32.BF16 R96, R4.reuse, R12, R96 ;  /* 0x0000000c0460723c */ /* 0x044ff00000041860 */
[C---:B------:R-:W-:Y:S08]  /*6fb0*/  HMMA.16816.F32.BF16 R108, R4.reuse, R14, R108 ;  /* 0x0000000e046c723c */ /* 0x040ff0000004186c */
[C---:B-1----:R-:W-:Y:S08]  /*6fc0*/  HMMA.16816.F32.BF16 R100, R4.reuse, R8, R100 ;  /* 0x000000080464723c */ /* 0x042ff00000041864 */
[----:B------:R-:W-:Y:S01]  /*6fd0*/  HMMA.16816.F32.BF16 R104, R4, R10, R104 ;  /* 0x0000000a0468723c */ /* 0x000fe20000041868 */
[----:B------:R-:W-:Y:S07]  /*6fe0*/  @!UPT UIADD3 URZ, URZ, URZ, URZ ;  /* 0x0000003f3f3ff290 */ /* 0x000fee000fffe03f */
[----:B------:R-:W-:Y:S11]  /*6ff0*/  @!P5 BRA `(.L_x_1261) ;  /* 0x000049200000d947 */ /* 0x000ff60003800000 */
[----:B------:R-:W-:-:S04]  /*7000*/  DEPBAR.LE SB0, 0x0 ;  /* 0x000080000000791a */ /* 0x000fc80000000000 */
[----:B------:R-:W-:Y:S01]  /*7010*/  IADD3 R182, R118, -0x2, RZ ;  /* 0xfffffffe76b67810 */ /* 0x000fe20007ffe0ff */
[----:B------:R-:W-:Y:S06]  /*7020*/  BAR.SYNC.DEFER_BLOCKING 0x0 ;  /* 0x0000000000007b1d */ /* 0x000fec0000010000 */
[----:B------:R-:W-:Y:S05]  /*7030*/  @!P6 BRA `(.L_x_1262) ;  /* 0x000003900000e947 */ /* 0x000fea0003800000 */
[----:B------:R-:W1:Y:S01]  /*7040*/  I2F.RP R4, R133 ;  /* 0x0000008500047306 */ /* 0x000e620000209400 */
[----:B------:R-:W-:-:S05]  /*7050*/  IMAD.SHL.U32 R3, R182, 0x80, RZ ;  /* 0x00000080b6037824 */ /* 0x000fca00078e00ff */
[C---:B------:R-:W-:Y:S02]  /*7060*/  IADD3 R10, R3.reuse, 0x80, RZ ;  /* 0x00000080030a7810 */ /* 0x040fe40007ffe0ff */
        /* <DEDUP_REMOVED lines=9> */
[----:B-1----:R-:W-:Y:S01]  /*7100*/  IMAD.MOV R8, RZ, RZ, -R13 ;  /* 0x000000ffff087224 */ /* 0x002fe200078e0a0d */
[----:B------:R-:W-:-:S03]  /*7110*/  MOV R12, RZ ;  /* 0x000000ff000c7202 */ /* 0x000fc60000000f00 */
[----:B------:R-:W-:-:S04]  /*7120*/  IMAD R8, R8, R133, RZ ;  /* 0x0000008508087224 */ /* 0x000fc800078e02ff */
[----:B------:R-:W-:-:S06]  /*7130*/  IMAD.HI.U32 R8, R13, R8, R12 ;  /* 0x000000080d087227 */ /* 0x000fcc00078e000c */
[----:B------:R-:W-:-:S04]  /*7140*/  IMAD.HI.U32 R9, R8, R7, RZ ;  /* 0x0000000708097227 */ /* 0x000fc800078e00ff */
[----:B------:R-:W-:-:S04]  /*7150*/  IMAD.HI.U32 R8, R8, R5, RZ ;  /* 0x0000000508087227 */ /* 0x000fc800078e00ff */
[----:B------:R-:W-:Y:S02]  /*7160*/  IMAD.MOV R6, RZ, RZ, -R9 ;  /* 0x000000ffff067224 */ /* 0x000fe400078e0a09 */
[----:B------:R-:W-:Y:S02]  /*7170*/  IMAD.MOV R4, RZ, RZ, -R8 ;  /* 0x000000ffff047224 */ /* 0x000fe400078e0a08 */
[C---:B------:R-:W-:Y:S02]  /*7180*/  IMAD R6, R133.reuse, R6, R7 ;  /* 0x0000000685067224 */ /* 0x040fe400078e0207 */
[----:B------:R-:W-:-:S03]  /*7190*/  IMAD R4, R133, R4, R5 ;  /* 0x0000000485047224 */ /* 0x000fc600078e0205 */
        /* <DEDUP_REMOVED lines=8> */
[----:B------:R-:W-:-:S02]  /*7220*/  ISETP.NE.AND P1, PT, RZ, c[0x0][0x2d0], PT ;  /* 0x0000b400ff007a0c */ /* 0x000fc40003f25270 */
[----:B------:R-:W-:-:S05]  /*7230*/  LOP3.LUT R6, RZ, c[0x0][0x2d0], RZ, 0x33, !PT ;  /* 0x0000b400ff067a12 */ /* 0x000fca00078e33ff */
[----:B------:R-:W-:Y:S02]  /*7240*/  @P5 IADD3 R9, R9, 0x1, RZ ;  /* 0x0000000109095810 */ /* 0x000fe40007ffe0ff */
[----:B------:R-:W-:-:S03]  /*7250*/  @P4 IADD3 R8, R8, 0x1, RZ ;  /* 0x0000000108084810 */ /* 0x000fc60007ffe0ff */
[----:B------:R-:W-:Y:S01]  /*7260*/  @!P2 IMAD.MOV R9, RZ, RZ, -R9 ;  /* 0x000000ffff09a224 */ /* 0x000fe200078e0a09 */
[----:B------:R-:W-:-:S04]  /*7270*/  @!P0 IADD3 R8, -R8, RZ, RZ ;  /* 0x000000ff08088210 */ /* 0x000fc80007ffe1ff */
[C---:B------:R-:W-:Y:S02]  /*7280*/  SEL R3, R6.reuse, R9, !P1 ;  /* 0x0000000906037207 */ /* 0x040fe40004800000 */
[----:B------:R-:W-:-:S03]  /*7290*/  SEL R6, R6, R8, !P1 ;  /* 0x0000000806067207 */ /* 0x000fc60004800000 */
[----:B------:R-:W-:-:S04]  /*72a0*/  IMAD.WIDE R12, R3, 0x4, R188 ;  /* 0x00000004030c7825 */ /* 0x000fc800078e02bc */
[----:B------:R-:W-:Y:S01]  /*72b0*/  IMAD.WIDE R10, R6, 0x4, R188 ;  /* 0x00000004060a7825 */ /* 0x000fe200078e02bc */
[----:B------:R-:W2:Y:S04]  /*72c0*/  LDG.E R4, [R12.64] ;  /* 0x000000060c047981 */ /* 0x000ea8000c1e1900 */
[----:B------:R-:W2:Y:S01]  /*72d0*/  LDG.E R5, [R10.64] ;  /* 0x000000060a057981 */ /* 0x000ea2000c1e1900 */
[----:B------:R-:W-:Y:S02]  /*72e0*/  IMAD.IADD R3, R3, 0x1, -R6 ;  /* 0x0000000103037824 */ /* 0x000fe400078e0a06 */
[----:B------:R-:W-:-:S04]  /*72f0*/  IMAD.MOV.U32 R6, RZ, RZ, c[0x0][0x2d0] ;  /* 0x0000b400ff067624 */ /* 0x000fc800078e00ff */
[----:B------:R-:W-:-:S04]  /*7300*/  IMAD R6, R3, R6, -0x80 ;  /* 0xffffff8003067424 */ /* 0x000fc800078e0206 */
[----:B------:R-:W-:Y:S01]  /*7310*/  IMAD.WIDE.U32 R8, R6, c[0x0][0x1a0], RZ ;  /* 0x0000680006087a25 */ /* 0x000fe200078e00ff */
[----:B------:R-:W-:-:S05]  /*7320*/  SHF.R.S32.HI R3, RZ, 0x1f, R6 ;  /* 0x0000001fff037819 */ /* 0x000fca0000011406 */
[----:B------:R-:W-:-:S04]  /*7330*/  IMAD R3, R3, c[0x0][0x1a0], RZ ;  /* 0x0000680003037a24 */ /* 0x000fc800078e02ff */
[----:B------:R-:W-:-:S04]  /*7340*/  IMAD R3, R6, c[0x0][0x1a4], R3 ;  /* 0x0000690006037a24 */ /* 0x000fc800078e0203 */
[----:B------:R-:W-:Y:S01]  /*7350*/  IMAD.IADD R9, R9, 0x1, R3 ;  /* 0x0000000109097824 */ /* 0x000fe200078e0203 */
[----:B--2---:R-:W-:-:S04]  /*7360*/  IADD3 R5, -R4, R5, RZ ;  /* 0x0000000504057210 */ /* 0x004fc80007ffe1ff */
[----:B------:R-:W-:Y:S01]  /*7370*/  SHF.R.S32.HI R4, RZ, 0x1f, R5 ;  /* 0x0000001fff047819 */ /* 0x000fe20000011405 */
[----:B------:R-:W-:-:S04]  /*7380*/  IMAD.WIDE.U32 R8, R5, c[0x0][0x188], R8 ;  /* 0x0000620005087a25 */ /* 0x000fc800078e0008 */
[----:B------:R-:W-:-:S04]  /*7390*/  IMAD R4, R4, c[0x0][0x188], RZ ;  /* 0x0000620004047a24 */ /* 0x000fc800078e02ff */
[----:B------:R-:W-:-:S05]  /*73a0*/  IMAD R4, R5, c[0x0][0x18c], R4 ;  /* 0x0000630005047a24 */ /* 0x000fca00078e0204 */
[----:B------:R-:W-:Y:S01]  /*73b0*/  IADD3 R5, R9, R4, RZ ;  /* 0x0000000409057210 */ /* 0x000fe20007ffe0ff */
[----:B------:R-:W-:Y:S05]  /*73c0*/  BRA `(.L_x_1263) ;  /* 0x0000002000007947 */ /* 0x000fea0003800000 */
.L_x_1262:
[----:B------:R-:W-:-:S04]  /*73d0*/  LEA R8, -R117, RZ, 0x7 ;  /* 0x000000ff75087211 */ /* 0x000fc800078e39ff */
[----:B------:R-:W-:Y:S02]  /*73e0*/  SHF.R.S32.HI R5, RZ, 0x1f, R8 ;  /* 0x0000001fff057819 */ /* 0x000fe40000011408 */
.L_x_1263:
        /* <DEDUP_REMOVED lines=8> */
[--C-:B------:R-:W-:Y:S01]  /*7470*/  @!P3 IMAD.X R6, R5, 0x1, R116.reuse, P1 ;  /* 0x000000010506b824 */ /* 0x100fe200008e0674 */
        /* <DEDUP_REMOVED lines=27> */
[----:B------:R-:W-:Y:S01]  /*7630*/  @!P2 LEA R8, P0, R4, c[0x0][0x170], 0x1 ;  /* 0x00005c000408aa11 */ /* 0x000fe200078008ff */
[----:B------:R-:W-:Y:S01]  /*7640*/  IMAD.X R5, R178, 0x1, R5, P1 ;  /* 0x00000001b2057824 */ /* 0x000fe200008e0605 */
[-C--:B------:R-:W-:Y:S01]  /*7650*/  @!P3 IADD3 R7, P1, R6, R120.reuse, RZ ;  /* 0x000000780607b210 */ /* 0x080fe20007f3e0ff */
[----:B------:R-:W-:Y:S01]  /*7660*/  @P2 STS.128 [R181+0xd000], RZ ;  /* 0x00d000ffb5002388 */ /* 0x000fe20000000c00 */
[----:B------:R-:W-:Y:S02]  /*7670*/  @!P2 LEA.HI.X R9, R4, c[0x0][0x174], R3, 0x1, P0 ;  /* 0x00005d000409aa11 */ /* 0x000fe400000f0c03 */
[C---:B------:R-:W-:Y:S01]  /*7680*/  @!P2 IADD3 R3, P0, R6.reuse, R120, RZ ;  /* 0x000000780603a210 */ /* 0x040fe20007f1e0ff */
[----:B------:R-:W-:Y:S01]  /*7690*/  @!P3 IMAD.X R4, R5, 0x1, R116, P1 ;  /* 0x000000010504b824 */ /* 0x000fe200008e0674 */
[C---:B------:R-:W-:Y:S01]  /*76a0*/  @!P3 LEA R18, P1, R7.reuse, c[0x0][0x170], 0x1 ;  /* 0x00005c000712ba11 */ /* 0x040fe200078208ff */
[----:B------:R-:W-:Y:S01]  /*76b0*/  @!PT LDS RZ, [RZ] ;  /* 0x00000000fffff984 */ /* 0x000fe20000000800 */
[----:B------:R-:W-:Y:S01]  /*76c0*/  @!PT LDS RZ, [RZ] ;  /* 0x00000000fffff984 */ /* 0x000fe20000000800 */
[----:B------:R-:W-:Y:S01]  /*76d0*/  @!PT LDS RZ, [RZ] ;  /* 0x00000000fffff984 */ /* 0x000fe20000000800 */
[----:B------:R3:W-:Y:S03]  /*76e0*/  @!P2 LDGSTS.E.BYPASS.LTC128B.128 [R181+0xd000], [R10.64+0x80] ;  /* 0x0d0000800ab5afae */ /* 0x0007e6000b901d46 */
[----:B------:R-:W-:Y:S01]  /*76f0*/  @!P3 LEA.HI.X R19, R7, c[0x0][0x174], R4, 0x1, P1 ;  /* 0x00005d000713ba11 */ /* 0x000fe200008f0c04 */
[----:B------:R-:W-:Y:S01]  /*7700*/  @!P2 IMAD.X R4, R5, 0x1, R116, P0 ;  /* 0x000000010504a824 */ /* 0x000fe200000e0674 */
[----:B------:R-:W-:Y:S01]  /*7710*/  @!P2 LEA R20, P0, R3, c[0x0][0x170], 0x1 ;  /* 0x00005c000314aa11 */ /* 0x000fe200078008ff */
[----:B------:R-:W-:Y:S01]  /*7720*/  @P4 STS.128 [R181+0x9800], RZ ;  /* 0x009800ffb5004388 */ /* 0x000fe20000000c00 */
[----:B------:R-:W-:-:S02]  /*7730*/  @!P4 LEA R22, P1, R6, R196, 0x1 ;  /* 0x000000c40616c211 */ /* 0x000fc400078208ff */
[----:B------:R-:W-:Y:S01]  /*7740*/  IADD3 R7, P5, R179, R6, RZ ;  /* 0x00000006b3077210 */ /* 0x000fe20007fbe0ff */
[----:B------:R-:W-:Y:S01]  /*7750*/  @!PT LDS RZ, [RZ] ;  /* 0x00000000fffff984 */ /* 0x000fe20000000800 */
[----:B------:R-:W-:Y:S01]  /*7760*/  @!PT LDS RZ, [RZ] ;  /* 0x00000000fffff984 */ /* 0x000fe20000000800 */
[----:B------:R-:W-:Y:S01]  /*7770*/  @!PT LDS RZ, [RZ] ;  /* 0x00000000fffff984 */ /* 0x000fe20000000800 */
[----:B------:R4:W-:Y:S01]  /*7780*/  @!P4 LDGSTS.E.BYPASS.LTC128B.128 [R181+0x9800], [R14.64] ;  /* 0x098000000eb5cfae */ /* 0x0009e2000b901d46 */
[----:B------:R-:W-:Y:S02]  /*7790*/  @!P2 LEA.HI.X R21, R3, c[0x0][0x174], R4, 0x1, P0 ;  /* 0x00005d000315aa11 */ /* 0x000fe400000f0c04 */
[-CC-:B------:R-:W-:Y:S01]  /*77a0*/  @!P4 LEA.HI.X R23, R6, R195.reuse, R5.reuse, 0x1, P1 ;  /* 0x000000c30617c211 */ /* 0x180fe200008f0c05 */
[----:B------:R-:W-:Y:S01]  /*77b0*/  IMAD.X R5, R178, 0x1, R5, P5 ;  /* 0x00000001b2057824 */ /* 0x000fe200028e0605 */
[CC--:B------:R-:W-:Y:S01]  /*77c0*/  @!P3 IADD3 R3, P1, R7.reuse, R120.reuse, RZ ;  /* 0x000000780703b210 */ /* 0x0c0fe20007f3e0ff */
[----:B------:R-:W-:Y:S01]  /*77d0*/  @P3 STS.128 [R181+0xb800], RZ ;  /* 0x00b800ffb5003388 */ /* 0x000fe20000000c00 */
[C---:B------:R-:W-:Y:S02]  /*77e0*/  @!P2 IADD3 R120, P0, R7.reuse, R120, RZ ;  /* 0x000000780778a210 */ /* 0x040fe40007f1e0ff */
[----:B------:R-:W-:Y:S01]  /*77f0*/  @!P4 LEA R24, P5, R7, R196, 0x1 ;  /* 0x000000c40718c211 */ /* 0x000fe200078a08ff */
[----:B------:R-:W-:Y:S01]  /*7800*/  @!PT LDS RZ, [RZ] ;  /* 0x00000000fffff984 */ /* 0x000fe20000000800 */
[----:B------:R-:W-:Y:S01]  /*7810*/  @!PT LDS RZ, [RZ] ;  /* 0x00000000fffff984 */ /* 0x000fe20000000800 */
[----:B------:R-:W-:Y:S01]  /*7820*/  @!PT LDS RZ, [RZ] ;  /* 0x00000000fffff984 */ /* 0x000fe20000000800 */
[----:B------:R4:W-:Y:S01]  /*7830*/  @!P3 LDGSTS.E.BYPASS.LTC128B.128 [R181+0xb800], [R12.64+0x40] ;  /* 0x0b8000400cb5bfae */ /* 0x0009e2000b901d46 */
[----:B------:R-:W-:Y:S01]  /*7840*/  @!P3 IMAD.X R4, R5, 0x1, R116, P1 ;  /* 0x000000010504b824 */ /* 0x000fe200008e0674 */
[----:B------:R-:W-:Y:S01]  /*7850*/  @!P3 LEA R28, P1, R3, c[0x0][0x170], 0x1 ;  /* 0x00005c00031cba11 */ /* 0x000fe200078208ff */
[----:B------:R-:W-:Y:S01]  /*7860*/  IMAD.MOV.U32 R196, RZ, RZ, R140 ;  /* 0x000000ffffc47224 */ /* 0x000fe200078e008c */
[----:B------:R-:W-:Y:S01]  /*7870*/  @P2 STS.128 [R181+0xd800], RZ ;  /* 0x00d800ffb5002388 */ /* 0x000fe20000000c00 */
[----:B------:R-:W-:Y:S01]  /*7880*/  @!P4 LEA.HI.X R25, R7, R195, R5, 0x1, P5 ;  /* 0x000000c30719c211 */ /* 0x000fe200028f0c05 */
[----:B------:R-:W-:Y:S01]  /*7890*/  @!P2 IMAD.X R5, R5, 0x1, R116, P0 ;  /* 0x000000010505a824 */ /* 0x000fe200000e0674 */
[----:B------:R-:W-:Y:S01]  /*78a0*/  @!P2 LEA R26, P0, R120, c[0x0][0x170], 0x1 ;  /* 0x00005c00781aaa11 */ /* 0x000fe200078008ff */
[----:B------:R-:W-:Y:S01]  /*78b0*/  @!PT LDS RZ, [RZ] ;  /* 0x00000000fffff984 */ /* 0x000fe20000000800 */
[----:B------:R-:W-:Y:S01]  /*78c0*/  @!PT LDS RZ, [RZ] ;  /* 0x00000000fffff984 */ /* 0x000fe20000000800 */
[----:B------:R-:W-:Y:S01]  /*78d0*/  @!PT LDS RZ, [RZ] ;  /* 0x00000000fffff984 */ /* 0x000fe20000000800 */
[----:B------:R3:W-:Y:S01]  /*78e0*/  @!P2 LDGSTS.E.BYPASS.LTC128B.128 [R181+0xd800], [R8.64+0x80] ;  /* 0x0d80008008b5afae */ /* 0x0007e2000b901d46 */
[----:B------:R-:W-:Y:S01]  /*78f0*/  @!P3 LEA.HI.X R29, R3, c[0x0][0x174], R4, 0x1, P1 ;  /* 0x00005d00031dba11 */ /* 0x000fe200008f0c04 */
[----:B------:R-:W-:Y:S01]  /*7900*/  IMAD.SHL.U32 R3, R182, 0x80, RZ ;  /* 0x00000080b6037824 */ /* 0x000fe200078e00ff */
[----:B------:R-:W-:Y:S01]  /*7910*/  @!P2 LEA.HI.X R27, R120, c[0x0][0x174], R5, 0x1, P0 ;  /* 0x00005d00781baa11 */ /* 0x000fe200000f0c05 */
[----:B------:R-:W-:Y:S01]  /*7920*/  @P4 STS.128 [R181+0xa000], RZ ;  /* 0x00a000ffb5004388 */ /* 0x000fe20000000c00 */
[----:B------:R-:W-:-:S03]  /*7930*/  IMAD.MOV.U32 R195, RZ, RZ, R141 ;  /* 0x000000ffffc37224 */ /* 0x000fc600078e008d */
        /* <DEDUP_REMOVED lines=30> */
[----:B------:R-:W1:Y:S04]  /*7b20*/  LDSM.16.M88.4 R60, [R172+0x3000] ;  /* 0x00300000ac3c783b */ /* 0x000e680000000200 */
[----:B------:R-:W1:Y:S04]  /*7b30*/  LDSM.16.M88.4 R52, [R172+0x3400] ;  /* 0x00340000ac34783b */ /* 0x000e680000000200 */
[----:B------:R-:W-:Y:S04]  /*7b40*/  LDSM.16.M88.4 R116, [R171] ;  /* 0x00000000ab74783b */ /* 0x000fe80000000200 */
[----:B----4-:R-:W4:Y:S04]  /*7b50*/  LDSM.16.M88.4 R12, [R169+0x3000] ;  /* 0x00300000a90c783b */ /* 0x010f280000000200 */
[----:B---3--:R-:W3:Y:S04]  /*7b60*/  LDSM.16.M88.4 R8, [R169+0x3400] ;  /* 0x00340000a908783b */ /* 0x008ee80000000200 */
[----:B------:R-:W3:Y:S04]  /*7b70*/  LDSM.16.M88.4 R44, [R172+0x3800] ;  /* 0x00380000ac2c783b */ /* 0x000ee80000000200 */
[----:B------:R-:W3:Y:S04]  /*7b80*/  LDSM.16.M88.4 R36, [R172+0x3c00] ;  /* 0x003c0000ac24783b */ /* 0x000ee80000000200 */
[----:B-----5:R-:W5:Y:S04]  /*7b90*/  LDSM.16.M88.4 R20, [R172+0x4400] ;  /* 0x00440000ac14783b */ /* 0x020f680000000200 */
[----:B--2---:R-:W2:Y:S04]  /*7ba0*/  LDSM.16.M88.4 R16, [R169+0x3800] ;  /* 0x00380000a910783b */ /* 0x004ea80000000200 */
[----:B-1----:R-:W1:Y:S01]  /*7bb0*/  LDSM.16.M88.4 R28, [R172+0x4000] ;  /* 0x00400000ac1c783b */ /* 0x002e620000000200 */
[C---:B------:R-:W-:Y:S03]  /*7bc0*/  HMMA.16816.F32.BF16 R64, R4.reuse, R60, RZ ;  /* 0x0000003c0440723c */ /* 0x040fe600000418ff */
[----:B------:R-:W-:Y:S04]  /*7bd0*/  LDSM.16.M88.4 R124, [R172+0x4c00] ;  /* 0x004c0000ac7c783b */ /* 0x000fe80000000200 */
[----:B------:R-:W-:Y:S01]  /*7be0*/  LDSM.16.M88.4 R120, [R169+0x4400] ;  /* 0x00440000a978783b */ /* 0x000fe20000000200 */
[C---:B------:R-:W-:Y:S03]  /*7bf0*/  HMMA.16816.F32.BF16 R56, R4.reuse, R52, RZ ;  /* 0x000000340438723c */ /* 0x040fe600000418ff */
[----:B------:R-:W-:Y:S04]  /*7c00*/  LDSM.16.M88.4 R128, [R169+0x4000] ;  /* 0x00400000a980783b */ /* 0x000fe80000000200 */
[----:B------:R-:W0:Y:S01]  /*7c10*/  LDGDEPBAR ;  /* 0x00000000000079af */ /* 0x000e220000000000 */
[C---:B------:R-:W-:Y:S08]  /*7c20*/  HMMA.16816.F32.BF16 R60, R4.reuse, R62, RZ ;  /* 0x0000003e043c723c */ /* 0x040ff000000418ff */
[----:B------:R-:W-:Y:S08]  /*7c30*/  HMMA.16816.F32.BF16 R52, R4, R54, RZ ;  /* 0x000000360434723c */ /* 0x000ff000000418ff */
[C---:B----4-:R-:W-:Y:S08]  /*7c40*/  HMMA.16816.F32.BF16 R64, R116.reuse, R12, R64 ;  /* 0x0000000c7440723c */ /* 0x050ff00000041840 */
[C---:B------:R-:W-:Y:S01]  /*7c50*/  HMMA.16816.F32.BF16 R60, R116.reuse, R14, R60 ;  /* 0x0000000e743c723c */ /* 0x040fe2000004183c */
[----:B------:R-:W-:Y:S07]  /*7c60*/  LDSM.16.M88.4 R12, [R172+0x4800] ;  /* 0x00480000ac0c783b */ /* 0x000fee0000000200 */
[C---:B---3--:R-:W-:Y:S08]  /*7c70*/  HMMA.16816.F32.BF16 R56, R116.reuse, R8, R56 ;  /* 0x000000087438723c */ /* 0x048ff00000041838 */
[----:B------:R-:W-:Y:S01]  /*7c80*/  HMMA.16816.F32.BF16 R52, R116, R10, R52 ;  /* 0x0000000a7434723c */ /* 0x000fe20000041834 */
[----:B------:R-:W3:Y:S07]  /*7c90*/  LDSM.16.M88.4 R8, [R169+0x3c00] ;  /* 0x003c0000a908783b */ /* 0x000eee0000000200 */
[C---:B------:R-:W-:Y:S08]  /*7ca0*/  HMMA.16816.F32.BF16 R48, R4.reuse, R44, RZ ;  /* 0x0000002c0430723c */ /* 0x040ff000000418ff */
[C---:B------:R-:W-:Y:S08]  /*7cb0*/  HMMA.16816.F32.BF16 R44, R4.reuse, R46, RZ ;  /* 0x0000002e042c723c */ /* 0x040ff000000418ff */
[C---:B------:R-:W-:Y:S08]  /*7cc0*/  HMMA.16816.F32.BF16 R40, R4.reuse, R36, RZ ;  /* 0x000000240428723c */ /* 0x040ff000000418ff */
[C---:B------:R-:W-:Y:S08]  /*7cd0*/  HMMA.16816.F32.BF16 R36, R4.reuse, R38, RZ ;  /* 0x000000260424723c */ /* 0x040ff000000418ff */
[C---:B-----5:R-:W-:Y:S08]  /*7ce0*/  HMMA.16816.F32.BF16 R24, R4.reuse, R20, RZ ;  /* 0x000000140418723c */ /* 0x060ff000000418ff */
[----:B------:R-:W-:Y:S08]  /*7cf0*/  HMMA.16816.F32.BF16 R20, R4, R22, RZ ;  /* 0x000000160414723c */ /* 0x000ff000000418ff */
[C---:B--2---:R-:W-:Y:S08]  /*7d00*/  HMMA.16816.F32.BF16 R48, R116.reuse, R16, R48 ;  /* 0x000000107430723c */ /* 0x044ff00000041830 */
[----:B------:R-:W-:Y:S08]  /*7d10*/  HMMA.16816.F32.BF16 R44, R116, R18, R44 ;  /* 0x00000012742c723c */ /* 0x000ff0000004182c */
[----:B-1----:R-:W-:Y:S08]  /*7d20*/  HMMA.16816.F32.BF16 R32, R4, R28, RZ ;  /* 0x0000001c0420723c */ /* 0x002ff000000418ff */
[C---:B---3--:R-:W-:Y:S08]  /*7d30*/  HMMA.16816.F32.BF16 R40, R116.reuse, R8, R40 ;  /* 0x000000087428723c */ /* 0x048ff00000041828 */
[----:B------:R-:W-:Y:S08]  /*7d40*/  HMMA.16816.F32.BF16 R36, R116, R10, R36 ;  /* 0x0000000a7424723c */ /* 0x000ff00000041824 */
        /* <DEDUP_REMOVED lines=10> */
[C---:B------:R-:W-:Y:S08]  /*7df0*/  HMMA.16816.F32.BF16 R28, R116.reuse, R130, R28 ;  /* 0x00000082741c723c */ /* 0x040ff0000004181c */
        /* <DEDUP_REMOVED lines=102> */
[----:B------:R-:W-:Y:S01]  /*8460*/  LOP3.LUT R116, R3, 0x8, R136, 0xfe, !PT ;  /* 0x0000000803747812 */ /* 0x000fe200078efe88 */
[----:B------:R-:W-:Y:S01]  /*8470*/  HMMA.16816.F32.BF16 R4, R124, R118, R4 ;  /* 0x000000767c04723c */ /* 0x000fe20000041804 */
[----:B------:R-:W-:Y:S02]  /*8480*/  BAR.SYNC.DEFER_BLOCKING 0x0 ;  /* 0x0000000000007b1d */ /* 0x000fe40000010000 */
[----:B------:R-:W-:-:S02]  /*8490*/  ISETP.GE.AND P0, PT, R116, R138, PT ;  /* 0x0000008a7400720c */ /* 0x000fc40003f06270 */
[-C--:B------:R-:W-:Y:S02]  /*84a0*/  ISETP.GE.AND P5, PT, R116, R137.reuse, PT ;  /* 0x000000897400720c */ /* 0x080fe40003fa6270 */
[C-C-:B------:R-:W-:Y:S01]  /*84b0*/  LOP3.LUT R116, R3.reuse, 0x10, R136.reuse, 0xfe, !PT ;  /* 0x0000001003747812 */ /* 0x140fe200078efe88 */
[C---:B--2---:R-:W-:Y:S01]  /*84c0*/  HMMA.16816.F32.BF16 R16, R124.reuse, R120, R16 ;  /* 0x000000787c10723c */ /* 0x044fe20000041810 */
[----:B------:R-:W-:Y:S02]  /*84d0*/  FSEL R117, R60, -INF , !P0 ;  /* 0xff8000003c757808 */ /* 0x000fe40004000000 */
[----:B------:R-:W-:Y:S02]  /*84e0*/  ISETP.GE.AND P1, PT, R116, R138, PT ;  /* 0x0000008a7400720c */ /* 0x000fe40003f26270 */
[----:B------:R-:W-:Y:S02]  /*84f0*/  LOP3.LUT R60, R3, 0x18, R136, 0xfe, !PT ;  /* 0x00000018033c7812 */ /* 0x000fe400078efe88 */
[----:B------:R-:W-:Y:S01]  /*8500*/  FSEL R118, R62, -INF , !P5 ;  /* 0xff8000003e767808 */ /* 0x000fe20006800000 */
[----:B------:R-:W-:Y:S01]  /*8510*/  HMMA.16816.F32.BF16 R12, R124, R122, R12 ;  /* 0x0000007a7c0c723c */ /* 0x000fe2000004180c */
[----:B------:R-:W-:-:S02]  /*8520*/  ISETP.GE.AND P0, PT, R116, R137, PT ;  /* 0x000000897400720c */ /* 0x000fc40003f06270 */
[----:B------:R-:W-:Y:S02]  /*8530*/  ISETP.GE.AND P5, PT, R60, R138, PT ;  /* 0x0000008a3c00720c */ /* 0x000fe40003fa6270 */
[----:B------:R-:W-:Y:S02]  /*8540*/  FSEL R201, R56, -INF , !P1 ;  /* 0xff80000038c97808 */ /* 0x000fe40004800000 */
[----:B------:R-:W-:Y:S02]  /*8550*/  LOP3.LUT R56, R3, 0x20, R136, 0xfe, !PT ;  /* 0x0000002003387812 */ /* 0x000fe400078efe88 */
[----:B------:R-:W-:Y:S02]  /*8560*/  ISETP.GE.AND P1, PT, R60, R137, PT ;  /* 0x000000893c00720c */ /* 0x000fe40003f26270 */
[----:B------:R-:W-:Y:S02]  /*8570*/  FSEL R130, R58, -INF , !P0 ;  /* 0xff8000003a827808 */ /* 0x000fe40004000000 */
[----:B------:R-:W-:-:S02]  /*8580*/  FSEL R199, R52, -INF , !P5 ;  /* 0xff80000034c77808 */ /* 0x000fc40006800000 */
[-C--:B------:R-:W-:Y:S02]  /*8590*/  ISETP.GE.AND P0, PT, R56, R138.reuse, PT ;  /* 0x0000008a3800720c */ /* 0x080fe40003f06270 */
[----:B------:R-:W-:Y:S02]  /*85a0*/  LOP3.LUT R52, R3, 0x28, R136, 0xfe, !PT ;  /* 0x0000002803347812 */ /* 0x000fe400078efe88 */
[----:B------:R-:W-:Y:S02]  /*85b0*/  FSEL R124, R54, -INF , !P1 ;  /* 0xff800000367c7808 */ /* 0x000fe40004800000 */
[----:B------:R-:W-:Y:S02]  /*85c0*/  ISETP.GE.AND P5, PT, R56, R137, PT ;  /* 0x000000893800720c */ /* 0x000fe40003fa6270 */
[----:B------:R-:W-:Y:S02]  /*85d0*/  ISETP.GE.AND P1, PT, R52, R138, PT ;  /* 0x0000008a3400720c */ /* 0x000fe40003f26270 */
[----:B------:R-:W-:-:S02]  /*85e0*/  FSEL R123, R48, -INF , !P0 ;  /* 0xff800000307b7808 */ /* 0x000fc40004000000 */
[C-C-:B------:R-:W-:Y:S02]  /*85f0*/  LOP3.LUT R48, R3.reuse, 0x30, R136.reuse, 0xfe, !PT ;  /* 0x0000003003307812 */ /* 0x140fe400078efe88 */
[----:B------:R-:W-:Y:S02]  /*8600*/  ISETP.GE.AND P0, PT, R52, R137, PT ;  /* 0x000000893400720c */ /* 0x000fe40003f06270 */
[----:B------:R-:W-:Y:S02]  /*8610*/  FSEL R126, R50, -INF , !P5 ;  /* 0xff800000327e7808 */ /* 0x000fe40006800000 */
[----:B------:R-:W-:Y:S02]  /*8620*/  FSEL R121, R44, -INF , !P1 ;  /* 0xff8000002c797808 */ /* 0x000fe40004800000 */
[----:B------:R-:W-:Y:S02]  /*8630*/  ISETP.GE.AND P5, PT, R48, R138, PT ;  /* 0x0000008a3000720c */ /* 0x000fe40003fa6270 */
[----:B------:R-:W-:-:S02]  /*8640*/  LOP3.LUT R44, R3, 0x38, R136, 0xfe, !PT ;  /* 0x00000038032c7812 */ /* 0x000fc400078efe88 */
[----:B------:R-:W-:Y:S02]  /*8650*/  FSEL R122, R46, -INF , !P0 ;  /* 0xff8000002e7a7808 */ /* 0x000fe40004000000 */
[-C--:B------:R-:W-:Y:S02]  /*8660*/  ISETP.GE.AND P1, PT, R48, R137.reuse, PT ;  /* 0x000000893000720c */ /* 0x080fe40003f26270 */
[----:B------:R-:W-:Y:S02]  /*8670*/  ISETP.GE.AND P0, PT, R44, R138, PT ;  /* 0x0000008a2c00720c */ /* 0x000fe40003f06270 */
[----:B------:R-:W-:Y:S02]  /*8680*/  FSEL R165, R40, -INF , !P5 ;  /* 0xff80000028a57808 */ /* 0x000fe40006800000 */
[----:B------:R-:W-:Y:S02]  /*8690*/  LOP3.LUT R40, R3, 0x40, R136, 0xfe, !PT ;  /* 0x0000004003287812 */ /* 0x000fe400078efe88 */
[----:B------:R-:W-:-:S02]  /*86a0*/  ISETP.GE.AND P5, PT, R44, R137, PT ;  /* 0x000000892c00720c */ /* 0x000fc40003fa6270 */
[----:B------:R-:W-:Y:S02]  /*86b0*/  FSEL R166, R42, -INF , !P1 ;  /* 0xff8000002aa67808 */ /* 0x000fe40004800000 */
[----:B------:R-:W-:Y:S02]  /*86c0*/  FSEL R163, R36, -INF , !P0 ;  /* 0xff80000024a37808 */ /* 0x000fe40004000000 */
[----:B------:R-:W-:Y:S02]  /*86d0*/  ISETP.GE.AND P1, PT, R40, R138, PT ;  /* 0x0000008a2800720c */ /* 0x000fe40003f26270 */
[----:B------:R-:W-:Y:S02]  /*86e0*/  LOP3.LUT R36, R3, 0x48, R136, 0xfe, !PT ;  /* 0x0000004803247812 */ /* 0x000fe400078efe88 */
[----:B------:R-:W-:Y:S02]  /*86f0*/  FSEL R162, R38, -INF , !P5 ;  /* 0xff80000026a27808 */ /* 0x000fe40006800000 */
        /* <DEDUP_REMOVED lines=20> */
[----:B------:R-:W-:Y:S02]  /*8840*/  ISETP.GE.AND P1, PT, R24, R137, PT ;  /* 0x000000891800720c */ /* 0x000fe40003f26270 */
[----:B------:R-:W-:Y:S02]  /*8850*/  ISETP.GE.AND P0, PT, R20, R138, PT ;  /* 0x0000008a1400720c */ /* 0x000fe40003f06270 */
[----:B------:R-:W-:Y:S02]  /*8860*/  FSEL R145, R16, -INF , !P5 ;  /* 0xff80000010917808 */ /* 0x000fe40006800000 */
[----:B------:R-:W-:Y:S02]  /*8870*/  LOP3.LUT R16, R3, 0x70, R136, 0xfe, !PT ;  /* 0x0000007003107812 */ /* 0x000fe400078efe88 */
[----:B------:R-:W-:-:S02]  /*8880*/  FSEL R116, R18, -INF , !P1 ;  /* 0xff80000012747808 */ /* 0x000fc40004800000 */
[----:B------:R-:W-:Y:S02]  /*8890*/  FSEL R147, R12, -INF , !P0 ;  /* 0xff8000000c937808 */ /* 0x000fe40004000000 */
[-C--:B------:R-:W-:Y:S02]  /*88a0*/  ISETP.GE.AND P5, PT, R20, R137.reuse, PT ;  /* 0x000000891400720c */ /* 0x080fe40003fa6270 */
[C---:B------:R-:W-:Y:S02]  /*88b0*/  ISETP.GE.AND P1, PT, R16.reuse, R138, PT ;  /* 0x0000008a1000720c */ /* 0x040fe40003f26270 */
[----:B------:R-:W-:Y:S02]  /*88c0*/  ISETP.GE.AND P0, PT, R16, R137, PT ;  /* 0x000000891000720c */ /* 0x000fe40003f06270 */
[C---:B------:R-:W-:Y:S02]  /*88d0*/  LOP3.LUT R16, R3.reuse, 0x78, R136, 0xfe, !PT ;  /* 0x0000007803107812 */ /* 0x040fe400078efe88 */
[----:B------:R-:W-:-:S02]  /*88e0*/  LOP3.LUT R12, R3, R136, RZ, 0xfc, !PT ;  /* 0x00000088030c7212 */ /* 0x000fc400078efcff */
[----:B------:R-:W-:Y:S02]  /*88f0*/  FSEL R62, R14, -INF , !P5 ;  /* 0xff8000000e3e7808 */ /* 0x000fe40006800000 */
[----:B------:R-:W-:Y:S02]  /*8900*/  FSEL R149, R8, -INF , !P1 ;  /* 0xff80000008957808 */ /* 0x000fe40004800000 */
[----:B------:R-:W-:Y:S02]  /*8910*/  ISETP.GE.AND P5, PT, R16, R138, PT ;  /* 0x0000008a1000720c */ /* 0x000fe40003fa6270 */
[----:B------:R-:W-:Y:S02]  /*8920*/  IADD3 R8, R12, 0x1, RZ ;  /* 0x000000010c087810 */ /* 0x000fe40007ffe0ff */
[----:B------:R-:W-:Y:S02]  /*8930*/  FSEL R58, R10, -INF , !P0 ;  /* 0xff8000000a3a7808 */ /* 0x000fe40004000000 */
[----:B------:R-:W-:-:S02]  /*8940*/  ISETP.GE.AND P1, PT, R16, R137, PT ;  /* 0x000000891000720c */ /* 0x000fc40003f26270 */
[----:B------:R-:W-:Y:S02]  /*8950*/  ISETP.GE.AND P0, PT, R8, R138, PT ;  /* 0x0000008a0800720c */ /* 0x000fe40003f06270 */
[----:B------:R-:W-:Y:S02]  /*8960*/  FSEL R150, R4, -INF , !P5 ;  /* 0xff80000004967808 */ /* 0x000fe40006800000 */
[----:B------:R-:W-:Y:S02]  /*8970*/  IADD3 R4, R12, 0x9, RZ ;  /* 0x000000090c047810 */ /* 0x000fe40007ffe0ff */
[----:B------:R-:W-:Y:S02]  /*8980*/  FSEL R60, R6, -INF , !P1 ;  /* 0xff800000063c7808 */ /* 0x000fe40004800000 */
[----:B------:R-:W-:Y:S02]  /*8990*/  FSEL R119, R65, -INF , !P0 ;  /* 0xff80000041777808 */ /* 0x000fe40004000000 */
[----:B------:R-:W-:-:S02]  /*89a0*/  ISETP.GE.AND P5, PT, R8, R137, PT ;  /* 0x000000890800720c */ /* 0x000fc40003fa6270 */
        /* <DEDUP_REMOVED lines=67> */
[C---:B------:R-:W-:Y:S02]  /*8de0*/  IADD3 R8, R12.reuse, 0x79, RZ ;  /* 0x000000790c087810 */ /* 0x040fe40007ffe0ff */
[----:B------:R-:W-:Y:S02]  /*8df0*/  FSEL R67, R15, -INF , !P0 ;  /* 0xff8000000f437808 */ /* 0x000fe40004000000 */
[-C--:B------:R-:W-:Y:S02]  /*8e00*/  ISETP.GE.AND P0, PT, R12, R138.reuse, PT ;  /* 0x0000008a0c00720c */ /* 0x080fe40003f06270 */
[----:B------:R-:W-:Y:S02]  /*8e10*/  FSEL R159, R9, -INF , !P5 ;  /* 0xff800000099f7808 */ /* 0x000fe40006800000 */
[----:B------:R-:W-:-:S02]  /*8e20*/  ISETP.GE.AND P5, PT, R8, R138, PT ;  /* 0x0000008a0800720c */ /* 0x000fc40003fa6270 */
[----:B------:R-:W-:Y:S02]  /*8e30*/  FSEL R61, R11, -INF , !P1 ;  /* 0xff8000000b3d7808 */ /* 0x000fe40004800000 */
[----:B------:R-:W-:Y:S02]  /*8e40*/  FSEL R9, R64, -INF , !P0 ;  /* 0xff80000040097808 */ /* 0x000fe40004000000 */
[-C--:B------:R-:W-:Y:S02]  /*8e50*/  ISETP.GE.AND P1, PT, R12, R137.reuse, PT ;  /* 0x000000890c00720c */ /* 0x080fe40003f26270 */
[----:B------:R-:W-:Y:S02]  /*8e60*/  ISETP.GE.AND P0, PT, R8, R137, PT ;  /* 0x000000890800720c */ /* 0x000fe40003f06270 */
[----:B------:R-:W-:Y:S02]  /*8e70*/  FSEL R137, R5, -INF , !P5 ;  /* 0xff80000005897808 */ /* 0x000fe40006800000 */
[----:B------:R-:W-:-:S02]  /*8e80*/  ISETP.GT.AND P5, PT, R182, R175, PT ;  /* 0x000000afb600720c */ /* 0x000fc40003fa4270 */
[----:B------:R-:W-:Y:S02]  /*8e90*/  FSEL R5, R66, -INF , !P1 ;  /* 0xff80000042057808 */ /* 0x000fe40004800000 */
[----:B------:R-:W-:-:S09]  /*8ea0*/  FSEL R66, R7, -INF , !P0 ;  /* 0xff80000007427808 */ /* 0x000fd20004000000 */
        /* <DEDUP_REMOVED lines=15> */
[----:B------:R-:W-:-:S04]  /*8fa0*/  LOP3.LUT R12, R12, c[0x0][0x2d0], RZ, 0x3c, !PT ;  /* 0x0000b4000c0c7a12 */ /* 0x000fc800078e3cff */
[----:B------:R-:W-:-:S05]  /*8fb0*/  IADD3 R10, -R13, RZ, RZ ;  /* 0x000000ff0d0a7210 */ /* 0x000fca0007ffe1ff */
[----:B------:R-:W-:Y:S02]  /*8fc0*/  IMAD R10, R133, R10, R11 ;  /* 0x0000000a850a7224 */ /* 0x000fe400078e020b */
[----:B------:R-:W-:-:S03]  /*8fd0*/  IMAD.HI.U32 R11, R8, R7, RZ ;  /* 0x00000007080b7227 */ /* 0x000fc600078e00ff */
[----:B------:R-:W-:Y:S01]  /*8fe0*/  ISETP.GT.U32.AND P1, PT, R133, R10, PT ;  /* 0x0000000a8500720c */ /* 0x000fe20003f24070 */
[----:B------:R-:W-:-:S04]  /*8ff0*/  IMAD.MOV R8, RZ, RZ, -R11 ;  /* 0x000000ffff087224 */ /* 0x000fc800078e0a0b */
[----:B------:R-:W-:-:S05]  /*9000*/  IMAD R8, R133, R8, R7 ;  /* 0x0000000885087224 */ /* 0x000fca00078e0207 */
[----:B------:R-:W-:-:S03]  /*9010*/  ISETP.GT.U32.AND P0, PT, R133, R8, PT ;  /* 0x000000088500720c */ /* 0x000fc60003f04070 */
[----:B------:R-:W-:Y:S01]  /*9020*/  @!P1 IMAD.IADD R10, R10, 0x1, -R133 ;  /* 0x000000010a0a9824 */ /* 0x000fe200078e0a85 */
[----:B------:R-:W-:-:S04]  /*9030*/  @!P1 IADD3 R13, R13, 0x1, RZ ;  /* 0x000000010d0d9810 */ /* 0x000fc80007ffe0ff */
[----:B------:R-:W-:-:S05]  /*9040*/  ISETP.GE.U32.AND P1, PT, R10, R133, PT ;  /* 0x000000850a00720c */ /* 0x000fca0003f26070 */
[----:B------:R-:W-:Y:S02]  /*9050*/  @!P0 IADD3 R8, R8, -R133, RZ ;  /* 0x8000008508088210 */ /* 0x000fe40007ffe0ff */
[----:B------:R-:W-:Y:S02]  /*9060*/  @!P0 IADD3 R11, R11, 0x1, RZ ;  /* 0x000000010b0b8810 */ /* 0x000fe40007ffe0ff */
[----:B------:R-:W-:-:S04]  /*9070*/  ISETP.GE.AND P0, PT, R3, RZ, PT ;  /* 0x000000ff0300720c */ /* 0x000fc80003f06270 */
[----:B------:R-:W-:Y:S02]  /*9080*/  @P1 IADD3 R13, R13, 0x1, RZ ;  /* 0x000000010d0d1810 */ /* 0x000fe40007ffe0ff */
[----:B------:R-:W-:Y:S02]  /*9090*/  ISETP.GE.U32.AND P1, PT, R8, R133, PT ;  /* 0x000000850800720c */ /* 0x000fe40003f26070 */
[----:B------:R-:W-:-:S05]  /*90a0*/  LOP3.LUT R8, RZ, c[0x0][0x2d0], RZ, 0x33, !PT ;  /* 0x0000b400ff087a12 */ /* 0x000fca00078e33ff */
[----:B------:R-:W-:Y:S01]  /*90b0*/  @!P0 IMAD.MOV R13, RZ, RZ, -R13 ;  /* 0x000000ffff0d8224 */ /* 0x000fe200078e0a0d */
[----:B------:R-:W-:-:S04]  /*90c0*/  ISETP.NE.AND P0, PT, RZ, c[0x0][0x2d0], PT ;  /* 0x0000b400ff007a0c */ /* 0x000fc80003f05270 */
[----:B------:R-:W-:Y:S02]  /*90d0*/  SEL R3, R8, R13, !P0 ;  /* 0x0000000d08037207 */ /* 0x000fe40004000000 */
[----:B------:R-:W-:Y:S02]  /*90e0*/  @P1 IADD3 R11, R11, 0x1, RZ ;  /* 0x000000010b0b1810 */ /* 0x000fe40007ffe0ff */
[----:B------:R-:W-:Y:S01]  /*90f0*/  ISETP.GE.AND P1, PT, R12, RZ, PT ;  /* 0x000000ff0c00720c */ /* 0x000fe20003f26270 */
[----:B------:R-:W-:-:S05]  /*9100*/  IMAD.WIDE R16, R3, 0x4, R188 ;  /* 0x0000000403107825 */ /* 0x000fca00078e02bc */
[----:B------:R-:W2:Y:S07]  /*9110*/  LDG.E R7, [R16.64] ;  /* 0x0000000610077981 */ /* 0x000eae000c1e1900 */
[----:B------:R-:W-:-:S05]  /*9120*/  @!P1 IMAD.MOV R11, RZ, RZ, -R11 ;  /* 0x000000ffff0b9224 */ /* 0x000fca00078e0a0b */
[----:B------:R-:W-:-:S05]  /*9130*/  SEL R8, R8, R11, !P0 ;  /* 0x0000000b08087207 */ /* 0x000fca0004000000 */
[----:B------:R-:W-:-:S05]  /*9140*/  IMAD.WIDE R14, R8, 0x4, R188 ;  /* 0x00000004080e7825 */ /* 0x000fca00078e02bc */
[----:B------:R-:W2:Y:S01]  /*9150*/  LDG.E R10, [R14.64] ;  /* 0x000000060e0a7981 */ /* 0x000ea2000c1e1900 */
[----:B------:R-:W-:Y:S01]  /*9160*/  IADD3 R3, R3, -R8, RZ ;  /* 0x8000000803037210 */ /* 0x000fe20007ffe0ff */
[----:B------:R-:W-:-:S04]  /*9170*/  IMAD.MOV.U32 R8, RZ, RZ, c[0x0][0x2d0] ;  /* 0x0000b400ff087624 */ /* 0x000fc800078e00ff */
[----:B------:R-:W-:-:S05]  /*9180*/  IMAD R8, R3, R8, -0x80 ;  /* 0xffffff8003087424 */ /* 0x000fca00078e0208 */
[----:B------:R-:W-:Y:S01]  /*9190*/  SHF.R.S32.HI R3, RZ, 0x1f, R8 ;  /* 0x0000001fff037819 */ /* 0x000fe20000011408 */
[----:B------:R-:W-:-:S04]  /*91a0*/  IMAD.WIDE.U32 R12, R8, c[0x0][0x198], RZ ;  /* 0x00006600080c7a25 */ /* 0x000fc800078e00ff */
        /* <DEDUP_REMOVED lines=11> */
.L_x_1265:
[----:B------:R-:W-:-:S04]  /*9260*/  LEA R11, -R132, RZ, 0x7 ;  /* 0x000000ff840b7211 */ /* 0x000fc800078e39ff */
[----:B------:R-:W-:Y:S02]  /*9270*/  SHF.R.S32.HI R12, RZ, 0x1f, R11 ;  /* 0x0000001fff0c7819 */ /* 0x000fe4000001140b */
.L_x_1266:
        /* <DEDUP_REMOVED lines=33> */
[----:B------:R-:W-:-:S03]  /*9490*/  @!P3 IADD3.X R3, R135, R12, R176, P1, P0 ;  /* 0x0000000c8703b210 */ /* 0x000fc60000fe04b0 */
[----:B------:R1:W-:Y:S04]  /*94a0*/  @P4 STS.128 [R181+0x3800], RZ ;  /* 0x003800ffb5004388 */ /* 0x0003e80000000c00 */
[----:B------:R-:W-:Y:S01]  /*94b0*/  @!PT LDS RZ, [RZ] ;  /* 0x00000000fffff984 */ /* 0x000fe20000000800 */
[----:B------:R-:W-:Y:S01]  /*94c0*/  @!PT LDS RZ, [RZ] ;  /* 0x00000000fffff984 */ /* 0x000fe20000000800 */
[----:B------:R-:W-:Y:S01]  /*94d0*/  @!PT LDS RZ, [RZ] ;  /* 0x00000000fffff984 */ /* 0x000fe20000000800 */
[----:B------:R5:W-:Y:S01]  /*94e0*/  @!P4 LDGSTS.E.BYPASS.LTC128B.128 [R181+0x3800], [R18.64] ;  /* 0x0380000012b5cfae */ /* 0x000be2000b901d46 */
[----:B--2---:R-:W-:-:S03]  /*94f0*/  @!P3 LEA R16, P0, R8, c[0x0][0x168], 0x1 ;  /* 0x00005a000810ba11 */ /* 0x004fc600078008ff */
[----:B------:R1:W-:Y:S01]  /*9500*/  @P3 STS.128 [R181+0x5800], RZ ;  /* 0x005800ffb5003388 */ /* 0x0003e20000000c00 */
[----:B------:R-:W-:Y:S02]  /*9510*/  @!P3 LEA.HI.X R17, R8, c[0x0][0x16c], R3, 0x1, P0 ;  /* 0x00005b000811ba11 */ /* 0x000fe400000f0c03 */
[----:B------:R-:W-:-:S03]  /*9520*/  @!P2 IADD3 R8, P1, P0, R134, R11, R177 ;  /* 0x0000000b8608a210 */ /* 0x000fc6000783e0b1 */
[----:B------:R-:W-:Y:S01]  /*9530*/  @!PT LDS RZ, [RZ] ;  /* 0x00000000fffff984 */ /* 0x000fe20000000800 */
[----:B------:R-:W-:Y:S01]  /*9540*/  @!PT LDS RZ, [RZ] ;  /* 0x00000000fffff984 */ /* 0x000fe20000000800 */
[----:B------:R-:W-:Y:S01]  /*9550*/  @!PT LDS RZ, [RZ] ;  /* 0x00000000fffff984 */ /* 0x000fe20000000800 */
[----:B------:R2:W-:Y:S01]  /*9560*/  @!P3 LDGSTS.E.BYPASS.LTC128B.128 [R181+0x5800], [R16.64+0x40] ;  /* 0x0580004010b5bfae */ /* 0x0005e2000b901d46 */
[----:B------:R-:W-:Y:S02]  /*9570*/  @!P2 IADD3.X R3, R135, R12, R176, P1, P0 ;  /* 0x0000000c8703a210 */ /* 0x000fe40000fe04b0 */
[C---:B---3--:R-:W-:Y:S01]  /*9580*/  @!P2 LEA R14, P0, R8.reuse, c[0x0][0x168], 0x1 ;  /* 0x00005a00080eaa11 */ /* 0x048fe200078008ff */
[----:B------:R1:W-:Y:S03]  /*9590*/  @P2 STS.128 [R181+0x7800], RZ ;  /* 0x007800ffb5002388 */ /* 0x0003e60000000c00 */
[----:B------:R-:W-:Y:S02]  /*95a0*/  @!P2 LEA.HI.X R15, R8, c[0x0][0x16c], R3, 0x1, P0 ;  /* 0x00005b00080faa11 */ /* 0x000fe400000f0c03 */
[----:B------:R-:W-:-:S03]  /*95b0*/  IADD3 R7, P1, P0, R177, R11, R177 ;  /* 0x0000000bb1077210 */ /* 0x000fc6000783e0b1 */
[----:B------:R-:W-:Y:S01]  /*95c0*/  @!PT LDS RZ, [RZ] ;  /* 0x00000000fffff984 */ /* 0x000fe20000000800 */
[----:B------:R-:W-:Y:S01]  /*95d0*/  @!PT LDS RZ, [RZ] ;  /* 0x00000000fffff984 */ /* 0x000fe20000000800 */
[----:B------:R-:W-:Y:S01]  /*95e0*/  @!PT LDS RZ, [RZ] ;  /* 0x00000000fffff984 */ /* 0x000fe20000000800 */
[----:B------:R3:W-:Y:S01]  /*95f0*/  @!P2 LDGSTS.E.BYPASS.LTC128B.128 [R181+0x7800], [R14.64+0x80] ;  /* 0x078000800eb5afae */ /* 0x0007e2000b901d46 */
[----:B------:R-:W-:Y:S02]  /*9600*/  IADD3.X R10, R176, R12, R176, P1, P0 ;  /* 0x0000000cb00a7210 */ /* 0x000fe40000fe04b0 */
[----:B------:R-:W-:Y:S01]  /*9610*/  @!P3 IADD3 R8, P0, R134, R7, RZ ;  /* 0x000000078608b210 */ /* 0x000fe20007f1e0ff */
[----:B------:R1:W-:Y:S01]  /*9620*/  @P4 STS.128 [R181+0x4000], RZ ;  /* 0x004000ffb5004388 */ /* 0x0003e20000000c00 */
[----:B----4-:R-:W-:-:S03]  /*9630*/  @!P4 LEA R20, P1, R7, R192, 0x1 ;  /* 0x000000c00714c211 */ /* 0x010fc600078208ff */
[--C-:B------:R-:W-:Y:S01]  /*9640*/  @!P3 IMAD.X R3, R135, 0x1, R10.reuse, P0 ;  /* 0x000000018703b824 */ /* 0x100fe200000e060a */
[C---:B-----5:R-:W-:Y:S02]  /*9650*/  @!P3 LEA R18, P0, R8.reuse, c[0x0][0x168], 0x1 ;  /* 0x00005a000812ba11 */ /* 0x060fe400078008ff */
[----:B------:R-:W-:Y:S02]  /*9660*/  @!P4 LEA.HI.X R21, R7, R191, R10, 0x1, P1 ;  /* 0x000000bf0715c211 */ /* 0x000fe400008f0c0a */
[----:B------:R-:W-:Y:S02]  /*9670*/  @!P3 LEA.HI.X R19, R8, c[0x0][0x16c], R3, 0x1, P0 ;  /* 0x00005b000813ba11 */ /* 0x000fe400000f0c03 */
[-C--:B------:R-:W-:Y:S01]  /*9680*/  @!P2 IADD3 R8, P0, R134, R7.reuse, RZ ;  /* 0x000000078608a210 */ /* 0x080fe20007f1e0ff */
[----:B------:R-:W-:Y:S01]  /*9690*/  @!PT LDS RZ, [RZ] ;  /* 0x00000000fffff984 */ /* 0x000fe20000000800 */
[----:B------:R-:W-:Y:S01]  /*96a0*/  @!PT LDS RZ, [RZ] ;  /* 0x00000000fffff984 */ /* 0x000fe20000000800 */
[----:B------:R-:W-:Y:S01]  /*96b0*/  @!PT LDS RZ, [RZ] ;  /* 0x00000000fffff984 */ /* 0x000fe20000000800 */
[----:B------:R1:W-:Y:S01]  /*96c0*/  @!P4 LDGSTS.E.BYPASS.LTC128B.128 [R181+0x4000], [R20.64] ;  /* 0x0400000014b5cfae */ /* 0x0003e2000b901d46 */
[----:B------:R-:W-:-:S03]  /*96d0*/  IADD3 R7, P1, R177, R7, RZ ;  /* 0x00000007b1077210 */ /* 0x000fc60007f3e0ff */
[--C-:B------:R-:W-:Y:S01]  /*96e0*/  @!P2 IMAD.X R3, R135, 0x1, R10.reuse, P0 ;  /* 0x000000018703a824 */ /* 0x100fe200000e060a */
[----:B------:R1:W-:Y:S01]  /*96f0*/  @P3 STS.128 [R181+0x6000], RZ ;  /* 0x006000ffb5003388 */ /* 0x0003e20000000c00 */
[----:B------:R-:W-:-:S03]  /*9700*/  IMAD.X R10, R176, 0x1, R10, P1 ;  /* 0x00000001b00a7824 */ /* 0x000fc600008e060a */
[----:B------:R-:W-:Y:S01]  /*9710*/  @!PT LDS RZ, [RZ] ;  /* 0x00000000fffff984 */ /* 0x000fe20000000800 */
[----:B------:R-:W-:Y:S01]  /*9720*/  @!PT LDS RZ, [RZ] ;  /* 0x00000000fffff984 */ /* 0x000fe20000000800 */
[----:B------:R-:W-:Y:S01]  /*9730*/  @!PT LDS RZ, [RZ] ;  /* 0x00000000fffff984 */ /* 0x000fe20000000800 */
[----:B------:R4:W-:Y:S01]  /*9740*/  @!P3 LDGSTS.E.BYPASS.LTC128B.128 [R181+0x6000], [R18.64+0x40] ;  /* 0x0600004012b5bfae */ /* 0x0009e2000b901d46 */
[----:B---3--:R-:W-:-:S03]  /*9750*/  @!P2 LEA R14, P0, R8, c[0x0][0x168], 0x1 ;  /* 0x00005a00080eaa11 */ /* 0x008fc600078008ff */
[----:B------:R1:W-:Y:S01]  /*9760*/  @P2 STS.128 [R181+0x8000], RZ ;  /* 0x008000ffb5002388 */ /* 0x0003e20000000c00 */
[----:B------:R-:W-:Y:S02]  /*9770*/  @!P2 LEA.HI.X R15, R8, c[0x0][0x16c], R3, 0x1, P0 ;  /* 0x00005b00080faa11 */ /* 0x000fe400000f0c03 */
[----:B------:R-:W-:-:S03]  /*9780*/  @!P3 IADD3 R3, P0, R134, R7, RZ ;  /* 0x000000078603b210 */ /* 0x000fc60007f1e0ff */
[----:B------:R-:W-:Y:S01]  /*9790*/  @!PT LDS RZ, [RZ] ;  /* 0x00000000fffff984 */ /* 0x000fe20000000800 */
[----:B------:R-:W-:Y:S01]  /*97a0*/  @!PT LDS RZ, [RZ] ;  /* 0x00000000fffff984 */ /* 0x000fe20000000800 */
[----:B------:R-:W-:Y:S01]  /*97b0*/  @!PT LDS RZ, [RZ] ;  /* 0x00000000fffff984 */ /* 0x000fe20000000800 */
[----:B------:R1:W-:Y:S02]  /*97c0*/  @!P2 LDGSTS.E.BYPASS.LTC128B.128 [R181+0x8000], [R14.64+0x80] ;  /* 0x080000800eb5afae */ /* 0x0003e4000b901d46 */
[----:B------:R-:W-:Y:S01]  /*97d0*/  @!P3 IMAD.X R8, R135, 0x1, R10, P0 ;  /* 0x000000018708b824 */ /* 0x000fe200000e060a */
[C---:B--2---:R-:W-:Y:S01]  /*97e0*/  @!P3 LEA R16, P0, R3.reuse, c[0x0][0x168], 0x1 ;  /* 0x00005a000310ba11 */ /* 0x044fe200078008ff */
[----:B------:R1:W-:Y:S03]  /*97f0*/  @P4 STS.128 [R181+0x4800], RZ ;  /* 0x004800ffb5004388 */ /* 0x0003e60000000c00 */
[----:B------:R-:W-:Y:S02]  /*9800*/  @!P3 LEA.HI.X R17, R3, c[0x0][0x16c], R8, 0x1, P0 ;  /* 0x00005b000311ba11 */ /* 0x000fe400000f0c08 */
[----:B----4-:R-:W-:-:S04]  /*9810*/  @!P4 LEA R18, P1, R7, R192, 0x1 ;  /* 0x000000c00712c211 */ /* 0x010fc800078208ff */
        /* <DEDUP_REMOVED lines=20> */
.L_x_1268:
[----:B------:R-:W-:Y:S05]  /*9960*/  BSYNC B0 ;  /* 0x0000000000007941 */ /* 0x000fea0003800000 */
.L_x_1267:
[----:B------:R-:W0:Y:S01]  /*9970*/  LDGDEPBAR ;  /* 0x00000000000079af */ /* 0x000e220000000000 */
[----:B------:R-:W-:-:S04]  /*9980*/  LEA R192, P0, R11, R192, 0x1 ;  /* 0x000000c00bc07211 */ /* 0x000fc800078008ff */
[----:B------:R-:W-:Y:S02]  /*9990*/  LEA.HI.X R191, R11, R191, R12, 0x1, P0 ;  /* 0x000000bf0bbf7211 */ /* 0x000fe400000f0c0c */
.L_x_1264:
        /* <DEDUP_REMOVED lines=80> */
[----:B------:R-:W-:Y:S01]  /*9ea0*/  FADD.FTZ R197, R2, -R197 ;  /* 0x800000c502c57221 */ /* 0x000fe20000010000 */
[----:B--2---:R-:W-:Y:S01]  /*9eb0*/  FMNMX.FTZ R3, R8, R3, !PT ;  /* 0x0000000308037209 */ /* 0x004fe20007810000 */
[--C-:B------:R-:W-:Y:S02]  /*9ec0*/  FFMA.FTZ R134, R117, c[0x0][0x23c], -R138.reuse ;  /* 0x00008f0075867a23 */ /* 0x100fe4000001088a */
[--C-:B------:R-:W-:Y:S01]  /*9ed0*/  FFMA.FTZ R202, R9, c[0x0][0x23c], -R138.reuse ;  /* 0x00008f0009ca7a23 */ /* 0x100fe2000001088a */
[C---:B------:R-:W-:Y:S01]  /*9ee0*/  FSETP.NEU.FTZ.AND P0, PT, R3.reuse, -INF , PT ;  /* 0xff8000000300780b */ /* 0x040fe20003f1d000 */
[----:B------:R-:W-:Y:S01]  /*9ef0*/  FMUL.FTZ R7, R3, c[0x0][0x23c] ;  /* 0x00008f0003077a20 */ /* 0x000fe20000410000 */
[----:B------:R-:W1:Y:S01]  /*9f00*/  LDSM.16.MT88.4 R8, [R170+0x9000] ;  /* 0x00900000aa08783b */ /* 0x000e620000004200 */
[--C-:B------:R-:W-:Y:S01]  /*9f10*/  FFMA.FTZ R131, R119, c[0x0][0x23c], -R138.reuse ;  /* 0x00008f0077837a23 */ /* 0x100fe2000001088a */
[----:B------:R-:W-:Y:S01]  /*9f20*/  MUFU.EX2 R134, R134 ;  /* 0x0000008600867308 */ /* 0x000fe20000000800 */
[----:B------:R-:W-:Y:S01]  /*9f30*/  FFMA.FTZ R119, R65, c[0x0][0x23c], -R138 ;  /* 0x00008f0041777a23 */ /* 0x000fe2000001088a */
[----:B------:R-:W-:Y:S01]  /*9f40*/  FSEL R117, R7, RZ, P0 ;  /* 0x000000ff07757208 */ /* 0x000fe20000000000 */
[----:B------:R-:W-:-:S02]  /*9f50*/  FMUL.FTZ R197, R197, c[0x0][0x23c] ;  /* 0x00008f00c5c57a20 */ /* 0x000fc40000410000 */
[----:B------:R-:W-:Y:S02]  /*9f60*/  FFMA.FTZ R65, R63, c[0x0][0x23c], -R138 ;  /* 0x00008f003f417a23 */ /* 0x000fe4000001088a */
[--C-:B------:R-:W-:Y:S01]  /*9f70*/  FFMA.FTZ R135, R5, c[0x0][0x23c], -R117.reuse ;  /* 0x00008f0005877a23 */ /* 0x100fe20000010875 */
[----:B------:R-:W-:Y:S01]  /*9f80*/  FSEL R5, R3, RZ, P0 ;  /* 0x000000ff03057208 */ /* 0x000fe20000000000 */
[--C-:B------:R-:W-:Y:S01]  /*9f90*/  FFMA.FTZ R129, R118, c[0x0][0x23c], -R117.reuse ;  /* 0x00008f0076817a23 */ /* 0x100fe20000010875 */
[----:B------:R-:W-:Y:S01]  /*9fa0*/  MUFU.EX2 R202, R202 ;  /* 0x000000ca00ca7308 */ /* 0x000fe20000000800 */
[----:B------:R-:W-:Y:S02]  /*9fb0*/  FFMA.FTZ R133, R6, c[0x0][0x23c], -R117 ;  /* 0x00008f0006857a23 */ /* 0x000fe40000010875 */
[----:B------:R-:W-:Y:S02]  /*9fc0*/  FADD.FTZ R140, R0, -R5 ;  /* 0x80000005008c7221 */ /* 0x000fe40000010000 */
[----:B------:R-:W-:-:S02]  /*9fd0*/  FFMA.FTZ R118, R4, c[0x0][0x23c], -R117 ;  /* 0x00008f0004767a23 */ /* 0x000fc40000010875 */
[----:B------:R-:W-:Y:S01]  /*9fe0*/  FMUL.FTZ R140, R140, c[0x0][0x23c] ;  /* 0x00008f008c8c7a20 */ /* 0x000fe20000410000 */
[----:B------:R-:W2:Y:S01]  /*9ff0*/  MUFU.EX2 R131, R131 ;  /* 0x0000008300837308 */ /* 0x000ea20000000800 */
[--C-:B------:R-:W-:Y:S02]  /*a000*/  FFMA.FTZ R59, R57, c[0x0][0x23c], -R138.reuse ;  /* 0x00008f00393b7a23 */ /* 0x100fe4000001088a */
[--C-:B------:R-:W-:Y:S02]  /*a010*/  FFMA.FTZ R132, R201, c[0x0][0x23c], -R138.reuse ;  /* 0x00008f00c9847a23 */ /* 0x100fe4000001088a */
[----:B------:R-:W-:Y:S02]  /*a020*/  FFMA.FTZ R64, R199, c[0x0][0x23c], -R138 ;  /* 0x00008f00c7407a23 */ /* 0x000fe4000001088a */
[--C-:B------:R-:W-:Y:S01]  /*a030*/  FFMA.FTZ R63, R130, c[0x0][0x23c], -R117.reuse ;  /* 0x00008f00823f7a23 */ /* 0x100fe20000010875 */
[----:B------:R-:W3:Y:S01]  /*a040*/  MUFU.EX2 R119, R119 ;  /* 0x0000007700777308 */ /* 0x000ee20000000800 */
[----:B------:R-:W-:-:S02]  /*a050*/  FFMA.FTZ R2, R206, c[0x0][0x23c], -R117 ;  /* 0x00008f00ce027a23 */ /* 0x000fc40000010875 */
[--C-:B------:R-:W-:Y:S02]  /*a060*/  FFMA.FTZ R57, R124, c[0x0][0x23c], -R117.reuse ;  /* 0x00008f007c397a23 */ /* 0x100fe40000010875 */
[----:B------:R-:W-:Y:S02]  /*a070*/  FFMA.FTZ R0, R204, c[0x0][0x23c], -R117 ;  /* 0x00008f00cc007a23 */ /* 0x000fe40000010875 */
[--C-:B------:R-:W-:Y:S01]  /*a080*/  FFMA.FTZ R130, R123, c[0x0][0x23c], -R138.reuse ;  /* 0x00008f007b827a23 */ /* 0x100fe2000001088a */
[----:B------:R-:W-:Y:S01]  /*a090*/  MUFU.EX2 R135, R135 ;  /* 0x0000008700877308 */ /* 0x000fe20000000800 */
[----:B--2---:R-:W-:Y:S01]  /*a0a0*/  F2FP.BF16.PACK_AB R48, R131, R202 ;  /* 0x000000ca8330723e */ /* 0x004fe200000010ff */
[--C-:B------:R-:W-:Y:S02]  /*a0b0*/  FFMA.FTZ R124, R121, c[0x0][0x23c], -R138.reuse ;  /* 0x00008f00797c7a23 */ /* 0x100fe4000001088a */
[--C-:B------:R-:W-:Y:S02]  /*a0c0*/  FFMA.FTZ R123, R125, c[0x0][0x23c], -R138.reuse ;  /* 0x00008f007d7b7a23 */ /* 0x100fe4000001088a */
[----:B------:R-:W-:-:S02]  /*a0d0*/  FFMA.FTZ R127, R127, c[0x0][0x23c], -R138 ;  /* 0x00008f007f7f7a23 */ /* 0x000fc4000001088a */
[----:B------:R-:W2:Y:S01]  /*a0e0*/  MUFU.EX2 R133, R133 ;  /* 0x0000008500857308 */ /* 0x000ea20000000800 */
[----:B---3--:R-:W-:Y:S01]  /*a0f0*/  F2FP.BF16.PACK_AB R50, R119, R134 ;  /* 0x000000867732723e */ /* 0x008fe200000010ff */
[--C-:B------:R-:W-:Y:S02]  /*a100*/  FFMA.FTZ R126, R126, c[0x0][0x23c], -R117.reuse ;  /* 0x00008f007e7e7a23 */ /* 0x100fe40000010875 */
[--C-:B------:R-:W-:Y:S02]  /*a110*/  FFMA.FTZ R125, R190, c[0x0][0x23c], -R117.reuse ;  /* 0x00008f00be7d7a23 */ /* 0x100fe40000010875 */
[--C-:B------:R-:W-:Y:S02]  /*a120*/  FFMA.FTZ R122, R122, c[0x0][0x23c], -R117.reuse ;  /* 0x00008f007a7a7a23 */ /* 0x100fe40000010875 */
[----:B------:R-:W3:Y:S01]  /*a130*/  MUFU.EX2 R197, R197 ;  /* 0x000000c500c57308 */ /* 0x000ee20000000800 */
[----:B------:R-:W-:Y:S02]  /*a140*/  FFMA.FTZ R121, R164, c[0x0][0x23c], -R117 ;  /* 0x00008f00a4797a23 */ /* 0x000fe40000010875 */
[----:B------:R-:W-:-:S02]  /*a150*/  FFMA.FTZ R190, R165, c[0x0][0x23c], -R138 ;  /* 0x00008f00a5be7a23 */ /* 0x000fc4000001088a */
[--C-:B------:R-:W-:Y:S02]  /*a160*/  FFMA.FTZ R164, R163, c[0x0][0x23c], -R138.reuse ;  /* 0x00008f00a3a47a23 */ /* 0x100fe4000001088a */
[--C-:B------:R-:W-:Y:S01]  /*a170*/  FFMA.FTZ R167, R167, c[0x0][0x23c], -R138.reuse ;  /* 0x00008f00a7a77a23 */ /* 0x100fe2000001088a */
[----:B------:R-:W4:Y:S01]  /*a180*/  MUFU.EX2 R140, R140 ;  /* 0x0000008c008c7308 */ /* 0x000f220000000800 */
[----:B--2---:R-:W-:Y:S01]  /*a190*/  F2FP.BF16.PACK_AB R49, R133, R135 ;  /* 0x000000878531723e */ /* 0x004fe200000010ff */
[----:B------:R-:W-:Y:S02]  /*a1a0*/  FFMA.FTZ R163, R187, c[0x0][0x23c], -R138 ;  /* 0x00008f00bba37a23 */ /* 0x000fe4000001088a */
[--C-:B------:R-:W-:Y:S02]  /*a1b0*/  FFMA.FTZ R166, R166, c[0x0][0x23c], -R117.reuse ;  /* 0x00008f00a6a67a23 */ /* 0x100fe40000010875 */
[----:B------:R-:W-:Y:S02]  /*a1c0*/  FFMA.FTZ R165, R200, c[0x0][0x23c], -R117 ;  /* 0x00008f00c8a57a23 */ /* 0x000fe40000010875 */
[----:B------:R-:W-:Y:S01]  /*a1d0*/  MUFU.EX2 R129, R129 ;  /* 0x0000008100817308 */ /* 0x000fe20000000800 */
[----:B---3--:R-:W-:-:S02]  /*a1e0*/  FMUL.FTZ R4, R112, R197 ;  /* 0x000000c570047220 */ /* 0x008fc40000410000 */
[-C--:B------:R-:W-:Y:S02]  /*a1f0*/  FMUL.FTZ R5, R113, R197.reuse ;  /* 0x000000c571057220 */ /* 0x080fe40000410000 */
[-C--:B------:R-:W-:Y:S02]  /*a200*/  FMUL.FTZ R68, R68, R197.reuse ;  /* 0x000000c544447220 */ /* 0x080fe40000410000 */
[----:B------:R-:W-:Y:S01]  /*a210*/  FMUL.FTZ R69, R69, R197 ;  /* 0x000000c545457220 */ /* 0x000fe20000410000 */
[----:B------:R-:W2:Y:S01]  /*a220*/  MUFU.EX2 R118, R118 ;  /* 0x0000007600767308 */ /* 0x000ea20000000800 */
[-C--:B----4-:R-:W-:Y:S02]  /*a230*/  FMUL.FTZ R6, R114, R140.reuse ;  /* 0x0000008c72067220 */ /* 0x090fe40000410000 */
[-C--:B------:R-:W-:Y:S02]  /*a240*/  FMUL.FTZ R7, R115, R140.reuse ;  /* 0x0000008c73077220 */ /* 0x080fe40000410000 */
[----:B------:R-:W-:-:S02]  /*a250*/  FMUL.FTZ R70, R70, R140 ;  /* 0x0000008c46467220 */ /* 0x000fc40000410000 */
[-C--:B------:R-:W-:Y:S01]  /*a260*/  FMUL.FTZ R71, R71, R140.reuse ;  /* 0x0000008c47477220 */ /* 0x080fe20000410000 */
[----:B------:R-:W-:Y:S01]  /*a270*/  MUFU.EX2 R132, R132 ;  /* 0x0000008400847308 */ /* 0x000fe20000000800 */
[-C--:B------:R-:W-:Y:S02]  /*a280*/  FMUL.FTZ R12, R72, R197.reuse ;  /* 0x000000c5480c7220 */ /* 0x080fe40000410000 */
[----:B------:R-:W-:Y:S02]  /*a290*/  FMUL.FTZ R13, R73, R197 ;  /* 0x000000c5490d7220 */ /* 0x000fe40000410000 */
[-C--:B------:R-:W-:Y:S02]  /*a2a0*/  FMUL.FTZ R14, R74, R140.reuse ;  /* 0x0000008c4a0e7220 */ /* 0x080fe40000410000 */
[-C--:B------:R-:W-:Y:S01]  /*a2b0*/  FMUL.FTZ R15, R75, R140.reuse ;  /* 0x0000008c4b0f7220 */ /* 0x080fe20000410000 */
[----:B--2---:R-:W-:Y:S01]  /*a2c0*/  F2FP.BF16.PACK_AB R51, R118, R129 ;  /* 0x000000817633723e */ /* 0x004fe200000010ff */
[-C--:B------:R-:W-:Y:S01]  /*a2d0*/  FMUL.FTZ R76, R76, R197.reuse ;  /* 0x000000c54c4c7220 */ /* 0x080fe20000410000 */
[----:B------:R-:W-:Y:S01]  /*a2e0*/  LDSM.16.MT88.4 R72, [R170+0x9400] ;  /* 0x00940000aa48783b */ /* 0x000fe20000004200 */
[----:B------:R-:W-:Y:S01]  /*a2f0*/  FMUL.FTZ R77, R77, R197 ;  /* 0x000000c54d4d7220 */ /* 0x000fe20000410000 */
[----:B------:R-:W2:Y:S01]  /*a300*/  MUFU.EX2 R65, R65 ;  /* 0x0000004100417308 */ /* 0x000ea20000000800 */
[----:B------:R-:W-:-:S02]  /*a310*/  FMUL.FTZ R78, R78, R140 ;  /* 0x0000008c4e4e7220 */ /* 0x000fc40000410000 */
[C---:B-1----:R-:W-:Y:S01]  /*a320*/  HMMA.16816.F32.BF16 R4, R48.reuse, R8, R4 ;  /* 0x000000083004723c */ /* 0x042fe20000041804 */
[-C--:B------:R-:W-:Y:S02]  /*a330*/  FMUL.FTZ R79, R79, R140.reuse ;  /* 0x0000008c4f4f7220 */ /* 0x080fe40000410000 */
[-C--:B------:R-:W-:Y:S02]  /*a340*/  FMUL.FTZ R20, R80, R197.reuse ;  /* 0x000000c550147220 */ /* 0x080fe40000410000 */
[----:B------:R-:W-:Y:S01]  /*a350*/  MUFU.EX2 R64, R64 ;  /* 0x0000004000407308 */ /* 0x000fe20000000800 */
[----:B------:R-:W-:Y:S02]  /*a360*/  FMUL.FTZ R21, R81, R197 ;  /* 0x000000c551157220 */ /* 0x000fe40000410000 */
[----:B------:R-:W-:Y:S01]  /*a370*/  HMMA.16816.F32.BF16 R8, R48, R10, R68 ;  /* 0x0000000a3008723c */ /* 0x000fe20000041844 */
[----:B------:R-:W1:Y:S01]  /*a380*/  LDSM.16.MT88.4 R68, [R168+0x9400] ;  /* 0x00940000a844783b */ /* 0x000e620000004200 */
[----:B------:R-:W-:-:S02]  /*a390*/  FMUL.FTZ R22, R82, R140 ;  /* 0x0000008c52167220 */ /* 0x000fc40000410000 */
[-C--:B------:R-:W-:Y:S01]  /*a3a0*/  FMUL.FTZ R23, R83, R140.reuse ;  /* 0x0000008c53177220 */ /* 0x080fe20000410000 */
[----:B------:R-:W-:Y:S01]  /*a3b0*/  MUFU.EX2 R59, R59 ;  /* 0x0000003b003b7308 */ /* 0x000fe20000000800 */
[-C--:B------:R-:W-:Y:S02]  /*a3c0*/  FMUL.FTZ R84, R84, R197.reuse ;  /* 0x000000c554547220 */ /* 0x080fe40000410000 */
[----:B------:R-:W-:Y:S01]  /*a3d0*/  HMMA.16816.F32.BF16 R12, R48, R16, R12 ;  /* 0x00000010300c723c */ /* 0x000fe2000004180c */
[----:B------:R-:W-:Y:S02]  /*a3e0*/  FMUL.FTZ R85, R85, R197 ;  /* 0x000000c555557220 */ /* 0x000fe40000410000 */
[-C--:B------:R-:W-:Y:S02]  /*a3f0*/  FMUL.FTZ R86, R86, R140.reuse ;  /* 0x0000008c56567220 */ /* 0x080fe40000410000 */
[----:B------:R-:W-:Y:S01]  /*a400*/  MUFU.EX2 R63, R63 ;  /* 0x0000003f003f7308 */ /* 0x000fe20000000800 */
[----:B------:R-:W-:-:S02]  /*a410*/  FMUL.FTZ R87, R87, R140 ;  /* 0x0000008c57577220 */ /* 0x000fc40000410000 */
[C---:B------:R-:W-:Y:S01]  /*a420*/  HMMA.16816.F32.BF16 R16, R48.reuse, R18, R76 ;  /* 0x000000123010723c */ /* 0x040fe2000004184c */
[----:B------:R-:W3:Y:S01]  /*a430*/  LDSM.16.MT88.4 R76, [R170+0xb400] ;  /* 0x00b40000aa4c783b */ /* 0x000ee20000004200 */
[-C--:B------:R-:W-:Y:S02]  /*a440*/  FMUL.FTZ R28, R88, R197.reuse ;  /* 0x000000c5581c7220 */ /* 0x080fe40000410000 */
[-C--:B------:R-:W-:Y:S01]  /*a450*/  FMUL.FTZ R29, R89, R197.reuse ;  /* 0x000000c5591d7220 */ /* 0x080fe20000410000 */
[----:B------:R-:W4:Y:S01]  /*a460*/  MUFU.EX2 R2, R2 ;  /* 0x0000000200027308 */ /* 0x000f220000000800 */
[-C--:B------:R-:W-:Y:S02]  /*a470*/  FMUL.FTZ R30, R90, R140.reuse ;  /* 0x0000008c5a1e7220 */ /* 0x080fe40000410000 */
[----:B------:R-:W-:Y:S01]  /*a480*/  FMUL.FTZ R31, R91, R140 ;  /* 0x0000008c5b1f7220 */ /* 0x000fe20000410000 */
[----:B------:R-:W-:Y:S01]  /*a490*/  HMMA.16816.F32.BF16 R20, R48, R24, R20 ;  /* 0x000000183014723c */ /* 0x000fe20000041814 */
[----:B------:R-:W-:-:S02]  /*a4a0*/  FMUL.FTZ R36, R96, R197 ;  /* 0x000000c560247220 */ /* 0x000fc40000410000 */
[-C--:B------:R-:W-:Y:S01]  /*a4b0*/  FMUL.FTZ R37, R97, R197.reuse ;  /* 0x000000c561257220 */ /* 0x080fe20000410000 */
[----:B------:R-:W-:Y:S01]  /*a4c0*/  MUFU.EX2 R57, R57 ;  /* 0x0000003900397308 */ /* 0x000fe20000000800 */
[-C--:B------:R-:W-:Y:S02]  /*a4d0*/  FMUL.FTZ R38, R98, R140.reuse ;  /* 0x0000008c62267220 */ /* 0x080fe40000410000 */
[-C--:B------:R-:W-:Y:S01]  /*a4e0*/  FMUL.FTZ R39, R99, R140.reuse ;  /* 0x0000008c63277220 */ /* 0x080fe20000410000 */
[----:B------:R-:W-:Y:S01]  /*a4f0*/  HMMA.16816.F32.BF16 R24, R48, R26, R84 ;  /* 0x0000001a3018723c */ /* 0x000fe20000041854 */
[-C--:B------:R-:W-:Y:S01]  /*a500*/  FMUL.FTZ R92, R92, R197.reuse ;  /* 0x000000c55c5c7220 */ /* 0x080fe20000410000 */
[----:B------:R-:W-:Y:S01]  /*a510*/  LDSM.16.MT88.4 R84, [R170+0xc400] ;  /* 0x00c40000aa54783b */ /* 0x000fe20000004200 */
[----:B------:R-:W-:Y:S01]  /*a520*/  FMUL.FTZ R93, R93, R197 ;  /* 0x000000c55d5d7220 */ /* 0x000fe20000410000 */
[----:B------:R-:W5:Y:S01]  /*a530*/  MUFU.EX2 R0, R0 ;  /* 0x0000000000007308 */ /* 0x000f620000000800 */
[----:B------:R-:W-:-:S02]  /*a540*/  FMUL.FTZ R94, R94, R140 ;  /* 0x0000008c5e5e7220 */ /* 0x000fc40000410000 */
[-C--:B------:R-:W-:Y:S01]  /*a550*/  FMUL.FTZ R95, R95, R140.reuse ;  /* 0x0000008c5f5f7220 */ /* 0x080fe20000410000 */
[C---:B------:R-:W-:Y:S01]  /*a560*/  HMMA.16816.F32.BF16 R28, R48.reuse, R32, R28 ;  /* 0x00000020301c723c */ /* 0x040fe2000004181c */
[-C--:B------:R-:W-:Y:S02]  /*a570*/  FMUL.FTZ R108, R108, R197.reuse ;  /* 0x000000c56c6c7220 */ /* 0x080fe40000410000 */
[-C--:B------:R-:W-:Y:S01]  /*a580*/  FMUL.FTZ R109, R109, R197.reuse ;  /* 0x000000c56d6d7220 */ /* 0x080fe20000410000 */
[----:B------:R-:W-:Y:S01]  /*a590*/  MUFU.EX2 R130, R130 ;  /* 0x0000008200827308 */ /* 0x000fe20000000800 */
[-C--:B------:R-:W-:Y:S02]  /*a5a0*/  FMUL.FTZ R110, R110, R140.reuse ;  /* 0x0000008c6e6e7220 */ /* 0x080fe40000410000 */
[----:B------:R-:W-:Y:S01]  /*a5b0*/  FMUL.FTZ R111, R111, R140 ;  /* 0x0000008c6f6f7220 */ /* 0x000fe20000410000 */
[----:B------:R-:W-:Y:S01]  /*a5c0*/  HMMA.16816.F32.BF16 R36, R48, R40, R36 ;  /* 0x000000283024723c */ /* 0x000fe20000041824 */
[----:B------:R-:W-:-:S02]  /*a5d0*/  FMUL.FTZ R44, R100, R197 ;  /* 0x000000c5642c7220 */ /* 0x000fc40000410000 */
[-C--:B------:R-:W-:Y:S01]  /*a5e0*/  FMUL.FTZ R45, R101, R197.reuse ;  /* 0x000000c5652d7220 */ /* 0x080fe20000410000 */
[----:B------:R-:W1:Y:S01]  /*a5f0*/  MUFU.EX2 R127, R127 ;  /* 0x0000007f007f7308 */ /* 0x000e620000000800 */
[-C--:B------:R-:W-:Y:S02]  /*a600*/  FMUL.FTZ R46, R102, R140.reuse ;  /* 0x0000008c662e7220 */ /* 0x080fe40000410000 */
[-C--:B------:R-:W-:Y:S01]  /*a610*/  FMUL.FTZ R47, R103, R140.reuse ;  /* 0x0000008c672f7220 */ /* 0x080fe20000410000 */
[----:B------:R-:W-:Y:S01]  /*a620*/  HMMA.16816.F32.BF16 R32, R48, R34, R92 ;  /* 0x000000223020723c */ /* 0x000fe2000004185c */
[-C--:B------:R-:W-:Y:S01]  /*a630*/  FMUL.FTZ R104, R104, R197.reuse ;  /* 0x000000c568687220 */ /* 0x080fe20000410000 */
[----:B------:R-:W-:Y:S01]  /*a640*/  LDSM.16.MT88.4 R92, [R168+0xc400] ;  /* 0x00c40000a85c783b */ /* 0x000fe20000004200 */
[----:B------:R-:W-:Y:S01]  /*a650*/  FMUL.FTZ R105, R105, R197 ;  /* 0x000000c569697220 */ /* 0x000fe20000410000 */
[----:B------:R-:W-:Y:S01]  /*a660*/  MUFU.EX2 R124, R124 ;  /* 0x0000007c007c7308 */ /* 0x000fe20000000800 */
[----:B------:R-:W-:-:S02]  /*a670*/  FMUL.FTZ R106, R106, R140 ;  /* 0x0000008c6a6a7220 */ /* 0x000fc40000410000 */
[----:B------:R-:W-:Y:S01]  /*a680*/  FMUL.FTZ R107, R107, R140 ;  /* 0x0000008c6b6b7220 */ /* 0x000fe20000410000 */
[C---:B------:R-:W-:Y:S01]  /*a690*/  HMMA.16816.F32.BF16 R40, R48.reuse, R42, R108 ;  /* 0x0000002a3028723c */ /* 0x040fe2000004186c */
[--C-:B------:R-:W-:Y:S01]  /*a6a0*/  FFMA.FTZ R162, R162, c[0x0][0x23c], -R117.reuse ;  /* 0x00008f00a2a27a23 */ /* 0x100fe20000010875 */
[----:B------:R-:W-:Y:S01]  /*a6b0*/  LDSM.16.MT88.4 R108, [R170+0xe400] ;  /* 0x00e40000aa6c783b */ /* 0x000fe20000004200 */
[----:B------:R-:W-:Y:S01]  /*a6c0*/  FFMA.FTZ R141, R198, c[0x0][0x23c], -R117 ;  /* 0x00008f00c68d7a23 */ /* 0x000fe20000010875 */
[----:B------:R-:W-:Y:S01]  /*a6d0*/  MUFU.EX2 R123, R123 ;  /* 0x0000007b007b7308 */ /* 0x000fe20000000800 */
[--C-:B------:R-:W-:Y:S02]  /*a6e0*/  FFMA.FTZ R187, R151, c[0x0][0x23c], -R138.reuse ;  /* 0x00008f0097bb7a23 */ /* 0x100fe4000001088a */
[--C-:B------:R-:W-:Y:S01]  /*a6f0*/  FFMA.FTZ R198, R161, c[0x0][0x23c], -R138.reuse ;  /* 0x00008f00a1c67a23 */ /* 0x100fe2000001088a */
[----:B------:R-:W-:Y:S01]  /*a700*/  HMMA.16816.F32.BF16 R44, R48, R52, R44 ;  /* 0x00000034302c723c */ /* 0x000fe2000004182c */
[----:B------:R-:W-:-:S02]  /*a710*/  FFMA.FTZ R151, R152, c[0x0][0x23c], -R138 ;  /* 0x00008f0098977a23 */ /* 0x000fc4000001088a */
[----:B------:R-:W-:Y:S01]  /*a720*/  FFMA.FTZ R194, R194, R140, R135 ;  /* 0x0000008cc2c27223 */ /* 0x000fe20000010087 */
[----:B------:R-:W-:Y:S01]  /*a730*/  MUFU.EX2 R126, R126 ;  /* 0x0000007e007e7308 */ /* 0x000fe20000000800 */
[----:B------:R-:W-:Y:S02]  /*a740*/  FFMA.FTZ R152, R160, c[0x0][0x23c], -R138 ;  /* 0x00008f00a0987a23 */ /* 0x000fe4000001088a */
[----:B--2---:R-:W-:Y:S01]  /*a750*/  F2FP.BF16.PACK_AB R52, R65, R132 ;  /* 0x000000844134723e */ /* 0x004fe200000010ff */
[----:B------:R-:W-:Y:S01]  /*a760*/  HMMA.16816.F32.BF16 R48, R48, R54, R104 ;  /* 0x000000363030723c */ /* 0x000fe20000041868 */
[----:B----4-:R-:W-:Y:S01]  /*a770*/  F2FP.BF16.PACK_AB R53, R2, R63 ;  /* 0x0000003f0235723e */ /* 0x010fe200000010ff */
[--C-:B------:R-:W-:Y:S02]  /*a780*/  FFMA.FTZ R148, R148, c[0x0][0x23c], -R117.reuse ;  /* 0x00008f0094947a23 */ /* 0x100fe40000010875 */
[----:B------:R-:W2:Y:S01]  /*a790*/  MUFU.EX2 R125, R125 ;  /* 0x0000007d007d7308 */ /* 0x000ea20000000800 */
[----:B------:R-:W-:-:S02]  /*a7a0*/  FFMA.FTZ R161, R154, c[0x0][0x23c], -R117 ;  /* 0x00008f009aa17a23 */ /* 0x000fc40000010875 */
[----:B------:R-:W-:Y:S01]  /*a7b0*/  F2FP.BF16.PACK_AB R54, R59, R64 ;  /* 0x000000403b36723e */ /* 0x000fe200000010ff */
[--C-:B------:R-:W-:Y:S01]  /*a7c0*/  FFMA.FTZ R135, R146, c[0x0][0x23c], -R117.reuse ;  /* 0x00008f0092877a23 */ /* 0x100fe20000010875 */
[----:B-----5:R-:W-:Y:S01]  /*a7d0*/  F2FP.BF16.PACK_AB R55, R0, R57 ;  /* 0x000000390037723e */ /* 0x020fe200000010ff */
[----:B------:R-:W-:Y:S02]  /*a7e0*/  FFMA.FTZ R140, R156, c[0x0][0x23c], -R117 ;  /* 0x00008f009c8c7a23 */ /* 0x000fe40000010875 */
[----:B------:R-:W-:Y:S01]  /*a7f0*/  MUFU.EX2 R122, R122 ;  /* 0x0000007a007a7308 */ /* 0x000fe20000000800 */
[--C-:B------:R-:W-:Y:S02]  /*a800*/  FFMA.FTZ R139, R139, c[0x0][0x23c], -R138.reuse ;  /* 0x00008f008b8b7a23 */ /* 0x100fe4000001088a */
[--C-:B------:R-:W-:Y:S01]  /*a810*/  FFMA.FTZ R153, R153, c[0x0][0x23c], -R138.reuse ;  /* 0x00008f0099997a23 */ /* 0x100fe2000001088a */
[----:B-1----:R-:W-:Y:S01]  /*a820*/  HMMA.16816.F32.BF16 R12, R52, R68, R12 ;  /* 0x00000044340c723c */ /* 0x002fe2000004180c */
[----:B------:R-:W-:-:S02]  /*a830*/  FFMA.FTZ R143, R143, c[0x0][0x23c], -R138 ;  /* 0x00008f008f8f7a23 */ /* 0x000fc4000001088a */
[--C-:B------:R-:W-:Y:S01]  /*a840*/  FFMA.FTZ R155, R155, c[0x0][0x23c], -R138.reuse ;  /* 0x00008f009b9b7a23 */ /* 0x100fe2000001088a */
[----:B------:R-:W1:Y:S01]  /*a850*/  MUFU.EX2 R121, R121 ;  /* 0x0000007900797308 */ /* 0x000e620000000800 */
[----:B------:R-:W-:Y:S02]  /*a860*/  FFMA.FTZ R142, R142, c[0x0][0x23c], -R117 ;  /* 0x00008f008e8e7a23 */ /* 0x000fe40000010875 */
[--C-:B------:R-:W-:Y:S01]  /*a870*/  FFMA.FTZ R145, R145, c[0x0][0x23c], -R138.reuse ;  /* 0x00008f0091917a23 */ /* 0x100fe2000001088a */
[----:B------:R-:W-:Y:S01]  /*a880*/  HMMA.16816.F32.BF16 R16, R52, R70, R16 ;  /* 0x000000463410723c */ /* 0x000fe20000041810 */
[----:B------:R-:W4:Y:S01]  /*a890*/  LDSM.16.MT88.4 R68, [R168+0xd400] ;  /* 0x00d40000a844783b */ /* 0x000f220000004200 */
[--C-:B------:R-:W-:Y:S02]  /*a8a0*/  FFMA.FTZ R157, R157, c[0x0][0x23c], -R138.reuse ;  /* 0x00008f009d9d7a23 */ /* 0x100fe4000001088a */
[----:B------:R-:W-:Y:S01]  /*a8b0*/  MUFU.EX2 R190, R190 ;  /* 0x000000be00be7308 */ /* 0x000fe20000000800 */
[----:B------:R-:W-:-:S02]  /*a8c0*/  FFMA.FTZ R147, R147, c[0x0][0x23c], -R138 ;  /* 0x00008f0093937a23 */ /* 0x000fc4000001088a */
[----:B------:R-:W-:Y:S01]  /*a8d0*/  FFMA.FTZ R158, R158, c[0x0][0x23c], -R138 ;  /* 0x00008f009e9e7a23 */ /* 0x000fe2000001088a */
[C---:B------:R-:W-:Y:S01]  /*a8e0*/  HMMA.16816.F32.BF16 R4, R52.reuse, R72, R4 ;  /* 0x000000483404723c */ /* 0x040fe20000041804 */
[----:B------:R-:W-:Y:S02]  /*a8f0*/  FFMA.FTZ R202, R193, R197, R202 ;  /* 0x000000c5c1ca7223 */ /* 0x000fe400000100ca */
[----:B------:R-:W-:Y:S01]  /*a900*/  FADD.FTZ R194, R133, R194 ;  /* 0x000000c285c27221 */ /* 0x000fe20000010000 */
[----:B------:R-:W-:Y:S01]  /*a910*/  MUFU.EX2 R167, R167 ;  /* 0x000000a700a77308 */ /* 0x000fe20000000800 */
[----:B------:R-:W-:Y:S02]  /*a920*/  FADD.FTZ R131, R131, R202 ;  /* 0x000000ca83837221 */ /* 0x000fe40000010000 */
[----:B------:R-:W-:Y:S01]  /*a930*/  FADD.FTZ R129, R129, R194 ;  /* 0x000000c281817221 */ /* 0x000fe20000010000 */
[----:B------:R-:W-:Y:S01]  /*a940*/  HMMA.16816.F32.BF16 R8, R52, R74, R8 ;  /* 0x0000004a3408723c */ /* 0x000fe20000041808 */
[----:B------:R-:W5:Y:S01]  /*a950*/  LDSM.16.MT88.4 R72, [R168+0xb400] ;  /* 0x00b40000a848783b */ /* 0x000f620000004200 */
[----:B------:R-:W-:-:S02]  /*a960*/  FADD.FTZ R134, R134, R131 ;  /* 0x0000008386867221 */ /* 0x000fc40000010000 */
[----:B------:R-:W-:Y:S01]  /*a970*/  MUFU.EX2 R164, R164 ;  /* 0x000000a400a47308 */ /* 0x000fe20000000800 */
[----:B------:R-:W-:Y:S02]  /*a980*/  FADD.FTZ R118, R118, R129 ;  /* 0x0000008176767221 */ /* 0x000fe40000010000 */
[----:B------:R-:W-:Y:S01]  /*a990*/  FADD.FTZ R119, R119, R134 ;  /* 0x0000008677777221 */ /* 0x000fe20000010000 */
[C---:B---3--:R-:W-:Y:S01]  /*a9a0*/  HMMA.16816.F32.BF16 R20, R52.reuse, R76, R20 ;  /* 0x0000004c3414723c */ /* 0x048fe20000041814 */
[----:B------:R-:W-:Y:S02]  /*a9b0*/  FADD.FTZ R63, R63, R118 ;  /* 0x000000763f3f7221 */ /* 0x000fe40000010000 */
[----:B------:R-:W-:Y:S01]  /*a9c0*/  FADD.FTZ R132, R132, R119 ;  /* 0x0000007784847221 */ /* 0x000fe20000010000 */
[----:B------:R-:W-:Y:S01]  /*a9d0*/  MUFU.EX2 R163, R163 ;  /* 0x000000a300a37308 */ /* 0x000fe20000000800 */
[----:B------:R-:W-:Y:S02]  /*a9e0*/  FADD.FTZ R2, R2, R63 ;  /* 0x0000003f02027221 */ /* 0x000fe40000010000 */
[----:B------:R-:W-:Y:S01]  /*a9f0*/  FADD.FTZ R65, R65, R132 ;  /* 0x0000008441417221 */ /* 0x000fe20000010000 */
[----:B------:R-:W-:Y:S01]  /*aa00*/  HMMA.16816.F32.BF16 R24, R52, R78, R24 ;  /* 0x0000004e3418723c */ /* 0x000fe20000041818 */
[----:B------:R-:W3:Y:S01]  /*aa10*/  LDSM.16.MT88.4 R76, [R170+0xd400] ;  /* 0x00d40000aa4c783b */ /* 0x000ee20000004200 */
[----:B------:R-:W-:-:S02]  /*aa20*/  FFMA.FTZ R149, R149, c[0x0][0x23c], -R138 ;  /* 0x00008f0095957a23 */ /* 0x000fc4000001088a */
[----:B------:R-:W-:Y:S01]  /*aa30*/  MUFU.EX2 R166, R166 ;  /* 0x000000a600a67308 */ /* 0x000fe20000000800 */
[----:B------:R-:W-:Y:S02]  /*aa40*/  FADD.FTZ R64, R64, R65 ;  /* 0x0000004140407221 */ /* 0x000fe40000010000 */
[----:B------:R-:W-:Y:S01]  /*aa50*/  FFMA.FTZ R150, R150, c[0x0][0x23c], -R138 ;  /* 0x00008f0096967a23 */ /* 0x000fe2000001088a */
[----:B----4-:R-:W-:Y:S01]  /*aa60*/  HMMA.16816.F32.BF16 R44, R52, R68, R44 ;  /* 0x00000044342c723c */ /* 0x010fe2000004182c */
[----:B------:R-:W-:-:S03]  /*aa70*/  FADD.FTZ R59, R59, R64 ;  /* 0x000000403b3b7221 */ /* 0x000fc60000010000 */
[----:B------:R-:W-:Y:S01]  /*aa80*/  MUFU.EX2 R165, R165 ;  /* 0x000000a500a57308 */ /* 0x000fe20000000800 */
[--C-:B------:R-:W-:Y:S02]  /*aa90*/  FFMA.FTZ R137, R137, c[0x0][0x23c], -R138.reuse ;  /* 0x00008f0089897a23 */ /* 0x100fe4000001088a */
[--C-:B------:R-:W-:Y:S01]  /*aaa0*/  FFMA.FTZ R194, R66, c[0x0][0x23c], -R117.reuse ;  /* 0x00008f0042c27a23 */ /* 0x100fe20000010875 */
[C---:B------:R-:W-:Y:S01]  /*aab0*/  HMMA.16816.F32.BF16 R48, R52.reuse, R70, R48 ;  /* 0x000000463430723c */ /* 0x040fe20000041830 */
[----:B------:R-:W4:Y:S01]  /*aac0*/  LDSM.16.MT88.4 R68, [R168+0x9800] ;  /* 0x00980000a844783b */ /* 0x000f220000004200 */
[----:B------:R-:W-:Y:S02]  /*aad0*/  FFMA.FTZ R159, R159, c[0x0][0x23c], -R138 ;  /* 0x00008f009f9f7a23 */ /* 0x000fe4000001088a */
[----:B------:R-:W-:Y:S01]  /*aae0*/  MUFU.EX2 R162, R162 ;  /* 0x000000a200a27308 */ /* 0x000fe20000000800 */
[--C-:B------:R-:W-:Y:S02]  /*aaf0*/  FFMA.FTZ R58, R58, c[0x0][0x23c], -R117.reuse ;  /* 0x00008f003a3a7a23 */ /* 0x100fe40000010875 */
[--C-:B------:R-:W-:Y:S01]  /*ab00*/  FFMA.FTZ R61, R61, c[0x0][0x23c], -R117.reuse ;  /* 0x00008f003d3d7a23 */ /* 0x100fe20000010875 */
[----:B-----5:R-:W-:Y:S01]  /*ab10*/  HMMA.16816.F32.BF16 R28, R52, R72, R28 ;  /* 0x00000048341c723c */ /* 0x020fe2000004181c */
[----:B------:R-:W-:-:S03]  /*ab20*/  FFMA.FTZ R60, R60, c[0x0][0x23c], -R117 ;  /* 0x00008f003c3c7a23 */ /* 0x000fc60000010875 */
[----:B------:R-:W-:Y:S04]  /*ab30*/  MUFU.EX2 R141, R141 ;  /* 0x0000008d008d7308 */ /* 0x000fe80000000800 */
[C---:B------:R-:W-:Y:S01]  /*ab40*/  HMMA.16816.F32.BF16 R32, R52.reuse, R74, R32 ;  /* 0x0000004a3420723c */ /* 0x040fe20000041820 */
[----:B------:R-:W5:Y:S03]  /*ab50*/  LDSM.16.MT88.4 R72, [R170+0x9800] ;  /* 0x00980000aa48783b */ /* 0x000f660000004200 */
[----:B------:R-:W-:Y:S04]  /*ab60*/  MUFU.EX2 R187, R187 ;  /* 0x000000bb00bb7308 */ /* 0x000fe80000000800 */
[C---:B---3--:R-:W-:Y:S04]  /*ab70*/  HMMA.16816.F32.BF16 R36, R52.reuse, R76, R36 ;  /* 0x0000004c3424723c */ /* 0x048fe80000041824 */
[----:B------:R-:W3:Y:S04]  /*ab80*/  MUFU.EX2 R198, R198 ;  /* 0x000000c600c67308 */ /* 0x000ee80000000800 */
[----:B------:R-:W-:Y:S01]  /*ab90*/  HMMA.16816.F32.BF16 R40, R52, R78, R40 ;  /* 0x0000004e3428723c */ /* 0x000fe20000041828 */
[----:B------:R-:W5:Y:S03]  /*aba0*/  LDSM.16.MT88.4 R76, [R170+0xb800] ;  /* 0x00b80000aa4c783b */ /* 0x000f660000004200 */
[----:B------:R-:W-:Y:S03]  /*abb0*/  MUFU.EX2 R151, R151 ;  /* 0x0000009700977308 */ /* 0x000fe60000000800 */
[----:B------:R-:W-:Y:S01]  /*abc0*/  F2FP.BF16.PACK_AB R52, R127, R130 ;  /* 0x000000827f34723e */ /* 0x000fe200000010ff */
[----:B------:R-:W-:Y:S01]  /*abd0*/  FADD.FTZ R130, R130, R59 ;  /* 0x0000003b82827221 */ /* 0x000fe20000010000 */
[----:B--2---:R-:W-:-:S02]  /*abe0*/  F2FP.BF16.PACK_AB R53, R125, R126 ;  /* 0x0000007e7d35723e */ /* 0x004fc400000010ff */
[----:B------:R-:W-:Y:S01]  /*abf0*/  F2FP.BF16.PACK_AB R54, R123, R124 ;  /* 0x0000007c7b36723e */ /* 0x000fe200000010ff */
[----:B------:R-:W2:Y:S01]  /*ac00*/  MUFU.EX2 R152, R152 ;  /* 0x0000009800987308 */ /* 0x000ea20000000800 */
[----:B-1----:R-:W-:Y:S01]  /*ac10*/  F2FP.BF16.PACK_AB R55, R121, R122 ;  /* 0x0000007a7937723e */ /* 0x002fe200000010ff */
[----:B------:R-:W-:Y:S01]  /*ac20*/  FADD.FTZ R127, R127, R130 ;  /* 0x000000827f7f7221 */ /* 0x000fe20000010000 */
[----:B---3--:R-:W-:-:S03]  /*ac30*/  F2FP.BF16.PACK_AB R104, R198, R187 ;  /* 0x000000bbc668723e */ /* 0x008fc600000010ff */
[----:B------:R-:W-:Y:S02]  /*ac40*/  FADD.FTZ R124, R124, R127 ;  /* 0x0000007f7c7c7221 */ /* 0x000fe40000010000 */
[----:B----4-:R-:W-:Y:S01]  /*ac50*/  HMMA.16816.F32.BF16 R12, R52, R68, R12 ;  /* 0x00000044340c723c */ /* 0x010fe2000004180c */
[----:B------:R-:W-:Y:S01]  /*ac60*/  MUFU.EX2 R148, R148 ;  /* 0x0000009400947308 */ /* 0x000fe20000000800 */
[----:B------:R-:W-:-:S06]  /*ac70*/  FADD.FTZ R123, R123, R124 ;  /* 0x0000007c7b7b7221 */ /* 0x000fcc0000010000 */
[----:B------:R-:W-:Y:S01]  /*ac80*/  HMMA.16816.F32.BF16 R16, R52, R70, R16 ;  /* 0x000000463410723c */ /* 0x000fe20000041810 */
[----:B------:R-:W1:Y:S01]  /*ac90*/  LDSM.16.MT88.4 R68, [R168+0xd800] ;  /* 0x00d80000a844783b */ /* 0x000e620000004200 */
[----:B------:R-:W3:Y:S01]  /*aca0*/  MUFU.EX2 R161, R161 ;  /* 0x000000a100a17308 */ /* 0x000ee20000000800 */
[----:B--2---:R-:W-:-:S05]  /*acb0*/  F2FP.BF16.PACK_AB R106, R152, R151 ;  /* 0x00000097986a723e */ /* 0x004fca00000010ff */
[C---:B-----5:R-:W-:Y:S02]  /*acc0*/  HMMA.16816.F32.BF16 R4, R52.reuse, R72, R4 ;  /* 0x000000483404723c */ /* 0x060fe40000041804 */
[----:B------:R-:W-:Y:S06]  /*acd0*/  MUFU.EX2 R135, R135 ;  /* 0x0000008700877308 */ /* 0x000fec0000000800 */
[----:B------:R-:W-:Y:S01]  /*ace0*/  HMMA.16816.F32.BF16 R8, R52, R74, R8 ;  /* 0x0000004a3408723c */ /* 0x000fe20000041808 */
[----:B------:R-:W2:Y:S01]  /*acf0*/  LDSM.16.MT88.4 R72, [R168+0xb800] ;  /* 0x00b80000a848783b */ /* 0x000ea20000004200 */
[----:B------:R-:W4:Y:S01]  /*ad00*/  MUFU.EX2 R140, R140 ;  /* 0x0000008c008c7308 */ /* 0x000f220000000800 */
[----:B---3--:R-:W-:-:S05]  /*ad10*/  F2FP.BF16.PACK_AB R105, R161, R148 ;  /* 0x00000094a169723e */ /* 0x008fca00000010ff */
[C---:B------:R-:W-:Y:S02]  /*ad20*/  HMMA.16816.F32.BF16 R20, R52.reuse, R76, R20 ;  /* 0x0000004c3414723c */ /* 0x040fe40000041814 */
[----:B------:R-:W-:Y:S06]  /*ad30*/  MUFU.EX2 R149, R149 ;  /* 0x0000009500957308 */ /* 0x000fec0000000800 */
[C---:B------:R-:W-:Y:S01]  /*ad40*/  HMMA.16816.F32.BF16 R24, R52.reuse, R78, R24 ;  /* 0x0000004e3418723c */ /* 0x040fe20000041818 */
[----:B------:R-:W3:Y:S01]  /*ad50*/  LDSM.16.MT88.4 R76, [R170+0xd800] ;  /* 0x00d80000aa4c783b */ /* 0x000ee20000004200 */
[----:B----4-:R-:W-:Y:S01]  /*ad60*/  F2FP.BF16.PACK_AB R107, R140, R135 ;  /* 0x000000878c6b723e */ /* 0x010fe200000010ff */
[----:B------:R-:W-:Y:S05]  /*ad70*/  MUFU.EX2 R150, R150 ;  /* 0x0000009600967308 */ /* 0x000fea0000000800 */
[C---:B-1----:R-:W-:Y:S03]  /*ad80*/  HMMA.16816.F32.BF16 R44, R52.reuse, R68, R44 ;  /* 0x00000044342c723c */ /* 0x042fe6000004182c */
[----:B------:R-:W-:Y:S05]  /*ad90*/  MUFU.EX2 R137, R137 ;  /* 0x0000008900897308 */ /* 0x000fea0000000800 */
[C---:B------:R-:W-:Y:S01]  /*ada0*/  HMMA.16816.F32.BF16 R48, R52.reuse, R70, R48 ;  /* 0x000000463430723c */ /* 0x040fe20000041830 */
[----:B------:R-:W1:Y:S02]  /*adb0*/  LDSM.16.MT88.4 R68, [R170+0xbc00] ;  /* 0x00bc0000aa44783b */ /* 0x000e640000004200 */
[----:B------:R-:W-:Y:S05]  /*adc0*/  MUFU.EX2 R194, R194 ;  /* 0x000000c200c27308 */ /* 0x000fea0000000800 */
        /* <DEDUP_REMOVED lines=24> */
[C---:B--2---:R-:W-:Y:S08]  /*af50*/  HMMA.16816.F32.BF16 R28, R52.reuse, R76, R28 ;  /* 0x0000004c341c723c */ /* 0x044ff0000004181c */
[C---:B------:R-:W-:Y:S01]  /*af60*/  HMMA.16816.F32.BF16 R32, R52.reuse, R78, R32 ;  /* 0x0000004e3420723c */ /* 0x040fe20000041820 */
[----:B------:R-:W-:Y:S07]  /*af70*/  LDSM.16.MT88.4 R76, [R168+0xa400] ;  /* 0x00a40000a84c783b */ /* 0x000fee0000004200 */
[C---:B---3--:R-:W-:Y:S08]  /*af80*/  HMMA.16816.F32.BF16 R36, R52.reuse, R72, R36 ;  /* 0x000000483424723c */ /* 0x048ff00000041824 */
[----:B------:R-:W-:Y:S01]  /*af90*/  HMMA.16816.F32.BF16 R40, R52, R74, R40 ;  /* 0x0000004a3428723c */ /* 0x000fe20000041828 */
[----:B------:R-:W2:Y:S04]  /*afa0*/  LDSM.16.MT88.4 R52, [R168+0xa000] ;  /* 0x00a00000a834783b */ /* 0x000ea80000004200 */
[----:B------:R-:W-:Y:S03]  /*afb0*/  LDSM.16.MT88.4 R72, [R170+0xc000] ;  /* 0x00c00000aa48783b */ /* 0x000fe60000004200 */
[C---:B-1----:R-:W-:Y:S01]  /*afc0*/  HMMA.16816.F32.BF16 R112, R104.reuse, R68, R4 ;  /* 0x000000446870723c */ /* 0x042fe20000041804 */
[----:B------:R-:W-:Y:S07]  /*afd0*/  LDSM.16.MT88.4 R4, [R168+0xe000] ;  /* 0x00e00000a804783b */ /* 0x000fee0000004200 */
[C---:B------:R-:W-:Y:S01]  /*afe0*/  HMMA.16816.F32.BF16 R8, R104.reuse, R70, R8 ;  /* 0x000000466808723c */ /* 0x040fe20000041808 */
[----:B------:R-:W1:Y:S07]  /*aff0*/  LDSM.16.MT88.4 R68, [R168+0xc000] ;  /* 0x00c00000a844783b */ /* 0x000e6e0000004200 */
[C---:B--2---:R-:W-:Y:S08]  /*b000*/  HMMA.16816.F32.BF16 R12, R104.reuse, R52, R12 ;  /* 0x00000034680c723c */ /* 0x044ff0000004180c */
[C---:B------:R-:W-:Y:S01]  /*b010*/  HMMA.16816.F32.BF16 R16, R104.reuse, R54, R16 ;  /* 0x000000366810723c */ /* 0x040fe20000041810 */
[----:B------:R-:W2:Y:S07]  /*b020*/  LDSM.16.MT88.4 R52, [R170+0xe000] ;  /* 0x00e00000aa34783b */ /* 0x000eae0000004200 */
[C---:B-1----:R-:W-:Y:S08]  /*b030*/  HMMA.16816.F32.BF16 R28, R104.reuse, R68, R28 ;  /* 0x00000044681c723c */ /* 0x042ff0000004181c */
[C---:B------:R-:W-:Y:S01]  /*b040*/  HMMA.16816.F32.BF16 R32, R104.reuse, R70, R32 ;  /* 0x000000466820723c */ /* 0x040fe20000041820 */
[----:B------:R-:W1:Y:S07]  /*b050*/  LDSM.16.MT88.4 R68, [R170+0xa400] ;  /* 0x00a40000aa44783b */ /* 0x000e6e0000004200 */
[C---:B------:R-:W-:Y:S08]  /*b060*/  HMMA.16816.F32.BF16 R20, R104.reuse, R72, R20 ;  /* 0x000000486814723c */ /* 0x040ff00000041814 */
[C---:B------:R-:W-:Y:S08]  /*b070*/  HMMA.16816.F32.BF16 R24, R104.reuse, R74, R24 ;  /* 0x0000004a6818723c */ /* 0x040ff00000041818 */
[C---:B------:R-:W-:Y:S08]  /*b080*/  HMMA.16816.F32.BF16 R44, R104.reuse, R4, R44 ;  /* 0x00000004682c723c */ /* 0x040ff0000004182c */
[C---:B--2---:R-:W-:Y:S01]  /*b090*/  HMMA.16816.F32.BF16 R36, R104.reuse, R52, R36 ;  /* 0x000000346824723c */ /* 0x044fe20000041824 */
[----:B------:R-:W-:Y:S07]  /*b0a0*/  MUFU.EX2 R52, R139 ;  /* 0x0000008b00347308 */ /* 0x000fee0000000800 */
[C---:B------:R-:W-:Y:S01]  /*b0b0*/  HMMA.16816.F32.BF16 R40, R104.reuse, R54, R40 ;  /* 0x000000366828723c */ /* 0x040fe20000041828 */
[----:B------:R-:W2:Y:S07]  /*b0c0*/  MUFU.EX2 R55, R153 ;  /* 0x0000009900377308 */ /* 0x000eae0000000800 */
[----:B------:R-:W-:Y:S01]  /*b0d0*/  HMMA.16816.F32.BF16 R104, R104, R6, R48 ;  /* 0x000000066868723c */ /* 0x000fe20000041830 */
[----:B------:R-:W-:Y:S06]  /*b0e0*/  MUFU.EX2 R53, R143 ;  /* 0x0000008f00357308 */ /* 0x000fec0000000800 */
        /* <DEDUP_REMOVED lines=12> */
[C---:B-1----:R-:W-:Y:S08]  /*b1b0*/  HMMA.16816.F32.BF16 R112, R4.reuse, R68, R112 ;  /* 0x000000440470723c */ /* 0x042ff00000041870 */
        /* <DEDUP_REMOVED lines=13> */
[----:B------:R-:W-:Y:S01]  /*b290*/  LDSM.16.MT88.4 R20, [R170+0xc800] ;  /* 0x00c80000aa14783b */ /* 0x000fe20000004200 */
[----:B------:R-:W-:-:S03]  /*b2a0*/  FFMA.FTZ R34, R67, c[0x0][0x23c], -R117 ;  /* 0x00008f0043227a23 */ /* 0x000fc60000010875 */
[C---:B------:R-:W-:Y:S02]  /*b2b0*/  HMMA.16816.F32.BF16 R96, R4.reuse, R108, R36 ;  /* 0x0000006c0460723c */ /* 0x040fe40000041824 */
[----:B------:R-:W-:Y:S05]  /*b2c0*/  MUFU.EX2 R31, R158 ;  /* 0x0000009e001f7308 */ /* 0x000fea0000000800 */
[----:B------:R-:W-:Y:S01]  /*b2d0*/  FADD.FTZ R37, R57, R2 ;  /* 0x0000000239257221 */ /* 0x000fe20000010000 */
[----:B-1----:R-:W-:Y:S01]  /*b2e0*/  HMMA.16816.F32.BF16 R100, R4, R8, R44 ;  /* 0x000000080464723c */ /* 0x002fe2000004182c */
[----:B------:R-:W-:Y:S01]  /*b2f0*/  MOV R2, R56 ;  /* 0x0000003800027202 */ /* 0x000fe20000000f00 */
[----:B------:R-:W-:Y:S01]  /*b300*/  MUFU.EX2 R32, R32 ;  /* 0x0000002000207308 */ /* 0x000fe20000000800 */
[----:B------:R-:W-:-:S02]  /*b310*/  FADD.FTZ R37, R0, R37 ;  /* 0x0000002500257221 */ /* 0x000fc40000010000 */
[----:B------:R-:W-:Y:S02]  /*b320*/  FADD.FTZ R0, R164, R167 ;  /* 0x000000a7a4007221 */ /* 0x000fe40000010000 */
[----:B------:R-:W-:Y:S01]  /*b330*/  FADD.FTZ R126, R126, R37 ;  /* 0x000000257e7e7221 */ /* 0x000fe20000010000 */
[C---:B------:R-:W-:Y:S01]  /*b340*/  HMMA.16816.F32.BF16 R104, R4.reuse, R10, R104 ;  /* 0x0000000a0468723c */ /* 0x040fe20000041868 */
[----:B------:R-:W1:Y:S01]  /*b350*/  LDSM.16.MT88.4 R8, [R170+0xe800] ;  /* 0x00e80000aa08783b */ /* 0x000e620000004200 */
[----:B------:R-:W4:Y:S01]  /*b360*/  MUFU.EX2 R35, R35 ;  /* 0x0000002300237308 */ /* 0x000f220000000800 */
[----:B------:R-:W-:Y:S02]  /*b370*/  FADD.FTZ R125, R125, R126 ;  /* 0x0000007e7d7d7221 */ /* 0x000fe40000010000 */
[----:B------:R-:W-:Y:S02]  /*b380*/  FADD.FTZ R0, R163, R0 ;  /* 0x00000000a3007221 */ /* 0x000fe40000010000 */
[----:B------:R-:W-:Y:S01]  /*b390*/  FADD.FTZ R122, R122, R125 ;  /* 0x0000007d7a7a7221 */ /* 0x000fe20000010000 */
[----:B------:R-:W-:Y:S01]  /*b3a0*/  HMMA.16816.F32.BF16 R76, R4, R78, R16 ;  /* 0x0000004e044c723c */ /* 0x000fe20000041810 */
[----:B------:R-:W5:Y:S01]  /*b3b0*/  LDSM.16.MT88.4 R16, [R168+0xc800] ;  /* 0x00c80000a810783b */ /* 0x000f620000004200 */
[----:B------:R-:W-:Y:S01]  /*b3c0*/  MUFU.EX2 R33, R33 ;  /* 0x0000002100217308 */ /* 0x000fe20000000800 */
[----:B------:R-:W-:-:S02]  /*b3d0*/  FADD.FTZ R121, R121, R122 ;  /* 0x0000007a79797221 */ /* 0x000fc40000010000 */
[----:B------:R-:W-:Y:S02]  /*b3e0*/  FADD.FTZ R187, R187, R0 ;  /* 0x00000000bbbb7221 */ /* 0x000fe40000010000 */
[----:B------:R-:W-:Y:S01]  /*b3f0*/  FADD.FTZ R166, R166, R121 ;  /* 0x00000079a6a67221 */ /* 0x000fe20000010000 */
[C---:B------:R-:W-:Y:S01]  /*b400*/  HMMA.16816.F32.BF16 R84, R4.reuse, R86, R24 ;  /* 0x000000560454723c */ /* 0x040fe20000041818 */
[----:B------:R-:W-:Y:S01]  /*b410*/  LDSM.16.MT88.4 R24, [R168+0xa800] ;  /* 0x00a80000a818783b */ /* 0x000fe20000004200 */
[----:B------:R-:W2:Y:S01]  /*b420*/  MUFU.EX2 R34, R34 ;  /* 0x0000002200227308 */ /* 0x000ea20000000800 */
[----:B------:R-:W-:Y:S02]  /*b430*/  FADD.FTZ R165, R165, R166 ;  /* 0x000000a6a5a57221 */ /* 0x000fe40000010000 */
[----:B------:R-:W-:Y:S02]  /*b440*/  FADD.FTZ R198, R198, R187 ;  /* 0x000000bbc6c67221 */ /* 0x000fe40000010000 */
[----:B------:R-:W-:Y:S01]  /*b450*/  FADD.FTZ R162, R162, R165 ;  /* 0x000000a5a2a27221 */ /* 0x000fe20000010000 */
[----:B------:R-:W-:Y:S03]  /*b460*/  HMMA.16816.F32.BF16 R108, R4, R110, R40 ;  /* 0x0000006e046c723c */ /* 0x000fe60000041828 */
[----:B------:R-:W-:-:S04]  /*b470*/  FADD.FTZ R141, R141, R162 ;  /* 0x000000a28d8d7221 */ /* 0x000fc80000010000 */
[----:B---3--:R-:W-:Y:S01]  /*b480*/  F2FP.BF16.PACK_AB R4, R29, R30 ;  /* 0x0000001e1d04723e */ /* 0x008fe200000010ff */
[----:B------:R-:W-:Y:S01]  /*b490*/  FADD.FTZ R0, R148, R141 ;  /* 0x0000008d94007221 */ /* 0x000fe20000010000 */
[----:B----4-:R-:W-:Y:S02]  /*b4a0*/  F2FP.BF16.PACK_AB R5, R35, R32 ;  /* 0x000000202305723e */ /* 0x010fe400000010ff */
[----:B------:R-:W-:Y:S01]  /*b4b0*/  F2FP.BF16.PACK_AB R6, R31, R28 ;  /* 0x0000001c1f06723e */ /* 0x000fe200000010ff */
[----:B------:R-:W-:Y:S01]  /*b4c0*/  FADD.FTZ R0, R161, R0 ;  /* 0x00000000a1007221 */ /* 0x000fe20000010000 */
[----:B--2---:R-:W-:-:S07]  /*b4d0*/  F2FP.BF16.PACK_AB R7, R34, R33 ;  /* 0x000000212207723e */ /* 0x004fce00000010ff */
[C---:B------:R-:W-:Y:S08]  /*b4e0*/  HMMA.16816.F32.BF16 R112, R4.reuse, R12, R112 ;  /* 0x0000000c0470723c */ /* 0x040ff00000041870 */
[C---:B------:R-:W-:Y:S01]  /*b4f0*/  HMMA.16816.F32.BF16 R68, R4.reuse, R14, R68 ;  /* 0x0000000e0444723c */ /* 0x040fe20000041844 */
[----:B------:R-:W2:Y:S07]  /*b500*/  LDSM.16.MT88.4 R12, [R168+0xe800] ;  /* 0x00e80000a80c783b */ /* 0x000eae0000004200 */
[C---:B-1----:R-:W-:Y:S08]  /*b510*/  HMMA.16816.F32.BF16 R96, R4.reuse, R8, R96 ;  /* 0x000000080460723c */ /* 0x042ff00000041860 */
[C---:B------:R-:W-:Y:S01]  /*b520*/  HMMA.16816.F32.BF16 R108, R4.reuse, R10, R108 ;  /* 0x0000000a046c723c */ /* 0x040fe2000004186c */
[----:B------:R-:W1:Y:S07]  /*b530*/  LDSM.16.MT88.4 R8, [R170+0xcc00] ;  /* 0x00cc0000aa08783b */ /* 0x000e6e0000004200 */
[C---:B-----5:R-:W-:Y:S08]  /*b540*/  HMMA.16816.F32.BF16 R88, R4.reuse, R16, R88 ;  /* 0x000000100458723c */ /* 0x060ff00000041858 */
[C---:B------:R-:W-:Y:S01]  /*b550*/  HMMA.16816.F32.BF16 R92, R4.reuse, R18, R92 ;  /* 0x00000012045c723c */ /* 0x040fe2000004185c */
[----:B------:R-:W3:Y:S07]  /*b560*/  LDSM.16.MT88.4 R16, [R168+0xac00] ;  /* 0x00ac0000a810783b */ /* 0x000eee0000004200 */
[C---:B------:R-:W-:Y:S08]  /*b570*/  HMMA.16816.F32.BF16 R80, R4.reuse, R20, R80 ;  /* 0x000000140450723c */ /* 0x040ff00000041850 */
[C---:B------:R-:W-:Y:S01]  /*b580*/  HMMA.16816.F32.BF16 R84, R4.reuse, R22, R84 ;  /* 0x000000160454723c */ /* 0x040fe20000041854 */
[----:B------:R-:W4:Y:S07]  /*b590*/  LDSM.16.MT88.4 R20, [R170+0xac00] ;  /* 0x00ac0000aa14783b */ /* 0x000f2e0000004200 */
[C---:B--2---:R-:W-:Y:S08]  /*b5a0*/  HMMA.16816.F32.BF16 R100, R4.reuse, R12, R100 ;  /* 0x0000000c0464723c */ /* 0x044ff00000041864 */
[C---:B------:R-:W-:Y:S01]  /*b5b0*/  HMMA.16816.F32.BF16 R104, R4.reuse, R14, R104 ;  /* 0x0000000e0468723c */ /* 0x040fe20000041868 */
[----:B------:R-:W2:Y:S07]  /*b5c0*/  LDSM.16.MT88.4 R12, [R168+0xcc00] ;  /* 0x00cc0000a80c783b */ /* 0x000eae0000004200 */
[C---:B------:R-:W-:Y:S01]  /*b5d0*/  HMMA.16816.F32.BF16 R72, R4.reuse, R24, R72 ;  /* 0x000000180448723c */ /* 0x040fe20000041848 */
[----:B------:R-:W5:Y:S07]  /*b5e0*/  MUFU.EX2 R24, R159 ;  /* 0x0000009f00187308 */ /* 0x000f6e0000000800 */
[----:B------:R-:W-:Y:S01]  /*b5f0*/  HMMA.16816.F32.BF16 R76, R4, R26, R76 ;  /* 0x0000001a044c723c */ /* 0x000fe2000004184c */
[----:B------:R-:W-:Y:S06]  /*b600*/  MUFU.EX2 R26, R58 ;  /* 0x0000003a001a7308 */ /* 0x000fec0000000800 */
[----:B------:R-:W-:-:S02]  /*b610*/  F2FP.BF16.PACK_AB R6, R137, R150 ;  /* 0x000000968906723e */ /* 0x000fc400000010ff */
[----:B------:R-:W1:Y:S01]  /*b620*/  MUFU.EX2 R25, R61 ;  /* 0x0000003d00197308 */ /* 0x000e620000000800 */
[----:B-----5:R-:W-:-:S07]  /*b630*/  F2FP.BF16.PACK_AB R4, R24, R149 ;  /* 0x000000951804723e */ /* 0x020fce00000010ff */
[----:B------:R-:W5:Y:S01]  /*b640*/  MUFU.EX2 R27, R60 ;  /* 0x0000003c001b7308 */ /* 0x000f620000000800 */
[----:B-1----:R-:W-:Y:S02]  /*b650*/  F2FP.BF16.PACK_AB R5, R25, R26 ;  /* 0x0000001a1905723e */ /* 0x002fe400000010ff */
[----:B-----5:R-:W-:-:S07]  /*b660*/  F2FP.BF16.PACK_AB R7, R194, R27 ;  /* 0x0000001bc207723e */ /* 0x020fce00000010ff */
[C---:B------:R-:W-:Y:S08]  /*b670*/  HMMA.16816.F32.BF16 R80, R4.reuse, R8, R80 ;  /* 0x000000080450723c */ /* 0x040ff00000041850 */
[C---:B------:R-:W-:Y:S01]  /*b680*/  HMMA.16816.F32.BF16 R84, R4.reuse, R10, R84 ;  /* 0x0000000a0454723c */ /* 0x040fe20000041854 */
[----:B------:R-:W1:Y:S07]  /*b690*/  LDSM.16.MT88.4 R8, [R168+0xec00] ;  /* 0x00ec0000a808783b */ /* 0x000e6e0000004200 */
[C---:B---3--:R-:W-:Y:S08]  /*b6a0*/  HMMA.16816.F32.BF16 R72, R4.reuse, R16, R72 ;  /* 0x000000100448723c */ /* 0x048ff00000041848 */
[C---:B------:R-:W-:Y:S01]  /*b6b0*/  HMMA.16816.F32.BF16 R76, R4.reuse, R18, R76 ;  /* 0x00000012044c723c */ /* 0x040fe2000004184c */
[----:B------:R-:W3:Y:S07]  /*b6c0*/  LDSM.16.MT88.4 R16, [R170+0xec00] ;  /* 0x00ec0000aa10783b */ /* 0x000eee0000004200 */
[C---:B----4-:R-:W-:Y:S07]  /*b6d0*/  HMMA.16816.F32.BF16 R112, R4.reuse, R20, R112 ;  /* 0x000000140470723c */ /* 0x050fee0000041870 */
[----:B------:R-:W-:Y:S01]  /*b6e0*/  FADD.FTZ R21, R135, R0 ;  /* 0x0000000087157221 */ /* 0x000fe20000010000 */
[----:B--2---:R-:W-:Y:S03]  /*b6f0*/  HMMA.16816.F32.BF16 R88, R4, R12, R88 ;  /* 0x0000000c0458723c */ /* 0x004fe60000041858 */
        /* <DEDUP_REMOVED lines=33> */
[----:B------:R-:W-:-:S08]  /*b910*/  FADD.FTZ R193, R137, R150 ;  /* 0x0000009689c17221 */ /* 0x000fd00000010000 */
.L_x_1261:
        /* <DEDUP_REMOVED lines=8> */
.L_x_1273:
[----:B------:R-:W-:Y:S01]  /*b9a0*/  IADD3 R182, R182, -0x1, RZ ;  /* 0xffffffffb6b67810 */ /* 0x000fe20007ffe0ff */
[----:B------:R-:W-:Y:S04]  /*b9b0*/  DEPBAR.LE SB0, 0x0 ;  /* 0x000080000000791a */ /* 0x000fe80000000000 */
[----:B------:R-:W-:Y:S01]  /*b9c0*/  BAR.SYNC.DEFER_BLOCKING 0x0 ;  /* 0x0000000000007b1d */ /* 0x000fe20000010000 */
[----:B------:R-:W-:Y:S01]  /*b9d0*/  MOV R0, R187 ;  /* 0x000000bb00007202 */ /* 0x000fe20000000f00 */
[----:B------:R-:W-:Y:S04]  /*b9e0*/  IMAD.MOV.U32 R2, RZ, RZ, R190 ;  /* 0x000000ffff027224 */ /* 0x000fe800078e00be */
[----:B------:R-:W-:-:S05]  /*b9f0*/  @!P6 BRA `(.L_x_1270) ;  /* 0x000003c00000e947 */ /* 0x000fca0003800000 */
[----:B------:R-:W-:Y:S04]  /*ba00*/  IABS R0, c[0x0][0x2d0] ;  /* 0x0000b40000007a13 */ /* 0x000fe80000000000 */
[----:B------:R-:W1:Y:S10]  /*ba10*/  I2F.RP R7, R0 ;  /* 0x0000000000077306 */ /* 0x000e740000209400 */
[----:B-1----:R-:W1:Y:S02]  /*ba20*/  MUFU.RCP R2, R7 ;  /* 0x0000000700027308 */ /* 0x002e640000001000 */
[----:B-1----:R-:W-:Y:S01]  /*ba30*/  IADD3 R8, R2, 0xffffffe, RZ ;  /* 0x0ffffffe02087810 */ /* 0x002fe20007ffe0ff */
[----:B------:R-:W-:Y:S07]  /*ba40*/  IMAD.SHL.U32 R2, R182, 0x80, RZ ;  /* 0x00000080b6027824 */ /* 0x000fee00078e00ff */
[----:B------:R-:W1:Y:S01]  /*ba50*/  F2I.FTZ.U32.TRUNC.NTZ R9, R8 ;  /* 0x0000000800097305 */ /* 0x000e62000021f000 */
[C---:B------:R-:W-:Y:S02]  /*ba60*/  IADD3 R10, R2.reuse, 0x80, RZ ;  /* 0x00000080020a7810 */ /* 0x040fe40007ffe0ff */
[----:B------:R-:W-:Y:S02]  /*ba70*/  IABS R4, R2 ;  /* 0x0000000200047213 */ /* 0x000fe40000000000 */
[----:B------:R-:W-:Y:S02]  /*ba80*/  LOP3.LUT R2, R2, c[0x0][0x2d0], RZ, 0x3c, !PT ;  /* 0x0000b40002027a12 */ /* 0x000fe400078e3cff */
[----:B------:R-:W-:Y:S02]  /*ba90*/  IABS R6, R10 ;  /* 0x0000000a00067213 */ /* 0x000fe40000000000 */
[----:B------:R-:W-:Y:S02]  /*baa0*/  ISETP.GE.AND P0, PT, R2, RZ, PT ;  /* 0x000000ff0200720c */ /* 0x000fe40003f06270 */
[----:B------:R-:W-:Y:S04]  /*bab0*/  LOP3.LUT R10, R10, c[0x0][0x2d0], RZ, 0x3c, !PT ;  /* 0x0000b4000a0a7a12 */ /* 0x000fe800078e3cff */
        /* <DEDUP_REMOVED lines=30> */
[-C--:B------:R-:W-:Y:S01]  /*bca0*/  LEA.HI.X.SX32 R13, R5, R189.reuse, 0x2, P1 ;  /* 0x000000bd050d7211 */ /* 0x080fe200008f16ff */
[----:B------:R-:W-:Y:S01]  /*bcb0*/  IMAD.MOV.U32 R5, RZ, RZ, c[0x0][0x2d0] ;  /* 0x0000b400ff057624 */ /* 0x000fe200078e00ff */
[----:B------:R-:W-:Y:S03]  /*bcc0*/  LEA.HI.X.SX32 R11, R9, R189, 0x2, P0 ;  /* 0x000000bd090b7211 */ /* 0x000fe600000f16ff */
[----:B------:R-:W-:Y:S01]  /*bcd0*/  IMAD R5, R0, R5, -0x80 ;  /* 0xffffff8000057424 */ /* 0x000fe200078e0205 */
[----:B------:R-:W2:Y:S03]  /*bce0*/  LDG.E R2, [R12.64] ;  /* 0x000000060c027981 */ /* 0x000ea6000c1e1900 */
[C---:B------:R-:W-:Y:S01]  /*bcf0*/  IMAD.WIDE.U32 R8, R5.reuse, c[0x0][0x1a0], RZ ;  /* 0x0000680005087a25 */ /* 0x040fe200078e00ff */
[----:B------:R-:W2:Y:S01]  /*bd00*/  LDG.E R7, [R10.64] ;  /* 0x000000060a077981 */ /* 0x000ea2000c1e1900 */
        /* <DEDUP_REMOVED lines=10> */
[----:B------:R-:W-:Y:S02]  /*bdb0*/  IMAD.MOV.U32 R2, RZ, RZ, R8 ;  /* 0x000000ffff027224 */ /* 0x000fe400078e0008 */
.L_x_1270:
[----:B------:R-:W-:Y:S02]  /*bdc0*/  ISETP.GE.AND P4, PT, R185, c[0x0][0x220], PT ;  /* 0x00008800b9007a0c */ /* 0x000fe40003f86270 */
[----:B------:R-:W-:Y:S02]  /*bdd0*/  ISETP.GE.AND P3, PT, R184, c[0x0][0x220], PT ;  /* 0x00008800b8007a0c */ /* 0x000fe40003f66270 */
[C---:B------:R-:W-:Y:S02]  /*bde0*/  LEA R118, P1, R2.reuse, R196, 0x1 ;  /* 0x000000c402767211 */ /* 0x040fe400078208ff */
[----:B------:R-:W-:Y:S02]  /*bdf0*/  ISETP.GE.AND P2, PT, R183, c[0x0][0x220], PT ;  /* 0x00008800b7007a0c */ /* 0x000fe40003f46270 */
[-CC-:B------:R-:W-:Y:S02]  /*be00*/  LEA.HI.X R119, R2, R195.reuse, R0.reuse, 0x1, P1 ;  /* 0x000000c302777211 */ /* 0x180fe400008f0c00 */
[----:B------:R-:W-:Y:S03]  /*be10*/  IADD3 R199, P0, R179, R2, RZ ;  /* 0x00000002b3c77210 */ /* 0x000fe60007f1e0ff */
[----:B------:R-:W-:Y:S01]  /*be20*/  @P4 STS [R181+0x9000], RZ ;  /* 0x009000ffb5004388 */ /* 0x000fe20000000800 */
[CC--:B------:R-:W-:Y:S01]  /*be30*/  @!P4 LEA R202, P5, R199.reuse, R196.reuse, 0x1 ;  /* 0x000000c4c7cac211 */ /* 0x0c0fe200078a08ff */
[C---:B------:R-:W-:Y:S01]  /*be40*/  IMAD.X R2, R178.reuse, 0x1, R0, P0 ;  /* 0x00000001b2027824 */ /* 0x040fe200000e0600 */
[CC--:B------:R-:W-:Y:S01]  /*be50*/  @!P3 LEA R200, P1, R199.reuse, R196.reuse, 0x1 ;  /* 0x000000c4c7c8b211 */ /* 0x0c0fe200078208ff */
[----:B------:R-:W-:Y:S02]  /*be60*/  @P4 STS [R181+0x9004], RZ ;  /* 0x009004ffb5004388 */ /* 0x000fe40000000800 */
[CC--:B------:R-:W-:Y:S02]  /*be70*/  @!P2 LEA R198, P0, R199.reuse, R196.reuse, 0x1 ;  /* 0x000000c4c7c6a211 */ /* 0x0c0fe400078008ff */
[----:B------:R-:W-:Y:S01]  /*be80*/  @P4 STS.64 [R181+0x9008], RZ ;  /* 0x009008ffb5004388 */ /* 0x000fe20000000a00 */
[CCC-:B------:R-:W-:Y:S02]  /*be90*/  @!P4 LEA.HI.X R203, R199.reuse, R195.reuse, R2.reuse, 0x1, P5 ;  /* 0x000000c3c7cbc211 */ /* 0x1c0fe400028f0c02 */
[--C-:B------:R-:W-:Y:S01]  /*bea0*/  @!P3 LEA.HI.X R201, R199, R195, R2.reuse, 0x1, P1 ;  /* 0x000000c3c7c9b211 */ /* 0x100fe200008f0c02 */
[----:B------:R-:W-:Y:S01]  /*beb0*/  @!PT LDS RZ, [RZ] ;  /* 0x00000000fffff984 */ /* 0x000fe20000000800 */
[----:B------:R-:W-:Y:S01]  /*bec0*/  @!PT LDS RZ, [RZ] ;  /* 0x00000000fffff984 */ /* 0x000fe20000000800 */
[----:B------:R-:W-:Y:S01]  /*bed0*/  @!PT LDS RZ, [RZ] ;  /* 0x00000000fffff984 */ /* 0x000fe20000000800 */
[----:B------:R1:W-:Y:S01]  /*bee0*/  @!P4 LDGSTS.E.BYPASS.LTC128B.128 [R181+0x9000], [R118.64] ;  /* 0x0900000076b5cfae */ /* 0x0003e2000b901d46 */
[----:B------:R-:W-:Y:S02]  /*bef0*/  IADD3 R197, P5, R179, R199, RZ ;  /* 0x000000c7b3c57210 */ /* 0x000fe40007fbe0ff */
[-CC-:B------:R-:W-:Y:S01]  /*bf00*/  @!P2 LEA.HI.X R199, R199, R195.reuse, R2.reuse, 0x1, P0 ;  /* 0x000000c3c7c7a211 */ /* 0x180fe200000f0c02 */
[----:B------:R-:W-:Y:S01]  /*bf10*/  @P3 STS.128 [R181+0xb000], RZ ;  /* 0x00b000ffb5003388 */ /* 0x000fe20000000c00 */
        /* <DEDUP_REMOVED lines=9> */
[----:B------:R-:W-:Y:S01]  /*bfb0*/  @P2 STS.128 [R181+0xd000], RZ ;  /* 0x00d000ffb5002388 */ /* 0x000fe20000000c00 */
[--C-:B------:R-:W-:Y:S02]  /*bfc0*/  @!P3 LEA.HI.X R207, R197, R195, R2.reuse, 0x1, P1 ;  /* 0x000000c3c5cfb211 */ /* 0x100fe400008f0c02 */
[----:B------:R-:W-:Y:S01]  /*bfd0*/  IADD3 R0, P5, R179, R197, RZ ;  /* 0x000000c5b3007210 */ /* 0x000fe20007fbe0ff */
[----:B------:R-:W-:Y:S01]  /*bfe0*/  @!PT LDS RZ, [RZ] ;  /* 0x00000000fffff984 */ /* 0x000fe20000000800 */
[----:B------:R-:W-:Y:S01]  /*bff0*/  @!PT LDS RZ, [RZ] ;  /* 0x00000000fffff984 */ /* 0x000fe20000000800 */
[----:B------:R-:W-:Y:S01]  /*c000*/  @!PT LDS RZ, [RZ] ;  /* 0x00000000fffff984 */ /* 0x000fe20000000800 */
[----:B------:R1:W-:Y:S01]  /*c010*/  @!P2 LDGSTS.E.BYPASS.LTC128B.128 [R181+0xd000], [R118.64+0x80] ;  /* 0x0d00008076b5afae */ /* 0x0003e2000b901d46 */
[-CC-:B------:R-:W-:Y:S02]  /*c020*/  @!P2 LEA.HI.X R205, R197, R195.reuse, R2.reuse, 0x1, P0 ;  /* 0x000000c3c5cda211 */ /* 0x180fe400000f0c02 */
[-C--:B------:R-:W-:Y:S01]  /*c030*/  @!P3 LEA R210, P1, R0, R196.reuse, 0x1 ;  /* 0x000000c400d2b211 */ /* 0x080fe200078208ff */
        /* <DEDUP_REMOVED lines=16> */
[----:B------:R-:W-:Y:S01]  /*c140*/  ISETP.GT.AND P0, PT, R182, R175, PT ;  /* 0x000000afb600720c */ /* 0x000fe20003f04270 */
        /* <DEDUP_REMOVED lines=200> */
[----:B------:R-:W-:Y:S04]  /*cdd0*/  IADD3 R120, R116, -0x80, RZ ;  /* 0xffffff8074787810 */ /* 0x000fe80007ffe0ff */
        /* <DEDUP_REMOVED lines=20> */
[----:B------:R-:W-:Y:S01]  /*cf20*/  @!P0 IADD3 R118, R118, 0x1, RZ ;  /* 0x0000000176768810 */ /* 0x000fe20007ffe0ff */
[--C-:B------:R-:W-:Y:S05]  /*cf30*/  @!P0 IMAD.IADD R121, R121, 0x1, -R2.reuse ;  /* 0x0000000179798824 */ /* 0x100fea00078e0a02 */
[-C--:B------:R-:W-:Y:S01]  /*cf40*/  ISETP.GE.U32.AND P5, PT, R121, R2.reuse, PT ;  /* 0x000000027900720c */ /* 0x080fe20003fa6070 */
[----:B------:R-:W-:Y:S01]  /*cf50*/  @!P1 IMAD.IADD R123, R123, 0x1, -R2 ;  /* 0x000000017b7b9824 */ /* 0x000fe200078e0a02 */
[----:B------:R-:W-:Y:S02]  /*cf60*/  @!P1 IADD3 R0, R0, 0x1, RZ ;  /* 0x0000000100009810 */ /* 0x000fe40007ffe0ff */
[----:B------:R-:W-:Y:S02]  /*cf70*/  ISETP.GE.AND P1, PT, R120, RZ, PT ;  /* 0x000000ff7800720c */ /* 0x000fe40003f26270 */
[----:B------:R-:W-:Y:S07]  /*cf80*/  ISETP.GE.U32.AND P0, PT, R123, R2, PT ;  /* 0x000000027b00720c */ /* 0x000fee0003f06070 */
[----:B------:R-:W-:Y:S02]  /*cf90*/  @P5 IADD3 R118, R118, 0x1, RZ ;  /* 0x0000000176765810 */ /* 0x000fe40007ffe0ff */
[----:B------:R-:W-:Y:S02]  /*cfa0*/  ISETP.GE.AND P5, PT, R116, RZ, PT ;  /* 0x000000ff7400720c */ /* 0x000fe40003fa6270 */
[----:B------:R-:W-:Y:S02]  /*cfb0*/  @!P1 IADD3 R118, -R118, RZ, RZ ;  /* 0x000000ff76769210 */ /* 0x000fe40007ffe1ff */
        /* <DEDUP_REMOVED lines=17> */
[----:B------:R-:W-:Y:S05]  /*d0d0*/  IMAD R0, R119, c[0x0][0x19c], R0 ;  /* 0x0000670077007a24 */ /* 0x000fea00078e0200 */
[----:B------:R-:W-:Y:S01]  /*d0e0*/  IADD3 R123, R123, R0, RZ ;  /* 0x000000007b7b7210 */ /* 0x000fe20007ffe0ff */
[----:B--2---:R-:W-:Y:S04]  /*d0f0*/  IMAD.IADD R121, R2, 0x1, -R121 ;  /* 0x0000000102797824 */ /* 0x004fe800078e0a79 */
[C---:B------:R-:W-:Y:S01]  /*d100*/  IMAD.WIDE.U32 R122, R121.reuse, c[0x0][0x180], R122 ;  /* 0x00006000797a7a25 */ /* 0x040fe200078e007a */
[----:B------:R-:W-:Y:S03]  /*d110*/  SHF.R.S32.HI R2, RZ, 0x1f, R121 ;  /* 0x0000001fff027819 */ /* 0x000fe60000011479 */
[----:B------:R-:W-:Y:S02]  /*d120*/  IMAD.MOV.U32 R0, RZ, RZ, R122 ;  /* 0x000000ffff007224 */ /* 0x000fe400078e007a */
[----:B------:R-:W-:Y:S04]  /*d130*/  IMAD R2, R2, c[0x0][0x180], RZ ;  /* 0x0000600002027a24 */ /* 0x000fe800078e02ff */
[----:B------:R-:W-:Y:S04]  /*d140*/  IMAD R2, R121, c[0x0][0x184], R2 ;  /* 0x0000610079027a24 */ /* 0x000fe800078e0202 */
[----:B------:R-:W-:Y:S02]  /*d150*/  IMAD.IADD R2, R123, 0x1, R2 ;  /* 0x000000017b027824 */ /* 0x000fe400078e0202 */
.L_x_1272:
        /* <DEDUP_REMOVED lines=91> */
.L_x_1271:
        /* <DEDUP_REMOVED lines=86> */
[----:B------:R-:W-:Y:S01]  /*dc70*/  ISETP.GT.AND P0, PT, R182, R175, PT ;  /* 0x000000afb600720c */ /* 0x000fe20003f04270 */
        /* <DEDUP_REMOVED lines=24> */
[----:B------:R-:W-:Y:S02]  /*de00*/  FMUL.FTZ R81, R116, R81 ;  /* 0x0000005174517220 */ /* 0x000fe40000410000 */
[C---:B---3--:R-:W-:Y:S02]  /*de10*/  FMUL.FTZ R10, R3.reuse, R114 ;  /* 0x00000072030a7220 */ /* 0x048fe40000410000 */
[C---:B------:R-:W-:Y:S02]  /*de20*/  FMUL.FTZ R11, R3.reuse, R115 ;  /* 0x00000073030b7220 */ /* 0x040fe40000410000 */
[C---:B------:R-:W-:Y:S01]  /*de30*/  FMUL.FTZ R70, R3.reuse, R70 ;  /* 0x0000004603467220 */ /* 0x040fe20000410000 */
[----:B------:R-:W3:Y:S01]  /*de40*/  MUFU.EX2 R137, R137 ;  /* 0x0000008900897308 */ /* 0x000ee20000000800 */
        /* <DEDUP_REMOVED lines=26> */
[----:B------:R-:W-:Y:S02]  /*dff0*/  FMUL.FTZ R97, R116, R97 ;  /* 0x0000006174617220 */ /* 0x000fe40000410000 */
[C---:B------:R-:W-:Y:S01]  /*e000*/  FMUL.FTZ R98, R3.reuse, R98 ;  /* 0x0000006203627220 */ /* 0x040fe20000410000 */
[----:B--2---:R-:W-:Y:S01]  /*e010*/  F2FP.BF16.PACK_AB R114, R128, R131 ;  /* 0x000000838072723e */ /* 0x004fe200000010ff */
[C---:B------:R-:W-:Y:S02]  /*e020*/  FMUL.FTZ R99, R3.reuse, R99 ;  /* 0x0000006303637220 */ /* 0x040fe40000410000 */
[C---:B------:R-:W-:Y:S02]  /*e030*/  FMUL.FTZ R12, R116.reuse, R108 ;  /* 0x0000006c740c7220 */ /* 0x040fe40000410000 */
[----:B------:R-:W-:Y:S01]  /*e040*/  FMUL.FTZ R13, R116, R109 ;  /* 0x0000006d740d7220 */ /* 0x000fe20000410000 */
[----:B------:R-:W-:Y:S01]  /*e050*/  MUFU.EX2 R130, R130 ;  /* 0x0000008200827308 */ /* 0x000fe20000000800 */
[----:B------:R-:W-:Y:S02]  /*e060*/  FMUL.FTZ R14, R3, R110 ;  /* 0x0000006e030e7220 */ /* 0x000fe40000410000 */
[--C-:B------:R-:W-:Y:S02]  /*e070*/  FFMA.FTZ R6, R15, c[0x0][0x23c], -R5.reuse ;  /* 0x00008f000f067a23 */ /* 0x100fe40000010805 */
[----:B------:R-:W-:Y:S02]  /*e080*/  FMUL.FTZ R15, R3, R111 ;  /* 0x0000006f030f7220 */ /* 0x000fe40000410000 */
[----:B------:R-:W-:Y:S01]  /*e090*/  LDSM.16.MT88.4 R108, [R170+0x9400] ;  /* 0x00940000aa6c783b */ /* 0x000fe20000004200 */
        /* <DEDUP_REMOVED lines=10> */
[--C-:B------:R-:W-:Y:S02]  /*e140*/  FFMA.FTZ R141, R33, c[0x0][0x23c], -R134.reuse ;  /* 0x00008f00218d7a23 */ /* 0x100fe40000010886 */
[--C-:B------:R-:W-:Y:S01]  /*e150*/  FFMA.FTZ R142, R34, c[0x0][0x23c], -R5.reuse ;  /* 0x00008f00228e7a23 */ /* 0x100fe20000010805 */
[C---:B------:R-:W-:Y:S01]  /*e160*/  HMMA.16816.F32.BF16 R68, R112.reuse, R122, R68 ;  /* 0x0000007a7044723c */ /* 0x040fe20000041844 */
[----:B------:R-:W3:Y:S02]  /*e170*/  LDSM.16.MT88.4 R120, [R170+0xb000] ;  /* 0x00b00000aa78783b */ /* 0x000ee40000004200 */
[----:B------:R-:W-:Y:S01]  /*e180*/  MUFU.EX2 R139, R139 ;  /* 0x0000008b008b7308 */ /* 0x000fe20000000800 */
[--C-:B------:R-:W-:Y:S02]  /*e190*/  FFMA.FTZ R143, R35, c[0x0][0x23c], -R5.reuse ;  /* 0x00008f00238f7a23 */ /* 0x100fe40000010805 */
[--C-:B------:R-:W-:Y:S02]  /*e1a0*/  FFMA.FTZ R147, R38, c[0x0][0x23c], -R5.reuse ;  /* 0x00008f0026937a23 */ /* 0x100fe40000010805 */
[C---:B-1----:R-:W-:Y:S04]  /*e1b0*/  HMMA.16816.F32.BF16 R72, R112.reuse, R124, R72 ;  /* 0x0000007c7048723c */ /* 0x042fe80000041848 */
[--C-:B------:R-:W-:Y:S01]  /*e1c0*/  FFMA.FTZ R148, R39, c[0x0][0x23c], -R5.reuse ;  /* 0x00008f0027947a23 */ /* 0x100fe20000010805 */
[----:B------:R-:W-:Y:S01]  /*e1d0*/  MUFU.EX2 R140, R140 ;  /* 0x0000008c008c7308 */ /* 0x000fe20000000800 */
[----:B------:R-:W-:Y:S02]  /*e1e0*/  FFMA.FTZ R151, R43, c[0x0][0x23c], -R5 ;  /* 0x00008f002b977a23 */ /* 0x000fe40000010805 */
[C---:B------:R-:W-:Y:S01]  /*e1f0*/  HMMA.16816.F32.BF16 R76, R112.reuse, R126, R76 ;  /* 0x0000007e704c723c */ /* 0x040fe2000004184c */
[----:B------:R-:W1:Y:S03]  /*e200*/  LDSM.16.MT88.4 R124, [R168+0xb000] ;  /* 0x00b00000a87c783b */ /* 0x000e660000004200 */
[C---:B------:R-:W-:Y:S01]  /*e210*/  FMUL.FTZ R100, R116.reuse, R100 ;  /* 0x0000006474647220 */ /* 0x040fe20000410000 */
[----:B--2---:R-:W-:Y:S01]  /*e220*/  F2FP.BF16.PACK_AB R16, R133, R130 ;  /* 0x000000828510723e */ /* 0x004fe200000010ff */
[C---:B------:R-:W-:Y:S01]  /*e230*/  FMUL.FTZ R101, R116.reuse, R101 ;  /* 0x0000006574657220 */ /* 0x040fe20000410000 */
[----:B------:R-:W-:Y:S01]  /*e240*/  MUFU.EX2 R142, R142 ;  /* 0x0000008e008e7308 */ /* 0x000fe20000000800 */
[C---:B------:R-:W-:Y:S04]  /*e250*/  FMUL.FTZ R102, R3.reuse, R102 ;  /* 0x0000006603667220 */ /* 0x040fe80000410000 */
[C---:B------:R-:W-:Y:S02]  /*e260*/  FMUL.FTZ R103, R3.reuse, R103 ;  /* 0x0000006703677220 */ /* 0x040fe40000410000 */
[C---:B------:R-:W-:Y:S02]  /*e270*/  FMUL.FTZ R104, R116.reuse, R104 ;  /* 0x0000006874687220 */ /* 0x040fe40000410000 */
[C---:B------:R-:W-:Y:S01]  /*e280*/  FMUL.FTZ R105, R116.reuse, R105 ;  /* 0x0000006974697220 */ /* 0x040fe20000410000 */
[----:B------:R-:W2:Y:S01]  /*e290*/  MUFU.EX2 R6, R6 ;  /* 0x0000000600067308 */ /* 0x000ea20000000800 */
[C---:B------:R-:W-:Y:S02]  /*e2a0*/  FMUL.FTZ R106, R3.reuse, R106 ;  /* 0x0000006a036a7220 */ /* 0x040fe40000410000 */
[----:B------:R-:W-:Y:S02]  /*e2b0*/  FMUL.FTZ R107, R3, R107 ;  /* 0x0000006b036b7220 */ /* 0x000fe40000410000 */
[----:B------:R-:W-:Y:S02]  /*e2c0*/  FFMA.FTZ R145, R116, R193, R145 ;  /* 0x000000c174917223 */ /* 0x000fe40000010091 */
[----:B------:R-:W-:Y:S01]  /*e2d0*/  FFMA.FTZ R116, R37, c[0x0][0x23c], -R134 ;  /* 0x00008f0025747a23 */ /* 0x000fe20000010886 */
[C---:B---3--:R-:W-:Y:S02]  /*e2e0*/  HMMA.16816.F32.BF16 R80, R112.reuse, R120, R80 ;  /* 0x000000787050723c */ /* 0x048fe40000041850 */
[----:B------:R-:W-:Y:S01]  /*e2f0*/  MUFU.EX2 R7, R7 ;  /* 0x0000000700077308 */ /* 0x000fe20000000800 */
[----:B------:R-:W-:Y:S02]  /*e300*/  FFMA.FTZ R144, R3, R194, R144 ;  /* 0x000000c203907223 */ /* 0x000fe40000010090 */
[--C-:B------:R-:W-:Y:S02]  /*e310*/  FFMA.FTZ R3, R36, c[0x0][0x23c], -R134.reuse ;  /* 0x00008f0024037a23 */ /* 0x100fe40000010886 */
[----:B------:R-:W-:Y:S01]  /*e320*/  LDSM.16.MT88.4 R36, [R168+0xc400] ;  /* 0x00c40000a824783b */ /* 0x000fe20000004200 */
[C---:B------:R-:W-:Y:S04]  /*e330*/  HMMA.16816.F32.BF16 R84, R112.reuse, R122, R84 ;  /* 0x0000007a7054723c */ /* 0x040fe80000041854 */
[--C-:B------:R-:W-:Y:S01]  /*e340*/  FFMA.FTZ R146, R40, c[0x0][0x23c], -R134.reuse ;  /* 0x00008f0028927a23 */ /* 0x100fe20000010886 */
[----:B------:R-:W3:Y:S01]  /*e350*/  MUFU.EX2 R118, R118 ;  /* 0x0000007600767308 */ /* 0x000ee20000000800 */
[--C-:B------:R-:W-:Y:S01]  /*e360*/  FFMA.FTZ R40, R52, c[0x0][0x23c], -R134.reuse ;  /* 0x00008f0034287a23 */ /* 0x100fe20000010886 */
[----:B------:R-:W4:Y:S01]  /*e370*/  LDSM.16.MT88.4 R120, [R170+0xd000] ;  /* 0x00d00000aa78783b */ /* 0x000f220000004200 */
[C---:B-1----:R-:W-:Y:S04]  /*e380*/  HMMA.16816.F32.BF16 R88, R112.reuse, R124, R88 ;  /* 0x0000007c7058723c */ /* 0x042fe80000041858 */
[----:B--2---:R-:W-:Y:S01]  /*e390*/  F2FP.BF16.PACK_AB R17, R6, R135 ;  /* 0x000000870611723e */ /* 0x004fe200000010ff */
[--C-:B------:R-:W-:Y:S02]  /*e3a0*/  FFMA.FTZ R52, R53, c[0x0][0x23c], -R134.reuse ;  /* 0x00008f0035347a23 */ /* 0x100fe40000010886 */
[----:B------:R1:W-:Y:S01]  /*e3b0*/  MUFU.EX2 R53, R40 ;  /* 0x0000002800357308 */ /* 0x0003e20000000800 */
[C---:B------:R-:W-:Y:S01]  /*e3c0*/  HMMA.16816.F32.BF16 R92, R112.reuse, R126, R92 ;  /* 0x0000007e705c723c */ /* 0x040fe2000004185c */
[----:B------:R-:W2:Y:S03]  /*e3d0*/  LDSM.16.MT88.4 R124, [R168+0xd000] ;  /* 0x00d00000a87c783b */ /* 0x000ea60000004200 */
[----:B------:R-:W-:Y:S02]  /*e3e0*/  FFMA.FTZ R149, R41, c[0x0][0x23c], -R134 ;  /* 0x00008f0029957a23 */ /* 0x000fe40000010886 */
[----:B------:R-:W-:Y:S02]  /*e3f0*/  FFMA.FTZ R150, R42, c[0x0][0x23c], -R5 ;  /* 0x00008f002a967a23 */ /* 0x000fe40000010805 */
[----:B------:R-:W-:Y:S01]  /*e400*/  FADD.FTZ R136, R136, R145 ;  /* 0x0000009188887221 */ /* 0x000fe20000010000 */
[----:B------:R-:W-:Y:S03]  /*e410*/  MUFU.EX2 R119, R119 ;  /* 0x0000007700777308 */ /* 0x000fe60000000800 */
[----:B------:R-:W-:Y:S01]  /*e420*/  FADD.FTZ R41, R131, R136 ;  /* 0x0000008883297221 */ /* 0x000fe20000010000 */
[----:B---3--:R-:W-:Y:S01]  /*e430*/  F2FP.BF16.PACK_AB R18, R118, R7 ;  /* 0x000000077612723e */ /* 0x008fe200000010ff */
[----:B------:R-:W-:Y:S02]  /*e440*/  FADD.FTZ R137, R137, R144 ;  /* 0x0000009089897221 */ /* 0x000fe40000010000 */
[----:B------:R-:W-:Y:S02]  /*e450*/  FADD.FTZ R41, R128, R41 ;  /* 0x0000002980297221 */ /* 0x000fe40000010000 */
[----:B------:R-:W-:Y:S01]  /*e460*/  FADD.FTZ R42, R132, R137 ;  /* 0x00000089842a7221 */ /* 0x000fe20000010000 */
[----:B------:R-:W-:Y:S01]  /*e470*/  MUFU.EX2 R138, R138 ;  /* 0x0000008a008a7308 */ /* 0x000fe20000000800 */
[----:B------:R-:W-:Y:S02]  /*e480*/  FADD.FTZ R130, R130, R41 ;  /* 0x0000002982827221 */ /* 0x000fe40000010000 */
[----:B------:R-:W-:Y:S02]  /*e490*/  FADD.FTZ R42, R129, R42 ;  /* 0x0000002a812a7221 */ /* 0x000fe40000010000 */
[----:B------:R-:W-:Y:S02]  /*e4a0*/  FFMA.FTZ R44, R44, c[0x0][0x23c], -R134 ;  /* 0x00008f002c2c7a23 */ /* 0x000fe40000010886 */
[----:B------:R-:W-:Y:S02]  /*e4b0*/  FADD.FTZ R135, R135, R42 ;  /* 0x0000002a87877221 */ /* 0x000fe40000010000 */
[----:B-1----:R-:W-:Y:S01]  /*e4c0*/  LDSM.16.MT88.4 R40, [R170+0xe800] ;  /* 0x00e80000aa28783b */ /* 0x002fe20000004200 */
[----:B------:R-:W-:Y:S01]  /*e4d0*/  MUFU.EX2 R141, R141 ;  /* 0x0000008d008d7308 */ /* 0x000fe20000000800 */
[--C-:B------:R-:W-:Y:S01]  /*e4e0*/  FFMA.FTZ R45, R45, c[0x0][0x23c], -R134.reuse ;  /* 0x00008f002d2d7a23 */ /* 0x100fe20000010886 */
[C---:B----4-:R-:W-:Y:S03]  /*e4f0*/  HMMA.16816.F32.BF16 R96, R112.reuse, R120, R96 ;  /* 0x000000787060723c */ /* 0x050fe60000041860 */
[--C-:B------:R-:W-:Y:S02]  /*e500*/  FFMA.FTZ R48, R48, c[0x0][0x23c], -R134.reuse ;  /* 0x00008f0030307a23 */ /* 0x100fe40000010886 */
[--C-:B------:R-:W-:Y:S02]  /*e510*/  FFMA.FTZ R49, R49, c[0x0][0x23c], -R134.reuse ;  /* 0x00008f0031317a23 */ /* 0x100fe40000010886 */
[--C-:B------:R-:W-:Y:S01]  /*e520*/  FFMA.FTZ R120, R19, c[0x0][0x23c], -R5.reuse ;  /* 0x00008f0013787a23 */ /* 0x100fe20000010805 */
[C---:B------:R-:W-:Y:S01]  /*e530*/  HMMA.16816.F32.BF16 R12, R112.reuse, R122, R12 ;  /* 0x0000007a700c723c */ /* 0x040fe2000004180c */
[----:B------:R-:W-:Y:S03]  /*e540*/  MUFU.EX2 R143, R143 ;  /* 0x0000008f008f7308 */ /* 0x000fe60000000800 */
[--C-:B------:R-:W-:Y:S02]  /*e550*/  FFMA.FTZ R121, R24, c[0x0][0x23c], -R134.reuse ;  /* 0x00008f0018797a23 */ /* 0x100fe40000010886 */
[--C-:B------:R-:W-:Y:S02]  /*e560*/  FFMA.FTZ R46, R46, c[0x0][0x23c], -R5.reuse ;  /* 0x00008f002e2e7a23 */ /* 0x100fe40000010805 */
[C---:B--2---:R-:W-:Y:S03]  /*e570*/  HMMA.16816.F32.BF16 R100, R112.reuse, R124, R100 ;  /* 0x0000007c7064723c */ /* 0x044fe60000041864 */
[----:B------:R-:W1:Y:S01]  /*e580*/  MUFU.EX2 R120, R120 ;  /* 0x0000007800787308 */ /* 0x000e620000000800 */
[--C-:B------:R-:W-:Y:S02]  /*e590*/  FFMA.FTZ R123, R21, c[0x0][0x23c], -R134.reuse ;  /* 0x00008f00157b7a23 */ /* 0x100fe40000010886 */
[--C-:B------:R-:W-:Y:S02]  /*e5a0*/  FFMA.FTZ R122, R23, c[0x0][0x23c], -R5.reuse ;  /* 0x00008f00177a7a23 */ /* 0x100fe40000010805 */
[----:B------:R-:W-:Y:S01]  /*e5b0*/  HMMA.16816.F32.BF16 R104, R112, R126, R104 ;  /* 0x0000007e7068723c */ /* 0x000fe20000041868 */
[----:B------:R-:W2:Y:S03]  /*e5c0*/  LDSM.16.MT88.4 R112, [R168+0x9400] ;  /* 0x00940000a870783b */ /* 0x000ea60000004200 */
[--C-:B------:R-:W-:Y:S01]  /*e5d0*/  FFMA.FTZ R124, R20, c[0x0][0x23c], -R134.reuse ;  /* 0x00008f00147c7a23 */ /* 0x100fe20000010886 */
[----:B------:R-:W-:Y:S01]  /*e5e0*/  MUFU.EX2 R121, R121 ;  /* 0x0000007900797308 */ /* 0x000fe20000000800 */
[--C-:B------:R-:W-:Y:S02]  /*e5f0*/  FFMA.FTZ R125, R22, c[0x0][0x23c], -R5.reuse ;  /* 0x00008f00167d7a23 */ /* 0x100fe40000010805 */
[--C-:B------:R-:W-:Y:S01]  /*e600*/  FFMA.FTZ R127, R28, c[0x0][0x23c], -R134.reuse ;  /* 0x00008f001c7f7a23 */ /* 0x100fe20000010886 */
[----:B------:R-:W-:Y:S03]  /*e610*/  LDSM.16.MT88.4 R20, [R170+0x9800] ;  /* 0x00980000aa14783b */ /* 0x000fe60000004200 */
[--C-:B------:R-:W-:Y:S02]  /*e620*/  FFMA.FTZ R126, R32, c[0x0][0x23c], -R134.reuse ;  /* 0x00008f00207e7a23 */ /* 0x100fe40000010886 */
[--C-:B------:R-:W-:Y:S01]  /*e630*/  FFMA.FTZ R47, R47, c[0x0][0x23c], -R5.reuse ;  /* 0x00008f002f2f7a23 */ /* 0x100fe20000010805 */
[----:B------:R-:W-:Y:S01]  /*e640*/  MUFU.EX2 R124, R124 ;  /* 0x0000007c007c7308 */ /* 0x000fe20000000800 */
[--C-:B------:R-:W-:Y:S01]  /*e650*/  FFMA.FTZ R50, R50, c[0x0][0x23c], -R5.reuse ;  /* 0x00008f0032327a23 */ /* 0x100fe20000010805 */
[----:B------:R-:W-:Y:S01]  /*e660*/  LDSM.16.MT88.4 R28, [R170+0xbc00] ;  /* 0x00bc0000aa1c783b */ /* 0x000fe20000004200 */
[--C-:B------:R-:W-:Y:S01]  /*e670*/  FFMA.FTZ R51, R51, c[0x0][0x23c], -R5.reuse ;  /* 0x00008f0033337a23 */ /* 0x100fe20000010805 */
[----:B-1----:R-:W-:Y:S01]  /*e680*/  F2FP.BF16.PACK_AB R19, R120, R119 ;  /* 0x000000777813723e */ /* 0x002fe200000010ff */
[--C-:B------:R-:W-:Y:S02]  /*e690*/  FFMA.FTZ R56, R56, c[0x0][0x23c], -R134.reuse ;  /* 0x00008f0038387a23 */ /* 0x100fe40000010886 */
[--C-:B------:R-:W-:Y:S02]  /*e6a0*/  FFMA.FTZ R57, R57, c[0x0][0x23c], -R134.reuse ;  /* 0x00008f0039397a23 */ /* 0x100fe40000010886 */
[--C-:B------:R-:W-:Y:S01]  /*e6b0*/  FFMA.FTZ R54, R54, c[0x0][0x23c], -R5.reuse ;  /* 0x00008f0036367a23 */ /* 0x100fe20000010805 */
[----:B------:R-:W-:Y:S01]  /*e6c0*/  LDSM.16.MT88.4 R32, [R168+0xc000] ;  /* 0x00c00000a820783b */ /* 0x000fe20000004200 */
[C---:B------:R-:W-:Y:S01]  /*e6d0*/  HMMA.16816.F32.BF16 R8, R16.reuse, R108, R8 ;  /* 0x0000006c1008723c */ /* 0x040fe20000041808 */
[----:B------:R-:W1:Y:S04]  /*e6e0*/  MUFU.EX2 R123, R123 ;  /* 0x0000007b007b7308 */ /* 0x000e680000000800 */
[--C-:B------:R-:W-:Y:S02]  /*e6f0*/  FFMA.FTZ R55, R55, c[0x0][0x23c], -R5.reuse ;  /* 0x00008f0037377a23 */ /* 0x100fe40000010805 */
[--C-:B------:R-:W-:Y:S01]  /*e700*/  FFMA.FTZ R58, R58, c[0x0][0x23c], -R5.reuse ;  /* 0x00008f003a3a7a23 */ /* 0x100fe20000010805 */
[C---:B------:R-:W-:Y:S01]  /*e710*/  HMMA.16816.F32.BF16 R68, R16.reuse, R110, R68 ;  /* 0x0000006e1044723c */ /* 0x040fe20000041844 */
[----:B------:R-:W3:Y:S02]  /*e720*/  LDSM.16.MT88.4 R108, [R170+0xb400] ;  /* 0x00b40000aa6c783b */ /* 0x000ee40000004200 */
[----:B------:R-:W-:Y:S01]  /*e730*/  MUFU.EX2 R125, R125 ;  /* 0x0000007d007d7308 */ /* 0x000fe20000000800 */
[--C-:B------:R-:W-:Y:S02]  /*e740*/  FFMA.FTZ R59, R59, c[0x0][0x23c], -R5.reuse ;  /* 0x00008f003b3b7a23 */ /* 0x100fe40000010805 */
[--C-:B------:R-:W-:Y:S02]  /*e750*/  FFMA.FTZ R60, R60, c[0x0][0x23c], -R134.reuse ;  /* 0x00008f003c3c7a23 */ /* 0x100fe40000010886 */
[C---:B--2---:R-:W-:Y:S04]  /*e760*/  HMMA.16816.F32.BF16 R72, R16.reuse, R112, R72 ;  /* 0x000000701048723c */ /* 0x044fe80000041848 */
[--C-:B------:R-:W-:Y:S01]  /*e770*/  FFMA.FTZ R61, R61, c[0x0][0x23c], -R134.reuse ;  /* 0x00008f003d3d7a23 */ /* 0x100fe20000010886 */
[----:B------:R-:W2:Y:S01]  /*e780*/  MUFU.EX2 R122, R122 ;  /* 0x0000007a007a7308 */ /* 0x000ea20000000800 */
[----:B------:R-:W-:Y:S02]  /*e790*/  FFMA.FTZ R64, R64, c[0x0][0x23c], -R134 ;  /* 0x00008f0040407a23 */ /* 0x000fe40000010886 */
[C---:B------:R-:W-:Y:S01]  /*e7a0*/  HMMA.16816.F32.BF16 R76, R16.reuse, R114, R76 ;  /* 0x00000072104c723c */ /* 0x040fe2000004184c */
[----:B------:R-:W4:Y:S03]  /*e7b0*/  LDSM.16.MT88.4 R112, [R168+0xb400] ;  /* 0x00b40000a870783b */ /* 0x000f260000004200 */
[--C-:B------:R-:W-:Y:S02]  /*e7c0*/  FFMA.FTZ R62, R62, c[0x0][0x23c], -R5.reuse ;  /* 0x00008f003e3e7a23 */ /* 0x100fe40000010805 */
[----:B------:R-:W-:Y:S01]  /*e7d0*/  FFMA.FTZ R63, R63, c[0x0][0x23c], -R5 ;  /* 0x00008f003f3f7a23 */ /* 0x000fe20000010805 */
[----:B------:R-:W-:Y:S01]  /*e7e0*/  MUFU.EX2 R127, R127 ;  /* 0x0000007f007f7308 */ /* 0x000fe20000000800 */
[----:B------:R-:W-:Y:S04]  /*e7f0*/  FADD.FTZ R6, R6, R135 ;  /* 0x0000008706067221 */ /* 0x000fe80000010000 */
[----:B------:R-:W-:Y:S04]  /*e800*/  FADD.FTZ R119, R119, R6 ;  /* 0x0000000677777221 */ /* 0x000fe80000010000 */
[----:B------:R-:W-:Y:S01]  /*e810*/  FADD.FTZ R120, R120, R119 ;  /* 0x0000007778787221 */ /* 0x000fe20000010000 */
        /* <DEDUP_REMOVED lines=8> */
[C---:B------:R-:W-:Y:S01]  /*e8a0*/  HMMA.16816.F32.BF16 R92, R16.reuse, R114, R92 ;  /* 0x00000072105c723c */ /* 0x040fe2000004185c */
[----:B------:R-:W4:Y:S08]  /*e8b0*/  LDSM.16.MT88.4 R112, [R168+0xd400] ;  /* 0x00d40000a870783b */ /* 0x000f300000004200 */
[----:B------:R-:W-:Y:S10]  /*e8c0*/  MUFU.EX2 R148, R148 ;  /* 0x0000009400947308 */ /* 0x000ff40000000800 */
[----:B------:R-:W-:Y:S01]  /*e8d0*/  MUFU.EX2 R146, R146 ;  /* 0x0000009200927308 */ /* 0x000fe20000000800 */
[C---:B---3--:R-:W-:Y:S09]  /*e8e0*/  HMMA.16816.F32.BF16 R96, R16.reuse, R108, R96 ;  /* 0x0000006c1060723c */ /* 0x048ff20000041860 */
[----:B------:R-:W-:Y:S03]  /*e8f0*/  MUFU.EX2 R149, R149 ;  /* 0x0000009500957308 */ /* 0x000fe60000000800 */
[--C-:B------:R-:W-:Y:S01]  /*e900*/  FFMA.FTZ R108, R25, c[0x0][0x23c], -R134.reuse ;  /* 0x00008f00196c7a23 */ /* 0x100fe20000010886 */
[C---:B------:R-:W-:Y:S03]  /*e910*/  HMMA.16816.F32.BF16 R12, R16.reuse, R110, R12 ;  /* 0x0000006e100c723c */ /* 0x040fe6000004180c */
[--C-:B------:R-:W-:Y:S03]  /*e920*/  FFMA.FTZ R109, R26, c[0x0][0x23c], -R5.reuse ;  /* 0x00008f001a6d7a23 */ /* 0x100fe60000010805 */
[----:B------:R-:W3:Y:S01]  /*e930*/  MUFU.EX2 R108, R108 ;  /* 0x0000006c006c7308 */ /* 0x000ee20000000800 */
[----:B------:R-:W-:Y:S01]  /*e940*/  FFMA.FTZ R134, R65, c[0x0][0x23c], -R134 ;  /* 0x00008f0041867a23 */ /* 0x000fe20000010886 */
[C---:B----4-:R-:W-:Y:S04]  /*e950*/  HMMA.16816.F32.BF16 R100, R16.reuse, R112, R100 ;  /* 0x000000701064723c */ /* 0x050fe80000041864 */
[--C-:B------:R-:W-:Y:S02]  /*e960*/  FFMA.FTZ R110, R27, c[0x0][0x23c], -R5.reuse ;  /* 0x00008f001b6e7a23 */ /* 0x100fe40000010805 */
[----:B------:R-:W4:Y:S02]  /*e970*/  LDSM.16.MT88.4 R24, [R168+0x9800] ;  /* 0x00980000a818783b */ /* 0x000f240000004200 */
[----:B------:R-:W-:Y:S01]  /*e980*/  MUFU.EX2 R109, R109 ;  /* 0x0000006d006d7308 */ /* 0x000fe20000000800 */
[----:B------:R-:W-:Y:S03]  /*e990*/  HMMA.16816.F32.BF16 R104, R16, R114, R104 ;  /* 0x000000721068723c */ /* 0x000fe60000041868 */
[--C-:B------:R-:W-:Y:S02]  /*e9a0*/  FFMA.FTZ R65, R66, c[0x0][0x23c], -R5.reuse ;  /* 0x00008f0042417a23 */ /* 0x100fe40000010805 */
[----:B------:R-:W-:Y:S02]  /*e9b0*/  FFMA.FTZ R5, R67, c[0x0][0x23c], -R5 ;  /* 0x00008f0043057a23 */ /* 0x000fe40000010805 */
[----:B-1----:R-:W-:Y:S01]  /*e9c0*/  F2FP.BF16.PACK_AB R16, R123, R124 ;  /* 0x0000007c7b10723e */ /* 0x002fe200000010ff */
[----:B------:R-:W-:Y:S01]  /*e9d0*/  FADD.FTZ R66, R133, R130 ;  /* 0x0000008285427221 */ /* 0x000fe20000010000 */
[----:B------:R-:W1:Y:S03]  /*e9e0*/  MUFU.EX2 R110, R110 ;  /* 0x0000006e006e7308 */ /* 0x000e660000000800 */
[----:B--2---:R-:W-:Y:S01]  /*e9f0*/  F2FP.BF16.PACK_AB R17, R122, R125 ;  /* 0x0000007d7a11723e */ /* 0x004fe200000010ff */
[----:B------:R-:W-:Y:S01]  /*ea00*/  FADD.FTZ R125, R125, R120 ;  /* 0x000000787d7d7221 */ /* 0x000fe20000010000 */
[----:B---3--:R-:W-:Y:S01]  /*ea10*/  F2FP.BF16.PACK_AB R18, R108, R121 ;  /* 0x000000796c12723e */ /* 0x008fe200000010ff */
[----:B------:R-:W-:Y:S02]  /*ea20*/  FADD.FTZ R7, R7, R66 ;  /* 0x0000004207077221 */ /* 0x000fe40000010000 */
[----:B------:R-:W-:Y:S02]  /*ea30*/  FADD.FTZ R122, R122, R125 ;  /* 0x0000007d7a7a7221 */ /* 0x000fe40000010000 */
[----:B------:R-:W-:Y:S01]  /*ea40*/  MUFU.EX2 R150, R150 ;  /* 0x0000009600967308 */ /* 0x000fe20000000800 */
[----:B------:R-:W-:Y:S04]  /*ea50*/  FADD.FTZ R7, R118, R7 ;  /* 0x0000000776077221 */ /* 0x000fe80000010000 */
[----:B------:R-:W-:Y:S04]  /*ea60*/  FADD.FTZ R6, R124, R7 ;  /* 0x000000077c067221 */ /* 0x000fe80000010000 */
[----:B------:R-:W-:Y:S01]  /*ea70*/  FADD.FTZ R6, R123, R6 ;  /* 0x000000067b067221 */ /* 0x000fe20000010000 */
[----:B------:R-:W2:Y:S03]  /*ea80*/  MUFU.EX2 R151, R151 ;  /* 0x0000009700977308 */ /* 0x000ea60000000800 */
[----:B------:R-:W-:Y:S01]  /*ea90*/  FADD.FTZ R121, R121, R6 ;  /* 0x0000000679797221 */ /* 0x000fe20000010000 */
[----:B-1----:R-:W-:Y:S01]  /*eaa0*/  F2FP.BF16.PACK_AB R19, R110, R109 ;  /* 0x0000006d6e13723e */ /* 0x002fe200000010ff */
[----:B------:R-:W-:Y:S02]  /*eab0*/  FADD.FTZ R109, R109, R122 ;  /* 0x0000007a6d6d7221 */ /* 0x000fe40000010000 */
[----:B------:R-:W-:Y:S03]  /*eac0*/  FADD.FTZ R6, R108, R121 ;  /* 0x000000796c067221 */ /* 0x000fe60000010000 */
[----:B------:R-:W-:Y:S01]  /*ead0*/  MUFU.EX2 R44, R44 ;  /* 0x0000002c002c7308 */ /* 0x000fe20000000800 */
[C---:B------:R-:W-:Y:S03]  /*eae0*/  HMMA.16816.F32.BF16 R8, R16.reuse, R20, R8 ;  /* 0x000000141008723c */ /* 0x040fe60000041808 */
[----:B------:R-:W-:Y:S04]  /*eaf0*/  FADD.FTZ R7, R127, R6 ;  /* 0x000000067f077221 */ /* 0x000fe80000010000 */
[----:B------:R-:W-:Y:S01]  /*eb00*/  FADD.FTZ R7, R138, R7 ;  /* 0x000000078a077221 */ /* 0x000fe20000010000 */
[C---:B------:R-:W-:Y:S01]  /*eb10*/  HMMA.16816.F32.BF16 R68, R16.reuse, R22, R68 ;  /* 0x000000161044723c */ /* 0x040fe20000041844 */
[----:B------:R-:W1:Y:S01]  /*eb20*/  LDSM.16.MT88.4 R20, [R170+0xb800] ;  /* 0x00b80000aa14783b */ /* 0x000e620000004200 */
[----:B------:R-:W3:Y:S02]  /*eb30*/  MUFU.EX2 R45, R45 ;  /* 0x0000002d002d7308 */ /* 0x000ee40000000800 */
[----:B------:R-:W-:Y:S04]  /*eb40*/  FADD.FTZ R6, R126, R7 ;  /* 0x000000077e067221 */ /* 0x000fe80000010000 */
[C---:B----4-:R-:W-:Y:S04]  /*eb50*/  HMMA.16816.F32.BF16 R72, R16.reuse, R24, R72 ;  /* 0x000000181048723c */ /* 0x050fe80000041848 */
[----:B------:R-:W-:Y:S01]  /*eb60*/  MUFU.EX2 R46, R46 ;  /* 0x0000002e002e7308 */ /* 0x000fe20000000800 */
[C---:B------:R-:W-:Y:S03]  /*eb70*/  FADD.FTZ R6, R141.reuse, R6 ;  /* 0x000000068d067221 */ /* 0x040fe60000010000 */
[C---:B------:R-:W-:Y:S01]  /*eb80*/  HMMA.16816.F32.BF16 R76, R16.reuse, R26, R76 ;  /* 0x0000001a104c723c */ /* 0x040fe2000004184c */
[----:B------:R-:W4:Y:S05]  /*eb90*/  LDSM.16.MT88.4 R24, [R168+0xb800] ;  /* 0x00b80000a818783b */ /* 0x000f2a0000004200 */
[----:B------:R-:W5:Y:S10]  /*eba0*/  MUFU.EX2 R47, R47 ;  /* 0x0000002f002f7308 */ /* 0x000f740000000800 */
[----:B------:R-:W-:Y:S01]  /*ebb0*/  MUFU.EX2 R48, R48 ;  /* 0x0000003000307308 */ /* 0x000fe20000000800 */
[C---:B-1----:R-:W-:Y:S09]  /*ebc0*/  HMMA.16816.F32.BF16 R80, R16.reuse, R20, R80 ;  /* 0x000000141050723c */ /* 0x042ff20000041850 */
[----:B------:R-:W1:Y:S01]  /*ebd0*/  MUFU.EX2 R49, R49 ;  /* 0x0000003100317308 */ /* 0x000e620000000800 */
[C---:B------:R-:W-:Y:S01]  /*ebe0*/  HMMA.16816.F32.BF16 R84, R16.reuse, R22, R84 ;  /* 0x000000161054723c */ /* 0x040fe20000041854 */
[----:B------:R-:W1:Y:S08]  /*ebf0*/  LDSM.16.MT88.4 R20, [R170+0xd800] ;  /* 0x00d80000aa14783b */ /* 0x000e700000004200 */
[----:B------:R-:W-:Y:S01]  /*ec00*/  MUFU.EX2 R50, R50 ;  /* 0x0000003200327308 */ /* 0x000fe20000000800 */
[C---:B----4-:R-:W-:Y:S09]  /*ec10*/  HMMA.16816.F32.BF16 R88, R16.reuse, R24, R88 ;  /* 0x000000181058723c */ /* 0x050ff20000041858 */
[----:B------:R-:W4:Y:S01]  /*ec20*/  MUFU.EX2 R51, R51 ;  /* 0x0000003300337308 */ /* 0x000f220000000800 */
        /* <DEDUP_REMOVED lines=16> */
[----:B------:R-:W-:Y:S02]  /*ed30*/  F2FP.BF16.PACK_AB R18, R141, R126 ;  /* 0x0000007e8d12723e */ /* 0x000fe400000010ff */
[----:B------:R-:W-:Y:S03]  /*ed40*/  F2FP.BF16.PACK_AB R19, R143, R142 ;  /* 0x0000008e8f13723e */ /* 0x000fe600000010ff */
[----:B------:R-:W3:Y:S04]  /*ed50*/  MUFU.EX2 R59, R59 ;  /* 0x0000003b003b7308 */ /* 0x000ee80000000800 */
[C---:B-1----:R-:W-:Y:S06]  /*ed60*/  HMMA.16816.F32.BF16 R8, R16.reuse, R20, R8 ;  /* 0x000000141008723c */ /* 0x042fec0000041808 */
[----:B------:R-:W-:Y:S02]  /*ed70*/  MUFU.EX2 R60, R60 ;  /* 0x0000003c003c7308 */ /* 0x000fe40000000800 */
        /* <DEDUP_REMOVED lines=28> */
[----:B------:R-:W-:Y:S03]  /*ef40*/  F2FP.BF16.PACK_AB R19, R151, R150 ;  /* 0x000000969713723e */ /* 0x000fe600000010ff */
[----:B------:R-:W-:Y:S04]  /*ef50*/  FADD.FTZ R146, R146, R3 ;  /* 0x0000000392927221 */ /* 0x000fe80000010000 */
[C---:B-1----:R-:W-:Y:S03]  /*ef60*/  HMMA.16816.F32.BF16 R8, R16.reuse, R20, R8 ;  /* 0x000000141008723c */ /* 0x042fe60000041808 */
[----:B------:R-:W-:Y:S05]  /*ef70*/  FADD.FTZ R149, R149, R146 ;  /* 0x0000009295957221 */ /* 0x000fea0000010000 */
        /* <DEDUP_REMOVED lines=17> */
[----:B------:R-:W-:Y:S01]  /*f090*/  F2FP.BF16.PACK_AB R16, R45, R44 ;  /* 0x0000002c2d10723e */ /* 0x000fe200000010ff */
[----:B------:R-:W-:Y:S01]  /*f0a0*/  FADD.FTZ R44, R44, R149 ;  /* 0x000000952c2c7221 */ /* 0x000fe20000010000 */
[----:B-----5:R-:W-:Y:S03]  /*f0b0*/  F2FP.BF16.PACK_AB R17, R47, R46 ;  /* 0x0000002e2f11723e */ /* 0x020fe600000010ff */
[----:B------:R-:W-:Y:S01]  /*f0c0*/  F2FP.BF16.PACK_AB R18, R49, R48 ;  /* 0x000000303112723e */ /* 0x000fe200000010ff */
[----:B------:R-:W-:Y:S01]  /*f0d0*/  FADD.FTZ R45, R45, R44 ;  /* 0x0000002c2d2d7221 */ /* 0x000fe20000010000 */
[----:B----4-:R-:W-:Y:S03]  /*f0e0*/  F2FP.BF16.PACK_AB R19, R51, R50 ;  /* 0x000000323313723e */ /* 0x010fe600000010ff */
[----:B------:R-:W-:Y:S04]  /*f0f0*/  FADD.FTZ R6, R48, R45 ;  /* 0x0000002d30067221 */ /* 0x000fe80000010000 */
[C---:B---3--:R-:W-:Y:S03]  /*f100*/  HMMA.16816.F32.BF16 R8, R16.reuse, R28, R8 ;  /* 0x0000001c1008723c */ /* 0x048fe60000041808 */
[----:B------:R-:W-:Y:S04]  /*f110*/  FADD.FTZ R6, R49, R6 ;  /* 0x0000000631067221 */ /* 0x000fe80000010000 */
[----:B------:R-:W-:Y:S01]  /*f120*/  FADD.FTZ R3, R53, R6 ;  /* 0x0000000635037221 */ /* 0x000fe20000010000 */
[C---:B------:R-:W-:Y:S01]  /*f130*/  HMMA.16816.F32.BF16 R68, R16.reuse, R30, R68 ;  /* 0x0000001e1044723c */ /* 0x040fe20000041844 */
[----:B------:R-:W3:Y:S03]  /*f140*/  LDSM.16.MT88.4 R28, [R168+0xe400] ;  /* 0x00e40000a81c783b */ /* 0x000ee60000004200 */
[C---:B------:R-:W-:Y:S04]  /*f150*/  FADD.FTZ R3, R52.reuse, R3 ;  /* 0x0000000334037221 */ /* 0x040fe80000010000 */
        /* <DEDUP_REMOVED lines=17> */
[----:B------:R-:W-:Y:S01]  /*f270*/  F2FP.BF16.PACK_AB R18, R57, R56 ;  /* 0x000000383912723e */ /* 0x000fe200000010ff */
[----:B------:R-:W-:Y:S01]  /*f280*/  FADD.FTZ R56, R56, R3 ;  /* 0x0000000338387221 */ /* 0x000fe20000010000 */
[----:B------:R-:W-:Y:S02]  /*f290*/  F2FP.BF16.PACK_AB R19, R59, R58 ;  /* 0x0000003a3b13723e */ /* 0x000fe400000010ff */
[----:B------:R-:W-:Y:S01]  /*f2a0*/  MOV R3, R0 ;  /* 0x0000000000037202 */ /* 0x000fe20000000f00 */
[----:B------:R-:W-:Y:S04]  /*f2b0*/  FADD.FTZ R57, R57, R56 ;  /* 0x0000003839397221 */ /* 0x000fe80000010000 */
        /* <DEDUP_REMOVED lines=21> */
[----:B-----5:R-:W-:Y:S03]  /*f410*/  F2FP.BF16.PACK_AB R19, R5, R36 ;  /* 0x000000240513723e */ /* 0x020fe600000010ff */
[----:B------:R-:W-:Y:S04]  /*f420*/  FADD.FTZ R64, R64, R61 ;  /* 0x0000003d40407221 */ /* 0x000fe80000010000 */
[C---:B-1----:R-:W-:Y:S01]  /*f430*/  HMMA.16816.F32.BF16 R112, R16.reuse, R20, R8 ;  /* 0x000000141070723c */ /* 0x042fe20000041808 */
[----:B------:R-:W1:Y:S02]  /*f440*/  LDSM.16.MT88.4 R8, [R168+0xcc00] ;  /* 0x00cc0000a808783b */ /* 0x000e640000004200 */
[----:B------:R-:W-:Y:S04]  /*f450*/  FADD.FTZ R193, R193, R64 ;  /* 0x00000040c1c17221 */ /* 0x000fe80000010000 */
[----:B------:R-:W-:Y:S01]  /*f460*/  FADD.FTZ R20, R110, R109 ;  /* 0x0000006d6e147221 */ /* 0x000fe20000010000 */
[C---:B------:R-:W-:Y:S01]  /*f470*/  HMMA.16816.F32.BF16 R68, R16.reuse, R22, R68 ;  /* 0x000000161044723c */ /* 0x040fe20000041844 */
[----:B------:R-:W3:Y:S03]  /*f480*/  LDSM.16.MT88.4 R108, [R170+0xec00] ;  /* 0x00ec0000aa6c783b */ /* 0x000ee60000004200 */
[----:B------:R-:W-:Y:S04]  /*f490*/  FADD.FTZ R21, R139, R20 ;  /* 0x000000148b157221 */ /* 0x000fe80000010000 */
[C---:B--2---:R-:W-:Y:S04]  /*f4a0*/  HMMA.16816.F32.BF16 R72, R16.reuse, R24, R72 ;  /* 0x000000181048723c */ /* 0x044fe80000041848 */
[----:B------:R-:W-:Y:S04]  /*f4b0*/  FADD.FTZ R21, R140, R21 ;  /* 0x000000158c157221 */ /* 0x000fe80000010000 */
[C---:B------:R-:W-:Y:S04]  /*f4c0*/  HMMA.16816.F32.BF16 R76, R16.reuse, R26, R76 ;  /* 0x0000001a104c723c */ /* 0x040fe8000004184c */
[----:B------:R-:W-:Y:S02]  /*f4d0*/  FADD.FTZ R24, R142, R21 ;  /* 0x000000158e187221 */ /* 0x000fe40000010000 */
[----:B------:R-:W2:Y:S02]  /*f4e0*/  LDSM.16.MT88.4 R20, [R168+0xec00] ;  /* 0x00ec0000a814783b */ /* 0x000ea40000004200 */
[C---:B----4-:R-:W-:Y:S04]  /*f4f0*/  HMMA.16816.F32.BF16 R80, R16.reuse, R32, R80 ;  /* 0x000000201050723c */ /* 0x050fe80000041850 */
[----:B------:R-:W-:Y:S04]  /*f500*/  FADD.FTZ R24, R143, R24 ;  /* 0x000000188f187221 */ /* 0x000fe80000010000 */
[C---:B------:R-:W-:Y:S04]  /*f510*/  HMMA.16816.F32.BF16 R84, R16.reuse, R34, R84 ;  /* 0x000000221054723c */ /* 0x040fe80000041854 */
[----:B------:R-:W-:Y:S04]  /*f520*/  FADD.FTZ R7, R147, R24 ;  /* 0x0000001893077221 */ /* 0x000fe80000010000 */
[C---:B-1----:R-:W-:Y:S04]  /*f530*/  HMMA.16816.F32.BF16 R88, R16.reuse, R8, R88 ;  /* 0x000000081058723c */ /* 0x042fe80000041858 */
[----:B------:R-:W-:Y:S04]  /*f540*/  FADD.FTZ R7, R148, R7 ;  /* 0x0000000794077221 */ /* 0x000fe80000010000 */
[C---:B------:R-:W-:Y:S04]  /*f550*/  HMMA.16816.F32.BF16 R92, R16.reuse, R10, R92 ;  /* 0x0000000a105c723c */ /* 0x040fe8000004185c */
[----:B------:R-:W-:Y:S04]  /*f560*/  FADD.FTZ R150, R150, R7 ;  /* 0x0000000796967221 */ /* 0x000fe80000010000 */
[C---:B---3--:R-:W-:Y:S04]  /*f570*/  HMMA.16816.F32.BF16 R96, R16.reuse, R108, R96 ;  /* 0x0000006c1060723c */ /* 0x048fe80000041860 */
[----:B------:R-:W-:Y:S04]  /*f580*/  FADD.FTZ R151, R151, R150 ;  /* 0x0000009697977221 */ /* 0x000fe80000010000 */
[C---:B------:R-:W-:Y:S04]  /*f590*/  HMMA.16816.F32.BF16 R108, R16.reuse, R110, R12 ;  /* 0x0000006e106c723c */ /* 0x040fe8000004180c */
[----:B------:R-:W-:Y:S04]  /*f5a0*/  FADD.FTZ R46, R46, R151 ;  /* 0x000000972e2e7221 */ /* 0x000fe80000010000 */
[----:B------:R-:W-:Y:S01]  /*f5b0*/  FADD.FTZ R47, R47, R46 ;  /* 0x0000002e2f2f7221 */ /* 0x000fe20000010000 */
[C---:B--2---:R-:W-:Y:S03]  /*f5c0*/  HMMA.16816.F32.BF16 R100, R16.reuse, R20, R100 ;  /* 0x000000141064723c */ /* 0x044fe60000041864 */
[----:B------:R-:W-:Y:S04]  /*f5d0*/  FADD.FTZ R50, R50, R47 ;  /* 0x0000002f32327221 */ /* 0x000fe80000010000 */
[----:B------:R-:W-:Y:S01]  /*f5e0*/  FADD.FTZ R51, R51, R50 ;  /* 0x0000003233337221 */ /* 0x000fe20000010000 */
[----:B------:R-:W-:Y:S04]  /*f5f0*/  HMMA.16816.F32.BF16 R104, R16, R22, R104 ;  /* 0x000000161068723c */ /* 0x000fe80000041868 */
[----:B------:R-:W-:Y:S04]  /*f600*/  FADD.FTZ R54, R54, R51 ;  /* 0x0000003336367221 */ /* 0x000fe80000010000 */
[----:B------:R-:W-:Y:S04]  /*f610*/  FADD.FTZ R55, R55, R54 ;  /* 0x0000003637377221 */ /* 0x000fe80000010000 */
[----:B------:R-:W-:Y:S04]  /*f620*/  FADD.FTZ R58, R58, R55 ;  /* 0x000000373a3a7221 */ /* 0x000fe80000010000 */
[----:B------:R-:W-:Y:S04]  /*f630*/  FADD.FTZ R59, R59, R58 ;  /* 0x0000003a3b3b7221 */ /* 0x000fe80000010000 */
[----:B------:R-:W-:Y:S04]  /*f640*/  FADD.FTZ R62, R62, R59 ;  /* 0x0000003b3e3e7221 */ /* 0x000fe80000010000 */
[----:B------:R-:W-:Y:S04]  /*f650*/  FADD.FTZ R63, R63, R62 ;  /* 0x0000003e3f3f7221 */ /* 0x000fe80000010000 */
[----:B------:R-:W-:Y:S04]  /*f660*/  FADD.FTZ R36, R36, R63 ;  /* 0x0000003f24247221 */ /* 0x000fe80000010000 */
[----:B------:R-:W-:Y:S01]  /*f670*/  FADD.FTZ R194, R5, R36 ;  /* 0x0000002405c27221 */ /* 0x000fe20000010000 */
[----:B------:R-:W-:-:S05]  /*f680*/  @P0 BRA `(.L_x_1273) ;  /* 0xffffc31000000947 */ /* 0x000fca000383ffff */
.L_x_1269:
[----:B------:R-:W1:Y:S01]  /*f690*/  SHFL.BFLY PT, R8, R193, 0x2, 0x1f ;  /* 0x0c401f00c1087f89 */ /* 0x000e6200000e0000 */
[----:B------:R-:W-:Y:S01]  /*f6a0*/  MOV R7, 0x3f800000 ;  /* 0x3f80000000077802 */ /* 0x000fe20000000f00 */
[----:B------:R-:W-:Y:S01]  /*f6b0*/  BSSY B0, `(.L_x_1274) ;  /* 0x00000c2000007945 */ /* 0x000fe20003800000 */
[----:B------:R-:W-:Y:S01]  /*f6c0*/  MOV R6, 0x3f800000 ;  /* 0x3f80000000067802 */ /* 0x000fe20000000f00 */
[----:B------:R-:W2:Y:S04]  /*f6d0*/  SHFL.BFLY PT, R9, R194, 0x2, 0x1f ;  /* 0x0c401f00c2097f89 */ /* 0x000ea800000e0000 */
[----:B------:R-:W3:Y:S04]  /*f6e0*/  S2R R3, SR_TID.X ;  /* 0x0000000000037919 */ /* 0x000ee80000002100 */
[----:B------:R-:W-:Y:S01]  /*f6f0*/  BAR.SYNC.DEFER_BLOCKING 0x0 ;  /* 0x0000000000007b1d */ /* 0x000fe20000010000 */
[----:B-1----:R-:W-:-:S02]  /*f700*/  FADD.FTZ R8, R8, R193 ;  /* 0x000000c108087221 */ /* 0x002fc40000010000 */
[----:B--2---:R-:W-:-:S03]  /*f710*/  FADD.FTZ R9, R9, R194 ;  /* 0x000000c209097221 */ /* 0x004fc60000010000 */
[----:B------:R-:W1:Y:S04]  /*f720*/  SHFL.BFLY PT, R5, R8, 0x1, 0x1f ;  /* 0x0c201f0008057f89 */ /* 0x000e6800000e0000 */
[----:B------:R-:W2:Y:S01]  /*f730*/  SHFL.BFLY PT, R4, R9, 0x1, 0x1f ;  /* 0x0c201f0009047f89 */ /* 0x000ea200000e0000 */
[----:B-1----:R-:W-:Y:S01]  /*f740*/  FADD.FTZ R5, R8, R5 ;  /* 0x0000000508057221 */ /* 0x002fe20000010000 */
[----:B---3--:R-:W-:Y:S01]  /*f750*/  SHF.R.S32.HI R8, RZ, 0x1f, R3 ;  /* 0x0000001fff087819 */ /* 0x008fe20000011403 */
[----:B--2---:R-:W-:-:S03]  /*f760*/  FADD.FTZ R4, R9, R4 ;  /* 0x0000000409047221 */ /* 0x004fc60000010000 */
[CC--:B------:R-:W-:Y:S02]  /*f770*/  LEA.HI R10, R8.reuse, R3.reuse, RZ, 0x3 ;  /* 0x00000003080a7211 */ /* 0x0c0fe400078f18ff */
[----:B------:R-:W-:Y:S02]  /*f780*/  LEA.HI R9, R8, R3, RZ, 0x2 ;  /* 0x0000000308097211 */ /* 0x000fe400078f10ff */
[----:B------:R-:W-:Y:S02]  /*f790*/  SHF.R.S32.HI R11, RZ, 0x3, R10 ;  /* 0x00000003ff0b7819 */ /* 0x000fe4000001140a */
[----:B------:R-:W-:Y:S02]  /*f7a0*/  SHF.R.S32.HI R12, RZ, 0x2, R9 ;  /* 0x00000002ff0c7819 */ /* 0x000fe40000011409 */
[----:B------:R-:W-:Y:S02]  /*f7b0*/  LEA.HI R14, R10, R11, RZ, 0x1 ;  /* 0x0000000b0a0e7211 */ /* 0x000fe400078f08ff */
[----:B------:R-:W-:-:S02]  /*f7c0*/  LEA.HI R13, R8, R3, RZ, 0x6 ;  /* 0x00000003080d7211 */ /* 0x000fc400078f30ff */
[----:B------:R-:W-:Y:S02]  /*f7d0*/  SHF.R.S32.HI R15, RZ, 0x1f, R12 ;  /* 0x0000001fff0f7819 */ /* 0x000fe4000001140c */
[----:B------:R-:W-:Y:S02]  /*f7e0*/  LOP3.LUT R14, R14, 0xfffffffe, RZ, 0xc0, !PT ;  /* 0xfffffffe0e0e7812 */ /* 0x000fe400078ec0ff */
[----:B------:R-:W-:Y:S02]  /*f7f0*/  SHF.L.U32 R13, R13, 0x2, RZ ;  /* 0x000000020d0d7819 */ /* 0x000fe400000006ff */
[----:B------:R-:W-:Y:S01]  /*f800*/  LEA.HI R15, R15, R12, RZ, 0x3 ;  /* 0x0000000c0f0f7211 */ /* 0x000fe200078f18ff */
[----:B------:R-:W-:Y:S01]  /*f810*/  IMAD.IADD R14, R11, 0x1, -R14 ;  /* 0x000000010b0e7824 */ /* 0x000fe200078e0a0e */
[----:B------:R-:W-:Y:S02]  /*f820*/  LOP3.LUT R13, R13, 0x3fffff00, RZ, 0xc0, !PT ;  /* 0x3fffff000d0d7812 */ /* 0x000fe400078ec0ff */
[----:B------:R-:W-:-:S02]  /*f830*/  LOP3.LUT R15, R15, 0xfffffff8, RZ, 0xc0, !PT ;  /* 0xfffffff80f0f7812 */ /* 0x000fc400078ec0ff */
[----:B------:R-:W-:Y:S02]  /*f840*/  LEA R14, R14, R13, 0x5 ;  /* 0x0000000d0e0e7211 */ /* 0x000fe400078e28ff */
[----:B------:R-:W-:Y:S02]  /*f850*/  IADD3 R19, R12, -R15, RZ ;  /* 0x8000000f0c137210 */ /* 0x000fe40007ffe0ff */
[CC--:B------:R-:W-:Y:S02]  /*f860*/  LEA.HI R12, R8.reuse, R3.reuse, RZ, 0x5 ;  /* 0x00000003080c7211 */ /* 0x0c0fe400078f28ff */
[----:B------:R-:W-:Y:S02]  /*f870*/  LEA.HI R13, R8, R3, RZ, 0x4 ;  /* 0x00000003080d7211 */ /* 0x000fe400078f20ff */
[----:B------:R-:W-:Y:S02]  /*f880*/  LOP3.LUT R8, R10, 0xfffffff8, RZ, 0xc0, !PT ;  /* 0xfffffff80a087812 */ /* 0x000fe400078ec0ff */
[----:B------:R-:W-:-:S02]  /*f890*/  FSETP.NE.FTZ.AND P3, PT, R5, RZ, PT ;  /* 0x000000ff0500720b */ /* 0x000fc40003f75000 */
[----:B------:R-:W-:Y:S01]  /*f8a0*/  LOP3.LUT R16, R9, 0xfffffffc, RZ, 0xc0, !PT ;  /* 0xfffffffc09107812 */ /* 0x000fe200078ec0ff */
[----:B------:R-:W-:Y:S01]  /*f8b0*/  IMAD.IADD R9, R3, 0x1, -R8 ;  /* 0x0000000103097824 */ /* 0x000fe200078e0a08 */
[----:B------:R-:W-:Y:S02]  /*f8c0*/  LEA.HI R15, R19, R19, RZ, 0x1 ;  /* 0x00000013130f7211 */ /* 0x000fe400078f08ff */
[----:B------:R-:W-:Y:S02]  /*f8d0*/  SHF.R.S32.HI R8, RZ, 0x5, R12 ;  /* 0x00000005ff087819 */ /* 0x000fe4000001140c */
[----:B------:R-:W-:Y:S02]  /*f8e0*/  LOP3.LUT R10, R15, 0x1fffffe, RZ, 0xc0, !PT ;  /* 0x01fffffe0f0a7812 */ /* 0x000fe400078ec0ff */
[----:B------:R-:W-:Y:S02]  /*f8f0*/  IADD3 R17, -R16, R3, RZ ;  /* 0x0000000310117210 */ /* 0x000fe40007ffe1ff */
[----:B------:R-:W-:Y:S01]  /*f900*/  LEA.HI R16, R9, R9, RZ, 0x1 ;  /* 0x0000000909107211 */ /* 0x000fe200078f08ff */
[----:B------:R-:W1:Y:S01]  /*f910*/  @P3 MUFU.RCP R7, R5 ;  /* 0x0000000500073308 */ /* 0x000e620000001000 */
[----:B------:R-:W-:-:S02]  /*f920*/  FSETP.NE.FTZ.AND P2, PT, R4, RZ, PT ;  /* 0x000000ff0400720b */ /* 0x000fc40003f55000 */
[----:B------:R-:W-:Y:S01]  /*f930*/  IADD3 R19, R19, -R10, RZ ;  /* 0x8000000a13137210 */ /* 0x000fe20007ffe0ff */
[----:B------:R-:W-:Y:S01]  /*f940*/  IMAD R10, R8, 0x100, R17 ;  /* 0x00000100080a7824 */ /* 0x000fe200078e0211 */
[----:B------:R-:W-:Y:S02]  /*f950*/  SHF.R.S32.HI R15, RZ, 0x1, R15 ;  /* 0x00000001ff0f7819 */ /* 0x000fe4000001140f */
[----:B------:R-:W-:Y:S01]  /*f960*/  SHF.R.S32.HI R18, RZ, 0x1, R16 ;  /* 0x00000001ff127819 */ /* 0x000fe20000011410 */
[----:B------:R-:W-:Y:S01]  /*f970*/  @P3 MUFU.LG2 R5, R5 ;  /* 0x0000000500053308 */ /* 0x000fe20000000c00 */
[----:B------:R-:W-:Y:S02]  /*f980*/  LOP3.LUT R16, R16, 0xfffffffe, RZ, 0xc0, !PT ;  /* 0xfffffffe10107812 */ /* 0x000fe400078ec0ff */
[----:B------:R-:W-:Y:S02]  /*f990*/  SHF.L.U32 R17, R15, 0x6, RZ ;  /* 0x000000060f117819 */ /* 0x000fe400000006ff */
[----:B------:R-:W-:Y:S01]  /*f9a0*/  LEA R10, R19, R10, 0x4 ;  /* 0x0000000a130a7211 */ /* 0x000fe200078e20ff */
[----:B------:R-:W-:Y:S01]  /*f9b0*/  IMAD.IADD R19, R9, 0x1, -R16 ;  /* 0x0000000109137824 */ /* 0x000fe200078e0a10 */
[----:B------:R-:W-:Y:S01]  /*f9c0*/  SHF.R.S32.HI R13, RZ, 0x4, R13 ;  /* 0x00000004ff0d7819 */ /* 0x000fe2000001140d */
[----:B------:R-:W2:Y:S01]  /*f9d0*/  @P2 MUFU.RCP R6, R4 ;  /* 0x0000000400062308 */ /* 0x000ea20000001000 */
[----:B------:R-:W-:Y:S01]  /*f9e0*/  LOP3.LUT R17, R17, 0xc0, RZ, 0xc0, !PT ;  /* 0x000000c011117812 */ /* 0x000fe200078ec0ff */
[----:B-1----:R-:W-:Y:S01]  /*f9f0*/  FMUL.FTZ R112, R7, R112 ;  /* 0x0000007007707220 */ /* 0x002fe20000410000 */
[----:B------:R-:W-:Y:S01]  /*fa00*/  LOP3.LUT R16, R15, 0x1, RZ, 0xc0, !PT ;  /* 0x000000010f107812 */ /* 0x000fe200078ec0ff */
[----:B------:R-:W-:Y:S01]  /*fa10*/  FMUL.FTZ R113, R7, R113 ;  /* 0x0000007107717220 */ /* 0x000fe20000410000 */
[----:B------:R-:W-:Y:S01]  /*fa20*/  SHF.L.U32 R13, R13, 0x6, RZ ;  /* 0x000000060d0d7819 */ /* 0x000fe200000006ff */
[----:B------:R-:W-:Y:S01]  /*fa30*/  FMUL.FTZ R68, R7, R68 ;  /* 0x0000004407447220 */ /* 0x000fe20000410000 */
[----:B------:R-:W-:Y:S01]  /*fa40*/  LEA.HI R17, R17, R17, RZ, 0x1d ;  /* 0x0000001111117211 */ /* 0x000fe200078fe8ff */
[C---:B------:R-:W-:Y:S01]  /*fa50*/  FMUL.FTZ R69, R7.reuse, R69 ;  /* 0x0000004507457220 */ /* 0x040fe20000410000 */
[----:B------:R-:W-:Y:S01]  /*fa60*/  ISETP.NE.U32.AND P1, PT, R16, 0x1, PT ;  /* 0x000000011000780c */ /* 0x000fe20003f25070 */
[----:B------:R-:W-:Y:S01]  /*fa70*/  FMUL.FTZ R72, R7, R72 ;  /* 0x0000004807487220 */ /* 0x000fe20000410000 */
[----:B------:R-:W-:Y:S01]  /*fa80*/  LOP3.LUT R13, R13, 0xc0, RZ, 0xc0, !PT ;  /* 0x000000c00d0d7812 */ /* 0x000fe200078ec0ff */
[C---:B------:R-:W-:Y:S01]  /*fa90*/  FMUL.FTZ R73, R7.reuse, R73 ;  /* 0x0000004907497220 */ /* 0x040fe20000410000 */
[----:B------:R-:W-:Y:S01]  /*faa0*/  SHF.L.U32 R18, R18, 0x3, RZ ;  /* 0x0000000312127819 */ /* 0x000fe200000006ff */
[C---:B------:R-:W-:Y:S01]  /*fab0*/  FMUL.FTZ R76, R7.reuse, R76 ;  /* 0x0000004c074c7220 */ /* 0x040fe20000410000 */
[----:B------:R-:W-:Y:S01]  /*fac0*/  LEA R10, R10, R17, 0x1 ;  /* 0x000000110a0a7211 */ /* 0x000fe200078e08ff */
[----:B------:R-:W-:Y:S01]  /*fad0*/  FMUL.FTZ R77, R7, R77 ;  /* 0x0000004d074d7220 */ /* 0x000fe20000410000 */
[----:B------:R-:W-:Y:S01]  /*fae0*/  LOP3.LUT P0, RZ, R15, 0x2, RZ, 0xc0, !PT ;  /* 0x000000020fff7812 */ /* 0x000fe2000780c0ff */
[----:B------:R-:W-:Y:S01]  /*faf0*/  FMUL.FTZ R80, R7, R80 ;  /* 0x0000005007507220 */ /* 0x000fe20000410000 */
[----:B------:R-:W-:Y:S01]  /*fb00*/  LOP3.LUT R18, R13, 0x18, R18, 0xf8, !PT ;  /* 0x000000180d127812 */ /* 0x000fe200078ef812 */
[C---:B------:R-:W-:Y:S01]  /*fb10*/  FMUL.FTZ R81, R7.reuse, R81 ;  /* 0x0000005107517220 */ /* 0x040fe20000410000 */
[----:B------:R-:W-:Y:S01]  /*fb20*/  SHF.L.U32 R15, R10, 0x2, RZ ;  /* 0x000000020a0f7819 */ /* 0x000fe200000006ff */
[C---:B------:R-:W-:Y:S01]  /*fb30*/  FMUL.FTZ R84, R7.reuse, R84 ;  /* 0x0000005407547220 */ /* 0x040fe20000410000 */
[----:B------:R-:W-:Y:S01]  /*fb40*/  SHF.R.U32.HI R13, RZ, 0x3, R13 ;  /* 0x00000003ff0d7819 */ /* 0x000fe2000001160d */
[----:B------:R-:W-:Y:S01]  /*fb50*/  FMUL.FTZ R85, R7, R85 ;  /* 0x0000005507557220 */ /* 0x000fe20000410000 */
[----:B------:R-:W-:Y:S01]  /*fb60*/  LEA R14, R19, R14, 0x2 ;  /* 0x0000000e130e7211 */ /* 0x000fe200078e10ff */
[----:B------:R-:W-:Y:S01]  /*fb70*/  FMUL.FTZ R88, R7, R88 ;  /* 0x0000005807587220 */ /* 0x000fe20000410000 */
[----:B------:R-:W-:Y:S01]  /*fb80*/  IADD3 R16, R15, -0x20, RZ ;  /* 0xffffffe00f107810 */ /* 0x000fe20007ffe0ff */
[C---:B------:R-:W-:Y:S01]  /*fb90*/  FMUL.FTZ R89, R7.reuse, R89 ;  /* 0x0000005907597220 */ /* 0x040fe20000410000 */
[----:B------:R-:W-:Y:S01]  /*fba0*/  LOP3.LUT R13, R18, R13, RZ, 0x3c, !PT ;  /* 0x0000000d120d7212 */ /* 0x000fe200078e3cff */
[----:B------:R-:W-:Y:S01]  /*fbb0*/  FMUL.FTZ R92, R7, R92 ;  /* 0x0000005c075c7220 */ /* 0x000fe20000410000 */
[----:B------:R-:W-:Y:S01]  /*fbc0*/  @P1 IADD3 R16, R15, 0x20, RZ ;  /* 0x000000200f101810 */ /* 0x000fe20007ffe0ff */
[C---:B------:R-:W-:Y:S01]  /*fbd0*/  FMUL.FTZ R93, R7.reuse, R93 ;  /* 0x0000005d075d7220 */ /* 0x040fe20000410000 */
[----:B------:R-:W-:Y:S01]  /*fbe0*/  STS.64 [R10.X4], R112 ;  /* 0x000000700a007388 */ /* 0x000fe20000004a00 */
[C---:B------:R-:W-:Y:S01]  /*fbf0*/  FMUL.FTZ R96, R7.reuse, R96 ;  /* 0x0000006007607220 */ /* 0x040fe20000410000 */
[----:B------:R-:W-:Y:S01]  /*fc00*/  LOP3.LUT R12, R12, 0xffffffe0, RZ, 0xc0, !PT ;  /* 0xffffffe00c0c7812 */ /* 0x000fe200078ec0ff */
[C---:B------:R-:W-:Y:S01]  /*fc10*/  FMUL.FTZ R97, R7.reuse, R97 ;  /* 0x0000006107617220 */ /* 0x040fe20000410000 */
[----:B------:R-:W1:Y:S01]  /*fc20*/  @P2 MUFU.LG2 R4, R4 ;  /* 0x0000000400042308 */ /* 0x000e620000000c00 */
[C---:B------:R-:W-:Y:S01]  /*fc30*/  FMUL.FTZ R108, R7.reuse, R108 ;  /* 0x0000006c076c7220 */ /* 0x040fe20000410000 */
[----:B------:R-:W-:Y:S01]  /*fc40*/  IADD3 R12, -R12, R3, RZ ;  /* 0x000000030c0c7210 */ /* 0x000fe20007ffe1ff */
[C---:B------:R-:W-:Y:S01]  /*fc50*/  FMUL.FTZ R109, R7.reuse, R109 ;  /* 0x0000006d076d7220 */ /* 0x040fe20000410000 */
[----:B------:R-:W-:Y:S01]  /*fc60*/  MOV R3, 0xff800000 ;  /* 0xff80000000037802 */ /* 0x000fe20000000f00 */
[----:B------:R-:W-:-:S02]  /*fc70*/  FMUL.FTZ R100, R7, R100 ;  /* 0x0000006407647220 */ /* 0x000fc40000410000 */
[C---:B------:R-:W-:Y:S02]  /*fc80*/  FMUL.FTZ R101, R7.reuse, R101 ;  /* 0x0000006507657220 */ /* 0x040fe40000410000 */
[C---:B------:R-:W-:Y:S02]  /*fc90*/  FMUL.FTZ R104, R7.reuse, R104 ;  /* 0x0000006807687220 */ /* 0x040fe40000410000 */
[----:B------:R-:W-:Y:S02]  /*fca0*/  FMUL.FTZ R105, R7, R105 ;  /* 0x0000006907697220 */ /* 0x000fe40000410000 */
[----:B------:R-:W-:Y:S02]  /*fcb0*/  IMAD.MOV.U32 R7, RZ, RZ, 0x40 ;  /* 0x00000040ff077424 */ /* 0x000fe400078e00ff */
[C---:B--2---:R-:W-:Y:S02]  /*fcc0*/  FMUL.FTZ R115, R6.reuse, R115 ;  /* 0x0000007306737220 */ /* 0x044fe40000410000 */
[C---:B------:R-:W-:Y:S01]  /*fcd0*/  FMUL.FTZ R114, R6.reuse, R114 ;  /* 0x0000007206727220 */ /* 0x040fe20000410000 */
[----:B------:R-:W-:Y:S01]  /*fce0*/  SEL R7, R7, 0xffffffc0, !P0 ;  /* 0xffffffc007077807 */ /* 0x000fe20004000000 */
[----:B------:R-:W-:Y:S01]  /*fcf0*/  FMUL.FTZ R71, R6, R71 ;  /* 0x0000004706477220 */ /* 0x000fe20000410000 */
[----:B------:R-:W-:Y:S01]  /*fd00*/  LOP3.LUT P0, RZ, R12, 0x3, RZ, 0xc0, !PT ;  /* 0x000000030cff7812 */ /* 0x000fe2000780c0ff */
[C---:B------:R-:W-:Y:S01]  /*fd10*/  FMUL.FTZ R70, R6.reuse, R70 ;  /* 0x0000004606467220 */ /* 0x040fe20000410000 */
[----:B------:R-:W-:Y:S01]  /*fd20*/  IADD3 R15, R15, R7, RZ ;  /* 0x000000070f0f7210 */ /* 0x000fe20007ffe0ff */
[C---:B------:R-:W-:Y:S01]  /*fd30*/  FMUL.FTZ R75, R6.reuse, R75 ;  /* 0x0000004b064b7220 */ /* 0x040fe20000410000 */
[----:B------:R-:W-:Y:S01]  /*fd40*/  IADD3 R17, R7, R16, RZ ;  /* 0x0000001007117210 */ /* 0x000fe20007ffe0ff */
[C---:B------:R-:W-:Y:S01]  /*fd50*/  FMUL.FTZ R74, R6.reuse, R74 ;  /* 0x0000004a064a7220 */ /* 0x040fe20000410000 */
[----:B------:R-:W2:Y:S01]  /*fd60*/  S2R R7, SR_CTAID.Y ;  /* 0x0000000000077919 */ /* 0x000ea20000002600 */
[----:B------:R-:W-:-:S02]  /*fd70*/  FMUL.FTZ R79, R6, R79 ;  /* 0x0000004f064f7220 */ /* 0x000fc40000410000 */
[C---:B------:R-:W-:Y:S01]  /*fd80*/  FMUL.FTZ R78, R6.reuse, R78 ;  /* 0x0000004e064e7220 */ /* 0x040fe20000410000 */
[----:B------:R-:W-:Y:S01]  /*fd90*/  STS.64 [R10.X4+0x400], R114 ;  /* 0x000400720a007388 */ /* 0x000fe20000004a00 */
[C---:B------:R-:W-:Y:S02]  /*fda0*/  FMUL.FTZ R83, R6.reuse, R83 ;  /* 0x0000005306537220 */ /* 0x040fe40000410000 */
[C---:B------:R-:W-:Y:S01]  /*fdb0*/  FMUL.FTZ R82, R6.reuse, R82 ;  /* 0x0000005206527220 */ /* 0x040fe20000410000 */
[----:B------:R-:W-:Y:S01]  /*fdc0*/  STS.64 [R16], R68 ;  /* 0x0000004410007388 */ /* 0x000fe20000000a00 */
[C---:B------:R-:W-:Y:S02]  /*fdd0*/  FMUL.FTZ R87, R6.reuse, R87 ;  /* 0x0000005706577220 */ /* 0x040fe40000410000 */
[C---:B------:R-:W-:Y:S01]  /*fde0*/  FMUL.FTZ R86, R6.reuse, R86 ;  /* 0x0000005606567220 */ /* 0x040fe20000410000 */
[----:B------:R-:W-:Y:S01]  /*fdf0*/  STS.64 [R16+0x400], R70 ;  /* 0x0004004610007388 */ /* 0x000fe20000000a00 */
[----:B------:R-:W-:-:S02]  /*fe00*/  FMUL.FTZ R91, R6, R91 ;  /* 0x0000005b065b7220 */ /* 0x000fc40000410000 */
[C---:B------:R-:W-:Y:S01]  /*fe10*/  FMUL.FTZ R90, R6.reuse, R90 ;  /* 0x0000005a065a7220 */ /* 0x040fe20000410000 */
[----:B------:R-:W-:Y:S01]  /*fe20*/  STS.64 [R15], R72 ;  /* 0x000000480f007388 */ /* 0x000fe20000000a00 */
[C---:B------:R-:W-:Y:S02]  /*fe30*/  FMUL.FTZ R95, R6.reuse, R95 ;  /* 0x0000005f065f7220 */ /* 0x040fe40000410000 */
[C---:B------:R-:W-:Y:S01]  /*fe40*/  FMUL.FTZ R94, R6.reuse, R94 ;  /* 0x0000005e065e7220 */ /* 0x040fe20000410000 */
[----:B------:R-:W-:Y:S01]  /*fe50*/  STS.64 [R15+0x400], R74 ;  /* 0x0004004a0f007388 */ /* 0x000fe20000000a00 */
[C---:B------:R-:W-:Y:S02]  /*fe60*/  FMUL.FTZ R99, R6.reuse, R99 ;  /* 0x0000006306637220 */ /* 0x040fe40000410000 */
[C---:B------:R-:W-:Y:S01]  /*fe70*/  FMUL.FTZ R98, R6.reuse, R98 ;  /* 0x0000006206627220 */ /* 0x040fe20000410000 */
[----:B------:R-:W-:Y:S01]  /*fe80*/  STS.64 [R17], R76 ;  /* 0x0000004c11007388 */ /* 0x000fe20000000a00 */
[----:B------:R-:W-:-:S02]  /*fe90*/  FMUL.FTZ R111, R6, R111 ;  /* 0x0000006f066f7220 */ /* 0x000fc40000410000 */
[C---:B------:R-:W-:Y:S01]  /*fea0*/  FMUL.FTZ R110, R6.reuse, R110 ;  /* 0x0000006e066e7220 */ /* 0x040fe20000410000 */
[----:B------:R-:W-:Y:S01]  /*feb0*/  STS.64 [R17+0x400], R78 ;  /* 0x0004004e11007388 */ /* 0x000fe20000000a00 */
[C---:B------:R-:W-:Y:S02]  /*fec0*/  FMUL.FTZ R103, R6.reuse, R103 ;  /* 0x0000006706677220 */ /* 0x040fe40000410000 */
[C---:B------:R-:W-:Y:S01]  /*fed0*/  FMUL.FTZ R102, R6.reuse, R102 ;  /* 0x0000006606667220 */ /* 0x040fe20000410000 */
[----:B------:R-:W-:Y:S01]  /*fee0*/  STS.64 [R10.X4+0x2000], R80 ;  /* 0x002000500a007388 */ /* 0x000fe20000004a00 */
[C---:B------:R-:W-:Y:S02]  /*fef0*/  FMUL.FTZ R107, R6.reuse, R107 ;  /* 0x0000006b066b7220 */ /* 0x040fe40000410000 */
[----:B------:R-:W-:Y:S01]  /*ff00*/  FMUL.FTZ R106, R6, R106 ;  /* 0x0000006a066a7220 */ /* 0x000fe20000410000 */
[----:B------:R-:W-:Y:S01]  /*ff10*/  IADD3 R6, R14, R13, RZ ;  /* 0x0000000d0e067210 */ /* 0x000fe20007ffe0ff */
[----:B------:R-:W-:Y:S01]  /*ff20*/  STS.64 [R10.X4+0x2400], R82 ;  /* 0x002400520a007388 */ /* 0x000fe20000004a00 */
[----:B--2---:R-:W-:-:S02]  /*ff30*/  IMAD R7, R7, c[0x0][0x210], R186 ;  /* 0x0000840007077a24 */ /* 0x004fc400078e02ba */
[----:B------:R-:W-:Y:S01]  /*ff40*/  @P3 FMUL.FTZ R5, R5, 0.69314718246459960938 ;  /* 0x3f31721805053820 */ /* 0x000fe20000410000 */
[----:B------:R-:W2:Y:S03]  /*ff50*/  S2R R14, SR_CTAID.Z ;  /* 0x00000000000e7919 */ /* 0x000ea60000002700 */
[----:B------:R-:W-:Y:S01]  /*ff60*/  @P3 FFMA.FTZ R3, R2, c[0x0][0x238], R5 ;  /* 0x00008e0002033a23 */ /* 0x000fe20000010005 */
[----:B------:R-:W3:Y:S04]  /*ff70*/  S2R R13, SR_CTAID.X ;  /* 0x00000000000d7919 */ /* 0x000ee80000002500 */
[----:B------:R-:W-:Y:S04]  /*ff80*/  STS.64 [R16+0x2000], R84 ;  /* 0x0020005410007388 */ /* 0x000fe80000000a00 */
[----:B------:R-:W-:Y:S04]  /*ff90*/  STS.64 [R16+0x2400], R86 ;  /* 0x0024005610007388 */ /* 0x000fe80000000a00 */
[----:B------:R-:W-:Y:S04]  /*ffa0*/  STS.64 [R15+0x2000], R88 ;  /* 0x002000580f007388 */ /* 0x000fe80000000a00 */
[----:B------:R-:W-:Y:S04]  /*ffb0*/  STS.64 [R15+0x2400], R90 ;  /* 0x0024005a0f007388 */ /* 0x000fe80000000a00 */
[----:B------:R-:W-:Y:S04]  /*ffc0*/  STS.64 [R17+0x2000], R92 ;  /* 0x0020005c11007388 */ /* 0x000fe80000000a00 */
[----:B------:R-:W-:Y:S01]  /*ffd0*/  STS.64 [R17+0x2400], R94 ;  /* 0x0024005e11007388 */ /* 0x000fe20000000a00 */
[----:B---3--:R-:W-:-:S03]  /*ffe0*/  SHF.L.U32 R13, R13, 0x6, RZ ;  /* 0x000000060d0d7819 */ /* 0x008fc600000006ff */
[----:B------:R-:W-:Y:S04]  /*fff0*/  STS.64 [R10.X4+0x4000], R96 ;  /* 0x004000600a007388 */ /* 0x000fe80000004a00 */
[----:B------:R-:W-:Y:S04]  /*10000*/  STS.64 [R10.X4+0x4400], R98 ;  /* 0x004400620a007388 */ /* 0x000fe80000004a00 */
[----:B------:R-:W-:Y:S04]  /*10010*/  STS.64 [R16+0x4000], R108 ;  /* 0x0040006c10007388 */ /* 0x000fe80000000a00 */
[----:B------:R-:W-:Y:S04]  /*10020*/  STS.64 [R16+0x4400], R110 ;  /* 0x0044006e10007388 */ /* 0x000fe80000000a00 */
[----:B------:R-:W-:Y:S04]  /*10030*/  STS.64 [R15+0x4000], R100 ;  /* 0x004000640f007388 */ /* 0x000fe80000000a00 */
[----:B------:R3:W-:Y:S04]  /*10040*/  STS.64 [R15+0x4400], R102 ;  /* 0x004400660f007388 */ /* 0x0007e80000000a00 */
[----:B------:R-:W-:Y:S04]  /*10050*/  STS.64 [R17+0x4000], R104 ;  /* 0x0040006811007388 */ /* 0x000fe80000000a00 */
[----:B------:R-:W-:Y:S04]  /*10060*/  STS.64 [R17+0x4400], R106 ;  /* 0x0044006a11007388 */ /* 0x000fe80000000a00 */
[----:B------:R-:W-:Y:S01]  /*10070*/  BAR.SYNC.DEFER_BLOCKING 0x0 ;  /* 0x0000000000007b1d */ /* 0x000fe20000010000 */
[----:B---3--:R-:W-:-:S04]  /*10080*/  IMAD.MOV R15, RZ, RZ, -R186 ;  /* 0x000000ffff0f7224 */ /* 0x008fc800078e0aba */
[----:B--2---:R-:W-:-:S04]  /*10090*/  IMAD R14, R15, c[0x0][0x1c0], R14 ;  /* 0x000070000f0e7a24 */ /* 0x004fc800078e020e */
[----:B------:R-:W-:Y:S01]  /*100a0*/  IMAD R14, R7, c[0x0][0x1c0], R14 ;  /* 0x00007000070e7a24 */ /* 0x000fe200078e020e */
[----:B------:R-:W-:Y:S01]  /*100b0*/  SHF.R.S32.HI R7, RZ, 0x1f, R8 ;  /* 0x0000001fff077819 */ /* 0x000fe20000011408 */
[----:B------:R-:W2:Y:S02]  /*100c0*/  LDS.128 R56, [R6.X4] ;  /* 0x0000000006387984 */ /* 0x000ea40000004c00 */
[----:B------:R-:W-:Y:S01]  /*100d0*/  IMAD R13, R14, c[0x0][0x214], R13 ;  /* 0x000085000e0d7a24 */ /* 0x000fe200078e020d */
[----:B------:R-:W-:Y:S01]  /*100e0*/  LEA.HI R7, R7, R8, RZ, 0x2 ;  /* 0x0000000807077211 */ /* 0x000fe200078f10ff */
[----:B------:R-:W3:Y:S01]  /*100f0*/  LDS.128 R52, [R6.X4+0x800] ;  /* 0x0008000006347984 */ /* 0x000ee20000004c00 */
[----:B------:R-:W-:Y:S01]  /*10100*/  SHF.L.U32 R14, R9, 0x2, RZ ;  /* 0x00000002090e7819 */ /* 0x000fe200000006ff */
[----:B-1----:R-:W-:Y:S01]  /*10110*/  @P2 FMUL.FTZ R9, R4, 0.69314718246459960938 ;  /* 0x3f31721804092820 */ /* 0x002fe20000410000 */
[----:B------:R-:W-:Y:S01]  /*10120*/  LOP3.LUT R7, R7, 0xffffffc, RZ, 0xc0, !PT ;  /* 0x0ffffffc07077812 */ /* 0x000fe200078ec0ff */
[----:B------:R-:W1:Y:S01]  /*10130*/  LDS.128 R48, [R6.X4+0x1000] ;  /* 0x0010000006307984 */ /* 0x000e620000004c00 */
[----:B------:R-:W-:-:S02]  /*10140*/  SHF.R.S32.HI R15, RZ, 0x1f, R14 ;  /* 0x0000001fff0f7819 */ /* 0x000fc4000001140e */
[----:B------:R-:W-:Y:S01]  /*10150*/  IADD3 R7, R8, -R7, RZ ;  /* 0x8000000708077210 */ /* 0x000fe20007ffe0ff */
[----:B------:R-:W4:Y:S03]  /*10160*/  LDS.128 R44, [R6.X4+0x1800] ;  /* 0x00180000062c7984 */ /* 0x000f260000004c00 */
[----:B------:R-:W-:Y:S01]  /*10170*/  LEA R7, R7, R180, 0x4 ;  /* 0x000000b407077211 */ /* 0x000fe200078e20ff */
[----:B------:R-:W1:Y:S04]  /*10180*/  LDS.128 R40, [R6.X4+0x2000] ;  /* 0x0020000006287984 */ /* 0x000e680000004c00 */
[----:B------:R-:W1:Y:S04]  /*10190*/  LDS.128 R36, [R6.X4+0x2800] ;  /* 0x0028000006247984 */ /* 0x000e680000004c00 */
[----:B------:R-:W1:Y:S04]  /*101a0*/  LDS.128 R32, [R6.X4+0x3000] ;  /* 0x0030000006207984 */ /* 0x000e680000004c00 */
[----:B------:R-:W1:Y:S04]  /*101b0*/  LDS.128 R28, [R6.X4+0x3800] ;  /* 0x00380000061c7984 */ /* 0x000e680000004c00 */
[----:B------:R-:W1:Y:S04]  /*101c0*/  LDS.128 R24, [R6.X4+0x4000] ;  /* 0x0040000006187984 */ /* 0x000e680000004c00 */
[----:B------:R-:W1:Y:S04]  /*101d0*/  LDS.128 R20, [R6.X4+0x4800] ;  /* 0x0048000006147984 */ /* 0x000e680000004c00 */
[----:B------:R-:W1:Y:S04]  /*101e0*/  LDS.128 R16, [R6.X4+0x5000] ;  /* 0x0050000006107984 */ /* 0x000e680000004c00 */
[----:B------:R5:W1:Y:S02]  /*101f0*/  LDS.128 R60, [R6.X4+0x5800] ;  /* 0x00580000063c7984 */ /* 0x000a640000004c00 */
[----:B-----5:R-:W-:-:S02]  /*10200*/  IMAD.MOV.U32 R6, RZ, RZ, -0x800000 ;  /* 0xff800000ff067424 */ /* 0x020fc400078e00ff */
[----:B------:R-:W-:Y:S01]  /*10210*/  @P2 FFMA.FTZ R6, R0, c[0x0][0x238], R9 ;  /* 0x00008e0000062a23 */ /* 0x000fe20000010009 */
[----:B------:R-:W-:Y:S05]  /*10220*/  @P0 BRA `(.L_x_1275) ;  /* 0x000000a000000947 */ /* 0x000fea0003800000 */
[----:B--234-:R-:W-:Y:S02]  /*10230*/  IADD3 R5, R7, 0x8, RZ ;  /* 0x0000000807057810 */ /* 0x01cfe40007ffe0ff */
[----:B------:R-:W-:Y:S02]  /*10240*/  SHF.R.S32.HI R2, RZ, 0x1f, R7 ;  /* 0x0000001fff027819 */ /* 0x000fe40000011407 */
[----:B------:R-:W-:Y:S02]  /*10250*/  IADD3 R0, P0, R13, R7, RZ ;  /* 0x000000070d007210 */ /* 0x000fe40007f1e0ff */
[-C--:B------:R-:W-:Y:S02]  /*10260*/  ISETP.GE.AND P2, PT, R7, R174.reuse, PT ;  /* 0x000000ae0700720c */ /* 0x080fe40003f46270 */
[----:B------:R-:W-:Y:S02]  /*10270*/  ISETP.GE.AND P1, PT, R5, R174, PT ;  /* 0x000000ae0500720c */ /* 0x000fe40003f26270 */
[----:B------:R-:W-:-:S02]  /*10280*/  LEA.HI.X.SX32 R5, R13, R2, 0x1, P0 ;  /* 0x000000020d057211 */ /* 0x000fc400000f0eff */
[----:B------:R-:W-:-:S04]  /*10290*/  LEA R4, P0, R0, c[0x0][0x208], 0x2 ;  /* 0x0000820000047a11 */ /* 0x000fc800078010ff */
[----:B------:R-:W-:-:S05]  /*102a0*/  LEA.HI.X R5, R0, c[0x0][0x20c], R5, 0x2, P0 ;  /* 0x0000830000057a11 */ /* 0x000fca00000f1405 */
[----:B------:R2:W-:Y:S04]  /*102b0*/  @!P2 STG.E [R4.64], R3 ;  /* 0x000000030400a986 */ /* 0x0005e8000c101906 */
[----:B------:R2:W-:Y:S02]  /*102c0*/  @!P1 STG.E [R4.64+0x20], R6 ;  /* 0x0000200604009986 */ /* 0x0005e4000c101906 */
.L_x_1275:
[----:B--234-:R-:W-:Y:S05]  /*102d0*/  BSYNC B0 ;  /* 0x0000000000007941 */ /* 0x01cfea0003800000 */
.L_x_1274:
[C---:B------:R-:W-:Y:S01]  /*102e0*/  IMAD.WIDE R4, R11.reuse, 0x60, R14 ;  /* 0x000000600b047825 */ /* 0x040fe200078e020e */
[----:B------:R-:W-:Y:S01]  /*102f0*/  ISETP.GE.AND P1, PT, R11, R174, PT ;  /* 0x000000ae0b00720c */ /* 0x000fe20003f26270 */
[----:B------:R-:W-:Y:S01]  /*10300*/  BSSY B0, `(.L_x_1276) ;  /* 0x0000010000007945 */ /* 0x000fe20003800000 */
[----:B------:R-:W-:Y:S01]  /*10310*/  IADD3 R2, R14, 0x20, RZ ;  /* 0x000000200e027810 */ /* 0x000fe20007ffe0ff */
[----:B------:R-:W-:-:S05]  /*10320*/  IMAD R0, R13, c[0x0][0x22c], RZ ;  /* 0x00008b000d007a24 */ /* 0x000fca00078e02ff */
[----:B------:R-:W-:-:S04]  /*10330*/  IADD3 R3, P0, R0, R4, RZ ;  /* 0x0000000400037210 */ /* 0x000fc80007f1e0ff */
[----:B------:R-:W-:Y:S02]  /*10340*/  LEA.HI.X.SX32 R0, R0, R5, 0x1, P0 ;  /* 0x0000000500007211 */ /* 0x000fe400000f0eff */
[----:B------:R-:W-:-:S04]  /*10350*/  LEA R4, P0, R3, c[0x0][0x1d8], 0x2 ;  /* 0x0000760003047a11 */ /* 0x000fc800078010ff */
[----:B------:R-:W-:Y:S02]  /*10360*/  LEA.HI.X R5, R3, c[0x0][0x1dc], R0, 0x2, P0 ;  /* 0x0000770003057a11 */ /* 0x000fe400000f1400 */
[----:B------:R-:W-:Y:S01]  /*10370*/  IADD3 R0, R14, 0x40, RZ ;  /* 0x000000400e007810 */ /* 0x000fe20007ffe0ff */
[----:B------:R-:W-:Y:S05]  /*10380*/  @P1 BRA `(.L_x_1277) ;  /* 0x0000007000001947 */ /* 0x000fea0003800000 */
[----:B------:R-:W-:Y:S02]  /*10390*/  ISETP.GE.AND P1, PT, R2, c[0x0][0x220], PT ;  /* 0x0000880002007a0c */ /* 0x000fe40003f26270 */
[----:B------:R-:W-:Y:S02]  /*103a0*/  ISETP.GE.AND P0, PT, R0, c[0x0][0x220], PT ;  /* 0x0000880000007a0c */ /* 0x000fe40003f06270 */
[----:B------:R-:W-:-:S09]  /*103b0*/  ISETP.GE.AND P2, PT, R14, c[0x0][0x220], PT ;  /* 0x000088000e007a0c */ /* 0x000fd20003f46270 */
[----:B-1----:R1:W-:Y:S04]  /*103c0*/  @!P1 STG.E.128 [R4.64+0x80], R40 ;  /* 0x0000802804009986 */ /* 0x0023e8000c101d06 */
[----:B------:R1:W-:Y:S04]  /*103d0*/  @!P0 STG.E.128 [R4.64+0x100], R24 ;  /* 0x0001001804008986 */ /* 0x0003e8000c101d06 */
[----:B------:R1:W-:Y:S04]  /*103e0*/  @!P2 STG.E.64 [R4.64], R56 ;  /* 0x000000380400a986 */ /* 0x0003e8000c101b06 */
[----:B------:R1:W-:Y:S02]  /*103f0*/  @!P2 STG.E.64 [R4.64+0x8], R58 ;  /* 0x0000083a0400a986 */ /* 0x0003e4000c101b06 */
.L_x_1277:
[----:B------:R-:W-:Y:S05]  /*10400*/  BSYNC B0 ;  /* 0x0000000000007941 */ /* 0x000fea0003800000 */
.L_x_1276:
[----:B------:R-:W-:Y:S01]  /*10410*/  IADD3 R3, R11, 0x10, RZ ;  /* 0x000000100b037810 */ /* 0x000fe20007ffe0ff */
[----:B------:R-:W-:Y:S03]  /*10420*/  BSSY B0, `(.L_x_1278) ;  /* 0x0000009000007945 */ /* 0x000fe60003800000 */
[----:B------:R-:W-:-:S13]  /*10430*/  ISETP.GE.AND P0, PT, R3, R174, PT ;  /* 0x000000ae0300720c */ /* 0x000fda0003f06270 */
[----:B------:R-:W-:Y:S05]  /*10440*/  @P0 BRA `(.L_x_1279) ;  /* 0x0000006000000947 */ /* 0x000fea0003800000 */
[----:B------:R-:W-:Y:S02]  /*10450*/  ISETP.GE.AND P2, PT, R14, c[0x0][0x220], PT ;  /* 0x000088000e007a0c */ /* 0x000fe40003f46270 */
[----:B------:R-:W-:Y:S02]  /*10460*/  ISETP.GE.AND P1, PT, R2, c[0x0][0x220], PT ;  /* 0x0000880002007a0c */ /* 0x000fe40003f26270 */
[----:B------:R-:W-:-:S09]  /*10470*/  ISETP.GE.AND P0, PT, R0, c[0x0][0x220], PT ;  /* 0x0000880000007a0c */ /* 0x000fd20003f06270 */
[----:B------:R2:W-:Y:S04]  /*10480*/  @!P2 STG.E.128 [R4.64+0x1800], R52 ;  /* 0x001800340400a986 */ /* 0x0005e8000c101d06 */
[----:B-1----:R2:W-:Y:S04]  /*10490*/  @!P1 STG.E.128 [R4.64+0x1880], R36 ;  /* 0x0018802404009986 */ /* 0x0025e8000c101d06 */
[----:B------:R2:W-:Y:S02]  /*104a0*/  @!P0 STG.E.128 [R4.64+0x1900], R20 ;  /* 0x0019001404008986 */ /* 0x0005e4000c101d06 */
.L_x_1279:
[----:B------:R-:W-:Y:S05]  /*104b0*/  BSYNC B0 ;  /* 0x0000000000007941 */ /* 0x000fea0003800000 */
.L_x_1278:
[----:B------:R-:W-:Y:S01]  /*104c0*/  IADD3 R3, R11, 0x20, RZ ;  /* 0x000000200b037810 */ /* 0x000fe20007ffe0ff */
[----:B------:R-:W-:Y:S03]  /*104d0*/  BSSY B0, `(.L_x_1280) ;  /* 0x0000009000007945 */ /* 0x000fe60003800000 */
[----:B------:R-:W-:-:S13]  /*104e0*/  ISETP.GE.AND P0, PT, R3, R174, PT ;  /* 0x000000ae0300720c */ /* 0x000fda0003f06270 */
[----:B------:R-:W-:Y:S05]  /*104f0*/  @P0 BRA `(.L_x_1281) ;  /* 0x0000006000000947 */ /* 0x000fea0003800000 */
[----:B------:R-:W-:Y:S02]  /*10500*/  ISETP.GE.AND P2, PT, R14, c[0x0][0x220], PT ;  /* 0x000088000e007a0c */ /* 0x000fe40003f46270 */
[----:B------:R-:W-:Y:S02]  /*10510*/  ISETP.GE.AND P1, PT, R2, c[0x0][0x220], PT ;  /* 0x0000880002007a0c */ /* 0x000fe40003f26270 */
[----:B------:R-:W-:-:S09]  /*10520*/  ISETP.GE.AND P0, PT, R0, c[0x0][0x220], PT ;  /* 0x0000880000007a0c */ /* 0x000fd20003f06270 */
[----:B-1----:R1:W-:Y:S04]  /*10530*/  @!P2 STG.E.128 [R4.64+0x3000], R48 ;  /* 0x003000300400a986 */ /* 0x0023e8000c101d06 */
[----:B------:R1:W-:Y:S04]  /*10540*/  @!P1 STG.E.128 [R4.64+0x3080], R32 ;  /* 0x0030802004009986 */ /* 0x0003e8000c101d06 */
[----:B------:R1:W-:Y:S02]  /*10550*/  @!P0 STG.E.128 [R4.64+0x3100], R16 ;  /* 0x0031001004008986 */ /* 0x0003e4000c101d06 */
.L_x_1281:
[----:B------:R-:W-:Y:S05]  /*10560*/  BSYNC B0 ;  /* 0x0000000000007941 */ /* 0x000fea0003800000 */
.L_x_1280:
[----:B------:R-:W-:-:S04]  /*10570*/  IADD3 R11, R11, 0x30, RZ ;  /* 0x000000300b0b7810 */ /* 0x000fc80007ffe0ff */
[----:B------:R-:W-:-:S13]  /*10580*/  ISETP.GE.AND P0, PT, R11, R174, PT ;  /* 0x000000ae0b00720c */ /* 0x000fda0003f06270 */
[----:B------:R-:W-:Y:S05]  /*10590*/  @P0 EXIT ;  /* 0x000000000000094d */ /* 0x000fea0003800000 */
[----:B------:R-:W-:Y:S02]  /*105a0*/  ISETP.GE.AND P0, PT, R2, c[0x0][0x220], PT ;  /* 0x0000880002007a0c */ /* 0x000fe40003f06270 */
[----:B------:R-:W-:-:S11]  /*105b0*/  ISETP.GE.AND P1, PT, R14, c[0x0][0x220], PT ;  /* 0x000088000e007a0c */ /* 0x000fd60003f26270 */
[----:B-1----:R1:W-:Y:S01]  /*105c0*/  @!P0 STG.E.128 [R4.64+0x4880], R28 ;  /* 0x0048801c04008986 */ /* 0x0023e2000c101d06 */
[----:B------:R-:W-:-:S03]  /*105d0*/  ISETP.GE.AND P0, PT, R0, c[0x0][0x220], PT ;  /* 0x0000880000007a0c */ /* 0x000fc60003f06270 */
[----:B------:R1:W-:Y:S10]  /*105e0*/  @!P1 STG.E.128 [R4.64+0x4800], R44 ;  /* 0x0048002c04009986 */ /* 0x0003f4000c101d06 */
[----:B------:R-:W-:Y:S05]  /*105f0*/  @P0 EXIT ;  /* 0x000000000000094d */ /* 0x000fea0003800000 */
[----:B------:R-:W-:Y:S01]  /*10600*/  STG.E.128 [R4.64+0x4900], R60 ;  /* 0x0049003c04007986 */ /* 0x000fe2000c101d06 */
[----:B------:R-:W-:Y:S05]  /*10610*/  EXIT ;  /* 0x000000000000794d */ /* 0x000fea0003800000 */
.L_x_1282:
        /* <DEDUP_REMOVED lines=14> */
.L_x_6322:


//--------------------- .text._ZN5flash24flash_fwd_splitkv_kernelI23Flash_fwd_kernel_traitsILi96ELi64ELi128ELi4ELb0ELb0EN7cutlass10bfloat16_tE19Flash_kernel_traitsILi96ELi64ELi128ELi4ES3_EELb1ELb0ELb0ELb0ELb0ELb1ELb1ELb0EEEvNS_16Flash_fwd_paramsE --------------------------
	.section	.text._ZN5flash24flash_fwd_splitkv_kernelI23Flash_fwd_kernel_traitsILi96ELi64ELi128ELi4ELb0ELb0EN7cutlass10bfloat16_tE19Flash_kernel_traitsILi96ELi64ELi128ELi4ES3_EELb1ELb0ELb0ELb0ELb0ELb1ELb1ELb0EEEvNS_16Flash_fwd_paramsE,"ax",@progbits
	.sectioninfo	@"SHI_REGISTERS=255"
	.align	128
        .global         _ZN5flash24flash_fwd_splitkv_kernelI23Flash_fwd_kernel_traitsILi96ELi64ELi128ELi4ELb0ELb0EN7cutlass10bfloat16_tE19Flash_kernel_traitsILi96ELi64ELi128ELi4ES3_EELb1ELb0ELb0ELb0ELb0ELb1ELb1ELb0EEEvNS_16Flash_fwd_paramsE
        .type           _ZN5flash24flash_fwd_splitkv_kernelI23Flash_fwd_kernel_traitsILi96ELi64ELi128ELi4ELb0ELb0EN7cutlass10bfloat16_tE19Flash_kernel_traitsILi96ELi64ELi128ELi4ES3_EELb1ELb0ELb0ELb0ELb0ELb1ELb1ELb0EEEvNS_16Flash_fwd_paramsE,@function
        .size           _ZN5flash24flash_fwd_splitkv_kernelI23Flash_fwd_kernel_traitsILi96ELi64ELi128ELi4ELb0ELb0EN7cutlass10bfloat16_tE19Flash_kernel_traitsILi96ELi64ELi128ELi4ES3_EELb1ELb0ELb0ELb0ELb0ELb1ELb1ELb0EEEvNS_16Flash_fwd_paramsE,(.L_x_6323 - _ZN5flash24flash_fwd_splitkv_kernelI23Flash_fwd_kernel_traitsILi96ELi64ELi128ELi4ELb0ELb0EN7cutlass10bfloat16_tE19Flash_kernel_traitsILi96ELi64ELi128ELi4ES3_EELb1ELb0ELb0ELb0ELb0ELb1ELb1ELb0EEEvNS_16Flash_fwd_paramsE)
        .other          _ZN5flash24flash_fwd_splitkv_kernelI23Flash_fwd_kernel_traitsILi96ELi64ELi128ELi4ELb0ELb0EN7cutlass10bfloat16_tE19Flash_kernel_traitsILi96ELi64ELi128ELi4ES3_EELb1ELb0ELb0ELb0ELb0ELb1ELb1ELb0EEEvNS_16Flash_fwd_paramsE,@"STO_CUDA_ENTRY STV_DEFAULT"
_ZN5flash24flash_fwd_splitkv_kernelI23Flash_fwd_kernel_traitsILi96ELi64ELi128ELi4ELb0ELb0EN7cutlass10bfloat16_tE19Flash_kernel_traitsILi96ELi64ELi128ELi4ES3_EELb1ELb0ELb0ELb0ELb0ELb1ELb1ELb0EEEvNS_16Flash_fwd_paramsE:
.text._ZN5flash24flash_fwd_splitkv_kernelI23Flash_fwd_kernel_traitsILi96ELi64ELi128ELi4ELb0ELb0EN7cutlass10bfloat16_tE19Flash_kernel_traitsILi96ELi64ELi128ELi4ES3_EELb1ELb0ELb0ELb0ELb0ELb1ELb1ELb0EEEvNS_16Flash_fwd_paramsE:
        /* <DEDUP_REMOVED lines=34> */
[----:B------:R1:W2:Y:S04]  /*0220*/  @P2 LDG.E R7, [R16.64] ;  /* 0x0000000610072981 */ /* 0x0002a8000c1e1900 */
[----:B------:R1:W2:Y:S01]  /*0230*/  @P2 LDG.E R0, [R16.64+0x4] ;  /* 0x0000040610002981 */ /* 0x0002a2000c1e1900 */
[----:B------:R-:W-:-:S04]  /*0240*/  MOV R3, RZ ;  /* 0x000000ff00037202 */ /* 0x000fc80000000f00 */
[----:B------:R3:W5:Y:S02]  /*0250*/  @!P1 LDG.E R6, [R10.64] ;  /* 0x000000060a069981 */ /* 0x000764000c1e1900 */
[----:B------:R-:W-:Y:S02]  /*0260*/  @P0 IMAD.WIDE R14, R180, R5, c[0x0][0x250] ;  /* 0x00009400b40e0625 */ /* 0x000fe400078e0205 */
[----:B------:R-:W4:Y:S04]  /*0270*/  S2R R23, SR_CTAID.X ;  /* 0x0000000000177919 */ /* 0x000f280000002500 */
[----:B------:R3:W5:Y:S01]  /*0280*/  @P0 LDG.E R3, [R14.64] ;  /* 0x000000060e030981 */ /* 0x000762000c1e1900 */
[----:B------:R-:W-:-:S03]  /*0290*/  ISETP.NE.U32.AND P0, PT, RZ, c[0x0][0x248], PT ;  /* 0x00009200ff007a0c */ /* 0x000fc60003f05070 */
[----:B------:R-:W2:Y:S01]  /*02a0*/  S2R R9, SR_CTAID.Y ;  /* 0x0000000000097919 */ /* 0x000ea20000002600 */
[----:B------:R-:W-:Y:S01]  /*02b0*/  ISETP.NE.AND.EX P0, PT, RZ, c[0x0][0x24c], PT, P0 ;  /* 0x00009300ff007a0c */ /* 0x000fe20003f05300 */
[----:B-1----:R-:W-:-:S04]  /*02c0*/  IMAD.MOV R16, RZ, RZ, -R180 ;  /* 0x000000ffff107224 */ /* 0x002fc800078e0ab4 */
[----:B------:R-:W-:Y:S01]  /*02d0*/  IMAD R16, R16, c[0x0][0x1c0], R13 ;  /* 0x0000700010107a24 */ /* 0x000fe200078e020d */
[----:B--2---:R-:W-:Y:S01]  /*02e0*/  @P2 IADD3 R131, R0, -R7, RZ ;  /* 0x8000000700832210 */ /* 0x004fe20007ffe0ff */
[----:B------:R-:W-:-:S06]  /*02f0*/  @!P2 IMAD.MOV.U32 R131, RZ, RZ, c[0x0][0x214] ;  /* 0x00008500ff83a624 */ /* 0x000fcc00078e00ff */
[----:B------:R-:W-:Y:S05]  /*0300*/  @!P0 BRA `(.L_x_1283) ;  /* 0x0000004000008947 */ /* 0x000fea0003800000 */
[----:B---34-:R-:W2:Y:S02]  /*0310*/  @P3 LDG.E R13, [R10.64+0x4] ;  /* 0x000004060a0d3981 */ /* 0x018ea4000c1e1900 */
[----:B--2--5:R-:W-:-:S06]  /*0320*/  @P3 IADD3 R2, R13, -R6, RZ ;  /* 0x800000060d023210 */ /* 0x024fcc0007ffe0ff */
[----:B------:R1:W5:Y:S01]  /*0330*/  @!P3 LDG.E R2, [R10.64] ;  /* 0x000000060a02b981 */ /* 0x000362000c1e1900 */
[----:B------:R-:W-:Y:S05]  /*0340*/  BRA `(.L_x_1284) ;  /* 0x0000001000007947 */ /* 0x000fea0003800000 */
.L_x_1283:
[----:B---34-:R-:W-:Y:S02]  /*0350*/  MOV R2, c[0x0][0x218] ;  /* 0x0000860000027a02 */ /* 0x018fe40000000f00 */
.L_x_1284:
        /* <DEDUP_REMOVED lines=86> */
.L_x_1287:
[----:B------:R-:W-:Y:S05]  /*08c0*/  BSYNC B0 ;  /* 0x0000000000007941 */ /* 0x000fea0003800000 */
.L_x_1286:
        /* <DEDUP_REMOVED lines=10> */
.L_x_1289:
[----:B------:R-:W-:Y:S05]  /*0970*/  BSYNC B0 ;  /* 0x0000000000007941 */ /* 0x000fea0003800000 */
.L_x_1288:
        /* <DEDUP_REMOVED lines=10> */
.L_x_1291:
[----:B------:R-:W-:Y:S05]  /*0a20*/  BSYNC B0 ;  /* 0x0000000000007941 */ /* 0x000fea0003800000 */
.L_x_1290:
        /* <DEDUP_REMOVED lines=10> */
.L_x_1293:
[----:B------:R-:W-:Y:S05]  /*0ad0*/  BSYNC B0 ;  /* 0x0000000000007941 */ /* 0x000fea0003800000 */
.L_x_1292:
        /* <DEDUP_REMOVED lines=20> */
.L_x_1285:
        /* <DEDUP_REMOVED lines=92> */
.L_x_1294:
        /* <DEDUP_REMOVED lines=17> */
.L_x_1296:
        /* <DEDUP_REMOVED lines=50> */
.L_x_1295:
        /* <DEDUP_REMOVED lines=118> */
.L_x_1298:
[----:B------:R-:W-:Y:S05]  /*1d70*/  BSYNC B0 ;  /* 0x0000000000007941 */ /* 0x000fea0003800000 */
.L_x_1297:
        /* <DEDUP_REMOVED lines=36> */
.L_x_1300:
[----:B------:R-:W-:Y:S05]  /*1fc0*/  BSYNC B0 ;  /* 0x0000000000007941 */ /* 0x000fea0003800000 */
.L_x_1299:
        /* <DEDUP_REMOVED lines=33> */
.L_x_1302:
[----:B------:R-:W-:Y:S05]  /*21e0*/  BSYNC B0 ;  /* 0x0000000000007941 */ /* 0x000fea0003800000 */
.L_x_1301:
        /* <DEDUP_REMOVED lines=34> */
.L_x_1304:
[----:B------:R-:W-:Y:S05]  /*2410*/  BSYNC B0 ;  /* 0x0000000000007941 */ /* 0x000fea0003800000 */
.L_x_1303:
[----:B------:R-:W-:Y:S01]  /*2420*/  IADD3 R8, R18, 0x40, RZ ;  /* 0x0000004012087810 */ /* 0x000fe20007ffe0ff */
[----:B------:R-:W-:Y:S03]  /*2430*/  BSSY B0, `(.L_x_1305) ;  /* 0x000001f000007945 */ /* 0x000fe60003800000 */
[----:B------:R-:W-:-:S13]  /*2440*/  ISETP.GE.AND P0, PT, R8, R3, PT ;  /* 0x000000030800720c */ /* 0x000fda0003f06270 */
[----:B------:R-:W-:Y:S05]  /*2450*/  @P0 BRA `(.L_x_1306) ;  /* 0x000001c000000947 */ /* 0x000fea0003800000 */
[----:B------:R-:W-:Y:S01]  /*2460*/  ISETP.GE.AND P3, PT, R179, c[0x0][0x220], PT ;  /* 0x00008800b3007a0c */ /* 0x000fe20003f66270 */
[----:B--2---:R-:W-:Y:S01]  /*2470*/  IMAD.MOV.U32 R16, RZ, RZ, c[0x0][0x19c] ;  /* 0x00006700ff107624 */ /* 0x004fe200078e00ff */
[----:B------:R-:W-:Y:S02]  /*2480*/  ISETP.GE.AND P2, PT, R178, c[0x0][0x220], PT ;  /* 0x00008800b2007a0c */ /* 0x000fe40003f46270 */
[----:B------:R-:W-:Y:S02]  /*2490*/  LEA R12, P1, R117, R136, 0x6 ;  /* 0x00000088750c7211 */ /* 0x000fe400078230ff */
[----:B------:R-:W-:Y:S02]  /*24a0*/  ISETP.GE.AND P0, PT, R177, c[0x0][0x220], PT ;  /* 0x00008800b1007a0c */ /* 0x000fe40003f06270 */
[----:B------:R-:W-:-:S05]  /*24b0*/  LEA.HI.X R11, R117, R137, R16, 0x6, P1 ;  /* 0x00000089750b7211 */ /* 0x000fca00008f3410 */
        /* <DEDUP_REMOVED lines=22> */
.L_x_1306:
[----:B------:R-:W-:Y:S05]  /*2620*/  BSYNC B0 ;  /* 0x0000000000007941 */ /* 0x000fea0003800000 */
.L_x_1305:
        /* <DEDUP_REMOVED lines=33> */
.L_x_1308:
[----:B------:R-:W-:Y:S05]  /*2840*/  BSYNC B0 ;  /* 0x0000000000007941 */ /* 0x000fea0003800000 */
.L_x_1307:
        /* <DEDUP_REMOVED lines=42> */
.L_x_1310:
[----:B------:R-:W-:Y:S05]  /*2af0*/  BSYNC B0 ;  /* 0x0000000000007941 */ /* 0x000fea0003800000 */
.L_x_1309:
        /* <DEDUP_REMOVED lines=12> */
[CC--:B--2---:R-:W-:Y:S01]  /*2bc0*/  @!P3 LEA R16, P4, R173.reuse, R190.reuse, 0x1 ;  /* 0x000000bead10b211 */ /* 0x0c4fe200078808ff */
        /* <DEDUP_REMOVED lines=21> */
.L_x_1312:
[----:B------:R-:W-:Y:S05]  /*2d20*/  BSYNC B0 ;  /* 0x0000000000007941 */ /* 0x000fea0003800000 */
.L_x_1311:
        /* <DEDUP_REMOVED lines=34> */
.L_x_1314:
[----:B------:R-:W-:Y:S05]  /*2f50*/  BSYNC B0 ;  /* 0x0000000000007941 */ /* 0x000fea0003800000 */
.L_x_1313:
        /* <DEDUP_REMOVED lines=19> */
[----:B--2---:R-:W-:Y:S01]  /*3090*/  @!P1 IMAD.WIDE.U32 R14, R121, 0xc0, R188 ;  /* 0x000000c0790e9825 */ /* 0x004fe200078e00bc */
        /* <DEDUP_REMOVED lines=23> */
.L_x_1316:
[----:B------:R-:W-:Y:S05]  /*3210*/  BSYNC B0 ;  /* 0x0000000000007941 */ /* 0x000fea0003800000 */
.L_x_1315:
[----:B-1----:R-:W-:Y:S01]  /*3220*/  LOP3.LUT R12, R10, 0x7fffffe, RZ, 0xc0, !PT ;  /* 0x07fffffe0a0c7812 */ /* 0x002fe200078ec0ff */
[----:B------:R-:W-:Y:S01]  /*3230*/  IMAD.SHL.U32 R6, R6, 0x40, RZ ;  /* 0x0000004006067824 */ /* 0x000fe200078e00ff */
[----:B--2---:R-:W-:Y:S01]  /*3240*/  LEA.HI R9, R5, R5, RZ, 0x1 ;  /* 0x0000000505097211 */ /* 0x004fe200078f08ff */
        /* <DEDUP_REMOVED lines=23> */
[----:B------:R-:W-:Y:S01]  /*33c0*/  IMAD R167, R127, 0x20, R6 ;  /* 0x000000207fa77824 */ /* 0x000fe200078e0206 */
[----:B------:R-:W-:-:S02]  /*33d0*/  LOP3.LUT R0, R8, R9, RZ, 0x3c, !PT ;  /* 0x0000000908007212 */ /* 0x000fc400078e3cff */
[----:B------:R-:W-:Y:S01]  /*33e0*/  SEL R5, R5, 0xffffffe0, !P0 ;  /* 0xffffffe005057807 */ /* 0x000fe20004000000 */
[----:B------:R-:W-:Y:S02]  /*33f0*/  IMAD.U32 R166, R166, 0x20, R7 ;  /* 0x00000020a6a67824 */ /* 0x000fe400078e0007 */
[----:B------:R-:W-:Y:S02]  /*3400*/  IMAD.IADD R167, R0, 0x1, R167 ;  /* 0x0000000100a77824 */ /* 0x000fe400078e02a7 */
[----:B------:R-:W-:Y:S02]  /*3410*/  IMAD.SHL.U32 R166, R166, 0x2, RZ ;  /* 0x00000002a6a67824 */ /* 0x000fe400078e00ff */
[----:B------:R-:W-:Y:S02]  /*3420*/  IMAD.SHL.U32 R167, R167, 0x2, RZ ;  /* 0x00000002a7a77824 */ /* 0x000fe400078e00ff */
[----:B------:R-:W-:Y:S01]  /*3430*/  IMAD.IADD R118, R166, 0x1, R5 ;  /* 0x00000001a6767824 */ /* 0x000fe200078e0205 */
[----:B------:R-:W-:Y:S01]  /*3440*/  LDSM.16.M88.4 R76, [R166+0x3c00] ;  /* 0x003c0000a64c783b */ /* 0x000fe20000000200 */
[----:B------:R-:W-:-:S03]  /*3450*/  IMAD R165, R3, 0x2, R167 ;  /* 0x0000000203a57824 */ /* 0x000fc600078e02a7 */
[----:B------:R-:W1:Y:S04]  /*3460*/  LDSM.16.M88.4 R44, [R167] ;  /* 0x00000000a72c783b */ /* 0x000e680000000200 */
[----:B------:R-:W2:Y:S04]  /*3470*/  LDSM.16.M88.4 R24, [R166+0x3000] ;  /* 0x00300000a618783b */ /* 0x000ea80000000200 */
[----:B------:R-:W5:Y:S04]  /*3480*/  LDSM.16.M88.4 R32, [R166+0x3400] ;  /* 0x00340000a620783b */ /* 0x000f680000000200 */
[----:B------:R-:W3:Y:S04]  /*3490*/  LDSM.16.M88.4 R52, [R166+0x4800] ;  /* 0x00480000a634783b */ /* 0x000ee80000000200 */
[----:B------:R-:W-:Y:S04]  /*34a0*/  LDSM.16.M88.4 R12, [R118+0x3000] ;  /* 0x00300000760c783b */ /* 0x000fe80000000200 */
[----:B------:R-:W4:Y:S04]  /*34b0*/  LDSM.16.M88.4 R4, [R165] ;  /* 0x00000000a504783b */ /* 0x000f280000000200 */
[----:B------:R-:W3:Y:S04]  /*34c0*/  LDSM.16.M88.4 R28, [R118+0x3c00] ;  /* 0x003c0000761c783b */ /* 0x000ee80000000200 */
[----:B------:R-:W3:Y:S04]  /*34d0*/  LDSM.16.M88.4 R68, [R166+0x4000] ;  /* 0x00400000a644783b */ /* 0x000ee80000000200 */
[----:B------:R-:W3:Y:S04]  /*34e0*/  LDSM.16.M88.4 R84, [R166+0x3800] ;  /* 0x00380000a654783b */ /* 0x000ee80000000200 */
[----:B------:R-:W3:Y:S04]  /*34f0*/  LDSM.16.M88.4 R60, [R166+0x4400] ;  /* 0x00440000a63c783b */ /* 0x000ee80000000200 */
[----:B------:R-:W3:Y:S01]  /*3500*/  LDSM.16.M88.4 R20, [R166+0x4c00] ;  /* 0x004c0000a614783b */ /* 0x000ee20000000200 */
[C---:B-1----:R-:W-:Y:S03]  /*3510*/  HMMA.16816.F32.BF16 R80, R44.reuse, R76, RZ ;  /* 0x0000004c2c50723c */ /* 0x042fe600000418ff */
[----:B------:R-:W1:Y:S04]  /*3520*/  LDSM.16.M88.4 R112, [R118+0x3400] ;  /* 0x003400007670783b */ /* 0x000e680000000200 */
[----:B------:R-:W-:Y:S01]  /*3530*/  LDSM.16.M88.4 R100, [R166+0x5000] ;  /* 0x00500000a664783b */ /* 0x000fe20000000200 */
[C---:B--2---:R-:W-:Y:S03]  /*3540*/  HMMA.16816.F32.BF16 R16, R44.reuse, R24, RZ ;  /* 0x000000182c10723c */ /* 0x044fe600000418ff */
[----:B------:R-:W2:Y:S04]  /*3550*/  LDSM.16.M88.4 R108, [R167+0x1000] ;  /* 0x00100000a76c783b */ /* 0x000ea80000000200 */
[----:B------:R-:W1:Y:S01]  /*3560*/  LDSM.16.M88.4 R40, [R118+0x4800] ;  /* 0x004800007628783b */ /* 0x000e620000000200 */
[C---:B------:R-:W-:Y:S03]  /*3570*/  HMMA.16816.F32.BF16 R76, R44.reuse, R78, RZ ;  /* 0x0000004e2c4c723c */ /* 0x040fe600000418ff */
[----:B------:R-:W1:Y:S04]  /*3580*/  LDSM.16.M88.4 R8, [R118+0x4000] ;  /* 0x004000007608783b */ /* 0x000e680000000200 */
[----:B------:R-:W1:Y:S01]  /*3590*/  LDSM.16.M88.4 R104, [R118+0x3800] ;  /* 0x003800007668783b */ /* 0x000e620000000200 */
[C---:B------:R-:W-:Y:S03]  /*35a0*/  HMMA.16816.F32.BF16 R24, R44.reuse, R26, RZ ;  /* 0x0000001a2c18723c */ /* 0x040fe600000418ff */
[----:B------:R-:W-:Y:S04]  /*35b0*/  LDSM.16.M88.4 R92, [R118+0x5000] ;  /* 0x00500000765c783b */ /* 0x000fe80000000200 */
[----:B------:R-:W-:Y:S01]  /*35c0*/  LDSM.16.M88.4 R96, [R118+0x4400] ;  /* 0x004400007660783b */ /* 0x000fe20000000200 */
[C---:B-----5:R-:W-:Y:S08]  /*35d0*/  HMMA.16816.F32.BF16 R36, R44.reuse, R32, RZ ;  /* 0x000000202c24723c */ /* 0x060ff000000418ff */
[C---:B---3--:R-:W-:Y:S08]  /*35e0*/  HMMA.16816.F32.BF16 R56, R44.reuse, R52, RZ ;  /* 0x000000342c38723c */ /* 0x048ff000000418ff */
[C---:B------:R-:W-:Y:S08]  /*35f0*/  HMMA.16816.F32.BF16 R32, R44.reuse, R34, RZ ;  /* 0x000000222c20723c */ /* 0x040ff000000418ff */
[----:B------:R-:W-:Y:S08]  /*3600*/  HMMA.16816.F32.BF16 R52, R44, R54, RZ ;  /* 0x000000362c34723c */ /* 0x000ff000000418ff */
[C---:B----4-:R-:W-:Y:S08]  /*3610*/  HMMA.16816.F32.BF16 R16, R4.reuse, R12, R16 ;  /* 0x0000000c0410723c */ /* 0x050ff00000041810 */
[C---:B------:R-:W-:Y:S08]  /*3620*/  HMMA.16816.F32.BF16 R80, R4.reuse, R28, R80 ;  /* 0x0000001c0450723c */ /* 0x040ff00000041850 */
[C---:B------:R-:W-:Y:S01]  /*3630*/  HMMA.16816.F32.BF16 R76, R4.reuse, R30, R76 ;  /* 0x0000001e044c723c */ /* 0x040fe2000004184c */
[----:B------:R-:W3:Y:S07]  /*3640*/  LDSM.16.M88.4 R28, [R166+0x5400] ;  /* 0x00540000a61c783b */ /* 0x000eee0000000200 */
[----:B------:R-:W-:Y:S01]  /*3650*/  HMMA.16816.F32.BF16 R24, R4, R14, R24 ;  /* 0x0000000e0418723c */ /* 0x000fe20000041818 */
[----:B------:R-:W4:Y:S07]  /*3660*/  LDSM.16.M88.4 R12, [R165+0x1000] ;  /* 0x00100000a50c783b */ /* 0x000f2e0000000200 */
        /* <DEDUP_REMOVED lines=8> */
[----:B------:R-:W5:Y:S07]  /*36f0*/  LDSM.16.M88.4 R20, [R118+0x4c00] ;  /* 0x004c00007614783b */ /* 0x000f6e0000000200 */
[C---:B-1----:R-:W-:Y:S08]  /*3700*/  HMMA.16816.F32.BF16 R36, R4.reuse, R112, R36 ;  /* 0x000000700424723c */ /* 0x042ff00000041824 */
[----:B------:R-:W-:Y:S01]  /*3710*/  HMMA.16816.F32.BF16 R32, R4, R114, R32 ;  /* 0x000000720420723c */ /* 0x000fe20000041820 */
[----:B------:R-:W-:Y:S07]  /*3720*/  LDSM.16.M88.4 R112, [R166+0x7000] ;  /* 0x00700000a670783b */ /* 0x000fee0000000200 */
[----:B--2---:R-:W-:Y:S08]  /*3730*/  HMMA.16816.F32.BF16 R16, R108, R100, R16 ;  /* 0x000000646c10723c */ /* 0x004ff00000041810 */
[C---:B------:R-:W-:Y:S08]  /*3740*/  HMMA.16816.F32.BF16 R56, R4.reuse, R40, R56 ;  /* 0x000000280438723c */ /* 0x040ff00000041838 */
[----:B------:R-:W-:Y:S01]  /*3750*/  HMMA.16816.F32.BF16 R52, R4, R42, R52 ;  /* 0x0000002a0434723c */ /* 0x000fe20000041834 */
[----:B------:R-:W1:Y:S07]  /*3760*/  LDSM.16.M88.4 R40, [R118+0x5400] ;  /* 0x005400007628783b */ /* 0x000e6e0000000200 */
[----:B------:R-:W-:Y:S01]  /*3770*/  HMMA.16816.F32.BF16 R24, R108, R102, R24 ;  /* 0x000000666c18723c */ /* 0x000fe20000041818 */
[----:B------:R-:W2:Y:S07]  /*3780*/  LDSM.16.M88.4 R100, [R166+0x5c00] ;  /* 0x005c0000a664783b */ /* 0x000eae0000000200 */
[C---:B------:R-:W-:Y:S08]  /*3790*/  HMMA.16816.F32.BF16 R72, R4.reuse, R8, R72 ;  /* 0x000000080448723c */ /* 0x040ff00000041848 */
[C---:B------:R-:W-:Y:S01]  /*37a0*/  HMMA.16816.F32.BF16 R68, R4.reuse, R10, R68 ;  /* 0x0000000a0444723c */ /* 0x040fe20000041844 */
[----:B------:R-:W1:Y:S07]  /*37b0*/  LDSM.16.M88.4 R8, [R167+0x2000] ;  /* 0x00200000a708783b */ /* 0x000e6e0000000200 */
[C---:B------:R-:W-:Y:S08]  /*37c0*/  HMMA.16816.F32.BF16 R88, R4.reuse, R104, R88 ;  /* 0x000000680458723c */ /* 0x040ff00000041858 */
[----:B------:R-:W-:Y:S01]  /*37d0*/  HMMA.16816.F32.BF16 R84, R4, R106, R84 ;  /* 0x0000006a0454723c */ /* 0x000fe20000041854 */
[----:B------:R-:W1:Y:S07]  /*37e0*/  LDSM.16.M88.4 R104, [R166+0x5800] ;  /* 0x00580000a668783b */ /* 0x000e6e0000000200 */
[----:B---3--:R-:W-:Y:S08]  /*37f0*/  HMMA.16816.F32.BF16 R36, R108, R28, R36 ;  /* 0x0000001c6c24723c */ /* 0x008ff00000041824 */
[----:B----4-:R-:W-:Y:S08]  /*3800*/  HMMA.16816.F32.BF16 R16, R12, R92, R16 ;  /* 0x0000005c0c10723c */ /* 0x010ff00000041810 */
[----:B------:R-:W-:Y:S01]  /*3810*/  HMMA.16816.F32.BF16 R32, R108, R30, R32 ;  /* 0x0000001e6c20723c */ /* 0x000fe20000041820 */
[----:B------:R-:W3:Y:S07]  /*3820*/  LDSM.16.M88.4 R28, [R166+0x7400] ;  /* 0x00740000a61c783b */ /* 0x000eee0000000200 */
[----:B------:R-:W-:Y:S01]  /*3830*/  HMMA.16816.F32.BF16 R24, R12, R94, R24 ;  /* 0x0000005e0c18723c */ /* 0x000fe20000041818 */
[----:B------:R-:W-:Y:S07]  /*3840*/  LDSM.16.M88.4 R92, [R166+0x6400] ;  /* 0x00640000a65c783b */ /* 0x000fee0000000200 */
[C---:B------:R-:W-:Y:S08]  /*3850*/  HMMA.16816.F32.BF16 R64, R4.reuse, R96, R64 ;  /* 0x000000600440723c */ /* 0x040ff00000041840 */
[C---:B------:R-:W-:Y:S01]  /*3860*/  HMMA.16816.F32.BF16 R60, R4.reuse, R98, R60 ;  /* 0x00000062043c723c */ /* 0x040fe2000004183c */
[----:B------:R-:W-:Y:S07]  /*3870*/  LDSM.16.M88.4 R96, [R166+0x6000] ;  /* 0x00600000a660783b */ /* 0x000fee0000000200 */
[C---:B-----5:R-:W-:Y:S08]  /*3880*/  HMMA.16816.F32.BF16 R48, R4.reuse, R20, R48 ;  /* 0x000000140430723c */ /* 0x060ff00000041830 */
[----:B------:R-:W-:Y:S01]  /*3890*/  HMMA.16816.F32.BF16 R44, R4, R22, R44 ;  /* 0x00000016042c723c */ /* 0x000fe2000004182c */
[----:B------:R-:W-:Y:S04]  /*38a0*/  LDSM.16.M88.4 R20, [R118+0x7000] ;  /* 0x007000007614783b */ /* 0x000fe80000000200 */
[----:B------:R-:W4:Y:S03]  /*38b0*/  LDSM.16.M88.4 R4, [R165+0x2000] ;  /* 0x00200000a504783b */ /* 0x000f260000000200 */
[----:B-1----:R-:W-:Y:S08]  /*38c0*/  HMMA.16816.F32.BF16 R36, R12, R40, R36 ;  /* 0x000000280c24723c */ /* 0x002ff00000041824 */
[----:B--2---:R-:W-:Y:S08]  /*38d0*/  HMMA.16816.F32.BF16 R80, R108, R100, R80 ;  /* 0x000000646c50723c */ /* 0x004ff00000041850 */
[----:B------:R-:W-:Y:S08]  /*38e0*/  HMMA.16816.F32.BF16 R16, R8, R112, R16 ;  /* 0x000000700810723c */ /* 0x000ff00000041810 */
[C---:B------:R-:W-:Y:S01]  /*38f0*/  HMMA.16816.F32.BF16 R100, R108.reuse, R102, R76 ;  /* 0x000000666c64723c */ /* 0x040fe2000004184c */
[----:B------:R-:W1:Y:S07]  /*3900*/  LDSM.16.M88.4 R76, [R118+0x7400] ;  /* 0x00740000764c783b */ /* 0x000e6e0000000200 */
[C---:B------:R-:W-:Y:S08]  /*3910*/  HMMA.16816.F32.BF16 R88, R108.reuse, R104, R88 ;  /* 0x000000686c58723c */ /* 0x040ff00000041858 */
[----:B------:R-:W-:Y:S01]  /*3920*/  HMMA.16816.F32.BF16 R84, R108, R106, R84 ;  /* 0x0000006a6c54723c */ /* 0x000fe20000041854 */
[----:B------:R-:W2:Y:S07]  /*3930*/  LDSM.16.M88.4 R104, [R118+0x5800] ;  /* 0x005800007668783b */ /* 0x000eae0000000200 */
[C---:B------:R-:W-:Y:S08]  /*3940*/  HMMA.16816.F32.BF16 R24, R8.reuse, R114, R24 ;  /* 0x000000720818723c */ /* 0x040ff00000041818 */
[----:B---3--:R-:W-:Y:S08]  /*3950*/  HMMA.16816.F32.BF16 R36, R8, R28, R36 ;  /* 0x0000001c0824723c */ /* 0x008ff00000041824 */
[----:B------:R-:W-:Y:S08]  /*3960*/  HMMA.16816.F32.BF16 R32, R12, R42, R32 ;  /* 0x0000002a0c20723c */ /* 0x000ff00000041820 */
[C---:B----4-:R-:W-:Y:S08]  /*3970*/  HMMA.16816.F32.BF16 R16, R4.reuse, R20, R16 ;  /* 0x000000140410723c */ /* 0x050ff00000041810 */
[C---:B------:R-:W-:Y:S01]  /*3980*/  HMMA.16816.F32.BF16 R24, R4.reuse, R22, R24 ;  /* 0x000000160418723c */ /* 0x040fe20000041818 */
[----:B------:R-:W3:Y:S07]  /*3990*/  LDSM.16.M88.4 R20, [R166+0x7800] ;  /* 0x00780000a614783b */ /* 0x000eee0000000200 */
[----:B-1----:R-:W-:Y:S08]  /*39a0*/  HMMA.16816.F32.BF16 R36, R4, R76, R36 ;  /* 0x0000004c0424723c */ /* 0x002ff00000041824 */
[----:B------:R-:W-:Y:S01]  /*39b0*/  HMMA.16816.F32.BF16 R32, R8, R30, R32 ;  /* 0x0000001e0820723c */ /* 0x000fe20000041820 */
[----:B------:R-:W-:Y:S01]  /*39c0*/  FMUL.FTZ R16, R16, c[0x0][0x2ec] ;  /* 0x0000bb0010107a20 */ /* 0x000fe20000410000 */
[----:B------:R-:W-:Y:S01]  /*39d0*/  LDSM.16.M88.4 R28, [R166+0x6c00] ;  /* 0x006c0000a61c783b */ /* 0x000fe20000000200 */
[----:B------:R-:W-:-:S02]  /*39e0*/  FMUL.FTZ R17, R17, c[0x0][0x2ec] ;  /* 0x0000bb0011117a20 */ /* 0x000fc40000410000 */
[----:B------:R-:W-:Y:S01]  /*39f0*/  FMUL.FTZ R18, R18, c[0x0][0x2ec] ;  /* 0x0000bb0012127a20 */ /* 0x000fe20000410000 */
[----:B------:R-:W-:Y:S01]  /*3a00*/  MUFU.TANH R40, R16 ;  /* 0x0000001000287308 */ /* 0x000fe20000002400 */
[----:B------:R-:W-:Y:S01]  /*3a10*/  FMUL.FTZ R43, R19, c[0x0][0x2ec] ;  /* 0x0000bb00132b7a20 */ /* 0x000fe20000410000 */
[----:B--2---:R-:W-:Y:S01]  /*3a20*/  HMMA.16816.F32.BF16 R88, R12, R104, R88 ;  /* 0x000000680c58723c */ /* 0x004fe20000041858 */
[----:B------:R-:W-:Y:S02]  /*3a30*/  FMUL.FTZ R76, R24, c[0x0][0x2ec] ;  /* 0x0000bb00184c7a20 */ /* 0x000fe40000410000 */
[----:B------:R-:W-:-:S03]  /*3a40*/  FMUL.FTZ R77, R25, c[0x0][0x2ec] ;  /* 0x0000bb00194d7a20 */ /* 0x000fc60000410000 */
[----:B------:R-:W1:Y:S02]  /*3a50*/  MUFU.TANH R42, R17 ;  /* 0x00000011002a7308 */ /* 0x000e640000002400 */
[----:B------:R-:W-:Y:S01]  /*3a60*/  HMMA.16816.F32.BF16 R84, R12, R106, R84 ;  /* 0x0000006a0c54723c */ /* 0x000fe20000041854 */
[----:B------:R-:W-:Y:S02]  /*3a70*/  FMUL.FTZ R36, R36, c[0x0][0x2ec] ;  /* 0x0000bb0024247a20 */ /* 0x000fe40000410000 */
[----:B------:R-:W-:-:S03]  /*3a80*/  FMUL.FTZ R37, R37, c[0x0][0x2ec] ;  /* 0x0000bb0025257a20 */ /* 0x000fc60000410000 */
[----:B------:R2:W-:Y:S02]  /*3a90*/  MUFU.TANH R41, R18 ;  /* 0x0000001200297308 */ /* 0x0005e40000002400 */
[C---:B------:R-:W-:Y:S06]  /*3aa0*/  HMMA.16816.F32.BF16 R64, R108.reuse, R92, R64 ;  /* 0x0000005c6c40723c */ /* 0x040fec0000041840 */
[----:B------:R-:W-:Y:S01]  /*3ab0*/  MUFU.TANH R43, R43 ;  /* 0x0000002b002b7308 */ /* 0x000fe20000002400 */
[----:B------:R-:W-:Y:S01]  /*3ac0*/  FMUL.FTZ R92, R26, c[0x0][0x2ec] ;  /* 0x0000bb001a5c7a20 */ /* 0x000fe20000410000 */
[----:B------:R-:W-:Y:S01]  /*3ad0*/  HMMA.16816.F32.BF16 R72, R108, R96, R72 ;  /* 0x000000606c48723c */ /* 0x000fe20000041848 */
[----:B------:R-:W-:-:S02]  /*3ae0*/  FMUL.FTZ R93, R27, c[0x0][0x2ec] ;  /* 0x0000bb001b5d7a20 */ /* 0x000fc40000410000 */
[----:B------:R-:W4:Y:S03]  /*3af0*/  LDSM.16.M88.4 R24, [R118+0x5c00] ;  /* 0x005c00007618783b */ /* 0x000f260000000200 */
[----:B------:R-:W-:Y:S01]  /*3b00*/  MUFU.TANH R76, R76 ;  /* 0x0000004c004c7308 */ /* 0x000fe20000002400 */
[----:B--2---:R-:W2:Y:S01]  /*3b10*/  LDSM.16.M88.4 R16, [R118+0x7800] ;  /* 0x007800007610783b */ /* 0x004ea20000000200 */
[C---:B------:R-:W-:Y:S03]  /*3b20*/  HMMA.16816.F32.BF16 R68, R108.reuse, R98, R68 ;  /* 0x000000626c44723c */ /* 0x040fe60000041844 */
[----:B------:R-:W5:Y:S03]  /*3b30*/  LDSM.16.M88.4 R96, [R166+0x6800] ;  /* 0x00680000a660783b */ /* 0x000f660000000200 */
[----:B------:R-:W-:Y:S02]  /*3b40*/  MUFU.TANH R92, R92 ;  /* 0x0000005c005c7308 */ /* 0x000fe40000002400 */
[----:B------:R-:W-:Y:S06]  /*3b50*/  HMMA.16816.F32.BF16 R60, R108, R94, R60 ;  /* 0x0000005e6c3c723c */ /* 0x000fec000004183c */
[----:B------:R-:W-:Y:S01]  /*3b60*/  MUFU.TANH R94, R36 ;  /* 0x00000024005e7308 */ /* 0x000fe20000002400 */
[----:B------:R-:W-:Y:S01]  /*3b70*/  FMUL.FTZ R95, R39, c[0x0][0x2ec] ;  /* 0x0000bb00275f7a20 */ /* 0x000fe20000410000 */
[----:B------:R-:W-:Y:S06]  /*3b80*/  HMMA.16816.F32.BF16 R32, R4, R78, R32 ;  /* 0x0000004e0420723c */ /* 0x000fec0000041820 */
[----:B------:R1:W-:Y:S01]  /*3b90*/  MUFU.TANH R78, R37 ;  /* 0x00000025004e7308 */ /* 0x0003e20000002400 */
[----:B------:R-:W-:Y:S01]  /*3ba0*/  FMUL.FTZ R79, R38, c[0x0][0x2ec] ;  /* 0x0000bb00264f7a20 */ /* 0x000fe20000410000 */
[C---:B---3--:R-:W-:Y:S06]  /*3bb0*/  HMMA.16816.F32.BF16 R88, R8.reuse, R20, R88 ;  /* 0x000000140858723c */ /* 0x048fec0000041858 */
[----:B------:R-:W3:Y:S02]  /*3bc0*/  MUFU.TANH R77, R77 ;  /* 0x0000004d004d7308 */ /* 0x000ee40000002400 */
[----:B------:R-:W-:Y:S01]  /*3bd0*/  HMMA.16816.F32.BF16 R84, R8, R22, R84 ;  /* 0x000000160854723c */ /* 0x000fe20000041854 */
[----:B------:R-:W-:Y:S04]  /*3be0*/  LDSM.16.M88.4 R20, [R166+0x7c00] ;  /* 0x007c0000a614783b */ /* 0x000fe80000000200 */
[----:B-1----:R-:W1:Y:S01]  /*3bf0*/  LDSM.16.M88.4 R36, [R118+0x6000] ;  /* 0x006000007624783b */ /* 0x002e620000000200 */
[----:B------:R-:W1:Y:S02]  /*3c00*/  MUFU.TANH R93, R93 ;  /* 0x0000005d005d7308 */ /* 0x000e640000002400 */
[----:B----4-:R-:W-:Y:S01]  /*3c10*/  HMMA.16816.F32.BF16 R80, R12, R24, R80 ;  /* 0x000000180c50723c */ /* 0x010fe20000041850 */
[----:B------:R-:W-:-:S02]  /*3c20*/  FMUL.FTZ R32, R32, c[0x0][0x2ec] ;  /* 0x0000bb0020207a20 */ /* 0x000fc40000410000 */
[----:B------:R-:W-:Y:S02]  /*3c30*/  FMUL.FTZ R33, R33, c[0x0][0x2ec] ;  /* 0x0000bb0021217a20 */ /* 0x000fe40000410000 */
[----:B------:R-:W-:Y:S02]  /*3c40*/  FMUL.FTZ R34, R34, c[0x0][0x2ec] ;  /* 0x0000bb0022227a20 */ /* 0x000fe40000410000 */
[----:B------:R-:W-:Y:S01]  /*3c50*/  FMUL.FTZ R35, R35, c[0x0][0x2ec] ;  /* 0x0000bb0023237a20 */ /* 0x000fe20000410000 */
[C---:B--2---:R-:W-:Y:S01]  /*3c60*/  HMMA.16816.F32.BF16 R88, R4.reuse, R16, R88 ;  /* 0x000000100458723c */ /* 0x044fe20000041858 */
[----:B------:R-:W2:Y:S07]  /*3c70*/  MUFU.TANH R79, R79 ;  /* 0x0000004f004f7308 */ /* 0x000eae0000002400 */
[----:B------:R-:W-:Y:S01]  /*3c80*/  HMMA.16816.F32.BF16 R84, R4, R18, R84 ;  /* 0x000000120454723c */ /* 0x000fe20000041854 */
[----:B------:R-:W4:Y:S01]  /*3c90*/  LDSM.16.M88.4 R16, [R166+0x8000] ;  /* 0x00800000a610783b */ /* 0x000f220000000200 */
[----:B------:R-:W1:Y:S06]  /*3ca0*/  MUFU.TANH R95, R95 ;  /* 0x0000005f005f7308 */ /* 0x000e6c0000002400 */
[----:B------:R-:W-:Y:S01]  /*3cb0*/  HMMA.16816.F32.BF16 R100, R12, R26, R100 ;  /* 0x0000001a0c64723c */ /* 0x000fe20000041864 */
[----:B------:R-:W2:Y:S07]  /*3cc0*/  LDSM.16.M88.4 R24, [R118+0x7c00] ;  /* 0x007c00007618783b */ /* 0x000eae0000000200 */
[----:B-----5:R-:W-:Y:S01]  /*3cd0*/  HMMA.16816.F32.BF16 R56, R108, R96, R56 ;  /* 0x000000606c38723c */ /* 0x020fe20000041838 */
[----:B------:R-:W5:Y:S01]  /*3ce0*/  MUFU.TANH R97, R32 ;  /* 0x0000002000617308 */ /* 0x000f620000002400 */
[----:B------:R-:W-:-:S02]  /*3cf0*/  FMUL.FTZ R209, R89, c[0x0][0x2ec] ;  /* 0x0000bb0059d17a20 */ /* 0x000fc40000410000 */
[----:B------:R-:W-:Y:S02]  /*3d00*/  FMUL.FTZ R91, R91, c[0x0][0x2ec] ;  /* 0x0000bb005b5b7a20 */ /* 0x000fe40000410000 */
[----:B------:R-:W-:Y:S02]  /*3d10*/  FMUL.FTZ R88, R88, c[0x0][0x2ec] ;  /* 0x0000bb0058587a20 */ /* 0x000fe40000410000 */
[----:B------:R-:W-:Y:S01]  /*3d20*/  HMMA.16816.F32.BF16 R52, R108, R98, R52 ;  /* 0x000000626c34723c */ /* 0x000fe20000041834 */
[----:B------:R-:W-:Y:S01]  /*3d30*/  MUFU.TANH R96, R33 ;  /* 0x0000002100607308 */ /* 0x000fe20000002400 */
[----:B------:R-:W-:Y:S02]  /*3d40*/  FMUL.FTZ R84, R84, c[0x0][0x2ec] ;  /* 0x0000bb0054547a20 */ /* 0x000fe40000410000 */
[----:B------:R-:W-:Y:S02]  /*3d50*/  FMUL.FTZ R86, R86, c[0x0][0x2ec] ;  /* 0x0000bb0056567a20 */ /* 0x000fe40000410000 */
[----:B------:R-:W-:-:S02]  /*3d60*/  FMUL.FTZ R89, R90, c[0x0][0x2ec] ;  /* 0x0000bb005a597a20 */ /* 0x000fc40000410000 */
[----:B-1----:R-:W-:Y:S01]  /*3d70*/  HMMA.16816.F32.BF16 R72, R12, R36, R72 ;  /* 0x000000240c48723c */ /* 0x002fe20000041848 */
[----:B------:R-:W1:Y:S01]  /*3d80*/  MUFU.TANH R99, R34 ;  /* 0x0000002200637308 */ /* 0x000e620000002400 */
[----:B------:R-:W-:Y:S02]  /*3d90*/  FMUL.FTZ R85, R85, c[0x0][0x2ec] ;  /* 0x0000bb0055557a20 */ /* 0x000fe40000410000 */
[----:B------:R-:W-:-:S04]  /*3da0*/  FMUL.FTZ R87, R87, c[0x0][0x2ec] ;  /* 0x0000bb0057577a20 */ /* 0x000fc80000410000 */
[----:B------:R-:W-:Y:S01]  /*3db0*/  HMMA.16816.F32.BF16 R68, R12, R38, R68 ;  /* 0x000000260c44723c */ /* 0x000fe20000041844 */
[----:B------:R1:W1:Y:S07]  /*3dc0*/  MUFU.TANH R98, R35 ;  /* 0x0000002300627308 */ /* 0x00026e0000002400 */
[C---:B------:R-:W-:Y:S01]  /*3dd0*/  HMMA.16816.F32.BF16 R80, R8.reuse, R20, R80 ;  /* 0x000000140850723c */ /* 0x040fe20000041850 */
[----:B------:R-:W2:Y:S07]  /*3de0*/  MUFU.TANH R209, R209 ;  /* 0x000000d100d17308 */ /* 0x000eae0000002400 */
[C---:B------:R-:W-:Y:S01]  /*3df0*/  HMMA.16816.F32.BF16 R100, R8.reuse, R22, R100 ;  /* 0x000000160864723c */ /* 0x040fe20000041864 */
[----:B-1----:R-:W1:Y:S01]  /*3e00*/  LDSM.16.M88.4 R32, [R118+0x6400] ;  /* 0x006400007620783b */ /* 0x002e620000000200 */
[----:B------:R-:W1:Y:S03]  /*3e10*/  MUFU.TANH R203, R91 ;  /* 0x0000005b00cb7308 */ /* 0x000e660000002400 */
[----:B------:R-:W1:Y:S03]  /*3e20*/  LDSM.16.M88.4 R20, [R118+0x8000] ;  /* 0x008000007614783b */ /* 0x000e660000000200 */
[C---:B----4-:R-:W-:Y:S02]  /*3e30*/  HMMA.16816.F32.BF16 R72, R8.reuse, R16, R72 ;  /* 0x000000100848723c */ /* 0x050fe40000041848 */
[----:B------:R-:W4:Y:S06]  /*3e40*/  MUFU.TANH R207, R84 ;  /* 0x0000005400cf7308 */ /* 0x000f2c0000002400 */
[----:B------:R-:W-:Y:S01]  /*3e50*/  HMMA.16816.F32.BF16 R68, R8, R18, R68 ;  /* 0x000000120844723c */ /* 0x000fe20000041844 */
[----:B------:R-:W3:Y:S01]  /*3e60*/  LDSM.16.M88.4 R16, [R166+0x8400] ;  /* 0x00840000a610783b */ /* 0x000ee20000000200 */
[----:B------:R-:W1:Y:S06]  /*3e70*/  MUFU.TANH R201, R86 ;  /* 0x0000005600c97308 */ /* 0x000e6c0000002400 */
[C---:B--2---:R-:W-:Y:S02]  /*3e80*/  HMMA.16816.F32.BF16 R80, R4.reuse, R24, R80 ;  /* 0x000000180450723c */ /* 0x044fe40000041850 */
[----:B------:R-:W2:Y:S06]  /*3e90*/  MUFU.TANH R88, R88 ;  /* 0x0000005800587308 */ /* 0x000eac0000002400 */
[----:B------:R-:W-:Y:S01]  /*3ea0*/  HMMA.16816.F32.BF16 R100, R4, R26, R100 ;  /* 0x0000001a0464723c */ /* 0x000fe20000041864 */
[----:B------:R-:W2:Y:S01]  /*3eb0*/  LDSM.16.M88.4 R24, [R118+0x6800] ;  /* 0x006800007618783b */ /* 0x000ea20000000200 */
[----:B------:R-:W2:Y:S06]  /*3ec0*/  MUFU.TANH R89, R89 ;  /* 0x0000005900597308 */ /* 0x000eac0000002400 */
[----:B------:R-:W-:Y:S02]  /*3ed0*/  HMMA.16816.F32.BF16 R48, R108, R28, R48 ;  /* 0x0000001c6c30723c */ /* 0x000fe40000041830 */
[----:B------:R-:W2:Y:S06]  /*3ee0*/  MUFU.TANH R211, R85 ;  /* 0x0000005500d37308 */ /* 0x000eac0000002400 */
[----:B-1----:R-:W-:Y:S01]  /*3ef0*/  HMMA.16816.F32.BF16 R64, R12, R32, R64 ;  /* 0x000000200c40723c */ /* 0x002fe20000041840 */
[----:B------:R-:W-:Y:S01]  /*3f00*/  FMUL.FTZ R80, R80, c[0x0][0x2ec] ;  /* 0x0000bb0050507a20 */ /* 0x000fe20000410000 */
[----:B------:R-:W-:Y:S01]  /*3f10*/  MUFU.TANH R205, R87 ;  /* 0x0000005700cd7308 */ /* 0x000fe20000002400 */
[----:B------:R-:W-:-:S02]  /*3f20*/  FMUL.FTZ R82, R82, c[0x0][0x2ec] ;  /* 0x0000bb0052527a20 */ /* 0x000fc40000410000 */
[----:B------:R-:W-:Y:S02]  /*3f30*/  FMUL.FTZ R81, R81, c[0x0][0x2ec] ;  /* 0x0000bb0051517a20 */ /* 0x000fe40000410000 */
[----:B------:R-:W-:Y:S01]  /*3f40*/  FMUL.FTZ R83, R83, c[0x0][0x2ec] ;  /* 0x0000bb0053537a20 */ /* 0x000fe20000410000 */
[----:B------:R-:W-:Y:S01]  /*3f50*/  HMMA.16816.F32.BF16 R60, R12, R34, R60 ;  /* 0x000000220c3c723c */ /* 0x000fe2000004183c */
[----:B------:R-:W1:Y:S01]  /*3f60*/  LDSM.16.M88.4 R32, [R118+0x8400] ;  /* 0x008400007620783b */ /* 0x000e620000000200 */
[----:B------:R-:W1:Y:S01]  /*3f70*/  MUFU.TANH R193, R80 ;  /* 0x0000005000c17308 */ /* 0x000e620000002400 */
[----:B------:R-:W-:Y:S02]  /*3f80*/  FMUL.FTZ R100, R100, c[0x0][0x2ec] ;  /* 0x0000bb0064647a20 */ /* 0x000fe40000410000 */
[----:B------:R-:W-:Y:S02]  /*3f90*/  FMUL.FTZ R101, R101, c[0x0][0x2ec] ;  /* 0x0000bb0065657a20 */ /* 0x000fe40000410000 */
[----:B------:R-:W-:Y:S01]  /*3fa0*/  FMUL.FTZ R103, R103, c[0x0][0x2ec] ;  /* 0x0000bb0067677a20 */ /* 0x000fe20000410000 */
[C---:B------:R-:W-:Y:S01]  /*3fb0*/  HMMA.16816.F32.BF16 R72, R4.reuse, R20, R72 ;  /* 0x000000140448723c */ /* 0x040fe20000041848 */
[----:B------:R-:W-:Y:S01]  /*3fc0*/  FMUL.FTZ R102, R102, c[0x0][0x2ec] ;  /* 0x0000bb0066667a20 */ /* 0x000fe20000410000 */
[----:B------:R-:W1:Y:S06]  /*3fd0*/  MUFU.TANH R185, R82 ;  /* 0x0000005200b97308 */ /* 0x000e6c0000002400 */
[----:B------:R-:W-:Y:S01]  /*3fe0*/  HMMA.16816.F32.BF16 R68, R4, R22, R68 ;  /* 0x000000160444723c */ /* 0x000fe20000041844 */
[----:B------:R-:W1:Y:S01]  /*3ff0*/  LDSM.16.M88.4 R20, [R166+0x8800] ;  /* 0x00880000a614783b */ /* 0x000e620000000200 */
[----:B------:R-:W1:Y:S06]  /*4000*/  MUFU.TANH R197, R81 ;  /* 0x0000005100c57308 */ /* 0x000e6c0000002400 */
[----:B------:R-:W-:Y:S01]  /*4010*/  HMMA.16816.F32.BF16 R44, R108, R30, R44 ;  /* 0x0000001e6c2c723c */ /* 0x000fe2000004182c */
[----:B------:R-:W4:Y:S01]  /*4020*/  LDSM.16.M88.4 R28, [R118+0x6c00] ;  /* 0x006c0000761c783b */ /* 0x000f220000000200 */
[----:B------:R-:W1:Y:S06]  /*4030*/  MUFU.TANH R191, R83 ;  /* 0x0000005300bf7308 */ /* 0x000e6c0000002400 */
[----:B---3--:R-:W-:Y:S01]  /*4040*/  HMMA.16816.F32.BF16 R64, R8, R16, R64 ;  /* 0x000000100840723c */ /* 0x008fe20000041840 */
[----:B------:R-:W-:Y:S01]  /*4050*/  FMUL.FTZ R73, R73, c[0x0][0x2ec] ;  /* 0x0000bb0049497a20 */ /* 0x000fe20000410000 */
[----:B------:R-:W3:Y:S01]  /*4060*/  MUFU.TANH R195, R100 ;  /* 0x0000006400c37308 */ /* 0x000ee20000002400 */
[----:B------:R-:W-:-:S02]  /*4070*/  FMUL.FTZ R72, R72, c[0x0][0x2ec] ;  /* 0x0000bb0048487a20 */ /* 0x000fc40000410000 */
[----:B------:R-:W-:Y:S02]  /*4080*/  FMUL.FTZ R74, R74, c[0x0][0x2ec] ;  /* 0x0000bb004a4a7a20 */ /* 0x000fe40000410000 */
[----:B------:R-:W-:Y:S01]  /*4090*/  IADD3 R16, R129, 0x1, R174 ;  /* 0x0000000181107810 */ /* 0x000fe20007ffe0ae */
[----:B--2---:R-:W-:Y:S01]  /*40a0*/  HMMA.16816.F32.BF16 R56, R12, R24, R56 ;  /* 0x000000180c38723c */ /* 0x004fe20000041838 */
[----:B------:R-:W-:Y:S01]  /*40b0*/  FMUL.FTZ R69, R69, c[0x0][0x2ec] ;  /* 0x0000bb0045457a20 */ /* 0x000fe20000410000 */
[----:B------:R-:W-:Y:S01]  /*40c0*/  MUFU.TANH R163, R73 ;  /* 0x0000004900a37308 */ /* 0x000fe20000002400 */
[----:B------:R-:W-:Y:S01]  /*40d0*/  IADD3 R16, R116, R16, -R131 ;  /* 0x0000001074107210 */ /* 0x000fe20007ffe883 */
[----:B------:R-:W-:Y:S02]  /*40e0*/  FMUL.FTZ R157, R71, c[0x0][0x2ec] ;  /* 0x0000bb00479d7a20 */ /* 0x000fe40000410000 */
[----:B------:R-:W-:Y:S01]  /*40f0*/  FMUL.FTZ R68, R68, c[0x0][0x2ec] ;  /* 0x0000bb0044447a20 */ /* 0x000fe20000410000 */
[----:B------:R-:W-:Y:S01]  /*4100*/  IADD3 R17, R16, c[0x0][0x2e8], RZ ;  /* 0x0000ba0010117a10 */ /* 0x000fe20007ffe0ff */
[----:B------:R-:W-:Y:S01]  /*4110*/  IMAD.IADD R24, R123, 0x1, R138 ;  /* 0x000000017b187824 */ /* 0x000fe200078e028a */
[----:B------:R-:W-:Y:S01]  /*4120*/  HMMA.16816.F32.BF16 R60, R8, R18, R60 ;  /* 0x00000012083c723c */ /* 0x000fe2000004183c */
[----:B------:R2:W-:Y:S01]  /*4130*/  MUFU.TANH R161, R69 ;  /* 0x0000004500a17308 */ /* 0x0005e20000002400 */
[----:B------:R-:W-:Y:S01]  /*4140*/  IADD3 R139, R17, 0x8, RZ ;  /* 0x00000008118b7810 */ /* 0x000fe20007ffe0ff */
[----:B------:R-:W-:Y:S01]  /*4150*/  FMUL.FTZ R70, R70, c[0x0][0x2ec] ;  /* 0x0000bb0046467a20 */ /* 0x000fe20000410000 */
[----:B------:R-:W-:Y:S01]  /*4160*/  IADD3 R16, R24, 0x1, RZ ;  /* 0x0000000118107810 */ /* 0x000fe20007ffe0ff */
[----:B------:R-:W-:Y:S01]  /*4170*/  FMUL.FTZ R75, R75, c[0x0][0x2ec] ;  /* 0x0000bb004b4b7a20 */ /* 0x000fe20000410000 */
[----:B------:R-:W-:-:S02]  /*4180*/  IMNMX R140, R17, R116, PT ;  /* 0x00000074118c7217 */ /* 0x000fc40003800200 */
[----:B------:R-:W-:Y:S01]  /*4190*/  IMNMX R139, R139, R116, PT ;  /* 0x000000748b8b7217 */ /* 0x000fe20003800200 */
[----:B-1----:R-:W-:Y:S01]  /*41a0*/  HMMA.16816.F32.BF16 R64, R4, R32, R64 ;  /* 0x000000200440723c */ /* 0x002fe20000041840 */
[C---:B------:R-:W-:Y:S01]  /*41b0*/  ISETP.GE.AND P4, PT, R16.reuse, R140, PT ;  /* 0x0000008c1000720c */ /* 0x040fe20003f86270 */
[----:B------:R-:W1:Y:S01]  /*41c0*/  MUFU.TANH R199, R101 ;  /* 0x0000006500c77308 */ /* 0x000e620000002400 */
[----:B------:R-:W-:Y:S02]  /*41d0*/  ISETP.GE.AND P2, PT, R16, R139, PT ;  /* 0x0000008b1000720c */ /* 0x000fe40003f46270 */
[----:B------:R-:W-:-:S03]  /*41e0*/  IADD3 R16, R24, 0x9, RZ ;  /* 0x0000000918107810 */ /* 0x000fc60007ffe0ff */
[----:B------:R-:W-:Y:S01]  /*41f0*/  HMMA.16816.F32.BF16 R52, R12, R26, R52 ;  /* 0x0000001a0c34723c */ /* 0x000fe20000041834 */
[CC--:B------:R-:W-:Y:S01]  /*4200*/  ISETP.GE.AND P5, PT, R16.reuse, R140.reuse, PT ;  /* 0x0000008c1000720c */ /* 0x0c0fe20003fa6270 */
[----:B------:R-:W1:Y:S01]  /*4210*/  MUFU.TANH R187, R103 ;  /* 0x0000006700bb7308 */ /* 0x000e620000002400 */
[-C--:B------:R-:W-:Y:S02]  /*4220*/  ISETP.GE.AND P1, PT, R16, R139.reuse, PT ;  /* 0x0000008b1000720c */ /* 0x080fe40003f26270 */
[----:B------:R-:W1:Y:S01]  /*4230*/  LDSM.16.M88.4 R16, [R118+0x8800] ;  /* 0x008800007610783b */ /* 0x000e620000000200 */
[----:B--2---:R-:W-:Y:S01]  /*4240*/  FSEL R69, R42, -INF , !P4 ;  /* 0xff8000002a457808 */ /* 0x004fe20006000000 */
[----:B------:R-:W-:Y:S01]  /*4250*/  IMAD R27, R127, 0x20, R2 ;  /* 0x000000207f1b7824 */ /* 0x000fe200078e0202 */
[----:B------:R-:W-:Y:S01]  /*4260*/  IADD3 R2, R24, 0x8, RZ ;  /* 0x0000000818027810 */ /* 0x000fe20007ffe0ff */
[----:B------:R-:W-:Y:S01]  /*4270*/  HMMA.16816.F32.BF16 R56, R8, R20, R56 ;  /* 0x000000140838723c */ /* 0x000fe20000041838 */
[----:B------:R-:W-:Y:S01]  /*4280*/  FSEL R77, R77, -INF , !P5 ;  /* 0xff8000004d4d7808 */ /* 0x000fe20006800000 */
[----:B------:R-:W2:Y:S01]  /*4290*/  MUFU.TANH R155, R72 ;  /* 0x00000048009b7308 */ /* 0x000ea20000002400 */
[----:B------:R-:W-:Y:S01]  /*42a0*/  ISETP.GE.AND P3, PT, R2, R140, PT ;  /* 0x0000008c0200720c */ /* 0x000fe20003f66270 */
[----:B------:R-:W-:Y:S01]  /*42b0*/  IMAD.IADD R164, R0, 0x1, R27 ;  /* 0x0000000100a47824 */ /* 0x000fe200078e021b */
[----:B------:R-:W-:-:S02]  /*42c0*/  ISETP.GE.AND P0, PT, R2, R139, PT ;  /* 0x0000008b0200720c */ /* 0x000fc40003f06270 */
[C---:B------:R-:W-:Y:S01]  /*42d0*/  IADD3 R2, R24.reuse, 0x10, RZ ;  /* 0x0000001018027810 */ /* 0x040fe20007ffe0ff */
[----:B----4-:R-:W-:Y:S01]  /*42e0*/  HMMA.16816.F32.BF16 R48, R12, R28, R48 ;  /* 0x0000001c0c30723c */ /* 0x010fe20000041830 */
[----:B------:R-:W-:Y:S01]  /*42f0*/  IADD3 R20, R24, 0x11, RZ ;  /* 0x0000001118147810 */ /* 0x000fe20007ffe0ff */
[----:B------:R-:W-:Y:S01]  /*4300*/  FMUL.FTZ R131, R67, c[0x0][0x2ec] ;  /* 0x0000bb0043837a20 */ /* 0x000fe20000410000 */
[----:B------:R-:W-:Y:S01]  /*4310*/  FSEL R71, R76, -INF , !P3 ;  /* 0xff8000004c477808 */ /* 0x000fe20005800000 */
[----:B------:R-:W-:Y:S01]  /*4320*/  FMUL.FTZ R65, R65, c[0x0][0x2ec] ;  /* 0x0000bb0041417a20 */ /* 0x000fe20000410000 */
[----:B------:R-:W-:Y:S01]  /*4330*/  FSEL R33, R92, -INF , !P0 ;  /* 0xff8000005c217808 */ /* 0x000fe20004000000 */
[----:B------:R-:W4:Y:S01]  /*4340*/  MUFU.TANH R153, R74 ;  /* 0x0000004a00997308 */ /* 0x000f220000002400 */
[----:B------:R-:W-:Y:S01]  /*4350*/  FSEL R29, R43, -INF , !P2 ;  /* 0xff8000002b1d7808 */ /* 0x000fe20005000000 */
[----:B------:R-:W-:Y:S01]  /*4360*/  HMMA.16816.F32.BF16 R60, R4, R34, R60 ;  /* 0x00000022043c723c */ /* 0x000fe2000004183c */
[-C--:B------:R-:W-:Y:S01]  /*4370*/  ISETP.GE.AND P4, PT, R2, R140.reuse, PT ;  /* 0x0000008c0200720c */ /* 0x080fe20003f86270 */
[----:B------:R-:W-:Y:S01]  /*4380*/  FMUL.FTZ R64, R64, c[0x0][0x2ec] ;  /* 0x0000bb0040407a20 */ /* 0x000fe20000410000 */
[-C--:B------:R-:W-:Y:S01]  /*4390*/  ISETP.GE.AND P2, PT, R2, R139.reuse, PT ;  /* 0x0000008b0200720c */ /* 0x080fe20003f46270 */
[----:B------:R-:W-:Y:S01]  /*43a0*/  FMUL.FTZ R25, R66, c[0x0][0x2ec] ;  /* 0x0000bb0042197a20 */ /* 0x000fe20000410000 */
[C---:B------:R-:W-:Y:S01]  /*43b0*/  ISETP.GE.AND P3, PT, R20.reuse, R140, PT ;  /* 0x0000008c1400720c */ /* 0x040fe20003f66270 */
[----:B------:R1:W-:Y:S01]  /*43c0*/  MUFU.TANH R141, R65 ;  /* 0x00000041008d7308 */ /* 0x0003e20000002400 */
[----:B------:R-:W-:Y:S01]  /*43d0*/  ISETP.GE.AND P0, PT, R20, R139, PT ;  /* 0x0000008b1400720c */ /* 0x000fe20003f06270 */
[----:B------:R-:W-:Y:S01]  /*43e0*/  HMMA.16816.F32.BF16 R52, R8, R22, R52 ;  /* 0x000000160834723c */ /* 0x000fe20000041834 */
[----:B------:R-:W-:-:S02]  /*43f0*/  IADD3 R21, R24, 0x18, RZ ;  /* 0x0000001818157810 */ /* 0x000fc40007ffe0ff */
[----:B------:R-:W-:Y:S02]  /*4400*/  IADD3 R20, R24, 0x19, RZ ;  /* 0x0000001918147810 */ /* 0x000fe40007ffe0ff */
[----:B------:R-:W-:Y:S01]  /*4410*/  FSEL R93, R93, -INF , !P1 ;  /* 0xff8000005d5d7808 */ /* 0x000fe20004800000 */
[----:B------:R-:W2:Y:S01]  /*4420*/  MUFU.TANH R151, R68 ;  /* 0x0000004400977308 */ /* 0x000ea20000002400 */
[----:B------:R-:W-:Y:S01]  /*4430*/  FSEL R35, R94, -INF , !P4 ;  /* 0xff8000005e237808 */ /* 0x000fe20006000000 */
[----:B------:R-:W-:Y:S01]  /*4440*/  HMMA.16816.F32.BF16 R44, R12, R30, R44 ;  /* 0x0000001e0c2c723c */ /* 0x000fe2000004182c */
[----:B------:R-:W-:Y:S02]  /*4450*/  FSEL R79, R79, -INF , !P2 ;  /* 0xff8000004f4f7808 */ /* 0x000fe40005000000 */
[CC--:B------:R-:W-:Y:S02]  /*4460*/  ISETP.GE.AND P5, PT, R21.reuse, R140.reuse, PT ;  /* 0x0000008c1500720c */ /* 0x0c0fe40003fa6270 */
[-C--:B------:R-:W-:Y:S01]  /*4470*/  ISETP.GE.AND P1, PT, R21, R139.reuse, PT ;  /* 0x0000008b1500720c */ /* 0x080fe20003f26270 */
[----:B------:R-:W2:Y:S01]  /*4480*/  MUFU.TANH R149, R70 ;  /* 0x0000004600957308 */ /* 0x000ea20000002400 */
[CC--:B------:R-:W-:Y:S01]  /*4490*/  ISETP.GE.AND P4, PT, R20.reuse, R140.reuse, PT ;  /* 0x0000008c1400720c */ /* 0x0c0fe20003f86270 */
[C---:B-1----:R-:W-:Y:S01]  /*44a0*/  HMMA.16816.F32.BF16 R56, R4.reuse, R16, R56 ;  /* 0x000000100438723c */ /* 0x042fe20000041838 */
[----:B------:R-:W-:Y:S01]  /*44b0*/  ISETP.GE.AND P2, PT, R20, R139, PT ;  /* 0x0000008b1400720c */ /* 0x000fe20003f46270 */
[----:B------:R-:W-:Y:S01]  /*44c0*/  FMUL.FTZ R60, R60, c[0x0][0x2ec] ;  /* 0x0000bb003c3c7a20 */ /* 0x000fe20000410000 */
[----:B------:R-:W-:Y:S01]  /*44d0*/  IADD3 R21, R24, 0x20, RZ ;  /* 0x0000002018157810 */ /* 0x000fe20007ffe0ff */
[----:B------:R-:W-:Y:S01]  /*44e0*/  FMUL.FTZ R62, R62, c[0x0][0x2ec] ;  /* 0x0000bb003e3e7a20 */ /* 0x000fe20000410000 */
[----:B------:R-:W-:Y:S01]  /*44f0*/  IADD3 R20, R24, 0x21, RZ ;  /* 0x0000002118147810 */ /* 0x000fe20007ffe0ff */
[----:B------:R-:W1:Y:S01]  /*4500*/  MUFU.TANH R157, R157 ;  /* 0x0000009d009d7308 */ /* 0x000e620000002400 */
[----:B------:R-:W-:Y:S01]  /*4510*/  FSEL R67, R78, -INF , !P3 ;  /* 0xff8000004e437808 */ /* 0x000fe20005800000 */
[----:B------:R-:W-:Y:S01]  /*4520*/  HMMA.16816.F32.BF16 R52, R4, R18, R52 ;  /* 0x000000120434723c */ /* 0x000fe20000041834 */
[----:B------:R-:W-:Y:S01]  /*4530*/  FSEL R95, R95, -INF , !P0 ;  /* 0xff8000005f5f7808 */ /* 0x000fe20004000000 */
[----:B------:R-:W-:Y:S01]  /*4540*/  FMUL.FTZ R61, R61, c[0x0][0x2ec] ;  /* 0x0000bb003d3d7a20 */ /* 0x000fe20000410000 */
[----:B-----5:R-:W-:Y:S01]  /*4550*/  FSEL R97, R97, -INF , !P5 ;  /* 0xff80000061617808 */ /* 0x020fe20006800000 */
[----:B------:R-:W-:Y:S01]  /*4560*/  FMUL.FTZ R63, R63, c[0x0][0x2ec] ;  /* 0x0000bb003f3f7a20 */ /* 0x000fe20000410000 */
[----:B------:R-:W-:Y:S01]  /*4570*/  FSEL R99, R99, -INF , !P1 ;  /* 0xff80000063637808 */ /* 0x000fe20004800000 */
[----:B------:R-:W5:Y:S01]  /*4580*/  MUFU.TANH R2, R64 ;  /* 0x0000004000027308 */ /* 0x000f620000002400 */
[----:B------:R-:W-:-:S02]  /*4590*/  ISETP.GE.AND P3, PT, R21, R140, PT ;  /* 0x0000008c1500720c */ /* 0x000fc40003f66270 */
[-C--:B------:R-:W-:Y:S02]  /*45a0*/  ISETP.GE.AND P0, PT, R21, R139.reuse, PT ;  /* 0x0000008b1500720c */ /* 0x080fe40003f06270 */
[CC--:B------:R-:W-:Y:S02]  /*45b0*/  ISETP.GE.AND P5, PT, R20.reuse, R140.reuse, PT ;  /* 0x0000008c1400720c */ /* 0x0c0fe40003fa6270 */
[-C--:B------:R-:W-:Y:S01]  /*45c0*/  ISETP.GE.AND P1, PT, R20, R139.reuse, PT ;  /* 0x0000008b1400720c */ /* 0x080fe20003f26270 */
[----:B------:R-:W1:Y:S01]  /*45d0*/  MUFU.TANH R131, R131 ;  /* 0x0000008300837308 */ /* 0x000e620000002400 */
[----:B------:R-:W1:Y:S01]  /*45e0*/  LDSM.16.M88.4 R20, [R166+0x8c00] ;  /* 0x008c0000a614783b */ /* 0x000e620000000200 */
[----:B------:R-:W-:Y:S01]  /*45f0*/  IADD3 R17, R24, 0x28, RZ ;  /* 0x0000002818117810 */ /* 0x000fe20007ffe0ff */
[----:B------:R-:W-:Y:S01]  /*4600*/  FMUL.FTZ R18, R58, c[0x0][0x2ec] ;  /* 0x0000bb003a127a20 */ /* 0x000fe20000410000 */
[----:B------:R-:W-:Y:S01]  /*4610*/  FSEL R65, R96, -INF , !P4 ;  /* 0xff80000060417808 */ /* 0x000fe20006000000 */
[----:B------:R-:W-:Y:S01]  /*4620*/  FMUL.FTZ R56, R56, c[0x0][0x2ec] ;  /* 0x0000bb0038387a20 */ /* 0x000fe20000410000 */
[----:B------:R-:W-:Y:S01]  /*4630*/  FSEL R73, R98, -INF , !P2 ;  /* 0xff80000062497808 */ /* 0x000fe20005000000 */
[----:B------:R-:W-:Y:S01]  /*4640*/  FMUL.FTZ R57, R57, c[0x0][0x2ec] ;  /* 0x0000bb0039397a20 */ /* 0x000fe20000410000 */
[C---:B------:R-:W-:Y:S01]  /*4650*/  ISETP.GE.AND P4, PT, R17.reuse, R140, PT ;  /* 0x0000008c1100720c */ /* 0x040fe20003f86270 */
[----:B------:R-:W1:Y:S01]  /*4660*/  MUFU.TANH R135, R60 ;  /* 0x0000003c00877308 */ /* 0x000e620000002400 */
[----:B------:R-:W-:Y:S01]  /*4670*/  ISETP.GE.AND P2, PT, R17, R139, PT ;  /* 0x0000008b1100720c */ /* 0x000fe20003f46270 */
[----:B------:R-:W-:Y:S01]  /*4680*/  FMUL.FTZ R59, R59, c[0x0][0x2ec] ;  /* 0x0000bb003b3b7a20 */ /* 0x000fe20000410000 */
[----:B------:R-:W-:Y:S01]  /*4690*/  IADD3 R13, R24, 0x30, RZ ;  /* 0x00000030180d7810 */ /* 0x000fe20007ffe0ff */
[----:B------:R-:W-:Y:S01]  /*46a0*/  FMUL.FTZ R52, R52, c[0x0][0x2ec] ;  /* 0x0000bb0034347a20 */ /* 0x000fe20000410000 */
[----:B------:R-:W-:Y:S01]  /*46b0*/  IADD3 R12, R24, 0x31, RZ ;  /* 0x00000031180c7810 */ /* 0x000fe20007ffe0ff */
[----:B------:R-:W-:Y:S01]  /*46c0*/  FMUL.FTZ R54, R54, c[0x0][0x2ec] ;  /* 0x0000bb0036367a20 */ /* 0x000fe20000410000 */
[----:B------:R-:W-:Y:S01]  /*46d0*/  FSEL R209, R209, -INF , !P5 ;  /* 0xff800000d1d17808 */ /* 0x000fe20006800000 */
[----:B------:R-:W1:Y:S01]  /*46e0*/  MUFU.TANH R129, R62 ;  /* 0x0000003e00817308 */ /* 0x000e620000002400 */
[----:B------:R-:W-:-:S02]  /*46f0*/  FSEL R203, R203, -INF , !P1 ;  /* 0xff800000cbcb7808 */ /* 0x000fc40004800000 */
[----:B------:R-:W-:Y:S02]  /*4700*/  FSEL R207, R207, -INF , !P4 ;  /* 0xff800000cfcf7808 */ /* 0x000fe40006000000 */
[----:B------:R-:W-:Y:S02]  /*4710*/  FSEL R201, R201, -INF , !P2 ;  /* 0xff800000c9c97808 */ /* 0x000fe40005000000 */
[CC--:B------:R-:W-:Y:S01]  /*4720*/  ISETP.GE.AND P5, PT, R13.reuse, R140.reuse, PT ;  /* 0x0000008c0d00720c */ /* 0x0c0fe20003fa6270 */
[----:B------:R-:W-:Y:S01]  /*4730*/  MUFU.TANH R133, R61 ;  /* 0x0000003d00857308 */ /* 0x000fe20000002400 */
[-C--:B------:R-:W-:Y:S02]  /*4740*/  ISETP.GE.AND P1, PT, R13, R139.reuse, PT ;  /* 0x0000008b0d00720c */ /* 0x080fe40003f26270 */
[C---:B------:R-:W-:Y:S02]  /*4750*/  ISETP.GE.AND P4, PT, R12.reuse, R140, PT ;  /* 0x0000008c0c00720c */ /* 0x040fe40003f86270 */
[----:B------:R-:W-:-:S02]  /*4760*/  ISETP.GE.AND P2, PT, R12, R139, PT ;  /* 0x0000008b0c00720c */ /* 0x000fc40003f46270 */
[----:B------:R-:W2:Y:S01]  /*4770*/  LDSM.16.M88.4 R12, [R118+0x8c00] ;  /* 0x008c0000760c783b */ /* 0x000ea20000000200 */
[----:B------:R-:W-:Y:S01]  /*4780*/  IADD3 R16, R24, 0x29, RZ ;  /* 0x0000002918107810 */ /* 0x000fe20007ffe0ff */
[----:B------:R-:W2:Y:S01]  /*4790*/  MUFU.TANH R181, R102 ;  /* 0x0000006600b57308 */ /* 0x000ea20000002400 */
[----:B------:R-:W-:Y:S01]  /*47a0*/  FSEL R39, R88, -INF , !P3 ;  /* 0xff80000058277808 */ /* 0x000fe20005800000 */
[----:B------:R-:W-:-:S04]  /*47b0*/  DEPBAR.LE SB0, 0x0 ;  /* 0x000080000000791a */ /* 0x000fc80000000000 */
[----:B------:R-:W-:Y:S01]  /*47c0*/  FSEL R37, R89, -INF , !P0 ;  /* 0xff80000059257808 */ /* 0x000fe20004000000 */
[C---:B-1----:R-:W-:Y:S01]  /*47d0*/  HMMA.16816.F32.BF16 R44, R8.reuse, R22, R44 ;  /* 0x00000016082c723c */ /* 0x042fe2000004182c */
[C---:B------:R-:W-:Y:S01]  /*47e0*/  ISETP.GE.AND P3, PT, R16.reuse, R140, PT ;  /* 0x0000008c1000720c */ /* 0x040fe20003f66270 */
[----:B------:R-:W1:Y:S01]  /*47f0*/  MUFU.TANH R61, R56 ;  /* 0x00000038003d7308 */ /* 0x000e620000002400 */
[----:B------:R-:W-:Y:S02]  /*4800*/  ISETP.GE.AND P0, PT, R16, R139, PT ;  /* 0x0000008b1000720c */ /* 0x000fe40003f06270 */
[C---:B------:R-:W-:Y:S02]  /*4810*/  IADD3 R16, R24.reuse, 0x38, RZ ;  /* 0x0000003818107810 */ /* 0x040fe40007ffe0ff */
[----:B------:R-:W-:Y:S01]  /*4820*/  IADD3 R17, R24, 0x39, RZ ;  /* 0x0000003918117810 */ /* 0x000fe20007ffe0ff */
[----:B------:R-:W-:Y:S01]  /*4830*/  HMMA.16816.F32.BF16 R48, R8, R20, R48 ;  /* 0x000000140830723c */ /* 0x000fe20000041830 */
[----:B------:R-:W-:Y:S01]  /*4840*/  FSEL R211, R211, -INF , !P3 ;  /* 0xff800000d3d37808 */ /* 0x000fe20005800000 */
[----:B------:R-:W1:Y:S01]  /*4850*/  MUFU.TANH R18, R18 ;  /* 0x0000001200127308 */ /* 0x000e620000002400 */
[----:B------:R-:W-:Y:S01]  /*4860*/  FSEL R193, R193, -INF , !P5 ;  /* 0xff800000c1c17808 */ /* 0x000fe20006800000 */
[----:B------:R-:W-:Y:S01]  /*4870*/  FMUL.FTZ R22, R55, c[0x0][0x2ec] ;  /* 0x0000bb0037167a20 */ /* 0x000fe20000410000 */
[----:B------:R-:W-:-:S02]  /*4880*/  FSEL R185, R185, -INF , !P1 ;  /* 0xff800000b9b97808 */ /* 0x000fc40004800000 */
[-C--:B------:R-:W-:Y:S02]  /*4890*/  ISETP.GE.AND P3, PT, R16, R140.reuse, PT ;  /* 0x0000008c1000720c */ /* 0x080fe40003f66270 */
[C---:B------:R-:W-:Y:S01]  /*48a0*/  ISETP.GE.AND P5, PT, R17.reuse, R140, PT ;  /* 0x0000008c1100720c */ /* 0x040fe20003fa6270 */
[----:B------:R-:W1:Y:S01]  /*48b0*/  MUFU.TANH R159, R75 ;  /* 0x0000004b009f7308 */ /* 0x000e620000002400 */
[----:B------:R-:W-:Y:S02]  /*48c0*/  ISETP.GE.AND P1, PT, R17, R139, PT ;  /* 0x0000008b1100720c */ /* 0x000fe40003f26270 */
[C---:B------:R-:W-:Y:S02]  /*48d0*/  IADD3 R19, R24.reuse, 0x40, RZ ;  /* 0x0000004018137810 */ /* 0x040fe40007ffe0ff */
[C---:B------:R-:W-:Y:S02]  /*48e0*/  IADD3 R17, R24.reuse, 0x41, RZ ;  /* 0x0000004118117810 */ /* 0x040fe40007ffe0ff */
[----:B------:R-:W-:Y:S01]  /*48f0*/  IADD3 R10, R24, 0x48, RZ ;  /* 0x00000048180a7810 */ /* 0x000fe20007ffe0ff */
[----:B------:R-:W-:Y:S01]  /*4900*/  MUFU.TANH R8, R59 ;  /* 0x0000003b00087308 */ /* 0x000fe20000002400 */
[----:B------:R-:W-:-:S02]  /*4910*/  FSEL R197, R197, -INF , !P4 ;  /* 0xff800000c5c57808 */ /* 0x000fc40006000000 */
[----:B------:R-:W-:Y:S01]  /*4920*/  FSEL R191, R191, -INF , !P2 ;  /* 0xff800000bfbf7808 */ /* 0x000fe20005000000 */
[C---:B--2---:R-:W-:Y:S01]  /*4930*/  HMMA.16816.F32.BF16 R44, R4.reuse, R14, R44 ;  /* 0x0000000e042c723c */ /* 0x044fe2000004182c */
[C---:B------:R-:W-:Y:S02]  /*4940*/  ISETP.GE.AND P4, PT, R19.reuse, R140, PT ;  /* 0x0000008c1300720c */ /* 0x040fe40003f86270 */
[----:B------:R-:W-:Y:S01]  /*4950*/  ISETP.GE.AND P2, PT, R19, R139, PT ;  /* 0x0000008b1300720c */ /* 0x000fe20003f46270 */
[----:B------:R-:W-:Y:S01]  /*4960*/  MUFU.TANH R25, R25 ;  /* 0x0000001900197308 */ /* 0x000fe20000002400 */
[----:B---3--:R-:W-:Y:S02]  /*4970*/  FSEL R195, R195, -INF , !P3 ;  /* 0xff800000c3c37808 */ /* 0x008fe40005800000 */
[----:B------:R-:W-:Y:S01]  /*4980*/  FSEL R199, R199, -INF , !P5 ;  /* 0xff800000c7c77808 */ /* 0x000fe20006800000 */
[----:B------:R-:W-:Y:S01]  /*4990*/  HMMA.16816.F32.BF16 R48, R4, R12, R48 ;  /* 0x0000000c0430723c */ /* 0x000fe20000041830 */
[----:B------:R-:W-:-:S02]  /*49a0*/  FSEL R187, R187, -INF , !P1 ;  /* 0xff800000bbbb7808 */ /* 0x000fc40004800000 */
[-C--:B------:R-:W-:Y:S01]  /*49b0*/  ISETP.GE.AND P3, PT, R17, R140.reuse, PT ;  /* 0x0000008c1100720c */ /* 0x080fe20003f66270 */
[----:B------:R-:W-:Y:S01]  /*49c0*/  MUFU.TANH R22, R22 ;  /* 0x0000001600167308 */ /* 0x000fe20000002400 */
[----:B------:R-:W-:Y:S02]  /*49d0*/  IADD3 R9, R24, 0x49, RZ ;  /* 0x0000004918097810 */ /* 0x000fe40007ffe0ff */
[C---:B------:R-:W-:Y:S02]  /*49e0*/  ISETP.GE.AND P5, PT, R10.reuse, R140, PT ;  /* 0x0000008c0a00720c */ /* 0x040fe40003fa6270 */
[----:B------:R-:W-:Y:S02]  /*49f0*/  ISETP.GE.AND P1, PT, R10, R139, PT ;  /* 0x0000008b0a00720c */ /* 0x000fe40003f26270 */
[----:B------:R-:W-:Y:S01]  /*4a00*/  IADD3 R10, R24, 0x50, RZ ;  /* 0x00000050180a7810 */ /* 0x000fe20007ffe0ff */
[----:B------:R-:W-:Y:S01]  /*4a10*/  MUFU.TANH R127, R63 ;  /* 0x0000003f007f7308 */ /* 0x000fe20000002400 */
[----:B------:R-:W-:-:S02]  /*4a20*/  FSEL R155, R155, -INF , !P4 ;  /* 0xff8000009b9b7808 */ /* 0x000fc40006000000 */
[----:B----4-:R-:W-:Y:S01]  /*4a30*/  FSEL R153, R153, -INF , !P2 ;  /* 0xff80000099997808 */ /* 0x010fe20005000000 */
[----:B------:R-:W-:Y:S01]  /*4a40*/  FMUL.FTZ R23, R44, c[0x0][0x2ec] ;  /* 0x0000bb002c177a20 */ /* 0x000fe20000410000 */
[-C--:B------:R-:W-:Y:S01]  /*4a50*/  ISETP.GE.AND P4, PT, R9, R140.reuse, PT ;  /* 0x0000008c0900720c */ /* 0x080fe20003f86270 */
[----:B------:R-:W-:Y:S01]  /*4a60*/  FMUL.FTZ R45, R45, c[0x0][0x2ec] ;  /* 0x0000bb002d2d7a20 */ /* 0x000fe20000410000 */
[-C--:B------:R-:W-:Y:S01]  /*4a70*/  ISETP.GE.AND P2, PT, R9, R139.reuse, PT ;  /* 0x0000008b0900720c */ /* 0x080fe20003f46270 */
[----:B------:R-:W-:Y:S01]  /*4a80*/  FMUL.FTZ R9, R53, c[0x0][0x2ec] ;  /* 0x0000bb0035097a20 */ /* 0x000fe20000410000 */
[----:B------:R-:W-:Y:S01]  /*4a90*/  FSEL R163, R163, -INF , !P3 ;  /* 0xff800000a3a37808 */ /* 0x000fe20005800000 */
[----:B------:R-:W-:Y:S01]  /*4aa0*/  MUFU.TANH R23, R23 ;  /* 0x0000001700177308 */ /* 0x000fe20000002400 */
[----:B------:R-:W-:Y:S01]  /*4ab0*/  FSEL R205, R205, -INF , !P0 ;  /* 0xff800000cdcd7808 */ /* 0x000fe20004000000 */
[----:B------:R-:W-:Y:S01]  /*4ac0*/  FMUL.FTZ R20, R51, c[0x0][0x2ec] ;  /* 0x0000bb0033147a20 */ /* 0x000fe20000410000 */
[----:B------:R-:W-:Y:S01]  /*4ad0*/  IADD3 R11, R24, 0x51, RZ ;  /* 0x00000051180b7810 */ /* 0x000fe20007ffe0ff */
[----:B------:R-:W-:Y:S01]  /*4ae0*/  FMUL.FTZ R21, R50, c[0x0][0x2ec] ;  /* 0x0000bb0032157a20 */ /* 0x000fe20000410000 */
[----:B------:R-:W-:Y:S01]  /*4af0*/  ISETP.GE.AND P3, PT, R10, R140, PT ;  /* 0x0000008c0a00720c */ /* 0x000fe20003f66270 */
[----:B------:R-:W-:Y:S01]  /*4b00*/  FMUL.FTZ R48, R48, c[0x0][0x2ec] ;  /* 0x0000bb0030307a20 */ /* 0x000fe20000410000 */
[----:B------:R-:W-:Y:S01]  /*4b10*/  IADD3 R12, R24, 0x58, RZ ;  /* 0x00000058180c7810 */ /* 0x000fe20007ffe0ff */
[----:B------:R-:W-:Y:S01]  /*4b20*/  MUFU.TANH R9, R9 ;  /* 0x0000000900097308 */ /* 0x000fe20000002400 */
[----:B------:R-:W-:Y:S01]  /*4b30*/  ISETP.GE.AND P0, PT, R16, R139, PT ;  /* 0x0000008b1000720c */ /* 0x000fe20003f06270 */
[----:B------:R-:W-:Y:S01]  /*4b40*/  FMUL.FTZ R49, R49, c[0x0][0x2ec] ;  /* 0x0000bb0031317a20 */ /* 0x000fe20000410000 */
[----:B------:R-:W-:Y:S01]  /*4b50*/  FSEL R151, R151, -INF , !P5 ;  /* 0xff80000097977808 */ /* 0x000fe20006800000 */
[----:B------:R-:W-:Y:S01]  /*4b60*/  FMUL.FTZ R43, R46, c[0x0][0x2ec] ;  /* 0x0000bb002e2b7a20 */ /* 0x000fe20000410000 */
[----:B------:R-:W-:-:S02]  /*4b70*/  FSEL R149, R149, -INF , !P1 ;  /* 0xff80000095957808 */ /* 0x000fc40004800000 */
[----:B------:R-:W-:Y:S01]  /*4b80*/  FSEL R161, R161, -INF , !P4 ;  /* 0xff800000a1a17808 */ /* 0x000fe20006000000 */
[----:B------:R-:W2:Y:S01]  /*4b90*/  MUFU.TANH R16, R57 ;  /* 0x0000003900107308 */ /* 0x000ea20000002400 */
[----:B------:R-:W-:Y:S02]  /*4ba0*/  FSEL R157, R157, -INF , !P2 ;  /* 0xff8000009d9d7808 */ /* 0x000fe40005000000 */
[CC--:B------:R-:W-:Y:S02]  /*4bb0*/  ISETP.GE.AND P5, PT, R11.reuse, R140.reuse, PT ;  /* 0x0000008c0b00720c */ /* 0x0c0fe40003fa6270 */
[-C--:B------:R-:W-:Y:S02]  /*4bc0*/  ISETP.GE.AND P1, PT, R11, R139.reuse, PT ;  /* 0x0000008b0b00720c */ /* 0x080fe40003f26270 */
[C---:B------:R-:W-:Y:S01]  /*4bd0*/  ISETP.GE.AND P4, PT, R12.reuse, R140, PT ;  /* 0x0000008c0c00720c */ /* 0x040fe20003f86270 */
[----:B------:R-:W3:Y:S01]  /*4be0*/  MUFU.TANH R57, R52 ;  /* 0x0000003400397308 */ /* 0x000ee20000002400 */
[----:B------:R-:W-:-:S02]  /*4bf0*/  ISETP.GE.AND P2, PT, R12, R139, PT ;  /* 0x0000008b0c00720c */ /* 0x000fc40003f46270 */
[----:B-----5:R-:W-:Y:S02]  /*4c00*/  FSEL R19, R2, -INF , !P3 ;  /* 0xff80000002137808 */ /* 0x020fe40005800000 */
[C---:B------:R-:W-:Y:S02]  /*4c10*/  IADD3 R2, R24.reuse, 0x60, RZ ;  /* 0x0000006018027810 */ /* 0x040fe40007ffe0ff */
[----:B------:R-:W-:Y:S01]  /*4c20*/  IADD3 R4, R24, 0x61, RZ ;  /* 0x0000006118047810 */ /* 0x000fe20007ffe0ff */
[----:B------:R-:W-:Y:S01]  /*4c30*/  MUFU.TANH R21, R21 ;  /* 0x0000001500157308 */ /* 0x000fe20000002400 */
[----:B------:R-:W-:Y:S02]  /*4c40*/  FSEL R141, R141, -INF , !P5 ;  /* 0xff8000008d8d7808 */ /* 0x000fe40006800000 */
[----:B------:R-:W-:Y:S02]  /*4c50*/  FSEL R131, R131, -INF , !P1 ;  /* 0xff80000083837808 */ /* 0x000fe40004800000 */
[----:B------:R-:W-:-:S02]  /*4c60*/  FSEL R135, R135, -INF , !P4 ;  /* 0xff80000087877808 */ /* 0x000fc40006000000 */
[----:B------:R-:W-:Y:S01]  /*4c70*/  FSEL R129, R129, -INF , !P2 ;  /* 0xff80000081817808 */ /* 0x000fe20005000000 */
[----:B------:R-:W-:Y:S01]  /*4c80*/  MUFU.TANH R20, R20 ;  /* 0x0000001400147308 */ /* 0x000fe20000002400 */
[CC--:B------:R-:W-:Y:S02]  /*4c90*/  ISETP.GE.AND P5, PT, R2.reuse, R140.reuse, PT ;  /* 0x0000008c0200720c */ /* 0x0c0fe40003fa6270 */
[-C--:B------:R-:W-:Y:S02]  /*4ca0*/  ISETP.GE.AND P1, PT, R2, R139.reuse, PT ;  /* 0x0000008b0200720c */ /* 0x080fe40003f26270 */
[C---:B------:R-:W-:Y:S02]  /*4cb0*/  ISETP.GE.AND P4, PT, R4.reuse, R140, PT ;  /* 0x0000008c0400720c */ /* 0x040fe40003f86270 */
[----:B------:R-:W-:Y:S01]  /*4cc0*/  ISETP.GE.AND P2, PT, R4, R139, PT ;  /* 0x0000008b0400720c */ /* 0x000fe20003f46270 */
[----:B------:R-:W-:Y:S01]  /*4cd0*/  MUFU.TANH R2, R49 ;  /* 0x0000003100027308 */ /* 0x000fe20000002400 */
[----:B------:R-:W-:-:S02]  /*4ce0*/  IADD3 R4, R24, 0x69, RZ ;  /* 0x0000006918047810 */ /* 0x000fc40007ffe0ff */
[----:B------:R-:W-:Y:S02]  /*4cf0*/  FSEL R181, R181, -INF , !P0 ;  /* 0xff800000b5b57808 */ /* 0x000fe40004000000 */
[----:B-1----:R-:W-:Y:S02]  /*4d00*/  FSEL R61, R61, -INF , !P5 ;  /* 0xff8000003d3d7808 */ /* 0x002fe40006800000 */
[----:B------:R-:W-:Y:S01]  /*4d10*/  FSEL R53, R18, -INF , !P1 ;  /* 0xff80000012357808 */ /* 0x000fe20004800000 */
[----:B------:R-:W-:Y:S01]  /*4d20*/  MUFU.TANH R45, R45 ;  /* 0x0000002d002d7308 */ /* 0x000fe20000002400 */
[-C--:B------:R-:W-:Y:S02]  /*4d30*/  ISETP.GE.AND P0, PT, R17, R139.reuse, PT ;  /* 0x0000008b1100720c */ /* 0x080fe40003f06270 */
[C---:B------:R-:W-:Y:S02]  /*4d40*/  ISETP.GE.AND P5, PT, R4.reuse, R140, PT ;  /* 0x0000008c0400720c */ /* 0x040fe40003fa6270 */
[----:B------:R-:W-:-:S02]  /*4d50*/  ISETP.GE.AND P1, PT, R4, R139, PT ;  /* 0x0000008b0400720c */ /* 0x000fc40003f26270 */
[----:B------:R-:W-:Y:S01]  /*4d60*/  IADD3 R4, R24, 0x70, RZ ;  /* 0x0000007018047810 */ /* 0x000fe20007ffe0ff */
[----:B------:R-:W-:Y:S01]  /*4d70*/  MUFU.TANH R43, R43 ;  /* 0x0000002b002b7308 */ /* 0x000fe20000002400 */
[----:B------:R-:W-:Y:S02]  /*4d80*/  FSEL R159, R159, -INF , !P0 ;  /* 0xff8000009f9f7808 */ /* 0x000fe40004000000 */
[----:B--2---:R-:W-:Y:S02]  /*4d90*/  FSEL R59, R16, -INF , !P4 ;  /* 0xff800000103b7808 */ /* 0x004fe40006000000 */
[----:B------:R-:W-:Y:S01]  /*4da0*/  FSEL R51, R8, -INF , !P2 ;  /* 0xff80000008337808 */ /* 0x000fe20005000000 */
[----:B------:R-:W-:Y:S01]  /*4db0*/  BAR.SYNC.DEFER_BLOCKING 0x0 ;  /* 0x0000000000007b1d */ /* 0x000fe20000010000 */
[----:B------:R-:W-:Y:S02]  /*4dc0*/  ISETP.GE.AND P0, PT, R10, R139, PT ;  /* 0x0000008b0a00720c */ /* 0x000fe40003f06270 */
[----:B------:R-:W-:-:S02]  /*4dd0*/  ISETP.GE.AND P4, PT, R4, R140, PT ;  /* 0x0000008c0400720c */ /* 0x000fc40003f86270 */
[----:B------:R-:W-:Y:S01]  /*4de0*/  ISETP.GE.AND P2, PT, R4, R139, PT ;  /* 0x0000008b0400720c */ /* 0x000fe20003f46270 */
[----:B------:R-:W1:Y:S01]  /*4df0*/  MUFU.TANH R10, R54 ;  /* 0x00000036000a7308 */ /* 0x000e620000002400 */
[----:B------:R-:W-:Y:S02]  /*4e00*/  IADD3 R4, R24, 0x78, RZ ;  /* 0x0000007818047810 */ /* 0x000fe40007ffe0ff */
[----:B------:R-:W-:Y:S02]  /*4e10*/  FSEL R17, R25, -INF , !P0 ;  /* 0xff80000019117808 */ /* 0x000fe40004000000 */
[----:B------:R-:W-:Y:S02]  /*4e20*/  FSEL R55, R9, -INF , !P5 ;  /* 0xff80000009377808 */ /* 0x000fe40006800000 */
[----:B------:R-:W-:Y:S01]  /*4e30*/  FSEL R22, R22, -INF , !P1 ;  /* 0xff80000016167808 */ /* 0x000fe20004800000 */
[----:B------:R-:W2:Y:S01]  /*4e40*/  MUFU.TANH R25, R48 ;  /* 0x0000003000197308 */ /* 0x000ea20000002400 */
[----:B------:R-:W-:-:S02]  /*4e50*/  IADD3 R11, R24, 0x59, RZ ;  /* 0x00000059180b7810 */ /* 0x000fc40007ffe0ff */
[CC--:B------:R-:W-:Y:S02]  /*4e60*/  ISETP.GE.AND P5, PT, R4.reuse, R140.reuse, PT ;  /* 0x0000008c0400720c */ /* 0x0c0fe40003fa6270 */
[-C--:B------:R-:W-:Y:S01]  /*4e70*/  ISETP.GE.AND P1, PT, R4, R139.reuse, PT ;  /* 0x0000008b0400720c */ /* 0x080fe20003f26270 */
[----:B------:R-:W-:Y:S01]  /*4e80*/  FMUL.FTZ R4, R47, c[0x0][0x2ec] ;  /* 0x0000bb002f047a20 */ /* 0x000fe20000410000 */
[C---:B------:R-:W-:Y:S02]  /*4e90*/  ISETP.GE.AND P3, PT, R11.reuse, R140, PT ;  /* 0x0000008c0b00720c */ /* 0x040fe40003f66270 */
[----:B------:R-:W-:Y:S02]  /*4ea0*/  ISETP.GE.AND P0, PT, R11, R139, PT ;  /* 0x0000008b0b00720c */ /* 0x000fe40003f06270 */
[----:B------:R-:W-:Y:S01]  /*4eb0*/  IADD3 R5, R24, 0x68, RZ ;  /* 0x0000006818057810 */ /* 0x000fe20007ffe0ff */
[----:B------:R-:W4:Y:S01]  /*4ec0*/  MUFU.TANH R4, R4 ;  /* 0x0000000400047308 */ /* 0x000f220000002400 */
[----:B------:R-:W-:-:S02]  /*4ed0*/  FSEL R23, R23, -INF , !P5 ;  /* 0xff80000017177808 */ /* 0x000fc40006800000 */
[----:B------:R-:W-:Y:S02]  /*4ee0*/  FSEL R133, R133, -INF , !P3 ;  /* 0xff80000085857808 */ /* 0x000fe40005800000 */
[----:B------:R-:W-:Y:S02]  /*4ef0*/  FSEL R127, R127, -INF , !P0 ;  /* 0xff8000007f7f7808 */ /* 0x000fe40004000000 */
[----:B------:R-:W-:Y:S02]  /*4f00*/  ISETP.GT.AND P5, PT, R176, R169, PT ;  /* 0x000000a9b000720c */ /* 0x000fe40003fa4270 */
[C---:B------:R-:W-:Y:S02]  /*4f10*/  ISETP.GE.AND P3, PT, R5.reuse, R140, PT ;  /* 0x0000008c0500720c */ /* 0x040fe40003f66270 */
[----:B------:R-:W-:Y:S02]  /*4f20*/  ISETP.GE.AND P0, PT, R5, R139, PT ;  /* 0x0000008b0500720c */ /* 0x000fe40003f06270 */
[----:B------:R-:W-:-:S02]  /*4f30*/  IADD3 R5, R24, 0x71, RZ ;  /* 0x0000007118057810 */ /* 0x000fc40007ffe0ff */
[----:B---3--:R-:W-:Y:S02]  /*4f40*/  FSEL R57, R57, -INF , !P3 ;  /* 0xff80000039397808 */ /* 0x008fe40005800000 */
[----:B-1----:R-:W-:Y:S02]  /*4f50*/  FSEL R49, R10, -INF , !P0 ;  /* 0xff8000000a317808 */ /* 0x002fe40004000000 */
[C---:B------:R-:W-:Y:S02]  /*4f60*/  ISETP.GE.AND P3, PT, R5.reuse, R140, PT ;  /* 0x0000008c0500720c */ /* 0x040fe40003f66270 */
[----:B------:R-:W-:Y:S02]  /*4f70*/  ISETP.GE.AND P0, PT, R5, R139, PT ;  /* 0x0000008b0500720c */ /* 0x000fe40003f06270 */
[----:B------:R-:W-:Y:S02]  /*4f80*/  IADD3 R5, R24, 0x79, RZ ;  /* 0x0000007918057810 */ /* 0x000fe40007ffe0ff */
[----:B--2---:R-:W-:-:S02]  /*4f90*/  FSEL R25, R25, -INF , !P4 ;  /* 0xff80000019197808 */ /* 0x004fc40006000000 */
[----:B------:R-:W-:Y:S02]  /*4fa0*/  FSEL R21, R21, -INF , !P2 ;  /* 0xff80000015157808 */ /* 0x000fe40005000000 */
[CC--:B------:R-:W-:Y:S02]  /*4fb0*/  ISETP.GE.AND P4, PT, R24.reuse, R140.reuse, PT ;  /* 0x0000008c1800720c */ /* 0x0c0fe40003f86270 */
[----:B------:R-:W-:Y:S02]  /*4fc0*/  ISETP.GE.AND P2, PT, R24, R139, PT ;  /* 0x0000008b1800720c */ /* 0x000fe40003f46270 */
[----:B------:R-:W-:Y:S02]  /*4fd0*/  FSEL R24, R2, -INF , !P3 ;  /* 0xff80000002187808 */ /* 0x000fe40005800000 */
[----:B------:R-:W-:Y:S02]  /*4fe0*/  FSEL R20, R20, -INF , !P0 ;  /* 0xff80000014147808 */ /* 0x000fe40004000000 */
[----:B------:R-:W-:-:S02]  /*4ff0*/  ISETP.GE.AND P3, PT, R5, R140, PT ;  /* 0x0000008c0500720c */ /* 0x000fc40003f66270 */
[----:B------:R-:W-:Y:S02]  /*5000*/  ISETP.GE.AND P0, PT, R5, R139, PT ;  /* 0x0000008b0500720c */ /* 0x000fe40003f06270 */
[----:B------:R-:W-:Y:S02]  /*5010*/  FSEL R43, R43, -INF , !P1 ;  /* 0xff8000002b2b7808 */ /* 0x000fe40004800000 */
[----:B------:R-:W-:Y:S02]  /*5020*/  FSEL R40, R40, -INF , !P4 ;  /* 0xff80000028287808 */ /* 0x000fe40006000000 */
[----:B------:R-:W-:Y:S02]  /*5030*/  FSEL R41, R41, -INF , !P2 ;  /* 0xff80000029297808 */ /* 0x000fe40005000000 */
[----:B------:R-:W-:Y:S02]  /*5040*/  FSEL R45, R45, -INF , !P3 ;  /* 0xff8000002d2d7808 */ /* 0x000fe40005800000 */
[----:B----4-:R-:W-:Y:S01]  /*5050*/  FSEL R27, R4, -INF , !P0 ;  /* 0xff800000041b7808 */ /* 0x010fe20004000000 */
[----:B------:R-:W-:Y:S05]  /*5060*/  @!P5 BRA `(.L_x_1317) ;  /* 0x00000b900000d947 */ /* 0x000fea0003800000 */
[----:B------:R-:W-:Y:S05]  /*5070*/  @!P6 BRA `(.L_x_1318) ;  /* 0x000003900000e947 */ /* 0x000fea0003800000 */
[----:B------:R-:W1:Y:S01]  /*5080*/  I2F.RP R0, R119 ;  /* 0x0000007700007306 */ /* 0x000e620000209400 */
[----:B------:R-:W-:-:S02]  /*5090*/  IADD3 R7, R123, -0x80, RZ ;  /* 0xffffff807b077810 */ /* 0x000fc40007ffe0ff */
[----:B------:R-:W-:Y:S02]  /*50a0*/  IABS R5, R123 ;  /* 0x0000007b00057213 */ /* 0x000fe40000000000 */
        /* <DEDUP_REMOVED lines=50> */
[----:B------:R-:W-:-:S04]  /*53d0*/  IMAD R5, R4, c[0x0][0x184], R5 ;  /* 0x0000610004057a24 */ /* 0x000fc800078e0205 */
[----:B------:R-:W-:Y:S01]  /*53e0*/  IMAD.IADD R6, R9, 0x1, R5 ;  /* 0x0000000109067824 */ /* 0x000fe200078e0205 */
[----:B------:R-:W-:Y:S01]  /*53f0*/  MOV R9, R8 ;  /* 0x0000000800097202 */ /* 0x000fe20000000f00 */
[----:B------:R-:W-:Y:S05]  /*5400*/  BRA `(.L_x_1319) ;  /* 0x0000002000007947 */ /* 0x000fea0003800000 */
.L_x_1318:
[----:B------:R-:W-:-:S04]  /*5410*/  LEA R9, -R117, RZ, 0x7 ;  /* 0x000000ff75097211 */ /* 0x000fc800078e39ff */
[----:B------:R-:W-:Y:S02]  /*5420*/  SHF.R.S32.HI R6, RZ, 0x1f, R9 ;  /* 0x0000001fff067819 */ /* 0x000fe40000011409 */
.L_x_1319:
        /* <DEDUP_REMOVED lines=121> */
.L_x_1321:
[----:B------:R-:W-:Y:S05]  /*5bc0*/  BSYNC B0 ;  /* 0x0000000000007941 */ /* 0x000fea0003800000 */
.L_x_1320:
[----:B------:R-:W0:Y:S01]  /*5bd0*/  LDGDEPBAR ;  /* 0x00000000000079af */ /* 0x000e220000000000 */
[----:B------:R-:W-:-:S04]  /*5be0*/  IADD3 R136, P0, R9, R136, RZ ;  /* 0x0000008809887210 */ /* 0x000fc80007f1e0ff */
[----:B------:R-:W-:Y:S02]  /*5bf0*/  IADD3.X R137, R6, R137, RZ, P0, !PT ;  /* 0x0000008906897210 */ /* 0x000fe400007fe4ff */
.L_x_1317:
        /* <DEDUP_REMOVED lines=51> */
[----:B------:R-:W-:Y:S02]  /*5f30*/  SHF.L.U32 R164, R164, 0x1, RZ ;  /* 0x00000001a4a47819 */ /* 0x000fe400000006ff */
[----:B------:R-:W-:Y:S02]  /*5f40*/  FMNMX.FTZ R0, R55, R0, !PT ;  /* 0x0000000037007209 */ /* 0x000fe40007810000 */
[----:B------:R-:W-:Y:S01]  /*5f50*/  LEA R116, R3, R164, 0x1 ;  /* 0x000000a403747211 */ /* 0x000fe200078e08ff */
[----:B-1----:R-:W-:Y:S01]  /*5f60*/  LDSM.16.MT88.4 R12, [R164+0xb400] ;  /* 0x00b40000a40c783b */ /* 0x002fe20000004200 */
        /* <DEDUP_REMOVED lines=10> */
[----:B------:R-:W-:Y:S03]  /*6010*/  LDSM.16.MT88.4 R100, [R116+0x9000] ;  /* 0x009000007464783b */ /* 0x000fe60000004200 */
[----:B------:R-:W-:Y:S01]  /*6020*/  FMNMX.FTZ R4, R20, R5, !PT ;  /* 0x0000000514047209 */ /* 0x000fe20007810000 */
[----:B------:R-:W1:Y:S03]  /*6030*/  SHFL.BFLY PT, R7, R0, 0x2, 0x1f ;  /* 0x0c401f0000077f89 */ /* 0x000e6600000e0000 */
        /* <DEDUP_REMOVED lines=10> */
[----:B------:R-:W-:Y:S02]  /*60e0*/  FSEL R48, R48, RZ, P0 ;  /* 0x000000ff30307208 */ /* 0x000fe40000000000 */
[----:B--2---:R-:W-:-:S03]  /*60f0*/  FMNMX.FTZ R0, R5, R0, !PT ;  /* 0x0000000005007209 */ /* 0x004fc60007810000 */
[--C-:B------:R-:W-:Y:S01]  /*6100*/  FFMA.FTZ R145, R40, c[0x0][0x23c], -R48.reuse ;  /* 0x00008f0028917a23 */ /* 0x100fe20000010830 */
[C---:B------:R-:W-:Y:S01]  /*6110*/  FSETP.NEU.FTZ.AND P0, PT, R0.reuse, -INF , PT ;  /* 0xff8000000000780b */ /* 0x040fe20003f1d000 */
[----:B------:R-:W-:Y:S02]  /*6120*/  FMUL.FTZ R46, R0, c[0x0][0x23c] ;  /* 0x00008f00002e7a20 */ /* 0x000fe40000410000 */
[--C-:B------:R-:W-:Y:S02]  /*6130*/  FFMA.FTZ R16, R69, c[0x0][0x23c], -R48.reuse ;  /* 0x00008f0045107a23 */ /* 0x100fe40000010830 */
[--C-:B------:R-:W-:Y:S01]  /*6140*/  FFMA.FTZ R143, R71, c[0x0][0x23c], -R48.reuse ;  /* 0x00008f00478f7a23 */ /* 0x100fe20000010830 */
[----:B------:R-:W-:Y:S01]  /*6150*/  FSEL R46, R46, RZ, P0 ;  /* 0x000000ff2e2e7208 */ /* 0x000fe20000000000 */
[--C-:B------:R-:W-:Y:S01]  /*6160*/  FFMA.FTZ R54, R77, c[0x0][0x23c], -R48.reuse ;  /* 0x00008f004d367a23 */ /* 0x100fe20000010830 */
[----:B------:R-:W-:Y:S01]  /*6170*/  MUFU.EX2 R145, R145 ;  /* 0x0000009100917308 */ /* 0x000fe20000000800 */
[----:B------:R-:W-:Y:S01]  /*6180*/  FFMA.FTZ R47, R67, c[0x0][0x23c], -R48 ;  /* 0x00008f00432f7a23 */ /* 0x000fe20000010830 */
[----:B------:R-:W-:Y:S01]  /*6190*/  LEA R186, P0, R136, c[0x0][0x168], 0x1 ;  /* 0x00005a0088ba7a11 */ /* 0x000fe200078008ff */
[----:B------:R-:W-:-:S02]  /*61a0*/  FFMA.FTZ R147, R41, c[0x0][0x23c], -R46 ;  /* 0x00008f0029937a23 */ /* 0x000fc4000001082e */
[--C-:B------:R-:W-:Y:S02]  /*61b0*/  FFMA.FTZ R18, R29, c[0x0][0x23c], -R46.reuse ;  /* 0x00008f001d127a23 */ /* 0x100fe4000001082e */
[--C-:B------:R-:W-:Y:S01]  /*61c0*/  FFMA.FTZ R123, R33, c[0x0][0x23c], -R46.reuse ;  /* 0x00008f00217b7a23 */ /* 0x100fe2000001082e */
[----:B------:R-:W1:Y:S01]  /*61d0*/  MUFU.EX2 R16, R16 ;  /* 0x0000001000107308 */ /* 0x000e620000000800 */
[--C-:B------:R-:W-:Y:S01]  /*61e0*/  FFMA.FTZ R56, R93, c[0x0][0x23c], -R46.reuse ;  /* 0x00008f005d387a23 */ /* 0x100fe2000001082e */
[----:B------:R-:W-:Y:S01]  /*61f0*/  LDSM.16.MT88.4 R28, [R116+0x9400] ;  /* 0x00940000741c783b */ /* 0x000fe20000004200 */
[----:B------:R-:W-:Y:S02]  /*6200*/  FFMA.FTZ R50, R95, c[0x0][0x23c], -R46 ;  /* 0x00008f005f327a23 */ /* 0x000fe4000001082e */
[--C-:B------:R-:W-:Y:S01]  /*6210*/  FFMA.FTZ R26, R65, c[0x0][0x23c], -R48.reuse ;  /* 0x00008f00411a7a23 */ /* 0x100fe20000010830 */
[----:B------:R-:W2:Y:S01]  /*6220*/  LDSM.16.MT88.4 R92, [R164+0xb000] ;  /* 0x00b00000a45c783b */ /* 0x000ea20000004200 */
[--C-:B------:R-:W-:Y:S01]  /*6230*/  FFMA.FTZ R52, R35, c[0x0][0x23c], -R48.reuse ;  /* 0x00008f0023347a23 */ /* 0x100fe20000010830 */
[----:B------:R-:W-:Y:S01]  /*6240*/  MUFU.EX2 R143, R143 ;  /* 0x0000008f008f7308 */ /* 0x000fe20000000800 */
[----:B------:R-:W-:Y:S01]  /*6250*/  FFMA.FTZ R67, R97, c[0x0][0x23c], -R48 ;  /* 0x00008f0061437a23 */ /* 0x000fe20000010830 */
[----:B------:R-:W-:Y:S01]  /*6260*/  LDSM.16.MT88.4 R32, [R164+0x9400] ;  /* 0x00940000a420783b */ /* 0x000fe20000004200 */
[----:B------:R-:W-:-:S02]  /*6270*/  FFMA.FTZ R65, R79, c[0x0][0x23c], -R46 ;  /* 0x00008f004f417a23 */ /* 0x000fc4000001082e */
[--C-:B------:R-:W-:Y:S01]  /*6280*/  FFMA.FTZ R63, R99, c[0x0][0x23c], -R46.reuse ;  /* 0x00008f00633f7a23 */ /* 0x100fe2000001082e */
[----:B------:R-:W3:Y:S01]  /*6290*/  LDSM.16.MT88.4 R76, [R164+0xd000] ;  /* 0x00d00000a44c783b */ /* 0x000ee20000004200 */
[----:B------:R-:W-:Y:S01]  /*62a0*/  FFMA.FTZ R42, R73, c[0x0][0x23c], -R46 ;  /* 0x00008f00492a7a23 */ /* 0x000fe2000001082e */
[----:B------:R-:W4:Y:S01]  /*62b0*/  MUFU.EX2 R54, R54 ;  /* 0x0000003600367308 */ /* 0x000f220000000800 */
[----:B-1----:R-:W-:Y:S01]  /*62c0*/  F2FP.BF16.PACK_AB R68, R16, R145 ;  /* 0x000000911044723e */ /* 0x002fe200000010ff */
[----:B------:R-:W-:Y:S02]  /*62d0*/  FFMA.FTZ R44, R39, c[0x0][0x23c], -R48 ;  /* 0x00008f00272c7a23 */ /* 0x000fe40000010830 */
[----:B------:R-:W-:Y:S02]  /*62e0*/  FFMA.FTZ R40, R37, c[0x0][0x23c], -R46 ;  /* 0x00008f0025287a23 */ /* 0x000fe4000001082e */
[--C-:B------:R-:W-:Y:S02]  /*62f0*/  FFMA.FTZ R41, R209, c[0x0][0x23c], -R48.reuse ;  /* 0x00008f00d1297a23 */ /* 0x100fe40000010830 */
[----:B------:R-:W-:Y:S01]  /*6300*/  MUFU.EX2 R147, R147 ;  /* 0x0000009300937308 */ /* 0x000fe20000000800 */
[----:B------:R-:W-:-:S02]  /*6310*/  FFMA.FTZ R39, R207, c[0x0][0x23c], -R48 ;  /* 0x00008f00cf277a23 */ /* 0x000fc40000010830 */
[----:B------:R-:W-:Y:S02]  /*6320*/  FFMA.FTZ R36, R211, c[0x0][0x23c], -R48 ;  /* 0x00008f00d3247a23 */ /* 0x000fe40000010830 */
[--C-:B------:R-:W-:Y:S02]  /*6330*/  FFMA.FTZ R37, R203, c[0x0][0x23c], -R46.reuse ;  /* 0x00008f00cb257a23 */ /* 0x100fe4000001082e */
[--C-:B------:R-:W-:Y:S01]  /*6340*/  FFMA.FTZ R38, R201, c[0x0][0x23c], -R46.reuse ;  /* 0x00008f00c9267a23 */ /* 0x100fe2000001082e */
[----:B------:R-:W1:Y:S01]  /*6350*/  MUFU.EX2 R18, R18 ;  /* 0x0000001200127308 */ /* 0x000e620000000800 */
[----:B----4-:R-:W-:Y:S01]  /*6360*/  F2FP.BF16.PACK_AB R70, R54, R143 ;  /* 0x0000008f3646723e */ /* 0x010fe200000010ff */
        /* <DEDUP_REMOVED lines=8> */
[----:B------:R-:W4:Y:S01]  /*63f0*/  MUFU.EX2 R56, R56 ;  /* 0x0000003800387308 */ /* 0x000f220000000800 */
[----:B-1----:R-:W-:Y:S01]  /*6400*/  F2FP.BF16.PACK_AB R69, R18, R147 ;  /* 0x000000931245723e */ /* 0x002fe200000010ff */
[----:B------:R-:W-:-:S02]  /*6410*/  FFMA.FTZ R149, R149, c[0x0][0x23c], -R46 ;  /* 0x00008f0095957a23 */ /* 0x000fc4000001082e */
[----:B------:R-:W-:Y:S02]  /*6420*/  FFMA.FTZ R58, R157, c[0x0][0x23c], -R46 ;  /* 0x00008f009d3a7a23 */ /* 0x000fe4000001082e */
[--C-:B------:R-:W-:Y:S02]  /*6430*/  FFMA.FTZ R66, R135, c[0x0][0x23c], -R48.reuse ;  /* 0x00008f0087427a23 */ /* 0x100fe40000010830 */
[----:B------:R-:W-:Y:S01]  /*6440*/  MUFU.EX2 R52, R52 ;  /* 0x0000003400347308 */ /* 0x000fe20000000800 */
[--C-:B------:R-:W-:Y:S02]  /*6450*/  FFMA.FTZ R126, R19, c[0x0][0x23c], -R48.reuse ;  /* 0x00008f00137e7a23 */ /* 0x100fe40000010830 */
[--C-:B------:R-:W-:Y:S02]  /*6460*/  FFMA.FTZ R141, R141, c[0x0][0x23c], -R48.reuse ;  /* 0x00008f008d8d7a23 */ /* 0x100fe40000010830 */
[----:B------:R-:W-:Y:S02]  /*6470*/  FFMA.FTZ R133, R133, c[0x0][0x23c], -R48 ;  /* 0x00008f0085857a23 */ /* 0x000fe40000010830 */
[--C-:B------:R-:W-:Y:S01]  /*6480*/  FFMA.FTZ R135, R17, c[0x0][0x23c], -R46.reuse ;  /* 0x00008f0011877a23 */ /* 0x100fe2000001082e */
[----:B----4-:R-:W-:Y:S01]  /*6490*/  F2FP.BF16.PACK_AB R71, R56, R123 ;  /* 0x0000007b3847723e */ /* 0x010fe200000010ff */
[----:B------:R-:W1:Y:S01]  /*64a0*/  MUFU.EX2 R47, R47 ;  /* 0x0000002f002f7308 */ /* 0x000e620000000800 */
[----:B------:R-:W-:-:S02]  /*64b0*/  FFMA.FTZ R128, R131, c[0x0][0x23c], -R46 ;  /* 0x00008f0083807a23 */ /* 0x000fc4000001082e */
[--C-:B------:R-:W-:Y:S02]  /*64c0*/  FFMA.FTZ R130, R129, c[0x0][0x23c], -R46.reuse ;  /* 0x00008f0081827a23 */ /* 0x100fe4000001082e */
[----:B------:R-:W-:Y:S01]  /*64d0*/  FFMA.FTZ R127, R127, c[0x0][0x23c], -R46 ;  /* 0x00008f007f7f7a23 */ /* 0x000fe2000001082e */
[C---:B------:R-:W-:Y:S01]  /*64e0*/  HMMA.16816.F32.BF16 R88, R68.reuse, R84, RZ ;  /* 0x000000544458723c */ /* 0x040fe200000418ff */
[----:B------:R-:W-:Y:S01]  /*64f0*/  FADD.FTZ R16, R145, R16 ;  /* 0x0000001091107221 */ /* 0x000fe20000010000 */
[----:B------:R-:W-:Y:S01]  /*6500*/  MUFU.EX2 R67, R67 ;  /* 0x0000004300437308 */ /* 0x000fe20000000800 */
[----:B------:R-:W-:Y:S02]  /*6510*/  FFMA.FTZ R59, R59, c[0x0][0x23c], -R48 ;  /* 0x00008f003b3b7a23 */ /* 0x000fe40000010830 */
[----:B------:R-:W-:Y:S02]  /*6520*/  FADD.FTZ R143, R143, R16 ;  /* 0x000000108f8f7221 */ /* 0x000fe40000010000 */
[--C-:B------:R-:W-:Y:S01]  /*6530*/  FFMA.FTZ R55, R55, c[0x0][0x23c], -R48.reuse ;  /* 0x00008f0037377a23 */ /* 0x100fe20000010830 */
[----:B------:R-:W-:Y:S01]  /*6540*/  HMMA.16816.F32.BF16 R84, R68, R86, RZ ;  /* 0x000000564454723c */ /* 0x000fe200000418ff */
[----:B------:R-:W-:Y:S01]  /*6550*/  FADD.FTZ R143, R54, R143 ;  /* 0x0000008f368f7221 */ /* 0x000fe20000010000 */
[----:B------:R-:W4:Y:S01]  /*6560*/  MUFU.EX2 R26, R26 ;  /* 0x0000001a001a7308 */ /* 0x000f220000000800 */
[----:B-1----:R-:W-:Y:S01]  /*6570*/  F2FP.BF16.PACK_AB R4, R47, R52 ;  /* 0x000000342f04723e */ /* 0x002fe200000010ff */
[----:B------:R-:W-:-:S02]  /*6580*/  FFMA.FTZ R54, R61, c[0x0][0x23c], -R48 ;  /* 0x00008f003d367a23 */ /* 0x000fc40000010830 */
[----:B------:R-:W-:Y:S02]  /*6590*/  FADD.FTZ R134, R52, R143 ;  /* 0x0000008f34867221 */ /* 0x000fe40000010000 */
[C---:B--2---:R-:W-:Y:S01]  /*65a0*/  HMMA.16816.F32.BF16 R96, R68.reuse, R92, RZ ;  /* 0x0000005c4460723c */ /* 0x044fe200000418ff */
[----:B------:R-:W-:Y:S01]  /*65b0*/  FFMA.FTZ R52, R57, c[0x0][0x23c], -R48 ;  /* 0x00008f0039347a23 */ /* 0x000fe20000010830 */
[----:B------:R-:W-:Y:S01]  /*65c0*/  MUFU.EX2 R65, R65 ;  /* 0x0000004100417308 */ /* 0x000fe20000000800 */
[----:B------:R-:W-:Y:S02]  /*65d0*/  FADD.FTZ R134, R47, R134 ;  /* 0x000000862f867221 */ /* 0x000fe40000010000 */
[--C-:B------:R-:W-:Y:S02]  /*65e0*/  FFMA.FTZ R132, R53, c[0x0][0x23c], -R46.reuse ;  /* 0x00008f0035847a23 */ /* 0x100fe4000001082e */
[--C-:B------:R-:W-:Y:S01]  /*65f0*/  FFMA.FTZ R47, R22, c[0x0][0x23c], -R46.reuse ;  /* 0x00008f00162f7a23 */ /* 0x100fe2000001082e */
[----:B------:R-:W-:Y:S01]  /*6600*/  HMMA.16816.F32.BF16 R92, R68, R94, RZ ;  /* 0x0000005e445c723c */ /* 0x000fe200000418ff */
[----:B------:R-:W-:Y:S01]  /*6610*/  FFMA.FTZ R51, R51, c[0x0][0x23c], -R46 ;  /* 0x00008f0033337a23 */ /* 0x000fe2000001082e */
[----:B------:R-:W1:Y:S01]  /*6620*/  MUFU.EX2 R50, R50 ;  /* 0x0000003200327308 */ /* 0x000e620000000800 */
[----:B----4-:R-:W-:Y:S01]  /*6630*/  F2FP.BF16.PACK_AB R6, R26, R67 ;  /* 0x000000431a06723e */ /* 0x010fe200000010ff */
[----:B------:R-:W-:-:S02]  /*6640*/  FFMA.FTZ R61, R25, c[0x0][0x23c], -R48 ;  /* 0x00008f00193d7a23 */ /* 0x000fc40000010830 */
[--C-:B------:R-:W-:Y:S02]  /*6650*/  FFMA.FTZ R57, R24, c[0x0][0x23c], -R48.reuse ;  /* 0x00008f0018397a23 */ /* 0x100fe40000010830 */
[C---:B---3--:R-:W-:Y:S01]  /*6660*/  HMMA.16816.F32.BF16 R80, R68.reuse, R76, RZ ;  /* 0x0000004c4450723c */ /* 0x048fe200000418ff */
[--C-:B------:R-:W-:Y:S01]  /*6670*/  FFMA.FTZ R53, R23, c[0x0][0x23c], -R48.reuse ;  /* 0x00008f0017357a23 */ /* 0x100fe20000010830 */
[----:B------:R-:W-:Y:S01]  /*6680*/  MUFU.EX2 R63, R63 ;  /* 0x0000003f003f7308 */ /* 0x000fe20000000800 */
[----:B------:R-:W-:Y:S02]  /*6690*/  FFMA.FTZ R188, R45, c[0x0][0x23c], -R48 ;  /* 0x00008f002dbc7a23 */ /* 0x000fe40000010830 */
[--C-:B------:R-:W-:Y:S02]  /*66a0*/  FFMA.FTZ R45, R20, c[0x0][0x23c], -R46.reuse ;  /* 0x00008f00142d7a23 */ /* 0x100fe4000001082e */
[----:B------:R-:W-:Y:S01]  /*66b0*/  FFMA.FTZ R43, R43, c[0x0][0x23c], -R46 ;  /* 0x00008f002b2b7a23 */ /* 0x000fe2000001082e */
[----:B------:R-:W-:Y:S02]  /*66c0*/  HMMA.16816.F32.BF16 R76, R68, R78, RZ ;  /* 0x0000004e444c723c */ /* 0x000fe400000418ff */
[----:B------:R-:W2:Y:S01]  /*66d0*/  MUFU.EX2 R42, R42 ;  /* 0x0000002a002a7308 */ /* 0x000ea20000000800 */
[----:B-1----:R-:W-:-:S05]  /*66e0*/  F2FP.BF16.PACK_AB R5, R50, R65 ;  /* 0x000000413205723e */ /* 0x002fca00000010ff */
[C---:B------:R-:W-:Y:S02]  /*66f0*/  HMMA.16816.F32.BF16 R112, R68.reuse, R108, RZ ;  /* 0x0000006c4470723c */ /* 0x040fe400000418ff */
[----:B------:R-:W-:Y:S06]  /*6700*/  MUFU.EX2 R44, R44 ;  /* 0x0000002c002c7308 */ /* 0x000fec0000000800 */
[C---:B------:R-:W-:Y:S01]  /*6710*/  HMMA.16816.F32.BF16 R104, R68.reuse, R100, RZ ;  /* 0x000000644468723c */ /* 0x040fe200000418ff */
[----:B--2---:R-:W-:Y:S01]  /*6720*/  F2FP.BF16.PACK_AB R7, R42, R63 ;  /* 0x0000003f2a07723e */ /* 0x004fe200000010ff */
        /* <DEDUP_REMOVED lines=17> */
[----:B------:R-:W-:Y:S01]  /*6840*/  FFMA.FTZ R33, R205, c[0x0][0x23c], -R46 ;  /* 0x00008f00cd217a23 */ /* 0x000fe2000001082e */
[C---:B------:R-:W-:Y:S01]  /*6850*/  HMMA.16816.F32.BF16 R108, R4.reuse, R34, R108 ;  /* 0x00000022046c723c */ /* 0x040fe2000004186c */
[--C-:B------:R-:W-:Y:S01]  /*6860*/  FFMA.FTZ R32, R197, c[0x0][0x23c], -R48.reuse ;  /* 0x00008f00c5207a23 */ /* 0x100fe20000010830 */
[----:B------:R-:W-:Y:S05]  /*6870*/  MUFU.EX2 R64, R64 ;  /* 0x0000004000407308 */ /* 0x000fea0000000800 */
[----:B------:R-:W-:Y:S01]  /*6880*/  FFMA.FTZ R35, R193, c[0x0][0x23c], -R48 ;  /* 0x00008f00c1237a23 */ /* 0x000fe20000010830 */
[C---:B--2---:R-:W-:Y:S01]  /*6890*/  HMMA.16816.F32.BF16 R80, R4.reuse, R8, R80 ;  /* 0x000000080450723c */ /* 0x044fe20000041850 */
[----:B------:R-:W-:Y:S01]  /*68a0*/  FFMA.FTZ R34, R185, c[0x0][0x23c], -R46 ;  /* 0x00008f00b9227a23 */ /* 0x000fe2000001082e */
[----:B------:R-:W-:Y:S01]  /*68b0*/  LEA.HI.X R185, R136, c[0x0][0x16c], R137, 0x1, P0 ;  /* 0x00005b0088b97a11 */ /* 0x000fe200000f0c89 */
[----:B------:R-:W2:Y:S05]  /*68c0*/  MUFU.EX2 R33, R33 ;  /* 0x0000002100217308 */ /* 0x000eaa0000000800 */
[----:B------:R-:W-:Y:S01]  /*68d0*/  HMMA.16816.F32.BF16 R76, R4, R10, R76 ;  /* 0x0000000a044c723c */ /* 0x000fe2000004184c */
[----:B------:R-:W5:Y:S02]  /*68e0*/  LDSM.16.MT88.4 R8, [R116+0xd400] ;  /* 0x00d400007408783b */ /* 0x000f640000004200 */
[----:B------:R-:W-:Y:S05]  /*68f0*/  MUFU.EX2 R35, R35 ;  /* 0x0000002300237308 */ /* 0x000fea0000000800 */
[C---:B----4-:R-:W-:Y:S03]  /*6900*/  HMMA.16816.F32.BF16 R72, R68.reuse, R12, RZ ;  /* 0x0000000c4448723c */ /* 0x050fe600000418ff */
[----:B------:R-:W4:Y:S05]  /*6910*/  MUFU.EX2 R32, R32 ;  /* 0x0000002000207308 */ /* 0x000f2a0000000800 */
[----:B------:R-:W-:Y:S01]  /*6920*/  HMMA.16816.F32.BF16 R68, R68, R14, RZ ;  /* 0x0000000e4444723c */ /* 0x000fe200000418ff */
[----:B------:R-:W-:Y:S02]  /*6930*/  LDSM.16.MT88.4 R12, [R116+0xa400] ;  /* 0x00a40000740c783b */ /* 0x000fe40000004200 */
[----:B------:R-:W-:Y:S05]  /*6940*/  MUFU.EX2 R34, R34 ;  /* 0x0000002200227308 */ /* 0x000fea0000000800 */
[C---:B------:R-:W-:Y:S03]  /*6950*/  HMMA.16816.F32.BF16 R104, R4.reuse, R28, R104 ;  /* 0x0000001c0468723c */ /* 0x040fe60000041868 */
[----:B------:R-:W-:Y:S04]  /*6960*/  MUFU.EX2 R151, R151 ;  /* 0x0000009700977308 */ /* 0x000fe80000000800 */
[----:B------:R-:W-:Y:S01]  /*6970*/  FFMA.FTZ R28, R199, c[0x0][0x23c], -R48 ;  /* 0x00008f00c71c7a23 */ /* 0x000fe20000010830 */
[----:B------:R-:W-:Y:S01]  /*6980*/  HMMA.16816.F32.BF16 R100, R4, R30, R100 ;  /* 0x0000001e0464723c */ /* 0x000fe20000041864 */
[----:B------:R-:W-:-:S02]  /*6990*/  FFMA.FTZ R29, R191, c[0x0][0x23c], -R46 ;  /* 0x00008f00bf1d7a23 */ /* 0x000fc4000001082e */
[----:B------:R-:W-:Y:S04]  /*69a0*/  MUFU.EX2 R62, R62 ;  /* 0x0000003e003e7308 */ /* 0x000fe80000000800 */
[----:B------:R-:W-:Y:S01]  /*69b0*/  FFMA.FTZ R31, R195, c[0x0][0x23c], -R48 ;  /* 0x00008f00c31f7a23 */ /* 0x000fe20000010830 */
[C---:B-----5:R-:W-:Y:S01]  /*69c0*/  HMMA.16816.F32.BF16 R72, R4.reuse, R8, R72 ;  /* 0x000000080448723c */ /* 0x060fe20000041848 */
[--C-:B------:R-:W-:Y:S02]  /*69d0*/  FFMA.FTZ R30, R181, c[0x0][0x23c], -R46.reuse ;  /* 0x00008f00b51e7a23 */ /* 0x100fe4000001082e */
[----:B------:R-:W-:Y:S01]  /*69e0*/  MUFU.EX2 R28, R28 ;  /* 0x0000001c001c7308 */ /* 0x000fe20000000800 */
[----:B------:R-:W-:Y:S02]  /*69f0*/  FFMA.FTZ R48, R21, c[0x0][0x23c], -R46 ;  /* 0x00008f0015307a23 */ /* 0x000fe4000001082e */
[----:B------:R-:W-:Y:S02]  /*6a00*/  LDSM.16.MT88.4 R20, [R164+0xc800] ;  /* 0x00c80000a414783b */ /* 0x000fe40000004200 */
[----:B------:R-:W-:Y:S02]  /*6a10*/  HMMA.16816.F32.BF16 R68, R4, R10, R68 ;  /* 0x0000000a0444723c */ /* 0x000fe40000041844 */
[----:B------:R-:W5:Y:S01]  /*6a20*/  LDSM.16.MT88.4 R8, [R164+0x9800] ;  /* 0x00980000a408783b */ /* 0x000f620000004200 */
[----:B------:R-:W-:Y:S04]  /*6a30*/  MUFU.EX2 R31, R31 ;  /* 0x0000001f001f7308 */ /* 0x000fe80000000800 */
[----:B-1----:R-:W-:-:S02]  /*6a40*/  F2FP.BF16.PACK_AB R4, R41, R44 ;  /* 0x0000002c2904723e */ /* 0x002fc400000010ff */
[----:B---3--:R-:W-:Y:S02]  /*6a50*/  F2FP.BF16.PACK_AB R5, R37, R40 ;  /* 0x000000282505723e */ /* 0x008fe400000010ff */
[----:B------:R-:W1:Y:S01]  /*6a60*/  MUFU.EX2 R29, R29 ;  /* 0x0000001d001d7308 */ /* 0x000e620000000800 */
[----:B------:R-:W-:Y:S02]  /*6a70*/  F2FP.BF16.PACK_AB R6, R36, R39 ;  /* 0x000000272406723e */ /* 0x000fe400000010ff */
[----:B--2---:R-:W-:-:S05]  /*6a80*/  F2FP.BF16.PACK_AB R7, R33, R38 ;  /* 0x000000262107723e */ /* 0x004fca00000010ff */
[----:B------:R-:W2:Y:S08]  /*6a90*/  MUFU.EX2 R30, R30 ;  /* 0x0000001e001e7308 */ /* 0x000eb00000000800 */
[----:B------:R-:W-:Y:S08]  /*6aa0*/  MUFU.EX2 R153, R153 ;  /* 0x0000009900997308 */ /* 0x000ff00000000800 */
[----:B------:R-:W3:Y:S01]  /*6ab0*/  MUFU.EX2 R60, R60 ;  /* 0x0000003c003c7308 */ /* 0x000ee20000000800 */
[C---:B-----5:R-:W-:Y:S07]  /*6ac0*/  HMMA.16816.F32.BF16 R112, R4.reuse, R8, R112 ;  /* 0x000000080470723c */ /* 0x060fee0000041870 */
[----:B------:R-:W-:Y:S01]  /*6ad0*/  MUFU.EX2 R149, R149 ;  /* 0x0000009500957308 */ /* 0x000fe20000000800 */
[C---:B------:R-:W-:Y:S01]  /*6ae0*/  HMMA.16816.F32.BF16 R108, R4.reuse, R10, R108 ;  /* 0x0000000a046c723c */ /* 0x040fe2000004186c */
[----:B------:R-:W5:Y:S06]  /*6af0*/  LDSM.16.MT88.4 R8, [R116+0x9800] ;  /* 0x009800007408783b */ /* 0x000f6c0000004200 */
[----:B------:R-:W1:Y:S08]  /*6b00*/  MUFU.EX2 R58, R58 ;  /* 0x0000003a003a7308 */ /* 0x000e700000000800 */
[----:B------:R-:W-:Y:S08]  /*6b10*/  MUFU.EX2 R126, R126 ;  /* 0x0000007e007e7308 */ /* 0x000ff00000000800 */
[----:B------:R-:W-:Y:S08]  /*6b20*/  MUFU.EX2 R141, R141 ;  /* 0x0000008d008d7308 */ /* 0x000ff00000000800 */
[----:B------:R-:W-:Y:S08]  /*6b30*/  MUFU.EX2 R66, R66 ;  /* 0x0000004200427308 */ /* 0x000ff00000000800 */
        /* <DEDUP_REMOVED lines=15> */
[----:B------:R-:W-:Y:S08]  /*6c30*/  MUFU.EX2 R132, R132 ;  /* 0x0000008400847308 */ /* 0x000ff00000000800 */
[----:B------:R-:W-:Y:S08]  /*6c40*/  MUFU.EX2 R47, R47 ;  /* 0x0000002f002f7308 */ /* 0x000ff00000000800 */
[----:B------:R-:W-:Y:S08]  /*6c50*/  MUFU.EX2 R188, R188 ;  /* 0x000000bc00bc7308 */ /* 0x000ff00000000800 */
[----:B------:R-:W-:Y:S01]  /*6c60*/  MUFU.EX2 R45, R45 ;  /* 0x0000002d002d7308 */ /* 0x000fe20000000800 */
[C---:B-----5:R-:W-:Y:S07]  /*6c70*/  HMMA.16816.F32.BF16 R88, R4.reuse, R8, R88 ;  /* 0x000000080458723c */ /* 0x060fee0000041858 */
[----:B------:R-:W-:Y:S01]  /*6c80*/  MUFU.EX2 R43, R43 ;  /* 0x0000002b002b7308 */ /* 0x000fe20000000800 */
        /* <DEDUP_REMOVED lines=30> */
[----:B------:R-:W-:-:S02]  /*6e70*/  F2FP.BF16.PACK_AB R4, R64, R155 ;  /* 0x0000009b4004723e */ /* 0x000fc400000010ff */
[----:B---3--:R-:W-:Y:S02]  /*6e80*/  F2FP.BF16.PACK_AB R5, R60, R153 ;  /* 0x000000993c05723e */ /* 0x008fe400000010ff */
        /* <DEDUP_REMOVED lines=21> */
[----:B------:R-:W-:Y:S01]  /*6fe0*/  F2FP.BF16.PACK_AB R5, R128, R135 ;  /* 0x000000878005723e */ /* 0x000fe200000010ff */
[----:B------:R-:W2:Y:S01]  /*6ff0*/  LDSM.16.MT88.4 R16, [R164+0xa400] ;  /* 0x00a40000a410783b */ /* 0x000ea20000004200 */
[----:B------:R-:W-:Y:S01]  /*7000*/  F2FP.BF16.PACK_AB R6, R133, R66 ;  /* 0x000000428506723e */ /* 0x000fe200000010ff */
[----:B------:R-:W-:Y:S01]  /*7010*/  FADD.FTZ R123, R123, R4 ;  /* 0x000000047b7b7221 */ /* 0x000fe20000010000 */
[----:B------:R-:W-:-:S02]  /*7020*/  F2FP.BF16.PACK_AB R4, R141, R126 ;  /* 0x0000007e8d04723e */ /* 0x000fc400000010ff */
[----:B------:R-:W-:Y:S01]  /*7030*/  F2FP.BF16.PACK_AB R7, R127, R130 ;  /* 0x000000827f07723e */ /* 0x000fe200000010ff */
[----:B------:R-:W-:-:S04]  /*7040*/  FADD.FTZ R56, R56, R123 ;  /* 0x0000007b38387221 */ /* 0x000fc80000010000 */
[----:B------:R-:W-:Y:S02]  /*7050*/  FADD.FTZ R65, R65, R56 ;  /* 0x0000003841417221 */ /* 0x000fe40000010000 */
[----:B------:R-:W-:Y:S02]  /*7060*/  HMMA.16816.F32.BF16 R104, R4, R12, R104 ;  /* 0x0000000c0468723c */ /* 0x000fe40000041868 */
[----:B------:R-:W-:-:S04]  /*7070*/  FADD.FTZ R50, R50, R65 ;  /* 0x0000004132327221 */ /* 0x000fc80000010000 */
[----:B------:R-:W-:Y:S02]  /*7080*/  FADD.FTZ R63, R63, R50 ;  /* 0x000000323f3f7221 */ /* 0x000fe40000010000 */
[----:B------:R-:W-:Y:S01]  /*7090*/  HMMA.16816.F32.BF16 R100, R4, R14, R100 ;  /* 0x0000000e0464723c */ /* 0x000fe20000041864 */
[----:B------:R-:W3:Y:S01]  /*70a0*/  LDSM.16.MT88.4 R12, [R116+0xe400] ;  /* 0x00e40000740c783b */ /* 0x000ee20000004200 */
[----:B------:R-:W-:-:S04]  /*70b0*/  FADD.FTZ R63, R42, R63 ;  /* 0x0000003f2a3f7221 */ /* 0x000fc80000010000 */
        /* <DEDUP_REMOVED lines=16> */
[----:B---3--:R-:W-:Y:S03]  /*71c0*/  HMMA.16816.F32.BF16 R72, R4, R12, R72 ;  /* 0x0000000c0448723c */ /* 0x008fe60000041848 */
[----:B------:R-:W-:-:S04]  /*71d0*/  FADD.FTZ R149, R149, R60 ;  /* 0x0000003c95957221 */ /* 0x000fc80000010000 */
[----:B------:R-:W-:Y:S02]  /*71e0*/  FADD.FTZ R58, R58, R149 ;  /* 0x000000953a3a7221 */ /* 0x000fe40000010000 */
[--C-:B------:R-:W-:Y:S01]  /*71f0*/  FFMA.FTZ R12, R49, c[0x0][0x23c], -R46.reuse ;  /* 0x00008f00310c7a23 */ /* 0x100fe2000001082e */
[----:B------:R-:W-:Y:S01]  /*7200*/  HMMA.16816.F32.BF16 R68, R4, R14, R68 ;  /* 0x0000000e0444723c */ /* 0x000fe20000041844 */
[----:B------:R3:W4:Y:S01]  /*7210*/  MUFU.EX2 R49, R51 ;  /* 0x0000003300317308 */ /* 0x0007220000000800 */
[----:B------:R-:W-:Y:S02]  /*7220*/  FFMA.FTZ R46, R27, c[0x0][0x23c], -R46 ;  /* 0x00008f001b2e7a23 */ /* 0x000fe4000001082e */
[----:B------:R-:W-:-:S04]  /*7230*/  FADD.FTZ R135, R135, R58 ;  /* 0x0000003a87877221 */ /* 0x000fc80000010000 */
[----:B-1----:R-:W-:Y:S01]  /*7240*/  HMMA.16816.F32.BF16 R80, R4, R8, R80 ;  /* 0x000000080450723c */ /* 0x002fe20000041850 */
[----:B------:R1:W5:Y:S01]  /*7250*/  MUFU.EX2 R56, R12 ;  /* 0x0000000c00387308 */ /* 0x0003620000000800 */
[----:B------:R-:W-:-:S04]  /*7260*/  FADD.FTZ R135, R128, R135 ;  /* 0x0000008780877221 */ /* 0x000fc80000010000 */
[----:B------:R-:W-:Y:S02]  /*7270*/  FADD.FTZ R130, R130, R135 ;  /* 0x0000008782827221 */ /* 0x000fe40000010000 */
[C---:B------:R-:W-:Y:S01]  /*7280*/  HMMA.16816.F32.BF16 R76, R4.reuse, R10, R76 ;  /* 0x0000000a044c723c */ /* 0x040fe2000004184c */
[----:B------:R-:W5:Y:S01]  /*7290*/  LDSM.16.MT88.4 R8, [R164+0xa800] ;  /* 0x00a80000a408783b */ /* 0x000f620000004200 */
[----:B---3--:R-:W-:Y:S01]  /*72a0*/  FADD.FTZ R51, R67, R134 ;  /* 0x0000008643337221 */ /* 0x008fe20000010000 */
[----:B------:R-:W-:Y:S01]  /*72b0*/  MUFU.EX2 R46, R46 ;  /* 0x0000002e002e7308 */ /* 0x000fe20000000800 */
[----:B------:R-:W-:Y:S02]  /*72c0*/  FADD.FTZ R127, R127, R130 ;  /* 0x000000827f7f7221 */ /* 0x000fe40000010000 */
[----:B------:R-:W-:Y:S02]  /*72d0*/  FADD.FTZ R51, R26, R51 ;  /* 0x000000331a337221 */ /* 0x000fe40000010000 */
[----:B--2---:R-:W-:Y:S01]  /*72e0*/  HMMA.16816.F32.BF16 R88, R4, R16, R88 ;  /* 0x000000100458723c */ /* 0x004fe20000041858 */
[----:B-1----:R-:W1:Y:S01]  /*72f0*/  LDSM.16.MT88.4 R12, [R116+0xc800] ;  /* 0x00c80000740c783b */ /* 0x002e620000004200 */
[----:B------:R-:W-:-:S03]  /*7300*/  FADD.FTZ R44, R44, R51 ;  /* 0x000000332c2c7221 */ /* 0x000fc60000010000 */
[----:B------:R-:W2:Y:S01]  /*7310*/  LDSM.16.MT88.4 R24, [R116+0xa800] ;  /* 0x00a800007418783b */ /* 0x000ea20000004200 */
[----:B------:R-:W-:Y:S02]  /*7320*/  FADD.FTZ R44, R41, R44 ;  /* 0x0000002c292c7221 */ /* 0x000fe40000010000 */
[----:B------:R-:W-:Y:S01]  /*7330*/  HMMA.16816.F32.BF16 R84, R4, R18, R84 ;  /* 0x000000120454723c */ /* 0x000fe20000041854 */
[----:B------:R-:W-:Y:S01]  /*7340*/  LDSM.16.MT88.4 R16, [R116+0xe800] ;  /* 0x00e800007410783b */ /* 0x000fe20000004200 */
[----:B------:R-:W-:-:S04]  /*7350*/  FADD.FTZ R39, R39, R44 ;  /* 0x0000002c27277221 */ /* 0x000fc80000010000 */
[----:B------:R-:W-:Y:S01]  /*7360*/  FADD.FTZ R36, R36, R39 ;  /* 0x0000002724247221 */ /* 0x000fe20000010000 */
[----:B------:R-:W-:Y:S02]  /*7370*/  F2FP.BF16.PACK_AB R4, R59, R54 ;  /* 0x000000363b04723e */ /* 0x000fe400000010ff */
[----:B----4-:R-:W-:Y:S01]  /*7380*/  F2FP.BF16.PACK_AB R5, R49, R132 ;  /* 0x000000843105723e */ /* 0x010fe200000010ff */
[----:B------:R-:W-:Y:S01]  /*7390*/  FADD.FTZ R35, R35, R36 ;  /* 0x0000002423237221 */ /* 0x000fe20000010000 */
[----:B------:R-:W-:Y:S01]  /*73a0*/  F2FP.BF16.PACK_AB R6, R55, R52 ;  /* 0x000000343706723e */ /* 0x000fe200000010ff */
[----:B------:R-:W-:Y:S01]  /*73b0*/  FADD.FTZ R132, R132, R127 ;  /* 0x0000007f84847221 */ /* 0x000fe20000010000 */
[----:B-----5:R-:W-:Y:S01]  /*73c0*/  F2FP.BF16.PACK_AB R7, R47, R56 ;  /* 0x000000382f07723e */ /* 0x020fe200000010ff */
[----:B------:R-:W-:Y:S02]  /*73d0*/  FADD.FTZ R32, R32, R35 ;  /* 0x0000002320207221 */ /* 0x000fe40000010000 */
[----:B------:R-:W-:-:S02]  /*73e0*/  FADD.FTZ R49, R49, R132 ;  /* 0x0000008431317221 */ /* 0x000fc40000010000 */
[----:B------:R-:W-:Y:S02]  /*73f0*/  FADD.FTZ R31, R31, R32 ;  /* 0x000000201f1f7221 */ /* 0x000fe40000010000 */
[C---:B------:R-:W-:Y:S01]  /*7400*/  HMMA.16816.F32.BF16 R96, R4.reuse, R20, R96 ;  /* 0x000000140460723c */ /* 0x040fe20000041860 */
[----:B------:R-:W-:Y:S02]  /*7410*/  FADD.FTZ R56, R56, R49 ;  /* 0x0000003138387221 */ /* 0x000fe40000010000 */
[----:B------:R-:W-:Y:S02]  /*7420*/  FADD.FTZ R28, R28, R31 ;  /* 0x0000001f1c1c7221 */ /* 0x000fe40000010000 */
[----:B------:R-:W-:Y:S02]  /*7430*/  FADD.FTZ R47, R47, R56 ;  /* 0x000000382f2f7221 */ /* 0x000fe40000010000 */
[----:B------:R-:W-:Y:S01]  /*7440*/  FADD.FTZ R155, R155, R28 ;  /* 0x0000001c9b9b7221 */ /* 0x000fe20000010000 */
[----:B------:R-:W-:Y:S03]  /*7450*/  HMMA.16816.F32.BF16 R112, R4, R8, R112 ;  /* 0x000000080470723c */ /* 0x000fe60000041870 */
[----:B------:R-:W-:-:S04]  /*7460*/  FADD.FTZ R64, R64, R155 ;  /* 0x0000009b40407221 */ /* 0x000fc80000010000 */
[----:B------:R-:W-:Y:S01]  /*7470*/  FADD.FTZ R3, R151, R64 ;  /* 0x0000004097037221 */ /* 0x000fe20000010000 */
[----:B------:R-:W-:Y:S01]  /*7480*/  HMMA.16816.F32.BF16 R108, R4, R10, R108 ;  /* 0x0000000a046c723c */ /* 0x000fe2000004186c */
[----:B------:R-:W3:Y:S02]  /*7490*/  LDSM.16.MT88.4 R8, [R164+0xe800] ;  /* 0x00e80000a408783b */ /* 0x000ee40000004200 */
        /* <DEDUP_REMOVED lines=9> */
[----:B--2---:R-:W-:Y:S01]  /*7530*/  HMMA.16816.F32.BF16 R104, R4, R24, R104 ;  /* 0x000000180468723c */ /* 0x004fe20000041868 */
[----:B------:R-:W-:Y:S02]  /*7540*/  MUFU.EX2 R24, R61 ;  /* 0x0000003d00187308 */ /* 0x000fe40000000800 */
[----:B------:R-:W-:-:S04]  /*7550*/  FADD.FTZ R59, R59, R54 ;  /* 0x000000363b3b7221 */ /* 0x000fc80000010000 */
[----:B------:R-:W-:Y:S01]  /*7560*/  FADD.FTZ R52, R52, R59 ;  /* 0x0000003b34347221 */ /* 0x000fe20000010000 */
[----:B------:R-:W-:Y:S01]  /*7570*/  HMMA.16816.F32.BF16 R100, R4, R26, R100 ;  /* 0x0000001a0464723c */ /* 0x000fe20000041864 */
[----:B------:R-:W2:Y:S02]  /*7580*/  MUFU.EX2 R27, R57 ;  /* 0x00000039001b7308 */ /* 0x000ea40000000800 */
[----:B------:R-:W-:-:S05]  /*7590*/  FADD.FTZ R55, R55, R52 ;  /* 0x0000003437377221 */ /* 0x000fca0000010000 */
[C---:B------:R-:W-:Y:S01]  /*75a0*/  HMMA.16816.F32.BF16 R92, R4.reuse, R22, R92 ;  /* 0x00000016045c723c */ /* 0x040fe2000004185c */
[----:B------:R-:W-:Y:S01]  /*75b0*/  MUFU.EX2 R25, R53 ;  /* 0x0000003500197308 */ /* 0x000fe20000000800 */
[----:B------:R-:W-:Y:S06]  /*75c0*/  LDSM.16.MT88.4 R20, [R164+0xac00] ;  /* 0x00ac0000a414783b */ /* 0x000fec0000004200 */
[C---:B---3--:R-:W-:Y:S01]  /*75d0*/  HMMA.16816.F32.BF16 R80, R4.reuse, R8, R80 ;  /* 0x000000080450723c */ /* 0x048fe20000041850 */
[----:B------:R-:W3:Y:S07]  /*75e0*/  MUFU.EX2 R26, R48 ;  /* 0x00000030001a7308 */ /* 0x000eee0000000800 */
[C---:B------:R-:W-:Y:S01]  /*75f0*/  HMMA.16816.F32.BF16 R76, R4.reuse, R10, R76 ;  /* 0x0000000a044c723c */ /* 0x040fe2000004184c */
[----:B------:R-:W4:Y:S07]  /*7600*/  LDSM.16.MT88.4 R8, [R164+0xcc00] ;  /* 0x00cc0000a408783b */ /* 0x000f2e0000004200 */
[C---:B------:R-:W-:Y:S08]  /*7610*/  HMMA.16816.F32.BF16 R72, R4.reuse, R16, R72 ;  /* 0x000000100448723c */ /* 0x040ff00000041848 */
[----:B------:R-:W-:Y:S01]  /*7620*/  HMMA.16816.F32.BF16 R68, R4, R18, R68 ;  /* 0x000000120444723c */ /* 0x000fe20000041844 */
[----:B------:R-:W5:Y:S06]  /*7630*/  LDSM.16.MT88.4 R16, [R116+0xcc00] ;  /* 0x00cc00007410783b */ /* 0x000f6c0000004200 */
[----:B--2---:R-:W-:Y:S01]  /*7640*/  F2FP.BF16.PACK_AB R4, R27, R24 ;  /* 0x000000181b04723e */ /* 0x004fe200000010ff */
[----:B------:R-:W-:Y:S01]  /*7650*/  FADD.FTZ R24, R24, R55 ;  /* 0x0000003718187221 */ /* 0x000fe20000010000 */
[----:B---3--:R-:W-:Y:S01]  /*7660*/  F2FP.BF16.PACK_AB R5, R45, R26 ;  /* 0x0000001a2d05723e */ /* 0x008fe200000010ff */
[----:B------:R-:W-:Y:S01]  /*7670*/  FADD.FTZ R26, R26, R47 ;  /* 0x0000002f1a1a7221 */ /* 0x000fe20000010000 */
[----:B------:R-:W-:Y:S01]  /*7680*/  F2FP.BF16.PACK_AB R6, R188, R25 ;  /* 0x00000019bc06723e */ /* 0x000fe200000010ff */
[----:B------:R-:W-:Y:S01]  /*7690*/  FADD.FTZ R24, R27, R24 ;  /* 0x000000181b187221 */ /* 0x000fe20000010000 */
[----:B------:R-:W-:Y:S01]  /*76a0*/  F2FP.BF16.PACK_AB R7, R46, R43 ;  /* 0x0000002b2e07723e */ /* 0x000fe200000010ff */
[----:B------:R-:W-:-:S02]  /*76b0*/  FADD.FTZ R26, R45, R26 ;  /* 0x0000001a2d1a7221 */ /* 0x000fc40000010000 */
[----:B------:R-:W-:Y:S02]  /*76c0*/  FADD.FTZ R25, R25, R24 ;  /* 0x0000001819197221 */ /* 0x000fe40000010000 */
[----:B------:R-:W-:Y:S02]  /*76d0*/  FADD.FTZ R43, R43, R26 ;  /* 0x0000001a2b2b7221 */ /* 0x000fe40000010000 */
[----:B-1----:R-:W-:Y:S01]  /*76e0*/  HMMA.16816.F32.BF16 R104, R4, R12, R104 ;  /* 0x0000000c0468723c */ /* 0x002fe20000041868 */
[----:B------:R-:W-:Y:S02]  /*76f0*/  FADD.FTZ R188, R188, R25 ;  /* 0x00000019bcbc7221 */ /* 0x000fe40000010000 */
[----:B------:R-:W-:-:S05]  /*7700*/  FADD.FTZ R187, R46, R43 ;  /* 0x0000002b2ebb7221 */ /* 0x000fca0000010000 */
[C---:B------:R-:W-:Y:S01]  /*7710*/  HMMA.16816.F32.BF16 R100, R4.reuse, R14, R100 ;  /* 0x0000000e0464723c */ /* 0x040fe20000041864 */
[----:B------:R-:W1:Y:S07]  /*7720*/  LDSM.16.MT88.4 R12, [R164+0xec00] ;  /* 0x00ec0000a40c783b */ /* 0x000e6e0000004200 */
[C---:B----4-:R-:W-:Y:S08]  /*7730*/  HMMA.16816.F32.BF16 R96, R4.reuse, R8, R96 ;  /* 0x000000080460723c */ /* 0x050ff00000041860 */
[C---:B------:R-:W-:Y:S01]  /*7740*/  HMMA.16816.F32.BF16 R92, R4.reuse, R10, R92 ;  /* 0x0000000a045c723c */ /* 0x040fe2000004185c */
[----:B------:R-:W2:Y:S07]  /*7750*/  LDSM.16.MT88.4 R8, [R116+0xec00] ;  /* 0x00ec00007408783b */ /* 0x000eae0000004200 */
[C---:B------:R-:W-:Y:S08]  /*7760*/  HMMA.16816.F32.BF16 R112, R4.reuse, R20, R112 ;  /* 0x000000140470723c */ /* 0x040ff00000041870 */
[C---:B------:R-:W-:Y:S08]  /*7770*/  HMMA.16816.F32.BF16 R108, R4.reuse, R22, R108 ;  /* 0x00000016046c723c */ /* 0x040ff0000004186c */
[C---:B-----5:R-:W-:Y:S08]  /*7780*/  HMMA.16816.F32.BF16 R88, R4.reuse, R16, R88 ;  /* 0x000000100458723c */ /* 0x060ff00000041858 */
[C---:B------:R-:W-:Y:S08]  /*7790*/  HMMA.16816.F32.BF16 R84, R4.reuse, R18, R84 ;  /* 0x000000120454723c */ /* 0x040ff00000041854 */
[C---:B-1----:R-:W-:Y:S08]  /*77a0*/  HMMA.16816.F32.BF16 R80, R4.reuse, R12, R80 ;  /* 0x0000000c0450723c */ /* 0x042ff00000041850 */
[C---:B------:R-:W-:Y:S08]  /*77b0*/  HMMA.16816.F32.BF16 R76, R4.reuse, R14, R76 ;  /* 0x0000000e044c723c */ /* 0x040ff0000004184c */
[C---:B--2---:R-:W-:Y:S08]  /*77c0*/  HMMA.16816.F32.BF16 R72, R4.reuse, R8, R72 ;  /* 0x000000080448723c */ /* 0x044ff00000041848 */
        /* <DEDUP_REMOVED lines=64> */
.L_x_1323:
[----:B------:R-:W-:-:S04]  /*7bd0*/  LEA R8, -R121, RZ, 0x7 ;  /* 0x000000ff79087211 */ /* 0x000fc800078e39ff */
[----:B------:R-:W-:Y:S02]  /*7be0*/  SHF.R.S32.HI R5, RZ, 0x1f, R8 ;  /* 0x0000001fff057819 */ /* 0x000fe40000011408 */
.L_x_1324:
        /* <DEDUP_REMOVED lines=75> */
[C---:B------:R-:W-:Y:S01]  /*80a0*/  @!P2 LEA R26, P0, R124.reuse, c[0x0][0x170], 0x1 ;  /* 0x00005c007c1aaa11 */ /* 0x040fe200078008ff */
[----:B------:R-:W-:Y:S01]  /*80b0*/  @!PT LDS RZ, [RZ] ;  /* 0x00000000fffff984 */ /* 0x000fe20000000800 */
[----:B------:R-:W-:Y:S01]  /*80c0*/  @!PT LDS RZ, [RZ] ;  /* 0x00000000fffff984 */ /* 0x000fe20000000800 */
[----:B------:R-:W-:Y:S01]  /*80d0*/  @!PT LDS RZ, [RZ] ;  /* 0x00000000fffff984 */ /* 0x000fe20000000800 */
[----:B------:R3:W-:Y:S01]  /*80e0*/  @!P2 LDGSTS.E.BYPASS.LTC128B.128 [R175+0xd800], [R8.64+0x80] ;  /* 0x0d80008008afafae */ /* 0x0007e2000b901d46 */
[----:B------:R-:W-:Y:S01]  /*80f0*/  @!P3 LEA.HI.X R29, R3, c[0x0][0x174], R4, 0x1, P1 ;  /* 0x00005d00031dba11 */ /* 0x000fe200008f0c04 */
[----:B------:R-:W-:Y:S01]  /*8100*/  IMAD.MOV.U32 R189, RZ, RZ, R143 ;  /* 0x000000ffffbd7224 */ /* 0x000fe200078e008f */
[----:B------:R-:W-:Y:S01]  /*8110*/  @!P2 LEA.HI.X R27, R124, c[0x0][0x174], R5, 0x1, P0 ;  /* 0x00005d007c1baa11 */ /* 0x000fe200000f0c05 */
        /* <DEDUP_REMOVED lines=164> */
[----:B------:R-:W2:Y:S01]  /*8b60*/  LDSM.16.M88.4 R124, [R118+0x7800] ;  /* 0x00780000767c783b */ /* 0x000ea20000000200 */
[----:B------:R-:W-:-:S02]  /*8b70*/  FMUL.FTZ R58, R58, c[0x0][0x2ec] ;  /* 0x0000bb003a3a7a20 */ /* 0x000fc40000410000 */
[----:B------:R-:W-:-:S04]  /*8b80*/  FMUL.FTZ R134, R59, c[0x0][0x2ec] ;  /* 0x0000bb003b867a20 */ /* 0x000fc80000410000 */
[----:B------:R-:W-:Y:S02]  /*8b90*/  FMUL.FTZ R59, R52, c[0x0][0x2ec] ;  /* 0x0000bb00343b7a20 */ /* 0x000fe40000410000 */
[----:B------:R-:W-:Y:S01]  /*8ba0*/  FMUL.FTZ R52, R53, c[0x0][0x2ec] ;  /* 0x0000bb0035347a20 */ /* 0x000fe20000410000 */
[----:B------:R-:W-:Y:S01]  /*8bb0*/  MUFU.TANH R134, R134 ;  /* 0x0000008600867308 */ /* 0x000fe20000002400 */
[----:B------:R-:W-:Y:S02]  /*8bc0*/  FMUL.FTZ R53, R54, c[0x0][0x2ec] ;  /* 0x0000bb0036357a20 */ /* 0x000fe40000410000 */
[----:B------:R-:W-:Y:S02]  /*8bd0*/  FMUL.FTZ R55, R55, c[0x0][0x2ec] ;  /* 0x0000bb0037377a20 */ /* 0x000fe40000410000 */
[----:B------:R-:W-:Y:S02]  /*8be0*/  FMUL.FTZ R3, R66, c[0x0][0x2ec] ;  /* 0x0000bb0042037a20 */ /* 0x000fe40000410000 */
[----:B------:R-:W-:Y:S01]  /*8bf0*/  FMUL.FTZ R65, R65, c[0x0][0x2ec] ;  /* 0x0000bb0041417a20 */ /* 0x000fe20000410000 */
[----:B------:R-:W-:Y:S01]  /*8c00*/  MUFU.TANH R66, R58 ;  /* 0x0000003a00427308 */ /* 0x000fe20000002400 */
[----:B------:R-:W-:-:S04]  /*8c10*/  FMUL.FTZ R67, R67, c[0x0][0x2ec] ;  /* 0x0000bb0043437a20 */ /* 0x000fc80000410000 */
[----:B------:R-:W-:Y:S01]  /*8c20*/  FMUL.FTZ R63, R63, c[0x0][0x2ec] ;  /* 0x0000bb003f3f7a20 */ /* 0x000fe20000410000 */
[C---:B-1----:R-:W-:Y:S02]  /*8c30*/  HMMA.16816.F32.BF16 R40, R128.reuse, R120, R40 ;  /* 0x000000788028723c */ /* 0x042fe40000041828 */
[----:B------:R-:W-:Y:S06]  /*8c40*/  MUFU.TANH R59, R59 ;  /* 0x0000003b003b7308 */ /* 0x000fec0000002400 */
[C---:B------:R-:W-:Y:S01]  /*8c50*/  HMMA.16816.F32.BF16 R36, R128.reuse, R122, R36 ;  /* 0x0000007a8024723c */ /* 0x040fe20000041824 */
[----:B------:R-:W1:Y:S01]  /*8c60*/  LDSM.16.M88.4 R120, [R118+0x8400] ;  /* 0x008400007678783b */ /* 0x000e620000000200 */
[----:B------:R-:W-:Y:S06]  /*8c70*/  MUFU.TANH R53, R53 ;  /* 0x0000003500357308 */ /* 0x000fec0000002400 */
[C---:B--2---:R-:W-:Y:S02]  /*8c80*/  HMMA.16816.F32.BF16 R48, R128.reuse, R124, R48 ;  /* 0x0000007c8030723c */ /* 0x044fe40000041830 */
[----:B------:R-:W-:Y:S06]  /*8c90*/  MUFU.TANH R65, R65 ;  /* 0x0000004100417308 */ /* 0x000fec0000002400 */
[----:B------:R-:W-:Y:S01]  /*8ca0*/  HMMA.16816.F32.BF16 R44, R128, R126, R44 ;  /* 0x0000007e802c723c */ /* 0x000fe2000004182c */
[----:B------:R-:W2:Y:S01]  /*8cb0*/  LDSM.16.M88.4 R124, [R118+0x8000] ;  /* 0x00800000767c783b */ /* 0x000ea20000000200 */
[----:B------:R-:W-:Y:S01]  /*8cc0*/  FMUL.FTZ R41, R41, c[0x0][0x2ec] ;  /* 0x0000bb0029297a20 */ /* 0x000fe20000410000 */
[----:B------:R-:W-:Y:S01]  /*8cd0*/  MUFU.TANH R67, R67 ;  /* 0x0000004300437308 */ /* 0x000fe20000002400 */
[----:B------:R-:W-:-:S02]  /*8ce0*/  FMUL.FTZ R40, R40, c[0x0][0x2ec] ;  /* 0x0000bb0028287a20 */ /* 0x000fc40000410000 */
[----:B------:R-:W-:Y:S02]  /*8cf0*/  FMUL.FTZ R42, R42, c[0x0][0x2ec] ;  /* 0x0000bb002a2a7a20 */ /* 0x000fe40000410000 */
[----:B------:R-:W-:Y:S02]  /*8d00*/  FMUL.FTZ R37, R37, c[0x0][0x2ec] ;  /* 0x0000bb0025257a20 */ /* 0x000fe40000410000 */
[----:B------:R-:W-:Y:S01]  /*8d10*/  FMUL.FTZ R36, R36, c[0x0][0x2ec] ;  /* 0x0000bb0024247a20 */ /* 0x000fe20000410000 */
[----:B------:R3:W-:Y:S01]  /*8d20*/  MUFU.TANH R197, R41 ;  /* 0x0000002900c57308 */ /* 0x0007e20000002400 */
[----:B------:R-:W-:Y:S02]  /*8d30*/  FMUL.FTZ R38, R38, c[0x0][0x2ec] ;  /* 0x0000bb0026267a20 */ /* 0x000fe40000410000 */
[----:B------:R-:W-:Y:S02]  /*8d40*/  FMUL.FTZ R202, R39, c[0x0][0x2ec] ;  /* 0x0000bb0027ca7a20 */ /* 0x000fe40000410000 */
[----:B------:R-:W-:-:S02]  /*8d50*/  FMUL.FTZ R48, R48, c[0x0][0x2ec] ;  /* 0x0000bb0030307a20 */ /* 0x000fc40000410000 */
[----:B------:R-:W-:Y:S01]  /*8d60*/  FMUL.FTZ R50, R50, c[0x0][0x2ec] ;  /* 0x0000bb0032327a20 */ /* 0x000fe20000410000 */
[----:B------:R-:W-:Y:S01]  /*8d70*/  MUFU.TANH R195, R37 ;  /* 0x0000002500c37308 */ /* 0x000fe20000002400 */
[----:B------:R-:W-:Y:S02]  /*8d80*/  FMUL.FTZ R49, R49, c[0x0][0x2ec] ;  /* 0x0000bb0031317a20 */ /* 0x000fe40000410000 */
[----:B------:R-:W-:Y:S02]  /*8d90*/  FMUL.FTZ R51, R51, c[0x0][0x2ec] ;  /* 0x0000bb0033337a20 */ /* 0x000fe40000410000 */
[----:B------:R-:W-:Y:S01]  /*8da0*/  FMUL.FTZ R44, R44, c[0x0][0x2ec] ;  /* 0x0000bb002c2c7a20 */ /* 0x000fe20000410000 */
[----:B-1----:R-:W-:Y:S01]  /*8db0*/  HMMA.16816.F32.BF16 R24, R128, R120, R24 ;  /* 0x000000788018723c */ /* 0x002fe20000041818 */
[----:B------:R-:W-:Y:S01]  /*8dc0*/  FMUL.FTZ R46, R46, c[0x0][0x2ec] ;  /* 0x0000bb002e2e7a20 */ /* 0x000fe20000410000 */
[----:B------:R-:W-:Y:S01]  /*8dd0*/  MUFU.TANH R132, R50 ;  /* 0x0000003200847308 */ /* 0x000fe20000002400 */
[----:B---3--:R-:W-:-:S02]  /*8de0*/  IMAD.SHL.U32 R41, R176, 0x80, RZ ;  /* 0x00000080b0297824 */ /* 0x008fc400078e00ff */
[----:B------:R-:W-:Y:S02]  /*8df0*/  FMUL.FTZ R45, R45, c[0x0][0x2ec] ;  /* 0x0000bb002d2d7a20 */ /* 0x000fe40000410000 */
[----:B------:R-:W-:Y:S01]  /*8e00*/  FMUL.FTZ R47, R47, c[0x0][0x2ec] ;  /* 0x0000bb002f2f7a20 */ /* 0x000fe20000410000 */
[----:B------:R-:W-:Y:S01]  /*8e10*/  HMMA.16816.F32.BF16 R20, R128, R122, R20 ;  /* 0x0000007a8014723c */ /* 0x000fe20000041814 */
[----:B------:R-:W1:Y:S01]  /*8e20*/  LDSM.16.M88.4 R120, [R118+0x8c00] ;  /* 0x008c00007678783b */ /* 0x000e620000000200 */
[----:B------:R-:W-:Y:S01]  /*8e30*/  MUFU.TANH R193, R40 ;  /* 0x0000002800c17308 */ /* 0x000fe20000002400 */
[----:B------:R-:W-:-:S05]  /*8e40*/  FMUL.FTZ R43, R43, c[0x0][0x2ec] ;  /* 0x0000bb002b2b7a20 */ /* 0x000fca0000410000 */
[C---:B--2---:R-:W-:Y:S02]  /*8e50*/  HMMA.16816.F32.BF16 R32, R128.reuse, R124, R32 ;  /* 0x0000007c8020723c */ /* 0x044fe40000041820 */
[----:B------:R-:W-:Y:S06]  /*8e60*/  MUFU.TANH R198, R42 ;  /* 0x0000002a00c67308 */ /* 0x000fec0000002400 */
[----:B------:R-:W-:Y:S01]  /*8e70*/  HMMA.16816.F32.BF16 R28, R128, R126, R28 ;  /* 0x0000007e801c723c */ /* 0x000fe2000004181c */
[----:B------:R-:W2:Y:S01]  /*8e80*/  LDSM.16.M88.4 R124, [R118+0x8800] ;  /* 0x00880000767c783b */ /* 0x000ea20000000200 */
[----:B------:R-:W-:Y:S01]  /*8e90*/  FMUL.FTZ R141, R24, c[0x0][0x2ec] ;  /* 0x0000bb00188d7a20 */ /* 0x000fe20000410000 */
[----:B------:R-:W-:Y:S01]  /*8ea0*/  LOP3.LUT R24, R41, 0x28, R138, 0xfe, !PT ;  /* 0x0000002829187812 */ /* 0x000fe200078efe8a */
[----:B------:R-:W-:Y:S01]  /*8eb0*/  MUFU.TANH R191, R36 ;  /* 0x0000002400bf7308 */ /* 0x000fe20000002400 */
[----:B------:R-:W-:Y:S01]  /*8ec0*/  FMUL.FTZ R26, R26, c[0x0][0x2ec] ;  /* 0x0000bb001a1a7a20 */ /* 0x000fe20000410000 */
[----:B------:R-:W-:-:S04]  /*8ed0*/  DEPBAR.LE SB0, 0x0 ;  /* 0x000080000000791a */ /* 0x000fc80000000000 */
[----:B------:R-:W-:Y:S01]  /*8ee0*/  FMUL.FTZ R145, R20, c[0x0][0x2ec] ;  /* 0x0000bb0014917a20 */ /* 0x000fe20000410000 */
[--C-:B------:R-:W-:Y:S01]  /*8ef0*/  LOP3.LUT R20, R41, 0x38, R138.reuse, 0xfe, !PT ;  /* 0x0000003829147812 */ /* 0x100fe200078efe8a */
[----:B------:R-:W-:Y:S01]  /*8f00*/  MUFU.TANH R194, R38 ;  /* 0x0000002600c27308 */ /* 0x000fe20000002400 */
[----:B------:R-:W-:Y:S02]  /*8f10*/  FMUL.FTZ R22, R22, c[0x0][0x2ec] ;  /* 0x0000bb0016167a20 */ /* 0x000fe40000410000 */
[----:B------:R-:W-:Y:S02]  /*8f20*/  FMUL.FTZ R25, R25, c[0x0][0x2ec] ;  /* 0x0000bb0019197a20 */ /* 0x000fe40000410000 */
[----:B------:R-:W-:Y:S01]  /*8f30*/  FMUL.FTZ R153, R32, c[0x0][0x2ec] ;  /* 0x0000bb0020997a20 */ /* 0x000fe20000410000 */
[--C-:B------:R-:W-:Y:S01]  /*8f40*/  LOP3.LUT R32, R41, 0x8, R138.reuse, 0xfe, !PT ;  /* 0x0000000829207812 */ /* 0x100fe200078efe8a */
[----:B------:R-:W-:Y:S01]  /*8f50*/  FMUL.FTZ R34, R34, c[0x0][0x2ec] ;  /* 0x0000bb0022227a20 */ /* 0x000fe20000410000 */
[----:B------:R-:W-:Y:S01]  /*8f60*/  MUFU.TANH R141, R141 ;  /* 0x0000008d008d7308 */ /* 0x000fe20000002400 */
[----:B------:R-:W-:Y:S01]  /*8f70*/  FMUL.FTZ R181, R33, c[0x0][0x2ec] ;  /* 0x0000bb0021b57a20 */ /* 0x000fe20000410000 */
[CC--:B------:R-:W-:Y:S01]  /*8f80*/  ISETP.GE.AND P0, PT, R32.reuse, R140.reuse, PT ;  /* 0x0000008c2000720c */ /* 0x0c0fe20003f06270 */
[----:B------:R-:W-:Y:S01]  /*8f90*/  FMUL.FTZ R35, R35, c[0x0][0x2ec] ;  /* 0x0000bb0023237a20 */ /* 0x000fe20000410000 */
[----:B------:R-:W-:Y:S01]  /*8fa0*/  ISETP.GE.AND P5, PT, R32, R139, PT ;  /* 0x0000008b2000720c */ /* 0x000fe20003fa6270 */
[C---:B-1----:R-:W-:Y:S01]  /*8fb0*/  HMMA.16816.F32.BF16 R8, R128.reuse, R120, R8 ;  /* 0x000000788008723c */ /* 0x042fe20000041808 */
[C-C-:B------:R-:W-:Y:S01]  /*8fc0*/  LOP3.LUT R32, R41.reuse, 0x10, R138.reuse, 0xfe, !PT ;  /* 0x0000001029207812 */ /* 0x140fe200078efe8a */
[----:B------:R-:W-:Y:S01]  /*8fd0*/  FMUL.FTZ R150, R30, c[0x0][0x2ec] ;  /* 0x0000bb001e967a20 */ /* 0x000fe20000410000 */
[----:B------:R-:W-:Y:S01]  /*8fe0*/  LOP3.LUT R30, R41, 0x20, R138, 0xfe, !PT ;  /* 0x00000020291e7812 */ /* 0x000fe200078efe8a */
[----:B------:R-:W-:Y:S01]  /*8ff0*/  FMUL.FTZ R155, R28, c[0x0][0x2ec] ;  /* 0x0000bb001c9b7a20 */ /* 0x000fe20000410000 */
[----:B------:R-:W-:Y:S01]  /*9000*/  ISETP.GE.AND P1, PT, R32, R140, PT ;  /* 0x0000008c2000720c */ /* 0x000fe20003f26270 */
[----:B------:R-:W-:Y:S01]  /*9010*/  MUFU.TANH R153, R153 ;  /* 0x0000009900997308 */ /* 0x000fe20000002400 */
[----:B------:R-:W-:Y:S01]  /*9020*/  FMUL.FTZ R121, R64, c[0x0][0x2ec] ;  /* 0x0000bb0040797a20 */ /* 0x000fe20000410000 */
[----:B------:R-:W-:Y:S01]  /*9030*/  HMMA.16816.F32.BF16 R4, R128, R122, R4 ;  /* 0x0000007a8004723c */ /* 0x000fe20000041804 */
[----:B------:R-:W-:-:S02]  /*9040*/  FMUL.FTZ R64, R60, c[0x0][0x2ec] ;  /* 0x0000bb003c407a20 */ /* 0x000fc40000410000 */
[----:B------:R-:W-:Y:S02]  /*9050*/  FMUL.FTZ R60, R61, c[0x0][0x2ec] ;  /* 0x0000bb003d3c7a20 */ /* 0x000fe40000410000 */
[----:B------:R-:W-:Y:S01]  /*9060*/  FMUL.FTZ R61, R62, c[0x0][0x2ec] ;  /* 0x0000bb003e3d7a20 */ /* 0x000fe20000410000 */
[----:B------:R-:W-:Y:S01]  /*9070*/  MUFU.TANH R154, R34 ;  /* 0x00000022009a7308 */ /* 0x000fe20000002400 */
[----:B------:R-:W-:Y:S01]  /*9080*/  FMUL.FTZ R62, R56, c[0x0][0x2ec] ;  /* 0x0000bb00383e7a20 */ /* 0x000fe20000410000 */
[C---:B--2---:R-:W-:Y:S01]  /*9090*/  HMMA.16816.F32.BF16 R16, R128.reuse, R124, R16 ;  /* 0x0000007c8010723c */ /* 0x044fe20000041810 */
[----:B------:R-:W-:Y:S02]  /*90a0*/  FMUL.FTZ R56, R57, c[0x0][0x2ec] ;  /* 0x0000bb0039387a20 */ /* 0x000fe40000410000 */
[----:B------:R-:W-:Y:S02]  /*90b0*/  FMUL.FTZ R29, R29, c[0x0][0x2ec] ;  /* 0x0000bb001d1d7a20 */ /* 0x000fe40000410000 */
[----:B------:R-:W-:Y:S01]  /*90c0*/  FMUL.FTZ R31, R31, c[0x0][0x2ec] ;  /* 0x0000bb001f1f7a20 */ /* 0x000fe20000410000 */
[----:B------:R-:W1:Y:S01]  /*90d0*/  MUFU.TANH R64, R64 ;  /* 0x0000004000407308 */ /* 0x000e620000002400 */
[----:B------:R-:W-:Y:S01]  /*90e0*/  FMUL.FTZ R27, R27, c[0x0][0x2ec] ;  /* 0x0000bb001b1b7a20 */ /* 0x000fe20000410000 */
[----:B------:R-:W-:Y:S01]  /*90f0*/  HMMA.16816.F32.BF16 R12, R128, R126, R12 ;  /* 0x0000007e800c723c */ /* 0x000fe2000004180c */
[----:B------:R-:W-:Y:S01]  /*9100*/  FMUL.FTZ R151, R8, c[0x0][0x2ec] ;  /* 0x0000bb0008977a20 */ /* 0x000fe20000410000 */
[----:B------:R-:W-:Y:S01]  /*9110*/  LOP3.LUT R8, R41, 0x68, R138, 0xfe, !PT ;  /* 0x0000006829087812 */ /* 0x000fe200078efe8a */
[----:B------:R-:W-:-:S02]  /*9120*/  FMUL.FTZ R10, R10, c[0x0][0x2ec] ;  /* 0x0000bb000a0a7a20 */ /* 0x000fc40000410000 */
[----:B------:R-:W-:Y:S01]  /*9130*/  FMUL.FTZ R21, R21, c[0x0][0x2ec] ;  /* 0x0000bb0015157a20 */ /* 0x000fe20000410000 */
[----:B------:R-:W2:Y:S01]  /*9140*/  MUFU.TANH R61, R61 ;  /* 0x0000003d003d7308 */ /* 0x000ea20000002400 */
[----:B------:R-:W-:Y:S02]  /*9150*/  FMUL.FTZ R23, R23, c[0x0][0x2ec] ;  /* 0x0000bb0017177a20 */ /* 0x000fe40000410000 */
[----:B------:R-:W-:Y:S01]  /*9160*/  FMUL.FTZ R152, R4, c[0x0][0x2ec] ;  /* 0x0000bb0004987a20 */ /* 0x000fe20000410000 */
[--C-:B------:R-:W-:Y:S01]  /*9170*/  LOP3.LUT R4, R41, 0x78, R138.reuse, 0xfe, !PT ;  /* 0x0000007829047812 */ /* 0x100fe200078efe8a */
[----:B------:R-:W-:Y:S02]  /*9180*/  FMUL.FTZ R6, R6, c[0x0][0x2ec] ;  /* 0x0000bb0006067a20 */ /* 0x000fe40000410000 */
[----:B------:R-:W-:Y:S01]  /*9190*/  FMUL.FTZ R162, R9, c[0x0][0x2ec] ;  /* 0x0000bb0009a27a20 */ /* 0x000fe20000410000 */
[----:B------:R-:W3:Y:S01]  /*91a0*/  MUFU.TANH R62, R62 ;  /* 0x0000003e003e7308 */ /* 0x000ee20000002400 */
[----:B-1----:R-:W-:Y:S01]  /*91b0*/  FSEL R37, R64, -INF , !P0 ;  /* 0xff80000040257808 */ /* 0x002fe20004000000 */
[----:B------:R-:W-:Y:S01]  /*91c0*/  FMUL.FTZ R147, R16, c[0x0][0x2ec] ;  /* 0x0000bb0010937a20 */ /* 0x000fe20000410000 */
[-C--:B------:R-:W-:Y:S01]  /*91d0*/  ISETP.GE.AND P0, PT, R32, R139.reuse, PT ;  /* 0x0000008b2000720c */ /* 0x080fe20003f06270 */
[----:B------:R-:W-:Y:S01]  /*91e0*/  FMUL.FTZ R18, R18, c[0x0][0x2ec] ;  /* 0x0000bb0012127a20 */ /* 0x000fe20000410000 */
[----:B------:R-:W-:Y:S01]  /*91f0*/  LOP3.LUT R32, R41, 0x18, R138, 0xfe, !PT ;  /* 0x0000001829207812 */ /* 0x000fe200078efe8a */
[----:B------:R-:W-:Y:S01]  /*9200*/  FMUL.FTZ R17, R17, c[0x0][0x2ec] ;  /* 0x0000bb0011117a20 */ /* 0x000fe20000410000 */
[----:B------:R-:W-:Y:S01]  /*9210*/  FSEL R66, R66, -INF , !P0 ;  /* 0xff80000042427808 */ /* 0x000fe20004000000 */
[----:B------:R-:W1:Y:S01]  /*9220*/  MUFU.TANH R129, R48 ;  /* 0x0000003000817308 */ /* 0x000e620000002400 */
[----:B--2---:R-:W-:Y:S01]  /*9230*/  FSEL R28, R61, -INF , !P5 ;  /* 0xff8000003d1c7808 */ /* 0x004fe20006800000 */
[----:B------:R-:W-:Y:S01]  /*9240*/  FMUL.FTZ R149, R12, c[0x0][0x2ec] ;  /* 0x0000bb000c957a20 */ /* 0x000fe20000410000 */
[-C--:B------:R-:W-:Y:S01]  /*9250*/  ISETP.GE.AND P5, PT, R32, R140.reuse, PT ;  /* 0x0000008c2000720c */ /* 0x080fe20003fa6270 */
[----:B------:R-:W-:Y:S01]  /*9260*/  FMUL.FTZ R14, R14, c[0x0][0x2ec] ;  /* 0x0000bb000e0e7a20 */ /* 0x000fe20000410000 */
[-C--:B------:R-:W-:Y:S01]  /*9270*/  ISETP.GE.AND P0, PT, R30, R140.reuse, PT ;  /* 0x0000008c1e00720c */ /* 0x080fe20003f06270 */
[----:B------:R-:W-:Y:S01]  /*9280*/  FMUL.FTZ R19, R19, c[0x0][0x2ec] ;  /* 0x0000bb0013137a20 */ /* 0x000fe20000410000 */
[----:B------:R-:W-:Y:S01]  /*9290*/  FSEL R59, R59, -INF , !P5 ;  /* 0xff8000003b3b7808 */ /* 0x000fe20006800000 */
[----:B------:R-:W2:Y:S01]  /*92a0*/  MUFU.TANH R127, R44 ;  /* 0x0000002c007f7308 */ /* 0x000ea20000002400 */
[----:B---3--:R-:W-:Y:S01]  /*92b0*/  FSEL R61, R62, -INF , !P1 ;  /* 0xff8000003e3d7808 */ /* 0x008fe20004800000 */
[----:B------:R-:W-:Y:S01]  /*92c0*/  FMUL.FTZ R13, R13, c[0x0][0x2ec] ;  /* 0x0000bb000d0d7a20 */ /* 0x000fe20000410000 */
[-C--:B------:R-:W-:Y:S01]  /*92d0*/  ISETP.GE.AND P1, PT, R32, R139.reuse, PT ;  /* 0x0000008b2000720c */ /* 0x080fe20003f26270 */
[----:B------:R-:W-:Y:S01]  /*92e0*/  FMUL.FTZ R15, R15, c[0x0][0x2ec] ;  /* 0x0000bb000f0f7a20 */ /* 0x000fe20000410000 */
[-C--:B------:R-:W-:Y:S01]  /*92f0*/  ISETP.GE.AND P5, PT, R30, R139.reuse, PT ;  /* 0x0000008b1e00720c */ /* 0x080fe20003fa6270 */
[----:B------:R-:W-:Y:S01]  /*9300*/  FMUL.FTZ R11, R11, c[0x0][0x2ec] ;  /* 0x0000bb000b0b7a20 */ /* 0x000fe20000410000 */
[----:B------:R-:W-:Y:S01]  /*9310*/  FSEL R64, R53, -INF , !P1 ;  /* 0xff80000035407808 */ /* 0x000fe20004800000 */
[----:B------:R-:W3:Y:S01]  /*9320*/  MUFU.TANH R128, R46 ;  /* 0x0000002e00807308 */ /* 0x000ee20000002400 */
[----:B-1----:R-:W-:Y:S01]  /*9330*/  FSEL R129, R129, -INF , !P0 ;  /* 0xff80000081817808 */ /* 0x002fe20004000000 */
[----:B------:R-:W-:Y:S01]  /*9340*/  FMUL.FTZ R5, R5, c[0x0][0x2ec] ;  /* 0x0000bb0005057a20 */ /* 0x000fe20000410000 */
[C---:B------:R-:W-:Y:S01]  /*9350*/  ISETP.GE.AND P1, PT, R24.reuse, R140, PT ;  /* 0x0000008c1800720c */ /* 0x040fe20003f26270 */
[----:B------:R-:W-:Y:S01]  /*9360*/  FMUL.FTZ R7, R7, c[0x0][0x2ec] ;  /* 0x0000bb0007077a20 */ /* 0x000fe20000410000 */
[----:B------:R-:W-:-:S02]  /*9370*/  ISETP.GE.AND P0, PT, R24, R139, PT ;  /* 0x0000008b1800720c */ /* 0x000fc40003f06270 */
[----:B------:R-:W-:Y:S01]  /*9380*/  LOP3.LUT R24, R41, 0x30, R138, 0xfe, !PT ;  /* 0x0000003029187812 */ /* 0x000fe200078efe8a */
[----:B------:R-:W1:Y:S01]  /*9390*/  MUFU.TANH R155, R155 ;  /* 0x0000009b009b7308 */ /* 0x000e620000002400 */
[----:B------:R-:W-:Y:S02]  /*93a0*/  FSEL R132, R132, -INF , !P5 ;  /* 0xff80000084847808 */ /* 0x000fe40006800000 */
[----:B------:R-:W-:Y:S02]  /*93b0*/  ISETP.GE.AND P5, PT, R24, R140, PT ;  /* 0x0000008c1800720c */ /* 0x000fe40003fa6270 */
[----:B--2---:R-:W-:Y:S02]  /*93c0*/  FSEL R127, R127, -INF , !P1 ;  /* 0xff8000007f7f7808 */ /* 0x004fe40004800000 */
[----:B------:R-:W-:Y:S01]  /*93d0*/  FSEL R193, R193, -INF , !P5 ;  /* 0xff800000c1c17808 */ /* 0x000fe20006800000 */
[----:B------:R-:W2:Y:S01]  /*93e0*/  MUFU.TANH R150, R150 ;  /* 0x0000009600967308 */ /* 0x000ea20000002400 */
[----:B---3--:R-:W-:-:S02]  /*93f0*/  FSEL R128, R128, -INF , !P0 ;  /* 0xff80000080807808 */ /* 0x008fc40004000000 */
[-C--:B------:R-:W-:Y:S02]  /*9400*/  ISETP.GE.AND P1, PT, R24, R139.reuse, PT ;  /* 0x0000008b1800720c */ /* 0x080fe40003f26270 */
[CC--:B------:R-:W-:Y:S02]  /*9410*/  ISETP.GE.AND P0, PT, R20.reuse, R140.reuse, PT ;  /* 0x0000008c1400720c */ /* 0x0c0fe40003f06270 */
[----:B------:R-:W-:Y:S01]  /*9420*/  ISETP.GE.AND P5, PT, R20, R139, PT ;  /* 0x0000008b1400720c */ /* 0x000fe20003fa6270 */
[----:B------:R-:W3:Y:S01]  /*9430*/  MUFU.TANH R146, R26 ;  /* 0x0000001a00927308 */ /* 0x000ee20000002400 */
[----:B------:R-:W-:Y:S02]  /*9440*/  LOP3.LUT R20, R41, 0x40, R138, 0xfe, !PT ;  /* 0x0000004029147812 */ /* 0x000fe400078efe8a */
[----:B------:R-:W-:Y:S02]  /*9450*/  FSEL R198, R198, -INF , !P1 ;  /* 0xff800000c6c67808 */ /* 0x000fe40004800000 */
[----:B------:R-:W-:-:S02]  /*9460*/  ISETP.GE.AND P1, PT, R20, R140, PT ;  /* 0x0000008c1400720c */ /* 0x000fc40003f26270 */
[----:B------:R-:W-:Y:S01]  /*9470*/  LOP3.LUT R16, R41, 0x48, R138, 0xfe, !PT ;  /* 0x0000004829107812 */ /* 0x000fe200078efe8a */
[----:B------:R-:W4:Y:S01]  /*9480*/  MUFU.TANH R145, R145 ;  /* 0x0000009100917308 */ /* 0x000f220000002400 */
[----:B------:R-:W-:Y:S02]  /*9490*/  FSEL R191, R191, -INF , !P0 ;  /* 0xff800000bfbf7808 */ /* 0x000fe40004000000 */
[----:B------:R-:W-:Y:S02]  /*94a0*/  FSEL R194, R194, -INF , !P5 ;  /* 0xff800000c2c27808 */ /* 0x000fe40006800000 */
[----:B------:R-:W-:Y:S02]  /*94b0*/  FSEL R153, R153, -INF , !P1 ;  /* 0xff80000099997808 */ /* 0x000fe40004800000 */
[----:B------:R-:W-:Y:S01]  /*94c0*/  ISETP.GE.AND P0, PT, R20, R139, PT ;  /* 0x0000008b1400720c */ /* 0x000fe20003f06270 */
[----:B------:R-:W5:Y:S01]  /*94d0*/  MUFU.TANH R144, R22 ;  /* 0x0000001600907308 */ /* 0x000f620000002400 */
[----:B------:R-:W-:-:S02]  /*94e0*/  ISETP.GE.AND P5, PT, R16, R140, PT ;  /* 0x0000008c1000720c */ /* 0x000fc40003fa6270 */
[----:B------:R-:W-:Y:S02]  /*94f0*/  ISETP.GE.AND P1, PT, R16, R139, PT ;  /* 0x0000008b1000720c */ /* 0x000fe40003f26270 */
[C-C-:B------:R-:W-:Y:S02]  /*9500*/  LOP3.LUT R16, R41.reuse, 0x50, R138.reuse, 0xfe, !PT ;  /* 0x0000005029107812 */ /* 0x140fe400078efe8a */
[----:B------:R-:W-:Y:S01]  /*9510*/  FSEL R154, R154, -INF , !P0 ;  /* 0xff8000009a9a7808 */ /* 0x000fe20004000000 */
[----:B------:R-:W3:Y:S01]  /*9520*/  MUFU.TANH R147, R147 ;  /* 0x0000009300937308 */ /* 0x000ee20000002400 */
[----:B------:R-:W-:Y:S02]  /*9530*/  ISETP.GE.AND P0, PT, R16, R140, PT ;  /* 0x0000008c1000720c */ /* 0x000fe40003f06270 */
[----:B------:R-:W-:Y:S02]  /*9540*/  LOP3.LUT R12, R41, 0x58, R138, 0xfe, !PT ;  /* 0x00000058290c7812 */ /* 0x000fe400078efe8a */
[----:B-1----:R-:W-:-:S02]  /*9550*/  FSEL R155, R155, -INF , !P5 ;  /* 0xff8000009b9b7808 */ /* 0x002fc40006800000 */
[----:B--2---:R-:W-:Y:S01]  /*9560*/  FSEL R150, R150, -INF , !P1 ;  /* 0xff80000096967808 */ /* 0x004fe20004800000 */
[----:B------:R-:W1:Y:S01]  /*9570*/  MUFU.TANH R122, R18 ;  /* 0x00000012007a7308 */ /* 0x000e620000002400 */
[----:B------:R-:W-:Y:S02]  /*9580*/  FSEL R141, R141, -INF , !P0 ;  /* 0xff8000008d8d7808 */ /* 0x000fe40004000000 */
[-C--:B------:R-:W-:Y:S02]  /*9590*/  ISETP.GE.AND P5, PT, R16, R139.reuse, PT ;  /* 0x0000008b1000720c */ /* 0x080fe40003fa6270 */
[C---:B------:R-:W-:Y:S02]  /*95a0*/  ISETP.GE.AND P1, PT, R12.reuse, R140, PT ;  /* 0x0000008c0c00720c */ /* 0x040fe40003f26270 */
[----:B------:R-:W-:Y:S01]  /*95b0*/  ISETP.GE.AND P0, PT, R12, R139, PT ;  /* 0x0000008b0c00720c */ /* 0x000fe20003f06270 */
[----:B------:R-:W2:Y:S01]  /*95c0*/  MUFU.TANH R149, R149 ;  /* 0x0000009500957308 */ /* 0x000ea20000002400 */
[----:B------:R-:W-:-:S02]  /*95d0*/  LOP3.LUT R12, R41, 0x60, R138, 0xfe, !PT ;  /* 0x00000060290c7812 */ /* 0x000fc400078efe8a */
[----:B---3--:R-:W-:Y:S02]  /*95e0*/  FSEL R146, R146, -INF , !P5 ;  /* 0xff80000092927808 */ /* 0x008fe40006800000 */
[----:B------:R-:W-:Y:S02]  /*95f0*/  ISETP.GE.AND P5, PT, R12, R140, PT ;  /* 0x0000008c0c00720c */ /* 0x000fe40003fa6270 */
[----:B----4-:R-:W-:Y:S01]  /*9600*/  FSEL R145, R145, -INF , !P1 ;  /* 0xff80000091917808 */ /* 0x010fe20004800000 */
[----:B------:R-:W3:Y:S01]  /*9610*/  MUFU.TANH R62, R14 ;  /* 0x0000000e003e7308 */ /* 0x000ee20000002400 */
[----:B-----5:R-:W-:Y:S02]  /*9620*/  FSEL R144, R144, -INF , !P0 ;  /* 0xff80000090907808 */ /* 0x020fe40004000000 */
[----:B------:R-:W-:Y:S02]  /*9630*/  FSEL R147, R147, -INF , !P5 ;  /* 0xff80000093937808 */ /* 0x000fe40006800000 */
[----:B------:R-:W-:-:S02]  /*9640*/  ISETP.GE.AND P1, PT, R12, R139, PT ;  /* 0x0000008b0c00720c */ /* 0x000fc40003f26270 */
[CC--:B------:R-:W-:Y:S01]  /*9650*/  ISETP.GE.AND P0, PT, R8.reuse, R140.reuse, PT ;  /* 0x0000008c0800720c */ /* 0x0c0fe20003f06270 */
[----:B------:R-:W4:Y:S01]  /*9660*/  MUFU.TANH R151, R151 ;  /* 0x0000009700977308 */ /* 0x000f220000002400 */
[----:B------:R-:W-:Y:S02]  /*9670*/  ISETP.GE.AND P5, PT, R8, R139, PT ;  /* 0x0000008b0800720c */ /* 0x000fe40003fa6270 */
[----:B------:R-:W-:Y:S02]  /*9680*/  LOP3.LUT R8, R41, 0x70, R138, 0xfe, !PT ;  /* 0x0000007029087812 */ /* 0x000fe400078efe8a */
[----:B-1----:R-:W-:Y:S02]  /*9690*/  FSEL R122, R122, -INF , !P1 ;  /* 0xff8000007a7a7808 */ /* 0x002fe40004800000 */
[----:B------:R-:W-:Y:S01]  /*96a0*/  ISETP.GE.AND P1, PT, R8, R140, PT ;  /* 0x0000008c0800720c */ /* 0x000fe20003f26270 */
[----:B------:R-:W1:Y:S01]  /*96b0*/  MUFU.TANH R57, R10 ;  /* 0x0000000a00397308 */ /* 0x000e620000002400 */
[----:B--2---:R-:W-:-:S02]  /*96c0*/  FSEL R149, R149, -INF , !P0 ;  /* 0xff80000095957808 */ /* 0x004fc40004000000 */
[-C--:B------:R-:W-:Y:S02]  /*96d0*/  ISETP.GE.AND P0, PT, R8, R139.reuse, PT ;  /* 0x0000008b0800720c */ /* 0x080fe40003f06270 */
[----:B------:R-:W-:Y:S02]  /*96e0*/  LOP3.LUT R8, R41, R138, RZ, 0xfc, !PT ;  /* 0x0000008a29087212 */ /* 0x000fe400078efcff */
[----:B---3--:R-:W-:Y:S01]  /*96f0*/  FSEL R62, R62, -INF , !P5 ;  /* 0xff8000003e3e7808 */ /* 0x008fe20006800000 */
[----:B------:R-:W2:Y:S01]  /*9700*/  MUFU.TANH R152, R152 ;  /* 0x0000009800987308 */ /* 0x000ea20000002400 */
[----:B----4-:R-:W-:Y:S02]  /*9710*/  FSEL R151, R151, -INF , !P1 ;  /* 0xff80000097977808 */ /* 0x010fe40004800000 */
[C---:B------:R-:W-:Y:S02]  /*9720*/  ISETP.GE.AND P5, PT, R4.reuse, R140, PT ;  /* 0x0000008c0400720c */ /* 0x040fe40003fa6270 */
[----:B------:R-:W-:-:S02]  /*9730*/  ISETP.GE.AND P1, PT, R4, R139, PT ;  /* 0x0000008b0400720c */ /* 0x000fc40003f26270 */
[----:B------:R-:W-:Y:S01]  /*9740*/  IADD3 R4, R8, 0x1, RZ ;  /* 0x0000000108047810 */ /* 0x000fe20007ffe0ff */
[----:B------:R-:W3:Y:S01]  /*9750*/  MUFU.TANH R58, R6 ;  /* 0x00000006003a7308 */ /* 0x000ee20000002400 */
[----:B-1----:R-:W-:Y:S02]  /*9760*/  FSEL R57, R57, -INF , !P0 ;  /* 0xff80000039397808 */ /* 0x002fe40004000000 */
[----:B------:R-:W-:Y:S02]  /*9770*/  ISETP.GE.AND P0, PT, R4, R140, PT ;  /* 0x0000008c0400720c */ /* 0x000fe40003f06270 */
[----:B------:R-:W-:Y:S02]  /*9780*/  IADD3 R10, R8, 0x19, RZ ;  /* 0x00000019080a7810 */ /* 0x000fe40007ffe0ff */
[----:B------:R-:W-:Y:S01]  /*9790*/  FSEL R39, R65, -INF , !P0 ;  /* 0xff80000041277808 */ /* 0x000fe20004000000 */
[----:B------:R-:W1:Y:S01]  /*97a0*/  MUFU.TANH R60, R60 ;  /* 0x0000003c003c7308 */ /* 0x000e620000002400 */
[----:B--2---:R-:W-:-:S02]  /*97b0*/  FSEL R152, R152, -INF , !P5 ;  /* 0xff80000098987808 */ /* 0x004fc40006800000 */
[-C--:B------:R-:W-:Y:S02]  /*97c0*/  ISETP.GE.AND P5, PT, R4, R139.reuse, PT ;  /* 0x0000008b0400720c */ /* 0x080fe40003fa6270 */
[C---:B------:R-:W-:Y:S02]  /*97d0*/  IADD3 R4, R8.reuse, 0x9, RZ ;  /* 0x0000000908047810 */ /* 0x040fe40007ffe0ff */
[----:B------:R-:W-:Y:S01]  /*97e0*/  IADD3 R9, R8, 0x69, RZ ;  /* 0x0000006908097810 */ /* 0x000fe20007ffe0ff */
[----:B------:R-:W2:Y:S01]  /*97f0*/  MUFU.TANH R63, R63 ;  /* 0x0000003f003f7308 */ /* 0x000ea20000002400 */
[----:B---3--:R-:W-:Y:S02]  /*9800*/  FSEL R58, R58, -INF , !P1 ;  /* 0xff8000003a3a7808 */ /* 0x008fe40004800000 */
[C---:B------:R-:W-:Y:S02]  /*9810*/  ISETP.GE.AND P1, PT, R4.reuse, R140, PT ;  /* 0x0000008c0400720c */ /* 0x040fe40003f26270 */
[----:B------:R-:W-:-:S02]  /*9820*/  ISETP.GE.AND P0, PT, R4, R139, PT ;  /* 0x0000008b0400720c */ /* 0x000fc40003f06270 */
[----:B------:R-:W-:Y:S01]  /*9830*/  IADD3 R4, R8, 0x11, RZ ;  /* 0x0000001108047810 */ /* 0x000fe20007ffe0ff */
[----:B------:R-:W3:Y:S01]  /*9840*/  MUFU.TANH R56, R56 ;  /* 0x0000003800387308 */ /* 0x000ee20000002400 */
[----:B------:R-:W-:Y:S02]  /*9850*/  FSEL R6, R67, -INF , !P5 ;  /* 0xff80000043067808 */ /* 0x000fe40006800000 */
[----:B------:R-:W-:Y:S02]  /*9860*/  ISETP.GE.AND P5, PT, R4, R140, PT ;  /* 0x0000008c0400720c */ /* 0x000fe40003fa6270 */
[----:B-1----:R-:W-:Y:S02]  /*9870*/  FSEL R33, R60, -INF , !P1 ;  /* 0xff8000003c217808 */ /* 0x002fe40004800000 */
[----:B------:R-:W-:Y:S01]  /*9880*/  ISETP.GE.AND P1, PT, R4, R139, PT ;  /* 0x0000008b0400720c */ /* 0x000fe20003f26270 */
[----:B------:R-:W1:Y:S01]  /*9890*/  MUFU.TANH R52, R52 ;  /* 0x0000003400347308 */ /* 0x000e620000002400 */
[----:B--2---:R-:W-:-:S02]  /*98a0*/  FSEL R4, R63, -INF , !P0 ;  /* 0xff8000003f047808 */ /* 0x004fc40004000000 */
[----:B------:R-:W-:Y:S02]  /*98b0*/  ISETP.GE.AND P0, PT, R10, R140, PT ;  /* 0x0000008c0a00720c */ /* 0x000fe40003f06270 */
[----:B------:R-:W-:-:S03]  /*98c0*/  FSEL R134, R134, -INF , !P1 ;  /* 0xff80000086867808 */ /* 0x000fc60004800000 */
[----:B------:R-:W2:Y:S01]  /*98d0*/  MUFU.TANH R130, R55 ;  /* 0x0000003700827308 */ /* 0x000ea20000002400 */
[----:B---3--:R-:W-:Y:S02]  /*98e0*/  FSEL R65, R56, -INF , !P5 ;  /* 0xff80000038417808 */ /* 0x008fe40006800000 */
[----:B------:R-:W-:Y:S02]  /*98f0*/  ISETP.GE.AND P5, PT, R10, R139, PT ;  /* 0x0000008b0a00720c */ /* 0x000fe40003fa6270 */
[----:B------:R-:W-:-:S03]  /*9900*/  IADD3 R10, R8, 0x21, RZ ;  /* 0x00000021080a7810 */ /* 0x000fc60007ffe0ff */
[----:B------:R-:W3:Y:S01]  /*9910*/  MUFU.TANH R133, R49 ;  /* 0x0000003100857308 */ /* 0x000ee20000002400 */
[----:B-1----:R-:W-:Y:S02]  /*9920*/  FSEL R63, R52, -INF , !P0 ;  /* 0xff800000343f7808 */ /* 0x002fe40004000000 */
[CC--:B------:R-:W-:Y:S02]  /*9930*/  ISETP.GE.AND P1, PT, R10.reuse, R140.reuse, PT ;  /* 0x0000008c0a00720c */ /* 0x0c0fe40003f26270 */
[----:B------:R-:W-:Y:S02]  /*9940*/  ISETP.GE.AND P0, PT, R10, R139, PT ;  /* 0x0000008b0a00720c */ /* 0x000fe40003f06270 */
[----:B------:R-:W-:Y:S01]  /*9950*/  IADD3 R10, R8, 0x29, RZ ;  /* 0x00000029080a7810 */ /* 0x000fe20007ffe0ff */
[----:B------:R-:W1:Y:S01]  /*9960*/  MUFU.TANH R200, R51 ;  /* 0x0000003300c87308 */ /* 0x000e620000002400 */
[----:B--2---:R-:W-:Y:S02]  /*9970*/  FSEL R130, R130, -INF , !P5 ;  /* 0xff80000082827808 */ /* 0x004fe40006800000 */
[----:B------:R-:W-:-:S05]  /*9980*/  ISETP.GE.AND P5, PT, R10, R140, PT ;  /* 0x0000008c0a00720c */ /* 0x000fca0003fa6270 */
[----:B------:R-:W2:Y:S01]  /*9990*/  MUFU.TANH R131, R45 ;  /* 0x0000002d00837308 */ /* 0x000ea20000002400 */
[----:B---3--:R-:W-:Y:S02]  /*99a0*/  FSEL R133, R133, -INF , !P1 ;  /* 0xff80000085857808 */ /* 0x008fe40004800000 */
[----:B------:R-:W-:Y:S02]  /*99b0*/  ISETP.GE.AND P1, PT, R10, R139, PT ;  /* 0x0000008b0a00720c */ /* 0x000fe40003f26270 */
[----:B------:R-:W-:-:S03]  /*99c0*/  IADD3 R10, R8, 0x31, RZ ;  /* 0x00000031080a7810 */ /* 0x000fc60007ffe0ff */
[----:B------:R-:W3:Y:S01]  /*99d0*/  MUFU.TANH R196, R47 ;  /* 0x0000002f00c47308 */ /* 0x000ee20000002400 */
[----:B-1----:R-:W-:Y:S02]  /*99e0*/  FSEL R200, R200, -INF , !P0 ;  /* 0xff800000c8c87808 */ /* 0x002fe40004000000 */
[----:B------:R-:W-:-:S04]  /*99f0*/  ISETP.GE.AND P0, PT, R10, R140, PT ;  /* 0x0000008c0a00720c */ /* 0x000fc80003f06270 */
[----:B------:R-:W-:Y:S01]  /*9a00*/  FSEL R197, R197, -INF , !P0 ;  /* 0xff800000c5c57808 */ /* 0x000fe20004000000 */
[----:B------:R-:W1:Y:S01]  /*9a10*/  MUFU.TANH R204, R43 ;  /* 0x0000002b00cc7308 */ /* 0x000e620000002400 */
[----:B--2---:R-:W-:Y:S02]  /*9a20*/  FSEL R131, R131, -INF , !P5 ;  /* 0xff80000083837808 */ /* 0x004fe40006800000 */
[----:B------:R-:W-:Y:S02]  /*9a30*/  ISETP.GE.AND P5, PT, R10, R139, PT ;  /* 0x0000008b0a00720c */ /* 0x000fe40003fa6270 */
[----:B------:R-:W-:-:S03]  /*9a40*/  IADD3 R10, R8, 0x39, RZ ;  /* 0x00000039080a7810 */ /* 0x000fc60007ffe0ff */
[----:B------:R-:W2:Y:S01]  /*9a50*/  MUFU.TANH R202, R202 ;  /* 0x000000ca00ca7308 */ /* 0x000ea20000002400 */
[----:B---3--:R-:W-:Y:S02]  /*9a60*/  FSEL R196, R196, -INF , !P1 ;  /* 0xff800000c4c47808 */ /* 0x008fe40004800000 */
[C---:B------:R-:W-:Y:S02]  /*9a70*/  ISETP.GE.AND P1, PT, R10.reuse, R140, PT ;  /* 0x0000008c0a00720c */ /* 0x040fe40003f26270 */
[----:B------:R-:W-:Y:S02]  /*9a80*/  ISETP.GE.AND P0, PT, R10, R139, PT ;  /* 0x0000008b0a00720c */ /* 0x000fe40003f06270 */
[----:B------:R-:W-:Y:S01]  /*9a90*/  IADD3 R10, R8, 0x41, RZ ;  /* 0x00000041080a7810 */ /* 0x000fe20007ffe0ff */
[----:B------:R-:W3:Y:S01]  /*9aa0*/  MUFU.TANH R181, R181 ;  /* 0x000000b500b57308 */ /* 0x000ee20000002400 */
[----:B-1----:R-:W-:Y:S02]  /*9ab0*/  FSEL R204, R204, -INF , !P5 ;  /* 0xff800000cccc7808 */ /* 0x002fe40006800000 */
[----:B------:R-:W-:-:S02]  /*9ac0*/  FSEL R195, R195, -INF , !P1 ;  /* 0xff800000c3c37808 */ /* 0x000fc40004800000 */
[CC--:B------:R-:W-:Y:S02]  /*9ad0*/  ISETP.GE.AND P5, PT, R10.reuse, R140.reuse, PT ;  /* 0x0000008c0a00720c */ /* 0x0c0fe40003fa6270 */
[----:B------:R-:W-:Y:S01]  /*9ae0*/  ISETP.GE.AND P1, PT, R10, R139, PT ;  /* 0x0000008b0a00720c */ /* 0x000fe20003f26270 */
[----:B------:R-:W1:Y:S01]  /*9af0*/  MUFU.TANH R156, R35 ;  /* 0x00000023009c7308 */ /* 0x000e620000002400 */
[----:B------:R-:W-:Y:S02]  /*9b00*/  IADD3 R10, R8, 0x49, RZ ;  /* 0x00000049080a7810 */ /* 0x000fe40007ffe0ff */
[----:B--2---:R-:W-:Y:S02]  /*9b10*/  FSEL R202, R202, -INF , !P0 ;  /* 0xff800000caca7808 */ /* 0x004fe40004000000 */
[----:B------:R-:W-:-:S03]  /*9b20*/  ISETP.GE.AND P0, PT, R10, R140, PT ;  /* 0x0000008c0a00720c */ /* 0x000fc60003f06270 */
[----:B------:R-:W2:Y:S01]  /*9b30*/  MUFU.TANH R163, R29 ;  /* 0x0000001d00a37308 */ /* 0x000ea20000002400 */
[----:B---3--:R-:W-:Y:S02]  /*9b40*/  FSEL R181, R181, -INF , !P5 ;  /* 0xff800000b5b57808 */ /* 0x008fe40006800000 */
[----:B------:R-:W-:Y:S02]  /*9b50*/  ISETP.GE.AND P5, PT, R10, R139, PT ;  /* 0x0000008b0a00720c */ /* 0x000fe40003fa6270 */
[----:B------:R-:W-:-:S03]  /*9b60*/  IADD3 R10, R8, 0x51, RZ ;  /* 0x00000051080a7810 */ /* 0x000fc60007ffe0ff */
[----:B------:R-:W3:Y:S01]  /*9b70*/  MUFU.TANH R158, R31 ;  /* 0x0000001f009e7308 */ /* 0x000ee20000002400 */
[----:B-1----:R-:W-:Y:S02]  /*9b80*/  FSEL R156, R156, -INF , !P1 ;  /* 0xff8000009c9c7808 */ /* 0x002fe40004800000 */
[----:B------:R-:W-:-:S05]  /*9b90*/  ISETP.GE.AND P1, PT, R10, R140, PT ;  /* 0x0000008c0a00720c */ /* 0x000fca0003f26270 */
[----:B------:R-:W1:Y:S01]  /*9ba0*/  MUFU.TANH R157, R25 ;  /* 0x00000019009d7308 */ /* 0x000e620000002400 */
[----:B--2---:R-:W-:Y:S02]  /*9bb0*/  FSEL R163, R163, -INF , !P0 ;  /* 0xff800000a3a37808 */ /* 0x004fe40004000000 */
[----:B------:R-:W-:Y:S02]  /*9bc0*/  ISETP.GE.AND P0, PT, R10, R139, PT ;  /* 0x0000008b0a00720c */ /* 0x000fe40003f06270 */
[----:B------:R-:W-:-:S03]  /*9bd0*/  IADD3 R10, R8, 0x59, RZ ;  /* 0x00000059080a7810 */ /* 0x000fc60007ffe0ff */
[----:B------:R-:W2:Y:S01]  /*9be0*/  MUFU.TANH R138, R27 ;  /* 0x0000001b008a7308 */ /* 0x000ea20000002400 */
[----:B---3--:R-:W-:Y:S02]  /*9bf0*/  FSEL R158, R158, -INF , !P5 ;  /* 0xff8000009e9e7808 */ /* 0x008fe40006800000 */
[----:B------:R-:W-:-:S05]  /*9c00*/  ISETP.GE.AND P5, PT, R10, R140, PT ;  /* 0x0000008c0a00720c */ /* 0x000fca0003fa6270 */
[----:B------:R-:W3:Y:S01]  /*9c10*/  MUFU.TANH R159, R21 ;  /* 0x00000015009f7308 */ /* 0x000ee20000002400 */
[----:B-1----:R-:W-:Y:S02]  /*9c20*/  FSEL R157, R157, -INF , !P1 ;  /* 0xff8000009d9d7808 */ /* 0x002fe40004800000 */
[----:B------:R-:W-:Y:S02]  /*9c30*/  ISETP.GE.AND P1, PT, R10, R139, PT ;  /* 0x0000008b0a00720c */ /* 0x000fe40003f26270 */
[----:B------:R-:W-:-:S03]  /*9c40*/  IADD3 R10, R8, 0x61, RZ ;  /* 0x00000061080a7810 */ /* 0x000fc60007ffe0ff */
        /* <DEDUP_REMOVED lines=19> */
[----:B------:R-:W-:-:S05]  /*9d80*/  ISETP.GE.AND P1, PT, R9, R139, PT ;  /* 0x0000008b0900720c */ /* 0x000fca0003f26270 */
[----:B------:R-:W1:Y:S01]  /*9d90*/  MUFU.TANH R121, R121 ;  /* 0x0000007900797308 */ /* 0x000e620000002400 */
[----:B--2---:R-:W-:Y:S01]  /*9da0*/  FSEL R124, R124, -INF , !P0 ;  /* 0xff8000007c7c7808 */ /* 0x004fe20004000000 */
[----:B------:R-:W-:Y:S01]  /*9db0*/  BAR.SYNC.DEFER_BLOCKING 0x0 ;  /* 0x0000000000007b1d */ /* 0x000fe20000010000 */
[----:B------:R-:W-:-:S05]  /*9dc0*/  ISETP.GE.AND P0, PT, R8, R140, PT ;  /* 0x0000008c0800720c */ /* 0x000fca0003f06270 */
[----:B------:R-:W2:Y:S01]  /*9dd0*/  MUFU.TANH R120, R11 ;  /* 0x0000000b00787308 */ /* 0x000ea20000002400 */
[----:B---3--:R-:W-:Y:S02]  /*9de0*/  FSEL R162, R162, -INF , !P5 ;  /* 0xff800000a2a27808 */ /* 0x008fe40006800000 */
[----:B------:R-:W-:-:S05]  /*9df0*/  ISETP.GE.AND P5, PT, R10, R140, PT ;  /* 0x0000008c0a00720c */ /* 0x000fca0003fa6270 */
[----:B------:R-:W3:Y:S01]  /*9e00*/  MUFU.TANH R5, R5 ;  /* 0x0000000500057308 */ /* 0x000ee20000002400 */
[----:B-1----:R-:W-:Y:S02]  /*9e10*/  FSEL R9, R121, -INF , !P0 ;  /* 0xff80000079097808 */ /* 0x002fe40004000000 */
[----:B------:R-:W-:Y:S02]  /*9e20*/  ISETP.GE.AND P0, PT, R10, R139, PT ;  /* 0x0000008b0a00720c */ /* 0x000fe40003f06270 */
[----:B--2---:R-:W-:-:S03]  /*9e30*/  FSEL R120, R120, -INF , !P1 ;  /* 0xff80000078787808 */ /* 0x004fc60004800000 */
[----:B------:R-:W1:Y:S01]  /*9e40*/  MUFU.TANH R3, R3 ;  /* 0x0000000300037308 */ /* 0x000e620000002400 */
[----:B------:R-:W-:Y:S02]  /*9e50*/  ISETP.GE.AND P1, PT, R8, R139, PT ;  /* 0x0000008b0800720c */ /* 0x000fe40003f26270 */
[----:B---3--:R-:W-:-:S05]  /*9e60*/  FSEL R139, R5, -INF , !P5 ;  /* 0xff800000058b7808 */ /* 0x008fca0006800000 */
[----:B------:R-:W2:Y:S01]  /*9e70*/  MUFU.TANH R7, R7 ;  /* 0x0000000700077308 */ /* 0x000ea20000002400 */
[----:B------:R-:W-:Y:S02]  /*9e80*/  ISETP.GT.AND P5, PT, R176, R169, PT ;  /* 0x000000a9b000720c */ /* 0x000fe40003fa4270 */
[----:B-1----:R-:W-:Y:S02]  /*9e90*/  FSEL R5, R3, -INF , !P1 ;  /* 0xff80000003057808 */ /* 0x002fe40004800000 */
[----:B--2---:R-:W-:-:S09]  /*9ea0*/  FSEL R121, R7, -INF , !P0 ;  /* 0xff80000007797808 */ /* 0x004fd20004000000 */
[----:B------:R-:W-:Y:S05]  /*9eb0*/  @!P5 BRA `(.L_x_1325) ;  /* 0x00000ae00000d947 */ /* 0x000fea0003800000 */
[----:B------:R-:W-:Y:S05]  /*9ec0*/  @!P6 BRA `(.L_x_1326) ;  /* 0x000003900000e947 */ /* 0x000fea0003800000 */
[----:B------:R-:W1:Y:S01]  /*9ed0*/  I2F.RP R8, R119 ;  /* 0x0000007700087306 */ /* 0x000e620000209400 */
[----:B------:R-:W-:Y:S01]  /*9ee0*/  IMAD.MOV.U32 R12, RZ, RZ, RZ ;  /* 0x000000ffff0c7224 */ /* 0x000fe200078e00ff */
[----:B------:R-:W-:Y:S02]  /*9ef0*/  IABS R10, R41 ;  /* 0x00000029000a7213 */ /* 0x000fe40000000000 */
[C---:B------:R-:W-:Y:S02]  /*9f00*/  IADD3 R11, R41.reuse, -0x80, RZ ;  /* 0xffffff80290b7810 */ /* 0x040fe40007ffe0ff */
[----:B------:R-:W-:Y:S02]  /*9f10*/  LOP3.LUT R41, R41, c[0x0][0x2d0], RZ, 0x3c, !PT ;  /* 0x0000b40029297a12 */ /* 0x000fe400078e3cff */
[----:B-1----:R-:W1:Y:S02]  /*9f20*/  MUFU.RCP R13, R8 ;  /* 0x00000008000d7308 */ /* 0x002e640000001000 */
[----:B-1----:R-:W-:-:S06]  /*9f30*/  IADD3 R13, R13, 0xffffffe, RZ ;  /* 0x0ffffffe0d0d7810 */ /* 0x002fcc0007ffe0ff */
[----:B------:R-:W1:Y:S02]  /*9f40*/  F2I.FTZ.U32.TRUNC.NTZ R13, R13 ;  /* 0x0000000d000d7305 */ /* 0x000e64000021f000 */
[----:B-1----:R-:W-:-:S04]  /*9f50*/  IMAD.MOV R3, RZ, RZ, -R13 ;  /* 0x000000ffff037224 */ /* 0x002fc800078e0a0d */
[----:B------:R-:W-:Y:S01]  /*9f60*/  IMAD R7, R3, R119, RZ ;  /* 0x0000007703077224 */ /* 0x000fe200078e02ff */
[----:B------:R-:W-:Y:S02]  /*9f70*/  IABS R3, R11 ;  /* 0x0000000b00037213 */ /* 0x000fe40000000000 */
[----:B------:R-:W-:Y:S01]  /*9f80*/  LOP3.LUT R11, R11, c[0x0][0x2d0], RZ, 0x3c, !PT ;  /* 0x0000b4000b0b7a12 */ /* 0x000fe200078e3cff */
[----:B------:R-:W-:-:S06]  /*9f90*/  IMAD.HI.U32 R7, R13, R7, R12 ;  /* 0x000000070d077227 */ /* 0x000fcc00078e000c */
[----:B------:R-:W-:-:S04]  /*9fa0*/  IMAD.HI.U32 R12, R7, R10, RZ ;  /* 0x0000000a070c7227 */ /* 0x000fc800078e00ff */
[----:B------:R-:W-:Y:S01]  /*9fb0*/  IMAD.HI.U32 R7, R7, R3, RZ ;  /* 0x0000000307077227 */ /* 0x000fe200078e00ff */
[----:B------:R-:W-:-:S05]  /*9fc0*/  IADD3 R8, -R12, RZ, RZ ;  /* 0x000000ff0c087210 */ /* 0x000fca0007ffe1ff */
[----:B------:R-:W-:Y:S02]  /*9fd0*/  IMAD R8, R119, R8, R10 ;  /* 0x0000000877087224 */ /* 0x000fe400078e020a */
[----:B------:R-:W-:-:S03]  /*9fe0*/  IMAD.MOV R10, RZ, RZ, -R7 ;  /* 0x000000ffff0a7224 */ /* 0x000fc600078e0a07 */
[C---:B------:R-:W-:Y:S01]  /*9ff0*/  ISETP.GT.U32.AND P1, PT, R119.reuse, R8, PT ;  /* 0x000000087700720c */ /* 0x040fe20003f24070 */
[----:B------:R-:W-:-:S05]  /*a000*/  IMAD R10, R119, R10, R3 ;  /* 0x0000000a770a7224 */ /* 0x000fca00078e0203 */
[----:B------:R-:W-:-:S07]  /*a010*/  ISETP.GT.U32.AND P0, PT, R119, R10, PT ;  /* 0x0000000a7700720c */ /* 0x000fce0003f04070 */
[----:B------:R-:W-:Y:S01]  /*a020*/  @!P1 IMAD.IADD R8, R8, 0x1, -R119 ;  /* 0x0000000108089824 */ /* 0x000fe200078e0a77 */
[----:B------:R-:W-:-:S04]  /*a030*/  @!P1 IADD3 R12, R12, 0x1, RZ ;  /* 0x000000010c0c9810 */ /* 0x000fc80007ffe0ff */
[-C--:B------:R-:W-:Y:S02]  /*a040*/  ISETP.GE.U32.AND P1, PT, R8, R119.reuse, PT ;  /* 0x000000770800720c */ /* 0x080fe40003f26070 */
[----:B------:R-:W-:Y:S02]  /*a050*/  @!P0 IADD3 R10, R10, -R119, RZ ;  /* 0x800000770a0a8210 */ /* 0x000fe40007ffe0ff */
[----:B------:R-:W-:Y:S02]  /*a060*/  @!P0 IADD3 R7, R7, 0x1, RZ ;  /* 0x0000000107078810 */ /* 0x000fe40007ffe0ff */
[----:B------:R-:W-:Y:S02]  /*a070*/  ISETP.GE.AND P0, PT, R41, RZ, PT ;  /* 0x000000ff2900720c */ /* 0x000fe40003f06270 */
[----:B------:R-:W-:-:S05]  /*a080*/  LOP3.LUT R8, RZ, c[0x0][0x2d0], RZ, 0x33, !PT ;  /* 0x0000b400ff087a12 */ /* 0x000fca00078e33ff */
[----:B------:R-:W-:Y:S02]  /*a090*/  @P1 IADD3 R12, R12, 0x1, RZ ;  /* 0x000000010c0c1810 */ /* 0x000fe40007ffe0ff */
[----:B------:R-:W-:-:S04]  /*a0a0*/  ISETP.GE.U32.AND P1, PT, R10, R119, PT ;  /* 0x000000770a00720c */ /* 0x000fc80003f26070 */
[----:B------:R-:W-:Y:S01]  /*a0b0*/  @!P0 IMAD.MOV R12, RZ, RZ, -R12 ;  /* 0x000000ffff0c8224 */ /* 0x000fe200078e0a0c */
[----:B------:R-:W-:-:S04]  /*a0c0*/  ISETP.NE.AND P0, PT, RZ, c[0x0][0x2d0], PT ;  /* 0x0000b400ff007a0c */ /* 0x000fc80003f05270 */
[----:B------:R-:W-:-:S04]  /*a0d0*/  SEL R3, R8, R12, !P0 ;  /* 0x0000000c08037207 */ /* 0x000fc80004000000 */
[----:B------:R-:W-:Y:S01]  /*a0e0*/  @P1 IADD3 R7, R7, 0x1, RZ ;  /* 0x0000000107071810 */ /* 0x000fe20007ffe0ff */
[----:B------:R-:W-:Y:S01]  /*a0f0*/  IMAD.WIDE R16, R3, 0x4, R182 ;  /* 0x0000000403107825 */ /* 0x000fe200078e02b6 */
[----:B------:R-:W-:-:S13]  /*a100*/  ISETP.GE.AND P1, PT, R11, RZ, PT ;  /* 0x000000ff0b00720c */ /* 0x000fda0003f26270 */
[----:B------:R-:W-:-:S05]  /*a110*/  @!P1 IMAD.MOV R7, RZ, RZ, -R7 ;  /* 0x000000ffff079224 */ /* 0x000fca00078e0a07 */
[----:B------:R-:W-:Y:S02]  /*a120*/  SEL R8, R8, R7, !P0 ;  /* 0x0000000708087207 */ /* 0x000fe40004000000 */
[----:B------:R-:W2:Y:S03]  /*a130*/  LDG.E R7, [R16.64] ;  /* 0x0000000610077981 */ /* 0x000ea6000c1e1900 */
        /* <DEDUP_REMOVED lines=18> */
.L_x_1326:
[----:B------:R-:W-:-:S04]  /*a260*/  LEA R117, -R117, RZ, 0x7 ;  /* 0x000000ff75757211 */ /* 0x000fc800078e39ff */
[----:B------:R-:W-:Y:S02]  /*a270*/  SHF.R.S32.HI R12, RZ, 0x1f, R117 ;  /* 0x0000001fff0c7819 */ /* 0x000fe40000011475 */
.L_x_1327:
        /* <DEDUP_REMOVED lines=56> */
[----:B----4-:R-:W-:Y:S02]  /*a600*/  IADD3.X R10, R170, R12, R170, P1, P0 ;  /* 0x0000000caa0a7210 */ /* 0x010fe40000fe04aa */
[----:B------:R-:W-:Y:S01]  /*a610*/  @!P3 IADD3 R8, P0, R136, R7, RZ ;  /* 0x000000078808b210 */ /* 0x000fe20007f1e0ff */
[----:B------:R1:W-:Y:S01]  /*a620*/  @P4 STS.128 [R175+0x4000], RZ ;  /* 0x004000ffaf004388 */ /* 0x0003e20000000c00 */
[----:B------:R-:W-:-:S03]  /*a630*/  @!P4 LEA R20, P1, R7, R186, 0x1 ;  /* 0x000000ba0714c211 */ /* 0x000fc600078208ff */
        /* <DEDUP_REMOVED lines=50> */
.L_x_1329:
[----:B------:R-:W-:Y:S05]  /*a960*/  BSYNC B0 ;  /* 0x0000000000007941 */ /* 0x000fea0003800000 */
.L_x_1328:
[----:B------:R-:W0:Y:S01]  /*a970*/  LDGDEPBAR ;  /* 0x00000000000079af */ /* 0x000e220000000000 */
[----:B------:R-:W-:-:S04]  /*a980*/  LEA R186, P0, R117, R186, 0x1 ;  /* 0x000000ba75ba7211 */ /* 0x000fc800078008ff */
[----:B------:R-:W-:Y:S02]  /*a990*/  LEA.HI.X R185, R117, R185, R12, 0x1, P0 ;  /* 0x000000b975b97211 */ /* 0x000fe400000f0c0c */
.L_x_1325:
        /* <DEDUP_REMOVED lines=76> */
[----:B------:R-:W-:Y:S01]  /*ae60*/  FMUL.FTZ R184, R56, c[0x0][0x23c] ;  /* 0x00008f0038b87a20 */ /* 0x000fe20000410000 */
[----:B--2---:R-:W-:Y:S02]  /*ae70*/  FMNMX.FTZ R3, R8, R3, !PT ;  /* 0x0000000308037209 */ /* 0x004fe40007810000 */
[----:B------:R-:W-:Y:S02]  /*ae80*/  FSEL R201, R56, RZ, P1 ;  /* 0x000000ff38c97208 */ /* 0x000fe40000800000 */
[----:B------:R-:W-:Y:S01]  /*ae90*/  FSEL R184, R184, RZ, P1 ;  /* 0x000000ffb8b87208 */ /* 0x000fe20000800000 */
[C---:B------:R-:W-:Y:S01]  /*aea0*/  FMUL.FTZ R119, R3.reuse, c[0x0][0x23c] ;  /* 0x00008f0003777a20 */ /* 0x040fe20000410000 */
[----:B------:R-:W-:Y:S01]  /*aeb0*/  FSETP.NEU.FTZ.AND P0, PT, R3, -INF , PT ;  /* 0xff8000000300780b */ /* 0x000fe20003f1d000 */
[----:B------:R-:W-:Y:S02]  /*aec0*/  FADD.FTZ R201, R2, -R201 ;  /* 0x800000c902c97221 */ /* 0x000fe40000010000 */
[--C-:B------:R-:W-:Y:S01]  /*aed0*/  FFMA.FTZ R199, R9, c[0x0][0x23c], -R184.reuse ;  /* 0x00008f0009c77a23 */ /* 0x100fe200000108b8 */
[----:B------:R-:W-:Y:S01]  /*aee0*/  FSEL R143, R3, RZ, P0 ;  /* 0x000000ff038f7208 */ /* 0x000fe20000000000 */
[--C-:B------:R-:W-:Y:S01]  /*aef0*/  FFMA.FTZ R125, R33, c[0x0][0x23c], -R184.reuse ;  /* 0x00008f00217d7a23 */ /* 0x100fe200000108b8 */
[----:B------:R-:W1:Y:S01]  /*af00*/  LDSM.16.MT88.4 R8, [R164+0x9000] ;  /* 0x00900000a408783b */ /* 0x000e620000004200 */
[----:B------:R-:W-:Y:S01]  /*af10*/  FSEL R119, R119, RZ, P0 ;  /* 0x000000ff77777208 */ /* 0x000fe20000000000 */
[----:B------:R-:W-:Y:S01]  /*af20*/  FFMA.FTZ R135, R39, c[0x0][0x23c], -R184 ;  /* 0x00008f0027877a23 */ /* 0x000fe200000108b8 */
[----:B------:R-:W-:Y:S01]  /*af30*/  MUFU.EX2 R199, R199 ;  /* 0x000000c700c77308 */ /* 0x000fe20000000800 */
[----:B------:R-:W2:Y:S01]  /*af40*/  LDSM.16.MT88.4 R32, [R116+0xb000] ;  /* 0x00b000007420783b */ /* 0x000ea20000004200 */
[----:B------:R-:W-:-:S02]  /*af50*/  FADD.FTZ R143, R0, -R143 ;  /* 0x8000008f008f7221 */ /* 0x000fc40000010000 */
[----:B------:R-:W-:Y:S02]  /*af60*/  FFMA.FTZ R140, R37, c[0x0][0x23c], -R184 ;  /* 0x00008f00258c7a23 */ /* 0x000fe400000108b8 */
[--C-:B------:R-:W-:Y:S02]  /*af70*/  FFMA.FTZ R192, R5, c[0x0][0x23c], -R119.reuse ;  /* 0x00008f0005c07a23 */ /* 0x100fe40000010877 */
[--C-:B------:R-:W-:Y:S01]  /*af80*/  FFMA.FTZ R137, R6, c[0x0][0x23c], -R119.reuse ;  /* 0x00008f0006897a23 */ /* 0x100fe20000010877 */
[----:B------:R-:W3:Y:S01]  /*af90*/  MUFU.EX2 R135, R135 ;  /* 0x0000008700877308 */ /* 0x000ee20000000800 */
[----:B------:R-:W-:Y:S02]  /*afa0*/  FMUL.FTZ R201, R201, c[0x0][0x23c] ;  /* 0x00008f00c9c97a20 */ /* 0x000fe40000410000 */
[----:B------:R-:W-:Y:S02]  /*afb0*/  FMUL.FTZ R143, R143, c[0x0][0x23c] ;  /* 0x00008f008f8f7a20 */ /* 0x000fe40000410000 */
[----:B------:R-:W-:-:S02]  /*afc0*/  FFMA.FTZ R142, R28, c[0x0][0x23c], -R119 ;  /* 0x00008f001c8e7a23 */ /* 0x000fc40000010877 */
[--C-:B------:R-:W-:Y:S01]  /*afd0*/  FFMA.FTZ R123, R4, c[0x0][0x23c], -R119.reuse ;  /* 0x00008f00047b7a23 */ /* 0x100fe20000010877 */
[----:B------:R-:W-:Y:S01]  /*afe0*/  MUFU.EX2 R140, R140 ;  /* 0x0000008c008c7308 */ /* 0x000fe20000000800 */
[--C-:B------:R-:W-:Y:S02]  /*aff0*/  FFMA.FTZ R136, R61, c[0x0][0x23c], -R184.reuse ;  /* 0x00008f003d887a23 */ /* 0x100fe400000108b8 */
[--C-:B------:R-:W-:Y:S02]  /*b000*/  FFMA.FTZ R61, R59, c[0x0][0x23c], -R184.reuse ;  /* 0x00008f003b3d7a23 */ /* 0x100fe400000108b8 */
[--C-:B------:R-:W-:Y:S02]  /*b010*/  FFMA.FTZ R60, R63, c[0x0][0x23c], -R184.reuse ;  /* 0x00008f003f3c7a23 */ /* 0x100fe400000108b8 */
[----:B------:R-:W-:Y:S01]  /*b020*/  FFMA.FTZ R117, R65, c[0x0][0x23c], -R184 ;  /* 0x00008f0041757a23 */ /* 0x000fe200000108b8 */
[----:B------:R-:W4:Y:S01]  /*b030*/  MUFU.EX2 R125, R125 ;  /* 0x0000007d007d7308 */ /* 0x000f220000000800 */
[----:B---3--:R-:W-:Y:S01]  /*b040*/  F2FP.BF16.PACK_AB R48, R135, R199 ;  /* 0x000000c78730723e */ /* 0x008fe200000010ff */
[----:B------:R-:W-:-:S02]  /*b050*/  FFMA.FTZ R63, R66, c[0x0][0x23c], -R119 ;  /* 0x00008f00423f7a23 */ /* 0x000fc40000010877 */
[--C-:B------:R-:W-:Y:S02]  /*b060*/  FFMA.FTZ R59, R64, c[0x0][0x23c], -R119.reuse ;  /* 0x00008f00403b7a23 */ /* 0x100fe40000010877 */
[----:B------:R-:W3:Y:S01]  /*b070*/  LDSM.16.MT88.4 R64, [R116+0x9400] ;  /* 0x009400007440783b */ /* 0x000ee20000004200 */
[--C-:B------:R-:W-:Y:S01]  /*b080*/  FFMA.FTZ R2, R134, c[0x0][0x23c], -R119.reuse ;  /* 0x00008f0086027a23 */ /* 0x100fe20000010877 */
[----:B------:R-:W-:Y:S01]  /*b090*/  MUFU.EX2 R192, R192 ;  /* 0x000000c000c07308 */ /* 0x000fe20000000800 */
[----:B------:R-:W-:Y:S02]  /*b0a0*/  FFMA.FTZ R0, R130, c[0x0][0x23c], -R119 ;  /* 0x00008f0082007a23 */ /* 0x000fe40000010877 */
[--C-:B------:R-:W-:Y:S02]  /*b0b0*/  FFMA.FTZ R134, R129, c[0x0][0x23c], -R184.reuse ;  /* 0x00008f0081867a23 */ /* 0x100fe400000108b8 */
[--C-:B------:R-:W-:Y:S02]  /*b0c0*/  FFMA.FTZ R130, R127, c[0x0][0x23c], -R184.reuse ;  /* 0x00008f007f827a23 */ /* 0x100fe400000108b8 */
[--C-:B------:R-:W-:Y:S01]  /*b0d0*/  FFMA.FTZ R129, R131, c[0x0][0x23c], -R184.reuse ;  /* 0x00008f0083817a23 */ /* 0x100fe200000108b8 */
[----:B------:R-:W5:Y:S01]  /*b0e0*/  MUFU.EX2 R137, R137 ;  /* 0x0000008900897308 */ /* 0x000f620000000800 */
[----:B----4-:R-:W-:Y:S01]  /*b0f0*/  F2FP.BF16.PACK_AB R50, R125, R140 ;  /* 0x0000008c7d32723e */ /* 0x010fe200000010ff */
[----:B------:R-:W-:-:S02]  /*b100*/  FFMA.FTZ R133, R133, c[0x0][0x23c], -R184 ;  /* 0x00008f0085857a23 */ /* 0x000fc400000108b8 */
[--C-:B------:R-:W-:Y:S02]  /*b110*/  FFMA.FTZ R132, R132, c[0x0][0x23c], -R119.reuse ;  /* 0x00008f0084847a23 */ /* 0x100fe40000010877 */
[--C-:B------:R-:W-:Y:S02]  /*b120*/  FFMA.FTZ R131, R200, c[0x0][0x23c], -R119.reuse ;  /* 0x00008f00c8837a23 */ /* 0x100fe40000010877 */
[----:B------:R-:W4:Y:S01]  /*b130*/  MUFU.EX2 R201, R201 ;  /* 0x000000c900c97308 */ /* 0x000f220000000800 */
[--C-:B------:R-:W-:Y:S02]  /*b140*/  FFMA.FTZ R128, R128, c[0x0][0x23c], -R119.reuse ;  /* 0x00008f0080807a23 */ /* 0x100fe40000010877 */
[----:B------:R-:W-:Y:S02]  /*b150*/  FFMA.FTZ R127, R196, c[0x0][0x23c], -R119 ;  /* 0x00008f00c47f7a23 */ /* 0x000fe40000010877 */
[--C-:B------:R-:W-:Y:S02]  /*b160*/  FFMA.FTZ R200, R193, c[0x0][0x23c], -R184.reuse ;  /* 0x00008f00c1c87a23 */ /* 0x100fe400000108b8 */
[--C-:B------:R-:W-:Y:S01]  /*b170*/  FFMA.FTZ R196, R191, c[0x0][0x23c], -R184.reuse ;  /* 0x00008f00bfc47a23 */ /* 0x100fe200000108b8 */
[----:B------:R-:W1:Y:S01]  /*b180*/  MUFU.EX2 R143, R143 ;  /* 0x0000008f008f7308 */ /* 0x000e620000000800 */
[----:B-----5:R-:W-:Y:S01]  /*b190*/  F2FP.BF16.PACK_AB R49, R137, R192 ;  /* 0x000000c08931723e */ /* 0x020fe200000010ff */
[----:B------:R-:W-:-:S02]  /*b1a0*/  FFMA.FTZ R193, R195, c[0x0][0x23c], -R184 ;  /* 0x00008f00c3c17a23 */ /* 0x000fc400000108b8 */
[----:B------:R-:W-:Y:S02]  /*b1b0*/  FFMA.FTZ R197, R197, c[0x0][0x23c], -R184 ;  /* 0x00008f00c5c57a23 */ /* 0x000fe400000108b8 */
[----:B------:R-:W-:Y:S02]  /*b1c0*/  FFMA.FTZ R198, R198, c[0x0][0x23c], -R119 ;  /* 0x00008f00c6c67a23 */ /* 0x000fe40000010877 */
[----:B------:R-:W-:Y:S01]  /*b1d0*/  MUFU.EX2 R142, R142 ;  /* 0x0000008e008e7308 */ /* 0x000fe20000000800 */
[-C--:B----4-:R-:W-:Y:S02]  /*b1e0*/  FMUL.FTZ R4, R112, R201.reuse ;  /* 0x000000c970047220 */ /* 0x090fe40000410000 */
[-C--:B------:R-:W-:Y:S02]  /*b1f0*/  FMUL.FTZ R5, R113, R201.reuse ;  /* 0x000000c971057220 */ /* 0x080fe40000410000 */
[-C--:B------:R-:W-:Y:S02]  /*b200*/  FMUL.FTZ R12, R104, R201.reuse ;  /* 0x000000c9680c7220 */ /* 0x080fe40000410000 */
[----:B------:R-:W-:Y:S01]  /*b210*/  FMUL.FTZ R13, R105, R201 ;  /* 0x000000c9690d7220 */ /* 0x000fe20000410000 */
[----:B------:R-:W4:Y:S01]  /*b220*/  MUFU.EX2 R123, R123 ;  /* 0x0000007b007b7308 */ /* 0x000f220000000800 */
[----:B-1----:R-:W-:-:S02]  /*b230*/  FMUL.FTZ R6, R114, R143 ;  /* 0x0000008f72067220 */ /* 0x002fc40000410000 */
        /* <DEDUP_REMOVED lines=8> */
[----:B----4-:R-:W-:Y:S01]  /*b2c0*/  F2FP.BF16.PACK_AB R51, R123, R142 ;  /* 0x0000008e7b33723e */ /* 0x010fe200000010ff */
        /* <DEDUP_REMOVED lines=23> */
[C---:B--2---:R-:W-:Y:S01]  /*b440*/  HMMA.16816.F32.BF16 R28, R48.reuse, R32, R28 ;  /* 0x00000020301c723c */ /* 0x044fe2000004181c */
[-C--:B------:R-:W-:Y:S01]  /*b450*/  FMUL.FTZ R92, R92, R201.reuse ;  /* 0x000000c95c5c7220 */ /* 0x080fe20000410000 */
[----:B------:R-:W2:Y:S01]  /*b460*/  MUFU.EX2 R2, R2 ;  /* 0x0000000200027308 */ /* 0x000ea20000000800 */
        /* <DEDUP_REMOVED lines=37> */
[----:B------:R-:W-:Y:S01]  /*b6c0*/  FFMA.FTZ R192, R187, R143, R192 ;  /* 0x0000008fbbc07223 */ /* 0x000fe200000100c0 */
[C---:B------:R-:W-:Y:S01]  /*b6d0*/  HMMA.16816.F32.BF16 R40, R48.reuse, R42, R76 ;  /* 0x0000002a3028723c */ /* 0x040fe2000004184c */
[----:B------:R-:W-:Y:S02]  /*b6e0*/  FFMA.FTZ R143, R150, c[0x0][0x23c], -R119 ;  /* 0x00008f00968f7a23 */ /* 0x000fe40000010877 */
[--C-:B------:R-:W-:Y:S01]  /*b6f0*/  FFMA.FTZ R181, R181, c[0x0][0x23c], -R184.reuse ;  /* 0x00008f00b5b57a23 */ /* 0x100fe200000108b8 */
[----:B------:R-:W-:Y:S01]  /*b700*/  MUFU.EX2 R129, R129 ;  /* 0x0000008100817308 */ /* 0x000fe20000000800 */
[--C-:B------:R-:W-:Y:S02]  /*b710*/  FFMA.FTZ R202, R163, c[0x0][0x23c], -R184.reuse ;  /* 0x00008f00a3ca7a23 */ /* 0x100fe400000108b8 */
[----:B------:R-:W-:Y:S01]  /*b720*/  FFMA.FTZ R76, R188, R201, R199 ;  /* 0x000000c9bc4c7223 */ /* 0x000fe200000100c7 */
[----:B------:R-:W-:Y:S01]  /*b730*/  HMMA.16816.F32.BF16 R44, R48, R52, R44 ;  /* 0x00000034302c723c */ /* 0x000fe2000004182c */
[----:B------:R-:W-:-:S02]  /*b740*/  FFMA.FTZ R188, R153, c[0x0][0x23c], -R184 ;  /* 0x00008f0099bc7a23 */ /* 0x000fc400000108b8 */
[----:B------:R-:W-:Y:S01]  /*b750*/  FFMA.FTZ R153, R155, c[0x0][0x23c], -R184 ;  /* 0x00008f009b997a23 */ /* 0x000fe200000108b8 */
[----:B------:R-:W-:Y:S01]  /*b760*/  MUFU.EX2 R132, R132 ;  /* 0x0000008400847308 */ /* 0x000fe20000000800 */
[--C-:B------:R-:W-:Y:S02]  /*b770*/  FFMA.FTZ R154, R154, c[0x0][0x23c], -R119.reuse ;  /* 0x00008f009a9a7a23 */ /* 0x100fe40000010877 */
[----:B-1----:R-:W-:Y:S01]  /*b780*/  F2FP.BF16.PACK_AB R52, R117, R136 ;  /* 0x000000887534723e */ /* 0x002fe200000010ff */
[----:B------:R-:W-:Y:S01]  /*b790*/  HMMA.16816.F32.BF16 R48, R48, R54, R68 ;  /* 0x000000363030723c */ /* 0x000fe20000041844 */
[----:B------:R-:W1:Y:S01]  /*b7a0*/  LDSM.16.MT88.4 R68, [R164+0x9400] ;  /* 0x00940000a444783b */ /* 0x000e620000004200 */
[----:B--2---:R-:W-:Y:S01]  /*b7b0*/  F2FP.BF16.PACK_AB R53, R2, R63 ;  /* 0x0000003f0235723e */ /* 0x004fe200000010ff */
[--C-:B------:R-:W-:Y:S01]  /*b7c0*/  FFMA.FTZ R155, R156, c[0x0][0x23c], -R119.reuse ;  /* 0x00008f009c9b7a23 */ /* 0x100fe20000010877 */
[----:B------:R-:W2:Y:S01]  /*b7d0*/  MUFU.EX2 R131, R131 ;  /* 0x0000008300837308 */ /* 0x000ea20000000800 */
        /* <DEDUP_REMOVED lines=12> */
[----:B------:R-:W-:Y:S01]  /*b8a0*/  LDSM.16.MT88.4 R76, [R164+0xe400] ;  /* 0x00e40000a44c783b */ /* 0x000fe20000004200 */
[--C-:B------:R-:W-:Y:S02]  /*b8b0*/  FFMA.FTZ R147, R147, c[0x0][0x23c], -R184.reuse ;  /* 0x00008f0093937a23 */ /* 0x100fe400000108b8 */
[----:B------:R-:W-:Y:S01]  /*b8c0*/  HMMA.16816.F32.BF16 R16, R52, R66, R16 ;  /* 0x000000423410723c */ /* 0x000fe20000041810 */
[----:B------:R-:W4:Y:S01]  /*b8d0*/  LDSM.16.MT88.4 R64, [R116+0xd400] ;  /* 0x00d400007440783b */ /* 0x000f220000004200 */
[--C-:B------:R-:W-:Y:S02]  /*b8e0*/  FFMA.FTZ R160, R160, c[0x0][0x23c], -R184.reuse ;  /* 0x00008f00a0a07a23 */ /* 0x100fe400000108b8 */
[----:B------:R-:W-:Y:S01]  /*b8f0*/  MUFU.EX2 R200, R200 ;  /* 0x000000c800c87308 */ /* 0x000fe20000000800 */
[----:B------:R-:W-:-:S02]  /*b900*/  FFMA.FTZ R149, R149, c[0x0][0x23c], -R184 ;  /* 0x00008f0095957a23 */ /* 0x000fc400000108b8 */
[----:B------:R-:W-:Y:S01]  /*b910*/  FFMA.FTZ R161, R161, c[0x0][0x23c], -R184 ;  /* 0x00008f00a1a17a23 */ /* 0x000fe200000108b8 */
[C---:B-----5:R-:W-:Y:S01]  /*b920*/  HMMA.16816.F32.BF16 R20, R52.reuse, R72, R20 ;  /* 0x000000483414723c */ /* 0x060fe20000041814 */
[----:B------:R-:W-:Y:S02]  /*b930*/  FADD.FTZ R137, R137, R192 ;  /* 0x000000c089897221 */ /* 0x000fe40000010000 */
[----:B------:R-:W-:Y:S01]  /*b940*/  FADD.FTZ R140, R140, R135 ;  /* 0x000000878c8c7221 */ /* 0x000fe20000010000 */
[----:B------:R-:W5:Y:S01]  /*b950*/  MUFU.EX2 R197, R197 ;  /* 0x000000c500c57308 */ /* 0x000f620000000800 */
[----:B------:R-:W-:Y:S02]  /*b960*/  FADD.FTZ R142, R142, R137 ;  /* 0x000000898e8e7221 */ /* 0x000fe40000010000 */
[----:B------:R-:W-:Y:S01]  /*b970*/  FADD.FTZ R125, R125, R140 ;  /* 0x0000008c7d7d7221 */ /* 0x000fe20000010000 */
[----:B------:R-:W-:Y:S01]  /*b980*/  HMMA.16816.F32.BF16 R24, R52, R74, R24 ;  /* 0x0000004a3418723c */ /* 0x000fe20000041818 */
[----:B------:R-:W2:Y:S01]  /*b990*/  LDSM.16.MT88.4 R72, [R164+0xd400] ;  /* 0x00d40000a448783b */ /* 0x000ea20000004200 */
[----:B------:R-:W-:-:S02]  /*b9a0*/  FADD.FTZ R142, R123, R142 ;  /* 0x0000008e7b8e7221 */ /* 0x000fc40000010000 */
[----:B------:R-:W-:Y:S01]  /*b9b0*/  MUFU.EX2 R196, R196 ;  /* 0x000000c400c47308 */ /* 0x000fe20000000800 */
[----:B------:R-:W-:Y:S02]  /*b9c0*/  FADD.FTZ R136, R136, R125 ;  /* 0x0000007d88887221 */ /* 0x000fe40000010000 */
[----:B------:R-:W-:Y:S01]  /*b9d0*/  FADD.FTZ R63, R63, R142 ;  /* 0x0000008e3f3f7221 */ /* 0x000fe20000010000 */
[C---:B-1----:R-:W-:Y:S01]  /*b9e0*/  HMMA.16816.F32.BF16 R4, R52.reuse, R68, R4 ;  /* 0x000000443404723c */ /* 0x042fe20000041804 */
[----:B------:R-:W-:Y:S02]  /*b9f0*/  FADD.FTZ R136, R117, R136 ;  /* 0x0000008875887221 */ /* 0x000fe40000010000 */
[----:B------:R-:W-:Y:S01]  /*ba00*/  FADD.FTZ R2, R2, R63 ;  /* 0x0000003f02027221 */ /* 0x000fe20000010000 */
[----:B------:R-:W-:Y:S01]  /*ba10*/  MUFU.EX2 R193, R193 ;  /* 0x000000c100c17308 */ /* 0x000fe20000000800 */
[--C-:B------:R-:W-:Y:S02]  /*ba20*/  FFMA.FTZ R151, R151, c[0x0][0x23c], -R184.reuse ;  /* 0x00008f0097977a23 */ /* 0x100fe400000108b8 */
[--C-:B------:R-:W-:Y:S01]  /*ba30*/  FFMA.FTZ R162, R162, c[0x0][0x23c], -R184.reuse ;  /* 0x00008f00a2a27a23 */ /* 0x100fe200000108b8 */
[----:B------:R-:W-:Y:S01]  /*ba40*/  HMMA.16816.F32.BF16 R8, R52, R70, R8 ;  /* 0x000000463408723c */ /* 0x000fe20000041808 */
[----:B------:R-:W1:Y:S01]  /*ba50*/  LDSM.16.MT88.4 R68, [R116+0xb400] ;  /* 0x00b400007444783b */ /* 0x000e620000004200 */
[----:B------:R-:W-:-:S02]  /*ba60*/  FFMA.FTZ R152, R152, c[0x0][0x23c], -R184 ;  /* 0x00008f0098987a23 */ /* 0x000fc400000108b8 */
[----:B------:R-:W-:Y:S01]  /*ba70*/  MUFU.EX2 R198, R198 ;  /* 0x000000c600c67308 */ /* 0x000fe20000000800 */
[----:B------:R-:W-:Y:S02]  /*ba80*/  FFMA.FTZ R139, R139, c[0x0][0x23c], -R184 ;  /* 0x00008f008b8b7a23 */ /* 0x000fe400000108b8 */
[--C-:B------:R-:W-:Y:S01]  /*ba90*/  FFMA.FTZ R187, R121, c[0x0][0x23c], -R119.reuse ;  /* 0x00008f0079bb7a23 */ /* 0x100fe20000010877 */
[----:B----4-:R-:W-:Y:S01]  /*baa0*/  HMMA.16816.F32.BF16 R44, R52, R64, R44 ;  /* 0x00000040342c723c */ /* 0x010fe2000004182c */
[----:B------:R-:W-:-:S03]  /*bab0*/  FFMA.FTZ R57, R57, c[0x0][0x23c], -R119 ;  /* 0x00008f0039397a23 */ /* 0x000fc60000010877 */
[----:B------:R-:W4:Y:S01]  /*bac0*/  MUFU.EX2 R195, R195 ;  /* 0x000000c300c37308 */ /* 0x000f220000000800 */
[--C-:B------:R-:W-:Y:S02]  /*bad0*/  FFMA.FTZ R120, R120, c[0x0][0x23c], -R119.reuse ;  /* 0x00008f0078787a23 */ /* 0x100fe40000010877 */
[----:B------:R-:W-:Y:S01]  /*bae0*/  FFMA.FTZ R58, R58, c[0x0][0x23c], -R119 ;  /* 0x00008f003a3a7a23 */ /* 0x000fe20000010877 */
[C---:B------:R-:W-:Y:S01]  /*baf0*/  HMMA.16816.F32.BF16 R48, R52.reuse, R66, R48 ;  /* 0x000000423430723c */ /* 0x040fe20000041830 */
[----:B------:R-:W3:Y:S03]  /*bb00*/  LDSM.16.MT88.4 R64, [R116+0x9800] ;  /* 0x009800007440783b */ /* 0x000ee60000004200 */
[----:B------:R-:W-:Y:S04]  /*bb10*/  MUFU.EX2 R194, R194 ;  /* 0x000000c200c27308 */ /* 0x000fe80000000800 */
[C---:B--2---:R-:W-:Y:S04]  /*bb20*/  HMMA.16816.F32.BF16 R36, R52.reuse, R72, R36 ;  /* 0x000000483424723c */ /* 0x044fe80000041824 */
[----:B------:R-:W2:Y:S04]  /*bb30*/  MUFU.EX2 R191, R191 ;  /* 0x000000bf00bf7308 */ /* 0x000ea80000000800 */
[C---:B------:R-:W-:Y:S01]  /*bb40*/  HMMA.16816.F32.BF16 R40, R52.reuse, R74, R40 ;  /* 0x0000004a3428723c */ /* 0x040fe20000041828 */
[----:B------:R-:W2:Y:S03]  /*bb50*/  LDSM.16.MT88.4 R72, [R164+0xb800] ;  /* 0x00b80000a448783b */ /* 0x000ea60000004200 */
[----:B------:R-:W-:Y:S04]  /*bb60*/  MUFU.EX2 R188, R188 ;  /* 0x000000bc00bc7308 */ /* 0x000fe80000000800 */
[C---:B-1----:R-:W-:Y:S04]  /*bb70*/  HMMA.16816.F32.BF16 R28, R52.reuse, R68, R28 ;  /* 0x00000044341c723c */ /* 0x042fe8000004181c */
[----:B------:R-:W1:Y:S04]  /*bb80*/  MUFU.EX2 R181, R181 ;  /* 0x000000b500b57308 */ /* 0x000e680000000800 */
[----:B------:R-:W-:Y:S01]  /*bb90*/  HMMA.16816.F32.BF16 R32, R52, R70, R32 ;  /* 0x000000463420723c */ /* 0x000fe20000041820 */
[----:B------:R-:W1:Y:S03]  /*bba0*/  LDSM.16.MT88.4 R68, [R164+0x9800] ;  /* 0x00980000a444783b */ /* 0x000e660000004200 */
[----:B------:R-:W-:Y:S03]  /*bbb0*/  MUFU.EX2 R153, R153 ;  /* 0x0000009900997308 */ /* 0x000fe60000000800 */
[----:B------:R-:W-:-:S02]  /*bbc0*/  F2FP.BF16.PACK_AB R52, R133, R134 ;  /* 0x000000868534723e */ /* 0x000fc400000010ff */
[----:B------:R-:W-:Y:S02]  /*bbd0*/  F2FP.BF16.PACK_AB R53, R131, R132 ;  /* 0x000000848335723e */ /* 0x000fe400000010ff */
[----:B------:R-:W-:Y:S01]  /*bbe0*/  F2FP.BF16.PACK_AB R54, R129, R130 ;  /* 0x000000828136723e */ /* 0x000fe200000010ff */
[----:B------:R-:W-:Y:S01]  /*bbf0*/  MUFU.EX2 R202, R202 ;  /* 0x000000ca00ca7308 */ /* 0x000fe20000000800 */
[----:B---3--:R-:W-:-:S07]  /*bc00*/  F2FP.BF16.PACK_AB R55, R127, R128 ;  /* 0x000000807f37723e */ /* 0x008fce00000010ff */
[C---:B------:R-:W-:Y:S01]  /*bc10*/  HMMA.16816.F32.BF16 R12, R52.reuse, R64, R12 ;  /* 0x00000040340c723c */ /* 0x040fe2000004180c */
[----:B------:R-:W-:Y:S07]  /*bc20*/  MUFU.EX2 R154, R154 ;  /* 0x0000009a009a7308 */ /* 0x000fee0000000800 */
[C---:B------:R-:W-:Y:S01]  /*bc30*/  HMMA.16816.F32.BF16 R16, R52.reuse, R66, R16 ;  /* 0x000000423410723c */ /* 0x040fe20000041810 */
[----:B------:R-:W3:Y:S01]  /*bc40*/  LDSM.16.MT88.4 R64, [R116+0xd800] ;  /* 0x00d800007440783b */ /* 0x000ee20000004200 */
[----:B------:R-:W3:Y:S06]  /*bc50*/  MUFU.EX2 R155, R155 ;  /* 0x0000009b009b7308 */ /* 0x000eec0000000800 */
[C---:B--2---:R-:W-:Y:S02]  /*bc60*/  HMMA.16816.F32.BF16 R20, R52.reuse, R72, R20 ;  /* 0x000000483414723c */ /* 0x044fe40000041814 */
[----:B------:R-:W-:Y:S06]  /*bc70*/  MUFU.EX2 R143, R143 ;  /* 0x0000008f008f7308 */ /* 0x000fec0000000800 */
[C---:B-1----:R-:W-:Y:S02]  /*bc80*/  HMMA.16816.F32.BF16 R4, R52.reuse, R68, R4 ;  /* 0x000000443404723c */ /* 0x042fe40000041804 */
        /* <DEDUP_REMOVED lines=19> */
[----:B-----5:R-:W-:-:S02]  /*bdc0*/  F2FP.BF16.PACK_AB R52, R197, R200 ;  /* 0x000000c8c534723e */ /* 0x020fc400000010ff */
[----:B----4-:R-:W-:Y:S02]  /*bdd0*/  F2FP.BF16.PACK_AB R53, R195, R198 ;  /* 0x000000c6c335723e */ /* 0x010fe400000010ff */
[----:B------:R-:W-:Y:S02]  /*bde0*/  F2FP.BF16.PACK_AB R54, R193, R196 ;  /* 0x000000c4c136723e */ /* 0x000fe400000010ff */
[----:B------:R-:W-:-:S07]  /*bdf0*/  F2FP.BF16.PACK_AB R55, R191, R194 ;  /* 0x000000c2bf37723e */ /* 0x000fce00000010ff */
[C---:B---3--:R-:W-:Y:S08]  /*be00*/  HMMA.16816.F32.BF16 R20, R52.reuse, R64, R20 ;  /* 0x000000403414723c */ /* 0x048ff00000041814 */
        /* <DEDUP_REMOVED lines=68> */
[----:B------:R-:W-:Y:S06]  /*c250*/  MUFU.EX2 R31, R161 ;  /* 0x000000a1001f7308 */ /* 0x000fec0000000800 */
[C---:B------:R-:W-:Y:S01]  /*c260*/  HMMA.16816.F32.BF16 R100, R4.reuse, R102, R16 ;  /* 0x000000660464723c */ /* 0x040fe20000041810 */
[----:B------:R-:W-:Y:S01]  /*c270*/  LDSM.16.MT88.4 R16, [R116+0xc800] ;  /* 0x00c800007410783b */ /* 0x000fe20000004200 */
[----:B------:R-:W-:Y:S06]  /*c280*/  MUFU.EX2 R32, R32 ;  /* 0x0000002000207308 */ /* 0x000fec0000000800 */
[C---:B------:R-:W-:Y:S01]  /*c290*/  HMMA.16816.F32.BF16 R92, R4.reuse, R94, R24 ;  /* 0x0000005e045c723c */ /* 0x040fe20000041818 */
[----:B------:R-:W4:Y:S01]  /*c2a0*/  LDSM.16.MT88.4 R24, [R116+0xa800] ;  /* 0x00a800007418783b */ /* 0x000f220000004200 */
[----:B------:R-:W5:Y:S06]  /*c2b0*/  MUFU.EX2 R35, R35 ;  /* 0x0000002300237308 */ /* 0x000f6c0000000800 */
[C---:B------:R-:W-:Y:S02]  /*c2c0*/  HMMA.16816.F32.BF16 R76, R4.reuse, R78, R40 ;  /* 0x0000004e044c723c */ /* 0x040fe40000041828 */
[----:B------:R-:W-:Y:S06]  /*c2d0*/  MUFU.EX2 R33, R33 ;  /* 0x0000002100217308 */ /* 0x000fec0000000800 */
[C---:B-1----:R-:W-:Y:S02]  /*c2e0*/  HMMA.16816.F32.BF16 R72, R4.reuse, R8, R44 ;  /* 0x000000080448723c */ /* 0x042fe4000004182c */
[----:B------:R-:W1:Y:S06]  /*c2f0*/  MUFU.EX2 R34, R34 ;  /* 0x0000002200227308 */ /* 0x000e6c0000000800 */
[----:B------:R-:W-:Y:S01]  /*c300*/  HMMA.16816.F32.BF16 R68, R4, R10, R68 ;  /* 0x0000000a0444723c */ /* 0x000fe20000041844 */
[----:B------:R-:W4:Y:S06]  /*c310*/  LDSM.16.MT88.4 R8, [R164+0xe800] ;  /* 0x00e80000a408783b */ /* 0x000f2c0000004200 */
[----:B---3--:R-:W-:-:S02]  /*c320*/  F2FP.BF16.PACK_AB R4, R29, R30 ;  /* 0x0000001e1d04723e */ /* 0x008fc400000010ff */
[----:B-----5:R-:W-:Y:S02]  /*c330*/  F2FP.BF16.PACK_AB R5, R35, R32 ;  /* 0x000000202305723e */ /* 0x020fe400000010ff */
[----:B------:R-:W-:Y:S02]  /*c340*/  F2FP.BF16.PACK_AB R6, R31, R28 ;  /* 0x0000001c1f06723e */ /* 0x000fe400000010ff */
[----:B-1----:R-:W-:-:S07]  /*c350*/  F2FP.BF16.PACK_AB R7, R34, R33 ;  /* 0x000000212207723e */ /* 0x002fce00000010ff */
[C---:B--2---:R-:W-:Y:S08]  /*c360*/  HMMA.16816.F32.BF16 R112, R4.reuse, R12, R112 ;  /* 0x0000000c0470723c */ /* 0x044ff00000041870 */
[C---:B------:R-:W-:Y:S01]  /*c370*/  HMMA.16816.F32.BF16 R108, R4.reuse, R14, R108 ;  /* 0x0000000e046c723c */ /* 0x040fe2000004186c */
[----:B------:R-:W1:Y:S07]  /*c380*/  LDSM.16.MT88.4 R12, [R116+0xe800] ;  /* 0x00e80000740c783b */ /* 0x000e6e0000004200 */
[C---:B----4-:R-:W-:Y:S01]  /*c390*/  HMMA.16816.F32.BF16 R100, R4.reuse, R26, R100 ;  /* 0x0000001a0464723c */ /* 0x050fe20000041864 */
[----:B------:R-:W2:Y:S06]  /*c3a0*/  MUFU.EX2 R26, R58 ;  /* 0x0000003a001a7308 */ /* 0x000eac0000000800 */
        /* <DEDUP_REMOVED lines=15> */
[----:B-1----:R-:W-:Y:S03]  /*c4a0*/  HMMA.16816.F32.BF16 R72, R4, R12, R72 ;  /* 0x0000000c0448723c */ /* 0x002fe60000041848 */
        /* <DEDUP_REMOVED lines=8> */
[----:B------:R-:W1:Y:S02]  /*c530*/  LDSM.16.MT88.4 R20, [R164+0xac00] ;  /* 0x00ac0000a414783b */ /* 0x000e640000004200 */
[----:B------:R-:W-:-:S04]  /*c540*/  FADD.FTZ R133, R133, R134 ;  /* 0x0000008685857221 */ /* 0x000fc80000010000 */
[----:B------:R-:W-:Y:S01]  /*c550*/  FADD.FTZ R130, R130, R133 ;  /* 0x0000008582827221 */ /* 0x000fe20000010000 */
[----:B------:R-:W-:Y:S01]  /*c560*/  HMMA.16816.F32.BF16 R68, R4, R14, R68 ;  /* 0x0000000e0444723c */ /* 0x000fe20000041844 */
[----:B------:R-:W5:Y:S02]  /*c570*/  LDSM.16.MT88.4 R12, [R116+0xcc00] ;  /* 0x00cc0000740c783b */ /* 0x000f640000004200 */
[----:B------:R-:W-:-:S04]  /*c580*/  FADD.FTZ R129, R129, R130 ;  /* 0x0000008281817221 */ /* 0x000fc80000010000 */
[----:B------:R-:W-:Y:S01]  /*c590*/  FADD.FTZ R200, R200, R129 ;  /* 0x00000081c8c87221 */ /* 0x000fe20000010000 */
[----:B------:R-:W-:Y:S01]  /*c5a0*/  HMMA.16816.F32.BF16 R104, R4, R24, R104 ;  /* 0x000000180468723c */ /* 0x000fe20000041868 */
[----:B------:R-:W-:Y:S02]  /*c5b0*/  MUFU.EX2 R25, R57 ;  /* 0x0000003900197308 */ /* 0x000fe40000000800 */
[----:B------:R-:W-:-:S04]  /*c5c0*/  FADD.FTZ R197, R197, R200 ;  /* 0x000000c8c5c57221 */ /* 0x000fc80000010000 */
[----:B------:R-:W-:Y:S01]  /*c5d0*/  FADD.FTZ R196, R196, R197 ;  /* 0x000000c5c4c47221 */ /* 0x000fe20000010000 */
[----:B------:R-:W-:Y:S01]  /*c5e0*/  F2FP.BF16.PACK_AB R4, R162, R151 ;  /* 0x00000097a204723e */ /* 0x000fe200000010ff */
[----:B------:R-:W1:Y:S01]  /*c5f0*/  MUFU.EX2 R24, R120 ;  /* 0x0000007800187308 */ /* 0x000e620000000800 */
[----:B------:R-:W-:Y:S01]  /*c600*/  F2FP.BF16.PACK_AB R6, R139, R152 ;  /* 0x000000988b06723e */ /* 0x000fe200000010ff */
[----:B------:R-:W-:Y:S01]  /*c610*/  FADD.FTZ R193, R193, R196 ;  /* 0x000000c4c1c17221 */ /* 0x000fe20000010000 */
[----:B--2---:R-:W-:-:S03]  /*c620*/  F2FP.BF16.PACK_AB R7, R187, R26 ;  /* 0x0000001abb07723e */ /* 0x004fc600000010ff */
[----:B------:R-:W-:-:S04]  /*c630*/  FADD.FTZ R0, R188, R193 ;  /* 0x000000c1bc007221 */ /* 0x000fc80000010000 */
[----:B------:R-:W-:Y:S01]  /*c640*/  FADD.FTZ R0, R181, R0 ;  /* 0x00000000b5007221 */ /* 0x000fe20000010000 */
[----:B-1----:R-:W-:-:S07]  /*c650*/  F2FP.BF16.PACK_AB R5, R24, R25 ;  /* 0x000000191805723e */ /* 0x002fce00000010ff */
[C---:B---3--:R-:W-:Y:S08]  /*c660*/  HMMA.16816.F32.BF16 R104, R4.reuse, R16, R104 ;  /* 0x000000100468723c */ /* 0x048ff00000041868 */
[C---:B------:R-:W-:Y:S01]  /*c670*/  HMMA.16816.F32.BF16 R100, R4.reuse, R18, R100 ;  /* 0x000000120464723c */ /* 0x040fe20000041864 */
[----:B------:R-:W1:Y:S07]  /*c680*/  LDSM.16.MT88.4 R16, [R164+0xec00] ;  /* 0x00ec0000a410783b */ /* 0x000e6e0000004200 */
[C---:B----4-:R-:W-:Y:S08]  /*c690*/  HMMA.16816.F32.BF16 R96, R4.reuse, R8, R96 ;  /* 0x000000080460723c */ /* 0x050ff00000041860 */
[C---:B------:R-:W-:Y:S01]  /*c6a0*/  HMMA.16816.F32.BF16 R92, R4.reuse, R10, R92 ;  /* 0x0000000a045c723c */ /* 0x040fe2000004185c */
[----:B------:R-:W2:Y:S07]  /*c6b0*/  LDSM.16.MT88.4 R8, [R116+0xec00] ;  /* 0x00ec00007408783b */ /* 0x000eae0000004200 */
[C---:B------:R-:W-:Y:S07]  /*c6c0*/  HMMA.16816.F32.BF16 R112, R4.reuse, R20, R112 ;  /* 0x000000140470723c */ /* 0x040fee0000041870 */
[----:B------:R-:W-:Y:S01]  /*c6d0*/  FADD.FTZ R21, R143, R2 ;  /* 0x000000028f157221 */ /* 0x000fe20000010000 */
[----:B-----5:R-:W-:Y:S01]  /*c6e0*/  HMMA.16816.F32.BF16 R88, R4, R12, R88 ;  /* 0x0000000c0458723c */ /* 0x020fe20000041858 */
[----:B------:R-:W-:-:S02]  /*c6f0*/  MOV R2, R56 ;  /* 0x0000003800027202 */ /* 0x000fc40000000f00 */
        /* <DEDUP_REMOVED lines=34> */
.L_x_1322:
        /* <DEDUP_REMOVED lines=8> */
.L_x_1334:
        /* <DEDUP_REMOVED lines=12> */
[----:B------:R-:W-:Y:S02]  /*ca60*/  IABS R4, R2 ;  /* 0x0000000200047213 */ /* 0x000fe40000000000 */
[C---:B------:R-:W-:Y:S02]  /*ca70*/  IADD3 R9, R2.reuse, 0x80, RZ ;  /* 0x0000008002097810 */ /* 0x040fe40007ffe0ff */
        /* <DEDUP_REMOVED lines=13> */
[C---:B------:R-:W-:Y:S01]  /*cb50*/  IMAD R4, R0.reuse, R3, R4 ;  /* 0x0000000300047224 */ /* 0x040fe200078e0204 */
[----:B------:R-:W-:Y:S01]  /*cb60*/  LOP3.LUT R3, RZ, c[0x0][0x2d0], RZ, 0x33, !PT ;  /* 0x0000b400ff037a12 */ /* 0x000fe200078e33ff */
[C---:B------:R-:W-:Y:S03]  /*cb70*/  IMAD R6, R0.reuse, R5, R6 ;  /* 0x0000000500067224 */ /* 0x040fe600078e0206 */
        /* <DEDUP_REMOVED lines=8> */
[----:B------:R-:W-:Y:S09]  /*cc00*/  ISETP.NE.AND P1, PT, RZ, c[0x0][0x2d0], PT ;  /* 0x0000b400ff007a0c */ /* 0x000ff20003f25270 */
        /* <DEDUP_REMOVED lines=18> */
[----:B------:R-:W-:Y:S04]  /*cd30*/  IMAD R0, R5, c[0x0][0x1a4], R0 ;  /* 0x0000690005007a24 */ /* 0x000fe800078e0200 */
[----:B------:R-:W-:Y:S02]  /*cd40*/  IMAD.IADD R3, R3, 0x1, R0 ;  /* 0x0000000103037824 */ /* 0x000fe400078e0200 */
[----:B--2---:R-:W-:Y:S04]  /*cd50*/  IMAD.IADD R7, R4, 0x1, -R7 ;  /* 0x0000000104077824 */ /* 0x004fe800078e0a07 */
[C---:B------:R-:W-:Y:S01]  /*cd60*/  IMAD.WIDE.U32 R2, R7.reuse, c[0x0][0x188], R2 ;  /* 0x0000620007027a25 */ /* 0x040fe200078e0002 */
[----:B------:R-:W-:Y:S05]  /*cd70*/  SHF.R.S32.HI R4, RZ, 0x1f, R7 ;  /* 0x0000001fff047819 */ /* 0x000fea0000011407 */
[----:B------:R-:W-:Y:S04]  /*cd80*/  IMAD R4, R4, c[0x0][0x188], RZ ;  /* 0x0000620004047a24 */ /* 0x000fe800078e02ff */
[----:B------:R-:W-:Y:S04]  /*cd90*/  IMAD R4, R7, c[0x0][0x18c], R4 ;  /* 0x0000630007047a24 */ /* 0x000fe800078e0204 */
[----:B------:R-:W-:Y:S02]  /*cda0*/  IMAD.IADD R0, R3, 0x1, R4 ;  /* 0x0000000103007824 */ /* 0x000fe400078e0204 */
.L_x_1331:
[----:B------:R-:W-:Y:S02]  /*cdb0*/  ISETP.GE.AND P4, PT, R179, c[0x0][0x220], PT ;  /* 0x00008800b3007a0c */ /* 0x000fe40003f86270 */
[----:B------:R-:W-:Y:S02]  /*cdc0*/  LEA R192, P1, R2, R190, 0x1 ;  /* 0x000000be02c07211 */ /* 0x000fe400078208ff */
[----:B------:R-:W-:Y:S02]  /*cdd0*/  ISETP.GE.AND P3, PT, R178, c[0x0][0x220], PT ;  /* 0x00008800b2007a0c */ /* 0x000fe40003f66270 */
[-C--:B------:R-:W-:Y:S02]  /*cde0*/  LEA.HI.X R193, R2, R189.reuse, R0, 0x1, P1 ;  /* 0x000000bd02c17211 */ /* 0x080fe400008f0c00 */
[----:B------:R-:W-:Y:S02]  /*cdf0*/  ISETP.GE.AND P2, PT, R177, c[0x0][0x220], PT ;  /* 0x00008800b1007a0c */ /* 0x000fe40003f46270 */
[----:B------:R-:W-:Y:S03]  /*ce00*/  IADD3 R191, P0, R173, R2, RZ ;  /* 0x00000002adbf7210 */ /* 0x000fe60007f1e0ff */
[----:B------:R-:W-:Y:S01]  /*ce10*/  @P4 STS.64 [R175+0x9008], RZ ;  /* 0x009008ffaf004388 */ /* 0x000fe20000000a00 */
[C---:B------:R-:W-:Y:S02]  /*ce20*/  @!P4 LEA R198, P5, R191.reuse, R190, 0x1 ;  /* 0x000000bebfc6c211 */ /* 0x040fe400078a08ff */
[C---:B------:R-:W-:Y:S02]  /*ce30*/  IADD3.X R2, R172.reuse, R0, RZ, P0, !PT ;  /* 0x00000000ac027210 */ /* 0x040fe400007fe4ff */
[CC--:B------:R-:W-:Y:S01]  /*ce40*/  @!P3 LEA R196, P1, R191.reuse, R190.reuse, 0x1 ;  /* 0x000000bebfc4b211 */ /* 0x0c0fe200078208ff */
[----:B------:R-:W-:Y:S01]  /*ce50*/  @P4 STS [R175+0x9000], RZ ;  /* 0x009000ffaf004388 */ /* 0x000fe20000000800 */
[CCC-:B------:R-:W-:Y:S02]  /*ce60*/  @!P4 LEA.HI.X R199, R191.reuse, R189.reuse, R2.reuse, 0x1, P5 ;  /* 0x000000bdbfc7c211 */ /* 0x1c0fe400028f0c02 */
[C-C-:B------:R-:W-:Y:S01]  /*ce70*/  @!P3 LEA.HI.X R197, R191.reuse, R189, R2.reuse, 0x1, P1 ;  /* 0x000000bdbfc5b211 */ /* 0x140fe200008f0c02 */
[----:B------:R-:W-:Y:S01]  /*ce80*/  @P4 STS [R175+0x9004], RZ ;  /* 0x009004ffaf004388 */ /* 0x000fe20000000800 */
[----:B------:R-:W-:Y:S02]  /*ce90*/  @!P2 LEA R194, P0, R191, R190, 0x1 ;  /* 0x000000bebfc2a211 */ /* 0x000fe400078008ff */
[----:B------:R-:W-:Y:S01]  /*cea0*/  IADD3 R3, P5, R173, R191, RZ ;  /* 0x000000bfad037210 */ /* 0x000fe20007fbe0ff */
[----:B------:R-:W-:Y:S01]  /*ceb0*/  @!PT LDS RZ, [RZ] ;  /* 0x00000000fffff984 */ /* 0x000fe20000000800 */
[----:B------:R-:W-:Y:S01]  /*cec0*/  @!PT LDS RZ, [RZ] ;  /* 0x00000000fffff984 */ /* 0x000fe20000000800 */
[----:B------:R-:W-:Y:S01]  /*ced0*/  @!PT LDS RZ, [RZ] ;  /* 0x00000000fffff984 */ /* 0x000fe20000000800 */
[----:B------:R1:W-:Y:S01]  /*cee0*/  @!P4 LDGSTS.E.BYPASS.LTC128B.128 [R175+0x9000], [R192.64] ;  /* 0x09000000c0afcfae */ /* 0x0003e2000b901d46 */
[-C--:B------:R-:W-:Y:S02]  /*cef0*/  @!P2 LEA.HI.X R195, R191, R189.reuse, R2, 0x1, P0 ;  /* 0x000000bdbfc3a211 */ /* 0x080fe400000f0c02 */
[C---:B------:R-:W-:Y:S02]  /*cf00*/  IADD3.X R2, R172.reuse, R2, RZ, P5, !PT ;  /* 0x00000002ac027210 */ /* 0x040fe40002ffe4ff */
[CC--:B------:R-:W-:Y:S02]  /*cf10*/  @!P4 LEA R204, P5, R3.reuse, R190.reuse, 0x1 ;  /* 0x000000be03ccc211 */ /* 0x0c0fe400078a08ff */
[CC--:B------:R-:W-:Y:S01]  /*cf20*/  @!P3 LEA R202, P1, R3.reuse, R190.reuse, 0x1 ;  /* 0x000000be03cab211 */ /* 0x0c0fe200078208ff */
[----:B------:R-:W-:Y:S01]  /*cf30*/  @P3 STS.128 [R175+0xb000], RZ ;  /* 0x00b000ffaf003388 */ /* 0x000fe20000000c00 */
[CCC-:B------:R-:W-:Y:S02]  /*cf40*/  @!P4 LEA.HI.X R205, R3.reuse, R189.reuse, R2.reuse, 0x1, P5 ;  /* 0x000000bd03cdc211 */ /* 0x1c0fe400028f0c02 */
[C-C-:B------:R-:W-:Y:S02]  /*cf50*/  @!P3 LEA.HI.X R203, R3.reuse, R189, R2.reuse, 0x1, P1 ;  /* 0x000000bd03cbb211 */ /* 0x140fe400008f0c02 */
[----:B------:R-:W-:Y:S02]  /*cf60*/  @!P2 LEA R200, P0, R3, R190, 0x1 ;  /* 0x000000be03c8a211 */ /* 0x000fe400078008ff */
        /* <DEDUP_REMOVED lines=18> */
[----:B------:R-:W-:Y:S02]  /*d090*/  ISETP.GT.AND P0, PT, R176, R169, PT ;  /* 0x000000a9b000720c */ /* 0x000fe40003f04270 */
        /* <DEDUP_REMOVED lines=183> */
[----:B------:R-:W-:Y:S02]  /*dc10*/  FMUL.FTZ R251, R4, c[0x0][0x2ec] ;  /* 0x0000bb0004fb7a20 */ /* 0x000fe40000410000 */
[----:B------:R-:W2:Y:S01]  /*dc20*/  MUFU.TANH R250, R250 ;  /* 0x000000fa00fa7308 */ /* 0x000ea20000002400 */
[----:B------:R-:W-:Y:S02]  /*dc30*/  FMUL.FTZ R249, R5, c[0x0][0x2ec] ;  /* 0x0000bb0005f97a20 */ /* 0x000fe40000410000 */
[C---:B---3--:R-:W-:Y:S04]  /*dc40*/  HMMA.16816.F32.BF16 R20, R132.reuse, R124, R20 ;  /* 0x0000007c8414723c */ /* 0x048fe80000041814 */
[----:B------:R-:W-:Y:S02]  /*dc50*/  FMUL.FTZ R0, R10, c[0x0][0x2ec] ;  /* 0x0000bb000a007a20 */ /* 0x000fe40000410000 */
[----:B------:R-:W-:Y:S01]  /*dc60*/  FMUL.FTZ R248, R7, c[0x0][0x2ec] ;  /* 0x0000bb0007f87a20 */ /* 0x000fe20000410000 */
[----:B------:R-:W3:Y:S01]  /*dc70*/  MUFU.TANH R251, R251 ;  /* 0x000000fb00fb7308 */ /* 0x000ee20000002400 */
[C---:B------:R-:W-:Y:S01]  /*dc80*/  HMMA.16816.F32.BF16 R24, R132.reuse, R126, R24 ;  /* 0x0000007e8418723c */ /* 0x040fe20000041818 */
[----:B------:R-:W2:Y:S03]  /*dc90*/  LDSM.16.M88.4 R124, [R118+0x8000] ;  /* 0x00800000767c783b */ /* 0x000ea60000000200 */
[----:B------:R-:W-:Y:S02]  /*dca0*/  FMUL.FTZ R247, R8, c[0x0][0x2ec] ;  /* 0x0000bb0008f77a20 */ /* 0x000fe40000410000 */
[----:B------:R-:W-:Y:S02]  /*dcb0*/  FMUL.FTZ R252, R11, c[0x0][0x2ec] ;  /* 0x0000bb000bfc7a20 */ /* 0x000fe40000410000 */
[----:B------:R-:W-:Y:S01]  /*dcc0*/  FMUL.FTZ R245, R12, c[0x0][0x2ec] ;  /* 0x0000bb000cf57a20 */ /* 0x000fe20000410000 */
[----:B------:R2:W2:Y:S03]  /*dcd0*/  MUFU.TANH R6, R0 ;  /* 0x0000000000067308 */ /* 0x0004a60000002400 */
[----:B------:R-:W-:Y:S02]  /*dce0*/  FMUL.FTZ R243, R13, c[0x0][0x2ec] ;  /* 0x0000bb000df37a20 */ /* 0x000fe40000410000 */
[----:B------:R-:W-:Y:S02]  /*dcf0*/  FMUL.FTZ R246, R14, c[0x0][0x2ec] ;  /* 0x0000bb000ef67a20 */ /* 0x000fe40000410000 */
[----:B------:R-:W-:Y:S02]  /*dd00*/  FMUL.FTZ R244, R15, c[0x0][0x2ec] ;  /* 0x0000bb000ff47a20 */ /* 0x000fe40000410000 */
[----:B------:R-:W-:Y:S01]  /*dd10*/  FMUL.FTZ R241, R16, c[0x0][0x2ec] ;  /* 0x0000bb0010f17a20 */ /* 0x000fe20000410000 */
[----:B------:R-:W3:Y:S01]  /*dd20*/  MUFU.TANH R249, R249 ;  /* 0x000000f900f97308 */ /* 0x000ee20000002400 */
[----:B------:R-:W-:Y:S02]  /*dd30*/  FMUL.FTZ R239, R17, c[0x0][0x2ec] ;  /* 0x0000bb0011ef7a20 */ /* 0x000fe40000410000 */
[----:B------:R-:W-:Y:S02]  /*dd40*/  FMUL.FTZ R242, R18, c[0x0][0x2ec] ;  /* 0x0000bb0012f27a20 */ /* 0x000fe40000410000 */
[----:B------:R-:W-:Y:S01]  /*dd50*/  FMUL.FTZ R240, R19, c[0x0][0x2ec] ;  /* 0x0000bb0013f07a20 */ /* 0x000fe20000410000 */
[C---:B-1----:R-:W-:Y:S03]  /*dd60*/  HMMA.16816.F32.BF16 R28, R132.reuse, R120, R28 ;  /* 0x00000078841c723c */ /* 0x042fe6000004181c */
[----:B------:R-:W-:Y:S01]  /*dd70*/  FMUL.FTZ R235, R20, c[0x0][0x2ec] ;  /* 0x0000bb0014eb7a20 */ /* 0x000fe20000410000 */
[----:B------:R-:W1:Y:S01]  /*dd80*/  MUFU.TANH R248, R248 ;  /* 0x000000f800f87308 */ /* 0x000e620000002400 */
[----:B------:R-:W-:Y:S02]  /*dd90*/  FMUL.FTZ R233, R21, c[0x0][0x2ec] ;  /* 0x0000bb0015e97a20 */ /* 0x000fe40000410000 */
[----:B------:R-:W-:Y:S01]  /*dda0*/  FMUL.FTZ R238, R22, c[0x0][0x2ec] ;  /* 0x0000bb0016ee7a20 */ /* 0x000fe20000410000 */
[C---:B------:R-:W-:Y:S01]  /*ddb0*/  HMMA.16816.F32.BF16 R32, R132.reuse, R122, R32 ;  /* 0x0000007a8420723c */ /* 0x040fe20000041820 */
[----:B------:R-:W1:Y:S03]  /*ddc0*/  LDSM.16.M88.4 R120, [R118+0x8400] ;  /* 0x008400007678783b */ /* 0x000e660000000200 */
[----:B------:R-:W-:Y:S02]  /*ddd0*/  FMUL.FTZ R236, R23, c[0x0][0x2ec] ;  /* 0x0000bb0017ec7a20 */ /* 0x000fe40000410000 */
[----:B------:R-:W1:Y:S01]  /*dde0*/  MUFU.TANH R247, R247 ;  /* 0x000000f700f77308 */ /* 0x000e620000002400 */
[----:B------:R-:W-:Y:S01]  /*ddf0*/  FMUL.FTZ R231, R24, c[0x0][0x2ec] ;  /* 0x0000bb0018e77a20 */ /* 0x000fe20000410000 */
[C---:B--2---:R-:W-:Y:S04]  /*de00*/  HMMA.16816.F32.BF16 R36, R132.reuse, R124, R36 ;  /* 0x0000007c8424723c */ /* 0x044fe80000041824 */
[----:B------:R-:W-:Y:S02]  /*de10*/  FMUL.FTZ R237, R25, c[0x0][0x2ec] ;  /* 0x0000bb0019ed7a20 */ /* 0x000fe40000410000 */
[----:B------:R-:W-:Y:S02]  /*de20*/  FMUL.FTZ R234, R26, c[0x0][0x2ec] ;  /* 0x0000bb001aea7a20 */ /* 0x000fe40000410000 */
[----:B------:R-:W2:Y:S01]  /*de30*/  MUFU.TANH R252, R252 ;  /* 0x000000fc00fc7308 */ /* 0x000ea20000002400 */
[C---:B------:R-:W-:Y:S01]  /*de40*/  HMMA.16816.F32.BF16 R40, R132.reuse, R126, R40 ;  /* 0x0000007e8428723c */ /* 0x040fe20000041828 */
[----:B------:R-:W2:Y:S02]  /*de50*/  LDSM.16.M88.4 R124, [R118+0x8800] ;  /* 0x00880000767c783b */ /* 0x000ea40000000200 */
        /* <DEDUP_REMOVED lines=8> */
[----:B------:R-:W3:Y:S01]  /*dee0*/  MUFU.TANH R243, R243 ;  /* 0x000000f300f37308 */ /* 0x000ee20000002400 */
[----:B------:R-:W-:Y:S02]  /*def0*/  FMUL.FTZ R226, R34, c[0x0][0x2ec] ;  /* 0x0000bb0022e27a20 */ /* 0x000fe40000410000 */
[----:B------:R-:W-:Y:S01]  /*df00*/  FMUL.FTZ R224, R35, c[0x0][0x2ec] ;  /* 0x0000bb0023e07a20 */ /* 0x000fe20000410000 */
[C---:B-1----:R-:W-:Y:S03]  /*df10*/  HMMA.16816.F32.BF16 R44, R132.reuse, R120, R44 ;  /* 0x00000078842c723c */ /* 0x042fe6000004182c */
[----:B------:R-:W-:Y:S03]  /*df20*/  FMUL.FTZ R213, R36, c[0x0][0x2ec] ;  /* 0x0000bb0024d57a20 */ /* 0x000fe60000410000 */
[----:B------:R-:W1:Y:S01]  /*df30*/  MUFU.TANH R246, R246 ;  /* 0x000000f600f67308 */ /* 0x000e620000002400 */
[----:B------:R-:W-:Y:S01]  /*df40*/  FMUL.FTZ R211, R37, c[0x0][0x2ec] ;  /* 0x0000bb0025d37a20 */ /* 0x000fe20000410000 */
[C---:B------:R-:W-:Y:S01]  /*df50*/  HMMA.16816.F32.BF16 R48, R132.reuse, R122, R48 ;  /* 0x0000007a8430723c */ /* 0x040fe20000041830 */
[----:B------:R-:W1:Y:S01]  /*df60*/  LDSM.16.M88.4 R120, [R118+0x8c00] ;  /* 0x008c00007678783b */ /* 0x000e620000000200 */
[----:B------:R-:W-:Y:S04]  /*df70*/  DEPBAR.LE SB0, 0x0 ;  /* 0x000080000000791a */ /* 0x000fe80000000000 */
[----:B------:R-:W-:Y:S02]  /*df80*/  FMUL.FTZ R212, R38, c[0x0][0x2ec] ;  /* 0x0000bb0026d47a20 */ /* 0x000fe40000410000 */
[----:B------:R-:W1:Y:S01]  /*df90*/  MUFU.TANH R244, R244 ;  /* 0x000000f400f47308 */ /* 0x000e620000002400 */
[----:B------:R-:W-:Y:S01]  /*dfa0*/  FMUL.FTZ R214, R39, c[0x0][0x2ec] ;  /* 0x0000bb0027d67a20 */ /* 0x000fe20000410000 */
[----:B------:R-:W-:Y:S01]  /*dfb0*/  BAR.SYNC.DEFER_BLOCKING 0x0 ;  /* 0x0000000000007b1d */ /* 0x000fe20000010000 */
[C---:B--2---:R-:W-:Y:S05]  /*dfc0*/  HMMA.16816.F32.BF16 R52, R132.reuse, R124, R52 ;  /* 0x0000007c8434723c */ /* 0x044fea0000041834 */
[----:B-----5:R-:W-:Y:S02]  /*dfd0*/  FMUL.FTZ R205, R40, c[0x0][0x2ec] ;  /* 0x0000bb0028cd7a20 */ /* 0x020fe40000410000 */
[----:B------:R-:W2:Y:S01]  /*dfe0*/  MUFU.TANH R241, R241 ;  /* 0x000000f100f17308 */ /* 0x000ea20000002400 */
[C---:B------:R-:W-:Y:S04]  /*dff0*/  HMMA.16816.F32.BF16 R56, R132.reuse, R126, R56 ;  /* 0x0000007e8438723c */ /* 0x040fe80000041838 */
[----:B------:R-:W-:Y:S02]  /*e000*/  FMUL.FTZ R209, R41, c[0x0][0x2ec] ;  /* 0x0000bb0029d17a20 */ /* 0x000fe40000410000 */
[----:B------:R-:W-:Y:S02]  /*e010*/  FMUL.FTZ R216, R42, c[0x0][0x2ec] ;  /* 0x0000bb002ad87a20 */ /* 0x000fe40000410000 */
[----:B------:R-:W-:Y:S01]  /*e020*/  FMUL.FTZ R210, R43, c[0x0][0x2ec] ;  /* 0x0000bb002bd27a20 */ /* 0x000fe20000410000 */
        /* <DEDUP_REMOVED lines=9> */
[----:B------:R-:W-:Y:S02]  /*e0c0*/  FMUL.FTZ R204, R50, c[0x0][0x2ec] ;  /* 0x0000bb0032cc7a20 */ /* 0x000fe40000410000 */
[----:B------:R-:W-:Y:S01]  /*e0d0*/  FMUL.FTZ R202, R51, c[0x0][0x2ec] ;  /* 0x0000bb0033ca7a20 */ /* 0x000fe20000410000 */
        /* <DEDUP_REMOVED lines=11> */
[----:B----4-:R-:W-:Y:S02]  /*e190*/  FMUL.FTZ R195, R59, c[0x0][0x2ec] ;  /* 0x0000bb003bc37a20 */ /* 0x010fe40000410000 */
[----:B------:R-:W-:Y:S02]  /*e1a0*/  FMUL.FTZ R219, R60, c[0x0][0x2ec] ;  /* 0x0000bb003cdb7a20 */ /* 0x000fe40000410000 */
        /* <DEDUP_REMOVED lines=9> */
[----:B------:R-:W1:Y:S10]  /*e240*/  MUFU.TANH R236, R236 ;  /* 0x000000ec00ec7308 */ /* 0x000e740000002400 */
        /* <DEDUP_REMOVED lines=112> */
.L_x_1333:
        /* <DEDUP_REMOVED lines=91> */
.L_x_1332:
        /* <DEDUP_REMOVED lines=93> */
[----:B------:R-:W-:Y:S01]  /*f4d0*/  ISETP.GT.AND P0, PT, R176, R169, PT ;  /* 0x000000a9b000720c */ /* 0x000fe20003f04270 */
        /* <DEDUP_REMOVED lines=30> */
[C---:B------:R-:W-:Y:S01]  /*f6c0*/  FMUL.FTZ R27, R54.reuse, R95 ;  /* 0x0000005f361b7220 */ /* 0x040fe20000410000 */
[----:B------:R-:W-:Y:S01]  /*f6d0*/  LDSM.16.MT88.4 R100, [R116+0xac00] ;  /* 0x00ac00007464783b */ /* 0x000fe20000004200 */
[----:B------:R-:W-:Y:S01]  /*f6e0*/  FMUL.FTZ R24, R53, R92 ;  /* 0x0000005c35187220 */ /* 0x000fe20000410000 */
[----:B-1----:R-:W-:Y:S01]  /*f6f0*/  F2FP.BF16.PACK_AB R56, R131, R138 ;  /* 0x0000008a8338723e */ /* 0x002fe200000010ff */
[C---:B------:R-:W-:Y:S02]  /*f700*/  FMUL.FTZ R25, R53.reuse, R93 ;  /* 0x0000005d35197220 */ /* 0x040fe40000410000 */
[C---:B------:R-:W-:Y:S02]  /*f710*/  FMUL.FTZ R32, R53.reuse, R84 ;  /* 0x0000005435207220 */ /* 0x040fe40000410000 */
[C---:B------:R-:W-:Y:S01]  /*f720*/  FMUL.FTZ R33, R53.reuse, R85 ;  /* 0x0000005535217220 */ /* 0x040fe20000410000 */
[----:B------:R-:W-:Y:S01]  /*f730*/  MUFU.EX2 R121, R121 ;  /* 0x0000007900797308 */ /* 0x000fe20000000800 */
[C---:B------:R-:W-:Y:S02]  /*f740*/  FMUL.FTZ R34, R54.reuse, R86 ;  /* 0x0000005636227220 */ /* 0x040fe40000410000 */
[C---:B------:R-:W-:Y:S02]  /*f750*/  FMUL.FTZ R35, R54.reuse, R87 ;  /* 0x0000005736237220 */ /* 0x040fe40000410000 */
[C---:B------:R-:W-:Y:S02]  /*f760*/  FMUL.FTZ R40, R53.reuse, R76 ;  /* 0x0000004c35287220 */ /* 0x040fe40000410000 */
[----:B------:R-:W-:Y:S02]  /*f770*/  FMUL.FTZ R41, R53, R77 ;  /* 0x0000004d35297220 */ /* 0x000fe40000410000 */
[C---:B------:R-:W-:Y:S01]  /*f780*/  FMUL.FTZ R42, R54.reuse, R78 ;  /* 0x0000004e362a7220 */ /* 0x040fe20000410000 */
[----:B------:R-:W1:Y:S01]  /*f790*/  MUFU.EX2 R120, R120 ;  /* 0x0000007800787308 */ /* 0x000e620000000800 */
[----:B------:R-:W-:Y:S02]  /*f7a0*/  FMUL.FTZ R43, R54, R79 ;  /* 0x0000004f362b7220 */ /* 0x000fe40000410000 */
[--C-:B------:R-:W-:Y:S01]  /*f7b0*/  FFMA.FTZ R93, R243, c[0x0][0x23c], -R132.reuse ;  /* 0x00008f00f35d7a23 */ /* 0x100fe20000010884 */
[----:B--2---:R-:W-:Y:S01]  /*f7c0*/  F2FP.BF16.PACK_AB R57, R129, R136 ;  /* 0x000000888139723e */ /* 0x004fe200000010ff */
[--C-:B------:R-:W-:Y:S01]  /*f7d0*/  FFMA.FTZ R85, R241, c[0x0][0x23c], -R132.reuse ;  /* 0x00008f00f1557a23 */ /* 0x100fe20000010884 */
[----:B------:R-:W-:Y:S01]  /*f7e0*/  LDSM.16.MT88.4 R76, [R116+0xc400] ;  /* 0x00c40000744c783b */ /* 0x000fe20000004200 */
[--C-:B------:R-:W-:Y:S02]  /*f7f0*/  FFMA.FTZ R86, R239, c[0x0][0x23c], -R132.reuse ;  /* 0x00008f00ef567a23 */ /* 0x100fe40000010884 */
[--C-:B------:R-:W-:Y:S01]  /*f800*/  FFMA.FTZ R84, R244, c[0x0][0x23c], -R55.reuse ;  /* 0x00008f00f4547a23 */ /* 0x100fe20000010837 */
[----:B------:R-:W-:Y:S01]  /*f810*/  MUFU.EX2 R122, R122 ;  /* 0x0000007a007a7308 */ /* 0x000fe20000000800 */
[--C-:B------:R-:W-:Y:S02]  /*f820*/  FFMA.FTZ R87, R242, c[0x0][0x23c], -R55.reuse ;  /* 0x00008f00f2577a23 */ /* 0x100fe40000010837 */
[C---:B------:R-:W-:Y:S02]  /*f830*/  FMUL.FTZ R48, R53.reuse, R68 ;  /* 0x0000004435307220 */ /* 0x040fe40000410000 */
[----:B------:R-:W-:Y:S02]  /*f840*/  FMUL.FTZ R49, R53, R69 ;  /* 0x0000004535317220 */ /* 0x000fe40000410000 */
[C---:B------:R-:W-:Y:S02]  /*f850*/  FMUL.FTZ R50, R54.reuse, R70 ;  /* 0x0000004636327220 */ /* 0x040fe40000410000 */
[----:B------:R-:W-:Y:S01]  /*f860*/  FMUL.FTZ R51, R54, R71 ;  /* 0x0000004736337220 */ /* 0x000fe20000410000 */
[----:B------:R-:W2:Y:S01]  /*f870*/  MUFU.EX2 R117, R117 ;  /* 0x0000007500757308 */ /* 0x000ea20000000800 */
[----:B------:R-:W-:Y:S01]  /*f880*/  LDSM.16.MT88.4 R68, [R164+0xbc00] ;  /* 0x00bc0000a444783b */ /* 0x000fe20000004200 */
[--C-:B------:R-:W-:Y:S01]  /*f890*/  FFMA.FTZ R92, R235, c[0x0][0x23c], -R132.reuse ;  /* 0x00008f00eb5c7a23 */ /* 0x100fe20000010884 */
[----:B-1----:R-:W-:Y:S01]  /*f8a0*/  F2FP.BF16.PACK_AB R58, R120, R121 ;  /* 0x00000079783a723e */ /* 0x002fe200000010ff */
[--C-:B------:R-:W-:Y:S02]  /*f8b0*/  FFMA.FTZ R123, R223, c[0x0][0x23c], -R132.reuse ;  /* 0x00008f00df7b7a23 */ /* 0x100fe40000010884 */
[--C-:B------:R-:W-:Y:S02]  /*f8c0*/  FFMA.FTZ R133, R226, c[0x0][0x23c], -R55.reuse ;  /* 0x00008f00e2857a23 */ /* 0x100fe40000010837 */
[--C-:B------:R-:W-:Y:S02]  /*f8d0*/  FFMA.FTZ R134, R224, c[0x0][0x23c], -R55.reuse ;  /* 0x00008f00e0867a23 */ /* 0x100fe40000010837 */
[----:B------:R-:W-:Y:S01]  /*f8e0*/  MUFU.EX2 R93, R93 ;  /* 0x0000005d005d7308 */ /* 0x000fe20000000800 */
[--C-:B------:R-:W-:Y:S02]  /*f8f0*/  FFMA.FTZ R139, R214, c[0x0][0x23c], -R55.reuse ;  /* 0x00008f00d68b7a23 */ /* 0x100fe40000010837 */
[--C-:B------:R-:W-:Y:S02]  /*f900*/  FFMA.FTZ R141, R216, c[0x0][0x23c], -R55.reuse ;  /* 0x00008f00d88d7a23 */ /* 0x100fe40000010837 */
[--C-:B------:R-:W-:Y:S02]  /*f910*/  FFMA.FTZ R142, R210, c[0x0][0x23c], -R55.reuse ;  /* 0x00008f00d28e7a23 */ /* 0x100fe40000010837 */
[--C-:B------:R-:W-:Y:S02]  /*f920*/  FFMA.FTZ R144, R199, c[0x0][0x23c], -R132.reuse ;  /* 0x00008f00c7907a23 */ /* 0x100fe40000010884 */
[--C-:B------:R-:W-:Y:S01]  /*f930*/  FFMA.FTZ R148, R203, c[0x0][0x23c], -R132.reuse ;  /* 0x00008f00cb947a23 */ /* 0x100fe20000010884 */
[----:B------:R-:W-:Y:S01]  /*f940*/  MUFU.EX2 R85, R85 ;  /* 0x0000005500557308 */ /* 0x000fe20000000800 */
[--C-:B------:R-:W-:Y:S02]  /*f950*/  FFMA.FTZ R143, R206, c[0x0][0x23c], -R55.reuse ;  /* 0x00008f00ce8f7a23 */ /* 0x100fe40000010837 */
[--C-:B------:R-:W-:Y:S01]  /*f960*/  FFMA.FTZ R146, R208, c[0x0][0x23c], -R55.reuse ;  /* 0x00008f00d0927a23 */ /* 0x100fe20000010837 */
[----:B--2---:R-:W-:Y:S01]  /*f970*/  F2FP.BF16.PACK_AB R59, R117, R122 ;  /* 0x0000007a753b723e */ /* 0x004fe200000010ff */
[--C-:B------:R-:W-:Y:S02]  /*f980*/  FFMA.FTZ R145, R204, c[0x0][0x23c], -R55.reuse ;  /* 0x00008f00cc917a23 */ /* 0x100fe40000010837 */
[--C-:B------:R-:W-:Y:S02]  /*f990*/  FFMA.FTZ R150, R202, c[0x0][0x23c], -R55.reuse ;  /* 0x00008f00ca967a23 */ /* 0x100fe40000010837 */
        /* <DEDUP_REMOVED lines=8> */
[--C-:B------:R-:W-:Y:S02]  /*fa20*/  FFMA.FTZ R149, R196, c[0x0][0x23c], -R55.reuse ;  /* 0x00008f00c4957a23 */ /* 0x100fe40000010837 */
[C---:B------:R-:W-:Y:S03]  /*fa30*/  FMUL.FTZ R14, R54.reuse, R106 ;  /* 0x0000006a360e7220 */ /* 0x040fe60000410000 */
[----:B------:R-:W-:Y:S01]  /*fa40*/  MUFU.EX2 R87, R87 ;  /* 0x0000005700577308 */ /* 0x000fe20000000800 */
[----:B------:R-:W-:Y:S02]  /*fa50*/  FMUL.FTZ R15, R54, R107 ;  /* 0x0000006b360f7220 */ /* 0x000fe40000410000 */
[--C-:B------:R-:W-:Y:S02]  /*fa60*/  FFMA.FTZ R154, R195, c[0x0][0x23c], -R55.reuse ;  /* 0x00008f00c39a7a23 */ /* 0x100fe40000010837 */
[--C-:B------:R-:W-:Y:S02]  /*fa70*/  FFMA.FTZ R191, R191, c[0x0][0x23c], -R55.reuse ;  /* 0x00008f00bfbf7a23 */ /* 0x100fe40000010837 */
[--C-:B------:R-:W-:Y:S01]  /*fa80*/  FFMA.FTZ R194, R194, c[0x0][0x23c], -R55.reuse ;  /* 0x00008f00c2c27a23 */ /* 0x100fe20000010837 */
[C---:B------:R-:W-:Y:S02]  /*fa90*/  HMMA.16816.F32.BF16 R12, R56.reuse, R20, R12 ;  /* 0x00000014380c723c */ /* 0x040fe4000004180c */
[----:B------:R-:W-:Y:S01]  /*faa0*/  MUFU.EX2 R92, R92 ;  /* 0x0000005c005c7308 */ /* 0x000fe20000000800 */
[----:B------:R-:W-:Y:S02]  /*fab0*/  FFMA.FTZ R130, R229, c[0x0][0x23c], -R132 ;  /* 0x00008f00e5827a23 */ /* 0x000fe40000010884 */
[C---:B------:R-:W-:Y:S02]  /*fac0*/  FFMA.FTZ R188, R53.reuse, R188, R138 ;  /* 0x000000bc35bc7223 */ /* 0x040fe4000001008a */
[C---:B------:R-:W-:Y:S01]  /*fad0*/  FMUL.FTZ R20, R53.reuse, R96 ;  /* 0x0000006035147220 */ /* 0x040fe20000410000 */
[C---:B------:R-:W-:Y:S04]  /*fae0*/  HMMA.16816.F32.BF16 R16, R56.reuse, R22, R16 ;  /* 0x000000163810723c */ /* 0x040fe80000041810 */
[----:B------:R-:W-:Y:S01]  /*faf0*/  FMUL.FTZ R21, R53, R97 ;  /* 0x0000006135157220 */ /* 0x000fe20000410000 */
[----:B------:R-:W-:Y:S01]  /*fb00*/  MUFU.EX2 R124, R124 ;  /* 0x0000007c007c7308 */ /* 0x000fe20000000800 */
[--C-:B------:R-:W-:Y:S02]  /*fb10*/  FFMA.FTZ R96, R237, c[0x0][0x23c], -R132.reuse ;  /* 0x00008f00ed607a23 */ /* 0x100fe40000010884 */
[C---:B------:R-:W-:Y:S04]  /*fb20*/  FMUL.FTZ R22, R54.reuse, R98 ;  /* 0x0000006236167220 */ /* 0x040fe80000410000 */
[----:B------:R-:W-:Y:S02]  /*fb30*/  FMUL.FTZ R23, R54, R99 ;  /* 0x0000006336177220 */ /* 0x000fe40000410000 */
[----:B------:R-:W-:Y:S01]  /*fb40*/  FFMA.FTZ R99, R233, c[0x0][0x23c], -R132 ;  /* 0x00008f00e9637a23 */ /* 0x000fe20000010884 */
[----:B------:R-:W-:Y:S01]  /*fb50*/  MUFU.EX2 R96, R96 ;  /* 0x0000006000607308 */ /* 0x000fe20000000800 */
[--C-:B------:R-:W-:Y:S02]  /*fb60*/  FFMA.FTZ R98, R238, c[0x0][0x23c], -R55.reuse ;  /* 0x00008f00ee627a23 */ /* 0x100fe40000010837 */
[--C-:B------:R-:W-:Y:S01]  /*fb70*/  FFMA.FTZ R97, R234, c[0x0][0x23c], -R55.reuse ;  /* 0x00008f00ea617a23 */ /* 0x100fe20000010837 */
[C---:B------:R-:W-:Y:S03]  /*fb80*/  HMMA.16816.F32.BF16 R20, R56.reuse, R28, R20 ;  /* 0x0000001c3814723c */ /* 0x040fe60000041814 */
[--C-:B------:R-:W-:Y:S02]  /*fb90*/  FFMA.FTZ R138, R212, c[0x0][0x23c], -R55.reuse ;  /* 0x00008f00d48a7a23 */ /* 0x100fe40000010837 */
[----:B------:R-:W-:Y:S01]  /*fba0*/  FADD.FTZ R188, R131, R188 ;  /* 0x000000bc83bc7221 */ /* 0x000fe20000010000 */
        /* <DEDUP_REMOVED lines=8> */
[----:B------:R-:W-:Y:S02]  /*fc30*/  FFMA.FTZ R90, R245, c[0x0][0x23c], -R132 ;  /* 0x00008f00f55a7a23 */ /* 0x000fe40000010884 */
[--C-:B------:R-:W-:Y:S02]  /*fc40*/  FFMA.FTZ R91, R236, c[0x0][0x23c], -R55.reuse ;  /* 0x00008f00ec5b7a23 */ /* 0x100fe40000010837 */
[----:B------:R-:W-:Y:S01]  /*fc50*/  FADD.FTZ R121, R121, R188 ;  /* 0x000000bc79797221 */ /* 0x000fe20000010000 */
[C---:B------:R-:W-:Y:S01]  /*fc60*/  HMMA.16816.F32.BF16 R28, R56.reuse, R36, R28 ;  /* 0x00000024381c723c */ /* 0x040fe2000004181c */
[----:B------:R-:W1:Y:S02]  /*fc70*/  MUFU.EX2 R90, R90 ;  /* 0x0000005a005a7308 */ /* 0x000e640000000800 */
        /* <DEDUP_REMOVED lines=9> */
[----:B------:R-:W2:Y:S01]  /*fd10*/  MUFU.EX2 R81, R81 ;  /* 0x0000005100517308 */ /* 0x000ea20000000800 */
[--C-:B------:R-:W-:Y:S02]  /*fd20*/  FFMA.FTZ R137, R205, c[0x0][0x23c], -R132.reuse ;  /* 0x00008f00cd897a23 */ /* 0x100fe40000010884 */
[--C-:B------:R-:W-:Y:S02]  /*fd30*/  FFMA.FTZ R140, R209, c[0x0][0x23c], -R132.reuse ;  /* 0x00008f00d18c7a23 */ /* 0x100fe40000010884 */
[--C-:B------:R-:W-:Y:S01]  /*fd40*/  FFMA.FTZ R147, R217, c[0x0][0x23c], -R132.reuse ;  /* 0x00008f00d9937a23 */ /* 0x100fe20000010884 */
[C---:B------:R-:W-:Y:S03]  /*fd50*/  HMMA.16816.F32.BF16 R36, R56.reuse, R44, R36 ;  /* 0x0000002c3824723c */ /* 0x040fe60000041824 */
[--C-:B------:R-:W-:Y:S01]  /*fd60*/  FFMA.FTZ R152, R218, c[0x0][0x23c], -R132.reuse ;  /* 0x00008f00da987a23 */ /* 0x100fe20000010884 */
[----:B------:R-:W-:Y:S01]  /*fd70*/  MUFU.EX2 R128, R128 ;  /* 0x0000008000807308 */ /* 0x000fe20000000800 */
[----:B------:R-:W-:Y:S02]  /*fd80*/  FFMA.FTZ R207, R207, c[0x0][0x23c], -R132 ;  /* 0x00008f00cfcf7a23 */ /* 0x000fe40000010884 */
[C---:B------:R-:W-:Y:S01]  /*fd90*/  FMUL.FTZ R44, R53.reuse, R72 ;  /* 0x00000048352c7220 */ /* 0x040fe20000410000 */
[C---:B------:R-:W-:Y:S04]  /*fda0*/  HMMA.16816.F32.BF16 R40, R56.reuse, R46, R40 ;  /* 0x0000002e3828723c */ /* 0x040fe80000041828 */
[----:B------:R-:W-:Y:S02]  /*fdb0*/  FMUL.FTZ R45, R53, R73 ;  /* 0x00000049352d7220 */ /* 0x000fe40000410000 */
[----:B------:R-:W-:Y:S01]  /*fdc0*/  MUFU.EX2 R127, R127 ;  /* 0x0000007f007f7308 */ /* 0x000fe20000000800 */
[C---:B------:R-:W-:Y:S02]  /*fdd0*/  FMUL.FTZ R46, R54.reuse, R74 ;  /* 0x0000004a362e7220 */ /* 0x040fe40000410000 */
[C---:B------:R-:W-:Y:S02]  /*fde0*/  FMUL.FTZ R47, R54.reuse, R75 ;  /* 0x0000004b362f7220 */ /* 0x040fe40000410000 */
[----:B------:R-:W-:Y:S01]  /*fdf0*/  LDSM.16.MT88.4 R72, [R164+0xc000] ;  /* 0x00c00000a448783b */ /* 0x000fe20000004200 */
[----:B------:R-:W-:Y:S02]  /*fe00*/  FFMA.FTZ R54, R54, R187, R136 ;  /* 0x000000bb36367223 */ /* 0x000fe40000010088 */
[----:B------:R-:W-:Y:S02]  /*fe10*/  FFMA.FTZ R187, R3, c[0x0][0x23c], -R55 ;  /* 0x00008f0003bb7a23 */ /* 0x000fe40000010837 */
[C---:B------:R-:W-:Y:S01]  /*fe20*/  HMMA.16816.F32.BF16 R44, R56.reuse, R60, R44 ;  /* 0x0000003c382c723c */ /* 0x040fe2000004182c */
[----:B------:R-:W-:Y:S02]  /*fe30*/  MUFU.EX2 R126, R126 ;  /* 0x0000007e007e7308 */ /* 0x000fe40000000800 */
[----:B------:R-:W-:Y:S02]  /*fe40*/  FADD.FTZ R53, R129, R54 ;  /* 0x0000003681357221 */ /* 0x000fe40000010000 */
[----:B------:R-:W-:Y:S02]  /*fe50*/  FFMA.FTZ R136, R211, c[0x0][0x23c], -R132 ;  /* 0x00008f00d3887a23 */ /* 0x000fe40000010884 */
[----:B------:R-:W-:Y:S01]  /*fe60*/  FADD.FTZ R54, R122, R53 ;  /* 0x000000357a367221 */ /* 0x000fe20000010000 */
[----:B------:R-:W-:Y:S01]  /*fe70*/  HMMA.16816.F32.BF16 R48, R56, R62, R48 ;  /* 0x0000003e3830723c */ /* 0x000fe20000041830 */
[----:B------:R-:W3:Y:S02]  /*fe80*/  LDSM.16.MT88.4 R60, [R116+0x9400] ;  /* 0x00940000743c783b */ /* 0x000ee40000004200 */
[----:B------:R-:W4:Y:S01]  /*fe90*/  MUFU.EX2 R91, R91 ;  /* 0x0000005b005b7308 */ /* 0x000f220000000800 */
[----:B------:R-:W-:Y:S02]  /*fea0*/  FADD.FTZ R53, R120, R121 ;  /* 0x0000007978357221 */ /* 0x000fe40000010000 */
[----:B------:R-:W-:Y:S01]  /*feb0*/  FADD.FTZ R54, R117, R54 ;  /* 0x0000003675367221 */ /* 0x000fe20000010000 */
[----:B-1----:R-:W-:Y:S01]  /*fec0*/  F2FP.BF16.PACK_AB R56, R93, R90 ;  /* 0x0000005a5d38723e */ /* 0x002fe200000010ff */
[----:B------:R-:W-:Y:S01]  /*fed0*/  FADD.FTZ R80, R90, R53 ;  /* 0x000000355a507221 */ /* 0x000fe20000010000 */
[----:B--2---:R-:W-:Y:S03]  /*fee0*/  F2FP.BF16.PACK_AB R57, R84, R81 ;  /* 0x000000515439723e */ /* 0x004fe600000010ff */
[----:B------:R-:W-:Y:S01]  /*fef0*/  F2FP.BF16.PACK_AB R58, R86, R85 ;  /* 0x00000055563a723e */ /* 0x000fe200000010ff */
[----:B------:R-:W1:Y:S01]  /*ff00*/  MUFU.EX2 R89, R89 ;  /* 0x0000005900597308 */ /* 0x000e620000000800 */
[----:B------:R-:W-:Y:S01]  /*ff10*/  F2FP.BF16.PACK_AB R59, R88, R87 ;  /* 0x00000057583b723e */ /* 0x000fe200000010ff */
[--C-:B------:R-:W-:Y:S02]  /*ff20*/  FFMA.FTZ R121, R200, c[0x0][0x23c], -R55.reuse ;  /* 0x00008f00c8797a23 */ /* 0x100fe40000010837 */
[--C-:B------:R-:W-:Y:S02]  /*ff30*/  FFMA.FTZ R122, R198, c[0x0][0x23c], -R55.reuse ;  /* 0x00008f00c67a7a23 */ /* 0x100fe40000010837 */
[----:B------:R-:W-:Y:S02]  /*ff40*/  FFMA.FTZ R90, R52, c[0x0][0x23c], -R55 ;  /* 0x00008f00345a7a23 */ /* 0x000fe40000010837 */
[C---:B------:R-:W-:Y:S02]  /*ff50*/  HMMA.16816.F32.BF16 R4, R56.reuse, R64, R4 ;  /* 0x000000403804723c */ /* 0x040fe40000041804 */
[----:B------:R-:W-:Y:S01]  /*ff60*/  MUFU.EX2 R125, R125 ;  /* 0x0000007d007d7308 */ /* 0x000fe20000000800 */
[--C-:B------:R-:W-:Y:S02]  /*ff70*/  FFMA.FTZ R215, R215, c[0x0][0x23c], -R132.reuse ;  /* 0x00008f00d7d77a23 */ /* 0x100fe40000010884 */
[--C-:B------:R-:W-:Y:S02]  /*ff80*/  FFMA.FTZ R219, R219, c[0x0][0x23c], -R132.reuse ;  /* 0x00008f00dbdb7a23 */ /* 0x100fe40000010884 */
[--C-:B------:R-:W-:Y:S01]  /*ff90*/  FFMA.FTZ R220, R220, c[0x0][0x23c], -R132.reuse ;  /* 0x00008f00dcdc7a23 */ /* 0x100fe20000010884 */
[C---:B------:R-:W-:Y:S01]  /*ffa0*/  HMMA.16816.F32.BF16 R8, R56.reuse, R66, R8 ;  /* 0x000000423808723c */ /* 0x040fe20000041808 */
[----:B------:R-:W2:Y:S03]  /*ffb0*/  LDSM.16.MT88.4 R64, [R164+0xb400] ;  /* 0x00b40000a440783b */ /* 0x000ea60000004200 */
[----:B------:R-:W-:Y:S01]  /*ffc0*/  MUFU.EX2 R123, R123 ;  /* 0x0000007b007b7308 */ /* 0x000fe20000000800 */
[--C-:B------:R-:W-:Y:S02]  /*ffd0*/  FFMA.FTZ R221, R221, c[0x0][0x23c], -R132.reuse ;  /* 0x00008f00dddd7a23 */ /* 0x100fe40000010884 */
[----:B------:R-:W-:Y:S01]  /*ffe0*/  FFMA.FTZ R132, R222, c[0x0][0x23c], -R132 ;  /* 0x00008f00de847a23 */ /* 0x000fe20000010884 */
[C---:B---3--:R-:W-:Y:S06]  /*fff0*/  HMMA.16816.F32.BF16 R12, R56.reuse, R60, R12 ;  /* 0x0000003c380c723c */ /* 0x048fec000004180c */
[----:B------:R-:W-:Y:S02]  /*10000*/  MUFU.EX2 R133, R133 ;  /* 0x0000008500857308 */ /* 0x000fe40000000800 */
[C---:B------:R-:W-:Y:S01]  /*10010*/  HMMA.16816.F32.BF16 R16, R56.reuse, R62, R16 ;  /* 0x0000003e3810723c */ /* 0x040fe20000041810 */
[----:B------:R-:W3:Y:S07]  /*10020*/  LDSM.16.MT88.4 R60, [R116+0xb400] ;  /* 0x00b40000743c783b */ /* 0x000eee0000004200 */
[----:B------:R-:W-:Y:S10]  /*10030*/  MUFU.EX2 R129, R197 ;  /* 0x000000c500817308 */ /* 0x000ff40000000800 */
[----:B------:R-:W-:Y:S01]  /*10040*/  MUFU.EX2 R144, R144 ;  /* 0x0000009000907308 */ /* 0x000fe20000000800 */
[C---:B--2---:R-:W-:Y:S09]  /*10050*/  HMMA.16816.F32.BF16 R20, R56.reuse, R64, R20 ;  /* 0x000000403814723c */ /* 0x044ff20000041814 */
[----:B------:R-:W-:Y:S01]  /*10060*/  MUFU.EX2 R143, R143 ;  /* 0x0000008f008f7308 */ /* 0x000fe20000000800 */
[C---:B------:R-:W-:Y:S01]  /*10070*/  HMMA.16816.F32.BF16 R24, R56.reuse, R66, R24 ;  /* 0x000000423818723c */ /* 0x040fe20000041818 */
[----:B------:R-:W2:Y:S08]  /*10080*/  LDSM.16.MT88.4 R64, [R164+0xd400] ;  /* 0x00d40000a440783b */ /* 0x000eb00000004200 */
[----:B------:R-:W-:Y:S01]  /*10090*/  MUFU.EX2 R146, R146 ;  /* 0x0000009200927308 */ /* 0x000fe20000000800 */
[C---:B---3--:R-:W-:Y:S09]  /*100a0*/  HMMA.16816.F32.BF16 R28, R56.reuse, R60, R28 ;  /* 0x0000003c381c723c */ /* 0x048ff2000004181c */
[----:B------:R-:W-:Y:S01]  /*100b0*/  MUFU.EX2 R131, R201 ;  /* 0x000000c900837308 */ /* 0x000fe20000000800 */
[C---:B------:R-:W-:Y:S01]  /*100c0*/  HMMA.16816.F32.BF16 R32, R56.reuse, R62, R32 ;  /* 0x0000003e3820723c */ /* 0x040fe20000041820 */
[----:B------:R-:W3:Y:S08]  /*100d0*/  LDSM.16.MT88.4 R60, [R116+0xd400] ;  /* 0x00d40000743c783b */ /* 0x000ef00000004200 */
[----:B------:R-:W-:Y:S10]  /*100e0*/  MUFU.EX2 R148, R148 ;  /* 0x0000009400947308 */ /* 0x000ff40000000800 */
[----:B------:R-:W-:Y:S01]  /*100f0*/  MUFU.EX2 R145, R145 ;  /* 0x0000009100917308 */ /* 0x000fe20000000800 */
[C---:B--2---:R-:W-:Y:S09]  /*10100*/  HMMA.16816.F32.BF16 R36, R56.reuse, R64, R36 ;  /* 0x000000403824723c */ /* 0x044ff20000041824 */
[----:B------:R-:W-:Y:S01]  /*10110*/  MUFU.EX2 R150, R150 ;  /* 0x0000009600967308 */ /* 0x000fe20000000800 */
[C---:B------:R-:W-:Y:S01]  /*10120*/  HMMA.16816.F32.BF16 R40, R56.reuse, R66, R40 ;  /* 0x000000423828723c */ /* 0x040fe20000041828 */
[----:B------:R-:W2:Y:S08]  /*10130*/  LDSM.16.MT88.4 R64, [R164+0x9800] ;  /* 0x00980000a440783b */ /* 0x000eb00000004200 */
[----:B------:R-:W5:Y:S01]  /*10140*/  MUFU.EX2 R97, R97 ;  /* 0x0000006100617308 */ /* 0x000f620000000800 */
[C---:B---3--:R-:W-:Y:S09]  /*10150*/  HMMA.16816.F32.BF16 R44, R56.reuse, R60, R44 ;  /* 0x0000003c382c723c */ /* 0x048ff2000004182c */
[----:B------:R-:W-:Y:S01]  /*10160*/  MUFU.EX2 R130, R130 ;  /* 0x0000008200827308 */ /* 0x000fe20000000800 */
[----:B------:R-:W-:Y:S01]  /*10170*/  HMMA.16816.F32.BF16 R48, R56, R62, R48 ;  /* 0x0000003e3830723c */ /* 0x000fe20000041830 */
[----:B------:R-:W3:Y:S08]  /*10180*/  LDSM.16.MT88.4 R60, [R116+0x9800] ;  /* 0x00980000743c783b */ /* 0x000ef00000004200 */
[----:B------:R-:W-:Y:S03]  /*10190*/  MUFU.EX2 R134, R134 ;  /* 0x0000008600867308 */ /* 0x000fe60000000800 */
[----:B------:R-:W-:Y:S02]  /*101a0*/  F2FP.BF16.PACK_AB R56, R99, R92 ;  /* 0x0000005c6338723e */ /* 0x000fe400000010ff */
[----:B----4-:R-:W-:Y:S02]  /*101b0*/  F2FP.BF16.PACK_AB R57, R91, R98 ;  /* 0x000000625b39723e */ /* 0x010fe400000010ff */
[----:B-1----:R-:W-:Y:S02]  /*101c0*/  F2FP.BF16.PACK_AB R58, R96, R89 ;  /* 0x00000059603a723e */ /* 0x002fe400000010ff */
[----:B-----5:R-:W-:Y:S01]  /*101d0*/  F2FP.BF16.PACK_AB R59, R124, R97 ;  /* 0x000000617c3b723e */ /* 0x020fe200000010ff */
[----:B------:R-:W-:Y:S06]  /*101e0*/  MUFU.EX2 R135, R135 ;  /* 0x0000008700877308 */ /* 0x000fec0000000800 */
[C---:B--2---:R-:W-:Y:S04]  /*101f0*/  HMMA.16816.F32.BF16 R4, R56.reuse, R64, R4 ;  /* 0x000000403804723c */ /* 0x044fe80000041804 */
[----:B------:R-:W-:Y:S04]  /*10200*/  MUFU.EX2 R136, R136 ;  /* 0x0000008800887308 */ /* 0x000fe80000000800 */
[C---:B------:R-:W-:Y:S01]  /*10210*/  HMMA.16816.F32.BF16 R8, R56.reuse, R66, R8 ;  /* 0x000000423808723c */ /* 0x040fe20000041808 */
[----:B------:R-:W1:Y:S05]  /*10220*/  LDSM.16.MT88.4 R64, [R164+0xb800] ;  /* 0x00b80000a440783b */ /* 0x000e6a0000004200 */
[----:B------:R-:W-:Y:S02]  /*10230*/  MUFU.EX2 R138, R138 ;  /* 0x0000008a008a7308 */ /* 0x000fe40000000800 */
[C---:B---3--:R-:W-:Y:S08]  /*10240*/  HMMA.16816.F32.BF16 R12, R56.reuse, R60, R12 ;  /* 0x0000003c380c723c */ /* 0x048ff0000004180c */
        /* <DEDUP_REMOVED lines=14> */
[----:B------:R-:W3:Y:S10]  /*10330*/  MUFU.EX2 R117, R215 ;  /* 0x000000d700757308 */ /* 0x000ef40000000800 */
[----:B------:R-:W-:Y:S01]  /*10340*/  MUFU.EX2 R121, R121 ;  /* 0x0000007900797308 */ /* 0x000fe20000000800 */
[C---:B-1----:R-:W-:Y:S09]  /*10350*/  HMMA.16816.F32.BF16 R36, R56.reuse, R64, R36 ;  /* 0x000000403824723c */ /* 0x042ff20000041824 */
[----:B------:R-:W1:Y:S01]  /*10360*/  MUFU.EX2 R122, R122 ;  /* 0x0000007a007a7308 */ /* 0x000e620000000800 */
[C---:B------:R-:W-:Y:S01]  /*10370*/  HMMA.16816.F32.BF16 R40, R56.reuse, R66, R40 ;  /* 0x000000423828723c */ /* 0x040fe20000041828 */
[----:B------:R-:W4:Y:S02]  /*10380*/  LDSM.16.MT88.4 R64, [R164+0x9c00] ;  /* 0x009c0000a440783b */ /* 0x000f240000004200 */
[----:B---3--:R-:W-:Y:S06]  /*10390*/  F2FP.BF16.PACK_AB R52, R117, R120 ;  /* 0x000000787534723e */ /* 0x008fec00000010ff */
[----:B------:R-:W-:Y:S01]  /*103a0*/  MUFU.EX2 R147, R147 ;  /* 0x0000009300937308 */ /* 0x000fe20000000800 */
[C---:B--2---:R-:W-:Y:S09]  /*103b0*/  HMMA.16816.F32.BF16 R44, R56.reuse, R60, R44 ;  /* 0x0000003c382c723c */ /* 0x044ff2000004182c */
[----:B------:R-:W-:Y:S01]  /*103c0*/  MUFU.EX2 R152, R152 ;  /* 0x0000009800987308 */ /* 0x000fe20000000800 */
[----:B------:R-:W-:Y:S01]  /*103d0*/  HMMA.16816.F32.BF16 R48, R56, R62, R48 ;  /* 0x0000003e3830723c */ /* 0x000fe20000041830 */
[----:B------:R-:W2:Y:S02]  /*103e0*/  LDSM.16.MT88.4 R60, [R116+0x9c00] ;  /* 0x009c0000743c783b */ /* 0x000ea40000004200 */
[----:B-1----:R-:W-:Y:S04]  /*103f0*/  F2FP.BF16.PACK_AB R53, R122, R121 ;  /* 0x000000797a35723e */ /* 0x002fe800000010ff */
[----:B------:R-:W-:Y:S02]  /*10400*/  F2FP.BF16.PACK_AB R56, R127, R128 ;  /* 0x000000807f38723e */ /* 0x000fe400000010ff */
[----:B------:R-:W-:Y:S01]  /*10410*/  F2FP.BF16.PACK_AB R57, R125, R126 ;  /* 0x0000007e7d39723e */ /* 0x000fe200000010ff */
[----:B------:R-:W-:Y:S02]  /*10420*/  MUFU.EX2 R149, R149 ;  /* 0x0000009500957308 */ /* 0x000fe40000000800 */
[----:B------:R-:W-:Y:S02]  /*10430*/  F2FP.BF16.PACK_AB R58, R130, R123 ;  /* 0x0000007b823a723e */ /* 0x000fe400000010ff */
[----:B------:R-:W-:Y:S06]  /*10440*/  F2FP.BF16.PACK_AB R59, R134, R133 ;  /* 0x00000085863b723e */ /* 0x000fec00000010ff */
[----:B------:R-:W1:Y:S01]  /*10450*/  MUFU.EX2 R154, R154 ;  /* 0x0000009a009a7308 */ /* 0x000e620000000800 */
[C---:B----4-:R-:W-:Y:S08]  /*10460*/  HMMA.16816.F32.BF16 R4, R56.reuse, R64, R4 ;  /* 0x000000403804723c */ /* 0x050ff00000041804 */
[C---:B------:R-:W-:Y:S01]  /*10470*/  HMMA.16816.F32.BF16 R8, R56.reuse, R66, R8 ;  /* 0x000000423808723c */ /* 0x040fe20000041808 */
[----:B------:R-:W3:Y:S01]  /*10480*/  LDSM.16.MT88.4 R64, [R116+0xbc00] ;  /* 0x00bc00007440783b */ /* 0x000ee20000004200 */
[----:B------:R-:W-:Y:S06]  /*10490*/  MUFU.EX2 R219, R219 ;  /* 0x000000db00db7308 */ /* 0x000fec0000000800 */
[C---:B--2---:R-:W-:Y:S04]  /*104a0*/  HMMA.16816.F32.BF16 R12, R56.reuse, R60, R12 ;  /* 0x0000003c380c723c */ /* 0x044fe8000004180c */
[----:B------:R-:W-:Y:S01]  /*104b0*/  MUFU.EX2 R220, R220 ;  /* 0x000000dc00dc7308 */ /* 0x000fe20000000800 */
[----:B-1----:R-:W-:Y:S03]  /*104c0*/  F2FP.BF16.PACK_AB R55, R154, R149 ;  /* 0x000000959a37723e */ /* 0x002fe600000010ff */
[C---:B------:R-:W-:Y:S01]  /*104d0*/  HMMA.16816.F32.BF16 R16, R56.reuse, R62, R16 ;  /* 0x0000003e3810723c */ /* 0x040fe20000041810 */
[----:B------:R-:W1:Y:S05]  /*104e0*/  LDSM.16.MT88.4 R60, [R164+0xdc00] ;  /* 0x00dc0000a43c783b */ /* 0x000e6a0000004200 */
[----:B------:R-:W-:Y:S02]  /*104f0*/  MUFU.EX2 R3, R191 ;  /* 0x000000bf00037308 */ /* 0x000fe40000000800 */
[C---:B------:R-:W-:Y:S08]  /*10500*/  HMMA.16816.F32.BF16 R20, R56.reuse, R68, R20 ;  /* 0x000000443814723c */ /* 0x040ff00000041814 */
[----:B------:R-:W-:Y:S01]  /*10510*/  MUFU.EX2 R221, R221 ;  /* 0x000000dd00dd7308 */ /* 0x000fe20000000800 */
[C---:B------:R-:W-:Y:S01]  /*10520*/  HMMA.16816.F32.BF16 R24, R56.reuse, R70, R24 ;  /* 0x000000463818723c */ /* 0x040fe20000041818 */
[----:B------:R-:W2:Y:S08]  /*10530*/  LDSM.16.MT88.4 R68, [R116+0xdc00] ;  /* 0x00dc00007444783b */ /* 0x000eb00000004200 */
[----:B------:R-:W4:Y:S01]  /*10540*/  MUFU.EX2 R132, R132 ;  /* 0x0000008400847308 */ /* 0x000f220000000800 */
[C---:B---3--:R-:W-:Y:S08]  /*10550*/  HMMA.16816.F32.BF16 R28, R56.reuse, R64, R28 ;  /* 0x00000040381c723c */ /* 0x048ff0000004181c */
[C---:B------:R-:W-:Y:S01]  /*10560*/  HMMA.16816.F32.BF16 R32, R56.reuse, R66, R32 ;  /* 0x000000423820723c */ /* 0x040fe20000041820 */
[----:B------:R-:W3:Y:S01]  /*10570*/  LDSM.16.MT88.4 R64, [R164+0xa000] ;  /* 0x00a00000a440783b */ /* 0x000ee20000004200 */
[----:B------:R-:W-:Y:S06]  /*10580*/  MUFU.EX2 R187, R187 ;  /* 0x000000bb00bb7308 */ /* 0x000fec0000000800 */
[C---:B-1----:R-:W-:Y:S08]  /*10590*/  HMMA.16816.F32.BF16 R36, R56.reuse, R60, R36 ;  /* 0x0000003c3824723c */ /* 0x042ff00000041824 */
[C---:B------:R-:W-:Y:S01]  /*105a0*/  HMMA.16816.F32.BF16 R40, R56.reuse, R62, R40 ;  /* 0x0000003e3828723c */ /* 0x040fe20000041828 */
[----:B------:R-:W1:Y:S07]  /*105b0*/  LDSM.16.MT88.4 R60, [R116+0xa000] ;  /* 0x00a00000743c783b */ /* 0x000e6e0000004200 */
[C---:B--2---:R-:W-:Y:S08]  /*105c0*/  HMMA.16816.F32.BF16 R44, R56.reuse, R68, R44 ;  /* 0x00000044382c723c */ /* 0x044ff0000004182c */
[----:B------:R-:W-:Y:S01]  /*105d0*/  HMMA.16816.F32.BF16 R48, R56, R70, R48 ;  /* 0x000000463830723c */ /* 0x000fe20000041830 */
[----:B------:R-:W2:Y:S06]  /*105e0*/  LDSM.16.MT88.4 R68, [R116+0xc000] ;  /* 0x00c000007444783b */ /* 0x000eac0000004200 */
[----:B------:R-:W-:Y:S02]  /*105f0*/  F2FP.BF16.PACK_AB R56, R136, R135 ;  /* 0x000000878838723e */ /* 0x000fe400000010ff */
[----:B------:R-:W-:Y:S03]  /*10600*/  F2FP.BF16.PACK_AB R57, R139, R138 ;  /* 0x0000008a8b39723e */ /* 0x000fe600000010ff */
[----:B------:R-:W-:Y:S02]  /*10610*/  F2FP.BF16.PACK_AB R58, R140, R137 ;  /* 0x000000898c3a723e */ /* 0x000fe400000010ff */
[----:B------:R-:W-:Y:S07]  /*10620*/  F2FP.BF16.PACK_AB R59, R142, R141 ;  /* 0x0000008d8e3b723e */ /* 0x000fee00000010ff */
[C---:B---3--:R-:W-:Y:S08]  /*10630*/  HMMA.16816.F32.BF16 R4, R56.reuse, R64, R4 ;  /* 0x000000403804723c */ /* 0x048ff00000041804 */
        /* <DEDUP_REMOVED lines=8> */
[C---:B--2---:R-:W-:Y:S08]  /*106c0*/  HMMA.16816.F32.BF16 R28, R56.reuse, R68, R28 ;  /* 0x00000044381c723c */ /* 0x044ff0000004181c */
[C---:B------:R-:W-:Y:S01]  /*106d0*/  HMMA.16816.F32.BF16 R32, R56.reuse, R70, R32 ;  /* 0x000000463820723c */ /* 0x040fe20000041820 */
[----:B------:R-:W2:Y:S07]  /*106e0*/  LDSM.16.MT88.4 R68, [R164+0xa400] ;  /* 0x00a40000a444783b */ /* 0x000eae0000004200 */
[C---:B---3--:R-:W-:Y:S08]  /*106f0*/  HMMA.16816.F32.BF16 R36, R56.reuse, R64, R36 ;  /* 0x000000403824723c */ /* 0x048ff00000041824 */
[C---:B------:R-:W-:Y:S01]  /*10700*/  HMMA.16816.F32.BF16 R40, R56.reuse, R66, R40 ;  /* 0x000000423828723c */ /* 0x040fe20000041828 */
[----:B------:R-:W3:Y:S07]  /*10710*/  LDSM.16.MT88.4 R64, [R116+0xa400] ;  /* 0x00a400007440783b */ /* 0x000eee0000004200 */
[C---:B-1----:R-:W-:Y:S08]  /*10720*/  HMMA.16816.F32.BF16 R44, R56.reuse, R60, R44 ;  /* 0x0000003c382c723c */ /* 0x042ff0000004182c */
[----:B------:R-:W-:Y:S01]  /*10730*/  HMMA.16816.F32.BF16 R48, R56, R62, R48 ;  /* 0x0000003e3830723c */ /* 0x000fe20000041830 */
[----:B------:R-:W1:Y:S06]  /*10740*/  LDSM.16.MT88.4 R60, [R164+0xe400] ;  /* 0x00e40000a43c783b */ /* 0x000e6c0000004200 */
[----:B------:R-:W-:Y:S02]  /*10750*/  F2FP.BF16.PACK_AB R56, R144, R129 ;  /* 0x000000819038723e */ /* 0x000fe400000010ff */
[----:B------:R-:W-:Y:S03]  /*10760*/  F2FP.BF16.PACK_AB R57, R146, R143 ;  /* 0x0000008f9239723e */ /* 0x000fe600000010ff */
[----:B------:R-:W-:Y:S02]  /*10770*/  F2FP.BF16.PACK_AB R58, R148, R131 ;  /* 0x00000083943a723e */ /* 0x000fe400000010ff */
[----:B------:R-:W-:Y:S07]  /*10780*/  F2FP.BF16.PACK_AB R59, R150, R145 ;  /* 0x00000091963b723e */ /* 0x000fee00000010ff */
        /* <DEDUP_REMOVED lines=8> */
[----:B------:R-:W5:Y:S07]  /*10810*/  LDSM.16.MT88.4 R72, [R116+0xa800] ;  /* 0x00a800007448783b */ /* 0x000f6e0000004200 */
[C---:B------:R-:W-:Y:S08]  /*10820*/  HMMA.16816.F32.BF16 R28, R56.reuse, R76, R28 ;  /* 0x0000004c381c723c */ /* 0x040ff0000004181c */
[C---:B------:R-:W-:Y:S01]  /*10830*/  HMMA.16816.F32.BF16 R32, R56.reuse, R78, R32 ;  /* 0x0000004e3820723c */ /* 0x040fe20000041820 */
[----:B------:R-:W-:Y:S07]  /*10840*/  LDSM.16.MT88.4 R76, [R116+0xc800] ;  /* 0x00c80000744c783b */ /* 0x000fee0000004200 */
[C---:B-1----:R-:W-:Y:S08]  /*10850*/  HMMA.16816.F32.BF16 R36, R56.reuse, R60, R36 ;  /* 0x0000003c3824723c */ /* 0x042ff00000041824 */
[C---:B------:R-:W-:Y:S01]  /*10860*/  HMMA.16816.F32.BF16 R40, R56.reuse, R62, R40 ;  /* 0x0000003e3828723c */ /* 0x040fe20000041828 */
[----:B------:R-:W1:Y:S07]  /*10870*/  LDSM.16.MT88.4 R60, [R164+0xc800] ;  /* 0x00c80000a43c783b */ /* 0x000e6e0000004200 */
[C---:B--2---:R-:W-:Y:S07]  /*10880*/  HMMA.16816.F32.BF16 R44, R56.reuse, R68, R44 ;  /* 0x00000044382c723c */ /* 0x044fee000004182c */
[----:B------:R-:W-:Y:S01]  /*10890*/  FADD.FTZ R69, R81, R54 ;  /* 0x0000003651457221 */ /* 0x000fe20000010000 */
[----:B------:R-:W-:Y:S01]  /*108a0*/  HMMA.16816.F32.BF16 R48, R56, R70, R48 ;  /* 0x000000463830723c */ /* 0x000fe20000041830 */
[----:B------:R-:W-:Y:S03]  /*108b0*/  LDSM.16.MT88.4 R56, [R116+0xe800] ;  /* 0x00e800007438783b */ /* 0x000fe60000004200 */
[----:B------:R-:W-:Y:S01]  /*108c0*/  F2FP.BF16.PACK_AB R54, R152, R147 ;  /* 0x000000939836723e */ /* 0x000fe200000010ff */
[----:B------:R-:W-:Y:S02]  /*108d0*/  FADD.FTZ R68, R93, R80 ;  /* 0x000000505d447221 */ /* 0x000fe40000010000 */
[----:B------:R-:W-:Y:S01]  /*108e0*/  FADD.FTZ R84, R84, R69 ;  /* 0x0000004554547221 */ /* 0x000fe20000010000 */
[----:B----4-:R-:W-:Y:S01]  /*108f0*/  F2FP.BF16.PACK_AB R70, R132, R221 ;  /* 0x000000dd8446723e */ /* 0x010fe200000010ff */
[----:B------:R-:W2:Y:S02]  /*10900*/  LDSM.16.MT88.4 R80, [R164+0xe800] ;  /* 0x00e80000a450783b */ /* 0x000ea40000004200 */
[C---:B---3--:R-:W-:Y:S01]  /*10910*/  HMMA.16816.F32.BF16 R4, R52.reuse, R64, R4 ;  /* 0x000000403404723c */ /* 0x048fe20000041804 */
[----:B------:R-:W3:Y:S04]  /*10920*/  MUFU.EX2 R64, R194 ;  /* 0x000000c200407308 */ /* 0x000ee80000000800 */
[----:B------:R-:W-:Y:S03]  /*10930*/  FADD.FTZ R87, R87, R84 ;  /* 0x0000005457577221 */ /* 0x000fe60000010000 */
[C---:B------:R-:W-:Y:S04]  /*10940*/  HMMA.16816.F32.BF16 R8, R52.reuse, R66, R8 ;  /* 0x000000423408723c */ /* 0x040fe80000041808 */
[----:B------:R-:W-:Y:S04]  /*10950*/  FADD.FTZ R87, R88, R87 ;  /* 0x0000005758577221 */ /* 0x000fe80000010000 */
[C---:B-----5:R-:W-:Y:S04]  /*10960*/  HMMA.16816.F32.BF16 R12, R52.reuse, R72, R12 ;  /* 0x00000048340c723c */ /* 0x060fe8000004180c */
[----:B------:R-:W-:Y:S04]  /*10970*/  FADD.FTZ R98, R98, R87 ;  /* 0x0000005762627221 */ /* 0x000fe80000010000 */
[C---:B------:R-:W-:Y:S04]  /*10980*/  HMMA.16816.F32.BF16 R16, R52.reuse, R74, R16 ;  /* 0x0000004a3410723c */ /* 0x040fe80000041810 */
[----:B---3--:R-:W-:Y:S01]  /*10990*/  F2FP.BF16.PACK_AB R69, R64, R3 ;  /* 0x000000034045723e */ /* 0x008fe200000010ff */
[----:B------:R-:W-:Y:S03]  /*109a0*/  FADD.FTZ R98, R91, R98 ;  /* 0x000000625b627221 */ /* 0x000fe60000010000 */
[C---:B-1----:R-:W-:Y:S01]  /*109b0*/  HMMA.16816.F32.BF16 R20, R52.reuse, R60, R20 ;  /* 0x0000003c3414723c */ /* 0x042fe20000041814 */
[----:B------:R-:W1:Y:S06]  /*109c0*/  MUFU.EX2 R60, R90 ;  /* 0x0000005a003c7308 */ /* 0x000e6c0000000800 */
[----:B------:R-:W-:Y:S01]  /*109d0*/  FADD.FTZ R61, R85, R68 ;  /* 0x00000044553d7221 */ /* 0x000fe20000010000 */
[C---:B------:R-:W-:Y:S04]  /*109e0*/  HMMA.16816.F32.BF16 R24, R52.reuse, R62, R24 ;  /* 0x0000003e3418723c */ /* 0x040fe80000041818 */
[----:B------:R-:W-:Y:S01]  /*109f0*/  FADD.FTZ R61, R86, R61 ;  /* 0x0000003d563d7221 */ /* 0x000fe20000010000 */
[----:B------:R-:W-:Y:S01]  /*10a00*/  F2FP.BF16.PACK_AB R68, R220, R219 ;  /* 0x000000dbdc44723e */ /* 0x000fe200000010ff */
[----:B------:R-:W-:Y:S02]  /*10a10*/  LDSM.16.MT88.4 R84, [R116+0xcc00] ;  /* 0x00cc00007454783b */ /* 0x000fe40000004200 */
[C---:B------:R-:W-:Y:S08]  /*10a20*/  HMMA.16816.F32.BF16 R28, R52.reuse, R76, R28 ;  /* 0x0000004c341c723c */ /* 0x040ff0000004181c */
[C---:B------:R-:W-:Y:S01]  /*10a30*/  HMMA.16816.F32.BF16 R32, R52.reuse, R78, R32 ;  /* 0x0000004e3420723c */ /* 0x040fe20000041820 */
[----:B------:R-:W-:Y:S03]  /*10a40*/  LDSM.16.MT88.4 R76, [R164+0xec00] ;  /* 0x00ec0000a44c783b */ /* 0x000fe60000004200 */
[----:B-1----:R-:W-:Y:S04]  /*10a50*/  F2FP.BF16.PACK_AB R71, R187, R60 ;  /* 0x0000003cbb47723e */ /* 0x002fe800000010ff */
[C---:B--2---:R-:W-:Y:S08]  /*10a60*/  HMMA.16816.F32.BF16 R36, R52.reuse, R80, R36 ;  /* 0x000000503424723c */ /* 0x044ff00000041824 */
[C---:B------:R-:W-:Y:S08]  /*10a70*/  HMMA.16816.F32.BF16 R40, R52.reuse, R82, R40 ;  /* 0x000000523428723c */ /* 0x040ff00000041828 */
[C---:B------:R-:W-:Y:S07]  /*10a80*/  HMMA.16816.F32.BF16 R44, R52.reuse, R56, R44 ;  /* 0x00000038342c723c */ /* 0x040fee000004182c */
[----:B------:R-:W-:Y:S01]  /*10a90*/  FADD.FTZ R56, R92, R61 ;  /* 0x0000003d5c387221 */ /* 0x000fe20000010000 */
[----:B------:R-:W-:Y:S01]  /*10aa0*/  HMMA.16816.F32.BF16 R48, R52, R58, R48 ;  /* 0x0000003a3430723c */ /* 0x000fe20000041830 */
[----:B------:R-:W1:Y:S03]  /*10ab0*/  LDSM.16.MT88.4 R92, [R164+0xcc00] ;  /* 0x00cc0000a45c783b */ /* 0x000e660000004200 */
[----:B------:R-:W-:Y:S04]  /*10ac0*/  FADD.FTZ R56, R99, R56 ;  /* 0x0000003863387221 */ /* 0x000fe80000010000 */
[C---:B------:R-:W-:Y:S07]  /*10ad0*/  HMMA.16816.F32.BF16 R112, R68.reuse, R108, R4 ;  /* 0x0000006c4470723c */ /* 0x040fee0000041804 */
        /* <DEDUP_REMOVED lines=13> */
[C---:B-1----:R-:W-:Y:S01]  /*10bb0*/  HMMA.16816.F32.BF16 R96, R68.reuse, R92, R20 ;  /* 0x0000005c4460723c */ /* 0x042fe20000041814 */
[----:B------:R-:W1:Y:S02]  /*10bc0*/  LDSM.16.MT88.4 R4, [R116+0xec00] ;  /* 0x00ec00007404783b */ /* 0x000e640000004200 */
        /* <DEDUP_REMOVED lines=27> */
[----:B------:R-:W-:Y:S01]  /*10d80*/  MOV R117, R0 ;  /* 0x0000000000757202 */ /* 0x000fe20000000f00 */
[----:B------:R-:W-:Y:S01]  /*10d90*/  FADD.FTZ R122, R122, R121 ;  /* 0x000000797a7a7221 */ /* 0x000fe20000010000 */
[----:B------:R-:W-:Y:S03]  /*10da0*/  HMMA.16816.F32.BF16 R68, R68, R6, R48 ;  /* 0x000000064444723c */ /* 0x000fe60000041830 */
[----:B------:R-:W-:Y:S02]  /*10db0*/  FADD.FTZ R147, R147, R8 ;  /* 0x0000000893937221 */ /* 0x000fe40000010000 */
[----:B------:R-:W-:Y:S02]  /*10dc0*/  FADD.FTZ R149, R149, R122 ;  /* 0x0000007a95957221 */ /* 0x000fe40000010000 */
[----:B------:R-:W-:Y:S02]  /*10dd0*/  FADD.FTZ R152, R152, R147 ;  /* 0x0000009398987221 */ /* 0x000fe40000010000 */
[----:B------:R-:W-:Y:S03]  /*10de0*/  FADD.FTZ R154, R154, R149 ;  /* 0x000000959a9a7221 */ /* 0x000fe60000010000 */
[----:B------:R-:W-:Y:S02]  /*10df0*/  FADD.FTZ R219, R219, R152 ;  /* 0x00000098dbdb7221 */ /* 0x000fe40000010000 */
        /* <DEDUP_REMOVED lines=8> */
.L_x_1330:
[----:B------:R-:W1:Y:S01]  /*10e80*/  SHFL.BFLY PT, R3, R188, 0x2, 0x1f ;  /* 0x0c401f00bc037f89 */ /* 0x000e6200000e0000 */
[----:B------:R-:W-:Y:S01]  /*10e90*/  MOV R7, 0x3f800000 ;  /* 0x3f80000000077802 */ /* 0x000fe20000000f00 */
[----:B------:R-:W-:Y:S01]  /*10ea0*/  BSSY B0, `(.L_x_1335) ;  /* 0x00000c2000007945 */ /* 0x000fe20003800000 */
[----:B------:R-:W-:Y:S01]  /*10eb0*/  MOV R6, 0x3f800000 ;  /* 0x3f80000000067802 */ /* 0x000fe20000000f00 */
[----:B------:R-:W2:Y:S04]  /*10ec0*/  SHFL.BFLY PT, R4, R187, 0x2, 0x1f ;  /* 0x0c401f00bb047f89 */ /* 0x000ea800000e0000 */
[----:B------:R-:W-:Y:S01]  /*10ed0*/  BAR.SYNC.DEFER_BLOCKING 0x0 ;  /* 0x0000000000007b1d */ /* 0x000fe20000010000 */
[----:B-1----:R-:W-:-:S05]  /*10ee0*/  FADD.FTZ R8, R3, R188 ;  /* 0x000000bc03087221 */ /* 0x002fca0000010000 */
[----:B------:R-:W1:Y:S01]  /*10ef0*/  S2R R3, SR_TID.X ;  /* 0x0000000000037919 */ /* 0x000e620000002100 */
[----:B--2---:R-:W-:-:S03]  /*10f00*/  FADD.FTZ R9, R4, R187 ;  /* 0x000000bb04097221 */ /* 0x004fc60000010000 */
[----:B------:R-:W2:Y:S04]  /*10f10*/  SHFL.BFLY PT, R5, R8, 0x1, 0x1f ;  /* 0x0c201f0008057f89 */ /* 0x000ea800000e0000 */
[----:B------:R-:W3:Y:S01]  /*10f20*/  SHFL.BFLY PT, R4, R9, 0x1, 0x1f ;  /* 0x0c201f0009047f89 */ /* 0x000ee200000e0000 */
[----:B--2---:R-:W-:Y:S01]  /*10f30*/  FADD.FTZ R5, R8, R5 ;  /* 0x0000000508057221 */ /* 0x004fe20000010000 */
[----:B-1----:R-:W-:Y:S01]  /*10f40*/  SHF.R.S32.HI R8, RZ, 0x1f, R3 ;  /* 0x0000001fff087819 */ /* 0x002fe20000011403 */
[----:B---3--:R-:W-:-:S03]  /*10f50*/  FADD.FTZ R4, R9, R4 ;  /* 0x0000000409047221 */ /* 0x008fc60000010000 */
        /* <DEDUP_REMOVED lines=182> */
.L_x_1336:
[----:B--234-:R-:W-:Y:S05]  /*11ac0*/  BSYNC B0 ;  /* 0x0000000000007941 */ /* 0x01cfea0003800000 */
.L_x_1335:
        /* <DEDUP_REMOVED lines=18> */
.L_x_1338:
[----:B------:R-:W-:Y:S05]  /*11bf0*/  BSYNC B0 ;  /* 0x0000000000007941 */ /* 0x000fea0003800000 */
.L_x_1337:
        /* <DEDUP_REMOVED lines=10> */
.L_x_1340:
[----:B------:R-:W-:Y:S05]  /*11ca0*/  BSYNC B0 ;  /* 0x0000000000007941 */ /* 0x000fea0003800000 */
.L_x_1339:
        /* <DEDUP_REMOVED lines=10> */
.L_x_1342:
[----:B------:R-:W-:Y:S05]  /*11d50*/  BSYNC B0 ;  /* 0x0000000000007941 */ /* 0x000fea0003800000 */
.L_x_1341:
        /* <DEDUP_REMOVED lines=11> */
.L_x_1343:
        /* <DEDUP_REMOVED lines=15> */
.L_x_6323:


//--------------------- .text._ZN5flash24flash_fwd_splitkv_kernelI23Flash_fwd_kernel_traitsILi96ELi64ELi128ELi4ELb0ELb0EN7cutlass10bfloat16_tE19Flash_kernel_traitsILi96ELi64ELi128ELi4ES3_EELb1ELb0ELb0ELb0ELb0ELb0ELb1ELb1EEEvNS_16Flash_fwd_paramsE --------------------------
	.section	.text._ZN5flash24flash_fwd_splitkv_kernelI23Flash_fwd_kernel_traitsILi96ELi64ELi128ELi4ELb0ELb0EN7cutlass10bfloat16_tE19Flash_kernel_traitsILi96ELi64ELi128ELi4ES3_EELb1ELb0ELb0ELb0ELb0ELb0ELb1ELb1EEEvNS_16Flash_fwd_paramsE,"ax",@progbits
	.sectioninfo	@"SHI_REGISTERS=213"
	.align	128
        .global         _ZN5flash24flash_fwd_splitkv_kernelI23Flash_fwd_kernel_traitsILi96ELi64ELi128ELi4ELb0ELb0EN7cutlass10bfloat16_tE19Flash_kernel_traitsILi96ELi64ELi128ELi4ES3_EELb1ELb0ELb0ELb0ELb0ELb0ELb1ELb1EEEvNS_16Flash_fwd_paramsE
        .type           _ZN5flash24flash_fwd_splitkv_kernelI23Flash_fwd_kernel_traitsILi96ELi64ELi128ELi4ELb0ELb0EN7cutlass10bfloat16_tE19Flash_kernel_traitsILi96ELi64ELi128ELi4ES3_EELb1ELb0ELb0ELb0ELb0ELb0ELb1ELb1EEEvNS_16Flash_fwd_paramsE,@function
        .size           _ZN5flash24flash_fwd_splitkv_kernelI23Flash_fwd_kernel_traitsILi96ELi64ELi128ELi4ELb0ELb0EN7cutlass10bfloat16_tE19Flash_kernel_traitsILi96ELi64ELi128ELi4ES3_EELb1ELb0ELb0ELb0ELb0ELb0ELb1ELb1EEEvNS_16Flash_fwd_paramsE,(.L_x_6279 - _ZN5flash24flash_fwd_splitkv_kernelI23Flash_fwd_kernel_traitsILi96ELi64ELi128ELi4ELb0ELb0EN7cutlass10bfloat16_tE19Flash_kernel_traitsILi96ELi64ELi128ELi4ES3_EELb1ELb0ELb0ELb0ELb0ELb0ELb1ELb1EEEvNS_16Flash_fwd_paramsE)
        .other          _ZN5flash24flash_fwd_splitkv_kernelI23Flash_fwd_kernel_traitsILi96ELi64ELi128ELi4ELb0ELb0EN7cutlass10bfloat16_tE19Flash_kernel_traitsILi96ELi64ELi128ELi4ES3_EELb1ELb0ELb0ELb0ELb0ELb0ELb1ELb1EEEvNS_16Flash_fwd_paramsE,@"STO_CUDA_ENTRY STV_DEFAULT"
_ZN5flash24flash_fwd_splitkv_kernelI23Flash_fwd_kernel_traitsILi96ELi64ELi128ELi4ELb0ELb0EN7cutlass10bfloat16_tE19Flash_kernel_traitsILi96ELi64ELi128ELi4ES3_EELb1ELb0ELb0ELb0ELb0ELb0ELb1ELb1EEEvNS_16Flash_fwd_paramsE:
.text._ZN5flash24flash_fwd_splitkv_kernelI23Flash_fwd_kernel_traitsILi96ELi64ELi128ELi4ELb0ELb0EN7cutlass10bfloat16_tE19Flash_kernel_traitsILi96ELi64ELi128ELi4ES3_EELb1ELb0ELb0ELb0ELb0ELb0ELb1ELb1EEEvNS_16Flash_fwd_paramsE:
[----:B------:R-:W-:Y:S02]  /*0000*/  MOV R1, c[0x0][0x28] ;  /* 0x00000a0000017a02 */ /* 0x000fe40000000f00 */
[----:B------:R-:W1:Y:S01]  /*0010*/  I2F.U32.RP R4, c[0x0][0x1c0] ;  /* 0x0000700000047b06 */ /* 0x000e620000209000 */
[----:B------:R-:W2:Y:S01]  /*0020*/  S2R R199, SR_CTAID.Z ;  /* 0x0000000000c77919 */ /* 0x000ea20000002700 */
[----:B------:R-:W-:Y:S01]  /*0030*/  IMAD.MOV.U32 R2, RZ, RZ, RZ ;  /* 0x000000ffff027224 */ /* 0x000fe200078e00ff */
[----:B------:R-:W-:Y:S01]  /*0040*/  ISETP.NE.U32.AND P0, PT, RZ, c[0x0][0x1c0], PT ;  /* 0x00007000ff007a0c */ /* 0x000fe20003f05070 */
[----:B------:R-:W3:Y:S01]  /*0050*/  S2UR UR6, SR_CTAID.Y ;  /* 0x00000000000679c3 */ /* 0x000ee20000002600 */
[----:B------:R-:W4:Y:S01]  /*0060*/  S2R R197, SR_CTAID.X ;  /* 0x0000000000c57919 */ /* 0x000f220000002500 */
[----:B------:R-:W-:Y:S01]  /*0070*/  ULDC.64 UR4, c[0x0][0x40] ;  /* 0x0000100000047ab9 */ /* 0x000fe20000000a00 */
[----:B------:R-:W-:Y:S01]  /*0080*/  BSSY B4, `(.L_x_1344) ;  /* 0x0000016000047945 */ /* 0x000fe20003800000 */
[----:B------:R-:W-:Y:S01]  /*0090*/  UIADD3 UR7, UP0, UR4, 0x160, URZ ;  /* 0x0000016004077890 */ /* 0x000fe2000ff1e03f */
[----:B------:R-:W-:-:S03]  /*00a0*/  MOV R198, 0x1e0 ;  /* 0x000001e000c67802 */ /* 0x000fc60000000f00 */
[----:B------:R-:W-:Y:S01]  /*00b0*/  UIADD3.X UR8, URZ, UR5, URZ, UP0, !UPT ;  /* 0x000000053f087290 */ /* 0x000fe200087fe43f */
[----:B-1----:R-:W1:Y:S02]  /*00c0*/  MUFU.RCP R3, R4 ;  /* 0x0000000400037308 */ /* 0x002e640000001000 */
[----:B-1----:R-:W-:-:S06]  /*00d0*/  IADD3 R3, R3, 0xffffffe, RZ ;  /* 0x0ffffffe03037810 */ /* 0x002fcc0007ffe0ff */
[----:B------:R-:W1:Y:S02]  /*00e0*/  F2I.FTZ.U32.TRUNC.NTZ R3, R3 ;  /* 0x0000000300037305 */ /* 0x000e64000021f000 */
[----:B-1----:R-:W-:-:S04]  /*00f0*/  IMAD.MOV R0, RZ, RZ, -R3 ;  /* 0x000000ffff007224 */ /* 0x002fc800078e0a03 */
[----:B------:R-:W-:-:S04]  /*0100*/  IMAD R5, R0, c[0x0][0x1c0], RZ ;  /* 0x0000700000057a24 */ /* 0x000fc800078e02ff */
[----:B------:R-:W-:-:S06]  /*0110*/  IMAD.HI.U32 R2, R3, R5, R2 ;  /* 0x0000000503027227 */ /* 0x000fcc00078e0002 */
[----:B--2---:R-:W-:-:S04]  /*0120*/  IMAD.HI.U32 R201, R2, R199, RZ ;  /* 0x000000c702c97227 */ /* 0x004fc800078e00ff */
[----:B------:R-:W-:-:S04]  /*0130*/  IMAD.MOV R0, RZ, RZ, -R201 ;  /* 0x000000ffff007224 */ /* 0x000fc800078e0ac9 */
[----:B------:R-:W-:-:S05]  /*0140*/  IMAD R0, R0, c[0x0][0x1c0], R199 ;  /* 0x0000700000007a24 */ /* 0x000fca00078e02c7 */
[----:B------:R-:W-:-:S13]  /*0150*/  ISETP.GE.U32.AND P2, PT, R0, c[0x0][0x1c0], PT ;  /* 0x0000700000007a0c */ /* 0x000fda0003f46070 */
[----:B------:R-:W-:Y:S02]  /*0160*/  @P2 IADD3 R0, R0, -c[0x0][0x1c0], RZ ;  /* 0x8000700000002a10 */ /* 0x000fe40007ffe0ff */
[----:B------:R-:W-:Y:S02]  /*0170*/  @P2 IADD3 R201, R201, 0x1, RZ ;  /* 0x00000001c9c92810 */ /* 0x000fe40007ffe0ff */
[----:B------:R-:W-:-:S13]  /*0180*/  ISETP.GE.U32.AND P1, PT, R0, c[0x0][0x1c0], PT ;  /* 0x0000700000007a0c */ /* 0x000fda0003f26070 */
[----:B------:R-:W-:Y:S02]  /*0190*/  @P1 IADD3 R201, R201, 0x1, RZ ;  /* 0x00000001c9c91810 */ /* 0x000fe40007ffe0ff */
[----:B------:R-:W-:-:S05]  /*01a0*/  @!P0 LOP3.LUT R201, RZ, c[0x0][0x1c0], RZ, 0x33, !PT ;  /* 0x00007000ffc98a12 */ /* 0x000fca00078e33ff */
[----:B------:R-:W-:-:S04]  /*01b0*/  IMAD.MOV R0, RZ, RZ, -R201 ;  /* 0x000000ffff007224 */ /* 0x000fc800078e0ac9 */
[----:B------:R-:W-:Y:S02]  /*01c0*/  IMAD R199, R0, c[0x0][0x1c0], R199 ;  /* 0x0000700000c77a24 */ /* 0x000fe400078e02c7 */
[----:B---34-:R-:W-:Y:S05]  /*01d0*/  CALL.REL.NOINC `($_ZN5flash24flash_fwd_splitkv_kernelI23Flash_fwd_kernel_traitsILi96ELi64ELi128ELi4ELb0ELb0EN7cutlass10bfloat16_tE19Flash_kernel_traitsILi96ELi64ELi128ELi4ES3_EELb1ELb0ELb0ELb0ELb0ELb0ELb1ELb1EEEvNS_16Flash_fwd_paramsE$_ZN5flash30compute_attn_1rowblock_splitkvI23Flash_fwd_kernel_traitsILi96ELi64ELi128ELi4ELb0ELb0EN7cutlass10bfloat16_tE19Flash_kernel_traitsILi96ELi64ELi128ELi4ES3_EELb1ELb0ELb0ELb0ELb0ELb0ELb1ELb1ENS_16Flash_fwd_paramsEEEvRKT8_iiiii) ;  /* 0x0000002000007944 */ /* 0x018fea0003c00000 */
[----:B------:R-:W-:Y:S05]  /*01e0*/  BSYNC B4 ;  /* 0x0000000000047941 */ /* 0x000fea0003800000 */
.L_x_1344:
[----:B------:R-:W-:Y:S05]  /*01f0*/  EXIT ;  /* 0x000000000000794d */ /* 0x000fea0003800000 */
        .type           $_ZN5flash24flash_fwd_splitkv_kernelI23Flash_fwd_kernel_traitsILi96ELi64ELi128ELi4ELb0ELb0EN7cutlass10bfloat16_tE19Flash_kernel_traitsILi96ELi64ELi128ELi4ES3_EELb1ELb0ELb0ELb0ELb0ELb0ELb1ELb1EEEvNS_16Flash_fwd_paramsE$_ZN5flash30compute_attn_1rowblock_splitkvI23Flash_fwd_kernel_traitsILi96ELi64ELi128ELi4ELb0ELb0EN7cutlass10bfloat16_tE19Flash_kernel_traitsILi96ELi64ELi128ELi4ES3_EELb1ELb0ELb0ELb0ELb0ELb0ELb1ELb1ENS_16Flash_fwd_paramsEEEvRKT8_iiiii,@function
        .size           $_ZN5flash24flash_fwd_splitkv_kernelI23Flash_fwd_kernel_traitsILi96ELi64ELi128ELi4ELb0ELb0EN7cutlass10bfloat16_tE19Flash_kernel_traitsILi96ELi64ELi128ELi4ES3_EELb1ELb0ELb0ELb0ELb0ELb0ELb1ELb1EEEvNS_16Flash_fwd_paramsE$_ZN5flash30compute_attn_1rowblock_splitkvI23Flash_fwd_kernel_traitsILi96ELi64ELi128ELi4ELb0ELb0EN7cutlass10bfloat16_tE19Flash_kernel_traitsILi96ELi64ELi128ELi4ES3_EELb1ELb0ELb0ELb0ELb0ELb0ELb1ELb1ENS_16Flash_fwd_paramsEEEvRKT8_iiiii,($__internal_16_$__cuda_sm70_shflsync_bfly_p - $_ZN5flash24flash_fwd_splitkv_kernelI23Flash_fwd_kernel_traitsILi96ELi64ELi128ELi4ELb0ELb0EN7cutlass10bfloat16_tE19Flash_kernel_traitsILi96ELi64ELi128ELi4ES3_EELb1ELb0ELb0ELb0ELb0ELb0ELb1ELb1EEEvNS_16Flash_fwd_paramsE$_ZN5flash30compute_attn_1rowblock_splitkvI23Flash_fwd_kernel_traitsILi96ELi64ELi128ELi4ELb0ELb0EN7cutlass10bfloat16_tE19Flash_kernel_traitsILi96ELi64ELi128ELi4ES3_EELb1ELb0ELb0ELb0ELb0ELb0ELb1ELb1ENS_16Flash_fwd_paramsEEEvRKT8_iiiii)
$_ZN5flash24flash_fwd_splitkv_kernelI23Flash_fwd_kernel_traitsILi96ELi64ELi128ELi4ELb0ELb0EN7cutlass10bfloat16_tE19Flash_kernel_traitsILi96ELi64ELi128ELi4ES3_EELb1ELb0ELb0ELb0ELb0ELb0ELb1ELb1EEEvNS_16Flash_fwd_paramsE$_ZN5flash30compute_attn_1rowblock_splitkvI23Flash_fwd_kernel_traitsILi96ELi64ELi128ELi4ELb0ELb0EN7cutlass10bfloat16_tE19Flash_kernel_traitsILi96ELi64ELi128ELi4ES3_EELb1ELb0ELb0ELb0ELb0ELb0ELb1ELb1ENS_16Flash_fwd_paramsEEEvRKT8_iiiii:
[----:B------:R-:W-:Y:S01]  /*0200*/  IMAD.U32 R116, RZ, RZ, UR7 ;  /* 0x00000007ff747e24 */ /* 0x000fe2000f8e00ff */
[----:B------:R-:W-:Y:S01]  /*0210*/  ULDC.64 UR4, c[0x0][0x118] ;  /* 0x0000460000047ab9 */ /* 0x000fe20000000a00 */
[----:B------:R-:W-:-:S05]  /*0220*/  IMAD.U32 R117, RZ, RZ, UR8 ;  /* 0x00000008ff757e24 */ /* 0x000fca000f8e00ff */
        /* <DEDUP_REMOVED lines=17> */
.L_x_1346:
[----:B------:R-:W-:Y:S05]  /*0340*/  BSYNC B0 ;  /* 0x0000000000007941 */ /* 0x000fea0003800000 */
.L_x_1345:
[----:B------:R-:W3:Y:S04]  /*0350*/  LD.E.64 R30, [R116.64+0xf0] ;  /* 0x0000f004741e7980 */ /* 0x000ee8000c101b00 */
[----:B------:R-:W4:Y:S01]  /*0360*/  @P1 LD.E R200, [R6.64+0x4] ;  /* 0x0000040406c81980 */ /* 0x000f22000c101900 */
[----:B------:R-:W-:Y:S01]  /*0370*/  IMAD.MOV.U32 R14, RZ, RZ, RZ ;  /* 0x000000ffff0e7224 */ /* 0x000fe200078e00ff */
[----:B---3--:R-:W-:-:S04]  /*0380*/  ISETP.NE.U32.AND P5, PT, R30, RZ, PT ;  /* 0x000000ff1e00720c */ /* 0x008fc80003fa5070 */
[----:B------:R-:W-:Y:S01]  /*0390*/  ISETP.NE.AND.EX P5, PT, R31, RZ, PT, P5 ;  /* 0x000000ff1f00720c */ /* 0x000fe20003fa5350 */
[----:B------:R-:W-:Y:S01]  /*03a0*/  IMAD.WIDE R30, R201, 0x4, R30 ;  /* 0x00000004c91e7825 */ /* 0x000fe200078e021e */
[----:B----45:R-:W-:-:S06]  /*03b0*/  @P1 IADD3 R200, R200, -R3, RZ ;  /* 0x80000003c8c81210 */ /* 0x030fcc0007ffe0ff */
        /* <DEDUP_REMOVED lines=10> */
.L_x_1348:
[----:B------:R4:W5:Y:S02]  /*0460*/  LD.E R81, [R116.64+0xb8] ;  /* 0x0000b80474517980 */ /* 0x000964000c101900 */
.L_x_1349:
[----:B------:R-:W-:Y:S05]  /*0470*/  BSYNC B0 ;  /* 0x0000000000007941 */ /* 0x000fea0003800000 */
.L_x_1347:
[----:B--2-4-:R-:W2:Y:S01]  /*0480*/  LD.E.64 R4, [R116.64+0xf8] ;  /* 0x0000f80474047980 */ /* 0x014ea2000c101b00 */
        /* <DEDUP_REMOVED lines=9> */
.L_x_1351:
[----:B------:R-:W2:Y:S01]  /*0520*/  LD.E.64 R4, [R116.64+0x108] ;  /* 0x0001080474047980 */ /* 0x000ea2000c101b00 */
[----:B------:R-:W-:Y:S01]  /*0530*/  BSSY B0, `(.L_x_1353) ;  /* 0x0000006000007945 */ /* 0x000fe20003800000 */
[----:B------:R-:W-:Y:S01]  /*0540*/  IMAD.MOV.U32 R0, RZ, RZ, RZ ;  /* 0x000000ffff007224 */ /* 0x000fe200078e00ff */
[----:B--2---:R-:W-:-:S04]  /*0550*/  ISETP.NE.U32.AND P0, PT, R4, RZ, PT ;  /* 0x000000ff0400720c */ /* 0x004fc80003f05070 */
[----:B------:R-:W-:-:S13]  /*0560*/  ISETP.NE.AND.EX P0, PT, R5, RZ, PT, P0 ;  /* 0x000000ff0500720c */ /* 0x000fda0003f05300 */
[----:B------:R-:W-:Y:S05]  /*0570*/  @!P0 BRA `(.L_x_1354) ;  /* 0x0000001000008947 */ /* 0x000fea0003800000 */
[----:B------:R2:W5:Y:S02]  /*0580*/  LD.E R0, [R116.64+0xbc] ;  /* 0x0000bc0474007980 */ /* 0x000564000c101900 */
.L_x_1354:
[----:B------:R-:W-:Y:S05]  /*0590*/  BSYNC B0 ;  /* 0x0000000000007941 */ /* 0x000fea0003800000 */
.L_x_1353:
[----:B-----5:R-:W-:Y:S02]  /*05a0*/  IADD3 R67, R81, R0, RZ ;  /* 0x0000000051437210 */ /* 0x020fe40007ffe0ff */
.L_x_1352:
[----:B------:R-:W-:Y:S05]  /*05b0*/  BSYNC B1 ;  /* 0x0000000000017941 */ /* 0x000fea0003800000 */
.L_x_1350:
[----:B------:R-:W-:Y:S01]  /*05c0*/  IMAD.SHL.U32 R65, R197, 0x40, RZ ;  /* 0x00000040c5417824 */ /* 0x000fe200078e00ff */
[----:B------:R-:W-:Y:S01]  /*05d0*/  MOV R4, R198 ;  /* 0x000000c600047202 */ /* 0x000fe20000000f00 */
[----:B------:R-:W-:-:S03]  /*05e0*/  IMAD.MOV.U32 R5, RZ, RZ, 0x0 ;  /* 0x00000000ff057424 */ /* 0x000fc600078e00ff */
[----:B------:R-:W-:-:S13]  /*05f0*/  ISETP.GT.AND P0, PT, R200, R65, PT ;  /* 0x00000041c800720c */ /* 0x000fda0003f04270 */
[----:B------:R-:W-:Y:S05]  /*0600*/  @!P0 RET.REL.NODEC R4 `(_ZN5flash24flash_fwd_splitkv_kernelI23Flash_fwd_kernel_traitsILi96ELi64ELi128ELi4ELb0ELb0EN7cutlass10bfloat16_tE19Flash_kernel_traitsILi96ELi64ELi128ELi4ES3_EELb1ELb0ELb0ELb0ELb0ELb0ELb1ELb1EEEvNS_16Flash_fwd_paramsE) ;  /* 0xfffff9f004008950 */ /* 0x000fea0003c3ffff */
[----:B------:R-:W4:Y:S04]  /*0610*/  LD.E R0, [R116.64+0xb8] ;  /* 0x0000b80474007980 */ /* 0x000f28000c101900 */
[----:B-1----:R-:W5:Y:S01]  /*0620*/  LD.E R6, [R116.64+0x188] ;  /* 0x0001880474067980 */ /* 0x002f62000c101900 */
[----:B------:R-:W-:-:S03]  /*0630*/  IABS R4, c[0x0][0x10] ;  /* 0x0000040000047a13 */ /* 0x000fc60000000000 */
[----:B------:R-:W1:Y:S01]  /*0640*/  S2R R74, SR_TID.X ;  /* 0x00000000004a7919 */ /* 0x000e620000002100 */
[----:B------:R-:W2:Y:S08]  /*0650*/  I2F.RP R2, R4 ;  /* 0x0000000400027306 */ /* 0x000eb00000209400 */
[----:B--2---:R-:W2:Y:S02]  /*0660*/  MUFU.RCP R8, R2 ;  /* 0x0000000200087308 */ /* 0x004ea40000001000 */
[----:B--2---:R-:W-:-:S06]  /*0670*/  IADD3 R8, R8, 0xffffffe, RZ ;  /* 0x0ffffffe08087810 */ /* 0x004fcc0007ffe0ff */
[----:B------:R-:W2:Y:S02]  /*0680*/  F2I.FTZ.U32.TRUNC.NTZ R9, R8 ;  /* 0x0000000800097305 */ /* 0x000ea4000021f000 */
[----:B--2---:R-:W-:Y:S02]  /*0690*/  IMAD.MOV R5, RZ, RZ, -R9 ;  /* 0x000000ffff057224 */ /* 0x004fe400078e0a09 */
[----:B------:R-:W-:Y:S02]  /*06a0*/  IMAD.MOV.U32 R8, RZ, RZ, RZ ;  /* 0x000000ffff087224 */ /* 0x000fe400078e00ff */
[----:B------:R-:W-:-:S04]  /*06b0*/  IMAD R5, R5, R4, RZ ;  /* 0x0000000405057224 */ /* 0x000fc800078e02ff */
[----:B------:R-:W-:Y:S01]  /*06c0*/  IMAD.HI.U32 R5, R9, R5, R8 ;  /* 0x0000000509057227 */ /* 0x000fe200078e0008 */
[----:B----4-:R-:W-:-:S04]  /*06d0*/  IADD3 R0, R0, 0x7f, RZ ;  /* 0x0000007f00007810 */ /* 0x010fc80007ffe0ff */
[----:B------:R-:W-:-:S04]  /*06e0*/  SHF.R.S32.HI R7, RZ, 0x1f, R0 ;  /* 0x0000001fff077819 */ /* 0x000fc80000011400 */
[----:B------:R-:W-:Y:S02]  /*06f0*/  LEA.HI R7, R7, R0, RZ, 0x7 ;  /* 0x0000000007077211 */ /* 0x000fe400078f38ff */
[----:B------:R-:W-:Y:S02]  /*0700*/  IABS R0, c[0x0][0x10] ;  /* 0x0000040000007a13 */ /* 0x000fe40000000000 */
[----:B------:R-:W-:-:S03]  /*0710*/  LEA.HI.SX32 R7, R7, c[0x0][0x10], 0x19 ;  /* 0x0000040007077a11 */ /* 0x000fc600078fcaff */
[----:B------:R-:W-:Y:S01]  /*0720*/  IMAD.MOV R0, RZ, RZ, -R0 ;  /* 0x000000ffff007224 */ /* 0x000fe200078e0a00 */
[----:B------:R-:W-:-:S04]  /*0730*/  IADD3 R7, R7, -0x1, RZ ;  /* 0xffffffff07077810 */ /* 0x000fc80007ffe0ff */
[----:B------:R-:W-:Y:S02]  /*0740*/  IABS R2, R7 ;  /* 0x0000000700027213 */ /* 0x000fe40000000000 */
[----:B------:R-:W-:-:S03]  /*0750*/  LOP3.LUT R7, R7, c[0x0][0x10], RZ, 0x3c, !PT ;  /* 0x0000040007077a12 */ /* 0x000fc600078e3cff */
[----:B------:R-:W-:Y:S01]  /*0760*/  IMAD.HI.U32 R5, R5, R2, RZ ;  /* 0x0000000205057227 */ /* 0x000fe200078e00ff */
[----:B------:R-:W-:-:S03]  /*0770*/  ISETP.GE.AND P0, PT, R7, RZ, PT ;  /* 0x000000ff0700720c */ /* 0x000fc60003f06270 */
[----:B------:R-:W-:Y:S01]  /*0780*/  IMAD R9, R5, R0, R2 ;  /* 0x0000000005097224 */ /* 0x000fe200078e0202 */
[----:B------:R-:W-:-:S04]  /*0790*/  IADD3 R0, -R200, 0xbf, R65 ;  /* 0x000000bfc8007810 */ /* 0x000fc80007ffe141 */
[----:B------:R-:W-:Y:S02]  /*07a0*/  ISETP.GT.U32.AND P1, PT, R4, R9, PT ;  /* 0x000000090400720c */ /* 0x000fe40003f24070 */
[----:B-----5:R-:W-:-:S04]  /*07b0*/  IADD3 R6, R6, R0, R67 ;  /* 0x0000000006067210 */ /* 0x020fc80007ffe043 */
[----:B------:R-:W-:-:S04]  /*07c0*/  SHF.R.S32.HI R53, RZ, 0x1f, R6 ;  /* 0x0000001fff357819 */ /* 0x000fc80000011406 */
[----:B------:R-:W-:-:S03]  /*07d0*/  LEA.HI R53, R53, R6, RZ, 0x7 ;  /* 0x0000000635357211 */ /* 0x000fc600078f38ff */
[----:B------:R-:W-:Y:S01]  /*07e0*/  @!P1 IMAD.IADD R9, R9, 0x1, -R4 ;  /* 0x0000000109099824 */ /* 0x000fe200078e0a04 */
[----:B------:R-:W-:Y:S02]  /*07f0*/  @!P1 IADD3 R5, R5, 0x1, RZ ;  /* 0x0000000105059810 */ /* 0x000fe40007ffe0ff */
[----:B------:R-:W-:Y:S02]  /*0800*/  ISETP.NE.AND P1, PT, RZ, c[0x0][0x10], PT ;  /* 0x00000400ff007a0c */ /* 0x000fe40003f25270 */
[----:B------:R-:W-:Y:S02]  /*0810*/  ISETP.GE.U32.AND P2, PT, R9, R4, PT ;  /* 0x000000040900720c */ /* 0x000fe40003f46070 */
[----:B------:R-:W-:-:S11]  /*0820*/  SHF.R.S32.HI R53, RZ, 0x7, R53 ;  /* 0x00000007ff357819 */ /* 0x000fd60000011435 */
[----:B------:R-:W-:-:S05]  /*0830*/  @P2 IADD3 R5, R5, 0x1, RZ ;  /* 0x0000000105052810 */ /* 0x000fca0007ffe0ff */
[----:B------:R-:W-:Y:S01]  /*0840*/  IMAD.MOV.U32 R7, RZ, RZ, R5 ;  /* 0x000000ffff077224 */ /* 0x000fe200078e0005 */
[----:B------:R-:W-:-:S03]  /*0850*/  IADD3 R5, R67, 0x7f, RZ ;  /* 0x0000007f43057810 */ /* 0x000fc60007ffe0ff */
[----:B------:R-:W-:Y:S01]  /*0860*/  @!P0 IMAD.MOV R7, RZ, RZ, -R7 ;  /* 0x000000ffff078224 */ /* 0x000fe200078e0a07 */
[----:B------:R-:W-:Y:S02]  /*0870*/  @!P1 LOP3.LUT R7, RZ, c[0x0][0x10], RZ, 0x33, !PT ;  /* 0x00000400ff079a12 */ /* 0x000fe400078e33ff */
[----:B------:R-:W-:-:S03]  /*0880*/  SHF.R.S32.HI R0, RZ, 0x1f, R5 ;  /* 0x0000001fff007819 */ /* 0x000fc60000011405 */
[----:B------:R-:W-:Y:S01]  /*0890*/  IMAD R194, R7, UR6, RZ ;  /* 0x0000000607c27c24 */ /* 0x000fe2000f8e02ff */
[----:B------:R-:W-:-:S03]  /*08a0*/  LEA.HI R5, R0, R5, RZ, 0x7 ;  /* 0x0000000500057211 */ /* 0x000fc600078f38ff */
[----:B------:R-:W-:Y:S01]  /*08b0*/  IMAD.IADD R0, R7, 0x1, R194 ;  /* 0x0000000107007824 */ /* 0x000fe200078e02c2 */
[----:B------:R-:W-:-:S04]  /*08c0*/  SHF.R.S32.HI R5, RZ, 0x7, R5 ;  /* 0x00000007ff057819 */ /* 0x000fc80000011405 */
[----:B------:R-:W-:-:S04]  /*08d0*/  IMNMX R0, R5, R0, PT ;  /* 0x0000000005007217 */ /* 0x000fc80003800200 */
[----:B------:R-:W-:-:S04]  /*08e0*/  IMNMX R53, R0, R53, PT ;  /* 0x0000003500357217 */ /* 0x000fc80003800200 */
[----:B------:R-:W-:-:S13]  /*08f0*/  ISETP.GE.AND P0, PT, R194, R53, PT ;  /* 0x00000035c200720c */ /* 0x000fda0003f06270 */
[----:B------:R-:W-:Y:S05]  /*0900*/  @!P0 BRA `(.L_x_1355) ;  /* 0x000005a000008947 */ /* 0x000fea0003800000 */
[----:B-1----:R-:W2:Y:S04]  /*0910*/  LD.E.64 R2, [R116.64+0xb0] ;  /* 0x0000b00474027980 */ /* 0x002ea8000c101b00 */
[----:B------:R-:W4:Y:S04]  /*0920*/  LD.E R6, [R116.64+0x60] ;  /* 0x0000600474067980 */ /* 0x000f28000c101900 */
[----:B---3--:R-:W3:Y:S04]  /*0930*/  LD.E R0, [R116.64+0xcc] ;  /* 0x0000cc0474007980 */ /* 0x008ee8000c101900 */
[----:B------:R-:W3:Y:S04]  /*0940*/  LD.E.64 R8, [R116.64+0x78] ;  /* 0x0000780474087980 */ /* 0x000ee8000c101b00 */
[----:B------:R1:W5:Y:S04]  /*0950*/  LD.E R4, [R116.64+0xc0] ;  /* 0x0000c00474047980 */ /* 0x000368000c101900 */
[----:B------:R1:W5:Y:S01]  /*0960*/  LD.E.64 R10, [R116.64+0xa8] ;  /* 0x0000a804740a7980 */ /* 0x000362000c101b00 */
[----:B------:R-:W-:Y:S01]  /*0970*/  SHF.R.S32.HI R7, RZ, 0x1f, R74 ;  /* 0x0000001fff077819 */ /* 0x000fe2000001144a */
[----:B------:R-:W-:Y:S03]  /*0980*/  BSSY B0, `(.L_x_1356) ;  /* 0x000001b000007945 */ /* 0x000fe60003800000 */
[----:B------:R-:W-:-:S04]  /*0990*/  LEA.HI R7, R7, R74, RZ, 0x3 ;  /* 0x0000004a07077211 */ /* 0x000fc800078f18ff */
[----:B------:R-:W-:-:S05]  /*09a0*/  LOP3.LUT R5, R7, 0xfffffff8, RZ, 0xc0, !PT ;  /* 0xfffffff807057812 */ /* 0x000fca00078ec0ff */
[----:B------:R-:W-:-:S04]  /*09b0*/  IMAD.IADD R5, R74, 0x1, -R5 ;  /* 0x000000014a057824 */ /* 0x000fc800078e0a05 */
[----:B------:R-:W-:-:S05]  /*09c0*/  IMAD.SHL.U32 R12, R5, 0x4, RZ ;  /* 0x00000004050c7824 */ /* 0x000fca00078e00ff */
[----:B------:R-:W-:Y:S01]  /*09d0*/  SHF.R.S32.HI R13, RZ, 0x1f, R12 ;  /* 0x0000001fff0d7819 */ /* 0x000fe2000001140c */
[----:B--2---:R-:W-:-:S04]  /*09e0*/  IMAD R2, R2, UR6, R201 ;  /* 0x0000000602027c24 */ /* 0x004fc8000f8e02c9 */
[----:B----4-:R-:W-:-:S04]  /*09f0*/  IMAD R2, R2, R6, R199 ;  /* 0x0000000602027224 */ /* 0x010fc800078e02c7 */
[----:B------:R-:W-:Y:S01]  /*0a00*/  IMAD R3, R3, R2, R65 ;  /* 0x0000000203037224 */ /* 0x000fe200078e0241 */
[----:B------:R-:W-:Y:S01]  /*0a10*/  SHF.R.S32.HI R2, RZ, 0x3, R7 ;  /* 0x00000003ff027819 */ /* 0x000fe20000011407 */
[----:B------:R-:W-:Y:S02]  /*0a20*/  IMAD.IADD R65, R200, 0x1, -R65 ;  /* 0x00000001c8417824 */ /* 0x000fe400078e0a41 */
[----:B---3--:R-:W-:Y:S02]  /*0a30*/  IMAD R0, R3, R0, RZ ;  /* 0x0000000003007224 */ /* 0x008fe400078e02ff */
[C---:B------:R-:W-:Y:S01]  /*0a40*/  IMAD.WIDE R14, R2.reuse, 0x60, R12 ;  /* 0x00000060020e7825 */ /* 0x040fe200078e020c */
[----:B------:R-:W-:-:S04]  /*0a50*/  ISETP.GE.AND P1, PT, R2, R65, PT ;  /* 0x000000410200720c */ /* 0x000fc80003f26270 */
[----:B------:R-:W-:-:S04]  /*0a60*/  IADD3 R7, P0, R0, R14, RZ ;  /* 0x0000000e00077210 */ /* 0x000fc80007f1e0ff */
[----:B------:R-:W-:Y:S02]  /*0a70*/  LEA.HI.X.SX32 R0, R0, R15, 0x1, P0 ;  /* 0x0000000f00007211 */ /* 0x000fe400000f0eff */
[----:B------:R-:W-:-:S04]  /*0a80*/  LEA R14, P0, R7, R8, 0x2 ;  /* 0x00000008070e7211 */ /* 0x000fc800078010ff */
[----:B------:R-:W-:Y:S02]  /*0a90*/  LEA.HI.X R15, R7, R9, R0, 0x2, P0 ;  /* 0x00000009070f7211 */ /* 0x000fe400000f1400 */
[C---:B------:R-:W-:Y:S02]  /*0aa0*/  IADD3 R9, R12.reuse, 0x20, RZ ;  /* 0x000000200c097810 */ /* 0x040fe40007ffe0ff */
[----:B------:R-:W-:Y:S01]  /*0ab0*/  IADD3 R7, R12, 0x40, RZ ;  /* 0x000000400c077810 */ /* 0x000fe20007ffe0ff */
[----:B------:R-:W-:Y:S05]  /*0ac0*/  @P1 BRA `(.L_x_1357) ;  /* 0x0000006000001947 */ /* 0x000fea0003800000 */
[-C--:B-1---5:R-:W-:Y:S02]  /*0ad0*/  ISETP.GE.AND P2, PT, R12, R4.reuse, PT ;  /* 0x000000040c00720c */ /* 0x0a2fe40003f46270 */
[-C--:B------:R-:W-:Y:S02]  /*0ae0*/  ISETP.GE.AND P1, PT, R9, R4.reuse, PT ;  /* 0x000000040900720c */ /* 0x080fe40003f26270 */
[----:B------:R-:W-:-:S09]  /*0af0*/  ISETP.GE.AND P0, PT, R7, R4, PT ;  /* 0x000000040700720c */ /* 0x000fd20003f06270 */
[----:B------:R1:W-:Y:S04]  /*0b00*/  @!P2 ST.E.128 [R14.64], RZ ;  /* 0x000000ff0e00a985 */ /* 0x0003e8000c101d04 */
[----:B------:R1:W-:Y:S04]  /*0b10*/  @!P1 ST.E.128 [R14.64+0x80], RZ ;  /* 0x000080ff0e009985 */ /* 0x0003e8000c101d04 */
[----:B------:R1:W-:Y:S02]  /*0b20*/  @!P0 ST.E.128 [R14.64+0x100], RZ ;  /* 0x000100ff0e008985 */ /* 0x0003e4000c101d04 */
.L_x_1357:
[----:B-1----:R-:W-:Y:S05]  /*0b30*/  BSYNC B0 ;  /* 0x0000000000007941 */ /* 0x002fea0003800000 */
.L_x_1356:
[----:B------:R-:W-:Y:S01]  /*0b40*/  IADD3 R8, R2, 0x10, RZ ;  /* 0x0000001002087810 */ /* 0x000fe20007ffe0ff */
[----:B------:R-:W-:Y:S03]  /*0b50*/  BSSY B0, `(.L_x_1358) ;  /* 0x0000009000007945 */ /* 0x000fe60003800000 */
[----:B------:R-:W-:-:S13]  /*0b60*/  ISETP.GE.AND P0, PT, R8, R65, PT ;  /* 0x000000410800720c */ /* 0x000fda0003f06270 */
[----:B------:R-:W-:Y:S05]  /*0b70*/  @P0 BRA `(.L_x_1359) ;  /* 0x0000006000000947 */ /* 0x000fea0003800000 */
[-C--:B-----5:R-:W-:Y:S02]  /*0b80*/  ISETP.GE.AND P2, PT, R12, R4.reuse, PT ;  /* 0x000000040c00720c */ /* 0x0a0fe40003f46270 */
[-C--:B------:R-:W-:Y:S02]  /*0b90*/  ISETP.GE.AND P1, PT, R9, R4.reuse, PT ;  /* 0x000000040900720c */ /* 0x080fe40003f26270 */
[----:B------:R-:W-:-:S09]  /*0ba0*/  ISETP.GE.AND P0, PT, R7, R4, PT ;  /* 0x000000040700720c */ /* 0x000fd20003f06270 */
[----:B------:R1:W-:Y:S04]  /*0bb0*/  @!P2 ST.E.128 [R14.64+0x1800], RZ ;  /* 0x001800ff0e00a985 */ /* 0x0003e8000c101d04 */
[----:B------:R1:W-:Y:S04]  /*0bc0*/  @!P1 ST.E.128 [R14.64+0x1880], RZ ;  /* 0x001880ff0e009985 */ /* 0x0003e8000c101d04 */
[----:B------:R1:W-:Y:S02]  /*0bd0*/  @!P0 ST.E.128 [R14.64+0x1900], RZ ;  /* 0x001900ff0e008985 */ /* 0x0003e4000c101d04 */
.L_x_1359:
[----:B------:R-:W-:Y:S05]  /*0be0*/  BSYNC B0 ;  /* 0x0000000000007941 */ /* 0x000fea0003800000 */
.L_x_1358:
        /* <DEDUP_REMOVED lines=10> */
.L_x_1361:
[----:B------:R-:W-:Y:S05]  /*0c90*/  BSYNC B0 ;  /* 0x0000000000007941 */ /* 0x000fea0003800000 */
.L_x_1360:
        /* <DEDUP_REMOVED lines=10> */
.L_x_1363:
[----:B------:R-:W-:Y:S05]  /*0d40*/  BSYNC B0 ;  /* 0x0000000000007941 */ /* 0x000fea0003800000 */
.L_x_1362:
[----:B------:R-:W-:Y:S01]  /*0d50*/  ISETP.NE.AND P4, PT, R5, RZ, PT ;  /* 0x000000ff0500720c */ /* 0x000fe20003f85270 */
[----:B------:R-:W-:Y:S01]  /*0d60*/  IMAD.MOV.U32 R199, RZ, RZ, 0x0 ;  /* 0x00000000ffc77424 */ /* 0x000fe200078e00ff */
[----:B------:R-:W-:-:S02]  /*0d70*/  SHF.R.S32.HI R5, RZ, 0x1f, R3 ;  /* 0x0000001fff057819 */ /* 0x000fc40000011403 */
[-C--:B------:R-:W-:Y:S02]  /*0d80*/  ISETP.GE.OR P2, PT, R8, R65.reuse, P4 ;  /* 0x000000410800720c */ /* 0x080fe40002746670 */
[-C--:B------:R-:W-:Y:S02]  /*0d90*/  ISETP.GE.OR P3, PT, R2, R65.reuse, P4 ;  /* 0x000000410200720c */ /* 0x080fe40002766670 */
[-C--:B------:R-:W-:Y:S02]  /*0da0*/  ISETP.GE.OR P1, PT, R6, R65.reuse, P4 ;  /* 0x000000410600720c */ /* 0x080fe40002726670 */
[----:B------:R-:W-:Y:S02]  /*0db0*/  IADD3 R3, P0, R3, R2, RZ ;  /* 0x0000000203037210 */ /* 0x000fe40007f1e0ff */
[----:B------:R-:W-:Y:S02]  /*0dc0*/  ISETP.GE.OR P4, PT, R0, R65, P4 ;  /* 0x000000410000720c */ /* 0x000fe40002786670 */
[----:B------:R-:W-:-:S02]  /*0dd0*/  LEA.HI.X.SX32 R5, R2, R5, 0x1, P0 ;  /* 0x0000000502057211 */ /* 0x000fc400000f0eff */
[C---:B-----5:R-:W-:Y:S01]  /*0de0*/  LEA R2, P0, R3.reuse, R10, 0x2 ;  /* 0x0000000a03027211 */ /* 0x060fe200078010ff */
[----:B------:R-:W-:Y:S02]  /*0df0*/  @!P2 IMAD.MOV.U32 R7, RZ, RZ, -0x800000 ;  /* 0xff800000ff07a424 */ /* 0x000fe400078e00ff */
[----:B------:R-:W-:Y:S01]  /*0e00*/  @!P3 IMAD.MOV.U32 R9, RZ, RZ, -0x800000 ;  /* 0xff800000ff09b424 */ /* 0x000fe200078e00ff */
[----:B------:R-:W-:Y:S01]  /*0e10*/  LEA.HI.X R3, R3, R11, R5, 0x2, P0 ;  /* 0x0000000b03037211 */ /* 0x000fe200000f1405 */
[----:B------:R-:W-:-:S04]  /*0e20*/  @!P1 IMAD.MOV.U32 R5, RZ, RZ, -0x800000 ;  /* 0xff800000ff059424 */ /* 0x000fc800078e00ff */
[----:B------:R4:W-:Y:S04]  /*0e30*/  @!P3 ST.E [R2.64], R9 ;  /* 0x000000090200b985 */ /* 0x0009e8000c101904 */
[----:B------:R4:W-:Y:S04]  /*0e40*/  @!P2 ST.E [R2.64+0x40], R7 ;  /* 0x000040070200a985 */ /* 0x0009e8000c101904 */
[----:B------:R4:W-:Y:S01]  /*0e50*/  @!P1 ST.E [R2.64+0x80], R5 ;  /* 0x0000800502009985 */ /* 0x0009e2000c101904 */
[----:B------:R-:W-:Y:S05]  /*0e60*/  @P4 RET.REL.NODEC R198 `(_ZN5flash24flash_fwd_splitkv_kernelI23Flash_fwd_kernel_traitsILi96ELi64ELi128ELi4ELb0ELb0EN7cutlass10bfloat16_tE19Flash_kernel_traitsILi96ELi64ELi128ELi4ES3_EELb1ELb0ELb0ELb0ELb0ELb0ELb1ELb1EEEvNS_16Flash_fwd_paramsE) ;  /* 0xfffff190c6004950 */ /* 0x000fea0003c3ffff */
[----:B----4-:R-:W-:Y:S02]  /*0e70*/  MOV R5, 0xff800000 ;  /* 0xff80000000057802 */ /* 0x010fe40000000f00 */
[----:B------:R-:W-:-:S03]  /*0e80*/  MOV R199, 0x0 ;  /* 0x0000000000c77802 */ /* 0x000fc60000000f00 */
[----:B------:R4:W-:Y:S01]  /*0e90*/  ST.E [R2.64+0xc0], R5 ;  /* 0x0000c00502007985 */ /* 0x0009e2000c101904 */
[----:B------:R-:W-:Y:S05]  /*0ea0*/  RET.REL.NODEC R198 `(_ZN5flash24flash_fwd_splitkv_kernelI23Flash_fwd_kernel_traitsILi96ELi64ELi128ELi4ELb0ELb0EN7cutlass10bfloat16_tE19Flash_kernel_traitsILi96ELi64ELi128ELi4ES3_EELb1ELb0ELb0ELb0ELb0ELb0ELb1ELb1EEEvNS_16Flash_fwd_paramsE) ;  /* 0xfffff150c6007950 */ /* 0x000fea0003c3ffff */
.L_x_1355:
[----:B-1----:R-:W2:Y:S04]  /*0eb0*/  LD.E.64 R8, [R116.64+0x160] ;  /* 0x0001600474087980 */ /* 0x002ea8000c101b00 */
[----:B------:R-:W4:Y:S01]  /*0ec0*/  LD.E.64 R18, [R116.64+0x158] ;  /* 0x0001580474127980 */ /* 0x000f22000c101b00 */
[----:B--2---:R-:W-:-:S04]  /*0ed0*/  ISETP.NE.U32.AND P1, PT, R8, RZ, PT ;  /* 0x000000ff0800720c */ /* 0x004fc80003f25070 */
[----:B------:R-:W-:-:S13]  /*0ee0*/  ISETP.NE.AND.EX P1, PT, R9, RZ, PT, P1 ;  /* 0x000000ff0900720c */ /* 0x000fda0003f25310 */
[----:B------:R-:W2:Y:S01]  /*0ef0*/  @P1 LD.E.64 R10, [R116.64+0x168] ;  /* 0x00016804740a1980 */ /* 0x000ea2000c101b00 */
        /* <DEDUP_REMOVED lines=8> */
[-C--:B--2---:R-:W-:Y:S02]  /*0f80*/  @P1 IMAD R0, R11, R201.reuse, RZ ;  /* 0x000000c90b001224 */ /* 0x084fe400078e02ff */
        /* <DEDUP_REMOVED lines=11> */
[----:B---3--:R-:W2:Y:S01]  /*1040*/  LD.E.64 R18, [R116.64+0x20] ;  /* 0x0000200474127980 */ /* 0x008ea2000c101b00 */
[----:B------:R-:W-:-:S03]  /*1050*/  IABS R4, R5 ;  /* 0x0000000500047213 */ /* 0x000fc60000000000 */
[----:B------:R-:W2:Y:S04]  /*1060*/  LD.E.64 R60, [R116.64+0x38] ;  /* 0x00003804743c7980 */ /* 0x000ea8000c101b00 */
[----:B-----5:R-:W2:Y:S04]  /*1070*/  LD.E.64 R12, [R116.64+0x28] ;  /* 0x00002804740c7980 */ /* 0x020ea8000c101b00 */
[----:B------:R-:W2:Y:S04]  /*1080*/  LD.E.64 R16, [R116.64+0x50] ;  /* 0x0000500474107980 */ /* 0x000ea8000c101b00 */
[----:B------:R1:W5:Y:S01]  /*1090*/  LD.E.64 R62, [R116.64+0x40] ;  /* 0x00004004743e7980 */ /* 0x000362000c101b00 */
[----:B--2---:R-:W-:-:S04]  /*10a0*/  IABS R7, R2 ;  /* 0x0000000200077213 */ /* 0x004fc80000000000 */
[----:B------:R-:W2:Y:S08]  /*10b0*/  I2F.RP R8, R7 ;  /* 0x0000000700087306 */ /* 0x000eb00000209400 */
[----:B--2---:R-:W2:Y:S02]  /*10c0*/  MUFU.RCP R10, R8 ;  /* 0x00000008000a7308 */ /* 0x004ea40000001000 */
[----:B--2---:R-:W-:-:S06]  /*10d0*/  IADD3 R10, R10, 0xffffffe, RZ ;  /* 0x0ffffffe0a0a7810 */ /* 0x004fcc0007ffe0ff */
[----:B------:R-:W2:Y:S02]  /*10e0*/  F2I.FTZ.U32.TRUNC.NTZ R11, R10 ;  /* 0x0000000a000b7305 */ /* 0x000ea4000021f000 */
[----:B--2---:R-:W-:Y:S02]  /*10f0*/  IMAD.MOV R0, RZ, RZ, -R11 ;  /* 0x000000ffff007224 */ /* 0x004fe400078e0a0b */
[----:B------:R-:W-:Y:S02]  /*1100*/  IMAD.MOV.U32 R10, RZ, RZ, RZ ;  /* 0x000000ffff0a7224 */ /* 0x000fe400078e00ff */
[----:B------:R-:W-:Y:S01]  /*1110*/  IMAD R9, R0, R7, RZ ;  /* 0x0000000700097224 */ /* 0x000fe200078e02ff */
[----:B------:R-:W-:-:S03]  /*1120*/  IABS R0, R2 ;  /* 0x0000000200007213 */ /* 0x000fc60000000000 */
[----:B------:R-:W-:Y:S01]  /*1130*/  IMAD.HI.U32 R9, R11, R9, R10 ;  /* 0x000000090b097227 */ /* 0x000fe200078e000a */
[----:B------:R-:W-:Y:S01]  /*1140*/  IADD3 R0, RZ, -R0, RZ ;  /* 0x80000000ff007210 */ /* 0x000fe20007ffe0ff */
[----:B------:R1:W5:Y:S04]  /*1150*/  LD.E.64 R10, [R116.64+0x58] ;  /* 0x00005804740a7980 */ /* 0x000368000c101b00 */
        /* <DEDUP_REMOVED lines=12> */
[----:B------:R-:W-:-:S05]  /*1220*/  IMAD.WIDE R22, R15, 0x4, R202 ;  /* 0x000000040f167825 */ /* 0x000fca00078e02ca */
[----:B------:R2:W3:Y:S01]  /*1230*/  LD.E R4, [R22.64] ;  /* 0x0000000416047980 */ /* 0x0004e2000c101900 */
[----:B----4-:R-:W-:-:S04]  /*1240*/  IABS R9, R6 ;  /* 0x0000000600097213 */ /* 0x010fc80000000000 */
[----:B------:R-:W4:Y:S08]  /*1250*/  I2F.RP R20, R9 ;  /* 0x0000000900147306 */ /* 0x000f300000209400 */
[----:B----4-:R-:W4:Y:S02]  /*1260*/  MUFU.RCP R14, R20 ;  /* 0x00000014000e7308 */ /* 0x010f240000001000 */
[----:B----4-:R-:W-:-:S06]  /*1270*/  IADD3 R14, R14, 0xffffffe, RZ ;  /* 0x0ffffffe0e0e7810 */ /* 0x010fcc0007ffe0ff */
[----:B--2---:R-:W2:Y:S01]  /*1280*/  F2I.FTZ.U32.TRUNC.NTZ R23, R14 ;  /* 0x0000000e00177305 */ /* 0x004ea2000021f000 */
[----:B------:R-:W-:Y:S01]  /*1290*/  IMAD.MOV.U32 R22, RZ, RZ, RZ ;  /* 0x000000ffff167224 */ /* 0x000fe200078e00ff */
[----:B------:R-:W-:Y:S02]  /*12a0*/  IABS R8, R199 ;  /* 0x000000c700087213 */ /* 0x000fe40000000000 */
[----:B--2---:R-:W-:-:S05]  /*12b0*/  IADD3 R0, RZ, -R23, RZ ;  /* 0x80000017ff007210 */ /* 0x004fca0007ffe0ff */
[----:B------:R-:W-:Y:S01]  /*12c0*/  IMAD R7, R0, R9, RZ ;  /* 0x0000000900077224 */ /* 0x000fe200078e02ff */
[----:B------:R-:W-:-:S03]  /*12d0*/  IABS R0, R6 ;  /* 0x0000000600007213 */ /* 0x000fc60000000000 */
[----:B------:R-:W-:-:S04]  /*12e0*/  IMAD.HI.U32 R7, R23, R7, R22 ;  /* 0x0000000717077227 */ /* 0x000fc800078e0016 */
[----:B------:R-:W-:Y:S02]  /*12f0*/  IMAD.MOV R0, RZ, RZ, -R0 ;  /* 0x000000ffff007224 */ /* 0x000fe400078e0a00 */
[----:B------:R-:W-:-:S04]  /*1300*/  IMAD.HI.U32 R7, R7, R8, RZ ;  /* 0x0000000807077227 */ /* 0x000fc800078e00ff */
[----:B------:R-:W-:-:S05]  /*1310*/  IMAD R0, R7, R0, R8 ;  /* 0x0000000007007224 */ /* 0x000fca00078e0208 */
[----:B------:R-:W-:Y:S02]  /*1320*/  ISETP.GT.U32.AND P1, PT, R9, R0, PT ;  /* 0x000000000900720c */ /* 0x000fe40003f24070 */
[----:B------:R-:W-:Y:S01]  /*1330*/  LOP3.LUT R8, R199, R6, RZ, 0x3c, !PT ;  /* 0x00000006c7087212 */ /* 0x000fe200078e3cff */
[----:B------:R-:W-:-:S10]  /*1340*/  IMAD.MOV R15, RZ, RZ, -R15 ;  /* 0x000000ffff0f7224 */ /* 0x000fd400078e0a0f */
[----:B------:R-:W-:-:S04]  /*1350*/  @!P1 IADD3 R0, R0, -R9, RZ ;  /* 0x8000000900009210 */ /* 0x000fc80007ffe0ff */
[----:B------:R-:W-:Y:S02]  /*1360*/  ISETP.GE.U32.AND P2, PT, R0, R9, PT ;  /* 0x000000090000720c */ /* 0x000fe40003f46070 */
[----:B------:R-:W-:Y:S02]  /*1370*/  ISETP.GE.AND P0, PT, R8, RZ, PT ;  /* 0x000000ff0800720c */ /* 0x000fe40003f06270 */
[----:B------:R-:W-:Y:S02]  /*1380*/  @!P1 IADD3 R7, R7, 0x1, RZ ;  /* 0x0000000107079810 */ /* 0x000fe40007ffe0ff */
[----:B------:R-:W-:Y:S01]  /*1390*/  ISETP.NE.AND P1, PT, R6, RZ, PT ;  /* 0x000000ff0600720c */ /* 0x000fe20003f25270 */
[----:B------:R-:W-:-:S04]  /*13a0*/  IMAD R2, R2, R15, R5 ;  /* 0x0000000f02027224 */ /* 0x000fc800078e0205 */
[----:B------:R-:W-:Y:S01]  /*13b0*/  IMAD R8, R61, R2, RZ ;  /* 0x000000023d087224 */ /* 0x000fe200078e02ff */
[----:B------:R-:W-:Y:S02]  /*13c0*/  SHF.R.S32.HI R15, RZ, 0x1f, R2 ;  /* 0x0000001fff0f7819 */ /* 0x000fe40000011402 */
[----:B------:R-:W-:-:S03]  /*13d0*/  @P2 IADD3 R7, R7, 0x1, RZ ;  /* 0x0000000107072810 */ /* 0x000fc60007ffe0ff */
[----:B------:R-:W-:Y:S02]  /*13e0*/  IMAD R8, R60, R15, R8 ;  /* 0x0000000f3c087224 */ /* 0x000fe400078e0208 */
[----:B------:R-:W-:Y:S01]  /*13f0*/  @!P0 IMAD.MOV R7, RZ, RZ, -R7 ;  /* 0x000000ffff078224 */ /* 0x000fe200078e0a07 */
[----:B------:R-:W-:-:S04]  /*1400*/  @!P1 LOP3.LUT R7, RZ, R6, RZ, 0x33, !PT ;  /* 0x00000006ff079212 */ /* 0x000fc800078e33ff */
[----:B------:R-:W-:Y:S02]  /*1410*/  SHF.R.S32.HI R6, RZ, 0x1f, R7 ;  /* 0x0000001fff067819 */ /* 0x000fe40000011407 */
[----:B---3--:R-:W-:Y:S01]  /*1420*/  SHF.R.S32.HI R0, RZ, 0x1f, R4 ;  /* 0x0000001fff007819 */ /* 0x008fe20000011404 */
[----:B------:R-:W-:-:S04]  /*1430*/  IMAD R9, R19, R4, RZ ;  /* 0x0000000413097224 */ /* 0x000fc800078e02ff */
[C---:B------:R-:W-:Y:S02]  /*1440*/  IMAD R9, R18.reuse, R0, R9 ;  /* 0x0000000012097224 */ /* 0x040fe400078e0209 */
[----:B------:R-:W-:-:S05]  /*1450*/  IMAD.WIDE.U32 R18, R18, R4, RZ ;  /* 0x0000000412127225 */ /* 0x000fca00078e00ff */
        /* <DEDUP_REMOVED lines=8> */
[----:B------:R-:W-:-:S03]  /*14e0*/  IMAD.WIDE.U32 R16, R7, R16, R18 ;  /* 0x0000001007107225 */ /* 0x000fc600078e0012 */
[----:B------:R-:W-:Y:S01]  /*14f0*/  IADD3 R27, R21, R9, RZ ;  /* 0x00000009151b7210 */ /* 0x000fe20007ffe0ff */
[----:B------:R-:W-:Y:S01]  /*1500*/  IMAD.MOV.U32 R4, RZ, RZ, R20 ;  /* 0x000000ffff047224 */ /* 0x000fe200078e0014 */
[----:B------:R-:W-:Y:S01]  /*1510*/  MOV R0, R16 ;  /* 0x0000001000007202 */ /* 0x000fe20000000f00 */
[----:B------:R-:W-:Y:S01]  /*1520*/  IMAD.IADD R13, R17, 0x1, R13 ;  /* 0x00000001110d7824 */ /* 0x000fe200078e020d */
[----:B------:R-:W-:Y:S05]  /*1530*/  BRA `(.L_x_1366) ;  /* 0x0000051000007947 */ /* 0x000fea0003800000 */
.L_x_1365:
        /* <DEDUP_REMOVED lines=8> */
[----:B------:R-:W-:-:S02]  /*15c0*/  IMAD.MOV.U32 R24, RZ, RZ, RZ ;  /* 0x000000ffff187224 */ /* 0x000fc400078e00ff */
[----:B------:R-:W-:Y:S01]  /*15d0*/  @P4 IMAD.IADD R8, R14, 0x1, R17 ;  /* 0x000000010e084824 */ /* 0x000fe200078e0211 */
        /* <DEDUP_REMOVED lines=21> */
[----:B---3--:R-:W-:-:S03]  /*1730*/  @!P4 IMAD R5, R23, R13, RZ ;  /* 0x0000000d1705c224 */ /* 0x008fc600078e02ff */
[----:B------:R-:W-:Y:S01]  /*1740*/  ISETP.GE.U32.AND P2, PT, R0, R7, PT ;  /* 0x000000070000720c */ /* 0x000fe20003f46070 */
[----:B------:R-:W-:Y:S01]  /*1750*/  @!P4 IMAD R5, R22, R6, R5 ;  /* 0x000000061605c224 */ /* 0x000fe200078e0205 */
[----:B------:R-:W-:Y:S01]  /*1760*/  LOP3.LUT R0, R199, R4, RZ, 0x3c, !PT ;  /* 0x00000004c7007212 */ /* 0x000fe200078e3cff */
[-C--:B------:R-:W-:Y:S02]  /*1770*/  @P4 IMAD R9, R61, R8.reuse, RZ ;  /* 0x000000083d094224 */ /* 0x080fe400078e02ff */
[----:B------:R-:W-:Y:S01]  /*1780*/  @P4 IMAD.WIDE.U32 R26, R60, R8, RZ ;  /* 0x000000083c1a4225 */ /* 0x000fe200078e00ff */
[----:B------:R-:W-:-:S03]  /*1790*/  ISETP.GE.AND P1, PT, R0, RZ, PT ;  /* 0x000000ff0000720c */ /* 0x000fc60003f26270 */
[----:B------:R-:W-:Y:S01]  /*17a0*/  @!P4 IMAD.WIDE.U32 R22, R22, R13, R24 ;  /* 0x0000000d1616c225 */ /* 0x000fe200078e0018 */
[----:B------:R-:W-:Y:S02]  /*17b0*/  @!P0 IADD3 R2, R2, 0x1, RZ ;  /* 0x0000000102028810 */ /* 0x000fe40007ffe0ff */
[----:B------:R-:W-:Y:S01]  /*17c0*/  ISETP.NE.AND P0, PT, R4, RZ, PT ;  /* 0x000000ff0400720c */ /* 0x000fe20003f05270 */
[----:B------:R-:W-:Y:S01]  /*17d0*/  @P4 IMAD.IADD R9, R27, 0x1, R9 ;  /* 0x000000011b094824 */ /* 0x000fe200078e0209 */
[----:B------:R-:W-:Y:S01]  /*17e0*/  @P4 MOV R12, R26 ;  /* 0x0000001a000c4202 */ /* 0x000fe20000000f00 */
[----:B------:R-:W-:Y:S01]  /*17f0*/  @!P4 IMAD R6, R63, R14, RZ ;  /* 0x0000000e3f06c224 */ /* 0x000fe200078e02ff */
[----:B------:R-:W-:Y:S02]  /*1800*/  @!P4 IADD3 R9, R23, R5, RZ ;  /* 0x000000051709c210 */ /* 0x000fe40007ffe0ff */
[----:B------:R-:W-:Y:S02]  /*1810*/  @!P4 SHF.R.S32.HI R7, RZ, 0x1f, R14 ;  /* 0x0000001fff07c819 */ /* 0x000fe4000001140e */
[----:B------:R-:W-:-:S02]  /*1820*/  LEA R5, R53, 0xffffff80, 0x7 ;  /* 0xffffff8035057811 */ /* 0x000fc400078e38ff */
[----:B------:R-:W-:Y:S02]  /*1830*/  @!P4 MOV R12, R22 ;  /* 0x00000016000cc202 */ /* 0x000fe40000000f00 */
[----:B------:R-:W-:Y:S01]  /*1840*/  @P2 IADD3 R2, R2, 0x1, RZ ;  /* 0x0000000102022810 */ /* 0x000fe20007ffe0ff */
[----:B------:R-:W-:Y:S01]  /*1850*/  @!P4 IMAD R6, R7, R62, R6 ;  /* 0x0000003e0706c224 */ /* 0x000fe200078e0206 */
[----:B------:R-:W-:Y:S01]  /*1860*/  SHF.R.S32.HI R15, RZ, 0x1f, R5 ;  /* 0x0000001fff0f7819 */ /* 0x000fe20000011405 */
[----:B------:R-:W-:Y:S01]  /*1870*/  IMAD R8, R61, R5, RZ ;  /* 0x000000053d087224 */ /* 0x000fe200078e02ff */
[----:B------:R-:W-:Y:S01]  /*1880*/  MOV R25, R9 ;  /* 0x0000000900197202 */ /* 0x000fe20000000f00 */
[----:B------:R-:W-:Y:S01]  /*1890*/  IMAD.MOV.U32 R24, RZ, RZ, R12 ;  /* 0x000000ffff187224 */ /* 0x000fe200078e000c */
[----:B------:R-:W-:Y:S01]  /*18a0*/  MOV R7, R2 ;  /* 0x0000000200077202 */ /* 0x000fe20000000f00 */
[----:B------:R-:W-:Y:S01]  /*18b0*/  @!P4 IMAD.WIDE.U32 R22, R62, R14, RZ ;  /* 0x0000000e3e16c225 */ /* 0x000fe200078e00ff */
[----:B------:R-:W-:-:S02]  /*18c0*/  @P4 IADD3 R14, R14, R17, RZ ;  /* 0x000000110e0e4210 */ /* 0x000fc40007ffe0ff */
[----:B------:R-:W-:Y:S01]  /*18d0*/  @!P4 SHF.R.S32.HI R17, RZ, 0x1f, R13 ;  /* 0x0000001fff11c819 */ /* 0x000fe2000001140d */
[----:B------:R-:W-:Y:S01]  /*18e0*/  IMAD R8, R15, R60, R8 ;  /* 0x0000003c0f087224 */ /* 0x000fe200078e0208 */
[----:B------:R-:W-:Y:S01]  /*18f0*/  @!P1 IADD3 R7, -R7, RZ, RZ ;  /* 0x000000ff07079210 */ /* 0x000fe20007ffe1ff */
[----:B------:R-:W-:Y:S01]  /*1900*/  IMAD.WIDE.U32 R24, R60, R5, R24 ;  /* 0x000000053c187225 */ /* 0x000fe200078e0018 */
[----:B------:R-:W-:-:S03]  /*1910*/  @!P0 LOP3.LUT R7, RZ, R4, RZ, 0x33, !PT ;  /* 0x00000004ff078212 */ /* 0x000fc600078e33ff */
[----:B------:R-:W-:Y:S02]  /*1920*/  @!P4 IMAD R0, R21, R13, RZ ;  /* 0x0000000d1500c224 */ /* 0x000fe400078e02ff */
[----:B------:R-:W-:Y:S01]  /*1930*/  @!P4 IMAD.IADD R23, R23, 0x1, R6 ;  /* 0x000000011717c824 */ /* 0x000fe200078e0206 */
[----:B------:R-:W-:Y:S01]  /*1940*/  IADD3 R9, R25, R8, RZ ;  /* 0x0000000819097210 */ /* 0x000fe20007ffe0ff */
[C---:B------:R-:W-:Y:S01]  /*1950*/  @!P4 IMAD R0, R20.reuse, R17, R0 ;  /* 0x000000111400c224 */ /* 0x040fe200078e0200 */
[----:B------:R-:W-:Y:S01]  /*1960*/  SHF.R.S32.HI R6, RZ, 0x1f, R7 ;  /* 0x0000001fff067819 */ /* 0x000fe20000011407 */
[----:B------:R-:W-:-:S04]  /*1970*/  @!P4 IMAD.WIDE.U32 R20, R20, R13, R22 ;  /* 0x0000000d1414c225 */ /* 0x000fc800078e0016 */
[----:B------:R-:W-:Y:S02]  /*1980*/  IMAD.MOV.U32 R8, RZ, RZ, R24 ;  /* 0x000000ffff087224 */ /* 0x000fe400078e0018 */
[----:B------:R-:W-:Y:S02]  /*1990*/  IMAD R13, R19, R7, RZ ;  /* 0x00000007130d7224 */ /* 0x000fe400078e02ff */
[-C--:B------:R-:W-:Y:S02]  /*19a0*/  @P4 IMAD R27, R63, R14.reuse, RZ ;  /* 0x0000000e3f1b4224 */ /* 0x080fe400078e02ff */
[----:B------:R-:W-:-:S04]  /*19b0*/  @P4 IMAD.WIDE.U32 R24, R62, R14, RZ ;  /* 0x0000000e3e184225 */ /* 0x000fc800078e00ff */
[----:B------:R-:W-:Y:S01]  /*19c0*/  IMAD.WIDE.U32 R8, R18, R7, R8 ;  /* 0x0000000712087225 */ /* 0x000fe200078e0008 */
[----:B------:R-:W-:-:S03]  /*19d0*/  @P4 IADD3 R27, R25, R27, RZ ;  /* 0x0000001b191b4210 */ /* 0x000fc60007ffe0ff */
[----:B------:R-:W-:Y:S01]  /*19e0*/  IMAD R13, R18, R6, R13 ;  /* 0x00000006120d7224 */ /* 0x000fe200078e020d */
[----:B------:R-:W-:Y:S01]  /*19f0*/  @!P4 IADD3 R27, R21, R0, RZ ;  /* 0x00000000151bc210 */ /* 0x000fe20007ffe0ff */
[----:B------:R-:W-:Y:S01]  /*1a00*/  @P4 IMAD.MOV.U32 R4, RZ, RZ, R24 ;  /* 0x000000ffff044224 */ /* 0x000fe200078e0018 */
[----:B------:R-:W-:Y:S01]  /*1a10*/  @!P4 MOV R4, R20 ;  /* 0x000000140004c202 */ /* 0x000fe20000000f00 */
[----:B------:R-:W-:Y:S01]  /*1a20*/  IMAD.MOV.U32 R0, RZ, RZ, R8 ;  /* 0x000000ffff007224 */ /* 0x000fe200078e0008 */
[----:B------:R-:W-:Y:S02]  /*1a30*/  IADD3 R13, R9, R13, RZ ;  /* 0x0000000d090d7210 */ /* 0x000fe40007ffe0ff */
[----:B------:R-:W-:Y:S02]  /*1a40*/  MOV R2, R5 ;  /* 0x0000000500027202 */ /* 0x000fe40000000f00 */
.L_x_1366:
[----:B-1----:R-:W-:Y:S05]  /*1a50*/  BSYNC B0 ;  /* 0x0000000000007941 */ /* 0x002fea0003800000 */
.L_x_1364:
[----:B------:R-:W-:Y:S01]  /*1a60*/  ISETP.NE.AND P2, PT, R3, -0x1, PT ;  /* 0xffffffff0300780c */ /* 0x000fe20003f45270 */
[----:B------:R-:W2:Y:S04]  /*1a70*/  LD.E.64 R20, [R116.64+0x30] ;  /* 0x0000300474147980 */ /* 0x000ea8000c101b00 */
[----:B------:R-:W3:Y:S04]  /*1a80*/  LD.E.64 R24, [R116.64+0x48] ;  /* 0x0000480474187980 */ /* 0x000ee8000c101b00 */
[----:B------:R-:W4:Y:S04]  /*1a90*/  LD.E R83, [R116.64+0xc0] ;  /* 0x0000c00474537980 */ /* 0x000f28000c101900 */
[----:B------:R-:W3:Y:S04]  /*1aa0*/  @!P2 LD.E.64 R22, [R116.64+0x18] ;  /* 0x000018047416a980 */ /* 0x000ee8000c101b00 */
[----:B------:R-:W4:Y:S04]  /*1ab0*/  LD.E.64 R16, [R116.64+0x10] ;  /* 0x0000100474107980 */ /* 0x000f28000c101b00 */
[----:B------:R-:W4:Y:S04]  /*1ac0*/  LD.E.64 R172, [R116.64+0x8] ;  /* 0x0000080474ac7980 */ /* 0x000f28000c101b00 */
[----:B------:R1:W5:Y:S04]  /*1ad0*/  @P5 LD.E R18, [R30.64] ;  /* 0x000000041e125980 */ /* 0x000368000c101900 */
[----:B------:R1:W5:Y:S01]  /*1ae0*/  LD.E.64 R176, [R116.64] ;  /* 0x0000000474b07980 */ /* 0x000362000c101b00 */
[----:B------:R-:W-:-:S04]  /*1af0*/  SHF.R.S32.HI R9, RZ, 0x1f, R74 ;  /* 0x0000001fff097819 */ /* 0x000fc8000001144a */
[CC--:B------:R-:W-:Y:S02]  /*1b00*/  LEA.HI R12, R9.reuse, R74.reuse, RZ, 0x3 ;  /* 0x0000004a090c7211 */ /* 0x0c0fe400078f18ff */
[----:B------:R-:W-:Y:S02]  /*1b10*/  LEA.HI R163, R9, R74, RZ, 0x2 ;  /* 0x0000004a09a37211 */ /* 0x000fe400078f10ff */
[----:B------:R-:W-:Y:S02]  /*1b20*/  SHF.R.S32.HI R19, RZ, 0x3, R12 ;  /* 0x00000003ff137819 */ /* 0x000fe4000001140c */
[----:B------:R-:W-:Y:S02]  /*1b30*/  LOP3.LUT R29, R163, 0xfffffffc, RZ, 0xc0, !PT ;  /* 0xfffffffca31d7812 */ /* 0x000fe400078ec0ff */
[----:B------:R-:W-:Y:S01]  /*1b40*/  LEA.HI R8, R12, R19, RZ, 0x1 ;  /* 0x000000130c087211 */ /* 0x000fe200078f08ff */
[----:B-----5:R-:W-:Y:S02]  /*1b50*/  IMAD R26, R15, R62, RZ ;  /* 0x0000003e0f1a7224 */ /* 0x020fe400078e02ff */
[----:B------:R-:W-:Y:S01]  /*1b60*/  IMAD.IADD R82, R74, 0x1, -R29 ;  /* 0x000000014a527824 */ /* 0x000fe200078e0a1d */
[----:B------:R-:W-:-:S02]  /*1b70*/  LOP3.LUT R8, R8, 0xfffffffe, RZ, 0xc0, !PT ;  /* 0xfffffffe08087812 */ /* 0x000fc400078ec0ff */
[----:B------:R-:W-:Y:S01]  /*1b80*/  LOP3.LUT R15, R12, 0xfffffff8, RZ, 0xc0, !PT ;  /* 0xfffffff80c0f7812 */ /* 0x000fe200078ec0ff */
[----:B------:R-:W-:Y:S02]  /*1b90*/  IMAD.SHL.U32 R14, R82, 0x8, RZ ;  /* 0x00000008520e7824 */ /* 0x000fe400078e00ff */
[C---:B------:R-:W-:Y:S02]  /*1ba0*/  IMAD.IADD R69, R19.reuse, 0x1, -R8 ;  /* 0x0000000113457824 */ /* 0x040fe400078e0a08 */
[----:B------:R-:W-:Y:S01]  /*1bb0*/  IMAD.SHL.U32 R19, R19, 0x40, RZ ;  /* 0x0000004013137824 */ /* 0x000fe200078e00ff */
[----:B------:R-:W-:Y:S01]  /*1bc0*/  IADD3 R28, P0, R14, R4, RZ ;  /* 0x000000040e1c7210 */ /* 0x000fe20007f1e0ff */
[----:B------:R-:W-:Y:S01]  /*1bd0*/  IMAD.IADD R68, R74, 0x1, -R15 ;  /* 0x000000014a447824 */ /* 0x000fe200078e0a0f */
[----:B------:R-:W-:Y:S02]  /*1be0*/  SHF.R.S32.HI R15, RZ, 0x1f, R14 ;  /* 0x0000001fff0f7819 */ /* 0x000fe4000001140e */
[----:B------:R-:W-:-:S02]  /*1bf0*/  SHF.R.S32.HI R170, RZ, 0x2, R163 ;  /* 0x00000002ffaa7819 */ /* 0x000fc400000114a3 */
[----:B------:R-:W-:Y:S01]  /*1c00*/  LOP3.LUT R19, R19, 0xc0, RZ, 0xc0, !PT ;  /* 0x000000c013137812 */ /* 0x000fe200078ec0ff */
[----:B------:R-:W-:Y:S01]  /*1c10*/  IMAD.X R29, R15, 0x1, R27, P0 ;  /* 0x000000010f1d7824 */ /* 0x000fe200000e061b */
[----:B------:R-:W-:Y:S01]  /*1c20*/  LEA.HI R163, R163, R170, RZ, 0x1 ;  /* 0x000000aaa3a37211 */ /* 0x000fe200078f08ff */
[C---:B------:R-:W-:Y:S01]  /*1c30*/  IMAD R26, R2.reuse, R63, R26 ;  /* 0x0000003f021a7224 */ /* 0x040fe200078e021a */
[----:B------:R-:W-:Y:S01]  /*1c40*/  LOP3.LUT R27, R19, 0x18, R14, 0xf8, !PT ;  /* 0x00000018131b7812 */ /* 0x000fe200078ef80e */
[----:B------:R-:W-:Y:S01]  /*1c50*/  IMAD.WIDE.U32 R28, R2, R62, R28 ;  /* 0x0000003e021c7225 */ /* 0x000fe200078e001c */
[----:B------:R-:W-:Y:S02]  /*1c60*/  SHF.R.U32.HI R4, RZ, 0x3, R19 ;  /* 0x00000003ff047819 */ /* 0x000fe40000011613 */
[CC--:B------:R-:W-:Y:S02]  /*1c70*/  LEA.HI R70, R9.reuse, R74.reuse, RZ, 0x4 ;  /* 0x0000004a09467211 */ /* 0x0c0fe400078f20ff */
[----:B------:R-:W-:-:S02]  /*1c80*/  LEA.HI R75, R9, R74, RZ, 0x5 ;  /* 0x0000004a094b7211 */ /* 0x000fc400078f28ff */
[----:B------:R-:W-:Y:S02]  /*1c90*/  LOP3.LUT R163, R163, 0x7fffffe, RZ, 0xc0, !PT ;  /* 0x07fffffea3a37812 */ /* 0x000fe400078ec0ff */
[----:B------:R-:W-:Y:S01]  /*1ca0*/  LOP3.LUT R2, R27, R4, RZ, 0x3c, !PT ;  /* 0x000000041b027212 */ /* 0x000fe200078e3cff */
[----:B------:R-:W-:Y:S01]  /*1cb0*/  IMAD.IADD R27, R29, 0x1, R26 ;  /* 0x000000011d1b7824 */ /* 0x000fe200078e021a */
[----:B------:R-:W-:Y:S01]  /*1cc0*/  LOP3.LUT R73, R70, 0xfffffff0, RZ, 0xc0, !PT ;  /* 0xfffffff046497812 */ /* 0x000fe200078ec0ff */
[----:B------:R-:W-:Y:S01]  /*1cd0*/  IMAD.MOV.U32 R26, RZ, RZ, R28 ;  /* 0x000000ffff1a7224 */ /* 0x000fe200078e001c */
[----:B------:R-:W-:Y:S01]  /*1ce0*/  SHF.R.S32.HI R78, RZ, 0x1f, R201 ;  /* 0x0000001fff4e7819 */ /* 0x000fe200000114c9 */
[----:B------:R-:W-:Y:S01]  /*1cf0*/  IMAD R11, R11, R7, RZ ;  /* 0x000000070b0b7224 */ /* 0x000fe200078e02ff */
[----:B------:R-:W-:Y:S01]  /*1d00*/  SHF.R.S32.HI R64, RZ, 0x5, R75 ;  /* 0x00000005ff407819 */ /* 0x000fe2000001144b */
[----:B------:R-:W-:Y:S02]  /*1d10*/  IMAD.IADD R163, R170, 0x1, -R163 ;  /* 0x00000001aaa37824 */ /* 0x000fe400078e0aa3 */
[----:B------:R-:W-:-:S02]  /*1d20*/  IMAD.IADD R73, R74, 0x1, -R73 ;  /* 0x000000014a497824 */ /* 0x000fc400078e0a49 */
[----:B------:R-:W-:-:S03]  /*1d30*/  IMAD R163, R64, 0x8, R163 ;  /* 0x0000000840a37824 */ /* 0x000fc600078e02a3 */
[----:B------:R-:W-:Y:S01]  /*1d40*/  LEA.HI R72, R73, R73, RZ, 0x1 ;  /* 0x0000004949487211 */ /* 0x000fe200078f08ff */
[----:B------:R-:W-:-:S03]  /*1d50*/  IMAD.U32 R163, R163, 0x20, R2 ;  /* 0x00000020a3a37824 */ /* 0x000fc600078e0002 */
[--C-:B------:R-:W-:Y:S02]  /*1d60*/  SHF.R.S32.HI R2, RZ, 0x1, R72.reuse ;  /* 0x00000001ff027819 */ /* 0x100fe40000011448 */
[----:B------:R-:W-:-:S04]  /*1d70*/  SHF.R.S32.HI R71, RZ, 0x1f, R72 ;  /* 0x0000001fff477819 */ /* 0x000fc80000011448 */
[----:B------:R-:W-:-:S04]  /*1d80*/  LEA.HI R71, R71, R2, RZ, 0x2 ;  /* 0x0000000247477211 */ /* 0x000fc800078f10ff */
[----:B------:R-:W-:Y:S02]  /*1d90*/  LOP3.LUT R71, R71, 0xfffffffc, RZ, 0xc0, !PT ;  /* 0xfffffffc47477812 */ /* 0x000fe400078ec0ff */
[----:B------:R-:W-:-:S03]  /*1da0*/  SHF.R.S32.HI R171, RZ, 0x1f, R170 ;  /* 0x0000001fffab7819 */ /* 0x000fc600000114aa */
[----:B------:R-:W-:Y:S02]  /*1db0*/  IMAD.IADD R71, R2, 0x1, -R71 ;  /* 0x0000000102477824 */ /* 0x000fe400078e0a47 */
[----:B------:R-:W-:-:S04]  /*1dc0*/  IMAD R149, R63, R170, RZ ;  /* 0x000000aa3f957224 */ /* 0x000fc800078e02ff */
[----:B------:R-:W-:Y:S02]  /*1dd0*/  IMAD R149, R171, R62, R149 ;  /* 0x0000003eab957224 */ /* 0x000fe400078e0295 */
[----:B------:R-:W-:Y:S01]  /*1de0*/  IMAD R169, R61, R170, RZ ;  /* 0x000000aa3da97224 */ /* 0x000fe200078e02ff */
[----:B------:R-:W-:-:S03]  /*1df0*/  LEA.HI R66, R68, R68, RZ, 0x1 ;  /* 0x0000004444427211 */ /* 0x000fc600078f08ff */
[----:B------:R-:W-:Y:S01]  /*1e00*/  IMAD R169, R171, R60, R169 ;  /* 0x0000003caba97224 */ /* 0x000fe200078e02a9 */
[----:B------:R-:W-:Y:S01]  /*1e10*/  LOP3.LUT R19, R66, 0xfffffffe, RZ, 0xc0, !PT ;  /* 0xfffffffe42137812 */ /* 0x000fe200078ec0ff */
[----:B------:R-:W-:Y:S01]  /*1e20*/  IMAD.MOV.U32 R52, RZ, RZ, 0x10 ;  /* 0x00000010ff347424 */ /* 0x000fe200078e00ff */
[----:B------:R-:W-:Y:S01]  /*1e30*/  LOP3.LUT R75, R75, 0xffffffe0, RZ, 0xc0, !PT ;  /* 0xffffffe04b4b7812 */ /* 0x000fe200078ec0ff */
[C---:B------:R-:W-:Y:S01]  /*1e40*/  IMAD.SHL.U32 R192, R60.reuse, 0x20, RZ ;  /* 0x000000203cc07824 */ /* 0x040fe200078e00ff */
[----:B------:R-:W-:Y:S01]  /*1e50*/  SHF.L.U64.HI R193, R60, 0x5, R61 ;  /* 0x000000053cc17819 */ /* 0x000fe2000001023d */
[----:B------:R-:W-:Y:S01]  /*1e60*/  IMAD.IADD R68, R68, 0x1, -R19 ;  /* 0x0000000144447824 */ /* 0x000fe200078e0a13 */
[C---:B------:R-:W-:Y:S01]  /*1e70*/  SHF.L.U64.HI R191, R62.reuse, 0x5, R63 ;  /* 0x000000053ebf7819 */ /* 0x040fe2000001023f */
[----:B------:R-:W-:Y:S01]  /*1e80*/  IMAD.SHL.U32 R190, R62, 0x20, RZ ;  /* 0x000000203ebe7824 */ /* 0x000fe200078e00ff */
[----:B------:R-:W-:Y:S01]  /*1e90*/  SHF.R.S32.HI R70, RZ, 0x4, R70 ;  /* 0x00000004ff467819 */ /* 0x000fe20000011446 */
[----:B------:R-:W-:Y:S01]  /*1ea0*/  IMAD.IADD R75, R74, 0x1, -R75 ;  /* 0x000000014a4b7824 */ /* 0x000fe200078e0a4b */
[----:B------:R-:W-:Y:S01]  /*1eb0*/  SHF.R.S32.HI R66, RZ, 0x1, R66 ;  /* 0x00000001ff427819 */ /* 0x000fe20000011442 */
[----:B------:R-:W-:-:S02]  /*1ec0*/  IMAD.SHL.U32 R82, R82, 0x4, RZ ;  /* 0x0000000452527824 */ /* 0x000fc400078e00ff */
[-C--:B--2---:R-:W-:Y:S02]  /*1ed0*/  @P2 IMAD R9, R21, R3.reuse, RZ ;  /* 0x0000000315092224 */ /* 0x084fe400078e02ff */
[----:B-1----:R-:W-:-:S04]  /*1ee0*/  @P2 IMAD.WIDE.U32 R30, R20, R3, RZ ;  /* 0x00000003141e2225 */ /* 0x002fc800078e00ff */
[----:B------:R-:W-:Y:S02]  /*1ef0*/  @P2 IMAD.MOV.U32 R4, RZ, RZ, R30 ;  /* 0x000000ffff042224 */ /* 0x000fe400078e001e */
[-C--:B---3--:R-:W-:Y:S02]  /*1f00*/  @!P2 IMAD R3, R23, R201.reuse, RZ ;  /* 0x000000c91703a224 */ /* 0x088fe400078e02ff */
[----:B------:R-:W-:-:S04]  /*1f10*/  @!P2 IMAD.WIDE.U32 R28, R22, R201, RZ ;  /* 0x000000c9161ca225 */ /* 0x000fc800078e00ff */
[----:B------:R-:W-:Y:S02]  /*1f20*/  @!P2 IMAD R3, R22, R78, R3 ;  /* 0x0000004e1603a224 */ /* 0x000fe400078e0203 */
[----:B------:R-:W-:Y:S02]  /*1f30*/  @!P2 IMAD.MOV.U32 R4, RZ, RZ, R28 ;  /* 0x000000ffff04a224 */ /* 0x000fe400078e001c */
[-C--:B------:R-:W-:Y:S02]  /*1f40*/  IMAD R22, R6, R10.reuse, R11 ;  /* 0x0000000a06167224 */ /* 0x080fe400078e020b */
[----:B------:R-:W-:Y:S01]  /*1f50*/  IMAD.WIDE.U32 R10, R7, R10, R26 ;  /* 0x0000000a070a7225 */ /* 0x000fe200078e001a */
[----:B------:R-:W-:-:S03]  /*1f60*/  IADD3 R8, P0, R14, R4, RZ ;  /* 0x000000040e087210 */ /* 0x000fc60007f1e0ff */
[----:B------:R-:W-:Y:S02]  /*1f70*/  @P2 IMAD.IADD R9, R31, 0x1, R9 ;  /* 0x000000011f092824 */ /* 0x000fe400078e0209 */
[----:B------:R-:W-:Y:S02]  /*1f80*/  @!P2 IMAD.IADD R9, R29, 0x1, R3 ;  /* 0x000000011d09a824 */ /* 0x000fe400078e0203 */
[----:B------:R-:W-:Y:S01]  /*1f90*/  IMAD.IADD R23, R11, 0x1, R22 ;  /* 0x000000010b177824 */ /* 0x000fe200078e0216 */
[----:B------:R-:W-:Y:S01]  /*1fa0*/  IADD3 R11, R14, 0x20, RZ ;  /* 0x000000200e0b7810 */ /* 0x000fe20007ffe0ff */
[----:B------:R-:W-:Y:S01]  /*1fb0*/  IMAD R174, R25, R199, RZ ;  /* 0x000000c719ae7224 */ /* 0x000fe200078e02ff */
[----:B------:R-:W-:Y:S01]  /*1fc0*/  SHF.R.S32.HI R3, RZ, 0x1f, R199 ;  /* 0x0000001fff037819 */ /* 0x000fe200000114c7 */
[----:B------:R-:W-:Y:S01]  /*1fd0*/  IMAD.X R9, R15, 0x1, R9, P0 ;  /* 0x000000010f097824 */ /* 0x000fe200000e0609 */
[----:B----4-:R-:W-:-:S03]  /*1fe0*/  ISETP.GE.AND P0, PT, R11, R83, PT ;  /* 0x000000530b00720c */ /* 0x010fc60003f06270 */
[----:B------:R-:W-:Y:S02]  /*1ff0*/  IMAD R174, R24, R3, R174 ;  /* 0x0000000318ae7224 */ /* 0x000fe400078e02ae */
[----:B------:R-:W-:Y:S01]  /*2000*/  IMAD.WIDE.U32 R24, R199, R24, R8 ;  /* 0x00000018c7187225 */ /* 0x000fe200078e0008 */
[----:B------:R-:W-:Y:S02]  /*2010*/  SEL R9, RZ, 0xffffffff, P0 ;  /* 0xffffffffff097807 */ /* 0x000fe40000000000 */
[----:B------:R-:W-:-:S03]  /*2020*/  ISETP.GE.AND P1, PT, R14, R83, PT ;  /* 0x000000530e00720c */ /* 0x000fc60003f26270 */
[----:B------:R-:W-:Y:S01]  /*2030*/  IMAD.SHL.U32 R9, R9, 0x2, RZ ;  /* 0x0000000209097824 */ /* 0x000fe200078e00ff */
[----:B------:R-:W-:Y:S01]  /*2040*/  SEL R2, RZ, 0x1, P1 ;  /* 0x00000001ff027807 */ /* 0x000fe20000800000 */
[----:B------:R-:W-:Y:S01]  /*2050*/  IMAD.MOV.U32 R22, RZ, RZ, R10 ;  /* 0x000000ffff167224 */ /* 0x000fe200078e000a */
[----:B------:R-:W-:Y:S02]  /*2060*/  IADD3 R10, R14, 0x40, RZ ;  /* 0x000000400e0a7810 */ /* 0x000fe40007ffe0ff */
[----:B------:R-:W-:Y:S01]  /*2070*/  LOP3.LUT R9, R9, 0x2, R2, 0xe2, !PT ;  /* 0x0000000209097812 */ /* 0x000fe200078ee202 */
[----:B------:R-:W-:Y:S01]  /*2080*/  IMAD.WIDE R2, R197, 0x40, R170 ;  /* 0x00000040c5027825 */ /* 0x000fe200078e02aa */
[----:B------:R-:W-:-:S03]  /*2090*/  ISETP.GE.AND P1, PT, R10, R83, PT ;  /* 0x000000530a00720c */ /* 0x000fc60003f26270 */
[----:B------:R-:W-:Y:S02]  /*20a0*/  IMAD.IADD R175, R25, 0x1, R174 ;  /* 0x0000000119af7824 */ /* 0x000fe400078e02ae */
[----:B------:R-:W-:Y:S02]  /*20b0*/  IMAD.MOV.U32 R174, RZ, RZ, R24 ;  /* 0x000000ffffae7224 */ /* 0x000fe400078e0018 */
[-C--:B------:R-:W-:Y:S01]  /*20c0*/  IMAD R3, R3, R20.reuse, RZ ;  /* 0x0000001403037224 */ /* 0x080fe200078e02ff */
[----:B------:R-:W-:Y:S01]  /*20d0*/  SEL R76, RZ, 0x4, P1 ;  /* 0x00000004ff4c7807 */ /* 0x000fe20000800000 */
[----:B------:R-:W-:-:S04]  /*20e0*/  IMAD.WIDE.U32 R174, R2, R20, R174 ;  /* 0x0000001402ae7225 */ /* 0x000fc800078e00ae */
[----:B------:R-:W-:Y:S01]  /*20f0*/  IMAD R3, R2, R21, R3 ;  /* 0x0000001502037224 */ /* 0x000fe200078e0203 */
[----:B------:R-:W-:Y:S01]  /*2100*/  SHF.R.S32.HI R2, RZ, 0x1f, R81 ;  /* 0x0000001fff027819 */ /* 0x000fe20000011451 */
[----:B------:R-:W-:Y:S01]  /*2110*/  IMAD.WIDE.U32 R22, R170, R62, R22 ;  /* 0x0000003eaa167225 */ /* 0x000fe200078e0016 */
[----:B------:R-:W-:Y:S02]  /*2120*/  LOP3.LUT R76, R9, R76, RZ, 0xfc, !PT ;  /* 0x0000004c094c7212 */ /* 0x000fe400078efcff */
[----:B------:R-:W-:Y:S01]  /*2130*/  LEA.HI R9, R2, R81, RZ, 0x7 ;  /* 0x0000005102097211 */ /* 0x000fe200078f38ff */
[----:B------:R-:W-:Y:S01]  /*2140*/  IMAD.IADD R149, R23, 0x1, R149 ;  /* 0x0000000117957824 */ /* 0x000fe200078e0295 */
[C---:B------:R-:W-:Y:S02]  /*2150*/  LEA R148, P0, R22.reuse, R16, 0x1 ;  /* 0x0000001016947211 */ /* 0x040fe400078008ff */
[----:B------:R-:W-:Y:S02]  /*2160*/  SHF.R.S32.HI R9, RZ, 0x7, R9 ;  /* 0x00000007ff097819 */ /* 0x000fe40000011409 */
[----:B------:R-:W-:-:S02]  /*2170*/  LEA.HI.X R149, R22, R17, R149, 0x1, P0 ;  /* 0x0000001116957211 */ /* 0x000fc400000f0c95 */
[----:B------:R-:W-:Y:S02]  /*2180*/  IMNMX R102, R194, R9, !PT ;  /* 0x00000009c2667217 */ /* 0x000fe40007800200 */
[----:B------:R-:W-:Y:S02]  /*2190*/  IADD3 R166, P0, R14, R0, RZ ;  /* 0x000000000ea67210 */ /* 0x000fe40007f1e0ff */
[----:B------:R-:W-:-:S03]  /*21a0*/  ISETP.GT.AND P1, PT, R53, R102, PT ;  /* 0x000000663500720c */ /* 0x000fc60003f24270 */
[----:B------:R-:W-:-:S04]  /*21b0*/  IMAD.X R167, R15, 0x1, R13, P0 ;  /* 0x000000010fa77824 */ /* 0x000fc800000e060d */
[----:B------:R-:W-:Y:S01]  /*21c0*/  IMAD.WIDE.U32 R166, R170, R60, R166 ;  /* 0x0000003caaa67225 */ /* 0x000fe200078e00a6 */
[----:B------:R-:W-:-:S03]  /*21d0*/  LOP3.LUT P2, RZ, R71, 0x2, RZ, 0xc0, !PT ;  /* 0x0000000247ff7812 */ /* 0x000fc6000784c0ff */
[----:B------:R-:W-:Y:S01]  /*21e0*/  IMAD.IADD R169, R167, 0x1, R169 ;  /* 0x00000001a7a97824 */ /* 0x000fe200078e02a9 */
[----:B------:R-:W-:Y:S01]  /*21f0*/  LEA R196, P0, R166, R172, 0x1 ;  /* 0x000000aca6c47211 */ /* 0x000fe200078008ff */
[C---:B------:R-:W-:Y:S01]  /*2200*/  IMAD.SHL.U32 R77, R20.reuse, 0x20, RZ ;  /* 0x00000020144d7824 */ /* 0x040fe200078e00ff */
[----:B------:R-:W-:Y:S01]  /*2210*/  SHF.L.U64.HI R79, R20, 0x5, R21 ;  /* 0x00000005144f7819 */ /* 0x000fe20000010215 */
[----:B------:R-:W-:Y:S01]  /*2220*/  @!P5 IMAD.MOV.U32 R18, RZ, RZ, RZ ;  /* 0x000000ffff12d224 */ /* 0x000fe200078e00ff */
[----:B------:R-:W-:Y:S01]  /*2230*/  SEL R52, R52, 0xfffffff0, !P2 ;  /* 0xfffffff034347807 */ /* 0x000fe20005000000 */
[----:B------:R-:W-:Y:S01]  /*2240*/  IMAD.IADD R80, R175, 0x1, R3 ;  /* 0x00000001af507824 */ /* 0x000fe200078e0203 */
[----:B------:R-:W-:Y:S01]  /*2250*/  LEA.HI.X R195, R166, R173, R169, 0x1, P0 ;  /* 0x000000ada6c37211 */ /* 0x000fe200000f0ca9 */
[----:B------:R-:W-:Y:S05]  /*2260*/  @!P1 BRA `(.L_x_1367) ;  /* 0x00008cc000009947 */ /* 0x000fea0003800000 */
[----:B------:R-:W2:Y:S04]  /*2270*/  LD.E.64 R30, [R116.64+0x120] ;  /* 0x00012004741e7980 */ /* 0x000ea8000c101b00 */
[----:B------:R-:W3:Y:S04]  /*2280*/  LD.E.64 R32, [R116.64+0x118] ;  /* 0x0001180474207980 */ /* 0x000ee8000c101b00 */
[----:B------:R-:W4:Y:S04]  /*2290*/  LD.E.64 R180, [R116.64+0x130] ;  /* 0x0001300474b47980 */ /* 0x000f28000c101b00 */
[----:B------:R-:W5:Y:S04]  /*22a0*/  LD.E.64 R182, [R116.64+0x128] ;  /* 0x0001280474b67980 */ /* 0x000f68000c101b00 */
[----:B------:R-:W4:Y:S04]  /*22b0*/  LD.E.64 R26, [R116.64+0x140] ;  /* 0x00014004741a7980 */ /* 0x000f28000c101b00 */
[----:B------:R-:W4:Y:S04]  /*22c0*/  LD.E.64 R24, [R116.64+0x138] ;  /* 0x0001380474187980 */ /* 0x000f28000c101b00 */
[----:B------:R-:W5:Y:S04]  /*22d0*/  LD.E R16, [R116.64+0xd0] ;  /* 0x0000d00474107980 */ /* 0x000f68000c101900 */
[----:B------:R-:W5:Y:S04]  /*22e0*/  LD.E.64 R20, [R116.64+0x108] ;  /* 0x0001080474147980 */ /* 0x000f68000c101b00 */
[----:B------:R-:W5:Y:S04]  /*22f0*/  LD.E.64 R22, [R116.64+0x110] ;  /* 0x0001100474167980 */ /* 0x000f68000c101b00 */
[----:B------:R-:W5:Y:S04]  /*2300*/  LD.E.64 R12, [R116.64+0x150] ;  /* 0x00015004740c7980 */ /* 0x000f68000c101b00 */
[----:B------:R-:W5:Y:S01]  /*2310*/  LD.E.64 R8, [R116.64+0x148] ;  /* 0x0001480474087980 */ /* 0x000f62000c101b00 */
        /* <DEDUP_REMOVED lines=28> */
[----:B-----5:R-:W-:Y:S02]  /*24e0*/  IMAD R0, R183, R5, RZ ;  /* 0x00000005b7007224 */ /* 0x020fe400078e02ff */
        /* <DEDUP_REMOVED lines=21> */
[----:B------:R-:W-:Y:S02]  /*2640*/  IMAD.IADD R4, R18, 0x1, R5 ;  /* 0x0000000112047824 */ /* 0x000fe400078e0205 */
        /* <DEDUP_REMOVED lines=22> */
[C---:B------:R-:W-:Y:S01]  /*27b0*/  IADD3 R97, P1, R192.reuse, 0x20, RZ ;  /* 0x00000020c0617810 */ /* 0x040fe20007f3e0ff */
        /* <DEDUP_REMOVED lines=20> */
[----:B------:R-:W-:Y:S01]  /*2900*/  IMAD.X R92, R94, 0x1, R193, P0 ;  /* 0x000000015e5c7824 */ /* 0x000fe200000e06c1 */
        /* <DEDUP_REMOVED lines=46> */
.L_x_1461:
        /* <DEDUP_REMOVED lines=9> */
[----:B-1-3--:R-:W-:-:S05]  /*2c80*/  @!P6 BRA `(.L_x_1369) ;  /* 0x000000900000e947 */ /* 0x00afca0003800000 */
        /* <DEDUP_REMOVED lines=9> */
.L_x_1369:
[----:B------:R-:W-:Y:S05]  /*2d20*/  BSYNC B0 ;  /* 0x0000000000007941 */ /* 0x000fea0003800000 */
.L_x_1368:
        /* <DEDUP_REMOVED lines=18> */
.L_x_1371:
[----:B------:R-:W-:Y:S05]  /*2e50*/  BSYNC B0 ;  /* 0x0000000000007941 */ /* 0x000fea0003800000 */
.L_x_1370:
        /* <DEDUP_REMOVED lines=18> */
.L_x_1373:
[----:B------:R-:W-:Y:S05]  /*2f80*/  BSYNC B0 ;  /* 0x0000000000007941 */ /* 0x000fea0003800000 */
.L_x_1372:
        /* <DEDUP_REMOVED lines=18> */
.L_x_1375:
[----:B------:R-:W-:Y:S05]  /*30b0*/  BSYNC B0 ;  /* 0x0000000000007941 */ /* 0x000fea0003800000 */
.L_x_1374:
        /* <DEDUP_REMOVED lines=65> */
.L_x_1382:
[----:B------:R-:W-:Y:S05]  /*34d0*/  BSYNC B0 ;  /* 0x0000000000007941 */ /* 0x000fea0003800000 */
.L_x_1381:
        /* <DEDUP_REMOVED lines=50> */
.L_x_1384:
[----:B------:R-:W-:Y:S05]  /*3800*/  BSYNC B0 ;  /* 0x0000000000007941 */ /* 0x000fea0003800000 */
.L_x_1383:
        /* <DEDUP_REMOVED lines=49> */
.L_x_1380:
[----:B------:R-:W-:Y:S05]  /*3b20*/  BSYNC B1 ;  /* 0x0000000000017941 */ /* 0x000fea0003800000 */
.L_x_1379:
        /* <DEDUP_REMOVED lines=60> */
.L_x_1388:
[----:B------:R-:W-:Y:S05]  /*3ef0*/  BSYNC B0 ;  /* 0x0000000000007941 */ /* 0x000fea0003800000 */
.L_x_1387:
        /* <DEDUP_REMOVED lines=53> */
.L_x_1390:
[----:B------:R-:W-:Y:S05]  /*4250*/  BSYNC B0 ;  /* 0x0000000000007941 */ /* 0x000fea0003800000 */
.L_x_1389:
        /* <DEDUP_REMOVED lines=52> */
.L_x_1386:
[----:B------:R-:W-:Y:S05]  /*45a0*/  BSYNC B1 ;  /* 0x0000000000017941 */ /* 0x000fea0003800000 */
.L_x_1385:
        /* <DEDUP_REMOVED lines=60> */
.L_x_1394:
[----:B------:R-:W-:Y:S05]  /*4970*/  BSYNC B0 ;  /* 0x0000000000007941 */ /* 0x000fea0003800000 */
.L_x_1393:
        /* <DEDUP_REMOVED lines=53> */
.L_x_1396:
[----:B------:R-:W-:Y:S05]  /*4cd0*/  BSYNC B0 ;  /* 0x0000000000007941 */ /* 0x000fea0003800000 */
.L_x_1395:
        /* <DEDUP_REMOVED lines=52> */
.L_x_1392:
[----:B------:R-:W-:Y:S05]  /*5020*/  BSYNC B1 ;  /* 0x0000000000017941 */ /* 0x000fea0003800000 */
.L_x_1391:
        /* <DEDUP_REMOVED lines=62> */
.L_x_1400:
[----:B------:R-:W-:Y:S05]  /*5410*/  BSYNC B0 ;  /* 0x0000000000007941 */ /* 0x000fea0003800000 */
.L_x_1399:
        /* <DEDUP_REMOVED lines=53> */
.L_x_1402:
[----:B------:R-:W-:Y:S05]  /*5770*/  BSYNC B0 ;  /* 0x0000000000007941 */ /* 0x000fea0003800000 */
.L_x_1401:
[----:B------:R-:W-:Y:S11]  /*5780*/  ISETP.GE.AND P0, PT, R10, R127, PT ;  /* 0x0000007f0a00720c */ /* 0x000ff60003f06270 */
[----:B------:R-:W-:Y:S02]  /*5790*/  @!UPT UIADD3 URZ, URZ, URZ, URZ ;  /* 0x0000003f3f3ff290 */ /* 0x000fe4000fffe03f */
[----:B------:R-:W-:-:S05]  /*57a0*/  @P0 BRA `(.L_x_1398) ;  /* 0x0000031000000947 */ /* 0x000fca0003800000 */
[----:B------:R-:W-:Y:S02]  /*57b0*/  ISETP.GE.AND P0, PT, R10, R19, PT ;  /* 0x000000130a00720c */ /* 0x000fe40003f06270 */
[C---:B------:R-:W-:Y:S04]  /*57c0*/  LEA R36, P1, R120.reuse, R128, 0x1 ;  /* 0x0000008078247211 */ /* 0x040fe800078208ff */
[----:B------:R-:W-:Y:S02]  /*57d0*/  LEA.HI.X R37, R120, R129, R115, 0x1, P1 ;  /* 0x0000008178257211 */ /* 0x000fe400008f0c73 */
[C---:B------:R-:W-:Y:S03]  /*57e0*/  LEA R40, P1, R88.reuse, R134, 0x1 ;  /* 0x0000008658287211 */ /* 0x040fe600078208ff */
[----:B-1----:R-:W2:Y:S01]  /*57f0*/  LD.E.128 R20, [R36.64] ;  /* 0x0000000424147980 */ /* 0x002ea2000c101d00 */
[----:B------:R-:W-:Y:S07]  /*5800*/  LEA.HI.X R41, R88, R135, R87, 0x1, P1 ;  /* 0x0000008758297211 */ /* 0x000fee00008f0c57 */
[----:B------:R-:W3:Y:S06]  /*5810*/  @!P0 LD.E.64 R34, [R34.64+0x40] ;  /* 0x0000400422228980 */ /* 0x000eec000c101b00 */
[----:B------:R-:W4:Y:S01]  /*5820*/  @!P0 LD.E.64 R6, [R24.64+0x40] ;  /* 0x0000400418068980 */ /* 0x000f22000c101b00 */
[----:B--2---:R-:W-:Y:S01]  /*5830*/  @!P0 IMAD.U32 R30, R23, 0x10000, RZ ;  /* 0x00010000171e8824 */ /* 0x004fe200078e00ff */
[C---:B------:R-:W-:Y:S02]  /*5840*/  @!P0 LOP3.LUT R19, R20.reuse, 0xffff0000, RZ, 0xc0, !PT ;  /* 0xffff000014138812 */ /* 0x040fe400078ec0ff */
        /* <DEDUP_REMOVED lines=39> */
.L_x_1398:
[----:B------:R-:W-:Y:S05]  /*5ac0*/  BSYNC B1 ;  /* 0x0000000000017941 */ /* 0x000fea0003800000 */
.L_x_1397:
[----:B------:R-:W2:Y:S02]  /*5ad0*/  LD.E R3, [R116.64+0xd0] ;  /* 0x0000d00474037980 */ /* 0x000ea4000c101900 */
[----:B--2---:R-:W-:Y:S05]  /*5ae0*/  IMAD.U32 R3, R3, -0x40, RZ ;  /* 0xffffffc003037824 */ /* 0x004fea00078e00ff */
[C---:B------:R-:W-:Y:S02]  /*5af0*/  LEA R16, P1, R3.reuse, R16, 0x1 ;  /* 0x0000001003107211 */ /* 0x040fe400078208ff */
[C---:B------:R-:W-:Y:S02]  /*5b00*/  LEA R54, P0, R3.reuse, R54, 0x1 ;  /* 0x0000003603367211 */ /* 0x040fe400078008ff */
[C---:B------:R-:W-:Y:S02]  /*5b10*/  LEA.HI.X.SX32 R17, R3.reuse, R17, 0x1, P1 ;  /* 0x0000001103117211 */ /* 0x040fe400008f0eff */
[----:B------:R-:W-:Y:S01]  /*5b20*/  LEA.HI.X.SX32 R55, R3, R55, 0x1, P0 ;  /* 0x0000003703377211 */ /* 0x000fe200000f0eff */
[----:B------:R-:W-:-:S05]  /*5b30*/  BRA `(.L_x_1403) ;  /* 0x00004da000007947 */ /* 0x000fca0003800000 */
.L_x_1378:
        /* <DEDUP_REMOVED lines=35> */
[----:B------:R-:W3:Y:S08]  /*5d70*/  LD.E.128 R20, [R20.64] ;  /* 0x0000000414147980 */ /* 0x000ef0000c101d00 */
        /* <DEDUP_REMOVED lines=9> */
[C---:B---3--:R-:W-:Y:S01]  /*5e10*/  IMAD.U32 R35, R20.reuse, 0x10000, RZ ;  /* 0x0001000014237824 */ /* 0x048fe200078e00ff */
[----:B------:R-:W-:Y:S01]  /*5e20*/  LOP3.LUT R33, R20, 0xffff0000, RZ, 0xc0, !PT ;  /* 0xffff000014217812 */ /* 0x000fe200078ec0ff */
[----:B------:R-:W-:Y:S01]  /*5e30*/  @!P5 FADD.FTZ R28, -R28, -RZ ;  /* 0x800000ff1c1cd221 */ /* 0x000fe20000010100 */
[----:B------:R-:W-:Y:S01]  /*5e40*/  SHF.L.U32 R31, R21, 0x10, RZ ;  /* 0x00000010151f7819 */ /* 0x000fe200000006ff */
[----:B------:R-:W-:Y:S01]  /*5e50*/  FMUL.FTZ R0, R35, R34 ;  /* 0x0000002223007220 */ /* 0x000fe20000410000 */
[----:B------:R-:W-:Y:S01]  /*5e60*/  LOP3.LUT R32, R21, 0xffff0000, RZ, 0xc0, !PT ;  /* 0xffff000015207812 */ /* 0x000fe200078ec0ff */
[----:B------:R-:W-:Y:S01]  /*5e70*/  @!P5 FADD.FTZ R27, -R27, -RZ ;  /* 0x800000ff1b1bd221 */ /* 0x000fe20000010100 */
[----:B------:R-:W-:Y:S01]  /*5e80*/  SHF.L.U32 R24, R187, 0x10, RZ ;  /* 0x00000010bb187819 */ /* 0x000fe200000006ff */
[C---:B----4-:R-:W-:Y:S01]  /*5e90*/  IMAD.U32 R36, R56.reuse, 0x10000, RZ ;  /* 0x0001000038247824 */ /* 0x050fe200078e00ff */
        /* <DEDUP_REMOVED lines=35> */
.L_x_1409:
[----:B------:R-:W-:Y:S05]  /*60d0*/  BSYNC B0 ;  /* 0x0000000000007941 */ /* 0x000fea0003800000 */
.L_x_1408:
[----:B-----5:R2:W-:Y:S02]  /*60e0*/  ST.E.128 [R134.64], R48 ;  /* 0x0000003086007985 */ /* 0x0205e4000c101d04 */
.L_x_1407:
[----:B------:R-:W-:Y:S05]  /*60f0*/  BSYNC B1 ;  /* 0x0000000000017941 */ /* 0x000fea0003800000 */
.L_x_1406:
        /* <DEDUP_REMOVED lines=33> */
[----:B------:R-:W4:Y:S08]  /*6310*/  LD.E.128 R20, [R20.64+0x40] ;  /* 0x0000400414147980 */ /* 0x000f30000c101d00 */
[----:B--2---:R-:W2:Y:S01]  /*6320*/  LD.E.128 R56, [R56.64+0x40] ;  /* 0x0000400438387980 */ /* 0x004ea2000c101d00 */
        /* <DEDUP_REMOVED lines=16> */
[C---:B--2---:R-:W-:Y:S01]  /*6430*/  IMAD.U32 R36, R56.reuse, 0x10000, RZ ;  /* 0x0001000038247824 */ /* 0x044fe200078e00ff */
        /* <DEDUP_REMOVED lines=35> */
.L_x_1413:
[----:B------:R-:W-:Y:S05]  /*6670*/  BSYNC B0 ;  /* 0x0000000000007941 */ /* 0x000fea0003800000 */
.L_x_1412:
[----:B-----5:R3:W-:Y:S02]  /*6680*/  ST.E.128 [R134.64+0x40], R48 ;  /* 0x0000403086007985 */ /* 0x0207e4000c101d04 */
.L_x_1411:
[----:B------:R-:W-:Y:S05]  /*6690*/  BSYNC B1 ;  /* 0x0000000000017941 */ /* 0x000fea0003800000 */
.L_x_1410:
        /* <DEDUP_REMOVED lines=86> */
.L_x_1415:
[----:B------:R-:W-:Y:S05]  /*6c00*/  BSYNC B0 ;  /* 0x0000000000007941 */ /* 0x000fea0003800000 */
.L_x_1414:
[----:B-----5:R3:W-:Y:S02]  /*6c10*/  ST.E.128 [R134.64+0x80], R48 ;  /* 0x0000803086007985 */ /* 0x0207e4000c101d04 */
.L_x_1405:
[----:B------:R-:W-:Y:S05]  /*6c20*/  BSYNC B2 ;  /* 0x0000000000027941 */ /* 0x000fea0003800000 */
.L_x_1404:
        /* <DEDUP_REMOVED lines=10> */
[----:B------:R4:W5:Y:S10]  /*6cd0*/  LD.E.128 R40, [R186.64] ;  /* 0x00000004ba287980 */ /* 0x000974000c101d00 */
[----:B------:R-:W-:-:S05]  /*6ce0*/  @P0 BRA `(.L_x_1421) ;  /* 0x0000052000000947 */ /* 0x000fca0003800000 */
[----:B--23--:R-:W-:Y:S01]  /*6cf0*/  LEA.HI R51, R19, R19, RZ, 0x1 ;  /* 0x0000001313337211 */ /* 0x00cfe200078f08ff */
        /* <DEDUP_REMOVED lines=14> */
[----:B------:R-:W-:Y:S02]  /*6de0*/  LEA R20, P0, R184, R186, 0x1 ;  /* 0x000000bab8147211 */ /* 0x000fe400078008ff */
[----:B------:R-:W-:Y:S02]  /*6df0*/  IADD3 R165, P5, R164, R185, RZ ;  /* 0x000000b9a4a57210 */ /* 0x000fe40007fbe0ff */
[----:B------:R-:W-:Y:S02]  /*6e00*/  LEA.HI.X.SX32 R21, R184, R187, 0x1, P0 ;  /* 0x000000bbb8157211 */ /* 0x000fe400000f0eff */
[----:B------:R-:W-:Y:S02]  /*6e10*/  LEA.HI.X.SX32 R184, R185, R146, 0x1, P5 ;  /* 0x00000092b9b87211 */ /* 0x000fe400028f0eff */
[C---:B----4-:R-:W-:Y:S02]  /*6e20*/  LEA R186, P0, R165.reuse, R130, 0x1 ;  /* 0x00000082a5ba7211 */ /* 0x050fe400078008ff */
        /* <DEDUP_REMOVED lines=40> */
[----:B------:R-:W-:Y:S01]  /*70b0*/  SHF.L.U32 R47, R59, 0x10, RZ ;  /* 0x000000103b2f7819 */ /* 0x000fe200000006ff */
[----:B------:R-:W-:Y:S01]  /*70c0*/  FMUL.FTZ R4, R27, R32 ;  /* 0x000000201b047220 */ /* 0x000fe20000410000 */
[----:B------:R-:W-:Y:S01]  /*70d0*/  LOP3.LUT R50, R59, 0xffff0000, RZ, 0xc0, !PT ;  /* 0xffff00003b327812 */ /* 0x000fe200078ec0ff */
[----:B------:R-:W-:Y:S02]  /*70e0*/  @!P4 FADD.FTZ R22, -R22, -RZ ;  /* 0x800000ff1616c221 */ /* 0x000fe40000010100 */
[----:B------:R-:W-:Y:S02]  /*70f0*/  FFMA.FTZ R2, R39, R36, R2 ;  /* 0x0000002427027223 */ /* 0x000fe40000010002 */
[----:B------:R-:W-:Y:S02]  /*7100*/  @!P4 FADD.FTZ R25, -R25, -RZ ;  /* 0x800000ff1919c221 */ /* 0x000fe40000010100 */
[----:B------:R-:W-:Y:S02]  /*7110*/  FMUL.FTZ R5, R24, R29 ;  /* 0x0000001d18057220 */ /* 0x000fe40000410000 */
[----:B------:R-:W-:Y:S02]  /*7120*/  IMAD.U32 R43, R58, 0x10000, RZ ;  /* 0x000100003a2b7824 */ /* 0x000fe400078e00ff */
[----:B------:R-:W-:Y:S01]  /*7130*/  FFMA.FTZ R3, R38, R40, R3 ;  /* 0x0000002826037223 */ /* 0x000fe20000010003 */
[----:B------:R-:W-:Y:S01]  /*7140*/  F2FP.BF16.PACK_AB R40, R2, R0 ;  /* 0x000000000228723e */ /* 0x000fe200000010ff */
[----:B------:R-:W-:Y:S02]  /*7150*/  @!P4 FADD.FTZ R20, -R20, -RZ ;  /* 0x800000ff1414c221 */ /* 0x000fe40000010100 */
[----:B------:R-:W-:Y:S02]  /*7160*/  FMUL.FTZ R6, R21, R22 ;  /* 0x0000001615067220 */ /* 0x000fe40000410000 */
[----:B------:R-:W-:Y:S02]  /*7170*/  FFMA.FTZ R4, R41, R42, R4 ;  /* 0x0000002a29047223 */ /* 0x000fe40000010004 */
[----:B------:R-:W-:Y:S02]  /*7180*/  FMUL.FTZ R7, R18, R25 ;  /* 0x0000001912077220 */ /* 0x000fe40000410000 */
[----:B------:R-:W-:Y:S01]  /*7190*/  FFMA.FTZ R5, R44, R43, R5 ;  /* 0x0000002b2c057223 */ /* 0x000fe20000010005 */
[----:B------:R-:W-:Y:S01]  /*71a0*/  F2FP.BF16.PACK_AB R41, R4, R3 ;  /* 0x000000030429723e */ /* 0x000fe200000010ff */
[----:B------:R-:W-:Y:S02]  /*71b0*/  FMUL.FTZ R8, R23, R20 ;  /* 0x0000001417087220 */ /* 0x000fe40000410000 */
[----:B------:R-:W-:Y:S02]  /*71c0*/  FFMA.FTZ R6, R45, R46, R6 ;  /* 0x0000002e2d067223 */ /* 0x000fe40000010006 */
[----:B------:R-:W-:Y:S02]  /*71d0*/  FFMA.FTZ R7, R48, R47, R7 ;  /* 0x0000002f30077223 */ /* 0x000fe40000010007 */
[----:B------:R-:W-:Y:S01]  /*71e0*/  FFMA.FTZ R8, R49, R50, R8 ;  /* 0x0000003231087223 */ /* 0x000fe20000010008 */
[----:B------:R-:W-:Y:S04]  /*71f0*/  F2FP.BF16.PACK_AB R42, R6, R5 ;  /* 0x00000005062a723e */ /* 0x000fe800000010ff */
[----:B------:R-:W-:Y:S02]  /*7200*/  F2FP.BF16.PACK_AB R43, R8, R7 ;  /* 0x00000007082b723e */ /* 0x000fe400000010ff */
.L_x_1421:
[----:B------:R-:W-:Y:S05]  /*7210*/  BSYNC B0 ;  /* 0x0000000000007941 */ /* 0x000fea0003800000 */
.L_x_1420:
[C---:B------:R-:W-:Y:S04]  /*7220*/  LEA R2, P0, R192.reuse, R134, 0x1 ;  /* 0x00000086c0027211 */ /* 0x040fe800078008ff */
[----:B------:R-:W-:Y:S05]  /*7230*/  LEA.HI.X R3, R192, R135, R193, 0x1, P0 ;  /* 0x00000087c0037211 */ /* 0x000fea00000f0cc1 */
[----:B-----5:R1:W-:Y:S04]  /*7240*/  ST.E.128 [R2.64], R40 ;  /* 0x0000002802007985 */ /* 0x0203e8000c101d04 */
.L_x_1419:
[----:B------:R-:W-:Y:S05]  /*7250*/  BSYNC B1 ;  /* 0x0000000000017941 */ /* 0x000fea0003800000 */
.L_x_1418:
[----:B------:R-:W-:Y:S01]  /*7260*/  ISETP.GE.AND P0, PT, R11, R127, PT ;  /* 0x0000007f0b00720c */ /* 0x000fe20003f06270 */
[----:B------:R-:W-:Y:S01]  /*7270*/  @!UPT UIADD3 URZ, URZ, URZ, URZ ;  /* 0x0000003f3f3ff290 */ /* 0x000fe2000fffe03f */
[----:B------:R-:W-:Y:S11]  /*7280*/  BSSY B1, `(.L_x_1422) ;  /* 0x000005e000017945 */ /* 0x000ff60003800000 */
[----:B------:R-:W-:-:S05]  /*7290*/  @P0 BRA `(.L_x_1423) ;  /* 0x000005c000000947 */ /* 0x000fca0003800000 */
[C---:B----4-:R-:W-:Y:S01]  /*72a0*/  LEA R186, P0, R103.reuse, R128, 0x1 ;  /* 0x0000008067ba7211 */ /* 0x050fe200078008ff */
[----:B------:R-:W-:Y:S03]  /*72b0*/  BSSY B0, `(.L_x_1424) ;  /* 0x0000057000007945 */ /* 0x000fe60003800000 */
[----:B------:R-:W-:Y:S02]  /*72c0*/  LEA.HI.X R187, R103, R129, R106, 0x1, P0 ;  /* 0x0000008167bb7211 */ /* 0x000fe400000f0c6a */
[----:B------:R-:W-:Y:S03]  /*72d0*/  ISETP.GE.AND P0, PT, R11, R19, PT ;  /* 0x000000130b00720c */ /* 0x000fe60003f06270 */
[----:B-1----:R1:W5:Y:S10]  /*72e0*/  LD.E.128 R40, [R186.64] ;  /* 0x00000004ba287980 */ /* 0x002374000c101d00 */
        /* <DEDUP_REMOVED lines=8> */
[----:B--23--:R-:W-:Y:S01]  /*7370*/  IMAD.U32 R48, R43, 0x10000, RZ ;  /* 0x000100002b307824 */ /* 0x00cfe200078e00ff */
        /* <DEDUP_REMOVED lines=12> */
[C---:B-1----:R-:W-:Y:S02]  /*7440*/  LEA R186, P0, R51.reuse, R130, 0x1 ;  /* 0x0000008233ba7211 */ /* 0x042fe400078008ff */
[----:B------:R-:W-:Y:S01]  /*7450*/  @P4 IADD3 R165, -R188, RZ, RZ ;  /* 0x000000ffbca54210 */ /* 0x000fe20007ffe1ff */
[----:B------:R-:W2:Y:S01]  /*7460*/  LD.E.128 R20, [R20.64] ;  /* 0x0000000414147980 */ /* 0x000ea2000c101d00 */
[----:B------:R-:W-:Y:S02]  /*7470*/  LEA.HI.X R187, R51, R131, R184, 0x1, P0 ;  /* 0x0000008333bb7211 */ /* 0x000fe400000f0cb8 */
[----:B------:R-:W-:Y:S04]  /*7480*/  IADD3 R51, P0, R155, R165, RZ ;  /* 0x000000a59b337210 */ /* 0x000fe80007f1e0ff */
[----:B------:R-:W-:Y:S01]  /*7490*/  LEA.HI.X.SX32 R188, R165, R144, 0x1, P0 ;  /* 0x00000090a5bc7211 */ /* 0x000fe200000f0eff */
[----:B------:R-:W3:Y:S01]  /*74a0*/  LD.E.128 R184, [R186.64] ;  /* 0x00000004bab87980 */ /* 0x000ee2000c101d00 */
        /* <DEDUP_REMOVED lines=20> */
[----:B------:R-:W-:Y:S01]  /*75f0*/  FMUL.FTZ R0, R30, R35 ;  /* 0x000000231e007220 */ /* 0x000fe20000410000 */
[C---:B----4-:R-:W-:Y:S01]  /*7600*/  LOP3.LUT R36, R56.reuse, 0xffff0000, RZ, 0xc0, !PT ;  /* 0xffff000038247812 */ /* 0x050fe200078ec0ff */
[----:B------:R-:W-:Y:S01]  /*7610*/  IMAD.U32 R34, R56, 0x10000, RZ ;  /* 0x0001000038227824 */ /* 0x000fe200078e00ff */
[----:B------:R-:W-:Y:S01]  /*7620*/  SHF.L.U32 R40, R57, 0x10, RZ ;  /* 0x0000001039287819 */ /* 0x000fe200000006ff */
[----:B------:R-:W-:Y:S01]  /*7630*/  @!P4 FADD.FTZ R32, -R32, -RZ ;  /* 0x800000ff2020c221 */ /* 0x000fe20000010100 */
[----:B------:R-:W-:Y:S01]  /*7640*/  LOP3.LUT R20, R187, 0xffff0000, RZ, 0xc0, !PT ;  /* 0xffff0000bb147812 */ /* 0x000fe200078ec0ff */
[----:B------:R-:W-:Y:S01]  /*7650*/  FMUL.FTZ R2, R28, R33 ;  /* 0x000000211c027220 */ /* 0x000fe20000410000 */
[----:B------:R-:W-:Y:S01]  /*7660*/  LOP3.LUT R42, R57, 0xffff0000, RZ, 0xc0, !PT ;  /* 0xffff0000392a7812 */ /* 0x000fe200078ec0ff */
        /* <DEDUP_REMOVED lines=27> */
.L_x_1425:
[----:B------:R-:W-:Y:S05]  /*7820*/  BSYNC B0 ;  /* 0x0000000000007941 */ /* 0x000fea0003800000 */
.L_x_1424:
[C---:B------:R-:W-:Y:S04]  /*7830*/  LEA R2, P0, R97.reuse, R134, 0x1 ;  /* 0x0000008661027211 */ /* 0x040fe800078008ff */
[----:B------:R-:W-:Y:S05]  /*7840*/  LEA.HI.X R3, R97, R135, R98, 0x1, P0 ;  /* 0x0000008761037211 */ /* 0x000fea00000f0c62 */
[----:B-----5:R4:W-:Y:S04]  /*7850*/  ST.E.128 [R2.64], R40 ;  /* 0x0000002802007985 */ /* 0x0209e8000c101d04 */
.L_x_1423:
[----:B------:R-:W-:Y:S05]  /*7860*/  BSYNC B1 ;  /* 0x0000000000017941 */ /* 0x000fea0003800000 */
.L_x_1422:
[----:B------:R-:W-:Y:S11]  /*7870*/  ISETP.GE.AND P0, PT, R10, R127, PT ;  /* 0x0000007f0a00720c */ /* 0x000ff60003f06270 */
[----:B------:R-:W-:Y:S02]  /*7880*/  @!UPT UIADD3 URZ, URZ, URZ, URZ ;  /* 0x0000003f3f3ff290 */ /* 0x000fe4000fffe03f */
[----:B------:R-:W-:-:S05]  /*7890*/  @P0 BRA `(.L_x_1417) ;  /* 0x000005c000000947 */ /* 0x000fca0003800000 */
[C---:B-1--4-:R-:W-:Y:S01]  /*78a0*/  LEA R186, P0, R107.reuse, R128, 0x1 ;  /* 0x000000806bba7211 */ /* 0x052fe200078008ff */
        /* <DEDUP_REMOVED lines=8> */
[----:B------:R-:W-:Y:S01]  /*7930*/  IMAD.MOV.U32 R188, RZ, RZ, RZ ;  /* 0x000000ffffbc7224 */ /* 0x000fe200078e00ff */
[----:B------:R-:W-:Y:S01]  /*7940*/  SHF.R.S32.HI R51, RZ, 0x1, R51 ;  /* 0x00000001ff337819 */ /* 0x000fe20000011433 */
[----:B------:R-:W-:Y:S01]  /*7950*/  IMAD.U32 R37, R40, 0x10000, RZ ;  /* 0x0001000028257824 */ /* 0x000fe200078e00ff */
[----:B------:R-:W-:Y:S01]  /*7960*/  SHF.L.U32 R44, R42, 0x10, RZ ;  /* 0x000000102a2c7819 */ /* 0x000fe200000006ff */
[C---:B------:R-:W-:Y:S01]  /*7970*/  IMAD.U32 R38, R41.reuse, 0x10000, RZ ;  /* 0x0001000029267824 */ /* 0x040fe200078e00ff */
[----:B------:R-:W-:Y:S01]  /*7980*/  ISETP.GE.AND P4, PT, R10, R51, PT ;  /* 0x000000330a00720c */ /* 0x000fe20003f86270 */
[--C-:B------:R-:W-:Y:S01]  /*7990*/  IMAD.MOV.U32 R185, RZ, RZ, R51.reuse ;  /* 0x000000ffffb97224 */ /* 0x100fe200078e0033 */
[----:B------:R-:W-:Y:S01]  /*79a0*/  LOP3.LUT R41, R41, 0xffff0000, RZ, 0xc0, !PT ;  /* 0xffff000029297812 */ /* 0x000fe200078ec0ff */
[C---:B------:R-:W-:Y:S01]  /*79b0*/  IMAD.U32 R48, R43.reuse, 0x10000, RZ ;  /* 0x000100002b307824 */ /* 0x040fe200078e00ff */
[----:B------:R-:W-:Y:S02]  /*79c0*/  LOP3.LUT R45, R42, 0xffff0000, RZ, 0xc0, !PT ;  /* 0xffff00002a2d7812 */ /* 0x000fe400078ec0ff */
[----:B------:R-:W-:Y:S07]  /*79d0*/  LOP3.LUT R49, R43, 0xffff0000, RZ, 0xc0, !PT ;  /* 0xffff00002b317812 */ /* 0x000fee00078ec0ff */
[C---:B------:R-:W-:Y:S01]  /*79e0*/  @P4 IADD3 R185, -R51.reuse, RZ, RZ ;  /* 0x000000ff33b94210 */ /* 0x040fe20007ffe1ff */
[----:B------:R-:W-:Y:S01]  /*79f0*/  @P4 IMAD.MOV R184, RZ, RZ, -R51 ;  /* 0x000000ffffb84224 */ /* 0x000fe200078e0a33 */
[----:B------:R-:W-:Y:S02]  /*7a00*/  @P4 IADD3 R188, -R51, RZ, RZ ;  /* 0x000000ff33bc4210 */ /* 0x000fe40007ffe1ff */
[----:B------:R-:W-:Y:S02]  /*7a10*/  LEA R20, P0, R185, R186, 0x1 ;  /* 0x000000bab9147211 */ /* 0x000fe400078008ff */
[----:B------:R-:W-:Y:S02]  /*7a20*/  IADD3 R165, P5, R153, R184, RZ ;  /* 0x000000b899a57210 */ /* 0x000fe40007fbe0ff */
[----:B------:R-:W-:Y:S02]  /*7a30*/  LEA.HI.X.SX32 R21, R185, R187, 0x1, P0 ;  /* 0x000000bbb9157211 */ /* 0x000fe400000f0eff */
[----:B------:R-:W-:Y:S02]  /*7a40*/  LEA.HI.X.SX32 R184, R184, R142, 0x1, P5 ;  /* 0x0000008eb8b87211 */ /* 0x000fe400028f0eff */
[C---:B-1----:R-:W-:Y:S02]  /*7a50*/  LEA R186, P0, R165.reuse, R130, 0x1 ;  /* 0x00000082a5ba7211 */ /* 0x042fe400078008ff */
[----:B------:R-:W2:Y:S02]  /*7a60*/  LD.E.128 R20, [R20.64] ;  /* 0x0000000414147980 */ /* 0x000ea4000c101d00 */
        /* <DEDUP_REMOVED lines=26> */
[C---:B----4-:R-:W-:Y:S01]  /*7c10*/  IMAD.U32 R34, R56.reuse, 0x10000, RZ ;  /* 0x0001000038227824 */ /* 0x050fe200078e00ff */
[----:B------:R-:W-:Y:S01]  /*7c20*/  LOP3.LUT R36, R56, 0xffff0000, RZ, 0xc0, !PT ;  /* 0xffff000038247812 */ /* 0x000fe200078ec0ff */
[----:B------:R-:W-:Y:S01]  /*7c30*/  @!P4 FADD.FTZ R32, -R32, -RZ ;  /* 0x800000ff2020c221 */ /* 0x000fe20000010100 */
[C---:B------:R-:W-:Y:S01]  /*7c40*/  SHF.L.U32 R40, R57.reuse, 0x10, RZ ;  /* 0x0000001039287819 */ /* 0x040fe200000006ff */
        /* <DEDUP_REMOVED lines=29> */
.L_x_1427:
[----:B------:R-:W-:Y:S05]  /*7e20*/  BSYNC B0 ;  /* 0x0000000000007941 */ /* 0x000fea0003800000 */
.L_x_1426:
[C---:B------:R-:W-:Y:S04]  /*7e30*/  LEA R2, P0, R93.reuse, R134, 0x1 ;  /* 0x000000865d027211 */ /* 0x040fe800078008ff */
[----:B------:R-:W-:Y:S05]  /*7e40*/  LEA.HI.X R3, R93, R135, R94, 0x1, P0 ;  /* 0x000000875d037211 */ /* 0x000fea00000f0c5e */
[----:B-----5:R4:W-:Y:S04]  /*7e50*/  ST.E.128 [R2.64], R40 ;  /* 0x0000002802007985 */ /* 0x0209e8000c101d04 */
.L_x_1417:
[----:B------:R-:W-:Y:S05]  /*7e60*/  BSYNC B2 ;  /* 0x0000000000027941 */ /* 0x000fea0003800000 */
.L_x_1416:
[----:B------:R-:W-:Y:S01]  /*7e70*/  BSSY B2, `(.L_x_1428) ;  /* 0x0000123000027945 */ /* 0x000fe20003800000 */
[----:B------:R-:W-:-:S05]  /*7e80*/  @!P2 BRA `(.L_x_1429) ;  /* 0x000012100000a947 */ /* 0x000fca0003800000 */
[----:B-----5:R-:W-:Y:S01]  /*7e90*/  ISETP.GE.AND P0, PT, R14, R127, PT ;  /* 0x0000007f0e00720c */ /* 0x020fe20003f06270 */
[----:B------:R-:W-:Y:S01]  /*7ea0*/  @!UPT UIADD3 URZ, URZ, URZ, URZ ;  /* 0x0000003f3f3ff290 */ /* 0x000fe2000fffe03f */
[----:B------:R-:W-:Y:S11]  /*7eb0*/  BSSY B1, `(.L_x_1430) ;  /* 0x000005e000017945 */ /* 0x000ff60003800000 */
        /* <DEDUP_REMOVED lines=24> */
[C---:B------:R-:W-:Y:S02]  /*8040*/  LEA R20, P0, R185.reuse, R186, 0x1 ;  /* 0x000000bab9147211 */ /* 0x040fe400078008ff */
        /* <DEDUP_REMOVED lines=64> */
.L_x_1433:
[----:B------:R-:W-:Y:S05]  /*8450*/  BSYNC B0 ;  /* 0x0000000000007941 */ /* 0x000fea0003800000 */
.L_x_1432:
[C---:B------:R-:W-:Y:S04]  /*8460*/  LEA R2, P0, R99.reuse, R134, 0x1 ;  /* 0x0000008663027211 */ /* 0x040fe800078008ff */
[----:B------:R-:W-:Y:S05]  /*8470*/  LEA.HI.X R3, R99, R135, R100, 0x1, P0 ;  /* 0x0000008763037211 */ /* 0x000fea00000f0c64 */
[----:B-----5:R4:W-:Y:S04]  /*8480*/  ST.E.128 [R2.64], R40 ;  /* 0x0000002802007985 */ /* 0x0209e8000c101d04 */
.L_x_1431:
[----:B------:R-:W-:Y:S05]  /*8490*/  BSYNC B1 ;  /* 0x0000000000017941 */ /* 0x000fea0003800000 */
.L_x_1430:
[----:B------:R-:W-:Y:S01]  /*84a0*/  ISETP.GE.AND P0, PT, R11, R127, PT ;  /* 0x0000007f0b00720c */ /* 0x000fe20003f06270 */
        /* <DEDUP_REMOVED lines=91> */
.L_x_1437:
[----:B------:R-:W-:Y:S05]  /*8a60*/  BSYNC B0 ;  /* 0x0000000000007941 */ /* 0x000fea0003800000 */
.L_x_1436:
[C---:B------:R-:W-:Y:S04]  /*8a70*/  LEA R2, P0, R95.reuse, R134, 0x1 ;  /* 0x000000865f027211 */ /* 0x040fe800078008ff */
[----:B------:R-:W-:Y:S05]  /*8a80*/  LEA.HI.X R3, R95, R135, R96, 0x1, P0 ;  /* 0x000000875f037211 */ /* 0x000fea00000f0c60 */
[----:B-----5:R4:W-:Y:S04]  /*8a90*/  ST.E.128 [R2.64], R40 ;  /* 0x0000002802007985 */ /* 0x0209e8000c101d04 */
.L_x_1435:
[----:B------:R-:W-:Y:S05]  /*8aa0*/  BSYNC B1 ;  /* 0x0000000000017941 */ /* 0x000fea0003800000 */
.L_x_1434:
        /* <DEDUP_REMOVED lines=91> */
.L_x_1439:
[----:B------:R-:W-:Y:S05]  /*9060*/  BSYNC B0 ;  /* 0x0000000000007941 */ /* 0x000fea0003800000 */
.L_x_1438:
[C---:B------:R-:W-:Y:S04]  /*9070*/  LEA R2, P0, R91.reuse, R134, 0x1 ;  /* 0x000000865b027211 */ /* 0x040fe800078008ff */
[----:B------:R-:W-:Y:S05]  /*9080*/  LEA.HI.X R3, R91, R135, R92, 0x1, P0 ;  /* 0x000000875b037211 */ /* 0x000fea00000f0c5c */
[----:B-----5:R4:W-:Y:S04]  /*9090*/  ST.E.128 [R2.64], R40 ;  /* 0x0000002802007985 */ /* 0x0209e8000c101d04 */
.L_x_1429:
[----:B------:R-:W-:Y:S05]  /*90a0*/  BSYNC B2 ;  /* 0x0000000000027941 */ /* 0x000fea0003800000 */
.L_x_1428:
[----:B------:R-:W-:Y:S01]  /*90b0*/  BSSY B2, `(.L_x_1440) ;  /* 0x0000125000027945 */ /* 0x000fe20003800000 */
[----:B------:R-:W-:-:S05]  /*90c0*/  @!P1 BRA `(.L_x_1441) ;  /* 0x0000123000009947 */ /* 0x000fca0003800000 */
[----:B-----5:R-:W-:Y:S01]  /*90d0*/  ISETP.GE.AND P0, PT, R14, R127, PT ;  /* 0x0000007f0e00720c */ /* 0x020fe20003f06270 */
[----:B------:R-:W-:Y:S01]  /*90e0*/  @!UPT UIADD3 URZ, URZ, URZ, URZ ;  /* 0x0000003f3f3ff290 */ /* 0x000fe2000fffe03f */
[----:B------:R-:W-:Y:S11]  /*90f0*/  BSSY B1, `(.L_x_1442) ;  /* 0x0000060000017945 */ /* 0x000ff60003800000 */
[----:B------:R-:W-:-:S05]  /*9100*/  @P0 BRA `(.L_x_1443) ;  /* 0x000005e000000947 */ /* 0x000fca0003800000 */
[----:B-1--4-:R-:W-:Y:S01]  /*9110*/  IMAD.WIDE.U32 R186, R182, 0xc0, R128 ;  /* 0x000000c0b6ba7825 */ /* 0x012fe200078e0080 */
[----:B------:R-:W-:Y:S01]  /*9120*/  ISETP.GE.AND P0, PT, R14, R19, PT ;  /* 0x000000130e00720c */ /* 0x000fe20003f06270 */
[----:B------:R-:W-:Y:S02]  /*9130*/  BSSY B0, `(.L_x_1444) ;  /* 0x0000057000007945 */ /* 0x000fe40003800000 */
[----:B------:R-:W-:Y:S05]  /*9140*/  IMAD R0, R183, 0xc0, RZ ;  /* 0x000000c0b7007824 */ /* 0x000fea00078e02ff */
[----:B------:R-:W-:Y:S05]  /*9150*/  IADD3 R187, R187, R0, RZ ;  /* 0x00000000bbbb7210 */ /* 0x000fea0007ffe0ff */
[----:B------:R1:W5:Y:S01]  /*9160*/  LD.E.128 R40, [R186.64] ;  /* 0x00000004ba287980 */ /* 0x000362000c101d00 */
        /* <DEDUP_REMOVED lines=83> */
.L_x_1445:
[----:B------:R-:W-:Y:S05]  /*96a0*/  BSYNC B0 ;  /* 0x0000000000007941 */ /* 0x000fea0003800000 */
.L_x_1444:
[----:B------:R-:W-:Y:S02]  /*96b0*/  IMAD R0, R61, 0xc0, RZ ;  /* 0x000000c03d007824 */ /* 0x000fe400078e02ff */
[----:B------:R-:W-:Y:S05]  /*96c0*/  IMAD.WIDE.U32 R2, R60, 0xc0, R134 ;  /* 0x000000c03c027825 */ /* 0x000fea00078e0086 */
[----:B------:R-:W-:Y:S05]  /*96d0*/  IADD3 R3, R3, R0, RZ ;  /* 0x0000000003037210 */ /* 0x000fea0007ffe0ff */
[----:B-----5:R4:W-:Y:S02]  /*96e0*/  ST.E.128 [R2.64], R40 ;  /* 0x0000002802007985 */ /* 0x0209e4000c101d04 */
.L_x_1443:
[----:B------:R-:W-:Y:S05]  /*96f0*/  BSYNC B1 ;  /* 0x0000000000017941 */ /* 0x000fea0003800000 */
.L_x_1442:
        /* <DEDUP_REMOVED lines=92> */
.L_x_1449:
[----:B------:R-:W-:Y:S05]  /*9cc0*/  BSYNC B0 ;  /* 0x0000000000007941 */ /* 0x000fea0003800000 */
.L_x_1448:
[C---:B------:R-:W-:Y:S04]  /*9cd0*/  LEA R2, P0, R90.reuse, R134, 0x1 ;  /* 0x000000865a027211 */ /* 0x040fe800078008ff */
[----:B------:R-:W-:Y:S05]  /*9ce0*/  LEA.HI.X R3, R90, R135, R89, 0x1, P0 ;  /* 0x000000875a037211 */ /* 0x000fea00000f0c59 */
[----:B-----5:R4:W-:Y:S04]  /*9cf0*/  ST.E.128 [R2.64], R40 ;  /* 0x0000002802007985 */ /* 0x0209e8000c101d04 */
.L_x_1447:
[----:B------:R-:W-:Y:S05]  /*9d00*/  BSYNC B1 ;  /* 0x0000000000017941 */ /* 0x000fea0003800000 */
.L_x_1446:
        /* <DEDUP_REMOVED lines=12> */
[----:B------:R-:W-:Y:S01]  /*9dd0*/  IMAD.MOV.U32 R188, RZ, RZ, RZ ;  /* 0x000000ffffbc7224 */ /* 0x000fe200078e00ff */
[----:B------:R-:W-:Y:S01]  /*9de0*/  SHF.R.S32.HI R127, RZ, 0x1, R127 ;  /* 0x00000001ff7f7819 */ /* 0x000fe2000001147f */
[----:B------:R-:W-:Y:S01]  /*9df0*/  IMAD.U32 R35, R44, 0x10000, RZ ;  /* 0x000100002c237824 */ /* 0x000fe200078e00ff */
[C---:B------:R-:W-:Y:S01]  /*9e00*/  LOP3.LUT R41, R45.reuse, 0xffff0000, RZ, 0xc0, !PT ;  /* 0xffff00002d297812 */ /* 0x040fe200078ec0ff */
[----:B------:R-:W-:Y:S01]  /*9e10*/  IMAD.U32 R38, R45, 0x10000, RZ ;  /* 0x000100002d267824 */ /* 0x000fe200078e00ff */
[----:B------:R-:W-:Y:S01]  /*9e20*/  ISETP.GE.AND P1, PT, R10, R127, PT ;  /* 0x0000007f0a00720c */ /* 0x000fe20003f26270 */
[--C-:B------:R-:W-:Y:S01]  /*9e30*/  IMAD.MOV.U32 R185, RZ, RZ, R127.reuse ;  /* 0x000000ffffb97224 */ /* 0x100fe200078e007f */
[C---:B------:R-:W-:Y:S02]  /*9e40*/  SHF.L.U32 R42, R46.reuse, 0x10, RZ ;  /* 0x000000102e2a7819 */ /* 0x040fe400000006ff */
[----:B------:R-:W-:Y:S01]  /*9e50*/  LOP3.LUT R45, R46, 0xffff0000, RZ, 0xc0, !PT ;  /* 0xffff00002e2d7812 */ /* 0x000fe200078ec0ff */
[C---:B------:R-:W-:Y:S01]  /*9e60*/  IMAD.U32 R46, R47.reuse, 0x10000, RZ ;  /* 0x000100002f2e7824 */ /* 0x040fe200078e00ff */
[----:B--23--:R-:W-:Y:S07]  /*9e70*/  LOP3.LUT R49, R47, 0xffff0000, RZ, 0xc0, !PT ;  /* 0xffff00002f317812 */ /* 0x00cfee00078ec0ff */
[C---:B------:R-:W-:Y:S01]  /*9e80*/  @P1 IADD3 R185, -R127.reuse, RZ, RZ ;  /* 0x000000ff7fb91210 */ /* 0x040fe20007ffe1ff */
[----:B------:R-:W-:Y:S01]  /*9e90*/  @P1 IMAD.MOV R184, RZ, RZ, -R127 ;  /* 0x000000ffffb81224 */ /* 0x000fe200078e0a7f */
[----:B------:R-:W-:Y:S02]  /*9ea0*/  @P1 IADD3 R188, -R127, RZ, RZ ;  /* 0x000000ff7fbc1210 */ /* 0x000fe40007ffe1ff */
[----:B------:R-:W-:Y:S02]  /*9eb0*/  LEA R18, P0, R185, R186, 0x1 ;  /* 0x000000bab9127211 */ /* 0x000fe400078008ff */
[----:B------:R-:W-:Y:S02]  /*9ec0*/  IADD3 R165, P2, R147, R184, RZ ;  /* 0x000000b893a57210 */ /* 0x000fe40007f5e0ff */
[----:B------:R-:W-:Y:S02]  /*9ed0*/  LEA.HI.X.SX32 R19, R185, R187, 0x1, P0 ;  /* 0x000000bbb9137211 */ /* 0x000fe400000f0eff */
[----:B------:R-:W-:Y:S02]  /*9ee0*/  LEA.HI.X.SX32 R184, R184, R138, 0x1, P2 ;  /* 0x0000008ab8b87211 */ /* 0x000fe400010f0eff */
[C---:B-1----:R-:W-:Y:S01]  /*9ef0*/  LEA R186, P0, R165.reuse, R130, 0x1 ;  /* 0x00000082a5ba7211 */ /* 0x042fe200078008ff */
[----:B------:R-:W2:Y:S03]  /*9f00*/  LD.E.128 R20, [R18.64] ;  /* 0x0000000412147980 */ /* 0x000ea6000c101d00 */
        /* <DEDUP_REMOVED lines=59> */
.L_x_1451:
[----:B------:R-:W-:Y:S05]  /*a2c0*/  BSYNC B0 ;  /* 0x0000000000007941 */ /* 0x000fea0003800000 */
.L_x_1450:
[C---:B------:R-:W-:Y:S04]  /*a2d0*/  LEA R2, P0, R88.reuse, R134, 0x1 ;  /* 0x0000008658027211 */ /* 0x040fe800078008ff */
[----:B------:R-:W-:Y:S05]  /*a2e0*/  LEA.HI.X R3, R88, R135, R87, 0x1, P0 ;  /* 0x0000008758037211 */ /* 0x000fea00000f0c57 */
[----:B-----5:R4:W-:Y:S04]  /*a2f0*/  ST.E.128 [R2.64], R44 ;  /* 0x0000002c02007985 */ /* 0x0209e8000c101d04 */
.L_x_1441:
[----:B------:R-:W-:Y:S05]  /*a300*/  BSYNC B2 ;  /* 0x0000000000027941 */ /* 0x000fea0003800000 */
.L_x_1440:
[----:B-1--4-:R-:W4:Y:S02]  /*a310*/  LD.E R3, [R116.64+0xd0] ;  /* 0x0000d00474037980 */ /* 0x012f24000c101900 */
[----:B----4-:R-:W-:Y:S05]  /*a320*/  IMAD.U32 R3, R3, -0x40, RZ ;  /* 0xffffffc003037824 */ /* 0x010fea00078e00ff */
[C---:B------:R-:W-:Y:S02]  /*a330*/  LEA R132, P1, R3.reuse, R132, 0x1 ;  /* 0x0000008403847211 */ /* 0x040fe400078208ff */
[C---:B------:R-:W-:Y:S02]  /*a340*/  LEA R130, P0, R3.reuse, R130, 0x1 ;  /* 0x0000008203827211 */ /* 0x040fe400078008ff */
[C---:B------:R-:W-:Y:S02]  /*a350*/  LEA.HI.X.SX32 R133, R3.reuse, R133, 0x1, P1 ;  /* 0x0000008503857211 */ /* 0x040fe400008f0eff */
[----:B------:R-:W-:Y:S01]  /*a360*/  LEA.HI.X.SX32 R131, R3, R131, 0x1, P0 ;  /* 0x0000008303837211 */ /* 0x000fe200000f0eff */
[----:B------:R-:W-:-:S05]  /*a370*/  BRA `(.L_x_1403) ;  /* 0x0000056000007947 */ /* 0x000fca0003800000 */
.L_x_1377:
        /* <DEDUP_REMOVED lines=11> */
.L_x_1453:
[----:B------:R-:W-:Y:S05]  /*a430*/  BSYNC B0 ;  /* 0x0000000000007941 */ /* 0x000fea0003800000 */
.L_x_1452:
        /* <DEDUP_REMOVED lines=24> */
.L_x_1455:
[----:B------:R-:W-:Y:S05]  /*a5c0*/  BSYNC B0 ;  /* 0x0000000000007941 */ /* 0x000fea0003800000 */
.L_x_1454:
        /* <DEDUP_REMOVED lines=24> */
.L_x_1457:
[----:B------:R-:W-:Y:S05]  /*a750*/  BSYNC B0 ;  /* 0x0000000000007941 */ /* 0x000fea0003800000 */
.L_x_1456:
        /* <DEDUP_REMOVED lines=24> */
.L_x_1403:
[----:B------:R-:W-:Y:S05]  /*a8e0*/  BSYNC B3 ;  /* 0x0000000000037941 */ /* 0x000fea0003800000 */
.L_x_1376:
[----:B------:R-:W4:Y:S01]  /*a8f0*/  LD.E R3, [R116.64+0x128] ;  /* 0x0001280474037980 */ /* 0x000f22000c101900 */
[----:B------:R-:W-:Y:S01]  /*a900*/  BSSY B0, `(.L_x_1458) ;  /* 0x000005e000007945 */ /* 0x000fe20003800000 */
[----:B----4-:R-:W-:Y:S05]  /*a910*/  IMAD.U32 R3, R3, -0x80, RZ ;  /* 0xffffff8003037824 */ /* 0x010fea00078e00ff */
[C---:B--2---:R-:W-:Y:S04]  /*a920*/  LEA R128, P0, R3.reuse, R128, 0x1 ;  /* 0x0000008003807211 */ /* 0x044fe800078008ff */
[----:B------:R-:W-:Y:S01]  /*a930*/  LEA.HI.X.SX32 R129, R3, R129, 0x1, P0 ;  /* 0x0000008103817211 */ /* 0x000fe200000f0eff */
[----:B------:R-:W-:-:S05]  /*a940*/  @!P3 BRA `(.L_x_1459) ;  /* 0x000005100000b947 */ /* 0x000fca0003800000 */
[----:B------:R-:W-:Y:S04]  /*a950*/  IADD3 R3, R9, -0x1, RZ ;  /* 0xffffffff09037810 */ /* 0x000fe80007ffe0ff */
[----:B------:R-:W-:Y:S11]  /*a960*/  ISETP.GT.AND P0, PT, R3, R102, PT ;  /* 0x000000660300720c */ /* 0x000ff60003f04270 */
[----:B------:R-:W-:Y:S02]  /*a970*/  @!UPT UIADD3 URZ, URZ, URZ, URZ ;  /* 0x0000003f3f3ff290 */ /* 0x000fe4000fffe03f */
[----:B------:R-:W-:-:S05]  /*a980*/  @!P0 BRA `(.L_x_1460) ;  /* 0x0000055000008947 */ /* 0x000fca0003800000 */
[----:B-1----:R-:W-:Y:S01]  /*a990*/  IMAD.MOV.U32 R22, RZ, RZ, RZ ;  /* 0x000000ffff167224 */ /* 0x002fe200078e00ff */
[----:B------:R-:W2:Y:S01]  /*a9a0*/  LD.E R2, [R116.64+0x170] ;  /* 0x0001700474027980 */ /* 0x000ea2000c101900 */
[----:B------:R-:W-:Y:S02]  /*a9b0*/  IADD3 R13, R13, -0x100, RZ ;  /* 0xffffff000d0d7810 */ /* 0x000fe40007ffe0ff */
[----:B------:R-:W-:Y:S01]  /*a9c0*/  IABS R8, R12 ;  /* 0x0000000c00087213 */ /* 0x000fe20000000000 */
[----:B------:R-:W4:Y:S01]  /*a9d0*/  LD.E.64 R26, [R116.64+0x40] ;  /* 0x00004004741a7980 */ /* 0x000f22000c101b00 */
[-C--:B------:R-:W-:Y:S05]  /*a9e0*/  IADD3 R0, -R12, R13.reuse, RZ ;  /* 0x0000000d0c007210 */ /* 0x080fea0007ffe1ff */
[----:B---3--:R-:W3:Y:S01]  /*a9f0*/  LD.E.64 R24, [R116.64+0x20] ;  /* 0x0000200474187980 */ /* 0x008ee2000c101b00 */
        /* <DEDUP_REMOVED lines=45> */
[-C--:B----4-:R-:W-:Y:S01]  /*acd0*/  IMAD R18, R27, R0.reuse, RZ ;  /* 0x000000001b127224 */ /* 0x090fe200078e02ff */
[----:B------:R-:W-:Y:S01]  /*ace0*/  SHF.R.S32.HI R7, RZ, 0x1f, R0 ;  /* 0x0000001fff077819 */ /* 0x000fe20000011400 */
[C---:B-1----:R-:W-:Y:S04]  /*acf0*/  IMAD.WIDE.U32 R28, R26.reuse, R0, RZ ;  /* 0x000000001a1c7225 */ /* 0x042fe800078e00ff */
[----:B--2---:R-:W-:Y:S02]  /*ad00*/  IMAD.IADD R19, R5, 0x1, -R8 ;  /* 0x0000000105137824 */ /* 0x004fe400078e0a08 */
[----:B------:R-:W-:Y:S02]  /*ad10*/  IMAD R8, R26, R7, R18 ;  /* 0x000000071a087224 */ /* 0x000fe400078e0212 */
[-C--:B---3--:R-:W-:Y:S01]  /*ad20*/  IMAD R5, R25, R19.reuse, RZ ;  /* 0x0000001319057224 */ /* 0x088fe200078e02ff */
        /* <DEDUP_REMOVED lines=19> */
.L_x_1459:
[----:B-1----:R-:W2:Y:S04]  /*ae60*/  LD.E R5, [R116.64+0x40] ;  /* 0x0000400474057980 */ /* 0x002ea8000c101900 */
[----:B------:R-:W4:Y:S02]  /*ae70*/  LD.E R3, [R116.64+0x38] ;  /* 0x0000380474037980 */ /* 0x000f24000c101900 */
[----:B----4-:R-:W-:Y:S02]  /*ae80*/  IMAD.U32 R3, R3, -0x80, RZ ;  /* 0xffffff8003037824 */ /* 0x010fe400078e00ff */
[----:B--2---:R-:W-:Y:S03]  /*ae90*/  IMAD.U32 R5, R5, -0x80, RZ ;  /* 0xffffff8005057824 */ /* 0x004fe600078e00ff */
[----:B---3--:R-:W-:Y:S02]  /*aea0*/  LEA R134, P0, R3, R134, 0x1 ;  /* 0x0000008603867211 */ /* 0x008fe400078008ff */
[----:B------:R-:W-:Y:S02]  /*aeb0*/  LEA R136, P1, R5, R136, 0x1 ;  /* 0x0000008805887211 */ /* 0x000fe400078208ff */
[----:B------:R-:W-:Y:S02]  /*aec0*/  LEA.HI.X.SX32 R135, R3, R135, 0x1, P0 ;  /* 0x0000008703877211 */ /* 0x000fe400000f0eff */
[----:B------:R-:W-:Y:S04]  /*aed0*/  LEA.HI.X.SX32 R137, R5, R137, 0x1, P1 ;  /* 0x0000008905897211 */ /* 0x000fe800008f0eff */
.L_x_1460:
[----:B------:R-:W-:Y:S05]  /*aee0*/  BSYNC B0 ;  /* 0x0000000000007941 */ /* 0x000fea0003800000 */
.L_x_1458:
[----:B------:R-:W-:Y:S04]  /*aef0*/  IADD3 R9, R9, -0x1, RZ ;  /* 0xffffffff09097810 */ /* 0x000fe80007ffe0ff */
[----:B------:R-:W-:Y:S11]  /*af00*/  ISETP.GT.AND P0, PT, R9, R102, PT ;  /* 0x000000660900720c */ /* 0x000ff60003f04270 */
[----:B------:R-:W-:Y:S02]  /*af10*/  @!UPT UIADD3 URZ, URZ, URZ, URZ ;  /* 0x0000003f3f3ff290 */ /* 0x000fe4000fffe03f */
[----:B------:R-:W-:-:S05]  /*af20*/  @P0 BRA `(.L_x_1461) ;  /* 0xffff7cc000000947 */ /* 0x000fca000383ffff */
.L_x_1367:
        /* <DEDUP_REMOVED lines=8> */
[----:B------:R-:W4:Y:S04]  /*afb0*/  LD.E.U8 R0, [R116.64+0x1b3] ;  /* 0x0001b30474007980 */ /* 0x000f28000c101100 */
[----:B------:R1:W5:Y:S04]  /*afc0*/  LD.E R13, [R116.64+0xc0] ;  /* 0x0000c004740d7980 */ /* 0x000368000c101900 */
[----:B------:R1:W5:Y:S04]  /*afd0*/  LD.E.64 R38, [R116.64+0x148] ;  /* 0x0001480474267980 */ /* 0x000368000c101b00 */
[----:B------:R1:W5:Y:S01]  /*afe0*/  LD.E.64 R36, [R116.64+0x150] ;  /* 0x0001500474247980 */ /* 0x000362000c101b00 */
[----:B--2---:R-:W-:-:S04]  /*aff0*/  ISETP.NE.U32.AND P1, PT, R2, RZ, PT ;  /* 0x000000ff0200720c */ /* 0x004fc80003f25070 */
[----:B------:R-:W-:-:S13]  /*b000*/  ISETP.NE.AND.EX P1, PT, R3, RZ, PT, P1 ;  /* 0x000000ff0300720c */ /* 0x000fda0003f25310 */
[----:B-1----:R-:W-:Y:S01]  /*b010*/  @P1 LEA R4, P0, R201, R2, 0x2 ;  /* 0x00000002c9041211 */ /* 0x002fe200078010ff */
[----:B------:R-:W-:-:S03]  /*b020*/  IMAD.MOV.U32 R2, RZ, RZ, RZ ;  /* 0x000000ffff027224 */ /* 0x000fc600078e00ff */
[----:B------:R-:W-:-:S05]  /*b030*/  @P1 LEA.HI.X R5, R201, R3, R78, 0x2, P0 ;  /* 0x00000003c9051211 */ /* 0x000fca00000f144e */
[----:B------:R1:W2:Y:S01]  /*b040*/  @P1 LD.E R2, [R4.64] ;  /* 0x0000000404021980 */ /* 0x0002a2000c101900 */
[----:B------:R-:W-:-:S04]  /*b050*/  LEA.HI R3, R9, R9, RZ, 0x1 ;  /* 0x0000000909037211 */ /* 0x000fc800078f08ff */
[----:B------:R-:W-:Y:S02]  /*b060*/  SHF.R.S32.HI R3, RZ, 0x1, R3 ;  /* 0x00000001ff037819 */ /* 0x000fe40000011403 */
[----:B----4-:R-:W-:Y:S01]  /*b070*/  ISETP.NE.AND P5, PT, R0, RZ, PT ;  /* 0x000000ff0000720c */ /* 0x010fe20003fa5270 */
[----:B------:R-:W-:Y:S01]  /*b080*/  IMAD.IADD R29, R200, 0x1, -R65 ;  /* 0x00000001c81d7824 */ /* 0x000fe200078e0a41 */
[----:B------:R-:W-:Y:S02]  /*b090*/  IADD3 R77, P0, R77, R174, RZ ;  /* 0x000000ae4d4d7210 */ /* 0x000fe40007f1e0ff */
[----:B------:R-:W-:-:S03]  /*b0a0*/  LEA R42, P1, R174, R176, 0x1 ;  /* 0x000000b0ae2a7211 */ /* 0x000fc600078208ff */
[--C-:B------:R-:W-:Y:S01]  /*b0b0*/  IMAD.X R79, R79, 0x1, R80.reuse, P0 ;  /* 0x000000014f4f7824 */ /* 0x100fe200000e0650 */
[----:B------:R-:W-:Y:S01]  /*b0c0*/  LEA.HI.X R43, R174, R177, R80, 0x1, P1 ;  /* 0x000000b1ae2b7211 */ /* 0x000fe200008f0c50 */
[----:B-1----:R-:W-:-:S04]  /*b0d0*/  IMAD R5, R170, R3, R82 ;  /* 0x00000003aa057224 */ /* 0x002fc800078e0252 */
[----:B------:R-:W-:Y:S01]  /*b0e0*/  IMAD.IADD R33, R82, 0x1, R5 ;  /* 0x0000000152217824 */ /* 0x000fe200078e0205 */
[----:B------:R-:W-:Y:S02]  /*b0f0*/  ISETP.GE.AND P0, PT, R170, R29, PT ;  /* 0x0000001daa00720c */ /* 0x000fe40003f06270 */
[C---:B------:R-:W-:Y:S01]  /*b100*/  LEA R40, P1, R77.reuse, R176, 0x1 ;  /* 0x000000b04d287211 */ /* 0x040fe200078208ff */
[----:B------:R-:W-:Y:S01]  /*b110*/  IMAD.MOV.U32 R35, RZ, RZ, R3 ;  /* 0x000000ffff237224 */ /* 0x000fe200078e0003 */
[----:B------:R-:W-:Y:S02]  /*b120*/  ISETP.GT.AND P0, PT, R74, -0x4, !P0 ;  /* 0xfffffffc4a00780c */ /* 0x000fe40004704270 */
[----:B------:R-:W-:Y:S02]  /*b130*/  LEA.HI.X R41, R77, R177, R79, 0x1, P1 ;  /* 0x000000b14d297211 */ /* 0x000fe400008f0c4f */
[----:B--2---:R-:W-:-:S05]  /*b140*/  IADD3 R2, R2, R81, R65 ;  /* 0x0000005102027210 */ /* 0x004fca0007ffe041 */
        /* <DEDUP_REMOVED lines=8> */
[----:B------:R-:W-:Y:S01]  /*b1d0*/  BSSY B2, `(.L_x_1465) ;  /* 0x00000a2000027945 */ /* 0x000fe20003800000 */
[----:B------:R-:W-:Y:S05]  /*b1e0*/  @!P0 BRA `(.L_x_1466) ;  /* 0x00000a0000008947 */ /* 0x000fea0003800000 */
[----:B-----5:R-:W-:Y:S01]  /*b1f0*/  ISETP.GE.AND P2, PT, R14, R13, PT ;  /* 0x0000000d0e00720c */ /* 0x020fe20003f46270 */
        /* <DEDUP_REMOVED lines=15> */
[----:B------:R-:W4:Y:S04]  /*b2f0*/  LD.E.64 R2, [R32.64] ;  /* 0x0000000420027980 */ /* 0x000f28000c101b00 */
[----:B--2---:R-:W2:Y:S01]  /*b300*/  LD.E.64 R4, [R30.64] ;  /* 0x000000041e047980 */ /* 0x004ea2000c101b00 */
[----:B-----5:R-:W-:Y:S01]  /*b310*/  LOP3.LUT R8, R17, 0xffff0000, RZ, 0xc0, !PT ;  /* 0xffff000011087812 */ /* 0x020fe200078ec0ff */
[----:B------:R-:W-:Y:S01]  /*b320*/  IMAD.U32 R27, R19, 0x10000, RZ ;  /* 0x00010000131b7824 */ /* 0x000fe200078e00ff */
[----:B------:R-:W-:Y:S02]  /*b330*/  SHF.L.U32 R12, R17, 0x10, RZ ;  /* 0x00000010110c7819 */ /* 0x000fe400000006ff */
[C---:B------:R-:W-:Y:S02]  /*b340*/  SHF.L.U32 R17, R16.reuse, 0x10, RZ ;  /* 0x0000001010117819 */ /* 0x040fe400000006ff */
[----:B------:R-:W-:-:S02]  /*b350*/  LOP3.LUT R24, R16, 0xffff0000, RZ, 0xc0, !PT ;  /* 0xffff000010187812 */ /* 0x000fc400078ec0ff */
[----:B------:R-:W-:Y:S02]  /*b360*/  LOP3.LUT R25, R19, 0xffff0000, RZ, 0xc0, !PT ;  /* 0xffff000013197812 */ /* 0x000fe400078ec0ff */
[C---:B------:R-:W-:Y:S02]  /*b370*/  SHF.L.U32 R22, R18.reuse, 0x10, RZ ;  /* 0x0000001012167819 */ /* 0x040fe400000006ff */
[----:B------:R-:W-:Y:S02]  /*b380*/  LOP3.LUT R26, R18, 0xffff0000, RZ, 0xc0, !PT ;  /* 0xffff0000121a7812 */ /* 0x000fe400078ec0ff */
[C---:B----4-:R-:W-:Y:S01]  /*b390*/  LOP3.LUT R21, R2.reuse, 0xffff0000, RZ, 0xc0, !PT ;  /* 0xffff000002157812 */ /* 0x050fe200078ec0ff */
[----:B------:R-:W-:Y:S01]  /*b3a0*/  IMAD.U32 R2, R2, 0x10000, RZ ;  /* 0x0001000002027824 */ /* 0x000fe200078e00ff */
[----:B------:R-:W-:Y:S02]  /*b3b0*/  LOP3.LUT R16, R3, 0xffff0000, RZ, 0xc0, !PT ;  /* 0xffff000003107812 */ /* 0x000fe400078ec0ff */
[----:B--2---:R-:W-:Y:S01]  /*b3c0*/  LOP3.LUT R23, R4, 0xffff0000, RZ, 0xc0, !PT ;  /* 0xffff000004177812 */ /* 0x004fe200078ec0ff */
[----:B------:R-:W-:Y:S01]  /*b3d0*/  FMUL.FTZ R19, R8, R21 ;  /* 0x0000001508137220 */ /* 0x000fe20000410000 */
[----:B------:R-:W-:Y:S01]  /*b3e0*/  LOP3.LUT R20, R5, 0xffff0000, RZ, 0xc0, !PT ;  /* 0xffff000005147812 */ /* 0x000fe200078ec0ff */
[----:B------:R-:W-:Y:S01]  /*b3f0*/  FMUL.FTZ R18, R25, R16 ;  /* 0x0000001019127220 */ /* 0x000fe20000410000 */
[----:B------:R-:W-:Y:S01]  /*b400*/  SHF.L.U32 R4, R4, 0x10, RZ ;  /* 0x0000001004047819 */ /* 0x000fe200000006ff */
[----:B------:R-:W-:Y:S01]  /*b410*/  FMUL.FTZ R8, R8, R23 ;  /* 0x0000001708087220 */ /* 0x000fe20000410000 */
[----:B------:R-:W-:Y:S01]  /*b420*/  SHF.L.U32 R3, R3, 0x10, RZ ;  /* 0x0000001003037819 */ /* 0x000fe200000006ff */
[----:B------:R-:W-:-:S02]  /*b430*/  FMUL.FTZ R25, R25, R20 ;  /* 0x0000001419197220 */ /* 0x000fc40000410000 */
[C---:B------:R-:W-:Y:S02]  /*b440*/  FFMA.FTZ R19, R12.reuse, R23, -R19 ;  /* 0x000000170c137223 */ /* 0x040fe40000010813 */
[----:B------:R-:W-:Y:S02]  /*b450*/  FFMA.FTZ R8, R12, R21, R8 ;  /* 0x000000150c087223 */ /* 0x000fe40000010008 */
[----:B------:R-:W-:Y:S02]  /*b460*/  IMAD.U32 R5, R5, 0x10000, RZ ;  /* 0x0001000005057824 */ /* 0x000fe400078e00ff */
[----:B------:R-:W-:Y:S01]  /*b470*/  FMUL.FTZ R12, R24, R2 ;  /* 0x00000002180c7220 */ /* 0x000fe20000410000 */
        /* <DEDUP_REMOVED lines=8> */
[C---:B------:R-:W-:Y:S01]  /*b500*/  FFMA.FTZ R16, R22.reuse, R5, -R16 ;  /* 0x0000000516107223 */ /* 0x040fe20000010810 */
[----:B------:R-:W-:Y:S01]  /*b510*/  F2FP.BF16.PACK_AB R5, R17, R12 ;  /* 0x0000000c1105723e */ /* 0x000fe200000010ff */
[----:B------:R-:W-:Y:S01]  /*b520*/  FFMA.FTZ R3, R22, R3, R26 ;  /* 0x0000000316037223 */ /* 0x000fe2000001001a */
[----:B------:R-:W-:-:S02]  /*b530*/  F2FP.BF16.PACK_AB R19, R25, R18 ;  /* 0x000000121913723e */ /* 0x000fc400000010ff */
[----:B------:R-:W-:Y:S02]  /*b540*/  MOV R17, R8 ;  /* 0x0000000800117202 */ /* 0x000fe40000000f00 */
[----:B------:R-:W-:Y:S02]  /*b550*/  F2FP.BF16.PACK_AB R18, R3, R16 ;  /* 0x000000100312723e */ /* 0x000fe400000010ff */
[----:B------:R-:W-:Y:S02]  /*b560*/  MOV R16, R5 ;  /* 0x0000000500107202 */ /* 0x000fe40000000f00 */
.L_x_1470:
[----:B------:R-:W-:Y:S05]  /*b570*/  BSYNC B0 ;  /* 0x0000000000007941 */ /* 0x000fea0003800000 */
.L_x_1469:
[----:B-----5:R4:W-:Y:S04]  /*b580*/  STS.64 [R204], R16 ;  /* 0x00000010cc007388 */ /* 0x0209e80000000a00 */
[----:B------:R4:W-:Y:S02]  /*b590*/  STS.64 [R204+0x8], R18 ;  /* 0x00000812cc007388 */ /* 0x0009e40000000a00 */
.L_x_1468:
[----:B------:R-:W-:Y:S05]  /*b5a0*/  BSYNC B1 ;  /* 0x0000000000017941 */ /* 0x000fea0003800000 */
.L_x_1467:
[----:B------:R-:W-:Y:S01]  /*b5b0*/  ISETP.GE.AND P0, PT, R11, R13, PT ;  /* 0x0000000d0b00720c */ /* 0x000fe20003f06270 */
[----:B------:R-:W-:-:S12]  /*b5c0*/  BSSY B1, `(.L_x_1471) ;  /* 0x0000031000017945 */ /* 0x000fd80003800000 */
[----:B------:R1:W-:Y:S01]  /*b5d0*/  @P0 STS.128 [R204+0x1000], RZ ;  /* 0x001000ffcc000388 */ /* 0x0003e20000000c00 */
[----:B------:R-:W-:Y:S05]  /*b5e0*/  @P0 BRA `(.L_x_1472) ;  /* 0x000002e000000947 */ /* 0x000fea0003800000 */
[----:B----4-:R4:W5:Y:S01]  /*b5f0*/  LD.E.128 R16, [R42.64+0x40] ;  /* 0x000040042a107980 */ /* 0x010962000c101d00 */
[----:B------:R-:W-:Y:S01]  /*b600*/  ISETP.GE.AND P0, PT, R11, R9, PT ;  /* 0x000000090b00720c */ /* 0x000fe20003f06270 */
[----:B------:R-:W-:-:S12]  /*b610*/  BSSY B0, `(.L_x_1473) ;  /* 0x000002a000007945 */ /* 0x000fd80003800000 */
[----:B------:R-:W-:Y:S05]  /*b620*/  @P0 BRA `(.L_x_1474) ;  /* 0x0000028000000947 */ /* 0x000fea0003800000 */
[----:B--2---:R-:W2:Y:S04]  /*b630*/  LD.E.64 R2, [R32.64+0x20] ;  /* 0x0000200420027980 */ /* 0x004ea8000c101b00 */
[----:B---3--:R-:W3:Y:S01]  /*b640*/  LD.E.64 R4, [R30.64+0x20] ;  /* 0x000020041e047980 */ /* 0x008ee2000c101b00 */
        /* <DEDUP_REMOVED lines=11> */
[----:B---3--:R-:W-:Y:S01]  /*b700*/  LOP3.LUT R23, R4, 0xffff0000, RZ, 0xc0, !PT ;  /* 0xffff000004177812 */ /* 0x008fe200078ec0ff */
        /* <DEDUP_REMOVED lines=26> */
.L_x_1474:
[----:B------:R-:W-:Y:S05]  /*b8b0*/  BSYNC B0 ;  /* 0x0000000000007941 */ /* 0x000fea0003800000 */
.L_x_1473:
[----:B-----5:R1:W-:Y:S02]  /*b8c0*/  STS.128 [R204+0x1000], R16 ;  /* 0x00100010cc007388 */ /* 0x0203e40000000c00 */
.L_x_1472:
[----:B------:R-:W-:Y:S05]  /*b8d0*/  BSYNC B1 ;  /* 0x0000000000017941 */ /* 0x000fea0003800000 */
.L_x_1471:
[----:B------:R-:W-:-:S13]  /*b8e0*/  ISETP.GE.AND P0, PT, R10, R13, PT ;  /* 0x0000000d0a00720c */ /* 0x000fda0003f06270 */
[----:B------:R1:W-:Y:S01]  /*b8f0*/  @P0 STS.128 [R204+0x2000], RZ ;  /* 0x002000ffcc000388 */ /* 0x0003e20000000c00 */
[----:B------:R-:W-:Y:S05]  /*b900*/  @P0 BRA `(.L_x_1466) ;  /* 0x000002e000000947 */ /* 0x000fea0003800000 */
[----:B-1--4-:R1:W5:Y:S01]  /*b910*/  LD.E.128 R16, [R42.64+0x80] ;  /* 0x000080042a107980 */ /* 0x012362000c101d00 */
[----:B------:R-:W-:Y:S01]  /*b920*/  ISETP.GE.AND P0, PT, R10, R9, PT ;  /* 0x000000090a00720c */ /* 0x000fe20003f06270 */
[----:B------:R-:W-:-:S12]  /*b930*/  BSSY B0, `(.L_x_1475) ;  /* 0x000002a000007945 */ /* 0x000fd80003800000 */
[----:B------:R-:W-:Y:S05]  /*b940*/  @P0 BRA `(.L_x_1476) ;  /* 0x0000028000000947 */ /* 0x000fea0003800000 */
[----:B------:R-:W4:Y:S04]  /*b950*/  LD.E.64 R2, [R32.64+0x40] ;  /* 0x0000400420027980 */ /* 0x000f28000c101b00 */
[----:B--2---:R-:W2:Y:S01]  /*b960*/  LD.E.64 R4, [R30.64+0x40] ;  /* 0x000040041e047980 */ /* 0x004ea2000c101b00 */
        /* <DEDUP_REMOVED lines=38> */
.L_x_1476:
[----:B------:R-:W-:Y:S05]  /*bbd0*/  BSYNC B0 ;  /* 0x0000000000007941 */ /* 0x000fea0003800000 */
.L_x_1475:
[----:B-----5:R4:W-:Y:S02]  /*bbe0*/  STS.128 [R204+0x2000], R16 ;  /* 0x00200010cc007388 */ /* 0x0209e40000000c00 */
.L_x_1466:
[----:B------:R-:W-:Y:S05]  /*bbf0*/  BSYNC B2 ;  /* 0x0000000000027941 */ /* 0x000fea0003800000 */
.L_x_1465:
[----:B------:R-:W-:-:S04]  /*bc00*/  IADD3 R8, R170, 0x20, RZ ;  /* 0x00000020aa087810 */ /* 0x000fc80007ffe0ff */
[----:B------:R-:W-:-:S04]  /*bc10*/  ISETP.GE.AND P0, PT, R8, R29, PT ;  /* 0x0000001d0800720c */ /* 0x000fc80003f06270 */
[----:B------:R-:W-:-:S13]  /*bc20*/  ISETP.LT.OR P0, PT, R74, -0x83, P0 ;  /* 0xffffff7d4a00780c */ /* 0x000fda0000701670 */
[----:B------:R-:W-:Y:S05]  /*bc30*/  @P0 BRA `(.L_x_1477) ;  /* 0x0000307000000947 */ /* 0x000fea0003800000 */
[----:B-----5:R-:W-:Y:S01]  /*bc40*/  ISETP.GE.AND P0, PT, R14, R13, PT ;  /* 0x0000000d0e00720c */ /* 0x020fe20003f06270 */
        /* <DEDUP_REMOVED lines=11> */
[----:B-1--4-:R1:W5:Y:S01]  /*bd00*/  LD.E.128 R16, [R40.64] ;  /* 0x0000000428107980 */ /* 0x012362000c101d00 */
[----:B------:R-:W-:Y:S01]  /*bd10*/  ISETP.GE.AND P0, PT, R14, R9, PT ;  /* 0x000000090e00720c */ /* 0x000fe20003f06270 */
[----:B------:R-:W-:-:S12]  /*bd20*/  BSSY B0, `(.L_x_1480) ;  /* 0x0000029000007945 */ /* 0x000fd80003800000 */
[----:B------:R-:W-:Y:S05]  /*bd30*/  @P0 BRA `(.L_x_1481) ;  /* 0x0000027000000947 */ /* 0x000fea0003800000 */
[----:B------:R-:W4:Y:S04]  /*bd40*/  LD.E.64 R2, [R20.64] ;  /* 0x0000000414027980 */ /* 0x000f28000c101b00 */
[----:B--2---:R-:W2:Y:S01]  /*bd50*/  LD.E.64 R4, [R6.64] ;  /* 0x0000000406047980 */ /* 0x004ea2000c101b00 */
[C---:B-----5:R-:W-:Y:S01]  /*bd60*/  SHF.L.U32 R12, R17.reuse, 0x10, RZ ;  /* 0x00000010110c7819 */ /* 0x060fe200000006ff */
[----:B------:R-:W-:Y:S01]  /*bd70*/  IMAD.U32 R25, R18, 0x10000, RZ ;  /* 0x0001000012197824 */ /* 0x000fe200078e00ff */
[----:B------:R-:W-:Y:S02]  /*bd80*/  LOP3.LUT R0, R17, 0xffff0000, RZ, 0xc0, !PT ;  /* 0xffff000011007812 */ /* 0x000fe400078ec0ff */
[C---:B------:R-:W-:Y:S02]  /*bd90*/  SHF.L.U32 R14, R16.reuse, 0x10, RZ ;  /* 0x00000010100e7819 */ /* 0x040fe400000006ff */
[----:B------:R-:W-:-:S02]  /*bda0*/  LOP3.LUT R26, R16, 0xffff0000, RZ, 0xc0, !PT ;  /* 0xffff0000101a7812 */ /* 0x000fc400078ec0ff */
[C---:B------:R-:W-:Y:S02]  /*bdb0*/  LOP3.LUT R22, R19.reuse, 0xffff0000, RZ, 0xc0, !PT ;  /* 0xffff000013167812 */ /* 0x040fe400078ec0ff */
[----:B------:R-:W-:Y:S02]  /*bdc0*/  SHF.L.U32 R24, R19, 0x10, RZ ;  /* 0x0000001013187819 */ /* 0x000fe400000006ff */
[----:B------:R-:W-:Y:S02]  /*bdd0*/  LOP3.LUT R27, R18, 0xffff0000, RZ, 0xc0, !PT ;  /* 0xffff0000121b7812 */ /* 0x000fe400078ec0ff */
[----:B----4-:R-:W-:Y:S02]  /*bde0*/  LOP3.LUT R17, R2, 0xffff0000, RZ, 0xc0, !PT ;  /* 0xffff000002117812 */ /* 0x010fe400078ec0ff */
[----:B------:R-:W-:Y:S02]  /*bdf0*/  LOP3.LUT R16, R3, 0xffff0000, RZ, 0xc0, !PT ;  /* 0xffff000003107812 */ /* 0x000fe400078ec0ff */
[----:B--2---:R-:W-:Y:S01]  /*be00*/  LOP3.LUT R23, R4, 0xffff0000, RZ, 0xc0, !PT ;  /* 0xffff000004177812 */ /* 0x004fe200078ec0ff */
[----:B------:R-:W-:Y:S01]  /*be10*/  FMUL.FTZ R15, R0, R17 ;  /* 0x00000011000f7220 */ /* 0x000fe20000410000 */
[----:B------:R-:W-:Y:S01]  /*be20*/  LOP3.LUT R19, R5, 0xffff0000, RZ, 0xc0, !PT ;  /* 0xffff000005137812 */ /* 0x000fe200078ec0ff */
[----:B------:R-:W-:-:S02]  /*be30*/  FMUL.FTZ R18, R22, R16 ;  /* 0x0000001016127220 */ /* 0x000fc40000410000 */
[-C--:B------:R-:W-:Y:S02]  /*be40*/  FMUL.FTZ R0, R0, R23.reuse ;  /* 0x0000001700007220 */ /* 0x080fe40000410000 */
[----:B------:R-:W-:Y:S01]  /*be50*/  FFMA.FTZ R15, R12, R23, -R15 ;  /* 0x000000170c0f7223 */ /* 0x000fe2000001080f */
[----:B------:R-:W-:Y:S01]  /*be60*/  SHF.L.U32 R23, R4, 0x10, RZ ;  /* 0x0000001004177819 */ /* 0x000fe200000006ff */
[----:B------:R-:W-:Y:S01]  /*be70*/  FFMA.FTZ R0, R12, R17, R0 ;  /* 0x000000110c007223 */ /* 0x000fe20000010000 */
[----:B------:R-:W-:Y:S01]  /*be80*/  SHF.L.U32 R4, R5, 0x10, RZ ;  /* 0x0000001005047819 */ /* 0x000fe200000006ff */
[-C--:B------:R-:W-:Y:S02]  /*be90*/  FMUL.FTZ R17, R22, R19.reuse ;  /* 0x0000001316117220 */ /* 0x080fe40000410000 */
[----:B------:R-:W-:Y:S01]  /*bea0*/  FFMA.FTZ R18, R24, R19, -R18 ;  /* 0x0000001318127223 */ /* 0x000fe20000010812 */
[----:B------:R-:W-:Y:S01]  /*beb0*/  SHF.L.U32 R19, R2, 0x10, RZ ;  /* 0x0000001002137819 */ /* 0x000fe200000006ff */
[----:B------:R-:W-:Y:S01]  /*bec0*/  IMAD.U32 R2, R3, 0x10000, RZ ;  /* 0x0001000003027824 */ /* 0x000fe200078e00ff */
[----:B------:R-:W-:Y:S01]  /*bed0*/  F2FP.BF16.PACK_AB R0, R0, R15 ;  /* 0x0000000f0000723e */ /* 0x000fe200000010ff */
[----:B------:R-:W-:-:S02]  /*bee0*/  FFMA.FTZ R17, R24, R16, R17 ;  /* 0x0000001018117223 */ /* 0x000fc40000010011 */
[C---:B------:R-:W-:Y:S02]  /*bef0*/  FMUL.FTZ R3, R26.reuse, R19 ;  /* 0x000000131a037220 */ /* 0x040fe40000410000 */
[C---:B------:R-:W-:Y:S02]  /*bf00*/  FMUL.FTZ R5, R27.reuse, R2 ;  /* 0x000000021b057220 */ /* 0x040fe40000410000 */
[-C--:B------:R-:W-:Y:S02]  /*bf10*/  FMUL.FTZ R26, R26, R23.reuse ;  /* 0x000000171a1a7220 */ /* 0x080fe40000410000 */
[----:B------:R-:W-:Y:S02]  /*bf20*/  FMUL.FTZ R27, R27, R4 ;  /* 0x000000041b1b7220 */ /* 0x000fe40000410000 */
[C---:B------:R-:W-:Y:S02]  /*bf30*/  FFMA.FTZ R3, R14.reuse, R23, -R3 ;  /* 0x000000170e037223 */ /* 0x040fe40000010803 */
[----:B------:R-:W-:Y:S01]  /*bf40*/  FFMA.FTZ R26, R14, R19, R26 ;  /* 0x000000130e1a7223 */ /* 0x000fe2000001001a */
[----:B------:R-:W-:Y:S01]  /*bf50*/  F2FP.BF16.PACK_AB R19, R17, R18 ;  /* 0x000000121113723e */ /* 0x000fe200000010ff */
[C---:B------:R-:W-:Y:S01]  /*bf60*/  FFMA.FTZ R5, R25.reuse, R4, -R5 ;  /* 0x0000000419057223 */ /* 0x040fe20000010805 */
[----:B------:R-:W-:Y:S01]  /*bf70*/  MOV R17, R0 ;  /* 0x0000000000117202 */ /* 0x000fe20000000f00 */
[----:B------:R-:W-:Y:S01]  /*bf80*/  FFMA.FTZ R2, R25, R2, R27 ;  /* 0x0000000219027223 */ /* 0x000fe2000001001b */
[----:B------:R-:W-:-:S04]  /*bf90*/  F2FP.BF16.PACK_AB R16, R26, R3 ;  /* 0x000000031a10723e */ /* 0x000fc800000010ff */
[----:B------:R-:W-:Y:S02]  /*bfa0*/  F2FP.BF16.PACK_AB R18, R2, R5 ;  /* 0x000000050212723e */ /* 0x000fe400000010ff */
.L_x_1481:
[----:B------:R-:W-:Y:S05]  /*bfb0*/  BSYNC B0 ;  /* 0x0000000000007941 */ /* 0x000fea0003800000 */
.L_x_1480:
[----:B-----5:R4:W-:Y:S02]  /*bfc0*/  STS.128 [R204+0x800], R16 ;  /* 0x00080010cc007388 */ /* 0x0209e40000000c00 */
.L_x_1479:
[----:B------:R-:W-:Y:S05]  /*bfd0*/  BSYNC B1 ;  /* 0x0000000000017941 */ /* 0x000fea0003800000 */
.L_x_1478:
[----:B------:R-:W-:Y:S01]  /*bfe0*/  ISETP.GE.AND P0, PT, R11, R13, PT ;  /* 0x0000000d0b00720c */ /* 0x000fe20003f06270 */
[----:B------:R-:W-:-:S12]  /*bff0*/  BSSY B1, `(.L_x_1482) ;  /* 0x0000030000017945 */ /* 0x000fd80003800000 */
        /* <DEDUP_REMOVED lines=8> */
[----:B-----5:R-:W-:Y:S01]  /*c080*/  SHF.L.U32 R12, R16, 0x10, RZ ;  /* 0x00000010100c7819 */ /* 0x020fe200000006ff */
[----:B------:R-:W-:Y:S01]  /*c090*/  IMAD.U32 R23, R18, 0x10000, RZ ;  /* 0x0001000012177824 */ /* 0x000fe200078e00ff */
[----:B------:R-:W-:Y:S02]  /*c0a0*/  LOP3.LUT R25, R16, 0xffff0000, RZ, 0xc0, !PT ;  /* 0xffff000010197812 */ /* 0x000fe400078ec0ff */
[----:B------:R-:W-:Y:S02]  /*c0b0*/  LOP3.LUT R0, R17, 0xffff0000, RZ, 0xc0, !PT ;  /* 0xffff000011007812 */ /* 0x000fe400078ec0ff */
[----:B------:R-:W-:-:S02]  /*c0c0*/  SHF.L.U32 R24, R19, 0x10, RZ ;  /* 0x0000001013187819 */ /* 0x000fc400000006ff */
[----:B------:R-:W-:Y:S02]  /*c0d0*/  LOP3.LUT R22, R19, 0xffff0000, RZ, 0xc0, !PT ;  /* 0xffff000013167812 */ /* 0x000fe400078ec0ff */
[----:B------:R-:W-:Y:S02]  /*c0e0*/  SHF.L.U32 R11, R17, 0x10, RZ ;  /* 0x00000010110b7819 */ /* 0x000fe400000006ff */
[----:B------:R-:W-:Y:S02]  /*c0f0*/  LOP3.LUT R26, R18, 0xffff0000, RZ, 0xc0, !PT ;  /* 0xffff0000121a7812 */ /* 0x000fe400078ec0ff */
[----:B----4-:R-:W-:Y:S02]  /*c100*/  LOP3.LUT R16, R2, 0xffff0000, RZ, 0xc0, !PT ;  /* 0xffff000002107812 */ /* 0x010fe400078ec0ff */
[C---:B------:R-:W-:Y:S01]  /*c110*/  LOP3.LUT R15, R3.reuse, 0xffff0000, RZ, 0xc0, !PT ;  /* 0xffff0000030f7812 */ /* 0x040fe200078ec0ff */
[----:B------:R-:W-:Y:S01]  /*c120*/  IMAD.U32 R3, R3, 0x10000, RZ ;  /* 0x0001000003037824 */ /* 0x000fe200078e00ff */
[----:B--2---:R-:W-:Y:S01]  /*c130*/  LOP3.LUT R19, R4, 0xffff0000, RZ, 0xc0, !PT ;  /* 0xffff000004137812 */ /* 0x004fe200078ec0ff */
[----:B------:R-:W-:Y:S01]  /*c140*/  FMUL.FTZ R14, R0, R16 ;  /* 0x00000010000e7220 */ /* 0x000fe20000410000 */
[----:B------:R-:W-:Y:S01]  /*c150*/  LOP3.LUT R17, R5, 0xffff0000, RZ, 0xc0, !PT ;  /* 0xffff000005117812 */ /* 0x000fe200078ec0ff */
[----:B------:R-:W-:Y:S01]  /*c160*/  FMUL.FTZ R18, R22, R15 ;  /* 0x0000000f16127220 */ /* 0x000fe20000410000 */
[----:B------:R-:W-:Y:S01]  /*c170*/  SHF.L.U32 R2, R2, 0x10, RZ ;  /* 0x0000001002027819 */ /* 0x000fe200000006ff */
[-C--:B------:R-:W-:Y:S01]  /*c180*/  FMUL.FTZ R0, R0, R19.reuse ;  /* 0x0000001300007220 */ /* 0x080fe20000410000 */
[----:B------:R-:W-:Y:S01]  /*c190*/  SHF.L.U32 R4, R4, 0x10, RZ ;  /* 0x0000001004047819 */ /* 0x000fe200000006ff */
[----:B------:R-:W-:Y:S01]  /*c1a0*/  FFMA.FTZ R14, R11, R19, -R14 ;  /* 0x000000130b0e7223 */ /* 0x000fe2000001080e */
[----:B------:R-:W-:Y:S01]  /*c1b0*/  SHF.L.U32 R5, R5, 0x10, RZ ;  /* 0x0000001005057819 */ /* 0x000fe200000006ff */
[----:B------:R-:W-:-:S02]  /*c1c0*/  FMUL.FTZ R22, R22, R17 ;  /* 0x0000001116167220 */ /* 0x000fc40000410000 */
[----:B------:R-:W-:Y:S02]  /*c1d0*/  FFMA.FTZ R18, R24, R17, -R18 ;  /* 0x0000001118127223 */ /* 0x000fe40000010812 */
[----:B------:R-:W-:Y:S02]  /*c1e0*/  FFMA.FTZ R11, R11, R16, R0 ;  /* 0x000000100b0b7223 */ /* 0x000fe40000010000 */
[C---:B------:R-:W-:Y:S02]  /*c1f0*/  FMUL.FTZ R17, R25.reuse, R2 ;  /* 0x0000000219117220 */ /* 0x040fe40000410000 */
[----:B------:R-:W-:Y:S01]  /*c200*/  FMUL.FTZ R25, R25, R4 ;  /* 0x0000000419197220 */ /* 0x000fe20000410000 */
[----:B------:R-:W-:Y:S01]  /*c210*/  F2FP.BF16.PACK_AB R11, R11, R14 ;  /* 0x0000000e0b0b723e */ /* 0x000fe200000010ff */
[C---:B------:R-:W-:Y:S02]  /*c220*/  FMUL.FTZ R0, R26.reuse, R3 ;  /* 0x000000031a007220 */ /* 0x040fe40000410000 */
[----:B------:R-:W-:-:S02]  /*c230*/  FMUL.FTZ R26, R26, R5 ;  /* 0x000000051a1a7220 */ /* 0x000fc40000410000 */
[----:B------:R-:W-:Y:S02]  /*c240*/  FFMA.FTZ R15, R24, R15, R22 ;  /* 0x0000000f180f7223 */ /* 0x000fe40000010016 */
[C---:B------:R-:W-:Y:S02]  /*c250*/  FFMA.FTZ R17, R12.reuse, R4, -R17 ;  /* 0x000000040c117223 */ /* 0x040fe40000010811 */
[----:B------:R-:W-:Y:S01]  /*c260*/  FFMA.FTZ R2, R12, R2, R25 ;  /* 0x000000020c027223 */ /* 0x000fe20000010019 */
[----:B------:R-:W-:Y:S01]  /*c270*/  F2FP.BF16.PACK_AB R19, R15, R18 ;  /* 0x000000120f13723e */ /* 0x000fe200000010ff */
[C---:B------:R-:W-:Y:S02]  /*c280*/  FFMA.FTZ R0, R23.reuse, R5, -R0 ;  /* 0x0000000517007223 */ /* 0x040fe40000010800 */
[----:B------:R-:W-:Y:S01]  /*c290*/  FFMA.FTZ R3, R23, R3, R26 ;  /* 0x0000000317037223 */ /* 0x000fe2000001001a */
[----:B------:R-:W-:Y:S02]  /*c2a0*/  F2FP.BF16.PACK_AB R16, R2, R17 ;  /* 0x000000110210723e */ /* 0x000fe400000010ff */
[----:B------:R-:W-:-:S02]  /*c2b0*/  MOV R17, R11 ;  /* 0x0000000b00117202 */ /* 0x000fc40000000f00 */
[----:B------:R-:W-:Y:S02]  /*c2c0*/  F2FP.BF16.PACK_AB R18, R3, R0 ;  /* 0x000000000312723e */ /* 0x000fe400000010ff */
.L_x_1485:
[----:B------:R-:W-:Y:S05]  /*c2d0*/  BSYNC B0 ;  /* 0x0000000000007941 */ /* 0x000fea0003800000 */
.L_x_1484:
[----:B-----5:R4:W-:Y:S02]  /*c2e0*/  STS.128 [R204+0x1800], R16 ;  /* 0x00180010cc007388 */ /* 0x0209e40000000c00 */
.L_x_1483:
[----:B------:R-:W-:Y:S05]  /*c2f0*/  BSYNC B1 ;  /* 0x0000000000017941 */ /* 0x000fea0003800000 */
.L_x_1482:
[----:B------:R-:W-:-:S13]  /*c300*/  ISETP.GE.AND P0, PT, R10, R13, PT ;  /* 0x0000000d0a00720c */ /* 0x000fda0003f06270 */
[----:B------:R1:W-:Y:S01]  /*c310*/  @P0 STS.128 [R204+0x2800], RZ ;  /* 0x002800ffcc000388 */ /* 0x0003e20000000c00 */
[----:B------:R-:W-:Y:S05]  /*c320*/  @P0 BRA `(.L_x_1477) ;  /* 0x0000298000000947 */ /* 0x000fea0003800000 */
[----:B-12-4-:R-:W5:Y:S01]  /*c330*/  LD.E.128 R40, [R40.64+0x80] ;  /* 0x0000800428287980 */ /* 0x016f62000c101d00 */
[----:B------:R-:W-:Y:S01]  /*c340*/  ISETP.GE.AND P0, PT, R10, R9, PT ;  /* 0x000000090a00720c */ /* 0x000fe20003f06270 */
[----:B------:R-:W-:-:S12]  /*c350*/  BSSY B0, `(.L_x_1486) ;  /* 0x0000028000007945 */ /* 0x000fd80003800000 */
[----:B------:R-:W-:Y:S05]  /*c360*/  @P0 BRA `(.L_x_1487) ;  /* 0x0000026000000947 */ /* 0x000fea0003800000 */
[----:B------:R-:W2:Y:S04]  /*c370*/  LD.E.64 R2, [R20.64+0x40] ;  /* 0x0000400414027980 */ /* 0x000ea8000c101b00 */
[----:B------:R-:W4:Y:S01]  /*c380*/  LD.E.64 R4, [R6.64+0x40] ;  /* 0x0000400406047980 */ /* 0x000f22000c101b00 */
[----:B-----5:R-:W-:Y:S01]  /*c390*/  LOP3.LUT R14, R43, 0xffff0000, RZ, 0xc0, !PT ;  /* 0xffff00002b0e7812 */ /* 0x020fe200078ec0ff */
[----:B------:R-:W-:Y:S01]  /*c3a0*/  IMAD.U32 R15, R42, 0x10000, RZ ;  /* 0x000100002a0f7824 */ /* 0x000fe200078e00ff */
[----:B------:R-:W-:Y:S02]  /*c3b0*/  LOP3.LUT R0, R41, 0xffff0000, RZ, 0xc0, !PT ;  /* 0xffff000029007812 */ /* 0x000fe400078ec0ff */
[----:B------:R-:W-:Y:S02]  /*c3c0*/  SHF.L.U32 R16, R43, 0x10, RZ ;  /* 0x000000102b107819 */ /* 0x000fe400000006ff */
[----:B------:R-:W-:-:S02]  /*c3d0*/  SHF.L.U32 R9, R41, 0x10, RZ ;  /* 0x0000001029097819 */ /* 0x000fc400000006ff */
[C---:B------:R-:W-:Y:S02]  /*c3e0*/  SHF.L.U32 R10, R40.reuse, 0x10, RZ ;  /* 0x00000010280a7819 */ /* 0x040fe400000006ff */
[----:B------:R-:W-:Y:S02]  /*c3f0*/  LOP3.LUT R40, R40, 0xffff0000, RZ, 0xc0, !PT ;  /* 0xffff000028287812 */ /* 0x000fe400078ec0ff */
[----:B------:R-:W-:Y:S02]  /*c400*/  LOP3.LUT R42, R42, 0xffff0000, RZ, 0xc0, !PT ;  /* 0xffff00002a2a7812 */ /* 0x000fe400078ec0ff */
[----:B--2---:R-:W-:Y:S02]  /*c410*/  LOP3.LUT R11, R3, 0xffff0000, RZ, 0xc0, !PT ;  /* 0xffff0000030b7812 */ /* 0x004fe400078ec0ff */
[----:B------:R-:W-:Y:S02]  /*c420*/  LOP3.LUT R12, R2, 0xffff0000, RZ, 0xc0, !PT ;  /* 0xffff0000020c7812 */ /* 0x000fe400078ec0ff */
[----:B----4-:R-:W-:Y:S01]  /*c430*/  LOP3.LUT R7, R5, 0xffff0000, RZ, 0xc0, !PT ;  /* 0xffff000005077812 */ /* 0x010fe200078ec0ff */
        /* <DEDUP_REMOVED lines=9> */
[C---:B------:R-:W-:Y:S02]  /*c4d0*/  FFMA.FTZ R6, R9.reuse, R13, -R6 ;  /* 0x0000000d09067223 */ /* 0x040fe40000010806 */
[----:B------:R-:W-:Y:S02]  /*c4e0*/  IMAD.U32 R13, R4, 0x10000, RZ ;  /* 0x00010000040d7824 */ /* 0x000fe400078e00ff */
[----:B------:R-:W-:Y:S02]  /*c4f0*/  FFMA.FTZ R9, R9, R12, R0 ;  /* 0x0000000c09097223 */ /* 0x000fe40000010000 */
[----:B------:R-:W-:Y:S02]  /*c500*/  FMUL.FTZ R0, R40, R7 ;  /* 0x0000000728007220 */ /* 0x000fe40000410000 */
[----:B------:R-:W-:Y:S01]  /*c510*/  FMUL.FTZ R2, R42, R3 ;  /* 0x000000032a027220 */ /* 0x000fe20000410000 */
[----:B------:R-:W-:Y:S01]  /*c520*/  F2FP.BF16.PACK_AB R41, R9, R6 ;  /* 0x000000060929723e */ /* 0x000fe200000010ff */
[----:B------:R-:W-:-:S02]  /*c530*/  FMUL.FTZ R40, R40, R13 ;  /* 0x0000000d28287220 */ /* 0x000fc40000410000 */
[----:B------:R-:W-:Y:S02]  /*c540*/  FMUL.FTZ R42, R42, R5 ;  /* 0x000000052a2a7220 */ /* 0x000fe40000410000 */
[----:B------:R-:W-:Y:S02]  /*c550*/  FFMA.FTZ R14, R16, R11, R14 ;  /* 0x0000000b100e7223 */ /* 0x000fe4000001000e */
[C---:B------:R-:W-:Y:S02]  /*c560*/  FFMA.FTZ R0, R10.reuse, R13, -R0 ;  /* 0x0000000d0a007223 */ /* 0x040fe40000010800 */
[----:B------:R-:W-:Y:S01]  /*c570*/  FFMA.FTZ R7, R10, R7, R40 ;  /* 0x000000070a077223 */ /* 0x000fe20000010028 */
[----:B------:R-:W-:Y:S01]  /*c580*/  F2FP.BF16.PACK_AB R43, R14, R17 ;  /* 0x000000110e2b723e */ /* 0x000fe200000010ff */
[C---:B------:R-:W-:Y:S02]  /*c590*/  FFMA.FTZ R2, R15.reuse, R5, -R2 ;  /* 0x000000050f027223 */ /* 0x040fe40000010802 */
[----:B------:R-:W-:Y:S01]  /*c5a0*/  FFMA.FTZ R3, R15, R3, R42 ;  /* 0x000000030f037223 */ /* 0x000fe2000001002a */
[----:B------:R-:W-:-:S04]  /*c5b0*/  F2FP.BF16.PACK_AB R40, R7, R0 ;  /* 0x000000000728723e */ /* 0x000fc800000010ff */
[----:B------:R-:W-:Y:S02]  /*c5c0*/  F2FP.BF16.PACK_AB R42, R3, R2 ;  /* 0x00000002032a723e */ /* 0x000fe400000010ff */
.L_x_1487:
[----:B------:R-:W-:Y:S05]  /*c5d0*/  BSYNC B0 ;  /* 0x0000000000007941 */ /* 0x000fea0003800000 */
.L_x_1486:
[----:B-----5:R1:W-:Y:S01]  /*c5e0*/  STS.128 [R204+0x2800], R40 ;  /* 0x00280028cc007388 */ /* 0x0203e20000000c00 */
[----:B------:R-:W-:Y:S05]  /*c5f0*/  BRA `(.L_x_1477) ;  /* 0x000026b000007947 */ /* 0x000fea0003800000 */
.L_x_1464:
[----:B------:R-:W-:Y:S01]  /*c600*/  BSSY B2, `(.L_x_1488) ;  /* 0x0000111000027945 */ /* 0x000fe20003800000 */
[----:B------:R-:W-:Y:S05]  /*c610*/  @!P0 BRA `(.L_x_1489) ;  /* 0x000010f000008947 */ /* 0x000fea0003800000 */
[----:B-----5:R-:W-:Y:S01]  /*c620*/  ISETP.GE.AND P0, PT, R14, R13, PT ;  /* 0x0000000d0e00720c */ /* 0x020fe20003f06270 */
        /* <DEDUP_REMOVED lines=19> */
[----:B------:R-:W4:Y:S01]  /*c760*/  LD.E.128 R4, [R4.64] ;  /* 0x0000000404047980 */ /* 0x000f22000c101d00 */
[----:B------:R-:W-:Y:S02]  /*c770*/  @P0 IADD3 R2, -R3, RZ, RZ ;  /* 0x000000ff03020210 */ /* 0x000fe40007ffe1ff */
[----:B------:R-:W-:Y:S02]  /*c780*/  LEA.HI.X R17, R19, R37, R17, 0x1, P1 ;  /* 0x0000002513117211 */ /* 0x000fe400008f0c11 */
[----:B------:R-:W-:-:S04]  /*c790*/  IADD3 R23, P1, R2, R31, RZ ;  /* 0x0000001f02177210 */ /* 0x000fc80007f3e0ff */
[----:B--2---:R-:W2:Y:S01]  /*c7a0*/  LD.E.128 R16, [R16.64] ;  /* 0x0000000410107980 */ /* 0x004ea2000c101d00 */
[----:B------:R-:W-:Y:S02]  /*c7b0*/  LEA.HI.X.SX32 R21, R2, R33, 0x1, P1 ;  /* 0x0000002102157211 */ /* 0x000fe400008f0eff */
[----:B------:R-:W-:-:S04]  /*c7c0*/  LEA R20, P1, R23, R38, 0x1 ;  /* 0x0000002617147211 */ /* 0x000fc800078208ff */
[----:B------:R-:W-:-:S06]  /*c7d0*/  LEA.HI.X R21, R23, R39, R21, 0x1, P1 ;  /* 0x0000002717157211 */ /* 0x000fcc00008f0c15 */
[----:B---3--:R-:W3:Y:S01]  /*c7e0*/  LD.E.128 R20, [R20.64] ;  /* 0x0000000414147980 */ /* 0x008ee2000c101d00 */
        /* <DEDUP_REMOVED lines=8> */
[C---:B----4-:R-:W-:Y:S01]  /*c870*/  IMAD.U32 R27, R4.reuse, 0x10000, RZ ;  /* 0x00010000041b7824 */ /* 0x050fe200078e00ff */
[----:B------:R-:W-:Y:S01]  /*c880*/  LOP3.LUT R26, R4, 0xffff0000, RZ, 0xc0, !PT ;  /* 0xffff0000041a7812 */ /* 0x000fe200078ec0ff */
[----:B------:R-:W-:Y:S01]  /*c890*/  IMAD.U32 R34, R6, 0x10000, RZ ;  /* 0x0001000006227824 */ /* 0x000fe200078e00ff */
[C---:B------:R-:W-:Y:S02]  /*c8a0*/  SHF.L.U32 R4, R5.reuse, 0x10, RZ ;  /* 0x0000001005047819 */ /* 0x040fe400000006ff */
[----:B------:R-:W-:Y:S02]  /*c8b0*/  LOP3.LUT R44, R5, 0xffff0000, RZ, 0xc0, !PT ;  /* 0xffff0000052c7812 */ /* 0x000fe400078ec0ff */
        /* <DEDUP_REMOVED lines=17> */
[----:B---3--:R-:W-:Y:S01]  /*c9d0*/  LOP3.LUT R19, R22, 0xffff0000, RZ, 0xc0, !PT ;  /* 0xffff000016137812 */ /* 0x008fe200078ec0ff */
        /* <DEDUP_REMOVED lines=29> */
.L_x_1493:
[----:B------:R-:W-:Y:S05]  /*cbb0*/  BSYNC B0 ;  /* 0x0000000000007941 */ /* 0x000fea0003800000 */
.L_x_1492:
[----:B-----5:R4:W-:Y:S04]  /*cbc0*/  STS.64 [R204], R24 ;  /* 0x00000018cc007388 */ /* 0x0209e80000000a00 */
[----:B------:R4:W-:Y:S02]  /*cbd0*/  STS.64 [R204+0x8], R26 ;  /* 0x0000081acc007388 */ /* 0x0009e40000000a00 */
.L_x_1491:
[----:B------:R-:W-:Y:S05]  /*cbe0*/  BSYNC B1 ;  /* 0x0000000000017941 */ /* 0x000fea0003800000 */
.L_x_1490:
        /* <DEDUP_REMOVED lines=87> */
.L_x_1497:
[----:B------:R-:W-:Y:S05]  /*d160*/  BSYNC B0 ;  /* 0x0000000000007941 */ /* 0x000fea0003800000 */
.L_x_1496:
[----:B-----5:R1:W-:Y:S02]  /*d170*/  STS.128 [R204+0x1000], R24 ;  /* 0x00100018cc007388 */ /* 0x0203e40000000c00 */
.L_x_1495:
[----:B------:R-:W-:Y:S05]  /*d180*/  BSYNC B1 ;  /* 0x0000000000017941 */ /* 0x000fea0003800000 */
.L_x_1494:
[----:B------:R-:W-:-:S13]  /*d190*/  ISETP.GE.AND P0, PT, R10, R13, PT ;  /* 0x0000000d0a00720c */ /* 0x000fda0003f06270 */
[----:B------:R1:W-:Y:S01]  /*d1a0*/  @P0 STS.128 [R204+0x2000], RZ ;  /* 0x002000ffcc000388 */ /* 0x0003e20000000c00 */
[----:B------:R-:W-:Y:S05]  /*d1b0*/  @P0 BRA `(.L_x_1489) ;  /* 0x0000055000000947 */ /* 0x000fea0003800000 */
[----:B-1--4-:R1:W5:Y:S01]  /*d1c0*/  LD.E.128 R24, [R42.64+0x80] ;  /* 0x000080042a187980 */ /* 0x012362000c101d00 */
        /* <DEDUP_REMOVED lines=12> */
[----:B------:R-:W4:Y:S03]  /*d290*/  LD.E.128 R4, [R4.64+0x80] ;  /* 0x0000800404047980 */ /* 0x000f26000c101d00 */
        /* <DEDUP_REMOVED lines=8> */
[----:B---3--:R-:W3:Y:S01]  /*d320*/  LD.E.128 R20, [R20.64+0x80] ;  /* 0x0000800414147980 */ /* 0x008ee2000c101d00 */
        /* <DEDUP_REMOVED lines=60> */
.L_x_1499:
[----:B------:R-:W-:Y:S05]  /*d6f0*/  BSYNC B0 ;  /* 0x0000000000007941 */ /* 0x000fea0003800000 */
.L_x_1498:
[----:B-----5:R4:W-:Y:S02]  /*d700*/  STS.128 [R204+0x2000], R24 ;  /* 0x00200018cc007388 */ /* 0x0209e40000000c00 */
.L_x_1489:
[----:B------:R-:W-:Y:S05]  /*d710*/  BSYNC B2 ;  /* 0x0000000000027941 */ /* 0x000fea0003800000 */
.L_x_1488:
[----:B------:R-:W-:-:S04]  /*d720*/  IADD3 R8, R170, 0x20, RZ ;  /* 0x00000020aa087810 */ /* 0x000fc80007ffe0ff */
[----:B------:R-:W-:-:S04]  /*d730*/  ISETP.GE.AND P0, PT, R8, R29, PT ;  /* 0x0000001d0800720c */ /* 0x000fc80003f06270 */
[----:B------:R-:W-:-:S13]  /*d740*/  ISETP.LT.OR P0, PT, R74, -0x83, P0 ;  /* 0xffffff7d4a00780c */ /* 0x000fda0000701670 */
[----:B------:R-:W-:Y:S05]  /*d750*/  @P0 BRA `(.L_x_1477) ;  /* 0x0000155000000947 */ /* 0x000fea0003800000 */
[----:B-----5:R-:W-:Y:S01]  /*d760*/  ISETP.GE.AND P0, PT, R14, R13, PT ;  /* 0x0000000d0e00720c */ /* 0x020fe20003f06270 */
        /* <DEDUP_REMOVED lines=18> */
[----:B------:R-:W-:-:S04]  /*d890*/  IMAD.WIDE R16, R15, 0x2, R40 ;  /* 0x000000020f107825 */ /* 0x000fc800078e0228 */
[----:B------:R-:W-:Y:S01]  /*d8a0*/  IMAD.MOV.U32 R15, RZ, RZ, RZ ;  /* 0x000000ffff0f7224 */ /* 0x000fe200078e00ff */
[----:B------:R-:W-:Y:S01]  /*d8b0*/  @P0 IADD3 R15, -R3, RZ, RZ ;  /* 0x000000ff030f0210 */ /* 0x000fe20007ffe1ff */
[----:B--2---:R-:W2:Y:S03]  /*d8c0*/  LD.E.128 R20, [R20.64] ;  /* 0x0000000414147980 */ /* 0x004ea6000c101d00 */
[C---:B-1--4-:R-:W-:Y:S01]  /*d8d0*/  IADD3 R25, P1, R15.reuse, R12, RZ ;  /* 0x0000000c0f197210 */ /* 0x052fe20007f3e0ff */
[----:B------:R-:W4:Y:S03]  /*d8e0*/  LD.E.128 R16, [R16.64] ;  /* 0x0000000410107980 */ /* 0x000f26000c101d00 */
[----:B------:R-:W-:Y:S02]  /*d8f0*/  LEA.HI.X.SX32 R2, R15, R2, 0x1, P1 ;  /* 0x000000020f027211 */ /* 0x000fe400008f0eff */
[----:B------:R-:W-:-:S04]  /*d900*/  LEA R24, P1, R25, R38, 0x1 ;  /* 0x0000002619187211 */ /* 0x000fc800078208ff */
[----:B------:R-:W-:-:S06]  /*d910*/  LEA.HI.X R25, R25, R39, R2, 0x1, P1 ;  /* 0x0000002719197211 */ /* 0x000fcc00008f0c02 */
[----:B---3--:R-:W3:Y:S01]  /*d920*/  LD.E.128 R24, [R24.64] ;  /* 0x0000000418187980 */ /* 0x008ee2000c101d00 */
        /* <DEDUP_REMOVED lines=8> */
[C---:B--2---:R-:W-:Y:S01]  /*d9b0*/  IMAD.U32 R28, R20.reuse, 0x10000, RZ ;  /* 0x00010000141c7824 */ /* 0x044fe200078e00ff */
[----:B------:R-:W-:Y:S01]  /*d9c0*/  LOP3.LUT R20, R20, 0xffff0000, RZ, 0xc0, !PT ;  /* 0xffff000014147812 */ /* 0x000fe200078ec0ff */
[----:B------:R-:W-:Y:S01]  /*d9d0*/  IMAD.U32 R30, R22, 0x10000, RZ ;  /* 0x00010000161e7824 */ /* 0x000fe200078e00ff */
[C---:B------:R-:W-:Y:S01]  /*d9e0*/  SHF.L.U32 R7, R21.reuse, 0x10, RZ ;  /* 0x0000001015077819 */ /* 0x040fe200000006ff */
[----:B----4-:R-:W-:Y:S01]  /*d9f0*/  IMAD.U32 R45, R16, 0x10000, RZ ;  /* 0x00010000102d7824 */ /* 0x010fe200078e00ff */
        /* <DEDUP_REMOVED lines=19> */
[C---:B---3--:R-:W-:Y:S01]  /*db30*/  IMAD.U32 R20, R24.reuse, 0x10000, RZ ;  /* 0x0001000018147824 */ /* 0x048fe200078e00ff */
        /* <DEDUP_REMOVED lines=21> */
[----:B------:R-:W-:Y:S01]  /*dc90*/  FFMA.FTZ R19, R4, R19, R43 ;  /* 0x0000001304137223 */ /* 0x000fe2000001002b */
[----:B------:R-:W-:Y:S01]  /*dca0*/  F2FP.BF16.PACK_AB R15, R5, R18 ;  /* 0x00000012050f723e */ /* 0x000fe200000010ff */
[----:B------:R-:W-:Y:S02]  /*dcb0*/  FFMA.FTZ R14, R14, R23, R47 ;  /* 0x000000170e0e7223 */ /* 0x000fe4000001002f */
[----:B------:R-:W-:Y:S01]  /*dcc0*/  FFMA.FTZ R17, R6, R22, R17 ;  /* 0x0000001606117223 */ /* 0x000fe20000010011 */
[----:B------:R-:W-:Y:S01]  /*dcd0*/  F2FP.BF16.PACK_AB R4, R19, R12 ;  /* 0x0000000c1304723e */ /* 0x000fe200000010ff */
[----:B------:R-:W-:Y:S01]  /*dce0*/  IMAD.MOV.U32 R5, RZ, RZ, R7 ;  /* 0x000000ffff057224 */ /* 0x000fe200078e0007 */
[----:B------:R-:W-:-:S02]  /*dcf0*/  MOV R7, R15 ;  /* 0x0000000f00077202 */ /* 0x000fc40000000f00 */
[----:B------:R-:W-:Y:S02]  /*dd00*/  F2FP.BF16.PACK_AB R6, R17, R14 ;  /* 0x0000000e1106723e */ /* 0x000fe400000010ff */
.L_x_1503:
[----:B------:R-:W-:Y:S05]  /*dd10*/  BSYNC B0 ;  /* 0x0000000000007941 */ /* 0x000fea0003800000 */
.L_x_1502:
[----:B-----5:R1:W-:Y:S02]  /*dd20*/  STS.128 [R204+0x800], R4 ;  /* 0x00080004cc007388 */ /* 0x0203e40000000c00 */
.L_x_1501:
[----:B------:R-:W-:Y:S05]  /*dd30*/  BSYNC B1 ;  /* 0x0000000000017941 */ /* 0x000fea0003800000 */
.L_x_1500:
[----:B------:R-:W-:Y:S01]  /*dd40*/  ISETP.GE.AND P0, PT, R11, R13, PT ;  /* 0x0000000d0b00720c */ /* 0x000fe20003f06270 */
[----:B------:R-:W-:-:S12]  /*dd50*/  BSSY B1, `(.L_x_1504) ;  /* 0x000005b000017945 */ /* 0x000fd80003800000 */
[----:B------:R1:W-:Y:S01]  /*dd60*/  @P0 STS.128 [R204+0x1800], RZ ;  /* 0x001800ffcc000388 */ /* 0x0003e20000000c00 */
[----:B------:R-:W-:Y:S05]  /*dd70*/  @P0 BRA `(.L_x_1505) ;  /* 0x0000058000000947 */ /* 0x000fea0003800000 */
[----:B-1----:R1:W5:Y:S01]  /*dd80*/  LD.E.128 R4, [R40.64+0x40] ;  /* 0x0000400428047980 */ /* 0x002362000c101d00 */
        /* <DEDUP_REMOVED lines=19> */
[----:B--2---:R-:W2:Y:S01]  /*dec0*/  LD.E.128 R20, [R20.64] ;  /* 0x0000000414147980 */ /* 0x004ea2000c101d00 */
[----:B------:R-:W-:Y:S02]  /*ded0*/  LEA.HI.X.SX32 R2, R12, R2, 0x1, P1 ;  /* 0x000000020c027211 */ /* 0x000fe400008f0eff */
[C---:B----4-:R-:W-:Y:S01]  /*dee0*/  LEA R24, P1, R11.reuse, R38, 0x1 ;  /* 0x000000260b187211 */ /* 0x050fe200078208ff */
[----:B------:R-:W4:Y:S03]  /*def0*/  LD.E.128 R16, [R16.64+0x40] ;  /* 0x0000400410107980 */ /* 0x000f26000c101d00 */
        /* <DEDUP_REMOVED lines=17> */
[----:B------:R-:W-:Y:S01]  /*e010*/  LOP3.LUT R21, R22, 0xffff0000, RZ, 0xc0, !PT ;  /* 0xffff000016157812 */ /* 0x000fe200078ec0ff */
[----:B------:R-:W-:Y:S01]  /*e020*/  @!P0 FADD.FTZ R7, -R7, -RZ ;  /* 0x800000ff07078221 */ /* 0x000fe20000010100 */
[C---:B------:R-:W-:Y:S01]  /*e030*/  SHF.L.U32 R20, R23.reuse, 0x10, RZ ;  /* 0x0000001017147819 */ /* 0x040fe200000006ff */
[----:B------:R-:W-:Y:S01]  /*e040*/  @!P0 FADD.FTZ R32, -R32, -RZ ;  /* 0x800000ff20208221 */ /* 0x000fe20000010100 */
[----:B------:R-:W-:Y:S01]  /*e050*/  LOP3.LUT R22, R23, 0xffff0000, RZ, 0xc0, !PT ;  /* 0xffff000017167812 */ /* 0x000fe200078ec0ff */
[C---:B------:R-:W-:Y:S01]  /*e060*/  IMAD.U32 R23, R16.reuse, 0x10000, RZ ;  /* 0x0001000010177824 */ /* 0x040fe200078e00ff */
        /* <DEDUP_REMOVED lines=12> */
[C---:B---3--:R-:W-:Y:S01]  /*e130*/  SHF.L.U32 R16, R25.reuse, 0x10, RZ ;  /* 0x0000001019107819 */ /* 0x048fe200000006ff */
[----:B------:R-:W-:Y:S01]  /*e140*/  FMUL.FTZ R21, R18, R21 ;  /* 0x0000001512157220 */ /* 0x000fe20000410000 */
[----:B------:R-:W-:Y:S01]  /*e150*/  LOP3.LUT R25, R25, 0xffff0000, RZ, 0xc0, !PT ;  /* 0xffff000019197812 */ /* 0x000fe200078ec0ff */
[----:B------:R-:W-:Y:S01]  /*e160*/  FMUL.FTZ R20, R17, R20 ;  /* 0x0000001411147220 */ /* 0x000fe20000410000 */
[----:B------:R-:W-:Y:S01]  /*e170*/  LOP3.LUT R17, R24, 0xffff0000, RZ, 0xc0, !PT ;  /* 0xffff000018117812 */ /* 0x000fe200078ec0ff */
[----:B------:R-:W-:Y:S01]  /*e180*/  FMUL.FTZ R28, R23, R28 ;  /* 0x0000001c171c7220 */ /* 0x000fe20000410000 */
[----:B------:R-:W-:Y:S01]  /*e190*/  LOP3.LUT R23, R26, 0xffff0000, RZ, 0xc0, !PT ;  /* 0xffff00001a177812 */ /* 0x000fe200078ec0ff */
[----:B------:R-:W-:-:S02]  /*e1a0*/  IMAD.U32 R18, R24, 0x10000, RZ ;  /* 0x0001000018127824 */ /* 0x000fc400078e00ff */
[----:B------:R-:W-:Y:S01]  /*e1b0*/  FMUL.FTZ R22, R19, R22 ;  /* 0x0000001613167220 */ /* 0x000fe20000410000 */
[C---:B------:R-:W-:Y:S01]  /*e1c0*/  SHF.L.U32 R19, R27.reuse, 0x10, RZ ;  /* 0x000000101b137819 */ /* 0x040fe200000006ff */
[----:B------:R-:W-:Y:S01]  /*e1d0*/  IMAD.U32 R24, R26, 0x10000, RZ ;  /* 0x000100001a187824 */ /* 0x000fe200078e00ff */
[----:B------:R-:W-:Y:S01]  /*e1e0*/  LOP3.LUT R26, R27, 0xffff0000, RZ, 0xc0, !PT ;  /* 0xffff00001b1a7812 */ /* 0x000fe200078ec0ff */
[----:B------:R-:W-:Y:S02]  /*e1f0*/  FMUL.FTZ R45, R45, R32 ;  /* 0x000000202d2d7220 */ /* 0x000fe40000410000 */
[----:B------:R-:W-:Y:S02]  /*e200*/  FMUL.FTZ R15, R34, R15 ;  /* 0x0000000f220f7220 */ /* 0x000fe40000410000 */
[----:B------:R-:W-:Y:S02]  /*e210*/  FMUL.FTZ R43, R43, R30 ;  /* 0x0000001e2b2b7220 */ /* 0x000fe40000410000 */
[----:B------:R-:W-:-:S02]  /*e220*/  FFMA.FTZ R7, R14, R16, R7 ;  /* 0x000000100e077223 */ /* 0x000fc40000010007 */
[----:B------:R-:W-:Y:S02]  /*e230*/  FFMA.FTZ R2, R2, R25, R45 ;  /* 0x0000001902027223 */ /* 0x000fe4000001002d */
[----:B------:R-:W-:Y:S02]  /*e240*/  FFMA.FTZ R11, R11, R18, R28 ;  /* 0x000000120b0b7223 */ /* 0x000fe4000001001c */
[----:B------:R-:W-:Y:S02]  /*e250*/  FFMA.FTZ R4, R4, R17, R15 ;  /* 0x0000001104047223 */ /* 0x000fe4000001000f */
[----:B------:R-:W-:Y:S02]  /*e260*/  FFMA.FTZ R12, R12, R24, R43 ;  /* 0x000000180c0c7223 */ /* 0x000fe4000001002b */
[----:B------:R-:W-:Y:S01]  /*e270*/  FFMA.FTZ R21, R6, R23, R21 ;  /* 0x0000001706157223 */ /* 0x000fe20000010015 */
[----:B------:R-:W-:Y:S01]  /*e280*/  F2FP.BF16.PACK_AB R4, R4, R11 ;  /* 0x0000000b0404723e */ /* 0x000fe200000010ff */
[----:B------:R-:W-:-:S02]  /*e290*/  FFMA.FTZ R19, R29, R19, R20 ;  /* 0x000000131d137223 */ /* 0x000fc40000010014 */
[----:B------:R-:W-:Y:S01]  /*e2a0*/  FFMA.FTZ R22, R5, R26, R22 ;  /* 0x0000001a05167223 */ /* 0x000fe20000010016 */
[----:B------:R-:W-:Y:S02]  /*e2b0*/  F2FP.BF16.PACK_AB R5, R2, R7 ;  /* 0x000000070205723e */ /* 0x000fe400000010ff */
[----:B------:R-:W-:Y:S02]  /*e2c0*/  F2FP.BF16.PACK_AB R6, R21, R12 ;  /* 0x0000000c1506723e */ /* 0x000fe400000010ff */
[----:B------:R-:W-:Y:S02]  /*e2d0*/  F2FP.BF16.PACK_AB R7, R22, R19 ;  /* 0x000000131607723e */ /* 0x000fe400000010ff */
.L_x_1507:
[----:B------:R-:W-:Y:S05]  /*e2e0*/  BSYNC B0 ;  /* 0x0000000000007941 */ /* 0x000fea0003800000 */
.L_x_1506:
[----:B-----5:R1:W-:Y:S02]  /*e2f0*/  STS.128 [R204+0x1800], R4 ;  /* 0x00180004cc007388 */ /* 0x0203e40000000c00 */
.L_x_1505:
[----:B------:R-:W-:Y:S05]  /*e300*/  BSYNC B1 ;  /* 0x0000000000017941 */ /* 0x000fea0003800000 */
.L_x_1504:
        /* <DEDUP_REMOVED lines=30> */
[C---:B-----5:R-:W-:Y:S01]  /*e4f0*/  SHF.L.U32 R3, R4.reuse, 0x10, RZ ;  /* 0x0000001004037819 */ /* 0x060fe200000006ff */
[C---:B------:R-:W-:Y:S01]  /*e500*/  IMAD.U32 R10, R5.reuse, 0x10000, RZ ;  /* 0x00010000050a7824 */ /* 0x040fe200078e00ff */
[----:B------:R-:W-:Y:S01]  /*e510*/  LOP3.LUT R2, R4, 0xffff0000, RZ, 0xc0, !PT ;  /* 0xffff000004027812 */ /* 0x000fe200078ec0ff */
[C---:B------:R-:W-:Y:S01]  /*e520*/  IMAD.U32 R9, R6.reuse, 0x10000, RZ ;  /* 0x0001000006097824 */ /* 0x040fe200078e00ff */
[----:B------:R-:W-:Y:S02]  /*e530*/  LOP3.LUT R0, R5, 0xffff0000, RZ, 0xc0, !PT ;  /* 0xffff000005007812 */ /* 0x000fe400078ec0ff */
[----:B------:R-:W-:Y:S02]  /*e540*/  LOP3.LUT R5, R6, 0xffff0000, RZ, 0xc0, !PT ;  /* 0xffff000006057812 */ /* 0x000fe400078ec0ff */
[C---:B------:R-:W-:Y:S02]  /*e550*/  LOP3.LUT R4, R7.reuse, 0xffff0000, RZ, 0xc0, !PT ;  /* 0xffff000007047812 */ /* 0x040fe400078ec0ff */
[----:B------:R-:W-:Y:S01]  /*e560*/  SHF.L.U32 R24, R7, 0x10, RZ ;  /* 0x0000001007187819 */ /* 0x000fe200000006ff */
[C---:B--2---:R-:W-:Y:S01]  /*e570*/  IMAD.U32 R11, R12.reuse, 0x10000, RZ ;  /* 0x000100000c0b7824 */ /* 0x044fe200078e00ff */
[----:B------:R-:W-:Y:S01]  /*e580*/  LOP3.LUT R7, R12, 0xffff0000, RZ, 0xc0, !PT ;  /* 0xffff00000c077812 */ /* 0x000fe200078ec0ff */
[C---:B------:R-:W-:Y:S01]  /*e590*/  IMAD.U32 R6, R13.reuse, 0x10000, RZ ;  /* 0x000100000d067824 */ /* 0x040fe200078e00ff */
[----:B------:R-:W-:Y:S01]  /*e5a0*/  LOP3.LUT R26, R13, 0xffff0000, RZ, 0xc0, !PT ;  /* 0xffff00000d1a7812 */ /* 0x000fe200078ec0ff */
[----:B------:R-:W-:Y:S01]  /*e5b0*/  IMAD.U32 R12, R15, 0x10000, RZ ;  /* 0x000100000f0c7824 */ /* 0x000fe200078e00ff */
[----:B------:R-:W-:-:S02]  /*e5c0*/  SHF.L.U32 R25, R14, 0x10, RZ ;  /* 0x000000100e197819 */ /* 0x000fc400000006ff */
[----:B------:R-:W-:Y:S02]  /*e5d0*/  LOP3.LUT R13, R14, 0xffff0000, RZ, 0xc0, !PT ;  /* 0xffff00000e0d7812 */ /* 0x000fe400078ec0ff */
[----:B------:R-:W-:Y:S01]  /*e5e0*/  LOP3.LUT R27, R15, 0xffff0000, RZ, 0xc0, !PT ;  /* 0xffff00000f1b7812 */ /* 0x000fe200078ec0ff */
[----:B---3--:R-:W-:Y:S01]  /*e5f0*/  IMAD.U32 R15, R17, 0x10000, RZ ;  /* 0x00010000110f7824 */ /* 0x008fe200078e00ff */
[C---:B------:R-:W-:Y:S02]  /*e600*/  SHF.L.U32 R28, R16.reuse, 0x10, RZ ;  /* 0x00000010101c7819 */ /* 0x040fe400000006ff */
[----:B------:R-:W-:Y:S01]  /*e610*/  LOP3.LUT R14, R16, 0xffff0000, RZ, 0xc0, !PT ;  /* 0xffff0000100e7812 */ /* 0x000fe200078ec0ff */
[----:B------:R-:W-:Y:S01]  /*e620*/  @!P0 FADD.FTZ R15, -R15, -RZ ;  /* 0x800000ff0f0f8221 */ /* 0x000fe20000010100 */
[----:B------:R-:W-:Y:S01]  /*e630*/  LOP3.LUT R29, R17, 0xffff0000, RZ, 0xc0, !PT ;  /* 0xffff0000111d7812 */ /* 0x000fe200078ec0ff */
[----:B------:R-:W-:Y:S01]  /*e640*/  IMAD.U32 R17, R19, 0x10000, RZ ;  /* 0x0001000013117824 */ /* 0x000fe200078e00ff */
[----:B------:R-:W-:Y:S01]  /*e650*/  SHF.L.U32 R30, R18, 0x10, RZ ;  /* 0x00000010121e7819 */ /* 0x000fe200000006ff */
[----:B------:R-:W-:Y:S01]  /*e660*/  @!P0 FADD.FTZ R28, -R28, -RZ ;  /* 0x800000ff1c1c8221 */ /* 0x000fe20000010100 */
[----:B------:R-:W-:Y:S01]  /*e670*/  LOP3.LUT R16, R18, 0xffff0000, RZ, 0xc0, !PT ;  /* 0xffff000012107812 */ /* 0x000fe200078ec0ff */
[----:B------:R-:W-:Y:S01]  /*e680*/  @!P0 FADD.FTZ R17, -R17, -RZ ;  /* 0x800000ff11118221 */ /* 0x000fe20000010100 */
[----:B------:R-:W-:Y:S01]  /*e690*/  LOP3.LUT R18, R19, 0xffff0000, RZ, 0xc0, !PT ;  /* 0xffff000013127812 */ /* 0x000fe200078ec0ff */
[----:B------:R-:W-:-:S02]  /*e6a0*/  @!P0 FADD.FTZ R14, -R14, -RZ ;  /* 0x800000ff0e0e8221 */ /* 0x000fc40000010100 */
[----:B------:R-:W-:Y:S02]  /*e6b0*/  FMUL.FTZ R28, R11, R28 ;  /* 0x0000001c0b1c7220 */ /* 0x000fe40000410000 */
[----:B------:R-:W-:Y:S01]  /*e6c0*/  @!P0 FADD.FTZ R18, -R18, -RZ ;  /* 0x800000ff12128221 */ /* 0x000fe20000010100 */
[----:B----4-:R-:W-:Y:S01]  /*e6d0*/  LOP3.LUT R11, R20, 0xffff0000, RZ, 0xc0, !PT ;  /* 0xffff0000140b7812 */ /* 0x010fe200078ec0ff */
[----:B------:R-:W-:Y:S02]  /*e6e0*/  @!P0 FADD.FTZ R16, -R16, -RZ ;  /* 0x800000ff10108221 */ /* 0x000fe40000010100 */
[----:B------:R-:W-:Y:S01]  /*e6f0*/  FMUL.FTZ R17, R12, R17 ;  /* 0x000000110c117220 */ /* 0x000fe20000410000 */
[----:B------:R-:W-:Y:S01]  /*e700*/  SHF.L.U32 R12, R20, 0x10, RZ ;  /* 0x00000010140c7819 */ /* 0x000fe200000006ff */
[----:B------:R-:W-:Y:S01]  /*e710*/  @!P0 FADD.FTZ R29, -R29, -RZ ;  /* 0x800000ff1d1d8221 */ /* 0x000fe20000010100 */
[----:B------:R-:W-:Y:S01]  /*e720*/  LOP3.LUT R20, R21, 0xffff0000, RZ, 0xc0, !PT ;  /* 0xffff000015147812 */ /* 0x000fe200078ec0ff */
[----:B------:R-:W-:Y:S01]  /*e730*/  FMUL.FTZ R7, R7, R14 ;  /* 0x0000000e07077220 */ /* 0x000fe20000410000 */
[----:B------:R-:W-:Y:S01]  /*e740*/  LOP3.LUT R14, R22, 0xffff0000, RZ, 0xc0, !PT ;  /* 0xffff0000160e7812 */ /* 0x000fe200078ec0ff */
[----:B------:R-:W-:-:S02]  /*e750*/  @!P0 FADD.FTZ R30, -R30, -RZ ;  /* 0x800000ff1e1e8221 */ /* 0x000fc40000010100 */
[----:B------:R-:W-:Y:S01]  /*e760*/  FMUL.FTZ R27, R27, R18 ;  /* 0x000000121b1b7220 */ /* 0x000fe20000410000 */
[----:B------:R-:W-:Y:S01]  /*e770*/  SHF.L.U32 R18, R22, 0x10, RZ ;  /* 0x0000001016127819 */ /* 0x000fe200000006ff */
[----:B------:R-:W-:Y:S01]  /*e780*/  FMUL.FTZ R15, R6, R15 ;  /* 0x0000000f060f7220 */ /* 0x000fe20000410000 */
[----:B------:R-:W-:Y:S01]  /*e790*/  LOP3.LUT R22, R23, 0xffff0000, RZ, 0xc0, !PT ;  /* 0xffff000017167812 */ /* 0x000fe200078ec0ff */
[----:B------:R-:W-:Y:S02]  /*e7a0*/  FMUL.FTZ R16, R13, R16 ;  /* 0x000000100d107220 */ /* 0x000fe40000410000 */
[----:B------:R-:W-:Y:S02]  /*e7b0*/  FMUL.FTZ R29, R26, R29 ;  /* 0x0000001d1a1d7220 */ /* 0x000fe40000410000 */
[----:B------:R-:W-:Y:S02]  /*e7c0*/  IMAD.U32 R6, R21, 0x10000, RZ ;  /* 0x0001000015067824 */ /* 0x000fe400078e00ff */
[----:B------:R-:W-:-:S02]  /*e7d0*/  IMAD.U32 R13, R23, 0x10000, RZ ;  /* 0x00010000170d7824 */ /* 0x000fc400078e00ff */
        /* <DEDUP_REMOVED lines=8> */
[----:B------:R-:W-:Y:S02]  /*e860*/  FFMA.FTZ R9, R9, R18, R30 ;  /* 0x0000001209097223 */ /* 0x000fe4000001001e */
[----:B------:R-:W-:Y:S01]  /*e870*/  FFMA.FTZ R14, R5, R14, R16 ;  /* 0x0000000e050e7223 */ /* 0x000fe20000010010 */
[----:B------:R-:W-:Y:S02]  /*e880*/  F2FP.BF16.PACK_AB R5, R29, R6 ;  /* 0x000000061d05723e */ /* 0x000fe400000010ff */
[----:B------:R-:W-:Y:S02]  /*e890*/  F2FP.BF16.PACK_AB R7, R4, R13 ;  /* 0x0000000d0407723e */ /* 0x000fe400000010ff */
[----:B------:R-:W-:Y:S02]  /*e8a0*/  F2FP.BF16.PACK_AB R6, R14, R9 ;  /* 0x000000090e06723e */ /* 0x000fe400000010ff */
[----:B------:R-:W-:-:S02]  /*e8b0*/  MOV R4, R2 ;  /* 0x0000000200047202 */ /* 0x000fc40000000f00 */
.L_x_1509:
[----:B------:R-:W-:Y:S05]  /*e8c0*/  BSYNC B0 ;  /* 0x0000000000007941 */ /* 0x000fea0003800000 */
.L_x_1508:
[----:B-----5:R1:W-:Y:S01]  /*e8d0*/  STS.128 [R204+0x2800], R4 ;  /* 0x00280004cc007388 */ /* 0x0203e20000000c00 */
[----:B------:R-:W-:Y:S05]  /*e8e0*/  BRA `(.L_x_1477) ;  /* 0x000003c000007947 */ /* 0x000fea0003800000 */
.L_x_1463:
[----:B------:R-:W-:Y:S01]  /*e8f0*/  IMAD.IADD R3, R200, 0x1, -R65 ;  /* 0x00000001c8037824 */ /* 0x000fe200078e0a41 */
[----:B------:R-:W-:Y:S01]  /*e900*/  BSSY B0, `(.L_x_1510) ;  /* 0x000001e000007945 */ /* 0x000fe20003800000 */
[----:B------:R-:W-:-:S02]  /*e910*/  ISETP.GE.AND P1, PT, R11, R83, PT ;  /* 0x000000530b00720c */ /* 0x000fc40003f26270 */
[----:B------:R-:W-:Y:S02]  /*e920*/  ISETP.GE.AND P0, PT, R10, R83, PT ;  /* 0x000000530a00720c */ /* 0x000fe40003f06270 */
[----:B------:R-:W-:-:S13]  /*e930*/  ISETP.GE.AND P2, PT, R170, R3, PT ;  /* 0x00000003aa00720c */ /* 0x000fda0003f46270 */
[----:B------:R-:W-:Y:S05]  /*e940*/  @P2 BRA `(.L_x_1511) ;  /* 0x0000019000002947 */ /* 0x000fea0003800000 */
[----:B------:R-:W-:Y:S02]  /*e950*/  ISETP.GE.AND P5, PT, R14, R83, PT ;  /* 0x000000530e00720c */ /* 0x000fe40003fa6270 */
[----:B-1----:R-:W-:-:S04]  /*e960*/  @!P1 LEA R4, P2, R174, R176, 0x1 ;  /* 0x000000b0ae049211 */ /* 0x002fc800078408ff */
        /* <DEDUP_REMOVED lines=23> */
.L_x_1511:
[----:B------:R-:W-:Y:S05]  /*eae0*/  BSYNC B0 ;  /* 0x0000000000007941 */ /* 0x000fea0003800000 */
.L_x_1510:
[----:B------:R-:W-:-:S04]  /*eaf0*/  IADD3 R8, R170, 0x20, RZ ;  /* 0x00000020aa087810 */ /* 0x000fc80007ffe0ff */
[----:B------:R-:W-:-:S13]  /*eb00*/  ISETP.GE.AND P2, PT, R8, R3, PT ;  /* 0x000000030800720c */ /* 0x000fda0003f46270 */
[----:B------:R-:W-:Y:S05]  /*eb10*/  @P2 BRA `(.L_x_1477) ;  /* 0x0000019000002947 */ /* 0x000fea0003800000 */
[----:B------:R-:W-:Y:S02]  /*eb20*/  ISETP.GE.AND P4, PT, R14, R83, PT ;  /* 0x000000530e00720c */ /* 0x000fe40003f86270 */
[----:B------:R-:W-:-:S05]  /*eb30*/  IADD3 R77, P2, R77, R174, RZ ;  /* 0x000000ae4d4d7210 */ /* 0x000fca0007f5e0ff */
[----:B------:R-:W-:Y:S01]  /*eb40*/  IMAD.X R79, R79, 0x1, R80, P2 ;  /* 0x000000014f4f7824 */ /* 0x000fe200010e0650 */
[----:B------:R-:W-:-:S04]  /*eb50*/  @!P1 LEA R2, P2, R77, R176, 0x1 ;  /* 0x000000b04d029211 */ /* 0x000fc800078408ff */
        /* <DEDUP_REMOVED lines=21> */
.L_x_1477:
[----:B------:R-:W-:Y:S05]  /*ecb0*/  BSYNC B3 ;  /* 0x0000000000037941 */ /* 0x000fea0003800000 */
.L_x_1462:
        /* <DEDUP_REMOVED lines=34> */
.L_x_1514:
[----:B------:R2:W-:Y:S02]  /*eee0*/  STS.128 [R204+0x7000], RZ ;  /* 0x007000ffcc007388 */ /* 0x0005e40000000c00 */
.L_x_1513:
[----:B------:R-:W-:Y:S05]  /*eef0*/  BSYNC B0 ;  /* 0x0000000000007941 */ /* 0x000fea0003800000 */
.L_x_1512:
        /* <DEDUP_REMOVED lines=8> */
[C---:B------:R-:W-:Y:S02]  /*ef80*/  @P0 LEA R10, P2, R7.reuse, R172, 0x1 ;  /* 0x000000ac070a0211 */ /* 0x040fe400078408ff */
[C---:B------:R-:W-:Y:S02]  /*ef90*/  @!P1 LEA R12, P4, R192.reuse, R196, 0x1 ;  /* 0x000000c4c00c9211 */ /* 0x040fe400078808ff */
[----:B------:R-:W-:Y:S02]  /*efa0*/  @P0 LEA.HI.X R11, R7, R173, R5, 0x1, P2 ;  /* 0x000000ad070b0211 */ /* 0x000fe400010f0c05 */
[----:B-----5:R-:W-:-:S05]  /*efb0*/  @!P1 LEA.HI.X R13, R192, R195, R193, 0x1, P4 ;  /* 0x000000c3c00d9211 */ /* 0x020fca00020f0cc1 */
        /* <DEDUP_REMOVED lines=19> */
.L_x_1517:
[----:B------:R1:W-:Y:S02]  /*f0f0*/  STS.128 [R204+0x7800], RZ ;  /* 0x007800ffcc007388 */ /* 0x0003e40000000c00 */
.L_x_1516:
[----:B------:R-:W-:Y:S05]  /*f100*/  BSYNC B0 ;  /* 0x0000000000007941 */ /* 0x000fea0003800000 */
.L_x_1515:
        /* <DEDUP_REMOVED lines=9> */
[C-C-:B------:R-:W-:Y:S02]  /*f1a0*/  SHF.L.U64.HI R4, R60.reuse, 0x6, R61.reuse ;  /* 0x000000063c047819 */ /* 0x140fe4000001023d */
[----:B------:R-:W-:-:S05]  /*f1b0*/  LEA.HI.X R5, R60, R169, R61, 0x6, P2 ;  /* 0x000000a93c057211 */ /* 0x000fca00010f343d */
        /* <DEDUP_REMOVED lines=23> */
.L_x_1520:
[----:B------:R1:W-:Y:S02]  /*f330*/  STS.128 [R204+0x8000], RZ ;  /* 0x008000ffcc007388 */ /* 0x0003e40000000c00 */
.L_x_1519:
[----:B------:R-:W-:Y:S05]  /*f340*/  BSYNC B0 ;  /* 0x0000000000007941 */ /* 0x000fea0003800000 */
.L_x_1518:
[----:B-1----:R-:W-:Y:S01]  /*f350*/  IADD3 R4, R170, 0x60, RZ ;  /* 0x00000060aa047810 */ /* 0x002fe20007ffe0ff */
        /* <DEDUP_REMOVED lines=9> */
[----:B------:R-:W-:-:S04]  /*f3f0*/  IMAD.WIDE.U32 R168, R60, 0x60, R168 ;  /* 0x000000603ca87825 */ /* 0x000fc800078e00a8 */
[----:B------:R-:W-:-:S04]  /*f400*/  IMAD.IADD R5, R169, 0x1, R2 ;  /* 0x00000001a9057824 */ /* 0x000fc800078e0202 */
[CC--:B------:R-:W-:Y:S02]  /*f410*/  @P2 LEA R12, P5, R168.reuse, R172.reuse, 0x1 ;  /* 0x000000aca80c2211 */ /* 0x0c0fe400078a08ff */
[----:B------:R-:W-:Y:S01]  /*f420*/  @!P4 MOV R11, R195 ;  /* 0x000000c3000bc202 */ /* 0x000fe20000000f00 */
[----:B------:R-:W-:Y:S01]  /*f430*/  @!P4 IMAD.MOV.U32 R10, RZ, RZ, R196 ;  /* 0x000000ffff0ac224 */ /* 0x000fe200078e00c4 */
[C---:B------:R-:W-:Y:S01]  /*f440*/  @P1 LEA R14, P0, R168.reuse, R172, 0x1 ;  /* 0x000000aca80e1211 */ /* 0x040fe200078008ff */
[----:B------:R-:W-:Y:S01]  /*f450*/  @!P4 IMAD R61, R61, 0xc0, RZ ;  /* 0x000000c03d3dc824 */ /* 0x000fe200078e02ff */
[-C--:B-----5:R-:W-:Y:S01]  /*f460*/  @P2 LEA.HI.X R13, R168, R173.reuse, R5, 0x1, P5 ;  /* 0x000000ada80d2211 */ /* 0x0a0fe200028f0c05 */
[----:B------:R-:W-:Y:S01]  /*f470*/  @!P4 IMAD.WIDE.U32 R10, R60, 0xc0, R10 ;  /* 0x000000c03c0ac825 */ /* 0x000fe200078e000a */
[----:B------:R-:W-:-:S04]  /*f480*/  @P1 LEA.HI.X R15, R168, R173, R5, 0x1, P0 ;  /* 0x000000ada80f1211 */ /* 0x000fc800000f0c05 */
[----:B------:R-:W-:-:S05]  /*f490*/  @!P4 IADD3 R11, R61, R11, RZ ;  /* 0x0000000b3d0bc210 */ /* 0x000fca0007ffe0ff */
        /* <DEDUP_REMOVED lines=15> */
.L_x_1522:
[----:B------:R-:W-:Y:S05]  /*f590*/  BSYNC B0 ;  /* 0x0000000000007941 */ /* 0x000fea0003800000 */
.L_x_1521:
[----:B------:R-:W0:Y:S04]  /*f5a0*/  LDGDEPBAR ;  /* 0x00000000000079af */ /* 0x000e280000000000 */
[----:B------:R1:W5:Y:S01]  /*f5b0*/  LD.E R2, [R116.64+0x188] ;  /* 0x0001880474027980 */ /* 0x000362000c101900 */
[----:B------:R-:W-:Y:S01]  /*f5c0*/  ISETP.GE.AND P0, PT, R170, R3, PT ;  /* 0x00000003aa00720c */ /* 0x000fe20003f06270 */
[----:B------:R-:W-:Y:S01]  /*f5d0*/  IMAD.SHL.U32 R119, R74, 0x2, RZ ;  /* 0x000000024a777824 */ /* 0x000fe200078e00ff */
[----:B-1----:R-:W-:Y:S01]  /*f5e0*/  SHF.R.S32.HI R10, RZ, 0x1f, R75 ;  /* 0x0000001fff0a7819 */ /* 0x002fe2000001144b */
[----:B------:R-:W-:Y:S03]  /*f5f0*/  BSSY B0, `(.L_x_1523) ;  /* 0x0000024000007945 */ /* 0x000fe60003800000 */
[----:B------:R-:W-:-:S02]  /*f600*/  LEA.HI R10, R10, R75, RZ, 0x2 ;  /* 0x0000004b0a0a7211 */ /* 0x000fc400078f10ff */
[----:B------:R-:W-:Y:S02]  /*f610*/  LOP3.LUT R119, R119, 0x6, RZ, 0xc0, !PT ;  /* 0x0000000677777812 */ /* 0x000fe400078ec0ff */
        /* <DEDUP_REMOVED lines=9> */
[C---:B------:R-:W-:Y:S02]  /*f6b0*/  LOP3.LUT R5, R206.reuse, 0x1, RZ, 0xc0, !PT ;  /* 0x00000001ce057812 */ /* 0x040fe400078ec0ff */
[----:B------:R-:W-:-:S02]  /*f6c0*/  R2P PR, R206, 0x6 ;  /* 0x00000006ce007804 */ /* 0x000fc40000000000 */
        /* <DEDUP_REMOVED lines=21> */
.L_x_1525:
[----:B------:R1:W-:Y:S02]  /*f820*/  STS.128 [R204+0xd000], RZ ;  /* 0x00d000ffcc007388 */ /* 0x0003e40000000c00 */
.L_x_1524:
[----:B------:R-:W-:Y:S05]  /*f830*/  BSYNC B0 ;  /* 0x0000000000007941 */ /* 0x000fea0003800000 */
.L_x_1523:
        /* <DEDUP_REMOVED lines=10> */
[C---:B-1----:R-:W-:Y:S02]  /*f8e0*/  @!P2 LEA R10, P4, R190.reuse, R148, 0x1 ;  /* 0x00000094be0aa211 */ /* 0x042fe400078808ff */
        /* <DEDUP_REMOVED lines=14> */
[----:B-1----:R-:W-:-:S04]  /*f9d0*/  LEA R8, P0, R190, R148, 0x1 ;  /* 0x00000094be087211 */ /* 0x002fc800078008ff */
[----:B------:R-:W-:-:S05]  /*f9e0*/  LEA.HI.X R9, R190, R149, R191, 0x1, P0 ;  /* 0x00000095be097211 */ /* 0x000fca00000f0cbf */
[----:B------:R-:W-:Y:S01]  /*f9f0*/  @!PT LDS RZ, [RZ] ;  /* 0x00000000fffff984 */ /* 0x000fe20000000800 */
[----:B------:R-:W-:Y:S01]  /*fa00*/  @!PT LDS RZ, [RZ] ;  /* 0x00000000fffff984 */ /* 0x000fe20000000800 */
[----:B------:R-:W-:Y:S01]  /*fa10*/  @!PT LDS RZ, [RZ] ;  /* 0x00000000fffff984 */ /* 0x000fe20000000800 */
[----:B------:R1:W-:Y:S01]  /*fa20*/  LDGSTS.E.BYPASS.LTC128B.128 [R204+0xd800], [R8.64+0x80] ;  /* 0x0d80008008cc7fae */ /* 0x0003e2000b901d44 */
[----:B------:R-:W-:Y:S05]  /*fa30*/  BRA `(.L_x_1527) ;  /* 0x0000001000007947 */ /* 0x000fea0003800000 */
.L_x_1528:
[----:B------:R1:W-:Y:S02]  /*fa40*/  STS.128 [R204+0xd800], RZ ;  /* 0x00d800ffcc007388 */ /* 0x0003e40000000c00 */
.L_x_1527:
[----:B------:R-:W-:Y:S05]  /*fa50*/  BSYNC B0 ;  /* 0x0000000000007941 */ /* 0x000fea0003800000 */
.L_x_1526:
        /* <DEDUP_REMOVED lines=11> */
[CC--:B-1----:R-:W-:Y:S02]  /*fb10*/  @P1 LEA R8, P0, R5.reuse, R148.reuse, 0x1 ;  /* 0x0000009405081211 */ /* 0x0c2fe400078008ff */
        /* <DEDUP_REMOVED lines=22> */
.L_x_1531:
[----:B------:R1:W-:Y:S02]  /*fc80*/  STS.128 [R204+0xe000], RZ ;  /* 0x00e000ffcc007388 */ /* 0x0003e40000000c00 */
.L_x_1530:
[----:B------:R-:W-:Y:S05]  /*fc90*/  BSYNC B0 ;  /* 0x0000000000007941 */ /* 0x000fea0003800000 */
.L_x_1529:
        /* <DEDUP_REMOVED lines=9> */
[----:B------:R-:W-:Y:S02]  /*fd30*/  @P1 IMAD R3, R63, 0xc0, RZ ;  /* 0x000000c03f031824 */ /* 0x000fe400078e02ff */
[----:B------:R-:W-:-:S04]  /*fd40*/  @P1 IMAD.WIDE.U32 R6, R62, 0xc0, R148 ;  /* 0x000000c03e061825 */ /* 0x000fc800078e0094 */
[----:B------:R-:W-:Y:S01]  /*fd50*/  @!P0 IMAD R4, R63, 0xc0, RZ ;  /* 0x000000c03f048824 */ /* 0x000fe200078e02ff */
[----:B------:R-:W-:Y:S01]  /*fd60*/  @P1 IADD3 R3, R3, R7, RZ ;  /* 0x0000000703031210 */ /* 0x000fe20007ffe0ff */
[----:B-1----:R-:W-:-:S03]  /*fd70*/  @!P0 IMAD.WIDE.U32 R8, R62, 0xc0, R148 ;  /* 0x000000c03e088825 */ /* 0x002fc600078e0094 */
[----:B------:R-:W-:Y:S02]  /*fd80*/  @P1 MOV R7, R3 ;  /* 0x0000000300071202 */ /* 0x000fe40000000f00 */
        /* <DEDUP_REMOVED lines=13> */
[----:B------:R-:W-:-:S05]  /*fe60*/  IMAD.WIDE.U32 R4, R62, 0xc0, R148 ;  /* 0x000000c03e047825 */ /* 0x000fca00078e0094 */
[----:B------:R-:W-:-:S05]  /*fe70*/  IADD3 R5, R63, R5, RZ ;  /* 0x000000053f057210 */ /* 0x000fca0007ffe0ff */
[----:B------:R-:W-:Y:S01]  /*fe80*/  @!PT LDS RZ, [RZ] ;  /* 0x00000000fffff984 */ /* 0x000fe20000000800 */
[----:B------:R-:W-:Y:S01]  /*fe90*/  @!PT LDS RZ, [RZ] ;  /* 0x00000000fffff984 */ /* 0x000fe20000000800 */
[----:B------:R-:W-:Y:S01]  /*fea0*/  @!PT LDS RZ, [RZ] ;  /* 0x00000000fffff984 */ /* 0x000fe20000000800 */
[----:B------:R1:W-:Y:S01]  /*feb0*/  LDGSTS.E.BYPASS.LTC128B.128 [R204+0xe800], [R4.64+0x80] ;  /* 0x0e80008004cc7fae */ /* 0x0003e2000b901d44 */
[----:B------:R-:W-:Y:S05]  /*fec0*/  BRA `(.L_x_1533) ;  /* 0x0000001000007947 */ /* 0x000fea0003800000 */
.L_x_1534:
[----:B------:R1:W-:Y:S02]  /*fed0*/  STS.128 [R204+0xe800], RZ ;  /* 0x00e800ffcc007388 */ /* 0x0003e40000000c00 */
.L_x_1533:
[----:B------:R-:W-:Y:S05]  /*fee0*/  BSYNC B0 ;  /* 0x0000000000007941 */ /* 0x000fea0003800000 */
.L_x_1532:
[----:B------:R-:W-:Y:S01]  /*fef0*/  LOP3.LUT R72, R72, 0x7fffffe, RZ, 0xc0, !PT ;  /* 0x07fffffe48487812 */ /* 0x000fe200078ec0ff */
[----:B------:R-:W-:Y:S01]  /*ff00*/  IMAD.SHL.U32 R3, R66, 0x40, RZ ;  /* 0x0000004042037824 */ /* 0x000fe200078e00ff */
[----:B-1----:R-:W-:Y:S01]  /*ff10*/  LEA.HI R5, R70, R70, RZ, 0x1 ;  /* 0x0000004646057211 */ /* 0x002fe200078f08ff */
[----:B------:R-:W-:Y:S01]  /*ff20*/  IMAD.SHL.U32 R71, R71, 0x40, RZ ;  /* 0x0000004047477824 */ /* 0x000fe200078e00ff */
[----:B------:R-:W-:Y:S01]  /*ff30*/  SHF.R.S32.HI R4, RZ, 0x1f, R73 ;  /* 0x0000001fff047819 */ /* 0x000fe20000011449 */
[----:B------:R-:W-:Y:S01]  /*ff40*/  IMAD.IADD R55, R73, 0x1, -R72 ;  /* 0x0000000149377824 */ /* 0x000fe200078e0a48 */
[----:B------:R-:W-:Y:S01]  /*ff50*/  LOP3.LUT R5, R5, 0xfffffffe, RZ, 0xc0, !PT ;  /* 0xfffffffe05057812 */ /* 0x000fe200078ec0ff */
[----:B------:R-:W-:Y:S01]  /*ff60*/  IMAD.SHL.U32 R69, R69, 0x8, RZ ;  /* 0x0000000845457824 */ /* 0x000fe200078e00ff */
[----:B------:R-:W-:Y:S01]  /*ff70*/  LEA.HI R73, R4, R73, RZ, 0x3 ;  /* 0x0000004904497211 */ /* 0x000fe200078f18ff */
[----:B------:R-:W0:Y:S01]  /*ff80*/  LDGDEPBAR ;  /* 0x00000000000079af */ /* 0x000e220000000000 */
[----:B------:R-:W-:Y:S01]  /*ff90*/  LOP3.LUT R4, R3, 0xc0, RZ, 0xc0, !PT ;  /* 0x000000c003047812 */ /* 0x000fe200078ec0ff */
[----:B------:R-:W-:Y:S01]  /*ffa0*/  IMAD.IADD R5, R70, 0x1, -R5 ;  /* 0x0000000146057824 */ /* 0x000fe200078e0a05 */
[----:B------:R-:W-:Y:S01]  /*ffb0*/  LOP3.LUT R6, R71, 0xc0, RZ, 0xc0, !PT ;  /* 0x000000c047067812 */ /* 0x000fe200078ec0ff */
[----:B------:R-:W-:Y:S01]  /*ffc0*/  IMAD.SHL.U32 R73, R73, 0x20, RZ ;  /* 0x0000002049497824 */ /* 0x000fe200078e00ff */
[----:B------:R-:W-:Y:S01]  /*ffd0*/  LOP3.LUT R69, R4, 0x8, R69, 0xf8, !PT ;  /* 0x0000000804457812 */ /* 0x000fe200078ef845 */
[C---:B------:R-:W-:Y:S01]  /*ffe0*/  IMAD.SHL.U32 R3, R5.reuse, 0x8, RZ ;  /* 0x0000000805037824 */ /* 0x040fe200078e00ff */
[----:B------:R-:W-:Y:S01]  /*fff0*/  SHF.R.U32.HI R4, RZ, 0x3, R4 ;  /* 0x00000003ff047819 */ /* 0x000fe20000011604 */
[----:B------:R-:W-:Y:S01]  /*10000*/  IMAD R68, R5, 0x8, R68 ;  /* 0x0000000805447824 */ /* 0x000fe200078e0244 */
[----:B------:R-:W-:Y:S01]  /*10010*/  LOP3.LUT R144, R73, 0xffffff00, RZ, 0xc0, !PT ;  /* 0xffffff0049907812 */ /* 0x000fe200078ec0ff */
[----:B------:R-:W-:Y:S01]  /*10020*/  BSSY B1, `(.L_x_1535) ;  /* 0x00001f8000017945 */ /* 0x000fe20003800000 */
[----:B------:R-:W-:-:S02]  /*10030*/  LOP3.LUT R3, R6, 0x8, R3, 0xf8, !PT ;  /* 0x0000000806037812 */ /* 0x000fc400078ef803 */
[----:B------:R-:W-:Y:S01]  /*10040*/  SHF.R.U32.HI R54, RZ, 0x3, R6 ;  /* 0x00000003ff367819 */ /* 0x000fe20000011606 */
[----:B------:R-:W-:Y:S01]  /*10050*/  IMAD R6, R64, 0x200, R144 ;  /* 0x0000020040067824 */ /* 0x000fe200078e0290 */
[----:B------:R-:W-:Y:S02]  /*10060*/  LOP3.LUT R69, R69, R4, RZ, 0x3c, !PT ;  /* 0x0000000445457212 */ /* 0x000fe400078e3cff */
[----:B------:R-:W-:Y:S01]  /*10070*/  LOP3.LUT R54, R3, R54, RZ, 0x3c, !PT ;  /* 0x0000003603367212 */ /* 0x000fe200078e3cff */
[----:B------:R-:W-:Y:S01]  /*10080*/  IMAD R189, R55, 0x20, R6 ;  /* 0x0000002037bd7824 */ /* 0x000fe200078e0206 */
[----:B------:R-:W-:Y:S01]  /*10090*/  LOP3.LUT P0, RZ, R66, 0x2, RZ, 0xc0, !PT ;  /* 0x0000000242ff7812 */ /* 0x000fe2000780c0ff */
[----:B------:R-:W-:Y:S02]  /*100a0*/  IMAD.U32 R188, R68, 0x20, R69 ;  /* 0x0000002044bc7824 */ /* 0x000fe400078e0045 */
[----:B------:R-:W-:Y:S02]  /*100b0*/  IMAD.IADD R189, R54, 0x1, R189 ;  /* 0x0000000136bd7824 */ /* 0x000fe400078e02bd */
[----:B------:R-:W-:-:S02]  /*100c0*/  IMAD.SHL.U32 R188, R188, 0x2, RZ ;  /* 0x00000002bcbc7824 */ /* 0x000fc400078e00ff */
[----:B------:R-:W-:Y:S02]  /*100d0*/  IMAD.SHL.U32 R189, R189, 0x2, RZ ;  /* 0x00000002bdbd7824 */ /* 0x000fe400078e00ff */
[----:B------:R-:W-:Y:S01]  /*100e0*/  IMAD.MOV.U32 R3, RZ, RZ, 0x20 ;  /* 0x00000020ff037424 */ /* 0x000fe200078e00ff */
[----:B------:R-:W-:Y:S01]  /*100f0*/  LDSM.16.M88.4 R56, [R188+0x3000] ;  /* 0x00300000bc38783b */ /* 0x000fe20000000200 */
[----:B------:R-:W-:-:S03]  /*10100*/  IMAD R187, R52, 0x2, R189 ;  /* 0x0000000234bb7824 */ /* 0x000fc600078e02bd */
[----:B------:R-:W1:Y:S01]  /*10110*/  LDSM.16.M88.4 R96, [R189] ;  /* 0x00000000bd60783b */ /* 0x000e620000000200 */
[----:B------:R-:W-:-:S03]  /*10120*/  SEL R3, R3, 0xffffffe0, !P0 ;  /* 0xffffffe003037807 */ /* 0x000fc60004000000 */
[----:B------:R-:W2:Y:S02]  /*10130*/  LDSM.16.M88.4 R44, [R188+0x3400] ;  /* 0x00340000bc2c783b */ /* 0x000ea40000000200 */
[----:B------:R-:W-:Y:S01]  /*10140*/  IMAD.IADD R185, R188, 0x1, R3 ;  /* 0x00000001bcb97824 */ /* 0x000fe200078e0203 */
[----:B------:R-:W-:Y:S01]  /*10150*/  SHF.R.S32.HI R3, RZ, 0x1f, R64 ;  /* 0x0000001fff037819 */ /* 0x000fe20000011440 */
[----:B-----5:R-:W3:Y:S03]  /*10160*/  LDSM.16.M88.4 R36, [R188+0x3800] ;  /* 0x00380000bc24783b */ /* 0x020ee60000000200 */
[----:B------:R-:W-:Y:S01]  /*10170*/  LEA.HI R3, R3, R64, RZ, 0x2 ;  /* 0x0000004003037211 */ /* 0x000fe200078f10ff */
[----:B------:R-:W-:Y:S03]  /*10180*/  LDSM.16.M88.4 R12, [R185+0x3000] ;  /* 0x00300000b90c783b */ /* 0x000fe60000000200 */
[----:B------:R-:W-:Y:S01]  /*10190*/  LOP3.LUT R3, R3, 0xfffffffc, RZ, 0xc0, !PT ;  /* 0xfffffffc03037812 */ /* 0x000fe200078ec0ff */
[----:B------:R-:W4:Y:S04]  /*101a0*/  LDSM.16.M88.4 R4, [R187] ;  /* 0x00000000bb04783b */ /* 0x000f280000000200 */
[----:B------:R-:W3:Y:S01]  /*101b0*/  LDSM.16.M88.4 R28, [R188+0x3c00] ;  /* 0x003c0000bc1c783b */ /* 0x000ee20000000200 */
[----:B------:R-:W-:-:S02]  /*101c0*/  IMAD.IADD R208, R64, 0x1, -R3 ;  /* 0x0000000140d07824 */ /* 0x000fc400078e0a03 */
[----:B------:R-:W-:Y:S01]  /*101d0*/  IMAD R3, R55, 0x20, R144 ;  /* 0x0000002037037824 */ /* 0x000fe200078e0290 */
[----:B------:R-:W3:Y:S03]  /*101e0*/  LDSM.16.M88.4 R20, [R188+0x4000] ;  /* 0x00400000bc14783b */ /* 0x000ee60000000200 */
[----:B------:R-:W-:Y:S01]  /*101f0*/  IMAD.IADD R3, R54, 0x1, R3 ;  /* 0x0000000136037824 */ /* 0x000fe200078e0203 */
[----:B------:R-:W4:Y:S04]  /*10200*/  LDSM.16.M88.4 R112, [R188+0x4400] ;  /* 0x00440000bc70783b */ /* 0x000f280000000200 */
[----:B------:R-:W4:Y:S04]  /*10210*/  LDSM.16.M88.4 R104, [R188+0x4800] ;  /* 0x00480000bc68783b */ /* 0x000f280000000200 */
[----:B----4-:R-:W4:Y:S01]  /*10220*/  LDSM.16.M88.4 R16, [R188+0x4c00] ;  /* 0x004c0000bc10783b */ /* 0x010f220000000200 */
[C---:B-1----:R-:W-:Y:S03]  /*10230*/  HMMA.16816.F32.BF16 R60, R96.reuse, R56, RZ ;  /* 0x00000038603c723c */ /* 0x042fe600000418ff */
[----:B------:R-:W1:Y:S04]  /*10240*/  LDSM.16.M88.4 R68, [R185+0x3400] ;  /* 0x00340000b944783b */ /* 0x000e680000000200 */
[----:B------:R-:W1:Y:S01]  /*10250*/  LDSM.16.M88.4 R8, [R185+0x3800] ;  /* 0x00380000b908783b */ /* 0x000e620000000200 */
[C---:B------:R-:W-:Y:S03]  /*10260*/  HMMA.16816.F32.BF16 R56, R96.reuse, R58, RZ ;  /* 0x0000003a6038723c */ /* 0x040fe600000418ff */
[----:B------:R-:W-:Y:S04]  /*10270*/  LDSM.16.M88.4 R84, [R185+0x4000] ;  /* 0x00400000b954783b */ /* 0x000fe80000000200 */
[----:B------:R-:W-:Y:S01]  /*10280*/  LDSM.16.M88.4 R80, [R185+0x4400] ;  /* 0x00440000b950783b */ /* 0x000fe20000000200 */
[C---:B--23--:R-:W-:Y:S03]  /*10290*/  HMMA.16816.F32.BF16 R48, R96.reuse, R44, RZ ;  /* 0x0000002c6030723c */ /* 0x04cfe600000418ff */
        /* <DEDUP_REMOVED lines=8> */
[----:B------:R-:W-:Y:S03]  /*10320*/  HMMA.16816.F32.BF16 R36, R96, R38, RZ ;  /* 0x000000266024723c */ /* 0x000fe600000418ff */
[----:B------:R-:W-:Y:S04]  /*10330*/  LDSM.16.M88.4 R128, [R185+0x6800] ;  /* 0x00680000b980783b */ /* 0x000fe80000000200 */
[----:B------:R-:W-:Y:S01]  /*10340*/  LDSM.16.M88.4 R88, [R188+0x7400] ;  /* 0x00740000bc58783b */ /* 0x000fe20000000200 */
[C---:B------:R-:W-:Y:S03]  /*10350*/  HMMA.16816.F32.BF16 R60, R4.reuse, R12, R60 ;  /* 0x0000000c043c723c */ /* 0x040fe6000004183c */
[----:B------:R-:W-:Y:S05]  /*10360*/  LDSM.16.M88.4 R140, [R185+0x6000] ;  /* 0x00600000b98c783b */ /* 0x000fea0000000200 */
[----:B------:R-:W-:Y:S01]  /*10370*/  HMMA.16816.F32.BF16 R56, R4, R14, R56 ;  /* 0x0000000e0438723c */ /* 0x000fe20000041838 */
[----:B------:R-:W2:Y:S07]  /*10380*/  LDSM.16.M88.4 R12, [R185+0x4c00] ;  /* 0x004c0000b90c783b */ /* 0x000eae0000000200 */
        /* <DEDUP_REMOVED lines=8> */
[C---:B----4-:R-:W-:Y:S08]  /*10410*/  HMMA.16816.F32.BF16 R100, R96.reuse, R16, RZ ;  /* 0x000000106064723c */ /* 0x050ff000000418ff */
[----:B------:R-:W-:Y:S01]  /*10420*/  HMMA.16816.F32.BF16 R96, R96, R18, RZ ;  /* 0x000000126060723c */ /* 0x000fe200000418ff */
[----:B------:R-:W3:Y:S07]  /*10430*/  LDSM.16.M88.4 R16, [R185+0x3c00] ;  /* 0x003c0000b910783b */ /* 0x000eee0000000200 */
[C---:B-1----:R-:W-:Y:S08]  /*10440*/  HMMA.16816.F32.BF16 R48, R4.reuse, R68, R48 ;  /* 0x000000440430723c */ /* 0x042ff00000041830 */
[C---:B------:R-:W-:Y:S01]  /*10450*/  HMMA.16816.F32.BF16 R44, R4.reuse, R70, R44 ;  /* 0x00000046042c723c */ /* 0x040fe2000004182c */
[----:B------:R-:W-:Y:S07]  /*10460*/  LDSM.16.M88.4 R68, [R189+0x1000] ;  /* 0x00100000bd44783b */ /* 0x000fee0000000200 */
[C---:B------:R-:W-:Y:S08]  /*10470*/  HMMA.16816.F32.BF16 R40, R4.reuse, R8, R40 ;  /* 0x000000080428723c */ /* 0x040ff00000041828 */
        /* <DEDUP_REMOVED lines=10> */
[----:B------:R-:W-:Y:S07]  /*10520*/  LDSM.16.M88.4 R84, [R188+0x7800] ;  /* 0x00780000bc54783b */ /* 0x000fee0000000200 */
[C---:B------:R-:W-:Y:S08]  /*10530*/  HMMA.16816.F32.BF16 R120, R4.reuse, R80, R120 ;  /* 0x000000500478723c */ /* 0x040ff00000041878 */
[C---:B------:R-:W-:Y:S01]  /*10540*/  HMMA.16816.F32.BF16 R112, R4.reuse, R82, R112 ;  /* 0x000000520470723c */ /* 0x040fe20000041870 */
[----:B------:R-:W-:Y:S07]  /*10550*/  LDSM.16.M88.4 R80, [R188+0x6400] ;  /* 0x00640000bc50783b */ /* 0x000fee0000000200 */
[C---:B------:R-:W-:Y:S08]  /*10560*/  HMMA.16816.F32.BF16 R108, R4.reuse, R76, R108 ;  /* 0x0000004c046c723c */ /* 0x040ff0000004186c */
[----:B------:R-:W-:Y:S01]  /*10570*/  HMMA.16816.F32.BF16 R104, R4, R78, R104 ;  /* 0x0000004e0468723c */ /* 0x000fe20000041868 */
[----:B------:R-:W4:Y:S04]  /*10580*/  LDSM.16.M88.4 R4, [R188+0x6000] ;  /* 0x00600000bc04783b */ /* 0x000f280000000200 */
[----:B------:R-:W-:Y:S03]  /*10590*/  LDSM.16.M88.4 R76, [R188+0x6800] ;  /* 0x00680000bc4c783b */ /* 0x000fe60000000200 */
[C---:B-1----:R-:W-:Y:S08]  /*105a0*/  HMMA.16816.F32.BF16 R48, R68.reuse, R8, R48 ;  /* 0x000000084430723c */ /* 0x042ff00000041830 */
[C---:B------:R-:W-:Y:S01]  /*105b0*/  HMMA.16816.F32.BF16 R44, R68.reuse, R10, R44 ;  /* 0x0000000a442c723c */ /* 0x040fe2000004182c */
[----:B------:R-:W1:Y:S07]  /*105c0*/  LDSM.16.M88.4 R8, [R185+0x5000] ;  /* 0x00500000b908783b */ /* 0x000e6e0000000200 */
        /* <DEDUP_REMOVED lines=15> */
[C---:B------:R-:W-:Y:S08]  /*106c0*/  HMMA.16816.F32.BF16 R100, R68.reuse, R72, R100 ;  /* 0x000000484464723c */ /* 0x040ff00000041864 */
[C---:B------:R-:W-:Y:S08]  /*106d0*/  HMMA.16816.F32.BF16 R120, R68.reuse, R80, R120 ;  /* 0x000000504478723c */ /* 0x040ff00000041878 */
[C---:B------:R-:W-:Y:S01]  /*106e0*/  HMMA.16816.F32.BF16 R112, R68.reuse, R82, R112 ;  /* 0x000000524470723c */ /* 0x040fe20000041870 */
[----:B------:R-:W-:Y:S07]  /*106f0*/  LDSM.16.M88.4 R80, [R188+0x7c00] ;  /* 0x007c0000bc50783b */ /* 0x000fee0000000200 */
[----:B------:R-:W-:Y:S01]  /*10700*/  HMMA.16816.F32.BF16 R96, R68, R74, R96 ;  /* 0x0000004a4460723c */ /* 0x000fe20000041860 */
[----:B------:R-:W-:Y:S07]  /*10710*/  LDSM.16.M88.4 R72, [R188+0x8400] ;  /* 0x00840000bc48783b */ /* 0x000fee0000000200 */
[C---:B--2---:R-:W-:Y:S08]  /*10720*/  HMMA.16816.F32.BF16 R40, R136.reuse, R12, R40 ;  /* 0x0000000c8828723c */ /* 0x044ff00000041828 */
[----:B------:R-:W-:Y:S01]  /*10730*/  HMMA.16816.F32.BF16 R36, R136, R14, R36 ;  /* 0x0000000e8824723c */ /* 0x000fe20000041824 */
[----:B------:R-:W2:Y:S07]  /*10740*/  LDSM.16.M88.4 R12, [R188+0x8c00] ;  /* 0x008c0000bc0c783b */ /* 0x000eae0000000200 */
[C---:B------:R-:W-:Y:S08]  /*10750*/  HMMA.16816.F32.BF16 R108, R68.reuse, R76, R108 ;  /* 0x0000004c446c723c */ /* 0x040ff0000004186c */
[----:B------:R-:W-:Y:S01]  /*10760*/  HMMA.16816.F32.BF16 R104, R68, R78, R104 ;  /* 0x0000004e4468723c */ /* 0x000fe20000041868 */
[----:B------:R-:W1:Y:S04]  /*10770*/  LDSM.16.M88.4 R68, [R188+0x8800] ;  /* 0x00880000bc44783b */ /* 0x000e680000000200 */
[----:B------:R-:W-:Y:S03]  /*10780*/  LDSM.16.M88.4 R76, [R188+0x8000] ;  /* 0x00800000bc4c783b */ /* 0x000fe60000000200 */
[C---:B---3--:R-:W-:Y:S08]  /*10790*/  HMMA.16816.F32.BF16 R48, R136.reuse, R16, R48 ;  /* 0x000000108830723c */ /* 0x048ff00000041830 */
[C---:B------:R-:W-:Y:S01]  /*107a0*/  HMMA.16816.F32.BF16 R44, R136.reuse, R18, R44 ;  /* 0x00000012882c723c */ /* 0x040fe2000004182c */
[----:B------:R-:W-:Y:S07]  /*107b0*/  LDSM.16.M88.4 R16, [R185+0x7000] ;  /* 0x00700000b910783b */ /* 0x000fee0000000200 */
[C---:B----4-:R-:W-:Y:S08]  /*107c0*/  HMMA.16816.F32.BF16 R32, R136.reuse, R4, R32 ;  /* 0x000000048820723c */ /* 0x050ff00000041820 */
[C---:B------:R-:W-:Y:S01]  /*107d0*/  HMMA.16816.F32.BF16 R28, R136.reuse, R6, R28 ;  /* 0x00000006881c723c */ /* 0x040fe2000004181c */
[----:B------:R-:W3:Y:S07]  /*107e0*/  LDSM.16.M88.4 R4, [R187+0x2000] ;  /* 0x00200000bb04783b */ /* 0x000eee0000000200 */
[C---:B------:R-:W-:Y:S08]  /*107f0*/  HMMA.16816.F32.BF16 R100, R136.reuse, R124, R100 ;  /* 0x0000007c8864723c */ /* 0x040ff00000041864 */
[C---:B------:R-:W-:Y:S08]  /*10800*/  HMMA.16816.F32.BF16 R120, R136.reuse, R132, R120 ;  /* 0x000000848878723c */ /* 0x040ff00000041878 */
[C---:B------:R-:W-:Y:S08]  /*10810*/  HMMA.16816.F32.BF16 R112, R136.reuse, R134, R112 ;  /* 0x000000868870723c */ /* 0x040ff00000041870 */
[----:B------:R-:W-:Y:S08]  /*10820*/  HMMA.16816.F32.BF16 R96, R136, R126, R96 ;  /* 0x0000007e8860723c */ /* 0x000ff00000041860 */
[----:B-1----:R-:W-:Y:S01]  /*10830*/  HMMA.16816.F32.BF16 R124, R8, R92, R60 ;  /* 0x0000005c087c723c */ /* 0x002fe2000004183c */
[----:B------:R-:W1:Y:S07]  /*10840*/  LDSM.16.M88.4 R60, [R185+0x7400] ;  /* 0x00740000b93c783b */ /* 0x000e6e0000000200 */
[C---:B------:R-:W-:Y:S08]  /*10850*/  HMMA.16816.F32.BF16 R108, R136.reuse, R128, R108 ;  /* 0x00000080886c723c */ /* 0x040ff0000004186c */
[----:B------:R-:W-:Y:S08]  /*10860*/  HMMA.16816.F32.BF16 R104, R136, R130, R104 ;  /* 0x000000828868723c */ /* 0x000ff00000041868 */
[C---:B------:R-:W-:Y:S08]  /*10870*/  HMMA.16816.F32.BF16 R56, R8.reuse, R94, R56 ;  /* 0x0000005e0838723c */ /* 0x040ff00000041838 */
[----:B------:R-:W-:Y:S08]  /*10880*/  HMMA.16816.F32.BF16 R48, R8, R88, R48 ;  /* 0x000000580830723c */ /* 0x000ff00000041830 */
[C---:B------:R-:W-:Y:S08]  /*10890*/  HMMA.16816.F32.BF16 R24, R136.reuse, R140, R24 ;  /* 0x0000008c8818723c */ /* 0x040ff00000041818 */
[----:B------:R-:W-:Y:S08]  /*108a0*/  HMMA.16816.F32.BF16 R20, R136, R142, R20 ;  /* 0x0000008e8814723c */ /* 0x000ff00000041814 */
[C---:B--2---:R-:W-:Y:S07]  /*108b0*/  HMMA.16816.F32.BF16 R100, R8.reuse, R12, R100 ;  /* 0x0000000c0864723c */ /* 0x044fee0000041864 */
[----:B------:R-:W-:Y:S01]  /*108c0*/  IMAD R12, R64, 0x10, R207 ;  /* 0x00000010400c7824 */ /* 0x000fe200078e02cf */
[----:B------:R-:W-:Y:S04]  /*108d0*/  HMMA.16816.F32.BF16 R120, R8, R72, R120 ;  /* 0x000000480878723c */ /* 0x000fe80000041878 */
[----:B------:R-:W-:-:S04]  /*108e0*/  IADD3 R65, R12, 0x1, R65 ;  /* 0x000000010c417810 */ /* 0x000fc80007ffe041 */
[----:B------:R-:W-:Y:S01]  /*108f0*/  HMMA.16816.F32.BF16 R112, R8, R74, R112 ;  /* 0x0000004a0870723c */ /* 0x000fe20000041870 */
[----:B------:R-:W2:Y:S01]  /*10900*/  LDSM.16.M88.4 R72, [R185+0x7800] ;  /* 0x00780000b948783b */ /* 0x000ea20000000200 */
[----:B------:R-:W-:-:S05]  /*10910*/  IADD3 R65, R67, R65, -R200 ;  /* 0x0000004143417210 */ /* 0x000fca0007ffe8c8 */
[----:B------:R-:W-:Y:S01]  /*10920*/  IMAD.IADD R118, R2, 0x1, R65 ;  /* 0x0000000102767824 */ /* 0x000fe200078e0241 */
[----:B------:R-:W-:Y:S01]  /*10930*/  HMMA.16816.F32.BF16 R108, R8, R68, R108 ;  /* 0x00000044086c723c */ /* 0x000fe2000004186c */
[----:B------:R-:W-:-:S05]  /*10940*/  IMAD.IADD R2, R0, 0x1, R119 ;  /* 0x0000000100027824 */ /* 0x000fca00078e0277 */
[C---:B------:R-:W-:Y:S02]  /*10950*/  IADD3 R12, R2.reuse, 0x1, RZ ;  /* 0x00000001020c7810 */ /* 0x040fe40007ffe0ff */
[----:B------:R-:W-:Y:S01]  /*10960*/  HMMA.16816.F32.BF16 R104, R8, R70, R104 ;  /* 0x000000460868723c */ /* 0x000fe20000041868 */
[----:B------:R-:W-:-:S07]  /*10970*/  IADD3 R13, R2, 0x9, RZ ;  /* 0x00000009020d7810 */ /* 0x000fce0007ffe0ff */
[C---:B---3--:R-:W-:Y:S07]  /*10980*/  HMMA.16816.F32.BF16 R68, R4.reuse, R16, R124 ;  /* 0x000000100444723c */ /* 0x048fee000004187c */
[C---:B------:R-:W-:Y:S01]  /*10990*/  IADD3 R16, R118.reuse, 0x8, RZ ;  /* 0x0000000876107810 */ /* 0x040fe20007ffe0ff */
[----:B------:R-:W-:Y:S01]  /*109a0*/  HMMA.16816.F32.BF16 R56, R4, R18, R56 ;  /* 0x000000120438723c */ /* 0x000fe20000041838 */
[-C--:B------:R-:W-:Y:S02]  /*109b0*/  IMNMX R118, R118, R67.reuse, PT ;  /* 0x0000004376767217 */ /* 0x080fe40003800200 */
[----:B------:R-:W-:-:S02]  /*109c0*/  IMNMX R119, R16, R67, PT ;  /* 0x0000004310777217 */ /* 0x000fc40003800200 */
[CC--:B------:R-:W-:Y:S02]  /*109d0*/  ISETP.GE.AND P2, PT, R12.reuse, R118.reuse, PT ;  /* 0x000000760c00720c */ /* 0x0c0fe40003f46270 */
[-C--:B------:R-:W-:Y:S01]  /*109e0*/  ISETP.GE.AND P4, PT, R12, R119.reuse, PT ;  /* 0x000000770c00720c */ /* 0x080fe20003f86270 */
[----:B------:R-:W-:Y:S01]  /*109f0*/  HMMA.16816.F32.BF16 R40, R8, R84, R40 ;  /* 0x000000540828723c */ /* 0x000fe20000041828 */
[----:B------:R-:W-:Y:S02]  /*10a00*/  IADD3 R12, R2, 0x8, RZ ;  /* 0x00000008020c7810 */ /* 0x000fe40007ffe0ff */
[-C--:B------:R-:W-:Y:S02]  /*10a10*/  ISETP.GE.AND P1, PT, R13, R118.reuse, PT ;  /* 0x000000760d00720c */ /* 0x080fe40003f26270 */
[C---:B------:R-:W-:Y:S02]  /*10a20*/  ISETP.GE.AND P0, PT, R12.reuse, R118, PT ;  /* 0x000000760c00720c */ /* 0x040fe40003f06270 */
[----:B------:R-:W-:Y:S01]  /*10a30*/  ISETP.GE.AND P5, PT, R12, R119, PT ;  /* 0x000000770c00720c */ /* 0x000fe20003fa6270 */
[----:B-1----:R-:W-:Y:S01]  /*10a40*/  HMMA.16816.F32.BF16 R48, R4, R60, R48 ;  /* 0x0000003c0430723c */ /* 0x002fe20000041830 */
[----:B------:R-:W-:-:S02]  /*10a50*/  IADD3 R12, R2, 0x10, RZ ;  /* 0x00000010020c7810 */ /* 0x000fc40007ffe0ff */
[----:B------:R-:W-:Y:S02]  /*10a60*/  ISETP.GE.AND P6, PT, R13, R119, PT ;  /* 0x000000770d00720c */ /* 0x000fe40003fc6270 */
[C---:B------:R-:W-:Y:S02]  /*10a70*/  IADD3 R13, R2.reuse, 0x11, RZ ;  /* 0x00000011020d7810 */ /* 0x040fe40007ffe0ff */
[----:B------:R-:W-:Y:S01]  /*10a80*/  IADD3 R16, R2, 0x19, RZ ;  /* 0x0000001902107810 */ /* 0x000fe20007ffe0ff */
[----:B------:R-:W-:Y:S01]  /*10a90*/  HMMA.16816.F32.BF16 R44, R8, R90, R44 ;  /* 0x0000005a082c723c */ /* 0x000fe2000004182c */
[----:B------:R-:W-:Y:S02]  /*10aa0*/  FSEL R55, R58, -INF , !P5 ;  /* 0xff8000003a377808 */ /* 0x000fe40006800000 */
[----:B------:R-:W-:Y:S02]  /*10ab0*/  ISETP.GE.AND P5, PT, R13, R118, PT ;  /* 0x000000760d00720c */ /* 0x000fe40003fa6270 */
[----:B------:R-:W-:-:S02]  /*10ac0*/  IADD3 R17, R2, 0x21, RZ ;  /* 0x0000002102117810 */ /* 0x000fc40007ffe0ff */
[----:B------:R-:W-:Y:S01]  /*10ad0*/  FSEL R90, R69, -INF , !P2 ;  /* 0xff800000455a7808 */ /* 0x000fe20005000000 */
[----:B------:R-:W-:Y:S01]  /*10ae0*/  HMMA.16816.F32.BF16 R36, R8, R86, R36 ;  /* 0x000000560824723c */ /* 0x000fe20000041824 */
[----:B------:R-:W-:Y:S02]  /*10af0*/  ISETP.GE.AND P2, PT, R12, R118, PT ;  /* 0x000000760c00720c */ /* 0x000fe40003f46270 */
[----:B------:R-:W-:-:S05]  /*10b00*/  FSEL R71, R71, -INF , !P4 ;  /* 0xff80000047477808 */ /* 0x000fca0006000000 */
[C---:B------:R-:W-:Y:S07]  /*10b10*/  HMMA.16816.F32.BF16 R32, R8.reuse, R80, R32 ;  /* 0x000000500820723c */ /* 0x040fee0000041820 */
[----:B------:R-:W-:Y:S01]  /*10b20*/  FSEL R80, R57, -INF , !P1 ;  /* 0xff80000039507808 */ /* 0x000fe20004800000 */
[----:B------:R-:W-:Y:S01]  /*10b30*/  HMMA.16816.F32.BF16 R28, R8, R82, R28 ;  /* 0x00000052081c723c */ /* 0x000fe2000004181c */
[----:B------:R-:W-:-:S06]  /*10b40*/  ISETP.GE.AND P1, PT, R13, R119, PT ;  /* 0x000000770d00720c */ /* 0x000fcc0003f26270 */
[----:B------:R-:W-:Y:S01]  /*10b50*/  FSEL R82, R56, -INF , !P0 ;  /* 0xff80000038527808 */ /* 0x000fe20004000000 */
[----:B------:R-:W-:Y:S01]  /*10b60*/  HMMA.16816.F32.BF16 R24, R8, R76, R24 ;  /* 0x0000004c0818723c */ /* 0x000fe20000041818 */
[----:B------:R-:W-:Y:S02]  /*10b70*/  ISETP.GE.AND P0, PT, R12, R119, PT ;  /* 0x000000770c00720c */ /* 0x000fe40003f06270 */
[----:B------:R-:W-:-:S04]  /*10b80*/  IADD3 R12, R2, 0x18, RZ ;  /* 0x00000018020c7810 */ /* 0x000fc80007ffe0ff */
[----:B------:R-:W-:Y:S01]  /*10b90*/  FSEL R77, R50, -INF , !P0 ;  /* 0xff800000324d7808 */ /* 0x000fe20004000000 */
[C---:B------:R-:W-:Y:S01]  /*10ba0*/  HMMA.16816.F32.BF16 R20, R8.reuse, R78, R20 ;  /* 0x0000004e0814723c */ /* 0x040fe20000041814 */
[----:B------:R-:W-:Y:S02]  /*10bb0*/  FSEL R76, R49, -INF , !P5 ;  /* 0xff800000314c7808 */ /* 0x000fe40006800000 */
[C---:B------:R-:W-:Y:S02]  /*10bc0*/  ISETP.GE.AND P0, PT, R16.reuse, R118, PT ;  /* 0x000000761000720c */ /* 0x040fe40003f06270 */
[-C--:B------:R-:W-:Y:S02]  /*10bd0*/  ISETP.GE.AND P5, PT, R16, R119.reuse, PT ;  /* 0x000000771000720c */ /* 0x080fe40003fa6270 */
[----:B------:R-:W-:Y:S01]  /*10be0*/  FSEL R78, R48, -INF , !P2 ;  /* 0xff800000304e7808 */ /* 0x000fe20005000000 */
[----:B------:R-:W-:Y:S01]  /*10bf0*/  HMMA.16816.F32.BF16 R96, R8, R14, R96 ;  /* 0x0000000e0860723c */ /* 0x000fe20000041860 */
[----:B------:R-:W1:Y:S01]  /*10c00*/  LDSM.16.M88.4 R8, [R185+0x7c00] ;  /* 0x007c0000b908783b */ /* 0x000e620000000200 */
[----:B------:R-:W-:-:S02]  /*10c10*/  ISETP.GE.AND P2, PT, R12, R119, PT ;  /* 0x000000770c00720c */ /* 0x000fc40003f46270 */
[----:B------:R-:W-:Y:S02]  /*10c20*/  IADD3 R16, R2, 0x20, RZ ;  /* 0x0000002002107810 */ /* 0x000fe40007ffe0ff */
[----:B------:R-:W-:Y:S02]  /*10c30*/  FSEL R79, R51, -INF , !P1 ;  /* 0xff800000334f7808 */ /* 0x000fe40004800000 */
[----:B--2---:R-:W-:Y:S01]  /*10c40*/  HMMA.16816.F32.BF16 R40, R4, R72, R40 ;  /* 0x000000480428723c */ /* 0x004fe20000041828 */
[----:B------:R-:W-:-:S06]  /*10c50*/  ISETP.GE.AND P1, PT, R16, R118, PT ;  /* 0x000000761000720c */ /* 0x000fcc0003f26270 */
[----:B------:R-:W-:Y:S01]  /*10c60*/  FSEL R72, R59, -INF , !P6 ;  /* 0xff8000003b487808 */ /* 0x000fe20007000000 */
[C---:B------:R-:W-:Y:S01]  /*10c70*/  HMMA.16816.F32.BF16 R44, R4.reuse, R62, R44 ;  /* 0x0000003e042c723c */ /* 0x040fe2000004182c */
[----:B------:R-:W-:Y:S02]  /*10c80*/  ISETP.GE.AND P6, PT, R12, R118, PT ;  /* 0x000000760c00720c */ /* 0x000fe40003fc6270 */
[----:B------:R-:W2:Y:S05]  /*10c90*/  LDSM.16.M88.4 R12, [R185+0x8000] ;  /* 0x00800000b90c783b */ /* 0x000eaa0000000200 */
[----:B------:R-:W-:Y:S08]  /*10ca0*/  HMMA.16816.F32.BF16 R36, R4, R74, R36 ;  /* 0x0000004a0424723c */ /* 0x000ff00000041824 */
[----:B------:R-:W-:-:S08]  /*10cb0*/  FSEL R168, R40, -INF , !P1 ;  /* 0xff80000028a87808 */ /* 0x000fd00004800000 */
[----:B------:R-:W-:Y:S01]  /*10cc0*/  FSEL R86, R44, -INF , !P6 ;  /* 0xff8000002c567808 */ /* 0x000fe20007000000 */
[C---:B-1----:R-:W-:Y:S01]  /*10cd0*/  HMMA.16816.F32.BF16 R32, R4.reuse, R8, R32 ;  /* 0x000000080420723c */ /* 0x042fe20000041820 */
[----:B------:R-:W-:Y:S02]  /*10ce0*/  FSEL R69, R46, -INF , !P2 ;  /* 0xff8000002e457808 */ /* 0x000fe40005000000 */
[----:B------:R-:W-:Y:S02]  /*10cf0*/  ISETP.GE.AND P6, PT, R16, R119, PT ;  /* 0x000000771000720c */ /* 0x000fe40003fc6270 */
[----:B------:R-:W-:Y:S02]  /*10d00*/  ISETP.GE.AND P2, PT, R17, R118, PT ;  /* 0x000000761100720c */ /* 0x000fe40003f46270 */
[C---:B------:R-:W-:Y:S01]  /*10d10*/  IADD3 R16, R2.reuse, 0x28, RZ ;  /* 0x0000002802107810 */ /* 0x040fe20007ffe0ff */
[----:B------:R-:W-:Y:S01]  /*10d20*/  HMMA.16816.F32.BF16 R28, R4, R10, R28 ;  /* 0x0000000a041c723c */ /* 0x000fe2000004181c */
[----:B------:R-:W-:-:S02]  /*10d30*/  IADD3 R8, R2, 0x29, RZ ;  /* 0x0000002902087810 */ /* 0x000fc40007ffe0ff */
[----:B------:R-:W-:Y:S02]  /*10d40*/  FSEL R88, R45, -INF , !P0 ;  /* 0xff8000002d587808 */ /* 0x000fe40004000000 */
[----:B------:R-:W-:Y:S02]  /*10d50*/  FSEL R84, R47, -INF , !P5 ;  /* 0xff8000002f547808 */ /* 0x000fe40006800000 */
[----:B------:R-:W-:Y:S02]  /*10d60*/  FSEL R145, R42, -INF , !P6 ;  /* 0xff8000002a917808 */ /* 0x000fe40007000000 */
[----:B------:R-:W-:Y:S01]  /*10d70*/  FSEL R166, R41, -INF , !P2 ;  /* 0xff80000029a67808 */ /* 0x000fe20005000000 */
[----:B--2---:R-:W-:Y:S01]  /*10d80*/  HMMA.16816.F32.BF16 R24, R4, R12, R24 ;  /* 0x0000000c0418723c */ /* 0x004fe20000041818 */
[----:B------:R-:W-:Y:S02]  /*10d90*/  ISETP.GE.AND P0, PT, R17, R119, PT ;  /* 0x000000771100720c */ /* 0x000fe40003f06270 */
[----:B------:R-:W-:-:S02]  /*10da0*/  ISETP.GE.AND P5, PT, R16, R118, PT ;  /* 0x000000761000720c */ /* 0x000fc40003fa6270 */
[C---:B------:R-:W-:Y:S02]  /*10db0*/  ISETP.GE.AND P6, PT, R8.reuse, R118, PT ;  /* 0x000000760800720c */ /* 0x040fe40003fc6270 */
[-C--:B------:R-:W-:Y:S01]  /*10dc0*/  ISETP.GE.AND P2, PT, R8, R119.reuse, PT ;  /* 0x000000770800720c */ /* 0x080fe20003f46270 */
[----:B------:R-:W-:Y:S01]  /*10dd0*/  HMMA.16816.F32.BF16 R20, R4, R14, R20 ;  /* 0x0000000e0414723c */ /* 0x000fe20000041814 */
[----:B------:R-:W-:Y:S02]  /*10de0*/  ISETP.GE.AND P1, PT, R16, R119, PT ;  /* 0x000000771000720c */ /* 0x000fe40003f26270 */
[----:B------:R-:W-:Y:S01]  /*10df0*/  IADD3 R8, R2, 0x30, RZ ;  /* 0x0000003002087810 */ /* 0x000fe20007ffe0ff */
[----:B------:R-:W1:Y:S01]  /*10e00*/  LDSM.16.M88.4 R16, [R185+0x8400] ;  /* 0x00840000b910783b */ /* 0x000e620000000200 */
[----:B------:R-:W-:Y:S02]  /*10e10*/  FSEL R147, R43, -INF , !P0 ;  /* 0xff8000002b937808 */ /* 0x000fe40004000000 */
[----:B------:R-:W-:-:S02]  /*10e20*/  FSEL R164, R36, -INF , !P5 ;  /* 0xff80000024a47808 */ /* 0x000fc40006800000 */
[CC--:B------:R-:W-:Y:S02]  /*10e30*/  ISETP.GE.AND P0, PT, R8.reuse, R118.reuse, PT ;  /* 0x000000760800720c */ /* 0x0c0fe40003f06270 */
[----:B------:R-:W-:Y:S02]  /*10e40*/  ISETP.GE.AND P5, PT, R8, R119, PT ;  /* 0x000000770800720c */ /* 0x000fe40003fa6270 */
[C---:B------:R-:W-:Y:S02]  /*10e50*/  IADD3 R9, R2.reuse, 0x31, RZ ;  /* 0x0000003102097810 */ /* 0x040fe40007ffe0ff */
[----:B------:R-:W-:Y:S02]  /*10e60*/  IADD3 R8, R2, 0x38, RZ ;  /* 0x0000003802087810 */ /* 0x000fe40007ffe0ff */
[----:B------:R-:W-:Y:S02]  /*10e70*/  FSEL R151, R38, -INF , !P1 ;  /* 0xff80000026977808 */ /* 0x000fe40004800000 */
[----:B------:R-:W-:-:S02]  /*10e80*/  ISETP.GE.AND P1, PT, R9, R118, PT ;  /* 0x000000760900720c */ /* 0x000fc40003f26270 */
[----:B------:R-:W-:Y:S02]  /*10e90*/  FSEL R162, R37, -INF , !P6 ;  /* 0xff80000025a27808 */ /* 0x000fe40007000000 */
[----:B------:R-:W-:Y:S02]  /*10ea0*/  FSEL R137, R39, -INF , !P2 ;  /* 0xff80000027897808 */ /* 0x000fe40005000000 */
[----:B------:R-:W-:Y:S02]  /*10eb0*/  FSEL R66, R32, -INF , !P0 ;  /* 0xff80000020427808 */ /* 0x000fe40004000000 */
[----:B------:R-:W-:Y:S02]  /*10ec0*/  ISETP.GE.AND P6, PT, R9, R119, PT ;  /* 0x000000770900720c */ /* 0x000fe40003fc6270 */
[----:B------:R-:W-:Y:S02]  /*10ed0*/  IADD3 R12, R2, 0x39, RZ ;  /* 0x00000039020c7810 */ /* 0x000fe40007ffe0ff */
[----:B------:R-:W-:-:S02]  /*10ee0*/  ISETP.GE.AND P2, PT, R8, R118, PT ;  /* 0x000000760800720c */ /* 0x000fc40003f46270 */
[-C--:B------:R-:W-:Y:S02]  /*10ef0*/  ISETP.GE.AND P0, PT, R8, R119.reuse, PT ;  /* 0x000000770800720c */ /* 0x080fe40003f06270 */
[----:B------:R-:W2:Y:S01]  /*10f00*/  LDSM.16.M88.4 R8, [R185+0x8800] ;  /* 0x00880000b908783b */ /* 0x000ea20000000200 */
[----:B------:R-:W-:Y:S02]  /*10f10*/  FSEL R63, R34, -INF , !P5 ;  /* 0xff800000223f7808 */ /* 0x000fe40006800000 */
[----:B------:R-:W-:Y:S02]  /*10f20*/  FSEL R160, R33, -INF , !P1 ;  /* 0xff80000021a07808 */ /* 0x000fe40004800000 */
[C---:B------:R-:W-:Y:S02]  /*10f30*/  ISETP.GE.AND P5, PT, R12.reuse, R118, PT ;  /* 0x000000760c00720c */ /* 0x040fe40003fa6270 */
[----:B------:R-:W-:Y:S02]  /*10f40*/  ISETP.GE.AND P1, PT, R12, R119, PT ;  /* 0x000000770c00720c */ /* 0x000fe40003f26270 */
[C---:B------:R-:W-:Y:S01]  /*10f50*/  IADD3 R12, R2.reuse, 0x40, RZ ;  /* 0x00000040020c7810 */ /* 0x040fe20007ffe0ff */
[----:B-1----:R-:W-:Y:S01]  /*10f60*/  HMMA.16816.F32.BF16 R120, R4, R16, R120 ;  /* 0x000000100478723c */ /* 0x002fe20000041878 */
[----:B------:R-:W-:-:S02]  /*10f70*/  IADD3 R13, R2, 0x41, RZ ;  /* 0x00000041020d7810 */ /* 0x000fc40007ffe0ff */
[----:B------:R-:W-:Y:S02]  /*10f80*/  FSEL R64, R35, -INF , !P6 ;  /* 0xff80000023407808 */ /* 0x000fe40007000000 */
[----:B------:R-:W-:Y:S02]  /*10f90*/  FSEL R158, R28, -INF , !P2 ;  /* 0xff8000001c9e7808 */ /* 0x000fe40005000000 */
[----:B------:R-:W-:Y:S01]  /*10fa0*/  FSEL R67, R30, -INF , !P0 ;  /* 0xff8000001e437808 */ /* 0x000fe20004000000 */
[----:B------:R-:W-:Y:S01]  /*10fb0*/  HMMA.16816.F32.BF16 R112, R4, R18, R112 ;  /* 0x000000120470723c */ /* 0x000fe20000041870 */
[----:B------:R-:W-:Y:S02]  /*10fc0*/  FSEL R156, R29, -INF , !P5 ;  /* 0xff8000001d9c7808 */ /* 0x000fe40006800000 */
[C---:B------:R-:W-:Y:S02]  /*10fd0*/  ISETP.GE.AND P6, PT, R12.reuse, R118, PT ;  /* 0x000000760c00720c */ /* 0x040fe40003fc6270 */
[----:B------:R-:W-:-:S02]  /*10fe0*/  ISETP.GE.AND P2, PT, R12, R119, PT ;  /* 0x000000770c00720c */ /* 0x000fc40003f46270 */
[C---:B------:R-:W-:Y:S02]  /*10ff0*/  ISETP.GE.AND P0, PT, R13.reuse, R118, PT ;  /* 0x000000760d00720c */ /* 0x040fe40003f06270 */
[----:B------:R-:W-:Y:S02]  /*11000*/  ISETP.GE.AND P5, PT, R13, R119, PT ;  /* 0x000000770d00720c */ /* 0x000fe40003fa6270 */
[----:B------:R-:W1:Y:S01]  /*11010*/  LDSM.16.M88.4 R12, [R185+0x8c00] ;  /* 0x008c0000b90c783b */ /* 0x000e620000000200 */
[----:B------:R-:W-:Y:S01]  /*11020*/  IADD3 R28, R2, 0x48, RZ ;  /* 0x00000048021c7810 */ /* 0x000fe20007ffe0ff */
[----:B------:R-:W-:-:S04]  /*11030*/  DEPBAR.LE SB0, 0x0 ;  /* 0x000080000000791a */ /* 0x000fc80000000000 */
[----:B------:R-:W-:Y:S02]  /*11040*/  IADD3 R16, R2, 0x49, RZ ;  /* 0x0000004902107810 */ /* 0x000fe40007ffe0ff */
[----:B------:R-:W-:Y:S02]  /*11050*/  FSEL R135, R31, -INF , !P1 ;  /* 0xff8000001f877808 */ /* 0x000fe40004800000 */
[----:B------:R-:W-:Y:S01]  /*11060*/  FSEL R134, R24, -INF , !P6 ;  /* 0xff80000018867808 */ /* 0x000fe20007000000 */
[----:B--2---:R-:W-:Y:S01]  /*11070*/  HMMA.16816.F32.BF16 R108, R4, R8, R108 ;  /* 0x00000008046c723c */ /* 0x004fe2000004186c */
[----:B------:R-:W-:Y:S02]  /*11080*/  FSEL R131, R26, -INF , !P2 ;  /* 0xff8000001a837808 */ /* 0x000fe40005000000 */
[----:B------:R-:W-:Y:S02]  /*11090*/  FSEL R154, R25, -INF , !P0 ;  /* 0xff800000199a7808 */ /* 0x000fe40004000000 */
[----:B------:R-:W-:-:S02]  /*110a0*/  ISETP.GE.AND P1, PT, R28, R118, PT ;  /* 0x000000761c00720c */ /* 0x000fc40003f26270 */
[-C--:B------:R-:W-:Y:S01]  /*110b0*/  ISETP.GE.AND P6, PT, R28, R119.reuse, PT ;  /* 0x000000771c00720c */ /* 0x080fe20003fc6270 */
[----:B------:R-:W-:Y:S01]  /*110c0*/  HMMA.16816.F32.BF16 R104, R4, R10, R104 ;  /* 0x0000000a0468723c */ /* 0x000fe20000041868 */
[C---:B------:R-:W-:Y:S02]  /*110d0*/  ISETP.GE.AND P2, PT, R16.reuse, R118, PT ;  /* 0x000000761000720c */ /* 0x040fe40003f46270 */
[----:B------:R-:W-:Y:S02]  /*110e0*/  ISETP.GE.AND P0, PT, R16, R119, PT ;  /* 0x000000771000720c */ /* 0x000fe40003f06270 */
[C---:B------:R-:W-:Y:S02]  /*110f0*/  IADD3 R16, R2.reuse, 0x50, RZ ;  /* 0x0000005002107810 */ /* 0x040fe40007ffe0ff */
[----:B------:R-:W-:Y:S02]  /*11100*/  IADD3 R17, R2, 0x51, RZ ;  /* 0x0000005102117810 */ /* 0x000fe40007ffe0ff */
[----:B------:R-:W-:-:S02]  /*11110*/  FSEL R132, R27, -INF , !P5 ;  /* 0xff8000001b847808 */ /* 0x000fc40006800000 */
[----:B------:R-:W-:Y:S02]  /*11120*/  FSEL R136, R20, -INF , !P1 ;  /* 0xff80000014887808 */ /* 0x000fe40004800000 */
[----:B------:R-:W-:Y:S02]  /*11130*/  FSEL R133, R22, -INF , !P6 ;  /* 0xff80000016857808 */ /* 0x000fe40007000000 */
[CC--:B------:R-:W-:Y:S02]  /*11140*/  ISETP.GE.AND P5, PT, R16.reuse, R118.reuse, PT ;  /* 0x000000761000720c */ /* 0x0c0fe40003fa6270 */
[----:B------:R-:W-:Y:S02]  /*11150*/  ISETP.GE.AND P1, PT, R16, R119, PT ;  /* 0x000000771000720c */ /* 0x000fe40003f26270 */
[----:B------:R-:W-:Y:S01]  /*11160*/  ISETP.GE.AND P6, PT, R17, R118, PT ;  /* 0x000000761100720c */ /* 0x000fe20003fc6270 */
[----:B-1----:R-:W-:Y:S01]  /*11170*/  HMMA.16816.F32.BF16 R100, R4, R12, R100 ;  /* 0x0000000c0464723c */ /* 0x002fe20000041864 */
[----:B------:R-:W-:-:S02]  /*11180*/  IADD3 R16, R2, 0x58, RZ ;  /* 0x0000005802107810 */ /* 0x000fc40007ffe0ff */
[----:B------:R-:W-:Y:S02]  /*11190*/  IADD3 R8, R2, 0x59, RZ ;  /* 0x0000005902087810 */ /* 0x000fe40007ffe0ff */
[----:B------:R-:W-:Y:S02]  /*111a0*/  FSEL R152, R21, -INF , !P2 ;  /* 0xff80000015987808 */ /* 0x000fe40005000000 */
[----:B------:R-:W-:Y:S01]  /*111b0*/  FSEL R142, R23, -INF , !P0 ;  /* 0xff800000178e7808 */ /* 0x000fe20004000000 */
[----:B------:R-:W-:Y:S01]  /*111c0*/  HMMA.16816.F32.BF16 R96, R4, R14, R96 ;  /* 0x0000000e0460723c */ /* 0x000fe20000041860 */
[----:B------:R-:W-:Y:S02]  /*111d0*/  FSEL R143, R122, -INF , !P1 ;  /* 0xff8000007a8f7808 */ /* 0x000fe40004800000 */
[----:B------:R-:W-:Y:S01]  /*111e0*/  FSEL R146, R121, -INF , !P6 ;  /* 0xff80000079927808 */ /* 0x000fe20007000000 */
[----:B------:R-:W-:Y:S01]  /*111f0*/  BAR.SYNC.DEFER_BLOCKING 0x0 ;  /* 0x0000000000007b1d */ /* 0x000fe20000010000 */
[----:B------:R-:W-:-:S02]  /*11200*/  ISETP.GE.AND P2, PT, R17, R119, PT ;  /* 0x000000771100720c */ /* 0x000fc40003f46270 */
[-C--:B------:R-:W-:Y:S02]  /*11210*/  ISETP.GE.AND P0, PT, R16, R118.reuse, PT ;  /* 0x000000761000720c */ /* 0x080fe40003f06270 */
        /* <DEDUP_REMOVED lines=15> */
[-C--:B------:R-:W-:Y:S02]  /*11310*/  ISETP.GE.AND P6, PT, R8, R119.reuse, PT ;  /* 0x000000770800720c */ /* 0x080fe40003fc6270 */
[----:B------:R-:W-:-:S02]  /*11320*/  ISETP.GE.AND P5, PT, R16, R119, PT ;  /* 0x000000771000720c */ /* 0x000fc40003fa6270 */
[----:B------:R-:W-:Y:S02]  /*11330*/  IADD3 R9, R2, 0x61, RZ ;  /* 0x0000006102097810 */ /* 0x000fe40007ffe0ff */
[----:B------:R-:W-:Y:S02]  /*11340*/  FSEL R65, R102, -INF , !P6 ;  /* 0xff80000066417808 */ /* 0x000fe40007000000 */
[----:B------:R-:W-:Y:S02]  /*11350*/  FSEL R139, R114, -INF , !P5 ;  /* 0xff800000728b7808 */ /* 0x000fe40006800000 */
[----:B------:R-:W-:Y:S02]  /*11360*/  FSEL R140, R113, -INF , !P1 ;  /* 0xff800000718c7808 */ /* 0x000fe40004800000 */
[-C--:B------:R-:W-:Y:S02]  /*11370*/  ISETP.GE.AND P6, PT, R2, R118.reuse, PT ;  /* 0x000000760200720c */ /* 0x080fe40003fc6270 */
[----:B------:R-:W-:-:S02]  /*11380*/  ISETP.GE.AND P5, PT, R9, R118, PT ;  /* 0x000000760900720c */ /* 0x000fc40003fa6270 */
[----:B------:R-:W-:Y:S02]  /*11390*/  ISETP.GE.AND P1, PT, R9, R119, PT ;  /* 0x000000770900720c */ /* 0x000fe40003f26270 */
[----:B------:R-:W-:Y:S02]  /*113a0*/  IADD3 R9, R2, 0x69, RZ ;  /* 0x0000006902097810 */ /* 0x000fe40007ffe0ff */
[----:B------:R-:W-:Y:S02]  /*113b0*/  FSEL R68, R68, -INF , !P6 ;  /* 0xff80000044447808 */ /* 0x000fe40007000000 */
[----:B------:R-:W-:Y:S02]  /*113c0*/  FSEL R129, R110, -INF , !P0 ;  /* 0xff8000006e817808 */ /* 0x000fe40004000000 */
[----:B------:R-:W-:Y:S02]  /*113d0*/  FSEL R128, R109, -INF , !P5 ;  /* 0xff8000006d807808 */ /* 0x000fe40006800000 */
[----:B------:R-:W-:-:S02]  /*113e0*/  FSEL R125, R111, -INF , !P1 ;  /* 0xff8000006f7d7808 */ /* 0x000fc40004800000 */
[----:B------:R-:W-:Y:S02]  /*113f0*/  ISETP.GT.AND P6, PT, R205, R194, PT ;  /* 0x000000c2cd00720c */ /* 0x000fe40003fc4270 */
[CC--:B------:R-:W-:Y:S02]  /*11400*/  ISETP.GE.AND P0, PT, R9.reuse, R118.reuse, PT ;  /* 0x000000760900720c */ /* 0x0c0fe40003f06270 */
[----:B------:R-:W-:Y:S02]  /*11410*/  ISETP.GE.AND P5, PT, R9, R119, PT ;  /* 0x000000770900720c */ /* 0x000fe40003fa6270 */
[----:B------:R-:W-:Y:S02]  /*11420*/  ISETP.GE.AND P1, PT, R8, R118, PT ;  /* 0x000000760800720c */ /* 0x000fe40003f26270 */
[C---:B------:R-:W-:Y:S02]  /*11430*/  IADD3 R8, R2.reuse, 0x71, RZ ;  /* 0x0000007102087810 */ /* 0x040fe40007ffe0ff */
        /* <DEDUP_REMOVED lines=8> */
[-C--:B------:R-:W-:Y:S02]  /*114c0*/  ISETP.GE.AND P1, PT, R4, R119.reuse, PT ;  /* 0x000000770400720c */ /* 0x080fe40003f26270 */
[C---:B------:R-:W-:Y:S02]  /*114d0*/  IADD3 R4, R2.reuse, 0x79, RZ ;  /* 0x0000007902047810 */ /* 0x040fe40007ffe0ff */
[----:B------:R-:W-:Y:S02]  /*114e0*/  FSEL R60, R101, -INF , !P2 ;  /* 0xff800000653c7808 */ /* 0x000fe40005000000 */
[----:B------:R-:W-:Y:S02]  /*114f0*/  FSEL R61, R103, -INF , !P0 ;  /* 0xff800000673d7808 */ /* 0x000fe40004000000 */
[----:B------:R-:W-:-:S02]  /*11500*/  ISETP.GE.AND P2, PT, R2, R119, PT ;  /* 0x000000770200720c */ /* 0x000fc40003f46270 */
[C---:B------:R-:W-:Y:S02]  /*11510*/  ISETP.GE.AND P4, PT, R4.reuse, R118, PT ;  /* 0x000000760400720c */ /* 0x040fe40003f86270 */
[----:B------:R-:W-:Y:S02]  /*11520*/  ISETP.GE.AND P0, PT, R4, R119, PT ;  /* 0x000000770400720c */ /* 0x000fe40003f06270 */
[----:B------:R-:W-:Y:S02]  /*11530*/  FSEL R70, R70, -INF , !P2 ;  /* 0xff80000046467808 */ /* 0x000fe40005000000 */
[----:B------:R-:W-:Y:S02]  /*11540*/  FSEL R58, R96, -INF , !P5 ;  /* 0xff800000603a7808 */ /* 0x000fe40006800000 */
[----:B------:R-:W-:Y:S02]  /*11550*/  FSEL R59, R98, -INF , !P1 ;  /* 0xff800000623b7808 */ /* 0x000fe40004800000 */
[----:B------:R-:W-:-:S02]  /*11560*/  FSEL R54, R97, -INF , !P4 ;  /* 0xff80000061367808 */ /* 0x000fc40006000000 */
[----:B------:R-:W-:Y:S01]  /*11570*/  FSEL R51, R99, -INF , !P0 ;  /* 0xff80000063337808 */ /* 0x000fe20004000000 */
[----:B------:R-:W-:Y:S05]  /*11580*/  @!P6 BRA `(.L_x_1536) ;  /* 0x00000a100000e947 */ /* 0x000fea0003800000 */
[----:B------:R-:W-:Y:S01]  /*11590*/  BSSY B0, `(.L_x_1537) ;  /* 0x0000042000007945 */ /* 0x000fe20003800000 */
[----:B------:R-:W-:Y:S05]  /*115a0*/  @!P3 BRA `(.L_x_1538) ;  /* 0x000003d00000b947 */ /* 0x000fea0003800000 */
[----:B------:R-:W2:Y:S01]  /*115b0*/  LD.E R11, [R116.64+0x170] ;  /* 0x00017004740b7980 */ /* 0x000ea2000c101900 */
[----:B------:R-:W-:Y:S02]  /*115c0*/  IADD3 R8, R0, -0x80, RZ ;  /* 0xffffff8000087810 */ /* 0x000fe40007ffe0ff */
[----:B------:R-:W-:Y:S02]  /*115d0*/  IABS R4, R0 ;  /* 0x0000000000047213 */ /* 0x000fe40000000000 */
[----:B------:R-:W-:Y:S02]  /*115e0*/  IABS R2, R8 ;  /* 0x0000000800027213 */ /* 0x000fe40000000000 */
[-C--:B--2---:R-:W-:Y:S02]  /*115f0*/  IABS R6, R11.reuse ;  /* 0x0000000b00067213 */ /* 0x084fe40000000000 */
[----:B------:R-:W-:-:S02]  /*11600*/  IABS R5, R11 ;  /* 0x0000000b00057213 */ /* 0x000fc40000000000 */
[----:B------:R-:W1:Y:S01]  /*11610*/  I2F.RP R9, R6 ;  /* 0x0000000600097306 */ /* 0x000e620000209400 */
[-C--:B------:R-:W-:Y:S02]  /*11620*/  LOP3.LUT R0, R0, R11.reuse, RZ, 0x3c, !PT ;  /* 0x0000000b00007212 */ /* 0x080fe400078e3cff */
[----:B------:R-:W-:Y:S01]  /*11630*/  IMAD.MOV R5, RZ, RZ, -R5 ;  /* 0x000000ffff057224 */ /* 0x000fe200078e0a05 */
[----:B------:R-:W-:Y:S02]  /*11640*/  LOP3.LUT R8, R8, R11, RZ, 0x3c, !PT ;  /* 0x0000000b08087212 */ /* 0x000fe400078e3cff */
[----:B------:R-:W-:Y:S02]  /*11650*/  ISETP.GE.AND P2, PT, R0, RZ, PT ;  /* 0x000000ff0000720c */ /* 0x000fe40003f46270 */
        /* <DEDUP_REMOVED lines=19> */
[----:B------:R-:W-:Y:S02]  /*11790*/  ISETP.GE.AND P0, PT, R8, RZ, PT ;  /* 0x000000ff0800720c */ /* 0x000fe40003f06270 */
[----:B------:R-:W-:-:S02]  /*117a0*/  @!P1 IADD3 R7, R7, 0x1, RZ ;  /* 0x0000000107079810 */ /* 0x000fc40007ffe0ff */
[----:B------:R-:W-:Y:S02]  /*117b0*/  ISETP.NE.AND P1, PT, R11, RZ, PT ;  /* 0x000000ff0b00720c */ /* 0x000fe40003f25270 */
[----:B------:R-:W-:-:S03]  /*117c0*/  LOP3.LUT R5, RZ, R11, RZ, 0x33, !PT ;  /* 0x0000000bff057212 */ /* 0x000fc600078e33ff */
[----:B------:R-:W-:Y:S02]  /*117d0*/  @P5 IADD3 R9, R9, 0x1, RZ ;  /* 0x0000000109095810 */ /* 0x000fe40007ffe0ff */
[----:B------:R-:W-:-:S03]  /*117e0*/  @P4 IADD3 R7, R7, 0x1, RZ ;  /* 0x0000000107074810 */ /* 0x000fc60007ffe0ff */
[----:B------:R-:W-:Y:S02]  /*117f0*/  @!P2 IMAD.MOV R9, RZ, RZ, -R9 ;  /* 0x000000ffff09a224 */ /* 0x000fe400078e0a09 */
[----:B------:R-:W-:-:S03]  /*11800*/  IMAD.MOV.U32 R2, RZ, RZ, R7 ;  /* 0x000000ffff027224 */ /* 0x000fc600078e0007 */
[----:B------:R-:W-:Y:S01]  /*11810*/  SEL R7, R5, R9, !P1 ;  /* 0x0000000905077207 */ /* 0x000fe20004800000 */
[----:B------:R-:W-:Y:S01]  /*11820*/  @!P0 IMAD.MOV R2, RZ, RZ, -R2 ;  /* 0x000000ffff028224 */ /* 0x000fe200078e0a02 */
[----:B------:R-:W3:Y:S03]  /*11830*/  LD.E.64 R8, [R116.64+0x38] ;  /* 0x0000380474087980 */ /* 0x000ee6000c101b00 */
[----:B------:R-:W-:Y:S01]  /*11840*/  IMAD.WIDE R16, R7, 0x4, R202 ;  /* 0x0000000407107825 */ /* 0x000fe200078e02ca */
[----:B------:R-:W-:-:S04]  /*11850*/  SEL R2, R5, R2, !P1 ;  /* 0x0000000205027207 */ /* 0x000fc80004800000 */
[----:B------:R-:W4:Y:S01]  /*11860*/  LD.E R5, [R16.64] ;  /* 0x0000000410057980 */ /* 0x000f22000c101900 */
[----:B------:R-:W-:-:S05]  /*11870*/  IMAD.WIDE R14, R2, 0x4, R202 ;  /* 0x00000004020e7825 */ /* 0x000fca00078e02ca */
        /* <DEDUP_REMOVED lines=16> */
.L_x_1538:
[----:B------:R-:W2:Y:S02]  /*11980*/  LD.E R5, [R116.64+0x38] ;  /* 0x0000380474057980 */ /* 0x000ea4000c101900 */
[----:B--2---:R-:W-:-:S04]  /*11990*/  LEA R5, -R5, RZ, 0x7 ;  /* 0x000000ff05057211 */ /* 0x004fc800078e39ff */
[----:B------:R-:W-:Y:S02]  /*119a0*/  SHF.R.S32.HI R0, RZ, 0x1f, R5 ;  /* 0x0000001fff007819 */ /* 0x000fe40000011405 */
.L_x_1539:
[----:B------:R-:W-:Y:S05]  /*119b0*/  BSYNC B0 ;  /* 0x0000000000007941 */ /* 0x000fea0003800000 */
.L_x_1537:
        /* <DEDUP_REMOVED lines=24> */
[CCC-:B------:R-:W-:Y:S01]  /*11b40*/  @P5 LEA.HI.X R17, R5.reuse, R195.reuse, R2.reuse, 0x1, P0 ;  /* 0x000000c305115211 */ /* 0x1c0fe200000f0c02 */
[----:B------:R-:W-:Y:S01]  /*11b50*/  @!PT LDS RZ, [RZ] ;  /* 0x00000000fffff984 */ /* 0x000fe20000000800 */
[----:B------:R-:W-:Y:S01]  /*11b60*/  @!PT LDS RZ, [RZ] ;  /* 0x00000000fffff984 */ /* 0x000fe20000000800 */
[----:B------:R-:W-:Y:S01]  /*11b70*/  @!PT LDS RZ, [RZ] ;  /* 0x00000000fffff984 */ /* 0x000fe20000000800 */
[----:B------:R1:W-:Y:S01]  /*11b80*/  @P4 LDGSTS.E.BYPASS.LTC128B.128 [R204+0x5000], [R12.64+0x40] ;  /* 0x050000400ccc4fae */ /* 0x0003e2000b901d44 */
[----:B------:R-:W-:-:S02]  /*11b90*/  @P4 LEA.HI.X R15, R5, R195, R2, 0x1, P1 ;  /* 0x000000c3050f4211 */ /* 0x000fc400008f0c02 */
[C---:B------:R-:W-:Y:S01]  /*11ba0*/  @P2 LEA R4, P0, R5.reuse, R196, 0x1 ;  /* 0x000000c405042211 */ /* 0x040fe200078008ff */
        /* <DEDUP_REMOVED lines=10> */
[----:B------:R1:W-:Y:S03]  /*11c50*/  @!P2 STS.128 [R204+0x7000], RZ ;  /* 0x007000ffcc00a388 */ /* 0x0003e60000000c00 */
[CC--:B------:R-:W-:Y:S01]  /*11c60*/  @P5 LEA.HI.X R21, R0.reuse, R195.reuse, R2, 0x1, P0 ;  /* 0x000000c300155211 */ /* 0x0c0fe200000f0c02 */
[----:B------:R-:W-:Y:S01]  /*11c70*/  @!PT LDS RZ, [RZ] ;  /* 0x00000000fffff984 */ /* 0x000fe20000000800 */
[----:B------:R-:W-:Y:S01]  /*11c80*/  @!PT LDS RZ, [RZ] ;  /* 0x00000000fffff984 */ /* 0x000fe20000000800 */
[----:B------:R-:W-:Y:S01]  /*11c90*/  @!PT LDS RZ, [RZ] ;  /* 0x00000000fffff984 */ /* 0x000fe20000000800 */
[----:B------:R1:W-:Y:S01]  /*11ca0*/  @P5 LDGSTS.E.BYPASS.LTC128B.128 [R204+0x3800], [R10.64] ;  /* 0x038000000acc5fae */ /* 0x0003e2000b901d44 */
[C---:B------:R-:W-:Y:S01]  /*11cb0*/  @P2 LEA R22, P0, R0.reuse, R196, 0x1 ;  /* 0x000000c400162211 */ /* 0x040fe200078008ff */
[----:B------:R-:W-:Y:S01]  /*11cc0*/  IMAD.MOV.U32 R196, RZ, RZ, R12 ;  /* 0x000000ffffc47224 */ /* 0x000fe200078e000c */
[CCC-:B------:R-:W-:Y:S01]  /*11cd0*/  @P4 LEA.HI.X R19, R0.reuse, R195.reuse, R2.reuse, 0x1, P1 ;  /* 0x000000c300134211 */ /* 0x1c0fe200008f0c02 */
[----:B------:R1:W-:Y:S01]  /*11ce0*/  @!P5 STS.128 [R204+0x3800], RZ ;  /* 0x003800ffcc00d388 */ /* 0x0003e20000000c00 */
[----:B------:R-:W-:Y:S01]  /*11cf0*/  @P2 LEA.HI.X R23, R0, R195, R2, 0x1, P0 ;  /* 0x000000c300172211 */ /* 0x000fe200000f0c02 */
[----:B------:R-:W-:-:S02]  /*11d00*/  IMAD.MOV.U32 R195, RZ, RZ, R13 ;  /* 0x000000ffffc37224 */ /* 0x000fc400078e000d */
        /* <DEDUP_REMOVED lines=41> */
.L_x_1536:
[----:B------:R-:W-:Y:S05]  /*11fa0*/  BSYNC B1 ;  /* 0x0000000000017941 */ /* 0x000fea0003800000 */
.L_x_1535:
[----:B------:R-:W2:Y:S01]  /*11fb0*/  LD.E R57, [R116.64+0xdc] ;  /* 0x0000dc0474397980 */ /* 0x000ea2000c101900 */
[----:B------:R-:W-:-:S02]  /*11fc0*/  FMNMX.FTZ R0, R70, R71, !PT ;  /* 0x0000004746007209 */ /* 0x000fc40007810000 */
[----:B------:R-:W-:Y:S02]  /*11fd0*/  SHF.L.U32 R186, R3, 0x1, RZ ;  /* 0x0000000103ba7819 */ /* 0x000fe400000006ff */
[----:B-1----:R-:W-:Y:S02]  /*11fe0*/  FMNMX.FTZ R5, R55, R0, !PT ;  /* 0x0000000037057209 */ /* 0x002fe40007810000 */
[----:B------:R-:W-:Y:S01]  /*11ff0*/  LEA R184, R52, R186, 0x1 ;  /* 0x000000ba34b87211 */ /* 0x000fe200078e08ff */
        /* <DEDUP_REMOVED lines=65> */
[----:B------:R-:W-:-:S03]  /*12410*/  FMNMX.FTZ R5, R60, R5, !PT ;  /* 0x000000053c057209 */ /* 0x000fc60007810000 */
[----:B------:R-:W1:Y:S01]  /*12420*/  SHFL.BFLY PT, R7, R2, 0x2, 0x1f ;  /* 0x0c401f0002077f89 */ /* 0x000e6200000e0000 */
        /* <DEDUP_REMOVED lines=9> */
[----:B---3--:R-:W-:Y:S02]  /*124c0*/  FMNMX.FTZ R2, R5, R2, !PT ;  /* 0x0000000205027209 */ /* 0x008fe40007810000 */
[----:B------:R-:W-:Y:S01]  /*124d0*/  LDSM.16.MT88.4 R4, [R184+0xd000] ;  /* 0x00d00000b804783b */ /* 0x000fe20000004200 */
[----:B--2---:R-:W-:-:S05]  /*124e0*/  FMUL.FTZ R56, R57, R0 ;  /* 0x0000000039387220 */ /* 0x004fca0000410000 */
[----:B------:R-:W-:Y:S02]  /*124f0*/  FSEL R56, R56, RZ, P0 ;  /* 0x000000ff38387208 */ /* 0x000fe40000000000 */
[----:B------:R-:W-:-:S03]  /*12500*/  FSETP.NEU.FTZ.AND P0, PT, R2, -INF , PT ;  /* 0xff8000000200780b */ /* 0x000fc60003f1d000 */
[-CC-:B------:R-:W-:Y:S02]  /*12510*/  FFMA.FTZ R45, R55, R57.reuse, -R56.reuse ;  /* 0x00000039372d7223 */ /* 0x180fe40000010838 */
[----:B------:R-:W-:Y:S02]  /*12520*/  FMUL.FTZ R55, R57, R2 ;  /* 0x0000000239377220 */ /* 0x000fe40000410000 */
[-CC-:B------:R-:W-:Y:S02]  /*12530*/  FFMA.FTZ R44, R72, R57.reuse, -R56.reuse ;  /* 0x00000039482c7223 */ /* 0x180fe40000010838 */
[----:B------:R-:W1:Y:S01]  /*12540*/  LDSM.16.MT88.4 R72, [R184+0x9000] ;  /* 0x00900000b848783b */ /* 0x000e620000004200 */
[----:B------:R-:W-:Y:S01]  /*12550*/  FSEL R55, R55, RZ, P0 ;  /* 0x000000ff37377208 */ /* 0x000fe20000000000 */
[-CC-:B------:R-:W-:Y:S01]  /*12560*/  FFMA.FTZ R50, R70, R57.reuse, -R56.reuse ;  /* 0x0000003946327223 */ /* 0x180fe20000010838 */
[----:B------:R-:W-:Y:S01]  /*12570*/  MUFU.EX2 R45, R45 ;  /* 0x0000002d002d7308 */ /* 0x000fe20000000800 */
[----:B------:R-:W-:-:S02]  /*12580*/  FFMA.FTZ R49, R71, R57, -R56 ;  /* 0x0000003947317223 */ /* 0x000fc40000010838 */
[-CC-:B------:R-:W-:Y:S02]  /*12590*/  FFMA.FTZ R48, R82, R57.reuse, -R55.reuse ;  /* 0x0000003952307223 */ /* 0x180fe40000010837 */
[-CC-:B------:R-:W-:Y:S02]  /*125a0*/  FFMA.FTZ R43, R80, R57.reuse, -R55.reuse ;  /* 0x00000039502b7223 */ /* 0x180fe40000010837 */
[----:B------:R-:W2:Y:S01]  /*125b0*/  LDSM.16.MT88.4 R80, [R186+0xb000] ;  /* 0x00b00000ba50783b */ /* 0x000ea20000004200 */
[-CC-:B------:R-:W-:Y:S01]  /*125c0*/  FFMA.FTZ R47, R68, R57.reuse, -R55.reuse ;  /* 0x00000039442f7223 */ /* 0x180fe20000010837 */
[----:B------:R-:W-:Y:S01]  /*125d0*/  MUFU.EX2 R50, R50 ;  /* 0x0000003200327308 */ /* 0x000fe20000000800 */
[-C--:B------:R-:W-:Y:S02]  /*125e0*/  FFMA.FTZ R46, R90, R57.reuse, -R55 ;  /* 0x000000395a2e7223 */ /* 0x080fe40000010837 */
[-CC-:B------:R-:W-:Y:S02]  /*125f0*/  FFMA.FTZ R42, R77, R57.reuse, -R56.reuse ;  /* 0x000000394d2a7223 */ /* 0x180fe40000010838 */
[----:B------:R-:W-:-:S02]  /*12600*/  FFMA.FTZ R37, R79, R57, -R56 ;  /* 0x000000394f257223 */ /* 0x000fc40000010838 */
[-CC-:B------:R-:W-:Y:S01]  /*12610*/  FFMA.FTZ R38, R69, R57.reuse, -R56.reuse ;  /* 0x0000003945267223 */ /* 0x180fe20000010838 */
[----:B------:R-:W3:Y:S01]  /*12620*/  MUFU.EX2 R49, R49 ;  /* 0x0000003100317308 */ /* 0x000ee20000000800 */
[-CC-:B------:R-:W-:Y:S02]  /*12630*/  FFMA.FTZ R41, R78, R57.reuse, -R55.reuse ;  /* 0x000000394e297223 */ /* 0x180fe40000010837 */
[-CC-:B------:R-:W-:Y:S02]  /*12640*/  FFMA.FTZ R40, R76, R57.reuse, -R55.reuse ;  /* 0x000000394c287223 */ /* 0x180fe40000010837 */
[-CC-:B------:R-:W-:Y:S02]  /*12650*/  FFMA.FTZ R39, R86, R57.reuse, -R55.reuse ;  /* 0x0000003956277223 */ /* 0x180fe40000010837 */
[-C--:B------:R-:W-:Y:S01]  /*12660*/  FFMA.FTZ R36, R88, R57.reuse, -R55 ;  /* 0x0000003958247223 */ /* 0x080fe20000010837 */
[----:B------:R-:W4:Y:S01]  /*12670*/  MUFU.EX2 R44, R44 ;  /* 0x0000002c002c7308 */ /* 0x000f220000000800 */
[----:B------:R-:W-:-:S02]  /*12680*/  FFMA.FTZ R33, R84, R57, -R56 ;  /* 0x0000003954217223 */ /* 0x000fc40000010838 */
[-CC-:B------:R-:W-:Y:S02]  /*12690*/  FFMA.FTZ R34, R145, R57.reuse, -R56.reuse ;  /* 0x0000003991227223 */ /* 0x180fe40000010838 */
[-CC-:B------:R-:W-:Y:S02]  /*126a0*/  FFMA.FTZ R29, R147, R57.reuse, -R56.reuse ;  /* 0x00000039931d7223 */ /* 0x180fe40000010838 */
[-C--:B------:R-:W-:Y:S01]  /*126b0*/  FFMA.FTZ R30, R151, R57.reuse, -R56 ;  /* 0x00000039971e7223 */ /* 0x080fe20000010838 */
[----:B------:R-:W-:Y:S01]  /*126c0*/  MUFU.EX2 R47, R47 ;  /* 0x0000002f002f7308 */ /* 0x000fe20000000800 */
[----:B---3--:R-:W-:Y:S01]  /*126d0*/  F2FP.BF16.PACK_AB R97, R49, R50 ;  /* 0x000000323161723e */ /* 0x008fe200000010ff */
[-CC-:B------:R-:W-:Y:S02]  /*126e0*/  FFMA.FTZ R35, R168, R57.reuse, -R55.reuse ;  /* 0x00000039a8237223 */ /* 0x180fe40000010837 */
[-CC-:B------:R-:W-:Y:S02]  /*126f0*/  FFMA.FTZ R32, R166, R57.reuse, -R55.reuse ;  /* 0x00000039a6207223 */ /* 0x180fe40000010837 */
[----:B------:R-:W-:-:S02]  /*12700*/  FFMA.FTZ R31, R164, R57, -R55 ;  /* 0x00000039a41f7223 */ /* 0x000fc40000010837 */
[----:B------:R-:W3:Y:S01]  /*12710*/  MUFU.EX2 R46, R46 ;  /* 0x0000002e002e7308 */ /* 0x000ee20000000800 */
[----:B----4-:R-:W-:Y:S01]  /*12720*/  F2FP.BF16.PACK_AB R99, R44, R45 ;  /* 0x0000002d2c63723e */ /* 0x010fe200000010ff */
[-C--:B------:R-:W-:Y:S02]  /*12730*/  FFMA.FTZ R28, R162, R57.reuse, -R55 ;  /* 0x00000039a21c7223 */ /* 0x080fe40000010837 */
[-CC-:B------:R-:W-:Y:S02]  /*12740*/  FFMA.FTZ R3, R137, R57.reuse, -R56.reuse ;  /* 0x0000003989037223 */ /* 0x180fe40000010838 */
[-CC-:B------:R-:W-:Y:S02]  /*12750*/  FFMA.FTZ R52, R63, R57.reuse, -R56.reuse ;  /* 0x000000393f347223 */ /* 0x180fe40000010838 */
[----:B------:R-:W-:Y:S01]  /*12760*/  MUFU.EX2 R48, R48 ;  /* 0x0000003000307308 */ /* 0x000fe20000000800 */
[-CC-:B------:R-:W-:Y:S02]  /*12770*/  FFMA.FTZ R63, R64, R57.reuse, -R56.reuse ;  /* 0x00000039403f7223 */ /* 0x180fe40000010838 */
[----:B------:R-:W-:-:S02]  /*12780*/  FFMA.FTZ R64, R67, R57, -R56 ;  /* 0x0000003943407223 */ /* 0x000fc40000010838 */
[-CC-:B------:R-:W-:Y:S02]  /*12790*/  FFMA.FTZ R66, R66, R57.reuse, -R55.reuse ;  /* 0x0000003942427223 */ /* 0x180fe40000010837 */
[--C-:B------:R-:W-:Y:S01]  /*127a0*/  FFMA.FTZ R67, R160, R57, -R55.reuse ;  /* 0x00000039a0437223 */ /* 0x100fe20000010837 */
[----:B------:R-:W4:Y:S01]  /*127b0*/  MUFU.EX2 R43, R43 ;  /* 0x0000002b002b7308 */ /* 0x000f220000000800 */
[----:B---3--:R-:W-:Y:S01]  /*127c0*/  F2FP.BF16.PACK_AB R96, R46, R47 ;  /* 0x0000002f2e60723e */ /* 0x008fe200000010ff */
[-CC-:B------:R-:W-:Y:S02]  /*127d0*/  FFMA.FTZ R120, R158, R57.reuse, -R55.reuse ;  /* 0x000000399e787223 */ /* 0x180fe40000010837 */
[-C--:B------:R-:W-:Y:S02]  /*127e0*/  FFMA.FTZ R121, R156, R57.reuse, -R55 ;  /* 0x000000399c797223 */ /* 0x080fe40000010837 */
[-CC-:B------:R-:W-:Y:S02]  /*127f0*/  FFMA.FTZ R123, R135, R57.reuse, -R56.reuse ;  /* 0x00000039877b7223 */ /* 0x180fe40000010838 */
[----:B------:R-:W-:Y:S01]  /*12800*/  MUFU.EX2 R42, R42 ;  /* 0x0000002a002a7308 */ /* 0x000fe20000000800 */
[----:B------:R-:W-:-:S02]  /*12810*/  FFMA.FTZ R131, R131, R57, -R56 ;  /* 0x0000003983837223 */ /* 0x000fc40000010838 */
[-CC-:B------:R-:W-:Y:S02]  /*12820*/  FFMA.FTZ R132, R132, R57.reuse, -R56.reuse ;  /* 0x0000003984847223 */ /* 0x180fe40000010838 */
[-CC-:B------:R-:W-:Y:S02]  /*12830*/  FFMA.FTZ R133, R133, R57.reuse, -R56.reuse ;  /* 0x0000003985857223 */ /* 0x180fe40000010838 */
[-CC-:B------:R-:W-:Y:S01]  /*12840*/  FFMA.FTZ R134, R134, R57.reuse, -R55.reuse ;  /* 0x0000003986867223 */ /* 0x180fe20000010837 */
[----:B----4-:R-:W-:Y:S01]  /*12850*/  F2FP.BF16.PACK_AB R98, R43, R48 ;  /* 0x000000302b62723e */ /* 0x010fe200000010ff */
[----:B------:R-:W-:Y:S01]  /*12860*/  MUFU.EX2 R37, R37 ;  /* 0x0000002500257308 */ /* 0x000fe20000000800 */
[-CC-:B------:R-:W-:Y:S02]  /*12870*/  FFMA.FTZ R135, R154, R57.reuse, -R55.reuse ;  /* 0x000000399a877223 */ /* 0x180fe40000010837 */
[-CC-:B------:R-:W-:Y:S02]  /*12880*/  FFMA.FTZ R136, R136, R57.reuse, -R55.reuse ;  /* 0x0000003988887223 */ /* 0x180fe40000010837 */
[-C--:B------:R-:W-:Y:S01]  /*12890*/  FFMA.FTZ R137, R152, R57.reuse, -R55 ;  /* 0x0000003998897223 */ /* 0x080fe20000010837 */
[----:B-1----:R-:W-:Y:S01]  /*128a0*/  HMMA.16816.F32.BF16 R68, R96, R72, RZ ;  /* 0x000000486044723c */ /* 0x002fe200000418ff */
        /* <DEDUP_REMOVED lines=8> */
[-CC-:B------:R-:W-:Y:S02]  /*12930*/  FFMA.FTZ R146, R146, R57.reuse, -R55.reuse ;  /* 0x0000003992927223 */ /* 0x180fe40000010837 */
[-CC-:B------:R-:W-:Y:S02]  /*12940*/  FFMA.FTZ R144, R144, R57.reuse, -R55.reuse ;  /* 0x0000003990907223 */ /* 0x180fe40000010837 */
[-C--:B------:R-:W-:Y:S01]  /*12950*/  FFMA.FTZ R145, R140, R57.reuse, -R55 ;  /* 0x000000398c917223 */ /* 0x080fe20000010837 */
[----:B--2---:R-:W-:Y:S01]  /*12960*/  HMMA.16816.F32.BF16 R76, R96, R80, RZ ;  /* 0x00000050604c723c */ /* 0x004fe200000418ff */
[-CC-:B------:R-:W-:Y:S01]  /*12970*/  FFMA.FTZ R138, R138, R57.reuse, -R56.reuse ;  /* 0x000000398a8a7223 */ /* 0x180fe20000010838 */
[----:B------:R-:W1:Y:S01]  /*12980*/  MUFU.EX2 R40, R40 ;  /* 0x0000002800287308 */ /* 0x000e620000000800 */
        /* <DEDUP_REMOVED lines=9> */
[----:B------:R-:W-:Y:S01]  /*12a20*/  HMMA.16816.F32.BF16 R112, R96, R108, RZ ;  /* 0x0000006c6070723c */ /* 0x000fe200000418ff */
[----:B------:R-:W-:Y:S01]  /*12a30*/  FFMA.FTZ R122, R122, R57, -R56 ;  /* 0x000000397a7a7223 */ /* 0x000fe20000010838 */
[----:B------:R-:W2:Y:S01]  /*12a40*/  MUFU.EX2 R36, R36 ;  /* 0x0000002400247308 */ /* 0x000ea20000000800 */
[----:B------:R-:W-:-:S02]  /*12a50*/  FADD.FTZ R50, R50, R49 ;  /* 0x0000003132327221 */ /* 0x000fc40000010000 */
[----:B------:R-:W-:Y:S02]  /*12a60*/  FADD.FTZ R47, R47, R46 ;  /* 0x0000002e2f2f7221 */ /* 0x000fe40000010000 */
[-C--:B------:R-:W-:Y:S01]  /*12a70*/  FFMA.FTZ R210, R54, R57.reuse, -R55 ;  /* 0x0000003936d27223 */ /* 0x080fe20000010837 */
[----:B------:R-:W-:Y:S01]  /*12a80*/  HMMA.16816.F32.BF16 R84, R96, R104, RZ ;  /* 0x000000686054723c */ /* 0x000fe200000418ff */
[----:B------:R-:W-:Y:S01]  /*12a90*/  FADD.FTZ R48, R48, R47 ;  /* 0x0000002f30307221 */ /* 0x000fe20000010000 */
[----:B------:R-:W3:Y:S01]  /*12aa0*/  MUFU.EX2 R33, R33 ;  /* 0x0000002100217308 */ /* 0x000ee20000000800 */
[----:B------:R-:W-:Y:S02]  /*12ab0*/  FFMA.FTZ R209, R51, R57, -R56 ;  /* 0x0000003933d17223 */ /* 0x000fe40000010838 */
[----:B------:R-:W-:-:S03]  /*12ac0*/  FADD.FTZ R48, R43, R48 ;  /* 0x000000302b307221 */ /* 0x000fc60000010000 */
[C---:B------:R-:W-:Y:S02]  /*12ad0*/  HMMA.16816.F32.BF16 R88, R96.reuse, R92, RZ ;  /* 0x0000005c6058723c */ /* 0x040fe400000418ff */
[----:B------:R-:W-:Y:S06]  /*12ae0*/  MUFU.EX2 R34, R34 ;  /* 0x0000002200227308 */ /* 0x000fec0000000800 */
[C---:B------:R-:W-:Y:S02]  /*12af0*/  HMMA.16816.F32.BF16 R108, R96.reuse, R110, RZ ;  /* 0x0000006e606c723c */ /* 0x040fe400000418ff */
[----:B------:R-:W-:Y:S06]  /*12b00*/  MUFU.EX2 R29, R29 ;  /* 0x0000001d001d7308 */ /* 0x000fec0000000800 */
[C---:B------:R-:W-:Y:S02]  /*12b10*/  HMMA.16816.F32.BF16 R104, R96.reuse, R106, RZ ;  /* 0x0000006a6068723c */ /* 0x040fe400000418ff */
[----:B------:R-:W-:Y:S06]  /*12b20*/  MUFU.EX2 R30, R30 ;  /* 0x0000001e001e7308 */ /* 0x000fec0000000800 */
[C---:B------:R-:W-:Y:S02]  /*12b30*/  HMMA.16816.F32.BF16 R92, R96.reuse, R94, RZ ;  /* 0x0000005e605c723c */ /* 0x040fe400000418ff */
[----:B------:R-:W-:Y:S06]  /*12b40*/  MUFU.EX2 R35, R35 ;  /* 0x0000002300237308 */ /* 0x000fec0000000800 */
[C---:B------:R-:W-:Y:S02]  /*12b50*/  HMMA.16816.F32.BF16 R100, R96.reuse, R4, RZ ;  /* 0x000000046064723c */ /* 0x040fe400000418ff */
[----:B------:R-:W4:Y:S05]  /*12b60*/  MUFU.EX2 R32, R32 ;  /* 0x0000002000207308 */ /* 0x000f2a0000000800 */
[----:B-1----:R-:W-:Y:S01]  /*12b70*/  F2FP.BF16.PACK_AB R4, R40, R41 ;  /* 0x000000292804723e */ /* 0x002fe200000010ff */
[----:B------:R-:W-:Y:S01]  /*12b80*/  HMMA.16816.F32.BF16 R96, R96, R6, RZ ;  /* 0x000000066060723c */ /* 0x000fe200000418ff */
[----:B------:R-:W-:Y:S01]  /*12b90*/  F2FP.BF16.PACK_AB R5, R37, R42 ;  /* 0x0000002a2505723e */ /* 0x000fe200000010ff */
[----:B------:R-:W-:Y:S01]  /*12ba0*/  MUFU.EX2 R31, R31 ;  /* 0x0000001f001f7308 */ /* 0x000fe20000000800 */
[----:B------:R-:W-:-:S04]  /*12bb0*/  FADD.FTZ R41, R41, R48 ;  /* 0x0000003029297221 */ /* 0x000fc80000010000 */
[----:B--2---:R-:W-:Y:S01]  /*12bc0*/  F2FP.BF16.PACK_AB R6, R36, R39 ;  /* 0x000000272406723e */ /* 0x004fe200000010ff */
[----:B------:R-:W-:Y:S01]  /*12bd0*/  FADD.FTZ R40, R40, R41 ;  /* 0x0000002928287221 */ /* 0x000fe20000010000 */
[----:B---3--:R-:W-:Y:S01]  /*12be0*/  F2FP.BF16.PACK_AB R7, R33, R38 ;  /* 0x000000262107723e */ /* 0x008fe200000010ff */
[----:B------:R-:W1:Y:S02]  /*12bf0*/  MUFU.EX2 R28, R28 ;  /* 0x0000001c001c7308 */ /* 0x000e640000000800 */
[----:B------:R-:W-:-:S04]  /*12c00*/  FADD.FTZ R39, R39, R40 ;  /* 0x0000002827277221 */ /* 0x000fc80000010000 */
[C---:B------:R-:W-:Y:S01]  /*12c10*/  HMMA.16816.F32.BF16 R68, R4.reuse, R12, R68 ;  /* 0x0000000c0444723c */ /* 0x040fe20000041844 */
[----:B------:R-:W-:Y:S01]  /*12c20*/  FADD.FTZ R36, R36, R39 ;  /* 0x0000002724247221 */ /* 0x000fe20000010000 */
[----:B------:R-:W2:Y:S06]  /*12c30*/  MUFU.EX2 R3, R3 ;  /* 0x0000000300037308 */ /* 0x000eac0000000800 */
[C---:B------:R-:W-:Y:S01]  /*12c40*/  HMMA.16816.F32.BF16 R72, R4.reuse, R14, R72 ;  /* 0x0000000e0448723c */ /* 0x040fe20000041848 */
[----:B------:R-:W3:Y:S01]  /*12c50*/  LDSM.16.MT88.4 R12, [R186+0xd400] ;  /* 0x00d40000ba0c783b */ /* 0x000ee20000004200 */
[----:B------:R-:W-:Y:S06]  /*12c60*/  MUFU.EX2 R52, R52 ;  /* 0x0000003400347308 */ /* 0x000fec0000000800 */
[C---:B------:R-:W-:Y:S02]  /*12c70*/  HMMA.16816.F32.BF16 R76, R4.reuse, R8, R76 ;  /* 0x00000008044c723c */ /* 0x040fe4000004184c */
[----:B------:R-:W-:Y:S06]  /*12c80*/  MUFU.EX2 R63, R63 ;  /* 0x0000003f003f7308 */ /* 0x000fec0000000800 */
[C---:B------:R-:W-:Y:S01]  /*12c90*/  HMMA.16816.F32.BF16 R80, R4.reuse, R10, R80 ;  /* 0x0000000a0450723c */ /* 0x040fe20000041850 */
[----:B------:R-:W5:Y:S01]  /*12ca0*/  LDSM.16.MT88.4 R8, [R184+0x9800] ;  /* 0x00980000b808783b */ /* 0x000f620000004200 */
[----:B------:R-:W-:Y:S06]  /*12cb0*/  MUFU.EX2 R64, R64 ;  /* 0x0000004000407308 */ /* 0x000fec0000000800 */
[C---:B------:R-:W-:Y:S02]  /*12cc0*/  HMMA.16816.F32.BF16 R112, R4.reuse, R16, R112 ;  /* 0x000000100470723c */ /* 0x040fe40000041870 */
[----:B------:R-:W-:Y:S06]  /*12cd0*/  MUFU.EX2 R66, R66 ;  /* 0x0000004200427308 */ /* 0x000fec0000000800 */
[C---:B------:R-:W-:Y:S01]  /*12ce0*/  HMMA.16816.F32.BF16 R108, R4.reuse, R18, R108 ;  /* 0x00000012046c723c */ /* 0x040fe2000004186c */
[----:B------:R-:W-:Y:S01]  /*12cf0*/  LDSM.16.MT88.4 R16, [R186+0x9800] ;  /* 0x00980000ba10783b */ /* 0x000fe20000004200 */
[----:B------:R-:W1:Y:S06]  /*12d00*/  MUFU.EX2 R67, R67 ;  /* 0x0000004300437308 */ /* 0x000e6c0000000800 */
[C---:B------:R-:W-:Y:S02]  /*12d10*/  HMMA.16816.F32.BF16 R84, R4.reuse, R24, R84 ;  /* 0x000000180454723c */ /* 0x040fe40000041854 */
[----:B------:R-:W-:Y:S06]  /*12d20*/  MUFU.EX2 R120, R120 ;  /* 0x0000007800787308 */ /* 0x000fec0000000800 */
[C---:B------:R-:W-:Y:S01]  /*12d30*/  HMMA.16816.F32.BF16 R104, R4.reuse, R26, R104 ;  /* 0x0000001a0468723c */ /* 0x040fe20000041868 */
[----:B------:R-:W-:Y:S01]  /*12d40*/  LDSM.16.MT88.4 R24, [R184+0xb800] ;  /* 0x00b80000b818783b */ /* 0x000fe20000004200 */
[----:B------:R-:W1:Y:S06]  /*12d50*/  MUFU.EX2 R121, R121 ;  /* 0x0000007900797308 */ /* 0x000e6c0000000800 */
[C---:B---3--:R-:W-:Y:S02]  /*12d60*/  HMMA.16816.F32.BF16 R88, R4.reuse, R12, R88 ;  /* 0x0000000c0458723c */ /* 0x048fe40000041858 */
[----:B------:R-:W3:Y:S06]  /*12d70*/  MUFU.EX2 R123, R123 ;  /* 0x0000007b007b7308 */ /* 0x000eec0000000800 */
[C---:B------:R-:W-:Y:S01]  /*12d80*/  HMMA.16816.F32.BF16 R92, R4.reuse, R14, R92 ;  /* 0x0000000e045c723c */ /* 0x040fe2000004185c */
[----:B------:R-:W3:Y:S01]  /*12d90*/  LDSM.16.MT88.4 R12, [R186+0xb800] ;  /* 0x00b80000ba0c783b */ /* 0x000ee20000004200 */
[----:B------:R-:W-:Y:S06]  /*12da0*/  MUFU.EX2 R131, R131 ;  /* 0x0000008300837308 */ /* 0x000fec0000000800 */
[C---:B------:R-:W-:Y:S02]  /*12db0*/  HMMA.16816.F32.BF16 R100, R4.reuse, R20, R100 ;  /* 0x000000140464723c */ /* 0x040fe40000041864 */
[----:B------:R-:W-:Y:S06]  /*12dc0*/  MUFU.EX2 R132, R132 ;  /* 0x0000008400847308 */ /* 0x000fec0000000800 */
[----:B------:R-:W-:Y:S01]  /*12dd0*/  HMMA.16816.F32.BF16 R96, R4, R22, R96 ;  /* 0x000000160460723c */ /* 0x000fe20000041860 */
[----:B------:R-:W-:Y:S01]  /*12de0*/  LDSM.16.MT88.4 R20, [R184+0xd800] ;  /* 0x00d80000b814783b */ /* 0x000fe20000004200 */
[----:B------:R-:W-:Y:S05]  /*12df0*/  MUFU.EX2 R133, R133 ;  /* 0x0000008500857308 */ /* 0x000fea0000000800 */
[----:B----4-:R-:W-:Y:S01]  /*12e00*/  F2FP.BF16.PACK_AB R4, R32, R35 ;  /* 0x000000232004723e */ /* 0x010fe200000010ff */
[----:B------:R-:W-:Y:S01]  /*12e10*/  FADD.FTZ R35, R35, R36 ;  /* 0x0000002423237221 */ /* 0x000fe20000010000 */
[----:B------:R-:W-:Y:S01]  /*12e20*/  F2FP.BF16.PACK_AB R5, R29, R34 ;  /* 0x000000221d05723e */ /* 0x000fe200000010ff */
[----:B------:R-:W-:Y:S01]  /*12e30*/  MUFU.EX2 R134, R134 ;  /* 0x0000008600867308 */ /* 0x000fe20000000800 */
[----:B-1----:R-:W-:Y:S01]  /*12e40*/  F2FP.BF16.PACK_AB R6, R28, R31 ;  /* 0x0000001f1c06723e */ /* 0x002fe200000010ff */
[----:B------:R-:W-:Y:S01]  /*12e50*/  FADD.FTZ R32, R32, R35 ;  /* 0x0000002320207221 */ /* 0x000fe20000010000 */
[----:B--2---:R-:W-:-:S03]  /*12e60*/  F2FP.BF16.PACK_AB R7, R3, R30 ;  /* 0x0000001e0307723e */ /* 0x004fc600000010ff */
[----:B------:R-:W-:Y:S02]  /*12e70*/  FADD.FTZ R31, R31, R32 ;  /* 0x000000201f1f7221 */ /* 0x000fe40000010000 */
[----:B------:R-:W1:Y:S02]  /*12e80*/  MUFU.EX2 R135, R135 ;  /* 0x0000008700877308 */ /* 0x000e640000000800 */
[----:B-----5:R-:W-:Y:S01]  /*12e90*/  HMMA.16816.F32.BF16 R68, R4, R8, R68 ;  /* 0x000000080444723c */ /* 0x020fe20000041844 */
[----:B------:R-:W-:-:S05]  /*12ea0*/  FADD.FTZ R31, R28, R31 ;  /* 0x0000001f1c1f7221 */ /* 0x000fca0000010000 */
[----:B------:R-:W-:Y:S02]  /*12eb0*/  MUFU.EX2 R136, R136 ;  /* 0x0000008800887308 */ /* 0x000fe40000000800 */
[C---:B------:R-:W-:Y:S01]  /*12ec0*/  HMMA.16816.F32.BF16 R72, R4.reuse, R10, R72 ;  /* 0x0000000a0448723c */ /* 0x040fe20000041848 */
[----:B------:R-:W2:Y:S05]  /*12ed0*/  LDSM.16.MT88.4 R8, [R186+0xd800] ;  /* 0x00d80000ba08783b */ /* 0x000eaa0000004200 */
[----:B------:R-:W4:Y:S02]  /*12ee0*/  MUFU.EX2 R137, R137 ;  /* 0x0000008900897308 */ /* 0x000f240000000800 */
[C---:B---3--:R-:W-:Y:S06]  /*12ef0*/  HMMA.16816.F32.BF16 R76, R4.reuse, R12, R76 ;  /* 0x0000000c044c723c */ /* 0x048fec000004184c */
[----:B------:R-:W3:Y:S02]  /*12f00*/  MUFU.EX2 R142, R142 ;  /* 0x0000008e008e7308 */ /* 0x000ee40000000800 */
[C---:B------:R-:W-:Y:S01]  /*12f10*/  HMMA.16816.F32.BF16 R80, R4.reuse, R14, R80 ;  /* 0x0000000e0450723c */ /* 0x040fe20000041850 */
[----:B------:R-:W5:Y:S05]  /*12f20*/  LDSM.16.MT88.4 R12, [R184+0x9c00] ;  /* 0x009c0000b80c783b */ /* 0x000f6a0000004200 */
[----:B------:R-:W-:Y:S02]  /*12f30*/  MUFU.EX2 R143, R143 ;  /* 0x0000008f008f7308 */ /* 0x000fe40000000800 */
[C---:B------:R-:W-:Y:S06]  /*12f40*/  HMMA.16816.F32.BF16 R112, R4.reuse, R16, R112 ;  /* 0x000000100470723c */ /* 0x040fec0000041870 */
[----:B------:R-:W-:Y:S02]  /*12f50*/  MUFU.EX2 R152, R152 ;  /* 0x0000009800987308 */ /* 0x000fe40000000800 */
[C---:B------:R-:W-:Y:S01]  /*12f60*/  HMMA.16816.F32.BF16 R108, R4.reuse, R18, R108 ;  /* 0x00000012046c723c */ /* 0x040fe2000004186c */
[----:B------:R-:W-:Y:S05]  /*12f70*/  LDSM.16.MT88.4 R16, [R186+0x9c00] ;  /* 0x009c0000ba10783b */ /* 0x000fea0000004200 */
[----:B------:R-:W-:Y:S02]  /*12f80*/  MUFU.EX2 R139, R139 ;  /* 0x0000008b008b7308 */ /* 0x000fe40000000800 */
[C---:B------:R-:W-:Y:S06]  /*12f90*/  HMMA.16816.F32.BF16 R84, R4.reuse, R24, R84 ;  /* 0x000000180454723c */ /* 0x040fec0000041854 */
[----:B------:R-:W-:Y:S02]  /*12fa0*/  MUFU.EX2 R141, R141 ;  /* 0x0000008d008d7308 */ /* 0x000fe40000000800 */
[C---:B--2---:R-:W-:Y:S06]  /*12fb0*/  HMMA.16816.F32.BF16 R88, R4.reuse, R8, R88 ;  /* 0x000000080458723c */ /* 0x044fec0000041858 */
[----:B------:R-:W2:Y:S02]  /*12fc0*/  MUFU.EX2 R146, R146 ;  /* 0x0000009200927308 */ /* 0x000ea40000000800 */
[C---:B------:R-:W-:Y:S01]  /*12fd0*/  HMMA.16816.F32.BF16 R92, R4.reuse, R10, R92 ;  /* 0x0000000a045c723c */ /* 0x040fe2000004185c */
[----:B------:R-:W1:Y:S05]  /*12fe0*/  LDSM.16.MT88.4 R8, [R186+0xbc00] ;  /* 0x00bc0000ba08783b */ /* 0x000e6a0000004200 */
[----:B------:R-:W-:Y:S02]  /*12ff0*/  MUFU.EX2 R144, R144 ;  /* 0x0000009000907308 */ /* 0x000fe40000000800 */
[C---:B------:R-:W-:Y:S01]  /*13000*/  HMMA.16816.F32.BF16 R104, R4.reuse, R26, R104 ;  /* 0x0000001a0468723c */ /* 0x040fe20000041868 */
[----:B------:R-:W1:Y:S05]  /*13010*/  LDSM.16.MT88.4 R24, [R184+0xbc00] ;  /* 0x00bc0000b818783b */ /* 0x000e6a0000004200 */
[----:B------:R-:W1:Y:S02]  /*13020*/  MUFU.EX2 R145, R145 ;  /* 0x0000009100917308 */ /* 0x000e640000000800 */
[C---:B------:R-:W-:Y:S06]  /*13030*/  HMMA.16816.F32.BF16 R100, R4.reuse, R20, R100 ;  /* 0x000000140464723c */ /* 0x040fec0000041864 */
[----:B------:R-:W1:Y:S02]  /*13040*/  MUFU.EX2 R138, R138 ;  /* 0x0000008a008a7308 */ /* 0x000e640000000800 */
[----:B------:R-:W-:Y:S01]  /*13050*/  HMMA.16816.F32.BF16 R96, R4, R22, R96 ;  /* 0x000000160460723c */ /* 0x000fe20000041860 */
[----:B------:R-:W-:Y:S05]  /*13060*/  LDSM.16.MT88.4 R20, [R184+0xdc00] ;  /* 0x00dc0000b814783b */ /* 0x000fea0000004200 */
[----:B------:R-:W-:Y:S01]  /*13070*/  MUFU.EX2 R129, R129 ;  /* 0x0000008100817308 */ /* 0x000fe20000000800 */
[----:B------:R-:W-:Y:S01]  /*13080*/  F2FP.BF16.PACK_AB R4, R67, R66 ;  /* 0x000000424304723e */ /* 0x000fe200000010ff */
[----:B------:R-:W-:Y:S01]  /*13090*/  FADD.FTZ R66, R66, R31 ;  /* 0x0000001f42427221 */ /* 0x000fe20000010000 */
[----:B------:R-:W-:-:S02]  /*130a0*/  F2FP.BF16.PACK_AB R5, R63, R52 ;  /* 0x000000343f05723e */ /* 0x000fc400000010ff */
[----:B------:R-:W-:Y:S01]  /*130b0*/  F2FP.BF16.PACK_AB R6, R121, R120 ;  /* 0x000000787906723e */ /* 0x000fe200000010ff */
[----:B------:R-:W-:Y:S01]  /*130c0*/  FADD.FTZ R67, R67, R66 ;  /* 0x0000004243437221 */ /* 0x000fe20000010000 */
[----:B------:R-:W-:Y:S01]  /*130d0*/  F2FP.BF16.PACK_AB R7, R123, R64 ;  /* 0x000000407b07723e */ /* 0x000fe200000010ff */
[----:B------:R-:W-:Y:S02]  /*130e0*/  MUFU.EX2 R140, R140 ;  /* 0x0000008c008c7308 */ /* 0x000fe40000000800 */
[----:B------:R-:W-:-:S04]  /*130f0*/  FADD.FTZ R120, R120, R67 ;  /* 0x0000004378787221 */ /* 0x000fc80000010000 */
[C---:B-----5:R-:W-:Y:S01]  /*13100*/  HMMA.16816.F32.BF16 R68, R4.reuse, R12, R68 ;  /* 0x0000000c0444723c */ /* 0x060fe20000041844 */
[----:B------:R-:W-:Y:S01]  /*13110*/  FADD.FTZ R121, R121, R120 ;  /* 0x0000007879797221 */ /* 0x000fe20000010000 */
[----:B------:R-:W-:Y:S06]  /*13120*/  MUFU.EX2 R125, R125 ;  /* 0x0000007d007d7308 */ /* 0x000fec0000000800 */
[C---:B------:R-:W-:Y:S01]  /*13130*/  HMMA.16816.F32.BF16 R72, R4.reuse, R14, R72 ;  /* 0x0000000e0448723c */ /* 0x040fe20000041848 */
[----:B------:R-:W5:Y:S01]  /*13140*/  LDSM.16.MT88.4 R12, [R186+0xdc00] ;  /* 0x00dc0000ba0c783b */ /* 0x000f620000004200 */
[----:B------:R-:W-:Y:S06]  /*13150*/  MUFU.EX2 R127, R127 ;  /* 0x0000007f007f7308 */ /* 0x000fec0000000800 */
[C---:B-1----:R-:W-:Y:S02]  /*13160*/  HMMA.16816.F32.BF16 R76, R4.reuse, R8, R76 ;  /* 0x00000008044c723c */ /* 0x042fe4000004184c */
[----:B------:R-:W1:Y:S06]  /*13170*/  MUFU.EX2 R128, R128 ;  /* 0x0000008000807308 */ /* 0x000e6c0000000800 */
[C---:B------:R-:W-:Y:S01]  /*13180*/  HMMA.16816.F32.BF16 R80, R4.reuse, R10, R80 ;  /* 0x0000000a0450723c */ /* 0x040fe20000041850 */
[----:B------:R-:W1:Y:S01]  /*13190*/  LDSM.16.MT88.4 R8, [R184+0xa000] ;  /* 0x00a00000b808783b */ /* 0x000e620000004200 */
[----:B------:R-:W-:Y:S06]  /*131a0*/  MUFU.EX2 R126, R126 ;  /* 0x0000007e007e7308 */ /* 0x000fec0000000800 */
[C---:B------:R-:W-:Y:S02]  /*131b0*/  HMMA.16816.F32.BF16 R112, R4.reuse, R16, R112 ;  /* 0x000000100470723c */ /* 0x040fe40000041870 */
[----:B------:R-:W1:Y:S06]  /*131c0*/  MUFU.EX2 R147, R147 ;  /* 0x0000009300937308 */ /* 0x000e6c0000000800 */
[C---:B------:R-:W-:Y:S01]  /*131d0*/  HMMA.16816.F32.BF16 R108, R4.reuse, R18, R108 ;  /* 0x00000012046c723c */ /* 0x040fe2000004186c */
[----:B------:R-:W1:Y:S01]  /*131e0*/  LDSM.16.MT88.4 R16, [R186+0xa000] ;  /* 0x00a00000ba10783b */ /* 0x000e620000004200 */
[----:B------:R-:W1:Y:S06]  /*131f0*/  MUFU.EX2 R122, R122 ;  /* 0x0000007a007a7308 */ /* 0x000e6c0000000800 */
[C---:B------:R-:W-:Y:S02]  /*13200*/  HMMA.16816.F32.BF16 R84, R4.reuse, R24, R84 ;  /* 0x000000180454723c */ /* 0x040fe40000041854 */
[----:B------:R-:W-:Y:S06]  /*13210*/  MUFU.EX2 R210, R210 ;  /* 0x000000d200d27308 */ /* 0x000fec0000000800 */
[C---:B------:R-:W-:Y:S01]  /*13220*/  HMMA.16816.F32.BF16 R104, R4.reuse, R26, R104 ;  /* 0x0000001a0468723c */ /* 0x040fe20000041868 */
[----:B------:R-:W-:Y:S01]  /*13230*/  LDSM.16.MT88.4 R24, [R184+0xc000] ;  /* 0x00c00000b818783b */ /* 0x000fe20000004200 */
[----:B------:R-:W-:Y:S06]  /*13240*/  MUFU.EX2 R209, R209 ;  /* 0x000000d100d17308 */ /* 0x000fec0000000800 */
[C---:B-----5:R-:W-:Y:S08]  /*13250*/  HMMA.16816.F32.BF16 R88, R4.reuse, R12, R88 ;  /* 0x0000000c0458723c */ /* 0x060ff00000041858 */
[C---:B------:R-:W-:Y:S01]  /*13260*/  HMMA.16816.F32.BF16 R92, R4.reuse, R14, R92 ;  /* 0x0000000e045c723c */ /* 0x040fe2000004185c */
[----:B------:R-:W5:Y:S07]  /*13270*/  LDSM.16.MT88.4 R12, [R186+0xc000] ;  /* 0x00c00000ba0c783b */ /* 0x000f6e0000004200 */
[C---:B------:R-:W-:Y:S08]  /*13280*/  HMMA.16816.F32.BF16 R100, R4.reuse, R20, R100 ;  /* 0x000000140464723c */ /* 0x040ff00000041864 */
[----:B------:R-:W-:Y:S01]  /*13290*/  HMMA.16816.F32.BF16 R96, R4, R22, R96 ;  /* 0x000000160460723c */ /* 0x000fe20000041860 */
[----:B------:R-:W-:Y:S06]  /*132a0*/  LDSM.16.MT88.4 R20, [R184+0xe000] ;  /* 0x00e00000b814783b */ /* 0x000fec0000004200 */
[----:B------:R-:W-:Y:S01]  /*132b0*/  F2FP.BF16.PACK_AB R4, R135, R134 ;  /* 0x000000868704723e */ /* 0x000fe200000010ff */
[----:B------:R-:W-:Y:S01]  /*132c0*/  FADD.FTZ R134, R134, R121 ;  /* 0x0000007986867221 */ /* 0x000fe20000010000 */
[----:B------:R-:W-:-:S02]  /*132d0*/  F2FP.BF16.PACK_AB R5, R132, R131 ;  /* 0x000000838405723e */ /* 0x000fc400000010ff */
[----:B----4-:R-:W-:Y:S01]  /*132e0*/  F2FP.BF16.PACK_AB R6, R137, R136 ;  /* 0x000000888906723e */ /* 0x010fe200000010ff */
[----:B------:R-:W-:Y:S01]  /*132f0*/  FADD.FTZ R135, R135, R134 ;  /* 0x0000008687877221 */ /* 0x000fe20000010000 */
[----:B---3--:R-:W-:-:S03]  /*13300*/  F2FP.BF16.PACK_AB R7, R142, R133 ;  /* 0x000000858e07723e */ /* 0x008fc600000010ff */
[----:B------:R-:W-:-:S04]  /*13310*/  FADD.FTZ R136, R136, R135 ;  /* 0x0000008788887221 */ /* 0x000fc80000010000 */
[----:B-1----:R-:W-:Y:S01]  /*13320*/  HMMA.16816.F32.BF16 R68, R4, R8, R68 ;  /* 0x000000080444723c */ /* 0x002fe20000041844 */
[----:B------:R-:W-:-:S07]  /*13330*/  FADD.FTZ R136, R137, R136 ;  /* 0x0000008889887221 */ /* 0x000fce0000010000 */
[C---:B------:R-:W-:Y:S01]  /*13340*/  HMMA.16816.F32.BF16 R72, R4.reuse, R10, R72 ;  /* 0x0000000a0448723c */ /* 0x040fe20000041848 */
[----:B------:R-:W1:Y:S07]  /*13350*/  LDSM.16.MT88.4 R8, [R186+0xe000] ;  /* 0x00e00000ba08783b */ /* 0x000e6e0000004200 */
[C---:B------:R-:W-:Y:S08]  /*13360*/  HMMA.16816.F32.BF16 R112, R4.reuse, R16, R112 ;  /* 0x000000100470723c */ /* 0x040ff00000041870 */
[C---:B------:R-:W-:Y:S01]  /*13370*/  HMMA.16816.F32.BF16 R108, R4.reuse, R18, R108 ;  /* 0x00000012046c723c */ /* 0x040fe2000004186c */
[----:B------:R-:W3:Y:S07]  /*13380*/  LDSM.16.MT88.4 R16, [R186+0xa400] ;  /* 0x00a40000ba10783b */ /* 0x000eee0000004200 */
[C---:B-----5:R-:W-:Y:S08]  /*13390*/  HMMA.16816.F32.BF16 R76, R4.reuse, R12, R76 ;  /* 0x0000000c044c723c */ /* 0x060ff0000004184c */
[C---:B------:R-:W-:Y:S01]  /*133a0*/  HMMA.16816.F32.BF16 R80, R4.reuse, R14, R80 ;  /* 0x0000000e0450723c */ /* 0x040fe20000041850 */
[----:B------:R-:W4:Y:S07]  /*133b0*/  LDSM.16.MT88.4 R12, [R184+0xa400] ;  /* 0x00a40000b80c783b */ /* 0x000f2e0000004200 */
[C---:B------:R-:W-:Y:S08]  /*133c0*/  HMMA.16816.F32.BF16 R84, R4.reuse, R24, R84 ;  /* 0x000000180454723c */ /* 0x040ff00000041854 */
[C---:B-1----:R-:W-:Y:S08]  /*133d0*/  HMMA.16816.F32.BF16 R88, R4.reuse, R8, R88 ;  /* 0x000000080458723c */ /* 0x042ff00000041858 */
[C---:B------:R-:W-:Y:S01]  /*133e0*/  HMMA.16816.F32.BF16 R92, R4.reuse, R10, R92 ;  /* 0x0000000a045c723c */ /* 0x040fe2000004185c */
[----:B------:R-:W1:Y:S07]  /*133f0*/  LDSM.16.MT88.4 R8, [R186+0xc400] ;  /* 0x00c40000ba08783b */ /* 0x000e6e0000004200 */
[C---:B------:R-:W-:Y:S01]  /*13400*/  HMMA.16816.F32.BF16 R104, R4.reuse, R26, R104 ;  /* 0x0000001a0468723c */ /* 0x040fe20000041868 */
[----:B------:R-:W-:Y:S07]  /*13410*/  LDSM.16.MT88.4 R24, [R186+0xe400] ;  /* 0x00e40000ba18783b */ /* 0x000fee0000004200 */
[C---:B------:R-:W-:Y:S08]  /*13420*/  HMMA.16816.F32.BF16 R100, R4.reuse, R20, R100 ;  /* 0x000000140464723c */ /* 0x040ff00000041864 */
[----:B------:R-:W-:Y:S01]  /*13430*/  HMMA.16816.F32.BF16 R96, R4, R22, R96 ;  /* 0x000000160460723c */ /* 0x000fe20000041860 */
[----:B------:R-:W5:Y:S06]  /*13440*/  LDSM.16.MT88.4 R20, [R184+0xc400] ;  /* 0x00c40000b814783b */ /* 0x000f6c0000004200 */
[----:B--2---:R-:W-:Y:S01]  /*13450*/  F2FP.BF16.PACK_AB R4, R146, R141 ;  /* 0x0000008d9204723e */ /* 0x004fe200000010ff */
[----:B------:R-:W-:Y:S01]  /*13460*/  FADD.FTZ R141, R141, R136 ;  /* 0x000000888d8d7221 */ /* 0x000fe20000010000 */
[----:B------:R-:W-:-:S02]  /*13470*/  F2FP.BF16.PACK_AB R5, R152, R143 ;  /* 0x0000008f9805723e */ /* 0x000fc400000010ff */
[----:B------:R-:W-:Y:S01]  /*13480*/  F2FP.BF16.PACK_AB R6, R145, R144 ;  /* 0x000000909106723e */ /* 0x000fe200000010ff */
[----:B------:R-:W-:Y:S01]  /*13490*/  FADD.FTZ R141, R146, R141 ;  /* 0x0000008d928d7221 */ /* 0x000fe20000010000 */
[----:B------:R-:W-:-:S03]  /*134a0*/  F2FP.BF16.PACK_AB R7, R138, R139 ;  /* 0x0000008b8a07723e */ /* 0x000fc600000010ff */
[----:B------:R-:W-:-:S04]  /*134b0*/  FADD.FTZ R144, R144, R141 ;  /* 0x0000008d90907221 */ /* 0x000fc80000010000 */
[----:B---3--:R-:W-:Y:S01]  /*134c0*/  HMMA.16816.F32.BF16 R112, R4, R16, R112 ;  /* 0x000000100470723c */ /* 0x008fe20000041870 */
[----:B------:R-:W-:-:S07]  /*134d0*/  FADD.FTZ R144, R145, R144 ;  /* 0x0000009091907221 */ /* 0x000fce0000010000 */
[C---:B------:R-:W-:Y:S01]  /*134e0*/  HMMA.16816.F32.BF16 R108, R4.reuse, R18, R108 ;  /* 0x00000012046c723c */ /* 0x040fe2000004186c */
[----:B------:R-:W2:Y:S07]  /*134f0*/  LDSM.16.MT88.4 R16, [R184+0xe400] ;  /* 0x00e40000b810783b */ /* 0x000eae0000004200 */
[C---:B----4-:R-:W-:Y:S08]  /*13500*/  HMMA.16816.F32.BF16 R68, R4.reuse, R12, R68 ;  /* 0x0000000c0444723c */ /* 0x050ff00000041844 */
[C---:B------:R-:W-:Y:S01]  /*13510*/  HMMA.16816.F32.BF16 R72, R4.reuse, R14, R72 ;  /* 0x0000000e0448723c */ /* 0x040fe20000041848 */
[----:B------:R-:W3:Y:S07]  /*13520*/  LDSM.16.MT88.4 R12, [R186+0xa800] ;  /* 0x00a80000ba0c783b */ /* 0x000eee0000004200 */
[C---:B-1----:R-:W-:Y:S08]  /*13530*/  HMMA.16816.F32.BF16 R76, R4.reuse, R8, R76 ;  /* 0x00000008044c723c */ /* 0x042ff0000004184c */
[C---:B------:R-:W-:Y:S01]  /*13540*/  HMMA.16816.F32.BF16 R80, R4.reuse, R10, R80 ;  /* 0x0000000a0450723c */ /* 0x040fe20000041850 */
[----:B------:R-:W1:Y:S07]  /*13550*/  LDSM.16.MT88.4 R8, [R184+0xa800] ;  /* 0x00a80000b808783b */ /* 0x000e6e0000004200 */
[C---:B-----5:R-:W-:Y:S08]  /*13560*/  HMMA.16816.F32.BF16 R84, R4.reuse, R20, R84 ;  /* 0x000000140454723c */ /* 0x060ff00000041854 */
[C---:B------:R-:W-:Y:S01]  /*13570*/  HMMA.16816.F32.BF16 R104, R4.reuse, R22, R104 ;  /* 0x000000160468723c */ /* 0x040fe20000041868 */
[----:B------:R-:W-:Y:S07]  /*13580*/  LDSM.16.MT88.4 R20, [R186+0xc800] ;  /* 0x00c80000ba14783b */ /* 0x000fee0000004200 */
[C---:B------:R-:W-:Y:S07]  /*13590*/  HMMA.16816.F32.BF16 R88, R4.reuse, R24, R88 ;  /* 0x000000180458723c */ /* 0x040fee0000041858 */
[-CC-:B------:R-:W-:Y:S01]  /*135a0*/  FFMA.FTZ R24, R65, R57.reuse, -R56.reuse ;  /* 0x0000003941187223 */ /* 0x180fe20000010838 */
[----:B------:R-:W-:Y:S01]  /*135b0*/  HMMA.16816.F32.BF16 R92, R4, R26, R92 ;  /* 0x0000001a045c723c */ /* 0x000fe2000004185c */
[----:B------:R-:W-:-:S04]  /*135c0*/  FFMA.FTZ R25, R61, R57, -R56 ;  /* 0x000000393d197223 */ /* 0x000fc80000010838 */
[----:B------:R-:W-:Y:S02]  /*135d0*/  MUFU.EX2 R24, R24 ;  /* 0x0000001800187308 */ /* 0x000fe40000000800 */
[----:B------:R-:W-:Y:S01]  /*135e0*/  FADD.FTZ R27, R45, R50 ;  /* 0x000000322d1b7221 */ /* 0x000fe20000010000 */
[C---:B--2---:R-:W-:Y:S03]  /*135f0*/  HMMA.16816.F32.BF16 R100, R4.reuse, R16, R100 ;  /* 0x000000100464723c */ /* 0x044fe60000041864 */
[----:B------:R-:W-:Y:S02]  /*13600*/  FADD.FTZ R27, R44, R27 ;  /* 0x0000001b2c1b7221 */ /* 0x000fe40000010000 */
[----:B------:R-:W2:Y:S02]  /*13610*/  MUFU.EX2 R25, R25 ;  /* 0x0000001900197308 */ /* 0x000ea40000000800 */
[----:B------:R-:W-:Y:S01]  /*13620*/  FADD.FTZ R42, R42, R27 ;  /* 0x0000001b2a2a7221 */ /* 0x000fe20000010000 */
[----:B------:R-:W-:Y:S01]  /*13630*/  HMMA.16816.F32.BF16 R96, R4, R18, R96 ;  /* 0x000000120460723c */ /* 0x000fe20000041860 */
[----:B------:R-:W4:Y:S02]  /*13640*/  LDSM.16.MT88.4 R16, [R184+0xc800] ;  /* 0x00c80000b810783b */ /* 0x000f240000004200 */
[----:B------:R-:W-:-:S04]  /*13650*/  FADD.FTZ R37, R37, R42 ;  /* 0x0000002a25257221 */ /* 0x000fc80000010000 */
[----:B------:R-:W-:Y:S01]  /*13660*/  F2FP.BF16.PACK_AB R4, R128, R127 ;  /* 0x0000007f8004723e */ /* 0x000fe200000010ff */
[----:B------:R-:W-:Y:S01]  /*13670*/  FADD.FTZ R38, R38, R37 ;  /* 0x0000002526267221 */ /* 0x000fe20000010000 */
[----:B------:R-:W-:Y:S01]  /*13680*/  F2FP.BF16.PACK_AB R5, R140, R129 ;  /* 0x000000818c05723e */ /* 0x000fe200000010ff */
[----:B------:R-:W-:Y:S01]  /*13690*/  FADD.FTZ R127, R127, R144 ;  /* 0x000000907f7f7221 */ /* 0x000fe20000010000 */
[----:B------:R-:W-:Y:S01]  /*136a0*/  F2FP.BF16.PACK_AB R6, R147, R126 ;  /* 0x0000007e9306723e */ /* 0x000fe200000010ff */
[----:B------:R-:W-:Y:S01]  /*136b0*/  FADD.FTZ R33, R33, R38 ;  /* 0x0000002621217221 */ /* 0x000fe20000010000 */
[----:B------:R-:W-:Y:S01]  /*136c0*/  F2FP.BF16.PACK_AB R7, R122, R125 ;  /* 0x0000007d7a07723e */ /* 0x000fe200000010ff */
[----:B------:R-:W-:Y:S02]  /*136d0*/  FADD.FTZ R127, R128, R127 ;  /* 0x0000007f807f7221 */ /* 0x000fe40000010000 */
[----:B------:R-:W-:Y:S02]  /*136e0*/  FADD.FTZ R34, R34, R33 ;  /* 0x0000002122227221 */ /* 0x000fe40000010000 */
[----:B------:R-:W-:-:S02]  /*136f0*/  FADD.FTZ R126, R126, R127 ;  /* 0x0000007f7e7e7221 */ /* 0x000fc40000010000 */
[----:B---3--:R-:W-:Y:S01]  /*13700*/  HMMA.16816.F32.BF16 R112, R4, R12, R112 ;  /* 0x0000000c0470723c */ /* 0x008fe20000041870 */
[----:B------:R-:W-:Y:S02]  /*13710*/  FADD.FTZ R29, R29, R34 ;  /* 0x000000221d1d7221 */ /* 0x000fe40000010000 */
[----:B------:R-:W-:Y:S02]  /*13720*/  FADD.FTZ R126, R147, R126 ;  /* 0x0000007e937e7221 */ /* 0x000fe40000010000 */
[----:B------:R-:W-:-:S03]  /*13730*/  FADD.FTZ R30, R30, R29 ;  /* 0x0000001d1e1e7221 */ /* 0x000fc60000010000 */
[----:B------:R-:W-:Y:S01]  /*13740*/  HMMA.16816.F32.BF16 R108, R4, R14, R108 ;  /* 0x0000000e046c723c */ /* 0x000fe2000004186c */
[----:B------:R-:W3:Y:S01]  /*13750*/  LDSM.16.MT88.4 R12, [R186+0xe800] ;  /* 0x00e80000ba0c783b */ /* 0x000ee20000004200 */
        /* <DEDUP_REMOVED lines=9> */
[----:B----4-:R-:W-:Y:S02]  /*137f0*/  HMMA.16816.F32.BF16 R84, R4, R16, R84 ;  /* 0x000000100454723c */ /* 0x010fe40000041854 */
[----:B------:R-:W-:-:S04]  /*13800*/  FADD.FTZ R132, R132, R131 ;  /* 0x0000008384847221 */ /* 0x000fc80000010000 */
[----:B------:R-:W-:Y:S02]  /*13810*/  FADD.FTZ R133, R133, R132 ;  /* 0x0000008485857221 */ /* 0x000fe40000010000 */
[----:B------:R-:W-:Y:S01]  /*13820*/  HMMA.16816.F32.BF16 R104, R4, R18, R104 ;  /* 0x000000120468723c */ /* 0x000fe20000041868 */
[----:B------:R-:W4:Y:S01]  /*13830*/  LDSM.16.MT88.4 R16, [R186+0xac00] ;  /* 0x00ac0000ba10783b */ /* 0x000f220000004200 */
[----:B------:R-:W-:-:S04]  /*13840*/  FADD.FTZ R142, R142, R133 ;  /* 0x000000858e8e7221 */ /* 0x000fc80000010000 */
[----:B------:R-:W-:Y:S02]  /*13850*/  FADD.FTZ R143, R143, R142 ;  /* 0x0000008e8f8f7221 */ /* 0x000fe40000010000 */
[----:B------:R-:W-:Y:S02]  /*13860*/  HMMA.16816.F32.BF16 R76, R4, R20, R76 ;  /* 0x00000014044c723c */ /* 0x000fe4000004184c */
[----:B------:R-:W-:-:S04]  /*13870*/  FADD.FTZ R152, R152, R143 ;  /* 0x0000008f98987221 */ /* 0x000fc80000010000 */
[----:B------:R-:W-:Y:S02]  /*13880*/  FADD.FTZ R139, R139, R152 ;  /* 0x000000988b8b7221 */ /* 0x000fe40000010000 */
[C---:B---3--:R-:W-:Y:S01]  /*13890*/  HMMA.16816.F32.BF16 R88, R4.reuse, R12, R88 ;  /* 0x0000000c0458723c */ /* 0x048fe20000041858 */
[-C--:B------:R-:W-:Y:S02]  /*138a0*/  FFMA.FTZ R20, R59, R57.reuse, -R56 ;  /* 0x000000393b147223 */ /* 0x080fe40000010838 */
[----:B------:R-:W-:Y:S02]  /*138b0*/  FFMA.FTZ R21, R62, R57, -R55 ;  /* 0x000000393e157223 */ /* 0x000fe40000010837 */
[----:B------:R-:W-:Y:S02]  /*138c0*/  FADD.FTZ R138, R138, R139 ;  /* 0x0000008b8a8a7221 */ /* 0x000fe40000010000 */
[----:B------:R-:W3:Y:S01]  /*138d0*/  MUFU.EX2 R20, R20 ;  /* 0x0000001400147308 */ /* 0x000ee20000000800 */
[----:B------:R-:W-:Y:S01]  /*138e0*/  HMMA.16816.F32.BF16 R92, R4, R14, R92 ;  /* 0x0000000e045c723c */ /* 0x000fe2000004185c */
[----:B------:R-:W5:Y:S01]  /*138f0*/  LDSM.16.MT88.4 R12, [R184+0xac00] ;  /* 0x00ac0000b80c783b */ /* 0x000f620000004200 */
[----:B------:R-:W-:-:S04]  /*13900*/  FADD.FTZ R129, R129, R138 ;  /* 0x0000008a81817221 */ /* 0x000fc80000010000 */
[----:B------:R-:W-:Y:S01]  /*13910*/  FADD.FTZ R140, R140, R129 ;  /* 0x000000818c8c7221 */ /* 0x000fe20000010000 */
[----:B------:R-:W-:Y:S01]  /*13920*/  MUFU.EX2 R21, R21 ;  /* 0x0000001500157308 */ /* 0x000fe20000000800 */
[----:B-1----:R-:W-:Y:S02]  /*13930*/  HMMA.16816.F32.BF16 R100, R4, R8, R100 ;  /* 0x000000080464723c */ /* 0x002fe40000041864 */
[----:B------:R-:W-:-:S04]  /*13940*/  FADD.FTZ R125, R125, R140 ;  /* 0x0000008c7d7d7221 */ /* 0x000fc80000010000 */
[----:B------:R-:W-:Y:S02]  /*13950*/  FADD.FTZ R125, R122, R125 ;  /* 0x0000007d7a7d7221 */ /* 0x000fe40000010000 */
[C---:B------:R-:W-:Y:S01]  /*13960*/  HMMA.16816.F32.BF16 R96, R4.reuse, R10, R96 ;  /* 0x0000000a0460723c */ /* 0x040fe20000041860 */
[----:B------:R-:W1:Y:S07]  /*13970*/  LDSM.16.MT88.4 R8, [R186+0xcc00] ;  /* 0x00cc0000ba08783b */ /* 0x000e6e0000004200 */
[----:B------:R-:W-:Y:S07]  /*13980*/  HMMA.16816.F32.BF16 R80, R4, R22, R80 ;  /* 0x000000160450723c */ /* 0x000fee0000041850 */
[-CC-:B------:R-:W-:Y:S01]  /*13990*/  FFMA.FTZ R22, R60, R57.reuse, -R55.reuse ;  /* 0x000000393c167223 */ /* 0x180fe20000010837 */
[----:B--2---:R-:W-:Y:S01]  /*139a0*/  F2FP.BF16.PACK_AB R5, R25, R24 ;  /* 0x000000181905723e */ /* 0x004fe200000010ff */
[----:B------:R-:W-:Y:S01]  /*139b0*/  FFMA.FTZ R23, R58, R57, -R55 ;  /* 0x000000393a177223 */ /* 0x000fe20000010837 */
[----:B---3--:R-:W-:Y:S01]  /*139c0*/  F2FP.BF16.PACK_AB R7, R209, R20 ;  /* 0x00000014d107723e */ /* 0x008fe200000010ff */
[----:B------:R-:W-:-:S02]  /*139d0*/  FADD.FTZ R24, R24, R125 ;  /* 0x0000007d18187221 */ /* 0x000fc40000010000 */
[----:B------:R-:W2:Y:S02]  /*139e0*/  MUFU.EX2 R22, R22 ;  /* 0x0000001600167308 */ /* 0x000ea40000000800 */
[----:B------:R-:W-:-:S04]  /*139f0*/  FADD.FTZ R25, R25, R24 ;  /* 0x0000001819197221 */ /* 0x000fc80000010000 */
[----:B------:R-:W-:Y:S02]  /*13a00*/  FADD.FTZ R20, R20, R25 ;  /* 0x0000001914147221 */ /* 0x000fe40000010000 */
[----:B------:R-:W3:Y:S02]  /*13a10*/  MUFU.EX2 R23, R23 ;  /* 0x0000001700177308 */ /* 0x000ee40000000800 */
[----:B------:R-:W-:Y:S01]  /*13a20*/  FADD.FTZ R209, R209, R20 ;  /* 0x00000014d1d17221 */ /* 0x000fe20000010000 */
[----:B--2---:R-:W-:Y:S01]  /*13a30*/  F2FP.BF16.PACK_AB R4, R22, R21 ;  /* 0x000000151604723e */ /* 0x004fe200000010ff */
[----:B------:R-:W-:-:S04]  /*13a40*/  FADD.FTZ R21, R21, R126 ;  /* 0x0000007e15157221 */ /* 0x000fc80000010000 */
[----:B------:R-:W-:Y:S01]  /*13a50*/  FADD.FTZ R22, R22, R21 ;  /* 0x0000001516167221 */ /* 0x000fe20000010000 */
[----:B---3--:R-:W-:-:S03]  /*13a60*/  F2FP.BF16.PACK_AB R6, R210, R23 ;  /* 0x00000017d206723e */ /* 0x008fc600000010ff */
[----:B------:R-:W-:-:S04]  /*13a70*/  FADD.FTZ R23, R23, R22 ;  /* 0x0000001617177221 */ /* 0x000fc80000010000 */
[----:B------:R-:W-:Y:S01]  /*13a80*/  FADD.FTZ R210, R210, R23 ;  /* 0x00000017d2d27221 */ /* 0x000fe20000010000 */
[C---:B----4-:R-:W-:Y:S08]  /*13a90*/  HMMA.16816.F32.BF16 R112, R4.reuse, R16, R112 ;  /* 0x000000100470723c */ /* 0x050ff00000041870 */
[C---:B------:R-:W-:Y:S01]  /*13aa0*/  HMMA.16816.F32.BF16 R108, R4.reuse, R18, R108 ;  /* 0x00000012046c723c */ /* 0x040fe2000004186c */
[----:B------:R-:W2:Y:S07]  /*13ab0*/  LDSM.16.MT88.4 R16, [R184+0xcc00] ;  /* 0x00cc0000b810783b */ /* 0x000eae0000004200 */
[C---:B-----5:R-:W-:Y:S08]  /*13ac0*/  HMMA.16816.F32.BF16 R68, R4.reuse, R12, R68 ;  /* 0x0000000c0444723c */ /* 0x060ff00000041844 */
[C---:B------:R-:W-:Y:S01]  /*13ad0*/  HMMA.16816.F32.BF16 R72, R4.reuse, R14, R72 ;  /* 0x0000000e0448723c */ /* 0x040fe20000041848 */
[----:B------:R-:W3:Y:S07]  /*13ae0*/  LDSM.16.MT88.4 R12, [R186+0xec00] ;  /* 0x00ec0000ba0c783b */ /* 0x000eee0000004200 */
[C---:B-1----:R-:W-:Y:S08]  /*13af0*/  HMMA.16816.F32.BF16 R76, R4.reuse, R8, R76 ;  /* 0x00000008044c723c */ /* 0x042ff0000004184c */
[C---:B------:R-:W-:Y:S01]  /*13b00*/  HMMA.16816.F32.BF16 R80, R4.reuse, R10, R80 ;  /* 0x0000000a0450723c */ /* 0x040fe20000041850 */
[----:B------:R-:W1:Y:S07]  /*13b10*/  LDSM.16.MT88.4 R8, [R184+0xec00] ;  /* 0x00ec0000b808783b */ /* 0x000e6e0000004200 */
[C---:B--2---:R-:W-:Y:S08]  /*13b20*/  HMMA.16816.F32.BF16 R84, R4.reuse, R16, R84 ;  /* 0x000000100454723c */ /* 0x044ff00000041854 */
[C---:B------:R-:W-:Y:S08]  /*13b30*/  HMMA.16816.F32.BF16 R104, R4.reuse, R18, R104 ;  /* 0x000000120468723c */ /* 0x040ff00000041868 */
[C---:B---3--:R-:W-:Y:S08]  /*13b40*/  HMMA.16816.F32.BF16 R88, R4.reuse, R12, R88 ;  /* 0x0000000c0458723c */ /* 0x048ff00000041858 */
[C---:B------:R-:W-:Y:S08]  /*13b50*/  HMMA.16816.F32.BF16 R92, R4.reuse, R14, R92 ;  /* 0x0000000e045c723c */ /* 0x040ff0000004185c */
[C---:B-1----:R-:W-:Y:S08]  /*13b60*/  HMMA.16816.F32.BF16 R100, R4.reuse, R8, R100 ;  /* 0x000000080464723c */ /* 0x042ff00000041864 */
[----:B------:R-:W-:Y:S01]  /*13b70*/  HMMA.16816.F32.BF16 R96, R4, R10, R96 ;  /* 0x0000000a0460723c */ /* 0x000fe20000041860 */
[----:B------:R-:W-:Y:S07]  /*13b80*/  @!UPT UIADD3 URZ, URZ, URZ, URZ ;  /* 0x0000003f3f3ff290 */ /* 0x000fee000fffe03f */
[----:B------:R-:W-:Y:S11]  /*13b90*/  @!P6 BRA `(.L_x_1540) ;  /* 0x000048f00000e947 */ /* 0x000ff60003800000 */
[----:B------:R-:W-:-:S04]  /*13ba0*/  DEPBAR.LE SB0, 0x0 ;  /* 0x000080000000791a */ /* 0x000fc80000000000 */
[----:B------:R-:W-:Y:S01]  /*13bb0*/  WARPSYNC 0xffffffff ;  /* 0xffffffff00007948 */ /* 0x000fe20003800000 */
[----:B------:R-:W-:Y:S01]  /*13bc0*/  BSSY B0, `(.L_x_1541) ;  /* 0x0000048000007945 */ /* 0x000fe20003800000 */
[----:B------:R-:W-:Y:S01]  /*13bd0*/  IADD3 R205, R53, -0x2, RZ ;  /* 0xfffffffe35cd7810 */ /* 0x000fe20007ffe0ff */
[----:B------:R-:W-:Y:S06]  /*13be0*/  BAR.SYNC.DEFER_BLOCKING 0x0 ;  /* 0x0000000000007b1d */ /* 0x000fec0000010000 */
[----:B------:R-:W-:Y:S05]  /*13bf0*/  @!P3 BRA `(.L_x_1542) ;  /* 0x000003f00000b947 */ /* 0x000fea0003800000 */
[----:B------:R-:W-:Y:S02]  /*13c00*/  IMAD.U32 R116, RZ, RZ, UR7 ;  /* 0x00000007ff747e24 */ /* 0x000fe4000f8e00ff */
[----:B------:R-:W-:-:S05]  /*13c10*/  IMAD.U32 R117, RZ, RZ, UR8 ;  /* 0x00000008ff757e24 */ /* 0x000fca000f8e00ff */
[----:B------:R-:W2:Y:S01]  /*13c20*/  LD.E R10, [R116.64+0x170] ;  /* 0x00017004740a7980 */ /* 0x000ea2000c101900 */
[----:B------:R-:W-:-:S04]  /*13c30*/  SHF.L.U32 R3, R205, 0x7, RZ ;  /* 0x00000007cd037819 */ /* 0x000fc800000006ff */
[C---:B------:R-:W-:Y:S02]  /*13c40*/  IADD3 R11, R3.reuse, 0x80, RZ ;  /* 0x00000080030b7810 */ /* 0x040fe40007ffe0ff */
[----:B------:R-:W-:Y:S02]  /*13c50*/  IABS R4, R3 ;  /* 0x0000000300047213 */ /* 0x000fe40000000000 */
[-C--:B--2---:R-:W-:Y:S02]  /*13c60*/  IABS R7, R10.reuse ;  /* 0x0000000a00077213 */ /* 0x084fe40000000000 */
[-C--:B------:R-:W-:Y:S02]  /*13c70*/  IABS R5, R10.reuse ;  /* 0x0000000a00057213 */ /* 0x080fe40000000000 */
[----:B------:R-:W1:Y:S01]  /*13c80*/  I2F.RP R12, R7 ;  /* 0x00000007000c7306 */ /* 0x000e620000209400 */
[----:B------:R-:W-:Y:S02]  /*13c90*/  LOP3.LUT R3, R3, R10, RZ, 0x3c, !PT ;  /* 0x0000000a03037212 */ /* 0x000fe400078e3cff */
[----:B------:R-:W-:-:S02]  /*13ca0*/  IMAD.MOV R5, RZ, RZ, -R5 ;  /* 0x000000ffff057224 */ /* 0x000fc400078e0a05 */
[----:B------:R-:W-:Y:S02]  /*13cb0*/  ISETP.GE.AND P0, PT, R3, RZ, PT ;  /* 0x000000ff0300720c */ /* 0x000fe40003f06270 */
[----:B------:R-:W-:Y:S01]  /*13cc0*/  LOP3.LUT R3, RZ, R10, RZ, 0x33, !PT ;  /* 0x0000000aff037212 */ /* 0x000fe200078e33ff */
        /* <DEDUP_REMOVED lines=50> */
.L_x_1542:
[----:B------:R-:W-:Y:S01]  /*13ff0*/  IMAD.U32 R116, RZ, RZ, UR7 ;  /* 0x00000007ff747e24 */ /* 0x000fe2000f8e00ff */
[----:B------:R-:W-:-:S05]  /*14000*/  MOV R117, UR8 ;  /* 0x0000000800757c02 */ /* 0x000fca0008000f00 */
[----:B------:R-:W2:Y:S02]  /*14010*/  LD.E R3, [R116.64+0x40] ;  /* 0x0000400474037980 */ /* 0x000ea4000c101900 */
[----:B--2---:R-:W-:-:S05]  /*14020*/  IMAD.U32 R3, R3, -0x80, RZ ;  /* 0xffffff8003037824 */ /* 0x004fca00078e00ff */
[----:B------:R-:W-:Y:S02]  /*14030*/  SHF.R.S32.HI R4, RZ, 0x1f, R3 ;  /* 0x0000001fff047819 */ /* 0x000fe40000011403 */
.L_x_1543:
[----:B------:R-:W-:Y:S05]  /*14040*/  BSYNC B0 ;  /* 0x0000000000007941 */ /* 0x000fea0003800000 */
.L_x_1541:
        /* <DEDUP_REMOVED lines=103> */
[----:B--2---:R-:W2:Y:S04]  /*146c0*/  LDSM.16.M88.4 R4, [R188+0x4000] ;  /* 0x00400000bc04783b */ /* 0x004ea80000000200 */
[----:B------:R-:W2:Y:S04]  /*146d0*/  LDSM.16.M88.4 R28, [R188+0x3400] ;  /* 0x00340000bc1c783b */ /* 0x000ea80000000200 */
[----:B---3--:R-:W5:Y:S04]  /*146e0*/  LDSM.16.M88.4 R12, [R188+0x3c00] ;  /* 0x003c0000bc0c783b */ /* 0x008f680000000200 */
[----:B------:R-:W3:Y:S04]  /*146f0*/  LDSM.16.M88.4 R136, [R188+0x4400] ;  /* 0x00440000bc88783b */ /* 0x000ee80000000200 */
[----:B------:R-:W2:Y:S04]  /*14700*/  LDSM.16.M88.4 R128, [R188+0x4800] ;  /* 0x00480000bc80783b */ /* 0x000ea80000000200 */
[----:B------:R-:W3:Y:S04]  /*14710*/  LDSM.16.M88.4 R52, [R188+0x4c00] ;  /* 0x004c0000bc34783b */ /* 0x000ee80000000200 */
[----:B------:R-:W-:Y:S04]  /*14720*/  LDSM.16.M88.4 R60, [R187] ;  /* 0x00000000bb3c783b */ /* 0x000fe80000000200 */
[----:B------:R-:W3:Y:S04]  /*14730*/  LDSM.16.M88.4 R48, [R185+0x3000] ;  /* 0x00300000b930783b */ /* 0x000ee80000000200 */
[----:B------:R-:W3:Y:S01]  /*14740*/  LDSM.16.M88.4 R64, [R185+0x3800] ;  /* 0x00380000b940783b */ /* 0x000ee20000000200 */
[C---:B-1----:R-:W-:Y:S03]  /*14750*/  HMMA.16816.F32.BF16 R40, R120.reuse, R36, RZ ;  /* 0x000000247828723c */ /* 0x042fe600000418ff */
[----:B------:R-:W1:Y:S04]  /*14760*/  LDSM.16.M88.4 R44, [R185+0x4000] ;  /* 0x00400000b92c783b */ /* 0x000e680000000200 */
[----:B------:R-:W1:Y:S01]  /*14770*/  LDSM.16.M88.4 R144, [R185+0x3400] ;  /* 0x00340000b990783b */ /* 0x000e620000000200 */
[C---:B------:R-:W-:Y:S03]  /*14780*/  HMMA.16816.F32.BF16 R36, R120.reuse, R38, RZ ;  /* 0x000000267824723c */ /* 0x040fe600000418ff */
[----:B------:R-:W-:Y:S04]  /*14790*/  LDSM.16.M88.4 R56, [R185+0x3c00] ;  /* 0x003c0000b938783b */ /* 0x000fe80000000200 */
[----:B------:R-:W-:Y:S01]  /*147a0*/  LDSM.16.M88.4 R152, [R188+0x6000] ;  /* 0x00600000bc98783b */ /* 0x000fe20000000200 */
[C---:B----4-:R-:W-:Y:S03]  /*147b0*/  HMMA.16816.F32.BF16 R24, R120.reuse, R20, RZ ;  /* 0x000000147818723c */ /* 0x050fe600000418ff */
[----:B------:R-:W-:Y:S04]  /*147c0*/  LDSM.16.M88.4 R148, [R188+0x6800] ;  /* 0x00680000bc94783b */ /* 0x000fe80000000200 */
[----:B------:R-:W-:Y:S01]  /*147d0*/  LDSM.16.M88.4 R156, [R187+0x1000] ;  /* 0x00100000bb9c783b */ /* 0x000fe20000000200 */
[C---:B--2---:R-:W-:Y:S03]  /*147e0*/  HMMA.16816.F32.BF16 R8, R120.reuse, R4, RZ ;  /* 0x000000047808723c */ /* 0x044fe600000418ff */
[----:B------:R-:W0:Y:S05]  /*147f0*/  LDGDEPBAR ;  /* 0x00000000000079af */ /* 0x000e2a0000000000 */
[C---:B------:R-:W-:Y:S08]  /*14800*/  HMMA.16816.F32.BF16 R20, R120.reuse, R22, RZ ;  /* 0x000000167814723c */ /* 0x040ff000000418ff */
[C---:B------:R-:W-:Y:S08]  /*14810*/  HMMA.16816.F32.BF16 R4, R120.reuse, R6, RZ ;  /* 0x000000067804723c */ /* 0x040ff000000418ff */
[C---:B------:R-:W-:Y:S08]  /*14820*/  HMMA.16816.F32.BF16 R32, R120.reuse, R28, RZ ;  /* 0x0000001c7820723c */ /* 0x040ff000000418ff */
[C---:B-----5:R-:W-:Y:S08]  /*14830*/  HMMA.16816.F32.BF16 R16, R120.reuse, R12, RZ ;  /* 0x0000000c7810723c */ /* 0x060ff000000418ff */
[C---:B---3--:R-:W-:Y:S08]  /*14840*/  HMMA.16816.F32.BF16 R140, R120.reuse, R136, RZ ;  /* 0x00000088788c723c */ /* 0x048ff000000418ff */
        /* <DEDUP_REMOVED lines=11> */
[C---:B------:R-:W-:Y:S08]  /*14900*/  HMMA.16816.F32.BF16 R24, R60.reuse, R64, R24 ;  /* 0x000000403c18723c */ /* 0x040ff00000041818 */
[C---:B------:R-:W-:Y:S01]  /*14910*/  HMMA.16816.F32.BF16 R20, R60.reuse, R66, R20 ;  /* 0x000000423c14723c */ /* 0x040fe20000041814 */
[----:B------:R-:W-:Y:S07]  /*14920*/  LDSM.16.M88.4 R64, [R189+0x1000] ;  /* 0x00100000bd40783b */ /* 0x000fee0000000200 */
[C---:B-1----:R-:W-:Y:S08]  /*14930*/  HMMA.16816.F32.BF16 R8, R60.reuse, R44, R8 ;  /* 0x0000002c3c08723c */ /* 0x042ff00000041808 */
[C---:B------:R-:W-:Y:S01]  /*14940*/  HMMA.16816.F32.BF16 R4, R60.reuse, R46, R4 ;  /* 0x0000002e3c04723c */ /* 0x040fe20000041804 */
[----:B------:R-:W1:Y:S07]  /*14950*/  LDSM.16.M88.4 R44, [R188+0x5000] ;  /* 0x00500000bc2c783b */ /* 0x000e6e0000000200 */
[C---:B------:R-:W-:Y:S08]  /*14960*/  HMMA.16816.F32.BF16 R32, R60.reuse, R144, R32 ;  /* 0x000000903c20723c */ /* 0x040ff00000041820 */
[C---:B------:R-:W-:Y:S01]  /*14970*/  HMMA.16816.F32.BF16 R28, R60.reuse, R146, R28 ;  /* 0x000000923c1c723c */ /* 0x040fe2000004181c */
[----:B------:R-:W4:Y:S07]  /*14980*/  LDSM.16.M88.4 R144, [R185+0x4c00] ;  /* 0x004c0000b990783b */ /* 0x000f2e0000000200 */
[C---:B--2---:R-:W-:Y:S08]  /*14990*/  HMMA.16816.F32.BF16 R140, R60.reuse, R52, R140 ;  /* 0x000000343c8c723c */ /* 0x044ff0000004188c */
[C---:B------:R-:W-:Y:S01]  /*149a0*/  HMMA.16816.F32.BF16 R136, R60.reuse, R54, R136 ;  /* 0x000000363c88723c */ /* 0x040fe20000041888 */
[----:B------:R-:W2:Y:S07]  /*149b0*/  LDSM.16.M88.4 R52, [R188+0x5800] ;  /* 0x00580000bc34783b */ /* 0x000eae0000000200 */
[C---:B---3--:R-:W-:Y:S08]  /*149c0*/  HMMA.16816.F32.BF16 R132, R60.reuse, R48, R132 ;  /* 0x000000303c84723c */ /* 0x048ff00000041884 */
[C---:B------:R-:W-:Y:S01]  /*149d0*/  HMMA.16816.F32.BF16 R128, R60.reuse, R50, R128 ;  /* 0x000000323c80723c */ /* 0x040fe20000041880 */
[----:B------:R-:W3:Y:S07]  /*149e0*/  LDSM.16.M88.4 R48, [R188+0x5c00] ;  /* 0x005c0000bc30783b */ /* 0x000eee0000000200 */
[C---:B------:R-:W-:Y:S08]  /*149f0*/  HMMA.16816.F32.BF16 R16, R60.reuse, R56, R16 ;  /* 0x000000383c10723c */ /* 0x040ff00000041810 */
[----:B------:R-:W-:Y:S01]  /*14a00*/  HMMA.16816.F32.BF16 R12, R60, R58, R12 ;  /* 0x0000003a3c0c723c */ /* 0x000fe2000004180c */
[----:B------:R-:W5:Y:S07]  /*14a10*/  LDSM.16.M88.4 R56, [R188+0x5400] ;  /* 0x00540000bc38783b */ /* 0x000f6e0000000200 */
[C---:B-1----:R-:W-:Y:S08]  /*14a20*/  HMMA.16816.F32.BF16 R40, R64.reuse, R44, R40 ;  /* 0x0000002c4028723c */ /* 0x042ff00000041828 */
[----:B------:R-:W-:Y:S01]  /*14a30*/  HMMA.16816.F32.BF16 R36, R64, R46, R36 ;  /* 0x0000002e4024723c */ /* 0x000fe20000041824 */
[----:B------:R-:W1:Y:S07]  /*14a40*/  LDSM.16.M88.4 R44, [R188+0x6400] ;  /* 0x00640000bc2c783b */ /* 0x000e6e0000000200 */
[C---:B----4-:R-:W-:Y:S08]  /*14a50*/  HMMA.16816.F32.BF16 R124, R60.reuse, R144, R124 ;  /* 0x000000903c7c723c */ /* 0x050ff0000004187c */
[----:B------:R-:W-:Y:S01]  /*14a60*/  HMMA.16816.F32.BF16 R120, R60, R146, R120 ;  /* 0x000000923c78723c */ /* 0x000fe20000041878 */
[----:B------:R-:W4:Y:S04]  /*14a70*/  LDSM.16.M88.4 R144, [R188+0x6c00] ;  /* 0x006c0000bc90783b */ /* 0x000f280000000200 */
[----:B------:R-:W-:Y:S03]  /*14a80*/  LDSM.16.M88.4 R60, [R185+0x5000] ;  /* 0x00500000b93c783b */ /* 0x000fe60000000200 */
[C---:B--2---:R-:W-:Y:S08]  /*14a90*/  HMMA.16816.F32.BF16 R24, R64.reuse, R52, R24 ;  /* 0x000000344018723c */ /* 0x044ff00000041818 */
[C---:B------:R-:W-:Y:S01]  /*14aa0*/  HMMA.16816.F32.BF16 R20, R64.reuse, R54, R20 ;  /* 0x000000364014723c */ /* 0x040fe20000041814 */
[----:B------:R-:W2:Y:S07]  /*14ab0*/  LDSM.16.M88.4 R52, [R185+0x5800] ;  /* 0x00580000b934783b */ /* 0x000eae0000000200 */
[C---:B---3--:R-:W-:Y:S08]  /*14ac0*/  HMMA.16816.F32.BF16 R16, R64.reuse, R48, R16 ;  /* 0x000000304010723c */ /* 0x048ff00000041810 */
[C---:B------:R-:W-:Y:S01]  /*14ad0*/  HMMA.16816.F32.BF16 R12, R64.reuse, R50, R12 ;  /* 0x00000032400c723c */ /* 0x040fe2000004180c */
[----:B------:R-:W3:Y:S07]  /*14ae0*/  LDSM.16.M88.4 R48, [R185+0x5c00] ;  /* 0x005c0000b930783b */ /* 0x000eee0000000200 */
[C---:B-----5:R-:W-:Y:S08]  /*14af0*/  HMMA.16816.F32.BF16 R32, R64.reuse, R56, R32 ;  /* 0x000000384020723c */ /* 0x060ff00000041820 */
[C---:B------:R-:W-:Y:S01]  /*14b00*/  HMMA.16816.F32.BF16 R28, R64.reuse, R58, R28 ;  /* 0x0000003a401c723c */ /* 0x040fe2000004181c */
[----:B------:R-:W5:Y:S07]  /*14b10*/  LDSM.16.M88.4 R56, [R185+0x5400] ;  /* 0x00540000b938783b */ /* 0x000f6e0000000200 */
[C---:B-1----:R-:W-:Y:S08]  /*14b20*/  HMMA.16816.F32.BF16 R140, R64.reuse, R44, R140 ;  /* 0x0000002c408c723c */ /* 0x042ff0000004188c */
[C---:B------:R-:W-:Y:S01]  /*14b30*/  HMMA.16816.F32.BF16 R136, R64.reuse, R46, R136 ;  /* 0x0000002e4088723c */ /* 0x040fe20000041888 */
[----:B------:R-:W1:Y:S07]  /*14b40*/  LDSM.16.M88.4 R44, [R185+0x6000] ;  /* 0x00600000b92c783b */ /* 0x000e6e0000000200 */
[C---:B----4-:R-:W-:Y:S08]  /*14b50*/  HMMA.16816.F32.BF16 R124, R64.reuse, R144, R124 ;  /* 0x00000090407c723c */ /* 0x050ff0000004187c */
[C---:B------:R-:W-:Y:S01]  /*14b60*/  HMMA.16816.F32.BF16 R120, R64.reuse, R146, R120 ;  /* 0x000000924078723c */ /* 0x040fe20000041878 */
[----:B------:R-:W4:Y:S07]  /*14b70*/  LDSM.16.M88.4 R144, [R185+0x6c00] ;  /* 0x006c0000b990783b */ /* 0x000f2e0000000200 */
[C---:B------:R-:W-:Y:S08]  /*14b80*/  HMMA.16816.F32.BF16 R8, R64.reuse, R152, R8 ;  /* 0x000000984008723c */ /* 0x040ff00000041808 */
[C---:B------:R-:W-:Y:S01]  /*14b90*/  HMMA.16816.F32.BF16 R4, R64.reuse, R154, R4 ;  /* 0x0000009a4004723c */ /* 0x040fe20000041804 */
[----:B------:R-:W1:Y:S07]  /*14ba0*/  LDSM.16.M88.4 R152, [R185+0x6400] ;  /* 0x00640000b998783b */ /* 0x000e6e0000000200 */
[C---:B------:R-:W-:Y:S08]  /*14bb0*/  HMMA.16816.F32.BF16 R132, R64.reuse, R148, R132 ;  /* 0x000000944084723c */ /* 0x040ff00000041884 */
[----:B------:R-:W-:Y:S01]  /*14bc0*/  HMMA.16816.F32.BF16 R128, R64, R150, R128 ;  /* 0x000000964080723c */ /* 0x000fe20000041880 */
[----:B------:R-:W1:Y:S04]  /*14bd0*/  LDSM.16.M88.4 R148, [R185+0x6800] ;  /* 0x00680000b994783b */ /* 0x000e680000000200 */
        /* <DEDUP_REMOVED lines=13> */
[C---:B------:R-:W-:Y:S08]  /*14cb0*/  HMMA.16816.F32.BF16 R40, R156.reuse, R60, R40 ;  /* 0x0000003c9c28723c */ /* 0x040ff00000041828 */
        /* <DEDUP_REMOVED lines=10> */
[----:B------:R-:W1:Y:S07]  /*14d60*/  LDSM.16.M88.4 R148, [R188+0x8c00] ;  /* 0x008c0000bc94783b */ /* 0x000e6e0000000200 */
[C---:B--2---:R-:W-:Y:S08]  /*14d70*/  HMMA.16816.F32.BF16 R24, R64.reuse, R52, R24 ;  /* 0x000000344018723c */ /* 0x044ff00000041818 */
[C---:B------:R-:W-:Y:S01]  /*14d80*/  HMMA.16816.F32.BF16 R20, R64.reuse, R54, R20 ;  /* 0x000000364014723c */ /* 0x040fe20000041814 */
[----:B------:R-:W-:Y:S07]  /*14d90*/  LDSM.16.M88.4 R52, [R185+0x7400] ;  /* 0x00740000b934783b */ /* 0x000fee0000000200 */
[C---:B---3--:R-:W-:Y:S08]  /*14da0*/  HMMA.16816.F32.BF16 R16, R64.reuse, R48, R16 ;  /* 0x000000304010723c */ /* 0x048ff00000041810 */
[C---:B------:R-:W-:Y:S01]  /*14db0*/  HMMA.16816.F32.BF16 R12, R64.reuse, R50, R12 ;  /* 0x00000032400c723c */ /* 0x040fe2000004180c */
[----:B------:R-:W2:Y:S07]  /*14dc0*/  LDSM.16.M88.4 R48, [R187+0x2000] ;  /* 0x00200000bb30783b */ /* 0x000eae0000000200 */
[C---:B-----5:R-:W-:Y:S08]  /*14dd0*/  HMMA.16816.F32.BF16 R32, R64.reuse, R56, R32 ;  /* 0x000000384020723c */ /* 0x060ff00000041820 */
[C---:B------:R-:W-:Y:S01]  /*14de0*/  HMMA.16816.F32.BF16 R28, R64.reuse, R58, R28 ;  /* 0x0000003a401c723c */ /* 0x040fe2000004181c */
[----:B------:R-:W3:Y:S07]  /*14df0*/  LDSM.16.M88.4 R56, [R185+0x7800] ;  /* 0x00780000b938783b */ /* 0x000eee0000000200 */
[C---:B-1----:R-:W-:Y:S08]  /*14e00*/  HMMA.16816.F32.BF16 R8, R64.reuse, R44, R8 ;  /* 0x0000002c4008723c */ /* 0x042ff00000041808 */
[C---:B------:R-:W-:Y:S01]  /*14e10*/  HMMA.16816.F32.BF16 R4, R64.reuse, R46, R4 ;  /* 0x0000002e4004723c */ /* 0x040fe20000041804 */
[----:B------:R-:W1:Y:S07]  /*14e20*/  LDSM.16.M88.4 R44, [R185+0x7000] ;  /* 0x00700000b92c783b */ /* 0x000e6e0000000200 */
[C---:B------:R-:W-:Y:S08]  /*14e30*/  HMMA.16816.F32.BF16 R40, R64.reuse, R60, R40 ;  /* 0x0000003c4028723c */ /* 0x040ff00000041828 */
[C---:B------:R-:W-:Y:S01]  /*14e40*/  HMMA.16816.F32.BF16 R36, R64.reuse, R62, R36 ;  /* 0x0000003e4024723c */ /* 0x040fe20000041824 */
[----:B------:R-:W5:Y:S07]  /*14e50*/  LDSM.16.M88.4 R60, [R185+0x7c00] ;  /* 0x007c0000b93c783b */ /* 0x000f6e0000000200 */
[C---:B----4-:R-:W-:Y:S08]  /*14e60*/  HMMA.16816.F32.BF16 R132, R64.reuse, R144, R132 ;  /* 0x000000904084723c */ /* 0x050ff00000041884 */
[C---:B------:R-:W-:Y:S01]  /*14e70*/  HMMA.16816.F32.BF16 R128, R64.reuse, R146, R128 ;  /* 0x000000924080723c */ /* 0x040fe20000041880 */
[----:B------:R-:W4:Y:S07]  /*14e80*/  LDSM.16.M88.4 R144, [R185+0x8000] ;  /* 0x00800000b990783b */ /* 0x000f2e0000000200 */
[C---:B------:R-:W-:Y:S08]  /*14e90*/  HMMA.16816.F32.BF16 R140, R64.reuse, R152, R140 ;  /* 0x00000098408c723c */ /* 0x040ff0000004188c */
[C---:B------:R-:W-:Y:S08]  /*14ea0*/  HMMA.16816.F32.BF16 R136, R64.reuse, R154, R136 ;  /* 0x0000009a4088723c */ /* 0x040ff00000041888 */
[C---:B------:R-:W-:Y:S07]  /*14eb0*/  HMMA.16816.F32.BF16 R124, R64.reuse, R148, R124 ;  /* 0x00000094407c723c */ /* 0x040fee000004187c */
[----:B------:R-:W-:Y:S01]  /*14ec0*/  IMAD.MOV.U32 R148, RZ, RZ, R160 ;  /* 0x000000ffff947224 */ /* 0x000fe200078e00a0 */
[----:B------:R-:W-:Y:S01]  /*14ed0*/  HMMA.16816.F32.BF16 R120, R64, R150, R120 ;  /* 0x000000964078723c */ /* 0x000fe20000041878 */
[----:B------:R-:W4:Y:S01]  /*14ee0*/  LDSM.16.M88.4 R64, [R185+0x8400] ;  /* 0x00840000b940783b */ /* 0x000f220000000200 */
[----:B------:R-:W-:-:S06]  /*14ef0*/  IMAD.MOV.U32 R149, RZ, RZ, R161 ;  /* 0x000000ffff957224 */ /* 0x000fcc00078e00a1 */
[C---:B--2---:R-:W-:Y:S08]  /*14f00*/  HMMA.16816.F32.BF16 R32, R48.reuse, R52, R32 ;  /* 0x000000343020723c */ /* 0x044ff00000041820 */
[C---:B------:R-:W-:Y:S01]  /*14f10*/  HMMA.16816.F32.BF16 R28, R48.reuse, R54, R28 ;  /* 0x00000036301c723c */ /* 0x040fe2000004181c */
[----:B------:R-:W2:Y:S07]  /*14f20*/  LDSM.16.M88.4 R52, [R185+0x8800] ;  /* 0x00880000b934783b */ /* 0x000eae0000000200 */
[C---:B---3--:R-:W-:Y:S08]  /*14f30*/  HMMA.16816.F32.BF16 R24, R48.reuse, R56, R24 ;  /* 0x000000383018723c */ /* 0x048ff00000041818 */
[----:B------:R-:W-:Y:S01]  /*14f40*/  HMMA.16816.F32.BF16 R20, R48, R58, R20 ;  /* 0x0000003a3014723c */ /* 0x000fe20000041814 */
[----:B------:R-:W3:Y:S01]  /*14f50*/  LDSM.16.M88.4 R56, [R185+0x8c00] ;  /* 0x008c0000b938783b */ /* 0x000ee20000000200 */
[----:B------:R-:W-:-:S06]  /*14f60*/  DEPBAR.LE SB0, 0x0 ;  /* 0x000080000000791a */ /* 0x000fcc0000000000 */
[C---:B-1----:R-:W-:Y:S07]  /*14f70*/  HMMA.16816.F32.BF16 R36, R48.reuse, R46, R36 ;  /* 0x0000002e3024723c */ /* 0x042fee0000041824 */
[----:B------:R-:W-:Y:S01]  /*14f80*/  IMAD.SHL.U32 R46, R205, 0x80, RZ ;  /* 0x00000080cd2e7824 */ /* 0x000fe200078e00ff */
[----:B-----5:R-:W-:Y:S04]  /*14f90*/  HMMA.16816.F32.BF16 R16, R48, R60, R16 ;  /* 0x0000003c3010723c */ /* 0x020fe80000041810 */
[----:B------:R-:W-:-:S03]  /*14fa0*/  LOP3.LUT R47, R46, 0x10, R3, 0xfe, !PT ;  /* 0x000000102e2f7812 */ /* 0x000fc600078efe03 */
[--C-:B------:R-:W-:Y:S01]  /*14fb0*/  LOP3.LUT R60, R46, 0x8, R3.reuse, 0xfe, !PT ;  /* 0x000000082e3c7812 */ /* 0x100fe200078efe03 */
[C---:B------:R-:W-:Y:S01]  /*14fc0*/  HMMA.16816.F32.BF16 R12, R48.reuse, R62, R12 ;  /* 0x0000003e300c723c */ /* 0x040fe2000004180c */
[CC--:B------:R-:W-:Y:S02]  /*14fd0*/  ISETP.GE.AND P6, PT, R47.reuse, R118.reuse, PT ;  /* 0x000000762f00720c */ /* 0x0c0fe40003fc6270 */
[C---:B------:R-:W-:Y:S02]  /*14fe0*/  ISETP.GE.AND P0, PT, R60.reuse, R118, PT ;  /* 0x000000763c00720c */ /* 0x040fe40003f06270 */
[-C--:B------:R-:W-:Y:S02]  /*14ff0*/  ISETP.GE.AND P1, PT, R60, R119.reuse, PT ;  /* 0x000000773c00720c */ /* 0x080fe40003f26270 */
[----:B------:R-:W-:Y:S01]  /*15000*/  LOP3.LUT R60, R46, 0x18, R3, 0xfe, !PT ;  /* 0x000000182e3c7812 */ /* 0x000fe200078efe03 */
[----:B----4-:R-:W-:Y:S01]  /*15010*/  HMMA.16816.F32.BF16 R8, R48, R144, R8 ;  /* 0x000000903008723c */ /* 0x010fe20000041808 */
[----:B------:R-:W-:-:S02]  /*15020*/  ISETP.GE.AND P2, PT, R47, R119, PT ;  /* 0x000000772f00720c */ /* 0x000fc40003f46270 */
[----:B------:R-:W-:Y:S02]  /*15030*/  LOP3.LUT R61, R46, 0x20, R3, 0xfe, !PT ;  /* 0x000000202e3d7812 */ /* 0x000fe400078efe03 */
[----:B------:R-:W-:Y:S02]  /*15040*/  FSEL R47, R36, -INF , !P0 ;  /* 0xff800000242f7808 */ /* 0x000fe40004000000 */
[----:B------:R-:W-:Y:S01]  /*15050*/  FSEL R38, R38, -INF , !P1 ;  /* 0xff80000026267808 */ /* 0x000fe20004800000 */
[----:B------:R-:W-:Y:S01]  /*15060*/  HMMA.16816.F32.BF16 R4, R48, R146, R4 ;  /* 0x000000923004723c */ /* 0x000fe20000041804 */
[C---:B------:R-:W-:Y:S02]  /*15070*/  ISETP.GE.AND P0, PT, R60.reuse, R118, PT ;  /* 0x000000763c00720c */ /* 0x040fe40003f06270 */
[----:B------:R-:W-:Y:S02]  /*15080*/  ISETP.GE.AND P1, PT, R60, R119, PT ;  /* 0x000000773c00720c */ /* 0x000fe40003f26270 */
[----:B------:R-:W-:-:S02]  /*15090*/  FSEL R34, R34, -INF , !P2 ;  /* 0xff80000022227808 */ /* 0x000fc40005000000 */
[C---:B------:R-:W-:Y:S01]  /*150a0*/  ISETP.GE.AND P2, PT, R61.reuse, R119, PT ;  /* 0x000000773d00720c */ /* 0x040fe20003f46270 */
[C---:B------:R-:W-:Y:S01]  /*150b0*/  HMMA.16816.F32.BF16 R140, R48.reuse, R64, R140 ;  /* 0x00000040308c723c */ /* 0x040fe2000004188c */
[--C-:B------:R-:W-:Y:S02]  /*150c0*/  LOP3.LUT R36, R46, 0x30, R3.reuse, 0xfe, !PT ;  /* 0x000000302e247812 */ /* 0x100fe400078efe03 */
[----:B------:R-:W-:Y:S02]  /*150d0*/  FSEL R174, R26, -INF , !P2 ;  /* 0xff8000001aae7808 */ /* 0x000fe40005000000 */
[----:B------:R-:W-:Y:S02]  /*150e0*/  LOP3.LUT R26, R46, 0x40, R3, 0xfe, !PT ;  /* 0x000000402e1a7812 */ /* 0x000fe400078efe03 */
[----:B------:R-:W-:Y:S01]  /*150f0*/  FSEL R65, R32, -INF , !P6 ;  /* 0xff80000020417808 */ /* 0x000fe20007000000 */
[----:B------:R-:W-:Y:S01]  /*15100*/  HMMA.16816.F32.BF16 R136, R48, R66, R136 ;  /* 0x000000423088723c */ /* 0x000fe20000041888 */
[----:B------:R-:W-:-:S02]  /*15110*/  ISETP.GE.AND P6, PT, R61, R118, PT ;  /* 0x000000763d00720c */ /* 0x000fc40003fc6270 */
[--C-:B------:R-:W-:Y:S02]  /*15120*/  LOP3.LUT R32, R46, 0x28, R3.reuse, 0xfe, !PT ;  /* 0x000000282e207812 */ /* 0x100fe400078efe03 */
[----:B------:R-:W-:Y:S02]  /*15130*/  FSEL R179, R24, -INF , !P6 ;  /* 0xff80000018b37808 */ /* 0x000fe40007000000 */
[----:B------:R-:W-:Y:S01]  /*15140*/  ISETP.GE.AND P6, PT, R36, R118, PT ;  /* 0x000000762400720c */ /* 0x000fe20003fc6270 */
[----:B--2---:R-:W-:Y:S01]  /*15150*/  HMMA.16816.F32.BF16 R132, R48, R52, R132 ;  /* 0x000000343084723c */ /* 0x004fe20000041884 */
[----:B------:R-:W-:Y:S02]  /*15160*/  LOP3.LUT R24, R46, 0x38, R3, 0xfe, !PT ;  /* 0x000000382e187812 */ /* 0x000fe400078efe03 */
[----:B------:R-:W-:Y:S02]  /*15170*/  FSEL R171, R16, -INF , !P6 ;  /* 0xff80000010ab7808 */ /* 0x000fe40007000000 */
[----:B------:R-:W-:-:S02]  /*15180*/  ISETP.GE.AND P2, PT, R36, R119, PT ;  /* 0x000000772400720c */ /* 0x000fc40003f46270 */
[----:B------:R-:W-:Y:S01]  /*15190*/  FSEL R53, R28, -INF , !P0 ;  /* 0xff8000001c357808 */ /* 0x000fe20004000000 */
[C---:B------:R-:W-:Y:S01]  /*151a0*/  HMMA.16816.F32.BF16 R128, R48.reuse, R54, R128 ;  /* 0x000000363080723c */ /* 0x040fe20000041880 */
[----:B------:R-:W-:Y:S02]  /*151b0*/  FSEL R52, R30, -INF , !P1 ;  /* 0xff8000001e347808 */ /* 0x000fe40004800000 */
[CC--:B------:R-:W-:Y:S02]  /*151c0*/  ISETP.GE.AND P0, PT, R32.reuse, R118.reuse, PT ;  /* 0x000000762000720c */ /* 0x0c0fe40003f06270 */
[----:B------:R-:W-:Y:S02]  /*151d0*/  ISETP.GE.AND P1, PT, R32, R119, PT ;  /* 0x000000772000720c */ /* 0x000fe40003f26270 */
[----:B------:R-:W-:Y:S01]  /*151e0*/  FSEL R177, R20, -INF , !P0 ;  /* 0xff80000014b17808 */ /* 0x000fe20004000000 */
[----:B---3--:R-:W-:Y:S01]  /*151f0*/  HMMA.16816.F32.BF16 R124, R48, R56, R124 ;  /* 0x00000038307c723c */ /* 0x008fe2000004187c */
[----:B------:R-:W-:Y:S01]  /*15200*/  FSEL R176, R22, -INF , !P1 ;  /* 0xff80000016b07808 */ /* 0x000fe20004800000 */
[----:B------:R-:W-:Y:S01]  /*15210*/  BAR.SYNC.DEFER_BLOCKING 0x0 ;  /* 0x0000000000007b1d */ /* 0x000fe20000010000 */
[----:B------:R-:W-:-:S02]  /*15220*/  ISETP.GE.AND P0, PT, R24, R118, PT ;  /* 0x000000761800720c */ /* 0x000fc40003f06270 */
[----:B------:R-:W-:Y:S02]  /*15230*/  ISETP.GE.AND P1, PT, R24, R119, PT ;  /* 0x000000771800720c */ /* 0x000fe40003f26270 */
[-C--:B------:R-:W-:Y:S01]  /*15240*/  ISETP.GE.AND P6, PT, R26, R118.reuse, PT ;  /* 0x000000761a00720c */ /* 0x080fe20003fc6270 */
[C---:B------:R-:W-:Y:S01]  /*15250*/  HMMA.16816.F32.BF16 R120, R48.reuse, R58, R120 ;  /* 0x0000003a3078723c */ /* 0x040fe20000041878 */
[----:B------:R-:W-:Y:S02]  /*15260*/  LOP3.LUT R16, R46, 0x48, R3, 0xfe, !PT ;  /* 0x000000482e107812 */ /* 0x000fe400078efe03 */
[----:B------:R-:W-:Y:S02]  /*15270*/  FSEL R169, R12, -INF , !P0 ;  /* 0xff8000000ca97808 */ /* 0x000fe40004000000 */
[----:B------:R-:W-:Y:S02]  /*15280*/  FSEL R168, R14, -INF , !P1 ;  /* 0xff8000000ea87808 */ /* 0x000fe40004800000 */
[----:B------:R-:W-:Y:S01]  /*15290*/  FSEL R166, R18, -INF , !P2 ;  /* 0xff80000012a67808 */ /* 0x000fe20005000000 */
[----:B------:R-:W-:Y:S01]  /*152a0*/  HMMA.16816.F32.BF16 R40, R48, R44, R40 ;  /* 0x0000002c3028723c */ /* 0x000fe20000041828 */
[----:B------:R-:W-:-:S02]  /*152b0*/  ISETP.GE.AND P0, PT, R16, R118, PT ;  /* 0x000000761000720c */ /* 0x000fc40003f06270 */
[-C--:B------:R-:W-:Y:S02]  /*152c0*/  ISETP.GE.AND P1, PT, R16, R119.reuse, PT ;  /* 0x000000771000720c */ /* 0x080fe40003f26270 */
[----:B------:R-:W-:Y:S02]  /*152d0*/  FSEL R163, R8, -INF , !P6 ;  /* 0xff80000008a37808 */ /* 0x000fe40007000000 */
[----:B------:R-:W-:Y:S02]  /*152e0*/  ISETP.GE.AND P2, PT, R26, R119, PT ;  /* 0x000000771a00720c */ /* 0x000fe40003f46270 */
[C-C-:B------:R-:W-:Y:S02]  /*152f0*/  LOP3.LUT R18, R46.reuse, 0x50, R3.reuse, 0xfe, !PT ;  /* 0x000000502e127812 */ /* 0x140fe400078efe03 */
[----:B------:R-:W-:Y:S02]  /*15300*/  LOP3.LUT R8, R46, 0x58, R3, 0xfe, !PT ;  /* 0x000000582e087812 */ /* 0x000fe400078efe03 */
[----:B------:R-:W-:-:S02]  /*15310*/  FSEL R159, R4, -INF , !P0 ;  /* 0xff800000049f7808 */ /* 0x000fc40004000000 */
[----:B------:R-:W-:Y:S02]  /*15320*/  FSEL R158, R6, -INF , !P1 ;  /* 0xff800000069e7808 */ /* 0x000fe40004800000 */
[-C--:B------:R-:W-:Y:S02]  /*15330*/  ISETP.GE.AND P6, PT, R18, R118.reuse, PT ;  /* 0x000000761200720c */ /* 0x080fe40003fc6270 */
[----:B------:R-:W-:Y:S02]  /*15340*/  FSEL R156, R10, -INF , !P2 ;  /* 0xff8000000a9c7808 */ /* 0x000fe40005000000 */
[C---:B------:R-:W-:Y:S02]  /*15350*/  ISETP.GE.AND P0, PT, R8.reuse, R118, PT ;  /* 0x000000760800720c */ /* 0x040fe40003f06270 */
[-C--:B------:R-:W-:Y:S02]  /*15360*/  ISETP.GE.AND P1, PT, R8, R119.reuse, PT ;  /* 0x000000770800720c */ /* 0x080fe40003f26270 */
[----:B------:R-:W-:-:S02]  /*15370*/  ISETP.GE.AND P2, PT, R18, R119, PT ;  /* 0x000000771200720c */ /* 0x000fc40003f46270 */
[C-C-:B------:R-:W-:Y:S02]  /*15380*/  LOP3.LUT R10, R46.reuse, 0x60, R3.reuse, 0xfe, !PT ;  /* 0x000000602e0a7812 */ /* 0x140fe400078efe03 */
[----:B------:R-:W-:Y:S02]  /*15390*/  LOP3.LUT R4, R46, 0x68, R3, 0xfe, !PT ;  /* 0x000000682e047812 */ /* 0x000fe400078efe03 */
[----:B------:R-:W-:Y:S02]  /*153a0*/  FSEL R153, R140, -INF , !P6 ;  /* 0xff8000008c997808 */ /* 0x000fe40007000000 */
[----:B------:R-:W-:Y:S02]  /*153b0*/  FSEL R151, R136, -INF , !P0 ;  /* 0xff80000088977808 */ /* 0x000fe40004000000 */
[----:B------:R-:W-:Y:S02]  /*153c0*/  FSEL R152, R138, -INF , !P1 ;  /* 0xff8000008a987808 */ /* 0x000fe40004800000 */
[----:B------:R-:W-:-:S02]  /*153d0*/  ISETP.GE.AND P6, PT, R10, R118, PT ;  /* 0x000000760a00720c */ /* 0x000fc40003fc6270 */
[----:B------:R-:W-:Y:S02]  /*153e0*/  FSEL R146, R142, -INF , !P2 ;  /* 0xff8000008e927808 */ /* 0x000fe40005000000 */
[C---:B------:R-:W-:Y:S02]  /*153f0*/  ISETP.GE.AND P0, PT, R4.reuse, R118, PT ;  /* 0x000000760400720c */ /* 0x040fe40003f06270 */
[-C--:B------:R-:W-:Y:S02]  /*15400*/  ISETP.GE.AND P1, PT, R4, R119.reuse, PT ;  /* 0x000000770400720c */ /* 0x080fe40003f26270 */
[----:B------:R-:W-:Y:S02]  /*15410*/  ISETP.GE.AND P2, PT, R10, R119, PT ;  /* 0x000000770a00720c */ /* 0x000fe40003f46270 */
[C---:B------:R-:W-:Y:S02]  /*15420*/  LOP3.LUT R6, R46.reuse, 0x70, R3, 0xfe, !PT ;  /* 0x000000702e067812 */ /* 0x040fe400078efe03 */
[----:B------:R-:W-:-:S02]  /*15430*/  LOP3.LUT R4, R46, R3, RZ, 0xfc, !PT ;  /* 0x000000032e047212 */ /* 0x000fc400078efcff */
[----:B------:R-:W-:Y:S02]  /*15440*/  LOP3.LUT R3, R46, 0x78, R3, 0xfe, !PT ;  /* 0x000000782e037812 */ /* 0x000fe400078efe03 */
[----:B------:R-:W-:Y:S02]  /*15450*/  FSEL R147, R132, -INF , !P6 ;  /* 0xff80000084937808 */ /* 0x000fe40007000000 */
[----:B------:R-:W-:Y:S02]  /*15460*/  ISETP.GE.AND P6, PT, R6, R118, PT ;  /* 0x000000760600720c */ /* 0x000fe40003fc6270 */
[----:B------:R-:W-:Y:S02]  /*15470*/  FSEL R142, R134, -INF , !P2 ;  /* 0xff800000868e7808 */ /* 0x000fe40005000000 */
[----:B------:R-:W-:Y:S02]  /*15480*/  FSEL R145, R128, -INF , !P0 ;  /* 0xff80000080917808 */ /* 0x000fe40004000000 */
[----:B------:R-:W-:-:S02]  /*15490*/  ISETP.GE.AND P2, PT, R6, R119, PT ;  /* 0x000000770600720c */ /* 0x000fc40003f46270 */
[C---:B------:R-:W-:Y:S02]  /*154a0*/  ISETP.GE.AND P0, PT, R3.reuse, R118, PT ;  /* 0x000000760300720c */ /* 0x040fe40003f06270 */
[----:B------:R-:W-:Y:S02]  /*154b0*/  IADD3 R8, R4, 0x1, RZ ;  /* 0x0000000104087810 */ /* 0x000fe40007ffe0ff */
[----:B------:R-:W-:Y:S02]  /*154c0*/  FSEL R140, R130, -INF , !P1 ;  /* 0xff800000828c7808 */ /* 0x000fe40004800000 */
[----:B------:R-:W-:Y:S02]  /*154d0*/  IADD3 R6, R4, 0x9, RZ ;  /* 0x0000000904067810 */ /* 0x000fe40007ffe0ff */
[----:B------:R-:W-:Y:S02]  /*154e0*/  ISETP.GE.AND P1, PT, R3, R119, PT ;  /* 0x000000770300720c */ /* 0x000fe40003f26270 */
[----:B------:R-:W-:-:S02]  /*154f0*/  FSEL R3, R124, -INF , !P6 ;  /* 0xff8000007c037808 */ /* 0x000fc40007000000 */
[-C--:B------:R-:W-:Y:S02]  /*15500*/  ISETP.GE.AND P6, PT, R8, R118.reuse, PT ;  /* 0x000000760800720c */ /* 0x080fe40003fc6270 */
[----:B------:R-:W-:Y:S02]  /*15510*/  FSEL R126, R126, -INF , !P2 ;  /* 0xff8000007e7e7808 */ /* 0x000fe40005000000 */
[----:B------:R-:W-:Y:S02]  /*15520*/  FSEL R120, R120, -INF , !P0 ;  /* 0xff80000078787808 */ /* 0x000fe40004000000 */
[----:B------:R-:W-:Y:S02]  /*15530*/  ISETP.GE.AND P2, PT, R8, R119, PT ;  /* 0x000000770800720c */ /* 0x000fe40003f46270 */
[----:B------:R-:W-:Y:S02]  /*15540*/  ISETP.GE.AND P0, PT, R6, R118, PT ;  /* 0x000000760600720c */ /* 0x000fe40003f06270 */
[----:B------:R-:W-:-:S02]  /*15550*/  IADD3 R8, R4, 0x11, RZ ;  /* 0x0000001104087810 */ /* 0x000fc40007ffe0ff */
[----:B------:R-:W-:Y:S02]  /*15560*/  FSEL R41, R41, -INF , !P6 ;  /* 0xff80000029297808 */ /* 0x000fe40007000000 */
[----:B------:R-:W-:Y:S02]  /*15570*/  ISETP.GE.AND P6, PT, R6, R119, PT ;  /* 0x000000770600720c */ /* 0x000fe40003fc6270 */
[----:B------:R-:W-:Y:S02]  /*15580*/  FSEL R43, R43, -INF , !P2 ;  /* 0xff8000002b2b7808 */ /* 0x000fe40005000000 */
[----:B------:R-:W-:Y:S02]  /*15590*/  FSEL R37, R37, -INF , !P0 ;  /* 0xff80000025257808 */ /* 0x000fe40004000000 */
[----:B------:R-:W-:Y:S02]  /*155a0*/  IADD3 R6, R4, 0x19, RZ ;  /* 0x0000001904067810 */ /* 0x000fe40007ffe0ff */
[----:B------:R-:W-:-:S02]  /*155b0*/  ISETP.GE.AND P2, PT, R8, R118, PT ;  /* 0x000000760800720c */ /* 0x000fc40003f46270 */
[----:B------:R-:W-:Y:S02]  /*155c0*/  ISETP.GE.AND P0, PT, R8, R119, PT ;  /* 0x000000770800720c */ /* 0x000fe40003f06270 */
[----:B------:R-:W-:Y:S02]  /*155d0*/  IADD3 R8, R4, 0x21, RZ ;  /* 0x0000002104087810 */ /* 0x000fe40007ffe0ff */
[----:B------:R-:W-:Y:S02]  /*155e0*/  FSEL R39, R39, -INF , !P6 ;  /* 0xff80000027277808 */ /* 0x000fe40007000000 */
[----:B------:R-:W-:Y:S02]  /*155f0*/  ISETP.GE.AND P6, PT, R6, R118, PT ;  /* 0x000000760600720c */ /* 0x000fe40003fc6270 */
[----:B------:R-:W-:Y:S02]  /*15600*/  FSEL R51, R33, -INF , !P2 ;  /* 0xff80000021337808 */ /* 0x000fe40005000000 */
[----:B------:R-:W-:-:S02]  /*15610*/  FSEL R35, R35, -INF , !P0 ;  /* 0xff80000023237808 */ /* 0x000fc40004000000 */
[-C--:B------:R-:W-:Y:S02]  /*15620*/  ISETP.GE.AND P2, PT, R6, R119.reuse, PT ;  /* 0x000000770600720c */ /* 0x080fe40003f46270 */
[----:B------:R-:W-:Y:S02]  /*15630*/  ISETP.GE.AND P0, PT, R8, R118, PT ;  /* 0x000000760800720c */ /* 0x000fe40003f06270 */
[----:B------:R-:W-:Y:S02]  /*15640*/  IADD3 R6, R4, 0x29, RZ ;  /* 0x0000002904067810 */ /* 0x000fe40007ffe0ff */
[----:B------:R-:W-:Y:S02]  /*15650*/  FSEL R49, R29, -INF , !P6 ;  /* 0xff8000001d317808 */ /* 0x000fe40007000000 */
[----:B------:R-:W-:Y:S02]  /*15660*/  ISETP.GE.AND P6, PT, R8, R119, PT ;  /* 0x000000770800720c */ /* 0x000fe40003fc6270 */
[----:B------:R-:W-:-:S02]  /*15670*/  FSEL R56, R31, -INF , !P2 ;  /* 0xff8000001f387808 */ /* 0x000fc40005000000 */
[----:B------:R-:W-:Y:S02]  /*15680*/  FSEL R183, R25, -INF , !P0 ;  /* 0xff80000019b77808 */ /* 0x000fe40004000000 */
[----:B------:R-:W-:Y:S02]  /*15690*/  IADD3 R8, R4, 0x31, RZ ;  /* 0x0000003104087810 */ /* 0x000fe40007ffe0ff */
[C---:B------:R-:W-:Y:S02]  /*156a0*/  ISETP.GE.AND P2, PT, R6.reuse, R118, PT ;  /* 0x000000760600720c */ /* 0x040fe40003f46270 */
[----:B------:R-:W-:Y:S02]  /*156b0*/  ISETP.GE.AND P0, PT, R6, R119, PT ;  /* 0x000000770600720c */ /* 0x000fe40003f06270 */
[----:B------:R-:W-:Y:S02]  /*156c0*/  IADD3 R6, R4, 0x39, RZ ;  /* 0x0000003904067810 */ /* 0x000fe40007ffe0ff */
[----:B------:R-:W-:-:S02]  /*156d0*/  FSEL R180, R27, -INF , !P6 ;  /* 0xff8000001bb47808 */ /* 0x000fc40007000000 */
[CC--:B------:R-:W-:Y:S02]  /*156e0*/  ISETP.GE.AND P6, PT, R8.reuse, R118.reuse, PT ;  /* 0x000000760800720c */ /* 0x0c0fe40003fc6270 */
        /* <DEDUP_REMOVED lines=36> */
[-C--:B------:R-:W-:Y:S02]  /*15930*/  ISETP.GE.AND P6, PT, R6, R119.reuse, PT ;  /* 0x000000770600720c */ /* 0x080fe40003fc6270 */
[----:B------:R-:W-:Y:S02]  /*15940*/  FSEL R144, R135, -INF , !P2 ;  /* 0xff80000087907808 */ /* 0x000fe40005000000 */
[----:B------:R-:W-:Y:S02]  /*15950*/  FSEL R141, R129, -INF , !P0 ;  /* 0xff800000818d7808 */ /* 0x000fe40004000000 */
[C---:B------:R-:W-:Y:S02]  /*15960*/  ISETP.GE.AND P2, PT, R5.reuse, R118, PT ;  /* 0x000000760500720c */ /* 0x040fe40003f46270 */
[----:B------:R-:W-:-:S02]  /*15970*/  ISETP.GE.AND P0, PT, R5, R119, PT ;  /* 0x000000770500720c */ /* 0x000fc40003f06270 */
[C---:B------:R-:W-:Y:S02]  /*15980*/  IADD3 R5, R4.reuse, 0x79, RZ ;  /* 0x0000007904057810 */ /* 0x040fe40007ffe0ff */
[----:B------:R-:W-:Y:S02]  /*15990*/  FSEL R138, R131, -INF , !P6 ;  /* 0xff800000838a7808 */ /* 0x000fe40007000000 */
[-C--:B------:R-:W-:Y:S02]  /*159a0*/  ISETP.GE.AND P6, PT, R4, R118.reuse, PT ;  /* 0x000000760400720c */ /* 0x080fe40003fc6270 */
[----:B------:R-:W-:Y:S02]  /*159b0*/  FSEL R125, R125, -INF , !P2 ;  /* 0xff8000007d7d7808 */ /* 0x000fe40005000000 */
[----:B------:R-:W-:Y:S02]  /*159c0*/  ISETP.GE.AND P2, PT, R5, R118, PT ;  /* 0x000000760500720c */ /* 0x000fe40003f46270 */
[----:B------:R-:W-:-:S02]  /*159d0*/  FSEL R118, R127, -INF , !P0 ;  /* 0xff8000007f767808 */ /* 0x000fc40004000000 */
[-C--:B------:R-:W-:Y:S02]  /*159e0*/  ISETP.GE.AND P0, PT, R5, R119.reuse, PT ;  /* 0x000000770500720c */ /* 0x080fe40003f06270 */
[----:B------:R-:W-:Y:S02]  /*159f0*/  FSEL R5, R40, -INF , !P6 ;  /* 0xff80000028057808 */ /* 0x000fe40007000000 */
[----:B------:R-:W-:Y:S02]  /*15a00*/  ISETP.GT.AND P6, PT, R205, R194, PT ;  /* 0x000000c2cd00720c */ /* 0x000fe40003fc4270 */
[----:B------:R-:W-:Y:S02]  /*15a10*/  FSEL R122, R122, -INF , !P1 ;  /* 0xff8000007a7a7808 */ /* 0x000fe40004800000 */
[----:B------:R-:W-:Y:S02]  /*15a20*/  ISETP.GE.AND P1, PT, R4, R119, PT ;  /* 0x000000770400720c */ /* 0x000fe40003f26270 */
[----:B------:R-:W-:-:S02]  /*15a30*/  FSEL R119, R121, -INF , !P2 ;  /* 0xff80000079777808 */ /* 0x000fc40005000000 */
[----:B------:R-:W-:Y:S02]  /*15a40*/  FSEL R7, R42, -INF , !P1 ;  /* 0xff8000002a077808 */ /* 0x000fe40004800000 */
[----:B------:R-:W-:-:S03]  /*15a50*/  FSEL R123, R123, -INF , !P0 ;  /* 0xff8000007b7b7808 */ /* 0x000fc60004000000 */
        /* <DEDUP_REMOVED lines=28> */
[----:B------:R-:W-:-:S04]  /*15c20*/  @!P2 IADD3 R11, R11, 0x1, RZ ;  /* 0x000000010b0ba810 */ /* 0x000fc80007ffe0ff */
[-C--:B------:R-:W-:Y:S02]  /*15c30*/  ISETP.GE.U32.AND P1, PT, R9, R8.reuse, PT ;  /* 0x000000080900720c */ /* 0x080fe40003f26070 */
[-C--:B------:R-:W-:Y:S02]  /*15c40*/  @!P0 IADD3 R17, R17, -R8.reuse, RZ ;  /* 0x8000000811118210 */ /* 0x080fe40007ffe0ff */
[----:B------:R-:W-:Y:S02]  /*15c50*/  @!P0 IADD3 R15, R15, 0x1, RZ ;  /* 0x000000010f0f8810 */ /* 0x000fe40007ffe0ff */
[----:B------:R-:W-:Y:S02]  /*15c60*/  ISETP.GE.U32.AND P2, PT, R17, R8, PT ;  /* 0x000000081100720c */ /* 0x000fe40003f46070 */
[----:B------:R-:W-:Y:S01]  /*15c70*/  ISETP.GE.AND P0, PT, R10, RZ, PT ;  /* 0x000000ff0a00720c */ /* 0x000fe20003f06270 */
[----:B------:R-:W2:Y:S04]  /*15c80*/  LD.E.64 R16, [R116.64+0x20] ;  /* 0x0000200474107980 */ /* 0x000ea8000c101b00 */
[----:B------:R-:W-:-:S02]  /*15c90*/  @P1 IADD3 R11, R11, 0x1, RZ ;  /* 0x000000010b0b1810 */ /* 0x000fc40007ffe0ff */
[----:B------:R-:W-:-:S04]  /*15ca0*/  ISETP.GE.AND P1, PT, R46, RZ, PT ;  /* 0x000000ff2e00720c */ /* 0x000fc80003f26270 */
[----:B------:R-:W-:Y:S02]  /*15cb0*/  @P2 IADD3 R15, R15, 0x1, RZ ;  /* 0x000000010f0f2810 */ /* 0x000fe40007ffe0ff */
[----:B------:R-:W-:-:S03]  /*15cc0*/  ISETP.NE.AND P2, PT, R13, RZ, PT ;  /* 0x000000ff0d00720c */ /* 0x000fc60003f45270 */
[----:B------:R-:W-:-:S04]  /*15cd0*/  @!P0 IMAD.MOV R15, RZ, RZ, -R15 ;  /* 0x000000ffff0f8224 */ /* 0x000fc800078e0a0f */
[----:B------:R-:W-:-:S05]  /*15ce0*/  @!P1 IMAD.MOV R11, RZ, RZ, -R11 ;  /* 0x000000ffff0b9224 */ /* 0x000fca00078e0a0b */
        /* <DEDUP_REMOVED lines=22> */
.L_x_1547:
[----:B------:R-:W2:Y:S02]  /*15e50*/  LD.E R13, [R116.64+0x38] ;  /* 0x00003804740d7980 */ /* 0x000ea4000c101900 */
[----:B--2---:R-:W-:-:S04]  /*15e60*/  LEA R13, -R13, RZ, 0x7 ;  /* 0x000000ff0d0d7211 */ /* 0x004fc800078e39ff */
[----:B------:R-:W-:Y:S02]  /*15e70*/  SHF.R.S32.HI R8, RZ, 0x1f, R13 ;  /* 0x0000001fff087819 */ /* 0x000fe4000001140d */
.L_x_1548:
[----:B------:R-:W-:Y:S05]  /*15e80*/  BSYNC B0 ;  /* 0x0000000000007941 */ /* 0x000fea0003800000 */
.L_x_1546:
[----:B------:R-:W-:Y:S02]  /*15e90*/  LOP3.LUT R4, R206, 0x1, RZ, 0xc0, !PT ;  /* 0x00000001ce047812 */ /* 0x000fe400078ec0ff */
[C---:B------:R-:W-:Y:S02]  /*15ea0*/  @P5 IADD3 R11, P0, R13.reuse, R192, RZ ;  /* 0x000000c00d0b5210 */ /* 0x040fe40007f1e0ff */
[CC--:B------:R-:W-:Y:S02]  /*15eb0*/  LEA R20, P1, R13.reuse, R196.reuse, 0x1 ;  /* 0x000000c40d147211 */ /* 0x0c0fe400078208ff */
[----:B------:R-:W-:Y:S01]  /*15ec0*/  ISETP.NE.U32.AND P2, PT, R4, 0x1, PT ;  /* 0x000000010400780c */ /* 0x000fe20003f45070 */
[----:B------:R-:W-:Y:S01]  /*15ed0*/  @P5 IMAD.X R4, R8, 0x1, R193, P0 ;  /* 0x0000000108045824 */ /* 0x000fe200000e06c1 */
[----:B------:R-:W-:Y:S02]  /*15ee0*/  LEA.HI.X R21, R13, R195, R8, 0x1, P1 ;  /* 0x000000c30d157211 */ /* 0x000fe400008f0c08 */
[----:B------:R-:W-:-:S02]  /*15ef0*/  @P5 LEA R16, P1, R11, R196, 0x1 ;  /* 0x000000c40b105211 */ /* 0x000fc400078208ff */
[----:B------:R-:W-:Y:S02]  /*15f00*/  @P4 IADD3 R9, P0, R13, R192, RZ ;  /* 0x000000c00d094210 */ /* 0x000fe40007f1e0ff */
[----:B------:R-:W-:-:S03]  /*15f10*/  @P5 LEA.HI.X R17, R11, R195, R4, 0x1, P1 ;  /* 0x000000c30b115211 */ /* 0x000fc600008f0c04 */
[----:B------:R-:W-:Y:S01]  /*15f20*/  @P4 IMAD.X R4, R8, 0x1, R193, P0 ;  /* 0x0000000108044824 */ /* 0x000fe200000e06c1 */
[----:B------:R-:W-:Y:S01]  /*15f30*/  IADD3 R11, P1, P0, R192, R192, R13 ;  /* 0x000000c0c00b7210 */ /* 0x000fe2000783e00d */
[----:B------:R-:W-:Y:S01]  /*15f40*/  @!PT LDS RZ, [RZ] ;  /* 0x00000000fffff984 */ /* 0x000fe20000000800 */
[----:B------:R-:W-:Y:S01]  /*15f50*/  @!PT LDS RZ, [RZ] ;  /* 0x00000000fffff984 */ /* 0x000fe20000000800 */
[----:B------:R-:W-:Y:S01]  /*15f60*/  @!PT LDS RZ, [RZ] ;  /* 0x00000000fffff984 */ /* 0x000fe20000000800 */
[----:B------:R1:W-:Y:S03]  /*15f70*/  @!P2 LDGSTS.E.BYPASS.LTC128B.128 [R204+0x3000], [R20.64] ;  /* 0x0300000014ccafae */ /* 0x0003e6000b901d44 */
[----:B------:R-:W-:Y:S01]  /*15f80*/  IADD3.X R6, R193, R193, R8, P1, P0 ;  /* 0x000000c1c1067210 */ /* 0x000fe20000fe0408 */
[----:B------:R1:W-:Y:S01]  /*15f90*/  @P2 STS [R204+0x3000], RZ ;  /* 0x003000ffcc002388 */ /* 0x0003e20000000800 */
[-C--:B------:R-:W-:Y:S02]  /*15fa0*/  @P4 LEA R14, P1, R9, R196.reuse, 0x1 ;  /* 0x000000c4090e4211 */ /* 0x080fe400078208ff */
[-C--:B------:R-:W-:Y:S01]  /*15fb0*/  @!P2 LEA R18, P0, R11, R196.reuse, 0x1 ;  /* 0x000000c40b12a211 */ /* 0x080fe200078008ff */
[----:B------:R1:W-:Y:S01]  /*15fc0*/  @P2 STS [R204+0x3004], RZ ;  /* 0x003004ffcc002388 */ /* 0x0003e20000000800 */
[-C--:B------:R-:W-:Y:S01]  /*15fd0*/  @P4 LEA.HI.X R15, R9, R195.reuse, R4, 0x1, P1 ;  /* 0x000000c3090f4211 */ /* 0x080fe200008f0c04 */
[----:B------:R-:W-:Y:S01]  /*15fe0*/  @P5 IMAD.MOV.U32 R9, RZ, RZ, R21 ;  /* 0x000000ffff095224 */ /* 0x000fe200078e0015 */
[C---:B------:R-:W-:Y:S01]  /*15ff0*/  @P5 LEA R22, P1, R11.reuse, R196, 0x1 ;  /* 0x000000c40b165211 */ /* 0x040fe200078208ff */
[----:B------:R1:W-:Y:S01]  /*16000*/  @P2 STS.64 [R204+0x3008], RZ ;  /* 0x003008ffcc002388 */ /* 0x0003e20000000a00 */
[----:B------:R-:W-:-:S02]  /*16010*/  @!P2 LEA.HI.X R19, R11, R195, R6, 0x1, P0 ;  /* 0x000000c30b13a211 */ /* 0x000fc400000f0c06 */
[CCC-:B------:R-:W-:Y:S02]  /*16020*/  @P5 LEA.HI.X R23, R11.reuse, R195.reuse, R6.reuse, 0x1, P1 ;  /* 0x000000c30b175211 */ /* 0x1c0fe400008f0c06 */
[C---:B------:R-:W-:Y:S02]  /*16030*/  @P4 LEA R10, P0, R11.reuse, R196, 0x1 ;  /* 0x000000c40b0a4211 */ /* 0x040fe400078008ff */
[CC--:B------:R-:W-:Y:S02]  /*16040*/  IADD3 R4, P1, R11.reuse, R192.reuse, RZ ;  /* 0x000000c00b047210 */ /* 0x0c0fe40007f3e0ff */
[----:B------:R-:W-:Y:S02]  /*16050*/  @P4 LEA.HI.X R11, R11, R195, R6, 0x1, P0 ;  /* 0x000000c30b0b4211 */ /* 0x000fe400000f0c06 */
[----:B------:R-:W-:Y:S01]  /*16060*/  @!P2 IADD3 R13, P0, R13, R192, RZ ;  /* 0x000000c00d0da210 */ /* 0x000fe20007f1e0ff */
[----:B------:R-:W-:Y:S01]  /*16070*/  IMAD.X R6, R6, 0x1, R193, P1 ;  /* 0x0000000106067824 */ /* 0x000fe200008e06c1 */
[----:B------:R-:W-:-:S03]  /*16080*/  @P5 LEA R26, P1, R4, R196, 0x1 ;  /* 0x000000c4041a5211 */ /* 0x000fc600078208ff */
[----:B------:R-:W-:Y:S01]  /*16090*/  @!P2 IMAD.X R8, R8, 0x1, R193, P0 ;  /* 0x000000010808a824 */ /* 0x000fe200000e06c1 */
[CC--:B------:R-:W-:Y:S02]  /*160a0*/  @P5 LEA.HI.X R27, R4.reuse, R195.reuse, R6, 0x1, P1 ;  /* 0x000000c3041b5211 */ /* 0x0c0fe400008f0c06 */
[CC--:B------:R-:W-:Y:S02]  /*160b0*/  @!P2 LEA R12, P1, R13.reuse, R196.reuse, 0x1 ;  /* 0x000000c40d0ca211 */ /* 0x0c0fe400078208ff */
[CC--:B------:R-:W-:Y:S02]  /*160c0*/  @!P2 LEA R28, P0, R4.reuse, R196.reuse, 0x1 ;  /* 0x000000c4041ca211 */ /* 0x0c0fe400078008ff */
[-C--:B------:R-:W-:Y:S01]  /*160d0*/  @!P2 LEA.HI.X R13, R13, R195.reuse, R8, 0x1, P1 ;  /* 0x000000c30d0da211 */ /* 0x080fe200008f0c08 */
[----:B------:R-:W-:Y:S01]  /*160e0*/  @P5 IMAD.MOV.U32 R8, RZ, RZ, R20 ;  /* 0x000000ffff085224 */ /* 0x000fe200078e0014 */
[CC--:B------:R-:W-:Y:S02]  /*160f0*/  @!P2 LEA.HI.X R29, R4.reuse, R195.reuse, R6, 0x1, P0 ;  /* 0x000000c3041da211 */ /* 0x0c0fe400000f0c06 */
[C---:B------:R-:W-:Y:S01]  /*16100*/  @P4 LEA R24, P0, R4.reuse, R196, 0x1 ;  /* 0x000000c404184211 */ /* 0x040fe200078008ff */
[----:B------:R-:W-:Y:S01]  /*16110*/  IMAD.MOV.U32 R196, RZ, RZ, R20 ;  /* 0x000000ffffc47224 */ /* 0x000fe200078e0014 */
[----:B------:R-:W-:Y:S01]  /*16120*/  @!PT LDS RZ, [RZ] ;  /* 0x00000000fffff984 */ /* 0x000fe20000000800 */
[----:B------:R-:W-:Y:S01]  /*16130*/  @!PT LDS RZ, [RZ] ;  /* 0x00000000fffff984 */ /* 0x000fe20000000800 */
[----:B------:R-:W-:Y:S01]  /*16140*/  @!PT LDS RZ, [RZ] ;  /* 0x00000000fffff984 */ /* 0x000fe20000000800 */
[----:B------:R2:W-:Y:S02]  /*16150*/  @P5 LDGSTS.E.BYPASS.LTC128B.128 [R204+0x5000], [R8.64+0x40] ;  /* 0x0500004008cc5fae */ /* 0x0005e4000b901d44 */
[----:B------:R-:W-:Y:S01]  /*16160*/  @P4 LEA.HI.X R25, R4, R195, R6, 0x1, P0 ;  /* 0x000000c304194211 */ /* 0x000fe200000f0c06 */
[----:B------:R-:W-:Y:S01]  /*16170*/  IMAD.MOV.U32 R195, RZ, RZ, R21 ;  /* 0x000000ffffc37224 */ /* 0x000fe200078e0015 */
        /* <DEDUP_REMOVED lines=54> */
.L_x_1545:
[----:B------:R-:W-:Y:S05]  /*164e0*/  BSYNC B1 ;  /* 0x0000000000017941 */ /* 0x000fea0003800000 */
.L_x_1544:
        /* <DEDUP_REMOVED lines=96> */
[-C--:B------:R-:W-:Y:S01]  /*16af0*/  FFMA.FTZ R137, R37, R136.reuse, -R134 ;  /* 0x0000008825897223 */ /* 0x080fe20000010886 */
[----:B------:R-:W-:Y:S01]  /*16b00*/  LDSM.16.MT88.4 R44, [R186+0xd000] ;  /* 0x00d00000ba2c783b */ /* 0x000fe20000004200 */
[C---:B------:R-:W-:Y:S02]  /*16b10*/  FMUL.FTZ R0, R136.reuse, R5 ;  /* 0x0000000588007220 */ /* 0x040fe40000410000 */
[----:B------:R-:W-:Y:S01]  /*16b20*/  FMUL.FTZ R139, R136, R7 ;  /* 0x00000007888b7220 */ /* 0x000fe20000410000 */
[----:B------:R-:W-:Y:S01]  /*16b30*/  MUFU.EX2 R124, R124 ;  /* 0x0000007c007c7308 */ /* 0x000fe20000000800 */
[----:B------:R-:W2:Y:S01]  /*16b40*/  LDSM.16.MT88.4 R36, [R184+0xb000] ;  /* 0x00b00000b824783b */ /* 0x000ea20000004200 */
[----:B------:R-:W-:-:S02]  /*16b50*/  FFMA.FTZ R2, R34, R136, -R129 ;  /* 0x0000008822027223 */ /* 0x000fc40000010881 */
[-CC-:B------:R-:W-:Y:S02]  /*16b60*/  FFMA.FTZ R160, R165, R136.reuse, -R134.reuse ;  /* 0x00000088a5a07223 */ /* 0x180fe40000010886 */
[--C-:B------:R-:W-:Y:S02]  /*16b70*/  FFMA.FTZ R161, R164, R136, -R129.reuse ;  /* 0x00000088a4a17223 */ /* 0x100fe40000010881 */
[----:B------:R-:W3:Y:S01]  /*16b80*/  MUFU.EX2 R121, R121 ;  /* 0x0000007900797308 */ /* 0x000ee20000000800 */
[----:B-1----:R-:W-:Y:S01]  /*16b90*/  F2FP.BF16.PACK_AB R5, R127, R128 ;  /* 0x000000807f05723e */ /* 0x002fe200000010ff */
[-CC-:B------:R-:W-:Y:S02]  /*16ba0*/  FFMA.FTZ R159, R159, R136.reuse, -R134.reuse ;  /* 0x000000889f9f7223 */ /* 0x180fe40000010886 */
[-C--:B------:R-:W-:Y:S02]  /*16bb0*/  FFMA.FTZ R165, R162, R136.reuse, -R129 ;  /* 0x00000088a2a57223 */ /* 0x080fe40000010881 */
[----:B------:R-:W-:-:S02]  /*16bc0*/  FFMA.FTZ R162, R155, R136, -R134 ;  /* 0x000000889ba27223 */ /* 0x000fc40000010886 */
[----:B------:R-:W-:Y:S01]  /*16bd0*/  MUFU.EX2 R132, R132 ;  /* 0x0000008400847308 */ /* 0x000fe20000000800 */
[-CC-:B------:R-:W-:Y:S02]  /*16be0*/  FFMA.FTZ R146, R146, R136.reuse, -R129.reuse ;  /* 0x0000008892927223 */ /* 0x180fe40000010881 */
[-CC-:B------:R-:W-:Y:S02]  /*16bf0*/  FFMA.FTZ R152, R152, R136.reuse, -R129.reuse ;  /* 0x0000008898987223 */ /* 0x180fe40000010881 */
[-CC-:B------:R-:W-:Y:S02]  /*16c00*/  FFMA.FTZ R153, R153, R136.reuse, -R134.reuse ;  /* 0x0000008899997223 */ /* 0x180fe40000010886 */
[----:B------:R-:W-:Y:S01]  /*16c10*/  FFMA.FTZ R151, R151, R136, -R134 ;  /* 0x0000008897977223 */ /* 0x000fe20000010886 */
        /* <DEDUP_REMOVED lines=9> */
[--C-:B------:R-:W-:Y:S01]  /*16cb0*/  FFMA.FTZ R141, R138, R136, -R129.reuse ;  /* 0x000000888a8d7223 */ /* 0x100fe20000010881 */
[----:B------:R-:W3:Y:S01]  /*16cc0*/  MUFU.EX2 R137, R137 ;  /* 0x0000008900897308 */ /* 0x000ee20000000800 */
[----:B-1----:R-:W-:Y:S01]  /*16cd0*/  F2FP.BF16.PACK_AB R4, R131, R132 ;  /* 0x000000848304723e */ /* 0x002fe200000010ff */
[----:B------:R-:W-:-:S02]  /*16ce0*/  FFMA.FTZ R126, R126, R136, -R129 ;  /* 0x000000887e7e7223 */ /* 0x000fc40000010881 */
[----:B------:R-:W-:-:S04]  /*16cf0*/  FFMA.FTZ R3, R3, R136, -R134 ;  /* 0x0000008803037223 */ /* 0x000fc80000010886 */
        /* <DEDUP_REMOVED lines=12> */
[-C--:B------:R-:W-:Y:S02]  /*16dc0*/  FMUL.FTZ R81, R81, R139.reuse ;  /* 0x0000008b51517220 */ /* 0x080fe40000410000 */
[-CC-:B------:R-:W-:Y:S01]  /*16dd0*/  FFMA.FTZ R78, R65, R136.reuse, -R134.reuse ;  /* 0x00000088414e7223 */ /* 0x180fe20000010886 */
[C---:B------:R-:W-:Y:S01]  /*16de0*/  HMMA.16816.F32.BF16 R24, R4.reuse, R28, R24 ;  /* 0x0000001c0418723c */ /* 0x040fe20000041818 */
[----:B------:R-:W-:Y:S01]  /*16df0*/  FFMA.FTZ R79, R49, R136, -R134 ;  /* 0x00000088314f7223 */ /* 0x000fe20000010886 */
[----:B------:R-:W1:Y:S01]  /*16e00*/  LDSM.16.MT88.4 R64, [R186+0x9400] ;  /* 0x00940000ba40783b */ /* 0x000e620000004200 */
        /* <DEDUP_REMOVED lines=8> */
[----:B------:R-:W-:Y:S02]  /*16e90*/  FMUL.FTZ R19, R71, R0 ;  /* 0x0000000047137220 */ /* 0x000fe40000410000 */
[-C--:B------:R-:W-:Y:S01]  /*16ea0*/  FFMA.FTZ R81, R51, R136.reuse, -R134 ;  /* 0x0000008833517223 */ /* 0x080fe20000010886 */
[----:B------:R-:W-:Y:S01]  /*16eb0*/  HMMA.16816.F32.BF16 R8, R4, R12, R8 ;  /* 0x0000000c0408723c */ /* 0x000fe20000041808 */
[----:B------:R-:W3:Y:S01]  /*16ec0*/  LDSM.16.MT88.4 R48, [R184+0x9400] ;  /* 0x00940000b830783b */ /* 0x000ee20000004200 */
[----:B------:R-:W-:Y:S02]  /*16ed0*/  FFMA.FTZ R83, R56, R136, -R129 ;  /* 0x0000008838537223 */ /* 0x000fe40000010881 */
[-C--:B------:R-:W-:Y:S01]  /*16ee0*/  FMUL.FTZ R16, R68, R139.reuse ;  /* 0x0000008b44107220 */ /* 0x080fe20000410000 */
[----:B------:R-:W4:Y:S01]  /*16ef0*/  LDSM.16.MT88.4 R56, [R186+0xb400] ;  /* 0x00b40000ba38783b */ /* 0x000f220000004200 */
[----:B------:R-:W-:Y:S01]  /*16f00*/  FMUL.FTZ R17, R69, R139 ;  /* 0x0000008b45117220 */ /* 0x000fe20000410000 */
[----:B------:R-:W5:Y:S01]  /*16f10*/  MUFU.EX2 R81, R81 ;  /* 0x0000005100517308 */ /* 0x000f620000000800 */
[-C--:B------:R-:W-:Y:S01]  /*16f20*/  FMUL.FTZ R110, R110, R0.reuse ;  /* 0x000000006e6e7220 */ /* 0x080fe20000410000 */
[----:B------:R-:W1:Y:S01]  /*16f30*/  LDSM.16.MT88.4 R68, [R186+0xd400] ;  /* 0x00d40000ba44783b */ /* 0x000e620000004200 */
[----:B------:R-:W-:-:S02]  /*16f40*/  FMUL.FTZ R111, R111, R0 ;  /* 0x000000006f6f7220 */ /* 0x000fc40000410000 */
[-C--:B------:R-:W-:Y:S01]  /*16f50*/  FMUL.FTZ R108, R108, R139.reuse ;  /* 0x0000008b6c6c7220 */ /* 0x080fe20000410000 */
[C---:B------:R-:W-:Y:S01]  /*16f60*/  HMMA.16816.F32.BF16 R16, R4.reuse, R20, R16 ;  /* 0x000000140410723c */ /* 0x040fe20000041810 */
[-C--:B------:R-:W-:Y:S01]  /*16f70*/  FMUL.FTZ R109, R109, R139.reuse ;  /* 0x0000008b6d6d7220 */ /* 0x080fe20000410000 */
[----:B------:R-:W-:Y:S01]  /*16f80*/  MUFU.EX2 R79, R79 ;  /* 0x0000004f004f7308 */ /* 0x000fe20000000800 */
[-C--:B------:R-:W-:Y:S02]  /*16f90*/  FMUL.FTZ R74, R74, R0.reuse ;  /* 0x000000004a4a7220 */ /* 0x080fe40000410000 */
[----:B------:R-:W-:Y:S02]  /*16fa0*/  FMUL.FTZ R75, R75, R0 ;  /* 0x000000004b4b7220 */ /* 0x000fe40000410000 */
[-C--:B------:R-:W-:Y:S01]  /*16fb0*/  FMUL.FTZ R72, R72, R139.reuse ;  /* 0x0000008b48487220 */ /* 0x080fe20000410000 */
[----:B------:R-:W-:Y:S01]  /*16fc0*/  HMMA.16816.F32.BF16 R12, R4, R14, R108 ;  /* 0x0000000e040c723c */ /* 0x000fe2000004186c */
[----:B------:R-:W-:Y:S01]  /*16fd0*/  FMUL.FTZ R73, R73, R139 ;  /* 0x0000008b49497220 */ /* 0x000fe20000410000 */
[----:B------:R-:W-:Y:S01]  /*16fe0*/  MUFU.EX2 R83, R83 ;  /* 0x0000005300537308 */ /* 0x000fe20000000800 */
[-CC-:B------:R-:W-:Y:S01]  /*16ff0*/  FFMA.FTZ R77, R35, R136.reuse, -R129.reuse ;  /* 0x00000088234d7223 */ /* 0x180fe20000010881 */
[----:B------:R-:W-:Y:S01]  /*17000*/  LDSM.16.MT88.4 R108, [R186+0xac00] ;  /* 0x00ac0000ba6c783b */ /* 0x000fe20000004200 */
[----:B------:R-:W-:-:S02]  /*17010*/  FFMA.FTZ R76, R52, R136, -R129 ;  /* 0x00000088344c7223 */ /* 0x000fc40000010881 */
[----:B------:R-:W-:Y:S01]  /*17020*/  FFMA.FTZ R80, R53, R136, -R134 ;  /* 0x0000008835507223 */ /* 0x000fe20000010886 */
[----:B------:R-:W-:Y:S01]  /*17030*/  HMMA.16816.F32.BF16 R20, R4, R22, R72 ;  /* 0x000000160414723c */ /* 0x000fe20000041848 */
[-C--:B------:R-:W-:Y:S01]  /*17040*/  FMUL.FTZ R34, R86, R0.reuse ;  /* 0x0000000056227220 */ /* 0x080fe20000410000 */
[----:B------:R-:W1:Y:S01]  /*17050*/  MUFU.EX2 R77, R77 ;  /* 0x0000004d004d7308 */ /* 0x000e620000000800 */
[-C--:B------:R-:W-:Y:S01]  /*17060*/  FMUL.FTZ R35, R87, R0.reuse ;  /* 0x0000000057237220 */ /* 0x080fe20000410000 */
[----:B------:R-:W-:Y:S01]  /*17070*/  LDSM.16.MT88.4 R72, [R184+0x9800] ;  /* 0x00980000b848783b */ /* 0x000fe20000004200 */
[-C--:B------:R-:W-:Y:S02]  /*17080*/  FMUL.FTZ R32, R84, R139.reuse ;  /* 0x0000008b54207220 */ /* 0x080fe40000410000 */
[----:B------:R-:W-:Y:S02]  /*17090*/  FMUL.FTZ R33, R85, R139 ;  /* 0x0000008b55217220 */ /* 0x000fe40000410000 */
[-C--:B------:R-:W-:Y:S01]  /*170a0*/  FMUL.FTZ R42, R90, R0.reuse ;  /* 0x000000005a2a7220 */ /* 0x080fe20000410000 */
[----:B------:R-:W-:Y:S01]  /*170b0*/  MUFU.EX2 R76, R76 ;  /* 0x0000004c004c7308 */ /* 0x000fe20000000800 */
[----:B------:R-:W-:-:S02]  /*170c0*/  FMUL.FTZ R43, R91, R0 ;  /* 0x000000005b2b7220 */ /* 0x000fc40000410000 */
[-C--:B------:R-:W-:Y:S01]  /*170d0*/  FMUL.FTZ R40, R88, R139.reuse ;  /* 0x0000008b58287220 */ /* 0x080fe20000410000 */
[C---:B--2---:R-:W-:Y:S01]  /*170e0*/  HMMA.16816.F32.BF16 R32, R4.reuse, R36, R32 ;  /* 0x000000240420723c */ /* 0x044fe20000041820 */
[-C--:B------:R-:W-:Y:S02]  /*170f0*/  FMUL.FTZ R41, R89, R139.reuse ;  /* 0x0000008b59297220 */ /* 0x080fe40000410000 */
[-C--:B------:R-:W-:Y:S01]  /*17100*/  FMUL.FTZ R106, R106, R0.reuse ;  /* 0x000000006a6a7220 */ /* 0x080fe20000410000 */
[----:B------:R-:W2:Y:S01]  /*17110*/  MUFU.EX2 R80, R80 ;  /* 0x0000005000507308 */ /* 0x000ea20000000800 */
        /* <DEDUP_REMOVED lines=12> */
[----:B------:R-:W-:Y:S01]  /*171e0*/  MUFU.EX2 R165, R165 ;  /* 0x000000a500a57308 */ /* 0x000fe20000000800 */
        /* <DEDUP_REMOVED lines=10> */
[-CC-:B------:R-:W-:Y:S01]  /*17290*/  FFMA.FTZ R82, R174, R136.reuse, -R129.reuse ;  /* 0x00000088ae527223 */ /* 0x180fe20000010881 */
[----:B------:R-:W-:Y:S01]  /*172a0*/  MUFU.EX2 R152, R152 ;  /* 0x0000009800987308 */ /* 0x000fe20000000800 */
[--C-:B------:R-:W-:Y:S02]  /*172b0*/  FFMA.FTZ R85, R180, R136, -R129.reuse ;  /* 0x00000088b4557223 */ /* 0x100fe40000010881 */
[----:B-----5:R-:W-:Y:S01]  /*172c0*/  F2FP.BF16.PACK_AB R60, R81, R78 ;  /* 0x0000004e513c723e */ /* 0x020fe200000010ff */
[----:B------:R-:W-:Y:S01]  /*172d0*/  HMMA.16816.F32.BF16 R4, R4, R62, R96 ;  /* 0x0000003e0404723c */ /* 0x000fe20000041860 */
[----:B-1----:R-:W-:Y:S01]  /*172e0*/  F2FP.BF16.PACK_AB R61, R77, R2 ;  /* 0x000000024d3d723e */ /* 0x002fe200000010ff */
[-C--:B------:R-:W-:Y:S02]  /*172f0*/  FFMA.FTZ R84, R176, R136.reuse, -R129 ;  /* 0x00000088b0547223 */ /* 0x080fe40000010881 */
[-CC-:B------:R-:W-:Y:S01]  /*17300*/  FFMA.FTZ R86, R179, R136.reuse, -R134.reuse ;  /* 0x00000088b3567223 */ /* 0x180fe20000010886 */
[----:B------:R-:W-:Y:S01]  /*17310*/  MUFU.EX2 R82, R82 ;  /* 0x0000005200527308 */ /* 0x000fe20000000800 */
[--C-:B------:R-:W-:Y:S01]  /*17320*/  FFMA.FTZ R87, R183, R136, -R134.reuse ;  /* 0x00000088b7577223 */ /* 0x100fe20000010886 */
[----:B--2---:R-:W-:Y:S01]  /*17330*/  F2FP.BF16.PACK_AB R62, R79, R80 ;  /* 0x000000504f3e723e */ /* 0x004fe200000010ff */
[--C-:B------:R-:W-:Y:S01]  /*17340*/  FFMA.FTZ R88, R177, R136, -R134.reuse ;  /* 0x00000088b1587223 */ /* 0x100fe20000010886 */
[----:B------:R-:W-:Y:S01]  /*17350*/  F2FP.BF16.PACK_AB R63, R83, R76 ;  /* 0x0000004c533f723e */ /* 0x000fe200000010ff */
[----:B------:R-:W-:-:S02]  /*17360*/  FFMA.FTZ R89, R181, R136, -R134 ;  /* 0x00000088b5597223 */ /* 0x000fc40000010886 */
[-CC-:B------:R-:W-:Y:S01]  /*17370*/  FFMA.FTZ R91, R178, R136.reuse, -R129.reuse ;  /* 0x00000088b25b7223 */ /* 0x180fe20000010881 */
[----:B------:R-:W-:Y:S01]  /*17380*/  MUFU.EX2 R85, R85 ;  /* 0x0000005500557308 */ /* 0x000fe20000000800 */
[-CC-:B------:R-:W-:Y:S02]  /*17390*/  FFMA.FTZ R90, R166, R136.reuse, -R129.reuse ;  /* 0x00000088a65a7223 */ /* 0x180fe40000010881 */
[----:B------:R-:W-:Y:S01]  /*173a0*/  HMMA.16816.F32.BF16 R8, R60, R64, R8 ;  /* 0x000000403c08723c */ /* 0x000fe20000041808 */
[-CC-:B------:R-:W-:Y:S02]  /*173b0*/  FFMA.FTZ R93, R172, R136.reuse, -R129.reuse ;  /* 0x00000088ac5d7223 */ /* 0x180fe40000010881 */
[-C--:B------:R-:W-:Y:S02]  /*173c0*/  FFMA.FTZ R92, R168, R136.reuse, -R129 ;  /* 0x00000088a85c7223 */ /* 0x080fe40000010881 */
[----:B------:R-:W-:Y:S01]  /*173d0*/  MUFU.EX2 R84, R84 ;  /* 0x0000005400547308 */ /* 0x000fe20000000800 */
[----:B------:R-:W-:-:S02]  /*173e0*/  FFMA.FTZ R94, R171, R136, -R134 ;  /* 0x00000088ab5e7223 */ /* 0x000fc40000010886 */
[C---:B------:R-:W-:Y:S01]  /*173f0*/  HMMA.16816.F32.BF16 R12, R60.reuse, R66, R12 ;  /* 0x000000423c0c723c */ /* 0x040fe2000004180c */
[----:B------:R-:W1:Y:S01]  /*17400*/  LDSM.16.MT88.4 R64, [R184+0xb400] ;  /* 0x00b40000b840783b */ /* 0x000e620000004200 */
[-CC-:B------:R-:W-:Y:S02]  /*17410*/  FFMA.FTZ R95, R175, R136.reuse, -R134.reuse ;  /* 0x00000088af5f7223 */ /* 0x180fe40000010886 */
[-CC-:B------:R-:W-:Y:S01]  /*17420*/  FFMA.FTZ R100, R169, R136.reuse, -R134.reuse ;  /* 0x00000088a9647223 */ /* 0x180fe20000010886 */
[----:B------:R-:W-:Y:S01]  /*17430*/  MUFU.EX2 R86, R86 ;  /* 0x0000005600567308 */ /* 0x000fe20000000800 */
[-C--:B------:R-:W-:Y:S02]  /*17440*/  FFMA.FTZ R101, R173, R136.reuse, -R134 ;  /* 0x00000088ad657223 */ /* 0x080fe40000010886 */
[----:B---3--:R-:W-:Y:S01]  /*17450*/  HMMA.16816.F32.BF16 R16, R60, R48, R16 ;  /* 0x000000303c10723c */ /* 0x008fe20000041810 */
[-CC-:B------:R-:W-:Y:S02]  /*17460*/  FFMA.FTZ R103, R170, R136.reuse, -R129.reuse ;  /* 0x00000088aa677223 */ /* 0x180fe40000010881 */
[----:B------:R-:W-:-:S02]  /*17470*/  FFMA.FTZ R102, R156, R136, -R129 ;  /* 0x000000889c667223 */ /* 0x000fc40000010881 */
[----:B------:R-:W2:Y:S01]  /*17480*/  MUFU.EX2 R87, R87 ;  /* 0x0000005700577308 */ /* 0x000ea20000000800 */
[-CC-:B------:R-:W-:Y:S02]  /*17490*/  FFMA.FTZ R156, R158, R136.reuse, -R129.reuse ;  /* 0x000000889e9c7223 */ /* 0x180fe40000010881 */
[C---:B------:R-:W-:Y:S01]  /*174a0*/  HMMA.16816.F32.BF16 R20, R60.reuse, R50, R20 ;  /* 0x000000323c14723c */ /* 0x040fe20000041814 */
[----:B------:R-:W3:Y:S01]  /*174b0*/  LDSM.16.MT88.4 R48, [R184+0xd400] ;  /* 0x00d40000b830783b */ /* 0x000ee20000004200 */
[-CC-:B------:R-:W-:Y:S02]  /*174c0*/  FFMA.FTZ R158, R163, R136.reuse, -R134.reuse ;  /* 0x00000088a39e7223 */ /* 0x180fe40000010886 */
[-CC-:B------:R-:W-:Y:S01]  /*174d0*/  FFMA.FTZ R163, R167, R136.reuse, -R134.reuse ;  /* 0x00000088a7a37223 */ /* 0x180fe20000010886 */
[----:B------:R-:W-:Y:S01]  /*174e0*/  MUFU.EX2 R88, R88 ;  /* 0x0000005800587308 */ /* 0x000fe20000000800 */
[-C--:B------:R-:W-:Y:S02]  /*174f0*/  FFMA.FTZ R167, R154, R136.reuse, -R129 ;  /* 0x000000889aa77223 */ /* 0x080fe40000010881 */
[----:B----4-:R-:W-:Y:S01]  /*17500*/  HMMA.16816.F32.BF16 R24, R60, R56, R24 ;  /* 0x000000383c18723c */ /* 0x010fe20000041818 */
[----:B------:R-:W-:-:S02]  /*17510*/  FFMA.FTZ R154, R157, R136, -R134 ;  /* 0x000000889d9a7223 */ /* 0x000fc40000010886 */
[-C--:B------:R-:W-:Y:S02]  /*17520*/  FFMA.FTZ R157, R144, R136.reuse, -R129 ;  /* 0x00000088909d7223 */ /* 0x080fe40000010881 */
[----:B------:R-:W4:Y:S01]  /*17530*/  MUFU.EX2 R89, R89 ;  /* 0x0000005900597308 */ /* 0x000f220000000800 */
[----:B------:R-:W-:Y:S02]  /*17540*/  FFMA.FTZ R144, R147, R136, -R134 ;  /* 0x0000008893907223 */ /* 0x000fe40000010886 */
[----:B------:R-:W-:Y:S01]  /*17550*/  HMMA.16816.F32.BF16 R28, R60, R58, R28 ;  /* 0x0000003a3c1c723c */ /* 0x000fe2000004181c */
[----:B------:R-:W5:Y:S01]  /*17560*/  LDSM.16.MT88.4 R56, [R186+0x9800] ;  /* 0x00980000ba38783b */ /* 0x000f620000004200 */
[----:B------:R-:W-:Y:S02]  /*17570*/  FFMA.FTZ R0, R209, R0, R128 ;  /* 0x00000000d1007223 */ /* 0x000fe40000010080 */
[----:B------:R-:W-:Y:S01]  /*17580*/  FFMA.FTZ R132, R210, R139, R132 ;  /* 0x0000008bd2847223 */ /* 0x000fe20000010084 */
[----:B------:R-:W2:Y:S01]  /*17590*/  MUFU.EX2 R91, R91 ;  /* 0x0000005b005b7308 */ /* 0x000ea20000000800 */
[----:B------:R-:W-:-:S02]  /*175a0*/  FADD.FTZ R127, R127, R0 ;  /* 0x000000007f7f7221 */ /* 0x000fc40000010000 */
[C---:B------:R-:W-:Y:S01]  /*175b0*/  HMMA.16816.F32.BF16 R40, R60.reuse, R68, R40 ;  /* 0x000000443c28723c */ /* 0x040fe20000041828 */
[----:B------:R-:W-:Y:S02]  /*175c0*/  FADD.FTZ R131, R131, R132 ;  /* 0x0000008483837221 */ /* 0x000fe40000010000 */
[----:B------:R-:W-:Y:S02]  /*175d0*/  FADD.FTZ R124, R124, R127 ;  /* 0x0000007f7c7c7221 */ /* 0x000fe40000010000 */
[----:B------:R-:W-:Y:S01]  /*175e0*/  MUFU.EX2 R90, R90 ;  /* 0x0000005a005a7308 */ /* 0x000fe20000000800 */
[----:B------:R-:W-:Y:S02]  /*175f0*/  FADD.FTZ R130, R130, R131 ;  /* 0x0000008382827221 */ /* 0x000fe40000010000 */
[----:B-1----:R-:W-:Y:S01]  /*17600*/  HMMA.16816.F32.BF16 R32, R60, R64, R32 ;  /* 0x000000403c20723c */ /* 0x002fe20000041820 */
[----:B------:R-:W-:Y:S02]  /*17610*/  FADD.FTZ R121, R121, R124 ;  /* 0x0000007c79797221 */ /* 0x000fe40000010000 */
[----:B------:R-:W-:-:S02]  /*17620*/  FADD.FTZ R137, R137, R130 ;  /* 0x0000008289897221 */ /* 0x000fc40000010000 */
[----:B------:R-:W-:Y:S01]  /*17630*/  MUFU.EX2 R93, R93 ;  /* 0x0000005d005d7308 */ /* 0x000fe20000000800 */
[-C--:B------:R-:W-:Y:S02]  /*17640*/  FFMA.FTZ R147, R118, R136.reuse, -R129 ;  /* 0x0000008876937223 */ /* 0x080fe40000010881 */
[C---:B------:R-:W-:Y:S01]  /*17650*/  HMMA.16816.F32.BF16 R36, R60.reuse, R66, R36 ;  /* 0x000000423c24723c */ /* 0x040fe20000041824 */
[----:B------:R-:W1:Y:S01]  /*17660*/  LDSM.16.MT88.4 R64, [R186+0xb800] ;  /* 0x00b80000ba40783b */ /* 0x000e620000004200 */
[----:B------:R-:W-:Y:S02]  /*17670*/  FADD.FTZ R2, R2, R121 ;  /* 0x0000007902027221 */ /* 0x000fe40000010000 */
[----:B------:R-:W-:Y:S01]  /*17680*/  FADD.FTZ R78, R78, R137 ;  /* 0x000000894e4e7221 */ /* 0x000fe20000010000 */
[----:B------:R-:W-:Y:S01]  /*17690*/  MUFU.EX2 R92, R92 ;  /* 0x0000005c005c7308 */ /* 0x000fe20000000800 */
[-C--:B------:R-:W-:Y:S02]  /*176a0*/  FFMA.FTZ R118, R119, R136.reuse, -R134 ;  /* 0x0000008877767223 */ /* 0x080fe40000010886 */
[----:B---3--:R-:W-:Y:S01]  /*176b0*/  HMMA.16816.F32.BF16 R52, R60, R48, R52 ;  /* 0x000000303c34723c */ /* 0x008fe20000041834 */
[----:B------:R-:W-:-:S02]  /*176c0*/  FFMA.FTZ R209, R123, R136, -R129 ;  /* 0x000000887bd17223 */ /* 0x000fc40000010881 */
[----:B------:R-:W-:Y:S01]  /*176d0*/  FADD.FTZ R77, R77, R2 ;  /* 0x000000024d4d7221 */ /* 0x000fe20000010000 */
[----:B------:R-:W-:Y:S01]  /*176e0*/  MOV R2, R135 ;  /* 0x0000008700027202 */ /* 0x000fe20000000f00 */
[----:B------:R-:W-:Y:S01]  /*176f0*/  MUFU.EX2 R94, R94 ;  /* 0x0000005e005e7308 */ /* 0x000fe20000000800 */
[----:B------:R-:W-:Y:S01]  /*17700*/  FADD.FTZ R81, R81, R78 ;  /* 0x0000004e51517221 */ /* 0x000fe20000010000 */
[----:B--2---:R-:W-:Y:S01]  /*17710*/  F2FP.BF16.PACK_AB R48, R87, R86 ;  /* 0x000000565730723e */ /* 0x004fe200000010ff */
[C---:B------:R-:W-:Y:S01]  /*17720*/  HMMA.16816.F32.BF16 R4, R60.reuse, R50, R4 ;  /* 0x000000323c04723c */ /* 0x040fe20000041804 */
[----:B------:R-:W-:Y:S01]  /*17730*/  F2FP.BF16.PACK_AB R49, R85, R82 ;  /* 0x000000525531723e */ /* 0x000fe200000010ff */
[----:B------:R-:W-:Y:S02]  /*17740*/  FADD.FTZ R76, R76, R77 ;  /* 0x0000004d4c4c7221 */ /* 0x000fe40000010000 */
[----:B------:R-:W-:Y:S01]  /*17750*/  FADD.FTZ R80, R80, R81 ;  /* 0x0000005150507221 */ /* 0x000fe20000010000 */
[----:B------:R-:W2:Y:S01]  /*17760*/  MUFU.EX2 R95, R95 ;  /* 0x0000005f005f7308 */ /* 0x000ea20000000800 */
[----:B------:R-:W-:Y:S01]  /*17770*/  FADD.FTZ R83, R83, R76 ;  /* 0x0000004c53537221 */ /* 0x000fe20000010000 */
[----:B----4-:R-:W-:Y:S01]  /*17780*/  F2FP.BF16.PACK_AB R50, R89, R88 ;  /* 0x000000585932723e */ /* 0x010fe200000010ff */
[----:B------:R-:W-:Y:S01]  /*17790*/  HMMA.16816.F32.BF16 R44, R60, R70, R44 ;  /* 0x000000463c2c723c */ /* 0x000fe2000004182c */
[----:B------:R-:W-:Y:S01]  /*177a0*/  F2FP.BF16.PACK_AB R51, R91, R84 ;  /* 0x000000545b33723e */ /* 0x000fe200000010ff */
[----:B------:R-:W3:Y:S01]  /*177b0*/  LDSM.16.MT88.4 R60, [R184+0xd800] ;  /* 0x00d80000b83c783b */ /* 0x000ee20000004200 */
[----:B------:R-:W-:-:S02]  /*177c0*/  FADD.FTZ R79, R79, R80 ;  /* 0x000000504f4f7221 */ /* 0x000fc40000010000 */
[----:B------:R-:W-:Y:S01]  /*177d0*/  MUFU.EX2 R100, R100 ;  /* 0x0000006400647308 */ /* 0x000fe20000000800 */
[----:B------:R-:W-:Y:S01]  /*177e0*/  LDSM.16.MT88.4 R68, [R186+0xd800] ;  /* 0x00d80000ba44783b */ /* 0x000fe20000004200 */
[----:B------:R-:W-:Y:S01]  /*177f0*/  FADD.FTZ R82, R82, R83 ;  /* 0x0000005352527221 */ /* 0x000fe20000010000 */
[C---:B-----5:R-:W-:Y:S01]  /*17800*/  HMMA.16816.F32.BF16 R8, R48.reuse, R56, R8 ;  /* 0x000000383008723c */ /* 0x060fe20000041808 */
[----:B------:R-:W-:Y:S02]  /*17810*/  FADD.FTZ R86, R86, R79 ;  /* 0x0000004f56567221 */ /* 0x000fe40000010000 */
[----:B------:R-:W-:Y:S02]  /*17820*/  FADD.FTZ R85, R85, R82 ;  /* 0x0000005255557221 */ /* 0x000fe40000010000 */
[----:B------:R-:W4:Y:S01]  /*17830*/  MUFU.EX2 R101, R101 ;  /* 0x0000006500657308 */ /* 0x000f220000000800 */
[----:B------:R-:W-:Y:S02]  /*17840*/  FADD.FTZ R87, R87, R86 ;  /* 0x0000005657577221 */ /* 0x000fe40000010000 */
[----:B------:R-:W-:Y:S01]  /*17850*/  HMMA.16816.F32.BF16 R12, R48, R58, R12 ;  /* 0x0000003a300c723c */ /* 0x000fe2000004180c */
[----:B------:R-:W5:Y:S01]  /*17860*/  LDSM.16.MT88.4 R56, [R184+0xb800] ;  /* 0x00b80000b838783b */ /* 0x000f620000004200 */
[----:B------:R-:W-:-:S02]  /*17870*/  FADD.FTZ R84, R84, R85 ;  /* 0x0000005554547221 */ /* 0x000fc40000010000 */
[----:B------:R-:W-:Y:S01]  /*17880*/  FADD.FTZ R88, R88, R87 ;  /* 0x0000005758587221 */ /* 0x000fe20000010000 */
[----:B------:R-:W2:Y:S01]  /*17890*/  MUFU.EX2 R103, R103 ;  /* 0x0000006700677308 */ /* 0x000ea20000000800 */
[----:B------:R-:W-:Y:S02]  /*178a0*/  FADD.FTZ R91, R91, R84 ;  /* 0x000000545b5b7221 */ /* 0x000fe40000010000 */
[----:B-1----:R-:W-:Y:S01]  /*178b0*/  HMMA.16816.F32.BF16 R24, R48, R64, R24 ;  /* 0x000000403018723c */ /* 0x002fe20000041818 */
[----:B------:R-:W-:-:S04]  /*178c0*/  FADD.FTZ R89, R89, R88 ;  /* 0x0000005859597221 */ /* 0x000fc80000010000 */
[----:B------:R-:W-:Y:S03]  /*178d0*/  MUFU.EX2 R102, R102 ;  /* 0x0000006600667308 */ /* 0x000fe60000000800 */
[C---:B------:R-:W-:Y:S01]  /*178e0*/  HMMA.16816.F32.BF16 R28, R48.reuse, R66, R28 ;  /* 0x00000042301c723c */ /* 0x040fe2000004181c */
[----:B------:R-:W1:Y:S04]  /*178f0*/  LDSM.16.MT88.4 R64, [R186+0x9c00] ;  /* 0x009c0000ba40783b */ /* 0x000e680000004200 */
[----:B------:R-:W-:Y:S03]  /*17900*/  MUFU.EX2 R156, R156 ;  /* 0x0000009c009c7308 */ /* 0x000fe60000000800 */
[C---:B------:R-:W-:Y:S05]  /*17910*/  HMMA.16816.F32.BF16 R16, R48.reuse, R72, R16 ;  /* 0x000000483010723c */ /* 0x040fea0000041810 */
[----:B------:R-:W1:Y:S03]  /*17920*/  MUFU.EX2 R158, R158 ;  /* 0x0000009e009e7308 */ /* 0x000e660000000800 */
[C---:B---3--:R-:W-:Y:S05]  /*17930*/  HMMA.16816.F32.BF16 R52, R48.reuse, R60, R52 ;  /* 0x0000003c3034723c */ /* 0x048fea0000041834 */
[----:B------:R-:W3:Y:S03]  /*17940*/  MUFU.EX2 R163, R163 ;  /* 0x000000a300a37308 */ /* 0x000ee60000000800 */
[C---:B------:R-:W-:Y:S01]  /*17950*/  HMMA.16816.F32.BF16 R4, R48.reuse, R62, R4 ;  /* 0x0000003e3004723c */ /* 0x040fe20000041804 */
[----:B------:R-:W-:Y:S04]  /*17960*/  LDSM.16.MT88.4 R60, [R184+0xbc00] ;  /* 0x00bc0000b83c783b */ /* 0x000fe80000004200 */
[----:B------:R-:W-:Y:S03]  /*17970*/  MUFU.EX2 R167, R167 ;  /* 0x000000a700a77308 */ /* 0x000fe60000000800 */
[C---:B-----5:R-:W-:Y:S05]  /*17980*/  HMMA.16816.F32.BF16 R32, R48.reuse, R56, R32 ;  /* 0x000000383020723c */ /* 0x060fea0000041820 */
[----:B------:R-:W-:Y:S03]  /*17990*/  MUFU.EX2 R153, R153 ;  /* 0x0000009900997308 */ /* 0x000fe60000000800 */
[C---:B------:R-:W-:Y:S01]  /*179a0*/  HMMA.16816.F32.BF16 R36, R48.reuse, R58, R36 ;  /* 0x0000003a3024723c */ /* 0x040fe20000041824 */
[----:B------:R-:W5:Y:S04]  /*179b0*/  LDSM.16.MT88.4 R56, [R186+0xbc00] ;  /* 0x00bc0000ba38783b */ /* 0x000f680000004200 */
[----:B------:R-:W-:Y:S03]  /*179c0*/  MUFU.EX2 R154, R154 ;  /* 0x0000009a009a7308 */ /* 0x000fe60000000800 */
[C---:B------:R-:W-:Y:S01]  /*179d0*/  HMMA.16816.F32.BF16 R20, R48.reuse, R74, R20 ;  /* 0x0000004a3014723c */ /* 0x040fe20000041814 */
[----:B------:R-:W3:Y:S04]  /*179e0*/  LDSM.16.MT88.4 R72, [R184+0x9c00] ;  /* 0x009c0000b848783b */ /* 0x000ee80000004200 */
[----:B------:R-:W-:Y:S03]  /*179f0*/  MUFU.EX2 R151, R151 ;  /* 0x0000009700977308 */ /* 0x000fe60000000800 */
[C---:B------:R-:W-:Y:S05]  /*17a00*/  HMMA.16816.F32.BF16 R40, R48.reuse, R68, R40 ;  /* 0x000000443028723c */ /* 0x040fea0000041828 */
[----:B------:R-:W-:Y:S03]  /*17a10*/  MUFU.EX2 R162, R162 ;  /* 0x000000a200a27308 */ /* 0x000fe60000000800 */
[----:B------:R-:W-:Y:S01]  /*17a20*/  HMMA.16816.F32.BF16 R44, R48, R70, R44 ;  /* 0x00000046302c723c */ /* 0x000fe2000004182c */
[----:B------:R-:W5:Y:S04]  /*17a30*/  LDSM.16.MT88.4 R68, [R186+0xdc00] ;  /* 0x00dc0000ba44783b */ /* 0x000f680000004200 */
[----:B------:R-:W-:Y:S02]  /*17a40*/  MUFU.EX2 R155, R155 ;  /* 0x0000009b009b7308 */ /* 0x000fe40000000800 */
[----:B--2---:R-:W-:Y:S01]  /*17a50*/  F2FP.BF16.PACK_AB R48, R95, R94 ;  /* 0x0000005e5f30723e */ /* 0x004fe200000010ff */
[----:B------:R-:W-:Y:S01]  /*17a60*/  FADD.FTZ R94, R94, R89 ;  /* 0x000000595e5e7221 */ /* 0x000fe20000010000 */
[----:B------:R-:W-:Y:S01]  /*17a70*/  F2FP.BF16.PACK_AB R49, R93, R90 ;  /* 0x0000005a5d31723e */ /* 0x000fe200000010ff */
[----:B------:R-:W-:Y:S01]  /*17a80*/  FADD.FTZ R90, R90, R91 ;  /* 0x0000005b5a5a7221 */ /* 0x000fe20000010000 */
[----:B----4-:R-:W-:Y:S01]  /*17a90*/  F2FP.BF16.PACK_AB R50, R101, R100 ;  /* 0x000000646532723e */ /* 0x010fe200000010ff */
[----:B------:R-:W-:Y:S01]  /*17aa0*/  FADD.FTZ R95, R95, R94 ;  /* 0x0000005e5f5f7221 */ /* 0x000fe20000010000 */
[----:B------:R-:W-:Y:S01]  /*17ab0*/  F2FP.BF16.PACK_AB R51, R103, R92 ;  /* 0x0000005c6733723e */ /* 0x000fe200000010ff */
[----:B------:R-:W-:Y:S01]  /*17ac0*/  MUFU.EX2 R142, R142 ;  /* 0x0000008e008e7308 */ /* 0x000fe20000000800 */
[----:B------:R-:W-:-:S02]  /*17ad0*/  FADD.FTZ R93, R93, R90 ;  /* 0x0000005a5d5d7221 */ /* 0x000fc40000010000 */
[----:B------:R-:W-:Y:S02]  /*17ae0*/  FADD.FTZ R100, R100, R95 ;  /* 0x0000005f64647221 */ /* 0x000fe40000010000 */
[----:B------:R-:W-:Y:S01]  /*17af0*/  FADD.FTZ R92, R92, R93 ;  /* 0x0000005d5c5c7221 */ /* 0x000fe20000010000 */
[----:B-1----:R-:W-:Y:S01]  /*17b00*/  HMMA.16816.F32.BF16 R8, R48, R64, R8 ;  /* 0x000000403008723c */ /* 0x002fe20000041808 */
[----:B------:R-:W-:Y:S01]  /*17b10*/  FADD.FTZ R101, R101, R100 ;  /* 0x0000006465657221 */ /* 0x000fe20000010000 */
[----:B------:R-:W-:Y:S01]  /*17b20*/  MUFU.EX2 R157, R157 ;  /* 0x0000009d009d7308 */ /* 0x000fe20000000800 */
[----:B------:R-:W-:Y:S02]  /*17b30*/  FADD.FTZ R103, R103, R92 ;  /* 0x0000005c67677221 */ /* 0x000fe40000010000 */
[----:B------:R-:W-:-:S03]  /*17b40*/  FADD.FTZ R0, R158, R101 ;  /* 0x000000659e007221 */ /* 0x000fc60000010000 */
[----:B------:R-:W-:Y:S01]  /*17b50*/  HMMA.16816.F32.BF16 R12, R48, R66, R12 ;  /* 0x00000042300c723c */ /* 0x000fe2000004180c */
[----:B------:R-:W1:Y:S01]  /*17b60*/  LDSM.16.MT88.4 R64, [R184+0xdc00] ;  /* 0x00dc0000b840783b */ /* 0x000e620000004200 */
[----:B------:R-:W-:Y:S01]  /*17b70*/  MUFU.EX2 R140, R140 ;  /* 0x0000008c008c7308 */ /* 0x000fe20000000800 */
[----:B---3--:R-:W-:-:S05]  /*17b80*/  FADD.FTZ R0, R163, R0 ;  /* 0x00000000a3007221 */ /* 0x008fca0000010000 */
[C---:B-----5:R-:W-:Y:S02]  /*17b90*/  HMMA.16816.F32.BF16 R24, R48.reuse, R56, R24 ;  /* 0x000000383018723c */ /* 0x060fe40000041818 */
[----:B------:R-:W-:Y:S06]  /*17ba0*/  MUFU.EX2 R144, R144 ;  /* 0x0000009000907308 */ /* 0x000fec0000000800 */
[C---:B------:R-:W-:Y:S01]  /*17bb0*/  HMMA.16816.F32.BF16 R28, R48.reuse, R58, R28 ;  /* 0x0000003a301c723c */ /* 0x040fe2000004181c */
[----:B------:R-:W2:Y:S01]  /*17bc0*/  LDSM.16.MT88.4 R56, [R186+0xa000] ;  /* 0x00a00000ba38783b */ /* 0x000ea20000004200 */
[----:B------:R-:W-:Y:S06]  /*17bd0*/  MUFU.EX2 R143, R143 ;  /* 0x0000008f008f7308 */ /* 0x000fec0000000800 */
[C---:B------:R-:W-:Y:S02]  /*17be0*/  HMMA.16816.F32.BF16 R32, R48.reuse, R60, R32 ;  /* 0x0000003c3020723c */ /* 0x040fe40000041820 */
[----:B------:R-:W-:Y:S06]  /*17bf0*/  MUFU.EX2 R145, R145 ;  /* 0x0000009100917308 */ /* 0x000fec0000000800 */
[C---:B------:R-:W-:Y:S01]  /*17c00*/  HMMA.16816.F32.BF16 R36, R48.reuse, R62, R36 ;  /* 0x0000003e3024723c */ /* 0x040fe20000041824 */
[----:B------:R-:W3:Y:S01]  /*17c10*/  LDSM.16.MT88.4 R60, [R186+0xc000] ;  /* 0x00c00000ba3c783b */ /* 0x000ee20000004200 */
[----:B------:R-:W-:Y:S06]  /*17c20*/  MUFU.EX2 R150, R150 ;  /* 0x0000009600967308 */ /* 0x000fec0000000800 */
[C---:B------:R-:W-:Y:S02]  /*17c30*/  HMMA.16816.F32.BF16 R16, R48.reuse, R72, R16 ;  /* 0x000000483010723c */ /* 0x040fe40000041810 */
[----:B------:R-:W-:Y:S06]  /*17c40*/  MUFU.EX2 R141, R141 ;  /* 0x0000008d008d7308 */ /* 0x000fec0000000800 */
[C---:B------:R-:W-:Y:S01]  /*17c50*/  HMMA.16816.F32.BF16 R20, R48.reuse, R74, R20 ;  /* 0x0000004a3014723c */ /* 0x040fe20000041814 */
[----:B------:R-:W4:Y:S01]  /*17c60*/  LDSM.16.MT88.4 R72, [R184+0xa000] ;  /* 0x00a00000b848783b */ /* 0x000f220000004200 */
[----:B------:R-:W-:Y:S06]  /*17c70*/  MUFU.EX2 R126, R126 ;  /* 0x0000007e007e7308 */ /* 0x000fec0000000800 */
[C---:B------:R-:W-:Y:S02]  /*17c80*/  HMMA.16816.F32.BF16 R40, R48.reuse, R68, R40 ;  /* 0x000000443028723c */ /* 0x040fe40000041828 */
[----:B------:R-:W5:Y:S06]  /*17c90*/  MUFU.EX2 R147, R147 ;  /* 0x0000009300937308 */ /* 0x000f6c0000000800 */
[C---:B------:R-:W-:Y:S01]  /*17ca0*/  HMMA.16816.F32.BF16 R44, R48.reuse, R70, R44 ;  /* 0x00000046302c723c */ /* 0x040fe2000004182c */
[----:B------:R-:W3:Y:S01]  /*17cb0*/  LDSM.16.MT88.4 R68, [R186+0xe000] ;  /* 0x00e00000ba44783b */ /* 0x000ee20000004200 */
[----:B------:R-:W-:Y:S06]  /*17cc0*/  MUFU.EX2 R3, R3 ;  /* 0x0000000300037308 */ /* 0x000fec0000000800 */
[----:B-1----:R-:W-:Y:S02]  /*17cd0*/  HMMA.16816.F32.BF16 R52, R48, R64, R52 ;  /* 0x000000403034723c */ /* 0x002fe40000041834 */
[----:B------:R-:W-:Y:S01]  /*17ce0*/  MUFU.EX2 R118, R118 ;  /* 0x0000007600767308 */ /* 0x000fe20000000800 */
[----:B-----5:R-:W-:-:S05]  /*17cf0*/  F2FP.BF16.PACK_AB R97, R147, R126 ;  /* 0x0000007e9361723e */ /* 0x020fca00000010ff */
[----:B------:R-:W-:Y:S01]  /*17d00*/  HMMA.16816.F32.BF16 R4, R48, R66, R4 ;  /* 0x000000423004723c */ /* 0x000fe20000041804 */
[----:B------:R-:W-:Y:S01]  /*17d10*/  LDSM.16.MT88.4 R64, [R184+0xe000] ;  /* 0x00e00000b840783b */ /* 0x000fe20000004200 */
[----:B------:R-:W-:Y:S05]  /*17d20*/  MUFU.EX2 R209, R209 ;  /* 0x000000d100d17308 */ /* 0x000fea0000000800 */
[----:B------:R-:W-:Y:S02]  /*17d30*/  F2FP.BF16.PACK_AB R48, R163, R158 ;  /* 0x0000009ea330723e */ /* 0x000fe400000010ff */
[----:B------:R-:W-:Y:S01]  /*17d40*/  F2FP.BF16.PACK_AB R49, R161, R102 ;  /* 0x00000066a131723e */ /* 0x000fe200000010ff */
[----:B------:R-:W-:Y:S01]  /*17d50*/  FADD.FTZ R102, R102, R103 ;  /* 0x0000006766667221 */ /* 0x000fe20000010000 */
[----:B------:R-:W-:Y:S01]  /*17d60*/  F2FP.BF16.PACK_AB R50, R160, R159 ;  /* 0x0000009fa032723e */ /* 0x000fe200000010ff */
[----:B------:R-:W-:Y:S01]  /*17d70*/  FADD.FTZ R159, R159, R0 ;  /* 0x000000009f9f7221 */ /* 0x000fe20000010000 */
[----:B------:R-:W-:Y:S01]  /*17d80*/  F2FP.BF16.PACK_AB R51, R165, R156 ;  /* 0x0000009ca533723e */ /* 0x000fe200000010ff */
[----:B------:R-:W-:-:S02]  /*17d90*/  FADD.FTZ R161, R161, R102 ;  /* 0x00000066a1a17221 */ /* 0x000fc40000010000 */
[----:B------:R-:W-:Y:S02]  /*17da0*/  FADD.FTZ R160, R160, R159 ;  /* 0x0000009fa0a07221 */ /* 0x000fe40000010000 */
[----:B------:R-:W-:Y:S02]  /*17db0*/  FADD.FTZ R156, R156, R161 ;  /* 0x000000a19c9c7221 */ /* 0x000fe40000010000 */
[----:B--2---:R-:W-:Y:S02]  /*17dc0*/  HMMA.16816.F32.BF16 R8, R48, R56, R8 ;  /* 0x000000383008723c */ /* 0x004fe40000041808 */
[----:B------:R-:W-:-:S06]  /*17dd0*/  FADD.FTZ R165, R165, R156 ;  /* 0x0000009ca5a57221 */ /* 0x000fcc0000010000 */
[C---:B------:R-:W-:Y:S01]  /*17de0*/  HMMA.16816.F32.BF16 R12, R48.reuse, R58, R12 ;  /* 0x0000003a300c723c */ /* 0x040fe2000004180c */
[----:B------:R-:W1:Y:S07]  /*17df0*/  LDSM.16.MT88.4 R56, [R184+0xc000] ;  /* 0x00c00000b838783b */ /* 0x000e6e0000004200 */
[C---:B---3--:R-:W-:Y:S08]  /*17e00*/  HMMA.16816.F32.BF16 R24, R48.reuse, R60, R24 ;  /* 0x0000003c3018723c */ /* 0x048ff00000041818 */
[C---:B------:R-:W-:Y:S01]  /*17e10*/  HMMA.16816.F32.BF16 R28, R48.reuse, R62, R28 ;  /* 0x0000003e301c723c */ /* 0x040fe2000004181c */
[----:B------:R-:W2:Y:S07]  /*17e20*/  LDSM.16.MT88.4 R60, [R186+0xa400] ;  /* 0x00a40000ba3c783b */ /* 0x000eae0000004200 */
[C---:B----4-:R-:W-:Y:S08]  /*17e30*/  HMMA.16816.F32.BF16 R16, R48.reuse, R72, R16 ;  /* 0x000000483010723c */ /* 0x050ff00000041810 */
[C---:B------:R-:W-:Y:S01]  /*17e40*/  HMMA.16816.F32.BF16 R20, R48.reuse, R74, R20 ;  /* 0x0000004a3014723c */ /* 0x040fe20000041814 */
[----:B------:R-:W3:Y:S07]  /*17e50*/  LDSM.16.MT88.4 R72, [R184+0xa400] ;  /* 0x00a40000b848783b */ /* 0x000eee0000004200 */
        /* <DEDUP_REMOVED lines=8> */
[----:B------:R-:W4:Y:S06]  /*17ee0*/  LDSM.16.MT88.4 R64, [R184+0xe400] ;  /* 0x00e40000b840783b */ /* 0x000f2c0000004200 */
[----:B------:R-:W-:Y:S01]  /*17ef0*/  F2FP.BF16.PACK_AB R48, R154, R153 ;  /* 0x000000999a30723e */ /* 0x000fe200000010ff */
[----:B------:R-:W-:Y:S01]  /*17f00*/  FADD.FTZ R153, R153, R160 ;  /* 0x000000a099997221 */ /* 0x000fe20000010000 */
[----:B------:R-:W-:Y:S01]  /*17f10*/  F2FP.BF16.PACK_AB R49, R167, R146 ;  /* 0x00000092a731723e */ /* 0x000fe200000010ff */
[----:B------:R-:W-:Y:S01]  /*17f20*/  FADD.FTZ R146, R146, R165 ;  /* 0x000000a592927221 */ /* 0x000fe20000010000 */
[----:B------:R-:W-:Y:S01]  /*17f30*/  F2FP.BF16.PACK_AB R50, R162, R151 ;  /* 0x00000097a232723e */ /* 0x000fe200000010ff */
[----:B------:R-:W-:Y:S01]  /*17f40*/  FADD.FTZ R154, R154, R153 ;  /* 0x000000999a9a7221 */ /* 0x000fe20000010000 */
[----:B------:R-:W-:Y:S01]  /*17f50*/  F2FP.BF16.PACK_AB R51, R155, R152 ;  /* 0x000000989b33723e */ /* 0x000fe200000010ff */
[----:B------:R-:W-:-:S04]  /*17f60*/  FADD.FTZ R167, R167, R146 ;  /* 0x00000092a7a77221 */ /* 0x000fc80000010000 */
[----:B------:R-:W-:Y:S02]  /*17f70*/  FADD.FTZ R152, R152, R167 ;  /* 0x000000a798987221 */ /* 0x000fe40000010000 */
[----:B--2---:R-:W-:Y:S02]  /*17f80*/  HMMA.16816.F32.BF16 R8, R48, R60, R8 ;  /* 0x0000003c3008723c */ /* 0x004fe40000041808 */
[----:B------:R-:W-:-:S06]  /*17f90*/  FADD.FTZ R155, R155, R152 ;  /* 0x000000989b9b7221 */ /* 0x000fcc0000010000 */
        /* <DEDUP_REMOVED lines=8> */
[C---:B----4-:R-:W-:Y:S07]  /*18020*/  HMMA.16816.F32.BF16 R52, R48.reuse, R64, R52 ;  /* 0x000000403034723c */ /* 0x050fee0000041834 */
[----:B------:R-:W-:Y:S01]  /*18030*/  F2FP.BF16.PACK_AB R64, R143, R144 ;  /* 0x000000908f40723e */ /* 0x000fe200000010ff */
[----:B--2---:R-:W-:Y:S01]  /*18040*/  HMMA.16816.F32.BF16 R32, R48, R60, R32 ;  /* 0x0000003c3020723c */ /* 0x004fe20000041820 */
[----:B------:R-:W-:Y:S01]  /*18050*/  F2FP.BF16.PACK_AB R65, R157, R142 ;  /* 0x0000008e9d41723e */ /* 0x000fe200000010ff */
[----:B------:R-:W-:-:S04]  /*18060*/  FADD.FTZ R142, R142, R155 ;  /* 0x0000009b8e8e7221 */ /* 0x000fc80000010000 */
[----:B------:R-:W-:Y:S02]  /*18070*/  FADD.FTZ R157, R157, R142 ;  /* 0x0000008e9d9d7221 */ /* 0x000fe40000010000 */
[C---:B------:R-:W-:Y:S01]  /*18080*/  HMMA.16816.F32.BF16 R36, R48.reuse, R62, R36 ;  /* 0x0000003e3024723c */ /* 0x040fe20000041824 */
[----:B------:R-:W1:Y:S07]  /*18090*/  LDSM.16.MT88.4 R60, [R186+0xc800] ;  /* 0x00c80000ba3c783b */ /* 0x000e6e0000004200 */
[C---:B------:R-:W-:Y:S07]  /*180a0*/  HMMA.16816.F32.BF16 R4, R48.reuse, R66, R4 ;  /* 0x000000423004723c */ /* 0x040fee0000041804 */
[----:B------:R-:W-:Y:S01]  /*180b0*/  F2FP.BF16.PACK_AB R66, R150, R145 ;  /* 0x000000919642723e */ /* 0x000fe200000010ff */
[----:B------:R-:W-:Y:S01]  /*180c0*/  HMMA.16816.F32.BF16 R40, R48, R68, R40 ;  /* 0x000000443028723c */ /* 0x000fe20000041828 */
[----:B------:R-:W-:Y:S01]  /*180d0*/  F2FP.BF16.PACK_AB R67, R141, R140 ;  /* 0x0000008c8d43723e */ /* 0x000fe200000010ff */
[----:B------:R-:W-:-:S04]  /*180e0*/  FADD.FTZ R140, R140, R157 ;  /* 0x0000009d8c8c7221 */ /* 0x000fc80000010000 */
[----:B------:R-:W-:Y:S02]  /*180f0*/  FADD.FTZ R141, R141, R140 ;  /* 0x0000008c8d8d7221 */ /* 0x000fe40000010000 */
[----:B------:R-:W-:Y:S01]  /*18100*/  HMMA.16816.F32.BF16 R44, R48, R70, R44 ;  /* 0x00000046302c723c */ /* 0x000fe2000004182c */
[----:B------:R-:W2:Y:S01]  /*18110*/  LDSM.16.MT88.4 R68, [R186+0xe800] ;  /* 0x00e80000ba44783b */ /* 0x000ea20000004200 */
[----:B------:R-:W-:-:S03]  /*18120*/  FADD.FTZ R126, R126, R141 ;  /* 0x0000008d7e7e7221 */ /* 0x000fc60000010000 */
[----:B------:R-:W4:Y:S01]  /*18130*/  LDSM.16.MT88.4 R48, [R184+0xc800] ;  /* 0x00c80000b830783b */ /* 0x000f220000004200 */
[----:B------:R-:W-:Y:S02]  /*18140*/  FADD.FTZ R147, R147, R126 ;  /* 0x0000007e93937221 */ /* 0x000fe40000010000 */
[C---:B---3--:R-:W-:Y:S08]  /*18150*/  HMMA.16816.F32.BF16 R8, R64.reuse, R72, R8 ;  /* 0x000000484008723c */ /* 0x048ff00000041808 */
[C---:B------:R-:W-:Y:S01]  /*18160*/  HMMA.16816.F32.BF16 R12, R64.reuse, R74, R12 ;  /* 0x0000004a400c723c */ /* 0x040fe2000004180c */
[----:B------:R-:W-:Y:S07]  /*18170*/  LDSM.16.MT88.4 R72, [R184+0xac00] ;  /* 0x00ac0000b848783b */ /* 0x000fee0000004200 */
[C---:B-1----:R-:W-:Y:S07]  /*18180*/  HMMA.16816.F32.BF16 R24, R64.reuse, R60, R24 ;  /* 0x0000003c4018723c */ /* 0x042fee0000041818 */
[-C--:B------:R-:W-:Y:S01]  /*18190*/  FFMA.FTZ R60, R122, R136.reuse, -R129 ;  /* 0x000000887a3c7223 */ /* 0x080fe20000010881 */
[----:B------:R-:W-:Y:S01]  /*181a0*/  HMMA.16816.F32.BF16 R28, R64, R62, R28 ;  /* 0x0000003e401c723c */ /* 0x000fe2000004181c */
[----:B------:R-:W-:-:S04]  /*181b0*/  FFMA.FTZ R61, R120, R136, -R134 ;  /* 0x00000088783d7223 */ /* 0x000fc80000010886 */
[----:B------:R-:W1:Y:S02]  /*181c0*/  MUFU.EX2 R60, R60 ;  /* 0x0000003c003c7308 */ /* 0x000e640000000800 */
[----:B------:R-:W-:Y:S01]  /*181d0*/  FFMA.FTZ R62, R125, R136, -R134 ;  /* 0x000000887d3e7223 */ /* 0x000fe20000010886 */
[C---:B------:R-:W-:Y:S05]  /*181e0*/  HMMA.16816.F32.BF16 R16, R64.reuse, R56, R16 ;  /* 0x000000384010723c */ /* 0x040fea0000041810 */
[----:B------:R-:W3:Y:S03]  /*181f0*/  MUFU.EX2 R62, R62 ;  /* 0x0000003e003e7308 */ /* 0x000ee60000000800 */
[C---:B------:R-:W-:Y:S01]  /*18200*/  HMMA.16816.F32.BF16 R20, R64.reuse, R58, R20 ;  /* 0x0000003a4014723c */ /* 0x040fe20000041814 */
[----:B------:R-:W5:Y:S04]  /*18210*/  LDSM.16.MT88.4 R56, [R184+0xe800] ;  /* 0x00e80000b838783b */ /* 0x000f680000004200 */
[----:B------:R-:W4:Y:S01]  /*18220*/  MUFU.EX2 R61, R61 ;  /* 0x0000003d003d7308 */ /* 0x000f220000000800 */
[C---:B-1----:R-:W-:Y:S01]  /*18230*/  F2FP.BF16.PACK_AB R99, R209.reuse, R60 ;  /* 0x0000003cd163723e */ /* 0x042fe200000010ff */
[----:B------:R-:W-:Y:S01]  /*18240*/  FADD.FTZ R60, R60, R147 ;  /* 0x000000933c3c7221 */ /* 0x000fe20000010000 */
[----:B--2---:R-:W-:Y:S03]  /*18250*/  HMMA.16816.F32.BF16 R40, R64, R68, R40 ;  /* 0x000000444028723c */ /* 0x004fe60000041828 */
[----:B------:R-:W-:Y:S01]  /*18260*/  FADD.FTZ R209, R209, R60 ;  /* 0x0000003cd1d17221 */ /* 0x000fe20000010000 */
[----:B---3--:R-:W-:-:S04]  /*18270*/  F2FP.BF16.PACK_AB R96, R62, R3 ;  /* 0x000000033e60723e */ /* 0x008fc800000010ff */
[----:B----4-:R-:W-:Y:S01]  /*18280*/  HMMA.16816.F32.BF16 R32, R64, R48, R32 ;  /* 0x000000304020723c */ /* 0x010fe20000041820 */
[----:B------:R-:W-:-:S07]  /*18290*/  F2FP.BF16.PACK_AB R98, R118, R61 ;  /* 0x0000003d7662723e */ /* 0x000fce00000010ff */
[----:B------:R-:W-:Y:S01]  /*182a0*/  HMMA.16816.F32.BF16 R36, R64, R50, R36 ;  /* 0x000000324024723c */ /* 0x000fe20000041824 */
[----:B------:R-:W-:Y:S07]  /*182b0*/  LDSM.16.MT88.4 R48, [R186+0xcc00] ;  /* 0x00cc0000ba30783b */ /* 0x000fee0000004200 */
[C---:B------:R-:W-:Y:S01]  /*182c0*/  HMMA.16816.F32.BF16 R112, R96.reuse, R108, R8 ;  /* 0x0000006c6070723c */ /* 0x040fe20000041808 */
[----:B------:R-:W1:Y:S07]  /*182d0*/  LDSM.16.MT88.4 R8, [R186+0xec00] ;  /* 0x00ec0000ba08783b */ /* 0x000e6e0000004200 */
[----:B------:R-:W-:Y:S01]  /*182e0*/  HMMA.16816.F32.BF16 R108, R96, R110, R12 ;  /* 0x0000006e606c723c */ /* 0x000fe2000004180c */
[----:B------:R-:W2:Y:S07]  /*182f0*/  LDSM.16.MT88.4 R12, [R184+0xec00] ;  /* 0x00ec0000b80c783b */ /* 0x000eae0000004200 */
[C---:B------:R-:W-:Y:S08]  /*18300*/  HMMA.16816.F32.BF16 R44, R64.reuse, R70, R44 ;  /* 0x00000046402c723c */ /* 0x040ff0000004182c */
[C---:B-----5:R-:W-:Y:S08]  /*18310*/  HMMA.16816.F32.BF16 R52, R64.reuse, R56, R52 ;  /* 0x000000384034723c */ /* 0x060ff00000041834 */
[----:B------:R-:W-:Y:S08]  /*18320*/  HMMA.16816.F32.BF16 R4, R64, R58, R4 ;  /* 0x0000003a4004723c */ /* 0x000ff00000041804 */
[C---:B------:R-:W-:Y:S08]  /*18330*/  HMMA.16816.F32.BF16 R68, R96.reuse, R72, R16 ;  /* 0x000000486044723c */ /* 0x040ff00000041810 */
[C---:B-1----:R-:W-:Y:S07]  /*18340*/  HMMA.16816.F32.BF16 R88, R96.reuse, R8, R40 ;  /* 0x000000086058723c */ /* 0x042fee0000041828 */
[----:B------:R-:W-:Y:S01]  /*18350*/  FADD.FTZ R9, R151, R154 ;  /* 0x0000009a97097221 */ /* 0x000fe20000010000 */
[----:B------:R-:W-:Y:S03]  /*18360*/  HMMA.16816.F32.BF16 R84, R96, R104, R32 ;  /* 0x000000686054723c */ /* 0x000fe60000041820 */
[----:B------:R-:W-:-:S04]  /*18370*/  FADD.FTZ R9, R162, R9 ;  /* 0x00000009a2097221 */ /* 0x000fc80000010000 */
[----:B------:R-:W-:Y:S01]  /*18380*/  FADD.FTZ R0, R144, R9 ;  /* 0x0000000990007221 */ /* 0x000fe20000010000 */
[----:B------:R-:W-:Y:S03]  /*18390*/  HMMA.16816.F32.BF16 R72, R96, R74, R20 ;  /* 0x0000004a6048723c */ /* 0x000fe60000041814 */
[----:B------:R-:W-:-:S04]  /*183a0*/  FADD.FTZ R0, R143, R0 ;  /* 0x000000008f007221 */ /* 0x000fc80000010000 */
[----:B------:R-:W-:Y:S01]  /*183b0*/  FADD.FTZ R145, R145, R0 ;  /* 0x0000000091917221 */ /* 0x000fe20000010000 */
[----:B------:R-:W-:Y:S01]  /*183c0*/  HMMA.16816.F32.BF16 R76, R96, R48, R24 ;  /* 0x00000030604c723c */ /* 0x000fe20000041818 */
[----:B------:R-:W-:Y:S02]  /*183d0*/  MOV R0, R133 ;  /* 0x0000008500007202 */ /* 0x000fe40000000f00 */
[----:B------:R-:W-:-:S04]  /*183e0*/  FADD.FTZ R150, R150, R145 ;  /* 0x0000009196967221 */ /* 0x000fc80000010000 */
[----:B------:R-:W-:Y:S01]  /*183f0*/  FADD.FTZ R3, R3, R150 ;  /* 0x0000009603037221 */ /* 0x000fe20000010000 */
[----:B------:R-:W-:Y:S03]  /*18400*/  HMMA.16816.F32.BF16 R80, R96, R50, R28 ;  /* 0x000000326050723c */ /* 0x000fe6000004181c */
[----:B------:R-:W-:-:S04]  /*18410*/  FADD.FTZ R62, R62, R3 ;  /* 0x000000033e3e7221 */ /* 0x000fc80000010000 */
[----:B------:R-:W-:Y:S01]  /*18420*/  FADD.FTZ R61, R61, R62 ;  /* 0x0000003e3d3d7221 */ /* 0x000fe20000010000 */
[----:B------:R-:W-:Y:S03]  /*18430*/  HMMA.16816.F32.BF16 R104, R96, R106, R36 ;  /* 0x0000006a6068723c */ /* 0x000fe60000041824 */
[----:B------:R-:W-:-:S05]  /*18440*/  FADD.FTZ R210, R118, R61 ;  /* 0x0000003d76d27221 */ /* 0x000fca0000010000 */
[C---:B------:R-:W-:Y:S08]  /*18450*/  HMMA.16816.F32.BF16 R92, R96.reuse, R10, R44 ;  /* 0x0000000a605c723c */ /* 0x040ff0000004182c */
[C---:B--2---:R-:W-:Y:S08]  /*18460*/  HMMA.16816.F32.BF16 R100, R96.reuse, R12, R52 ;  /* 0x0000000c6064723c */ /* 0x044ff00000041834 */
[----:B------:R-:W-:Y:S11]  /*18470*/  HMMA.16816.F32.BF16 R96, R96, R14, R4 ;  /* 0x0000000e6060723c */ /* 0x000ff60000041804 */
[----:B------:R-:W-:Y:S08]  /*18480*/  @!UPT UIADD3 URZ, URZ, URZ, URZ ;  /* 0x0000003f3f3ff290 */ /* 0x000ff0000fffe03f */
.L_x_1540:
[----:B------:R-:W-:Y:S05]  /*18490*/  @!P6 BRA `(.L_x_1549) ;  /* 0x00003df00000e947 */ /* 0x000fea0003800000 */
[----:B------:R-:W-:Y:S02]  /*184a0*/  MOV R121, R0 ;  /* 0x0000000000797202 */ /* 0x000fe40000000f00 */
[----:B------:R-:W-:-:S02]  /*184b0*/  MOV R3, R2 ;  /* 0x0000000200037202 */ /* 0x000fc40000000f00 */
.L_x_1558:
[----:B------:R-:W-:Y:S04]  /*184c0*/  DEPBAR.LE SB0, 0x0 ;  /* 0x000080000000791a */ /* 0x000fe80000000000 */
[----:B------:R-:W-:Y:S01]  /*184d0*/  WARPSYNC 0xffffffff ;  /* 0xffffffff00007948 */ /* 0x000fe20003800000 */
[----:B------:R-:W-:Y:S01]  /*184e0*/  BAR.SYNC.DEFER_BLOCKING 0x0 ;  /* 0x0000000000007b1d */ /* 0x000fe20000010000 */
[----:B------:R-:W-:Y:S05]  /*184f0*/  IADD3 R205, R205, -0x1, RZ ;  /* 0xffffffffcdcd7810 */ /* 0x000fea0007ffe0ff */
[----:B------:R-:W-:Y:S01]  /*18500*/  BSSY B0, `(.L_x_1550) ;  /* 0x0000044000007945 */ /* 0x000fe20003800000 */
[----:B------:R-:W-:-:S05]  /*18510*/  @!P3 BRA `(.L_x_1551) ;  /* 0x000003f00000b947 */ /* 0x000fca0003800000 */
[----:B------:R-:W2:Y:S04]  /*18520*/  LD.E R9, [R116.64+0x170] ;  /* 0x0001700474097980 */ /* 0x000ea8000c101900 */
[----:B------:R-:W3:Y:S01]  /*18530*/  LD.E.64 R14, [R116.64+0x28] ;  /* 0x00002804740e7980 */ /* 0x000ee2000c101b00 */
[-C--:B--2---:R-:W-:Y:S02]  /*18540*/  IABS R7, R9.reuse ;  /* 0x0000000900077213 */ /* 0x084fe40000000000 */
[-C--:B------:R-:W-:Y:S02]  /*18550*/  IABS R5, R9.reuse ;  /* 0x0000000900057213 */ /* 0x080fe40000000000 */
[----:B------:R-:W1:Y:S03]  /*18560*/  I2F.RP R6, R7 ;  /* 0x0000000700067306 */ /* 0x000e660000209400 */
[----:B------:R-:W-:Y:S07]  /*18570*/  IMAD.MOV R5, RZ, RZ, -R5 ;  /* 0x000000ffff057224 */ /* 0x000fee00078e0a05 */
[----:B-1----:R-:W1:Y:S02]  /*18580*/  MUFU.RCP R0, R6 ;  /* 0x0000000600007308 */ /* 0x002e640000001000 */
[----:B-1----:R-:W-:Y:S01]  /*18590*/  IADD3 R12, R0, 0xffffffe, RZ ;  /* 0x0ffffffe000c7810 */ /* 0x002fe20007ffe0ff */
[----:B------:R-:W-:Y:S07]  /*185a0*/  IMAD.SHL.U32 R0, R205, 0x80, RZ ;  /* 0x00000080cd007824 */ /* 0x000fee00078e00ff */
[----:B------:R-:W1:Y:S01]  /*185b0*/  F2I.FTZ.U32.TRUNC.NTZ R13, R12 ;  /* 0x0000000c000d7305 */ /* 0x000e62000021f000 */
[C---:B------:R-:W-:Y:S02]  /*185c0*/  IADD3 R10, R0.reuse, 0x80, RZ ;  /* 0x00000080000a7810 */ /* 0x040fe40007ffe0ff */
[----:B------:R-:W-:Y:S02]  /*185d0*/  IABS R2, R0 ;  /* 0x0000000000027213 */ /* 0x000fe40000000000 */
        /* <DEDUP_REMOVED lines=51> */
.L_x_1551:
[----:B------:R-:W2:Y:S02]  /*18910*/  LD.E R9, [R116.64+0x40] ;  /* 0x0000400474097980 */ /* 0x000ea4000c101900 */
[----:B--2---:R-:W-:Y:S04]  /*18920*/  LEA R9, -R9, RZ, 0x7 ;  /* 0x000000ff09097211 */ /* 0x004fe800078e39ff */
[----:B------:R-:W-:Y:S02]  /*18930*/  SHF.R.S32.HI R0, RZ, 0x1f, R9 ;  /* 0x0000001fff007819 */ /* 0x000fe40000011409 */
.L_x_1552:
[----:B------:R-:W-:Y:S05]  /*18940*/  BSYNC B0 ;  /* 0x0000000000007941 */ /* 0x000fea0003800000 */
.L_x_1550:
        /* <DEDUP_REMOVED lines=56> */
[----:B------:R-:W-:Y:S03]  /*18cd0*/  ISETP.GT.AND P0, PT, R205, R194, PT ;  /* 0x000000c2cd00720c */ /* 0x000fe60003f04270 */
        /* <DEDUP_REMOVED lines=197> */
[----:B------:R-:W-:Y:S01]  /*19930*/  IADD3 R122, R2, -0x80, RZ ;  /* 0xffffff80027a7810 */ /* 0x000fe20007ffe0ff */
[----:B------:R-:W3:Y:S03]  /*19940*/  LD.E.64 R130, [R116.64+0x20] ;  /* 0x0000200474827980 */ /* 0x000ee6000c101b00 */
        /* <DEDUP_REMOVED lines=59> */
.L_x_1556:
[----:B------:R-:W2:Y:S02]  /*19d00*/  LD.E R125, [R116.64+0x38] ;  /* 0x00003804747d7980 */ /* 0x000ea4000c101900 */
[----:B--2---:R-:W-:Y:S04]  /*19d10*/  LEA R125, -R125, RZ, 0x7 ;  /* 0x000000ff7d7d7211 */ /* 0x004fe800078e39ff */
[----:B------:R-:W-:Y:S02]  /*19d20*/  SHF.R.S32.HI R0, RZ, 0x1f, R125 ;  /* 0x0000001fff007819 */ /* 0x000fe4000001147d */
.L_x_1557:
[----:B------:R-:W-:Y:S05]  /*19d30*/  BSYNC B0 ;  /* 0x0000000000007941 */ /* 0x000fea0003800000 */
.L_x_1555:
        /* <DEDUP_REMOVED lines=91> */
.L_x_1554:
[----:B------:R-:W-:Y:S05]  /*1a2f0*/  BSYNC B1 ;  /* 0x0000000000017941 */ /* 0x000fea0003800000 */
.L_x_1553:
        /* <DEDUP_REMOVED lines=71> */
[----:B------:R-:W-:Y:S01]  /*1a770*/  LDSM.16.MT88.4 R128, [R186+0xb000] ;  /* 0x00b00000ba80783b */ /* 0x000fe20000004200 */
[----:B-1----:R-:W-:Y:S05]  /*1a780*/  FMNMX.FTZ R0, R123, R0, !PT ;  /* 0x000000007b007209 */ /* 0x002fea0007810000 */
[----:B------:R-:W-:Y:S01]  /*1a790*/  FADD.FTZ R120, -R0, R121 ;  /* 0x0000007900787221 */ /* 0x000fe20000010100 */
[----:B---3--:R-:W-:Y:S02]  /*1a7a0*/  FMNMX.FTZ R2, R127, R2, !PT ;  /* 0x000000027f027209 */ /* 0x008fe40007810000 */
[----:B------:R-:W-:Y:S02]  /*1a7b0*/  LDSM.16.MT88.4 R124, [R184+0x9000] ;  /* 0x00900000b87c783b */ /* 0x000fe40000004200 */
        /* <DEDUP_REMOVED lines=9> */
[----:B------:R-:W1:Y:S01]  /*1a850*/  LDSM.16.MT88.4 R120, [R186+0x9000] ;  /* 0x00900000ba78783b */ /* 0x000e620000004200 */
[-CC-:B------:R-:W-:Y:S01]  /*1a860*/  FFMA.FTZ R132, R8, R119.reuse, -R142.reuse ;  /* 0x0000007708847223 */ /* 0x180fe2000001088e */
[----:B------:R-:W2:Y:S01]  /*1a870*/  MUFU.EX2 R118, R118 ;  /* 0x0000007600767308 */ /* 0x000ea20000000800 */
[-C--:B------:R-:W-:Y:S01]  /*1a880*/  FFMA.FTZ R133, R9, R119.reuse, -R142 ;  /* 0x0000007709857223 */ /* 0x080fe2000001088e */
[----:B------:R-:W-:Y:S01]  /*1a890*/  ISETP.GT.AND P0, PT, R205, R194, PT ;  /* 0x000000c2cd00720c */ /* 0x000fe20003f04270 */
[-CC-:B------:R-:W-:Y:S02]  /*1a8a0*/  FFMA.FTZ R136, R10, R119.reuse, -R140.reuse ;  /* 0x000000770a887223 */ /* 0x180fe4000001088c */
[-C--:B------:R-:W-:Y:S02]  /*1a8b0*/  FFMA.FTZ R135, R11, R119.reuse, -R140 ;  /* 0x000000770b877223 */ /* 0x080fe4000001088c */
[-CC-:B------:R-:W-:Y:S02]  /*1a8c0*/  FFMA.FTZ R137, R4, R119.reuse, -R142.reuse ;  /* 0x0000007704897223 */ /* 0x180fe4000001088e */
[-C--:B------:R-:W-:Y:S01]  /*1a8d0*/  FFMA.FTZ R134, R5, R119.reuse, -R142 ;  /* 0x0000007705867223 */ /* 0x080fe2000001088e */
[----:B------:R-:W3:Y:S01]  /*1a8e0*/  MUFU.EX2 R3, R3 ;  /* 0x0000000300037308 */ /* 0x000ee20000000800 */
[-CC-:B------:R-:W-:Y:S02]  /*1a8f0*/  FFMA.FTZ R139, R6, R119.reuse, -R140.reuse ;  /* 0x00000077068b7223 */ /* 0x180fe4000001088c */
[-C--:B------:R-:W-:Y:S02]  /*1a900*/  FFMA.FTZ R138, R7, R119.reuse, -R140 ;  /* 0x00000077078a7223 */ /* 0x080fe4000001088c */
[-CC-:B------:R-:W-:Y:S02]  /*1a910*/  FFMA.FTZ R141, R12, R119.reuse, -R142.reuse ;  /* 0x000000770c8d7223 */ /* 0x180fe4000001088e */
[-CC-:B------:R-:W-:Y:S02]  /*1a920*/  FFMA.FTZ R145, R20, R119.reuse, -R142.reuse ;  /* 0x0000007714917223 */ /* 0x180fe4000001088e */
[-C--:B------:R-:W-:Y:S01]  /*1a930*/  FFMA.FTZ R150, R21, R119.reuse, -R142 ;  /* 0x0000007715967223 */ /* 0x080fe2000001088e */
[----:B------:R-:W-:Y:S01]  /*1a940*/  MUFU.EX2 R137, R137 ;  /* 0x0000008900897308 */ /* 0x000fe20000000800 */
[-CC-:B------:R-:W-:Y:S02]  /*1a950*/  FFMA.FTZ R147, R22, R119.reuse, -R140.reuse ;  /* 0x0000007716937223 */ /* 0x180fe4000001088c */
[----:B------:R-:W-:Y:S02]  /*1a960*/  FFMA.FTZ R152, R23, R119, -R140 ;  /* 0x0000007717987223 */ /* 0x000fe4000001088c */
[C---:B--2---:R-:W-:Y:S01]  /*1a970*/  FMUL.FTZ R6, R118.reuse, R114 ;  /* 0x0000007276067220 */ /* 0x044fe20000410000 */
[----:B------:R-:W-:Y:S01]  /*1a980*/  LDSM.16.MT88.4 R20, [R186+0xd400] ;  /* 0x00d40000ba14783b */ /* 0x000fe20000004200 */
[C---:B------:R-:W-:Y:S02]  /*1a990*/  FMUL.FTZ R7, R118.reuse, R115 ;  /* 0x0000007376077220 */ /* 0x040fe40000410000 */
[C---:B------:R-:W-:Y:S01]  /*1a9a0*/  FMUL.FTZ R10, R118.reuse, R110 ;  /* 0x0000006e760a7220 */ /* 0x040fe20000410000 */
[----:B------:R-:W2:Y:S01]  /*1a9b0*/  MUFU.EX2 R134, R134 ;  /* 0x0000008600867308 */ /* 0x000ea20000000800 */
[C---:B------:R-:W-:Y:S02]  /*1a9c0*/  FMUL.FTZ R11, R118.reuse, R111 ;  /* 0x0000006f760b7220 */ /* 0x040fe40000410000 */
[C---:B------:R-:W-:Y:S02]  /*1a9d0*/  FMUL.FTZ R70, R118.reuse, R70 ;  /* 0x0000004676467220 */ /* 0x040fe40000410000 */
[C---:B---3--:R-:W-:Y:S02]  /*1a9e0*/  FMUL.FTZ R4, R3.reuse, R112 ;  /* 0x0000007003047220 */ /* 0x048fe40000410000 */
[C---:B------:R-:W-:Y:S02]  /*1a9f0*/  FMUL.FTZ R5, R3.reuse, R113 ;  /* 0x0000007103057220 */ /* 0x040fe40000410000 */
[C---:B------:R-:W-:Y:S01]  /*1aa00*/  FMUL.FTZ R8, R3.reuse, R108 ;  /* 0x0000006c03087220 */ /* 0x040fe20000410000 */
[----:B------:R-:W-:Y:S01]  /*1aa10*/  MUFU.EX2 R139, R139 ;  /* 0x0000008b008b7308 */ /* 0x000fe20000000800 */
[C---:B------:R-:W-:Y:S02]  /*1aa20*/  FMUL.FTZ R9, R3.reuse, R109 ;  /* 0x0000006d03097220 */ /* 0x040fe40000410000 */
[C---:B------:R-:W-:Y:S01]  /*1aa30*/  FMUL.FTZ R71, R118.reuse, R71 ;  /* 0x0000004776477220 */ /* 0x040fe20000410000 */
[----:B------:R-:W3:Y:S01]  /*1aa40*/  LDSM.16.MT88.4 R108, [R184+0xb000] ;  /* 0x00b00000b86c783b */ /* 0x000ee20000004200 */
[C---:B------:R-:W-:Y:S02]  /*1aa50*/  FMUL.FTZ R68, R3.reuse, R68 ;  /* 0x0000004403447220 */ /* 0x040fe40000410000 */
[C---:B------:R-:W-:Y:S02]  /*1aa60*/  FMUL.FTZ R69, R3.reuse, R69 ;  /* 0x0000004503457220 */ /* 0x040fe40000410000 */
[C---:B------:R-:W-:Y:S01]  /*1aa70*/  FMUL.FTZ R74, R118.reuse, R74 ;  /* 0x0000004a764a7220 */ /* 0x040fe20000410000 */
[----:B------:R-:W4:Y:S01]  /*1aa80*/  MUFU.EX2 R138, R138 ;  /* 0x0000008a008a7308 */ /* 0x000f220000000800 */
[----:B------:R-:W-:Y:S02]  /*1aa90*/  FMUL.FTZ R75, R118, R75 ;  /* 0x0000004b764b7220 */ /* 0x000fe40000410000 */
        /* <DEDUP_REMOVED lines=11> */
[----:B------:R-:W2:Y:S01]  /*1ab50*/  MUFU.EX2 R133, R133 ;  /* 0x0000008500857308 */ /* 0x000ea20000000800 */
[C---:B------:R-:W-:Y:S02]  /*1ab60*/  FMUL.FTZ R81, R3.reuse, R81 ;  /* 0x0000005103517220 */ /* 0x040fe40000410000 */
[C---:B------:R-:W-:Y:S01]  /*1ab70*/  FMUL.FTZ R12, R3.reuse, R104 ;  /* 0x00000068030c7220 */ /* 0x040fe20000410000 */
[----:B----4-:R-:W-:Y:S01]  /*1ab80*/  F2FP.BF16.PACK_AB R113, R138, R139 ;  /* 0x0000008b8a71723e */ /* 0x010fe200000010ff */
[C---:B------:R-:W-:Y:S02]  /*1ab90*/  FMUL.FTZ R86, R118.reuse, R86 ;  /* 0x0000005676567220 */ /* 0x040fe40000410000 */
[----:B------:R-:W-:Y:S02]  /*1aba0*/  FMUL.FTZ R87, R118, R87 ;  /* 0x0000005776577220 */ /* 0x000fe40000410000 */
[C---:B------:R-:W-:Y:S01]  /*1abb0*/  FMUL.FTZ R84, R3.reuse, R84 ;  /* 0x0000005403547220 */ /* 0x040fe20000410000 */
[----:B------:R-:W-:Y:S01]  /*1abc0*/  MUFU.EX2 R136, R136 ;  /* 0x0000008800887308 */ /* 0x000fe20000000800 */
[----:B------:R-:W-:Y:S02]  /*1abd0*/  FMUL.FTZ R85, R3, R85 ;  /* 0x0000005503557220 */ /* 0x000fe40000410000 */
[-CC-:B------:R-:W-:Y:S02]  /*1abe0*/  FFMA.FTZ R151, R32, R119.reuse, -R142.reuse ;  /* 0x0000007720977223 */ /* 0x180fe4000001088e */
[-C--:B------:R-:W-:Y:S02]  /*1abf0*/  FFMA.FTZ R154, R33, R119.reuse, -R142 ;  /* 0x00000077219a7223 */ /* 0x080fe4000001088e */
[-CC-:B------:R-:W-:Y:S02]  /*1ac00*/  FFMA.FTZ R153, R34, R119.reuse, -R140.reuse ;  /* 0x0000007722997223 */ /* 0x180fe4000001088c */
[-C--:B------:R-:W-:Y:S01]  /*1ac10*/  FFMA.FTZ R156, R35, R119.reuse, -R140 ;  /* 0x00000077239c7223 */ /* 0x080fe2000001088c */
[----:B------:R-:W4:Y:S01]  /*1ac20*/  MUFU.EX2 R135, R135 ;  /* 0x0000008700877308 */ /* 0x000f220000000800 */
[----:B------:R-:W-:Y:S01]  /*1ac30*/  LDSM.16.MT88.4 R32, [R184+0x9c00] ;  /* 0x009c0000b820783b */ /* 0x000fe20000004200 */
[-CC-:B------:R-:W-:Y:S01]  /*1ac40*/  FFMA.FTZ R155, R36, R119.reuse, -R142.reuse ;  /* 0x00000077249b7223 */ /* 0x180fe2000001088e */
[----:B--2---:R-:W-:Y:S01]  /*1ac50*/  F2FP.BF16.PACK_AB R114, R133, R132 ;  /* 0x000000848572723e */ /* 0x004fe200000010ff */
[-C--:B------:R-:W-:Y:S02]  /*1ac60*/  FFMA.FTZ R158, R37, R119.reuse, -R142 ;  /* 0x00000077259e7223 */ /* 0x080fe4000001088e */
[-CC-:B------:R-:W-:Y:S02]  /*1ac70*/  FFMA.FTZ R157, R38, R119.reuse, -R140.reuse ;  /* 0x00000077269d7223 */ /* 0x180fe4000001088c */
[-C--:B------:R-:W-:Y:S02]  /*1ac80*/  FFMA.FTZ R160, R39, R119.reuse, -R140 ;  /* 0x0000007727a07223 */ /* 0x080fe4000001088c */
[----:B------:R-:W-:Y:S01]  /*1ac90*/  MUFU.EX2 R141, R141 ;  /* 0x0000008d008d7308 */ /* 0x000fe20000000800 */
[----:B------:R-:W-:Y:S01]  /*1aca0*/  LDSM.16.MT88.4 R36, [R186+0xc000] ;  /* 0x00c00000ba24783b */ /* 0x000fe20000004200 */
[-CC-:B------:R-:W-:Y:S02]  /*1acb0*/  FFMA.FTZ R159, R40, R119.reuse, -R142.reuse ;  /* 0x00000077289f7223 */ /* 0x180fe4000001088e */
[--C-:B------:R-:W-:Y:S02]  /*1acc0*/  FFMA.FTZ R162, R41, R119, -R142.reuse ;  /* 0x0000007729a27223 */ /* 0x100fe4000001088e */
[C---:B------:R-:W-:Y:S02]  /*1acd0*/  FMUL.FTZ R90, R118.reuse, R90 ;  /* 0x0000005a765a7220 */ /* 0x040fe40000410000 */
[C---:B------:R-:W-:Y:S02]  /*1ace0*/  FMUL.FTZ R91, R118.reuse, R91 ;  /* 0x0000005b765b7220 */ /* 0x040fe40000410000 */
[C---:B------:R-:W-:Y:S01]  /*1acf0*/  FMUL.FTZ R88, R3.reuse, R88 ;  /* 0x0000005803587220 */ /* 0x040fe20000410000 */
[----:B------:R-:W-:Y:S01]  /*1ad00*/  MUFU.EX2 R150, R150 ;  /* 0x0000009600967308 */ /* 0x000fe20000000800 */
[----:B------:R-:W-:Y:S01]  /*1ad10*/  FMUL.FTZ R89, R3, R89 ;  /* 0x0000005903597220 */ /* 0x000fe20000410000 */
[----:B----4-:R-:W-:Y:S01]  /*1ad20*/  F2FP.BF16.PACK_AB R115, R135, R136 ;  /* 0x000000888773723e */ /* 0x010fe200000010ff */
        /* <DEDUP_REMOVED lines=10> */
[----:B------:R-:W-:Y:S02]  /*1add0*/  FMUL.FTZ R99, R118, R99 ;  /* 0x0000006376637220 */ /* 0x000fe40000410000 */
[C---:B------:R-:W-:Y:S02]  /*1ade0*/  FMUL.FTZ R96, R3.reuse, R96 ;  /* 0x0000006003607220 */ /* 0x040fe40000410000 */
[C---:B------:R-:W-:Y:S04]  /*1adf0*/  HMMA.16816.F32.BF16 R68, R112.reuse, R124, R68 ;  /* 0x0000007c7044723c */ /* 0x040fe80000041844 */
[----:B------:R-:W-:Y:S01]  /*1ae00*/  FMUL.FTZ R97, R3, R97 ;  /* 0x0000006103617220 */ /* 0x000fe20000410000 */
[----:B------:R-:W-:Y:S01]  /*1ae10*/  MUFU.EX2 R147, R147 ;  /* 0x0000009300937308 */ /* 0x000fe20000000800 */
[----:B------:R-:W-:Y:S02]  /*1ae20*/  FFMA.FTZ R144, R17, R119, -R142 ;  /* 0x0000007711907223 */ /* 0x000fe4000001088e */
[C---:B------:R-:W-:Y:S01]  /*1ae30*/  HMMA.16816.F32.BF16 R72, R112.reuse, R126, R72 ;  /* 0x0000007e7048723c */ /* 0x040fe20000041848 */
[----:B------:R-:W-:Y:S03]  /*1ae40*/  LDSM.16.MT88.4 R124, [R186+0xb400] ;  /* 0x00b40000ba7c783b */ /* 0x000fe60000004200 */
[----:B------:R-:W-:Y:S02]  /*1ae50*/  FMUL.FTZ R17, R3, R101 ;  /* 0x0000006503117220 */ /* 0x000fe40000410000 */
[-CC-:B------:R-:W-:Y:S01]  /*1ae60*/  FFMA.FTZ R143, R18, R119.reuse, -R140.reuse ;  /* 0x00000077128f7223 */ /* 0x180fe2000001088c */
[----:B------:R-:W-:Y:S01]  /*1ae70*/  MUFU.EX2 R144, R144 ;  /* 0x0000009000907308 */ /* 0x000fe20000000800 */
[C---:B------:R-:W-:Y:S04]  /*1ae80*/  HMMA.16816.F32.BF16 R76, R112.reuse, R128, R76 ;  /* 0x00000080704c723c */ /* 0x040fe8000004184c */
[----:B------:R-:W-:Y:S02]  /*1ae90*/  FMUL.FTZ R18, R118, R102 ;  /* 0x0000006676127220 */ /* 0x000fe40000410000 */
[-C--:B------:R-:W-:Y:S02]  /*1aea0*/  FFMA.FTZ R146, R19, R119.reuse, -R140 ;  /* 0x0000007713927223 */ /* 0x080fe4000001088c */
[C---:B------:R-:W-:Y:S01]  /*1aeb0*/  HMMA.16816.F32.BF16 R80, R112.reuse, R130, R80 ;  /* 0x000000827050723c */ /* 0x040fe20000041850 */
[----:B------:R-:W-:Y:S03]  /*1aec0*/  MUFU.EX2 R143, R143 ;  /* 0x0000008f008f7308 */ /* 0x000fe60000000800 */
[----:B------:R-:W-:Y:S02]  /*1aed0*/  FFMA.FTZ R128, R13, R119, -R142 ;  /* 0x000000770d807223 */ /* 0x000fe4000001088e */
[----:B------:R-:W-:Y:S02]  /*1aee0*/  FMUL.FTZ R13, R3, R105 ;  /* 0x00000069030d7220 */ /* 0x000fe40000410000 */
[C---:B---3--:R-:W-:Y:S03]  /*1aef0*/  HMMA.16816.F32.BF16 R84, R112.reuse, R108, R84 ;  /* 0x0000006c7054723c */ /* 0x048fe60000041854 */
[----:B------:R-:W2:Y:S01]  /*1af00*/  MUFU.EX2 R128, R128 ;  /* 0x0000008000807308 */ /* 0x000ea20000000800 */
[-CC-:B------:R-:W-:Y:S02]  /*1af10*/  FFMA.FTZ R130, R14, R119.reuse, -R140.reuse ;  /* 0x000000770e827223 */ /* 0x180fe4000001088c */
[C---:B------:R-:W-:Y:S02]  /*1af20*/  FMUL.FTZ R14, R118.reuse, R106 ;  /* 0x0000006a760e7220 */ /* 0x040fe40000410000 */
[----:B------:R-:W-:Y:S04]  /*1af30*/  FFMA.FTZ R129, R15, R119, -R140 ;  /* 0x000000770f817223 */ /* 0x000fe8000001088c */
[C---:B------:R-:W-:Y:S01]  /*1af40*/  FMUL.FTZ R15, R118.reuse, R107 ;  /* 0x0000006b760f7220 */ /* 0x040fe20000410000 */
[----:B------:R-:W-:Y:S01]  /*1af50*/  MUFU.EX2 R130, R130 ;  /* 0x0000008200827308 */ /* 0x000fe20000000800 */
[----:B------:R-:W3:Y:S01]  /*1af60*/  LDSM.16.MT88.4 R104, [R184+0xd000] ;  /* 0x00d00000b868783b */ /* 0x000ee20000004200 */
[----:B------:R-:W-:Y:S02]  /*1af70*/  FMUL.FTZ R19, R118, R103 ;  /* 0x0000006776137220 */ /* 0x000fe40000410000 */
[-CC-:B------:R-:W-:Y:S02]  /*1af80*/  FFMA.FTZ R131, R16, R119.reuse, -R142.reuse ;  /* 0x0000007710837223 */ /* 0x180fe4000001088e */
[C---:B------:R-:W-:Y:S03]  /*1af90*/  HMMA.16816.F32.BF16 R12, R112.reuse, R110, R12 ;  /* 0x0000006e700c723c */ /* 0x040fe6000004180c */
[----:B------:R-:W4:Y:S01]  /*1afa0*/  LDSM.16.MT88.4 R108, [R186+0x9400] ;  /* 0x00940000ba6c783b */ /* 0x000f220000004200 */
[----:B------:R-:W5:Y:S01]  /*1afb0*/  MUFU.EX2 R129, R129 ;  /* 0x0000008100817308 */ /* 0x000f620000000800 */
[----:B------:R-:W-:Y:S02]  /*1afc0*/  FMUL.FTZ R16, R3, R100 ;  /* 0x0000006403107220 */ /* 0x000fe40000410000 */
[--C-:B------:R-:W-:Y:S01]  /*1afd0*/  FFMA.FTZ R44, R44, R119, -R142.reuse ;  /* 0x000000772c2c7223 */ /* 0x100fe2000001088e */
[C---:B-1----:R-:W-:Y:S04]  /*1afe0*/  HMMA.16816.F32.BF16 R88, R112.reuse, R120, R88 ;  /* 0x000000787058723c */ /* 0x042fe80000041858 */
[----:B--2---:R-:W-:Y:S01]  /*1aff0*/  F2FP.BF16.PACK_AB R100, R128, R141 ;  /* 0x0000008d8064723e */ /* 0x004fe200000010ff */
[-C--:B------:R-:W-:Y:S01]  /*1b000*/  FFMA.FTZ R45, R45, R119.reuse, -R142 ;  /* 0x000000772d2d7223 */ /* 0x080fe2000001088e */
[----:B------:R-:W1:Y:S01]  /*1b010*/  MUFU.EX2 R131, R131 ;  /* 0x0000008300837308 */ /* 0x000e620000000800 */
[-CC-:B------:R-:W-:Y:S01]  /*1b020*/  FFMA.FTZ R46, R46, R119.reuse, -R140.reuse ;  /* 0x000000772e2e7223 */ /* 0x180fe2000001088c */
[C---:B------:R-:W-:Y:S01]  /*1b030*/  HMMA.16816.F32.BF16 R92, R112.reuse, R122, R92 ;  /* 0x0000007a705c723c */ /* 0x040fe2000004185c */
[----:B------:R-:W2:Y:S03]  /*1b040*/  LDSM.16.MT88.4 R120, [R184+0x9400] ;  /* 0x00940000b878783b */ /* 0x000ea60000004200 */
[-C--:B------:R-:W-:Y:S02]  /*1b050*/  FFMA.FTZ R47, R47, R119.reuse, -R140 ;  /* 0x000000772f2f7223 */ /* 0x080fe4000001088c */
[-CC-:B------:R-:W-:Y:S02]  /*1b060*/  FFMA.FTZ R48, R48, R119.reuse, -R142.reuse ;  /* 0x0000007730307223 */ /* 0x180fe4000001088e */
[----:B------:R-:W4:Y:S01]  /*1b070*/  MUFU.EX2 R146, R146 ;  /* 0x0000009200927308 */ /* 0x000f220000000800 */
[-C--:B------:R-:W-:Y:S03]  /*1b080*/  FFMA.FTZ R49, R49, R119.reuse, -R142 ;  /* 0x0000007731317223 */ /* 0x080fe6000001088e */
[----:B-----5:R-:W-:Y:S01]  /*1b090*/  F2FP.BF16.PACK_AB R101, R129, R130 ;  /* 0x000000828165723e */ /* 0x020fe200000010ff */
[-CC-:B------:R-:W-:Y:S02]  /*1b0a0*/  FFMA.FTZ R50, R50, R119.reuse, -R140.reuse ;  /* 0x0000007732327223 */ /* 0x180fe4000001088c */
[-C--:B------:R-:W-:Y:S02]  /*1b0b0*/  FFMA.FTZ R51, R51, R119.reuse, -R140 ;  /* 0x0000007733337223 */ /* 0x080fe4000001088c */
[--C-:B------:R-:W-:Y:S01]  /*1b0c0*/  FFMA.FTZ R52, R52, R119, -R142.reuse ;  /* 0x0000007734347223 */ /* 0x100fe2000001088e */
[----:B------:R-:W5:Y:S01]  /*1b0d0*/  MUFU.EX2 R152, R152 ;  /* 0x0000009800987308 */ /* 0x000f620000000800 */
[C---:B---3--:R-:W-:Y:S03]  /*1b0e0*/  HMMA.16816.F32.BF16 R16, R112.reuse, R104, R16 ;  /* 0x000000687010723c */ /* 0x048fe60000041810 */
[----:B-1----:R-:W-:Y:S01]  /*1b0f0*/  F2FP.BF16.PACK_AB R102, R144, R131 ;  /* 0x000000839066723e */ /* 0x002fe200000010ff */
[-C--:B------:R-:W-:Y:S02]  /*1b100*/  FFMA.FTZ R53, R53, R119.reuse, -R142 ;  /* 0x0000007735357223 */ /* 0x080fe4000001088e */
[-CC-:B------:R-:W-:Y:S02]  /*1b110*/  FFMA.FTZ R54, R54, R119.reuse, -R140.reuse ;  /* 0x0000007736367223 */ /* 0x180fe4000001088c */
[----:B------:R-:W-:Y:S01]  /*1b120*/  HMMA.16816.F32.BF16 R96, R112, R106, R96 ;  /* 0x0000006a7060723c */ /* 0x000fe20000041860 */
[----:B------:R-:W1:Y:S01]  /*1b130*/  LDSM.16.MT88.4 R104, [R184+0xb400] ;  /* 0x00b40000b868783b */ /* 0x000e620000004200 */
[----:B------:R-:W-:Y:S02]  /*1b140*/  MUFU.EX2 R151, R151 ;  /* 0x0000009700977308 */ /* 0x000fe40000000800 */
[----:B------:R-:W-:Y:S01]  /*1b150*/  FFMA.FTZ R55, R55, R119, -R140 ;  /* 0x0000007737377223 */ /* 0x000fe2000001088c */
[----:B----4-:R-:W-:Y:S01]  /*1b160*/  F2FP.BF16.PACK_AB R103, R146, R143 ;  /* 0x0000008f9267723e */ /* 0x010fe200000010ff */
[-CC-:B------:R-:W-:Y:S02]  /*1b170*/  FFMA.FTZ R56, R56, R119.reuse, -R142.reuse ;  /* 0x0000007738387223 */ /* 0x180fe4000001088e */
[-C--:B------:R-:W-:Y:S01]  /*1b180*/  FFMA.FTZ R57, R57, R119.reuse, -R142 ;  /* 0x0000007739397223 */ /* 0x080fe2000001088e */
[----:B------:R-:W-:Y:S03]  /*1b190*/  LDSM.16.MT88.4 R112, [R184+0xd800] ;  /* 0x00d80000b870783b */ /* 0x000fe60000004200 */
[C---:B------:R-:W-:Y:S01]  /*1b1a0*/  HMMA.16816.F32.BF16 R4, R100.reuse, R108, R4 ;  /* 0x0000006c6404723c */ /* 0x040fe20000041804 */
[----:B------:R-:W-:Y:S04]  /*1b1b0*/  MUFU.EX2 R154, R154 ;  /* 0x0000009a009a7308 */ /* 0x000fe80000000800 */
[-CC-:B------:R-:W-:Y:S02]  /*1b1c0*/  FFMA.FTZ R58, R58, R119.reuse, -R140.reuse ;  /* 0x000000773a3a7223 */ /* 0x180fe4000001088c */
[----:B------:R-:W-:Y:S01]  /*1b1d0*/  FFMA.FTZ R59, R59, R119, -R140 ;  /* 0x000000773b3b7223 */ /* 0x000fe2000001088c */
[C---:B------:R-:W-:Y:S01]  /*1b1e0*/  HMMA.16816.F32.BF16 R8, R100.reuse, R110, R8 ;  /* 0x0000006e6408723c */ /* 0x040fe20000041808 */
[----:B------:R-:W3:Y:S02]  /*1b1f0*/  LDSM.16.MT88.4 R108, [R184+0xd400] ;  /* 0x00d40000b86c783b */ /* 0x000ee40000004200 */
[----:B------:R-:W-:Y:S01]  /*1b200*/  MUFU.EX2 R156, R156 ;  /* 0x0000009c009c7308 */ /* 0x000fe20000000800 */
[----:B------:R-:W-:Y:S02]  /*1b210*/  FFMA.FTZ R137, R3, R210, R137 ;  /* 0x000000d203897223 */ /* 0x000fe40000010089 */
[----:B------:R-:W-:Y:S02]  /*1b220*/  FFMA.FTZ R139, R118, R209, R139 ;  /* 0x000000d1768b7223 */ /* 0x000fe4000001008b */
[C---:B--2---:R-:W-:Y:S04]  /*1b230*/  HMMA.16816.F32.BF16 R68, R100.reuse, R120, R68 ;  /* 0x000000786444723c */ /* 0x044fe80000041844 */
[----:B------:R-:W-:Y:S01]  /*1b240*/  FADD.FTZ R137, R134, R137 ;  /* 0x0000008986897221 */ /* 0x000fe20000010000 */
[----:B------:R-:W-:Y:S01]  /*1b250*/  MUFU.EX2 R155, R155 ;  /* 0x0000009b009b7308 */ /* 0x000fe20000000800 */
[----:B------:R-:W-:Y:S02]  /*1b260*/  FADD.FTZ R139, R138, R139 ;  /* 0x0000008b8a8b7221 */ /* 0x000fe40000010000 */
[C---:B------:R-:W-:Y:S04]  /*1b270*/  HMMA.16816.F32.BF16 R72, R100.reuse, R122, R72 ;  /* 0x0000007a6448723c */ /* 0x040fe80000041848 */
[-CC-:B------:R-:W-:Y:S02]  /*1b280*/  FFMA.FTZ R120, R24, R119.reuse, -R142.reuse ;  /* 0x0000007718787223 */ /* 0x180fe4000001088e */
[-C--:B------:R-:W-:Y:S01]  /*1b290*/  FFMA.FTZ R121, R25, R119.reuse, -R142 ;  /* 0x0000007719797223 */ /* 0x080fe2000001088e */
[----:B------:R-:W-:Y:S01]  /*1b2a0*/  MUFU.EX2 R158, R158 ;  /* 0x0000009e009e7308 */ /* 0x000fe20000000800 */
[C---:B------:R-:W-:Y:S04]  /*1b2b0*/  HMMA.16816.F32.BF16 R76, R100.reuse, R124, R76 ;  /* 0x0000007c644c723c */ /* 0x040fe8000004184c */
[-C--:B------:R-:W-:Y:S02]  /*1b2c0*/  FFMA.FTZ R122, R26, R119.reuse, -R140 ;  /* 0x000000771a7a7223 */ /* 0x080fe4000001088c */
[-C--:B------:R-:W-:Y:S02]  /*1b2d0*/  FFMA.FTZ R123, R28, R119.reuse, -R142 ;  /* 0x000000771c7b7223 */ /* 0x080fe4000001088e */
[C---:B------:R-:W-:Y:S01]  /*1b2e0*/  HMMA.16816.F32.BF16 R80, R100.reuse, R126, R80 ;  /* 0x0000007e6450723c */ /* 0x040fe20000041850 */
[----:B------:R-:W-:Y:S03]  /*1b2f0*/  MUFU.EX2 R120, R120 ;  /* 0x0000007800787308 */ /* 0x000fe60000000800 */
[-C--:B------:R-:W-:Y:S02]  /*1b300*/  FFMA.FTZ R125, R27, R119.reuse, -R140 ;  /* 0x000000771b7d7223 */ /* 0x080fe4000001088c */
[----:B------:R-:W2:Y:S01]  /*1b310*/  LDSM.16.MT88.4 R24, [R186+0x9800] ;  /* 0x00980000ba18783b */ /* 0x000ea20000004200 */
[-C--:B------:R-:W-:Y:S01]  /*1b320*/  FFMA.FTZ R124, R29, R119.reuse, -R142 ;  /* 0x000000771d7c7223 */ /* 0x080fe2000001088e */
[C---:B-1----:R-:W-:Y:S03]  /*1b330*/  HMMA.16816.F32.BF16 R84, R100.reuse, R104, R84 ;  /* 0x000000686454723c */ /* 0x042fe60000041854 */
[----:B------:R-:W1:Y:S01]  /*1b340*/  MUFU.EX2 R121, R121 ;  /* 0x0000007900797308 */ /* 0x000e620000000800 */
[-CC-:B------:R-:W-:Y:S02]  /*1b350*/  FFMA.FTZ R126, R30, R119.reuse, -R140.reuse ;  /* 0x000000771e7e7223 */ /* 0x180fe4000001088c */
[----:B------:R-:W-:Y:S02]  /*1b360*/  FFMA.FTZ R127, R31, R119, -R140 ;  /* 0x000000771f7f7223 */ /* 0x000fe4000001088c */
[C---:B------:R-:W-:Y:S01]  /*1b370*/  HMMA.16816.F32.BF16 R12, R100.reuse, R106, R12 ;  /* 0x0000006a640c723c */ /* 0x040fe2000004180c */
[----:B------:R-:W4:Y:S03]  /*1b380*/  LDSM.16.MT88.4 R104, [R184+0x9800] ;  /* 0x00980000b868783b */ /* 0x000f260000004200 */
[----:B------:R-:W-:Y:S01]  /*1b390*/  FADD.FTZ R136, R136, R139 ;  /* 0x0000008b88887221 */ /* 0x000fe20000010000 */
[----:B------:R-:W-:Y:S03]  /*1b3a0*/  MUFU.EX2 R127, R127 ;  /* 0x0000007f007f7308 */ /* 0x000fe60000000800 */
[C---:B------:R-:W-:Y:S01]  /*1b3b0*/  HMMA.16816.F32.BF16 R88, R100.reuse, R20, R88 ;  /* 0x000000146458723c */ /* 0x040fe20000041858 */
[----:B------:R-:W2:Y:S03]  /*1b3c0*/  LDSM.16.MT88.4 R28, [R186+0xb800] ;  /* 0x00b80000ba1c783b */ /* 0x000ea60000004200 */
[----:B------:R-:W-:Y:S03]  /*1b3d0*/  FADD.FTZ R135, R135, R136 ;  /* 0x0000008887877221 */ /* 0x000fe60000010000 */
[----:B------:R-:W-:Y:S01]  /*1b3e0*/  MUFU.EX2 R122, R122 ;  /* 0x0000007a007a7308 */ /* 0x000fe20000000800 */
[C---:B------:R-:W-:Y:S04]  /*1b3f0*/  HMMA.16816.F32.BF16 R92, R100.reuse, R22, R92 ;  /* 0x00000016645c723c */ /* 0x040fe8000004185c */
[----:B------:R-:W-:Y:S01]  /*1b400*/  F2FP.BF16.PACK_AB R20, R150, R145 ;  /* 0x000000919614723e */ /* 0x000fe200000010ff */
[----:B------:R-:W-:Y:S01]  /*1b410*/  FADD.FTZ R130, R130, R135 ;  /* 0x0000008782827221 */ /* 0x000fe20000010000 */
[----:B-----5:R-:W-:Y:S02]  /*1b420*/  F2FP.BF16.PACK_AB R21, R152, R147 ;  /* 0x000000939815723e */ /* 0x020fe400000010ff */
[C---:B---3--:R-:W-:Y:S01]  /*1b430*/  HMMA.16816.F32.BF16 R16, R100.reuse, R108, R16 ;  /* 0x0000006c6410723c */ /* 0x048fe20000041810 */
[----:B------:R-:W3:Y:S03]  /*1b440*/  MUFU.EX2 R125, R125 ;  /* 0x0000007d007d7308 */ /* 0x000ee60000000800 */
[----:B-1----:R-:W-:Y:S01]  /*1b450*/  F2FP.BF16.PACK_AB R22, R121, R120 ;  /* 0x000000787916723e */ /* 0x002fe200000010ff */
[----:B------:R-:W-:Y:S03]  /*1b460*/  FADD.FTZ R130, R129, R130 ;  /* 0x0000008281827221 */ /* 0x000fe60000010000 */
[----:B------:R-:W-:Y:S01]  /*1b470*/  HMMA.16816.F32.BF16 R96, R100, R110, R96 ;  /* 0x0000006e6460723c */ /* 0x000fe20000041860 */
[----:B------:R-:W1:Y:S02]  /*1b480*/  LDSM.16.MT88.4 R100, [R184+0xb800] ;  /* 0x00b80000b864783b */ /* 0x000e640000004200 */
[----:B------:R-:W-:Y:S01]  /*1b490*/  MUFU.EX2 R123, R123 ;  /* 0x0000007b007b7308 */ /* 0x000fe20000000800 */
[----:B------:R-:W-:Y:S04]  /*1b4a0*/  FADD.FTZ R143, R143, R130 ;  /* 0x000000828f8f7221 */ /* 0x000fe80000010000 */
[----:B------:R-:W-:Y:S01]  /*1b4b0*/  FADD.FTZ R146, R146, R143 ;  /* 0x0000008f92927221 */ /* 0x000fe20000010000 */
[----:B------:R-:W5:Y:S03]  /*1b4c0*/  LDSM.16.MT88.4 R108, [R186+0xd800] ;  /* 0x00d80000ba6c783b */ /* 0x000f660000004200 */
[----:B------:R-:W-:Y:S01]  /*1b4d0*/  FADD.FTZ R3, R147, R146 ;  /* 0x0000009293037221 */ /* 0x000fe20000010000 */
[----:B------:R-:W1:Y:S03]  /*1b4e0*/  MUFU.EX2 R124, R124 ;  /* 0x0000007c007c7308 */ /* 0x000e660000000800 */
[----:B------:R-:W-:Y:S01]  /*1b4f0*/  FADD.FTZ R3, R152, R3 ;  /* 0x0000000398037221 */ /* 0x000fe20000010000 */
[C---:B---3--:R-:W-:Y:S03]  /*1b500*/  F2FP.BF16.PACK_AB R23, R125.reuse, R122 ;  /* 0x0000007a7d17723e */ /* 0x048fe600000010ff */
[----:B------:R-:W-:Y:S03]  /*1b510*/  FADD.FTZ R122, R122, R3 ;  /* 0x000000037a7a7221 */ /* 0x000fe60000010000 */
[----:B------:R-:W3:Y:S01]  /*1b520*/  MUFU.EX2 R126, R126 ;  /* 0x0000007e007e7308 */ /* 0x000ee20000000800 */
[C---:B--2---:R-:W-:Y:S05]  /*1b530*/  HMMA.16816.F32.BF16 R4, R20.reuse, R24, R4 ;  /* 0x000000181404723c */ /* 0x044fea0000041804 */
[----:B------:R-:W-:Y:S03]  /*1b540*/  FADD.FTZ R125, R125, R122 ;  /* 0x0000007a7d7d7221 */ /* 0x000fe60000010000 */
[C---:B------:R-:W-:Y:S01]  /*1b550*/  HMMA.16816.F32.BF16 R8, R20.reuse, R26, R8 ;  /* 0x0000001a1408723c */ /* 0x040fe20000041808 */
[----:B------:R-:W2:Y:S01]  /*1b560*/  LDSM.16.MT88.4 R24, [R186+0x9c00] ;  /* 0x009c0000ba18783b */ /* 0x000ea20000004200 */
[----:B------:R-:W-:Y:S06]  /*1b570*/  MUFU.EX2 R157, R157 ;  /* 0x0000009d009d7308 */ /* 0x000fec0000000800 */
[C---:B----4-:R-:W-:Y:S04]  /*1b580*/  HMMA.16816.F32.BF16 R68, R20.reuse, R104, R68 ;  /* 0x000000681444723c */ /* 0x050fe80000041844 */
[----:B------:R-:W4:Y:S04]  /*1b590*/  MUFU.EX2 R160, R160 ;  /* 0x000000a000a07308 */ /* 0x000f280000000800 */
[C---:B------:R-:W-:Y:S01]  /*1b5a0*/  HMMA.16816.F32.BF16 R72, R20.reuse, R106, R72 ;  /* 0x0000006a1448723c */ /* 0x040fe20000041848 */
[----:B------:R-:W-:Y:S05]  /*1b5b0*/  LDSM.16.MT88.4 R104, [R184+0xcc00] ;  /* 0x00cc0000b868783b */ /* 0x000fea0000004200 */
[----:B------:R-:W-:Y:S02]  /*1b5c0*/  MUFU.EX2 R159, R159 ;  /* 0x0000009f009f7308 */ /* 0x000fe40000000800 */
[C---:B------:R-:W-:Y:S08]  /*1b5d0*/  HMMA.16816.F32.BF16 R76, R20.reuse, R28, R76 ;  /* 0x0000001c144c723c */ /* 0x040ff0000004184c */
[C---:B------:R-:W-:Y:S01]  /*1b5e0*/  HMMA.16816.F32.BF16 R80, R20.reuse, R30, R80 ;  /* 0x0000001e1450723c */ /* 0x040fe20000041850 */
[----:B------:R-:W2:Y:S01]  /*1b5f0*/  LDSM.16.MT88.4 R28, [R186+0xbc00] ;  /* 0x00bc0000ba1c783b */ /* 0x000ea20000004200 */
[----:B------:R-:W2:Y:S06]  /*1b600*/  MUFU.EX2 R162, R162 ;  /* 0x000000a200a27308 */ /* 0x000eac0000000800 */
[C---:B-1----:R-:W-:Y:S04]  /*1b610*/  HMMA.16816.F32.BF16 R84, R20.reuse, R100, R84 ;  /* 0x000000641454723c */ /* 0x042fe80000041854 */
[----:B------:R-:W-:Y:S04]  /*1b620*/  MUFU.EX2 R44, R44 ;  /* 0x0000002c002c7308 */ /* 0x000fe80000000800 */
[C---:B------:R-:W-:Y:S01]  /*1b630*/  HMMA.16816.F32.BF16 R12, R20.reuse, R102, R12 ;  /* 0x00000066140c723c */ /* 0x040fe2000004180c */
[----:B------:R-:W1:Y:S05]  /*1b640*/  LDSM.16.MT88.4 R100, [R184+0xbc00] ;  /* 0x00bc0000b864783b */ /* 0x000e6a0000004200 */
[----:B------:R-:W-:Y:S02]  /*1b650*/  MUFU.EX2 R45, R45 ;  /* 0x0000002d002d7308 */ /* 0x000fe40000000800 */
[C---:B-----5:R-:W-:Y:S08]  /*1b660*/  HMMA.16816.F32.BF16 R88, R20.reuse, R108, R88 ;  /* 0x0000006c1458723c */ /* 0x060ff00000041858 */
[C---:B------:R-:W-:Y:S01]  /*1b670*/  HMMA.16816.F32.BF16 R92, R20.reuse, R110, R92 ;  /* 0x0000006e145c723c */ /* 0x040fe2000004185c */
[----:B------:R-:W-:Y:S01]  /*1b680*/  LDSM.16.MT88.4 R108, [R186+0xac00] ;  /* 0x00ac0000ba6c783b */ /* 0x000fe20000004200 */
[----:B------:R-:W-:Y:S06]  /*1b690*/  MUFU.EX2 R46, R46 ;  /* 0x0000002e002e7308 */ /* 0x000fec0000000800 */
[C---:B------:R-:W-:Y:S04]  /*1b6a0*/  HMMA.16816.F32.BF16 R16, R20.reuse, R112, R16 ;  /* 0x000000701410723c */ /* 0x040fe80000041810 */
[----:B------:R-:W-:Y:S04]  /*1b6b0*/  MUFU.EX2 R47, R47 ;  /* 0x0000002f002f7308 */ /* 0x000fe80000000800 */
[----:B------:R-:W-:Y:S06]  /*1b6c0*/  HMMA.16816.F32.BF16 R96, R20, R114, R96 ;  /* 0x000000721460723c */ /* 0x000fec0000041860 */
[----:B------:R-:W-:Y:S01]  /*1b6d0*/  MUFU.EX2 R48, R48 ;  /* 0x0000003000307308 */ /* 0x000fe20000000800 */
[----:B------:R-:W-:Y:S02]  /*1b6e0*/  F2FP.BF16.PACK_AB R20, R124, R123 ;  /* 0x0000007b7c14723e */ /* 0x000fe400000010ff */
[----:B---3--:R-:W-:Y:S03]  /*1b6f0*/  F2FP.BF16.PACK_AB R21, R127, R126 ;  /* 0x0000007e7f15723e */ /* 0x008fe600000010ff */
[----:B------:R-:W-:Y:S01]  /*1b700*/  F2FP.BF16.PACK_AB R22, R154, R151 ;  /* 0x000000979a16723e */ /* 0x000fe200000010ff */
[----:B------:R-:W-:Y:S01]  /*1b710*/  FADD.FTZ R126, R126, R125 ;  /* 0x0000007d7e7e7221 */ /* 0x000fe20000010000 */
[----:B------:R-:W-:Y:S02]  /*1b720*/  F2FP.BF16.PACK_AB R23, R156, R153 ;  /* 0x000000999c17723e */ /* 0x000fe400000010ff */
[----:B------:R-:W-:Y:S05]  /*1b730*/  MUFU.EX2 R49, R49 ;  /* 0x0000003100317308 */ /* 0x000fea0000000800 */
[C---:B--2---:R-:W-:Y:S05]  /*1b740*/  HMMA.16816.F32.BF16 R4, R20.reuse, R24, R4 ;  /* 0x000000181404723c */ /* 0x044fea0000041804 */
[----:B------:R-:W-:Y:S03]  /*1b750*/  MUFU.EX2 R50, R50 ;  /* 0x0000003200327308 */ /* 0x000fe60000000800 */
[C---:B------:R-:W-:Y:S01]  /*1b760*/  HMMA.16816.F32.BF16 R8, R20.reuse, R26, R8 ;  /* 0x0000001a1408723c */ /* 0x040fe20000041808 */
[----:B------:R-:W2:Y:S06]  /*1b770*/  LDSM.16.MT88.4 R24, [R186+0xdc00] ;  /* 0x00dc0000ba18783b */ /* 0x000eac0000004200 */
[----:B------:R-:W-:Y:S01]  /*1b780*/  MUFU.EX2 R51, R51 ;  /* 0x0000003300337308 */ /* 0x000fe20000000800 */
[C---:B------:R-:W-:Y:S08]  /*1b790*/  HMMA.16816.F32.BF16 R68, R20.reuse, R32, R68 ;  /* 0x000000201444723c */ /* 0x040ff00000041844 */
[C---:B------:R-:W-:Y:S01]  /*1b7a0*/  HMMA.16816.F32.BF16 R72, R20.reuse, R34, R72 ;  /* 0x000000221448723c */ /* 0x040fe20000041848 */
[----:B------:R-:W3:Y:S01]  /*1b7b0*/  LDSM.16.MT88.4 R32, [R184+0xdc00] ;  /* 0x00dc0000b820783b */ /* 0x000ee20000004200 */
[----:B------:R-:W-:Y:S06]  /*1b7c0*/  MUFU.EX2 R52, R52 ;  /* 0x0000003400347308 */ /* 0x000fec0000000800 */
[C---:B------:R-:W-:Y:S04]  /*1b7d0*/  HMMA.16816.F32.BF16 R76, R20.reuse, R28, R76 ;  /* 0x0000001c144c723c */ /* 0x040fe8000004184c */
[----:B------:R-:W-:Y:S04]  /*1b7e0*/  MUFU.EX2 R53, R53 ;  /* 0x0000003500357308 */ /* 0x000fe80000000800 */
[C---:B------:R-:W-:Y:S01]  /*1b7f0*/  HMMA.16816.F32.BF16 R80, R20.reuse, R30, R80 ;  /* 0x0000001e1450723c */ /* 0x040fe20000041850 */
[----:B------:R-:W5:Y:S05]  /*1b800*/  LDSM.16.MT88.4 R28, [R186+0xa000] ;  /* 0x00a00000ba1c783b */ /* 0x000f6a0000004200 */
[----:B------:R-:W-:Y:S02]  /*1b810*/  MUFU.EX2 R54, R54 ;  /* 0x0000003600367308 */ /* 0x000fe40000000800 */
[C---:B-1----:R-:W-:Y:S07]  /*1b820*/  HMMA.16816.F32.BF16 R84, R20.reuse, R100, R84 ;  /* 0x000000641454723c */ /* 0x042fee0000041854 */
[-CC-:B------:R-:W-:Y:S01]  /*1b830*/  FFMA.FTZ R100, R42, R119.reuse, -R140.reuse ;  /* 0x000000772a647223 */ /* 0x180fe2000001088c */
[C---:B------:R-:W-:Y:S01]  /*1b840*/  HMMA.16816.F32.BF16 R12, R20.reuse, R102, R12 ;  /* 0x00000066140c723c */ /* 0x040fe2000004180c */
[----:B------:R-:W-:Y:S03]  /*1b850*/  MUFU.EX2 R55, R55 ;  /* 0x0000003700377308 */ /* 0x000fe60000000800 */
[----:B------:R-:W-:Y:S02]  /*1b860*/  FFMA.FTZ R101, R43, R119, -R140 ;  /* 0x000000772b657223 */ /* 0x000fe4000001088c */
[----:B------:R-:W-:Y:S02]  /*1b870*/  LDSM.16.MT88.4 R40, [R186+0xe000] ;  /* 0x00e00000ba28783b */ /* 0x000fe40000004200 */
[C---:B--2---:R-:W-:Y:S03]  /*1b880*/  HMMA.16816.F32.BF16 R88, R20.reuse, R24, R88 ;  /* 0x000000181458723c */ /* 0x044fe60000041858 */
[----:B------:R-:W-:Y:S05]  /*1b890*/  MUFU.EX2 R100, R100 ;  /* 0x0000006400647308 */ /* 0x000fea0000000800 */
[C---:B------:R-:W-:Y:S01]  /*1b8a0*/  HMMA.16816.F32.BF16 R92, R20.reuse, R26, R92 ;  /* 0x0000001a145c723c */ /* 0x040fe2000004185c */
[----:B------:R-:W1:Y:S04]  /*1b8b0*/  LDSM.16.MT88.4 R24, [R184+0xa000] ;  /* 0x00a00000b818783b */ /* 0x000e680000004200 */
[----:B------:R-:W2:Y:S03]  /*1b8c0*/  MUFU.EX2 R101, R101 ;  /* 0x0000006500657308 */ /* 0x000ea60000000800 */
[C---:B---3--:R-:W-:Y:S07]  /*1b8d0*/  HMMA.16816.F32.BF16 R16, R20.reuse, R32, R16 ;  /* 0x000000201410723c */ /* 0x048fee0000041810 */
[----:B------:R-:W-:Y:S01]  /*1b8e0*/  MUFU.EX2 R56, R56 ;  /* 0x0000003800387308 */ /* 0x000fe20000000800 */
[----:B------:R-:W-:Y:S01]  /*1b8f0*/  HMMA.16816.F32.BF16 R96, R20, R34, R96 ;  /* 0x000000221460723c */ /* 0x000fe20000041860 */
[----:B------:R-:W3:Y:S06]  /*1b900*/  LDSM.16.MT88.4 R32, [R184+0xc000] ;  /* 0x00c00000b820783b */ /* 0x000eec0000004200 */
[----:B------:R-:W-:Y:S02]  /*1b910*/  F2FP.BF16.PACK_AB R20, R158, R155 ;  /* 0x0000009b9e14723e */ /* 0x000fe400000010ff */
[----:B----4-:R-:W-:Y:S01]  /*1b920*/  F2FP.BF16.PACK_AB R21, R160, R157 ;  /* 0x0000009da015723e */ /* 0x010fe200000010ff */
[----:B------:R-:W4:Y:S02]  /*1b930*/  MUFU.EX2 R57, R57 ;  /* 0x0000003900397308 */ /* 0x000f240000000800 */
[----:B------:R-:W-:Y:S02]  /*1b940*/  F2FP.BF16.PACK_AB R22, R162, R159 ;  /* 0x0000009fa216723e */ /* 0x000fe400000010ff */
[----:B--2---:R-:W-:Y:S06]  /*1b950*/  F2FP.BF16.PACK_AB R23, R101, R100 ;  /* 0x000000646517723e */ /* 0x004fec00000010ff */
[----:B------:R-:W-:Y:S01]  /*1b960*/  MUFU.EX2 R58, R58 ;  /* 0x0000003a003a7308 */ /* 0x000fe20000000800 */
[C---:B-----5:R-:W-:Y:S08]  /*1b970*/  HMMA.16816.F32.BF16 R4, R20.reuse, R28, R4 ;  /* 0x0000001c1404723c */ /* 0x060ff00000041804 */
[C---:B------:R-:W-:Y:S01]  /*1b980*/  HMMA.16816.F32.BF16 R8, R20.reuse, R30, R8 ;  /* 0x0000001e1408723c */ /* 0x040fe20000041808 */
[----:B------:R-:W-:Y:S01]  /*1b990*/  LDSM.16.MT88.4 R28, [R186+0xa400] ;  /* 0x00a40000ba1c783b */ /* 0x000fe20000004200 */
[----:B------:R-:W2:Y:S06]  /*1b9a0*/  MUFU.EX2 R59, R59 ;  /* 0x0000003b003b7308 */ /* 0x000eac0000000800 */
[C---:B-1----:R-:W-:Y:S08]  /*1b9b0*/  HMMA.16816.F32.BF16 R68, R20.reuse, R24, R68 ;  /* 0x000000181444723c */ /* 0x042ff00000041844 */
[C---:B------:R-:W-:Y:S01]  /*1b9c0*/  HMMA.16816.F32.BF16 R72, R20.reuse, R26, R72 ;  /* 0x0000001a1448723c */ /* 0x040fe20000041848 */
[----:B------:R-:W1:Y:S07]  /*1b9d0*/  LDSM.16.MT88.4 R24, [R184+0xe000] ;  /* 0x00e00000b818783b */ /* 0x000e6e0000004200 */
[C---:B------:R-:W-:Y:S08]  /*1b9e0*/  HMMA.16816.F32.BF16 R76, R20.reuse, R36, R76 ;  /* 0x00000024144c723c */ /* 0x040ff0000004184c */
[C---:B------:R-:W-:Y:S01]  /*1b9f0*/  HMMA.16816.F32.BF16 R80, R20.reuse, R38, R80 ;  /* 0x000000261450723c */ /* 0x040fe20000041850 */
[----:B------:R-:W-:Y:S07]  /*1ba00*/  LDSM.16.MT88.4 R36, [R184+0xc400] ;  /* 0x00c40000b824783b */ /* 0x000fee0000004200 */
[C---:B---3--:R-:W-:Y:S08]  /*1ba10*/  HMMA.16816.F32.BF16 R84, R20.reuse, R32, R84 ;  /* 0x000000201454723c */ /* 0x048ff00000041854 */
[C---:B------:R-:W-:Y:S01]  /*1ba20*/  HMMA.16816.F32.BF16 R12, R20.reuse, R34, R12 ;  /* 0x00000022140c723c */ /* 0x040fe2000004180c */
[----:B------:R-:W3:Y:S07]  /*1ba30*/  LDSM.16.MT88.4 R32, [R184+0xa400] ;  /* 0x00a40000b820783b */ /* 0x000eee0000004200 */
[C---:B------:R-:W-:Y:S08]  /*1ba40*/  HMMA.16816.F32.BF16 R88, R20.reuse, R40, R88 ;  /* 0x000000281458723c */ /* 0x040ff00000041858 */
[C---:B------:R-:W-:Y:S01]  /*1ba50*/  HMMA.16816.F32.BF16 R92, R20.reuse, R42, R92 ;  /* 0x0000002a145c723c */ /* 0x040fe2000004185c */
[----:B------:R-:W-:Y:S07]  /*1ba60*/  LDSM.16.MT88.4 R40, [R186+0xe400] ;  /* 0x00e40000ba28783b */ /* 0x000fee0000004200 */
[C---:B-1----:R-:W-:Y:S08]  /*1ba70*/  HMMA.16816.F32.BF16 R16, R20.reuse, R24, R16 ;  /* 0x000000181410723c */ /* 0x042ff00000041810 */
[----:B------:R-:W-:Y:S01]  /*1ba80*/  HMMA.16816.F32.BF16 R96, R20, R26, R96 ;  /* 0x0000001a1460723c */ /* 0x000fe20000041860 */
[----:B------:R-:W1:Y:S06]  /*1ba90*/  LDSM.16.MT88.4 R24, [R186+0xc400] ;  /* 0x00c40000ba18783b */ /* 0x000e6c0000004200 */
[----:B------:R-:W-:Y:S02]  /*1baa0*/  F2FP.BF16.PACK_AB R20, R45, R44 ;  /* 0x0000002c2d14723e */ /* 0x000fe400000010ff */
[----:B------:R-:W-:Y:S03]  /*1bab0*/  F2FP.BF16.PACK_AB R21, R47, R46 ;  /* 0x0000002e2f15723e */ /* 0x000fe600000010ff */
[----:B------:R-:W-:Y:S02]  /*1bac0*/  F2FP.BF16.PACK_AB R22, R49, R48 ;  /* 0x000000303116723e */ /* 0x000fe400000010ff */
[----:B------:R-:W-:Y:S07]  /*1bad0*/  F2FP.BF16.PACK_AB R23, R51, R50 ;  /* 0x000000323317723e */ /* 0x000fee00000010ff */
[C---:B------:R-:W-:Y:S08]  /*1bae0*/  HMMA.16816.F32.BF16 R4, R20.reuse, R28, R4 ;  /* 0x0000001c1404723c */ /* 0x040ff00000041804 */
[C---:B------:R-:W-:Y:S01]  /*1baf0*/  HMMA.16816.F32.BF16 R8, R20.reuse, R30, R8 ;  /* 0x0000001e1408723c */ /* 0x040fe20000041808 */
[----:B------:R-:W5:Y:S07]  /*1bb00*/  LDSM.16.MT88.4 R28, [R184+0xe400] ;  /* 0x00e40000b81c783b */ /* 0x000f6e0000004200 */
        /* <DEDUP_REMOVED lines=16> */
[-C--:B------:R-:W-:Y:S03]  /*1bc10*/  FFMA.FTZ R43, R63, R119.reuse, -R140 ;  /* 0x000000773f2b7223 */ /* 0x080fe6000001088c */
[----:B------:R-:W5:Y:S01]  /*1bc20*/  MUFU.EX2 R41, R41 ;  /* 0x0000002900297308 */ /* 0x000f620000000800 */
[----:B------:R-:W-:Y:S01]  /*1bc30*/  HMMA.16816.F32.BF16 R96, R20, R30, R96 ;  /* 0x0000001e1460723c */ /* 0x000fe20000041860 */
[----:B------:R-:W5:Y:S06]  /*1bc40*/  LDSM.16.MT88.4 R28, [R184+0xc800] ;  /* 0x00c80000b81c783b */ /* 0x000f6c0000004200 */
[----:B------:R-:W-:Y:S02]  /*1bc50*/  F2FP.BF16.PACK_AB R20, R53, R52 ;  /* 0x000000343514723e */ /* 0x000fe400000010ff */
[----:B------:R-:W-:Y:S01]  /*1bc60*/  F2FP.BF16.PACK_AB R21, R55, R54 ;  /* 0x000000363715723e */ /* 0x000fe200000010ff */
[----:B------:R-:W-:Y:S02]  /*1bc70*/  MUFU.EX2 R42, R42 ;  /* 0x0000002a002a7308 */ /* 0x000fe40000000800 */
[----:B----4-:R-:W-:Y:S02]  /*1bc80*/  F2FP.BF16.PACK_AB R22, R57, R56 ;  /* 0x000000383916723e */ /* 0x010fe400000010ff */
[----:B--2---:R-:W-:Y:S06]  /*1bc90*/  F2FP.BF16.PACK_AB R23, R59, R58 ;  /* 0x0000003a3b17723e */ /* 0x004fec00000010ff */
[----:B------:R-:W2:Y:S01]  /*1bca0*/  MUFU.EX2 R43, R43 ;  /* 0x0000002b002b7308 */ /* 0x000ea20000000800 */
[C---:B---3--:R-:W-:Y:S08]  /*1bcb0*/  HMMA.16816.F32.BF16 R4, R20.reuse, R32, R4 ;  /* 0x000000201404723c */ /* 0x048ff00000041804 */
[C---:B------:R-:W-:Y:S01]  /*1bcc0*/  HMMA.16816.F32.BF16 R8, R20.reuse, R34, R8 ;  /* 0x000000221408723c */ /* 0x040fe20000041808 */
[----:B------:R-:W3:Y:S07]  /*1bcd0*/  LDSM.16.MT88.4 R32, [R186+0xe800] ;  /* 0x00e80000ba20783b */ /* 0x000eee0000004200 */
[C---:B-1----:R-:W-:Y:S08]  /*1bce0*/  HMMA.16816.F32.BF16 R68, R20.reuse, R24, R68 ;  /* 0x000000181444723c */ /* 0x042ff00000041844 */
        /* <DEDUP_REMOVED lines=13> */
[C---:B---3--:R-:W-:Y:S01]  /*1bdc0*/  HMMA.16816.F32.BF16 R88, R20.reuse, R32, R88 ;  /* 0x000000201458723c */ /* 0x048fe20000041858 */
[----:B------:R-:W-:Y:S06]  /*1bdd0*/  MUFU.EX2 R38, R38 ;  /* 0x0000002600267308 */ /* 0x000fec0000000800 */
[----:B------:R-:W-:Y:S01]  /*1bde0*/  FADD.FTZ R32, R132, R137 ;  /* 0x0000008984207221 */ /* 0x000fe20000010000 */
[C---:B------:R-:W-:Y:S03]  /*1bdf0*/  HMMA.16816.F32.BF16 R92, R20.reuse, R34, R92 ;  /* 0x00000022145c723c */ /* 0x040fe6000004185c */
[----:B------:R-:W3:Y:S01]  /*1be00*/  MUFU.EX2 R33, R140 ;  /* 0x0000008c00217308 */ /* 0x000ee20000000800 */
[----:B------:R-:W-:Y:S04]  /*1be10*/  FADD.FTZ R32, R133, R32 ;  /* 0x0000002085207221 */ /* 0x000fe80000010000 */
[C---:B-1----:R-:W-:Y:S04]  /*1be20*/  HMMA.16816.F32.BF16 R16, R20.reuse, R24, R16 ;  /* 0x000000181410723c */ /* 0x042fe80000041810 */
[----:B------:R-:W-:Y:S04]  /*1be30*/  FADD.FTZ R141, R141, R32 ;  /* 0x000000208d8d7221 */ /* 0x000fe80000010000 */
[----:B------:R-:W-:Y:S01]  /*1be40*/  HMMA.16816.F32.BF16 R96, R20, R26, R96 ;  /* 0x0000001a1460723c */ /* 0x000fe20000041860 */
[----:B------:R-:W1:Y:S03]  /*1be50*/  LDSM.16.MT88.4 R24, [R186+0xcc00] ;  /* 0x00cc0000ba18783b */ /* 0x000e660000004200 */
[----:B------:R-:W-:Y:S03]  /*1be60*/  FADD.FTZ R128, R128, R141 ;  /* 0x0000008d80807221 */ /* 0x000fe60000010000 */
[----:B------:R-:W-:Y:S01]  /*1be70*/  F2FP.BF16.PACK_AB R20, R41, R40 ;  /* 0x000000282914723e */ /* 0x000fe200000010ff */
[----:B------:R-:W-:Y:S01]  /*1be80*/  FADD.FTZ R131, R131, R128 ;  /* 0x0000008083837221 */ /* 0x000fe20000010000 */
[----:B--2---:R-:W-:Y:S03]  /*1be90*/  F2FP.BF16.PACK_AB R21, R43, R42 ;  /* 0x0000002a2b15723e */ /* 0x004fe600000010ff */
[----:B----4-:R-:W-:Y:S01]  /*1bea0*/  F2FP.BF16.PACK_AB R22, R37, R36 ;  /* 0x000000242516723e */ /* 0x010fe200000010ff */
[----:B------:R-:W-:Y:S01]  /*1beb0*/  FADD.FTZ R144, R144, R131 ;  /* 0x0000008390907221 */ /* 0x000fe20000010000 */
[----:B---3--:R-:W-:Y:S07]  /*1bec0*/  F2FP.BF16.PACK_AB R23, R33, R38 ;  /* 0x000000262117723e */ /* 0x008fee00000010ff */
[C---:B------:R-:W-:Y:S07]  /*1bed0*/  HMMA.16816.F32.BF16 R112, R20.reuse, R108, R4 ;  /* 0x0000006c1470723c */ /* 0x040fee0000041804 */
[----:B------:R-:W-:Y:S01]  /*1bee0*/  FADD.FTZ R5, R145, R144 ;  /* 0x0000009091057221 */ /* 0x000fe20000010000 */
[C---:B------:R-:W-:Y:S04]  /*1bef0*/  HMMA.16816.F32.BF16 R108, R20.reuse, R110, R8 ;  /* 0x0000006e146c723c */ /* 0x040fe80000041808 */
[----:B------:R-:W-:Y:S04]  /*1bf00*/  FADD.FTZ R5, R150, R5 ;  /* 0x0000000596057221 */ /* 0x000fe80000010000 */
[----:B------:R-:W-:Y:S01]  /*1bf10*/  FADD.FTZ R8, R120, R5 ;  /* 0x0000000578087221 */ /* 0x000fe20000010000 */
[C---:B-----5:R-:W-:Y:S01]  /*1bf20*/  HMMA.16816.F32.BF16 R68, R20.reuse, R28, R68 ;  /* 0x0000001c1444723c */ /* 0x060fe20000041844 */
[----:B------:R-:W2:Y:S02]  /*1bf30*/  LDSM.16.MT88.4 R4, [R186+0xec00] ;  /* 0x00ec0000ba04783b */ /* 0x000ea40000004200 */
[----:B------:R-:W-:Y:S01]  /*1bf40*/  FADD.FTZ R8, R121, R8 ;  /* 0x0000000879087221 */ /* 0x000fe20000010000 */
[----:B------:R-:W-:Y:S03]  /*1bf50*/  MOV R121, R0 ;  /* 0x0000000000797202 */ /* 0x000fe60000000f00 */
        /* <DEDUP_REMOVED lines=51> */
.L_x_1549:
[----:B------:R1:W5:Y:S01]  /*1c290*/  LD.E R3, [R116.64+0xd8] ;  /* 0x0000d80474037980 */ /* 0x000362000c101900 */
[----:B------:R-:W-:-:S02]  /*1c2a0*/  MOV R8, 0x1f ;  /* 0x0000001f00087802 */ /* 0x000fc40000000f00 */
[----:B------:R-:W-:Y:S01]  /*1c2b0*/  MOV R5, 0xffffffff ;  /* 0xffffffff00057802 */ /* 0x000fe20000000f00 */
[----:B------:R-:W-:Y:S05]  /*1c2c0*/  BRA.DIV ~URZ, `(.L_x_1559) ;  /* 0x000010027f007947 */ /* 0x000fea000b800000 */
[----:B------:R2:W3:Y:S02]  /*1c2d0*/  SHFL.BFLY PT, R10, R210, 0x2, 0x1f ;  /* 0x0c401f00d20a7f89 */ /* 0x0004e400000e0000 */
.L_x_1569:
[----:B---3--:R-:W-:Y:S01]  /*1c2e0*/  FADD.FTZ R9, R10, R210 ;  /* 0x000000d20a097221 */ /* 0x008fe20000010000 */
[----:B------:R-:W-:Y:S05]  /*1c2f0*/  BRA.DIV ~URZ, `(.L_x_1560) ;  /* 0x000010127f007947 */ /* 0x000fea000b800000 */
[----:B------:R-:W3:Y:S04]  /*1c300*/  SHFL.BFLY PT, R6, R209, 0x2, 0x1f ;  /* 0x0c401f00d1067f89 */ /* 0x000ee800000e0000 */
[----:B------:R-:W4:Y:S01]  /*1c310*/  SHFL.BFLY PT, R4, R9, 0x1, 0x1f ;  /* 0x0c201f0009047f89 */ /* 0x000f2200000e0000 */
[----:B---3--:R-:W-:Y:S02]  /*1c320*/  FADD.FTZ R11, R6, R209 ;  /* 0x000000d1060b7221 */ /* 0x008fe40000010000 */
[----:B----4-:R-:W-:-:S03]  /*1c330*/  FADD.FTZ R4, R9, R4 ;  /* 0x0000000409047221 */ /* 0x010fc60000010000 */
[----:B------:R3:W4:Y:S04]  /*1c340*/  SHFL.BFLY PT, R10, R11, 0x1, 0x1f ;  /* 0x0c201f000b0a7f89 */ /* 0x00072800000e0000 */
.L_x_1570:
[----:B------:R-:W1:Y:S01]  /*1c350*/  S2R R5, SR_TID.X ;  /* 0x0000000000057919 */ /* 0x000e620000002100 */
[----:B----4-:R-:W-:Y:S01]  /*1c360*/  FADD.FTZ R6, R10, R11 ;  /* 0x0000000b0a067221 */ /* 0x010fe20000010000 */
[----:B------:R-:W-:Y:S01]  /*1c370*/  FSETP.NE.FTZ.AND P3, PT, R4, RZ, PT ;  /* 0x000000ff0400720b */ /* 0x000fe20003f75000 */
[----:B------:R-:W-:Y:S01]  /*1c380*/  WARPSYNC 0xffffffff ;  /* 0xffffffff00007948 */ /* 0x000fe20003800000 */
[----:B------:R-:W-:Y:S01]  /*1c390*/  MOV R8, 0x3f800000 ;  /* 0x3f80000000087802 */ /* 0x000fe20000000f00 */
[----:B------:R-:W-:Y:S01]  /*1c3a0*/  BAR.SYNC.DEFER_BLOCKING 0x0 ;  /* 0x0000000000007b1d */ /* 0x000fe20000010000 */
[----:B------:R-:W-:Y:S02]  /*1c3b0*/  FSETP.NE.FTZ.AND P2, PT, R6, RZ, PT ;  /* 0x000000ff0600720b */ /* 0x000fe40003f55000 */
[----:B------:R-:W-:-:S07]  /*1c3c0*/  MOV R7, 0x3f800000 ;  /* 0x3f80000000077802 */ /* 0x000fce0000000f00 */
[----:B------:R-:W4:Y:S08]  /*1c3d0*/  @P3 MUFU.RCP R8, R4 ;  /* 0x0000000400083308 */ /* 0x000f300000001000 */
[----:B------:R-:W2:Y:S01]  /*1c3e0*/  @P2 MUFU.RCP R7, R6 ;  /* 0x0000000600072308 */ /* 0x000ea20000001000 */
[----:B-1----:R-:W-:-:S04]  /*1c3f0*/  SHF.R.S32.HI R10, RZ, 0x1f, R5 ;  /* 0x0000001fff0a7819 */ /* 0x002fc80000011405 */
[----:B------:R-:W-:Y:S01]  /*1c400*/  LEA.HI R9, R10, R5, RZ, 0x2 ;  /* 0x000000050a097211 */ /* 0x000fe200078f10ff */
[----:B----4-:R-:W-:-:S03]  /*1c410*/  FMUL.FTZ R112, R8, R112 ;  /* 0x0000007008707220 */ /* 0x010fc60000410000 */
[----:B---3--:R-:W-:Y:S01]  /*1c420*/  SHF.R.S32.HI R11, RZ, 0x2, R9 ;  /* 0x00000002ff0b7819 */ /* 0x008fe20000011409 */
[C---:B------:R-:W-:Y:S01]  /*1c430*/  FMUL.FTZ R113, R8.reuse, R113 ;  /* 0x0000007108717220 */ /* 0x040fe20000410000 */
[----:B------:R-:W-:Y:S01]  /*1c440*/  LOP3.LUT R16, R9, 0xfffffffc, RZ, 0xc0, !PT ;  /* 0xfffffffc09107812 */ /* 0x000fe200078ec0ff */
[C---:B------:R-:W-:Y:S01]  /*1c450*/  FMUL.FTZ R108, R8.reuse, R108 ;  /* 0x0000006c086c7220 */ /* 0x040fe20000410000 */
[----:B------:R-:W-:Y:S01]  /*1c460*/  SHF.R.S32.HI R12, RZ, 0x1f, R11 ;  /* 0x0000001fff0c7819 */ /* 0x000fe2000001140b */
[----:B------:R-:W-:Y:S02]  /*1c470*/  FMUL.FTZ R109, R8, R109 ;  /* 0x0000006d086d7220 */ /* 0x000fe40000410000 */
[----:B------:R-:W-:Y:S01]  /*1c480*/  IMAD.IADD R13, R5, 0x1, -R16 ;  /* 0x00000001050d7824 */ /* 0x000fe200078e0a10 */
[----:B------:R-:W-:Y:S01]  /*1c490*/  LEA.HI R12, R12, R11, RZ, 0x3 ;  /* 0x0000000b0c0c7211 */ /* 0x000fe200078f18ff */
[C---:B------:R-:W-:Y:S02]  /*1c4a0*/  FMUL.FTZ R68, R8.reuse, R68 ;  /* 0x0000004408447220 */ /* 0x040fe40000410000 */
[----:B------:R-:W-:Y:S01]  /*1c4b0*/  FMUL.FTZ R69, R8, R69 ;  /* 0x0000004508457220 */ /* 0x000fe20000410000 */
[----:B------:R-:W-:Y:S01]  /*1c4c0*/  LOP3.LUT R12, R12, 0xfffffff8, RZ, 0xc0, !PT ;  /* 0xfffffff80c0c7812 */ /* 0x000fe200078ec0ff */
[----:B------:R-:W-:-:S02]  /*1c4d0*/  FMUL.FTZ R72, R8, R72 ;  /* 0x0000004808487220 */ /* 0x000fc40000410000 */
[C---:B------:R-:W-:Y:S01]  /*1c4e0*/  FMUL.FTZ R73, R8.reuse, R73 ;  /* 0x0000004908497220 */ /* 0x040fe20000410000 */
[----:B------:R-:W-:Y:S01]  /*1c4f0*/  IADD3 R12, R11, -R12, RZ ;  /* 0x8000000c0b0c7210 */ /* 0x000fe20007ffe0ff */
[----:B------:R-:W-:Y:S01]  /*1c500*/  FMUL.FTZ R76, R8, R76 ;  /* 0x0000004c084c7220 */ /* 0x000fe20000410000 */
[----:B------:R-:W-:Y:S01]  /*1c510*/  LEA.HI R11, R10, R5, RZ, 0x5 ;  /* 0x000000050a0b7211 */ /* 0x000fe200078f28ff */
[----:B------:R-:W-:Y:S01]  /*1c520*/  FMUL.FTZ R77, R8, R77 ;  /* 0x0000004d084d7220 */ /* 0x000fe20000410000 */
[----:B------:R-:W-:Y:S01]  /*1c530*/  LEA.HI R9, R12, R12, RZ, 0x1 ;  /* 0x0000000c0c097211 */ /* 0x000fe200078f08ff */
[C---:B------:R-:W-:Y:S01]  /*1c540*/  FMUL.FTZ R80, R8.reuse, R80 ;  /* 0x0000005008507220 */ /* 0x040fe20000410000 */
[----:B------:R-:W-:Y:S01]  /*1c550*/  SHF.R.S32.HI R14, RZ, 0x5, R11 ;  /* 0x00000005ff0e7819 */ /* 0x000fe2000001140b */
[C---:B------:R-:W-:Y:S01]  /*1c560*/  FMUL.FTZ R81, R8.reuse, R81 ;  /* 0x0000005108517220 */ /* 0x040fe20000410000 */
[----:B------:R-:W-:Y:S01]  /*1c570*/  LOP3.LUT R15, R9, 0x1fffffe, RZ, 0xc0, !PT ;  /* 0x01fffffe090f7812 */ /* 0x000fe200078ec0ff */
[C---:B------:R-:W-:Y:S01]  /*1c580*/  FMUL.FTZ R84, R8.reuse, R84 ;  /* 0x0000005408547220 */ /* 0x040fe20000410000 */
[----:B------:R-:W-:Y:S01]  /*1c590*/  SHF.R.S32.HI R9, RZ, 0x1, R9 ;  /* 0x00000001ff097819 */ /* 0x000fe20000011409 */
[----:B------:R-:W-:Y:S01]  /*1c5a0*/  FMUL.FTZ R85, R8, R85 ;  /* 0x0000005508557220 */ /* 0x000fe20000410000 */
[----:B------:R-:W-:Y:S01]  /*1c5b0*/  LEA R13, R14, R13, 0x8 ;  /* 0x0000000d0e0d7211 */ /* 0x000fe200078e40ff */
[----:B------:R-:W-:Y:S01]  /*1c5c0*/  FMUL.FTZ R104, R8, R104 ;  /* 0x0000006808687220 */ /* 0x000fe20000410000 */
[----:B------:R-:W-:Y:S01]  /*1c5d0*/  IADD3 R12, R12, -R15, RZ ;  /* 0x8000000f0c0c7210 */ /* 0x000fe20007ffe0ff */
[C---:B------:R-:W-:Y:S01]  /*1c5e0*/  FMUL.FTZ R105, R8.reuse, R105 ;  /* 0x0000006908697220 */ /* 0x040fe20000410000 */
[C---:B------:R-:W-:Y:S01]  /*1c5f0*/  SHF.L.U32 R14, R9.reuse, 0x6, RZ ;  /* 0x00000006090e7819 */ /* 0x040fe200000006ff */
[----:B------:R-:W-:Y:S01]  /*1c600*/  FMUL.FTZ R88, R8, R88 ;  /* 0x0000005808587220 */ /* 0x000fe20000410000 */
[C---:B------:R-:W-:Y:S01]  /*1c610*/  LOP3.LUT P0, RZ, R9.reuse, 0x2, RZ, 0xc0, !PT ;  /* 0x0000000209ff7812 */ /* 0x040fe2000780c0ff */
[----:B------:R-:W-:Y:S01]  /*1c620*/  IMAD R12, R12, 0x10, R13 ;  /* 0x000000100c0c7824 */ /* 0x000fe200078e020d */
[----:B------:R-:W-:Y:S01]  /*1c630*/  LOP3.LUT R13, R14, 0xc0, RZ, 0xc0, !PT ;  /* 0x000000c00e0d7812 */ /* 0x000fe200078ec0ff */
[C---:B------:R-:W-:Y:S01]  /*1c640*/  FMUL.FTZ R89, R8.reuse, R89 ;  /* 0x0000005908597220 */ /* 0x040fe20000410000 */
[----:B------:R-:W-:Y:S01]  /*1c650*/  LOP3.LUT R14, R9, 0x1, RZ, 0xc0, !PT ;  /* 0x00000001090e7812 */ /* 0x000fe200078ec0ff */
[C---:B------:R-:W-:Y:S01]  /*1c660*/  FMUL.FTZ R92, R8.reuse, R92 ;  /* 0x0000005c085c7220 */ /* 0x040fe20000410000 */
[----:B------:R-:W-:Y:S01]  /*1c670*/  LEA.HI R13, R13, R13, RZ, 0x1d ;  /* 0x0000000d0d0d7211 */ /* 0x000fe200078fe8ff */
[----:B------:R-:W-:Y:S01]  /*1c680*/  FMUL.FTZ R93, R8, R93 ;  /* 0x0000005d085d7220 */ /* 0x000fe20000410000 */
[----:B------:R-:W-:Y:S01]  /*1c690*/  ISETP.NE.U32.AND P1, PT, R14, 0x1, PT ;  /* 0x000000010e00780c */ /* 0x000fe20003f25070 */
[----:B------:R-:W-:Y:S01]  /*1c6a0*/  FMUL.FTZ R100, R8, R100 ;  /* 0x0000006408647220 */ /* 0x000fe20000410000 */
[----:B------:R-:W-:Y:S01]  /*1c6b0*/  LEA R12, R12, R13, 0x1 ;  /* 0x0000000d0c0c7211 */ /* 0x000fe200078e08ff */
[----:B------:R-:W-:-:S02]  /*1c6c0*/  FMUL.FTZ R101, R8, R101 ;  /* 0x0000006508657220 */ /* 0x000fc40000410000 */
[----:B------:R-:W-:Y:S01]  /*1c6d0*/  FMUL.FTZ R96, R8, R96 ;  /* 0x0000006008607220 */ /* 0x000fe20000410000 */
[----:B------:R-:W-:Y:S01]  /*1c6e0*/  SHF.L.U32 R9, R12, 0x2, RZ ;  /* 0x000000020c097819 */ /* 0x000fe200000006ff */
[----:B------:R-:W-:Y:S01]  /*1c6f0*/  FMUL.FTZ R97, R8, R97 ;  /* 0x0000006108617220 */ /* 0x000fe20000410000 */
[----:B------:R-:W-:Y:S01]  /*1c700*/  MOV R8, 0x40 ;  /* 0x0000004000087802 */ /* 0x000fe20000000f00 */
[C---:B--2---:R-:W-:Y:S01]  /*1c710*/  FMUL.FTZ R115, R7.reuse, R115 ;  /* 0x0000007307737220 */ /* 0x044fe20000410000 */
[----:B------:R-:W-:Y:S01]  /*1c720*/  STS.64 [R12.X4], R112 ;  /* 0x000000700c007388 */ /* 0x000fe20000004a00 */
[C---:B------:R-:W-:Y:S01]  /*1c730*/  FMUL.FTZ R114, R7.reuse, R114 ;  /* 0x0000007207727220 */ /* 0x040fe20000410000 */
[----:B------:R-:W-:Y:S01]  /*1c740*/  SEL R8, R8, 0xffffffc0, !P0 ;  /* 0xffffffc008087807 */ /* 0x000fe20004000000 */
[C---:B------:R-:W-:Y:S02]  /*1c750*/  FMUL.FTZ R111, R7.reuse, R111 ;  /* 0x0000006f076f7220 */ /* 0x040fe40000410000 */
[C---:B------:R-:W-:Y:S01]  /*1c760*/  FMUL.FTZ R110, R7.reuse, R110 ;  /* 0x0000006e076e7220 */ /* 0x040fe20000410000 */
[----:B------:R-:W-:Y:S01]  /*1c770*/  STS.64 [R12.X4+0x400], R114 ;  /* 0x000400720c007388 */ /* 0x000fe20000004a00 */
[----:B------:R-:W-:-:S02]  /*1c780*/  FMUL.FTZ R71, R7, R71 ;  /* 0x0000004707477220 */ /* 0x000fc40000410000 */
[C---:B------:R-:W-:Y:S02]  /*1c790*/  FMUL.FTZ R70, R7.reuse, R70 ;  /* 0x0000004607467220 */ /* 0x040fe40000410000 */
[C---:B------:R-:W-:Y:S02]  /*1c7a0*/  FMUL.FTZ R75, R7.reuse, R75 ;  /* 0x0000004b074b7220 */ /* 0x040fe40000410000 */
[C---:B------:R-:W-:Y:S02]  /*1c7b0*/  FMUL.FTZ R74, R7.reuse, R74 ;  /* 0x0000004a074a7220 */ /* 0x040fe40000410000 */
[C---:B------:R-:W-:Y:S02]  /*1c7c0*/  FMUL.FTZ R79, R7.reuse, R79 ;  /* 0x0000004f074f7220 */ /* 0x040fe40000410000 */
[C---:B------:R-:W-:Y:S02]  /*1c7d0*/  FMUL.FTZ R78, R7.reuse, R78 ;  /* 0x0000004e074e7220 */ /* 0x040fe40000410000 */
        /* <DEDUP_REMOVED lines=13> */
[----:B------:R-:W-:Y:S01]  /*1c8b0*/  FMUL.FTZ R98, R7, R98 ;  /* 0x0000006207627220 */ /* 0x000fe20000410000 */
[C---:B------:R-:W-:Y:S01]  /*1c8c0*/  IADD3 R7, R9.reuse, -0x20, RZ ;  /* 0xffffffe009077810 */ /* 0x040fe20007ffe0ff */
[C---:B------:R-:W-:Y:S01]  /*1c8d0*/  IMAD.IADD R13, R9.reuse, 0x1, R8 ;  /* 0x00000001090d7824 */ /* 0x040fe200078e0208 */
[----:B------:R-:W-:-:S04]  /*1c8e0*/  @P1 IADD3 R7, R9, 0x20, RZ ;  /* 0x0000002009071810 */ /* 0x000fc80007ffe0ff */
[----:B------:R-:W-:Y:S01]  /*1c8f0*/  IADD3 R14, R8, R7, RZ ;  /* 0x00000007080e7210 */ /* 0x000fe20007ffe0ff */
[----:B------:R-:W-:Y:S04]  /*1c900*/  STS.64 [R7], R108 ;  /* 0x0000006c07007388 */ /* 0x000fe80000000a00 */
[----:B------:R-:W-:Y:S04]  /*1c910*/  STS.64 [R7+0x400], R110 ;  /* 0x0004006e07007388 */ /* 0x000fe80000000a00 */
[----:B------:R-:W-:Y:S04]  /*1c920*/  STS.64 [R13], R68 ;  /* 0x000000440d007388 */ /* 0x000fe80000000a00 */
[----:B------:R-:W-:Y:S04]  /*1c930*/  STS.64 [R13+0x400], R70 ;  /* 0x000400460d007388 */ /* 0x000fe80000000a00 */
[----:B------:R-:W-:Y:S04]  /*1c940*/  STS.64 [R14], R72 ;  /* 0x000000480e007388 */ /* 0x000fe80000000a00 */
[----:B------:R-:W-:Y:S04]  /*1c950*/  STS.64 [R14+0x400], R74 ;  /* 0x0004004a0e007388 */ /* 0x000fe80000000a00 */
[----:B------:R-:W-:Y:S04]  /*1c960*/  STS.64 [R12.X4+0x2000], R76 ;  /* 0x0020004c0c007388 */ /* 0x000fe80000004a00 */
[----:B------:R-:W-:Y:S04]  /*1c970*/  STS.64 [R12.X4+0x2400], R78 ;  /* 0x0024004e0c007388 */ /* 0x000fe80000004a00 */
[----:B------:R-:W-:Y:S04]  /*1c980*/  STS.64 [R7+0x2000], R80 ;  /* 0x0020005007007388 */ /* 0x000fe80000000a00 */
[----:B------:R-:W-:Y:S04]  /*1c990*/  STS.64 [R7+0x2400], R82 ;  /* 0x0024005207007388 */ /* 0x000fe80000000a00 */
[----:B------:R-:W-:Y:S04]  /*1c9a0*/  STS.64 [R13+0x2000], R84 ;  /* 0x002000540d007388 */ /* 0x000fe80000000a00 */
[----:B------:R-:W-:Y:S04]  /*1c9b0*/  STS.64 [R13+0x2400], R86 ;  /* 0x002400560d007388 */ /* 0x000fe80000000a00 */
[----:B------:R-:W-:Y:S04]  /*1c9c0*/  STS.64 [R14+0x2000], R104 ;  /* 0x002000680e007388 */ /* 0x000fe80000000a00 */
[----:B------:R-:W-:Y:S04]  /*1c9d0*/  STS.64 [R14+0x2400], R106 ;  /* 0x0024006a0e007388 */ /* 0x000fe80000000a00 */
[----:B------:R-:W-:Y:S04]  /*1c9e0*/  STS.64 [R12.X4+0x4000], R88 ;  /* 0x004000580c007388 */ /* 0x000fe80000004a00 */
[----:B------:R1:W-:Y:S04]  /*1c9f0*/  STS.64 [R12.X4+0x4400], R90 ;  /* 0x0044005a0c007388 */ /* 0x0003e80000004a00 */
[----:B------:R-:W-:Y:S04]  /*1ca00*/  STS.64 [R7+0x4000], R92 ;  /* 0x0040005c07007388 */ /* 0x000fe80000000a00 */
[----:B------:R2:W-:Y:S04]  /*1ca10*/  STS.64 [R7+0x4400], R94 ;  /* 0x0044005e07007388 */ /* 0x0005e80000000a00 */
[----:B------:R-:W-:Y:S04]  /*1ca20*/  STS.64 [R13+0x4000], R100 ;  /* 0x004000640d007388 */ /* 0x000fe80000000a00 */
[----:B------:R-:W-:Y:S04]  /*1ca30*/  STS.64 [R13+0x4400], R102 ;  /* 0x004400660d007388 */ /* 0x000fe80000000a00 */
[----:B------:R-:W-:Y:S04]  /*1ca40*/  STS.64 [R14+0x4000], R96 ;  /* 0x004000600e007388 */ /* 0x000fe80000000a00 */
[----:B------:R3:W-:Y:S04]  /*1ca50*/  STS.64 [R14+0x4400], R98 ;  /* 0x004400620e007388 */ /* 0x0007e80000000a00 */
[----:B------:R-:W4:Y:S04]  /*1ca60*/  LD.E.64 R8, [R116.64+0xb0] ;  /* 0x0000b00474087980 */ /* 0x000f28000c101b00 */
[----:B------:R-:W4:Y:S01]  /*1ca70*/  LD.E R62, [R116.64+0x60] ;  /* 0x00006004743e7980 */ /* 0x000f22000c101900 */
[----:B------:R-:W-:-:S02]  /*1ca80*/  LEA.HI R18, R10, R5, RZ, 0x3 ;  /* 0x000000050a127211 */ /* 0x000fc400078f18ff */
[-C--:B------:R-:W-:Y:S01]  /*1ca90*/  LEA.HI R15, R10, R5.reuse, RZ, 0x4 ;  /* 0x000000050a0f7211 */ /* 0x080fe200078f20ff */
[----:B------:R4:W5:Y:S01]  /*1caa0*/  LD.E R60, [R116.64+0xcc] ;  /* 0x0000cc04743c7980 */ /* 0x000962000c101900 */
[----:B-1----:R-:W-:Y:S02]  /*1cab0*/  LOP3.LUT R12, R18, 0xfffffff8, RZ, 0xc0, !PT ;  /* 0xfffffff8120c7812 */ /* 0x002fe400078ec0ff */
[-C--:B------:R-:W-:Y:S01]  /*1cac0*/  LEA.HI R16, R10, R5.reuse, RZ, 0x6 ;  /* 0x000000050a107211 */ /* 0x080fe200078f30ff */
[----:B------:R1:W5:Y:S01]  /*1cad0*/  LD.E.64 R68, [R116.64+0x78] ;  /* 0x0000780474447980 */ /* 0x000362000c101b00 */
[----:B------:R-:W-:Y:S02]  /*1cae0*/  IADD3 R10, -R12, R5, RZ ;  /* 0x000000050c0a7210 */ /* 0x000fe40007ffe1ff */
[----:B--2---:R-:W-:Y:S01]  /*1caf0*/  SHF.R.S32.HI R7, RZ, 0x3, R18 ;  /* 0x00000003ff077819 */ /* 0x004fe20000011412 */
[----:B------:R1:W5:Y:S01]  /*1cb00*/  LD.E.64 R66, [R116.64+0xa8] ;  /* 0x0000a80474427980 */ /* 0x000362000c101b00 */
[----:B------:R-:W-:Y:S01]  /*1cb10*/  SHF.R.S32.HI R15, RZ, 0x4, R15 ;  /* 0x00000004ff0f7819 */ /* 0x000fe2000001140f */
[----:B------:R-:W2:Y:S01]  /*1cb20*/  @P3 MUFU.LG2 R4, R4 ;  /* 0x0000000400043308 */ /* 0x000ea20000000c00 */
[----:B------:R-:W-:Y:S01]  /*1cb30*/  LEA.HI R18, R18, R7, RZ, 0x1 ;  /* 0x0000000712127211 */ /* 0x000fe200078f08ff */
[----:B------:R-:W-:Y:S01]  /*1cb40*/  BSSY B0, `(.L_x_1561) ;  /* 0x000003c000007945 */ /* 0x000fe20003800000 */
[----:B------:R-:W-:Y:S01]  /*1cb50*/  LOP3.LUT R64, R11, 0xffffffe0, RZ, 0xc0, !PT ;  /* 0xffffffe00b407812 */ /* 0x000fe200078ec0ff */
[----:B------:R-:W-:Y:S01]  /*1cb60*/  IMAD.SHL.U32 R15, R15, 0x40, RZ ;  /* 0x000000400f0f7824 */ /* 0x000fe200078e00ff */
[----:B---3--:R-:W-:-:S02]  /*1cb70*/  LEA.HI R14, R10, R10, RZ, 0x1 ;  /* 0x0000000a0a0e7211 */ /* 0x008fc400078f08ff */
[----:B------:R-:W-:Y:S01]  /*1cb80*/  SHF.L.U32 R16, R16, 0x2, RZ ;  /* 0x0000000210107819 */ /* 0x000fe200000006ff */
[----:B------:R-:W3:Y:S01]  /*1cb90*/  @P2 MUFU.LG2 R6, R6 ;  /* 0x0000000600062308 */ /* 0x000ee20000000c00 */
[----:B------:R-:W-:Y:S02]  /*1cba0*/  SHF.R.S32.HI R12, RZ, 0x1, R14 ;  /* 0x00000001ff0c7819 */ /* 0x000fe4000001140e */
[----:B------:R-:W-:Y:S02]  /*1cbb0*/  LOP3.LUT R18, R18, 0xfffffffe, RZ, 0xc0, !PT ;  /* 0xfffffffe12127812 */ /* 0x000fe400078ec0ff */
[----:B------:R-:W-:Y:S02]  /*1cbc0*/  LOP3.LUT R17, R14, 0xfffffffe, RZ, 0xc0, !PT ;  /* 0xfffffffe0e117812 */ /* 0x000fe400078ec0ff */
[----:B------:R-:W-:Y:S01]  /*1cbd0*/  LOP3.LUT R15, R15, 0xc0, RZ, 0xc0, !PT ;  /* 0x000000c00f0f7812 */ /* 0x000fe200078ec0ff */
[----:B--2---:R-:W-:Y:S01]  /*1cbe0*/  @P3 FMUL.FTZ R4, R4, 0.69314718246459960938 ;  /* 0x3f31721804043820 */ /* 0x004fe20000410000 */
[----:B------:R-:W-:Y:S01]  /*1cbf0*/  SHF.L.U32 R12, R12, 0x3, RZ ;  /* 0x000000030c0c7819 */ /* 0x000fe200000006ff */
[----:B------:R-:W-:Y:S01]  /*1cc00*/  IMAD.IADD R14, R10, 0x1, -R17 ;  /* 0x000000010a0e7824 */ /* 0x000fe200078e0a11 */
[----:B------:R-:W-:Y:S01]  /*1cc10*/  IADD3 R64, -R64, R5, RZ ;  /* 0x0000000540407210 */ /* 0x000fe20007ffe1ff */
[----:B------:R-:W-:Y:S01]  /*1cc20*/  IMAD.MOV.U32 R5, RZ, RZ, -0x800000 ;  /* 0xff800000ff057424 */ /* 0x000fe200078e00ff */
[----:B------:R-:W-:Y:S01]  /*1cc30*/  LOP3.LUT R16, R16, 0x3fffff00, RZ, 0xc0, !PT ;  /* 0x3fffff0010107812 */ /* 0x000fe200078ec0ff */
[----:B-----5:R-:W-:Y:S01]  /*1cc40*/  @P3 FFMA.FTZ R5, R2, R3, R4 ;  /* 0x0000000302053223 */ /* 0x020fe20000010004 */
[----:B------:R-:W-:Y:S01]  /*1cc50*/  IADD3 R13, R7, -R18, RZ ;  /* 0x80000012070d7210 */ /* 0x000fe20007ffe0ff */
[----:B---3--:R-:W-:Y:S01]  /*1cc60*/  @P2 FMUL.FTZ R6, R6, 0.69314718246459960938 ;  /* 0x3f31721806062820 */ /* 0x008fe20000410000 */
[----:B------:R-:W-:Y:S01]  /*1cc70*/  LOP3.LUT R12, R15, 0x18, R12, 0xf8, !PT ;  /* 0x000000180f0c7812 */ /* 0x000fe200078ef80c */
[----:B------:R-:W-:Y:S01]  /*1cc80*/  BAR.SYNC.DEFER_BLOCKING 0x0 ;  /* 0x0000000000007b1d */ /* 0x000fe20000010000 */
[----:B------:R-:W-:-:S02]  /*1cc90*/  LOP3.LUT P0, RZ, R64, 0x3, RZ, 0xc0, !PT ;  /* 0x0000000340ff7812 */ /* 0x000fc4000780c0ff */
[----:B------:R-:W-:Y:S02]  /*1cca0*/  LEA R13, R13, R16, 0x5 ;  /* 0x000000100d0d7211 */ /* 0x000fe400078e28ff */
[----:B------:R-:W-:Y:S02]  /*1ccb0*/  SHF.R.U32.HI R15, RZ, 0x3, R15 ;  /* 0x00000003ff0f7819 */ /* 0x000fe4000001160f */
[----:B------:R-:W-:Y:S02]  /*1ccc0*/  LEA R13, R14, R13, 0x2 ;  /* 0x0000000d0e0d7211 */ /* 0x000fe400078e10ff */
[----:B------:R-:W-:Y:S02]  /*1ccd0*/  LOP3.LUT R12, R12, R15, RZ, 0x3c, !PT ;  /* 0x0000000f0c0c7212 */ /* 0x000fe400078e3cff */
[----:B------:R-:W-:Y:S01]  /*1cce0*/  MOV R11, 0xff800000 ;  /* 0xff800000000b7802 */ /* 0x000fe20000000f00 */
[----:B------:R-:W-:Y:S01]  /*1ccf0*/  @P2 FFMA.FTZ R11, R0, R3, R6 ;  /* 0x00000003000b2223 */ /* 0x000fe20000010006 */
[----:B------:R-:W-:-:S02]  /*1cd00*/  IADD3 R61, R13, R12, RZ ;  /* 0x0000000c0d3d7210 */ /* 0x000fc40007ffe0ff */
[----:B------:R-:W-:-:S03]  /*1cd10*/  LEA R208, R208, R207, 0x4 ;  /* 0x000000cfd0d07211 */ /* 0x000fc600078e20ff */
[----:B------:R-:W2:Y:S04]  /*1cd20*/  LDS.128 R56, [R61.X4] ;  /* 0x000000003d387984 */ /* 0x000ea80000004c00 */
[----:B------:R-:W3:Y:S04]  /*1cd30*/  LDS.128 R52, [R61.X4+0x800] ;  /* 0x000800003d347984 */ /* 0x000ee80000004c00 */
[----:B------:R-:W1:Y:S04]  /*1cd40*/  LDS.128 R48, [R61.X4+0x1000] ;  /* 0x001000003d307984 */ /* 0x000e680000004c00 */
        /* <DEDUP_REMOVED lines=8> */
[----:B------:R1:W1:Y:S01]  /*1cdd0*/  LDS.128 R12, [R61.X4+0x5800] ;  /* 0x005800003d0c7984 */ /* 0x0002620000004c00 */
[----:B----4-:R-:W-:-:S04]  /*1cde0*/  IMAD R8, R8, UR6, R201 ;  /* 0x0000000608087c24 */ /* 0x010fc8000f8e02c9 */
[----:B------:R-:W-:Y:S01]  /*1cdf0*/  IMAD R8, R8, R62, R199 ;  /* 0x0000003e08087224 */ /* 0x000fe200078e02c7 */
[----:B------:R-:W-:Y:S02]  /*1ce00*/  SHF.L.U32 R62, R10, 0x2, RZ ;  /* 0x000000020a3e7819 */ /* 0x000fe400000006ff */
[----:B------:R-:W-:Y:S02]  /*1ce10*/  SHF.L.U32 R10, R197, 0x6, RZ ;  /* 0x00000006c50a7819 */ /* 0x000fe400000006ff */
[----:B------:R-:W-:-:S03]  /*1ce20*/  SHF.R.S32.HI R63, RZ, 0x1f, R62 ;  /* 0x0000001fff3f7819 */ /* 0x000fc6000001143e */
[----:B-1----:R-:W-:Y:S01]  /*1ce30*/  IMAD R61, R9, R8, R10 ;  /* 0x00000008093d7224 */ /* 0x002fe200078e020a */
[----:B------:R-:W-:Y:S05]  /*1ce40*/  @P0 BRA `(.L_x_1562) ;  /* 0x000000b000000947 */ /* 0x000fea0003800000 */
[----:B--23--:R-:W-:Y:S01]  /*1ce50*/  IMAD R3, R197, -0x40, R200 ;  /* 0xffffffc0c5037824 */ /* 0x00cfe200078e02c8 */
[C---:B------:R-:W-:Y:S02]  /*1ce60*/  IADD3 R2, R208.reuse, 0x8, RZ ;  /* 0x00000008d0027810 */ /* 0x040fe40007ffe0ff */
[----:B------:R-:W-:Y:S02]  /*1ce70*/  SHF.R.S32.HI R9, RZ, 0x1f, R61 ;  /* 0x0000001fff097819 */ /* 0x000fe4000001143d */
[----:B------:R-:W-:Y:S02]  /*1ce80*/  IADD3 R0, P0, R61, R208, RZ ;  /* 0x000000d03d007210 */ /* 0x000fe40007f1e0ff */
[-C--:B------:R-:W-:Y:S02]  /*1ce90*/  ISETP.GE.AND P2, PT, R208, R3.reuse, PT ;  /* 0x00000003d000720c */ /* 0x080fe40003f46270 */
[----:B------:R-:W-:-:S02]  /*1cea0*/  ISETP.GE.AND P1, PT, R2, R3, PT ;  /* 0x000000030200720c */ /* 0x000fc40003f26270 */
[----:B------:R-:W-:Y:S02]  /*1ceb0*/  LEA.HI.X.SX32 R9, R208, R9, 0x1, P0 ;  /* 0x00000009d0097211 */ /* 0x000fe400000f0eff */
[----:B------:R-:W-:-:S04]  /*1cec0*/  LEA R2, P0, R0, R66, 0x2 ;  /* 0x0000004200027211 */ /* 0x000fc800078010ff */
[----:B------:R-:W-:-:S05]  /*1ced0*/  LEA.HI.X R3, R0, R67, R9, 0x2, P0 ;  /* 0x0000004300037211 */ /* 0x000fca00000f1409 */
[----:B------:R1:W-:Y:S04]  /*1cee0*/  @!P2 ST.E [R2.64], R5 ;  /* 0x000000050200a985 */ /* 0x0003e8000c101904 */
[----:B------:R1:W-:Y:S02]  /*1cef0*/  @!P1 ST.E [R2.64+0x20], R11 ;  /* 0x0000200b02009985 */ /* 0x0003e4000c101904 */
.L_x_1562:
[----:B--23--:R-:W-:Y:S05]  /*1cf00*/  BSYNC B0 ;  /* 0x0000000000007941 */ /* 0x00cfea0003800000 */
.L_x_1561:
[----:B------:R2:W5:Y:S01]  /*1cf10*/  LD.E R116, [R116.64+0xc0] ;  /* 0x0000c00474747980 */ /* 0x000562000c101900 */
[----:B------:R-:W-:Y:S01]  /*1cf20*/  IMAD R200, R197, -0x40, R200 ;  /* 0xffffffc0c5c87824 */ /* 0x000fe200078e02c8 */
[----:B------:R-:W-:Y:S01]  /*1cf30*/  BSSY B0, `(.L_x_1563) ;  /* 0x0000012000007945 */ /* 0x000fe20003800000 */
[----:B------:R-:W-:Y:S02]  /*1cf40*/  IMAD R60, R61, R60, RZ ;  /* 0x0000003c3d3c7224 */ /* 0x000fe400078e02ff */
[C---:B-1----:R-:W-:Y:S01]  /*1cf50*/  IMAD.WIDE R4, R7.reuse, 0x60, R62 ;  /* 0x0000006007047825 */ /* 0x042fe200078e023e */
[----:B------:R-:W-:-:S04]  /*1cf60*/  ISETP.GE.AND P1, PT, R7, R200, PT ;  /* 0x000000c80700720c */ /* 0x000fc80003f26270 */
[----:B------:R-:W-:-:S04]  /*1cf70*/  IADD3 R3, P0, R4, R60, RZ ;  /* 0x0000003c04037210 */ /* 0x000fc80007f1e0ff */
[----:B------:R-:W-:Y:S02]  /*1cf80*/  LEA.HI.X.SX32 R60, R60, R5, 0x1, P0 ;  /* 0x000000053c3c7211 */ /* 0x000fe400000f0eff */
[----:B------:R-:W-:-:S04]  /*1cf90*/  LEA R8, P0, R3, R68, 0x2 ;  /* 0x0000004403087211 */ /* 0x000fc800078010ff */
[----:B------:R-:W-:Y:S02]  /*1cfa0*/  LEA.HI.X R9, R3, R69, R60, 0x2, P0 ;  /* 0x0000004503097211 */ /* 0x000fe400000f143c */
[----:B------:R-:W-:Y:S01]  /*1cfb0*/  IADD3 R3, R62, 0x20, RZ ;  /* 0x000000203e037810 */ /* 0x000fe20007ffe0ff */
[----:B------:R-:W-:Y:S05]  /*1cfc0*/  @P1 BRA `(.L_x_1564) ;  /* 0x0000008000001947 */ /* 0x000fea0003800000 */
[C---:B------:R-:W-:Y:S02]  /*1cfd0*/  IADD3 R5, R3.reuse, 0x20, RZ ;  /* 0x0000002003057810 */ /* 0x040fe40007ffe0ff */
[-C--:B-----5:R-:W-:Y:S02]  /*1cfe0*/  ISETP.GE.AND P1, PT, R3, R116.reuse, PT ;  /* 0x000000740300720c */ /* 0x0a0fe40003f26270 */
[-C--:B------:R-:W-:Y:S02]  /*1cff0*/  ISETP.GE.AND P2, PT, R62, R116.reuse, PT ;  /* 0x000000743e00720c */ /* 0x080fe40003f46270 */
[----:B------:R-:W-:-:S09]  /*1d000*/  ISETP.GE.AND P0, PT, R5, R116, PT ;  /* 0x000000740500720c */ /* 0x000fd20003f06270 */
[----:B------:R1:W-:Y:S04]  /*1d010*/  @!P1 ST.E.128 [R8.64+0x80], R40 ;  /* 0x0000802808009985 */ /* 0x0003e8000c101d04 */
[----:B------:R1:W-:Y:S04]  /*1d020*/  @!P2 ST.E.64 [R8.64], R56 ;  /* 0x000000380800a985 */ /* 0x0003e8000c101b04 */
[----:B------:R1:W-:Y:S04]  /*1d030*/  @!P2 ST.E.64 [R8.64+0x8], R58 ;  /* 0x0000083a0800a985 */ /* 0x0003e8000c101b04 */
[----:B------:R1:W-:Y:S02]  /*1d040*/  @!P0 ST.E.128 [R8.64+0x100], R24 ;  /* 0x0001001808008985 */ /* 0x0003e4000c101d04 */
.L_x_1564:
[----:B------:R-:W-:Y:S05]  /*1d050*/  BSYNC B0 ;  /* 0x0000000000007941 */ /* 0x000fea0003800000 */
.L_x_1563:
[----:B------:R-:W-:Y:S01]  /*1d060*/  IADD3 R5, R7, 0x10, RZ ;  /* 0x0000001007057810 */ /* 0x000fe20007ffe0ff */
[----:B------:R-:W-:Y:S03]  /*1d070*/  BSSY B0, `(.L_x_1565) ;  /* 0x000000a000007945 */ /* 0x000fe60003800000 */
[----:B------:R-:W-:-:S13]  /*1d080*/  ISETP.GE.AND P0, PT, R5, R200, PT ;  /* 0x000000c80500720c */ /* 0x000fda0003f06270 */
[----:B------:R-:W-:Y:S05]  /*1d090*/  @P0 BRA `(.L_x_1566) ;  /* 0x0000007000000947 */ /* 0x000fea0003800000 */
[C---:B------:R-:W-:Y:S02]  /*1d0a0*/  IADD3 R5, R3.reuse, 0x20, RZ ;  /* 0x0000002003057810 */ /* 0x040fe40007ffe0ff */
[-C--:B-----5:R-:W-:Y:S02]  /*1d0b0*/  ISETP.GE.AND P2, PT, R62, R116.reuse, PT ;  /* 0x000000743e00720c */ /* 0x0a0fe40003f46270 */
[-C--:B------:R-:W-:Y:S02]  /*1d0c0*/  ISETP.GE.AND P1, PT, R3, R116.reuse, PT ;  /* 0x000000740300720c */ /* 0x080fe40003f26270 */
[----:B------:R-:W-:-:S09]  /*1d0d0*/  ISETP.GE.AND P0, PT, R5, R116, PT ;  /* 0x000000740500720c */ /* 0x000fd20003f06270 */
[----:B------:R3:W-:Y:S04]  /*1d0e0*/  @!P2 ST.E.128 [R8.64+0x1800], R52 ;  /* 0x001800340800a985 */ /* 0x0007e8000c101d04 */
[----:B------:R3:W-:Y:S04]  /*1d0f0*/  @!P1 ST.E.128 [R8.64+0x1880], R36 ;  /* 0x0018802408009985 */ /* 0x0007e8000c101d04 */
[----:B------:R3:W-:Y:S02]  /*1d100*/  @!P0 ST.E.128 [R8.64+0x1900], R20 ;  /* 0x0019001408008985 */ /* 0x0007e4000c101d04 */
.L_x_1566:
[----:B------:R-:W-:Y:S05]  /*1d110*/  BSYNC B0 ;  /* 0x0000000000007941 */ /* 0x000fea0003800000 */
.L_x_1565:
        /* <DEDUP_REMOVED lines=11> */
.L_x_1568:
[----:B------:R-:W-:Y:S05]  /*1d1d0*/  BSYNC B0 ;  /* 0x0000000000007941 */ /* 0x000fea0003800000 */
.L_x_1567:
[----:B------:R-:W-:Y:S01]  /*1d1e0*/  IADD3 R7, R7, 0x30, RZ ;  /* 0x0000003007077810 */ /* 0x000fe20007ffe0ff */
[----:B------:R-:W-:-:S03]  /*1d1f0*/  IMAD.MOV.U32 R199, RZ, RZ, 0x0 ;  /* 0x00000000ffc77424 */ /* 0x000fc600078e00ff */
[----:B------:R-:W-:-:S13]  /*1d200*/  ISETP.GE.AND P0, PT, R7, R200, PT ;  /* 0x000000c80700720c */ /* 0x000fda0003f06270 */
[----:B------:R-:W-:Y:S05]  /*1d210*/  @P0 RET.REL.NODEC R198 `(_ZN5flash24flash_fwd_splitkv_kernelI23Flash_fwd_kernel_traitsILi96ELi64ELi128ELi4ELb0ELb0EN7cutlass10bfloat16_tE19Flash_kernel_traitsILi96ELi64ELi128ELi4ES3_EELb1ELb0ELb0ELb0ELb0ELb0ELb1ELb1EEEvNS_16Flash_fwd_paramsE) ;  /* 0xfffe2de0c6000950 */ /* 0x000fea0003c3ffff */
[CC--:B-----5:R-:W-:Y:S01]  /*1d220*/  ISETP.GE.AND P0, PT, R3.reuse, R116.reuse, PT ;  /* 0x000000740300720c */ /* 0x0e0fe20003f06270 */
[----:B------:R-:W-:Y:S01]  /*1d230*/  IMAD.MOV.U32 R199, RZ, RZ, 0x0 ;  /* 0x00000000ffc77424 */ /* 0x000fe200078e00ff */
[----:B------:R-:W-:Y:S02]  /*1d240*/  IADD3 R3, R3, 0x20, RZ ;  /* 0x0000002003037810 */ /* 0x000fe40007ffe0ff */
[----:B------:R-:W-:-:S09]  /*1d250*/  ISETP.GE.AND P1, PT, R62, R116, PT ;  /* 0x000000743e00720c */ /* 0x000fd20003f26270 */
[----:B------:R1:W-:Y:S01]  /*1d260*/  @!P0 ST.E.128 [R8.64+0x4880], R28 ;  /* 0x0048801c08008985 */ /* 0x0003e2000c101d04 */
[----:B------:R-:W-:-:S03]  /*1d270*/  ISETP.GE.AND P0, PT, R3, R116, PT ;  /* 0x000000740300720c */ /* 0x000fc60003f06270 */
[----:B------:R1:W-:Y:S10]  /*1d280*/  @!P1 ST.E.128 [R8.64+0x4800], R44 ;  /* 0x0048002c08009985 */ /* 0x0003f4000c101d04 */
[----:B------:R-:W-:Y:S05]  /*1d290*/  @P0 RET.REL.NODEC R198 `(_ZN5flash24flash_fwd_splitkv_kernelI23Flash_fwd_kernel_traitsILi96ELi64ELi128ELi4ELb0ELb0EN7cutlass10bfloat16_tE19Flash_kernel_traitsILi96ELi64ELi128ELi4ES3_EELb1ELb0ELb0ELb0ELb0ELb0ELb1ELb1EEEvNS_16Flash_fwd_paramsE) ;  /* 0xfffe2d60c6000950 */ /* 0x000fea0003c3ffff */
[----:B------:R-:W-:Y:S01]  /*1d2a0*/  MOV R199, 0x0 ;  /* 0x0000000000c77802 */ /* 0x000fe20000000f00 */
[----:B------:R1:W-:Y:S03]  /*1d2b0*/  ST.E.128 [R8.64+0x4900], R12 ;  /* 0x0049000c08007985 */ /* 0x0003e6000c101d04 */
[----:B------:R-:W-:Y:S05]  /*1d2c0*/  RET.REL.NODEC R198 `(_ZN5flash24flash_fwd_splitkv_kernelI23Flash_fwd_kernel_traitsILi96ELi64ELi128ELi4ELb0ELb0EN7cutlass10bfloat16_tE19Flash_kernel_traitsILi96ELi64ELi128ELi4ES3_EELb1ELb0ELb0ELb0ELb0ELb0ELb1ELb1EEEvNS_16Flash_fwd_paramsE) ;  /* 0xfffe2d30c6007950 */ /* 0x000fea0003c3ffff */
.L_x_1559:
[----:B------:R-:W-:Y:S02]  /*1d2d0*/  MOV R7, 0x2 ;  /* 0x0000000200077802 */ /* 0x000fe40000000f00 */
[----:B------:R-:W-:-:S02]  /*1d2e0*/  MOV R6, 0x1d300 ;  /* 0x0001d30000067802 */ /* 0x000fc40000000f00 */
[----:B-1---5:R-:W-:Y:S05]  /*1d2f0*/  CALL.REL.NOINC `($__internal_16_$__cuda_sm70_shflsync_bfly_p) ;  /* 0x0000010000007944 */ /* 0x022fea0003c00000 */
[----:B-12---:R-:W-:Y:S05]  /*1d300*/  BRA `(.L_x_1569) ;  /* 0xffffefd000007947 */ /* 0x006fea000383ffff */
.L_x_1560:
[----:B--2---:R-:W-:Y:S01]  /*1d310*/  IMAD.MOV.U32 R210, RZ, RZ, R9 ;  /* 0x000000ffffd27224 */ /* 0x004fe200078e0009 */
[----:B------:R-:W-:-:S02]  /*1d320*/  MOV R7, 0x1 ;  /* 0x0000000100077802 */ /* 0x000fc40000000f00 */
[----:B------:R-:W-:Y:S02]  /*1d330*/  MOV R6, 0x1d350 ;  /* 0x0001d35000067802 */ /* 0x000fe40000000f00 */
[----:B-1---5:R-:W-:Y:S05]  /*1d340*/  CALL.REL.NOINC `($__internal_16_$__cuda_sm70_shflsync_bfly_p) ;  /* 0x000000b000007944 */ /* 0x022fea0003c00000 */
[----:B--2---:R-:W-:Y:S01]  /*1d350*/  FADD.FTZ R4, R9, R10 ;  /* 0x0000000a09047221 */ /* 0x004fe20000010000 */
[----:B-1----:R-:W-:Y:S02]  /*1d360*/  MOV R210, R209 ;  /* 0x000000d100d27202 */ /* 0x002fe40000000f00 */
[----:B------:R-:W-:Y:S02]  /*1d370*/  MOV R7, 0x2 ;  /* 0x0000000200077802 */ /* 0x000fe40000000f00 */
[----:B------:R-:W-:Y:S02]  /*1d380*/  MOV R6, 0x1d3a0 ;  /* 0x0001d3a000067802 */ /* 0x000fe40000000f00 */
[----:B------:R-:W-:Y:S05]  /*1d390*/  CALL.REL.NOINC `($__internal_16_$__cuda_sm70_shflsync_bfly_p) ;  /* 0x0000006000007944 */ /* 0x000fea0003c00000 */
[----:B--2---:R-:W-:Y:S01]  /*1d3a0*/  FADD.FTZ R11, R209, R10 ;  /* 0x0000000ad10b7221 */ /* 0x004fe20000010000 */
[----:B-1----:R-:W-:Y:S02]  /*1d3b0*/  MOV R7, 0x1 ;  /* 0x0000000100077802 */ /* 0x002fe40000000f00 */
[----:B------:R-:W-:Y:S02]  /*1d3c0*/  MOV R6, 0x1d3f0 ;  /* 0x0001d3f000067802 */ /* 0x000fe40000000f00 */
[----:B------:R-:W-:-:S02]  /*1d3d0*/  MOV R210, R11 ;  /* 0x0000000b00d27202 */ /* 0x000fc40000000f00 */
[----:B------:R-:W-:Y:S05]  /*1d3e0*/  CALL.REL.NOINC `($__internal_16_$__cuda_sm70_shflsync_bfly_p) ;  /* 0x0000001000007944 */ /* 0x000fea0003c00000 */
[----:B-12---:R-:W-:Y:S05]  /*1d3f0*/  BRA `(.L_x_1570) ;  /* 0xffffef5000007947 */ /* 0x006fea000383ffff */
        .weak           $__internal_16_$__cuda_sm70_shflsync_bfly_p
        .type           $__internal_16_$__cuda_sm70_shflsync_bfly_p,@function
        .size           $__internal_16_$__cuda_sm70_shflsync_bfly_p,(.L_x_6279 - $__internal_16_$__cuda_sm70_shflsync_bfly_p)
$__internal_16_$__cuda_sm70_shflsync_bfly_p:
[----:B------:R-:W-:Y:S01]  /*1d400*/  MOV R12, R6 ;  /* 0x00000006000c7202 */ /* 0x000fe20000000f00 */
[----:B------:R-:W-:Y:S04]  /*1d410*/  WARPSYNC R5 ;  /* 0x0000000500007348 */ /* 0x000fe80003800000 */
[----:B------:R-:W-:Y:S01]  /*1d420*/  MOV R13, 0x0 ;  /* 0x00000000000d7802 */ /* 0x000fe20000000f00 */
[----:B------:R1:W2:Y:S03]  /*1d430*/  SHFL.BFLY PT, R10, R210, R7, R8 ;  /* 0x0c000007d20a7389 */ /* 0x0002a600000e0008 */
[----:B------:R-:W-:Y:S05]  /*1d440*/  RET.REL.NODEC R12 `(_ZN5flash24flash_fwd_splitkv_kernelI23Flash_fwd_kernel_traitsILi96ELi64ELi128ELi4ELb0ELb0EN7cutlass10bfloat16_tE19Flash_kernel_traitsILi96ELi64ELi128ELi4ES3_EELb1ELb0ELb0ELb0ELb0ELb0ELb1ELb1EEEvNS_16Flash_fwd_paramsE) ;  /* 0xfffe2bb00c007950 */ /* 0x000fea0003c3ffff */
.L_x_1571:
        /* <DEDUP_REMOVED lines=11> */
.L_x_6279:


//--------------------- .text._ZN5flash24flash_fwd_splitkv_kernelI23Flash_fwd_kernel_traitsILi96ELi64ELi128ELi4ELb0ELb0EN7cutlass10bfloat16_tE19Flash_kernel_traitsILi96ELi64ELi128ELi4ES3_EELb1ELb0ELb0ELb0ELb0ELb1ELb1ELb1EEEvNS_16Flash_fwd_paramsE --------------------------
	.section	.text._ZN5flash24flash_fwd_splitkv_kernelI23Flash_fwd_kernel_traitsILi96ELi64ELi128ELi4ELb0ELb0EN7cutlass10bfloat16_tE19Flash_kernel_traitsILi96ELi64ELi128ELi4ES3_EELb1ELb0ELb0ELb0ELb0ELb1ELb1ELb1EEEvNS_16Flash_fwd_paramsE,"ax",@progbits
	.sectioninfo	@"SHI_REGISTERS=234"
	.align	128
        .global         _ZN5flash24flash_fwd_splitkv_kernelI23Flash_fwd_kernel_traitsILi96ELi64ELi128ELi4ELb0ELb0EN7cutlass10bfloat16_tE19Flash_kernel_traitsILi96ELi64ELi128ELi4ES3_EELb1ELb0ELb0ELb0ELb0ELb1ELb1ELb1EEEvNS_16Flash_fwd_paramsE
        .type           _ZN5flash24flash_fwd_splitkv_kernelI23Flash_fwd_kernel_traitsILi96ELi64ELi128ELi4ELb0ELb0EN7cutlass10bfloat16_tE19Flash_kernel_traitsILi96ELi64ELi128ELi4ES3_EELb1ELb0ELb0ELb0ELb0ELb1ELb1ELb1EEEvNS_16Flash_fwd_paramsE,@function
        .size           _ZN5flash24flash_fwd_splitkv_kernelI23Flash_fwd_kernel_traitsILi96ELi64ELi128ELi4ELb0ELb0EN7cutlass10bfloat16_tE19Flash_kernel_traitsILi96ELi64ELi128ELi4ES3_EELb1ELb0ELb0ELb0ELb0ELb1ELb1ELb1EEEvNS_16Flash_fwd_paramsE,(.L_x_6281 - _ZN5flash24flash_fwd_splitkv_kernelI23Flash_fwd_kernel_traitsILi96ELi64ELi128ELi4ELb0ELb0EN7cutlass10bfloat16_tE19Flash_kernel_traitsILi96ELi64ELi128ELi4ES3_EELb1ELb0ELb0ELb0ELb0ELb1ELb1ELb1EEEvNS_16Flash_fwd_paramsE)
        .other          _ZN5flash24flash_fwd_splitkv_kernelI23Flash_fwd_kernel_traitsILi96ELi64ELi128ELi4ELb0ELb0EN7cutlass10bfloat16_tE19Flash_kernel_traitsILi96ELi64ELi128ELi4ES3_EELb1ELb0ELb0ELb0ELb0ELb1ELb1ELb1EEEvNS_16Flash_fwd_paramsE,@"STO_CUDA_ENTRY STV_DEFAULT"
_ZN5flash24flash_fwd_splitkv_kernelI23Flash_fwd_kernel_traitsILi96ELi64ELi128ELi4ELb0ELb0EN7cutlass10bfloat16_tE19Flash_kernel_traitsILi96ELi64ELi128ELi4ES3_EELb1ELb0ELb0ELb0ELb0ELb1ELb1ELb1EEEvNS_16Flash_fwd_paramsE:
.text._ZN5flash24flash_fwd_splitkv_kernelI23Flash_fwd_kernel_traitsILi96ELi64ELi128ELi4ELb0ELb0EN7cutlass10bfloat16_tE19Flash_kernel_traitsILi96ELi64ELi128ELi4ES3_EELb1ELb0ELb0ELb0ELb0ELb1ELb1ELb1EEEvNS_16Flash_fwd_paramsE:
        /* <DEDUP_REMOVED lines=29> */
[----:B---34-:R-:W-:Y:S05]  /*01d0*/  CALL.REL.NOINC `($_ZN5flash24flash_fwd_splitkv_kernelI23Flash_fwd_kernel_traitsILi96ELi64ELi128ELi4ELb0ELb0EN7cutlass10bfloat16_tE19Flash_kernel_traitsILi96ELi64ELi128ELi4ES3_EELb1ELb0ELb0ELb0ELb0ELb1ELb1ELb1EEEvNS_16Flash_fwd_paramsE$_ZN5flash30compute_attn_1rowblock_splitkvI23Flash_fwd_kernel_traitsILi96ELi64ELi128ELi4ELb0ELb0EN7cutlass10bfloat16_tE19Flash_kernel_traitsILi96ELi64ELi128ELi4ES3_EELb1ELb0ELb0ELb0ELb0ELb1ELb1ELb1ENS_16Flash_fwd_paramsEEEvRKT8_iiiii) ;  /* 0x0000002000007944 */ /* 0x018fea0003c00000 */
[----:B------:R-:W-:Y:S05]  /*01e0*/  BSYNC B4 ;  /* 0x0000000000047941 */ /* 0x000fea0003800000 */
.L_x_1572:
[----:B------:R-:W-:Y:S05]  /*01f0*/  EXIT ;  /* 0x000000000000794d */ /* 0x000fea0003800000 */
        .type           $_ZN5flash24flash_fwd_splitkv_kernelI23Flash_fwd_kernel_traitsILi96ELi64ELi128ELi4ELb0ELb0EN7cutlass10bfloat16_tE19Flash_kernel_traitsILi96ELi64ELi128ELi4ES3_EELb1ELb0ELb0ELb0ELb0ELb1ELb1ELb1EEEvNS_16Flash_fwd_paramsE$_ZN5flash30compute_attn_1rowblock_splitkvI23Flash_fwd_kernel_traitsILi96ELi64ELi128ELi4ELb0ELb0EN7cutlass10bfloat16_tE19Flash_kernel_traitsILi96ELi64ELi128ELi4ES3_EELb1ELb0ELb0ELb0ELb0ELb1ELb1ELb1ENS_16Flash_fwd_paramsEEEvRKT8_iiiii,@function
        .size           $_ZN5flash24flash_fwd_splitkv_kernelI23Flash_fwd_kernel_traitsILi96ELi64ELi128ELi4ELb0ELb0EN7cutlass10bfloat16_tE19Flash_kernel_traitsILi96ELi64ELi128ELi4ES3_EELb1ELb0ELb0ELb0ELb0ELb1ELb1ELb1EEEvNS_16Flash_fwd_paramsE$_ZN5flash30compute_attn_1rowblock_splitkvI23Flash_fwd_kernel_traitsILi96ELi64ELi128ELi4ELb0ELb0EN7cutlass10bfloat16_tE19Flash_kernel_traitsILi96ELi64ELi128ELi4ES3_EELb1ELb0ELb0ELb0ELb0ELb1ELb1ELb1ENS_16Flash_fwd_paramsEEEvRKT8_iiiii,($__internal_17_$__cuda_sm70_shflsync_bfly_p - $_ZN5flash24flash_fwd_splitkv_kernelI23Flash_fwd_kernel_traitsILi96ELi64ELi128ELi4ELb0ELb0EN7cutlass10bfloat16_tE19Flash_kernel_traitsILi96ELi64ELi128ELi4ES3_EELb1ELb0ELb0ELb0ELb0ELb1ELb1ELb1EEEvNS_16Flash_fwd_paramsE$_ZN5flash30compute_attn_1rowblock_splitkvI23Flash_fwd_kernel_traitsILi96ELi64ELi128ELi4ELb0ELb0EN7cutlass10bfloat16_tE19Flash_kernel_traitsILi96ELi64ELi128ELi4ES3_EELb1ELb0ELb0ELb0ELb0ELb1ELb1ELb1ENS_16Flash_fwd_paramsEEEvRKT8_iiiii)
$_ZN5flash24flash_fwd_splitkv_kernelI23Flash_fwd_kernel_traitsILi96ELi64ELi128ELi4ELb0ELb0EN7cutlass10bfloat16_tE19Flash_kernel_traitsILi96ELi64ELi128ELi4ES3_EELb1ELb0ELb0ELb0ELb0ELb1ELb1ELb1EEEvNS_16Flash_fwd_paramsE$_ZN5flash30compute_attn_1rowblock_splitkvI23Flash_fwd_kernel_traitsILi96ELi64ELi128ELi4ELb0ELb0EN7cutlass10bfloat16_tE19Flash_kernel_traitsILi96ELi64ELi128ELi4ES3_EELb1ELb0ELb0ELb0ELb0ELb1ELb1ELb1ENS_16Flash_fwd_paramsEEEvRKT8_iiiii:
        /* <DEDUP_REMOVED lines=20> */
.L_x_1574:
[----:B------:R-:W-:Y:S05]  /*0340*/  BSYNC B0 ;  /* 0x0000000000007941 */ /* 0x000fea0003800000 */
.L_x_1573:
        /* <DEDUP_REMOVED lines=17> */
.L_x_1576:
[----:B------:R4:W5:Y:S02]  /*0460*/  LD.E R81, [R116.64+0xb8] ;  /* 0x0000b80474517980 */ /* 0x000964000c101900 */
.L_x_1577:
[----:B------:R-:W-:Y:S05]  /*0470*/  BSYNC B0 ;  /* 0x0000000000007941 */ /* 0x000fea0003800000 */
.L_x_1575:
        /* <DEDUP_REMOVED lines=10> */
.L_x_1579:
[----:B------:R-:W2:Y:S01]  /*0520*/  LD.E.64 R4, [R116.64+0x108] ;  /* 0x0001080474047980 */ /* 0x000ea2000c101b00 */
[----:B------:R-:W-:Y:S01]  /*0530*/  BSSY B0, `(.L_x_1581) ;  /* 0x0000006000007945 */ /* 0x000fe20003800000 */
[----:B------:R-:W-:Y:S01]  /*0540*/  IMAD.MOV.U32 R0, RZ, RZ, RZ ;  /* 0x000000ffff007224 */ /* 0x000fe200078e00ff */
[----:B--2---:R-:W-:-:S04]  /*0550*/  ISETP.NE.U32.AND P0, PT, R4, RZ, PT ;  /* 0x000000ff0400720c */ /* 0x004fc80003f05070 */
[----:B------:R-:W-:-:S13]  /*0560*/  ISETP.NE.AND.EX P0, PT, R5, RZ, PT, P0 ;  /* 0x000000ff0500720c */ /* 0x000fda0003f05300 */
[----:B------:R-:W-:Y:S05]  /*0570*/  @!P0 BRA `(.L_x_1582) ;  /* 0x0000001000008947 */ /* 0x000fea0003800000 */
[----:B------:R2:W5:Y:S02]  /*0580*/  LD.E R0, [R116.64+0xbc] ;  /* 0x0000bc0474007980 */ /* 0x000564000c101900 */
.L_x_1582:
[----:B------:R-:W-:Y:S05]  /*0590*/  BSYNC B0 ;  /* 0x0000000000007941 */ /* 0x000fea0003800000 */
.L_x_1581:
[----:B-----5:R-:W-:Y:S02]  /*05a0*/  IADD3 R53, R81, R0, RZ ;  /* 0x0000000051357210 */ /* 0x020fe40007ffe0ff */
.L_x_1580:
[----:B------:R-:W-:Y:S05]  /*05b0*/  BSYNC B1 ;  /* 0x0000000000017941 */ /* 0x000fea0003800000 */
.L_x_1578:
[----:B------:R-:W-:Y:S01]  /*05c0*/  IMAD.SHL.U32 R67, R197, 0x40, RZ ;  /* 0x00000040c5437824 */ /* 0x000fe200078e00ff */
[----:B------:R-:W-:Y:S01]  /*05d0*/  MOV R4, R196 ;  /* 0x000000c400047202 */ /* 0x000fe20000000f00 */
[----:B------:R-:W-:-:S03]  /*05e0*/  IMAD.MOV.U32 R5, RZ, RZ, 0x0 ;  /* 0x00000000ff057424 */ /* 0x000fc600078e00ff */
[----:B------:R-:W-:-:S13]  /*05f0*/  ISETP.GT.AND P0, PT, R198, R67, PT ;  /* 0x00000043c600720c */ /* 0x000fda0003f04270 */
[----:B------:R-:W-:Y:S05]  /*0600*/  @!P0 RET.REL.NODEC R4 `(_ZN5flash24flash_fwd_splitkv_kernelI23Flash_fwd_kernel_traitsILi96ELi64ELi128ELi4ELb0ELb0EN7cutlass10bfloat16_tE19Flash_kernel_traitsILi96ELi64ELi128ELi4ES3_EELb1ELb0ELb0ELb0ELb0ELb1ELb1ELb1EEEvNS_16Flash_fwd_paramsE) ;  /* 0xfffff9f004008950 */ /* 0x000fea0003c3ffff */
        /* <DEDUP_REMOVED lines=22> */
[----:B------:R-:W-:Y:S02]  /*0770*/  ISETP.GE.AND P0, PT, R7, RZ, PT ;  /* 0x000000ff0700720c */ /* 0x000fe40003f06270 */
[----:B------:R-:W-:Y:S01]  /*0780*/  IADD3 R7, -R198, 0xbf, R67 ;  /* 0x000000bfc6077810 */ /* 0x000fe20007ffe143 */
[----:B------:R-:W-:-:S03]  /*0790*/  IMAD R9, R5, R0, R2 ;  /* 0x0000000005097224 */ /* 0x000fc600078e0202 */
[----:B-----5:R-:W-:Y:S02]  /*07a0*/  IADD3 R7, R6, R7, R53 ;  /* 0x0000000706077210 */ /* 0x020fe40007ffe035 */
[----:B------:R-:W-:Y:S02]  /*07b0*/  ISETP.GT.U32.AND P1, PT, R4, R9, PT ;  /* 0x000000090400720c */ /* 0x000fe40003f24070 */
[----:B------:R-:W-:-:S04]  /*07c0*/  SHF.R.S32.HI R64, RZ, 0x1f, R7 ;  /* 0x0000001fff407819 */ /* 0x000fc80000011407 */
[----:B------:R-:W-:-:S04]  /*07d0*/  LEA.HI R64, R64, R7, RZ, 0x7 ;  /* 0x0000000740407211 */ /* 0x000fc800078f38ff */
[----:B------:R-:W-:-:S03]  /*07e0*/  SHF.R.S32.HI R64, RZ, 0x7, R64 ;  /* 0x00000007ff407819 */ /* 0x000fc60000011440 */
        /* <DEDUP_REMOVED lines=52> */
.L_x_1585:
[----:B-1----:R-:W-:Y:S05]  /*0b30*/  BSYNC B0 ;  /* 0x0000000000007941 */ /* 0x002fea0003800000 */
.L_x_1584:
        /* <DEDUP_REMOVED lines=10> */
.L_x_1587:
[----:B------:R-:W-:Y:S05]  /*0be0*/  BSYNC B0 ;  /* 0x0000000000007941 */ /* 0x000fea0003800000 */
.L_x_1586:
        /* <DEDUP_REMOVED lines=10> */
.L_x_1589:
[----:B------:R-:W-:Y:S05]  /*0c90*/  BSYNC B0 ;  /* 0x0000000000007941 */ /* 0x000fea0003800000 */
.L_x_1588:
        /* <DEDUP_REMOVED lines=10> */
.L_x_1591:
[----:B------:R-:W-:Y:S05]  /*0d40*/  BSYNC B0 ;  /* 0x0000000000007941 */ /* 0x000fea0003800000 */
.L_x_1590:
        /* <DEDUP_REMOVED lines=17> */
[----:B------:R-:W-:Y:S05]  /*0e60*/  @P4 RET.REL.NODEC R196 `(_ZN5flash24flash_fwd_splitkv_kernelI23Flash_fwd_kernel_traitsILi96ELi64ELi128ELi4ELb0ELb0EN7cutlass10bfloat16_tE19Flash_kernel_traitsILi96ELi64ELi128ELi4ES3_EELb1ELb0ELb0ELb0ELb0ELb1ELb1ELb1EEEvNS_16Flash_fwd_paramsE) ;  /* 0xfffff190c4004950 */ /* 0x000fea0003c3ffff */
[----:B----4-:R-:W-:Y:S02]  /*0e70*/  MOV R5, 0xff800000 ;  /* 0xff80000000057802 */ /* 0x010fe40000000f00 */
[----:B------:R-:W-:-:S03]  /*0e80*/  MOV R197, 0x0 ;  /* 0x0000000000c57802 */ /* 0x000fc60000000f00 */
[----:B------:R4:W-:Y:S01]  /*0e90*/  ST.E [R2.64+0xc0], R5 ;  /* 0x0000c00502007985 */ /* 0x0009e2000c101904 */
[----:B------:R-:W-:Y:S05]  /*0ea0*/  RET.REL.NODEC R196 `(_ZN5flash24flash_fwd_splitkv_kernelI23Flash_fwd_kernel_traitsILi96ELi64ELi128ELi4ELb0ELb0EN7cutlass10bfloat16_tE19Flash_kernel_traitsILi96ELi64ELi128ELi4ES3_EELb1ELb0ELb0ELb0ELb0ELb1ELb1ELb1EEEvNS_16Flash_fwd_paramsE) ;  /* 0xfffff150c4007950 */ /* 0x000fea0003c3ffff */
.L_x_1583:
        /* <DEDUP_REMOVED lines=105> */
.L_x_1593:
        /* <DEDUP_REMOVED lines=81> */
.L_x_1594:
[----:B-1----:R-:W-:Y:S05]  /*1a50*/  BSYNC B0 ;  /* 0x0000000000007941 */ /* 0x002fea0003800000 */
.L_x_1592:
        /* <DEDUP_REMOVED lines=19> */
[----:B------:R-:W-:Y:S01]  /*1b90*/  IMAD.SHL.U32 R14, R82, 0x8, RZ ;  /* 0x00000008520e7824 */ /* 0x000fe200078e00ff */
[----:B------:R-:W-:Y:S01]  /*1ba0*/  SHF.R.S32.HI R170, RZ, 0x2, R29 ;  /* 0x00000002ffaa7819 */ /* 0x000fe2000001141d */
[C---:B------:R-:W-:Y:S02]  /*1bb0*/  IMAD.IADD R69, R19.reuse, 0x1, -R8 ;  /* 0x0000000113457824 */ /* 0x040fe400078e0a08 */
[----:B------:R-:W-:Y:S01]  /*1bc0*/  IMAD.SHL.U32 R19, R19, 0x40, RZ ;  /* 0x0000004013137824 */ /* 0x000fe200078e00ff */
[----:B------:R-:W-:Y:S01]  /*1bd0*/  LEA.HI R29, R29, R170, RZ, 0x1 ;  /* 0x000000aa1d1d7211 */ /* 0x000fe200078f08ff */
[----:B------:R-:W-:Y:S01]  /*1be0*/  IMAD.IADD R68, R74, 0x1, -R15 ;  /* 0x000000014a447824 */ /* 0x000fe200078e0a0f */
[----:B------:R-:W-:Y:S02]  /*1bf0*/  IADD3 R30, P0, R14, R4, RZ ;  /* 0x000000040e1e7210 */ /* 0x000fe40007f1e0ff */
[----:B------:R-:W-:-:S02]  /*1c00*/  SHF.R.S32.HI R15, RZ, 0x1f, R14 ;  /* 0x0000001fff0f7819 */ /* 0x000fc4000001140e */
[----:B------:R-:W-:Y:S02]  /*1c10*/  LOP3.LUT R29, R29, 0x7fffffe, RZ, 0xc0, !PT ;  /* 0x07fffffe1d1d7812 */ /* 0x000fe400078ec0ff */
[----:B------:R-:W-:Y:S01]  /*1c20*/  LOP3.LUT R19, R19, 0xc0, RZ, 0xc0, !PT ;  /* 0x000000c013137812 */ /* 0x000fe200078ec0ff */
[----:B------:R-:W-:Y:S01]  /*1c30*/  IMAD.X R31, R15, 0x1, R27, P0 ;  /* 0x000000010f1f7824 */ /* 0x000fe200000e061b */
[----:B------:R-:W-:Y:S01]  /*1c40*/  LEA.HI R75, R13, R74, RZ, 0x5 ;  /* 0x0000004a0d4b7211 */ /* 0x000fe200078f28ff */
[----:B------:R-:W-:Y:S01]  /*1c50*/  IMAD.IADD R4, R170, 0x1, -R29 ;  /* 0x00000001aa047824 */ /* 0x000fe200078e0a1d */
[----:B------:R-:W-:Y:S01]  /*1c60*/  LOP3.LUT R27, R19, 0x18, R14, 0xf8, !PT ;  /* 0x00000018131b7812 */ /* 0x000fe200078ef80e */
[C---:B------:R-:W-:Y:S01]  /*1c70*/  IMAD R26, R0.reuse, R63, R26 ;  /* 0x0000003f001a7224 */ /* 0x040fe200078e021a */
[----:B------:R-:W-:Y:S01]  /*1c80*/  SHF.R.U32.HI R8, RZ, 0x3, R19 ;  /* 0x00000003ff087819 */ /* 0x000fe20000011613 */
[----:B------:R-:W-:Y:S01]  /*1c90*/  IMAD.WIDE.U32 R28, R0, R62, R30 ;  /* 0x0000003e001c7225 */ /* 0x000fe200078e001e */
[----:B------:R-:W-:-:S02]  /*1ca0*/  LEA.HI R70, R13, R74, RZ, 0x4 ;  /* 0x0000004a0d467211 */ /* 0x000fc400078f20ff */
[----:B------:R-:W-:Y:S02]  /*1cb0*/  SHF.R.S32.HI R65, RZ, 0x5, R75 ;  /* 0x00000005ff417819 */ /* 0x000fe4000001144b */
[----:B------:R-:W-:Y:S01]  /*1cc0*/  LOP3.LUT R0, R27, R8, RZ, 0x3c, !PT ;  /* 0x000000081b007212 */ /* 0x000fe200078e3cff */
[----:B------:R-:W-:Y:S01]  /*1cd0*/  IMAD.IADD R27, R29, 0x1, R26 ;  /* 0x000000011d1b7824 */ /* 0x000fe200078e021a */
[----:B------:R-:W-:Y:S01]  /*1ce0*/  LOP3.LUT R73, R70, 0xfffffff0, RZ, 0xc0, !PT ;  /* 0xfffffff046497812 */ /* 0x000fe200078ec0ff */
[----:B------:R-:W-:Y:S01]  /*1cf0*/  IMAD.MOV.U32 R26, RZ, RZ, R28 ;  /* 0x000000ffff1a7224 */ /* 0x000fe200078e001c */
[----:B------:R-:W-:Y:S01]  /*1d00*/  SHF.R.S32.HI R78, RZ, 0x1f, R201 ;  /* 0x0000001fff4e7819 */ /* 0x000fe200000114c9 */
[----:B------:R-:W-:Y:S02]  /*1d10*/  IMAD R11, R11, R7, RZ ;  /* 0x000000070b0b7224 */ /* 0x000fe400078e02ff */
[----:B------:R-:W-:Y:S02]  /*1d20*/  IMAD R163, R65, 0x8, R4 ;  /* 0x0000000841a37824 */ /* 0x000fe400078e0204 */
[----:B------:R-:W-:-:S02]  /*1d30*/  IMAD.IADD R73, R74, 0x1, -R73 ;  /* 0x000000014a497824 */ /* 0x000fc400078e0a49 */
[----:B------:R-:W-:-:S03]  /*1d40*/  IMAD.U32 R163, R163, 0x20, R0 ;  /* 0x00000020a3a37824 */ /* 0x000fc600078e0000 */
[----:B------:R-:W-:-:S04]  /*1d50*/  LEA.HI R72, R73, R73, RZ, 0x1 ;  /* 0x0000004949487211 */ /* 0x000fc800078f08ff */
[--C-:B------:R-:W-:Y:S02]  /*1d60*/  SHF.R.S32.HI R0, RZ, 0x1, R72.reuse ;  /* 0x00000001ff007819 */ /* 0x100fe40000011448 */
[----:B------:R-:W-:-:S04]  /*1d70*/  SHF.R.S32.HI R71, RZ, 0x1f, R72 ;  /* 0x0000001fff477819 */ /* 0x000fc80000011448 */
[----:B------:R-:W-:-:S04]  /*1d80*/  LEA.HI R71, R71, R0, RZ, 0x2 ;  /* 0x0000000047477211 */ /* 0x000fc800078f10ff */
[----:B------:R-:W-:-:S05]  /*1d90*/  LOP3.LUT R71, R71, 0xfffffffc, RZ, 0xc0, !PT ;  /* 0xfffffffc47477812 */ /* 0x000fca00078ec0ff */
[----:B------:R-:W-:Y:S01]  /*1da0*/  IMAD.IADD R71, R0, 0x1, -R71 ;  /* 0x0000000100477824 */ /* 0x000fe200078e0a47 */
[----:B------:R-:W-:Y:S01]  /*1db0*/  SHF.R.S32.HI R171, RZ, 0x1f, R170 ;  /* 0x0000001fffab7819 */ /* 0x000fe200000114aa */
        /* <DEDUP_REMOVED lines=18> */
[----:B------:R-:W-:-:S04]  /*1ee0*/  @P2 IMAD.WIDE.U32 R30, R20, R3, RZ ;  /* 0x00000003141e2225 */ /* 0x000fc800078e00ff */
        /* <DEDUP_REMOVED lines=22> */
[----:B------:R-:W-:-:S03]  /*2050*/  IMAD.MOV.U32 R22, RZ, RZ, R10 ;  /* 0x000000ffff167224 */ /* 0x000fc600078e000a */
[----:B------:R-:W-:Y:S02]  /*2060*/  LOP3.LUT R13, R13, 0x2, R0, 0xe2, !PT ;  /* 0x000000020d0d7812 */ /* 0x000fe400078ee200 */
[----:B------:R-:W-:Y:S01]  /*2070*/  SHF.R.S32.HI R0, RZ, 0x1f, R81 ;  /* 0x0000001fff007819 */ /* 0x000fe20000011451 */
[----:B------:R-:W-:-:S03]  /*2080*/  IMAD.WIDE.U32 R22, R170, R62, R22 ;  /* 0x0000003eaa167225 */ /* 0x000fc600078e0016 */
[----:B------:R-:W-:Y:S01]  /*2090*/  LEA.HI R0, R0, R81, RZ, 0x7 ;  /* 0x0000005100007211 */ /* 0x000fe200078f38ff */
[----:B------:R-:W-:Y:S01]  /*20a0*/  IMAD.IADD R137, R23, 0x1, R137 ;  /* 0x0000000117897824 */ /* 0x000fe200078e0289 */
[----:B------:R-:W-:Y:S02]  /*20b0*/  IADD3 R10, R14, 0x40, RZ ;  /* 0x000000400e0a7810 */ /* 0x000fe40007ffe0ff */
[----:B------:R-:W-:Y:S02]  /*20c0*/  LEA R136, P0, R22, R16, 0x1 ;  /* 0x0000001016887211 */ /* 0x000fe400078008ff */
[----:B------:R-:W-:Y:S02]  /*20d0*/  SHF.R.S32.HI R0, RZ, 0x7, R0 ;  /* 0x00000007ff007819 */ /* 0x000fe40000011400 */
[----:B------:R-:W-:Y:S02]  /*20e0*/  ISETP.GE.AND P1, PT, R10, R83, PT ;  /* 0x000000530a00720c */ /* 0x000fe40003f26270 */
[----:B------:R-:W-:-:S02]  /*20f0*/  LEA.HI.X R137, R22, R17, R137, 0x1, P0 ;  /* 0x0000001116897211 */ /* 0x000fc400000f0c89 */
[----:B------:R-:W-:Y:S02]  /*2100*/  IMNMX R101, R193, R0, !PT ;  /* 0x00000000c1657217 */ /* 0x000fe40007800200 */
[----:B------:R-:W-:Y:S02]  /*2110*/  IADD3 R166, P0, R14, R2, RZ ;  /* 0x000000020ea67210 */ /* 0x000fe40007f1e0ff */
[----:B------:R-:W-:Y:S01]  /*2120*/  SEL R76, RZ, 0x4, P1 ;  /* 0x00000004ff4c7807 */ /* 0x000fe20000800000 */
[----:B------:R-:W-:Y:S01]  /*2130*/  IMAD.IADD R175, R25, 0x1, R174 ;  /* 0x0000000119af7824 */ /* 0x000fe200078e02ae */
[----:B------:R-:W-:Y:S01]  /*2140*/  ISETP.GT.AND P1, PT, R64, R101, PT ;  /* 0x000000654000720c */ /* 0x000fe20003f24270 */
[----:B------:R-:W-:Y:S02]  /*2150*/  IMAD.MOV.U32 R174, RZ, RZ, R24 ;  /* 0x000000ffffae7224 */ /* 0x000fe400078e0018 */
[----:B------:R-:W-:Y:S02]  /*2160*/  IMAD.X R167, R15, 0x1, R9, P0 ;  /* 0x000000010fa77824 */ /* 0x000fe400000e0609 */
[----:B------:R-:W-:-:S04]  /*2170*/  IMAD.WIDE R24, R197, 0x40, R170 ;  /* 0x00000040c5187825 */ /* 0x000fc800078e02aa */
[----:B------:R-:W-:-:S04]  /*2180*/  IMAD.WIDE.U32 R166, R170, R60, R166 ;  /* 0x0000003caaa67225 */ /* 0x000fc800078e00a6 */
[----:B------:R-:W-:Y:S01]  /*2190*/  IMAD R3, R25, R20, RZ ;  /* 0x0000001419037224 */ /* 0x000fe200078e02ff */
[----:B------:R-:W-:Y:S01]  /*21a0*/  LOP3.LUT P2, RZ, R71, 0x2, RZ, 0xc0, !PT ;  /* 0x0000000247ff7812 */ /* 0x000fe2000784c0ff */
[----:B------:R-:W-:Y:S01]  /*21b0*/  IMAD.IADD R169, R167, 0x1, R169 ;  /* 0x00000001a7a97824 */ /* 0x000fe200078e02a9 */
[----:B------:R-:W-:Y:S01]  /*21c0*/  LEA R194, P0, R166, R172, 0x1 ;  /* 0x000000aca6c27211 */ /* 0x000fe200078008ff */
[C---:B------:R-:W-:Y:S02]  /*21d0*/  IMAD R3, R24.reuse, R21, R3 ;  /* 0x0000001518037224 */ /* 0x040fe400078e0203 */
[----:B------:R-:W-:Y:S01]  /*21e0*/  IMAD.WIDE.U32 R174, R24, R20, R174 ;  /* 0x0000001418ae7225 */ /* 0x000fe200078e00ae */
[C---:B------:R-:W-:Y:S02]  /*21f0*/  SHF.L.U64.HI R79, R20.reuse, 0x5, R21 ;  /* 0x00000005144f7819 */ /* 0x040fe40000010215 */
[----:B------:R-:W-:Y:S01]  /*2200*/  LOP3.LUT R76, R13, R76, RZ, 0xfc, !PT ;  /* 0x0000004c0d4c7212 */ /* 0x000fe200078efcff */
[----:B------:R-:W-:Y:S01]  /*2210*/  IMAD.SHL.U32 R77, R20, 0x20, RZ ;  /* 0x00000020144d7824 */ /* 0x000fe200078e00ff */
[----:B------:R-:W-:Y:S01]  /*2220*/  SEL R52, R52, 0xfffffff0, !P2 ;  /* 0xfffffff034347807 */ /* 0x000fe20005000000 */
[----:B------:R-:W-:Y:S01]  /*2230*/  @!P5 IMAD.MOV.U32 R18, RZ, RZ, RZ ;  /* 0x000000ffff12d224 */ /* 0x000fe200078e00ff */
[----:B------:R-:W-:Y:S01]  /*2240*/  LEA.HI.X R195, R166, R173, R169, 0x1, P0 ;  /* 0x000000ada6c37211 */ /* 0x000fe200000f0ca9 */
[----:B------:R-:W-:Y:S01]  /*2250*/  IMAD.IADD R80, R175, 0x1, R3 ;  /* 0x00000001af507824 */ /* 0x000fe200078e0203 */
[----:B------:R-:W-:Y:S05]  /*2260*/  @!P1 BRA `(.L_x_1595) ;  /* 0x00008cc000009947 */ /* 0x000fea0003800000 */
[----:B-1----:R-:W2:Y:S04]  /*2270*/  LD.E.64 R30, [R116.64+0x120] ;  /* 0x00012004741e7980 */ /* 0x002ea8000c101b00 */
        /* <DEDUP_REMOVED lines=107> */
[C---:B------:R-:W-:Y:S01]  /*2930*/  IADD3 R108, P0, R103.reuse, 0x40, RZ ;  /* 0x00000040676c7810 */ /* 0x040fe20007f1e0ff */
        /* <DEDUP_REMOVED lines=15> */
[----:B------:R-:W-:Y:S01]  /*2a30*/  IADD3 R115, P1, R113, R104, RZ ;  /* 0x0000006871737210 */ /* 0x000fe20007f3e0ff */
[----:B------:R-:W-:Y:S01]  /*2a40*/  IMAD.X R109, RZ, RZ, R102, P0 ;  /* 0x000000ffff6d7224 */ /* 0x000fe200000e0666 */
[----:B------:R-:W-:Y:S01]  /*2a50*/  IADD3 R107, P4, R104, R103, RZ ;  /* 0x00000067686b7210 */ /* 0x000fe20007f9e0ff */
[----:B------:R-:W-:Y:S01]  /*2a60*/  IMAD.SHL.U32 R156, R3, 0x40, RZ ;  /* 0x00000040039c7824 */ /* 0x000fe200078e00ff */
        /* <DEDUP_REMOVED lines=24> */
.L_x_1689:
        /* <DEDUP_REMOVED lines=19> */
.L_x_1597:
[----:B------:R-:W-:Y:S05]  /*2d20*/  BSYNC B0 ;  /* 0x0000000000007941 */ /* 0x000fea0003800000 */
.L_x_1596:
        /* <DEDUP_REMOVED lines=18> */
.L_x_1599:
[----:B------:R-:W-:Y:S05]  /*2e50*/  BSYNC B0 ;  /* 0x0000000000007941 */ /* 0x000fea0003800000 */
.L_x_1598:
        /* <DEDUP_REMOVED lines=18> */
.L_x_1601:
[----:B------:R-:W-:Y:S05]  /*2f80*/  BSYNC B0 ;  /* 0x0000000000007941 */ /* 0x000fea0003800000 */
.L_x_1600:
        /* <DEDUP_REMOVED lines=18> */
.L_x_1603:
[----:B------:R-:W-:Y:S05]  /*30b0*/  BSYNC B0 ;  /* 0x0000000000007941 */ /* 0x000fea0003800000 */
.L_x_1602:
        /* <DEDUP_REMOVED lines=65> */
.L_x_1610:
[----:B------:R-:W-:Y:S05]  /*34d0*/  BSYNC B0 ;  /* 0x0000000000007941 */ /* 0x000fea0003800000 */
.L_x_1609:
        /* <DEDUP_REMOVED lines=50> */
.L_x_1612:
[----:B------:R-:W-:Y:S05]  /*3800*/  BSYNC B0 ;  /* 0x0000000000007941 */ /* 0x000fea0003800000 */
.L_x_1611:
        /* <DEDUP_REMOVED lines=49> */
.L_x_1608:
[----:B------:R-:W-:Y:S05]  /*3b20*/  BSYNC B1 ;  /* 0x0000000000017941 */ /* 0x000fea0003800000 */
.L_x_1607:
        /* <DEDUP_REMOVED lines=60> */
.L_x_1616:
[----:B------:R-:W-:Y:S05]  /*3ef0*/  BSYNC B0 ;  /* 0x0000000000007941 */ /* 0x000fea0003800000 */
.L_x_1615:
        /* <DEDUP_REMOVED lines=53> */
.L_x_1618:
[----:B------:R-:W-:Y:S05]  /*4250*/  BSYNC B0 ;  /* 0x0000000000007941 */ /* 0x000fea0003800000 */
.L_x_1617:
        /* <DEDUP_REMOVED lines=52> */
.L_x_1614:
[----:B------:R-:W-:Y:S05]  /*45a0*/  BSYNC B1 ;  /* 0x0000000000017941 */ /* 0x000fea0003800000 */
.L_x_1613:
        /* <DEDUP_REMOVED lines=60> */
.L_x_1622:
[----:B------:R-:W-:Y:S05]  /*4970*/  BSYNC B0 ;  /* 0x0000000000007941 */ /* 0x000fea0003800000 */
.L_x_1621:
        /* <DEDUP_REMOVED lines=53> */
.L_x_1624:
[----:B------:R-:W-:Y:S05]  /*4cd0*/  BSYNC B0 ;  /* 0x0000000000007941 */ /* 0x000fea0003800000 */
.L_x_1623:
        /* <DEDUP_REMOVED lines=52> */
.L_x_1620:
[----:B------:R-:W-:Y:S05]  /*5020*/  BSYNC B1 ;  /* 0x0000000000017941 */ /* 0x000fea0003800000 */
.L_x_1619:
        /* <DEDUP_REMOVED lines=62> */
.L_x_1628:
[----:B------:R-:W-:Y:S05]  /*5410*/  BSYNC B0 ;  /* 0x0000000000007941 */ /* 0x000fea0003800000 */
.L_x_1627:
        /* <DEDUP_REMOVED lines=53> */
.L_x_1630:
[----:B------:R-:W-:Y:S05]  /*5770*/  BSYNC B0 ;  /* 0x0000000000007941 */ /* 0x000fea0003800000 */
.L_x_1629:
        /* <DEDUP_REMOVED lines=52> */
.L_x_1626:
[----:B------:R-:W-:Y:S05]  /*5ac0*/  BSYNC B1 ;  /* 0x0000000000017941 */ /* 0x000fea0003800000 */
.L_x_1625:
[----:B------:R-:W2:Y:S02]  /*5ad0*/  LD.E R3, [R116.64+0xd0] ;  /* 0x0000d00474037980 */ /* 0x000ea4000c101900 */
[----:B--2---:R-:W-:Y:S05]  /*5ae0*/  IMAD.U32 R3, R3, -0x40, RZ ;  /* 0xffffffc003037824 */ /* 0x004fea00078e00ff */
[C---:B------:R-:W-:Y:S02]  /*5af0*/  LEA R16, P1, R3.reuse, R16, 0x1 ;  /* 0x0000001003107211 */ /* 0x040fe400078208ff */
[C---:B------:R-:W-:Y:S02]  /*5b00*/  LEA R54, P0, R3.reuse, R54, 0x1 ;  /* 0x0000003603367211 */ /* 0x040fe400078008ff */
[C---:B------:R-:W-:Y:S02]  /*5b10*/  LEA.HI.X.SX32 R17, R3.reuse, R17, 0x1, P1 ;  /* 0x0000001103117211 */ /* 0x040fe400008f0eff */
[----:B------:R-:W-:Y:S01]  /*5b20*/  LEA.HI.X.SX32 R55, R3, R55, 0x1, P0 ;  /* 0x0000003703377211 */ /* 0x000fe200000f0eff */
[----:B------:R-:W-:-:S05]  /*5b30*/  BRA `(.L_x_1631) ;  /* 0x00004da000007947 */ /* 0x000fca0003800000 */
.L_x_1606:
        /* <DEDUP_REMOVED lines=89> */
.L_x_1637:
[----:B------:R-:W-:Y:S05]  /*60d0*/  BSYNC B0 ;  /* 0x0000000000007941 */ /* 0x000fea0003800000 */
.L_x_1636:
[----:B-----5:R2:W-:Y:S02]  /*60e0*/  ST.E.128 [R134.64], R48 ;  /* 0x0000003086007985 */ /* 0x0205e4000c101d04 */
.L_x_1635:
[----:B------:R-:W-:Y:S05]  /*60f0*/  BSYNC B1 ;  /* 0x0000000000017941 */ /* 0x000fea0003800000 */
.L_x_1634:
        /* <DEDUP_REMOVED lines=87> */
.L_x_1641:
[----:B------:R-:W-:Y:S05]  /*6670*/  BSYNC B0 ;  /* 0x0000000000007941 */ /* 0x000fea0003800000 */
.L_x_1640:
[----:B-----5:R3:W-:Y:S02]  /*6680*/  ST.E.128 [R134.64+0x40], R48 ;  /* 0x0000403086007985 */ /* 0x0207e4000c101d04 */
.L_x_1639:
[----:B------:R-:W-:Y:S05]  /*6690*/  BSYNC B1 ;  /* 0x0000000000017941 */ /* 0x000fea0003800000 */
.L_x_1638:
        /* <DEDUP_REMOVED lines=86> */
.L_x_1643:
[----:B------:R-:W-:Y:S05]  /*6c00*/  BSYNC B0 ;  /* 0x0000000000007941 */ /* 0x000fea0003800000 */
.L_x_1642:
[----:B-----5:R3:W-:Y:S02]  /*6c10*/  ST.E.128 [R134.64+0x80], R48 ;  /* 0x0000803086007985 */ /* 0x0207e4000c101d04 */
.L_x_1633:
[----:B------:R-:W-:Y:S05]  /*6c20*/  BSYNC B2 ;  /* 0x0000000000027941 */ /* 0x000fea0003800000 */
.L_x_1632:
        /* <DEDUP_REMOVED lines=94> */
.L_x_1649:
[----:B------:R-:W-:Y:S05]  /*7210*/  BSYNC B0 ;  /* 0x0000000000007941 */ /* 0x000fea0003800000 */
.L_x_1648:
[C---:B------:R-:W-:Y:S04]  /*7220*/  LEA R2, P0, R191.reuse, R134, 0x1 ;  /* 0x00000086bf027211 */ /* 0x040fe800078008ff */
[----:B------:R-:W-:Y:S05]  /*7230*/  LEA.HI.X R3, R191, R135, R192, 0x1, P0 ;  /* 0x00000087bf037211 */ /* 0x000fea00000f0cc0 */
[----:B-----5:R1:W-:Y:S04]  /*7240*/  ST.E.128 [R2.64], R40 ;  /* 0x0000002802007985 */ /* 0x0203e8000c101d04 */
.L_x_1647:
[----:B------:R-:W-:Y:S05]  /*7250*/  BSYNC B1 ;  /* 0x0000000000017941 */ /* 0x000fea0003800000 */
.L_x_1646:
        /* <DEDUP_REMOVED lines=92> */
.L_x_1653:
[----:B------:R-:W-:Y:S05]  /*7820*/  BSYNC B0 ;  /* 0x0000000000007941 */ /* 0x000fea0003800000 */
.L_x_1652:
[C---:B------:R-:W-:Y:S04]  /*7830*/  LEA R2, P0, R98.reuse, R134, 0x1 ;  /* 0x0000008662027211 */ /* 0x040fe800078008ff */
[----:B------:R-:W-:Y:S05]  /*7840*/  LEA.HI.X R3, R98, R135, R97, 0x1, P0 ;  /* 0x0000008762037211 */ /* 0x000fea00000f0c61 */
[----:B-----5:R4:W-:Y:S04]  /*7850*/  ST.E.128 [R2.64], R40 ;  /* 0x0000002802007985 */ /* 0x0209e8000c101d04 */
.L_x_1651:
[----:B------:R-:W-:Y:S05]  /*7860*/  BSYNC B1 ;  /* 0x0000000000017941 */ /* 0x000fea0003800000 */
.L_x_1650:
        /* <DEDUP_REMOVED lines=91> */
.L_x_1655:
[----:B------:R-:W-:Y:S05]  /*7e20*/  BSYNC B0 ;  /* 0x0000000000007941 */ /* 0x000fea0003800000 */
.L_x_1654:
[C---:B------:R-:W-:Y:S04]  /*7e30*/  LEA R2, P0, R94.reuse, R134, 0x1 ;  /* 0x000000865e027211 */ /* 0x040fe800078008ff */
[----:B------:R-:W-:Y:S05]  /*7e40*/  LEA.HI.X R3, R94, R135, R93, 0x1, P0 ;  /* 0x000000875e037211 */ /* 0x000fea00000f0c5d */
[----:B-----5:R4:W-:Y:S04]  /*7e50*/  ST.E.128 [R2.64], R40 ;  /* 0x0000002802007985 */ /* 0x0209e8000c101d04 */
.L_x_1645:
[----:B------:R-:W-:Y:S05]  /*7e60*/  BSYNC B2 ;  /* 0x0000000000027941 */ /* 0x000fea0003800000 */
.L_x_1644:
        /* <DEDUP_REMOVED lines=94> */
.L_x_1661:
[----:B------:R-:W-:Y:S05]  /*8450*/  BSYNC B0 ;  /* 0x0000000000007941 */ /* 0x000fea0003800000 */
.L_x_1660:
[C---:B------:R-:W-:Y:S04]  /*8460*/  LEA R2, P0, R99.reuse, R134, 0x1 ;  /* 0x0000008663027211 */ /* 0x040fe800078008ff */
[----:B------:R-:W-:Y:S05]  /*8470*/  LEA.HI.X R3, R99, R135, R100, 0x1, P0 ;  /* 0x0000008763037211 */ /* 0x000fea00000f0c64 */
[----:B-----5:R4:W-:Y:S04]  /*8480*/  ST.E.128 [R2.64], R40 ;  /* 0x0000002802007985 */ /* 0x0209e8000c101d04 */
.L_x_1659:
[----:B------:R-:W-:Y:S05]  /*8490*/  BSYNC B1 ;  /* 0x0000000000017941 */ /* 0x000fea0003800000 */
.L_x_1658:
        /* <DEDUP_REMOVED lines=92> */
.L_x_1665:
[----:B------:R-:W-:Y:S05]  /*8a60*/  BSYNC B0 ;  /* 0x0000000000007941 */ /* 0x000fea0003800000 */
.L_x_1664:
[C---:B------:R-:W-:Y:S04]  /*8a70*/  LEA R2, P0, R96.reuse, R134, 0x1 ;  /* 0x0000008660027211 */ /* 0x040fe800078008ff */
[----:B------:R-:W-:Y:S05]  /*8a80*/  LEA.HI.X R3, R96, R135, R95, 0x1, P0 ;  /* 0x0000008760037211 */ /* 0x000fea00000f0c5f */
[----:B-----5:R4:W-:Y:S04]  /*8a90*/  ST.E.128 [R2.64], R40 ;  /* 0x0000002802007985 */ /* 0x0209e8000c101d04 */
.L_x_1663:
[----:B------:R-:W-:Y:S05]  /*8aa0*/  BSYNC B1 ;  /* 0x0000000000017941 */ /* 0x000fea0003800000 */
.L_x_1662:
        /* <DEDUP_REMOVED lines=91> */
.L_x_1667:
[----:B------:R-:W-:Y:S05]  /*9060*/  BSYNC B0 ;  /* 0x0000000000007941 */ /* 0x000fea0003800000 */
.L_x_1666:
[C---:B------:R-:W-:Y:S04]  /*9070*/  LEA R2, P0, R92.reuse, R134, 0x1 ;  /* 0x000000865c027211 */ /* 0x040fe800078008ff */
[----:B------:R-:W-:Y:S05]  /*9080*/  LEA.HI.X R3, R92, R135, R91, 0x1, P0 ;  /* 0x000000875c037211 */ /* 0x000fea00000f0c5b */
[----:B-----5:R4:W-:Y:S04]  /*9090*/  ST.E.128 [R2.64], R40 ;  /* 0x0000002802007985 */ /* 0x0209e8000c101d04 */
.L_x_1657:
[----:B------:R-:W-:Y:S05]  /*90a0*/  BSYNC B2 ;  /* 0x0000000000027941 */ /* 0x000fea0003800000 */
.L_x_1656:
        /* <DEDUP_REMOVED lines=95> */
.L_x_1673:
[----:B------:R-:W-:Y:S05]  /*96a0*/  BSYNC B0 ;  /* 0x0000000000007941 */ /* 0x000fea0003800000 */
.L_x_1672:
[----:B------:R-:W-:Y:S02]  /*96b0*/  IMAD R0, R61, 0xc0, RZ ;  /* 0x000000c03d007824 */ /* 0x000fe400078e02ff */
[----:B------:R-:W-:Y:S05]  /*96c0*/  IMAD.WIDE.U32 R2, R60, 0xc0, R134 ;  /* 0x000000c03c027825 */ /* 0x000fea00078e0086 */
[----:B------:R-:W-:Y:S05]  /*96d0*/  IADD3 R3, R3, R0, RZ ;  /* 0x0000000003037210 */ /* 0x000fea0007ffe0ff */
[----:B-----5:R4:W-:Y:S02]  /*96e0*/  ST.E.128 [R2.64], R40 ;  /* 0x0000002802007985 */ /* 0x0209e4000c101d04 */
.L_x_1671:
[----:B------:R-:W-:Y:S05]  /*96f0*/  BSYNC B1 ;  /* 0x0000000000017941 */ /* 0x000fea0003800000 */
.L_x_1670:
        /* <DEDUP_REMOVED lines=92> */
.L_x_1677:
[----:B------:R-:W-:Y:S05]  /*9cc0*/  BSYNC B0 ;  /* 0x0000000000007941 */ /* 0x000fea0003800000 */
.L_x_1676:
[C---:B------:R-:W-:Y:S04]  /*9cd0*/  LEA R2, P0, R90.reuse, R134, 0x1 ;  /* 0x000000865a027211 */ /* 0x040fe800078008ff */
[----:B------:R-:W-:Y:S05]  /*9ce0*/  LEA.HI.X R3, R90, R135, R89, 0x1, P0 ;  /* 0x000000875a037211 */ /* 0x000fea00000f0c59 */
[----:B-----5:R4:W-:Y:S04]  /*9cf0*/  ST.E.128 [R2.64], R40 ;  /* 0x0000002802007985 */ /* 0x0209e8000c101d04 */
.L_x_1675:
[----:B------:R-:W-:Y:S05]  /*9d00*/  BSYNC B1 ;  /* 0x0000000000017941 */ /* 0x000fea0003800000 */
.L_x_1674:
        /* <DEDUP_REMOVED lines=91> */
.L_x_1679:
[----:B------:R-:W-:Y:S05]  /*a2c0*/  BSYNC B0 ;  /* 0x0000000000007941 */ /* 0x000fea0003800000 */
.L_x_1678:
[C---:B------:R-:W-:Y:S04]  /*a2d0*/  LEA R2, P0, R88.reuse, R134, 0x1 ;  /* 0x0000008658027211 */ /* 0x040fe800078008ff */
[----:B------:R-:W-:Y:S05]  /*a2e0*/  LEA.HI.X R3, R88, R135, R87, 0x1, P0 ;  /* 0x0000008758037211 */ /* 0x000fea00000f0c57 */
[----:B-----5:R4:W-:Y:S04]  /*a2f0*/  ST.E.128 [R2.64], R44 ;  /* 0x0000002c02007985 */ /* 0x0209e8000c101d04 */
.L_x_1669:
[----:B------:R-:W-:Y:S05]  /*a300*/  BSYNC B2 ;  /* 0x0000000000027941 */ /* 0x000fea0003800000 */
.L_x_1668:
[----:B-1--4-:R-:W4:Y:S02]  /*a310*/  LD.E R3, [R116.64+0xd0] ;  /* 0x0000d00474037980 */ /* 0x012f24000c101900 */
[----:B----4-:R-:W-:Y:S05]  /*a320*/  IMAD.U32 R3, R3, -0x40, RZ ;  /* 0xffffffc003037824 */ /* 0x010fea00078e00ff */
[C---:B------:R-:W-:Y:S02]  /*a330*/  LEA R132, P1, R3.reuse, R132, 0x1 ;  /* 0x0000008403847211 */ /* 0x040fe400078208ff */
[C---:B------:R-:W-:Y:S02]  /*a340*/  LEA R130, P0, R3.reuse, R130, 0x1 ;  /* 0x0000008203827211 */ /* 0x040fe400078008ff */
[C---:B------:R-:W-:Y:S02]  /*a350*/  LEA.HI.X.SX32 R133, R3.reuse, R133, 0x1, P1 ;  /* 0x0000008503857211 */ /* 0x040fe400008f0eff */
[----:B------:R-:W-:Y:S01]  /*a360*/  LEA.HI.X.SX32 R131, R3, R131, 0x1, P0 ;  /* 0x0000008303837211 */ /* 0x000fe200000f0eff */
[----:B------:R-:W-:-:S05]  /*a370*/  BRA `(.L_x_1631) ;  /* 0x0000056000007947 */ /* 0x000fca0003800000 */
.L_x_1605:
        /* <DEDUP_REMOVED lines=11> */
.L_x_1681:
[----:B------:R-:W-:Y:S05]  /*a430*/  BSYNC B0 ;  /* 0x0000000000007941 */ /* 0x000fea0003800000 */
.L_x_1680:
        /* <DEDUP_REMOVED lines=24> */
.L_x_1683:
[----:B------:R-:W-:Y:S05]  /*a5c0*/  BSYNC B0 ;  /* 0x0000000000007941 */ /* 0x000fea0003800000 */
.L_x_1682:
[----:B------:R-:W-:Y:S01]  /*a5d0*/  BSSY B0, `(.L_x_1684) ;  /* 0x0000018000007945 */ /* 0x000fe20003800000 */
[----:B------:R-:W-:-:S05]  /*a5e0*/  @!P2 BRA `(.L_x_1685) ;  /* 0x000001600000a947 */ /* 0x000fca0003800000 */
[----:B------:R-:W-:Y:S02]  /*a5f0*/  ISETP.NE.AND P4, PT, R162, RZ, PT ;  /* 0x000000ffa200720c */ /* 0x000fe40003f85270 */
[----:B------:R-:W-:Y:S11]  /*a600*/  ISETP.NE.AND P5, PT, R160, RZ, PT ;  /* 0x000000ffa000720c */ /* 0x000ff60003fa5270 */
[----:B-1----:R-:W-:Y:S02]  /*a610*/  @P4 LEA R4, P0, R113, R128, 0x1 ;  /* 0x0000008071044211 */ /* 0x002fe400078008ff */
        /* <DEDUP_REMOVED lines=19> */
.L_x_1685:
[----:B------:R-:W-:Y:S05]  /*a750*/  BSYNC B0 ;  /* 0x0000000000007941 */ /* 0x000fea0003800000 */
.L_x_1684:
        /* <DEDUP_REMOVED lines=24> */
.L_x_1631:
[----:B------:R-:W-:Y:S05]  /*a8e0*/  BSYNC B3 ;  /* 0x0000000000037941 */ /* 0x000fea0003800000 */
.L_x_1604:
        /* <DEDUP_REMOVED lines=87> */
.L_x_1687:
        /* <DEDUP_REMOVED lines=8> */
.L_x_1688:
[----:B------:R-:W-:Y:S05]  /*aee0*/  BSYNC B0 ;  /* 0x0000000000007941 */ /* 0x000fea0003800000 */
.L_x_1686:
[----:B------:R-:W-:Y:S04]  /*aef0*/  IADD3 R9, R9, -0x1, RZ ;  /* 0xffffffff09097810 */ /* 0x000fe80007ffe0ff */
[----:B------:R-:W-:Y:S11]  /*af00*/  ISETP.GT.AND P0, PT, R9, R101, PT ;  /* 0x000000650900720c */ /* 0x000ff60003f04270 */
[----:B------:R-:W-:Y:S02]  /*af10*/  @!UPT UIADD3 URZ, URZ, URZ, URZ ;  /* 0x0000003f3f3ff290 */ /* 0x000fe4000fffe03f */
[----:B------:R-:W-:-:S05]  /*af20*/  @P0 BRA `(.L_x_1689) ;  /* 0xffff7cc000000947 */ /* 0x000fca000383ffff */
.L_x_1595:
[----:B-1----:R-:W-:Y:S01]  /*af30*/  WARPSYNC 0xffffffff ;  /* 0xffffffff00007948 */ /* 0x002fe20003800000 */
        /* <DEDUP_REMOVED lines=16> */
[----:B---3--:R2:W3:Y:S01]  /*b040*/  @P1 LD.E R2, [R4.64] ;  /* 0x0000000404021980 */ /* 0x0084e2000c101900 */
        /* <DEDUP_REMOVED lines=15> */
[----:B---3--:R-:W-:-:S05]  /*b140*/  IADD3 R2, R2, R81, R67 ;  /* 0x0000005102027210 */ /* 0x008fca0007ffe043 */
        /* <DEDUP_REMOVED lines=39> */
[----:B----4-:R-:W-:Y:S01]  /*b3c0*/  LOP3.LUT R23, R4, 0xffff0000, RZ, 0xc0, !PT ;  /* 0xffff000004177812 */ /* 0x010fe200078ec0ff */
        /* <DEDUP_REMOVED lines=26> */
.L_x_1698:
[----:B------:R-:W-:Y:S05]  /*b570*/  BSYNC B0 ;  /* 0x0000000000007941 */ /* 0x000fea0003800000 */
.L_x_1697:
[----:B-----5:R3:W-:Y:S04]  /*b580*/  STS.64 [R200], R16 ;  /* 0x00000010c8007388 */ /* 0x0207e80000000a00 */
[----:B------:R3:W-:Y:S02]  /*b590*/  STS.64 [R200+0x8], R18 ;  /* 0x00000812c8007388 */ /* 0x0007e40000000a00 */
.L_x_1696:
[----:B------:R-:W-:Y:S05]  /*b5a0*/  BSYNC B1 ;  /* 0x0000000000017941 */ /* 0x000fea0003800000 */
.L_x_1695:
        /* <DEDUP_REMOVED lines=48> */
.L_x_1702:
[----:B------:R-:W-:Y:S05]  /*b8b0*/  BSYNC B0 ;  /* 0x0000000000007941 */ /* 0x000fea0003800000 */
.L_x_1701:
[----:B-----5:R1:W-:Y:S02]  /*b8c0*/  STS.128 [R200+0x1000], R16 ;  /* 0x00100010c8007388 */ /* 0x0203e40000000c00 */
.L_x_1700:
[----:B------:R-:W-:Y:S05]  /*b8d0*/  BSYNC B1 ;  /* 0x0000000000017941 */ /* 0x000fea0003800000 */
.L_x_1699:
        /* <DEDUP_REMOVED lines=47> */
.L_x_1704:
[----:B------:R-:W-:Y:S05]  /*bbd0*/  BSYNC B0 ;  /* 0x0000000000007941 */ /* 0x000fea0003800000 */
.L_x_1703:
[----:B-----5:R3:W-:Y:S02]  /*bbe0*/  STS.128 [R200+0x2000], R16 ;  /* 0x00200010c8007388 */ /* 0x0207e40000000c00 */
.L_x_1694:
[----:B------:R-:W-:Y:S05]  /*bbf0*/  BSYNC B2 ;  /* 0x0000000000027941 */ /* 0x000fea0003800000 */
.L_x_1693:
        /* <DEDUP_REMOVED lines=30> */
[----:B---3--:R-:W-:Y:S02]  /*bde0*/  LOP3.LUT R17, R2, 0xffff0000, RZ, 0xc0, !PT ;  /* 0xffff000002117812 */ /* 0x008fe400078ec0ff */
        /* <DEDUP_REMOVED lines=28> */
.L_x_1709:
[----:B------:R-:W-:Y:S05]  /*bfb0*/  BSYNC B0 ;  /* 0x0000000000007941 */ /* 0x000fea0003800000 */
.L_x_1708:
[----:B-----5:R3:W-:Y:S02]  /*bfc0*/  STS.128 [R200+0x800], R16 ;  /* 0x00080010c8007388 */ /* 0x0207e40000000c00 */
.L_x_1707:
[----:B------:R-:W-:Y:S05]  /*bfd0*/  BSYNC B1 ;  /* 0x0000000000017941 */ /* 0x000fea0003800000 */
.L_x_1706:
        /* <DEDUP_REMOVED lines=18> */
[----:B---3--:R-:W-:Y:S02]  /*c100*/  LOP3.LUT R16, R2, 0xffff0000, RZ, 0xc0, !PT ;  /* 0xffff000002107812 */ /* 0x008fe400078ec0ff */
        /* <DEDUP_REMOVED lines=28> */
.L_x_1713:
[----:B------:R-:W-:Y:S05]  /*c2d0*/  BSYNC B0 ;  /* 0x0000000000007941 */ /* 0x000fea0003800000 */
.L_x_1712:
[----:B-----5:R3:W-:Y:S02]  /*c2e0*/  STS.128 [R200+0x1800], R16 ;  /* 0x00180010c8007388 */ /* 0x0207e40000000c00 */
.L_x_1711:
[----:B------:R-:W-:Y:S05]  /*c2f0*/  BSYNC B1 ;  /* 0x0000000000017941 */ /* 0x000fea0003800000 */
.L_x_1710:
        /* <DEDUP_REMOVED lines=45> */
.L_x_1715:
[----:B------:R-:W-:Y:S05]  /*c5d0*/  BSYNC B0 ;  /* 0x0000000000007941 */ /* 0x000fea0003800000 */
.L_x_1714:
[----:B-----5:R1:W-:Y:S01]  /*c5e0*/  STS.128 [R200+0x2800], R40 ;  /* 0x00280028c8007388 */ /* 0x0203e20000000c00 */
[----:B------:R-:W-:Y:S05]  /*c5f0*/  BRA `(.L_x_1705) ;  /* 0x000026b000007947 */ /* 0x000fea0003800000 */
.L_x_1692:
[----:B-1----:R-:W-:Y:S01]  /*c600*/  BSSY B2, `(.L_x_1716) ;  /* 0x0000111000027945 */ /* 0x002fe20003800000 */
        /* <DEDUP_REMOVED lines=90> */
.L_x_1721:
[----:B------:R-:W-:Y:S05]  /*cbb0*/  BSYNC B0 ;  /* 0x0000000000007941 */ /* 0x000fea0003800000 */
.L_x_1720:
[----:B-----5:R3:W-:Y:S04]  /*cbc0*/  STS.64 [R200], R24 ;  /* 0x00000018c8007388 */ /* 0x0207e80000000a00 */
[----:B------:R3:W-:Y:S02]  /*cbd0*/  STS.64 [R200+0x8], R26 ;  /* 0x0000081ac8007388 */ /* 0x0007e40000000a00 */
.L_x_1719:
[----:B------:R-:W-:Y:S05]  /*cbe0*/  BSYNC B1 ;  /* 0x0000000000017941 */ /* 0x000fea0003800000 */
.L_x_1718:
        /* <DEDUP_REMOVED lines=87> */
.L_x_1725:
[----:B------:R-:W-:Y:S05]  /*d160*/  BSYNC B0 ;  /* 0x0000000000007941 */ /* 0x000fea0003800000 */
.L_x_1724:
[----:B-----5:R1:W-:Y:S02]  /*d170*/  STS.128 [R200+0x1000], R24 ;  /* 0x00100018c8007388 */ /* 0x0203e40000000c00 */
.L_x_1723:
[----:B------:R-:W-:Y:S05]  /*d180*/  BSYNC B1 ;  /* 0x0000000000017941 */ /* 0x000fea0003800000 */
.L_x_1722:
        /* <DEDUP_REMOVED lines=86> */
.L_x_1727:
[----:B------:R-:W-:Y:S05]  /*d6f0*/  BSYNC B0 ;  /* 0x0000000000007941 */ /* 0x000fea0003800000 */
.L_x_1726:
[----:B-----5:R3:W-:Y:S02]  /*d700*/  STS.128 [R200+0x2000], R24 ;  /* 0x00200018c8007388 */ /* 0x0207e40000000c00 */
.L_x_1717:
[----:B------:R-:W-:Y:S05]  /*d710*/  BSYNC B2 ;  /* 0x0000000000027941 */ /* 0x000fea0003800000 */
.L_x_1716:
        /* <DEDUP_REMOVED lines=27> */
[C---:B-1-3--:R-:W-:Y:S01]  /*d8d0*/  IADD3 R25, P1, R15.reuse, R12, RZ ;  /* 0x0000000c0f197210 */ /* 0x04afe20007f3e0ff */
[----:B------:R-:W3:Y:S03]  /*d8e0*/  LD.E.128 R16, [R16.64] ;  /* 0x0000000410107980 */ /* 0x000ee6000c101d00 */
        /* <DEDUP_REMOVED lines=16> */
[----:B---3--:R-:W-:Y:S01]  /*d9f0*/  IMAD.U32 R45, R16, 0x10000, RZ ;  /* 0x00010000102d7824 */ /* 0x008fe200078e00ff */
        /* <DEDUP_REMOVED lines=49> */
.L_x_1731:
[----:B------:R-:W-:Y:S05]  /*dd10*/  BSYNC B0 ;  /* 0x0000000000007941 */ /* 0x000fea0003800000 */
.L_x_1730:
[----:B-----5:R1:W-:Y:S02]  /*dd20*/  STS.128 [R200+0x800], R4 ;  /* 0x00080004c8007388 */ /* 0x0203e40000000c00 */
.L_x_1729:
[----:B------:R-:W-:Y:S05]  /*dd30*/  BSYNC B1 ;  /* 0x0000000000017941 */ /* 0x000fea0003800000 */
.L_x_1728:
        /* <DEDUP_REMOVED lines=26> */
[C---:B---3--:R-:W-:Y:S01]  /*dee0*/  LEA R24, P1, R11.reuse, R38, 0x1 ;  /* 0x000000260b187211 */ /* 0x048fe200078208ff */
[----:B------:R-:W3:Y:S03]  /*def0*/  LD.E.128 R16, [R16.64+0x40] ;  /* 0x0000400410107980 */ /* 0x000ee6000c101d00 */
        /* <DEDUP_REMOVED lines=35> */
[C---:B----4-:R-:W-:Y:S01]  /*e130*/  SHF.L.U32 R16, R25.reuse, 0x10, RZ ;  /* 0x0000001019107819 */ /* 0x050fe200000006ff */
        /* <DEDUP_REMOVED lines=26> */
.L_x_1735:
[----:B------:R-:W-:Y:S05]  /*e2e0*/  BSYNC B0 ;  /* 0x0000000000007941 */ /* 0x000fea0003800000 */
.L_x_1734:
[----:B-----5:R1:W-:Y:S02]  /*e2f0*/  STS.128 [R200+0x1800], R4 ;  /* 0x00180004c8007388 */ /* 0x0203e40000000c00 */
.L_x_1733:
[----:B------:R-:W-:Y:S05]  /*e300*/  BSYNC B1 ;  /* 0x0000000000017941 */ /* 0x000fea0003800000 */
.L_x_1732:
        /* <DEDUP_REMOVED lines=91> */
.L_x_1737:
[----:B------:R-:W-:Y:S05]  /*e8c0*/  BSYNC B0 ;  /* 0x0000000000007941 */ /* 0x000fea0003800000 */
.L_x_1736:
[----:B-----5:R1:W-:Y:S01]  /*e8d0*/  STS.128 [R200+0x2800], R4 ;  /* 0x00280004c8007388 */ /* 0x0203e20000000c00 */
[----:B------:R-:W-:Y:S05]  /*e8e0*/  BRA `(.L_x_1705) ;  /* 0x000003c000007947 */ /* 0x000fea0003800000 */
.L_x_1691:
[----:B------:R-:W-:Y:S01]  /*e8f0*/  IMAD.IADD R3, R198, 0x1, -R67 ;  /* 0x00000001c6037824 */ /* 0x000fe200078e0a43 */
[----:B------:R-:W-:Y:S01]  /*e900*/  BSSY B0, `(.L_x_1738) ;  /* 0x000001e000007945 */ /* 0x000fe20003800000 */
[----:B------:R-:W-:-:S02]  /*e910*/  ISETP.GE.AND P1, PT, R11, R83, PT ;  /* 0x000000530b00720c */ /* 0x000fc40003f26270 */
[----:B------:R-:W-:Y:S02]  /*e920*/  ISETP.GE.AND P0, PT, R10, R83, PT ;  /* 0x000000530a00720c */ /* 0x000fe40003f06270 */
[----:B------:R-:W-:-:S13]  /*e930*/  ISETP.GE.AND P2, PT, R170, R3, PT ;  /* 0x00000003aa00720c */ /* 0x000fda0003f46270 */
[----:B------:R-:W-:Y:S05]  /*e940*/  @P2 BRA `(.L_x_1739) ;  /* 0x0000019000002947 */ /* 0x000fea0003800000 */
[----:B------:R-:W-:Y:S02]  /*e950*/  ISETP.GE.AND P5, PT, R14, R83, PT ;  /* 0x000000530e00720c */ /* 0x000fe40003fa6270 */
[----:B------:R-:W-:-:S04]  /*e960*/  @!P1 LEA R4, P2, R174, R176, 0x1 ;  /* 0x000000b0ae049211 */ /* 0x000fc800078408ff */
        /* <DEDUP_REMOVED lines=23> */
.L_x_1739:
[----:B------:R-:W-:Y:S05]  /*eae0*/  BSYNC B0 ;  /* 0x0000000000007941 */ /* 0x000fea0003800000 */
.L_x_1738:
        /* <DEDUP_REMOVED lines=28> */
.L_x_1705:
[----:B------:R-:W-:Y:S05]  /*ecb0*/  BSYNC B3 ;  /* 0x0000000000037941 */ /* 0x000fea0003800000 */
.L_x_1690:
[----:B------:R-:W-:Y:S01]  /*ecc0*/  IADD3 R204, R64, -0x1, RZ ;  /* 0xffffffff40cc7810 */ /* 0x000fe20007ffe0ff */
[----:B------:R-:W-:Y:S01]  /*ecd0*/  BSSY B0, `(.L_x_1740) ;  /* 0x000001e000007945 */ /* 0x000fe20003800000 */
[----:B------:R-:W-:-:S03]  /*ece0*/  LOP3.LUT R205, R76, 0xff, RZ, 0xc0, !PT ;  /* 0x000000ff4ccd7812 */ /* 0x000fc600078ec0ff */
[----:B-12---:R-:W-:-:S04]  /*ecf0*/  IMAD.SHL.U32 R2, R204, 0x80, RZ ;  /* 0x00000080cc027824 */ /* 0x006fc800078e00ff */
[----:B------:R-:W-:-:S05]  /*ed00*/  IMAD.IADD R5, R53, 0x1, -R2 ;  /* 0x0000000135057824 */ /* 0x000fca00078e0a02 */
[----:B------:R-:W-:-:S13]  /*ed10*/  ISETP.GE.AND P0, PT, R170, R5, PT ;  /* 0x00000005aa00720c */ /* 0x000fda0003f06270 */
[----:B------:R-:W-:Y:S05]  /*ed20*/  @P0 BRA `(.L_x_1741) ;  /* 0x0000018000000947 */ /* 0x000fea0003800000 */
[C---:B------:R-:W-:Y:S02]  /*ed30*/  LOP3.LUT R0, R205.reuse, 0x1, RZ, 0xc0, !PT ;  /* 0x00000001cd007812 */ /* 0x040fe400078ec0ff */
        /* <DEDUP_REMOVED lines=22> */
.L_x_1742:
[----:B------:R2:W-:Y:S02]  /*eea0*/  STS.128 [R200+0x7000], RZ ;  /* 0x007000ffc8007388 */ /* 0x0005e40000000c00 */
.L_x_1741:
[----:B------:R-:W-:Y:S05]  /*eeb0*/  BSYNC B0 ;  /* 0x0000000000007941 */ /* 0x000fea0003800000 */
.L_x_1740:
        /* <DEDUP_REMOVED lines=8> */
[----:B------:R-:W-:Y:S02]  /*ef40*/  @P0 LEA R10, P2, R7, R172, 0x1 ;  /* 0x000000ac070a0211 */ /* 0x000fe400078408ff */
[----:B------:R-:W-:Y:S02]  /*ef50*/  @!P1 LEA R12, P4, R191, R194, 0x1 ;  /* 0x000000c2bf0c9211 */ /* 0x000fe400078808ff */
        /* <DEDUP_REMOVED lines=21> */
.L_x_1745:
[----:B------:R1:W-:Y:S02]  /*f0b0*/  STS.128 [R200+0x7800], RZ ;  /* 0x007800ffc8007388 */ /* 0x0003e40000000c00 */
.L_x_1744:
[----:B------:R-:W-:Y:S05]  /*f0c0*/  BSYNC B0 ;  /* 0x0000000000007941 */ /* 0x000fea0003800000 */
.L_x_1743:
[----:B------:R-:W-:Y:S01]  /*f0d0*/  IADD3 R4, R170, 0x40, RZ ;  /* 0x00000040aa047810 */ /* 0x000fe20007ffe0ff */
        /* <DEDUP_REMOVED lines=9> */
[----:B-1----:R-:W-:-:S05]  /*f170*/  LEA.HI.X R7, R60, R169, R61, 0x6, P2 ;  /* 0x000000a93c077211 */ /* 0x002fca00010f343d */
        /* <DEDUP_REMOVED lines=23> */
.L_x_1748:
[----:B------:R1:W-:Y:S02]  /*f2f0*/  STS.128 [R200+0x8000], RZ ;  /* 0x008000ffc8007388 */ /* 0x0003e40000000c00 */
.L_x_1747:
[----:B------:R-:W-:Y:S05]  /*f300*/  BSYNC B0 ;  /* 0x0000000000007941 */ /* 0x000fea0003800000 */
.L_x_1746:
        /* <DEDUP_REMOVED lines=12> */
[-C--:B-1----:R-:W-:Y:S02]  /*f3d0*/  @P2 LEA R10, P5, R168, R172.reuse, 0x1 ;  /* 0x000000aca80a2211 */ /* 0x082fe400078a08ff */
[----:B------:R-:W-:Y:S02]  /*f3e0*/  @!P4 IMAD.WIDE.U32 R6, R60, 0xc0, R194 ;  /* 0x000000c03c06c825 */ /* 0x000fe400078e00c2 */
[C---:B------:R-:W-:Y:S02]  /*f3f0*/  @P1 LEA R12, P0, R168.reuse, R172, 0x1 ;  /* 0x000000aca80c1211 */ /* 0x040fe400078008ff */
[----:B------:R-:W-:Y:S01]  /*f400*/  @!P4 IMAD R61, R61, 0xc0, RZ ;  /* 0x000000c03d3dc824 */ /* 0x000fe200078e02ff */
[CCC-:B------:R-:W-:Y:S02]  /*f410*/  @P2 LEA.HI.X R11, R168.reuse, R173.reuse, R3.reuse, 0x1, P5 ;  /* 0x000000ada80b2211 */ /* 0x1c0fe400028f0c03 */
[----:B-----5:R-:W-:Y:S01]  /*f420*/  @P1 LEA.HI.X R13, R168, R173, R3, 0x1, P0 ;  /* 0x000000ada80d1211 */ /* 0x020fe200000f0c03 */
        /* <DEDUP_REMOVED lines=16> */
.L_x_1750:
[----:B------:R-:W-:Y:S05]  /*f530*/  BSYNC B0 ;  /* 0x0000000000007941 */ /* 0x000fea0003800000 */
.L_x_1749:
        /* <DEDUP_REMOVED lines=40> */
.L_x_1753:
[----:B------:R1:W-:Y:S02]  /*f7c0*/  STS.128 [R200+0xd000], RZ ;  /* 0x00d000ffc8007388 */ /* 0x0003e40000000c00 */
.L_x_1752:
[----:B------:R-:W-:Y:S05]  /*f7d0*/  BSYNC B0 ;  /* 0x0000000000007941 */ /* 0x000fea0003800000 */
.L_x_1751:
[----:B------:R-:W-:Y:S01]  /*f7e0*/  ISETP.GE.AND P0, PT, R8, R5, PT ;  /* 0x000000050800720c */ /* 0x000fe20003f06270 */
[----:B------:R-:W-:-:S12]  /*f7f0*/  BSSY B0, `(.L_x_1754) ;  /* 0x0000020000007945 */ /* 0x000fd80003800000 */
[----:B------:R1:W-:Y:S04]  /*f800*/  @P0 STS.128 [R200+0x9800], RZ ;  /* 0x009800ffc8000388 */ /* 0x0003e80000000c00 */
[----:B------:R1:W-:Y:S04]  /*f810*/  @P0 STS.128 [R200+0xb800], RZ ;  /* 0x00b800ffc8000388 */ /* 0x0003e80000000c00 */
[----:B------:R1:W-:Y:S01]  /*f820*/  @P0 STS.128 [R200+0xd800], RZ ;  /* 0x00d800ffc8000388 */ /* 0x0003e20000000c00 */
[----:B------:R-:W-:Y:S05]  /*f830*/  @P0 BRA `(.L_x_1755) ;  /* 0x000001b000000947 */ /* 0x000fea0003800000 */
[C---:B-1----:R-:W-:Y:S02]  /*f840*/  LOP3.LUT R6, R205.reuse, 0x1, RZ, 0xc0, !PT ;  /* 0x00000001cd067812 */ /* 0x042fe400078ec0ff */
        /* <DEDUP_REMOVED lines=25> */
.L_x_1756:
[----:B------:R1:W-:Y:S02]  /*f9e0*/  STS.128 [R200+0xd800], RZ ;  /* 0x00d800ffc8007388 */ /* 0x0003e40000000c00 */
.L_x_1755:
[----:B------:R-:W-:Y:S05]  /*f9f0*/  BSYNC B0 ;  /* 0x0000000000007941 */ /* 0x000fea0003800000 */
.L_x_1754:
        /* <DEDUP_REMOVED lines=10> */
[----:B-1----:R-:W-:-:S09]  /*faa0*/  SHF.L.U64.HI R6, R62, 0x6, R63 ;  /* 0x000000063e067819 */ /* 0x002fd2000001023f */
        /* <DEDUP_REMOVED lines=23> */
.L_x_1759:
[----:B------:R1:W-:Y:S02]  /*fc20*/  STS.128 [R200+0xe000], RZ ;  /* 0x00e000ffc8007388 */ /* 0x0003e40000000c00 */
.L_x_1758:
[----:B------:R-:W-:Y:S05]  /*fc30*/  BSYNC B0 ;  /* 0x0000000000007941 */ /* 0x000fea0003800000 */
.L_x_1757:
        /* <DEDUP_REMOVED lines=11> */
[----:B-1----:R-:W-:-:S04]  /*fcf0*/  @!P0 IMAD.WIDE.U32 R8, R62, 0xc0, R136 ;  /* 0x000000c03e088825 */ /* 0x002fc800078e0088 */
        /* <DEDUP_REMOVED lines=16> */
[----:B-1----:R-:W-:-:S05]  /*fe00*/  IMAD.WIDE.U32 R4, R62, 0xc0, R136 ;  /* 0x000000c03e047825 */ /* 0x002fca00078e0088 */
[----:B------:R-:W-:-:S05]  /*fe10*/  IADD3 R5, R63, R5, RZ ;  /* 0x000000053f057210 */ /* 0x000fca0007ffe0ff */
[----:B------:R-:W-:Y:S01]  /*fe20*/  @!PT LDS RZ, [RZ] ;  /* 0x00000000fffff984 */ /* 0x000fe20000000800 */
[----:B------:R-:W-:Y:S01]  /*fe30*/  @!PT LDS RZ, [RZ] ;  /* 0x00000000fffff984 */ /* 0x000fe20000000800 */
[----:B------:R-:W-:Y:S01]  /*fe40*/  @!PT LDS RZ, [RZ] ;  /* 0x00000000fffff984 */ /* 0x000fe20000000800 */
[----:B------:R1:W-:Y:S01]  /*fe50*/  LDGSTS.E.BYPASS.LTC128B.128 [R200+0xe800], [R4.64+0x80] ;  /* 0x0e80008004c87fae */ /* 0x0003e2000b901d44 */
[----:B------:R-:W-:Y:S05]  /*fe60*/  BRA `(.L_x_1761) ;  /* 0x0000001000007947 */ /* 0x000fea0003800000 */
.L_x_1762:
[----:B------:R1:W-:Y:S02]  /*fe70*/  STS.128 [R200+0xe800], RZ ;  /* 0x00e800ffc8007388 */ /* 0x0003e40000000c00 */
.L_x_1761:
[----:B------:R-:W-:Y:S05]  /*fe80*/  BSYNC B0 ;  /* 0x0000000000007941 */ /* 0x000fea0003800000 */
.L_x_1760:
[----:B--2---:R-:W2:Y:S01]  /*fe90*/  LD.E R54, [R116.64+0x18c] ;  /* 0x00018c0474367980 */ /* 0x004ea2000c101900 */
[----:B------:R-:W-:Y:S01]  /*fea0*/  LOP3.LUT R118, R72, 0x7fffffe, RZ, 0xc0, !PT ;  /* 0x07fffffe48767812 */ /* 0x000fe200078ec0ff */
[----:B------:R-:W-:Y:S01]  /*feb0*/  IMAD.SHL.U32 R71, R71, 0x40, RZ ;  /* 0x0000004047477824 */ /* 0x000fe200078e00ff */
[----:B-1----:R-:W-:Y:S01]  /*fec0*/  LEA.HI R5, R70, R70, RZ, 0x1 ;  /* 0x0000004646057211 */ /* 0x002fe200078f08ff */
        /* <DEDUP_REMOVED lines=20> */
[----:B------:R-:W-:Y:S02]  /*10010*/  LOP3.LUT R4, R71, 0x8, R4, 0xf8, !PT ;  /* 0x0000000847047812 */ /* 0x000fe400078ef804 */
[----:B------:R-:W-:Y:S01]  /*10020*/  LOP3.LUT R69, R69, R0, RZ, 0x3c, !PT ;  /* 0x0000000045457212 */ /* 0x000fe200078e3cff */
[----:B------:R-:W-:Y:S01]  /*10030*/  IMAD R188, R118, 0x20, R7 ;  /* 0x0000002076bc7824 */ /* 0x000fe200078e0207 */
[----:B------:R-:W-:Y:S01]  /*10040*/  LOP3.LUT R55, R4, R55, RZ, 0x3c, !PT ;  /* 0x0000003704377212 */ /* 0x000fe200078e3cff */
[----:B------:R-:W-:Y:S02]  /*10050*/  IMAD.MOV.U32 R0, RZ, RZ, 0x20 ;  /* 0x00000020ff007424 */ /* 0x000fe400078e00ff */
[----:B------:R-:W-:Y:S02]  /*10060*/  IMAD.U32 R187, R68, 0x20, R69 ;  /* 0x0000002044bb7824 */ /* 0x000fe400078e0045 */
[----:B------:R-:W-:Y:S01]  /*10070*/  IMAD.IADD R188, R55, 0x1, R188 ;  /* 0x0000000137bc7824 */ /* 0x000fe200078e02bc */
[----:B------:R-:W-:Y:S01]  /*10080*/  SEL R0, R0, 0xffffffe0, !P0 ;  /* 0xffffffe000007807 */ /* 0x000fe20004000000 */
[----:B------:R-:W-:-:S02]  /*10090*/  IMAD.SHL.U32 R187, R187, 0x2, RZ ;  /* 0x00000002bbbb7824 */ /* 0x000fc400078e00ff */
[----:B------:R-:W-:Y:S02]  /*100a0*/  IMAD.SHL.U32 R188, R188, 0x2, RZ ;  /* 0x00000002bcbc7824 */ /* 0x000fe400078e00ff */
[----:B------:R-:W-:Y:S01]  /*100b0*/  IMAD.IADD R184, R187, 0x1, R0 ;  /* 0x00000001bbb87824 */ /* 0x000fe200078e0200 */
[----:B---3--:R-:W-:Y:S01]  /*100c0*/  LDSM.16.M88.4 R24, [R187+0x3000] ;  /* 0x00300000bb18783b */ /* 0x008fe20000000200 */
[----:B------:R-:W-:Y:S02]  /*100d0*/  IMAD R186, R52, 0x2, R188 ;  /* 0x0000000234ba7824 */ /* 0x000fe400078e02bc */
[----:B------:R-:W-:Y:S01]  /*100e0*/  IMAD R118, R118, 0x20, R124 ;  /* 0x0000002076767824 */ /* 0x000fe200078e027c */
[----:B------:R-:W1:Y:S03]  /*100f0*/  LDSM.16.M88.4 R68, [R188] ;  /* 0x00000000bc44783b */ /* 0x000e660000000200 */
[----:B------:R-:W-:Y:S01]  /*10100*/  IMAD.IADD R185, R55, 0x1, R118 ;  /* 0x0000000137b97824 */ /* 0x000fe200078e0276 */
[----:B------:R-:W3:Y:S04]  /*10110*/  LDSM.16.M88.4 R48, [R187+0x3400] ;  /* 0x00340000bb30783b */ /* 0x000ee80000000200 */
[----:B------:R-:W4:Y:S04]  /*10120*/  LDSM.16.M88.4 R40, [R187+0x3800] ;  /* 0x00380000bb28783b */ /* 0x000f280000000200 */
[----:B------:R-:W4:Y:S04]  /*10130*/  LDSM.16.M88.4 R32, [R187+0x3c00] ;  /* 0x003c0000bb20783b */ /* 0x000f280000000200 */
[----:B------:R-:W4:Y:S04]  /*10140*/  LDSM.16.M88.4 R92, [R187+0x4000] ;  /* 0x00400000bb5c783b */ /* 0x000f280000000200 */
[----:B------:R-:W4:Y:S04]  /*10150*/  LDSM.16.M88.4 R84, [R187+0x4400] ;  /* 0x00440000bb54783b */ /* 0x000f280000000200 */
[----:B------:R-:W4:Y:S04]  /*10160*/  LDSM.16.M88.4 R76, [R187+0x4800] ;  /* 0x00480000bb4c783b */ /* 0x000f280000000200 */
[----:B------:R-:W4:Y:S04]  /*10170*/  LDSM.16.M88.4 R60, [R187+0x4c00] ;  /* 0x004c0000bb3c783b */ /* 0x000f280000000200 */
[----:B------:R-:W-:Y:S04]  /*10180*/  LDSM.16.M88.4 R120, [R184+0x3000] ;  /* 0x00300000b878783b */ /* 0x000fe80000000200 */
[----:B------:R-:W4:Y:S04]  /*10190*/  LDSM.16.M88.4 R8, [R186] ;  /* 0x00000000ba08783b */ /* 0x000f280000000200 */
[----:B------:R-:W4:Y:S01]  /*101a0*/  LDSM.16.M88.4 R100, [R184+0x3800] ;  /* 0x00380000b864783b */ /* 0x000f220000000200 */
[C---:B-1----:R-:W-:Y:S03]  /*101b0*/  HMMA.16816.F32.BF16 R16, R68.reuse, R24, RZ ;  /* 0x000000184410723c */ /* 0x042fe600000418ff */
[----:B-----5:R-:W1:Y:S04]  /*101c0*/  LDSM.16.M88.4 R12, [R184+0x4400] ;  /* 0x00440000b80c783b */ /* 0x020e680000000200 */
[----:B------:R-:W1:Y:S01]  /*101d0*/  LDSM.16.M88.4 R20, [R184+0x4000] ;  /* 0x00400000b814783b */ /* 0x000e620000000200 */
[C---:B---3--:R-:W-:Y:S03]  /*101e0*/  HMMA.16816.F32.BF16 R56, R68.reuse, R48, RZ ;  /* 0x000000304438723c */ /* 0x048fe600000418ff */
[----:B------:R-:W3:Y:S04]  /*101f0*/  LDSM.16.M88.4 R4, [R184+0x4800] ;  /* 0x00480000b804783b */ /* 0x000ee80000000200 */
[----:B------:R-:W-:Y:S01]  /*10200*/  LDSM.16.M88.4 R112, [R188+0x1000] ;  /* 0x00100000bc70783b */ /* 0x000fe20000000200 */
[C---:B----4-:R-:W-:Y:S03]  /*10210*/  HMMA.16816.F32.BF16 R44, R68.reuse, R40, RZ ;  /* 0x00000028442c723c */ /* 0x050fe600000418ff */
[----:B------:R-:W-:Y:S04]  /*10220*/  LDSM.16.M88.4 R108, [R184+0x3400] ;  /* 0x00340000b86c783b */ /* 0x000fe80000000200 */
[----:B------:R-:W-:Y:S01]  /*10230*/  LDSM.16.M88.4 R28, [R184+0x3c00] ;  /* 0x003c0000b81c783b */ /* 0x000fe20000000200 */
[C---:B------:R-:W-:Y:S03]  /*10240*/  HMMA.16816.F32.BF16 R36, R68.reuse, R32, RZ ;  /* 0x000000204424723c */ /* 0x040fe600000418ff */
[----:B------:R-:W-:Y:S05]  /*10250*/  LDSM.16.M88.4 R104, [R184+0x4c00] ;  /* 0x004c0000b868783b */ /* 0x000fea0000000200 */
        /* <DEDUP_REMOVED lines=12> */
[----:B------:R-:W4:Y:S07]  /*10320*/  LDSM.16.M88.4 R60, [R187+0x5000] ;  /* 0x00500000bb3c783b */ /* 0x000f2e0000000200 */
[C---:B------:R-:W-:Y:S08]  /*10330*/  HMMA.16816.F32.BF16 R16, R8.reuse, R120, R16 ;  /* 0x000000780810723c */ /* 0x040ff00000041810 */
[C---:B------:R-:W-:Y:S08]  /*10340*/  HMMA.16816.F32.BF16 R44, R8.reuse, R100, R44 ;  /* 0x00000064082c723c */ /* 0x040ff0000004182c */
[C---:B------:R-:W-:Y:S01]  /*10350*/  HMMA.16816.F32.BF16 R40, R8.reuse, R102, R40 ;  /* 0x000000660828723c */ /* 0x040fe20000041828 */
[----:B------:R-:W-:Y:S07]  /*10360*/  LDSM.16.M88.4 R100, [R184+0x5000] ;  /* 0x00500000b864783b */ /* 0x000fee0000000200 */
[C---:B-1----:R-:W-:Y:S08]  /*10370*/  HMMA.16816.F32.BF16 R88, R8.reuse, R12, R88 ;  /* 0x0000000c0858723c */ /* 0x042ff00000041858 */
[C---:B------:R-:W-:Y:S01]  /*10380*/  HMMA.16816.F32.BF16 R84, R8.reuse, R14, R84 ;  /* 0x0000000e0854723c */ /* 0x040fe20000041854 */
[----:B------:R-:W1:Y:S07]  /*10390*/  LDSM.16.M88.4 R12, [R186+0x1000] ;  /* 0x00100000ba0c783b */ /* 0x000e6e0000000200 */
[C---:B------:R-:W-:Y:S01]  /*103a0*/  HMMA.16816.F32.BF16 R24, R8.reuse, R122, R24 ;  /* 0x0000007a0818723c */ /* 0x040fe20000041818 */
[----:B------:R-:W-:Y:S07]  /*103b0*/  LDSM.16.M88.4 R120, [R187+0x7000] ;  /* 0x00700000bb78783b */ /* 0x000fee0000000200 */
[C---:B------:R-:W-:Y:S08]  /*103c0*/  HMMA.16816.F32.BF16 R96, R8.reuse, R20, R96 ;  /* 0x000000140860723c */ /* 0x040ff00000041860 */
[C---:B------:R-:W-:Y:S01]  /*103d0*/  HMMA.16816.F32.BF16 R92, R8.reuse, R22, R92 ;  /* 0x00000016085c723c */ /* 0x040fe2000004185c */
[----:B------:R-:W1:Y:S07]  /*103e0*/  LDSM.16.M88.4 R20, [R187+0x5400] ;  /* 0x00540000bb14783b */ /* 0x000e6e0000000200 */
[C---:B---3--:R-:W-:Y:S08]  /*103f0*/  HMMA.16816.F32.BF16 R80, R8.reuse, R4, R80 ;  /* 0x000000040850723c */ /* 0x048ff00000041850 */
[----:B------:R-:W-:Y:S01]  /*10400*/  HMMA.16816.F32.BF16 R76, R8, R6, R76 ;  /* 0x00000006084c723c */ /* 0x000fe2000004184c */
[----:B------:R-:W3:Y:S07]  /*10410*/  LDSM.16.M88.4 R4, [R187+0x5800] ;  /* 0x00580000bb04783b */ /* 0x000eee0000000200 */
[----:B----4-:R-:W-:Y:S08]  /*10420*/  HMMA.16816.F32.BF16 R16, R112, R60, R16 ;  /* 0x0000003c7010723c */ /* 0x010ff00000041810 */
        /* <DEDUP_REMOVED lines=9> */
[----:B------:R-:W2:Y:S03]  /*104c0*/  LDSM.16.M88.4 R104, [R187+0x6400] ;  /* 0x00640000bb68783b */ /* 0x000ea60000000200 */
[----:B------:R-:W-:Y:S01]  /*104d0*/  HMMA.16816.F32.BF16 R24, R112, R62, R24 ;  /* 0x0000003e7018723c */ /* 0x000fe20000041818 */
[----:B------:R-:W2:Y:S07]  /*104e0*/  LDSM.16.M88.4 R60, [R184+0x5400] ;  /* 0x00540000b83c783b */ /* 0x000eae0000000200 */
[----:B-1----:R-:W-:Y:S08]  /*104f0*/  HMMA.16816.F32.BF16 R16, R12, R100, R16 ;  /* 0x000000640c10723c */ /* 0x002ff00000041810 */
[C---:B------:R-:W-:Y:S08]  /*10500*/  HMMA.16816.F32.BF16 R56, R112.reuse, R20, R56 ;  /* 0x000000147038723c */ /* 0x040ff00000041838 */
[C---:B------:R-:W-:Y:S01]  /*10510*/  HMMA.16816.F32.BF16 R48, R112.reuse, R22, R48 ;  /* 0x000000167030723c */ /* 0x040fe20000041830 */
[----:B------:R-:W-:Y:S07]  /*10520*/  LDSM.16.M88.4 R20, [R184+0x7000] ;  /* 0x00700000b814783b */ /* 0x000fee0000000200 */
[C---:B---3--:R-:W-:Y:S08]  /*10530*/  HMMA.16816.F32.BF16 R44, R112.reuse, R4, R44 ;  /* 0x00000004702c723c */ /* 0x048ff0000004182c */
[----:B------:R-:W-:Y:S01]  /*10540*/  HMMA.16816.F32.BF16 R40, R112, R6, R40 ;  /* 0x000000067028723c */ /* 0x000fe20000041828 */
[----:B------:R-:W1:Y:S07]  /*10550*/  LDSM.16.M88.4 R4, [R186+0x2000] ;  /* 0x00200000ba04783b */ /* 0x000e6e0000000200 */
[----:B------:R-:W-:Y:S01]  /*10560*/  HMMA.16816.F32.BF16 R24, R12, R102, R24 ;  /* 0x000000660c18723c */ /* 0x000fe20000041818 */
[----:B------:R-:W3:Y:S07]  /*10570*/  LDSM.16.M88.4 R100, [R187+0x6800] ;  /* 0x00680000bb64783b */ /* 0x000eee0000000200 */
[----:B----4-:R-:W-:Y:S08]  /*10580*/  HMMA.16816.F32.BF16 R16, R8, R120, R16 ;  /* 0x000000780810723c */ /* 0x010ff00000041810 */
[C---:B------:R-:W-:Y:S08]  /*10590*/  HMMA.16816.F32.BF16 R36, R112.reuse, R28, R36 ;  /* 0x0000001c7024723c */ /* 0x040ff00000041824 */
[C---:B------:R-:W-:Y:S01]  /*105a0*/  HMMA.16816.F32.BF16 R32, R112.reuse, R30, R32 ;  /* 0x0000001e7020723c */ /* 0x040fe20000041820 */
[----:B------:R-:W4:Y:S07]  /*105b0*/  LDSM.16.M88.4 R28, [R187+0x7400] ;  /* 0x00740000bb1c783b */ /* 0x000f2e0000000200 */
[C---:B--2---:R-:W-:Y:S08]  /*105c0*/  HMMA.16816.F32.BF16 R88, R112.reuse, R104, R88 ;  /* 0x000000687058723c */ /* 0x044ff00000041858 */
[----:B------:R-:W-:Y:S01]  /*105d0*/  HMMA.16816.F32.BF16 R84, R112, R106, R84 ;  /* 0x0000006a7054723c */ /* 0x000fe20000041854 */
[----:B------:R-:W2:Y:S07]  /*105e0*/  LDSM.16.M88.4 R104, [R184+0x5800] ;  /* 0x00580000b868783b */ /* 0x000eae0000000200 */
[----:B------:R-:W-:Y:S08]  /*105f0*/  HMMA.16816.F32.BF16 R24, R8, R122, R24 ;  /* 0x0000007a0818723c */ /* 0x000ff00000041818 */
[----:B------:R-:W-:Y:S08]  /*10600*/  HMMA.16816.F32.BF16 R56, R12, R60, R56 ;  /* 0x0000003c0c38723c */ /* 0x000ff00000041838 */
[----:B-1----:R-:W-:Y:S08]  /*10610*/  HMMA.16816.F32.BF16 R16, R4, R20, R16 ;  /* 0x000000140410723c */ /* 0x002ff00000041810 */
[C---:B------:R-:W-:Y:S08]  /*10620*/  HMMA.16816.F32.BF16 R96, R112.reuse, R108, R96 ;  /* 0x0000006c7060723c */ /* 0x040ff00000041860 */
[C---:B------:R-:W-:Y:S08]  /*10630*/  HMMA.16816.F32.BF16 R92, R112.reuse, R110, R92 ;  /* 0x0000006e705c723c */ /* 0x040ff0000004185c */
[----:B---3--:R-:W-:Y:S01]  /*10640*/  HMMA.16816.F32.BF16 R108, R112, R100, R80 ;  /* 0x00000064706c723c */ /* 0x008fe20000041850 */
[----:B------:R-:W1:Y:S01]  /*10650*/  LDSM.16.M88.4 R80, [R184+0x7400] ;  /* 0x00740000b850783b */ /* 0x000e620000000200 */
[----:B------:R-:W-:-:S02]  /*10660*/  FMUL.FTZ R0, R16, R54 ;  /* 0x0000003610007220 */ /* 0x000fc40000410000 */
[-C--:B------:R-:W-:Y:S02]  /*10670*/  FMUL.FTZ R60, R17, R54.reuse ;  /* 0x00000036113c7220 */ /* 0x080fe40000410000 */
[-C--:B------:R-:W-:Y:S02]  /*10680*/  FMUL.FTZ R61, R19, R54.reuse ;  /* 0x00000036133d7220 */ /* 0x080fe40000410000 */
[----:B------:R-:W-:Y:S01]  /*10690*/  HMMA.16816.F32.BF16 R24, R4, R22, R24 ;  /* 0x000000160418723c */ /* 0x000fe20000041818 */
[----:B------:R-:W3:Y:S01]  /*106a0*/  LDSM.16.M88.4 R20, [R187+0x7800] ;  /* 0x00780000bb14783b */ /* 0x000ee20000000200 */
[----:B------:R-:W1:Y:S06]  /*106b0*/  MUFU.TANH R60, R60 ;  /* 0x0000003c003c7308 */ /* 0x000e6c0000002400 */
[----:B------:R-:W-:Y:S02]  /*106c0*/  HMMA.16816.F32.BF16 R48, R12, R62, R48 ;  /* 0x0000003e0c30723c */ /* 0x000fe40000041830 */
[----:B------:R-:W1:Y:S05]  /*106d0*/  MUFU.TANH R61, R61 ;  /* 0x0000003d003d7308 */ /* 0x000e6a0000002400 */
[-C--:B------:R-:W-:Y:S01]  /*106e0*/  FMUL.FTZ R63, R18, R54.reuse ;  /* 0x00000036123f7220 */ /* 0x080fe20000410000 */
[----:B----4-:R-:W-:Y:S01]  /*106f0*/  HMMA.16816.F32.BF16 R56, R8, R28, R56 ;  /* 0x0000001c0838723c */ /* 0x010fe20000041838 */
[----:B------:R-:W4:Y:S01]  /*10700*/  LDSM.16.M88.4 R16, [R184+0x5c00] ;  /* 0x005c0000b810783b */ /* 0x000f220000000200 */
[----:B------:R-:W-:Y:S06]  /*10710*/  MUFU.TANH R0, R0 ;  /* 0x0000000000007308 */ /* 0x000fec0000002400 */
[----:B--2---:R-:W-:Y:S01]  /*10720*/  HMMA.16816.F32.BF16 R44, R12, R104, R44 ;  /* 0x000000680c2c723c */ /* 0x004fe2000004182c */
[-C--:B------:R-:W-:Y:S01]  /*10730*/  FMUL.FTZ R24, R24, R54.reuse ;  /* 0x0000003618187220 */ /* 0x080fe20000410000 */
[----:B------:R-:W-:Y:S01]  /*10740*/  MUFU.TANH R63, R63 ;  /* 0x0000003f003f7308 */ /* 0x000fe20000002400 */
[----:B------:R-:W-:-:S05]  /*10750*/  FMUL.FTZ R25, R25, R54 ;  /* 0x0000003619197220 */ /* 0x000fca0000410000 */
[----:B------:R-:W-:Y:S01]  /*10760*/  HMMA.16816.F32.BF16 R104, R12, R106, R40 ;  /* 0x0000006a0c68723c */ /* 0x000fe20000041828 */
[----:B------:R-:W2:Y:S01]  /*10770*/  LDSM.16.M88.4 R40, [R184+0x7800] ;  /* 0x00780000b828783b */ /* 0x000ea20000000200 */
[----:B------:R-:W2:Y:S06]  /*10780*/  MUFU.TANH R62, R24 ;  /* 0x00000018003e7308 */ /* 0x000eac0000002400 */
[----:B-1----:R-:W-:Y:S02]  /*10790*/  HMMA.16816.F32.BF16 R56, R4, R80, R56 ;  /* 0x000000500438723c */ /* 0x002fe40000041838 */
[----:B------:R1:W-:Y:S05]  /*107a0*/  MUFU.TANH R66, R25 ;  /* 0x0000001900427308 */ /* 0x0003ea0000002400 */
[-C--:B------:R-:W-:Y:S01]  /*107b0*/  FMUL.FTZ R80, R26, R54.reuse ;  /* 0x000000361a507220 */ /* 0x080fe20000410000 */
[----:B---3--:R-:W-:Y:S01]  /*107c0*/  HMMA.16816.F32.BF16 R44, R8, R20, R44 ;  /* 0x00000014082c723c */ /* 0x008fe2000004182c */
[----:B------:R-:W-:-:S04]  /*107d0*/  FMUL.FTZ R81, R27, R54 ;  /* 0x000000361b517220 */ /* 0x000fc80000410000 */
[----:B------:R-:W3:Y:S03]  /*107e0*/  MUFU.TANH R80, R80 ;  /* 0x0000005000507308 */ /* 0x000ee60000002400 */
[----:B------:R-:W-:Y:S01]  /*107f0*/  HMMA.16816.F32.BF16 R104, R8, R22, R104 ;  /* 0x000000160868723c */ /* 0x000fe20000041868 */
[----:B------:R-:W-:Y:S04]  /*10800*/  LDSM.16.M88.4 R20, [R184+0x6000] ;  /* 0x00600000b814783b */ /* 0x000fe80000000200 */
[----:B-1----:R-:W1:Y:S01]  /*10810*/  LDSM.16.M88.4 R24, [R187+0x7c00] ;  /* 0x007c0000bb18783b */ /* 0x002e620000000200 */
[----:B------:R-:W-:Y:S02]  /*10820*/  MUFU.TANH R81, R81 ;  /* 0x0000005100517308 */ /* 0x000fe40000002400 */
[----:B----4-:R-:W-:Y:S01]  /*10830*/  HMMA.16816.F32.BF16 R36, R12, R16, R36 ;  /* 0x000000100c24723c */ /* 0x010fe20000041824 */
[----:B------:R-:W-:-:S02]  /*10840*/  FMUL.FTZ R56, R56, R54 ;  /* 0x0000003638387220 */ /* 0x000fc40000410000 */
[-C--:B------:R-:W-:Y:S02]  /*10850*/  FMUL.FTZ R58, R58, R54.reuse ;  /* 0x000000363a3a7220 */ /* 0x080fe40000410000 */
[-C--:B------:R-:W-:Y:S02]  /*10860*/  FMUL.FTZ R57, R57, R54.reuse ;  /* 0x0000003639397220 */ /* 0x080fe40000410000 */
[----:B------:R-:W4:Y:S01]  /*10870*/  MUFU.TANH R56, R56 ;  /* 0x0000003800387308 */ /* 0x000f220000002400 */
[----:B------:R-:W-:Y:S01]  /*10880*/  HMMA.16816.F32.BF16 R32, R12, R18, R32 ;  /* 0x000000120c20723c */ /* 0x000fe20000041820 */
[----:B------:R-:W3:Y:S01]  /*10890*/  LDSM.16.M88.4 R16, [R184+0x7c00] ;  /* 0x007c0000b810783b */ /* 0x000ee20000000200 */
[----:B------:R-:W-:-:S05]  /*108a0*/  FMUL.FTZ R59, R59, R54 ;  /* 0x000000363b3b7220 */ /* 0x000fca0000410000 */
[----:B------:R-:W1:Y:S01]  /*108b0*/  MUFU.TANH R58, R58 ;  /* 0x0000003a003a7308 */ /* 0x000e620000002400 */
[C---:B--2---:R-:W-:Y:S07]  /*108c0*/  HMMA.16816.F32.BF16 R44, R4.reuse, R40, R44 ;  /* 0x00000028042c723c */ /* 0x044fee000004182c */
[----:B------:R-:W2:Y:S01]  /*108d0*/  MUFU.TANH R57, R57 ;  /* 0x0000003900397308 */ /* 0x000ea20000002400 */
[----:B------:R-:W-:Y:S01]  /*108e0*/  HMMA.16816.F32.BF16 R104, R4, R42, R104 ;  /* 0x0000002a0468723c */ /* 0x000fe20000041868 */
[----:B------:R-:W2:Y:S06]  /*108f0*/  LDSM.16.M88.4 R40, [R187+0x8000] ;  /* 0x00800000bb28783b */ /* 0x000eac0000000200 */
[----:B------:R-:W2:Y:S01]  /*10900*/  MUFU.TANH R59, R59 ;  /* 0x0000003b003b7308 */ /* 0x000ea20000002400 */
[C---:B------:R-:W-:Y:S01]  /*10910*/  HMMA.16816.F32.BF16 R48, R8.reuse, R30, R48 ;  /* 0x0000001e0830723c */ /* 0x040fe20000041830 */
[----:B------:R-:W2:Y:S07]  /*10920*/  LDSM.16.M88.4 R28, [R187+0x6c00] ;  /* 0x006c0000bb1c783b */ /* 0x000eae0000000200 */
[----:B-1----:R-:W-:Y:S01]  /*10930*/  HMMA.16816.F32.BF16 R36, R8, R24, R36 ;  /* 0x000000180824723c */ /* 0x002fe20000041824 */
[----:B------:R-:W-:-:S02]  /*10940*/  FMUL.FTZ R162, R45, R54 ;  /* 0x000000362da27220 */ /* 0x000fc40000410000 */
[-C--:B------:R-:W-:Y:S02]  /*10950*/  FMUL.FTZ R45, R46, R54.reuse ;  /* 0x000000362e2d7220 */ /* 0x080fe40000410000 */
[-C--:B------:R-:W-:Y:S02]  /*10960*/  FMUL.FTZ R46, R47, R54.reuse ;  /* 0x000000362f2e7220 */ /* 0x080fe40000410000 */
[----:B------:R-:W-:Y:S01]  /*10970*/  MUFU.TANH R162, R162 ;  /* 0x000000a200a27308 */ /* 0x000fe20000002400 */
[----:B------:R-:W-:Y:S01]  /*10980*/  HMMA.16816.F32.BF16 R32, R8, R26, R32 ;  /* 0x0000001a0820723c */ /* 0x000fe20000041820 */
[----:B------:R-:W1:Y:S01]  /*10990*/  LDSM.16.M88.4 R24, [R184+0x6400] ;  /* 0x00640000b818783b */ /* 0x000e620000000200 */
[-C--:B------:R-:W-:Y:S02]  /*109a0*/  FMUL.FTZ R47, R104, R54.reuse ;  /* 0x00000036682f7220 */ /* 0x080fe40000410000 */
[-C--:B------:R-:W-:Y:S02]  /*109b0*/  FMUL.FTZ R44, R44, R54.reuse ;  /* 0x000000362c2c7220 */ /* 0x080fe40000410000 */
[-C--:B------:R-:W-:Y:S01]  /*109c0*/  FMUL.FTZ R105, R105, R54.reuse ;  /* 0x0000003669697220 */ /* 0x080fe20000410000 */
[----:B------:R-:W-:Y:S01]  /*109d0*/  MUFU.TANH R46, R46 ;  /* 0x0000002e002e7308 */ /* 0x000fe20000002400 */
[C---:B------:R-:W-:Y:S07]  /*109e0*/  HMMA.16816.F32.BF16 R96, R12.reuse, R20, R96 ;  /* 0x000000140c60723c */ /* 0x040fee0000041860 */
[----:B------:R-:W-:Y:S01]  /*109f0*/  MUFU.TANH R47, R47 ;  /* 0x0000002f002f7308 */ /* 0x000fe20000002400 */
[----:B------:R-:W-:Y:S01]  /*10a00*/  HMMA.16816.F32.BF16 R92, R12, R22, R92 ;  /* 0x000000160c5c723c */ /* 0x000fe2000004185c */
[----:B------:R-:W1:Y:S06]  /*10a10*/  LDSM.16.M88.4 R20, [R184+0x8000] ;  /* 0x00800000b814783b */ /* 0x000e6c0000000200 */
[----:B------:R-:W-:Y:S01]  /*10a20*/  MUFU.TANH R44, R44 ;  /* 0x0000002c002c7308 */ /* 0x000fe20000002400 */
[C---:B---3--:R-:W-:Y:S07]  /*10a30*/  HMMA.16816.F32.BF16 R36, R4.reuse, R16, R36 ;  /* 0x000000100424723c */ /* 0x048fee0000041824 */
[----:B------:R-:W-:Y:S01]  /*10a40*/  MUFU.TANH R45, R45 ;  /* 0x0000002d002d7308 */ /* 0x000fe20000002400 */
[----:B------:R-:W-:Y:S01]  /*10a50*/  HMMA.16816.F32.BF16 R32, R4, R18, R32 ;  /* 0x000000120420723c */ /* 0x000fe20000041820 */
[----:B------:R-:W3:Y:S06]  /*10a60*/  LDSM.16.M88.4 R16, [R184+0x6800] ;  /* 0x00680000b810783b */ /* 0x000eec0000000200 */
[----:B------:R-:W-:Y:S01]  /*10a70*/  MUFU.TANH R160, R105 ;  /* 0x0000006900a07308 */ /* 0x000fe20000002400 */
[C---:B--2---:R-:W-:Y:S07]  /*10a80*/  HMMA.16816.F32.BF16 R96, R8.reuse, R40, R96 ;  /* 0x000000280860723c */ /* 0x044fee0000041860 */
[-C--:B------:R-:W-:Y:S01]  /*10a90*/  FMUL.FTZ R40, R107, R54.reuse ;  /* 0x000000366b287220 */ /* 0x080fe20000410000 */
[----:B------:R-:W-:Y:S01]  /*10aa0*/  HMMA.16816.F32.BF16 R92, R8, R42, R92 ;  /* 0x0000002a085c723c */ /* 0x000fe2000004185c */
[----:B------:R-:W-:-:S02]  /*10ab0*/  FMUL.FTZ R36, R36, R54 ;  /* 0x0000003624247220 */ /* 0x000fc40000410000 */
[-C--:B------:R-:W-:Y:S02]  /*10ac0*/  FMUL.FTZ R37, R37, R54.reuse ;  /* 0x0000003625257220 */ /* 0x080fe40000410000 */
[-C--:B------:R-:W-:Y:S01]  /*10ad0*/  FMUL.FTZ R38, R38, R54.reuse ;  /* 0x0000003626267220 */ /* 0x080fe20000410000 */
[----:B------:R-:W-:Y:S01]  /*10ae0*/  MUFU.TANH R158, R36 ;  /* 0x00000024009e7308 */ /* 0x000fe20000002400 */
[-C--:B------:R-:W-:Y:S01]  /*10af0*/  FMUL.FTZ R39, R39, R54.reuse ;  /* 0x0000003627277220 */ /* 0x080fe20000410000 */
[C---:B------:R-:W-:Y:S01]  /*10b00*/  HMMA.16816.F32.BF16 R72, R112.reuse, R28, R72 ;  /* 0x0000001c7048723c */ /* 0x040fe20000041848 */
[----:B------:R-:W-:Y:S02]  /*10b10*/  IMAD.IADD R42, R2, 0x1, R119 ;  /* 0x00000001022a7824 */ /* 0x000fe400078e0277 */
[-C--:B------:R-:W-:Y:S02]  /*10b20*/  FMUL.FTZ R34, R34, R54.reuse ;  /* 0x0000003622227220 */ /* 0x080fe40000410000 */
[-C--:B------:R-:W-:Y:S01]  /*10b30*/  FMUL.FTZ R122, R33, R54.reuse ;  /* 0x00000036217a7220 */ /* 0x080fe20000410000 */
[----:B------:R-:W-:Y:S01]  /*10b40*/  MUFU.TANH R120, R37 ;  /* 0x0000002500787308 */ /* 0x000fe20000002400 */
[-C--:B------:R-:W-:Y:S01]  /*10b50*/  FMUL.FTZ R33, R35, R54.reuse ;  /* 0x0000003623217220 */ /* 0x080fe20000410000 */
[----:B------:R-:W-:Y:S01]  /*10b60*/  HMMA.16816.F32.BF16 R68, R112, R30, R68 ;  /* 0x0000001e7044723c */ /* 0x000fe20000041844 */
[----:B------:R-:W2:Y:S01]  /*10b70*/  LDSM.16.M88.4 R28, [R187+0x8400] ;  /* 0x00840000bb1c783b */ /* 0x000ea20000000200 */
[----:B------:R-:W-:-:S04]  /*10b80*/  FMUL.FTZ R32, R32, R54 ;  /* 0x0000003620207220 */ /* 0x000fc80000410000 */
[----:B------:R-:W-:Y:S02]  /*10b90*/  MUFU.TANH R41, R38 ;  /* 0x0000002600297308 */ /* 0x000fe40000002400 */
[C---:B-1----:R-:W-:Y:S06]  /*10ba0*/  HMMA.16816.F32.BF16 R88, R12.reuse, R24, R88 ;  /* 0x000000180c58723c */ /* 0x042fec0000041858 */
[----:B------:R1:W-:Y:S02]  /*10bb0*/  MUFU.TANH R121, R39 ;  /* 0x0000002700797308 */ /* 0x0003e40000002400 */
[----:B------:R-:W-:Y:S01]  /*10bc0*/  HMMA.16816.F32.BF16 R84, R12, R26, R84 ;  /* 0x0000001a0c54723c */ /* 0x000fe20000041854 */
[----:B------:R-:W2:Y:S05]  /*10bd0*/  LDSM.16.M88.4 R24, [R184+0x6c00] ;  /* 0x006c0000b818783b */ /* 0x000eaa0000000200 */
[----:B------:R-:W-:Y:S02]  /*10be0*/  MUFU.TANH R43, R34 ;  /* 0x00000022002b7308 */ /* 0x000fe40000002400 */
[----:B------:R-:W-:Y:S01]  /*10bf0*/  HMMA.16816.F32.BF16 R76, R112, R102, R76 ;  /* 0x00000066704c723c */ /* 0x000fe2000004184c */
[----:B-1----:R-:W-:Y:S05]  /*10c00*/  LDSM.16.M88.4 R36, [R184+0x8400] ;  /* 0x00840000b824783b */ /* 0x002fea0000000200 */
[----:B------:R-:W-:Y:S02]  /*10c10*/  MUFU.TANH R156, R32 ;  /* 0x00000020009c7308 */ /* 0x000fe40000002400 */
[C---:B------:R-:W-:Y:S06]  /*10c20*/  HMMA.16816.F32.BF16 R96, R4.reuse, R20, R96 ;  /* 0x000000140460723c */ /* 0x040fec0000041860 */
[----:B------:R-:W-:Y:S02]  /*10c30*/  MUFU.TANH R40, R40 ;  /* 0x0000002800287308 */ /* 0x000fe40000002400 */
[C---:B------:R-:W-:Y:S01]  /*10c40*/  HMMA.16816.F32.BF16 R92, R4.reuse, R22, R92 ;  /* 0x00000016045c723c */ /* 0x040fe2000004185c */
[----:B------:R-:W1:Y:S05]  /*10c50*/  LDSM.16.M88.4 R20, [R187+0x8800] ;  /* 0x00880000bb14783b */ /* 0x000e6a0000000200 */
[----:B------:R-:W-:Y:S02]  /*10c60*/  MUFU.TANH R122, R122 ;  /* 0x0000007a007a7308 */ /* 0x000fe40000002400 */
[----:B------:R-:W-:Y:S06]  /*10c70*/  HMMA.16816.F32.BF16 R48, R4, R82, R48 ;  /* 0x000000520430723c */ /* 0x000fec0000041830 */
[----:B------:R-:W-:Y:S02]  /*10c80*/  MUFU.TANH R33, R33 ;  /* 0x0000002100217308 */ /* 0x000fe40000002400 */
[----:B---3--:R-:W-:Y:S01]  /*10c90*/  HMMA.16816.F32.BF16 R76, R12, R18, R76 ;  /* 0x000000120c4c723c */ /* 0x008fe2000004184c */
[----:B------:R-:W-:-:S02]  /*10ca0*/  FMUL.FTZ R96, R96, R54 ;  /* 0x0000003660607220 */ /* 0x000fc40000410000 */
[-C--:B------:R-:W-:Y:S02]  /*10cb0*/  FMUL.FTZ R97, R97, R54.reuse ;  /* 0x0000003661617220 */ /* 0x080fe40000410000 */
[-C--:B------:R-:W-:Y:S02]  /*10cc0*/  FMUL.FTZ R98, R98, R54.reuse ;  /* 0x0000003662627220 */ /* 0x080fe40000410000 */
[----:B------:R-:W-:Y:S01]  /*10cd0*/  IMAD R18, R65, 0x10, R206 ;  /* 0x0000001041127824 */ /* 0x000fe200078e02ce */
[----:B------:R-:W-:Y:S01]  /*10ce0*/  HMMA.16816.F32.BF16 R108, R12, R16, R108 ;  /* 0x000000100c6c723c */ /* 0x000fe2000004186c */
[-C--:B------:R-:W-:Y:S01]  /*10cf0*/  FMUL.FTZ R92, R92, R54.reuse ;  /* 0x000000365c5c7220 */ /* 0x080fe20000410000 */
[----:B------:R-:W-:Y:S01]  /*10d00*/  MUFU.TANH R154, R96 ;  /* 0x00000060009a7308 */ /* 0x000fe20000002400 */
[-C--:B------:R-:W-:Y:S01]  /*10d10*/  FMUL.FTZ R93, R93, R54.reuse ;  /* 0x000000365d5d7220 */ /* 0x080fe20000410000 */
[----:B------:R-:W-:Y:S01]  /*10d20*/  IADD3 R67, R18, 0x1, R67 ;  /* 0x0000000112437810 */ /* 0x000fe20007ffe043 */
[----:B------:R-:W-:-:S02]  /*10d30*/  FMUL.FTZ R94, R94, R54 ;  /* 0x000000365e5e7220 */ /* 0x000fc40000410000 */
[----:B------:R-:W-:Y:S01]  /*10d40*/  SHF.R.S32.HI R16, RZ, 0x1f, R65 ;  /* 0x0000001fff107819 */ /* 0x000fe20000011441 */
[----:B--2---:R-:W-:Y:S01]  /*10d50*/  HMMA.16816.F32.BF16 R88, R8, R28, R88 ;  /* 0x0000001c0858723c */ /* 0x004fe20000041858 */
[-C--:B------:R-:W-:Y:S01]  /*10d60*/  FMUL.FTZ R82, R48, R54.reuse ;  /* 0x0000003630527220 */ /* 0x080fe20000410000 */
[----:B------:R2:W-:Y:S01]  /*10d70*/  MUFU.TANH R152, R92 ;  /* 0x0000005c00987308 */ /* 0x0005e20000002400 */
[----:B------:R-:W-:Y:S01]  /*10d80*/  LEA.HI R16, R16, R65, RZ, 0x2 ;  /* 0x0000004110107211 */ /* 0x000fe200078f10ff */
[-C--:B------:R-:W-:Y:S02]  /*10d90*/  FMUL.FTZ R50, R50, R54.reuse ;  /* 0x0000003632327220 */ /* 0x080fe40000410000 */
[-C--:B------:R-:W-:Y:S01]  /*10da0*/  FMUL.FTZ R48, R49, R54.reuse ;  /* 0x0000003631307220 */ /* 0x080fe20000410000 */
[----:B------:R-:W-:Y:S01]  /*10db0*/  LOP3.LUT R18, R16, 0xfffffffc, RZ, 0xc0, !PT ;  /* 0xfffffffc10127812 */ /* 0x000fe200078ec0ff */
[----:B------:R-:W-:Y:S01]  /*10dc0*/  HMMA.16816.F32.BF16 R72, R12, R24, R72 ;  /* 0x000000180c48723c */ /* 0x000fe20000041848 */
[-C--:B------:R-:W-:Y:S01]  /*10dd0*/  FMUL.FTZ R49, R51, R54.reuse ;  /* 0x0000003633317220 */ /* 0x080fe20000410000 */
[----:B------:R-:W3:Y:S01]  /*10de0*/  MUFU.TANH R82, R82 ;  /* 0x0000005200527308 */ /* 0x000ee20000002400 */
[-C--:B------:R-:W-:Y:S01]  /*10df0*/  FMUL.FTZ R51, R106, R54.reuse ;  /* 0x000000366a337220 */ /* 0x080fe20000410000 */
[C---:B------:R-:W-:Y:S01]  /*10e00*/  IADD3 R28, R42.reuse, 0x28, RZ ;  /* 0x000000282a1c7810 */ /* 0x040fe20007ffe0ff */
[----:B------:R-:W-:Y:S01]  /*10e10*/  IMAD.IADD R207, R65, 0x1, -R18 ;  /* 0x0000000141cf7824 */ /* 0x000fe200078e0a12 */
[----:B------:R-:W-:Y:S01]  /*10e20*/  IADD3 R18, R42, 0x1, RZ ;  /* 0x000000012a127810 */ /* 0x000fe20007ffe0ff */
[-C--:B------:R-:W-:Y:S01]  /*10e30*/  FMUL.FTZ R99, R99, R54.reuse ;  /* 0x0000003663637220 */ /* 0x080fe20000410000 */
[----:B------:R-:W-:Y:S01]  /*10e40*/  IADD3 R24, R53, R67, -R198 ;  /* 0x0000004335187210 */ /* 0x000fe20007ffe8c6 */
[----:B------:R-:W-:Y:S01]  /*10e50*/  HMMA.16816.F32.BF16 R84, R8, R30, R84 ;  /* 0x0000001e0854723c */ /* 0x000fe20000041854 */
[----:B------:R-:W2:Y:S01]  /*10e60*/  MUFU.TANH R50, R50 ;  /* 0x0000003200327308 */ /* 0x000ea20000002400 */
[----:B------:R-:W-:-:S02]  /*10e70*/  FMUL.FTZ R95, R95, R54 ;  /* 0x000000365f5f7220 */ /* 0x000fc40000410000 */
[----:B------:R-:W-:-:S04]  /*10e80*/  IMAD.IADD R16, R3, 0x1, R24 ;  /* 0x0000000103107824 */ /* 0x000fc800078e0218 */
[----:B-1----:R-:W-:Y:S01]  /*10e90*/  HMMA.16816.F32.BF16 R108, R8, R20, R108 ;  /* 0x00000014086c723c */ /* 0x002fe2000004186c */
[C---:B------:R-:W-:Y:S01]  /*10ea0*/  IADD3 R24, R16.reuse, 0x8, RZ ;  /* 0x0000000810187810 */ /* 0x040fe20007ffe0ff */
[----:B------:R1:W-:Y:S01]  /*10eb0*/  MUFU.TANH R140, R93 ;  /* 0x0000005d008c7308 */ /* 0x0003e20000002400 */
[-C--:B------:R-:W-:Y:S02]  /*10ec0*/  IMNMX R3, R16, R53.reuse, PT ;  /* 0x0000003510037217 */ /* 0x080fe40003800200 */
[----:B------:R-:W-:Y:S02]  /*10ed0*/  IMNMX R119, R24, R53, PT ;  /* 0x0000003518777217 */ /* 0x000fe40003800200 */
[----:B------:R-:W-:Y:S01]  /*10ee0*/  IADD3 R16, R42, 0x8, RZ ;  /* 0x000000082a107810 */ /* 0x000fe20007ffe0ff */
[----:B------:R-:W-:Y:S01]  /*10ef0*/  HMMA.16816.F32.BF16 R88, R4, R36, R88 ;  /* 0x000000240458723c */ /* 0x000fe20000041858 */
[C---:B------:R-:W-:Y:S01]  /*10f00*/  ISETP.GE.AND P5, PT, R18.reuse, R3, PT ;  /* 0x000000031200720c */ /* 0x040fe20003fa6270 */
[----:B------:R3:W-:Y:S01]  /*10f10*/  MUFU.TANH R133, R94 ;  /* 0x0000005e00857308 */ /* 0x0007e20000002400 */
[----:B------:R-:W-:-:S02]  /*10f20*/  ISETP.GE.AND P2, PT, R18, R119, PT ;  /* 0x000000771200720c */ /* 0x000fc40003f46270 */
[C---:B------:R-:W-:Y:S02]  /*10f30*/  ISETP.GE.AND P4, PT, R16.reuse, R3, PT ;  /* 0x000000031000720c */ /* 0x040fe40003f86270 */
[----:B------:R-:W-:Y:S01]  /*10f40*/  ISETP.GE.AND P0, PT, R16, R119, PT ;  /* 0x000000771000720c */ /* 0x000fe20003f06270 */
[----:B------:R-:W-:Y:S01]  /*10f50*/  HMMA.16816.F32.BF16 R84, R4, R38, R84 ;  /* 0x000000260454723c */ /* 0x000fe20000041854 */
[C---:B------:R-:W-:Y:S01]  /*10f60*/  IADD3 R24, R42.reuse, 0x10, RZ ;  /* 0x000000102a187810 */ /* 0x040fe20007ffe0ff */
[----:B------:R-:W4:Y:S01]  /*10f70*/  MUFU.TANH R48, R48 ;  /* 0x0000003000307308 */ /* 0x000f220000002400 */
[C---:B------:R-:W-:Y:S02]  /*10f80*/  IADD3 R20, R42.reuse, 0x11, RZ ;  /* 0x000000112a147810 */ /* 0x040fe40007ffe0ff */
[----:B------:R-:W-:Y:S02]  /*10f90*/  IADD3 R18, R42, 0x9, RZ ;  /* 0x000000092a127810 */ /* 0x000fe40007ffe0ff */
[----:B--2---:R-:W-:Y:S01]  /*10fa0*/  FSEL R92, R60, -INF , !P5 ;  /* 0xff8000003c5c7808 */ /* 0x004fe20006800000 */
[----:B------:R-:W-:Y:S01]  /*10fb0*/  HMMA.16816.F32.BF16 R76, R8, R22, R76 ;  /* 0x00000016084c723c */ /* 0x000fe2000004184c */
[----:B-1----:R-:W-:Y:S01]  /*10fc0*/  FSEL R93, R61, -INF , !P2 ;  /* 0xff8000003d5d7808 */ /* 0x002fe20005000000 */
[----:B------:R-:W1:Y:S01]  /*10fd0*/  MUFU.TANH R49, R49 ;  /* 0x0000003100317308 */ /* 0x000e620000002400 */
[----:B---3--:R-:W-:-:S02]  /*10fe0*/  FSEL R94, R62, -INF , !P4 ;  /* 0xff8000003e5e7808 */ /* 0x008fc40006000000 */
[----:B------:R-:W-:Y:S02]  /*10ff0*/  FSEL R83, R80, -INF , !P0 ;  /* 0xff80000050537808 */ /* 0x000fe40004000000 */
[----:B------:R-:W-:Y:S01]  /*11000*/  ISETP.GE.AND P5, PT, R24, R3, PT ;  /* 0x000000031800720c */ /* 0x000fe20003fa6270 */
[-C--:B------:R-:W-:Y:S01]  /*11010*/  FMUL.FTZ R88, R88, R54.reuse ;  /* 0x0000003658587220 */ /* 0x080fe20000410000 */
[----:B------:R-:W-:Y:S01]  /*11020*/  ISETP.GE.AND P2, PT, R24, R119, PT ;  /* 0x000000771800720c */ /* 0x000fe20003f46270 */
[----:B------:R-:W2:Y:S01]  /*11030*/  MUFU.TANH R51, R51 ;  /* 0x0000003300337308 */ /* 0x000ea20000002400 */
[C---:B------:R-:W-:Y:S01]  /*11040*/  ISETP.GE.AND P4, PT, R20.reuse, R3, PT ;  /* 0x000000031400720c */ /* 0x040fe20003f86270 */
[----:B------:R-:W-:Y:S01]  /*11050*/  HMMA.16816.F32.BF16 R68, R12, R26, R68 ;  /* 0x0000001a0c44723c */ /* 0x000fe20000041844 */
[----:B------:R-:W-:Y:S01]  /*11060*/  ISETP.GE.AND P0, PT, R20, R119, PT ;  /* 0x000000771400720c */ /* 0x000fe20003f06270 */
[-C--:B------:R-:W-:Y:S01]  /*11070*/  FMUL.FTZ R89, R89, R54.reuse ;  /* 0x0000003659597220 */ /* 0x080fe20000410000 */
[C---:B------:R-:W-:Y:S01]  /*11080*/  ISETP.GE.AND P6, PT, R18.reuse, R3, PT ;  /* 0x000000031200720c */ /* 0x040fe20003fc6270 */
[-C--:B------:R-:W-:Y:S01]  /*11090*/  FMUL.FTZ R91, R91, R54.reuse ;  /* 0x000000365b5b7220 */ /* 0x080fe20000410000 */
[----:B------:R-:W-:Y:S01]  /*110a0*/  ISETP.GE.AND P1, PT, R18, R119, PT ;  /* 0x000000771200720c */ /* 0x000fe20003f26270 */
[----:B------:R3:W-:Y:S01]  /*110b0*/  MUFU.TANH R150, R88 ;  /* 0x0000005800967308 */ /* 0x0007e20000002400 */
[C---:B------:R-:W-:Y:S01]  /*110c0*/  IADD3 R20, R42.reuse, 0x19, RZ ;  /* 0x000000192a147810 */ /* 0x040fe20007ffe0ff */
[----:B------:R-:W1:Y:S01]  /*110d0*/  LDSM.16.M88.4 R16, [R184+0x8800] ;  /* 0x00880000b810783b */ /* 0x000e620000000200 */
[----:B------:R-:W-:Y:S01]  /*110e0*/  IADD3 R24, R42, 0x18, RZ ;  /* 0x000000182a187810 */ /* 0x000fe20007ffe0ff */
[-C--:B------:R-:W-:Y:S01]  /*110f0*/  FMUL.FTZ R84, R84, R54.reuse ;  /* 0x0000003654547220 */ /* 0x080fe20000410000 */
[----:B----4-:R-:W-:Y:S01]  /*11100*/  FSEL R34, R56, -INF , !P5 ;  /* 0xff80000038227808 */ /* 0x010fe20006800000 */
[-C--:B------:R-:W-:Y:S01]  /*11110*/  FMUL.FTZ R86, R86, R54.reuse ;  /* 0x0000003656567220 */ /* 0x080fe20000410000 */
[----:B------:R-:W-:Y:S01]  /*11120*/  FSEL R35, R58, -INF , !P2 ;  /* 0xff8000003a237808 */ /* 0x000fe20005000000 */
[----:B------:R-:W-:Y:S01]  /*11130*/  MUFU.TANH R138, R97 ;  /* 0x00000061008a7308 */ /* 0x000fe20000002400 */
[----:B------:R-:W-:Y:S01]  /*11140*/  FSEL R38, R66, -INF , !P6 ;  /* 0xff80000042267808 */ /* 0x000fe20007000000 */
[-C--:B------:R-:W-:Y:S01]  /*11150*/  FMUL.FTZ R90, R90, R54.reuse ;  /* 0x000000365a5a7220 */ /* 0x080fe20000410000 */
[----:B------:R-:W-:Y:S01]  /*11160*/  FSEL R81, R81, -INF , !P1 ;  /* 0xff80000051517808 */ /* 0x000fe20004800000 */
[-C--:B------:R-:W-:Y:S01]  /*11170*/  FMUL.FTZ R85, R85, R54.reuse ;  /* 0x0000003655557220 */ /* 0x080fe20000410000 */
[C---:B------:R-:W-:Y:S01]  /*11180*/  ISETP.GE.AND P5, PT, R20.reuse, R3, PT ;  /* 0x000000031400720c */ /* 0x040fe20003fa6270 */
[----:B------:R-:W-:Y:S01]  /*11190*/  FMUL.FTZ R87, R87, R54 ;  /* 0x0000003657577220 */ /* 0x000fe20000410000 */
[----:B------:R-:W-:Y:S01]  /*111a0*/  ISETP.GE.AND P2, PT, R20, R119, PT ;  /* 0x000000771400720c */ /* 0x000fe20003f46270 */
[----:B------:R-:W4:Y:S01]  /*111b0*/  MUFU.TANH R131, R98 ;  /* 0x0000006200837308 */ /* 0x000f220000002400 */
[----:B------:R-:W-:-:S02]  /*111c0*/  ISETP.GE.AND P6, PT, R24, R3, PT ;  /* 0x000000031800720c */ /* 0x000fc40003fc6270 */
[----:B------:R-:W-:Y:S02]  /*111d0*/  ISETP.GE.AND P1, PT, R24, R119, PT ;  /* 0x000000771800720c */ /* 0x000fe40003f26270 */
[C---:B------:R-:W-:Y:S02]  /*111e0*/  IADD3 R22, R42.reuse, 0x20, RZ ;  /* 0x000000202a167810 */ /* 0x040fe40007ffe0ff */
[----:B------:R-:W-:Y:S01]  /*111f0*/  IADD3 R20, R42, 0x21, RZ ;  /* 0x000000212a147810 */ /* 0x000fe20007ffe0ff */
[----:B------:R-:W1:Y:S01]  /*11200*/  MUFU.TANH R134, R99 ;  /* 0x0000006300867308 */ /* 0x000e620000002400 */
[----:B------:R-:W-:Y:S02]  /*11210*/  FSEL R80, R57, -INF , !P4 ;  /* 0xff80000039507808 */ /* 0x000fe40006000000 */
[----:B------:R-:W-:Y:S02]  /*11220*/  FSEL R37, R59, -INF , !P0 ;  /* 0xff8000003b257808 */ /* 0x000fe40004000000 */
[----:B------:R-:W-:-:S02]  /*11230*/  FSEL R82, R82, -INF , !P6 ;  /* 0xff80000052527808 */ /* 0x000fc40007000000 */
[----:B------:R-:W-:Y:S01]  /*11240*/  FSEL R25, R50, -INF , !P1 ;  /* 0xff80000032197808 */ /* 0x000fe20004800000 */
[----:B------:R-:W2:Y:S01]  /*11250*/  MUFU.TANH R142, R95 ;  /* 0x0000005f008e7308 */ /* 0x000ea20000002400 */
[C---:B------:R-:W-:Y:S02]  /*11260*/  ISETP.GE.AND P4, PT, R22.reuse, R3, PT ;  /* 0x000000031600720c */ /* 0x040fe40003f86270 */
[----:B------:R-:W-:Y:S02]  /*11270*/  ISETP.GE.AND P0, PT, R22, R119, PT ;  /* 0x000000771600720c */ /* 0x000fe40003f06270 */
[C---:B------:R-:W-:Y:S02]  /*11280*/  ISETP.GE.AND P6, PT, R20.reuse, R3, PT ;  /* 0x000000031400720c */ /* 0x040fe40003fc6270 */
[----:B------:R-:W-:Y:S01]  /*11290*/  ISETP.GE.AND P1, PT, R20, R119, PT ;  /* 0x000000771400720c */ /* 0x000fe20003f26270 */
[----:B------:R-:W2:Y:S01]  /*112a0*/  MUFU.TANH R148, R89 ;  /* 0x0000005900947308 */ /* 0x000ea20000002400 */
[----:B------:R-:W4:Y:S01]  /*112b0*/  LDSM.16.M88.4 R20, [R187+0x8c00] ;  /* 0x008c0000bb14783b */ /* 0x000f220000000200 */
[----:B---3--:R-:W-:Y:S01]  /*112c0*/  FSEL R88, R48, -INF , !P5 ;  /* 0xff80000030587808 */ /* 0x008fe20006800000 */
[----:B-1----:R-:W-:Y:S01]  /*112d0*/  HMMA.16816.F32.BF16 R108, R4, R16, R108 ;  /* 0x00000010046c723c */ /* 0x002fe2000004186c */
[----:B------:R-:W-:-:S02]  /*112e0*/  FSEL R24, R49, -INF , !P2 ;  /* 0xff80000031187808 */ /* 0x000fc40005000000 */
[C---:B------:R-:W-:Y:S02]  /*112f0*/  ISETP.GE.AND P5, PT, R28.reuse, R3, PT ;  /* 0x000000031c00720c */ /* 0x040fe40003fa6270 */
[----:B------:R-:W-:Y:S01]  /*11300*/  ISETP.GE.AND P2, PT, R28, R119, PT ;  /* 0x000000771c00720c */ /* 0x000fe20003f46270 */
[----:B------:R-:W1:Y:S01]  /*11310*/  MUFU.TANH R145, R91 ;  /* 0x0000005b00917308 */ /* 0x000e620000002400 */
[C---:B------:R-:W-:Y:S01]  /*11320*/  IADD3 R14, R42.reuse, 0x30, RZ ;  /* 0x000000302a0e7810 */ /* 0x040fe20007ffe0ff */
[----:B------:R-:W-:Y:S01]  /*11330*/  HMMA.16816.F32.BF16 R76, R4, R18, R76 ;  /* 0x00000012044c723c */ /* 0x000fe2000004184c */
[----:B------:R-:W-:Y:S02]  /*11340*/  IADD3 R12, R42, 0x31, RZ ;  /* 0x000000312a0c7810 */ /* 0x000fe40007ffe0ff */
[----:B------:R-:W-:Y:S02]  /*11350*/  FSEL R162, R162, -INF , !P6 ;  /* 0xff800000a2a27808 */ /* 0x000fe40007000000 */
[----:B------:R-:W-:Y:S01]  /*11360*/  FSEL R30, R46, -INF , !P1 ;  /* 0xff8000002e1e7808 */ /* 0x000fe20004800000 */
[----:B------:R-:W3:Y:S01]  /*11370*/  MUFU.TANH R146, R84 ;  /* 0x0000005400927308 */ /* 0x000ee20000002400 */
[----:B------:R-:W-:-:S02]  /*11380*/  FSEL R32, R47, -INF , !P5 ;  /* 0xff8000002f207808 */ /* 0x000fc40006800000 */
[----:B--2---:R-:W-:Y:S02]  /*11390*/  FSEL R31, R51, -INF , !P2 ;  /* 0xff800000331f7808 */ /* 0x004fe40005000000 */
[C---:B------:R-:W-:Y:S02]  /*113a0*/  ISETP.GE.AND P6, PT, R14.reuse, R3, PT ;  /* 0x000000030e00720c */ /* 0x040fe40003fc6270 */
[----:B------:R-:W-:Y:S01]  /*113b0*/  ISETP.GE.AND P1, PT, R14, R119, PT ;  /* 0x000000770e00720c */ /* 0x000fe20003f26270 */
[----:B------:R-:W2:Y:S01]  /*113c0*/  MUFU.TANH R143, R86 ;  /* 0x00000056008f7308 */ /* 0x000ea20000002400 */
[----:B------:R-:W-:Y:S01]  /*113d0*/  ISETP.GE.AND P5, PT, R12, R3, PT ;  /* 0x000000030c00720c */ /* 0x000fe20003fa6270 */
[-C--:B------:R-:W-:Y:S01]  /*113e0*/  FMUL.FTZ R108, R108, R54.reuse ;  /* 0x000000366c6c7220 */ /* 0x080fe20000410000 */
[----:B------:R-:W-:Y:S01]  /*113f0*/  ISETP.GE.AND P2, PT, R12, R119, PT ;  /* 0x000000770c00720c */ /* 0x000fe20003f46270 */
[-C--:B------:R-:W-:Y:S01]  /*11400*/  FMUL.FTZ R110, R110, R54.reuse ;  /* 0x000000366e6e7220 */ /* 0x080fe20000410000 */
[----:B------:R-:W1:Y:S01]  /*11410*/  LDSM.16.M88.4 R12, [R184+0x8c00] ;  /* 0x008c0000b80c783b */ /* 0x000e620000000200 */
[----:B------:R-:W-:Y:S01]  /*11420*/  IADD3 R16, R42, 0x29, RZ ;  /* 0x000000292a107810 */ /* 0x000fe20007ffe0ff */
[-C--:B------:R-:W-:Y:S01]  /*11430*/  FMUL.FTZ R109, R109, R54.reuse ;  /* 0x000000366d6d7220 */ /* 0x080fe20000410000 */
[----:B------:R-:W-:Y:S01]  /*11440*/  FSEL R36, R44, -INF , !P4 ;  /* 0xff8000002c247808 */ /* 0x000fe20006000000 */
[----:B------:R-:W1:Y:S01]  /*11450*/  MUFU.TANH R147, R90 ;  /* 0x0000005a00937308 */ /* 0x000e620000002400 */
[----:B------:R-:W-:Y:S01]  /*11460*/  FSEL R29, R45, -INF , !P0 ;  /* 0xff8000002d1d7808 */ /* 0x000fe20004000000 */
[-C--:B------:R-:W-:Y:S01]  /*11470*/  FMUL.FTZ R111, R111, R54.reuse ;  /* 0x000000366f6f7220 */ /* 0x080fe20000410000 */
[C---:B------:R-:W-:Y:S01]  /*11480*/  ISETP.GE.AND P4, PT, R16.reuse, R3, PT ;  /* 0x000000031000720c */ /* 0x040fe20003f86270 */
[-C--:B------:R-:W-:Y:S01]  /*11490*/  FMUL.FTZ R77, R77, R54.reuse ;  /* 0x000000364d4d7220 */ /* 0x080fe20000410000 */
[----:B------:R-:W-:Y:S01]  /*114a0*/  ISETP.GE.AND P0, PT, R16, R119, PT ;  /* 0x000000771000720c */ /* 0x000fe20003f06270 */
[-C--:B------:R-:W-:Y:S01]  /*114b0*/  FMUL.FTZ R76, R76, R54.reuse ;  /* 0x000000364c4c7220 */ /* 0x080fe20000410000 */
[C---:B----4-:R-:W-:Y:S01]  /*114c0*/  HMMA.16816.F32.BF16 R68, R8.reuse, R22, R68 ;  /* 0x000000160844723c */ /* 0x050fe20000041844 */
[C---:B------:R-:W-:Y:S01]  /*114d0*/  IADD3 R18, R42.reuse, 0x38, RZ ;  /* 0x000000382a127810 */ /* 0x040fe20007ffe0ff */
[----:B------:R-:W4:Y:S01]  /*114e0*/  MUFU.TANH R132, R108 ;  /* 0x0000006c00847308 */ /* 0x000f220000002400 */
[----:B------:R-:W-:Y:S01]  /*114f0*/  IADD3 R16, R42, 0x39, RZ ;  /* 0x000000392a107810 */ /* 0x000fe20007ffe0ff */
[-C--:B------:R-:W-:Y:S01]  /*11500*/  FMUL.FTZ R78, R78, R54.reuse ;  /* 0x000000364e4e7220 */ /* 0x080fe20000410000 */
[----:B------:R-:W-:Y:S01]  /*11510*/  FSEL R160, R160, -INF , !P4 ;  /* 0xff800000a0a07808 */ /* 0x000fe20006000000 */
[----:B------:R-:W-:Y:S01]  /*11520*/  FMUL.FTZ R79, R79, R54 ;  /* 0x000000364f4f7220 */ /* 0x000fe20000410000 */
[----:B------:R-:W-:Y:S01]  /*11530*/  FSEL R28, R40, -INF , !P0 ;  /* 0xff800000281c7808 */ /* 0x000fe20004000000 */
[----:B------:R-:W-:Y:S01]  /*11540*/  HMMA.16816.F32.BF16 R72, R8, R20, R72 ;  /* 0x000000140848723c */ /* 0x000fe20000041848 */
[----:B------:R-:W-:Y:S01]  /*11550*/  FSEL R158, R158, -INF , !P6 ;  /* 0xff8000009e9e7808 */ /* 0x000fe20007000000 */
[----:B------:R-:W1:Y:S01]  /*11560*/  MUFU.TANH R129, R110 ;  /* 0x0000006e00817308 */ /* 0x000e620000002400 */
[----:B------:R-:W-:Y:S01]  /*11570*/  FSEL R65, R41, -INF , !P1 ;  /* 0xff80000029417808 */ /* 0x000fe20004800000 */
[----:B------:R-:W-:-:S04]  /*11580*/  DEPBAR.LE SB0, 0x0 ;  /* 0x000080000000791a */ /* 0x000fc80000000000 */
[C---:B------:R-:W-:Y:S02]  /*11590*/  ISETP.GE.AND P4, PT, R18.reuse, R3, PT ;  /* 0x000000031200720c */ /* 0x040fe40003f86270 */
[----:B------:R-:W-:Y:S01]  /*115a0*/  ISETP.GE.AND P0, PT, R18, R119, PT ;  /* 0x000000771200720c */ /* 0x000fe20003f06270 */
[----:B------:R-:W2:Y:S01]  /*115b0*/  MUFU.TANH R144, R85 ;  /* 0x0000005500907308 */ /* 0x000ea20000002400 */
[C---:B------:R-:W-:Y:S02]  /*115c0*/  ISETP.GE.AND P6, PT, R16.reuse, R3, PT ;  /* 0x000000031000720c */ /* 0x040fe40003fc6270 */
[----:B------:R-:W-:Y:S02]  /*115d0*/  ISETP.GE.AND P1, PT, R16, R119, PT ;  /* 0x000000771000720c */ /* 0x000fe40003f26270 */
[C---:B------:R-:W-:Y:S02]  /*115e0*/  IADD3 R18, R42.reuse, 0x40, RZ ;  /* 0x000000402a127810 */ /* 0x040fe40007ffe0ff */
[C---:B------:R-:W-:Y:S01]  /*115f0*/  IADD3 R16, R42.reuse, 0x41, RZ ;  /* 0x000000412a107810 */ /* 0x040fe20007ffe0ff */
[----:B------:R-:W2:Y:S01]  /*11600*/  MUFU.TANH R141, R87 ;  /* 0x00000057008d7308 */ /* 0x000ea20000002400 */
[----:B------:R-:W-:Y:S01]  /*11610*/  IADD3 R10, R42, 0x48, RZ ;  /* 0x000000482a0a7810 */ /* 0x000fe20007ffe0ff */
[----:B-1----:R-:W-:Y:S01]  /*11620*/  HMMA.16816.F32.BF16 R68, R4, R14, R68 ;  /* 0x0000000e0444723c */ /* 0x002fe20000041844 */
[----:B------:R-:W-:-:S02]  /*11630*/  FSEL R120, R120, -INF , !P5 ;  /* 0xff80000078787808 */ /* 0x000fc40006800000 */
[----:B------:R-:W-:Y:S02]  /*11640*/  FSEL R121, R121, -INF , !P2 ;  /* 0xff80000079797808 */ /* 0x000fe40005000000 */
[----:B------:R-:W-:Y:S01]  /*11650*/  FSEL R156, R156, -INF , !P4 ;  /* 0xff8000009c9c7808 */ /* 0x000fe20006000000 */
[----:B------:R-:W1:Y:S01]  /*11660*/  MUFU.TANH R130, R109 ;  /* 0x0000006d00827308 */ /* 0x000e620000002400 */
[----:B------:R-:W-:Y:S01]  /*11670*/  FSEL R67, R43, -INF , !P0 ;  /* 0xff8000002b437808 */ /* 0x000fe20004000000 */
[----:B------:R-:W-:Y:S01]  /*11680*/  HMMA.16816.F32.BF16 R72, R4, R12, R72 ;  /* 0x0000000c0448723c */ /* 0x000fe20000041848 */
[----:B------:R-:W-:Y:S02]  /*11690*/  FSEL R122, R122, -INF , !P6 ;  /* 0xff8000007a7a7808 */ /* 0x000fe40007000000 */
[----:B------:R-:W-:Y:S02]  /*116a0*/  FSEL R124, R33, -INF , !P1 ;  /* 0xff800000217c7808 */ /* 0x000fe40004800000 */
[C---:B------:R-:W-:Y:S01]  /*116b0*/  ISETP.GE.AND P5, PT, R18.reuse, R3, PT ;  /* 0x000000031200720c */ /* 0x040fe20003fa6270 */
[----:B------:R-:W1:Y:S01]  /*116c0*/  MUFU.TANH R127, R111 ;  /* 0x0000006f007f7308 */ /* 0x000e620000002400 */
[----:B------:R-:W-:-:S02]  /*116d0*/  ISETP.GE.AND P2, PT, R18, R119, PT ;  /* 0x000000771200720c */ /* 0x000fc40003f46270 */
[C---:B------:R-:W-:Y:S02]  /*116e0*/  ISETP.GE.AND P4, PT, R16.reuse, R3, PT ;  /* 0x000000031000720c */ /* 0x040fe40003f86270 */
[----:B------:R-:W-:Y:S02]  /*116f0*/  ISETP.GE.AND P0, PT, R16, R119, PT ;  /* 0x000000771000720c */ /* 0x000fe40003f06270 */
[C---:B------:R-:W-:Y:S01]  /*11700*/  ISETP.GE.AND P6, PT, R10.reuse, R3, PT ;  /* 0x000000030a00720c */ /* 0x040fe20003fc6270 */
[----:B------:R-:W1:Y:S01]  /*11710*/  MUFU.TANH R126, R77 ;  /* 0x0000004d007e7308 */ /* 0x000e620000002400 */
[----:B------:R-:W-:Y:S01]  /*11720*/  ISETP.GE.AND P1, PT, R10, R119, PT ;  /* 0x000000770a00720c */ /* 0x000fe20003f26270 */
[-C--:B------:R-:W-:Y:S01]  /*11730*/  FMUL.FTZ R58, R68, R54.reuse ;  /* 0x00000036443a7220 */ /* 0x080fe20000410000 */
[----:B------:R-:W-:Y:S01]  /*11740*/  IADD3 R8, R42, 0x49, RZ ;  /* 0x000000492a087810 */ /* 0x000fe20007ffe0ff */
[-C--:B------:R-:W-:Y:S01]  /*11750*/  FMUL.FTZ R59, R70, R54.reuse ;  /* 0x00000036463b7220 */ /* 0x080fe20000410000 */
[----:B------:R-:W-:Y:S01]  /*11760*/  IADD3 R10, R42, 0x50, RZ ;  /* 0x000000502a0a7810 */ /* 0x000fe20007ffe0ff */
[-C--:B------:R-:W-:Y:S01]  /*11770*/  FMUL.FTZ R53, R71, R54.reuse ;  /* 0x0000003647357220 */ /* 0x080fe20000410000 */
[----:B------:R-:W-:Y:S01]  /*11780*/  FSEL R154, R154, -INF , !P5 ;  /* 0xff8000009a9a7808 */ /* 0x000fe20006800000 */
[----:B------:R-:W1:Y:S01]  /*11790*/  MUFU.TANH R58, R58 ;  /* 0x0000003a003a7308 */ /* 0x000e620000002400 */
[----:B------:R-:W-:Y:S01]  /*117a0*/  FSEL R131, R131, -INF , !P2 ;  /* 0xff80000083837808 */ /* 0x000fe20005000000 */
[-C--:B------:R-:W-:Y:S01]  /*117b0*/  FMUL.FTZ R62, R72, R54.reuse ;  /* 0x00000036483e7220 */ /* 0x080fe20000410000 */
[----:B------:R-:W-:Y:S01]  /*117c0*/  FSEL R138, R138, -INF , !P4 ;  /* 0xff8000008a8a7808 */ /* 0x000fe20006000000 */
[-C--:B------:R-:W-:Y:S01]  /*117d0*/  FMUL.FTZ R60, R73, R54.reuse ;  /* 0x00000036493c7220 */ /* 0x080fe20000410000 */
[----:B------:R-:W-:Y:S01]  /*117e0*/  FSEL R134, R134, -INF , !P0 ;  /* 0xff80000086867808 */ /* 0x000fe20004000000 */
[-C--:B------:R-:W-:Y:S01]  /*117f0*/  FMUL.FTZ R66, R74, R54.reuse ;  /* 0x000000364a427220 */ /* 0x080fe20000410000 */
[C---:B------:R-:W-:Y:S01]  /*11800*/  ISETP.GE.AND P5, PT, R8.reuse, R3, PT ;  /* 0x000000030800720c */ /* 0x040fe20003fa6270 */
[----:B------:R-:W-:Y:S01]  /*11810*/  FMUL.FTZ R61, R75, R54 ;  /* 0x000000364b3d7220 */ /* 0x000fe20000410000 */
[----:B------:R-:W-:Y:S01]  /*11820*/  ISETP.GE.AND P2, PT, R8, R119, PT ;  /* 0x000000770800720c */ /* 0x000fe20003f46270 */
[----:B------:R-:W1:Y:S01]  /*11830*/  MUFU.TANH R128, R76 ;  /* 0x0000004c00807308 */ /* 0x000e620000002400 */
        /* <DEDUP_REMOVED lines=9> */
[----:B------:R-:W1:Y:S01]  /*118d0*/  MUFU.TANH R123, R79 ;  /* 0x0000004f007b7308 */ /* 0x000e620000002400 */
[C---:B------:R-:W-:Y:S02]  /*118e0*/  ISETP.GE.AND P6, PT, R8.reuse, R3, PT ;  /* 0x000000030800720c */ /* 0x040fe40003fc6270 */
[----:B------:R-:W-:Y:S02]  /*118f0*/  ISETP.GE.AND P1, PT, R8, R119, PT ;  /* 0x000000770800720c */ /* 0x000fe40003f26270 */
[C---:B------:R-:W-:Y:S02]  /*11900*/  ISETP.GE.AND P5, PT, R10.reuse, R3, PT ;  /* 0x000000030a00720c */ /* 0x040fe40003fa6270 */
[----:B------:R-:W-:Y:S01]  /*11910*/  ISETP.GE.AND P2, PT, R10, R119, PT ;  /* 0x000000770a00720c */ /* 0x000fe20003f46270 */
[----:B------:R-:W1:Y:S01]  /*11920*/  MUFU.TANH R62, R62 ;  /* 0x0000003e003e7308 */ /* 0x000e620000002400 */
[----:B------:R-:W-:-:S02]  /*11930*/  IADD3 R6, R42, 0x60, RZ ;  /* 0x000000602a067810 */ /* 0x000fc40007ffe0ff */
[C---:B------:R-:W-:Y:S02]  /*11940*/  IADD3 R4, R42.reuse, 0x61, RZ ;  /* 0x000000612a047810 */ /* 0x040fe40007ffe0ff */
[----:B------:R-:W-:Y:S02]  /*11950*/  IADD3 R8, R42, 0x59, RZ ;  /* 0x000000592a087810 */ /* 0x000fe40007ffe0ff */
[----:B------:R-:W-:Y:S01]  /*11960*/  FSEL R148, R148, -INF , !P6 ;  /* 0xff80000094947808 */ /* 0x000fe20007000000 */
[----:B------:R-:W-:Y:S01]  /*11970*/  MUFU.TANH R60, R60 ;  /* 0x0000003c003c7308 */ /* 0x000fe20000002400 */
[----:B------:R-:W-:Y:S02]  /*11980*/  FSEL R145, R145, -INF , !P1 ;  /* 0xff80000091917808 */ /* 0x000fe40004800000 */
[----:B---3--:R-:W-:Y:S02]  /*11990*/  FSEL R146, R146, -INF , !P5 ;  /* 0xff80000092927808 */ /* 0x008fe40006800000 */
[----:B--2---:R-:W-:-:S02]  /*119a0*/  FSEL R143, R143, -INF , !P2 ;  /* 0xff8000008f8f7808 */ /* 0x004fc40005000000 */
[C---:B------:R-:W-:Y:S01]  /*119b0*/  ISETP.GE.AND P6, PT, R6.reuse, R3, PT ;  /* 0x000000030600720c */ /* 0x040fe20003fc6270 */
[----:B------:R-:W2:Y:S01]  /*119c0*/  MUFU.TANH R66, R66 ;  /* 0x0000004200427308 */ /* 0x000ea20000002400 */
[----:B------:R-:W-:Y:S02]  /*119d0*/  ISETP.GE.AND P1, PT, R6, R119, PT ;  /* 0x000000770600720c */ /* 0x000fe40003f26270 */
[C---:B------:R-:W-:Y:S02]  /*119e0*/  ISETP.GE.AND P5, PT, R4.reuse, R3, PT ;  /* 0x000000030400720c */ /* 0x040fe40003fa6270 */
[----:B------:R-:W-:Y:S02]  /*119f0*/  ISETP.GE.AND P2, PT, R4, R119, PT ;  /* 0x000000770400720c */ /* 0x000fe40003f46270 */
[----:B------:R-:W-:Y:S01]  /*11a00*/  IADD3 R4, R42, 0x69, RZ ;  /* 0x000000692a047810 */ /* 0x000fe20007ffe0ff */
[----:B------:R-:W3:Y:S01]  /*11a10*/  MUFU.TANH R61, R61 ;  /* 0x0000003d003d7308 */ /* 0x000ee20000002400 */
[----:B------:R-:W-:-:S02]  /*11a20*/  FSEL R150, R150, -INF , !P4 ;  /* 0xff80000096967808 */ /* 0x000fc40006000000 */
[----:B------:R-:W-:Y:S02]  /*11a30*/  FSEL R147, R147, -INF , !P0 ;  /* 0xff80000093937808 */ /* 0x000fe40004000000 */
[C---:B------:R-:W-:Y:S02]  /*11a40*/  ISETP.GE.AND P4, PT, R8.reuse, R3, PT ;  /* 0x000000030800720c */ /* 0x040fe40003f86270 */
[----:B------:R-:W-:Y:S01]  /*11a50*/  ISETP.GE.AND P0, PT, R8, R119, PT ;  /* 0x000000770800720c */ /* 0x000fe20003f06270 */
[----:B------:R-:W1:Y:S01]  /*11a60*/  MUFU.TANH R59, R59 ;  /* 0x0000003b003b7308 */ /* 0x000e620000002400 */
[----:B------:R-:W-:Y:S02]  /*11a70*/  IADD3 R6, R42, 0x68, RZ ;  /* 0x000000682a067810 */ /* 0x000fe40007ffe0ff */
[----:B----4-:R-:W-:Y:S02]  /*11a80*/  FSEL R132, R132, -INF , !P6 ;  /* 0xff80000084847808 */ /* 0x010fe40007000000 */
[----:B------:R-:W-:-:S02]  /*11a90*/  FSEL R129, R129, -INF , !P1 ;  /* 0xff80000081817808 */ /* 0x000fc40004800000 */
[C---:B------:R-:W-:Y:S01]  /*11aa0*/  ISETP.GE.AND P6, PT, R4.reuse, R3, PT ;  /* 0x000000030400720c */ /* 0x040fe20003fc6270 */
[----:B------:R-:W-:Y:S01]  /*11ab0*/  MUFU.TANH R53, R53 ;  /* 0x0000003500357308 */ /* 0x000fe20000002400 */
[----:B------:R-:W-:Y:S01]  /*11ac0*/  BAR.SYNC.DEFER_BLOCKING 0x0 ;  /* 0x0000000000007b1d */ /* 0x000fe20000010000 */
[----:B------:R-:W-:Y:S02]  /*11ad0*/  ISETP.GE.AND P1, PT, R4, R119, PT ;  /* 0x000000770400720c */ /* 0x000fe40003f26270 */
[----:B------:R-:W-:Y:S02]  /*11ae0*/  IADD3 R4, R42, 0x70, RZ ;  /* 0x000000702a047810 */ /* 0x000fe40007ffe0ff */
[----:B------:R-:W-:Y:S02]  /*11af0*/  FSEL R144, R144, -INF , !P4 ;  /* 0xff80000090907808 */ /* 0x000fe40006000000 */
[----:B------:R-:W-:Y:S02]  /*11b00*/  FSEL R141, R141, -INF , !P0 ;  /* 0xff8000008d8d7808 */ /* 0x000fe40004000000 */
[----:B------:R-:W-:-:S02]  /*11b10*/  ISETP.GE.AND P4, PT, R6, R3, PT ;  /* 0x000000030600720c */ /* 0x000fc40003f86270 */
[----:B------:R-:W-:Y:S02]  /*11b20*/  ISETP.GE.AND P0, PT, R6, R119, PT ;  /* 0x000000770600720c */ /* 0x000fe40003f06270 */
[----:B-1----:R-:W-:Y:S02]  /*11b30*/  FSEL R130, R130, -INF , !P5 ;  /* 0xff80000082827808 */ /* 0x002fe40006800000 */
[----:B------:R-:W-:Y:S02]  /*11b40*/  FSEL R127, R127, -INF , !P2 ;  /* 0xff8000007f7f7808 */ /* 0x000fe40005000000 */
[----:B------:R-:W-:Y:S02]  /*11b50*/  IADD3 R6, R42, 0x78, RZ ;  /* 0x000000782a067810 */ /* 0x000fe40007ffe0ff */
[C---:B------:R-:W-:Y:S02]  /*11b60*/  ISETP.GE.AND P5, PT, R4.reuse, R3, PT ;  /* 0x000000030400720c */ /* 0x040fe40003fa6270 */
[----:B------:R-:W-:Y:S01]  /*11b70*/  ISETP.GE.AND P2, PT, R4, R119, PT ;  /* 0x000000770400720c */ /* 0x000fe20003f46270 */
[----:B------:R-:W-:Y:S01]  /*11b80*/  FMUL.FTZ R4, R69, R54 ;  /* 0x0000003645047220 */ /* 0x000fe20000410000 */
[----:B------:R-:W-:-:S02]  /*11b90*/  FSEL R126, R126, -INF , !P6 ;  /* 0xff8000007e7e7808 */ /* 0x000fc40007000000 */
[----:B------:R-:W-:Y:S02]  /*11ba0*/  ISETP.GE.AND P6, PT, R6, R3, PT ;  /* 0x000000030600720c */ /* 0x000fe40003fc6270 */
[----:B------:R-:W-:Y:S01]  /*11bb0*/  IADD3 R8, R42, 0x71, RZ ;  /* 0x000000712a087810 */ /* 0x000fe20007ffe0ff */
[----:B------:R-:W1:Y:S01]  /*11bc0*/  MUFU.TANH R4, R4 ;  /* 0x0000000400047308 */ /* 0x000e620000002400 */
[----:B------:R-:W-:Y:S02]  /*11bd0*/  FSEL R58, R58, -INF , !P6 ;  /* 0xff8000003a3a7808 */ /* 0x000fe40007000000 */
[----:B------:R-:W-:Y:S02]  /*11be0*/  ISETP.GT.AND P6, PT, R204, R193, PT ;  /* 0x000000c1cc00720c */ /* 0x000fe40003fc4270 */
[----:B------:R-:W-:Y:S02]  /*11bf0*/  FSEL R128, R128, -INF , !P4 ;  /* 0xff80000080807808 */ /* 0x000fe40006000000 */
[----:B------:R-:W-:-:S02]  /*11c00*/  FSEL R125, R125, -INF , !P0 ;  /* 0xff8000007d7d7808 */ /* 0x000fc40004000000 */
[----:B------:R-:W-:Y:S02]  /*11c10*/  FSEL R123, R123, -INF , !P1 ;  /* 0xff8000007b7b7808 */ /* 0x000fe40004800000 */
[C---:B------:R-:W-:Y:S02]  /*11c20*/  ISETP.GE.AND P4, PT, R8.reuse, R3, PT ;  /* 0x000000030800720c */ /* 0x040fe40003f86270 */
[-C--:B------:R-:W-:Y:S02]  /*11c30*/  ISETP.GE.AND P0, PT, R8, R119.reuse, PT ;  /* 0x000000770800720c */ /* 0x080fe40003f06270 */
[----:B------:R-:W-:Y:S02]  /*11c40*/  ISETP.GE.AND P1, PT, R6, R119, PT ;  /* 0x000000770600720c */ /* 0x000fe40003f26270 */
[----:B------:R-:W-:Y:S02]  /*11c50*/  IADD3 R6, R42, 0x79, RZ ;  /* 0x000000792a067810 */ /* 0x000fe40007ffe0ff */
[----:B------:R-:W-:-:S02]  /*11c60*/  FSEL R62, R62, -INF , !P5 ;  /* 0xff8000003e3e7808 */ /* 0x000fc40006800000 */
[----:B--2---:R-:W-:Y:S02]  /*11c70*/  FSEL R66, R66, -INF , !P2 ;  /* 0xff80000042427808 */ /* 0x004fe40005000000 */
[----:B------:R-:W-:Y:S02]  /*11c80*/  FSEL R60, R60, -INF , !P4 ;  /* 0xff8000003c3c7808 */ /* 0x000fe40006000000 */
[----:B---3--:R-:W-:Y:S02]  /*11c90*/  FSEL R61, R61, -INF , !P0 ;  /* 0xff8000003d3d7808 */ /* 0x008fe40004000000 */
[C---:B------:R-:W-:Y:S02]  /*11ca0*/  ISETP.GE.AND P5, PT, R42.reuse, R3, PT ;  /* 0x000000032a00720c */ /* 0x040fe40003fa6270 */
[----:B------:R-:W-:Y:S02]  /*11cb0*/  ISETP.GE.AND P2, PT, R42, R119, PT ;  /* 0x000000772a00720c */ /* 0x000fe40003f46270 */
[----:B------:R-:W-:-:S02]  /*11cc0*/  ISETP.GE.AND P4, PT, R6, R3, PT ;  /* 0x000000030600720c */ /* 0x000fc40003f86270 */
[----:B------:R-:W-:Y:S02]  /*11cd0*/  ISETP.GE.AND P0, PT, R6, R119, PT ;  /* 0x000000770600720c */ /* 0x000fe40003f06270 */
[----:B------:R-:W-:Y:S02]  /*11ce0*/  FSEL R59, R59, -INF , !P1 ;  /* 0xff8000003b3b7808 */ /* 0x000fe40004800000 */
[----:B------:R-:W-:Y:S02]  /*11cf0*/  FSEL R6, R0, -INF , !P5 ;  /* 0xff80000000067808 */ /* 0x000fe40006800000 */
[----:B------:R-:W-:Y:S02]  /*11d00*/  FSEL R8, R63, -INF , !P2 ;  /* 0xff8000003f087808 */ /* 0x000fe40005000000 */
[----:B-1----:R-:W-:Y:S02]  /*11d10*/  FSEL R54, R4, -INF , !P4 ;  /* 0xff80000004367808 */ /* 0x002fe40006000000 */
[----:B------:R-:W-:Y:S01]  /*11d20*/  FSEL R53, R53, -INF , !P0 ;  /* 0xff80000035357808 */ /* 0x000fe20004000000 */
[----:B------:R-:W-:Y:S05]  /*11d30*/  @!P6 BRA `(.L_x_1764) ;  /* 0x00000a000000e947 */ /* 0x000fea0003800000 */
[----:B------:R-:W-:Y:S01]  /*11d40*/  BSSY B0, `(.L_x_1765) ;  /* 0x0000041000007945 */ /* 0x000fe20003800000 */
[----:B------:R-:W-:Y:S05]  /*11d50*/  @!P3 BRA `(.L_x_1766) ;  /* 0x000003c00000b947 */ /* 0x000fea0003800000 */
[----:B------:R-:W2:Y:S01]  /*11d60*/  LD.E R13, [R116.64+0x170] ;  /* 0x00017004740d7980 */ /* 0x000ea2000c101900 */
[----:B------:R-:W-:-:S02]  /*11d70*/  IADD3 R10, R2, -0x80, RZ ;  /* 0xffffff80020a7810 */ /* 0x000fc40007ffe0ff */
[----:B------:R-:W-:Y:S02]  /*11d80*/  IABS R4, R2 ;  /* 0x0000000200047213 */ /* 0x000fe40000000000 */
[-C--:B--2---:R-:W-:Y:S02]  /*11d90*/  IABS R7, R13.reuse ;  /* 0x0000000d00077213 */ /* 0x084fe40000000000 */
[-C--:B------:R-:W-:Y:S02]  /*11da0*/  IABS R5, R13.reuse ;  /* 0x0000000d00057213 */ /* 0x080fe40000000000 */
[----:B------:R-:W1:Y:S01]  /*11db0*/  I2F.RP R11, R7 ;  /* 0x00000007000b7306 */ /* 0x000e620000209400 */
[----:B------:R-:W-:Y:S02]  /*11dc0*/  LOP3.LUT R2, R2, R13, RZ, 0x3c, !PT ;  /* 0x0000000d02027212 */ /* 0x000fe400078e3cff */
[----:B------:R-:W-:Y:S02]  /*11dd0*/  IMAD.MOV R5, RZ, RZ, -R5 ;  /* 0x000000ffff057224 */ /* 0x000fe400078e0a05 */
[----:B------:R-:W-:-:S02]  /*11de0*/  ISETP.GE.AND P2, PT, R2, RZ, PT ;  /* 0x000000ff0200720c */ /* 0x000fc40003f46270 */
        /* <DEDUP_REMOVED lines=24> */
[----:B------:R-:W-:-:S05]  /*11f70*/  ISETP.NE.AND P1, PT, R13, RZ, PT ;  /* 0x000000ff0d00720c */ /* 0x000fca0003f25270 */
[----:B------:R-:W-:Y:S02]  /*11f80*/  @P5 IADD3 R11, R11, 0x1, RZ ;  /* 0x000000010b0b5810 */ /* 0x000fe40007ffe0ff */
[----:B------:R-:W-:-:S03]  /*11f90*/  @P4 IADD3 R9, R9, 0x1, RZ ;  /* 0x0000000109094810 */ /* 0x000fc60007ffe0ff */
[----:B------:R-:W-:Y:S02]  /*11fa0*/  @!P2 IMAD.MOV R11, RZ, RZ, -R11 ;  /* 0x000000ffff0ba224 */ /* 0x000fe400078e0a0b */
[----:B------:R-:W-:-:S03]  /*11fb0*/  @!P0 IMAD.MOV R9, RZ, RZ, -R9 ;  /* 0x000000ffff098224 */ /* 0x000fc600078e0a09 */
[C---:B------:R-:W-:Y:S02]  /*11fc0*/  SEL R7, R2.reuse, R11, !P1 ;  /* 0x0000000b02077207 */ /* 0x040fe40004800000 */
[----:B------:R-:W-:Y:S01]  /*11fd0*/  SEL R2, R2, R9, !P1 ;  /* 0x0000000902027207 */ /* 0x000fe20004800000 */
[----:B------:R-:W3:Y:S02]  /*11fe0*/  LD.E.64 R10, [R116.64+0x38] ;  /* 0x00003804740a7980 */ /* 0x000ee4000c101b00 */
        /* <DEDUP_REMOVED lines=19> */
.L_x_1766:
[----:B------:R-:W2:Y:S02]  /*12120*/  LD.E R2, [R116.64+0x38] ;  /* 0x0000380474027980 */ /* 0x000ea4000c101900 */
[----:B--2---:R-:W-:-:S04]  /*12130*/  LEA R2, -R2, RZ, 0x7 ;  /* 0x000000ff02027211 */ /* 0x004fc800078e39ff */
[----:B------:R-:W-:Y:S02]  /*12140*/  SHF.R.S32.HI R0, RZ, 0x1f, R2 ;  /* 0x0000001fff007819 */ /* 0x000fe40000011402 */
.L_x_1767:
[----:B------:R-:W-:Y:S05]  /*12150*/  BSYNC B0 ;  /* 0x0000000000007941 */ /* 0x000fea0003800000 */
.L_x_1765:
        /* <DEDUP_REMOVED lines=19> */
[-C--:B------:R-:W-:Y:S01]  /*12290*/  @P2 LEA.HI.X R11, R7, R195.reuse, R2, 0x1, P0 ;  /* 0x000000c3070b2211 */ /* 0x080fe200000f0c02 */
[----:B------:R1:W-:Y:S01]  /*122a0*/  @!P5 STS.64 [R200+0x3008], RZ ;  /* 0x003008ffc800d388 */ /* 0x0003e20000000a00 */
[CC--:B------:R-:W-:Y:S01]  /*122b0*/  @P5 LEA R20, P0, R5.reuse, R194.reuse, 0x1 ;  /* 0x000000c205145211 */ /* 0x0c0fe200078008ff */
[----:B------:R-:W-:Y:S01]  /*122c0*/  IMAD.X R2, R2, 0x1, R192, P1 ;  /* 0x0000000102027824 */ /* 0x000fe200008e06c0 */
[C---:B------:R-:W-:Y:S01]  /*122d0*/  @P4 LEA R18, P1, R5.reuse, R194, 0x1 ;  /* 0x000000c205124211 */ /* 0x040fe200078208ff */
[----:B------:R-:W-:Y:S01]  /*122e0*/  @!PT LDS RZ, [RZ] ;  /* 0x00000000fffff984 */ /* 0x000fe20000000800 */
[----:B------:R-:W-:Y:S01]  /*122f0*/  @!PT LDS RZ, [RZ] ;  /* 0x00000000fffff984 */ /* 0x000fe20000000800 */
[----:B------:R-:W-:Y:S01]  /*12300*/  @!PT LDS RZ, [RZ] ;  /* 0x00000000fffff984 */ /* 0x000fe20000000800 */
[----:B------:R1:W-:Y:S03]  /*12310*/  @P4 LDGSTS.E.BYPASS.LTC128B.128 [R200+0x5000], [R16.64+0x40] ;  /* 0x0500004010c84fae */ /* 0x0003e6000b901d44 */
[CCC-:B------:R-:W-:Y:S01]  /*12320*/  @P5 LEA.HI.X R21, R5.reuse, R195.reuse, R2.reuse, 0x1, P0 ;  /* 0x000000c305155211 */ /* 0x1c0fe200000f0c02 */
[----:B------:R1:W-:Y:S01]  /*12330*/  @!P4 STS.128 [R200+0x5000], RZ ;  /* 0x005000ffc800c388 */ /* 0x0003e20000000c00 */
[----:B------:R-:W-:-:S02]  /*12340*/  @P4 LEA.HI.X R19, R5, R195, R2, 0x1, P1 ;  /* 0x000000c305134211 */ /* 0x000fc400008f0c02 */
[CC--:B------:R-:W-:Y:S01]  /*12350*/  @P2 LEA R4, P0, R5.reuse, R194.reuse, 0x1 ;  /* 0x000000c205042211 */ /* 0x0c0fe200078008ff */
[----:B------:R-:W-:Y:S01]  /*12360*/  @!PT LDS RZ, [RZ] ;  /* 0x00000000fffff984 */ /* 0x000fe20000000800 */
[----:B------:R-:W-:Y:S01]  /*12370*/  @!PT LDS RZ, [RZ] ;  /* 0x00000000fffff984 */ /* 0x000fe20000000800 */
[----:B------:R-:W-:Y:S01]  /*12380*/  @!PT LDS RZ, [RZ] ;  /* 0x00000000fffff984 */ /* 0x000fe20000000800 */
[----:B------:R1:W-:Y:S01]  /*12390*/  @P2 LDGSTS.E.BYPASS.LTC128B.128 [R200+0x7000], [R16.64+0x80] ;  /* 0x0700008010c82fae */ /* 0x0003e2000b901d44 */
[C---:B------:R-:W-:Y:S02]  /*123a0*/  IADD3 R0, P1, R5.reuse, R191, RZ ;  /* 0x000000bf05007210 */ /* 0x040fe40007f3e0ff */
[-C--:B------:R-:W-:Y:S01]  /*123b0*/  @P2 LEA.HI.X R5, R5, R195.reuse, R2, 0x1, P0 ;  /* 0x000000c305052211 */ /* 0x080fe200000f0c02 */
[----:B------:R1:W-:Y:S01]  /*123c0*/  @!P2 STS.128 [R200+0x7000], RZ ;  /* 0x007000ffc800a388 */ /* 0x0003e20000000c00 */
[-C--:B------:R-:W-:Y:S01]  /*123d0*/  @P5 LEA R26, P0, R0, R194.reuse, 0x1 ;  /* 0x000000c2001a5211 */ /* 0x080fe200078008ff */
[----:B------:R-:W-:Y:S01]  /*123e0*/  IMAD.X R2, R2, 0x1, R192, P1 ;  /* 0x0000000102027824 */ /* 0x000fe200008e06c0 */
[CC--:B------:R-:W-:Y:S01]  /*123f0*/  @P4 LEA R22, P1, R0.reuse, R194.reuse, 0x1 ;  /* 0x000000c200164211 */ /* 0x0c0fe200078208ff */
[----:B------:R-:W-:Y:S01]  /*12400*/  @!PT LDS RZ, [RZ] ;  /* 0x00000000fffff984 */ /* 0x000fe20000000800 */
[----:B------:R-:W-:Y:S01]  /*12410*/  @!PT LDS RZ, [RZ] ;  /* 0x00000000fffff984 */ /* 0x000fe20000000800 */
[----:B------:R-:W-:Y:S01]  /*12420*/  @!PT LDS RZ, [RZ] ;  /* 0x00000000fffff984 */ /* 0x000fe20000000800 */
[----:B------:R1:W-:Y:S03]  /*12430*/  @P5 LDGSTS.E.BYPASS.LTC128B.128 [R200+0x3800], [R14.64] ;  /* 0x038000000ec85fae */ /* 0x0003e6000b901d44 */
[CC--:B------:R-:W-:Y:S01]  /*12440*/  @P5 LEA.HI.X R27, R0.reuse, R195.reuse, R2, 0x1, P0 ;  /* 0x000000c3001b5211 */ /* 0x0c0fe200000f0c02 */
[----:B------:R1:W-:Y:S01]  /*12450*/  @!P5 STS.128 [R200+0x3800], RZ ;  /* 0x003800ffc800d388 */ /* 0x0003e20000000c00 */
[C---:B------:R-:W-:Y:S01]  /*12460*/  @P2 LEA R40, P0, R0.reuse, R194, 0x1 ;  /* 0x000000c200282211 */ /* 0x040fe200078008ff */
[----:B------:R-:W-:Y:S01]  /*12470*/  IMAD.MOV.U32 R194, RZ, RZ, R16 ;  /* 0x000000ffffc27224 */ /* 0x000fe200078e0010 */
[CCC-:B------:R-:W-:Y:S01]  /*12480*/  @P4 LEA.HI.X R23, R0.reuse, R195.reuse, R2.reuse, 0x1, P1 ;  /* 0x000000c300174211 */ /* 0x1c0fe200008f0c02 */
[----:B------:R-:W-:Y:S01]  /*12490*/  @!PT LDS RZ, [RZ] ;  /* 0x00000000fffff984 */ /* 0x000fe20000000800 */
[----:B------:R-:W-:Y:S01]  /*124a0*/  @!PT LDS RZ, [RZ] ;  /* 0x00000000fffff984 */ /* 0x000fe20000000800 */
[----:B------:R-:W-:Y:S01]  /*124b0*/  @!PT LDS RZ, [RZ] ;  /* 0x00000000fffff984 */ /* 0x000fe20000000800 */
[----:B------:R1:W-:Y:S01]  /*124c0*/  @P4 LDGSTS.E.BYPASS.LTC128B.128 [R200+0x5800], [R12.64+0x40] ;  /* 0x058000400cc84fae */ /* 0x0003e2000b901d44 */
[----:B------:R-:W-:Y:S01]  /*124d0*/  @P2 LEA.HI.X R41, R0, R195, R2, 0x1, P0 ;  /* 0x000000c300292211 */ /* 0x000fe200000f0c02 */
[----:B------:R-:W-:-:S02]  /*124e0*/  IMAD.MOV.U32 R195, RZ, RZ, R17 ;  /* 0x000000ffffc37224 */ /* 0x000fc400078e0011 */
        /* <DEDUP_REMOVED lines=37> */
.L_x_1764:
[----:B------:R-:W-:Y:S05]  /*12740*/  BSYNC B1 ;  /* 0x0000000000017941 */ /* 0x000fea0003800000 */
.L_x_1763:
[----:B------:R-:W2:Y:S01]  /*12750*/  LD.E R57, [R116.64+0xdc] ;  /* 0x0000dc0474397980 */ /* 0x000ea2000c101900 */
[----:B------:R-:W-:-:S02]  /*12760*/  FMNMX.FTZ R0, R8, R93, !PT ;  /* 0x0000005d08007209 */ /* 0x000fc40007810000 */
[----:B-1----:R-:W-:Y:S02]  /*12770*/  FMNMX.FTZ R5, R6, R92, !PT ;  /* 0x0000005c06057209 */ /* 0x002fe40007810000 */
        /* <DEDUP_REMOVED lines=60> */
[----:B------:R-:W-:Y:S01]  /*12b40*/  SHF.L.U32 R185, R185, 0x1, RZ ;  /* 0x00000001b9b97819 */ /* 0x000fe200000006ff */
[----:B------:R-:W1:Y:S03]  /*12b50*/  SHFL.BFLY PT, R7, R2, 0x2, 0x1f ;  /* 0x0c401f0002077f89 */ /* 0x000e6600000e0000 */
[----:B------:R-:W-:Y:S01]  /*12b60*/  LEA R118, R52, R185, 0x1 ;  /* 0x000000b934767211 */ /* 0x000fe200078e08ff */
[----:B------:R-:W3:Y:S04]  /*12b70*/  SHFL.BFLY PT, R5, R4, 0x2, 0x1f ;  /* 0x0c401f0004057f89 */ /* 0x000ee800000e0000 */
[----:B------:R-:W-:Y:S04]  /*12b80*/  LDSM.16.MT88.4 R100, [R118+0x9000] ;  /* 0x009000007664783b */ /* 0x000fe80000004200 */
[----:B------:R-:W-:Y:S04]  /*12b90*/  LDSM.16.MT88.4 R108, [R185+0x9000] ;  /* 0x00900000b96c783b */ /* 0x000fe80000004200 */
[----:B------:R-:W-:Y:S04]  /*12ba0*/  LDSM.16.MT88.4 R84, [R118+0xb000] ;  /* 0x00b000007654783b */ /* 0x000fe80000004200 */
[----:B------:R-:W-:Y:S01]  /*12bb0*/  LDSM.16.MT88.4 R76, [R185+0xd000] ;  /* 0x00d00000b94c783b */ /* 0x000fe20000004200 */
[----:B-1----:R-:W-:-:S03]  /*12bc0*/  FMNMX.FTZ R7, R2, R7, !PT ;  /* 0x0000000702077209 */ /* 0x002fc60007810000 */
[----:B------:R-:W-:Y:S01]  /*12bd0*/  LDSM.16.MT88.4 R12, [R118+0x9400] ;  /* 0x00940000760c783b */ /* 0x000fe20000004200 */
[----:B---3--:R-:W-:-:S03]  /*12be0*/  FMNMX.FTZ R5, R4, R5, !PT ;  /* 0x0000000504057209 */ /* 0x008fc60007810000 */
[----:B------:R-:W1:Y:S04]  /*12bf0*/  SHFL.BFLY PT, R0, R7, 0x1, 0x1f ;  /* 0x0c201f0007007f89 */ /* 0x000e6800000e0000 */
[----:B------:R-:W3:Y:S04]  /*12c00*/  SHFL.BFLY PT, R2, R5, 0x1, 0x1f ;  /* 0x0c201f0005027f89 */ /* 0x000ee800000e0000 */
[----:B------:R-:W-:Y:S04]  /*12c10*/  LDSM.16.MT88.4 R16, [R185+0x9400] ;  /* 0x00940000b910783b */ /* 0x000fe80000004200 */
[----:B------:R-:W-:Y:S01]  /*12c20*/  LDSM.16.MT88.4 R20, [R118+0xd400] ;  /* 0x00d400007614783b */ /* 0x000fe20000004200 */
[----:B-1----:R-:W-:-:S02]  /*12c30*/  FMNMX.FTZ R0, R7, R0, !PT ;  /* 0x0000000007007209 */ /* 0x002fc40007810000 */
[----:B---3--:R-:W-:Y:S02]  /*12c40*/  FMNMX.FTZ R2, R5, R2, !PT ;  /* 0x0000000205027209 */ /* 0x008fe40007810000 */
[----:B------:R-:W-:Y:S01]  /*12c50*/  FSETP.NEU.FTZ.AND P0, PT, R0, -INF , PT ;  /* 0xff8000000000780b */ /* 0x000fe20003f1d000 */
[C---:B--2---:R-:W-:Y:S02]  /*12c60*/  FMUL.FTZ R56, R57.reuse, R0 ;  /* 0x0000000039387220 */ /* 0x044fe40000410000 */
[----:B------:R-:W-:-:S03]  /*12c70*/  FMUL.FTZ R55, R57, R2 ;  /* 0x0000000239377220 */ /* 0x000fc60000410000 */
[----:B------:R-:W-:Y:S02]  /*12c80*/  FSEL R56, R56, RZ, P0 ;  /* 0x000000ff38387208 */ /* 0x000fe40000000000 */
[----:B------:R-:W-:-:S03]  /*12c90*/  FSETP.NEU.FTZ.AND P0, PT, R2, -INF , PT ;  /* 0xff8000000200780b */ /* 0x000fc60003f1d000 */
[-CC-:B------:R-:W-:Y:S01]  /*12ca0*/  FFMA.FTZ R50, R93, R57.reuse, -R56.reuse ;  /* 0x000000395d327223 */ /* 0x180fe20000010838 */
[----:B------:R-:W-:Y:S01]  /*12cb0*/  FSEL R55, R55, RZ, P0 ;  /* 0x000000ff37377208 */ /* 0x000fe20000000000 */
[-CC-:B------:R-:W-:Y:S02]  /*12cc0*/  FFMA.FTZ R51, R8, R57.reuse, -R56.reuse ;  /* 0x0000003908337223 */ /* 0x180fe40000010838 */
[-CC-:B------:R-:W-:Y:S01]  /*12cd0*/  FFMA.FTZ R46, R83, R57.reuse, -R56.reuse ;  /* 0x00000039532e7223 */ /* 0x180fe20000010838 */
[----:B------:R-:W-:Y:S01]  /*12ce0*/  LDSM.16.MT88.4 R8, [R185+0xb400] ;  /* 0x00b40000b908783b */ /* 0x000fe20000004200 */
[-CC-:B------:R-:W-:Y:S01]  /*12cf0*/  FFMA.FTZ R47, R92, R57.reuse, -R55.reuse ;  /* 0x000000395c2f7223 */ /* 0x180fe20000010837 */
[----:B------:R-:W-:Y:S01]  /*12d00*/  MUFU.EX2 R50, R50 ;  /* 0x0000003200327308 */ /* 0x000fe20000000800 */
[-C--:B------:R-:W-:Y:S02]  /*12d10*/  FFMA.FTZ R49, R94, R57.reuse, -R55 ;  /* 0x000000395e317223 */ /* 0x080fe40000010837 */
[----:B------:R-:W1:Y:S01]  /*12d20*/  LDSM.16.MT88.4 R92, [R185+0xb000] ;  /* 0x00b00000b95c783b */ /* 0x000e620000004200 */
[----:B------:R-:W-:-:S02]  /*12d30*/  FFMA.FTZ R45, R81, R57, -R56 ;  /* 0x00000039512d7223 */ /* 0x000fc40000010838 */
[-CC-:B------:R-:W-:Y:S02]  /*12d40*/  FFMA.FTZ R48, R6, R57.reuse, -R55.reuse ;  /* 0x0000003906307223 */ /* 0x180fe40000010837 */
[-CC-:B------:R-:W-:Y:S01]  /*12d50*/  FFMA.FTZ R44, R38, R57.reuse, -R55.reuse ;  /* 0x00000039262c7223 */ /* 0x180fe20000010837 */
[----:B------:R-:W2:Y:S01]  /*12d60*/  LDSM.16.MT88.4 R4, [R118+0xd000] ;  /* 0x00d000007604783b */ /* 0x000ea20000004200 */
[----:B------:R-:W3:Y:S01]  /*12d70*/  MUFU.EX2 R51, R51 ;  /* 0x0000003300337308 */ /* 0x000ee20000000800 */
[-CC-:B------:R-:W-:Y:S02]  /*12d80*/  FFMA.FTZ R38, R37, R57.reuse, -R56.reuse ;  /* 0x0000003925267223 */ /* 0x180fe40000010838 */
[-CC-:B------:R-:W-:Y:S02]  /*12d90*/  FFMA.FTZ R42, R34, R57.reuse, -R55.reuse ;  /* 0x00000039222a7223 */ /* 0x180fe40000010837 */
[-CC-:B------:R-:W-:Y:S02]  /*12da0*/  FFMA.FTZ R43, R35, R57.reuse, -R56.reuse ;  /* 0x00000039232b7223 */ /* 0x180fe40000010838 */
[-C--:B------:R-:W-:Y:S01]  /*12db0*/  FFMA.FTZ R39, R25, R57.reuse, -R56 ;  /* 0x0000003919277223 */ /* 0x080fe20000010838 */
[----:B------:R-:W-:Y:S01]  /*12dc0*/  MUFU.EX2 R46, R46 ;  /* 0x0000002e002e7308 */ /* 0x000fe20000000800 */
[----:B------:R-:W-:-:S02]  /*12dd0*/  FFMA.FTZ R41, R80, R57, -R55 ;  /* 0x0000003950297223 */ /* 0x000fc40000010837 */
[-CC-:B------:R-:W-:Y:S02]  /*12de0*/  FFMA.FTZ R40, R82, R57.reuse, -R55.reuse ;  /* 0x0000003952287223 */ /* 0x180fe40000010837 */
[-C--:B------:R-:W-:Y:S02]  /*12df0*/  FFMA.FTZ R37, R88, R57.reuse, -R55 ;  /* 0x0000003958257223 */ /* 0x080fe40000010837 */
[--C-:B------:R-:W-:Y:S01]  /*12e00*/  FFMA.FTZ R34, R24, R57, -R56.reuse ;  /* 0x0000003918227223 */ /* 0x100fe20000010838 */
[----:B------:R-:W4:Y:S01]  /*12e10*/  MUFU.EX2 R45, R45 ;  /* 0x0000002d002d7308 */ /* 0x000f220000000800 */
[----:B---3--:R-:W-:Y:S01]  /*12e20*/  F2FP.BF16.PACK_AB R69, R50, R51 ;  /* 0x000000333245723e */ /* 0x008fe200000010ff */
[----:B------:R-:W3:Y:S01]  /*12e30*/  LDSM.16.MT88.4 R24, [R118+0xb400] ;  /* 0x00b400007618783b */ /* 0x000ee20000004200 */
[-CC-:B------:R-:W-:Y:S02]  /*12e40*/  FFMA.FTZ R35, R29, R57.reuse, -R56.reuse ;  /* 0x000000391d237223 */ /* 0x180fe40000010838 */
[----:B------:R-:W-:-:S02]  /*12e50*/  FFMA.FTZ R30, R30, R57, -R56 ;  /* 0x000000391e1e7223 */ /* 0x000fc40000010838 */
[-CC-:B------:R-:W-:Y:S01]  /*12e60*/  FFMA.FTZ R31, R31, R57.reuse, -R56.reuse ;  /* 0x000000391f1f7223 */ /* 0x180fe20000010838 */
[----:B------:R-:W-:Y:S01]  /*12e70*/  MUFU.EX2 R48, R48 ;  /* 0x0000003000307308 */ /* 0x000fe20000000800 */
[-CC-:B------:R-:W-:Y:S02]  /*12e80*/  FFMA.FTZ R36, R36, R57.reuse, -R55.reuse ;  /* 0x0000003924247223 */ /* 0x180fe40000010837 */
[-CC-:B------:R-:W-:Y:S02]  /*12e90*/  FFMA.FTZ R33, R162, R57.reuse, -R55.reuse ;  /* 0x00000039a2217223 */ /* 0x180fe40000010837 */
[-CC-:B------:R-:W-:Y:S02]  /*12ea0*/  FFMA.FTZ R32, R32, R57.reuse, -R55.reuse ;  /* 0x0000003920207223 */ /* 0x180fe40000010837 */
[-C--:B------:R-:W-:Y:S01]  /*12eb0*/  FFMA.FTZ R29, R160, R57.reuse, -R55 ;  /* 0x00000039a01d7223 */ /* 0x080fe20000010837 */
[----:B------:R-:W5:Y:S01]  /*12ec0*/  MUFU.EX2 R47, R47 ;  /* 0x0000002f002f7308 */ /* 0x000f620000000800 */
[----:B----4-:R-:W-:Y:S01]  /*12ed0*/  F2FP.BF16.PACK_AB R71, R45, R46 ;  /* 0x0000002e2d47723e */ /* 0x010fe200000010ff */
        /* <DEDUP_REMOVED lines=8> */
[----:B------:R-:W4:Y:S01]  /*12f60*/  MUFU.EX2 R44, R44 ;  /* 0x0000002c002c7308 */ /* 0x000f220000000800 */
[----:B-----5:R-:W-:Y:S01]  /*12f70*/  F2FP.BF16.PACK_AB R68, R47, R48 ;  /* 0x000000302f44723e */ /* 0x020fe200000010ff */
[----:B------:R-:W-:-:S02]  /*12f80*/  FFMA.FTZ R122, R122, R57, -R55 ;  /* 0x000000397a7a7223 */ /* 0x000fc40000010837 */
[-CC-:B------:R-:W-:Y:S02]  /*12f90*/  FFMA.FTZ R124, R124, R57.reuse, -R56.reuse ;  /* 0x000000397c7c7223 */ /* 0x180fe40000010838 */
[-CC-:B------:R-:W-:Y:S02]  /*12fa0*/  FFMA.FTZ R131, R131, R57.reuse, -R56.reuse ;  /* 0x0000003983837223 */ /* 0x180fe40000010838 */
[----:B------:R-:W-:Y:S01]  /*12fb0*/  MUFU.EX2 R43, R43 ;  /* 0x0000002b002b7308 */ /* 0x000fe20000000800 */
[-CC-:B------:R-:W-:Y:S02]  /*12fc0*/  FFMA.FTZ R134, R134, R57.reuse, -R56.reuse ;  /* 0x0000003986867223 */ /* 0x180fe40000010838 */
[-C--:B------:R-:W-:Y:S02]  /*12fd0*/  FFMA.FTZ R133, R133, R57.reuse, -R56 ;  /* 0x0000003985857223 */ /* 0x080fe40000010838 */
[-CC-:B------:R-:W-:Y:S02]  /*12fe0*/  FFMA.FTZ R135, R154, R57.reuse, -R55.reuse ;  /* 0x000000399a877223 */ /* 0x180fe40000010837 */
[--C-:B------:R-:W-:Y:S01]  /*12ff0*/  FFMA.FTZ R138, R138, R57, -R55.reuse ;  /* 0x000000398a8a7223 */ /* 0x100fe20000010837 */
[----:B----4-:R-:W-:Y:S01]  /*13000*/  F2FP.BF16.PACK_AB R70, R44, R49 ;  /* 0x000000312c46723e */ /* 0x010fe200000010ff */
        /* <DEDUP_REMOVED lines=15> */
[-CC-:B------:R-:W-:Y:S01]  /*13100*/  FFMA.FTZ R144, R141, R57.reuse, -R56.reuse ;  /* 0x000000398d907223 */ /* 0x180fe20000010838 */
[C---:B-1----:R-:W-:Y:S01]  /*13110*/  HMMA.16816.F32.BF16 R96, R68.reuse, R92, RZ ;  /* 0x0000005c4460723c */ /* 0x042fe200000418ff */
[-CC-:B------:R-:W-:Y:S01]  /*13120*/  FFMA.FTZ R150, R127, R57.reuse, -R56.reuse ;  /* 0x000000397f967223 */ /* 0x180fe20000010838 */
[----:B------:R-:W1:Y:S01]  /*13130*/  MUFU.EX2 R41, R41 ;  /* 0x0000002900297308 */ /* 0x000e620000000800 */
[-CC-:B------:R-:W-:Y:S02]  /*13140*/  FFMA.FTZ R141, R126, R57.reuse, -R55.reuse ;  /* 0x000000397e8d7223 */ /* 0x180fe40000010837 */
[-CC-:B------:R-:W-:Y:S02]  /*13150*/  FFMA.FTZ R129, R129, R57.reuse, -R56.reuse ;  /* 0x0000003981817223 */ /* 0x180fe40000010838 */
[-C--:B------:R-:W-:Y:S01]  /*13160*/  FFMA.FTZ R125, R125, R57.reuse, -R56 ;  /* 0x000000397d7d7223 */ /* 0x080fe20000010838 */
[----:B------:R-:W-:Y:S01]  /*13170*/  HMMA.16816.F32.BF16 R92, R68, R94, RZ ;  /* 0x0000005e445c723c */ /* 0x000fe200000418ff */
[-CC-:B------:R-:W-:Y:S01]  /*13180*/  FFMA.FTZ R127, R132, R57.reuse, -R55.reuse ;  /* 0x00000039847f7223 */ /* 0x180fe20000010837 */
[----:B------:R-:W-:Y:S01]  /*13190*/  MUFU.EX2 R40, R40 ;  /* 0x0000002800287308 */ /* 0x000fe20000000800 */
[----:B------:R-:W-:-:S02]  /*131a0*/  FFMA.FTZ R130, R130, R57, -R55 ;  /* 0x0000003982827223 */ /* 0x000fc40000010837 */
[-C--:B------:R-:W-:Y:S02]  /*131b0*/  FFMA.FTZ R128, R128, R57.reuse, -R55 ;  /* 0x0000003980807223 */ /* 0x080fe40000010837 */
[-C--:B------:R-:W-:Y:S01]  /*131c0*/  FFMA.FTZ R126, R123, R57.reuse, -R56 ;  /* 0x000000397b7e7223 */ /* 0x080fe20000010838 */
[C---:B------:R-:W-:Y:S01]  /*131d0*/  HMMA.16816.F32.BF16 R112, R68.reuse, R108, RZ ;  /* 0x0000006c4470723c */ /* 0x040fe200000418ff */
[----:B------:R-:W-:Y:S01]  /*131e0*/  FADD.FTZ R51, R51, R50 ;  /* 0x0000003233337221 */ /* 0x000fe20000010000 */
[----:B------:R-:W4:Y:S01]  /*131f0*/  MUFU.EX2 R37, R37 ;  /* 0x0000002500257308 */ /* 0x000f220000000800 */
[----:B------:R-:W-:Y:S02]  /*13200*/  FADD.FTZ R48, R48, R47 ;  /* 0x0000002f30307221 */ /* 0x000fe40000010000 */
[-C--:B------:R-:W-:Y:S02]  /*13210*/  FFMA.FTZ R208, R54, R57.reuse, -R55 ;  /* 0x0000003936d07223 */ /* 0x080fe40000010837 */
[----:B------:R-:W-:Y:S01]  /*13220*/  FADD.FTZ R49, R49, R48 ;  /* 0x0000003031317221 */ /* 0x000fe20000010000 */
[----:B------:R-:W-:Y:S01]  /*13230*/  HMMA.16816.F32.BF16 R88, R68, R84, RZ ;  /* 0x000000544458723c */ /* 0x000fe200000418ff */
[----:B------:R-:W-:Y:S01]  /*13240*/  FFMA.FTZ R209, R53, R57, -R56 ;  /* 0x0000003935d17223 */ /* 0x000fe20000010838 */
[----:B------:R-:W5:Y:S01]  /*13250*/  MUFU.EX2 R34, R34 ;  /* 0x0000002200227308 */ /* 0x000f620000000800 */
[----:B------:R-:W-:-:S05]  /*13260*/  FADD.FTZ R49, R44, R49 ;  /* 0x000000312c317221 */ /* 0x000fca0000010000 */
        /* <DEDUP_REMOVED lines=8> */
[C---:B--2---:R-:W-:Y:S02]  /*132f0*/  HMMA.16816.F32.BF16 R72, R68.reuse, R4, RZ ;  /* 0x000000044448723c */ /* 0x044fe400000418ff */
[----:B------:R-:W2:Y:S05]  /*13300*/  MUFU.EX2 R33, R33 ;  /* 0x0000002100217308 */ /* 0x000eaa0000000800 */
[----:B-1----:R-:W-:Y:S01]  /*13310*/  F2FP.BF16.PACK_AB R4, R41, R42 ;  /* 0x0000002a2904723e */ /* 0x002fe200000010ff */
[----:B------:R-:W-:Y:S01]  /*13320*/  HMMA.16816.F32.BF16 R68, R68, R6, RZ ;  /* 0x000000064444723c */ /* 0x000fe200000418ff */
[----:B------:R-:W-:Y:S01]  /*13330*/  F2FP.BF16.PACK_AB R5, R38, R43 ;  /* 0x0000002b2605723e */ /* 0x000fe200000010ff */
[----:B------:R-:W-:Y:S01]  /*13340*/  MUFU.EX2 R32, R32 ;  /* 0x0000002000207308 */ /* 0x000fe20000000800 */
[----:B------:R-:W-:-:S04]  /*13350*/  FADD.FTZ R42, R42, R49 ;  /* 0x000000312a2a7221 */ /* 0x000fc80000010000 */
[----:B----4-:R-:W-:Y:S01]  /*13360*/  F2FP.BF16.PACK_AB R6, R37, R40 ;  /* 0x000000282506723e */ /* 0x010fe200000010ff */
[----:B------:R-:W-:Y:S01]  /*13370*/  FADD.FTZ R41, R41, R42 ;  /* 0x0000002a29297221 */ /* 0x000fe20000010000 */
[----:B-----5:R-:W-:Y:S01]  /*13380*/  F2FP.BF16.PACK_AB R7, R34, R39 ;  /* 0x000000272207723e */ /* 0x020fe200000010ff */
[----:B------:R-:W1:Y:S02]  /*13390*/  MUFU.EX2 R29, R29 ;  /* 0x0000001d001d7308 */ /* 0x000e640000000800 */
[----:B------:R-:W-:-:S04]  /*133a0*/  FADD.FTZ R40, R40, R41 ;  /* 0x0000002928287221 */ /* 0x000fc80000010000 */
[C---:B------:R-:W-:Y:S01]  /*133b0*/  HMMA.16816.F32.BF16 R104, R4.reuse, R12, R104 ;  /* 0x0000000c0468723c */ /* 0x040fe20000041868 */
[----:B------:R-:W-:Y:S01]  /*133c0*/  FADD.FTZ R37, R37, R40 ;  /* 0x0000002825257221 */ /* 0x000fe20000010000 */
[----:B------:R-:W4:Y:S06]  /*133d0*/  MUFU.EX2 R28, R28 ;  /* 0x0000001c001c7308 */ /* 0x000f2c0000000800 */
[C---:B------:R-:W-:Y:S01]  /*133e0*/  HMMA.16816.F32.BF16 R100, R4.reuse, R14, R100 ;  /* 0x0000000e0464723c */ /* 0x040fe20000041864 */
[----:B------:R-:W5:Y:S01]  /*133f0*/  LDSM.16.MT88.4 R12, [R185+0xd400] ;  /* 0x00d40000b90c783b */ /* 0x000f620000004200 */
[----:B------:R-:W-:Y:S06]  /*13400*/  MUFU.EX2 R52, R52 ;  /* 0x0000003400347308 */ /* 0x000fec0000000800 */
[C---:B------:R-:W-:Y:S02]  /*13410*/  HMMA.16816.F32.BF16 R96, R4.reuse, R8, R96 ;  /* 0x000000080460723c */ /* 0x040fe40000041860 */
[----:B------:R-:W-:Y:S06]  /*13420*/  MUFU.EX2 R63, R63 ;  /* 0x0000003f003f7308 */ /* 0x000fec0000000800 */
[C---:B------:R-:W-:Y:S01]  /*13430*/  HMMA.16816.F32.BF16 R92, R4.reuse, R10, R92 ;  /* 0x0000000a045c723c */ /* 0x040fe2000004185c */
[----:B------:R-:W1:Y:S01]  /*13440*/  LDSM.16.MT88.4 R8, [R118+0x9800] ;  /* 0x009800007608783b */ /* 0x000e620000004200 */
[----:B------:R-:W-:Y:S06]  /*13450*/  MUFU.EX2 R65, R65 ;  /* 0x0000004100417308 */ /* 0x000fec0000000800 */
[C---:B------:R-:W-:Y:S02]  /*13460*/  HMMA.16816.F32.BF16 R112, R4.reuse, R16, R112 ;  /* 0x000000100470723c */ /* 0x040fe40000041870 */
[----:B------:R-:W-:Y:S06]  /*13470*/  MUFU.EX2 R67, R67 ;  /* 0x0000004300437308 */ /* 0x000fec0000000800 */
[C---:B------:R-:W-:Y:S01]  /*13480*/  HMMA.16816.F32.BF16 R108, R4.reuse, R18, R108 ;  /* 0x00000012046c723c */ /* 0x040fe2000004186c */
[----:B------:R-:W-:Y:S01]  /*13490*/  LDSM.16.MT88.4 R16, [R185+0x9800] ;  /* 0x00980000b910783b */ /* 0x000fe20000004200 */
[----:B------:R-:W1:Y:S06]  /*134a0*/  MUFU.EX2 R120, R120 ;  /* 0x0000007800787308 */ /* 0x000e6c0000000800 */
[C---:B---3--:R-:W-:Y:S02]  /*134b0*/  HMMA.16816.F32.BF16 R88, R4.reuse, R24, R88 ;  /* 0x000000180458723c */ /* 0x048fe40000041858 */
[----:B------:R-:W-:Y:S06]  /*134c0*/  MUFU.EX2 R121, R121 ;  /* 0x0000007900797308 */ /* 0x000fec0000000800 */
[C---:B------:R-:W-:Y:S01]  /*134d0*/  HMMA.16816.F32.BF16 R84, R4.reuse, R26, R84 ;  /* 0x0000001a0454723c */ /* 0x040fe20000041854 */
[----:B------:R-:W-:Y:S01]  /*134e0*/  LDSM.16.MT88.4 R24, [R118+0xb800] ;  /* 0x00b800007618783b */ /* 0x000fe20000004200 */
[----:B------:R-:W3:Y:S06]  /*134f0*/  MUFU.EX2 R122, R122 ;  /* 0x0000007a007a7308 */ /* 0x000eec0000000800 */
[C---:B-----5:R-:W-:Y:S02]  /*13500*/  HMMA.16816.F32.BF16 R80, R4.reuse, R12, R80 ;  /* 0x0000000c0450723c */ /* 0x060fe40000041850 */
[----:B------:R-:W5:Y:S06]  /*13510*/  MUFU.EX2 R124, R124 ;  /* 0x0000007c007c7308 */ /* 0x000f6c0000000800 */
        /* <DEDUP_REMOVED lines=8> */
[----:B--2---:R-:W-:Y:S01]  /*135a0*/  F2FP.BF16.PACK_AB R4, R33, R36 ;  /* 0x000000242104723e */ /* 0x004fe200000010ff */
[----:B------:R-:W-:Y:S01]  /*135b0*/  FADD.FTZ R36, R36, R37 ;  /* 0x0000002524247221 */ /* 0x000fe20000010000 */
[----:B------:R-:W-:Y:S01]  /*135c0*/  F2FP.BF16.PACK_AB R5, R30, R35 ;  /* 0x000000231e05723e */ /* 0x000fe200000010ff */
[----:B------:R-:W-:Y:S01]  /*135d0*/  MUFU.EX2 R135, R135 ;  /* 0x0000008700877308 */ /* 0x000fe20000000800 */
[----:B-1----:R-:W-:Y:S01]  /*135e0*/  F2FP.BF16.PACK_AB R6, R29, R32 ;  /* 0x000000201d06723e */ /* 0x002fe200000010ff */
[----:B------:R-:W-:Y:S01]  /*135f0*/  FADD.FTZ R33, R33, R36 ;  /* 0x0000002421217221 */ /* 0x000fe20000010000 */
[----:B----4-:R-:W-:-:S03]  /*13600*/  F2FP.BF16.PACK_AB R7, R28, R31 ;  /* 0x0000001f1c07723e */ /* 0x010fc600000010ff */
[----:B------:R-:W-:Y:S02]  /*13610*/  FADD.FTZ R32, R32, R33 ;  /* 0x0000002120207221 */ /* 0x000fe40000010000 */
[----:B------:R-:W1:Y:S02]  /*13620*/  MUFU.EX2 R138, R138 ;  /* 0x0000008a008a7308 */ /* 0x000e640000000800 */
[----:B------:R-:W-:Y:S01]  /*13630*/  HMMA.16816.F32.BF16 R104, R4, R8, R104 ;  /* 0x000000080468723c */ /* 0x000fe20000041868 */
        /* <DEDUP_REMOVED lines=8> */
[----:B------:R-:W1:Y:S05]  /*136c0*/  LDSM.16.MT88.4 R12, [R118+0x9c00] ;  /* 0x009c0000760c783b */ /* 0x000e6a0000004200 */
        /* <DEDUP_REMOVED lines=14> */
[----:B------:R-:W2:Y:S05]  /*137b0*/  LDSM.16.MT88.4 R24, [R118+0xbc00] ;  /* 0x00bc00007618783b */ /* 0x000eaa0000004200 */
        /* <DEDUP_REMOVED lines=11> */
[----:B-----5:R-:W-:Y:S01]  /*13870*/  F2FP.BF16.PACK_AB R7, R124, R65 ;  /* 0x000000417c07723e */ /* 0x020fe200000010ff */
[----:B------:R-:W-:Y:S02]  /*13880*/  MUFU.EX2 R150, R150 ;  /* 0x0000009600967308 */ /* 0x000fe40000000800 */
[----:B------:R-:W-:-:S04]  /*13890*/  FADD.FTZ R121, R121, R120 ;  /* 0x0000007879797221 */ /* 0x000fc80000010000 */
[C---:B-1----:R-:W-:Y:S01]  /*138a0*/  HMMA.16816.F32.BF16 R104, R4.reuse, R12, R104 ;  /* 0x0000000c0468723c */ /* 0x042fe20000041868 */
[----:B------:R-:W-:Y:S01]  /*138b0*/  FADD.FTZ R122, R122, R121 ;  /* 0x000000797a7a7221 */ /* 0x000fe20000010000 */
[----:B------:R-:W-:Y:S06]  /*138c0*/  MUFU.EX2 R125, R125 ;  /* 0x0000007d007d7308 */ /* 0x000fec0000000800 */
[C---:B------:R-:W-:Y:S01]  /*138d0*/  HMMA.16816.F32.BF16 R100, R4.reuse, R14, R100 ;  /* 0x0000000e0464723c */ /* 0x040fe20000041864 */
[----:B------:R-:W1:Y:S01]  /*138e0*/  LDSM.16.MT88.4 R12, [R185+0xdc00] ;  /* 0x00dc0000b90c783b */ /* 0x000e620000004200 */
[----:B------:R-:W-:Y:S06]  /*138f0*/  MUFU.EX2 R127, R127 ;  /* 0x0000007f007f7308 */ /* 0x000fec0000000800 */
[C---:B------:R-:W-:Y:S02]  /*13900*/  HMMA.16816.F32.BF16 R96, R4.reuse, R8, R96 ;  /* 0x000000080460723c */ /* 0x040fe40000041860 */
[----:B------:R-:W5:Y:S06]  /*13910*/  MUFU.EX2 R130, R130 ;  /* 0x0000008200827308 */ /* 0x000f6c0000000800 */
[C---:B------:R-:W-:Y:S01]  /*13920*/  HMMA.16816.F32.BF16 R92, R4.reuse, R10, R92 ;  /* 0x0000000a045c723c */ /* 0x040fe2000004185c */
[----:B------:R-:W3:Y:S01]  /*13930*/  LDSM.16.MT88.4 R8, [R118+0xa000] ;  /* 0x00a000007608783b */ /* 0x000ee20000004200 */
[----:B------:R-:W-:Y:S06]  /*13940*/  MUFU.EX2 R128, R128 ;  /* 0x0000008000807308 */ /* 0x000fec0000000800 */
[C---:B------:R-:W-:Y:S02]  /*13950*/  HMMA.16816.F32.BF16 R112, R4.reuse, R16, R112 ;  /* 0x000000100470723c */ /* 0x040fe40000041870 */
[----:B------:R-:W1:Y:S06]  /*13960*/  MUFU.EX2 R141, R141 ;  /* 0x0000008d008d7308 */ /* 0x000e6c0000000800 */
[C---:B------:R-:W-:Y:S01]  /*13970*/  HMMA.16816.F32.BF16 R108, R4.reuse, R18, R108 ;  /* 0x00000012046c723c */ /* 0x040fe2000004186c */
[----:B------:R-:W3:Y:S01]  /*13980*/  LDSM.16.MT88.4 R16, [R185+0xa000] ;  /* 0x00a00000b910783b */ /* 0x000ee20000004200 */
[----:B------:R-:W1:Y:S06]  /*13990*/  MUFU.EX2 R126, R126 ;  /* 0x0000007e007e7308 */ /* 0x000e6c0000000800 */
[C---:B--2---:R-:W-:Y:S02]  /*139a0*/  HMMA.16816.F32.BF16 R88, R4.reuse, R24, R88 ;  /* 0x000000180458723c */ /* 0x044fe40000041858 */
        /* <DEDUP_REMOVED lines=17> */
[----:B------:R-:W-:Y:S01]  /*13ac0*/  HMMA.16816.F32.BF16 R104, R4, R8, R104 ;  /* 0x000000080468723c */ /* 0x000fe20000041868 */
[----:B------:R-:W-:-:S07]  /*13ad0*/  FADD.FTZ R140, R140, R139 ;  /* 0x0000008b8c8c7221 */ /* 0x000fce0000010000 */
        /* <DEDUP_REMOVED lines=16> */
[----:B------:R-:W4:Y:S06]  /*13be0*/  LDSM.16.MT88.4 R20, [R118+0xc400] ;  /* 0x00c400007614783b */ /* 0x000f2c0000004200 */
[----:B------:R-:W-:Y:S01]  /*13bf0*/  F2FP.BF16.PACK_AB R4, R148, R145 ;  /* 0x000000919404723e */ /* 0x000fe200000010ff */
        /* <DEDUP_REMOVED lines=16> */
[C---:B----4-:R-:W-:Y:S08]  /*13d00*/  HMMA.16816.F32.BF16 R88, R4.reuse, R20, R88 ;  /* 0x000000140458723c */ /* 0x050ff00000041858 */
        /* <DEDUP_REMOVED lines=8> */
[C---:B---3--:R-:W-:Y:S03]  /*13d90*/  HMMA.16816.F32.BF16 R72, R4.reuse, R16, R72 ;  /* 0x000000100448723c */ /* 0x048fe60000041848 */
[----:B------:R-:W-:Y:S02]  /*13da0*/  FADD.FTZ R26, R45, R26 ;  /* 0x0000001a2d1a7221 */ /* 0x000fe40000010000 */
[----:B------:R-:W3:Y:S02]  /*13db0*/  MUFU.EX2 R25, R25 ;  /* 0x0000001900197308 */ /* 0x000ee40000000800 */
[----:B------:R-:W-:Y:S01]  /*13dc0*/  FADD.FTZ R43, R43, R26 ;  /* 0x0000001a2b2b7221 */ /* 0x000fe20000010000 */
[----:B------:R-:W-:Y:S01]  /*13dd0*/  HMMA.16816.F32.BF16 R68, R4, R18, R68 ;  /* 0x000000120444723c */ /* 0x000fe20000041844 */
[----:B------:R-:W4:Y:S02]  /*13de0*/  LDSM.16.MT88.4 R16, [R118+0xc800] ;  /* 0x00c800007610783b */ /* 0x000f240000004200 */
[----:B------:R-:W-:-:S04]  /*13df0*/  FADD.FTZ R38, R38, R43 ;  /* 0x0000002b26267221 */ /* 0x000fc80000010000 */
[----:B-----5:R-:W-:Y:S01]  /*13e00*/  F2FP.BF16.PACK_AB R4, R130, R127 ;  /* 0x0000007f8204723e */ /* 0x020fe200000010ff */
        /* <DEDUP_REMOVED lines=13> */
[----:B------:R-:W-:Y:S01]  /*13ee0*/  HMMA.16816.F32.BF16 R108, R4, R14, R108 ;  /* 0x0000000e046c723c */ /* 0x000fe2000004186c */
[----:B------:R-:W1:Y:S01]  /*13ef0*/  LDSM.16.MT88.4 R12, [R185+0xe800] ;  /* 0x00e80000b90c783b */ /* 0x000e620000004200 */
[----:B------:R-:W-:-:S04]  /*13f00*/  FADD.FTZ R31, R28, R31 ;  /* 0x0000001f1c1f7221 */ /* 0x000fc80000010000 */
        /* <DEDUP_REMOVED lines=18> */
[C---:B-1----:R-:W-:Y:S01]  /*14030*/  HMMA.16816.F32.BF16 R80, R4.reuse, R12, R80 ;  /* 0x0000000c0450723c */ /* 0x042fe20000041850 */
[-C--:B------:R-:W-:Y:S02]  /*14040*/  FFMA.FTZ R20, R59, R57.reuse, -R56 ;  /* 0x000000393b147223 */ /* 0x080fe40000010838 */
[----:B------:R-:W-:Y:S02]  /*14050*/  FFMA.FTZ R21, R62, R57, -R55 ;  /* 0x000000393e157223 */ /* 0x000fe40000010837 */
[----:B------:R-:W-:Y:S02]  /*14060*/  FADD.FTZ R144, R144, R143 ;  /* 0x0000008f90907221 */ /* 0x000fe40000010000 */
[----:B------:R-:W1:Y:S01]  /*14070*/  MUFU.EX2 R20, R20 ;  /* 0x0000001400147308 */ /* 0x000e620000000800 */
[----:B------:R-:W-:Y:S01]  /*14080*/  HMMA.16816.F32.BF16 R76, R4, R14, R76 ;  /* 0x0000000e044c723c */ /* 0x000fe2000004184c */
[----:B------:R-:W5:Y:S01]  /*14090*/  LDSM.16.MT88.4 R12, [R118+0xac00] ;  /* 0x00ac0000760c783b */ /* 0x000f620000004200 */
[----:B------:R-:W-:-:S04]  /*140a0*/  FADD.FTZ R129, R129, R144 ;  /* 0x0000009081817221 */ /* 0x000fc80000010000 */
[----:B------:R-:W-:Y:S01]  /*140b0*/  FADD.FTZ R150, R150, R129 ;  /* 0x0000008196967221 */ /* 0x000fe20000010000 */
[----:B------:R-:W-:Y:S01]  /*140c0*/  MUFU.EX2 R21, R21 ;  /* 0x0000001500157308 */ /* 0x000fe20000000800 */
[----:B--2---:R-:W-:Y:S02]  /*140d0*/  HMMA.16816.F32.BF16 R72, R4, R8, R72 ;  /* 0x000000080448723c */ /* 0x004fe40000041848 */
[----:B------:R-:W-:-:S04]  /*140e0*/  FADD.FTZ R125, R125, R150 ;  /* 0x000000967d7d7221 */ /* 0x000fc80000010000 */
[----:B------:R-:W-:Y:S02]  /*140f0*/  FADD.FTZ R125, R126, R125 ;  /* 0x0000007d7e7d7221 */ /* 0x000fe40000010000 */
        /* <DEDUP_REMOVED lines=62> */
[----:B------:R-:W-:Y:S02]  /*144e0*/  ISETP.GE.AND P2, PT, R12, RZ, PT ;  /* 0x000000ff0c00720c */ /* 0x000fe40003f46270 */
[----:B------:R-:W2:Y:S01]  /*144f0*/  LD.E.64 R12, [R116.64+0x28] ;  /* 0x00002804740c7980 */ /* 0x000ea2000c101b00 */
[----:B------:R-:W-:-:S04]  /*14500*/  IMAD.HI.U32 R9, R10, R5, RZ ;  /* 0x000000050a097227 */ /* 0x000fc800078e00ff */
[----:B------:R-:W-:-:S04]  /*14510*/  IMAD.HI.U32 R10, R10, R7, RZ ;  /* 0x000000070a0a7227 */ /* 0x000fc800078e00ff */
[-C--:B------:R-:W-:Y:S02]  /*14520*/  IMAD R5, R9, R6.reuse, R5 ;  /* 0x0000000609057224 */ /* 0x080fe400078e0205 */
        /* <DEDUP_REMOVED lines=12> */
[----:B------:R-:W-:Y:S01]  /*145f0*/  @!P0 IMAD.MOV R9, RZ, RZ, -R9 ;  /* 0x000000ffff098224 */ /* 0x000fe200078e0a09 */
[----:B------:R-:W-:-:S04]  /*14600*/  @!P2 IADD3 R10, -R10, RZ, RZ ;  /* 0x000000ff0a0aa210 */ /* 0x000fc80007ffe1ff */
[C---:B------:R-:W-:Y:S02]  /*14610*/  SEL R6, R4.reuse, R9, !P1 ;  /* 0x0000000904067207 */ /* 0x040fe40004800000 */
[----:B------:R-:W-:Y:S01]  /*14620*/  SEL R7, R4, R10, !P1 ;  /* 0x0000000a04077207 */ /* 0x000fe20004800000 */
[----:B------:R-:W3:Y:S02]  /*14630*/  LD.E.64 R8, [R116.64+0x40] ;  /* 0x0000400474087980 */ /* 0x000ee4000c101b00 */
[----:B------:R-:W-:-:S04]  /*14640*/  IMAD.WIDE R16, R6, 0x4, R202 ;  /* 0x0000000406107825 */ /* 0x000fc800078e02ca */
[C---:B------:R-:W-:Y:S01]  /*14650*/  IMAD.WIDE R14, R7.reuse, 0x4, R202 ;  /* 0x00000004070e7825 */ /* 0x040fe200078e02ca */
[----:B------:R-:W4:Y:S04]  /*14660*/  LD.E R4, [R16.64] ;  /* 0x0000000410047980 */ /* 0x000f28000c101900 */
[----:B------:R-:W4:Y:S01]  /*14670*/  LD.E R5, [R14.64] ;  /* 0x000000040e057980 */ /* 0x000f22000c101900 */
[----:B------:R-:W-:-:S04]  /*14680*/  IMAD.IADD R6, R7, 0x1, -R6 ;  /* 0x0000000107067824 */ /* 0x000fc800078e0a06 */
[----:B------:R-:W-:-:S05]  /*14690*/  IMAD R11, R11, R6, -0x80 ;  /* 0xffffff800b0b7424 */ /* 0x000fca00078e0206 */
[----:B------:R-:W-:Y:S01]  /*146a0*/  SHF.R.S32.HI R7, RZ, 0x1f, R11 ;  /* 0x0000001fff077819 */ /* 0x000fe2000001140b */
[-C--:B---3--:R-:W-:Y:S02]  /*146b0*/  IMAD R6, R9, R11.reuse, RZ ;  /* 0x0000000b09067224 */ /* 0x088fe400078e02ff */
[----:B------:R-:W-:-:S04]  /*146c0*/  IMAD.WIDE.U32 R10, R8, R11, RZ ;  /* 0x0000000b080a7225 */ /* 0x000fc800078e00ff */
[----:B------:R-:W-:Y:S02]  /*146d0*/  IMAD R6, R8, R7, R6 ;  /* 0x0000000708067224 */ /* 0x000fe400078e0206 */
[----:B----4-:R-:W-:-:S03]  /*146e0*/  IMAD.IADD R5, R4, 0x1, -R5 ;  /* 0x0000000104057824 */ /* 0x010fc600078e0a05 */
[----:B------:R-:W-:Y:S01]  /*146f0*/  IADD3 R11, R11, R6, RZ ;  /* 0x000000060b0b7210 */ /* 0x000fe20007ffe0ff */
[----:B--2---:R-:W-:Y:S01]  /*14700*/  IMAD R7, R13, R5, RZ ;  /* 0x000000050d077224 */ /* 0x004fe200078e02ff */
[----:B------:R-:W-:-:S03]  /*14710*/  SHF.R.S32.HI R4, RZ, 0x1f, R5 ;  /* 0x0000001fff047819 */ /* 0x000fc60000011405 */
[----:B------:R-:W-:-:S04]  /*14720*/  IMAD.WIDE.U32 R8, R5, R12, R10 ;  /* 0x0000000c05087225 */ /* 0x000fc800078e000a */
[----:B------:R-:W-:-:S04]  /*14730*/  IMAD R4, R12, R4, R7 ;  /* 0x000000040c047224 */ /* 0x000fc800078e0207 */
[----:B------:R-:W-:Y:S01]  /*14740*/  IMAD.IADD R4, R9, 0x1, R4 ;  /* 0x0000000109047824 */ /* 0x000fe200078e0204 */
[----:B------:R-:W-:Y:S05]  /*14750*/  BRA `(.L_x_1771) ;  /* 0x0000003000007947 */ /* 0x000fea0003800000 */
.L_x_1770:
[----:B------:R-:W2:Y:S02]  /*14760*/  LD.E R8, [R116.64+0x40] ;  /* 0x0000400474087980 */ /* 0x000ea4000c101900 */
[----:B--2---:R-:W-:-:S04]  /*14770*/  LEA R8, -R8, RZ, 0x7 ;  /* 0x000000ff08087211 */ /* 0x004fc800078e39ff */
[----:B------:R-:W-:Y:S02]  /*14780*/  SHF.R.S32.HI R4, RZ, 0x1f, R8 ;  /* 0x0000001fff047819 */ /* 0x000fe40000011408 */
.L_x_1771:
[----:B------:R-:W-:Y:S05]  /*14790*/  BSYNC B0 ;  /* 0x0000000000007941 */ /* 0x000fea0003800000 */
.L_x_1769:
[C---:B------:R-:W-:Y:S02]  /*147a0*/  LOP3.LUT P5, RZ, R205.reuse, 0x2, RZ, 0xc0, !PT ;  /* 0x00000002cdff7812 */ /* 0x040fe400078ac0ff */
[C---:B------:R-:W-:Y:S02]  /*147b0*/  LOP3.LUT R5, R205.reuse, 0x1, RZ, 0xc0, !PT ;  /* 0x00000001cd057812 */ /* 0x040fe400078ec0ff */
[----:B------:R-:W-:Y:S02]  /*147c0*/  LOP3.LUT P4, RZ, R205, 0x4, RZ, 0xc0, !PT ;  /* 0x00000004cdff7812 */ /* 0x000fe4000788c0ff */
[----:B------:R-:W-:Y:S02]  /*147d0*/  ISETP.NE.AND P6, PT, R5, RZ, PT ;  /* 0x000000ff0500720c */ /* 0x000fe40003fc5270 */
[C---:B------:R-:W-:Y:S02]  /*147e0*/  IADD3 R7, P0, R8.reuse, R189, RZ ;  /* 0x000000bd08077210 */ /* 0x040fe40007f1e0ff */
[----:B------:R-:W-:-:S02]  /*147f0*/  LEA R174, P1, R8, R136, 0x1 ;  /* 0x0000008808ae7211 */ /* 0x000fc400078208ff */
[C---:B------:R-:W-:Y:S01]  /*14800*/  IADD3 R5, P2, R7.reuse, R189, RZ ;  /* 0x000000bd07057210 */ /* 0x040fe20007f5e0ff */
[----:B------:R-:W-:Y:S01]  /*14810*/  IMAD.X R6, R4, 0x1, R190, P0 ;  /* 0x0000000104067824 */ /* 0x000fe200000e06be */
[CC--:B------:R-:W-:Y:S02]  /*14820*/  @P5 LEA R10, P0, R7.reuse, R136.reuse, 0x1 ;  /* 0x00000088070a5211 */ /* 0x0c0fe400078008ff */
[-C--:B------:R-:W-:Y:S01]  /*14830*/  LEA.HI.X R175, R8, R137.reuse, R4, 0x1, P1 ;  /* 0x0000008908af7211 */ /* 0x080fe200008f0c04 */
[----:B------:R-:W-:Y:S01]  /*14840*/  IMAD.X R4, R6, 0x1, R190, P2 ;  /* 0x0000000106047824 */ /* 0x000fe200010e06be */
[C---:B------:R-:W-:Y:S02]  /*14850*/  @P5 LEA.HI.X R11, R7.reuse, R137, R6, 0x1, P0 ;  /* 0x00000089070b5211 */ /* 0x040fe400000f0c06 */
[CC--:B------:R-:W-:Y:S01]  /*14860*/  @P4 LEA R8, P1, R7.reuse, R136.reuse, 0x1 ;  /* 0x0000008807084211 */ /* 0x0c0fe200078208ff */
[----:B------:R-:W-:Y:S01]  /*14870*/  @!PT LDS RZ, [RZ] ;  /* 0x00000000fffff984 */ /* 0x000fe20000000800 */
[----:B------:R-:W-:Y:S01]  /*14880*/  @!PT LDS RZ, [RZ] ;  /* 0x00000000fffff984 */ /* 0x000fe20000000800 */
[----:B------:R-:W-:Y:S01]  /*14890*/  @!PT LDS RZ, [RZ] ;  /* 0x00000000fffff984 */ /* 0x000fe20000000800 */
[----:B------:R1:W-:Y:S01]  /*148a0*/  @P6 LDGSTS.E.BYPASS.LTC128B.128 [R200+0x9000], [R174.64] ;  /* 0x09000000aec86fae */ /* 0x0003e2000b901d44 */
[----:B------:R-:W-:-:S02]  /*148b0*/  @P6 LEA R14, P0, R7, R136, 0x1 ;  /* 0x00000088070e6211 */ /* 0x000fc400078008ff */
[-C--:B------:R-:W-:Y:S01]  /*148c0*/  @P6 LEA R12, P2, R5, R136.reuse, 0x1 ;  /* 0x00000088050c6211 */ /* 0x080fe200078408ff */
[----:B------:R-:W-:Y:S01]  /*148d0*/  @!P6 STS [R200+0x9000], RZ ;  /* 0x009000ffc800e388 */ /* 0x000fe20000000800 */
[CCC-:B------:R-:W-:Y:S02]  /*148e0*/  @P4 LEA.HI.X R9, R7.reuse, R137.reuse, R6.reuse, 0x1, P1 ;  /* 0x0000008907094211 */ /* 0x1c0fe400008f0c06 */
[-C--:B------:R-:W-:Y:S01]  /*148f0*/  @P6 LEA.HI.X R15, R7, R137.reuse, R6, 0x1, P0 ;  /* 0x00000089070f6211 */ /* 0x080fe200000f0c06 */
[----:B------:R-:W-:Y:S01]  /*14900*/  @!P6 STS [R200+0x9004], RZ ;  /* 0x009004ffc800e388 */ /* 0x000fe20000000800 */
[C---:B------:R-:W-:Y:S02]  /*14910*/  @P6 LEA.HI.X R13, R5.reuse, R137, R4, 0x1, P2 ;  /* 0x00000089050d6211 */ /* 0x040fe400010f0c04 */
[CC--:B------:R-:W-:Y:S01]  /*14920*/  @P5 LEA R18, P1, R5.reuse, R136.reuse, 0x1 ;  /* 0x0000008805125211 */ /* 0x0c0fe200078208ff */
[----:B------:R-:W-:Y:S01]  /*14930*/  @!P6 STS.64 [R200+0x9008], RZ ;  /* 0x009008ffc800e388 */ /* 0x000fe20000000a00 */
[----:B------:R-:W-:-:S02]  /*14940*/  @P4 LEA R16, P0, R5, R136, 0x1 ;  /* 0x0000008805104211 */ /* 0x000fc400078008ff */
[C---:B------:R-:W-:Y:S02]  /*14950*/  IADD3 R6, P2, R5.reuse, R189, RZ ;  /* 0x000000bd05067210 */ /* 0x040fe40007f5e0ff */
[CCC-:B------:R-:W-:Y:S02]  /*14960*/  @P5 LEA.HI.X R19, R5.reuse, R137.reuse, R4.reuse, 0x1, P1 ;  /* 0x0000008905135211 */ /* 0x1c0fe400008f0c04 */
[----:B------:R-:W-:Y:S01]  /*14970*/  @P4 LEA.HI.X R17, R5, R137, R4, 0x1, P0 ;  /* 0x0000008905114211 */ /* 0x000fe200000f0c04 */
[----:B------:R-:W-:Y:S01]  /*14980*/  IMAD.X R4, R4, 0x1, R190, P2 ;  /* 0x0000000104047824 */ /* 0x000fe200010e06be */
[CC--:B------:R-:W-:Y:S01]  /*14990*/  @P6 LEA R22, P2, R6.reuse, R136.reuse, 0x1 ;  /* 0x0000008806166211 */ /* 0x0c0fe200078408ff */
[----:B------:R-:W-:Y:S01]  /*149a0*/  @P5 IMAD.MOV.U32 R5, RZ, RZ, R175 ;  /* 0x000000ffff055224 */ /* 0x000fe200078e00af */
[CC--:B------:R-:W-:Y:S02]  /*149b0*/  @P5 LEA R20, P1, R6.reuse, R136.reuse, 0x1 ;  /* 0x0000008806145211 */ /* 0x0c0fe400078208ff */
[----:B------:R-:W-:-:S02]  /*149c0*/  @P4 LEA R24, P0, R6, R136, 0x1 ;  /* 0x0000008806184211 */ /* 0x000fc400078008ff */
[CCC-:B------:R-:W-:Y:S02]  /*149d0*/  @P6 LEA.HI.X R23, R6.reuse, R137.reuse, R4.reuse, 0x1, P2 ;  /* 0x0000008906176211 */ /* 0x1c0fe400010f0c04 */
[CCC-:B------:R-:W-:Y:S02]  /*149e0*/  @P5 LEA.HI.X R21, R6.reuse, R137.reuse, R4.reuse, 0x1, P1 ;  /* 0x0000008906155211 */ /* 0x1c0fe400008f0c04 */
[----:B------:R-:W-:Y:S01]  /*149f0*/  @P4 LEA.HI.X R25, R6, R137, R4, 0x1, P0 ;  /* 0x0000008906194211 */ /* 0x000fe200000f0c04 */
        /* <DEDUP_REMOVED lines=59> */
[----:B------:R-:W-:Y:S03]  /*14db0*/  BSSY B1, `(.L_x_1772) ;  /* 0x0000268000017945 */ /* 0x000fe60003800000 */
[----:B------:R-:W-:Y:S04]  /*14dc0*/  LDSM.16.M88.4 R64, [R188] ;  /* 0x00000000bc40783b */ /* 0x000fe80000000200 */
[----:B------:R-:W2:Y:S04]  /*14dd0*/  LDSM.16.M88.4 R36, [R187+0x3800] ;  /* 0x00380000bb24783b */ /* 0x000ea80000000200 */
[----:B---3--:R-:W3:Y:S04]  /*14de0*/  LDSM.16.M88.4 R12, [R187+0x3000] ;  /* 0x00300000bb0c783b */ /* 0x008ee80000000200 */
[----:B------:R-:W3:Y:S04]  /*14df0*/  LDSM.16.M88.4 R44, [R187+0x3400] ;  /* 0x00340000bb2c783b */ /* 0x000ee80000000200 */
[----:B------:R-:W3:Y:S04]  /*14e00*/  LDSM.16.M88.4 R28, [R187+0x3c00] ;  /* 0x003c0000bb1c783b */ /* 0x000ee80000000200 */
[----:B-1----:R-:W-:Y:S04]  /*14e10*/  LDSM.16.M88.4 R24, [R186] ;  /* 0x00000000ba18783b */ /* 0x002fe80000000200 */
[----:B------:R-:W1:Y:S04]  /*14e20*/  LDSM.16.M88.4 R52, [R184+0x3800] ;  /* 0x00380000b834783b */ /* 0x000e680000000200 */
[----:B----4-:R-:W4:Y:S04]  /*14e30*/  LDSM.16.M88.4 R8, [R184+0x3000] ;  /* 0x00300000b808783b */ /* 0x010f280000000200 */
[----:B--2---:R-:W2:Y:S04]  /*14e40*/  LDSM.16.M88.4 R4, [R184+0x3400] ;  /* 0x00340000b804783b */ /* 0x004ea80000000200 */
[----:B------:R-:W1:Y:S04]  /*14e50*/  LDSM.16.M88.4 R140, [R187+0x4000] ;  /* 0x00400000bb8c783b */ /* 0x000e680000000200 */
[----:B------:R-:W1:Y:S04]  /*14e60*/  LDSM.16.M88.4 R132, [R187+0x4400] ;  /* 0x00440000bb84783b */ /* 0x000e680000000200 */
[----:B------:R-:W1:Y:S01]  /*14e70*/  LDSM.16.M88.4 R124, [R187+0x4800] ;  /* 0x00480000bb7c783b */ /* 0x000e620000000200 */
        /* <DEDUP_REMOVED lines=15> */
[C---:B------:R-:W-:Y:S08]  /*14f70*/  HMMA.16816.F32.BF16 R44, R64.reuse, R46, RZ ;  /* 0x0000002e402c723c */ /* 0x040ff000000418ff */
[C---:B------:R-:W-:Y:S08]  /*14f80*/  HMMA.16816.F32.BF16 R32, R64.reuse, R28, RZ ;  /* 0x0000001c4020723c */ /* 0x040ff000000418ff */
[----:B------:R-:W-:Y:S08]  /*14f90*/  HMMA.16816.F32.BF16 R28, R64, R30, RZ ;  /* 0x0000001e401c723c */ /* 0x000ff000000418ff */
[C---:B-1----:R-:W-:Y:S08]  /*14fa0*/  HMMA.16816.F32.BF16 R40, R24.reuse, R52, R40 ;  /* 0x000000341828723c */ /* 0x042ff00000041828 */
[C---:B------:R-:W-:Y:S01]  /*14fb0*/  HMMA.16816.F32.BF16 R36, R24.reuse, R54, R36 ;  /* 0x000000361824723c */ /* 0x040fe20000041824 */
[----:B------:R-:W-:Y:S07]  /*14fc0*/  LDSM.16.M88.4 R52, [R184+0x4c00] ;  /* 0x004c0000b834783b */ /* 0x000fee0000000200 */
[C---:B----4-:R-:W-:Y:S08]  /*14fd0*/  HMMA.16816.F32.BF16 R16, R24.reuse, R8, R16 ;  /* 0x000000081810723c */ /* 0x050ff00000041810 */
[C---:B------:R-:W-:Y:S01]  /*14fe0*/  HMMA.16816.F32.BF16 R12, R24.reuse, R10, R12 ;  /* 0x0000000a180c723c */ /* 0x040fe2000004180c */
[----:B------:R-:W1:Y:S07]  /*14ff0*/  LDSM.16.M88.4 R8, [R184+0x4000] ;  /* 0x00400000b808783b */ /* 0x000e6e0000000200 */
[C---:B--2---:R-:W-:Y:S08]  /*15000*/  HMMA.16816.F32.BF16 R48, R24.reuse, R4, R48 ;  /* 0x000000041830723c */ /* 0x044ff00000041830 */
[----:B------:R-:W-:Y:S01]  /*15010*/  HMMA.16816.F32.BF16 R44, R24, R6, R44 ;  /* 0x00000006182c723c */ /* 0x000fe2000004182c */
[----:B------:R-:W2:Y:S07]  /*15020*/  LDSM.16.M88.4 R4, [R184+0x4400] ;  /* 0x00440000b804783b */ /* 0x000eae0000000200 */
[C---:B------:R-:W-:Y:S08]  /*15030*/  HMMA.16816.F32.BF16 R144, R64.reuse, R140, RZ ;  /* 0x0000008c4090723c */ /* 0x040ff000000418ff */
[C---:B------:R-:W-:Y:S08]  /*15040*/  HMMA.16816.F32.BF16 R136, R64.reuse, R132, RZ ;  /* 0x000000844088723c */ /* 0x040ff000000418ff */
[----:B------:R-:W-:Y:S08]  /*15050*/  HMMA.16816.F32.BF16 R128, R64, R124, RZ ;  /* 0x0000007c4080723c */ /* 0x000ff000000418ff */
[C---:B------:R-:W-:Y:S08]  /*15060*/  HMMA.16816.F32.BF16 R32, R24.reuse, R20, R32 ;  /* 0x000000141820723c */ /* 0x040ff00000041820 */
[----:B------:R-:W-:Y:S01]  /*15070*/  HMMA.16816.F32.BF16 R28, R24, R22, R28 ;  /* 0x00000016181c723c */ /* 0x000fe2000004181c */
[----:B------:R-:W3:Y:S07]  /*15080*/  LDSM.16.M88.4 R20, [R187+0x5000] ;  /* 0x00500000bb14783b */ /* 0x000eee0000000200 */
[C---:B------:R-:W-:Y:S08]  /*15090*/  HMMA.16816.F32.BF16 R140, R64.reuse, R142, RZ ;  /* 0x0000008e408c723c */ /* 0x040ff000000418ff */
[C---:B------:R-:W-:Y:S08]  /*150a0*/  HMMA.16816.F32.BF16 R132, R64.reuse, R134, RZ ;  /* 0x000000864084723c */ /* 0x040ff000000418ff */
[C---:B------:R-:W-:Y:S08]  /*150b0*/  HMMA.16816.F32.BF16 R124, R64.reuse, R126, RZ ;  /* 0x0000007e407c723c */ /* 0x040ff000000418ff */
[C---:B------:R-:W-:Y:S08]  /*150c0*/  HMMA.16816.F32.BF16 R120, R64.reuse, R56, RZ ;  /* 0x000000384078723c */ /* 0x040ff000000418ff */
[----:B------:R-:W-:Y:S01]  /*150d0*/  HMMA.16816.F32.BF16 R64, R64, R58, RZ ;  /* 0x0000003a4040723c */ /* 0x000fe200000418ff */
[----:B------:R-:W4:Y:S07]  /*150e0*/  LDSM.16.M88.4 R56, [R184+0x4800] ;  /* 0x00480000b838783b */ /* 0x000f2e0000000200 */
[C---:B-1----:R-:W-:Y:S08]  /*150f0*/  HMMA.16816.F32.BF16 R144, R24.reuse, R8, R144 ;  /* 0x000000081890723c */ /* 0x042ff00000041890 */
[C---:B------:R-:W-:Y:S08]  /*15100*/  HMMA.16816.F32.BF16 R120, R24.reuse, R52, R120 ;  /* 0x000000341878723c */ /* 0x040ff00000041878 */
[C---:B------:R-:W-:Y:S01]  /*15110*/  HMMA.16816.F32.BF16 R64, R24.reuse, R54, R64 ;  /* 0x000000361840723c */ /* 0x040fe20000041840 */
[----:B------:R-:W1:Y:S07]  /*15120*/  LDSM.16.M88.4 R52, [R187+0x5c00] ;  /* 0x005c0000bb34783b */ /* 0x000e6e0000000200 */
[C---:B------:R-:W-:Y:S01]  /*15130*/  HMMA.16816.F32.BF16 R140, R24.reuse, R10, R140 ;  /* 0x0000000a188c723c */ /* 0x040fe2000004188c */
[----:B------:R-:W1:Y:S07]  /*15140*/  LDSM.16.M88.4 R8, [R187+0x5400] ;  /* 0x00540000bb08783b */ /* 0x000e6e0000000200 */
[C---:B--2---:R-:W-:Y:S08]  /*15150*/  HMMA.16816.F32.BF16 R136, R24.reuse, R4, R136 ;  /* 0x000000041888723c */ /* 0x044ff00000041888 */
[----:B------:R-:W-:Y:S01]  /*15160*/  HMMA.16816.F32.BF16 R132, R24, R6, R132 ;  /* 0x000000061884723c */ /* 0x000fe20000041884 */
[----:B------:R-:W2:Y:S07]  /*15170*/  LDSM.16.M88.4 R4, [R187+0x5800] ;  /* 0x00580000bb04783b */ /* 0x000eae0000000200 */
[----:B---3--:R-:W-:Y:S08]  /*15180*/  HMMA.16816.F32.BF16 R16, R164, R20, R16 ;  /* 0x00000014a410723c */ /* 0x008ff00000041810 */
[C---:B----4-:R-:W-:Y:S08]  /*15190*/  HMMA.16816.F32.BF16 R128, R24.reuse, R56, R128 ;  /* 0x000000381880723c */ /* 0x050ff00000041880 */
[----:B------:R-:W-:Y:S01]  /*151a0*/  HMMA.16816.F32.BF16 R124, R24, R58, R124 ;  /* 0x0000003a187c723c */ /* 0x000fe2000004187c */
[----:B------:R-:W-:Y:S04]  /*151b0*/  LDSM.16.M88.4 R24, [R188+0x2000] ;  /* 0x00200000bc18783b */ /* 0x000fe80000000200 */
[----:B------:R-:W-:Y:S03]  /*151c0*/  LDSM.16.M88.4 R56, [R184+0x5400] ;  /* 0x00540000b838783b */ /* 0x000fe60000000200 */
[----:B------:R-:W-:Y:S01]  /*151d0*/  HMMA.16816.F32.BF16 R12, R164, R22, R12 ;  /* 0x00000016a40c723c */ /* 0x000fe2000004180c */
[----:B------:R-:W3:Y:S07]  /*151e0*/  LDSM.16.M88.4 R20, [R187+0x7000] ;  /* 0x00700000bb14783b */ /* 0x000eee0000000200 */
[----:B------:R-:W-:Y:S08]  /*151f0*/  HMMA.16816.F32.BF16 R16, R60, R168, R16 ;  /* 0x000000a83c10723c */ /* 0x000ff00000041810 */
        /* <DEDUP_REMOVED lines=9> */
[C---:B------:R-:W-:Y:S08]  /*15290*/  HMMA.16816.F32.BF16 R136, R164.reuse, R156, R136 ;  /* 0x0000009ca488723c */ /* 0x040ff00000041888 */
[----:B------:R-:W-:Y:S08]  /*152a0*/  HMMA.16816.F32.BF16 R132, R164, R158, R132 ;  /* 0x0000009ea484723c */ /* 0x000ff00000041884 */
[----:B------:R-:W-:Y:S08]  /*152b0*/  HMMA.16816.F32.BF16 R12, R60, R170, R12 ;  /* 0x000000aa3c0c723c */ /* 0x000ff0000004180c */
[----:B------:R-:W-:Y:S01]  /*152c0*/  HMMA.16816.F32.BF16 R156, R164, R152, R128 ;  /* 0x00000098a49c723c */ /* 0x000fe20000041880 */
[----:B------:R-:W4:Y:S07]  /*152d0*/  LDSM.16.M88.4 R128, [R187+0x7400] ;  /* 0x00740000bb80783b */ /* 0x000f2e0000000200 */
[----:B---3--:R-:W-:Y:S08]  /*152e0*/  HMMA.16816.F32.BF16 R16, R24, R20, R16 ;  /* 0x000000141810723c */ /* 0x008ff00000041810 */
[C---:B------:R-:W-:Y:S08]  /*152f0*/  HMMA.16816.F32.BF16 R48, R60.reuse, R56, R48 ;  /* 0x000000383c30723c */ /* 0x040ff00000041830 */
[----:B------:R-:W-:Y:S08]  /*15300*/  HMMA.16816.F32.BF16 R44, R60, R58, R44 ;  /* 0x0000003a3c2c723c */ /* 0x000ff0000004182c */
[----:B------:R-:W-:Y:S01]  /*15310*/  HMMA.16816.F32.BF16 R12, R24, R22, R12 ;  /* 0x00000016180c723c */ /* 0x000fe2000004180c */
[----:B------:R-:W-:Y:S07]  /*15320*/  LDSM.16.M88.4 R20, [R184+0x5c00] ;  /* 0x005c0000b814783b */ /* 0x000fee0000000200 */
[----:B-1----:R-:W-:Y:S01]  /*15330*/  HMMA.16816.F32.BF16 R56, R60, R52, R40 ;  /* 0x000000343c38723c */ /* 0x002fe20000041828 */
[----:B------:R-:W1:Y:S07]  /*15340*/  LDSM.16.M88.4 R40, [R184+0x7400] ;  /* 0x00740000b828783b */ /* 0x000e6e0000000200 */
[----:B--2---:R-:W-:Y:S08]  /*15350*/  HMMA.16816.F32.BF16 R16, R8, R4, R16 ;  /* 0x000000040810723c */ /* 0x004ff00000041810 */
[C---:B----4-:R-:W-:Y:S08]  /*15360*/  HMMA.16816.F32.BF16 R48, R24.reuse, R128, R48 ;  /* 0x000000801830723c */ /* 0x050ff00000041830 */
[----:B------:R-:W-:Y:S08]  /*15370*/  HMMA.16816.F32.BF16 R44, R24, R130, R44 ;  /* 0x00000082182c723c */ /* 0x000ff0000004182c */
[----:B------:R-:W-:Y:S01]  /*15380*/  HMMA.16816.F32.BF16 R12, R8, R6, R12 ;  /* 0x00000006080c723c */ /* 0x000fe2000004180c */
[----:B------:R-:W2:Y:S01]  /*15390*/  LDSM.16.M88.4 R4, [R187+0x7800] ;  /* 0x00780000bb04783b */ /* 0x000ea20000000200 */
[----:B-----5:R-:W-:-:S02]  /*153a0*/  FMUL.FTZ R52, R16, R172 ;  /* 0x000000ac10347220 */ /* 0x020fc40000410000 */
[-C--:B------:R-:W-:Y:S02]  /*153b0*/  FMUL.FTZ R128, R17, R172.reuse ;  /* 0x000000ac11807220 */ /* 0x080fe40000410000 */
[-C--:B------:R-:W-:Y:S02]  /*153c0*/  FMUL.FTZ R53, R18, R172.reuse ;  /* 0x000000ac12357220 */ /* 0x080fe40000410000 */
[----:B------:R-:W-:Y:S01]  /*153d0*/  HMMA.16816.F32.BF16 R36, R60, R54, R36 ;  /* 0x000000363c24723c */ /* 0x000fe20000041824 */
[----:B------:R-:W-:Y:S06]  /*153e0*/  MUFU.TANH R52, R52 ;  /* 0x0000003400347308 */ /* 0x000fec0000002400 */
[-C--:B------:R-:W-:Y:S01]  /*153f0*/  FMUL.FTZ R54, R19, R172.reuse ;  /* 0x000000ac13367220 */ /* 0x080fe20000410000 */
[C---:B-1----:R-:W-:Y:S01]  /*15400*/  HMMA.16816.F32.BF16 R48, R8.reuse, R40, R48 ;  /* 0x000000280830723c */ /* 0x042fe20000041830 */
[----:B------:R-:W1:Y:S01]  /*15410*/  LDSM.16.M88.4 R16, [R184+0x6000] ;  /* 0x00600000b810783b */ /* 0x000e620000000200 */
[----:B------:R-:W-:Y:S06]  /*15420*/  MUFU.TANH R128, R128 ;  /* 0x0000008000807308 */ /* 0x000fec0000002400 */
[----:B------:R-:W-:Y:S01]  /*15430*/  HMMA.16816.F32.BF16 R44, R8, R42, R44 ;  /* 0x0000002a082c723c */ /* 0x000fe2000004182c */
[----:B------:R-:W3:Y:S01]  /*15440*/  LDSM.16.M88.4 R40, [R187+0x7c00] ;  /* 0x007c0000bb28783b */ /* 0x000ee20000000200 */
[-C--:B------:R-:W-:Y:S01]  /*15450*/  FMUL.FTZ R130, R12, R172.reuse ;  /* 0x000000ac0c827220 */ /* 0x080fe20000410000 */
[----:B------:R-:W-:Y:S01]  /*15460*/  MUFU.TANH R54, R54 ;  /* 0x0000003600367308 */ /* 0x000fe20000002400 */
[----:B------:R-:W-:-:S02]  /*15470*/  FMUL.FTZ R55, R13, R172 ;  /* 0x000000ac0d377220 */ /* 0x000fc40000410000 */
[-C--:B------:R-:W-:Y:S02]  /*15480*/  FMUL.FTZ R131, R14, R172.reuse ;  /* 0x000000ac0e837220 */ /* 0x080fe40000410000 */
[C---:B------:R-:W-:Y:S01]  /*15490*/  HMMA.16816.F32.BF16 R144, R164.reuse, R160, R144 ;  /* 0x000000a0a490723c */ /* 0x040fe20000041890 */
[-C--:B------:R-:W-:Y:S02]  /*154a0*/  FMUL.FTZ R129, R15, R172.reuse ;  /* 0x000000ac0f817220 */ /* 0x080fe40000410000 */
[----:B------:R-:W-:Y:S01]  /*154b0*/  LDSM.16.M88.4 R12, [R184+0x6400] ;  /* 0x00640000b80c783b */ /* 0x000fe20000000200 */
[----:B------:R-:W-:Y:S04]  /*154c0*/  MUFU.TANH R130, R130 ;  /* 0x0000008200827308 */ /* 0x000fe80000002400 */
[----:B------:R-:W-:Y:S01]  /*154d0*/  HMMA.16816.F32.BF16 R140, R164, R162, R140 ;  /* 0x000000a2a48c723c */ /* 0x000fe2000004188c */
[----:B------:R-:W-:-:S03]  /*154e0*/  FMUL.FTZ R50, R50, R172 ;  /* 0x000000ac32327220 */ /* 0x000fc60000410000 */
[----:B------:R-:W4:Y:S04]  /*154f0*/  MUFU.TANH R131, R131 ;  /* 0x0000008300837308 */ /* 0x000f280000002400 */
[----:B------:R-:W-:Y:S01]  /*15500*/  HMMA.16816.F32.BF16 R32, R60, R20, R32 ;  /* 0x000000143c20723c */ /* 0x000fe20000041820 */
[----:B------:R-:W-:-:S03]  /*15510*/  FMUL.FTZ R46, R46, R172 ;  /* 0x000000ac2e2e7220 */ /* 0x000fc60000410000 */
[----:B------:R-:W-:Y:S04]  /*15520*/  MUFU.TANH R50, R50 ;  /* 0x0000003200327308 */ /* 0x000fe80000002400 */
[----:B------:R-:W-:Y:S01]  /*15530*/  HMMA.16816.F32.BF16 R28, R60, R22, R28 ;  /* 0x000000163c1c723c */ /* 0x000fe2000004181c */
[----:B------:R-:W5:Y:S03]  /*15540*/  LDSM.16.M88.4 R20, [R184+0x7800] ;  /* 0x00780000b814783b */ /* 0x000f660000000200 */
[----:B------:R-:W1:Y:S04]  /*15550*/  MUFU.TANH R46, R46 ;  /* 0x0000002e002e7308 */ /* 0x000e680000002400 */
[C---:B--2---:R-:W-:Y:S04]  /*15560*/  HMMA.16816.F32.BF16 R56, R24.reuse, R4, R56 ;  /* 0x000000041838723c */ /* 0x044fe80000041838 */
[----:B------:R-:W-:Y:S04]  /*15570*/  MUFU.TANH R55, R55 ;  /* 0x0000003700377308 */ /* 0x000fe80000002400 */
[----:B------:R-:W-:Y:S01]  /*15580*/  HMMA.16816.F32.BF16 R36, R24, R6, R36 ;  /* 0x000000061824723c */ /* 0x000fe20000041824 */
[----:B------:R-:W2:Y:S03]  /*15590*/  LDSM.16.M88.4 R4, [R184+0x7c00] ;  /* 0x007c0000b804783b */ /* 0x000ea60000000200 */
[----:B------:R-:W-:Y:S04]  /*155a0*/  MUFU.TANH R129, R129 ;  /* 0x0000008100817308 */ /* 0x000fe80000002400 */
[C---:B-1----:R-:W-:Y:S04]  /*155b0*/  HMMA.16816.F32.BF16 R144, R60.reuse, R16, R144 ;  /* 0x000000103c90723c */ /* 0x042fe80000041890 */
[----:B------:R-:W-:Y:S04]  /*155c0*/  MUFU.TANH R53, R53 ;  /* 0x0000003500357308 */ /* 0x000fe80000002400 */
[----:B------:R-:W-:Y:S01]  /*155d0*/  HMMA.16816.F32.BF16 R140, R60, R18, R140 ;  /* 0x000000123c8c723c */ /* 0x000fe2000004188c */
[----:B------:R-:W1:Y:S07]  /*155e0*/  LDSM.16.M88.4 R16, [R184+0x6800] ;  /* 0x00680000b810783b */ /* 0x000e6e0000000200 */
[C---:B---3--:R-:W-:Y:S08]  /*155f0*/  HMMA.16816.F32.BF16 R32, R24.reuse, R40, R32 ;  /* 0x000000281820723c */ /* 0x048ff00000041820 */
[----:B------:R-:W-:Y:S01]  /*15600*/  HMMA.16816.F32.BF16 R28, R24, R42, R28 ;  /* 0x0000002a181c723c */ /* 0x000fe2000004181c */
[----:B------:R-:W-:Y:S07]  /*15610*/  LDSM.16.M88.4 R40, [R184+0x8000] ;  /* 0x00800000b828783b */ /* 0x000fee0000000200 */
[----:B------:R-:W-:Y:S08]  /*15620*/  HMMA.16816.F32.BF16 R124, R164, R154, R124 ;  /* 0x0000009aa47c723c */ /* 0x000ff0000004187c */
[C---:B-----5:R-:W-:Y:S08]  /*15630*/  HMMA.16816.F32.BF16 R56, R8.reuse, R20, R56 ;  /* 0x000000140838723c */ /* 0x060ff00000041838 */
[C---:B------:R-:W-:Y:S01]  /*15640*/  HMMA.16816.F32.BF16 R36, R8.reuse, R22, R36 ;  /* 0x000000160824723c */ /* 0x040fe20000041824 */
[----:B------:R-:W3:Y:S07]  /*15650*/  LDSM.16.M88.4 R20, [R187+0x8000] ;  /* 0x00800000bb14783b */ /* 0x000eee0000000200 */
[C---:B--2---:R-:W-:Y:S08]  /*15660*/  HMMA.16816.F32.BF16 R32, R8.reuse, R4, R32 ;  /* 0x000000040820723c */ /* 0x044ff00000041820 */
[----:B------:R-:W-:Y:S01]  /*15670*/  HMMA.16816.F32.BF16 R28, R8, R6, R28 ;  /* 0x00000006081c723c */ /* 0x000fe2000004181c */
[----:B------:R-:W2:Y:S01]  /*15680*/  LDSM.16.M88.4 R4, [R187+0x8800] ;  /* 0x00880000bb04783b */ /* 0x000ea20000000200 */
[----:B------:R-:W-:-:S02]  /*15690*/  FMUL.FTZ R56, R56, R172 ;  /* 0x000000ac38387220 */ /* 0x000fc40000410000 */
[-C--:B------:R-:W-:Y:S02]  /*156a0*/  FMUL.FTZ R58, R58, R172.reuse ;  /* 0x000000ac3a3a7220 */ /* 0x080fe40000410000 */
[----:B------:R-:W-:Y:S01]  /*156b0*/  MUFU.TANH R177, R56 ;  /* 0x0000003800b17308 */ /* 0x000fe20000002400 */
[-C--:B------:R-:W-:Y:S01]  /*156c0*/  FMUL.FTZ R57, R57, R172.reuse ;  /* 0x000000ac39397220 */ /* 0x080fe20000410000 */
[C---:B-1----:R-:W-:Y:S01]  /*156d0*/  HMMA.16816.F32.BF16 R156, R60.reuse, R16, R156 ;  /* 0x000000103c9c723c */ /* 0x042fe2000004189c */
[-C--:B------:R-:W-:Y:S02]  /*156e0*/  FMUL.FTZ R36, R36, R172.reuse ;  /* 0x000000ac24247220 */ /* 0x080fe40000410000 */
[-C--:B------:R-:W-:Y:S02]  /*156f0*/  FMUL.FTZ R38, R38, R172.reuse ;  /* 0x000000ac26267220 */ /* 0x080fe40000410000 */
[-C--:B------:R-:W-:Y:S01]  /*15700*/  FMUL.FTZ R59, R59, R172.reuse ;  /* 0x000000ac3b3b7220 */ /* 0x080fe20000410000 */
[----:B------:R-:W-:Y:S01]  /*15710*/  MUFU.TANH R180, R58 ;  /* 0x0000003a00b47308 */ /* 0x000fe20000002400 */
[-C--:B------:R-:W-:Y:S01]  /*15720*/  FMUL.FTZ R37, R37, R172.reuse ;  /* 0x000000ac25257220 */ /* 0x080fe20000410000 */
[----:B------:R-:W-:Y:S01]  /*15730*/  HMMA.16816.F32.BF16 R124, R60, R18, R124 ;  /* 0x000000123c7c723c */ /* 0x000fe2000004187c */
[----:B------:R-:W1:Y:S01]  /*15740*/  LDSM.16.M88.4 R16, [R187+0x8400] ;  /* 0x00840000bb10783b */ /* 0x000e620000000200 */
[----:B------:R-:W-:-:S02]  /*15750*/  FMUL.FTZ R168, R32, R172 ;  /* 0x000000ac20a87220 */ /* 0x000fc40000410000 */
[-C--:B------:R-:W-:Y:S02]  /*15760*/  FMUL.FTZ R34, R34, R172.reuse ;  /* 0x000000ac22227220 */ /* 0x080fe40000410000 */
[-C--:B------:R-:W-:Y:S01]  /*15770*/  FMUL.FTZ R32, R33, R172.reuse ;  /* 0x000000ac21207220 */ /* 0x080fe20000410000 */
[----:B------:R-:W-:Y:S01]  /*15780*/  MUFU.TANH R176, R36 ;  /* 0x0000002400b07308 */ /* 0x000fe20000002400 */
[C---:B------:R-:W-:Y:S01]  /*15790*/  HMMA.16816.F32.BF16 R136, R60.reuse, R12, R136 ;  /* 0x0000000c3c88723c */ /* 0x040fe20000041888 */
[-C--:B------:R-:W-:Y:S02]  /*157a0*/  FMUL.FTZ R33, R28, R172.reuse ;  /* 0x000000ac1c217220 */ /* 0x080fe40000410000 */
[-C--:B------:R-:W-:Y:S02]  /*157b0*/  FMUL.FTZ R30, R30, R172.reuse ;  /* 0x000000ac1e1e7220 */ /* 0x080fe40000410000 */
[-C--:B------:R-:W-:Y:S02]  /*157c0*/  FMUL.FTZ R39, R39, R172.reuse ;  /* 0x000000ac27277220 */ /* 0x080fe40000410000 */
[----:B------:R-:W-:Y:S01]  /*157d0*/  MUFU.TANH R181, R38 ;  /* 0x0000002600b57308 */ /* 0x000fe20000002400 */
[----:B------:R-:W-:Y:S01]  /*157e0*/  HMMA.16816.F32.BF16 R132, R60, R14, R132 ;  /* 0x0000000e3c84723c */ /* 0x000fe20000041884 */
[----:B------:R-:W5:Y:S01]  /*157f0*/  LDSM.16.M88.4 R12, [R184+0x6c00] ;  /* 0x006c0000b80c783b */ /* 0x000f620000000200 */
[----:B------:R-:W-:-:S02]  /*15800*/  FMUL.FTZ R28, R31, R172 ;  /* 0x000000ac1f1c7220 */ /* 0x000fc40000410000 */
[-C--:B------:R-:W-:Y:S02]  /*15810*/  FMUL.FTZ R35, R35, R172.reuse ;  /* 0x000000ac23237220 */ /* 0x080fe40000410000 */
[-C--:B------:R-:W-:Y:S01]  /*15820*/  FMUL.FTZ R29, R29, R172.reuse ;  /* 0x000000ac1d1d7220 */ /* 0x080fe20000410000 */
[----:B------:R-:W-:Y:S01]  /*15830*/  MUFU.TANH R168, R168 ;  /* 0x000000a800a87308 */ /* 0x000fe20000002400 */
[C---:B------:R-:W-:Y:S07]  /*15840*/  HMMA.16816.F32.BF16 R120, R164.reuse, R148, R120 ;  /* 0x00000094a478723c */ /* 0x040fee0000041878 */
[-C--:B------:R-:W-:Y:S01]  /*15850*/  FMUL.FTZ R148, R48, R172.reuse ;  /* 0x000000ac30947220 */ /* 0x080fe20000410000 */
[----:B------:R-:W-:Y:S01]  /*15860*/  HMMA.16816.F32.BF16 R64, R164, R150, R64 ;  /* 0x00000096a440723c */ /* 0x000fe20000041840 */
[-C--:B------:R-:W-:Y:S01]  /*15870*/  FMUL.FTZ R48, R49, R172.reuse ;  /* 0x000000ac31307220 */ /* 0x080fe20000410000 */
[----:B------:R-:W-:Y:S01]  /*15880*/  MUFU.TANH R170, R34 ;  /* 0x0000002200aa7308 */ /* 0x000fe20000002400 */
[----:B------:R-:W-:-:S02]  /*15890*/  FMUL.FTZ R49, R51, R172 ;  /* 0x000000ac33317220 */ /* 0x000fc40000410000 */
[-C--:B------:R-:W-:Y:S02]  /*158a0*/  FMUL.FTZ R51, R44, R172.reuse ;  /* 0x000000ac2c337220 */ /* 0x080fe40000410000 */
[-C--:B------:R-:W-:Y:S01]  /*158b0*/  FMUL.FTZ R44, R45, R172.reuse ;  /* 0x000000ac2d2c7220 */ /* 0x080fe20000410000 */
[C---:B---3--:R-:W-:Y:S01]  /*158c0*/  HMMA.16816.F32.BF16 R144, R24.reuse, R20, R144 ;  /* 0x000000141890723c */ /* 0x048fe20000041890 */
[----:B------:R-:W-:Y:S01]  /*158d0*/  FMUL.FTZ R45, R47, R172 ;  /* 0x000000ac2f2d7220 */ /* 0x000fe20000410000 */
[----:B------:R-:W3:Y:S06]  /*158e0*/  MUFU.TANH R148, R148 ;  /* 0x0000009400947308 */ /* 0x000eec0000002400 */
[C---:B------:R-:W-:Y:S01]  /*158f0*/  HMMA.16816.F32.BF16 R140, R24.reuse, R22, R140 ;  /* 0x00000016188c723c */ /* 0x040fe2000004188c */
[----:B------:R-:W3:Y:S01]  /*15900*/  LDSM.16.M88.4 R20, [R184+0x8400] ;  /* 0x00840000b814783b */ /* 0x000ee20000000200 */
[----:B------:R-:W3:Y:S06]  /*15910*/  MUFU.TANH R51, R51 ;  /* 0x0000003300337308 */ /* 0x000eec0000002400 */
[C---:B--2---:R-:W-:Y:S01]  /*15920*/  HMMA.16816.F32.BF16 R156, R24.reuse, R4, R156 ;  /* 0x00000004189c723c */ /* 0x044fe2000004189c */
[----:B------:R-:W2:Y:S01]  /*15930*/  S2R R4, SR_TID.X ;  /* 0x0000000000047919 */ /* 0x000ea20000002100 */
[----:B------:R-:W2:Y:S06]  /*15940*/  MUFU.TANH R33, R33 ;  /* 0x0000002100217308 */ /* 0x000eac0000002400 */
[----:B-1----:R-:W-:Y:S02]  /*15950*/  HMMA.16816.F32.BF16 R136, R24, R16, R136 ;  /* 0x000000101888723c */ /* 0x002fe40000041888 */
[----:B------:R-:W1:Y:S06]  /*15960*/  MUFU.TANH R171, R30 ;  /* 0x0000001e00ab7308 */ /* 0x000e6c0000002400 */
[C---:B-----5:R-:W-:Y:S02]  /*15970*/  HMMA.16816.F32.BF16 R120, R60.reuse, R12, R120 ;  /* 0x0000000c3c78723c */ /* 0x060fe40000041878 */
[----:B------:R-:W-:Y:S06]  /*15980*/  MUFU.TANH R48, R48 ;  /* 0x0000003000307308 */ /* 0x000fec0000002400 */
[----:B------:R-:W-:Y:S01]  /*15990*/  HMMA.16816.F32.BF16 R64, R60, R14, R64 ;  /* 0x0000000e3c40723c */ /* 0x000fe20000041840 */
[----:B------:R-:W5:Y:S01]  /*159a0*/  LDSM.16.M88.4 R12, [R187+0x8c00] ;  /* 0x008c0000bb0c783b */ /* 0x000f620000000200 */
[----:B--2---:R-:W-:Y:S01]  /*159b0*/  IMAD.SHL.U32 R4, R4, 0x2, RZ ;  /* 0x0000000204047824 */ /* 0x004fe200078e00ff */
[----:B------:R-:W-:Y:S05]  /*159c0*/  MUFU.TANH R49, R49 ;  /* 0x0000003100317308 */ /* 0x000fea0000002400 */
[----:B------:R-:W-:Y:S01]  /*159d0*/  HMMA.16816.F32.BF16 R132, R24, R18, R132 ;  /* 0x000000121884723c */ /* 0x000fe20000041884 */
[----:B------:R-:W2:Y:S02]  /*159e0*/  LDSM.16.M88.4 R16, [R184+0x8800] ;  /* 0x00880000b810783b */ /* 0x000ea40000000200 */
[----:B------:R-:W-:Y:S05]  /*159f0*/  MUFU.TANH R44, R44 ;  /* 0x0000002c002c7308 */ /* 0x000fea0000002400 */
[----:B---3--:R-:W-:Y:S03]  /*15a00*/  HMMA.16816.F32.BF16 R136, R8, R20, R136 ;  /* 0x000000140888723c */ /* 0x008fe60000041888 */
[----:B------:R-:W-:Y:S04]  /*15a10*/  MUFU.TANH R45, R45 ;  /* 0x0000002d002d7308 */ /* 0x000fe80000002400 */
[----:B------:R-:W-:Y:S01]  /*15a20*/  LOP3.LUT R21, R4, 0x6, RZ, 0xc0, !PT ;  /* 0x0000000604157812 */ /* 0x000fe200078ec0ff */
[----:B------:R-:W-:Y:S01]  /*15a30*/  HMMA.16816.F32.BF16 R124, R24, R6, R124 ;  /* 0x00000006187c723c */ /* 0x000fe2000004187c */
[----:B------:R-:W3:Y:S01]  /*15a40*/  LDSM.16.M88.4 R4, [R184+0x8c00] ;  /* 0x008c0000b804783b */ /* 0x000ee20000000200 */
[----:B------:R-:W-:Y:S01]  /*15a50*/  IMAD.SHL.U32 R20, R204, 0x80, RZ ;  /* 0x00000080cc147824 */ /* 0x000fe200078e00ff */
[----:B------:R-:W-:Y:S01]  /*15a60*/  MUFU.TANH R182, R57 ;  /* 0x0000003900b67308 */ /* 0x000fe20000002400 */
[----:B------:R-:W-:-:S04]  /*15a70*/  DEPBAR.LE SB0, 0x0 ;  /* 0x000080000000791a */ /* 0x000fc80000000000 */
[C---:B------:R-:W-:Y:S03]  /*15a80*/  HMMA.16816.F32.BF16 R144, R8.reuse, R40, R144 ;  /* 0x000000280890723c */ /* 0x040fe60000041890 */
[----:B------:R-:W-:Y:S05]  /*15a90*/  MUFU.TANH R183, R59 ;  /* 0x0000003b00b77308 */ /* 0x000fea0000002400 */
[----:B------:R-:W-:Y:S01]  /*15aa0*/  HMMA.16816.F32.BF16 R140, R8, R42, R140 ;  /* 0x0000002a088c723c */ /* 0x000fe2000004188c */
[-C--:B------:R-:W-:Y:S02]  /*15ab0*/  FMUL.FTZ R136, R136, R172.reuse ;  /* 0x000000ac88887220 */ /* 0x080fe40000410000 */
[-C--:B------:R-:W-:Y:S01]  /*15ac0*/  FMUL.FTZ R138, R138, R172.reuse ;  /* 0x000000ac8a8a7220 */ /* 0x080fe20000410000 */
[----:B------:R-:W-:Y:S01]  /*15ad0*/  MUFU.TANH R179, R37 ;  /* 0x0000002500b37308 */ /* 0x000fe20000002400 */
[----:B------:R-:W-:-:S02]  /*15ae0*/  FMUL.FTZ R137, R137, R172 ;  /* 0x000000ac89897220 */ /* 0x000fc40000410000 */
[-C--:B------:R-:W-:Y:S01]  /*15af0*/  FMUL.FTZ R139, R139, R172.reuse ;  /* 0x000000ac8b8b7220 */ /* 0x080fe20000410000 */
[C---:B-----5:R-:W-:Y:S04]  /*15b00*/  HMMA.16816.F32.BF16 R120, R24.reuse, R12, R120 ;  /* 0x0000000c1878723c */ /* 0x060fe80000041878 */
[----:B------:R5:W-:Y:S03]  /*15b10*/  MUFU.TANH R152, R136 ;  /* 0x0000008800987308 */ /* 0x000be60000002400 */
[----:B------:R-:W-:Y:S01]  /*15b20*/  LOP3.LUT R12, R20, 0x8, R21, 0xfe, !PT ;  /* 0x00000008140c7812 */ /* 0x000fe200078efe15 */
[----:B------:R-:W-:Y:S01]  /*15b30*/  HMMA.16816.F32.BF16 R64, R24, R14, R64 ;  /* 0x0000000e1840723c */ /* 0x000fe20000041840 */
[----:B------:R-:W-:-:S02]  /*15b40*/  FMUL.FTZ R144, R144, R172 ;  /* 0x000000ac90907220 */ /* 0x000fc40000410000 */
[----:B------:R-:W-:Y:S01]  /*15b50*/  ISETP.GE.AND P6, PT, R12, R3, PT ;  /* 0x000000030c00720c */ /* 0x000fe20003fc6270 */
[-C--:B------:R-:W-:Y:S01]  /*15b60*/  FMUL.FTZ R146, R146, R172.reuse ;  /* 0x000000ac92927220 */ /* 0x080fe20000410000 */
[-C--:B------:R-:W-:Y:S01]  /*15b70*/  ISETP.GE.AND P1, PT, R12, R119.reuse, PT ;  /* 0x000000770c00720c */ /* 0x080fe20003f26270 */
[-C--:B------:R-:W-:Y:S01]  /*15b80*/  FMUL.FTZ R145, R145, R172.reuse ;  /* 0x000000ac91917220 */ /* 0x080fe20000410000 */
[C-C-:B------:R-:W-:Y:S01]  /*15b90*/  LOP3.LUT R14, R20.reuse, 0x18, R21.reuse, 0xfe, !PT ;  /* 0x00000018140e7812 */ /* 0x140fe200078efe15 */
[C---:B--2---:R-:W-:Y:S01]  /*15ba0*/  HMMA.16816.F32.BF16 R156, R8.reuse, R16, R156 ;  /* 0x00000010089c723c */ /* 0x044fe2000004189c */
[--C-:B------:R-:W-:Y:S01]  /*15bb0*/  LOP3.LUT R12, R20, 0x20, R21.reuse, 0xfe, !PT ;  /* 0x00000020140c7812 */ /* 0x100fe200078efe15 */
[----:B------:R-:W2:Y:S01]  /*15bc0*/  MUFU.TANH R164, R144 ;  /* 0x0000009000a47308 */ /* 0x000ea20000002400 */
[----:B----4-:R-:W-:Y:S01]  /*15bd0*/  FSEL R131, R131, -INF , !P1 ;  /* 0xff80000083837808 */ /* 0x010fe20004800000 */
[-C--:B------:R-:W-:Y:S01]  /*15be0*/  FMUL.FTZ R140, R140, R172.reuse ;  /* 0x000000ac8c8c7220 */ /* 0x080fe20000410000 */
[----:B------:R-:W-:Y:S01]  /*15bf0*/  ISETP.GE.AND P1, PT, R14, R119, PT ;  /* 0x000000770e00720c */ /* 0x000fe20003f26270 */
[-C--:B------:R-:W-:Y:S01]  /*15c00*/  FMUL.FTZ R142, R142, R172.reuse ;  /* 0x000000ac8e8e7220 */ /* 0x080fe20000410000 */
[--C-:B------:R-:W-:Y:S01]  /*15c10*/  LOP3.LUT R16, R20, 0x10, R21.reuse, 0xfe, !PT ;  /* 0x0000001014107812 */ /* 0x100fe200078efe15 */
[C---:B------:R-:W-:Y:S01]  /*15c20*/  HMMA.16816.F32.BF16 R132, R8.reuse, R22, R132 ;  /* 0x000000160884723c */ /* 0x040fe20000041884 */
[----:B------:R-:W-:Y:S01]  /*15c30*/  FSEL R41, R46, -INF , !P1 ;  /* 0xff8000002e297808 */ /* 0x000fe20004800000 */
[----:B------:R-:W4:Y:S01]  /*15c40*/  MUFU.TANH R163, R146 ;  /* 0x0000009200a37308 */ /* 0x000f220000002400 */
[C---:B------:R-:W-:Y:S01]  /*15c50*/  ISETP.GE.AND P2, PT, R16.reuse, R3, PT ;  /* 0x000000031000720c */ /* 0x040fe20003f46270 */
[-C--:B------:R-:W-:Y:S01]  /*15c60*/  FMUL.FTZ R147, R147, R172.reuse ;  /* 0x000000ac93937220 */ /* 0x080fe20000410000 */
[----:B------:R-:W-:Y:S01]  /*15c70*/  ISETP.GE.AND P0, PT, R16, R119, PT ;  /* 0x000000771000720c */ /* 0x000fe20003f06270 */
[-C--:B------:R-:W-:Y:S01]  /*15c80*/  FMUL.FTZ R141, R141, R172.reuse ;  /* 0x000000ac8d8d7220 */ /* 0x080fe20000410000 */
[----:B------:R-:W-:Y:S01]  /*15c90*/  FSEL R16, R130, -INF , !P6 ;  /* 0xff80000082107808 */ /* 0x000fe20007000000 */
[C---:B------:R-:W-:Y:S01]  /*15ca0*/  HMMA.16816.F32.BF16 R124, R8.reuse, R18, R124 ;  /* 0x00000012087c723c */ /* 0x040fe2000004187c */
[----:B------:R-:W-:Y:S01]  /*15cb0*/  FSEL R40, R148, -INF , !P2 ;  /* 0xff80000094287808 */ /* 0x000fe20005000000 */
[----:B------:R1:W-:Y:S01]  /*15cc0*/  MUFU.TANH R167, R145 ;  /* 0x0000009100a77308 */ /* 0x0003e20000002400 */
[----:B------:R-:W-:Y:S01]  /*15cd0*/  FSEL R50, R50, -INF , !P0 ;  /* 0xff80000032327808 */ /* 0x000fe20004000000 */
[-C--:B------:R-:W-:Y:S01]  /*15ce0*/  FMUL.FTZ R143, R143, R172.reuse ;  /* 0x000000ac8f8f7220 */ /* 0x080fe20000410000 */
[-C--:B------:R-:W-:Y:S01]  /*15cf0*/  ISETP.GE.AND P6, PT, R14, R3.reuse, PT ;  /* 0x000000030e00720c */ /* 0x080fe20003fc6270 */
[----:B-----5:R-:W-:Y:S01]  /*15d00*/  IMAD.MOV.U32 R136, RZ, RZ, R174 ;  /* 0x000000ffff887224 */ /* 0x020fe200078e00ae */
[C---:B------:R-:W-:Y:S01]  /*15d10*/  ISETP.GE.AND P2, PT, R12.reuse, R3, PT ;  /* 0x000000030c00720c */ /* 0x040fe20003f46270 */
[----:B---3--:R-:W-:Y:S01]  /*15d20*/  HMMA.16816.F32.BF16 R64, R8, R6, R64 ;  /* 0x000000060840723c */ /* 0x008fe20000041840 */
[----:B------:R-:W-:Y:S01]  /*15d30*/  ISETP.GE.AND P0, PT, R12, R119, PT ;  /* 0x000000770c00720c */ /* 0x000fe20003f06270 */
[----:B------:R-:W-:Y:S01]  /*15d40*/  FMUL.FTZ R148, R158, R172 ;  /* 0x000000ac9e947220 */ /* 0x000fe20000410000 */
[C-C-:B------:R-:W-:Y:S01]  /*15d50*/  LOP3.LUT R14, R20.reuse, 0x28, R21.reuse, 0xfe, !PT ;  /* 0x00000028140e7812 */ /* 0x140fe200078efe15 */
[----:B------:R-:W3:Y:S01]  /*15d60*/  MUFU.TANH R161, R140 ;  /* 0x0000008c00a17308 */ /* 0x000ee20000002400 */
[----:B------:R-:W-:-:S02]  /*15d70*/  LOP3.LUT R12, R20, 0x30, R21, 0xfe, !PT ;  /* 0x00000030140c7812 */ /* 0x000fc400078efe15 */
[----:B------:R-:W-:Y:S01]  /*15d80*/  FSEL R51, R51, -INF , !P6 ;  /* 0xff80000033337808 */ /* 0x000fe20007000000 */
[-C--:B------:R-:W-:Y:S01]  /*15d90*/  FMUL.FTZ R132, R132, R172.reuse ;  /* 0x000000ac84847220 */ /* 0x080fe20000410000 */
[----:B------:R-:W-:Y:S01]  /*15da0*/  FSEL R177, R177, -INF , !P2 ;  /* 0xff800000b1b17808 */ /* 0x000fe20005000000 */
[-C--:B-1----:R-:W-:Y:S01]  /*15db0*/  FMUL.FTZ R145, R156, R172.reuse ;  /* 0x000000ac9c917220 */ /* 0x082fe20000410000 */
[----:B------:R-:W-:Y:S01]  /*15dc0*/  FSEL R180, R180, -INF , !P0 ;  /* 0xff800000b4b47808 */ /* 0x000fe20004000000 */
[----:B------:R-:W1:Y:S01]  /*15dd0*/  MUFU.TANH R165, R142 ;  /* 0x0000008e00a57308 */ /* 0x000e620000002400 */
[----:B------:R-:W-:Y:S01]  /*15de0*/  ISETP.GE.AND P6, PT, R14, R3, PT ;  /* 0x000000030e00720c */ /* 0x000fe20003fc6270 */
[-C--:B------:R-:W-:Y:S01]  /*15df0*/  FMUL.FTZ R134, R134, R172.reuse ;  /* 0x000000ac86867220 */ /* 0x080fe20000410000 */
[----:B------:R-:W-:Y:S01]  /*15e00*/  ISETP.GE.AND P1, PT, R14, R119, PT ;  /* 0x000000770e00720c */ /* 0x000fe20003f26270 */
[-C--:B------:R-:W-:Y:S01]  /*15e10*/  FMUL.FTZ R124, R124, R172.reuse ;  /* 0x000000ac7c7c7220 */ /* 0x080fe20000410000 */
[----:B------:R-:W-:Y:S01]  /*15e20*/  ISETP.GE.AND P2, PT, R12, R3, PT ;  /* 0x000000030c00720c */ /* 0x000fe20003f46270 */
[-C--:B------:R-:W-:Y:S01]  /*15e30*/  FMUL.FTZ R126, R126, R172.reuse ;  /* 0x000000ac7e7e7220 */ /* 0x080fe20000410000 */
[----:B------:R-:W-:Y:S01]  /*15e40*/  ISETP.GE.AND P0, PT, R12, R119, PT ;  /* 0x000000770c00720c */ /* 0x000fe20003f06270 */
[----:B------:R-:W5:Y:S01]  /*15e50*/  MUFU.TANH R155, R138 ;  /* 0x0000008a009b7308 */ /* 0x000f620000002400 */
[----:B------:R-:W-:Y:S01]  /*15e60*/  HMMA.16816.F32.BF16 R12, R8, R4, R120 ;  /* 0x00000004080c723c */ /* 0x000fe20000041878 */
[--C-:B------:R-:W-:Y:S01]  /*15e70*/  LOP3.LUT R18, R20, 0x38, R21.reuse, 0xfe, !PT ;  /* 0x0000003814127812 */ /* 0x100fe200078efe15 */
[-C--:B------:R-:W-:Y:S01]  /*15e80*/  FMUL.FTZ R133, R133, R172.reuse ;  /* 0x000000ac85857220 */ /* 0x080fe20000410000 */
[----:B------:R-:W-:Y:S01]  /*15e90*/  FSEL R176, R176, -INF , !P6 ;  /* 0xff800000b0b07808 */ /* 0x000fe20007000000 */
[-C--:B------:R-:W-:Y:S01]  /*15ea0*/  FMUL.FTZ R64, R64, R172.reuse ;  /* 0x000000ac40407220 */ /* 0x080fe20000410000 */
[----:B------:R-:W-:Y:S01]  /*15eb0*/  FSEL R181, R181, -INF , !P1 ;  /* 0xff800000b5b57808 */ /* 0x000fe20004800000 */
[-C--:B------:R-:W-:Y:S01]  /*15ec0*/  FMUL.FTZ R66, R66, R172.reuse ;  /* 0x000000ac42427220 */ /* 0x080fe20000410000 */
[--C-:B------:R-:W-:Y:S01]  /*15ed0*/  LOP3.LUT R4, R20, 0x40, R21.reuse, 0xfe, !PT ;  /* 0x0000004014047812 */ /* 0x100fe200078efe15 */
[----:B------:R-:W1:Y:S01]  /*15ee0*/  MUFU.TANH R150, R132 ;  /* 0x0000008400967308 */ /* 0x000e620000002400 */
[----:B------:R-:W-:Y:S01]  /*15ef0*/  FSEL R168, R168, -INF , !P2 ;  /* 0xff800000a8a87808 */ /* 0x000fe20005000000 */
[-C--:B------:R-:W-:Y:S01]  /*15f00*/  FMUL.FTZ R125, R125, R172.reuse ;  /* 0x000000ac7d7d7220 */ /* 0x080fe20000410000 */
[----:B------:R-:W-:Y:S01]  /*15f10*/  FSEL R170, R170, -INF , !P0 ;  /* 0xff800000aaaa7808 */ /* 0x000fe20004000000 */
[-C--:B------:R-:W-:Y:S01]  /*15f20*/  FMUL.FTZ R135, R135, R172.reuse ;  /* 0x000000ac87877220 */ /* 0x080fe20000410000 */
[C---:B------:R-:W-:Y:S01]  /*15f30*/  ISETP.GE.AND P6, PT, R18.reuse, R3, PT ;  /* 0x000000031200720c */ /* 0x040fe20003fc6270 */
[-C--:B------:R-:W-:Y:S01]  /*15f40*/  FMUL.FTZ R127, R127, R172.reuse ;  /* 0x000000ac7f7f7220 */ /* 0x080fe20000410000 */
[----:B------:R-:W-:Y:S01]  /*15f50*/  ISETP.GE.AND P1, PT, R18, R119, PT ;  /* 0x000000771200720c */ /* 0x000fe20003f26270 */
[----:B------:R-:W1:Y:S01]  /*15f60*/  MUFU.TANH R154, R134 ;  /* 0x00000086009a7308 */ /* 0x000e620000002400 */
[C---:B------:R-:W-:Y:S01]  /*15f70*/  ISETP.GE.AND P2, PT, R4.reuse, R3, PT ;  /* 0x000000030400720c */ /* 0x040fe20003f46270 */
[-C--:B------:R-:W-:Y:S01]  /*15f80*/  FMUL.FTZ R9, R67, R172.reuse ;  /* 0x000000ac43097220 */ /* 0x080fe20000410000 */
[----:B------:R-:W-:Y:S01]  /*15f90*/  ISETP.GE.AND P0, PT, R4, R119, PT ;  /* 0x000000770400720c */ /* 0x000fe20003f06270 */
[----:B------:R-:W-:Y:S01]  /*15fa0*/  FMUL.FTZ R65, R65, R172 ;  /* 0x000000ac41417220 */ /* 0x000fe20000410000 */
[----:B------:R-:W-:-:S02]  /*15fb0*/  LOP3.LUT R6, R20, 0x48, R21, 0xfe, !PT ;  /* 0x0000004814067812 */ /* 0x000fc400078efe15 */
[----:B------:R-:W-:Y:S01]  /*15fc0*/  LOP3.LUT R4, R20, 0x50, R21, 0xfe, !PT ;  /* 0x0000005014047812 */ /* 0x000fe200078efe15 */
[----:B------:R-:W1:Y:S01]  /*15fd0*/  MUFU.TANH R145, R145 ;  /* 0x0000009100917308 */ /* 0x000e620000002400 */
[----:B------:R-:W-:Y:S01]  /*15fe0*/  FSEL R158, R33, -INF , !P6 ;  /* 0xff800000219e7808 */ /* 0x000fe20007000000 */
[-C--:B------:R-:W-:Y:S01]  /*15ff0*/  FMUL.FTZ R12, R12, R172.reuse ;  /* 0x000000ac0c0c7220 */ /* 0x080fe20000410000 */
[----:B------:R-:W-:Y:S01]  /*16000*/  FSEL R171, R171, -INF , !P1 ;  /* 0xff800000abab7808 */ /* 0x000fe20004800000 */
[-C--:B------:R-:W-:Y:S01]  /*16010*/  FMUL.FTZ R14, R14, R172.reuse ;  /* 0x000000ac0e0e7220 */ /* 0x080fe20000410000 */
[----:B--2---:R-:W-:Y:S01]  /*16020*/  FSEL R164, R164, -INF , !P2 ;  /* 0xff800000a4a47808 */ /* 0x004fe20005000000 */
[-C--:B------:R-:W-:Y:S01]  /*16030*/  FMUL.FTZ R13, R13, R172.reuse ;  /* 0x000000ac0d0d7220 */ /* 0x080fe20000410000 */
[----:B----4-:R-:W-:Y:S01]  /*16040*/  FSEL R163, R163, -INF , !P0 ;  /* 0xff800000a3a37808 */ /* 0x010fe20004000000 */
[----:B------:R-:W2:Y:S01]  /*16050*/  MUFU.TANH R148, R148 ;  /* 0x0000009400947308 */ /* 0x000ea20000002400 */
[C---:B------:R-:W-:Y:S01]  /*16060*/  ISETP.GE.AND P6, PT, R6.reuse, R3, PT ;  /* 0x000000030600720c */ /* 0x040fe20003fc6270 */
[----:B------:R-:W-:Y:S01]  /*16070*/  FMUL.FTZ R7, R15, R172 ;  /* 0x000000ac0f077220 */ /* 0x000fe20000410000 */
[----:B------:R-:W-:-:S02]  /*16080*/  ISETP.GE.AND P1, PT, R6, R119, PT ;  /* 0x000000770600720c */ /* 0x000fc40003f26270 */
[C---:B------:R-:W-:Y:S02]  /*16090*/  ISETP.GE.AND P2, PT, R4.reuse, R3, PT ;  /* 0x000000030400720c */ /* 0x040fe40003f46270 */
[----:B------:R-:W-:Y:S01]  /*160a0*/  ISETP.GE.AND P0, PT, R4, R119, PT ;  /* 0x000000770400720c */ /* 0x000fe20003f06270 */
[----:B------:R-:W4:Y:S01]  /*160b0*/  MUFU.TANH R144, R124 ;  /* 0x0000007c00907308 */ /* 0x000f220000002400 */
[C-C-:B------:R-:W-:Y:S02]  /*160c0*/  LOP3.LUT R6, R20.reuse, 0x58, R21.reuse, 0xfe, !PT ;  /* 0x0000005814067812 */ /* 0x140fe400078efe15 */
[----:B------:R-:W-:Y:S02]  /*160d0*/  LOP3.LUT R4, R20, 0x60, R21, 0xfe, !PT ;  /* 0x0000006014047812 */ /* 0x000fe400078efe15 */
[----:B---3--:R-:W-:Y:S02]  /*160e0*/  FSEL R161, R161, -INF , !P6 ;  /* 0xff800000a1a17808 */ /* 0x008fe40007000000 */
[----:B-1----:R-:W-:Y:S01]  /*160f0*/  FSEL R165, R165, -INF , !P1 ;  /* 0xff800000a5a57808 */ /* 0x002fe20004800000 */
[----:B------:R-:W1:Y:S01]  /*16100*/  MUFU.TANH R146, R126 ;  /* 0x0000007e00927308 */ /* 0x000e620000002400 */
[----:B------:R-:W-:-:S02]  /*16110*/  FSEL R152, R152, -INF , !P2 ;  /* 0xff80000098987808 */ /* 0x000fc40005000000 */
[----:B-----5:R-:W-:Y:S02]  /*16120*/  FSEL R155, R155, -INF , !P0 ;  /* 0xff8000009b9b7808 */ /* 0x020fe40004000000 */
[C---:B------:R-:W-:Y:S02]  /*16130*/  ISETP.GE.AND P6, PT, R6.reuse, R3, PT ;  /* 0x000000030600720c */ /* 0x040fe40003fc6270 */
[----:B------:R-:W-:Y:S01]  /*16140*/  ISETP.GE.AND P1, PT, R6, R119, PT ;  /* 0x000000770600720c */ /* 0x000fe20003f26270 */
[----:B------:R-:W3:Y:S01]  /*16150*/  MUFU.TANH R123, R12 ;  /* 0x0000000c007b7308 */ /* 0x000ee20000002400 */
[C---:B------:R-:W-:Y:S02]  /*16160*/  ISETP.GE.AND P2, PT, R4.reuse, R3, PT ;  /* 0x000000030400720c */ /* 0x040fe40003f46270 */
[----:B------:R-:W-:Y:S02]  /*16170*/  ISETP.GE.AND P0, PT, R4, R119, PT ;  /* 0x000000770400720c */ /* 0x000fe40003f06270 */
[----:B------:R-:W-:-:S02]  /*16180*/  LOP3.LUT R6, R20, 0x68, R21, 0xfe, !PT ;  /* 0x0000006814067812 */ /* 0x000fc400078efe15 */
[----:B------:R-:W-:Y:S01]  /*16190*/  LOP3.LUT R4, R20, 0x70, R21, 0xfe, !PT ;  /* 0x0000007014047812 */ /* 0x000fe200078efe15 */
[----:B------:R-:W5:Y:S01]  /*161a0*/  MUFU.TANH R121, R14 ;  /* 0x0000000e00797308 */ /* 0x000f620000002400 */
[----:B------:R-:W-:Y:S02]  /*161b0*/  FSEL R150, R150, -INF , !P6 ;  /* 0xff80000096967808 */ /* 0x000fe40007000000 */
[----:B------:R-:W-:Y:S02]  /*161c0*/  FSEL R154, R154, -INF , !P1 ;  /* 0xff8000009a9a7808 */ /* 0x000fe40004800000 */
[----:B------:R-:W-:Y:S02]  /*161d0*/  FSEL R145, R145, -INF , !P2 ;  /* 0xff80000091917808 */ /* 0x000fe40005000000 */
[----:B--2---:R-:W-:Y:S01]  /*161e0*/  FSEL R148, R148, -INF , !P0 ;  /* 0xff80000094947808 */ /* 0x004fe20004000000 */
[----:B------:R-:W2:Y:S01]  /*161f0*/  MUFU.TANH R122, R64 ;  /* 0x00000040007a7308 */ /* 0x000ea20000002400 */
[----:B------:R-:W-:-:S02]  /*16200*/  ISETP.GE.AND P6, PT, R6, R3, PT ;  /* 0x000000030600720c */ /* 0x000fc40003fc6270 */
[----:B------:R-:W-:Y:S02]  /*16210*/  ISETP.GE.AND P1, PT, R6, R119, PT ;  /* 0x000000770600720c */ /* 0x000fe40003f26270 */
[C---:B------:R-:W-:Y:S02]  /*16220*/  ISETP.GE.AND P2, PT, R4.reuse, R3, PT ;  /* 0x000000030400720c */ /* 0x040fe40003f46270 */
[----:B------:R-:W-:Y:S01]  /*16230*/  ISETP.GE.AND P0, PT, R4, R119, PT ;  /* 0x000000770400720c */ /* 0x000fe20003f06270 */
[----:B------:R-:W2:Y:S01]  /*16240*/  MUFU.TANH R120, R66 ;  /* 0x0000004200787308 */ /* 0x000ea20000002400 */
[C---:B------:R-:W-:Y:S02]  /*16250*/  LOP3.LUT R4, R20.reuse, 0x78, R21, 0xfe, !PT ;  /* 0x0000007814047812 */ /* 0x040fe400078efe15 */
[----:B------:R-:W-:Y:S02]  /*16260*/  LOP3.LUT R8, R20, R21, RZ, 0xfc, !PT ;  /* 0x0000001514087212 */ /* 0x000fe400078efcff */
[----:B----4-:R-:W-:-:S02]  /*16270*/  FSEL R144, R144, -INF , !P6 ;  /* 0xff80000090907808 */ /* 0x010fc40007000000 */
[----:B-1----:R-:W-:Y:S01]  /*16280*/  FSEL R146, R146, -INF , !P1 ;  /* 0xff80000092927808 */ /* 0x002fe20004800000 */
[----:B------:R-:W1:Y:S01]  /*16290*/  MUFU.TANH R178, R39 ;  /* 0x0000002700b27308 */ /* 0x000e620000002400 */
[C---:B------:R-:W-:Y:S02]  /*162a0*/  ISETP.GE.AND P6, PT, R4.reuse, R3, PT ;  /* 0x000000030400720c */ /* 0x040fe40003fc6270 */
[----:B------:R-:W-:Y:S02]  /*162b0*/  ISETP.GE.AND P1, PT, R4, R119, PT ;  /* 0x000000770400720c */ /* 0x000fe40003f26270 */
[----:B------:R-:W-:Y:S02]  /*162c0*/  IADD3 R4, R8, 0x1, RZ ;  /* 0x0000000108047810 */ /* 0x000fe40007ffe0ff */
[----:B---3--:R-:W-:Y:S01]  /*162d0*/  FSEL R123, R123, -INF , !P2 ;  /* 0xff8000007b7b7808 */ /* 0x008fe20005000000 */
[----:B------:R-:W3:Y:S01]  /*162e0*/  MUFU.TANH R32, R32 ;  /* 0x0000002000207308 */ /* 0x000ee20000002400 */
[----:B-----5:R-:W-:-:S02]  /*162f0*/  FSEL R121, R121, -INF , !P0 ;  /* 0xff80000079797808 */ /* 0x020fc40004000000 */
[C---:B------:R-:W-:Y:S02]  /*16300*/  ISETP.GE.AND P2, PT, R4.reuse, R3, PT ;  /* 0x000000030400720c */ /* 0x040fe40003f46270 */
[----:B------:R-:W-:Y:S02]  /*16310*/  ISETP.GE.AND P0, PT, R4, R119, PT ;  /* 0x000000770400720c */ /* 0x000fe40003f06270 */
[C---:B------:R-:W-:Y:S01]  /*16320*/  IADD3 R4, R8.reuse, 0x9, RZ ;  /* 0x0000000908047810 */ /* 0x040fe20007ffe0ff */
[----:B------:R-:W4:Y:S01]  /*16330*/  MUFU.TANH R173, R35 ;  /* 0x0000002300ad7308 */ /* 0x000f220000002400 */
[----:B------:R-:W-:Y:S02]  /*16340*/  IADD3 R10, R8, 0x11, RZ ;  /* 0x00000011080a7810 */ /* 0x000fe40007ffe0ff */
[----:B--2---:R-:W-:Y:S02]  /*16350*/  FSEL R122, R122, -INF , !P6 ;  /* 0xff8000007a7a7808 */ /* 0x004fe40007000000 */
[----:B------:R-:W-:-:S02]  /*16360*/  FSEL R120, R120, -INF , !P1 ;  /* 0xff80000078787808 */ /* 0x000fc40004800000 */
[C---:B------:R-:W-:Y:S01]  /*16370*/  ISETP.GE.AND P6, PT, R4.reuse, R3, PT ;  /* 0x000000030400720c */ /* 0x040fe20003fc6270 */
[----:B------:R-:W2:Y:S01]  /*16380*/  MUFU.TANH R169, R29 ;  /* 0x0000001d00a97308 */ /* 0x000ea20000002400 */
[----:B------:R-:W-:Y:S02]  /*16390*/  ISETP.GE.AND P1, PT, R4, R119, PT ;  /* 0x000000770400720c */ /* 0x000fe40003f26270 */
[----:B------:R-:W-:Y:S02]  /*163a0*/  FSEL R4, R128, -INF , !P2 ;  /* 0xff80000080047808 */ /* 0x000fe40005000000 */
[----:B------:R-:W-:Y:S02]  /*163b0*/  FSEL R6, R54, -INF , !P0 ;  /* 0xff80000036067808 */ /* 0x000fe40004000000 */
[C---:B------:R-:W-:Y:S01]  /*163c0*/  ISETP.GE.AND P2, PT, R10.reuse, R3, PT ;  /* 0x000000030a00720c */ /* 0x040fe20003f46270 */
[----:B------:R-:W5:Y:S01]  /*163d0*/  MUFU.TANH R28, R28 ;  /* 0x0000001c001c7308 */ /* 0x000f620000002400 */
[----:B------:R-:W-:-:S02]  /*163e0*/  ISETP.GE.AND P0, PT, R10, R119, PT ;  /* 0x000000770a00720c */ /* 0x000fc40003f06270 */
[C---:B------:R-:W-:Y:S02]  /*163f0*/  IADD3 R12, R8.reuse, 0x19, RZ ;  /* 0x00000019080c7810 */ /* 0x040fe40007ffe0ff */
[----:B------:R-:W-:Y:S02]  /*16400*/  IADD3 R10, R8, 0x21, RZ ;  /* 0x00000021080a7810 */ /* 0x000fe40007ffe0ff */
[----:B------:R-:W-:Y:S01]  /*16410*/  FSEL R55, R55, -INF , !P6 ;  /* 0xff80000037377808 */ /* 0x000fe20007000000 */
[----:B------:R1:W1:Y:S01]  /*16420*/  MUFU.TANH R166, R147 ;  /* 0x0000009300a67308 */ /* 0x0002620000002400 */
[----:B------:R-:W-:Y:S02]  /*16430*/  FSEL R5, R129, -INF , !P1 ;  /* 0xff80000081057808 */ /* 0x000fe40004800000 */
[----:B------:R-:W-:Y:S02]  /*16440*/  FSEL R48, R48, -INF , !P2 ;  /* 0xff80000030307808 */ /* 0x000fe40005000000 */
[----:B------:R-:W-:-:S02]  /*16450*/  FSEL R49, R49, -INF , !P0 ;  /* 0xff80000031317808 */ /* 0x000fc40004000000 */
[C---:B------:R-:W-:Y:S01]  /*16460*/  ISETP.GE.AND P6, PT, R12.reuse, R3, PT ;  /* 0x000000030c00720c */ /* 0x040fe20003fc6270 */
[----:B------:R-:W2:Y:S01]  /*16470*/  MUFU.TANH R162, R141 ;  /* 0x0000008d00a27308 */ /* 0x000ea20000002400 */
[----:B------:R-:W-:Y:S02]  /*16480*/  ISETP.GE.AND P1, PT, R12, R119, PT ;  /* 0x000000770c00720c */ /* 0x000fe40003f26270 */
[C---:B------:R-:W-:Y:S02]  /*16490*/  ISETP.GE.AND P2, PT, R10.reuse, R3, PT ;  /* 0x000000030a00720c */ /* 0x040fe40003f46270 */
[----:B------:R-:W-:Y:S02]  /*164a0*/  ISETP.GE.AND P0, PT, R10, R119, PT ;  /* 0x000000770a00720c */ /* 0x000fe40003f06270 */
[----:B------:R-:W-:Y:S01]  /*164b0*/  IADD3 R10, R8, 0x29, RZ ;  /* 0x00000029080a7810 */ /* 0x000fe20007ffe0ff */
[----:B------:R2:W2:Y:S01]  /*164c0*/  MUFU.TANH R160, R143 ;  /* 0x0000008f00a07308 */ /* 0x0004a20000002400 */
[----:B------:R-:W-:Y:S01]  /*164d0*/  FSEL R54, R44, -INF , !P6 ;  /* 0xff8000002c367808 */ /* 0x000fe20007000000 */
[----:B-1----:R-:W-:Y:S01]  /*164e0*/  FMUL.FTZ R147, R159, R172 ;  /* 0x000000ac9f937220 */ /* 0x002fe20000410000 */
[----:B------:R-:W-:-:S02]  /*164f0*/  FSEL R56, R45, -INF , !P1 ;  /* 0xff8000002d387808 */ /* 0x000fc40004800000 */
[C---:B------:R-:W-:Y:S02]  /*16500*/  ISETP.GE.AND P6, PT, R10.reuse, R3, PT ;  /* 0x000000030a00720c */ /* 0x040fe40003fc6270 */
[----:B------:R-:W-:Y:S01]  /*16510*/  ISETP.GE.AND P1, PT, R10, R119, PT ;  /* 0x000000770a00720c */ /* 0x000fe20003f26270 */
[----:B------:R1:W1:Y:S01]  /*16520*/  MUFU.TANH R153, R137 ;  /* 0x0000008900997308 */ /* 0x0002620000002400 */
[C---:B------:R-:W-:Y:S02]  /*16530*/  IADD3 R12, R8.reuse, 0x31, RZ ;  /* 0x00000031080c7810 */ /* 0x040fe40007ffe0ff */
[----:B------:R-:W-:Y:S02]  /*16540*/  IADD3 R10, R8, 0x39, RZ ;  /* 0x00000039080a7810 */ /* 0x000fe40007ffe0ff */
[----:B------:R-:W-:Y:S02]  /*16550*/  FSEL R182, R182, -INF , !P2 ;  /* 0xff800000b6b67808 */ /* 0x000fe40005000000 */
[----:B------:R-:W-:Y:S01]  /*16560*/  FSEL R183, R183, -INF , !P0 ;  /* 0xff800000b7b77808 */ /* 0x000fe20004000000 */
[----:B--2---:R-:W-:Y:S01]  /*16570*/  FMUL.FTZ R143, R157, R172 ;  /* 0x000000ac9d8f7220 */ /* 0x004fe20000410000 */
[----:B------:R-:W2:Y:S01]  /*16580*/  MUFU.TANH R156, R139 ;  /* 0x0000008b009c7308 */ /* 0x000ea20000002400 */
[----:B------:R-:W-:-:S02]  /*16590*/  FSEL R179, R179, -INF , !P6 ;  /* 0xff800000b3b37808 */ /* 0x000fc40007000000 */
[----:B------:R-:W-:Y:S02]  /*165a0*/  FSEL R178, R178, -INF , !P1 ;  /* 0xff800000b2b27808 */ /* 0x000fe40004800000 */
[C---:B------:R-:W-:Y:S02]  /*165b0*/  ISETP.GE.AND P2, PT, R12.reuse, R3, PT ;  /* 0x000000030c00720c */ /* 0x040fe40003f46270 */
[----:B------:R-:W-:Y:S01]  /*165c0*/  ISETP.GE.AND P0, PT, R12, R119, PT ;  /* 0x000000770c00720c */ /* 0x000fe20003f06270 */
[----:B------:R-:W2:Y:S01]  /*165d0*/  MUFU.TANH R151, R133 ;  /* 0x0000008500977308 */ /* 0x000ea20000002400 */
[C---:B------:R-:W-:Y:S01]  /*165e0*/  ISETP.GE.AND P6, PT, R10.reuse, R3, PT ;  /* 0x000000030a00720c */ /* 0x040fe20003fc6270 */
[----:B-1----:R-:W-:Y:S01]  /*165f0*/  IMAD.MOV.U32 R137, RZ, RZ, R175 ;  /* 0x000000ffff897224 */ /* 0x002fe200078e00af */
[----:B------:R-:W-:Y:S02]  /*16600*/  ISETP.GE.AND P1, PT, R10, R119, PT ;  /* 0x000000770a00720c */ /* 0x000fe40003f26270 */
[----:B------:R-:W-:-:S02]  /*16610*/  IADD3 R12, R8, 0x41, RZ ;  /* 0x00000041080c7810 */ /* 0x000fc40007ffe0ff */
[----:B------:R-:W-:Y:S01]  /*16620*/  IADD3 R10, R8, 0x49, RZ ;  /* 0x00000049080a7810 */ /* 0x000fe20007ffe0ff */
[----:B------:R-:W1:Y:S01]  /*16630*/  MUFU.TANH R143, R143 ;  /* 0x0000008f008f7308 */ /* 0x000e620000002400 */
[----:B---3--:R-:W-:Y:S02]  /*16640*/  FSEL R157, R32, -INF , !P2 ;  /* 0xff800000209d7808 */ /* 0x008fe40005000000 */
[----:B----4-:R-:W-:Y:S02]  /*16650*/  FSEL R173, R173, -INF , !P0 ;  /* 0xff800000adad7808 */ /* 0x010fe40004000000 */
[----:B------:R-:W-:Y:S02]  /*16660*/  FSEL R169, R169, -INF , !P6 ;  /* 0xff800000a9a97808 */ /* 0x000fe40007000000 */
[----:B-----5:R-:W-:Y:S01]  /*16670*/  FSEL R159, R28, -INF , !P1 ;  /* 0xff8000001c9f7808 */ /* 0x020fe20004800000 */
[----:B------:R-:W3:Y:S01]  /*16680*/  MUFU.TANH R147, R147 ;  /* 0x0000009300937308 */ /* 0x000ee20000002400 */
[----:B------:R-:W-:-:S02]  /*16690*/  ISETP.GE.AND P2, PT, R12, R3, PT ;  /* 0x000000030c00720c */ /* 0x000fc40003f46270 */
[----:B------:R-:W-:Y:S02]  /*166a0*/  ISETP.GE.AND P0, PT, R12, R119, PT ;  /* 0x000000770c00720c */ /* 0x000fe40003f06270 */
[C---:B------:R-:W-:Y:S02]  /*166b0*/  ISETP.GE.AND P6, PT, R10.reuse, R3, PT ;  /* 0x000000030a00720c */ /* 0x040fe40003fc6270 */
[----:B------:R-:W-:Y:S01]  /*166c0*/  ISETP.GE.AND P1, PT, R10, R119, PT ;  /* 0x000000770a00720c */ /* 0x000fe20003f26270 */
[----:B------:R-:W4:Y:S01]  /*166d0*/  MUFU.TANH R142, R125 ;  /* 0x0000007d008e7308 */ /* 0x000f220000002400 */
[C---:B------:R-:W-:Y:S02]  /*166e0*/  IADD3 R12, R8.reuse, 0x51, RZ ;  /* 0x00000051080c7810 */ /* 0x040fe40007ffe0ff */
[----:B------:R-:W-:Y:S02]  /*166f0*/  IADD3 R10, R8, 0x59, RZ ;  /* 0x00000059080a7810 */ /* 0x000fe40007ffe0ff */
[----:B------:R-:W-:-:S02]  /*16700*/  FSEL R167, R167, -INF , !P2 ;  /* 0xff800000a7a77808 */ /* 0x000fc40005000000 */
[----:B------:R-:W-:Y:S01]  /*16710*/  FSEL R166, R166, -INF , !P0 ;  /* 0xff800000a6a67808 */ /* 0x000fe20004000000 */
[----:B------:R-:W5:Y:S01]  /*16720*/  MUFU.TANH R124, R13 ;  /* 0x0000000d007c7308 */ /* 0x000f620000002400 */
[----:B------:R-:W-:Y:S02]  /*16730*/  FSEL R162, R162, -INF , !P6 ;  /* 0xff800000a2a27808 */ /* 0x000fe40007000000 */
[----:B------:R-:W-:Y:S02]  /*16740*/  FSEL R160, R160, -INF , !P1 ;  /* 0xff800000a0a07808 */ /* 0x000fe40004800000 */
[C---:B------:R-:W-:Y:S02]  /*16750*/  ISETP.GE.AND P2, PT, R12.reuse, R3, PT ;  /* 0x000000030c00720c */ /* 0x040fe40003f46270 */
[----:B------:R-:W-:Y:S01]  /*16760*/  ISETP.GE.AND P0, PT, R12, R119, PT ;  /* 0x000000770c00720c */ /* 0x000fe20003f06270 */
[----:B------:R-:W1:Y:S01]  /*16770*/  MUFU.TANH R7, R7 ;  /* 0x0000000700077308 */ /* 0x000e620000002400 */
[----:B------:R-:W-:-:S02]  /*16780*/  ISETP.GE.AND P6, PT, R10, R3, PT ;  /* 0x000000030a00720c */ /* 0x000fc40003fc6270 */
[----:B------:R-:W-:Y:S02]  /*16790*/  ISETP.GE.AND P1, PT, R10, R119, PT ;  /* 0x000000770a00720c */ /* 0x000fe40003f26270 */
[----:B------:R-:W-:Y:S02]  /*167a0*/  IADD3 R10, R8, 0x61, RZ ;  /* 0x00000061080a7810 */ /* 0x000fe40007ffe0ff */
[----:B------:R-:W-:Y:S01]  /*167b0*/  FSEL R153, R153, -INF , !P2 ;  /* 0xff80000099997808 */ /* 0x000fe20005000000 */
[----:B------:R-:W3:Y:S01]  /*167c0*/  MUFU.TANH R149, R135 ;  /* 0x0000008700957308 */ /* 0x000ee20000002400 */
[----:B--2---:R-:W-:Y:S02]  /*167d0*/  FSEL R156, R156, -INF , !P0 ;  /* 0xff8000009c9c7808 */ /* 0x004fe40004000000 */
[----:B------:R-:W-:Y:S01]  /*167e0*/  IADD3 R12, R8, 0x69, RZ ;  /* 0x00000069080c7810 */ /* 0x000fe20007ffe0ff */
[----:B------:R-:W-:Y:S01]  /*167f0*/  BAR.SYNC.DEFER_BLOCKING 0x0 ;  /* 0x0000000000007b1d */ /* 0x000fe20000010000 */
[----:B------:R-:W-:-:S02]  /*16800*/  ISETP.GE.AND P2, PT, R10, R3, PT ;  /* 0x000000030a00720c */ /* 0x000fc40003f46270 */
[----:B------:R-:W-:Y:S02]  /*16810*/  ISETP.GE.AND P0, PT, R10, R119, PT ;  /* 0x000000770a00720c */ /* 0x000fe40003f06270 */
[----:B------:R-:W-:Y:S01]  /*16820*/  IADD3 R10, R8, 0x71, RZ ;  /* 0x00000071080a7810 */ /* 0x000fe20007ffe0ff */
[----:B------:R-:W2:Y:S01]  /*16830*/  MUFU.TANH R141, R127 ;  /* 0x0000007f008d7308 */ /* 0x000ea20000002400 */
[----:B------:R-:W-:Y:S02]  /*16840*/  FSEL R151, R151, -INF , !P6 ;  /* 0xff80000097977808 */ /* 0x000fe40007000000 */
[-C--:B------:R-:W-:Y:S02]  /*16850*/  ISETP.GE.AND P6, PT, R12, R3.reuse, PT ;  /* 0x000000030c00720c */ /* 0x080fe40003fc6270 */
[----:B-1----:R-:W-:Y:S02]  /*16860*/  FSEL R143, R143, -INF , !P2 ;  /* 0xff8000008f8f7808 */ /* 0x002fe40005000000 */
[----:B---3--:R-:W-:Y:S01]  /*16870*/  FSEL R147, R147, -INF , !P0 ;  /* 0xff80000093937808 */ /* 0x008fe20004000000 */
[----:B------:R-:W1:Y:S01]  /*16880*/  MUFU.TANH R125, R65 ;  /* 0x00000041007d7308 */ /* 0x000e620000002400 */
[----:B------:R-:W-:-:S02]  /*16890*/  ISETP.GE.AND P2, PT, R10, R3, PT ;  /* 0x000000030a00720c */ /* 0x000fc40003f46270 */
[----:B------:R-:W-:Y:S02]  /*168a0*/  ISETP.GE.AND P0, PT, R10, R119, PT ;  /* 0x000000770a00720c */ /* 0x000fe40003f06270 */
[----:B------:R-:W-:Y:S02]  /*168b0*/  IADD3 R10, R8, 0x79, RZ ;  /* 0x00000079080a7810 */ /* 0x000fe40007ffe0ff */
[----:B----4-:R-:W-:Y:S01]  /*168c0*/  FSEL R142, R142, -INF , !P6 ;  /* 0xff8000008e8e7808 */ /* 0x010fe20007000000 */
[----:B------:R-:W3:Y:S01]  /*168d0*/  MUFU.TANH R9, R9 ;  /* 0x0000000900097308 */ /* 0x000ee20000002400 */
[-C--:B------:R-:W-:Y:S02]  /*168e0*/  ISETP.GE.AND P6, PT, R8, R3.reuse, PT ;  /* 0x000000030800720c */ /* 0x080fe40003fc6270 */
[----:B-----5:R-:W-:Y:S02]  /*168f0*/  FSEL R124, R124, -INF , !P2 ;  /* 0xff8000007c7c7808 */ /* 0x020fe40005000000 */
[----:B------:R-:W-:-:S02]  /*16900*/  ISETP.GE.AND P2, PT, R10, R3, PT ;  /* 0x000000030a00720c */ /* 0x000fc40003f46270 */
[----:B------:R-:W-:Y:S02]  /*16910*/  FSEL R3, R7, -INF , !P0 ;  /* 0xff80000007037808 */ /* 0x000fe40004000000 */
[----:B------:R-:W-:Y:S02]  /*16920*/  FSEL R7, R52, -INF , !P6 ;  /* 0xff80000034077808 */ /* 0x000fe40007000000 */
[----:B------:R-:W-:Y:S02]  /*16930*/  ISETP.GT.AND P6, PT, R204, R193, PT ;  /* 0x000000c1cc00720c */ /* 0x000fe40003fc4270 */
[----:B------:R-:W-:Y:S02]  /*16940*/  FSEL R149, R149, -INF , !P1 ;  /* 0xff80000095957808 */ /* 0x000fe40004800000 */
[-C--:B------:R-:W-:Y:S02]  /*16950*/  ISETP.GE.AND P1, PT, R12, R119.reuse, PT ;  /* 0x000000770c00720c */ /* 0x080fe40003f26270 */
[----:B------:R-:W-:-:S02]  /*16960*/  ISETP.GE.AND P0, PT, R10, R119, PT ;  /* 0x000000770a00720c */ /* 0x000fc40003f06270 */
[----:B--2---:R-:W-:Y:S02]  /*16970*/  FSEL R141, R141, -INF , !P1 ;  /* 0xff8000008d8d7808 */ /* 0x004fe40004800000 */
[----:B------:R-:W-:Y:S02]  /*16980*/  ISETP.GE.AND P1, PT, R8, R119, PT ;  /* 0x000000770800720c */ /* 0x000fe40003f26270 */
[----:B-1----:R-:W-:Y:S02]  /*16990*/  FSEL R125, R125, -INF , !P2 ;  /* 0xff8000007d7d7808 */ /* 0x002fe40005000000 */
[----:B------:R-:W-:Y:S02]  /*169a0*/  FSEL R53, R53, -INF , !P1 ;  /* 0xff80000035357808 */ /* 0x000fe40004800000 */
[----:B---3--:R-:W-:Y:S01]  /*169b0*/  FSEL R119, R9, -INF , !P0 ;  /* 0xff80000009777808 */ /* 0x008fe20004000000 */
[----:B------:R-:W-:Y:S05]  /*169c0*/  @!P6 BRA `(.L_x_1773) ;  /* 0x00000a600000e947 */ /* 0x000fea0003800000 */
[----:B------:R-:W-:Y:S01]  /*169d0*/  BSSY B0, `(.L_x_1774) ;  /* 0x0000040000007945 */ /* 0x000fe20003800000 */
[----:B------:R-:W-:Y:S05]  /*169e0*/  @!P3 BRA `(.L_x_1775) ;  /* 0x000003b00000b947 */ /* 0x000fea0003800000 */
[----:B------:R-:W2:Y:S01]  /*169f0*/  LD.E R17, [R116.64+0x170] ;  /* 0x0001700474117980 */ /* 0x000ea2000c101900 */
[----:B------:R-:W-:Y:S01]  /*16a00*/  IMAD.MOV.U32 R12, RZ, RZ, RZ ;  /* 0x000000ffff0c7224 */ /* 0x000fe200078e00ff */
[----:B------:R-:W-:-:S02]  /*16a10*/  IABS R10, R20 ;  /* 0x00000014000a7213 */ /* 0x000fc40000000000 */
        /* <DEDUP_REMOVED lines=11> */
[-C--:B------:R-:W-:Y:S02]  /*16ad0*/  LOP3.LUT R20, R20, R17.reuse, RZ, 0x3c, !PT ;  /* 0x0000001114147212 */ /* 0x080fe400078e3cff */
[----:B------:R-:W-:Y:S01]  /*16ae0*/  IABS R8, R12 ;  /* 0x0000000c00087213 */ /* 0x000fe20000000000 */
[----:B------:R-:W-:Y:S01]  /*16af0*/  IMAD.HI.U32 R13, R15, R10, RZ ;  /* 0x0000000a0f0d7227 */ /* 0x000fe200078e00ff */
[----:B------:R-:W-:-:S03]  /*16b00*/  LOP3.LUT R12, R12, R17, RZ, 0x3c, !PT ;  /* 0x000000110c0c7212 */ /* 0x000fc600078e3cff */
[----:B------:R-:W-:Y:S02]  /*16b10*/  IMAD R10, R13, R9, R10 ;  /* 0x000000090d0a7224 */ /* 0x000fe400078e020a */
[----:B------:R-:W-:-:S03]  /*16b20*/  IMAD.HI.U32 R15, R15, R8, RZ ;  /* 0x000000080f0f7227 */ /* 0x000fc600078e00ff */
[----:B------:R-:W-:Y:S01]  /*16b30*/  ISETP.GT.U32.AND P2, PT, R11, R10, PT ;  /* 0x0000000a0b00720c */ /* 0x000fe20003f44070 */
        /* <DEDUP_REMOVED lines=9> */
[----:B------:R-:W-:-:S05]  /*16bd0*/  LOP3.LUT R10, RZ, R17, RZ, 0x33, !PT ;  /* 0x00000011ff0a7212 */ /* 0x000fca00078e33ff */
[----:B------:R-:W-:Y:S02]  /*16be0*/  @P1 IADD3 R13, R13, 0x1, RZ ;  /* 0x000000010d0d1810 */ /* 0x000fe40007ffe0ff */
[----:B------:R-:W-:-:S04]  /*16bf0*/  ISETP.GE.AND P1, PT, R20, RZ, PT ;  /* 0x000000ff1400720c */ /* 0x000fc80003f26270 */
[----:B------:R-:W-:Y:S02]  /*16c00*/  @P2 IADD3 R15, R15, 0x1, RZ ;  /* 0x000000010f0f2810 */ /* 0x000fe40007ffe0ff */
[----:B------:R-:W-:-:S03]  /*16c10*/  ISETP.NE.AND P2, PT, R17, RZ, PT ;  /* 0x000000ff1100720c */ /* 0x000fc60003f45270 */
[----:B------:R-:W-:-:S04]  /*16c20*/  @!P0 IMAD.MOV R15, RZ, RZ, -R15 ;  /* 0x000000ffff0f8224 */ /* 0x000fc800078e0a0f */
[----:B------:R-:W-:-:S04]  /*16c30*/  @!P1 IADD3 R13, -R13, RZ, RZ ;  /* 0x000000ff0d0d9210 */ /* 0x000fc80007ffe1ff */
[C---:B------:R-:W-:Y:S02]  /*16c40*/  SEL R11, R10.reuse, R13, !P2 ;  /* 0x0000000d0a0b7207 */ /* 0x040fe40005000000 */
[----:B------:R-:W-:Y:S01]  /*16c50*/  SEL R10, R10, R15, !P2 ;  /* 0x0000000f0a0a7207 */ /* 0x000fe20005000000 */
[----:B------:R-:W2:Y:S02]  /*16c60*/  LD.E.64 R12, [R116.64+0x38] ;  /* 0x00003804740c7980 */ /* 0x000ea4000c101b00 */
[C-C-:B------:R-:W-:Y:S02]  /*16c70*/  IMAD.WIDE R22, R11.reuse, 0x4, R202.reuse ;  /* 0x000000040b167825 */ /* 0x140fe400078e02ca */
[----:B------:R-:W3:Y:S02]  /*16c80*/  LD.E.64 R14, [R116.64+0x20] ;  /* 0x00002004740e7980 */ /* 0x000ee4000c101b00 */
[----:B------:R-:W-:Y:S02]  /*16c90*/  IMAD.WIDE R20, R10, 0x4, R202 ;  /* 0x000000040a147825 */ /* 0x000fe400078e02ca */
[----:B------:R-:W4:Y:S04]  /*16ca0*/  LD.E R9, [R22.64] ;  /* 0x0000000416097980 */ /* 0x000f28000c101900 */
[----:B------:R-:W4:Y:S01]  /*16cb0*/  LD.E R8, [R20.64] ;  /* 0x0000000414087980 */ /* 0x000f22000c101900 */
[----:B------:R-:W-:-:S04]  /*16cc0*/  IMAD.IADD R10, R11, 0x1, -R10 ;  /* 0x000000010b0a7824 */ /* 0x000fc800078e0a0a */
[----:B------:R-:W-:-:S05]  /*16cd0*/  IMAD R17, R17, R10, -0x80 ;  /* 0xffffff8011117424 */ /* 0x000fca00078e020a */
[----:B------:R-:W-:Y:S01]  /*16ce0*/  SHF.R.S32.HI R11, RZ, 0x1f, R17 ;  /* 0x0000001fff0b7819 */ /* 0x000fe20000011411 */
[-C--:B--2---:R-:W-:Y:S02]  /*16cf0*/  IMAD R10, R13, R17.reuse, RZ ;  /* 0x000000110d0a7224 */ /* 0x084fe400078e02ff */
[----:B------:R-:W-:-:S04]  /*16d00*/  IMAD.WIDE.U32 R18, R12, R17, RZ ;  /* 0x000000110c127225 */ /* 0x000fc800078e00ff */
[----:B------:R-:W-:Y:S02]  /*16d10*/  IMAD R10, R12, R11, R10 ;  /* 0x0000000b0c0a7224 */ /* 0x000fe400078e020a */
[----:B----4-:R-:W-:-:S03]  /*16d20*/  IMAD.IADD R9, R8, 0x1, -R9 ;  /* 0x0000000108097824 */ /* 0x010fc600078e0a09 */
[----:B------:R-:W-:Y:S01]  /*16d30*/  IADD3 R19, R19, R10, RZ ;  /* 0x0000000a13137210 */ /* 0x000fe20007ffe0ff */
[----:B---3--:R-:W-:Y:S01]  /*16d40*/  IMAD R11, R15, R9, RZ ;  /* 0x000000090f0b7224 */ /* 0x008fe200078e02ff */
[----:B------:R-:W-:-:S03]  /*16d50*/  SHF.R.S32.HI R8, RZ, 0x1f, R9 ;  /* 0x0000001fff087819 */ /* 0x000fc60000011409 */
[----:B------:R-:W-:-:S04]  /*16d60*/  IMAD.WIDE.U32 R12, R9, R14, R18 ;  /* 0x0000000e090c7225 */ /* 0x000fc800078e0012 */
[----:B------:R-:W-:-:S04]  /*16d70*/  IMAD R8, R14, R8, R11 ;  /* 0x000000080e087224 */ /* 0x000fc800078e020b */
[----:B------:R-:W-:Y:S01]  /*16d80*/  IMAD.IADD R13, R13, 0x1, R8 ;  /* 0x000000010d0d7824 */ /* 0x000fe200078e0208 */
[----:B------:R-:W-:Y:S05]  /*16d90*/  BRA `(.L_x_1776) ;  /* 0x0000003000007947 */ /* 0x000fea0003800000 */
.L_x_1775:
[----:B------:R-:W2:Y:S02]  /*16da0*/  LD.E R12, [R116.64+0x38] ;  /* 0x00003804740c7980 */ /* 0x000ea4000c101900 */
[----:B--2---:R-:W-:-:S04]  /*16db0*/  LEA R12, -R12, RZ, 0x7 ;  /* 0x000000ff0c0c7211 */ /* 0x004fc800078e39ff */
[----:B------:R-:W-:Y:S02]  /*16dc0*/  SHF.R.S32.HI R13, RZ, 0x1f, R12 ;  /* 0x0000001fff0d7819 */ /* 0x000fe4000001140c */
.L_x_1776:
[----:B------:R-:W-:Y:S05]  /*16dd0*/  BSYNC B0 ;  /* 0x0000000000007941 */ /* 0x000fea0003800000 */
.L_x_1774:
[----:B------:R-:W-:Y:S02]  /*16de0*/  LOP3.LUT R8, R205, 0x1, RZ, 0xc0, !PT ;  /* 0x00000001cd087812 */ /* 0x000fe400078ec0ff */
[C---:B------:R-:W-:Y:S02]  /*16df0*/  @P5 IADD3 R11, P0, R12.reuse, R191, RZ ;  /* 0x000000bf0c0b5210 */ /* 0x040fe40007f1e0ff */
[-C--:B------:R-:W-:Y:S02]  /*16e00*/  LEA R22, P1, R12, R194.reuse, 0x1 ;  /* 0x000000c20c167211 */ /* 0x080fe400078208ff */
        /* <DEDUP_REMOVED lines=19> */
[C---:B------:R-:W-:Y:S01]  /*16f40*/  @!P2 LEA.HI.X R21, R11.reuse, R195, R10, 0x1, P0 ;  /* 0x000000c30b15a211 */ /* 0x040fe200000f0c0a */
[----:B------:R1:W-:Y:S01]  /*16f50*/  @P2 STS.64 [R200+0x3008], RZ ;  /* 0x003008ffc8002388 */ /* 0x0003e20000000a00 */
[----:B------:R-:W-:-:S02]  /*16f60*/  @P5 LEA R26, P1, R11, R194, 0x1 ;  /* 0x000000c20b1a5211 */ /* 0x000fc400078208ff */
[C---:B------:R-:W-:Y:S02]  /*16f70*/  @P4 LEA R24, P0, R11.reuse, R194, 0x1 ;  /* 0x000000c20b184211 */ /* 0x040fe400078008ff */
[CCC-:B------:R-:W-:Y:S02]  /*16f80*/  @P5 LEA.HI.X R27, R11.reuse, R195.reuse, R10.reuse, 0x1, P1 ;  /* 0x000000c30b1b5211 */ /* 0x1c0fe400008f0c0a */
[C---:B------:R-:W-:Y:S02]  /*16f90*/  @P4 LEA.HI.X R25, R11.reuse, R195, R10, 0x1, P0 ;  /* 0x000000c30b194211 */ /* 0x040fe400000f0c0a */
[-C--:B------:R-:W-:Y:S02]  /*16fa0*/  IADD3 R8, P1, R11, R191.reuse, RZ ;  /* 0x000000bf0b087210 */ /* 0x080fe40007f3e0ff */
[----:B------:R-:W-:-:S03]  /*16fb0*/  @!P2 IADD3 R12, P0, R12, R191, RZ ;  /* 0x000000bf0c0ca210 */ /* 0x000fc60007f1e0ff */
[--C-:B------:R-:W-:Y:S01]  /*16fc0*/  IMAD.X R10, R10, 0x1, R192.reuse, P1 ;  /* 0x000000010a0a7824 */ /* 0x100fe200008e06c0 */
[CC--:B------:R-:W-:Y:S01]  /*16fd0*/  @P5 LEA R30, P1, R8.reuse, R194.reuse, 0x1 ;  /* 0x000000c2081e5211 */ /* 0x0c0fe200078208ff */
[----:B------:R-:W-:Y:S01]  /*16fe0*/  @!P2 IMAD.X R13, R13, 0x1, R192, P0 ;  /* 0x000000010d0da824 */ /* 0x000fe200000e06c0 */
[CC--:B------:R-:W-:Y:S02]  /*16ff0*/  @!P2 LEA R32, P0, R8.reuse, R194.reuse, 0x1 ;  /* 0x000000c20820a211 */ /* 0x0c0fe400078008ff */
[CCC-:B------:R-:W-:Y:S02]  /*17000*/  @P5 LEA.HI.X R31, R8.reuse, R195.reuse, R10.reuse, 0x1, P1 ;  /* 0x000000c3081f5211 */ /* 0x1c0fe400008f0c0a */
[CC--:B------:R-:W-:Y:S02]  /*17010*/  @!P2 LEA.HI.X R33, R8.reuse, R195.reuse, R10, 0x1, P0 ;  /* 0x000000c30821a211 */ /* 0x0c0fe400000f0c0a */
[-C--:B------:R-:W-:Y:S02]  /*17020*/  @P4 LEA R28, P0, R8, R194.reuse, 0x1 ;  /* 0x000000c2081c4211 */ /* 0x080fe400078008ff */
[----:B------:R-:W-:Y:S01]  /*17030*/  @!P2 LEA R34, P1, R12, R194, 0x1 ;  /* 0x000000c20c22a211 */ /* 0x000fe200078208ff */
[----:B------:R-:W-:Y:S01]  /*17040*/  IMAD.MOV.U32 R194, RZ, RZ, R22 ;  /* 0x000000ffffc27224 */ /* 0x000fe200078e0016 */
[-C--:B------:R-:W-:Y:S01]  /*17050*/  @P4 LEA.HI.X R29, R8, R195.reuse, R10, 0x1, P0 ;  /* 0x000000c3081d4211 */ /* 0x080fe200000f0c0a */
[----:B------:R-:W-:Y:S01]  /*17060*/  @P5 IMAD.MOV.U32 R8, RZ, RZ, R22 ;  /* 0x000000ffff085224 */ /* 0x000fe200078e0016 */
[----:B------:R-:W-:Y:S01]  /*17070*/  @!P2 LEA.HI.X R35, R12, R195, R13, 0x1, P1 ;  /* 0x000000c30c23a211 */ /* 0x000fe200008f0c0d */
        /* <DEDUP_REMOVED lines=59> */
.L_x_1773:
[----:B------:R-:W-:Y:S05]  /*17430*/  BSYNC B1 ;  /* 0x0000000000017941 */ /* 0x000fea0003800000 */
.L_x_1772:
[----:B------:R-:W2:Y:S01]  /*17440*/  LD.E R139, [R116.64+0xdc] ;  /* 0x0000dc04748b7980 */ /* 0x000ea2000c101900 */
[----:B-1----:R-:W-:-:S03]  /*17450*/  FMNMX.FTZ R9, R0, R53, !PT ;  /* 0x0000003500097209 */ /* 0x002fc60007810000 */
[----:B------:R-:W-:Y:S01]  /*17460*/  LDSM.16.MT88.4 R28, [R185+0xb000] ;  /* 0x00b00000b91c783b */ /* 0x000fe20000004200 */
[----:B------:R-:W-:-:S03]  /*17470*/  FMNMX.FTZ R8, R6, R9, !PT ;  /* 0x0000000906087209 */ /* 0x000fc60007810000 */
[----:B------:R-:W-:Y:S01]  /*17480*/  LDSM.16.MT88.4 R36, [R118+0xb000] ;  /* 0x00b000007624783b */ /* 0x000fe20000004200 */
        /* <DEDUP_REMOVED lines=81> */
[-C--:B------:R-:W-:Y:S01]  /*179a0*/  FFMA.FTZ R126, R5, R139.reuse, -R130 ;  /* 0x0000008b057e7223 */ /* 0x080fe20000010882 */
[----:B------:R-:W-:Y:S01]  /*179b0*/  FSEL R5, R135, RZ, P0 ;  /* 0x000000ff87057208 */ /* 0x000fe20000000000 */
[-C--:B------:R-:W-:Y:S02]  /*179c0*/  FFMA.FTZ R132, R4, R139.reuse, -R134 ;  /* 0x0000008b04847223 */ /* 0x080fe40000010886 */
[-CC-:B------:R-:W-:Y:S02]  /*179d0*/  FFMA.FTZ R127, R131, R139.reuse, -R130.reuse ;  /* 0x0000008b837f7223 */ /* 0x180fe40000010882 */
[----:B------:R-:W-:Y:S01]  /*179e0*/  FADD.FTZ R4, R0, -R5 ;  /* 0x8000000500047221 */ /* 0x000fe20000010000 */
[----:B------:R-:W-:Y:S01]  /*179f0*/  FSEL R5, R138, RZ, P1 ;  /* 0x000000ff8a057208 */ /* 0x000fe20000800000 */
[----:B------:R-:W-:Y:S01]  /*17a00*/  FFMA.FTZ R129, R53, R139, -R130 ;  /* 0x0000008b35817223 */ /* 0x000fe20000010882 */
[----:B------:R-:W-:Y:S01]  /*17a10*/  MUFU.EX2 R126, R126 ;  /* 0x0000007e007e7308 */ /* 0x000fe20000000800 */
[----:B------:R-:W-:-:S02]  /*17a20*/  FMUL.FTZ R9, R139, R4 ;  /* 0x000000048b097220 */ /* 0x000fc40000410000 */
[----:B------:R-:W-:Y:S02]  /*17a30*/  FADD.FTZ R4, R2, -R5 ;  /* 0x8000000502047221 */ /* 0x000fe40000010000 */
[-C--:B------:R-:W-:Y:S02]  /*17a40*/  FFMA.FTZ R128, R6, R139.reuse, -R130 ;  /* 0x0000008b06807223 */ /* 0x080fe40000010882 */
[-CC-:B------:R-:W-:Y:S01]  /*17a50*/  FFMA.FTZ R133, R7, R139.reuse, -R134.reuse ;  /* 0x0000008b07857223 */ /* 0x180fe20000010886 */
[----:B------:R-:W-:Y:S01]  /*17a60*/  MUFU.EX2 R129, R129 ;  /* 0x0000008100817308 */ /* 0x000fe20000000800 */
[-CC-:B------:R-:W-:Y:S02]  /*17a70*/  FFMA.FTZ R131, R16, R139.reuse, -R134.reuse ;  /* 0x0000008b10837223 */ /* 0x180fe40000010886 */
[----:B------:R-:W-:Y:S02]  /*17a80*/  FFMA.FTZ R0, R55, R139, -R134 ;  /* 0x0000008b37007223 */ /* 0x000fe40000010886 */
[----:B------:R-:W-:-:S02]  /*17a90*/  FMUL.FTZ R140, R139, R4 ;  /* 0x000000048b8c7220 */ /* 0x000fc40000410000 */
[-C--:B------:R-:W-:Y:S01]  /*17aa0*/  FFMA.FTZ R49, R49, R139.reuse, -R130 ;  /* 0x0000008b31317223 */ /* 0x080fe20000010882 */
[----:B------:R-:W1:Y:S01]  /*17ab0*/  MUFU.EX2 R128, R128 ;  /* 0x0000008000807308 */ /* 0x000e620000000800 */
[-C--:B------:R-:W-:Y:S02]  /*17ac0*/  FFMA.FTZ R57, R51, R139.reuse, -R134 ;  /* 0x0000008b33397223 */ /* 0x080fe40000010886 */
[-CC-:B------:R-:W-:Y:S02]  /*17ad0*/  FFMA.FTZ R159, R159, R139.reuse, -R130.reuse ;  /* 0x0000008b9f9f7223 */ /* 0x180fe40000010882 */
[-CC-:B------:R-:W-:Y:S02]  /*17ae0*/  FFMA.FTZ R163, R163, R139.reuse, -R130.reuse ;  /* 0x0000008ba3a37223 */ /* 0x180fe40000010882 */
[-CC-:B------:R-:W-:Y:S01]  /*17af0*/  FFMA.FTZ R166, R166, R139.reuse, -R130.reuse ;  /* 0x0000008ba6a67223 */ /* 0x180fe20000010882 */
[----:B------:R-:W2:Y:S01]  /*17b00*/  MUFU.EX2 R127, R127 ;  /* 0x0000007f007f7308 */ /* 0x000ea20000000800 */
[----:B------:R-:W-:-:S02]  /*17b10*/  FFMA.FTZ R165, R165, R139, -R130 ;  /* 0x0000008ba5a57223 */ /* 0x000fc40000010882 */
[-CC-:B------:R-:W-:Y:S02]  /*17b20*/  FFMA.FTZ R164, R164, R139.reuse, -R134.reuse ;  /* 0x0000008ba4a47223 */ /* 0x180fe40000010886 */
[-CC-:B------:R-:W-:Y:S02]  /*17b30*/  FFMA.FTZ R167, R167, R139.reuse, -R134.reuse ;  /* 0x0000008ba7a77223 */ /* 0x180fe40000010886 */
[--C-:B------:R-:W-:Y:S01]  /*17b40*/  FFMA.FTZ R161, R161, R139, -R134.reuse ;  /* 0x0000008ba1a17223 */ /* 0x100fe20000010886 */
[----:B------:R-:W-:Y:S01]  /*17b50*/  MUFU.EX2 R133, R133 ;  /* 0x0000008500857308 */ /* 0x000fe20000000800 */
[----:B-1----:R-:W-:Y:S01]  /*17b60*/  F2FP.BF16.PACK_AB R5, R128, R129 ;  /* 0x000000818005723e */ /* 0x002fe200000010ff */
[-C--:B------:R-:W-:Y:S02]  /*17b70*/  FFMA.FTZ R162, R162, R139.reuse, -R134 ;  /* 0x0000008ba2a27223 */ /* 0x080fe40000010886 */
[-CC-:B------:R-:W-:Y:S02]  /*17b80*/  FFMA.FTZ R160, R160, R139.reuse, -R130.reuse ;  /* 0x0000008ba0a07223 */ /* 0x180fe40000010882 */
[----:B------:R-:W-:-:S02]  /*17b90*/  FFMA.FTZ R155, R155, R139, -R130 ;  /* 0x0000008b9b9b7223 */ /* 0x000fc40000010882 */
[----:B------:R-:W1:Y:S01]  /*17ba0*/  MUFU.EX2 R132, R132 ;  /* 0x0000008400847308 */ /* 0x000e620000000800 */
[----:B--2---:R-:W-:Y:S01]  /*17bb0*/  F2FP.BF16.PACK_AB R7, R126, R127 ;  /* 0x0000007f7e07723e */ /* 0x004fe200000010ff */
[-CC-:B------:R-:W-:Y:S02]  /*17bc0*/  FFMA.FTZ R156, R156, R139.reuse, -R130.reuse ;  /* 0x0000008b9c9c7223 */ /* 0x180fe40000010882 */
[-C--:B------:R-:W-:Y:S02]  /*17bd0*/  FFMA.FTZ R154, R154, R139.reuse, -R130 ;  /* 0x0000008b9a9a7223 */ /* 0x080fe40000010882 */
[-CC-:B------:R-:W-:Y:S02]  /*17be0*/  FFMA.FTZ R152, R152, R139.reuse, -R134.reuse ;  /* 0x0000008b98987223 */ /* 0x180fe40000010886 */
[----:B------:R-:W-:Y:S01]  /*17bf0*/  MUFU.EX2 R131, R131 ;  /* 0x0000008300837308 */ /* 0x000fe20000000800 */
[-CC-:B------:R-:W-:Y:S02]  /*17c00*/  FFMA.FTZ R153, R153, R139.reuse, -R134.reuse ;  /* 0x0000008b99997223 */ /* 0x180fe40000010886 */
[----:B------:R-:W-:-:S02]  /*17c10*/  FFMA.FTZ R150, R150, R139, -R134 ;  /* 0x0000008b96967223 */ /* 0x000fc40000010886 */
[-C--:B------:R-:W-:Y:S02]  /*17c20*/  FFMA.FTZ R151, R151, R139.reuse, -R134 ;  /* 0x0000008b97977223 */ /* 0x080fe40000010886 */
[--C-:B------:R-:W-:Y:S01]  /*17c30*/  FFMA.FTZ R149, R149, R139, -R130.reuse ;  /* 0x0000008b95957223 */ /* 0x100fe20000010882 */
[----:B------:R-:W2:Y:S01]  /*17c40*/  MUFU.EX2 R0, R0 ;  /* 0x0000000000007308 */ /* 0x000ea20000000800 */
[----:B-1----:R-:W-:Y:S01]  /*17c50*/  F2FP.BF16.PACK_AB R4, R132, R133 ;  /* 0x000000858404723e */ /* 0x002fe200000010ff */
[-CC-:B------:R-:W-:Y:S02]  /*17c60*/  FFMA.FTZ R148, R148, R139.reuse, -R130.reuse ;  /* 0x0000008b94947223 */ /* 0x180fe40000010882 */
[-CC-:B------:R-:W-:Y:S02]  /*17c70*/  FFMA.FTZ R147, R147, R139.reuse, -R130.reuse ;  /* 0x0000008b93937223 */ /* 0x180fe40000010882 */
[-C--:B------:R-:W-:Y:S02]  /*17c80*/  FFMA.FTZ R146, R146, R139.reuse, -R130 ;  /* 0x0000008b92927223 */ /* 0x080fe40000010882 */
[----:B------:R-:W1:Y:S01]  /*17c90*/  MUFU.EX2 R2, R9 ;  /* 0x0000000900027308 */ /* 0x000e620000000800 */
[----:B------:R-:W-:-:S02]  /*17ca0*/  FFMA.FTZ R145, R145, R139, -R134 ;  /* 0x0000008b91917223 */ /* 0x000fc40000010886 */
[-C--:B------:R-:W-:Y:S02]  /*17cb0*/  FFMA.FTZ R142, R142, R139.reuse, -R134 ;  /* 0x0000008b8e8e7223 */ /* 0x080fe40000010886 */
[-CC-:B------:R-:W-:Y:S02]  /*17cc0*/  FFMA.FTZ R141, R141, R139.reuse, -R130.reuse ;  /* 0x0000008b8d8d7223 */ /* 0x180fe40000010882 */
[----:B------:R-:W-:Y:S01]  /*17cd0*/  FFMA.FTZ R121, R121, R139, -R130 ;  /* 0x0000008b79797223 */ /* 0x000fe20000010882 */
[----:B------:R-:W3:Y:S01]  /*17ce0*/  MUFU.EX2 R140, R140 ;  /* 0x0000008c008c7308 */ /* 0x000ee20000000800 */
[----:B--2---:R-:W-:Y:S01]  /*17cf0*/  F2FP.BF16.PACK_AB R6, R0, R131 ;  /* 0x000000830006723e */ /* 0x004fe200000010ff */
[----:B-1----:R-:W-:-:S06]  /*17d00*/  FMUL.FTZ R26, R98, R2 ;  /* 0x00000002621a7220 */ /* 0x002fcc0000410000 */
[----:B------:R-:W-:Y:S01]  /*17d10*/  MUFU.EX2 R159, R159 ;  /* 0x0000009f009f7308 */ /* 0x000fe20000000800 */
[-C--:B------:R-:W-:Y:S02]  /*17d20*/  FMUL.FTZ R27, R99, R2.reuse ;  /* 0x00000002631b7220 */ /* 0x080fe40000410000 */
[-C--:B------:R-:W-:Y:S02]  /*17d30*/  FMUL.FTZ R94, R94, R2.reuse ;  /* 0x000000025e5e7220 */ /* 0x080fe40000410000 */
[----:B------:R-:W-:Y:S02]  /*17d40*/  FMUL.FTZ R95, R95, R2 ;  /* 0x000000025f5f7220 */ /* 0x000fe40000410000 */
[-C--:B---3--:R-:W-:Y:S01]  /*17d50*/  FMUL.FTZ R24, R96, R140.reuse ;  /* 0x0000008c60187220 */ /* 0x088fe20000410000 */
[----:B------:R-:W-:Y:S01]  /*17d60*/  MUFU.EX2 R163, R163 ;  /* 0x000000a300a37308 */ /* 0x000fe20000000800 */
[-C--:B------:R-:W-:Y:S02]  /*17d70*/  FMUL.FTZ R25, R97, R140.reuse ;  /* 0x0000008c61197220 */ /* 0x080fe40000410000 */
[----:B------:R-:W-:-:S02]  /*17d80*/  FMUL.FTZ R92, R92, R140 ;  /* 0x0000008c5c5c7220 */ /* 0x000fc40000410000 */
[----:B------:R-:W-:Y:S02]  /*17d90*/  FMUL.FTZ R93, R93, R140 ;  /* 0x0000008c5d5d7220 */ /* 0x000fe40000410000 */
[-C--:B------:R-:W-:Y:S01]  /*17da0*/  FMUL.FTZ R34, R90, R2.reuse ;  /* 0x000000025a227220 */ /* 0x080fe20000410000 */
[C---:B------:R-:W-:Y:S01]  /*17db0*/  HMMA.16816.F32.BF16 R24, R4.reuse, R28, R24 ;  /* 0x0000001c0418723c */ /* 0x040fe20000041818 */
[----:B------:R-:W-:Y:S01]  /*17dc0*/  FMUL.FTZ R35, R91, R2 ;  /* 0x000000025b237220 */ /* 0x000fe20000410000 */
[----:B------:R-:W-:Y:S01]  /*17dd0*/  MUFU.EX2 R166, R166 ;  /* 0x000000a600a67308 */ /* 0x000fe20000000800 */
[-C--:B------:R-:W-:Y:S02]  /*17de0*/  FMUL.FTZ R32, R88, R140.reuse ;  /* 0x0000008c58207220 */ /* 0x080fe40000410000 */
[----:B------:R-:W-:Y:S02]  /*17df0*/  FMUL.FTZ R33, R89, R140 ;  /* 0x0000008c59217220 */ /* 0x000fe40000410000 */
[-C--:B------:R-:W-:Y:S01]  /*17e00*/  FMUL.FTZ R86, R86, R2.reuse ;  /* 0x0000000256567220 */ /* 0x080fe20000410000 */
[----:B------:R-:W-:Y:S01]  /*17e10*/  HMMA.16816.F32.BF16 R28, R4, R30, R92 ;  /* 0x0000001e041c723c */ /* 0x000fe2000004185c */
[----:B------:R-:W-:Y:S01]  /*17e20*/  FMUL.FTZ R87, R87, R2 ;  /* 0x0000000257577220 */ /* 0x000fe20000410000 */
[----:B------:R1:W-:Y:S01]  /*17e30*/  MUFU.EX2 R93, R49 ;  /* 0x00000031005d7308 */ /* 0x0003e20000000800 */
[----:B------:R-:W-:-:S02]  /*17e40*/  FMUL.FTZ R84, R84, R140 ;  /* 0x0000008c54547220 */ /* 0x000fc40000410000 */
[-C--:B------:R-:W-:Y:S02]  /*17e50*/  FMUL.FTZ R85, R85, R140.reuse ;  /* 0x0000008c55557220 */ /* 0x080fe40000410000 */
[-CC-:B------:R-:W-:Y:S01]  /*17e60*/  FFMA.FTZ R88, R41, R139.reuse, -R130.reuse ;  /* 0x0000008b29587223 */ /* 0x180fe20000010882 */
[C---:B------:R-:W-:Y:S01]  /*17e70*/  HMMA.16816.F32.BF16 R32, R4.reuse, R36, R32 ;  /* 0x000000240420723c */ /* 0x040fe20000041820 */
[----:B------:R-:W-:Y:S01]  /*17e80*/  FMUL.FTZ R41, R81, R140 ;  /* 0x0000008c51297220 */ /* 0x000fe20000410000 */
[----:B------:R-:W-:Y:S01]  /*17e90*/  MUFU.EX2 R165, R165 ;  /* 0x000000a500a57308 */ /* 0x000fe20000000800 */
[-C--:B------:R-:W-:Y:S02]  /*17ea0*/  FFMA.FTZ R96, R50, R139.reuse, -R130 ;  /* 0x0000008b32607223 */ /* 0x080fe40000010882 */
[-C--:B------:R-:W-:Y:S02]  /*17eb0*/  FMUL.FTZ R42, R82, R2.reuse ;  /* 0x00000002522a7220 */ /* 0x080fe40000410000 */
[----:B------:R-:W-:Y:S01]  /*17ec0*/  FMUL.FTZ R43, R83, R2 ;  /* 0x00000002532b7220 */ /* 0x000fe20000410000 */
[----:B------:R-:W-:Y:S01]  /*17ed0*/  HMMA.16816.F32.BF16 R36, R4, R38, R84 ;  /* 0x000000260424723c */ /* 0x000fe20000041854 */
[-CC-:B------:R-:W-:Y:S01]  /*17ee0*/  FFMA.FTZ R81, R48, R139.reuse, -R134.reuse ;  /* 0x0000008b30517223 */ /* 0x180fe20000010886 */
[----:B------:R-:W-:Y:S01]  /*17ef0*/  MUFU.EX2 R96, R96 ;  /* 0x0000006000607308 */ /* 0x000fe20000000800 */
[----:B-1----:R-:W-:-:S02]  /*17f00*/  FFMA.FTZ R49, R40, R139, -R134 ;  /* 0x0000008b28317223 */ /* 0x002fc40000010886 */
[----:B------:R-:W-:Y:S02]  /*17f10*/  FMUL.FTZ R40, R80, R140 ;  /* 0x0000008c50287220 */ /* 0x000fe40000410000 */
[-C--:B------:R-:W-:Y:S02]  /*17f20*/  FMUL.FTZ R50, R78, R2.reuse ;  /* 0x000000024e327220 */ /* 0x080fe40000410000 */
[----:B------:R-:W-:Y:S01]  /*17f30*/  FMUL.FTZ R51, R79, R2 ;  /* 0x000000024f337220 */ /* 0x000fe20000410000 */
[----:B------:R1:W-:Y:S01]  /*17f40*/  MUFU.EX2 R84, R49 ;  /* 0x0000003100547308 */ /* 0x0003e20000000800 */
[----:B------:R-:W-:Y:S01]  /*17f50*/  FMUL.FTZ R48, R76, R140 ;  /* 0x0000008c4c307220 */ /* 0x000fe20000410000 */
[----:B------:R-:W-:Y:S01]  /*17f60*/  HMMA.16816.F32.BF16 R40, R4, R44, R40 ;  /* 0x0000002c0428723c */ /* 0x000fe20000041828 */
[----:B------:R-:W-:Y:S02]  /*17f70*/  FFMA.FTZ R79, R56, R139, -R130 ;  /* 0x0000008b384f7223 */ /* 0x000fe40000010882 */
[----:B------:R-:W-:-:S02]  /*17f80*/  FMUL.FTZ R10, R114, R2 ;  /* 0x00000002720a7220 */ /* 0x000fc40000410000 */
[----:B------:R-:W-:Y:S01]  /*17f90*/  FMUL.FTZ R11, R115, R2 ;  /* 0x00000002730b7220 */ /* 0x000fe20000410000 */
[----:B------:R-:W-:Y:S01]  /*17fa0*/  MUFU.EX2 R88, R88 ;  /* 0x0000005800587308 */ /* 0x000fe20000000800 */
[-C--:B------:R-:W-:Y:S02]  /*17fb0*/  FMUL.FTZ R8, R112, R140.reuse ;  /* 0x0000008c70087220 */ /* 0x080fe40000410000 */
[----:B------:R-:W-:Y:S02]  /*17fc0*/  FMUL.FTZ R9, R113, R140 ;  /* 0x0000008c71097220 */ /* 0x000fe40000410000 */
[-C--:B------:R-:W-:Y:S02]  /*17fd0*/  FMUL.FTZ R18, R106, R2.reuse ;  /* 0x000000026a127220 */ /* 0x080fe40000410000 */
[----:B------:R-:W-:Y:S01]  /*17fe0*/  FMUL.FTZ R19, R107, R2 ;  /* 0x000000026b137220 */ /* 0x000fe20000410000 */
[----:B------:R-:W2:Y:S01]  /*17ff0*/  MUFU.EX2 R81, R81 ;  /* 0x0000005100517308 */ /* 0x000ea20000000800 */
[-C--:B-1----:R-:W-:Y:S01]  /*18000*/  FMUL.FTZ R49, R77, R140.reuse ;  /* 0x0000008c4d317220 */ /* 0x082fe20000410000 */
[----:B------:R-:W-:Y:S01]  /*18010*/  HMMA.16816.F32.BF16 R8, R4, R12, R8 ;  /* 0x0000000c0408723c */ /* 0x000fe20000041808 */
[----:B------:R-:W-:-:S02]  /*18020*/  FMUL.FTZ R16, R104, R140 ;  /* 0x0000008c68107220 */ /* 0x000fc40000410000 */
[----:B------:R-:W-:Y:S02]  /*18030*/  FMUL.FTZ R17, R105, R140 ;  /* 0x0000008c69117220 */ /* 0x000fe40000410000 */
[-C--:B------:R-:W-:Y:S01]  /*18040*/  FMUL.FTZ R110, R110, R2.reuse ;  /* 0x000000026e6e7220 */ /* 0x080fe20000410000 */
[----:B------:R1:W-:Y:S01]  /*18050*/  MUFU.EX2 R77, R57 ;  /* 0x00000039004d7308 */ /* 0x0003e20000000800 */
[----:B------:R-:W-:Y:S01]  /*18060*/  FMUL.FTZ R111, R111, R2 ;  /* 0x000000026f6f7220 */ /* 0x000fe20000410000 */
[C---:B------:R-:W-:Y:S01]  /*18070*/  HMMA.16816.F32.BF16 R44, R4.reuse, R46, R48 ;  /* 0x0000002e042c723c */ /* 0x040fe20000041830 */
[----:B------:R-:W3:Y:S01]  /*18080*/  LDSM.16.MT88.4 R48, [R118+0x9400] ;  /* 0x009400007630783b */ /* 0x000ee20000004200 */
[-C--:B------:R-:W-:Y:S02]  /*18090*/  FMUL.FTZ R108, R108, R140.reuse ;  /* 0x0000008c6c6c7220 */ /* 0x080fe40000410000 */
[----:B------:R-:W-:Y:S02]  /*180a0*/  FMUL.FTZ R109, R109, R140 ;  /* 0x0000008c6d6d7220 */ /* 0x000fe40000410000 */
[-C--:B------:R-:W-:Y:S01]  /*180b0*/  FMUL.FTZ R102, R102, R2.reuse ;  /* 0x0000000266667220 */ /* 0x080fe20000410000 */
[----:B------:R-:W-:Y:S01]  /*180c0*/  MUFU.EX2 R79, R79 ;  /* 0x0000004f004f7308 */ /* 0x000fe20000000800 */
[----:B------:R-:W-:Y:S01]  /*180d0*/  FMUL.FTZ R103, R103, R2 ;  /* 0x0000000267677220 */ /* 0x000fe20000410000 */
[----:B------:R-:W-:Y:S01]  /*180e0*/  HMMA.16816.F32.BF16 R16, R4, R20, R16 ;  /* 0x000000140410723c */ /* 0x000fe20000041810 */
[----:B------:R-:W-:-:S02]  /*180f0*/  FMUL.FTZ R100, R100, R140 ;  /* 0x0000008c64647220 */ /* 0x000fc40000410000 */
[----:B------:R-:W-:Y:S01]  /*18100*/  FMUL.FTZ R101, R101, R140 ;  /* 0x0000008c65657220 */ /* 0x000fe20000410000 */
[----:B-1----:R-:W1:Y:S01]  /*18110*/  LDSM.16.MT88.4 R56, [R185+0xb400] ;  /* 0x00b40000b938783b */ /* 0x002e620000004200 */
[----:B------:R-:W-:Y:S01]  /*18120*/  FFMA.FTZ R76, R54, R139, -R134 ;  /* 0x0000008b364c7223 */ /* 0x000fe20000010886 */
[----:B------:R-:W-:Y:S02]  /*18130*/  MUFU.EX2 R164, R164 ;  /* 0x000000a400a47308 */ /* 0x000fe40000000800 */
[C---:B------:R-:W-:Y:S01]  /*18140*/  HMMA.16816.F32.BF16 R12, R4.reuse, R14, R108 ;  /* 0x0000000e040c723c */ /* 0x040fe2000004186c */
[-C--:B------:R-:W-:Y:S01]  /*18150*/  FMUL.FTZ R54, R74, R2.reuse ;  /* 0x000000024a367220 */ /* 0x080fe20000410000 */
[----:B------:R-:W-:Y:S01]  /*18160*/  LDSM.16.MT88.4 R108, [R185+0xac00] ;  /* 0x00ac0000b96c783b */ /* 0x000fe20000004200 */
[----:B------:R-:W-:Y:S02]  /*18170*/  FMUL.FTZ R55, R75, R2 ;  /* 0x000000024b377220 */ /* 0x000fe40000410000 */
[-C--:B------:R-:W-:Y:S01]  /*18180*/  FMUL.FTZ R52, R72, R140.reuse ;  /* 0x0000008c48347220 */ /* 0x080fe20000410000 */
[----:B------:R-:W4:Y:S02]  /*18190*/  MUFU.EX2 R76, R76 ;  /* 0x0000004c004c7308 */ /* 0x000f240000000800 */
[----:B------:R-:W-:Y:S01]  /*181a0*/  HMMA.16816.F32.BF16 R20, R4, R22, R100 ;  /* 0x000000160414723c */ /* 0x000fe20000041864 */
[----:B------:R-:W-:Y:S01]  /*181b0*/  FMUL.FTZ R53, R73, R140 ;  /* 0x0000008c49357220 */ /* 0x000fe20000410000 */
[----:B------:R-:W-:Y:S01]  /*181c0*/  LDSM.16.MT88.4 R100, [R118+0xac00] ;  /* 0x00ac00007664783b */ /* 0x000fe20000004200 */
[----:B------:R-:W-:-:S02]  /*181d0*/  FMUL.FTZ R70, R70, R2 ;  /* 0x0000000246467220 */ /* 0x000fc40000410000 */
[----:B------:R-:W-:Y:S01]  /*181e0*/  FMUL.FTZ R71, R71, R2 ;  /* 0x0000000247477220 */ /* 0x000fe20000410000 */
[----:B------:R-:W-:Y:S01]  /*181f0*/  LDSM.16.MT88.4 R72, [R118+0x9800] ;  /* 0x009800007648783b */ /* 0x000fe20000004200 */
[-C--:B------:R-:W-:Y:S01]  /*18200*/  FMUL.FTZ R68, R68, R140.reuse ;  /* 0x0000008c44447220 */ /* 0x080fe20000410000 */
[C---:B------:R-:W-:Y:S01]  /*18210*/  HMMA.16816.F32.BF16 R52, R4.reuse, R60, R52 ;  /* 0x0000003c0434723c */ /* 0x040fe20000041834 */
[----:B------:R-:W-:Y:S01]  /*18220*/  FMUL.FTZ R69, R69, R140 ;  /* 0x0000008c45457220 */ /* 0x000fe20000410000 */
[----:B------:R-:W-:Y:S01]  /*18230*/  MUFU.EX2 R167, R167 ;  /* 0x000000a700a77308 */ /* 0x000fe20000000800 */
[-CC-:B------:R-:W-:Y:S02]  /*18240*/  FFMA.FTZ R78, R180, R139.reuse, -R130.reuse ;  /* 0x0000008bb44e7223 */ /* 0x180fe40000010882 */
[-CC-:B------:R-:W-:Y:S02]  /*18250*/  FFMA.FTZ R83, R183, R139.reuse, -R130.reuse ;  /* 0x0000008bb7537223 */ /* 0x180fe40000010882 */
[----:B--2---:R-:W-:Y:S01]  /*18260*/  F2FP.BF16.PACK_AB R60, R81, R84 ;  /* 0x00000054513c723e */ /* 0x004fe200000010ff */
[----:B------:R-:W-:Y:S01]  /*18270*/  HMMA.16816.F32.BF16 R4, R4, R62, R68 ;  /* 0x0000003e0404723c */ /* 0x000fe20000041844 */
[----:B------:R-:W-:Y:S01]  /*18280*/  F2FP.BF16.PACK_AB R61, R93, R96 ;  /* 0x000000605d3d723e */ /* 0x000fe200000010ff */
[-C--:B------:R-:W-:Y:S01]  /*18290*/  FFMA.FTZ R80, R181, R139.reuse, -R130 ;  /* 0x0000008bb5507223 */ /* 0x080fe20000010882 */
[----:B------:R-:W-:Y:S01]  /*182a0*/  MUFU.EX2 R78, R78 ;  /* 0x0000004e004e7308 */ /* 0x000fe20000000800 */
[-CC-:B------:R-:W-:Y:S01]  /*182b0*/  FFMA.FTZ R82, R177, R139.reuse, -R134.reuse ;  /* 0x0000008bb1527223 */ /* 0x180fe20000010886 */
[----:B------:R-:W2:Y:S01]  /*182c0*/  LDSM.16.MT88.4 R68, [R185+0xd400] ;  /* 0x00d40000b944783b */ /* 0x000ea20000004200 */
[--C-:B------:R-:W-:Y:S01]  /*182d0*/  FFMA.FTZ R85, R182, R139, -R134.reuse ;  /* 0x0000008bb6557223 */ /* 0x100fe20000010886 */
[----:B----4-:R-:W-:Y:S01]  /*182e0*/  F2FP.BF16.PACK_AB R62, R76, R77 ;  /* 0x0000004d4c3e723e */ /* 0x010fe200000010ff */
[-CC-:B------:R-:W-:Y:S01]  /*182f0*/  FFMA.FTZ R86, R176, R139.reuse, -R134.reuse ;  /* 0x0000008bb0567223 */ /* 0x180fe20000010886 */
[----:B------:R-:W-:Y:S01]  /*18300*/  F2FP.BF16.PACK_AB R63, R79, R88 ;  /* 0x000000584f3f723e */ /* 0x000fe200000010ff */
[-C--:B------:R-:W-:Y:S01]  /*18310*/  FFMA.FTZ R87, R179, R139.reuse, -R134 ;  /* 0x0000008bb3577223 */ /* 0x080fe20000010886 */
[----:B------:R-:W-:Y:S01]  /*18320*/  MUFU.EX2 R83, R83 ;  /* 0x0000005300537308 */ /* 0x000fe20000000800 */
[----:B------:R-:W-:-:S02]  /*18330*/  FFMA.FTZ R89, R178, R139, -R130 ;  /* 0x0000008bb2597223 */ /* 0x000fc40000010882 */
[-CC-:B------:R-:W-:Y:S02]  /*18340*/  FFMA.FTZ R95, R157, R139.reuse, -R134.reuse ;  /* 0x0000008b9d5f7223 */ /* 0x180fe40000010886 */
[C---:B------:R-:W-:Y:S01]  /*18350*/  HMMA.16816.F32.BF16 R8, R60.reuse, R64, R8 ;  /* 0x000000403c08723c */ /* 0x040fe20000041808 */
[-C--:B------:R-:W-:Y:S02]  /*18360*/  FFMA.FTZ R157, R158, R139.reuse, -R134 ;  /* 0x0000008b9e9d7223 */ /* 0x080fe40000010886 */
[----:B------:R-:W-:Y:S01]  /*18370*/  MUFU.EX2 R80, R80 ;  /* 0x0000005000507308 */ /* 0x000fe20000000800 */
[-CC-:B------:R-:W-:Y:S02]  /*18380*/  FFMA.FTZ R90, R170, R139.reuse, -R130.reuse ;  /* 0x0000008baa5a7223 */ /* 0x180fe40000010882 */
[-CC-:B------:R-:W-:Y:S02]  /*18390*/  FFMA.FTZ R91, R173, R139.reuse, -R130.reuse ;  /* 0x0000008bad5b7223 */ /* 0x180fe40000010882 */
[----:B------:R-:W-:Y:S01]  /*183a0*/  HMMA.16816.F32.BF16 R12, R60, R66, R12 ;  /* 0x000000423c0c723c */ /* 0x000fe2000004180c */
[----:B------:R-:W4:Y:S01]  /*183b0*/  LDSM.16.MT88.4 R64, [R118+0xb400] ;  /* 0x00b400007640783b */ /* 0x000f220000004200 */
[-C--:B------:R-:W-:Y:S01]  /*183c0*/  FFMA.FTZ R92, R171, R139.reuse, -R130 ;  /* 0x0000008bab5c7223 */ /* 0x080fe20000010882 */
[----:B------:R-:W-:Y:S01]  /*183d0*/  MUFU.EX2 R82, R82 ;  /* 0x0000005200527308 */ /* 0x000fe20000000800 */
[----:B------:R-:W-:-:S02]  /*183e0*/  FFMA.FTZ R94, R168, R139, -R134 ;  /* 0x0000008ba85e7223 */ /* 0x000fc40000010886 */
[-CC-:B------:R-:W-:Y:S02]  /*183f0*/  FFMA.FTZ R158, R169, R139.reuse, -R134.reuse ;  /* 0x0000008ba99e7223 */ /* 0x180fe40000010886 */
[C---:B---3--:R-:W-:Y:S01]  /*18400*/  HMMA.16816.F32.BF16 R16, R60.reuse, R48, R16 ;  /* 0x000000303c10723c */ /* 0x048fe20000041810 */
[-CC-:B------:R-:W-:Y:S02]  /*18410*/  FFMA.FTZ R168, R143, R139.reuse, -R134.reuse ;  /* 0x0000008b8fa87223 */ /* 0x180fe40000010886 */
[----:B------:R-:W3:Y:S01]  /*18420*/  MUFU.EX2 R85, R85 ;  /* 0x0000005500557308 */ /* 0x000ee20000000800 */
[-C--:B------:R-:W-:Y:S02]  /*18430*/  FFMA.FTZ R143, R144, R139.reuse, -R134 ;  /* 0x0000008b908f7223 */ /* 0x080fe40000010886 */
[----:B------:R-:W-:Y:S02]  /*18440*/  FFMA.FTZ R129, R209, R2, R129 ;  /* 0x00000002d1817223 */ /* 0x000fe40000010081 */
[----:B------:R-:W-:Y:S01]  /*18450*/  HMMA.16816.F32.BF16 R20, R60, R50, R20 ;  /* 0x000000323c14723c */ /* 0x000fe20000041814 */
[----:B------:R-:W5:Y:S01]  /*18460*/  LDSM.16.MT88.4 R48, [R118+0xd400] ;  /* 0x00d400007630783b */ /* 0x000f620000004200 */
[----:B------:R-:W-:Y:S01]  /*18470*/  FFMA.FTZ R144, R3, R139, -R130 ;  /* 0x0000008b03907223 */ /* 0x000fe20000010882 */
[----:B------:R-:W-:Y:S01]  /*18480*/  MUFU.EX2 R86, R86 ;  /* 0x0000005600567308 */ /* 0x000fe20000000800 */
[----:B------:R-:W-:-:S02]  /*18490*/  FFMA.FTZ R133, R208, R140, R133 ;  /* 0x0000008cd0857223 */ /* 0x000fc40000010085 */
[-CC-:B------:R-:W-:Y:S02]  /*184a0*/  FFMA.FTZ R3, R120, R139.reuse, -R130.reuse ;  /* 0x0000008b78037223 */ /* 0x180fe40000010882 */
[C---:B-1----:R-:W-:Y:S01]  /*184b0*/  HMMA.16816.F32.BF16 R24, R60.reuse, R56, R24 ;  /* 0x000000383c18723c */ /* 0x042fe20000041818 */
[----:B------:R-:W-:Y:S02]  /*184c0*/  FFMA.FTZ R2, R119, R139, -R130 ;  /* 0x0000008b77027223 */ /* 0x000fe40000010882 */
[----:B------:R-:W1:Y:S01]  /*184d0*/  MUFU.EX2 R87, R87 ;  /* 0x0000005700577308 */ /* 0x000e620000000800 */
[----:B------:R-:W-:Y:S02]  /*184e0*/  FADD.FTZ R128, R128, R129 ;  /* 0x0000008180807221 */ /* 0x000fe40000010000 */
[----:B------:R-:W-:Y:S02]  /*184f0*/  FADD.FTZ R132, R132, R133 ;  /* 0x0000008584847221 */ /* 0x000fe40000010000 */
[----:B------:R-:W-:Y:S01]  /*18500*/  HMMA.16816.F32.BF16 R28, R60, R58, R28 ;  /* 0x0000003a3c1c723c */ /* 0x000fe2000004181c */
[----:B------:R-:W1:Y:S01]  /*18510*/  LDSM.16.MT88.4 R56, [R185+0x9800] ;  /* 0x00980000b938783b */ /* 0x000e620000004200 */
[----:B------:R-:W-:Y:S01]  /*18520*/  FADD.FTZ R127, R127, R128 ;  /* 0x000000807f7f7221 */ /* 0x000fe20000010000 */
[----:B------:R-:W1:Y:S03]  /*18530*/  MUFU.EX2 R89, R89 ;  /* 0x0000005900597308 */ /* 0x000e660000000800 */
[----:B------:R-:W-:-:S02]  /*18540*/  FADD.FTZ R127, R126, R127 ;  /* 0x0000007f7e7f7221 */ /* 0x000fc40000010000 */
[C---:B--2---:R-:W-:Y:S02]  /*18550*/  HMMA.16816.F32.BF16 R40, R60.reuse, R68, R40 ;  /* 0x000000443c28723c */ /* 0x044fe40000041828 */
[----:B------:R-:W-:Y:S01]  /*18560*/  FADD.FTZ R96, R96, R127 ;  /* 0x0000007f60607221 */ /* 0x000fe20000010000 */
[----:B------:R-:W-:Y:S03]  /*18570*/  MUFU.EX2 R90, R90 ;  /* 0x0000005a005a7308 */ /* 0x000fe60000000800 */
[----:B------:R-:W-:Y:S02]  /*18580*/  FADD.FTZ R93, R93, R96 ;  /* 0x000000605d5d7221 */ /* 0x000fe40000010000 */
[----:B----4-:R-:W-:Y:S02]  /*18590*/  HMMA.16816.F32.BF16 R32, R60, R64, R32 ;  /* 0x000000403c20723c */ /* 0x010fe40000041820 */
[----:B------:R-:W-:Y:S01]  /*185a0*/  FADD.FTZ R88, R88, R93 ;  /* 0x0000005d58587221 */ /* 0x000fe20000010000 */
[----:B------:R-:W-:Y:S03]  /*185b0*/  MUFU.EX2 R91, R91 ;  /* 0x0000005b005b7308 */ /* 0x000fe60000000800 */
[----:B------:R-:W-:-:S02]  /*185c0*/  FADD.FTZ R79, R79, R88 ;  /* 0x000000584f4f7221 */ /* 0x000fc40000010000 */
[C---:B------:R-:W-:Y:S01]  /*185d0*/  HMMA.16816.F32.BF16 R36, R60.reuse, R66, R36 ;  /* 0x000000423c24723c */ /* 0x040fe20000041824 */
[----:B------:R-:W2:Y:S02]  /*185e0*/  LDSM.16.MT88.4 R64, [R185+0xb800] ;  /* 0x00b80000b940783b */ /* 0x000ea40000004200 */
[----:B------:R-:W-:Y:S05]  /*185f0*/  MUFU.EX2 R92, R92 ;  /* 0x0000005c005c7308 */ /* 0x000fea0000000800 */
[C---:B-----5:R-:W-:Y:S03]  /*18600*/  HMMA.16816.F32.BF16 R52, R60.reuse, R48, R52 ;  /* 0x000000303c34723c */ /* 0x060fe60000041834 */
[----:B------:R-:W-:Y:S04]  /*18610*/  MUFU.EX2 R94, R94 ;  /* 0x0000005e005e7308 */ /* 0x000fe80000000800 */
[----:B---3--:R-:W-:Y:S01]  /*18620*/  F2FP.BF16.PACK_AB R48, R85, R82 ;  /* 0x000000525530723e */ /* 0x008fe200000010ff */
[C---:B------:R-:W-:Y:S01]  /*18630*/  HMMA.16816.F32.BF16 R4, R60.reuse, R50, R4 ;  /* 0x000000323c04723c */ /* 0x040fe20000041804 */
[C---:B------:R-:W-:Y:S01]  /*18640*/  F2FP.BF16.PACK_AB R49, R83.reuse, R78 ;  /* 0x0000004e5331723e */ /* 0x040fe200000010ff */
[----:B------:R-:W-:Y:S01]  /*18650*/  FADD.FTZ R78, R78, R79 ;  /* 0x0000004f4e4e7221 */ /* 0x000fe20000010000 */
[----:B------:R-:W3:Y:S03]  /*18660*/  MUFU.EX2 R95, R95 ;  /* 0x0000005f005f7308 */ /* 0x000ee60000000800 */
[----:B------:R-:W-:Y:S01]  /*18670*/  FADD.FTZ R83, R83, R78 ;  /* 0x0000004e53537221 */ /* 0x000fe20000010000 */
[----:B-1----:R-:W-:Y:S01]  /*18680*/  F2FP.BF16.PACK_AB R50, R87, R86 ;  /* 0x000000565732723e */ /* 0x002fe200000010ff */
[----:B------:R-:W-:Y:S01]  /*18690*/  HMMA.16816.F32.BF16 R44, R60, R70, R44 ;  /* 0x000000463c2c723c */ /* 0x000fe2000004182c */
[----:B------:R-:W-:Y:S01]  /*186a0*/  F2FP.BF16.PACK_AB R51, R89, R80 ;  /* 0x000000505933723e */ /* 0x000fe200000010ff */
[----:B------:R-:W1:Y:S01]  /*186b0*/  LDSM.16.MT88.4 R68, [R185+0xd800] ;  /* 0x00d80000b944783b */ /* 0x000e620000004200 */
[----:B------:R-:W-:Y:S01]  /*186c0*/  MUFU.EX2 R157, R157 ;  /* 0x0000009d009d7308 */ /* 0x000fe20000000800 */
[----:B------:R-:W-:-:S02]  /*186d0*/  FADD.FTZ R80, R80, R83 ;  /* 0x0000005350507221 */ /* 0x000fc40000010000 */
[----:B------:R-:W-:Y:S02]  /*186e0*/  LDSM.16.MT88.4 R60, [R118+0xd800] ;  /* 0x00d80000763c783b */ /* 0x000fe40000004200 */
[C---:B------:R-:W-:Y:S01]  /*186f0*/  HMMA.16816.F32.BF16 R8, R48.reuse, R56, R8 ;  /* 0x000000383008723c */ /* 0x040fe20000041808 */
[----:B------:R-:W-:Y:S02]  /*18700*/  FADD.FTZ R89, R89, R80 ;  /* 0x0000005059597221 */ /* 0x000fe40000010000 */
[----:B------:R-:W4:Y:S05]  /*18710*/  MUFU.EX2 R158, R158 ;  /* 0x0000009e009e7308 */ /* 0x000f2a0000000800 */
[C---:B------:R-:W-:Y:S01]  /*18720*/  HMMA.16816.F32.BF16 R12, R48.reuse, R58, R12 ;  /* 0x0000003a300c723c */ /* 0x040fe2000004180c */
[----:B------:R-:W5:Y:S02]  /*18730*/  LDSM.16.MT88.4 R56, [R118+0xb800] ;  /* 0x00b800007638783b */ /* 0x000f640000004200 */
[----:B------:R-:W-:Y:S05]  /*18740*/  MUFU.EX2 R161, R161 ;  /* 0x000000a100a17308 */ /* 0x000fea0000000800 */
[C---:B--2---:R-:W-:Y:S03]  /*18750*/  HMMA.16816.F32.BF16 R24, R48.reuse, R64, R24 ;  /* 0x000000403018723c */ /* 0x044fe60000041818 */
[----:B------:R-:W2:Y:S05]  /*18760*/  MUFU.EX2 R162, R162 ;  /* 0x000000a200a27308 */ /* 0x000eaa0000000800 */
[C---:B------:R-:W-:Y:S01]  /*18770*/  HMMA.16816.F32.BF16 R28, R48.reuse, R66, R28 ;  /* 0x00000042301c723c */ /* 0x040fe2000004181c */
[----:B------:R-:W2:Y:S02]  /*18780*/  LDSM.16.MT88.4 R64, [R185+0x9c00] ;  /* 0x009c0000b940783b */ /* 0x000ea40000004200 */
[----:B------:R-:W1:Y:S05]  /*18790*/  MUFU.EX2 R160, R160 ;  /* 0x000000a000a07308 */ /* 0x000e6a0000000800 */
        /* <DEDUP_REMOVED lines=8> */
[----:B------:R-:W-:Y:S05]  /*18820*/  MUFU.EX2 R152, R152 ;  /* 0x0000009800987308 */ /* 0x000fea0000000800 */
[C---:B------:R-:W-:Y:S01]  /*18830*/  HMMA.16816.F32.BF16 R36, R48.reuse, R58, R36 ;  /* 0x0000003a3024723c */ /* 0x040fe20000041824 */
[----:B------:R-:W1:Y:S02]  /*18840*/  LDSM.16.MT88.4 R56, [R185+0xbc00] ;  /* 0x00bc0000b938783b */ /* 0x000e640000004200 */
[----:B------:R-:W5:Y:S05]  /*18850*/  MUFU.EX2 R153, R153 ;  /* 0x0000009900997308 */ /* 0x000f6a0000000800 */
[C---:B------:R-:W-:Y:S01]  /*18860*/  HMMA.16816.F32.BF16 R44, R48.reuse, R70, R44 ;  /* 0x00000046302c723c */ /* 0x040fe2000004182c */
[----:B------:R-:W-:Y:S02]  /*18870*/  LDSM.16.MT88.4 R68, [R185+0xdc00] ;  /* 0x00dc0000b944783b */ /* 0x000fe40000004200 */
[----:B------:R-:W-:Y:S05]  /*18880*/  MUFU.EX2 R150, R150 ;  /* 0x0000009600967308 */ /* 0x000fea0000000800 */
[C---:B------:R-:W-:Y:S03]  /*18890*/  HMMA.16816.F32.BF16 R52, R48.reuse, R60, R52 ;  /* 0x0000003c3034723c */ /* 0x040fe60000041834 */
[----:B------:R-:W1:Y:S05]  /*188a0*/  MUFU.EX2 R151, R151 ;  /* 0x0000009700977308 */ /* 0x000e6a0000000800 */
[----:B------:R-:W-:Y:S01]  /*188b0*/  HMMA.16816.F32.BF16 R4, R48, R62, R4 ;  /* 0x0000003e3004723c */ /* 0x000fe20000041804 */
[----:B------:R-:W5:Y:S02]  /*188c0*/  LDSM.16.MT88.4 R60, [R118+0xbc00] ;  /* 0x00bc0000763c783b */ /* 0x000f640000004200 */
[----:B------:R-:W1:Y:S04]  /*188d0*/  MUFU.EX2 R149, R149 ;  /* 0x0000009500957308 */ /* 0x000e680000000800 */
[----:B---3--:R-:W-:-:S02]  /*188e0*/  F2FP.BF16.PACK_AB R48, R95, R94 ;  /* 0x0000005e5f30723e */ /* 0x008fc400000010ff */
        /* <DEDUP_REMOVED lines=16> */
[----:B------:R-:W3:Y:S06]  /*189f0*/  MUFU.EX2 R168, R168 ;  /* 0x000000a800a87308 */ /* 0x000eec0000000800 */
[C---:B------:R-:W-:Y:S02]  /*18a00*/  HMMA.16816.F32.BF16 R16, R48.reuse, R72, R16 ;  /* 0x000000483010723c */ /* 0x040fe40000041810 */
[----:B------:R-:W-:Y:S06]  /*18a10*/  MUFU.EX2 R143, R143 ;  /* 0x0000008f008f7308 */ /* 0x000fec0000000800 */
[C---:B------:R-:W-:Y:S01]  /*18a20*/  HMMA.16816.F32.BF16 R20, R48.reuse, R74, R20 ;  /* 0x0000004a3014723c */ /* 0x040fe20000041814 */
[----:B------:R-:W-:Y:S01]  /*18a30*/  LDSM.16.MT88.4 R72, [R118+0xa000] ;  /* 0x00a000007648783b */ /* 0x000fe20000004200 */
[----:B------:R-:W4:Y:S06]  /*18a40*/  MUFU.EX2 R142, R142 ;  /* 0x0000008e008e7308 */ /* 0x000f2c0000000800 */
[C---:B-----5:R-:W-:Y:S02]  /*18a50*/  HMMA.16816.F32.BF16 R32, R48.reuse, R60, R32 ;  /* 0x0000003c3020723c */ /* 0x060fe40000041820 */
[----:B------:R-:W5:Y:S06]  /*18a60*/  MUFU.EX2 R141, R141 ;  /* 0x0000008d008d7308 */ /* 0x000f6c0000000800 */
[C---:B------:R-:W-:Y:S01]  /*18a70*/  HMMA.16816.F32.BF16 R36, R48.reuse, R62, R36 ;  /* 0x0000003e3024723c */ /* 0x040fe20000041824 */
[----:B------:R-:W1:Y:S01]  /*18a80*/  LDSM.16.MT88.4 R60, [R185+0xc000] ;  /* 0x00c00000b93c783b */ /* 0x000e620000004200 */
[----:B------:R-:W-:Y:S06]  /*18a90*/  MUFU.EX2 R121, R121 ;  /* 0x0000007900797308 */ /* 0x000fec0000000800 */
[C---:B------:R-:W-:Y:S02]  /*18aa0*/  HMMA.16816.F32.BF16 R40, R48.reuse, R68, R40 ;  /* 0x000000443028723c */ /* 0x040fe40000041828 */
[----:B------:R-:W-:Y:S06]  /*18ab0*/  MUFU.EX2 R144, R144 ;  /* 0x0000009000907308 */ /* 0x000fec0000000800 */
[C---:B------:R-:W-:Y:S01]  /*18ac0*/  HMMA.16816.F32.BF16 R44, R48.reuse, R70, R44 ;  /* 0x00000046302c723c */ /* 0x040fe2000004182c */
[----:B------:R-:W3:Y:S01]  /*18ad0*/  LDSM.16.MT88.4 R68, [R185+0xe000] ;  /* 0x00e00000b944783b */ /* 0x000ee20000004200 */
[----:B------:R-:W-:Y:S06]  /*18ae0*/  MUFU.EX2 R3, R3 ;  /* 0x0000000300037308 */ /* 0x000fec0000000800 */
[C---:B--2---:R-:W-:Y:S02]  /*18af0*/  HMMA.16816.F32.BF16 R52, R48.reuse, R64, R52 ;  /* 0x000000403034723c */ /* 0x044fe40000041834 */
[----:B------:R-:W-:Y:S06]  /*18b00*/  MUFU.EX2 R2, R2 ;  /* 0x0000000200027308 */ /* 0x000fec0000000800 */
[----:B------:R-:W-:Y:S01]  /*18b10*/  HMMA.16816.F32.BF16 R4, R48, R66, R4 ;  /* 0x000000423004723c */ /* 0x000fe20000041804 */
[----:B------:R-:W-:Y:S06]  /*18b20*/  LDSM.16.MT88.4 R64, [R118+0xe000] ;  /* 0x00e000007640783b */ /* 0x000fec0000004200 */
[----:B------:R-:W-:-:S02]  /*18b30*/  F2FP.BF16.PACK_AB R48, R167, R164 ;  /* 0x000000a4a730723e */ /* 0x000fc400000010ff */
[----:B------:R-:W-:Y:S02]  /*18b40*/  F2FP.BF16.PACK_AB R49, R166, R163 ;  /* 0x000000a3a631723e */ /* 0x000fe400000010ff */
[----:B------:R-:W-:Y:S02]  /*18b50*/  F2FP.BF16.PACK_AB R50, R162, R161 ;  /* 0x000000a1a232723e */ /* 0x000fe400000010ff */
[----:B------:R-:W-:-:S07]  /*18b60*/  F2FP.BF16.PACK_AB R51, R160, R165 ;  /* 0x000000a5a033723e */ /* 0x000fce00000010ff */
[C---:B-1----:R-:W-:Y:S08]  /*18b70*/  HMMA.16816.F32.BF16 R8, R48.reuse, R56, R8 ;  /* 0x000000383008723c */ /* 0x042ff00000041808 */
[C---:B------:R-:W-:Y:S01]  /*18b80*/  HMMA.16816.F32.BF16 R12, R48.reuse, R58, R12 ;  /* 0x0000003a300c723c */ /* 0x040fe2000004180c */
[----:B------:R-:W1:Y:S07]  /*18b90*/  LDSM.16.MT88.4 R56, [R118+0xc000] ;  /* 0x00c000007638783b */ /* 0x000e6e0000004200 */
[C---:B------:R-:W-:Y:S08]  /*18ba0*/  HMMA.16816.F32.BF16 R24, R48.reuse, R60, R24 ;  /* 0x0000003c3018723c */ /* 0x040ff00000041818 */
[C---:B------:R-:W-:Y:S01]  /*18bb0*/  HMMA.16816.F32.BF16 R28, R48.reuse, R62, R28 ;  /* 0x0000003e301c723c */ /* 0x040fe2000004181c */
[----:B------:R-:W2:Y:S07]  /*18bc0*/  LDSM.16.MT88.4 R60, [R185+0xa400] ;  /* 0x00a40000b93c783b */ /* 0x000eae0000004200 */
[C---:B------:R-:W-:Y:S08]  /*18bd0*/  HMMA.16816.F32.BF16 R16, R48.reuse, R72, R16 ;  /* 0x000000483010723c */ /* 0x040ff00000041810 */
[C---:B------:R-:W-:Y:S01]  /*18be0*/  HMMA.16816.F32.BF16 R20, R48.reuse, R74, R20 ;  /* 0x0000004a3014723c */ /* 0x040fe20000041814 */
[----:B------:R-:W-:Y:S07]  /*18bf0*/  LDSM.16.MT88.4 R72, [R118+0xa400] ;  /* 0x00a400007648783b */ /* 0x000fee0000004200 */
[C---:B---3--:R-:W-:Y:S08]  /*18c00*/  HMMA.16816.F32.BF16 R40, R48.reuse, R68, R40 ;  /* 0x000000443028723c */ /* 0x048ff00000041828 */
[C---:B-1----:R-:W-:Y:S08]  /*18c10*/  HMMA.16816.F32.BF16 R32, R48.reuse, R56, R32 ;  /* 0x000000383020723c */ /* 0x042ff00000041820 */
[C---:B------:R-:W-:Y:S01]  /*18c20*/  HMMA.16816.F32.BF16 R36, R48.reuse, R58, R36 ;  /* 0x0000003a3024723c */ /* 0x040fe20000041824 */
[----:B------:R-:W1:Y:S07]  /*18c30*/  LDSM.16.MT88.4 R56, [R185+0xc400] ;  /* 0x00c40000b938783b */ /* 0x000e6e0000004200 */
        /* <DEDUP_REMOVED lines=9> */
[C---:B--2---:R-:W-:Y:S08]  /*18cd0*/  HMMA.16816.F32.BF16 R8, R48.reuse, R60, R8 ;  /* 0x0000003c3008723c */ /* 0x044ff00000041808 */
[C---:B------:R-:W-:Y:S01]  /*18ce0*/  HMMA.16816.F32.BF16 R12, R48.reuse, R62, R12 ;  /* 0x0000003e300c723c */ /* 0x040fe2000004180c */
[----:B------:R-:W2:Y:S07]  /*18cf0*/  LDSM.16.MT88.4 R60, [R118+0xc400] ;  /* 0x00c40000763c783b */ /* 0x000eae0000004200 */
[C---:B-1----:R-:W-:Y:S08]  /*18d00*/  HMMA.16816.F32.BF16 R24, R48.reuse, R56, R24 ;  /* 0x000000383018723c */ /* 0x042ff00000041818 */
[C---:B------:R-:W-:Y:S01]  /*18d10*/  HMMA.16816.F32.BF16 R28, R48.reuse, R58, R28 ;  /* 0x0000003a301c723c */ /* 0x040fe2000004181c */
[----:B------:R-:W1:Y:S07]  /*18d20*/  LDSM.16.MT88.4 R56, [R118+0xa800] ;  /* 0x00a800007638783b */ /* 0x000e6e0000004200 */
[C---:B------:R-:W-:Y:S08]  /*18d30*/  HMMA.16816.F32.BF16 R16, R48.reuse, R72, R16 ;  /* 0x000000483010723c */ /* 0x040ff00000041810 */
[C---:B------:R-:W-:Y:S01]  /*18d40*/  HMMA.16816.F32.BF16 R20, R48.reuse, R74, R20 ;  /* 0x0000004a3014723c */ /* 0x040fe20000041814 */
[----:B------:R-:W1:Y:S07]  /*18d50*/  LDSM.16.MT88.4 R72, [R185+0xa800] ;  /* 0x00a80000b948783b */ /* 0x000e6e0000004200 */
[C---:B---3--:R-:W-:Y:S07]  /*18d60*/  HMMA.16816.F32.BF16 R52, R48.reuse, R64, R52 ;  /* 0x000000403034723c */ /* 0x048fee0000041834 */
[----:B------:R-:W-:Y:S01]  /*18d70*/  F2FP.BF16.PACK_AB R64, R168, R145 ;  /* 0x00000091a840723e */ /* 0x000fe200000010ff */
[----:B------:R-:W-:Y:S01]  /*18d80*/  HMMA.16816.F32.BF16 R4, R48, R66, R4 ;  /* 0x000000423004723c */ /* 0x000fe20000041804 */
[----:B------:R-:W-:-:S06]  /*18d90*/  F2FP.BF16.PACK_AB R65, R147, R148 ;  /* 0x000000949341723e */ /* 0x000fcc00000010ff */
[----:B----4-:R-:W-:Y:S01]  /*18da0*/  F2FP.BF16.PACK_AB R66, R142, R143 ;  /* 0x0000008f8e42723e */ /* 0x010fe200000010ff */
[----:B--2---:R-:W-:Y:S01]  /*18db0*/  HMMA.16816.F32.BF16 R32, R48, R60, R32 ;  /* 0x0000003c3020723c */ /* 0x004fe20000041820 */
[----:B-----5:R-:W-:-:S07]  /*18dc0*/  F2FP.BF16.PACK_AB R67, R141, R146 ;  /* 0x000000928d43723e */ /* 0x020fce00000010ff */
[----:B------:R-:W-:Y:S01]  /*18dd0*/  HMMA.16816.F32.BF16 R36, R48, R62, R36 ;  /* 0x0000003e3024723c */ /* 0x000fe20000041824 */
[----:B------:R-:W2:Y:S07]  /*18de0*/  LDSM.16.MT88.4 R60, [R185+0xc800] ;  /* 0x00c80000b93c783b */ /* 0x000eae0000004200 */
[C---:B-1----:R-:W-:Y:S08]  /*18df0*/  HMMA.16816.F32.BF16 R16, R64.reuse, R56, R16 ;  /* 0x000000384010723c */ /* 0x042ff00000041810 */
[----:B------:R-:W-:Y:S01]  /*18e00*/  HMMA.16816.F32.BF16 R20, R64, R58, R20 ;  /* 0x0000003a4014723c */ /* 0x000fe20000041814 */
[----:B------:R-:W1:Y:S07]  /*18e10*/  LDSM.16.MT88.4 R56, [R118+0xe800] ;  /* 0x00e800007638783b */ /* 0x000e6e0000004200 */
[C---:B------:R-:W-:Y:S08]  /*18e20*/  HMMA.16816.F32.BF16 R40, R48.reuse, R68, R40 ;  /* 0x000000443028723c */ /* 0x040ff00000041828 */
[----:B------:R-:W-:Y:S01]  /*18e30*/  HMMA.16816.F32.BF16 R44, R48, R70, R44 ;  /* 0x00000046302c723c */ /* 0x000fe2000004182c */
[----:B------:R-:W3:Y:S04]  /*18e40*/  LDSM.16.MT88.4 R68, [R185+0xe800] ;  /* 0x00e80000b944783b */ /* 0x000ee80000004200 */
[----:B------:R-:W4:Y:S03]  /*18e50*/  LDSM.16.MT88.4 R48, [R118+0xc800] ;  /* 0x00c800007630783b */ /* 0x000f260000004200 */
[C---:B------:R-:W-:Y:S08]  /*18e60*/  HMMA.16816.F32.BF16 R8, R64.reuse, R72, R8 ;  /* 0x000000484008723c */ /* 0x040ff00000041808 */
[C---:B--2---:R-:W-:Y:S07]  /*18e70*/  HMMA.16816.F32.BF16 R24, R64.reuse, R60, R24 ;  /* 0x0000003c4018723c */ /* 0x044fee0000041818 */
[-CC-:B------:R-:W-:Y:S01]  /*18e80*/  FFMA.FTZ R60, R123, R139.reuse, -R134.reuse ;  /* 0x0000008b7b3c7223 */ /* 0x180fe20000010886 */
[----:B------:R-:W-:Y:S01]  /*18e90*/  HMMA.16816.F32.BF16 R28, R64, R62, R28 ;  /* 0x0000003e401c723c */ /* 0x000fe2000004181c */
[----:B------:R-:W-:-:S04]  /*18ea0*/  FFMA.FTZ R61, R124, R139, -R134 ;  /* 0x0000008b7c3d7223 */ /* 0x000fc80000010886 */
[----:B------:R-:W-:Y:S02]  /*18eb0*/  MUFU.EX2 R60, R60 ;  /* 0x0000003c003c7308 */ /* 0x000fe40000000800 */
[-CC-:B------:R-:W-:Y:S01]  /*18ec0*/  FFMA.FTZ R62, R122, R139.reuse, -R134.reuse ;  /* 0x0000008b7a3e7223 */ /* 0x180fe20000010886 */
[----:B-1----:R-:W-:Y:S01]  /*18ed0*/  HMMA.16816.F32.BF16 R52, R64, R56, R52 ;  /* 0x000000384034723c */ /* 0x002fe20000041834 */
[----:B------:R-:W-:-:S04]  /*18ee0*/  FFMA.FTZ R63, R125, R139, -R134 ;  /* 0x0000008b7d3f7223 */ /* 0x000fc80000010886 */
[----:B------:R-:W1:Y:S02]  /*18ef0*/  MUFU.EX2 R61, R61 ;  /* 0x0000003d003d7308 */ /* 0x000e640000000800 */
[----:B------:R-:W-:Y:S01]  /*18f00*/  FADD.FTZ R57, R131, R132 ;  /* 0x0000008483397221 */ /* 0x000fe20000010000 */
[C---:B------:R-:W-:Y:S03]  /*18f10*/  HMMA.16816.F32.BF16 R12, R64.reuse, R74, R12 ;  /* 0x0000004a400c723c */ /* 0x040fe6000004180c */
[----:B------:R-:W-:Y:S02]  /*18f20*/  FADD.FTZ R57, R0, R57 ;  /* 0x0000003900397221 */ /* 0x000fe40000010000 */
[----:B------:R-:W-:Y:S02]  /*18f30*/  MUFU.EX2 R62, R62 ;  /* 0x0000003e003e7308 */ /* 0x000fe40000000800 */
[----:B------:R-:W-:Y:S01]  /*18f40*/  FADD.FTZ R0, R84, R57 ;  /* 0x0000003954007221 */ /* 0x000fe20000010000 */
[----:B---3--:R-:W-:Y:S03]  /*18f50*/  HMMA.16816.F32.BF16 R40, R64, R68, R40 ;  /* 0x000000444028723c */ /* 0x008fe60000041828 */
[----:B------:R-:W-:-:S02]  /*18f60*/  FADD.FTZ R0, R81, R0 ;  /* 0x0000000051007221 */ /* 0x000fc40000010000 */
[----:B------:R-:W2:Y:S02]  /*18f70*/  MUFU.EX2 R63, R63 ;  /* 0x0000003f003f7308 */ /* 0x000ea40000000800 */
[----:B-1----:R-:W-:Y:S01]  /*18f80*/  F2FP.BF16.PACK_AB R68, R61, R60 ;  /* 0x0000003c3d44723e */ /* 0x002fe200000010ff */
[----:B------:R-:W-:Y:S01]  /*18f90*/  HMMA.16816.F32.BF16 R44, R64, R70, R44 ;  /* 0x00000046402c723c */ /* 0x000fe2000004182c */
[----:B------:R-:W-:Y:S01]  /*18fa0*/  F2FP.BF16.PACK_AB R69, R144, R121 ;  /* 0x000000799045723e */ /* 0x000fe200000010ff */
[----:B------:R-:W-:-:S04]  /*18fb0*/  FADD.FTZ R57, R77, R0 ;  /* 0x000000004d397221 */ /* 0x000fc80000010000 */
[----:B------:R-:W-:Y:S01]  /*18fc0*/  FADD.FTZ R57, R76, R57 ;  /* 0x000000394c397221 */ /* 0x000fe20000010000 */
[----:B------:R-:W-:Y:S01]  /*18fd0*/  F2FP.BF16.PACK_AB R71, R2, R3 ;  /* 0x000000030247723e */ /* 0x000fe200000010ff */
[----:B----4-:R-:W-:Y:S01]  /*18fe0*/  HMMA.16816.F32.BF16 R32, R64, R48, R32 ;  /* 0x000000304020723c */ /* 0x010fe20000041820 */
[----:B------:R-:W1:Y:S01]  /*18ff0*/  LDSM.16.MT88.4 R76, [R185+0xec00] ;  /* 0x00ec0000b94c783b */ /* 0x000e620000004200 */
[----:B------:R-:W-:Y:S01]  /*19000*/  FADD.FTZ R82, R82, R57 ;  /* 0x0000003952527221 */ /* 0x000fe20000010000 */
[----:B--2---:R-:W-:-:S03]  /*19010*/  F2FP.BF16.PACK_AB R70, R63, R62 ;  /* 0x0000003e3f46723e */ /* 0x004fc600000010ff */
[----:B------:R-:W-:Y:S02]  /*19020*/  FADD.FTZ R85, R85, R82 ;  /* 0x0000005255557221 */ /* 0x000fe40000010000 */
[----:B------:R-:W-:Y:S01]  /*19030*/  HMMA.16816.F32.BF16 R36, R64, R50, R36 ;  /* 0x000000324024723c */ /* 0x000fe20000041824 */
[----:B------:R-:W-:Y:S01]  /*19040*/  LDSM.16.MT88.4 R48, [R185+0xcc00] ;  /* 0x00cc0000b930783b */ /* 0x000fe20000004200 */
[----:B------:R-:W-:-:S04]  /*19050*/  FADD.FTZ R86, R86, R85 ;  /* 0x0000005556567221 */ /* 0x000fc80000010000 */
[----:B------:R-:W-:Y:S02]  /*19060*/  FADD.FTZ R87, R87, R86 ;  /* 0x0000005657577221 */ /* 0x000fe40000010000 */
[----:B------:R-:W-:Y:S01]  /*19070*/  HMMA.16816.F32.BF16 R112, R68, R108, R8 ;  /* 0x0000006c4470723c */ /* 0x000fe20000041808 */
[----:B------:R-:W2:Y:S01]  /*19080*/  LDSM.16.MT88.4 R8, [R118+0xcc00] ;  /* 0x00cc00007608783b */ /* 0x000ea20000004200 */
[----:B------:R-:W-:-:S04]  /*19090*/  FADD.FTZ R0, R94, R87 ;  /* 0x000000575e007221 */ /* 0x000fc80000010000 */
[----:B------:R-:W-:Y:S02]  /*190a0*/  FADD.FTZ R0, R95, R0 ;  /* 0x000000005f007221 */ /* 0x000fe40000010000 */
        /* <DEDUP_REMOVED lines=8> */
[----:B------:R-:W-:Y:S01]  /*19130*/  HMMA.16816.F32.BF16 R4, R64, R58, R4 ;  /* 0x0000003a4004723c */ /* 0x000fe20000041804 */
[----:B------:R-:W-:Y:S02]  /*19140*/  FADD.FTZ R166, R166, R163 ;  /* 0x000000a3a6a67221 */ /* 0x000fe40000010000 */
[----:B------:R-:W-:Y:S02]  /*19150*/  FADD.FTZ R0, R167, R0 ;  /* 0x00000000a7007221 */ /* 0x000fe40000010000 */
[----:B------:R-:W-:-:S03]  /*19160*/  FADD.FTZ R165, R165, R166 ;  /* 0x000000a6a5a57221 */ /* 0x000fc60000010000 */
[----:B-1----:R-:W-:Y:S01]  /*19170*/  HMMA.16816.F32.BF16 R80, R68, R76, R40 ;  /* 0x0000004c4450723c */ /* 0x002fe20000041828 */
[----:B------:R-:W-:-:S04]  /*19180*/  FADD.FTZ R160, R160, R165 ;  /* 0x000000a5a0a07221 */ /* 0x000fc80000010000 */
[----:B------:R-:W-:-:S03]  /*19190*/  FADD.FTZ R155, R155, R160 ;  /* 0x000000a09b9b7221 */ /* 0x000fc60000010000 */
[C---:B------:R-:W-:Y:S08]  /*191a0*/  HMMA.16816.F32.BF16 R100, R68.reuse, R102, R20 ;  /* 0x000000664464723c */ /* 0x040ff00000041814 */
[C---:B--2---:R-:W-:Y:S07]  /*191b0*/  HMMA.16816.F32.BF16 R88, R68.reuse, R8, R32 ;  /* 0x000000084458723c */ /* 0x044fee0000041820 */
        /* <DEDUP_REMOVED lines=22> */
[----:B------:R-:W-:Y:S01]  /*19320*/  FADD.FTZ R121, R121, R0 ;  /* 0x0000000079797221 */ /* 0x000fe20000010000 */
[----:B------:R-:W-:Y:S01]  /*19330*/  MOV R0, R135 ;  /* 0x0000008700007202 */ /* 0x000fe20000000f00 */
[----:B------:R-:W-:Y:S01]  /*19340*/  FADD.FTZ R60, R60, R9 ;  /* 0x000000093c3c7221 */ /* 0x000fe20000010000 */
[----:B------:R-:W-:Y:S01]  /*19350*/  HMMA.16816.F32.BF16 R68, R68, R14, R4 ;  /* 0x0000000e4444723c */ /* 0x000fe20000041804 */
[----:B------:R-:W-:-:S02]  /*19360*/  FADD.FTZ R144, R144, R121 ;  /* 0x0000007990907221 */ /* 0x000fc40000010000 */
[----:B------:R-:W-:Y:S02]  /*19370*/  FADD.FTZ R61, R61, R60 ;  /* 0x0000003c3d3d7221 */ /* 0x000fe40000010000 */
[----:B------:R-:W-:Y:S02]  /*19380*/  FADD.FTZ R3, R3, R144 ;  /* 0x0000009003037221 */ /* 0x000fe40000010000 */
[----:B------:R-:W-:Y:S02]  /*19390*/  FADD.FTZ R62, R62, R61 ;  /* 0x0000003d3e3e7221 */ /* 0x000fe40000010000 */
[----:B------:R-:W-:Y:S01]  /*193a0*/  FADD.FTZ R209, R2, R3 ;  /* 0x0000000302d17221 */ /* 0x000fe20000010000 */
[----:B------:R-:W-:Y:S01]  /*193b0*/  MOV R2, R138 ;  /* 0x0000008a00027202 */ /* 0x000fe20000000f00 */
[----:B------:R-:W-:-:S08]  /*193c0*/  FADD.FTZ R208, R63, R62 ;  /* 0x0000003e3fd07221 */ /* 0x000fd00000010000 */
.L_x_1768:
[----:B------:R-:W-:Y:S05]  /*193d0*/  @!P6 BRA `(.L_x_1777) ;  /* 0x000045f00000e947 */ /* 0x000fea0003800000 */
[----:B------:R-:W-:Y:S02]  /*193e0*/  MOV R119, R0 ;  /* 0x0000000000777202 */ /* 0x000fe40000000f00 */
[----:B------:R-:W-:-:S02]  /*193f0*/  MOV R3, R2 ;  /* 0x0000000200037202 */ /* 0x000fc40000000f00 */
.L_x_1786:
        /* <DEDUP_REMOVED lines=69> */
.L_x_1779:
[----:B------:R-:W2:Y:S02]  /*19850*/  LD.E R4, [R116.64+0x40] ;  /* 0x0000400474047980 */ /* 0x000ea4000c101900 */
[----:B--2---:R-:W-:Y:S04]  /*19860*/  LEA R4, -R4, RZ, 0x7 ;  /* 0x000000ff04047211 */ /* 0x004fe800078e39ff */
[----:B------:R-:W-:Y:S02]  /*19870*/  SHF.R.S32.HI R0, RZ, 0x1f, R4 ;  /* 0x0000001fff007819 */ /* 0x000fe40000011404 */
.L_x_1780:
[----:B------:R-:W-:Y:S05]  /*19880*/  BSYNC B0 ;  /* 0x0000000000007941 */ /* 0x000fea0003800000 */
.L_x_1778:
        /* <DEDUP_REMOVED lines=47> */
[----:B------:R-:W-:Y:S03]  /*19b80*/  ISETP.GT.AND P0, PT, R204, R193, PT ;  /* 0x000000c1cc00720c */ /* 0x000fe60003f04270 */
        /* <DEDUP_REMOVED lines=339> */
[----:B------:R-:W2:Y:S01]  /*1b0c0*/  I2F.RP R6, R7 ;  /* 0x0000000700067306 */ /* 0x000ea20000209400 */
[----:B------:R-:W-:Y:S02]  /*1b0d0*/  LOP3.LUT R8, R8, R11, RZ, 0x3c, !PT ;  /* 0x0000000b08087212 */ /* 0x000fe400078e3cff */
[----:B------:R-:W-:Y:S07]  /*1b0e0*/  IMAD.MOV R5, RZ, RZ, -R5 ;  /* 0x000000ffff057224 */ /* 0x000fee00078e0a05 */
[----:B--2---:R-:W2:Y:S02]  /*1b0f0*/  MUFU.RCP R0, R6 ;  /* 0x0000000600007308 */ /* 0x004ea40000001000 */
[----:B--2---:R-:W-:Y:S08]  /*1b100*/  IADD3 R12, R0, 0xffffffe, RZ ;  /* 0x0ffffffe000c7810 */ /* 0x004ff00007ffe0ff */
[----:B------:R-:W2:Y:S02]  /*1b110*/  F2I.FTZ.U32.TRUNC.NTZ R13, R12 ;  /* 0x0000000c000d7305 */ /* 0x000ea4000021f000 */
[--C-:B--2---:R-:W-:Y:S02]  /*1b120*/  IMAD.MOV R0, RZ, RZ, -R13.reuse ;  /* 0x000000ffff007224 */ /* 0x104fe400078e0a0d */
        /* <DEDUP_REMOVED lines=49> */
.L_x_1784:
[----:B------:R-:W2:Y:S02]  /*1b440*/  LD.E R4, [R116.64+0x38] ;  /* 0x0000380474047980 */ /* 0x000ea4000c101900 */
[----:B--2---:R-:W-:Y:S04]  /*1b450*/  LEA R4, -R4, RZ, 0x7 ;  /* 0x000000ff04047211 */ /* 0x004fe800078e39ff */
[----:B------:R-:W-:Y:S02]  /*1b460*/  SHF.R.S32.HI R0, RZ, 0x1f, R4 ;  /* 0x0000001fff007819 */ /* 0x000fe40000011404 */
.L_x_1785:
[----:B------:R-:W-:Y:S05]  /*1b470*/  BSYNC B0 ;  /* 0x0000000000007941 */ /* 0x000fea0003800000 */
.L_x_1783:
        /* <DEDUP_REMOVED lines=91> */
.L_x_1782:
[----:B--234-:R-:W-:Y:S05]  /*1ba30*/  BSYNC B1 ;  /* 0x0000000000017941 */ /* 0x01cfea0003800000 */
.L_x_1781:
        /* <DEDUP_REMOVED lines=91> */
[----:B------:R-:W-:Y:S01]  /*1bff0*/  FFMA.FTZ R59, R227, R53, -R128 ;  /* 0x00000035e33b7223 */ /* 0x000fe20000010880 */
[----:B------:R-:W-:Y:S01]  /*1c000*/  ISETP.GT.AND P0, PT, R204, R193, PT ;  /* 0x000000c1cc00720c */ /* 0x000fe20003f04270 */
[-CC-:B------:R-:W-:Y:S02]  /*1c010*/  FFMA.FTZ R124, R226, R53.reuse, -R126.reuse ;  /* 0x00000035e27c7223 */ /* 0x180fe4000001087e */
[-C--:B------:R-:W-:Y:S02]  /*1c020*/  FFMA.FTZ R119, R225, R53.reuse, -R126 ;  /* 0x00000035e1777223 */ /* 0x080fe4000001087e */
[-CC-:B------:R-:W-:Y:S02]  /*1c030*/  FFMA.FTZ R58, R224, R53.reuse, -R128.reuse ;  /* 0x00000035e03a7223 */ /* 0x180fe40000010880 */
[-C--:B------:R-:W-:Y:S01]  /*1c040*/  FFMA.FTZ R57, R231, R53.reuse, -R128 ;  /* 0x00000035e7397223 */ /* 0x080fe20000010880 */
[----:B------:R-:W2:Y:S01]  /*1c050*/  MUFU.EX2 R3, R3 ;  /* 0x0000000300037308 */ /* 0x000ea20000000800 */
[-CC-:B------:R-:W-:Y:S02]  /*1c060*/  FFMA.FTZ R120, R230, R53.reuse, -R126.reuse ;  /* 0x00000035e6787223 */ /* 0x180fe4000001087e */
[-CC-:B------:R-:W-:Y:S02]  /*1c070*/  FFMA.FTZ R55, R229, R53.reuse, -R126.reuse ;  /* 0x00000035e5377223 */ /* 0x180fe4000001087e */
[-C--:B------:R-:W-:Y:S02]  /*1c080*/  FFMA.FTZ R221, R221, R53.reuse, -R126 ;  /* 0x00000035dddd7223 */ /* 0x080fe4000001087e */
[-CC-:B------:R-:W-:Y:S02]  /*1c090*/  FFMA.FTZ R121, R183, R53.reuse, -R128.reuse ;  /* 0x00000035b7797223 */ /* 0x180fe40000010880 */
[-C--:B------:R-:W-:Y:S01]  /*1c0a0*/  FFMA.FTZ R130, R182, R53.reuse, -R128 ;  /* 0x00000035b6827223 */ /* 0x080fe20000010880 */
[----:B------:R-:W-:Y:S01]  /*1c0b0*/  MUFU.EX2 R122, R122 ;  /* 0x0000007a007a7308 */ /* 0x000fe20000000800 */
[-CC-:B------:R-:W-:Y:S02]  /*1c0c0*/  FFMA.FTZ R123, R181, R53.reuse, -R126.reuse ;  /* 0x00000035b57b7223 */ /* 0x180fe4000001087e */
[----:B------:R-:W-:Y:S02]  /*1c0d0*/  FFMA.FTZ R132, R180, R53, -R126 ;  /* 0x00000035b4847223 */ /* 0x000fe4000001087e */
        /* <DEDUP_REMOVED lines=30> */
[C---:B------:R-:W-:Y:S01]  /*1c2c0*/  FMUL.FTZ R40, R3.reuse, R76 ;  /* 0x0000004c03287220 */ /* 0x040fe20000410000 */
[----:B------:R-:W1:Y:S01]  /*1c2d0*/  MUFU.EX2 R57, R57 ;  /* 0x0000003900397308 */ /* 0x000e620000000800 */
[----:B------:R-:W-:Y:S02]  /*1c2e0*/  FMUL.FTZ R41, R3, R77 ;  /* 0x0000004d03297220 */ /* 0x000fe40000410000 */
        /* <DEDUP_REMOVED lines=12> */
[-C--:B------:R-:W-:Y:S02]  /*1c3b0*/  FFMA.FTZ R87, R216, R53.reuse, -R126 ;  /* 0x00000035d8577223 */ /* 0x080fe4000001087e */
        /* <DEDUP_REMOVED lines=20> */
[--C-:B------:R-:W-:Y:S02]  /*1c500*/  FFMA.FTZ R161, R161, R53, -R126.reuse ;  /* 0x00000035a1a17223 */ /* 0x100fe4000001087e */
[C---:B------:R-:W-:Y:S01]  /*1c510*/  FMUL.FTZ R12, R3.reuse, R104 ;  /* 0x00000068030c7220 */ /* 0x040fe20000410000 */
[C---:B------:R-:W-:Y:S01]  /*1c520*/  HMMA.16816.F32.BF16 R8, R60.reuse, R14, R8 ;  /* 0x0000000e3c08723c */ /* 0x040fe20000041808 */
[----:B------:R-:W2:Y:S03]  /*1c530*/  MUFU.EX2 R87, R87 ;  /* 0x0000005700577308 */ /* 0x000ea60000000800 */
[----:B------:R-:W-:Y:S02]  /*1c540*/  FMUL.FTZ R13, R3, R105 ;  /* 0x00000069030d7220 */ /* 0x000fe40000410000 */
[----:B------:R-:W-:Y:S02]  /*1c550*/  FFMA.FTZ R160, R160, R53, -R126 ;  /* 0x00000035a0a07223 */ /* 0x000fe4000001087e */
[C---:B------:R-:W-:Y:S03]  /*1c560*/  FMUL.FTZ R14, R52.reuse, R106 ;  /* 0x0000006a340e7220 */ /* 0x040fe60000410000 */
[----:B------:R-:W-:Y:S01]  /*1c570*/  MUFU.EX2 R121, R121 ;  /* 0x0000007900797308 */ /* 0x000fe20000000800 */
[----:B------:R-:W-:Y:S02]  /*1c580*/  FMUL.FTZ R15, R52, R107 ;  /* 0x0000006b340f7220 */ /* 0x000fe40000410000 */
[-CC-:B------:R-:W-:Y:S02]  /*1c590*/  FFMA.FTZ R159, R159, R53.reuse, -R128.reuse ;  /* 0x000000359f9f7223 */ /* 0x180fe40000010880 */
        /* <DEDUP_REMOVED lines=10> */
[----:B------:R-:W-:Y:S02]  /*1c640*/  FFMA.FTZ R96, R223, R53, -R128 ;  /* 0x00000035df607223 */ /* 0x000fe40000010880 */
[C---:B------:R-:W-:Y:S04]  /*1c650*/  FMUL.FTZ R22, R52.reuse, R98 ;  /* 0x0000006234167220 */ /* 0x040fe80000410000 */
[----:B------:R-:W-:Y:S02]  /*1c660*/  FMUL.FTZ R23, R52, R99 ;  /* 0x0000006334177220 */ /* 0x000fe40000410000 */
[-C--:B------:R-:W-:Y:S01]  /*1c670*/  FFMA.FTZ R99, R213, R53.reuse, -R126 ;  /* 0x00000035d5637223 */ /* 0x080fe2000001087e */
[----:B------:R-:W-:Y:S01]  /*1c680*/  MUFU.EX2 R96, R96 ;  /* 0x0000006000607308 */ /* 0x000fe20000000800 */
[-C--:B------:R-:W-:Y:S02]  /*1c690*/  FFMA.FTZ R97, R222, R53.reuse, -R128 ;  /* 0x00000035de617223 */ /* 0x080fe40000010880 */
[-C--:B------:R-:W-:Y:S01]  /*1c6a0*/  FFMA.FTZ R98, R212, R53.reuse, -R126 ;  /* 0x00000035d4627223 */ /* 0x080fe2000001087e */
[C---:B------:R-:W-:Y:S03]  /*1c6b0*/  HMMA.16816.F32.BF16 R20, R60.reuse, R28, R20 ;  /* 0x0000001c3c14723c */ /* 0x040fe60000041814 */
[-C--:B------:R-:W-:Y:S02]  /*1c6c0*/  FFMA.FTZ R154, R154, R53.reuse, -R128 ;  /* 0x000000359a9a7223 */ /* 0x080fe40000010880 */
[--C-:B------:R-:W-:Y:S01]  /*1c6d0*/  FFMA.FTZ R153, R153, R53, -R126.reuse ;  /* 0x0000003599997223 */ /* 0x100fe2000001087e */
[----:B------:R-:W-:Y:S01]  /*1c6e0*/  MUFU.EX2 R99, R99 ;  /* 0x0000006300637308 */ /* 0x000fe20000000800 */
[C---:B------:R-:W-:Y:S01]  /*1c6f0*/  FMUL.FTZ R28, R3.reuse, R88 ;  /* 0x00000058031c7220 */ /* 0x040fe20000410000 */
[C---:B------:R-:W-:Y:S04]  /*1c700*/  HMMA.16816.F32.BF16 R24, R60.reuse, R30, R24 ;  /* 0x0000001e3c18723c */ /* 0x040fe80000041818 */
[----:B------:R-:W-:Y:S02]  /*1c710*/  FMUL.FTZ R29, R3, R89 ;  /* 0x00000059031d7220 */ /* 0x000fe40000410000 */
[----:B------:R-:W-:Y:S02]  /*1c720*/  FFMA.FTZ R88, R220, R53, -R126 ;  /* 0x00000035dc587223 */ /* 0x000fe4000001087e */
[C---:B------:R-:W-:Y:S01]  /*1c730*/  FMUL.FTZ R30, R52.reuse, R90 ;  /* 0x0000005a341e7220 */ /* 0x040fe20000410000 */
[----:B------:R-:W4:Y:S03]  /*1c740*/  MUFU.EX2 R97, R97 ;  /* 0x0000006100617308 */ /* 0x000f260000000800 */
        /* <DEDUP_REMOVED lines=10> */
[----:B------:R-:W-:Y:S01]  /*1c7f0*/  MUFU.EX2 R91, R221 ;  /* 0x000000dd005b7308 */ /* 0x000fe20000000800 */
[----:B------:R-:W-:Y:S02]  /*1c800*/  FMUL.FTZ R37, R3, R81 ;  /* 0x0000005103257220 */ /* 0x000fe40000410000 */
[--C-:B------:R-:W-:Y:S02]  /*1c810*/  FFMA.FTZ R149, R149, R53, -R126.reuse ;  /* 0x0000003595957223 */ /* 0x100fe4000001087e */
[C---:B------:R-:W-:Y:S04]  /*1c820*/  FMUL.FTZ R38, R52.reuse, R82 ;  /* 0x0000005234267220 */ /* 0x040fe80000410000 */
[----:B------:R-:W-:Y:S01]  /*1c830*/  FMUL.FTZ R39, R52, R83 ;  /* 0x0000005334277220 */ /* 0x000fe20000410000 */
[----:B------:R-:W5:Y:S01]  /*1c840*/  MUFU.EX2 R88, R88 ;  /* 0x0000005800587308 */ /* 0x000f620000000800 */
        /* <DEDUP_REMOVED lines=10> */
[----:B------:R-:W1:Y:S01]  /*1c8f0*/  MUFU.EX2 R98, R98 ;  /* 0x0000006200627308 */ /* 0x000e620000000800 */
        /* <DEDUP_REMOVED lines=46> */
[----:B------:R-:W-:Y:S05]  /*1cbe0*/  MUFU.EX2 R131, R131 ;  /* 0x0000008300837308 */ /* 0x000fea0000000800 */
[C---:B------:R-:W-:Y:S05]  /*1cbf0*/  HMMA.16816.F32.BF16 R28, R60.reuse, R68, R28 ;  /* 0x000000443c1c723c */ /* 0x040fea000004181c */
        /* <DEDUP_REMOVED lines=15> */
[----:B------:R-:W-:Y:S02]  /*1ccf0*/  F2FP.BF16.PACK_AB R62, R130, R121 ;  /* 0x00000079823e723e */ /* 0x000fe400000010ff */
[----:B------:R-:W-:Y:S02]  /*1cd00*/  F2FP.BF16.PACK_AB R63, R132, R123 ;  /* 0x0000007b843f723e */ /* 0x000fe400000010ff */
[----:B------:R-:W-:Y:S05]  /*1cd10*/  MUFU.EX2 R164, R164 ;  /* 0x000000a400a47308 */ /* 0x000fea0000000800 */
        /* <DEDUP_REMOVED lines=139> */
[----:B------:R-:W-:Y:S02]  /*1d5d0*/  FADD.FTZ R4, R87, R4 ;  /* 0x0000000457047221 */ /* 0x000fe40000010000 */
[----:B------:R-:W-:Y:S01]  /*1d5e0*/  FADD.FTZ R6, R85, R6 ;  /* 0x0000000655067221 */ /* 0x000fe20000010000 */
[C---:B------:R-:W-:Y:S01]  /*1d5f0*/  HMMA.16816.F32.BF16 R104, R68.reuse, R100, R12 ;  /* 0x000000644468723c */ /* 0x040fe2000004180c */
[----:B------:R-:W1:Y:S02]  /*1d600*/  LDSM.16.MT88.4 R84, [R118+0xcc00] ;  /* 0x00cc00007654783b */ /* 0x000e640000004200 */
[----:B------:R-:W-:Y:S02]  /*1d610*/  FADD.FTZ R99, R99, R4 ;  /* 0x0000000463637221 */ /* 0x000fe40000010000 */
[----:B------:R-:W-:Y:S02]  /*1d620*/  FADD.FTZ R89, R89, R6 ;  /* 0x0000000659597221 */ /* 0x000fe40000010000 */
[----:B------:R-:W-:Y:S01]  /*1d630*/  FADD.FTZ R98, R98, R99 ;  /* 0x0000006362627221 */ /* 0x000fe20000010000 */
[C---:B------:R-:W-:Y:S01]  /*1d640*/  HMMA.16816.F32.BF16 R100, R68.reuse, R102, R16 ;  /* 0x000000664464723c */ /* 0x040fe20000041810 */
[----:B------:R-:W2:Y:S03]  /*1d650*/  LDSM.16.MT88.4 R4, [R118+0xec00] ;  /* 0x00ec00007604783b */ /* 0x000ea60000004200 */
        /* <DEDUP_REMOVED lines=10> */
[----:B------:R-:W-:Y:S04]  /*1d700*/  FADD.FTZ R134, R134, R125 ;  /* 0x0000007d86867221 */ /* 0x000fe80000010000 */
        /* <DEDUP_REMOVED lines=36> */
[----:B------:R-:W-:Y:S01]  /*1d950*/  MOV R3, R2 ;  /* 0x0000000200037202 */ /* 0x000fe20000000f00 */
[----:B------:R-:W-:Y:S02]  /*1d960*/  FADD.FTZ R141, R148, R141 ;  /* 0x0000008d948d7221 */ /* 0x000fe40000010000 */
[----:B------:R-:W-:Y:S02]  /*1d970*/  FADD.FTZ R143, R143, R142 ;  /* 0x0000008e8f8f7221 */ /* 0x000fe40000010000 */
[----:B------:R-:W-:Y:S02]  /*1d980*/  FADD.FTZ R56, R56, R141 ;  /* 0x0000008d38387221 */ /* 0x000fe40000010000 */
[----:B------:R-:W-:Y:S02]  /*1d990*/  FADD.FTZ R64, R64, R143 ;  /* 0x0000008f40407221 */ /* 0x000fe40000010000 */
[----:B------:R-:W-:Y:S02]  /*1d9a0*/  FADD.FTZ R209, R67, R56 ;  /* 0x0000003843d17221 */ /* 0x000fe40000010000 */
[----:B------:R-:W-:Y:S01]  /*1d9b0*/  FADD.FTZ R208, R65, R64 ;  /* 0x0000004041d07221 */ /* 0x000fe20000010000 */
[----:B------:R-:W-:-:S05]  /*1d9c0*/  @P0 BRA `(.L_x_1786) ;  /* 0xffffba3000000947 */ /* 0x000fca000383ffff */
.L_x_1777:
[----:B------:R1:W5:Y:S01]  /*1d9d0*/  LD.E R3, [R116.64+0xd8] ;  /* 0x0000d80474037980 */ /* 0x000362000c101900 */
[----:B------:R-:W-:-:S02]  /*1d9e0*/  MOV R8, 0x1f ;  /* 0x0000001f00087802 */ /* 0x000fc40000000f00 */
[----:B------:R-:W-:Y:S01]  /*1d9f0*/  MOV R5, 0xffffffff ;  /* 0xffffffff00057802 */ /* 0x000fe20000000f00 */
[----:B------:R-:W-:Y:S05]  /*1da00*/  BRA.DIV ~URZ, `(.L_x_1787) ;  /* 0x000010027f007947 */ /* 0x000fea000b800000 */
[----:B------:R2:W3:Y:S02]  /*1da10*/  SHFL.BFLY PT, R10, R208, 0x2, 0x1f ;  /* 0x0c401f00d00a7f89 */ /* 0x0004e400000e0000 */
.L_x_1797:
[----:B---3--:R-:W-:Y:S01]  /*1da20*/  FADD.FTZ R9, R10, R208 ;  /* 0x000000d00a097221 */ /* 0x008fe20000010000 */
[----:B------:R-:W-:Y:S05]  /*1da30*/  BRA.DIV ~URZ, `(.L_x_1788) ;  /* 0x000010127f007947 */ /* 0x000fea000b800000 */
[----:B------:R-:W3:Y:S04]  /*1da40*/  SHFL.BFLY PT, R6, R209, 0x2, 0x1f ;  /* 0x0c401f00d1067f89 */ /* 0x000ee800000e0000 */
[----:B------:R-:W4:Y:S01]  /*1da50*/  SHFL.BFLY PT, R4, R9, 0x1, 0x1f ;  /* 0x0c201f0009047f89 */ /* 0x000f2200000e0000 */
[----:B---3--:R-:W-:Y:S02]  /*1da60*/  FADD.FTZ R11, R6, R209 ;  /* 0x000000d1060b7221 */ /* 0x008fe40000010000 */
[----:B----4-:R-:W-:-:S03]  /*1da70*/  FADD.FTZ R4, R9, R4 ;  /* 0x0000000409047221 */ /* 0x010fc60000010000 */
[----:B------:R3:W4:Y:S04]  /*1da80*/  SHFL.BFLY PT, R10, R11, 0x1, 0x1f ;  /* 0x0c201f000b0a7f89 */ /* 0x00072800000e0000 */
.L_x_1798:
        /* <DEDUP_REMOVED lines=128> */
[----:B------:R-:W-:Y:S01]  /*1e290*/  SHF.L.U32 R16, R16, 0x2, RZ ;  /* 0x0000000210107819 */ /* 0x000fe200000006ff */
[----:B------:R-:W-:Y:S01]  /*1e2a0*/  IMAD.SHL.U32 R15, R15, 0x40, RZ ;  /* 0x000000400f0f7824 */ /* 0x000fe200078e00ff */
[----:B---3--:R-:W-:-:S02]  /*1e2b0*/  LEA.HI R14, R10, R10, RZ, 0x1 ;  /* 0x0000000a0a0e7211 */ /* 0x008fc400078f08ff */
[----:B------:R-:W-:Y:S01]  /*1e2c0*/  LOP3.LUT R18, R18, 0xfffffffe, RZ, 0xc0, !PT ;  /* 0xfffffffe12127812 */ /* 0x000fe200078ec0ff */
[----:B------:R-:W3:Y:S01]  /*1e2d0*/  @P2 MUFU.LG2 R6, R6 ;  /* 0x0000000600062308 */ /* 0x000ee20000000c00 */
[----:B------:R-:W-:Y:S02]  /*1e2e0*/  SHF.R.S32.HI R12, RZ, 0x1, R14 ;  /* 0x00000001ff0c7819 */ /* 0x000fe4000001140e */
[----:B------:R-:W-:Y:S02]  /*1e2f0*/  LOP3.LUT R17, R14, 0xfffffffe, RZ, 0xc0, !PT ;  /* 0xfffffffe0e117812 */ /* 0x000fe400078ec0ff */
[----:B------:R-:W-:Y:S02]  /*1e300*/  LOP3.LUT R15, R15, 0xc0, RZ, 0xc0, !PT ;  /* 0x000000c00f0f7812 */ /* 0x000fe400078ec0ff */
[----:B------:R-:W-:Y:S01]  /*1e310*/  SHF.L.U32 R12, R12, 0x3, RZ ;  /* 0x000000030c0c7819 */ /* 0x000fe200000006ff */
[----:B------:R-:W-:Y:S01]  /*1e320*/  IMAD.IADD R14, R10, 0x1, -R17 ;  /* 0x000000010a0e7824 */ /* 0x000fe200078e0a11 */
[----:B------:R-:W-:Y:S01]  /*1e330*/  LOP3.LUT R16, R16, 0x3fffff00, RZ, 0xc0, !PT ;  /* 0x3fffff0010107812 */ /* 0x000fe200078ec0ff */
[----:B--2---:R-:W-:Y:S01]  /*1e340*/  @P3 FMUL.FTZ R4, R4, 0.69314718246459960938 ;  /* 0x3f31721804043820 */ /* 0x004fe20000410000 */
[----:B------:R-:W-:-:S02]  /*1e350*/  IADD3 R13, R7, -R18, RZ ;  /* 0x80000012070d7210 */ /* 0x000fc40007ffe0ff */
[----:B------:R-:W-:Y:S02]  /*1e360*/  LOP3.LUT R12, R15, 0x18, R12, 0xf8, !PT ;  /* 0x000000180f0c7812 */ /* 0x000fe400078ef80c */
[----:B------:R-:W-:Y:S01]  /*1e370*/  LEA R13, R13, R16, 0x5 ;  /* 0x000000100d0d7211 */ /* 0x000fe200078e28ff */
[----:B---3--:R-:W-:Y:S01]  /*1e380*/  @P2 FMUL.FTZ R6, R6, 0.69314718246459960938 ;  /* 0x3f31721806062820 */ /* 0x008fe20000410000 */
[----:B------:R-:W-:Y:S02]  /*1e390*/  SHF.R.U32.HI R15, RZ, 0x3, R15 ;  /* 0x00000003ff0f7819 */ /* 0x000fe4000001160f */
[----:B------:R-:W-:Y:S02]  /*1e3a0*/  LEA R13, R14, R13, 0x2 ;  /* 0x0000000d0e0d7211 */ /* 0x000fe400078e10ff */
[----:B------:R-:W-:Y:S02]  /*1e3b0*/  LOP3.LUT R12, R12, R15, RZ, 0x3c, !PT ;  /* 0x0000000f0c0c7212 */ /* 0x000fe400078e3cff */
[----:B------:R-:W-:-:S02]  /*1e3c0*/  LOP3.LUT R64, R11, 0xffffffe0, RZ, 0xc0, !PT ;  /* 0xffffffe00b407812 */ /* 0x000fc400078ec0ff */
[----:B------:R-:W-:Y:S01]  /*1e3d0*/  IADD3 R61, R13, R12, RZ ;  /* 0x0000000c0d3d7210 */ /* 0x000fe20007ffe0ff */
[----:B------:R-:W-:Y:S01]  /*1e3e0*/  BAR.SYNC.DEFER_BLOCKING 0x0 ;  /* 0x0000000000007b1d */ /* 0x000fe20000010000 */
[----:B------:R-:W-:Y:S01]  /*1e3f0*/  IADD3 R64, -R64, R5, RZ ;  /* 0x0000000540407210 */ /* 0x000fe20007ffe1ff */
[----:B------:R-:W-:Y:S01]  /*1e400*/  IMAD.MOV.U32 R5, RZ, RZ, -0x800000 ;  /* 0xff800000ff057424 */ /* 0x000fe200078e00ff */
[----:B------:R-:W-:Y:S01]  /*1e410*/  MOV R11, 0xff800000 ;  /* 0xff800000000b7802 */ /* 0x000fe20000000f00 */
[-C--:B-----5:R-:W-:Y:S01]  /*1e420*/  @P3 FFMA.FTZ R5, R2, R3.reuse, R4 ;  /* 0x0000000302053223 */ /* 0x0a0fe20000010004 */
[----:B------:R-:W-:Y:S01]  /*1e430*/  LOP3.LUT P0, RZ, R64, 0x3, RZ, 0xc0, !PT ;  /* 0x0000000340ff7812 */ /* 0x000fe2000780c0ff */
[----:B------:R-:W-:Y:S01]  /*1e440*/  @P2 FFMA.FTZ R11, R0, R3, R6 ;  /* 0x00000003000b2223 */ /* 0x000fe20000010006 */
[----:B------:R-:W-:Y:S01]  /*1e450*/  LEA R207, R207, R206, 0x4 ;  /* 0x000000cecfcf7211 */ /* 0x000fe200078e20ff */
[----:B------:R1:W2:Y:S04]  /*1e460*/  LDS.128 R56, [R61.X4] ;  /* 0x000000003d387984 */ /* 0x0002a80000004c00 */
[----:B------:R1:W3:Y:S04]  /*1e470*/  LDS.128 R52, [R61.X4+0x800] ;  /* 0x000800003d347984 */ /* 0x0002e80000004c00 */
[----:B------:R1:W1:Y:S04]  /*1e480*/  LDS.128 R48, [R61.X4+0x1000] ;  /* 0x001000003d307984 */ /* 0x0002680000004c00 */
        /* <DEDUP_REMOVED lines=8> */
[----:B------:R1:W1:Y:S01]  /*1e510*/  LDS.128 R12, [R61.X4+0x5800] ;  /* 0x005800003d0c7984 */ /* 0x0002620000004c00 */
[----:B----4-:R-:W-:-:S04]  /*1e520*/  IMAD R8, R8, UR6, R201 ;  /* 0x0000000608087c24 */ /* 0x010fc8000f8e02c9 */
[----:B------:R-:W-:Y:S01]  /*1e530*/  IMAD R8, R8, R62, R199 ;  /* 0x0000003e08087224 */ /* 0x000fe200078e02c7 */
[----:B------:R-:W-:Y:S02]  /*1e540*/  SHF.L.U32 R62, R10, 0x2, RZ ;  /* 0x000000020a3e7819 */ /* 0x000fe400000006ff */
[----:B------:R-:W-:Y:S02]  /*1e550*/  SHF.L.U32 R10, R197, 0x6, RZ ;  /* 0x00000006c50a7819 */ /* 0x000fe400000006ff */
[----:B------:R-:W-:-:S03]  /*1e560*/  SHF.R.S32.HI R63, RZ, 0x1f, R62 ;  /* 0x0000001fff3f7819 */ /* 0x000fc6000001143e */
[----:B------:R-:W-:Y:S01]  /*1e570*/  IMAD R8, R9, R8, R10 ;  /* 0x0000000809087224 */ /* 0x000fe200078e020a */
[----:B------:R-:W-:Y:S05]  /*1e580*/  @P0 BRA `(.L_x_1790) ;  /* 0x000000b000000947 */ /* 0x000fea0003800000 */
[----:B-123--:R-:W-:Y:S01]  /*1e590*/  IMAD R0, R197, -0x40, R198 ;  /* 0xffffffc0c5007824 */ /* 0x00efe200078e02c6 */
        /* <DEDUP_REMOVED lines=10> */
.L_x_1790:
[----:B-123--:R-:W-:Y:S05]  /*1e640*/  BSYNC B0 ;  /* 0x0000000000007941 */ /* 0x00efea0003800000 */
.L_x_1789:
[----:B------:R1:W5:Y:S01]  /*1e650*/  LD.E R116, [R116.64+0xc0] ;  /* 0x0000c00474747980 */ /* 0x000362000c101900 */
[----:B------:R-:W-:Y:S01]  /*1e660*/  IMAD R198, R197, -0x40, R198 ;  /* 0xffffffc0c5c67824 */ /* 0x000fe200078e02c6 */
[----:B------:R-:W-:Y:S01]  /*1e670*/  BSSY B0, `(.L_x_1791) ;  /* 0x0000012000007945 */ /* 0x000fe20003800000 */
[----:B------:R-:W-:Y:S02]  /*1e680*/  IMAD R60, R8, R60, RZ ;  /* 0x0000003c083c7224 */ /* 0x000fe400078e02ff */
[C---:B------:R-:W-:Y:S01]  /*1e690*/  IMAD.WIDE R4, R7.reuse, 0x60, R62 ;  /* 0x0000006007047825 */ /* 0x040fe200078e023e */
        /* <DEDUP_REMOVED lines=15> */
.L_x_1792:
[----:B------:R-:W-:Y:S05]  /*1e790*/  BSYNC B0 ;  /* 0x0000000000007941 */ /* 0x000fea0003800000 */
.L_x_1791:
        /* <DEDUP_REMOVED lines=11> */
.L_x_1794:
[----:B------:R-:W-:Y:S05]  /*1e850*/  BSYNC B0 ;  /* 0x0000000000007941 */ /* 0x000fea0003800000 */
.L_x_1793:
        /* <DEDUP_REMOVED lines=11> */
.L_x_1796:
[----:B------:R-:W-:Y:S05]  /*1e910*/  BSYNC B0 ;  /* 0x0000000000007941 */ /* 0x000fea0003800000 */
.L_x_1795:
[----:B------:R-:W-:Y:S01]  /*1e920*/  IADD3 R7, R7, 0x30, RZ ;  /* 0x0000003007077810 */ /* 0x000fe20007ffe0ff */
[----:B------:R-:W-:-:S03]  /*1e930*/  IMAD.MOV.U32 R197, RZ, RZ, 0x0 ;  /* 0x00000000ffc57424 */ /* 0x000fc600078e00ff */
[----:B------:R-:W-:-:S13]  /*1e940*/  ISETP.GE.AND P0, PT, R7, R198, PT ;  /* 0x000000c60700720c */ /* 0x000fda0003f06270 */
[----:B------:R-:W-:Y:S05]  /*1e950*/  @P0 RET.REL.NODEC R196 `(_ZN5flash24flash_fwd_splitkv_kernelI23Flash_fwd_kernel_traitsILi96ELi64ELi128ELi4ELb0ELb0EN7cutlass10bfloat16_tE19Flash_kernel_traitsILi96ELi64ELi128ELi4ES3_EELb1ELb0ELb0ELb0ELb0ELb1ELb1ELb1EEEvNS_16Flash_fwd_paramsE) ;  /* 0xfffe16a0c4000950 */ /* 0x000fea0003c3ffff */
[CC--:B-----5:R-:W-:Y:S01]  /*1e960*/  ISETP.GE.AND P0, PT, R3.reuse, R116.reuse, PT ;  /* 0x000000740300720c */ /* 0x0e0fe20003f06270 */
[----:B------:R-:W-:Y:S01]  /*1e970*/  IMAD.MOV.U32 R197, RZ, RZ, 0x0 ;  /* 0x00000000ffc57424 */ /* 0x000fe200078e00ff */
[----:B------:R-:W-:Y:S02]  /*1e980*/  IADD3 R3, R3, 0x20, RZ ;  /* 0x0000002003037810 */ /* 0x000fe40007ffe0ff */
[----:B------:R-:W-:-:S09]  /*1e990*/  ISETP.GE.AND P1, PT, R62, R116, PT ;  /* 0x000000743e00720c */ /* 0x000fd20003f26270 */
[----:B------:R1:W-:Y:S01]  /*1e9a0*/  @!P0 ST.E.128 [R8.64+0x4880], R28 ;  /* 0x0048801c08008985 */ /* 0x0003e2000c101d04 */
[----:B------:R-:W-:-:S03]  /*1e9b0*/  ISETP.GE.AND P0, PT, R3, R116, PT ;  /* 0x000000740300720c */ /* 0x000fc60003f06270 */
[----:B------:R1:W-:Y:S10]  /*1e9c0*/  @!P1 ST.E.128 [R8.64+0x4800], R44 ;  /* 0x0048002c08009985 */ /* 0x0003f4000c101d04 */
[----:B------:R-:W-:Y:S05]  /*1e9d0*/  @P0 RET.REL.NODEC R196 `(_ZN5flash24flash_fwd_splitkv_kernelI23Flash_fwd_kernel_traitsILi96ELi64ELi128ELi4ELb0ELb0EN7cutlass10bfloat16_tE19Flash_kernel_traitsILi96ELi64ELi128ELi4ES3_EELb1ELb0ELb0ELb0ELb0ELb1ELb1ELb1EEEvNS_16Flash_fwd_paramsE) ;  /* 0xfffe1620c4000950 */ /* 0x000fea0003c3ffff */
[----:B------:R-:W-:Y:S01]  /*1e9e0*/  MOV R197, 0x0 ;  /* 0x0000000000c57802 */ /* 0x000fe20000000f00 */
[----:B------:R1:W-:Y:S03]  /*1e9f0*/  ST.E.128 [R8.64+0x4900], R12 ;  /* 0x0049000c08007985 */ /* 0x0003e6000c101d04 */
[----:B------:R-:W-:Y:S05]  /*1ea00*/  RET.REL.NODEC R196 `(_ZN5flash24flash_fwd_splitkv_kernelI23Flash_fwd_kernel_traitsILi96ELi64ELi128ELi4ELb0ELb0EN7cutlass10bfloat16_tE19Flash_kernel_traitsILi96ELi64ELi128ELi4ES3_EELb1ELb0ELb0ELb0ELb0ELb1ELb1ELb1EEEvNS_16Flash_fwd_paramsE) ;  /* 0xfffe15f0c4007950 */ /* 0x000fea0003c3ffff */
.L_x_1787:
[----:B------:R-:W-:Y:S02]  /*1ea10*/  MOV R7, 0x2 ;  /* 0x0000000200077802 */ /* 0x000fe40000000f00 */
[----:B------:R-:W-:-:S02]  /*1ea20*/  MOV R6, 0x1ea40 ;  /* 0x0001ea4000067802 */ /* 0x000fc40000000f00 */
[----:B-1---5:R-:W-:Y:S05]  /*1ea30*/  CALL.REL.NOINC `($__internal_17_$__cuda_sm70_shflsync_bfly_p) ;  /* 0x0000010000007944 */ /* 0x022fea0003c00000 */
[----:B-12---:R-:W-:Y:S05]  /*1ea40*/  BRA `(.L_x_1797) ;  /* 0xffffefd000007947 */ /* 0x006fea000383ffff */
.L_x_1788:
[----:B--2---:R-:W-:Y:S01]  /*1ea50*/  IMAD.MOV.U32 R208, RZ, RZ, R9 ;  /* 0x000000ffffd07224 */ /* 0x004fe200078e0009 */
[----:B------:R-:W-:-:S02]  /*1ea60*/  MOV R7, 0x1 ;  /* 0x0000000100077802 */ /* 0x000fc40000000f00 */
[----:B------:R-:W-:Y:S02]  /*1ea70*/  MOV R6, 0x1ea90 ;  /* 0x0001ea9000067802 */ /* 0x000fe40000000f00 */
[----:B-1---5:R-:W-:Y:S05]  /*1ea80*/  CALL.REL.NOINC `($__internal_17_$__cuda_sm70_shflsync_bfly_p) ;  /* 0x000000b000007944 */ /* 0x022fea0003c00000 */
[----:B--2---:R-:W-:Y:S01]  /*1ea90*/  FADD.FTZ R4, R9, R10 ;  /* 0x0000000a09047221 */ /* 0x004fe20000010000 */
[----:B-1----:R-:W-:Y:S02]  /*1eaa0*/  MOV R208, R209 ;  /* 0x000000d100d07202 */ /* 0x002fe40000000f00 */
[----:B------:R-:W-:Y:S02]  /*1eab0*/  MOV R7, 0x2 ;  /* 0x0000000200077802 */ /* 0x000fe40000000f00 */
[----:B------:R-:W-:Y:S02]  /*1eac0*/  MOV R6, 0x1eae0 ;  /* 0x0001eae000067802 */ /* 0x000fe40000000f00 */
[----:B------:R-:W-:Y:S05]  /*1ead0*/  CALL.REL.NOINC `($__internal_17_$__cuda_sm70_shflsync_bfly_p) ;  /* 0x0000006000007944 */ /* 0x000fea0003c00000 */
[----:B--2---:R-:W-:Y:S01]  /*1eae0*/  FADD.FTZ R11, R209, R10 ;  /* 0x0000000ad10b7221 */ /* 0x004fe20000010000 */
[----:B-1----:R-:W-:Y:S02]  /*1eaf0*/  MOV R7, 0x1 ;  /* 0x0000000100077802 */ /* 0x002fe40000000f00 */
[----:B------:R-:W-:Y:S02]  /*1eb00*/  MOV R6, 0x1eb30 ;  /* 0x0001eb3000067802 */ /* 0x000fe40000000f00 */
[----:B------:R-:W-:-:S02]  /*1eb10*/  MOV R208, R11 ;  /* 0x0000000b00d07202 */ /* 0x000fc40000000f00 */
[----:B------:R-:W-:Y:S05]  /*1eb20*/  CALL.REL.NOINC `($__internal_17_$__cuda_sm70_shflsync_bfly_p) ;  /* 0x0000001000007944 */ /* 0x000fea0003c00000 */
[----:B-12---:R-:W-:Y:S05]  /*1eb30*/  BRA `(.L_x_1798) ;  /* 0xffffef5000007947 */ /* 0x006fea000383ffff */
        .weak           $__internal_17_$__cuda_sm70_shflsync_bfly_p
        .type           $__internal_17_$__cuda_sm70_shflsync_bfly_p,@function
        .size           $__internal_17_$__cuda_sm70_shflsync_bfly_p,(.L_x_6281 - $__internal_17_$__cuda_sm70_shflsync_bfly_p)
$__internal_17_$__cuda_sm70_shflsync_bfly_p:
[----:B------:R-:W-:Y:S01]  /*1eb40*/  MOV R12, R6 ;  /* 0x00000006000c7202 */ /* 0x000fe20000000f00 */
[----:B------:R-:W-:Y:S04]  /*1eb50*/  WARPSYNC R5 ;  /* 0x0000000500007348 */ /* 0x000fe80003800000 */
[----:B------:R-:W-:Y:S01]  /*1eb60*/  MOV R13, 0x0 ;  /* 0x00000000000d7802 */ /* 0x000fe20000000f00 */
[----:B------:R1:W2:Y:S03]  /*1eb70*/  SHFL.BFLY PT, R10, R208, R7, R8 ;  /* 0x0c000007d00a7389 */ /* 0x0002a600000e0008 */
[----:B------:R-:W-:Y:S05]  /*1eb80*/  RET.REL.NODEC R12 `(_ZN5flash24flash_fwd_splitkv_kernelI23Flash_fwd_kernel_traitsILi96ELi64ELi128ELi4ELb0ELb0EN7cutlass10bfloat16_tE19Flash_kernel_traitsILi96ELi64ELi128ELi4ES3_EELb1ELb0ELb0ELb0ELb0ELb1ELb1ELb1EEEvNS_16Flash_fwd_paramsE) ;  /* 0xfffe14700c007950 */ /* 0x000fea0003c3ffff */
.L_x_1799:
        /* <DEDUP_REMOVED lines=15> */
.L_x_6281:


//--------------------- .text._ZN5flash24flash_fwd_splitkv_kernelI23Flash_fwd_kernel_traitsILi96ELi64ELi128ELi4ELb0ELb0EN7cutlass10bfloat16_tE19Flash_kernel_traitsILi96ELi64ELi128ELi4ES3_EELb1ELb0ELb0ELb1ELb1ELb0ELb0ELb0EEEvNS_16Flash_fwd_paramsE --------------------------
	.section	.text._ZN5flash24flash_fwd_splitkv_kernelI23Flash_fwd_kernel_traitsILi96ELi64ELi128ELi4ELb0ELb0EN7cutlass10bfloat16_tE19Flash_kernel_traitsILi96ELi64ELi128ELi4ES3_EELb1ELb0ELb0ELb1ELb1ELb0ELb0ELb0EEEvNS_16Flash_fwd_paramsE,"ax",@progbits
	.sectioninfo	@"SHI_REGISTERS=204"
	.align	128
        .global         _ZN5flash24flash_fwd_splitkv_kernelI23Flash_fwd_kernel_traitsILi96ELi64ELi128ELi4ELb0ELb0EN7cutlass10bfloat16_tE19Flash_kernel_traitsILi96ELi64ELi128ELi4ES3_EELb1ELb0ELb0ELb1ELb1ELb0ELb0ELb0EEEvNS_16Flash_fwd_paramsE
        .type           _ZN5flash24flash_fwd_splitkv_kernelI23Flash_fwd_kernel_traitsILi96ELi64ELi128ELi4ELb0ELb0EN7cutlass10bfloat16_tE19Flash_kernel_traitsILi96ELi64ELi128ELi4ES3_EELb1ELb0ELb0ELb1ELb1ELb0ELb0ELb0EEEvNS_16Flash_fwd_paramsE,@function
        .size           _ZN5flash24flash_fwd_splitkv_kernelI23Flash_fwd_kernel_traitsILi96ELi64ELi128ELi4ELb0ELb0EN7cutlass10bfloat16_tE19Flash_kernel_traitsILi96ELi64ELi128ELi4ES3_EELb1ELb0ELb0ELb1ELb1ELb0ELb0ELb0EEEvNS_16Flash_fwd_paramsE,(.L_x_6326 - _ZN5flash24flash_fwd_splitkv_kernelI23Flash_fwd_kernel_traitsILi96ELi64ELi128ELi4ELb0ELb0EN7cutlass10bfloat16_tE19Flash_kernel_traitsILi96ELi64ELi128ELi4ES3_EELb1ELb0ELb0ELb1ELb1ELb0ELb0ELb0EEEvNS_16Flash_fwd_paramsE)
        .other          _ZN5flash24flash_fwd_splitkv_kernelI23Flash_fwd_kernel_traitsILi96ELi64ELi128ELi4ELb0ELb0EN7cutlass10bfloat16_tE19Flash_kernel_traitsILi96ELi64ELi128ELi4ES3_EELb1ELb0ELb0ELb1ELb1ELb0ELb0ELb0EEEvNS_16Flash_fwd_paramsE,@"STO_CUDA_ENTRY STV_DEFAULT"
_ZN5flash24flash_fwd_splitkv_kernelI23Flash_fwd_kernel_traitsILi96ELi64ELi128ELi4ELb0ELb0EN7cutlass10bfloat16_tE19Flash_kernel_traitsILi96ELi64ELi128ELi4ES3_EELb1ELb0ELb0ELb1ELb1ELb0ELb0ELb0EEEvNS_16Flash_fwd_paramsE:
.text._ZN5flash24flash_fwd_splitkv_kernelI23Flash_fwd_kernel_traitsILi96ELi64ELi128ELi4ELb0ELb0EN7cutlass10bfloat16_tE19Flash_kernel_traitsILi96ELi64ELi128ELi4ES3_EELb1ELb0ELb0ELb1ELb1ELb0ELb0ELb0EEEvNS_16Flash_fwd_paramsE:
[----:B------:R-:W-:Y:S02]  /*0000*/  MOV R1, c[0x0][0x28] ;  /* 0x00000a0000017a02 */ /* 0x000fe40000000f00 */
[----:B------:R-:W1:Y:S01]  /*0010*/  S2R R27, SR_CTAID.Y ;  /* 0x00000000001b7919 */ /* 0x000e620000002600 */
[----:B------:R-:W-:Y:S01]  /*0020*/  ISETP.NE.U32.AND P0, PT, RZ, c[0x0][0x250], PT ;  /* 0x00009400ff007a0c */ /* 0x000fe20003f05070 */
[----:B------:R-:W-:Y:S01]  /*0030*/  IMAD.MOV.U32 R20, RZ, RZ, RZ ;  /* 0x000000ffff147224 */ /* 0x000fe200078e00ff */
[----:B------:R-:W-:Y:S01]  /*0040*/  ISETP.NE.U32.AND P2, PT, RZ, c[0x0][0x258], PT ;  /* 0x00009600ff007a0c */ /* 0x000fe20003f45070 */
[----:B------:R-:W-:Y:S01]  /*0050*/  ULDC.64 UR12, c[0x0][0x118] ;  /* 0x00004600000c7ab9 */ /* 0x000fe20000000a00 */
[----:B------:R-:W-:Y:S02]  /*0060*/  ISETP.NE.AND.EX P0, PT, RZ, c[0x0][0x254], PT, P0 ;  /* 0x00009500ff007a0c */ /* 0x000fe40003f05300 */
[----:B------:R-:W-:-:S11]  /*0070*/  ISETP.NE.AND.EX P2, PT, RZ, c[0x0][0x25c], PT, P2 ;  /* 0x00009700ff007a0c */ /* 0x000fd60003f45320 */
[----:B------:R-:W-:Y:S02]  /*0080*/  @P0 IMAD.MOV.U32 R2, RZ, RZ, 0x4 ;  /* 0x00000004ff020424 */ /* 0x000fe400078e00ff */
[----:B------:R-:W-:Y:S02]  /*0090*/  @P2 IMAD.MOV.U32 R0, RZ, RZ, 0x4 ;  /* 0x00000004ff002424 */ /* 0x000fe400078e00ff */
[----:B-1----:R-:W-:-:S04]  /*00a0*/  @P0 IMAD.WIDE R4, R27, R2, c[0x0][0x250] ;  /* 0x000094001b040625 */ /* 0x002fc800078e0202 */
[----:B------:R-:W-:Y:S01]  /*00b0*/  @P2 IMAD.WIDE R6, R27, R0, c[0x0][0x258] ;  /* 0x000096001b062625 */ /* 0x000fe200078e0200 */
[----:B------:R-:W2:Y:S04]  /*00c0*/  @P0 LDG.E R20, [R4.64] ;  /* 0x0000000c04140981 */ /* 0x000ea8000c1e1900 */
[----:B------:R-:W2:Y:S01]  /*00d0*/  @P2 LDG.E R121, [R6.64] ;  /* 0x0000000c06792981 */ /* 0x000ea2000c1e1900 */
[----:B------:R-:W-:-:S03]  /*00e0*/  @!P2 ISETP.NE.U32.AND P1, PT, RZ, c[0x0][0x268], PT ;  /* 0x00009a00ff00aa0c */ /* 0x000fc60003f25070 */
[----:B------:R-:W1:Y:S01]  /*00f0*/  S2R R23, SR_CTAID.X ;  /* 0x0000000000177919 */ /* 0x000e620000002500 */
[----:B------:R-:W-:-:S04]  /*0100*/  @!P2 ISETP.NE.AND.EX P1, PT, RZ, c[0x0][0x26c], PT, P1 ;  /* 0x00009b00ff00aa0c */ /* 0x000fc80003f25310 */
[----:B------:R-:W-:Y:S01]  /*0110*/  @!P2 SEL R3, RZ, c[0x0][0x21c], !P1 ;  /* 0x00008700ff03aa07 */ /* 0x000fe20004800000 */
[----:B-1----:R-:W-:-:S05]  /*0120*/  IMAD.SHL.U32 R125, R23, 0x40, RZ ;  /* 0x00000040177d7824 */ /* 0x002fca00078e00ff */
[----:B------:R-:W-:Y:S01]  /*0130*/  ISETP.GE.AND P0, PT, R125, c[0x0][0x214], PT ;  /* 0x000085007d007a0c */ /* 0x000fe20003f06270 */
[--C-:B--2---:R-:W-:Y:S01]  /*0140*/  @P2 IMAD.IADD R121, R121, 0x1, -R20.reuse ;  /* 0x0000000179792824 */ /* 0x104fe200078e0a14 */
[----:B------:R-:W-:-:S11]  /*0150*/  @!P2 IADD3 R121, R3, c[0x0][0x218], -R20 ;  /* 0x000086000379aa10 */ /* 0x000fd60007ffe814 */
[----:B------:R-:W-:Y:S05]  /*0160*/  @P0 EXIT ;  /* 0x000000000000094d */ /* 0x000fea0003800000 */
[----:B------:R-:W-:Y:S01]  /*0170*/  UMOV UR5, 0x7f ;  /* 0x0000007f00057882 */ /* 0x000fe20000000000 */
[----:B------:R-:W-:Y:S01]  /*0180*/  IADD3 R2, R125, 0xbf, RZ ;  /* 0x000000bf7d027810 */ /* 0x000fe20007ffe0ff */
[----:B------:R-:W-:Y:S01]  /*0190*/  ULDC UR4, c[0x0][0x218] ;  /* 0x0000860000047ab9 */ /* 0x000fe20000000800 */
[C---:B------:R-:W-:Y:S01]  /*01a0*/  IADD3 R3, R121.reuse, 0x7f, RZ ;  /* 0x0000007f79037810 */ /* 0x040fe20007ffe0ff */
[----:B------:R-:W-:Y:S01]  /*01b0*/  UIADD3 UR5, UR5, UR4, URZ ;  /* 0x0000000405057290 */ /* 0x000fe2000fffe03f */
[----:B------:R-:W-:Y:S01]  /*01c0*/  IADD3 R2, R121, -c[0x0][0x214], R2 ;  /* 0x8000850079027a10 */ /* 0x000fe20007ffe002 */
[----:B------:R-:W1:Y:S01]  /*01d0*/  S2R R18, SR_CTAID.Z ;  /* 0x0000000000127919 */ /* 0x000e620000002700 */
[----:B------:R-:W-:Y:S01]  /*01e0*/  SHF.R.S32.HI R0, RZ, 0x1f, R3 ;  /* 0x0000001fff007819 */ /* 0x000fe20000011403 */
[----:B------:R-:W-:Y:S01]  /*01f0*/  USHF.R.S32.HI UR4, URZ, 0x1f, UR5 ;  /* 0x0000001f3f047899 */ /* 0x000fe20008011405 */
[----:B------:R-:W-:Y:S01]  /*0200*/  IADD3 R2, R2, c[0x0][0x2e8], RZ ;  /* 0x0000ba0002027a10 */ /* 0x000fe20007ffe0ff */
[----:B------:R-:W2:Y:S01]  /*0210*/  S2R R122, SR_TID.X ;  /* 0x00000000007a7919 */ /* 0x000ea20000002100 */
[----:B------:R-:W-:Y:S01]  /*0220*/  LEA.HI R0, R0, R3, RZ, 0x7 ;  /* 0x0000000300007211 */ /* 0x000fe200078f38ff */
[----:B------:R-:W-:Y:S01]  /*0230*/  ULEA.HI UR4, UR4, UR5, URZ, 0x7 ;  /* 0x0000000504047291 */ /* 0x000fe2000f8f383f */
[----:B------:R-:W-:-:S02]  /*0240*/  SHF.R.S32.HI R5, RZ, 0x1f, R2 ;  /* 0x0000001fff057819 */ /* 0x000fc40000011402 */
[----:B------:R-:W-:Y:S01]  /*0250*/  SHF.R.S32.HI R0, RZ, 0x7, R0 ;  /* 0x00000007ff007819 */ /* 0x000fe20000011400 */
[----:B------:R-:W-:Y:S01]  /*0260*/  USHF.R.S32.HI UR4, URZ, 0x7, UR4 ;  /* 0x000000073f047899 */ /* 0x000fe20008011404 */
[----:B------:R-:W-:-:S04]  /*0270*/  LEA.HI R5, R5, R2, RZ, 0x7 ;  /* 0x0000000205057211 */ /* 0x000fc800078f38ff */
[----:B------:R-:W-:Y:S02]  /*0280*/  SHF.R.S32.HI R5, RZ, 0x7, R5 ;  /* 0x00000007ff057819 */ /* 0x000fe40000011405 */
[----:B------:R-:W-:-:S04]  /*0290*/  IMNMX R0, R0, UR4, PT ;  /* 0x0000000400007c17 */ /* 0x000fc8000b800200 */
[----:B------:R-:W-:-:S04]  /*02a0*/  IMNMX R5, R0, R5, PT ;  /* 0x0000000500057217 */ /* 0x000fc80003800200 */
[----:B------:R-:W-:-:S13]  /*02b0*/  ISETP.GT.AND P0, PT, R5, RZ, PT ;  /* 0x000000ff0500720c */ /* 0x000fda0003f04270 */
[----:B------:R-:W-:Y:S05]  /*02c0*/  @P0 BRA `(.L_x_1800) ;  /* 0x000003a000000947 */ /* 0x000fea0003800000 */
[----:B-12---:R-:W-:Y:S02]  /*02d0*/  SHF.R.S32.HI R3, RZ, 0x1f, R122 ;  /* 0x0000001fff037819 */ /* 0x006fe4000001147a */
[----:B------:R-:W-:Y:S02]  /*02e0*/  SHF.R.S32.HI R6, RZ, 0x1f, R125 ;  /* 0x0000001fff067819 */ /* 0x000fe4000001147d */
[----:B------:R-:W-:Y:S02]  /*02f0*/  LEA.HI R2, R3, R122, RZ, 0x2 ;  /* 0x0000007a03027211 */ /* 0x000fe400078f10ff */
[----:B------:R-:W-:Y:S01]  /*0300*/  SHF.R.S32.HI R0, RZ, 0x1f, R27 ;  /* 0x0000001fff007819 */ /* 0x000fe2000001141b */
[----:B------:R-:W-:Y:S01]  /*0310*/  IMAD R6, R6, c[0x0][0x1e8], RZ ;  /* 0x00007a0006067a24 */ /* 0x000fe200078e02ff */
[----:B------:R-:W-:Y:S02]  /*0320*/  LOP3.LUT R3, R2, 0x1ffffffc, RZ, 0xc0, !PT ;  /* 0x1ffffffc02037812 */ /* 0x000fe400078ec0ff */
[----:B------:R-:W-:Y:S01]  /*0330*/  SHF.R.S32.HI R2, RZ, 0x2, R2 ;  /* 0x00000002ff027819 */ /* 0x000fe20000011402 */
[----:B------:R-:W-:Y:S01]  /*0340*/  IMAD R0, R0, c[0x0][0x1e0], RZ ;  /* 0x0000780000007a24 */ /* 0x000fe200078e02ff */
[C---:B------:R-:W-:Y:S01]  /*0350*/  LOP3.LUT P3, RZ, R122.reuse, 0x3, RZ, 0xc0, !PT ;  /* 0x000000037aff7812 */ /* 0x040fe2000786c0ff */
[----:B------:R-:W-:-:S02]  /*0360*/  IMAD.IADD R4, R122, 0x1, -R3 ;  /* 0x000000017a047824 */ /* 0x000fc400078e0a03 */
[----:B------:R-:W-:Y:S02]  /*0370*/  IMAD R3, R125, c[0x0][0x1ec], R6 ;  /* 0x00007b007d037a24 */ /* 0x000fe400078e0206 */
[----:B------:R-:W-:Y:S02]  /*0380*/  IMAD.SHL.U32 R4, R4, 0x8, RZ ;  /* 0x0000000804047824 */ /* 0x000fe400078e00ff */
[----:B------:R-:W-:Y:S01]  /*0390*/  IMAD R7, R27, c[0x0][0x1e4], R0 ;  /* 0x000079001b077a24 */ /* 0x000fe200078e0200 */
[----:B------:R-:W-:Y:S02]  /*03a0*/  SHF.R.S32.HI R0, RZ, 0x1f, R2 ;  /* 0x0000001fff007819 */ /* 0x000fe40000011402 */
[----:B------:R-:W-:-:S05]  /*03b0*/  SHF.R.S32.HI R5, RZ, 0x1f, R4 ;  /* 0x0000001fff057819 */ /* 0x000fca0000011404 */
[----:B------:R-:W-:-:S04]  /*03c0*/  IMAD.WIDE.U32 R4, R125, c[0x0][0x1e8], R4 ;  /* 0x00007a007d047a25 */ /* 0x000fc800078e0004 */
[----:B------:R-:W-:Y:S01]  /*03d0*/  IMAD.IADD R5, R5, 0x1, R3 ;  /* 0x0000000105057824 */ /* 0x000fe200078e0203 */
[----:B------:R-:W-:-:S03]  /*03e0*/  SHF.R.S32.HI R3, RZ, 0x1f, R18 ;  /* 0x0000001fff037819 */ /* 0x000fc60000011412 */
[----:B------:R-:W-:-:S04]  /*03f0*/  IMAD.WIDE.U32 R4, R27, c[0x0][0x1e0], R4 ;  /* 0x000078001b047a25 */ /* 0x000fc800078e0004 */
[----:B------:R-:W-:Y:S01]  /*0400*/  IMAD R3, R3, c[0x0][0x1f0], RZ ;  /* 0x00007c0003037a24 */ /* 0x000fe200078e02ff */
[----:B------:R-:W-:Y:S01]  /*0410*/  IADD3 R5, R5, R7, RZ ;  /* 0x0000000705057210 */ /* 0x000fe20007ffe0ff */
[----:B------:R-:W-:Y:S02]  /*0420*/  IMAD R7, R0, c[0x0][0x1e8], RZ ;  /* 0x00007a0000077a24 */ /* 0x000fe400078e02ff */
[C---:B------:R-:W-:Y:S02]  /*0430*/  IMAD R3, R18.reuse, c[0x0][0x1f4], R3 ;  /* 0x00007d0012037a24 */ /* 0x040fe400078e0203 */
[----:B------:R-:W-:-:S04]  /*0440*/  IMAD.WIDE.U32 R4, R18, c[0x0][0x1f0], R4 ;  /* 0x00007c0012047a25 */ /* 0x000fc800078e0004 */
[----:B------:R-:W-:Y:S02]  /*0450*/  IMAD R18, R27, c[0x0][0x1c0], R18 ;  /* 0x000070001b127a24 */ /* 0x000fe400078e0212 */
[----:B------:R-:W-:Y:S02]  /*0460*/  IMAD.IADD R9, R5, 0x1, R3 ;  /* 0x0000000105097824 */ /* 0x000fe400078e0203 */
[----:B------:R-:W-:Y:S01]  /*0470*/  IMAD.MOV.U32 R8, RZ, RZ, R4 ;  /* 0x000000ffff087224 */ /* 0x000fe200078e0004 */
[----:B------:R-:W-:Y:S01]  /*0480*/  MOV R4, 0x40 ;  /* 0x0000004000047802 */ /* 0x000fe20000000f00 */
[----:B------:R-:W-:Y:S01]  /*0490*/  IMAD R5, R18, c[0x0][0x214], R125 ;  /* 0x0000850012057a24 */ /* 0x000fe200078e027d */
[----:B------:R-:W-:Y:S01]  /*04a0*/  IADD3 R125, -R125, c[0x0][0x214], RZ ;  /* 0x000085007d7d7a10 */ /* 0x000fe20007ffe1ff */
[C---:B------:R-:W-:Y:S02]  /*04b0*/  IMAD R3, R2.reuse, c[0x0][0x1ec], R7 ;  /* 0x00007b0002037a24 */ /* 0x040fe400078e0207 */
[C---:B------:R-:W-:Y:S01]  /*04c0*/  IMAD.WIDE.U32 R6, R2.reuse, c[0x0][0x1e8], R8 ;  /* 0x00007a0002067a25 */ /* 0x040fe200078e0008 */
[----:B------:R-:W-:-:S02]  /*04d0*/  ISETP.GE.OR P2, PT, R2, R125, P3 ;  /* 0x0000007d0200720c */ /* 0x000fc40001f46670 */
[----:B------:R-:W-:Y:S01]  /*04e0*/  IADD3 R8, P1, R5, R2, RZ ;  /* 0x0000000205087210 */ /* 0x000fe20007f3e0ff */
[----:B------:R-:W-:Y:S01]  /*04f0*/  IMAD.IADD R3, R7, 0x1, R3 ;  /* 0x0000000107037824 */ /* 0x000fe200078e0203 */
[----:B------:R-:W-:Y:S01]  /*0500*/  LEA R10, P0, R6, c[0x0][0x1d0], 0x1 ;  /* 0x00007400060a7a11 */ /* 0x000fe200078008ff */
[----:B------:R-:W-:Y:S01]  /*0510*/  IMAD.WIDE.U32 R12, R4, c[0x0][0x1e8], RZ ;  /* 0x00007a00040c7a25 */ /* 0x000fe200078e00ff */
[----:B------:R-:W-:Y:S02]  /*0520*/  IADD3 R2, R2, 0x20, RZ ;  /* 0x0000002002027810 */ /* 0x000fe40007ffe0ff */
[----:B------:R-:W-:Y:S01]  /*0530*/  LEA.HI.X R11, R6, c[0x0][0x1d4], R3, 0x1, P0 ;  /* 0x00007500060b7a11 */ /* 0x000fe200000f0c03 */
[----:B------:R-:W-:Y:S01]  /*0540*/  IMAD R3, R4, c[0x0][0x1ec], RZ ;  /* 0x00007b0004037a24 */ /* 0x000fe200078e02ff */
[----:B------:R-:W-:Y:S02]  /*0550*/  ISETP.GE.OR P3, PT, R2, R125, P3 ;  /* 0x0000007d0200720c */ /* 0x000fe40001f66670 */
[----:B------:R-:W-:Y:S01]  /*0560*/  LEA.HI.X.SX32 R5, R5, R0, 0x1, P1 ;  /* 0x0000000005057211 */ /* 0x000fe200008f0eff */
[----:B------:R1:W-:Y:S01]  /*0570*/  STG.E.128 [R10.64], RZ ;  /* 0x000000ff0a007986 */ /* 0x0003e2000c101d0c */
[----:B------:R-:W-:-:S02]  /*0580*/  IADD3 R6, P1, R12, R10, RZ ;  /* 0x0000000a0c067210 */ /* 0x000fc40007f3e0ff */
[C---:B------:R-:W-:Y:S01]  /*0590*/  LEA R4, P0, R8.reuse, c[0x0][0x200], 0x2 ;  /* 0x0000800008047a11 */ /* 0x040fe200078010ff */
[----:B------:R1:W-:Y:S01]  /*05a0*/  STG.E.128 [R10.64+0x40], RZ ;  /* 0x000040ff0a007986 */ /* 0x0003e2000c101d0c */
[----:B------:R-:W-:Y:S02]  /*05b0*/  IADD3.X R7, R11, R13, R3, P1, !PT ;  /* 0x0000000d0b077210 */ /* 0x000fe40000ffe403 */
[----:B------:R-:W-:Y:S01]  /*05c0*/  LEA.HI.X R5, R8, c[0x0][0x204], R5, 0x2, P0 ;  /* 0x0000810008057a11 */ /* 0x000fe200000f1405 */
[----:B------:R1:W-:Y:S01]  /*05d0*/  STG.E.128 [R10.64+0x80], RZ ;  /* 0x000080ff0a007986 */ /* 0x0003e2000c101d0c */
[----:B------:R-:W-:-:S03]  /*05e0*/  @!P2 MOV R3, 0x7f800000 ;  /* 0x7f8000000003a802 */ /* 0x000fc60000000f00 */
[----:B------:R1:W-:Y:S04]  /*05f0*/  STG.E.128 [R6.64], RZ ;  /* 0x000000ff06007986 */ /* 0x0003e8000c101d0c */
[----:B------:R1:W-:Y:S04]  /*0600*/  STG.E.128 [R6.64+0x40], RZ ;  /* 0x000040ff06007986 */ /* 0x0003e8000c101d0c */
[----:B------:R1:W-:Y:S04]  /*0610*/  STG.E.128 [R6.64+0x80], RZ ;  /* 0x000080ff06007986 */ /* 0x0003e8000c101d0c */
[----:B------:R1:W-:Y:S01]  /*0620*/  @!P2 STG.E [R4.64], R3 ;  /* 0x000000030400a986 */ /* 0x0003e2000c10190c */
[----:B------:R-:W-:Y:S05]  /*0630*/  @P3 EXIT ;  /* 0x000000000000394d */ /* 0x000fea0003800000 */
[----:B-1----:R-:W-:-:S05]  /*0640*/  MOV R3, 0x7f800000 ;  /* 0x7f80000000037802 */ /* 0x002fca0000000f00 */
[----:B------:R-:W-:Y:S01]  /*0650*/  STG.E [R4.64+0x80], R3 ;  /* 0x0000800304007986 */ /* 0x000fe2000c10190c */
[----:B------:R-:W-:Y:S05]  /*0660*/  EXIT ;  /* 0x000000000000794d */ /* 0x000fea0003800000 */
.L_x_1800:
[----:B-12---:R-:W-:Y:S01]  /*0670*/  ISETP.NE.U32.AND P0, PT, RZ, c[0x0][0x2b8], PT ;  /* 0x0000ae00ff007a0c */ /* 0x006fe20003f05070 */
[----:B------:R-:W-:-:S03]  /*0680*/  IMAD.MOV.U32 R0, RZ, RZ, R27 ;  /* 0x000000ffff007224 */ /* 0x000fc600078e001b */
[----:B------:R-:W-:-:S13]  /*0690*/  ISETP.NE.AND.EX P0, PT, RZ, c[0x0][0x2bc], PT, P0 ;  /* 0x0000af00ff007a0c */ /* 0x000fda0003f05300 */
[----:B------:R-:W-:-:S04]  /*06a0*/  @P0 IMAD.MOV.U32 R2, RZ, RZ, 0x4 ;  /* 0x00000004ff020424 */ /* 0x000fc800078e00ff */
[----:B------:R-:W-:-:S05]  /*06b0*/  @P0 IMAD.WIDE R2, R27, R2, c[0x0][0x2b8] ;  /* 0x0000ae001b020625 */ /* 0x000fca00078e0202 */
[----:B------:R1:W5:Y:S01]  /*06c0*/  @P0 LDG.E R0, [R2.64] ;  /* 0x0000000c02000981 */ /* 0x000362000c1e1900 */
[----:B------:R-:W-:Y:S01]  /*06d0*/  ISETP.NE.U32.AND P0, PT, RZ, c[0x0][0x2c0], PT ;  /* 0x0000b000ff007a0c */ /* 0x000fe20003f05070 */
[----:B------:R-:W-:Y:S01]  /*06e0*/  CS2R R184, SRZ ;  /* 0x0000000000b87805 */ /* 0x000fe2000001ff00 */
[----:B------:R-:W-:Y:S02]  /*06f0*/  PLOP3.LUT P6, PT, PT, PT, PT, 0x80, 0x0 ;  /* 0x000000000000781c */ /* 0x000fe40003fcf070 */
[----:B------:R-:W-:-:S13]  /*0700*/  ISETP.NE.AND.EX P0, PT, RZ, c[0x0][0x2c4], PT, P0 ;  /* 0x0000b100ff007a0c */ /* 0x000fda0003f05300 */
[----:B------:R-:W-:Y:S05]  /*0710*/  @!P0 BRA `(.L_x_1801) ;  /* 0x0000008000008947 */ /* 0x000fea0003800000 */
[----:B-1----:R-:W-:Y:S01]  /*0720*/  SHF.R.S32.HI R2, RZ, 0x1f, R27 ;  /* 0x0000001fff027819 */ /* 0x002fe2000001141b */
[----:B------:R-:W-:Y:S01]  /*0730*/  IMAD.WIDE.U32 R6, R27, c[0x0][0x2c8], RZ ;  /* 0x0000b2001b067a25 */ /* 0x000fe200078e00ff */
[----:B------:R-:W-:-:S03]  /*0740*/  PLOP3.LUT P6, PT, PT, PT, PT, 0x8, 0x0 ;  /* 0x000000000000781c */ /* 0x000fc60003fce170 */
[----:B------:R-:W-:Y:S01]  /*0750*/  IMAD R2, R2, c[0x0][0x2c8], RZ ;  /* 0x0000b20002027a24 */ /* 0x000fe200078e02ff */
[----:B------:R-:W-:-:S03]  /*0760*/  LEA R184, P0, R6, c[0x0][0x2c0], 0x2 ;  /* 0x0000b00006b87a11 */ /* 0x000fc600078010ff */
[----:B------:R-:W-:-:S05]  /*0770*/  IMAD R2, R27, c[0x0][0x2cc], R2 ;  /* 0x0000b3001b027a24 */ /* 0x000fca00078e0202 */
[----:B------:R-:W-:-:S04]  /*0780*/  IADD3 R3, R7, R2, RZ ;  /* 0x0000000207037210 */ /* 0x000fc80007ffe0ff */
[----:B------:R-:W-:Y:S02]  /*0790*/  LEA.HI.X R185, R6, c[0x0][0x2c4], R3, 0x2, P0 ;  /* 0x0000b10006b97a11 */ /* 0x000fe400000f1403 */
.L_x_1801:
[----:B-1----:R-:W-:Y:S01]  /*07a0*/  IABS R2, c[0x0][0x2d0] ;  /* 0x0000b40000027a13 */ /* 0x002fe20000000000 */
[----:B------:R-:W-:Y:S05]  /*07b0*/  @P6 BRA `(.L_x_1802) ;  /* 0x0000048000006947 */ /* 0x000fea0003800000 */
[----:B------:R-:W1:Y:S01]  /*07c0*/  I2F.RP R4, R2 ;  /* 0x0000000200047306 */ /* 0x000e620000209400 */
        /* <DEDUP_REMOVED lines=60> */
[C---:B------:R-:W-:Y:S02]  /*0b90*/  IMAD R15, R16.reuse, c[0x0][0x18c], R15 ;  /* 0x00006300100f7a24 */ /* 0x040fe400078e020f */
[----:B------:R-:W-:Y:S01]  /*0ba0*/  IMAD.WIDE.U32 R16, R16, c[0x0][0x188], RZ ;  /* 0x0000620010107a25 */ /* 0x000fe200078e00ff */
[----:B------:R-:W-:-:S03]  /*0bb0*/  IADD3 R7, R7, R3, RZ ;  /* 0x0000000307077210 */ /* 0x000fc60007ffe0ff */
[----:B------:R-:W-:Y:S01]  /*0bc0*/  IMAD R3, R11, c[0x0][0x19c], R0 ;  /* 0x000067000b037a24 */ /* 0x000fe200078e0200 */
[----:B------:R-:W-:Y:S01]  /*0bd0*/  IADD3 R15, R17, R15, RZ ;  /* 0x0000000f110f7210 */ /* 0x000fe20007ffe0ff */
[----:B------:R-:W-:-:S04]  /*0be0*/  IMAD.WIDE.U32 R6, R11, c[0x0][0x198], R6 ;  /* 0x000066000b067a25 */ /* 0x000fc800078e0006 */
[----:B------:R-:W-:-:S04]  /*0bf0*/  IMAD.IADD R7, R7, 0x1, R3 ;  /* 0x0000000107077824 */ /* 0x000fc800078e0203 */
[----:B------:R-:W-:-:S04]  /*0c00*/  IMAD.WIDE.U32 R6, R12, c[0x0][0x1b0], R6 ;  /* 0x00006c000c067a25 */ /* 0x000fc800078e0006 */
[----:B------:R-:W-:Y:S01]  /*0c10*/  IMAD.IADD R13, R7, 0x1, R13 ;  /* 0x00000001070d7824 */ /* 0x000fe200078e020d */
[----:B------:R-:W-:Y:S01]  /*0c20*/  MOV R14, R6 ;  /* 0x00000006000e7202 */ /* 0x000fe20000000f00 */
[----:B------:R-:W-:Y:S05]  /*0c30*/  BRA `(.L_x_1803) ;  /* 0x0000036000007947 */ /* 0x000fea0003800000 */
.L_x_1802:
[----:B------:R-:W-:Y:S02]  /*0c40*/  IABS R6, c[0x0][0x1c8] ;  /* 0x0000720000067a13 */ /* 0x000fe40000000000 */
[----:B------:R-:W-:Y:S02]  /*0c50*/  LEA R11, R5, 0xffffff80, 0x7 ;  /* 0xffffff80050b7811 */ /* 0x000fe400078e38ff */
[----:B------:R-:W1:Y:S01]  /*0c60*/  I2F.RP R7, R6 ;  /* 0x0000000600077306 */ /* 0x000e620000209400 */
[----:B-----5:R-:W-:Y:S02]  /*0c70*/  SHF.R.S32.HI R15, RZ, 0x1f, R0 ;  /* 0x0000001fff0f7819 */ /* 0x020fe40000011400 */
[----:B------:R-:W-:-:S05]  /*0c80*/  IADD3 R16, P1, R20, R11, RZ ;  /* 0x0000000b14107210 */ /* 0x000fca0007f3e0ff */
[----:B-1----:R-:W1:Y:S02]  /*0c90*/  MUFU.RCP R8, R7 ;  /* 0x0000000700087308 */ /* 0x002e640000001000 */
[----:B-1----:R-:W-:-:S06]  /*0ca0*/  IADD3 R8, R8, 0xffffffe, RZ ;  /* 0x0ffffffe08087810 */ /* 0x002fcc0007ffe0ff */
[----:B------:R-:W1:Y:S02]  /*0cb0*/  F2I.FTZ.U32.TRUNC.NTZ R9, R8 ;  /* 0x0000000800097305 */ /* 0x000e64000021f000 */
[----:B-1----:R-:W-:Y:S01]  /*0cc0*/  IADD3 R3, RZ, -R9, RZ ;  /* 0x80000009ff037210 */ /* 0x002fe20007ffe0ff */
[----:B------:R-:W-:-:S04]  /*0cd0*/  IMAD.MOV.U32 R8, RZ, RZ, RZ ;  /* 0x000000ffff087224 */ /* 0x000fc800078e00ff */
[----:B------:R-:W-:Y:S01]  /*0ce0*/  IMAD R4, R3, R6, RZ ;  /* 0x0000000603047224 */ /* 0x000fe200078e02ff */
[----:B------:R-:W-:-:S03]  /*0cf0*/  IABS R3, R18 ;  /* 0x0000001200037213 */ /* 0x000fc60000000000 */
[----:B------:R-:W-:Y:S01]  /*0d00*/  IMAD.HI.U32 R9, R9, R4, R8 ;  /* 0x0000000409097227 */ /* 0x000fe200078e0008 */
[----:B------:R-:W-:-:S05]  /*0d10*/  MOV R4, R3 ;  /* 0x0000000300047202 */ /* 0x000fca0000000f00 */
[----:B------:R-:W-:Y:S01]  /*0d20*/  IMAD.HI.U32 R12, R9, R4, RZ ;  /* 0x00000004090c7227 */ /* 0x000fe200078e00ff */
[----:B------:R-:W-:-:S03]  /*0d30*/  SHF.R.S32.HI R9, RZ, 0x1f, R11 ;  /* 0x0000001fff097819 */ /* 0x000fc6000001140b */
[----:B------:R-:W-:-:S04]  /*0d40*/  IMAD.MOV R3, RZ, RZ, -R12 ;  /* 0x000000ffff037224 */ /* 0x000fc800078e0a0c */
[----:B------:R-:W-:Y:S01]  /*0d50*/  IMAD R3, R6, R3, R4 ;  /* 0x0000000306037224 */ /* 0x000fe200078e0204 */
[----:B------:R-:W-:-:S04]  /*0d60*/  SHF.R.S32.HI R4, RZ, 0x1f, R20 ;  /* 0x0000001fff047819 */ /* 0x000fc80000011414 */
[----:B------:R-:W-:Y:S01]  /*0d70*/  ISETP.GT.U32.AND P0, PT, R6, R3, PT ;  /* 0x000000030600720c */ /* 0x000fe20003f04070 */
[----:B------:R-:W-:-:S04]  /*0d80*/  IMAD.X R7, R4, 0x1, R9, P1 ;  /* 0x0000000104077824 */ /* 0x000fc800008e0609 */
[----:B------:R-:W-:-:S08]  /*0d90*/  IMAD R7, R7, c[0x0][0x198], RZ ;  /* 0x0000660007077a24 */ /* 0x000fd000078e02ff */
[-C--:B------:R-:W-:Y:S02]  /*0da0*/  @!P0 IADD3 R3, R3, -R6.reuse, RZ ;  /* 0x8000000603038210 */ /* 0x080fe40007ffe0ff */
[----:B------:R-:W-:Y:S02]  /*0db0*/  @!P0 IADD3 R12, R12, 0x1, RZ ;  /* 0x000000010c0c8810 */ /* 0x000fe40007ffe0ff */
[----:B------:R-:W-:Y:S02]  /*0dc0*/  ISETP.GE.U32.AND P2, PT, R3, R6, PT ;  /* 0x000000060300720c */ /* 0x000fe40003f46070 */
[----:B------:R-:W-:Y:S02]  /*0dd0*/  LOP3.LUT R3, R18, c[0x0][0x1c8], RZ, 0x3c, !PT ;  /* 0x0000720012037a12 */ /* 0x000fe400078e3cff */
[----:B------:R-:W-:Y:S02]  /*0de0*/  ISETP.NE.AND P0, PT, RZ, c[0x0][0x1c8], PT ;  /* 0x00007200ff007a0c */ /* 0x000fe40003f05270 */
[----:B------:R-:W-:Y:S01]  /*0df0*/  ISETP.GE.AND P1, PT, R3, RZ, PT ;  /* 0x000000ff0300720c */ /* 0x000fe20003f26270 */
[----:B------:R-:W-:-:S02]  /*0e00*/  IMAD R3, R16, c[0x0][0x19c], R7 ;  /* 0x0000670010037a24 */ /* 0x000fc400078e0207 */
[----:B------:R-:W-:-:S04]  /*0e10*/  IMAD.WIDE.U32 R16, R16, c[0x0][0x198], RZ ;  /* 0x0000660010107a25 */ /* 0x000fc800078e00ff */
[----:B------:R-:W-:Y:S01]  /*0e20*/  @P2 IADD3 R12, R12, 0x1, RZ ;  /* 0x000000010c0c2810 */ /* 0x000fe20007ffe0ff */
[----:B------:R-:W-:Y:S01]  /*0e30*/  IMAD R7, R4, c[0x0][0x1a0], RZ ;  /* 0x0000680004077a24 */ /* 0x000fe200078e02ff */
[----:B------:R-:W-:Y:S01]  /*0e40*/  IADD3 R17, R17, R3, RZ ;  /* 0x0000000311117210 */ /* 0x000fe20007ffe0ff */
[----:B------:R-:W-:Y:S02]  /*0e50*/  IMAD R3, R15, c[0x0][0x180], RZ ;  /* 0x000060000f037a24 */ /* 0x000fe400078e02ff */
[C---:B------:R-:W-:Y:S02]  /*0e60*/  IMAD R6, R20.reuse, c[0x0][0x1a4], R7 ;  /* 0x0000690014067a24 */ /* 0x040fe400078e0207 */
[----:B------:R-:W-:Y:S01]  /*0e70*/  @!P1 IMAD.MOV R12, RZ, RZ, -R12 ;  /* 0x000000ffff0c9224 */ /* 0x000fe200078e0a0c */
[----:B------:R-:W-:Y:S01]  /*0e80*/  @!P0 LOP3.LUT R12, RZ, c[0x0][0x1c8], RZ, 0x33, !PT ;  /* 0x00007200ff0c8a12 */ /* 0x000fe200078e33ff */
[----:B------:R-:W-:-:S03]  /*0e90*/  IMAD.WIDE.U32 R20, R20, c[0x0][0x1a0], RZ ;  /* 0x0000680014147a25 */ /* 0x000fc600078e00ff */
[----:B------:R-:W-:Y:S01]  /*0ea0*/  SHF.R.S32.HI R10, RZ, 0x1f, R12 ;  /* 0x0000001fff0a7819 */ /* 0x000fe2000001140c */
[C---:B------:R-:W-:Y:S01]  /*0eb0*/  IMAD R3, R0.reuse, c[0x0][0x184], R3 ;  /* 0x0000610000037a24 */ /* 0x040fe200078e0203 */
[----:B------:R-:W-:Y:S01]  /*0ec0*/  IADD3 R7, R21, R6, RZ ;  /* 0x0000000615077210 */ /* 0x000fe20007ffe0ff */
[----:B------:R-:W-:Y:S01]  /*0ed0*/  IMAD.WIDE.U32 R16, R0, c[0x0][0x180], R16 ;  /* 0x0000600000107a25 */ /* 0x000fe200078e0010 */
[----:B------:R-:W-:-:S03]  /*0ee0*/  MOV R6, R20 ;  /* 0x0000001400067202 */ /* 0x000fc60000000f00 */
[----:B------:R-:W-:Y:S02]  /*0ef0*/  IMAD.IADD R17, R17, 0x1, R3 ;  /* 0x0000000111117824 */ /* 0x000fe400078e0203 */
[----:B------:R-:W-:Y:S02]  /*0f00*/  IMAD R15, R15, c[0x0][0x188], RZ ;  /* 0x000062000f0f7a24 */ /* 0x000fe400078e02ff */
[----:B------:R-:W-:Y:S02]  /*0f10*/  IMAD R3, R10, c[0x0][0x1b0], RZ ;  /* 0x00006c000a037a24 */ /* 0x000fe400078e02ff */
[----:B------:R-:W-:-:S04]  /*0f20*/  IMAD.WIDE.U32 R20, R0, c[0x0][0x188], R6 ;  /* 0x0000620000147a25 */ /* 0x000fc800078e0006 */
[----:B------:R-:W-:Y:S02]  /*0f30*/  IMAD R15, R0, c[0x0][0x18c], R15 ;  /* 0x00006300000f7a24 */ /* 0x000fe400078e020f */
[----:B------:R-:W-:-:S03]  /*0f40*/  IMAD.WIDE.U32 R6, R12, c[0x0][0x1b0], R16 ;  /* 0x00006c000c067a25 */ /* 0x000fc600078e0010 */
[----:B------:R-:W-:Y:S01]  /*0f50*/  IADD3 R15, R21, R15, RZ ;  /* 0x0000000f150f7210 */ /* 0x000fe20007ffe0ff */
[----:B------:R-:W-:Y:S01]  /*0f60*/  IMAD R3, R12, c[0x0][0x1b4], R3 ;  /* 0x00006d000c037a24 */ /* 0x000fe200078e0203 */
[----:B------:R-:W-:Y:S01]  /*0f70*/  MOV R14, R6 ;  /* 0x00000006000e7202 */ /* 0x000fe20000000f00 */
[----:B------:R-:W-:-:S03]  /*0f80*/  IMAD.MOV.U32 R16, RZ, RZ, R20 ;  /* 0x000000ffff107224 */ /* 0x000fc600078e0014 */
[----:B------:R-:W-:Y:S02]  /*0f90*/  IADD3 R13, R7, R3, RZ ;  /* 0x00000003070d7210 */ /* 0x000fe40007ffe0ff */
.L_x_1803:
[----:B------:R-:W-:Y:S01]  /*0fa0*/  SHF.R.S32.HI R123, RZ, 0x1f, R122 ;  /* 0x0000001fff7b7819 */ /* 0x000fe2000001147a */
[----:B------:R-:W-:Y:S01]  /*0fb0*/  ULDC.64 UR6, c[0x0][0x198] ;  /* 0x0000660000067ab9 */ /* 0x000fe20000000a00 */
[----:B------:R-:W-:Y:S01]  /*0fc0*/  SHF.R.S32.HI R0, RZ, 0x1f, R27 ;  /* 0x0000001fff007819 */ /* 0x000fe2000001141b */
[----:B------:R-:W-:Y:S01]  /*0fd0*/  USHF.L.U32 UR9, UR6, 0x6, URZ ;  /* 0x0000000606097899 */ /* 0x000fe2000800063f */
[CC--:B------:R-:W-:Y:S01]  /*0fe0*/  LEA.HI R17, R123.reuse, R122.reuse, RZ, 0x2 ;  /* 0x0000007a7b117211 */ /* 0x0c0fe200078f10ff */
[----:B------:R-:W-:Y:S01]  /*0ff0*/  UMOV UR8, 0x6 ;  /* 0x0000000600087882 */ /* 0x000fe20000000000 */
[CC--:B------:R-:W-:Y:S01]  /*1000*/  LEA.HI R8, R123.reuse, R122.reuse, RZ, 0x3 ;  /* 0x0000007a7b087211 */ /* 0x0c0fe200078f18ff */
[----:B------:R-:W-:Y:S01]  /*1010*/  IMAD R0, R0, c[0x0][0x178], RZ ;  /* 0x00005e0000007a24 */ /* 0x000fe200078e02ff */
[----:B------:R-:W-:Y:S01]  /*1020*/  LEA.HI R25, R123, R122, RZ, 0x4 ;  /* 0x0000007a7b197211 */ /* 0x000fe200078f20ff */
[----:B------:R-:W-:Y:S01]  /*1030*/  USHF.L.U64.HI UR7, UR6, UR8, UR7 ;  /* 0x0000000806077299 */ /* 0x000fe20008010207 */
[----:B------:R-:W-:Y:S01]  /*1040*/  LOP3.LUT R3, R17, 0xfffffffc, RZ, 0xc0, !PT ;  /* 0xfffffffc11037812 */ /* 0x000fe200078ec0ff */
[----:B------:R-:W-:Y:S01]  /*1050*/  ULDC.64 UR4, c[0x0][0x1a0] ;  /* 0x0000680000047ab9 */ /* 0x000fe20000000a00 */
[----:B------:R-:W-:Y:S01]  /*1060*/  SHF.R.S32.HI R19, RZ, 0x3, R8 ;  /* 0x00000003ff137819 */ /* 0x000fe20000011408 */
[----:B------:R-:W-:Y:S01]  /*1070*/  USHF.L.U32 UR10, UR4, 0x6, URZ ;  /* 0x00000006040a7899 */ /* 0x000fe2000800063f */
[----:B------:R-:W-:Y:S01]  /*1080*/  SHF.R.S32.HI R4, RZ, 0x4, R25 ;  /* 0x00000004ff047819 */ /* 0x000fe20000011419 */
[----:B------:R-:W-:Y:S01]  /*1090*/  IMAD.IADD R180, R122, 0x1, -R3 ;  /* 0x000000017ab47824 */ /* 0x000fe200078e0a03 */
[----:B------:R-:W-:Y:S01]  /*10a0*/  LOP3.LUT R21, R8, 0xfffffff8, RZ, 0xc0, !PT ;  /* 0xfffffff808157812 */ /* 0x000fe200078ec0ff */
[----:B------:R-:W-:Y:S01]  /*10b0*/  IMAD.SHL.U32 R19, R19, 0x40, RZ ;  /* 0x0000004013137824 */ /* 0x000fe200078e00ff */
[C---:B------:R-:W-:Y:S01]  /*10c0*/  LEA.HI R7, R25.reuse, R4, RZ, 0x1 ;  /* 0x0000000419077211 */ /* 0x040fe200078f08ff */
[----:B------:R-:W-:Y:S01]  /*10d0*/  IMAD.SHL.U32 R180, R180, 0x8, RZ ;  /* 0x00000008b4b47824 */ /* 0x000fe200078e00ff */
[----:B------:R-:W-:Y:S01]  /*10e0*/  LOP3.LUT R25, R25, 0xfffffff0, RZ, 0xc0, !PT ;  /* 0xfffffff019197812 */ /* 0x000fe200078ec0ff */
[C---:B------:R-:W-:Y:S01]  /*10f0*/  IMAD.IADD R21, R122.reuse, 0x1, -R21 ;  /* 0x000000017a157824 */ /* 0x040fe200078e0a15 */
[----:B------:R-:W-:Y:S01]  /*1100*/  LOP3.LUT R19, R19, 0xc0, RZ, 0xc0, !PT ;  /* 0x000000c013137812 */ /* 0x000fe200078ec0ff */
[----:B------:R-:W-:Y:S01]  /*1110*/  USHF.L.U64.HI UR5, UR4, UR8, UR5 ;  /* 0x0000000804057299 */ /* 0x000fe20008010205 */
[--C-:B------:R-:W-:Y:S01]  /*1120*/  SHF.R.S32.HI R181, RZ, 0x1f, R180.reuse ;  /* 0x0000001fffb57819 */ /* 0x100fe200000114b4 */
[----:B------:R-:W-:Y:S01]  /*1130*/  IMAD.IADD R25, R122, 0x1, -R25 ;  /* 0x000000017a197824 */ /* 0x000fe200078e0a19 */
[----:B------:R-:W-:-:S02]  /*1140*/  LOP3.LUT R3, R19, 0x18, R180, 0xf8, !PT ;  /* 0x0000001813037812 */ /* 0x000fc400078ef8b4 */
[----:B------:R-:W-:Y:S02]  /*1150*/  SHF.R.U32.HI R20, RZ, 0x3, R19 ;  /* 0x00000003ff147819 */ /* 0x000fe40000011613 */
[----:B------:R-:W-:Y:S02]  /*1160*/  LEA.HI R19, R25, R25, RZ, 0x1 ;  /* 0x0000001919137211 */ /* 0x000fe400078f08ff */
[----:B------:R-:W-:Y:S02]  /*1170*/  LOP3.LUT R7, R7, 0xfffffffe, RZ, 0xc0, !PT ;  /* 0xfffffffe07077812 */ /* 0x000fe400078ec0ff */
[----:B------:R-:W-:Y:S01]  /*1180*/  LOP3.LUT R20, R3, R20, RZ, 0x3c, !PT ;  /* 0x0000001403147212 */ /* 0x000fe200078e3cff */
[----:B------:R-:W-:Y:S01]  /*1190*/  IMAD R3, R27, c[0x0][0x17c], R0 ;  /* 0x00005f001b037a24 */ /* 0x000fe200078e0200 */
[----:B------:R-:W-:Y:S01]  /*11a0*/  LOP3.LUT R120, R19, 0x7fffffe, RZ, 0xc0, !PT ;  /* 0x07fffffe13787812 */ /* 0x000fe200078ec0ff */
[----:B------:R-:W-:Y:S01]  /*11b0*/  IMAD.WIDE.U32 R26, R27, c[0x0][0x178], R180 ;  /* 0x00005e001b1a7a25 */ /* 0x000fe200078e00b4 */
[----:B------:R-:W-:-:S02]  /*11c0*/  SHF.R.S32.HI R6, RZ, 0x1f, R25 ;  /* 0x0000001fff067819 */ /* 0x000fc40000011419 */
[----:B------:R-:W-:Y:S01]  /*11d0*/  IADD3 R24, P0, R180, R16, RZ ;  /* 0x00000010b4187210 */ /* 0x000fe20007f1e0ff */
[----:B------:R-:W-:Y:S01]  /*11e0*/  IMAD.IADD R7, R4, 0x1, -R7 ;  /* 0x0000000104077824 */ /* 0x000fe200078e0a07 */
[----:B------:R-:W-:Y:S01]  /*11f0*/  SHF.R.S32.HI R182, RZ, 0x2, R17 ;  /* 0x00000002ffb67819 */ /* 0x000fe20000011411 */
[----:B------:R-:W-:Y:S01]  /*1200*/  IMAD.IADD R27, R27, 0x1, R3 ;  /* 0x000000011b1b7824 */ /* 0x000fe200078e0203 */
[----:B------:R-:W-:Y:S01]  /*1210*/  LEA.HI R4, R21, R21, RZ, 0x1 ;  /* 0x0000001515047211 */ /* 0x000fe200078f08ff */
[----:B------:R-:W-:Y:S01]  /*1220*/  IMAD.IADD R120, R25, 0x1, -R120 ;  /* 0x0000000119787824 */ /* 0x000fe200078e0a78 */
[----:B------:R-:W-:Y:S01]  /*1230*/  LEA.HI R6, R6, R25, RZ, 0x3 ;  /* 0x0000001906067211 */ /* 0x000fe200078f18ff */
[----:B------:R-:W-:Y:S01]  /*1240*/  IMAD.X R25, R181, 0x1, R15, P0 ;  /* 0x00000001b5197824 */ /* 0x000fe200000e060f */
[----:B------:R-:W-:Y:S01]  /*1250*/  SHF.R.S32.HI R3, RZ, 0x1f, R18 ;  /* 0x0000001fff037819 */ /* 0x000fe20000011412 */
[----:B------:R-:W-:Y:S01]  /*1260*/  IMAD.WIDE.U32 R26, R18, c[0x0][0x1a8], R26 ;  /* 0x00006a00121a7a25 */ /* 0x000fe200078e001a */
[----:B------:R-:W-:-:S02]  /*1270*/  SHF.R.S32.HI R183, RZ, 0x1f, R182 ;  /* 0x0000001fffb77819 */ /* 0x000fc400000114b6 */
[----:B------:R-:W-:Y:S01]  /*1280*/  IADD3 R28, P0, R180, R14, RZ ;  /* 0x0000000eb41c7210 */ /* 0x000fe20007f1e0ff */
[----:B------:R-:W-:Y:S01]  /*1290*/  IMAD R3, R3, c[0x0][0x1a8], RZ ;  /* 0x00006a0003037a24 */ /* 0x000fe200078e02ff */
[----:B------:R-:W-:Y:S01]  /*12a0*/  LOP3.LUT R0, R4, 0x3fffffe, RZ, 0xc0, !PT ;  /* 0x03fffffe04007812 */ /* 0x000fe200078ec0ff */
[----:B------:R-:W-:Y:S01]  /*12b0*/  IMAD R15, R183, c[0x0][0x198], RZ ;  /* 0x00006600b70f7a24 */ /* 0x000fe200078e02ff */
[----:B------:R-:W-:Y:S01]  /*12c0*/  LEA.HI R17, R17, R182, RZ, 0x1 ;  /* 0x000000b611117211 */ /* 0x000fe200078f08ff */
[----:B------:R-:W-:Y:S01]  /*12d0*/  IMAD.X R29, R181, 0x1, R13, P0 ;  /* 0x00000001b51d7824 */ /* 0x000fe200000e060d */
[----:B------:R-:W-:Y:S01]  /*12e0*/  IADD3 R11, P2, R182, R11, RZ ;  /* 0x0000000bb60b7210 */ /* 0x000fe20007f5e0ff */
[----:B------:R-:W-:Y:S01]  /*12f0*/  IMAD.WIDE R22, R23, 0x40, R182 ;  /* 0x0000004017167825 */ /* 0x000fe200078e02b6 */
[----:B------:R-:W-:Y:S02]  /*1300*/  LEA.HI R123, R123, R122, RZ, 0x5 ;  /* 0x0000007a7b7b7211 */ /* 0x000fe400078f28ff */
[----:B------:R-:W-:Y:S01]  /*1310*/  LOP3.LUT R17, R17, 0x7fffffe, RZ, 0xc0, !PT ;  /* 0x07fffffe11117812 */ /* 0x000fe200078ec0ff */
[----:B------:R-:W-:Y:S01]  /*1320*/  IMAD.IADD R0, R21, 0x1, -R0 ;  /* 0x0000000115007824 */ /* 0x000fe200078e0a00 */
[----:B------:R-:W-:Y:S01]  /*1330*/  SHF.R.S32.HI R124, RZ, 0x5, R123 ;  /* 0x00000005ff7c7819 */ /* 0x000fe2000001147b */
[----:B------:R-:W-:Y:S01]  /*1340*/  IMAD R21, R10, c[0x0][0x1b8], RZ ;  /* 0x00006e000a157a24 */ /* 0x000fe200078e02ff */
[----:B------:R-:W-:Y:S01]  /*1350*/  SHF.R.S32.HI R10, RZ, 0x1, R19 ;  /* 0x00000001ff0a7819 */ /* 0x000fe20000011413 */
[----:B------:R-:W-:Y:S01]  /*1360*/  IMAD R3, R18, c[0x0][0x1ac], R3 ;  /* 0x00006b0012037a24 */ /* 0x000fe200078e0203 */
[----:B------:R-:W-:Y:S01]  /*1370*/  SHF.R.S32.HI R19, RZ, 0x1f, R19 ;  /* 0x0000001fff137819 */ /* 0x000fe20000011413 */
[C---:B------:R-:W-:Y:S01]  /*1380*/  IMAD R15, R182.reuse, c[0x0][0x19c], R15 ;  /* 0x00006700b60f7a24 */ /* 0x040fe200078e020f */
[----:B------:R-:W-:Y:S01]  /*1390*/  SHF.R.S32.HI R4, RZ, 0x1, R4 ;  /* 0x00000001ff047819 */ /* 0x000fe20000011404 */
[----:B------:R-:W-:Y:S01]  /*13a0*/  IMAD.WIDE.U32 R28, R182, c[0x0][0x198], R28 ;  /* 0x00006600b61c7a25 */ /* 0x000fe200078e001c */
[----:B------:R-:W-:-:S02]  /*13b0*/  LEA.HI R19, R19, R10, RZ, 0x2 ;  /* 0x0000000a13137211 */ /* 0x000fc400078f10ff */
[----:B------:R-:W-:Y:S01]  /*13c0*/  SHF.R.S32.HI R189, RZ, 0x1f, R123 ;  /* 0x0000001fffbd7819 */ /* 0x000fe2000001147b */
[----:B------:R-:W-:Y:S01]  /*13d0*/  IMAD R13, R23, c[0x0][0x190], RZ ;  /* 0x00006400170d7a24 */ /* 0x000fe200078e02ff */
[----:B------:R-:W-:Y:S01]  /*13e0*/  LEA R190, P0, R28, c[0x0][0x168], 0x1 ;  /* 0x00005a001cbe7a11 */ /* 0x000fe200078008ff */
[----:B------:R-:W-:Y:S01]  /*13f0*/  IMAD.IADD R27, R27, 0x1, R3 ;  /* 0x000000011b1b7824 */ /* 0x000fe200078e0203 */
[----:B------:R-:W-:Y:S01]  /*1400*/  LOP3.LUT R19, R19, 0xfffffffc, RZ, 0xc0, !PT ;  /* 0xfffffffc13137812 */ /* 0x000fe200078ec0ff */
[----:B------:R-:W-:Y:S01]  /*1410*/  IMAD.IADD R15, R29, 0x1, R15 ;  /* 0x000000011d0f7824 */ /* 0x000fe200078e020f */
[----:B------:R-:W-:Y:S01]  /*1420*/  LEA.HI R189, R189, R124, RZ, 0x2 ;  /* 0x0000007cbdbd7211 */ /* 0x000fe200078f10ff */
[C---:B------:R-:W-:Y:S02]  /*1430*/  IMAD R13, R22.reuse, c[0x0][0x194], R13 ;  /* 0x00006500160d7a24 */ /* 0x040fe400078e020d */
[----:B------:R-:W-:Y:S01]  /*1440*/  IMAD.WIDE.U32 R22, R22, c[0x0][0x190], R26 ;  /* 0x0000640016167a25 */ /* 0x000fe200078e001a */
[----:B------:R-:W-:-:S02]  /*1450*/  LEA.HI.X R191, R28, c[0x0][0x16c], R15, 0x1, P0 ;  /* 0x00005b001cbf7a11 */ /* 0x000fc400000f0c0f */
[----:B------:R-:W-:Y:S01]  /*1460*/  LOP3.LUT R189, R189, 0xfffffffc, RZ, 0xc0, !PT ;  /* 0xfffffffcbdbd7812 */ /* 0x000fe200078ec0ff */
[----:B------:R-:W-:Y:S02]  /*1470*/  IMAD.X R9, R183, 0x1, R9, P2 ;  /* 0x00000001b7097824 */ /* 0x000fe400010e0609 */
[----:B------:R-:W-:Y:S02]  /*1480*/  IMAD.IADD R17, R182, 0x1, -R17 ;  /* 0x00000001b6117824 */ /* 0x000fe400078e0a11 */
[C---:B------:R-:W-:Y:S02]  /*1490*/  IMAD R21, R12.reuse, c[0x0][0x1bc], R21 ;  /* 0x00006f000c157a24 */ /* 0x040fe400078e0215 */
[----:B------:R-:W-:Y:S01]  /*14a0*/  IMAD.WIDE.U32 R24, R12, c[0x0][0x1b8], R24 ;  /* 0x00006e000c187a25 */ /* 0x000fe200078e0018 */
[----:B------:R-:W-:-:S03]  /*14b0*/  LEA R12, P1, R22, c[0x0][0x160], 0x1 ;  /* 0x00005800160c7a11 */ /* 0x000fc600078208ff */
[----:B------:R-:W-:Y:S02]  /*14c0*/  IMAD.IADD R13, R23, 0x1, R13 ;  /* 0x00000001170d7824 */ /* 0x000fe400078e020d */
[----:B------:R-:W-:Y:S02]  /*14d0*/  IMAD.MOV.U32 R15, RZ, RZ, c[0x0][0x190] ;  /* 0x00006400ff0f7624 */ /* 0x000fe400078e00ff */
[----:B------:R-:W-:Y:S01]  /*14e0*/  IMAD R14, R9, c[0x0][0x1a0], RZ ;  /* 0x00006800090e7a24 */ /* 0x000fe200078e02ff */
[----:B------:R-:W-:Y:S01]  /*14f0*/  LEA.HI.X R13, R22, c[0x0][0x164], R13, 0x1, P1 ;  /* 0x00005900160d7a11 */ /* 0x000fe200008f0c0d */
[----:B------:R-:W-:Y:S02]  /*1500*/  IMAD R17, R124, 0x8, R17 ;  /* 0x000000087c117824 */ /* 0x000fe400078e0211 */
[----:B------:R-:W-:Y:S02]  /*1510*/  IMAD.IADD R3, R10, 0x1, -R19 ;  /* 0x000000010a037824 */ /* 0x000fe400078e0a13 */
[----:B------:R-:W-:-:S02]  /*1520*/  IMAD.MOV.U32 R10, RZ, RZ, c[0x0][0x194] ;  /* 0x00006500ff0a7624 */ /* 0x000fc400078e00ff */
[----:B------:R-:W-:Y:S01]  /*1530*/  IMAD R9, R11, c[0x0][0x1a4], R14 ;  /* 0x000069000b097a24 */ /* 0x000fe200078e020e */
[----:B------:R-:W-:Y:S01]  /*1540*/  LEA R14, P0, R15, R12, 0x6 ;  /* 0x0000000c0f0e7211 */ /* 0x000fe200078030ff */
[----:B------:R-:W-:Y:S01]  /*1550*/  IMAD.U32 R17, R17, 0x20, R20 ;  /* 0x0000002011117824 */ /* 0x000fe200078e0014 */
[----:B------:R-:W-:Y:S01]  /*1560*/  LOP3.LUT P1, RZ, R3, 0x2, RZ, 0xc0, !PT ;  /* 0x0000000203ff7812 */ /* 0x000fe2000782c0ff */
[----:B------:R-:W-:Y:S01]  /*1570*/  IMAD.IADD R25, R25, 0x1, R21 ;  /* 0x0000000119197824 */ /* 0x000fe200078e0215 */
[----:B------:R-:W-:Y:S01]  /*1580*/  LEA.HI.X R15, R15, R13, R10, 0x6, P0 ;  /* 0x0000000d0f0f7211 */ /* 0x000fe200000f340a */
[----:B------:R-:W-:Y:S01]  /*1590*/  IMAD.SHL.U32 R178, R17, 0x2, RZ ;  /* 0x0000000211b27824 */ /* 0x000fe200078e00ff */
[----:B------:R-:W-:Y:S01]  /*15a0*/  IADD3 R16, P0, R190, UR9, RZ ;  /* 0x00000009be107c10 */ /* 0x000fe2000ff1e0ff */
[----:B------:R-:W-:Y:S02]  /*15b0*/  IMAD.SHL.U32 R10, R4, 0x40, RZ ;  /* 0x00000040040a7824 */ /* 0x000fe400078e00ff */
[----:B------:R-:W-:Y:S01]  /*15c0*/  IMAD.WIDE.U32 R24, R11, c[0x0][0x1a0], R24 ;  /* 0x000068000b187a25 */ /* 0x000fe200078e0018 */
[----:B------:R-:W-:Y:S01]  /*15d0*/  @!PT LDS RZ, [RZ] ;  /* 0x00000000fffff984 */ /* 0x000fe20000000800 */
[----:B------:R-:W-:Y:S01]  /*15e0*/  @!PT LDS RZ, [RZ] ;  /* 0x00000000fffff984 */ /* 0x000fe20000000800 */
[----:B------:R-:W-:Y:S01]  /*15f0*/  @!PT LDS RZ, [RZ] ;  /* 0x00000000fffff984 */ /* 0x000fe20000000800 */
[----:B------:R1:W-:Y:S01]  /*1600*/  LDGSTS.E.BYPASS.LTC128B.128 [R178], [R12.64] ;  /* 0x000000000cb27fae */ /* 0x0003e2000b901d4c */
[----:B------:R-:W-:-:S02]  /*1610*/  IADD3.X R17, R191, UR7, RZ, P0, !PT ;  /* 0x00000007bf117c10 */ /* 0x000fc400087fe4ff */
[----:B------:R-:W-:Y:S01]  /*1620*/  IADD3 R18, P0, R16, UR9, RZ ;  /* 0x0000000910127c10 */ /* 0x000fe2000ff1e0ff */
[----:B------:R1:W-:Y:S01]  /*1630*/  LDGSTS.E.BYPASS.LTC128B.128 [R178+0x1000], [R12.64+0x40] ;  /* 0x010000400cb27fae */ /* 0x0003e2000b901d4c */
[----:B------:R-:W-:Y:S02]  /*1640*/  IMAD.IADD R9, R25, 0x1, R9 ;  /* 0x0000000119097824 */ /* 0x000fe400078e0209 */
[----:B------:R-:W-:Y:S01]  /*1650*/  IADD3.X R19, R17, UR7, RZ, P0, !PT ;  /* 0x0000000711137c10 */ /* 0x000fe200087fe4ff */
[----:B------:R1:W-:Y:S01]  /*1660*/  LDGSTS.E.BYPASS.LTC128B.128 [R178+0x2000], [R12.64+0x80] ;  /* 0x020000800cb27fae */ /* 0x0003e2000b901d4c */
[C---:B------:R-:W-:Y:S02]  /*1670*/  IMAD R125, R124.reuse, 0x10, R125 ;  /* 0x000000107c7d7824 */ /* 0x040fe400078e027d */
[----:B------:R-:W-:Y:S01]  /*1680*/  IMAD.IADD R189, R124, 0x1, -R189 ;  /* 0x000000017cbd7824 */ /* 0x000fe200078e0abd */
[----:B------:R2:W-:Y:S04]  /*1690*/  LDGSTS.E.BYPASS.LTC128B.128 [R178+0x800], [R14.64] ;  /* 0x008000000eb27fae */ /* 0x0005e8000b901d4c */
[----:B------:R2:W-:Y:S04]  /*16a0*/  LDGSTS.E.BYPASS.LTC128B.128 [R178+0x1800], [R14.64+0x40] ;  /* 0x018000400eb27fae */ /* 0x0005e8000b901d4c */
[----:B------:R2:W-:Y:S04]  /*16b0*/  LDGSTS.E.BYPASS.LTC128B.128 [R178+0x2800], [R14.64+0x80] ;  /* 0x028000800eb27fae */ /* 0x0005e8000b901d4c */
[----:B------:R3:W-:Y:S04]  /*16c0*/  LDGSTS.E.BYPASS.LTC128B.128 [R178+0x3000], [R190.64] ;  /* 0x03000000beb27fae */ /* 0x0007e8000b901d4c */
[----:B------:R3:W-:Y:S04]  /*16d0*/  LDGSTS.E.BYPASS.LTC128B.128 [R178+0x5000], [R190.64+0x40] ;  /* 0x05000040beb27fae */ /* 0x0007e8000b901d4c */
[----:B------:R3:W-:Y:S01]  /*16e0*/  LDGSTS.E.BYPASS.LTC128B.128 [R178+0x7000], [R190.64+0x80] ;  /* 0x07000080beb27fae */ /* 0x0007e2000b901d4c */
[----:B-1----:R-:W-:-:S03]  /*16f0*/  LOP3.LUT R13, R10, 0xc0, RZ, 0xc0, !PT ;  /* 0x000000c00a0d7812 */ /* 0x002fc600078ec0ff */
[----:B------:R1:W-:Y:S01]  /*1700*/  LDGSTS.E.BYPASS.LTC128B.128 [R178+0x3800], [R16.64] ;  /* 0x0380000010b27fae */ /* 0x0003e2000b901d4c */
[----:B------:R-:W-:Y:S01]  /*1710*/  IMAD.SHL.U32 R10, R3, 0x40, RZ ;  /* 0x00000040030a7824 */ /* 0x000fe200078e00ff */
[----:B------:R-:W-:Y:S02]  /*1720*/  LOP3.LUT R11, R13, 0x8, R8, 0xf8, !PT ;  /* 0x000000080d0b7812 */ /* 0x000fe400078ef808 */
[----:B------:R1:W-:Y:S01]  /*1730*/  LDGSTS.E.BYPASS.LTC128B.128 [R178+0x5800], [R16.64+0x40] ;  /* 0x0580004010b27fae */ /* 0x0003e2000b901d4c */
[----:B------:R-:W-:-:S03]  /*1740*/  SHF.R.U32.HI R8, RZ, 0x3, R13 ;  /* 0x00000003ff087819 */ /* 0x000fc6000001160d */
[----:B------:R1:W-:Y:S01]  /*1750*/  LDGSTS.E.BYPASS.LTC128B.128 [R178+0x7800], [R16.64+0x80] ;  /* 0x0780008010b27fae */ /* 0x0003e2000b901d4c */
[----:B------:R-:W-:Y:S01]  /*1760*/  LOP3.LUT R8, R11, R8, RZ, 0x3c, !PT ;  /* 0x000000080b087212 */ /* 0x000fe200078e3cff */
[----:B------:R-:W-:Y:S01]  /*1770*/  IMAD.SHL.U32 R11, R7, 0x8, RZ ;  /* 0x00000008070b7824 */ /* 0x000fe200078e00ff */
[----:B--2---:R-:W-:Y:S01]  /*1780*/  IADD3 R14, P0, R18, UR9, RZ ;  /* 0x00000009120e7c10 */ /* 0x004fe2000ff1e0ff */
[----:B------:R1:W-:Y:S03]  /*1790*/  LDGSTS.E.BYPASS.LTC128B.128 [R178+0x4000], [R18.64] ;  /* 0x0400000012b27fae */ /* 0x0003e6000b901d4c */
[----:B------:R-:W-:Y:S01]  /*17a0*/  IADD3.X R15, R19, UR7, RZ, P0, !PT ;  /* 0x00000007130f7c10 */ /* 0x000fe200087fe4ff */
[----:B------:R1:W-:Y:S01]  /*17b0*/  LDGSTS.E.BYPASS.LTC128B.128 [R178+0x6000], [R18.64+0x40] ;  /* 0x0600004012b27fae */ /* 0x0003e2000b901d4c */
[----:B------:R-:W-:-:S03]  /*17c0*/  LEA R186, P0, R24, c[0x0][0x170], 0x1 ;  /* 0x00005c0018ba7a11 */ /* 0x000fc600078008ff */
[----:B------:R1:W-:Y:S01]  /*17d0*/  LDGSTS.E.BYPASS.LTC128B.128 [R178+0x8000], [R18.64+0x80] ;  /* 0x0800008012b27fae */ /* 0x0003e2000b901d4c */
[----:B------:R-:W-:Y:S01]  /*17e0*/  LEA.HI.X R187, R24, c[0x0][0x174], R9, 0x1, P0 ;  /* 0x00005d0018bb7a11 */ /* 0x000fe200000f0c09 */
[----:B------:R-:W-:Y:S01]  /*17f0*/  IMAD R9, R7, 0x8, R0 ;  /* 0x0000000807097824 */ /* 0x000fe200078e0200 */
[----:B------:R-:W-:Y:S01]  /*1800*/  LOP3.LUT R0, R10, 0xc0, RZ, 0xc0, !PT ;  /* 0x000000c00a007812 */ /* 0x000fe200078ec0ff */
[----:B------:R2:W-:Y:S01]  /*1810*/  LDGSTS.E.BYPASS.LTC128B.128 [R178+0x4800], [R14.64] ;  /* 0x048000000eb27fae */ /* 0x0005e2000b901d4c */
[----:B------:R-:W-:Y:S01]  /*1820*/  IMAD.SHL.U32 R7, R6, 0x20, RZ ;  /* 0x0000002006077824 */ /* 0x000fe200078e00ff */
[----:B------:R-:W-:Y:S01]  /*1830*/  IADD3 R10, P0, R186, UR10, RZ ;  /* 0x0000000aba0a7c10 */ /* 0x000fe2000ff1e0ff */
[----:B------:R-:W-:Y:S01]  /*1840*/  IMAD.MOV.U32 R179, RZ, RZ, R187 ;  /* 0x000000ffffb37224 */ /* 0x000fe200078e00bb */
[----:B------:R2:W-:Y:S01]  /*1850*/  LDGSTS.E.BYPASS.LTC128B.128 [R178+0x6800], [R14.64+0x40] ;  /* 0x068000400eb27fae */ /* 0x0005e2000b901d4c */
[----:B------:R-:W-:Y:S02]  /*1860*/  LOP3.LUT R11, R0, 0x8, R11, 0xf8, !PT ;  /* 0x00000008000b7812 */ /* 0x000fe400078ef80b */
[----:B------:R-:W-:Y:S01]  /*1870*/  SHF.R.U32.HI R6, RZ, 0x3, R0 ;  /* 0x00000003ff067819 */ /* 0x000fe20000011600 */
[----:B------:R2:W-:Y:S01]  /*1880*/  LDGSTS.E.BYPASS.LTC128B.128 [R178+0x8800], [R14.64+0x80] ;  /* 0x088000800eb27fae */ /* 0x0005e2000b901d4c */
[----:B------:R-:W-:Y:S01]  /*1890*/  LOP3.LUT R7, R7, 0xffffff00, RZ, 0xc0, !PT ;  /* 0xffffff0007077812 */ /* 0x000fe200078ec0ff */
[----:B------:R-:W-:Y:S01]  /*18a0*/  IMAD.U32 R0, R9, 0x20, R8 ;  /* 0x0000002009007824 */ /* 0x000fe200078e0008 */
[----:B------:R-:W-:Y:S01]  /*18b0*/  LOP3.LUT R6, R11, R6, RZ, 0x3c, !PT ;  /* 0x000000060b067212 */ /* 0x000fe200078e3cff */
[----:B------:R-:W0:Y:S01]  /*18c0*/  LDGDEPBAR ;  /* 0x00000000000079af */ /* 0x000e220000000000 */
[----:B------:R-:W-:Y:S01]  /*18d0*/  IADD3.X R11, R187, UR5, RZ, P0, !PT ;  /* 0x00000005bb0b7c10 */ /* 0x000fe200087fe4ff */
[----:B------:R-:W-:Y:S01]  /*18e0*/  IMAD R177, R124, 0x200, R7 ;  /* 0x000002007cb17824 */ /* 0x000fe200078e0207 */
[----:B------:R-:W-:Y:S01]  /*18f0*/  IADD3 R8, P0, R10, UR10, RZ ;  /* 0x0000000a0a087c10 */ /* 0x000fe2000ff1e0ff */
[C---:B------:R-:W-:Y:S01]  /*1900*/  IMAD.SHL.U32 R126, R0.reuse, 0x2, RZ ;  /* 0x00000002007e7824 */ /* 0x040fe200078e00ff */
[----:B------:R-:W-:Y:S01]  /*1910*/  LEA R176, R0, 0x3000, 0x1 ;  /* 0x0000300000b07811 */ /* 0x000fe200078e08ff */
[----:B------:R-:W-:Y:S01]  /*1920*/  IMAD R177, R120, 0x20, R177 ;  /* 0x0000002078b17824 */ /* 0x000fe200078e02b1 */
[----:B------:R-:W-:-:S02]  /*1930*/  IADD3.X R9, R11, UR5, RZ, P0, !PT ;  /* 0x000000050b097c10 */ /* 0x000fc400087fe4ff */
[----:B------:R-:W-:Y:S01]  /*1940*/  IADD3 R12, P0, R8, UR10, RZ ;  /* 0x0000000a080c7c10 */ /* 0x000fe2000ff1e0ff */
[----:B------:R-:W-:-:S03]  /*1950*/  IMAD.IADD R177, R6, 0x1, R177 ;  /* 0x0000000106b17824 */ /* 0x000fc600078e02b1 */
[----:B------:R-:W-:Y:S01]  /*1960*/  IADD3.X R13, R9, UR5, RZ, P0, !PT ;  /* 0x00000005090d7c10 */ /* 0x000fe200087fe4ff */
[----:B------:R-:W-:Y:S01]  /*1970*/  IMAD.SHL.U32 R177, R177, 0x2, RZ ;  /* 0x00000002b1b17824 */ /* 0x000fe200078e00ff */
[----:B------:R-:W-:Y:S01]  /*1980*/  LOP3.LUT P0, RZ, R4, 0x2, RZ, 0xc0, !PT ;  /* 0x0000000204ff7812 */ /* 0x000fe2000780c0ff */
[----:B------:R-:W-:-:S05]  /*1990*/  IMAD.MOV.U32 R4, RZ, RZ, 0x20 ;  /* 0x00000020ff047424 */ /* 0x000fca00078e00ff */
[C---:B------:R-:W-:Y:S02]  /*19a0*/  SEL R3, R4.reuse, 0xffffffe0, !P0 ;  /* 0xffffffe004037807 */ /* 0x040fe40004000000 */
[----:B------:R-:W-:Y:S01]  /*19b0*/  SEL R4, R4, 0xffffffe0, !P1 ;  /* 0xffffffe004047807 */ /* 0x000fe20004800000 */
[----:B------:R-:W-:-:S04]  /*19c0*/  DEPBAR.LE SB0, 0x0 ;  /* 0x000080000000791a */ /* 0x000fc80000000000 */
[----:B------:R-:W-:Y:S01]  /*19d0*/  BAR.SYNC.DEFER_BLOCKING 0x0 ;  /* 0x0000000000007b1d */ /* 0x000fe20000010000 */
[----:B------:R-:W-:Y:S02]  /*19e0*/  IMAD.IADD R175, R177, 0x1, R4 ;  /* 0x00000001b1af7824 */ /* 0x000fe400078e0204 */
[----:B------:R-:W-:Y:S01]  /*19f0*/  IMAD.IADD R174, R176, 0x1, R3 ;  /* 0x00000001b0ae7824 */ /* 0x000fe200078e0203 */
[----:B------:R-:W-:-:S05]  /*1a00*/  LOP3.LUT R3, R123, 0xffffffe0, RZ, 0xc0, !PT ;  /* 0xffffffe07b037812 */ /* 0x000fca00078ec0ff */
[----:B------:R-:W-:-:S05]  /*1a10*/  IMAD.IADD R0, R122, 0x1, -R3 ;  /* 0x000000017a007824 */ /* 0x000fca00078e0a03 */
[----:B------:R-:W-:-:S04]  /*1a20*/  SHF.R.S32.HI R3, RZ, 0x1f, R0 ;  /* 0x0000001fff037819 */ /* 0x000fc80000011400 */
[----:B------:R-:W-:-:S04]  /*1a30*/  LEA.HI R188, R3, R0, RZ, 0x2 ;  /* 0x0000000003bc7211 */ /* 0x000fc800078f10ff */
[----:B------:R-:W-:Y:S01]  /*1a40*/  SHF.R.S32.HI R188, RZ, 0x2, R188 ;  /* 0x00000002ffbc7819 */ /* 0x000fe200000114bc */
[----:B------:R-:W-:Y:S01]  /*1a50*/  @!PT LDS RZ, [RZ] ;  /* 0x00000000fffff984 */ /* 0x000fe20000000800 */
[----:B------:R-:W-:Y:S01]  /*1a60*/  @!PT LDS RZ, [RZ] ;  /* 0x00000000fffff984 */ /* 0x000fe20000000800 */
[----:B------:R-:W-:Y:S01]  /*1a70*/  @!PT LDS RZ, [RZ] ;  /* 0x00000000fffff984 */ /* 0x000fe20000000800 */
[----:B------:R3:W-:Y:S03]  /*1a80*/  LDGSTS.E.BYPASS.LTC128B.128 [R178+0x9000], [R186.64] ;  /* 0x09000000bab27fae */ /* 0x0007e6000b901d4c */
[----:B------:R-:W-:Y:S01]  /*1a90*/  IADD3 R0, R125, 0x1, R188 ;  /* 0x000000017d007810 */ /* 0x000fe20007ffe0bc */
[----:B------:R3:W-:Y:S03]  /*1aa0*/  LDGSTS.E.BYPASS.LTC128B.128 [R178+0xb000], [R186.64+0x40] ;  /* 0x0b000040bab27fae */ /* 0x0007e6000b901d4c */
[----:B------:R-:W-:Y:S01]  /*1ab0*/  IADD3 R0, R121, -c[0x0][0x214], R0 ;  /* 0x8000850079007a10 */ /* 0x000fe20007ffe000 */
[----:B------:R3:W-:Y:S04]  /*1ac0*/  LDGSTS.E.BYPASS.LTC128B.128 [R178+0xd000], [R186.64+0x80] ;  /* 0x0d000080bab27fae */ /* 0x0007e8000b901d4c */
[----:B------:R4:W-:Y:S04]  /*1ad0*/  LDGSTS.E.BYPASS.LTC128B.128 [R178+0x9800], [R10.64] ;  /* 0x098000000ab27fae */ /* 0x0009e8000b901d4c */
[----:B------:R4:W-:Y:S04]  /*1ae0*/  LDGSTS.E.BYPASS.LTC128B.128 [R178+0xb800], [R10.64+0x40] ;  /* 0x0b8000400ab27fae */ /* 0x0009e8000b901d4c */
[----:B------:R4:W-:Y:S04]  /*1af0*/  LDGSTS.E.BYPASS.LTC128B.128 [R178+0xd800], [R10.64+0x80] ;  /* 0x0d8000800ab27fae */ /* 0x0009e8000b901d4c */
[----:B------:R4:W-:Y:S04]  /*1b00*/  LDGSTS.E.BYPASS.LTC128B.128 [R178+0xa000], [R8.64] ;  /* 0x0a00000008b27fae */ /* 0x0009e8000b901d4c */
[----:B------:R4:W-:Y:S04]  /*1b10*/  LDGSTS.E.BYPASS.LTC128B.128 [R178+0xc000], [R8.64+0x40] ;  /* 0x0c00004008b27fae */ /* 0x0009e8000b901d4c */
[----:B------:R4:W-:Y:S04]  /*1b20*/  LDGSTS.E.BYPASS.LTC128B.128 [R178+0xe000], [R8.64+0x80] ;  /* 0x0e00008008b27fae */ /* 0x0009e8000b901d4c */
[----:B------:R2:W-:Y:S04]  /*1b30*/  LDGSTS.E.BYPASS.LTC128B.128 [R178+0xa800], [R12.64] ;  /* 0x0a8000000cb27fae */ /* 0x0005e8000b901d4c */
[----:B------:R2:W-:Y:S04]  /*1b40*/  LDGSTS.E.BYPASS.LTC128B.128 [R178+0xc800], [R12.64+0x40] ;  /* 0x0c8000400cb27fae */ /* 0x0005e8000b901d4c */
[----:B------:R2:W-:Y:S04]  /*1b50*/  LDGSTS.E.BYPASS.LTC128B.128 [R178+0xe800], [R12.64+0x80] ;  /* 0x0e8000800cb27fae */ /* 0x0005e8000b901d4c */
[----:B------:R-:W-:Y:S04]  /*1b60*/  LDSM.16.M88.4 R92, [R177] ;  /* 0x00000000b15c783b */ /* 0x000fe80000000200 */
[----:B------:R-:W5:Y:S04]  /*1b70*/  LDSM.16.M88.4 R48, [R126+0x3000] ;  /* 0x003000007e30783b */ /* 0x000f680000000200 */
[----:B------:R-:W2:Y:S04]  /*1b80*/  LDSM.16.M88.4 R40, [R126+0x3400] ;  /* 0x003400007e28783b */ /* 0x000ea80000000200 */
[----:B------:R-:W2:Y:S04]  /*1b90*/  LDSM.16.M88.4 R32, [R126+0x3800] ;  /* 0x003800007e20783b */ /* 0x000ea80000000200 */
[----:B------:R-:W3:Y:S04]  /*1ba0*/  LDSM.16.M88.4 R24, [R126+0x3c00] ;  /* 0x003c00007e18783b */ /* 0x000ee80000000200 */
[----:B-1----:R-:W1:Y:S04]  /*1bb0*/  LDSM.16.M88.4 R16, [R126+0x4000] ;  /* 0x004000007e10783b */ /* 0x002e680000000200 */
[----:B----4-:R-:W4:Y:S04]  /*1bc0*/  LDSM.16.M88.4 R8, [R126+0x4400] ;  /* 0x004400007e08783b */ /* 0x010f280000000200 */
[----:B------:R-:W1:Y:S04]  /*1bd0*/  LDSM.16.M88.4 R100, [R126+0x4800] ;  /* 0x004800007e64783b */ /* 0x000e680000000200 */
[----:B------:R-:W1:Y:S04]  /*1be0*/  LDSM.16.M88.4 R60, [R126+0x4c00] ;  /* 0x004c00007e3c783b */ /* 0x000e680000000200 */
[----:B------:R-:W-:Y:S04]  /*1bf0*/  LDSM.16.M88.4 R56, [R175] ;  /* 0x00000000af38783b */ /* 0x000fe80000000200 */
[----:B------:R-:W4:Y:S01]  /*1c00*/  LDSM.16.M88.4 R72, [R174] ;  /* 0x00000000ae48783b */ /* 0x000f220000000200 */
[C---:B-----5:R-:W-:Y:S03]  /*1c10*/  HMMA.16816.F32.BF16 R52, R92.reuse, R48, RZ ;  /* 0x000000305c34723c */ /* 0x060fe600000418ff */
[----:B------:R-:W5:Y:S04]  /*1c20*/  LDSM.16.M88.4 R68, [R174+0x400] ;  /* 0x00040000ae44783b */ /* 0x000f680000000200 */
[----:B------:R-:W5:Y:S01]  /*1c30*/  LDSM.16.M88.4 R64, [R174+0x800] ;  /* 0x00080000ae40783b */ /* 0x000f620000000200 */
[C---:B--2---:R-:W-:Y:S03]  /*1c40*/  HMMA.16816.F32.BF16 R44, R92.reuse, R40, RZ ;  /* 0x000000285c2c723c */ /* 0x044fe600000418ff */
        /* <DEDUP_REMOVED lines=8> */
[C---:B-1----:R-:W-:Y:S03]  /*1cd0*/  HMMA.16816.F32.BF16 R20, R92.reuse, R16, RZ ;  /* 0x000000105c14723c */ /* 0x042fe600000418ff */
[----:B------:R-:W-:Y:S04]  /*1ce0*/  LDSM.16.M88.4 R116, [R175+0x1000] ;  /* 0x00100000af74783b */ /* 0x000fe80000000200 */
[----:B------:R-:W0:Y:S01]  /*1cf0*/  LDGDEPBAR ;  /* 0x00000000000079af */ /* 0x000e220000000000 */
        /* <DEDUP_REMOVED lines=15> */
[C---:B-----5:R-:W-:Y:S08]  /*1df0*/  HMMA.16816.F32.BF16 R44, R56.reuse, R68, R44 ;  /* 0x00000044382c723c */ /* 0x060ff0000004182c */
[C---:B------:R-:W-:Y:S01]  /*1e00*/  HMMA.16816.F32.BF16 R40, R56.reuse, R70, R40 ;  /* 0x000000463828723c */ /* 0x040fe20000041828 */
[----:B------:R-:W-:Y:S07]  /*1e10*/  LDSM.16.M88.4 R68, [R126+0x5800] ;  /* 0x005800007e44783b */ /* 0x000fee0000000200 */
[C---:B------:R-:W-:Y:S08]  /*1e20*/  HMMA.16816.F32.BF16 R36, R56.reuse, R64, R36 ;  /* 0x000000403824723c */ /* 0x040ff00000041824 */
[C---:B-1----:R-:W-:Y:S08]  /*1e30*/  HMMA.16816.F32.BF16 R104, R56.reuse, R60, R104 ;  /* 0x0000003c3868723c */ /* 0x042ff00000041868 */
[C---:B------:R-:W-:Y:S01]  /*1e40*/  HMMA.16816.F32.BF16 R100, R56.reuse, R62, R100 ;  /* 0x0000003e3864723c */ /* 0x040fe20000041864 */
[----:B------:R-:W1:Y:S07]  /*1e50*/  LDSM.16.M88.4 R60, [R126+0x6000] ;  /* 0x006000007e3c783b */ /* 0x000e6e0000000200 */
        /* <DEDUP_REMOVED lines=14> */
[----:B------:R-:W5:Y:S03]  /*1f40*/  LDSM.16.M88.4 R84, [R126+0x6c00] ;  /* 0x006c00007e54783b */ /* 0x000f660000000200 */
        /* <DEDUP_REMOVED lines=20> */
[----:B------:R-:W-:Y:S07]  /*2090*/  LDSM.16.M88.4 R88, [R177+0x2000] ;  /* 0x00200000b158783b */ /* 0x000fee0000000200 */
[C---:B-----5:R-:W-:Y:S08]  /*20a0*/  HMMA.16816.F32.BF16 R96, R80.reuse, R84, R96 ;  /* 0x000000545060723c */ /* 0x060ff00000041860 */
[----:B------:R-:W-:Y:S01]  /*20b0*/  HMMA.16816.F32.BF16 R92, R80, R86, R92 ;  /* 0x00000056505c723c */ /* 0x000fe2000004185c */
[----:B------:R-:W5:Y:S04]  /*20c0*/  LDSM.16.M88.4 R84, [R126+0x7000] ;  /* 0x007000007e54783b */ /* 0x000f680000000200 */
[----:B------:R-:W3:Y:S03]  /*20d0*/  LDSM.16.M88.4 R80, [R126+0x7400] ;  /* 0x007400007e50783b */ /* 0x000ee60000000200 */
[C---:B------:R-:W-:Y:S08]  /*20e0*/  HMMA.16816.F32.BF16 R52, R116.reuse, R76, R52 ;  /* 0x0000004c7434723c */ /* 0x040ff00000041834 */
[C---:B------:R-:W-:Y:S01]  /*20f0*/  HMMA.16816.F32.BF16 R48, R116.reuse, R78, R48 ;  /* 0x0000004e7430723c */ /* 0x040fe20000041830 */
[----:B------:R-:W-:Y:S07]  /*2100*/  LDSM.16.M88.4 R76, [R126+0x7800] ;  /* 0x007800007e4c783b */ /* 0x000fee0000000200 */
[C---:B--2---:R-:W-:Y:S08]  /*2110*/  HMMA.16816.F32.BF16 R44, R116.reuse, R72, R44 ;  /* 0x00000048742c723c */ /* 0x044ff0000004182c */
[C---:B------:R-:W-:Y:S01]  /*2120*/  HMMA.16816.F32.BF16 R40, R116.reuse, R74, R40 ;  /* 0x0000004a7428723c */ /* 0x040fe20000041828 */
[----:B------:R-:W-:Y:S07]  /*2130*/  LDSM.16.M88.4 R72, [R126+0x7c00] ;  /* 0x007c00007e48783b */ /* 0x000fee0000000200 */
[C---:B-1----:R-:W-:Y:S08]  /*2140*/  HMMA.16816.F32.BF16 R20, R116.reuse, R60, R20 ;  /* 0x0000003c7414723c */ /* 0x042ff00000041814 */
[C---:B------:R-:W-:Y:S01]  /*2150*/  HMMA.16816.F32.BF16 R16, R116.reuse, R62, R16 ;  /* 0x0000003e7410723c */ /* 0x040fe20000041810 */
[----:B------:R-:W1:Y:S07]  /*2160*/  LDSM.16.M88.4 R60, [R126+0x8800] ;  /* 0x008800007e3c783b */ /* 0x000e6e0000000200 */
[C---:B------:R-:W-:Y:S08]  /*2170*/  HMMA.16816.F32.BF16 R36, R116.reuse, R68, R36 ;  /* 0x000000447424723c */ /* 0x040ff00000041824 */
[C---:B------:R-:W-:Y:S01]  /*2180*/  HMMA.16816.F32.BF16 R32, R116.reuse, R70, R32 ;  /* 0x000000467420723c */ /* 0x040fe20000041820 */
[----:B------:R-:W2:Y:S07]  /*2190*/  LDSM.16.M88.4 R68, [R126+0x8000] ;  /* 0x008000007e44783b */ /* 0x000eae0000000200 */
[C---:B---3--:R-:W-:Y:S08]  /*21a0*/  HMMA.16816.F32.BF16 R28, R116.reuse, R64, R28 ;  /* 0x00000040741c723c */ /* 0x048ff0000004181c */
[C---:B------:R-:W-:Y:S01]  /*21b0*/  HMMA.16816.F32.BF16 R24, R116.reuse, R66, R24 ;  /* 0x000000427418723c */ /* 0x040fe20000041818 */
[----:B------:R-:W3:Y:S07]  /*21c0*/  LDSM.16.M88.4 R64, [R126+0x8400] ;  /* 0x008400007e40783b */ /* 0x000eee0000000200 */
[C---:B------:R-:W-:Y:S08]  /*21d0*/  HMMA.16816.F32.BF16 R104, R116.reuse, R112, R104 ;  /* 0x000000707468723c */ /* 0x040ff00000041868 */
[C---:B------:R-:W-:Y:S08]  /*21e0*/  HMMA.16816.F32.BF16 R100, R116.reuse, R114, R100 ;  /* 0x000000727464723c */ /* 0x040ff00000041864 */
[C---:B----4-:R-:W-:Y:S08]  /*21f0*/  HMMA.16816.F32.BF16 R12, R116.reuse, R56, R12 ;  /* 0x00000038740c723c */ /* 0x050ff0000004180c */
[----:B------:R-:W-:Y:S01]  /*2200*/  HMMA.16816.F32.BF16 R8, R116, R58, R8 ;  /* 0x0000003a7408723c */ /* 0x000fe20000041808 */
[----:B------:R-:W4:Y:S07]  /*2210*/  LDSM.16.M88.4 R56, [R126+0x8c00] ;  /* 0x008c00007e38783b */ /* 0x000f2e0000000200 */
[C---:B-----5:R-:W-:Y:S08]  /*2220*/  HMMA.16816.F32.BF16 R52, R88.reuse, R84, R52 ;  /* 0x000000545834723c */ /* 0x060ff00000041834 */
[C---:B------:R-:W-:Y:S01]  /*2230*/  HMMA.16816.F32.BF16 R48, R88.reuse, R86, R48 ;  /* 0x000000565830723c */ /* 0x040fe20000041830 */
[----:B------:R-:W-:Y:S07]  /*2240*/  LDSM.16.M88.4 R84, [R174+0x4000] ;  /* 0x00400000ae54783b */ /* 0x000fee0000000200 */
[C---:B------:R-:W-:Y:S08]  /*2250*/  HMMA.16816.F32.BF16 R44, R88.reuse, R80, R44 ;  /* 0x00000050582c723c */ /* 0x040ff0000004182c */
[----:B------:R-:W-:Y:S01]  /*2260*/  HMMA.16816.F32.BF16 R40, R88, R82, R40 ;  /* 0x000000525828723c */ /* 0x000fe20000041828 */
[----:B------:R-:W5:Y:S07]  /*2270*/  LDSM.16.M88.4 R80, [R175+0x2000] ;  /* 0x00200000af50783b */ /* 0x000f6e0000000200 */
[C---:B------:R-:W-:Y:S08]  /*2280*/  HMMA.16816.F32.BF16 R96, R116.reuse, R108, R96 ;  /* 0x0000006c7460723c */ /* 0x040ff00000041860 */
[----:B------:R-:W-:Y:S08]  /*2290*/  HMMA.16816.F32.BF16 R92, R116, R110, R92 ;  /* 0x0000006e745c723c */ /* 0x000ff0000004185c */
[C---:B-1----:R-:W-:Y:S08]  /*22a0*/  HMMA.16816.F32.BF16 R104, R88.reuse, R60, R104 ;  /* 0x0000003c5868723c */ /* 0x042ff00000041868 */
[C---:B------:R-:W-:Y:S01]  /*22b0*/  HMMA.16816.F32.BF16 R100, R88.reuse, R62, R100 ;  /* 0x0000003e5864723c */ /* 0x040fe20000041864 */
[----:B------:R-:W1:Y:S07]  /*22c0*/  LDSM.16.M88.4 R60, [R174+0x4400] ;  /* 0x00440000ae3c783b */ /* 0x000e6e0000000200 */
[C---:B--2---:R-:W-:Y:S07]  /*22d0*/  HMMA.16816.F32.BF16 R16, R88.reuse, R70, R16 ;  /* 0x000000465810723c */ /* 0x044fee0000041810 */
[----:B------:R-:W-:Y:S01]  /*22e0*/  IADD3 R70, R0, c[0x0][0x2e8], RZ ;  /* 0x0000ba0000467a10 */ /* 0x000fe20007ffe0ff */
[----:B------:R-:W-:Y:S01]  /*22f0*/  IMAD.SHL.U32 R71, R122, 0x2, RZ ;  /* 0x000000027a477824 */ /* 0x000fe200078e00ff */
[----:B---3--:R-:W-:Y:S01]  /*2300*/  HMMA.16816.F32.BF16 R12, R88, R64, R12 ;  /* 0x00000040580c723c */ /* 0x008fe2000004180c */
[----:B------:R-:W-:-:S05]  /*2310*/  IMAD.SHL.U32 R0, R5, 0x80, RZ ;  /* 0x0000008005007824 */ /* 0x000fca00078e00ff */
[----:B------:R-:W-:Y:S02]  /*2320*/  LOP3.LUT R71, R0, 0x6, R71, 0xf8, !PT ;  /* 0x0000000600477812 */ /* 0x000fe400078ef847 */
[----:B------:R-:W-:Y:S01]  /*2330*/  IADD3 R64, R70, 0x8, RZ ;  /* 0x0000000846407810 */ /* 0x000fe20007ffe0ff */
[C---:B------:R-:W-:Y:S01]  /*2340*/  HMMA.16816.F32.BF16 R8, R88.reuse, R66, R8 ;  /* 0x000000425808723c */ /* 0x040fe20000041808 */
[C---:B------:R-:W-:Y:S02]  /*2350*/  IADD3 R65, R71.reuse, -0x7f, RZ ;  /* 0xffffff8147417810 */ /* 0x040fe40007ffe0ff */
[-C--:B------:R-:W-:Y:S02]  /*2360*/  IMNMX R3, R64, R121.reuse, PT ;  /* 0x0000007940037217 */ /* 0x080fe40003800200 */
[----:B------:R-:W-:Y:S02]  /*2370*/  IADD3 R64, R71, -0x80, RZ ;  /* 0xffffff8047407810 */ /* 0x000fe40007ffe0ff */
[----:B------:R-:W-:Y:S01]  /*2380*/  IMNMX R70, R70, R121, PT ;  /* 0x0000007946467217 */ /* 0x000fe20003800200 */
[----:B----4-:R-:W-:Y:S01]  /*2390*/  HMMA.16816.F32.BF16 R96, R88, R56, R96 ;  /* 0x000000385860723c */ /* 0x010fe20000041860 */
[----:B------:R-:W-:-:S02]  /*23a0*/  ISETP.GE.AND P2, PT, R64, R3, PT ;  /* 0x000000034000720c */ /* 0x000fc40003f46270 */
[-C--:B------:R-:W-:Y:S02]  /*23b0*/  ISETP.GE.AND P5, PT, R64, R70.reuse, PT ;  /* 0x000000464000720c */ /* 0x080fe40003fa6270 */
[C---:B------:R-:W-:Y:S02]  /*23c0*/  ISETP.GE.AND P4, PT, R65.reuse, R70, PT ;  /* 0x000000464100720c */ /* 0x040fe40003f86270 */
[----:B------:R-:W-:Y:S01]  /*23d0*/  ISETP.GE.AND P1, PT, R65, R3, PT ;  /* 0x000000034100720c */ /* 0x000fe20003f26270 */
[----:B------:R-:W-:Y:S01]  /*23e0*/  HMMA.16816.F32.BF16 R92, R88, R58, R92 ;  /* 0x0000003a585c723c */ /* 0x000fe2000004185c */
[----:B------:R-:W2:Y:S04]  /*23f0*/  LDSM.16.M88.4 R64, [R174+0x4c00] ;  /* 0x004c0000ae40783b */ /* 0x000ea80000000200 */
[----:B------:R-:W3:Y:S03]  /*2400*/  LDSM.16.M88.4 R56, [R174+0x4800] ;  /* 0x00480000ae38783b */ /* 0x000ee60000000200 */
[C---:B-----5:R-:W-:Y:S08]  /*2410*/  HMMA.16816.F32.BF16 R52, R80.reuse, R84, R52 ;  /* 0x000000545034723c */ /* 0x060ff00000041834 */
[----:B------:R-:W-:Y:S08]  /*2420*/  HMMA.16816.F32.BF16 R48, R80, R86, R48 ;  /* 0x000000565030723c */ /* 0x000ff00000041830 */
[C---:B------:R-:W-:Y:S08]  /*2430*/  HMMA.16816.F32.BF16 R28, R88.reuse, R72, R28 ;  /* 0x00000048581c723c */ /* 0x040ff0000004181c */
[----:B------:R-:W-:Y:S01]  /*2440*/  HMMA.16816.F32.BF16 R36, R88, R76, R36 ;  /* 0x0000004c5824723c */ /* 0x000fe20000041824 */
[----:B------:R-:W-:-:S06]  /*2450*/  FSEL R73, R55, -INF , !P1 ;  /* 0xff80000037497808 */ /* 0x000fcc0004800000 */
[----:B------:R-:W-:Y:S01]  /*2460*/  FSEL R76, R53, -INF , !P4 ;  /* 0xff800000354c7808 */ /* 0x000fe20006000000 */
[----:B------:R-:W-:Y:S07]  /*2470*/  HMMA.16816.F32.BF16 R32, R88, R78, R32 ;  /* 0x0000004e5820723c */ /* 0x000fee0000041820 */
[----:B------:R-:W-:Y:S01]  /*2480*/  IMAD R79, R120, 0x20, R7 ;  /* 0x00000020784f7824 */ /* 0x000fe200078e0207 */
[----:B-1----:R-:W-:Y:S01]  /*2490*/  HMMA.16816.F32.BF16 R44, R80, R60, R44 ;  /* 0x0000003c502c723c */ /* 0x002fe2000004182c */
[----:B------:R-:W-:-:S04]  /*24a0*/  IADD3 R7, R71, -0x78, RZ ;  /* 0xffffff8847077810 */ /* 0x000fc80007ffe0ff */
[----:B------:R-:W-:Y:S02]  /*24b0*/  ISETP.GE.AND P3, PT, R7, R70, PT ;  /* 0x000000460700720c */ /* 0x000fe40003f66270 */
[----:B------:R-:W-:Y:S01]  /*24c0*/  IADD3 R60, R71, -0x77, RZ ;  /* 0xffffff89473c7810 */ /* 0x000fe20007ffe0ff */
[----:B------:R-:W-:Y:S01]  /*24d0*/  HMMA.16816.F32.BF16 R20, R88, R68, R20 ;  /* 0x000000445814723c */ /* 0x000fe20000041814 */
[----:B------:R-:W-:Y:S02]  /*24e0*/  ISETP.GE.AND P0, PT, R7, R3, PT ;  /* 0x000000030700720c */ /* 0x000fe40003f06270 */
[----:B------:R-:W-:-:S04]  /*24f0*/  IADD3 R7, R71, -0x6f, RZ ;  /* 0xffffff9147077810 */ /* 0x000fc80007ffe0ff */
[----:B------:R-:W-:Y:S01]  /*2500*/  FSEL R68, R52, -INF , !P5 ;  /* 0xff80000034447808 */ /* 0x000fe20006800000 */
[----:B------:R-:W-:Y:S01]  /*2510*/  HMMA.16816.F32.BF16 R24, R88, R74, R24 ;  /* 0x0000004a5818723c */ /* 0x000fe20000041818 */
[----:B------:R-:W-:Y:S02]  /*2520*/  FSEL R69, R54, -INF , !P2 ;  /* 0xff80000036457808 */ /* 0x000fe40005000000 */
[C---:B------:R-:W-:Y:S02]  /*2530*/  ISETP.GE.AND P5, PT, R60.reuse, R70, PT ;  /* 0x000000463c00720c */ /* 0x040fe40003fa6270 */
[----:B------:R-:W-:Y:S02]  /*2540*/  ISETP.GE.AND P2, PT, R60, R3, PT ;  /* 0x000000033c00720c */ /* 0x000fe40003f46270 */
[----:B------:R-:W-:Y:S01]  /*2550*/  FSEL R74, R48, -INF , !P3 ;  /* 0xff800000304a7808 */ /* 0x000fe20005800000 */
[----:B------:R-:W-:Y:S01]  /*2560*/  HMMA.16816.F32.BF16 R40, R80, R62, R40 ;  /* 0x0000003e5028723c */ /* 0x000fe20000041828 */
[----:B------:R-:W-:-:S02]  /*2570*/  FSEL R75, R50, -INF , !P0 ;  /* 0xff800000324b7808 */ /* 0x000fc40004000000 */
[----:B------:R-:W-:Y:S02]  /*2580*/  FSEL R78, R49, -INF , !P5 ;  /* 0xff800000314e7808 */ /* 0x000fe40006800000 */
[----:B------:R-:W-:Y:S02]  /*2590*/  FSEL R77, R51, -INF , !P2 ;  /* 0xff800000334d7808 */ /* 0x000fe40005000000 */
[----:B------:R-:W1:Y:S01]  /*25a0*/  LDSM.16.M88.4 R48, [R174+0x5000] ;  /* 0x00500000ae30783b */ /* 0x000e620000000200 */
[----:B--2---:R-:W-:Y:S01]  /*25b0*/  HMMA.16816.F32.BF16 R128, R80, R64, R28 ;  /* 0x000000405080723c */ /* 0x004fe2000004181c */
[----:B------:R-:W-:Y:S02]  /*25c0*/  IADD3 R52, R71, -0x70, RZ ;  /* 0xffffff9047347810 */ /* 0x000fe40007ffe0ff */
[----:B------:R-:W2:Y:S01]  /*25d0*/  LDSM.16.M88.4 R28, [R174+0x5400] ;  /* 0x00540000ae1c783b */ /* 0x000ea20000000200 */
[-C--:B------:R-:W-:Y:S02]  /*25e0*/  ISETP.GE.AND P3, PT, R7, R70.reuse, PT ;  /* 0x000000460700720c */ /* 0x080fe40003f66270 */
[----:B------:R-:W-:-:S02]  /*25f0*/  ISETP.GE.AND P4, PT, R52, R70, PT ;  /* 0x000000463400720c */ /* 0x000fc40003f86270 */
[C---:B---3--:R-:W-:Y:S01]  /*2600*/  HMMA.16816.F32.BF16 R36, R80.reuse, R56, R36 ;  /* 0x000000385024723c */ /* 0x048fe20000041824 */
[-C--:B------:R-:W-:Y:S02]  /*2610*/  ISETP.GE.AND P1, PT, R52, R3.reuse, PT ;  /* 0x000000033400720c */ /* 0x080fe40003f26270 */
[----:B------:R-:W-:Y:S02]  /*2620*/  ISETP.GE.AND P0, PT, R7, R3, PT ;  /* 0x000000030700720c */ /* 0x000fe40003f06270 */
[C---:B------:R-:W-:Y:S02]  /*2630*/  IADD3 R52, R71.reuse, -0x68, RZ ;  /* 0xffffff9847347810 */ /* 0x040fe40007ffe0ff */
[----:B------:R-:W-:Y:S01]  /*2640*/  IADD3 R7, R71, -0x67, RZ ;  /* 0xffffff9947077810 */ /* 0x000fe20007ffe0ff */
[----:B------:R-:W-:Y:S01]  /*2650*/  HMMA.16816.F32.BF16 R32, R80, R58, R32 ;  /* 0x0000003a5020723c */ /* 0x000fe20000041820 */
[----:B------:R-:W-:Y:S02]  /*2660*/  FSEL R72, R44, -INF , !P4 ;  /* 0xff8000002c487808 */ /* 0x000fe40006000000 */
[----:B------:R-:W-:-:S02]  /*2670*/  FSEL R89, R46, -INF , !P1 ;  /* 0xff8000002e597808 */ /* 0x000fc40004800000 */
[CC--:B------:R-:W-:Y:S02]  /*2680*/  ISETP.GE.AND P5, PT, R52.reuse, R70.reuse, PT ;  /* 0x000000463400720c */ /* 0x0c0fe40003fa6270 */
[-C--:B------:R-:W-:Y:S01]  /*2690*/  ISETP.GE.AND P2, PT, R52, R3.reuse, PT ;  /* 0x000000033400720c */ /* 0x080fe20003f46270 */
[----:B------:R-:W-:Y:S01]  /*26a0*/  HMMA.16816.F32.BF16 R24, R80, R66, R24 ;  /* 0x000000425018723c */ /* 0x000fe20000041818 */
[C---:B------:R-:W-:Y:S02]  /*26b0*/  ISETP.GE.AND P4, PT, R7.reuse, R70, PT ;  /* 0x000000460700720c */ /* 0x040fe40003f86270 */
[----:B------:R-:W-:Y:S02]  /*26c0*/  ISETP.GE.AND P1, PT, R7, R3, PT ;  /* 0x000000030700720c */ /* 0x000fe40003f26270 */
[C---:B------:R-:W-:Y:S02]  /*26d0*/  IADD3 R7, R71.reuse, -0x5f, RZ ;  /* 0xffffffa147077810 */ /* 0x040fe40007ffe0ff */
[----:B------:R-:W-:-:S02]  /*26e0*/  IADD3 R44, R71, -0x60, RZ ;  /* 0xffffffa0472c7810 */ /* 0x000fc40007ffe0ff */
[----:B------:R-:W-:Y:S02]  /*26f0*/  FSEL R90, R40, -INF , !P5 ;  /* 0xff800000285a7808 */ /* 0x000fe40006800000 */
[----:B------:R-:W-:Y:S02]  /*2700*/  FSEL R143, R42, -INF , !P2 ;  /* 0xff8000002a8f7808 */ /* 0x000fe40005000000 */
[C---:B------:R-:W-:Y:S02]  /*2710*/  ISETP.GE.AND P5, PT, R7.reuse, R70, PT ;  /* 0x000000460700720c */ /* 0x040fe40003fa6270 */
[----:B------:R-:W-:Y:S01]  /*2720*/  ISETP.GE.AND P2, PT, R7, R3, PT ;  /* 0x000000030700720c */ /* 0x000fe20003f46270 */
[----:B-1----:R-:W-:Y:S01]  /*2730*/  HMMA.16816.F32.BF16 R136, R80, R48, R20 ;  /* 0x000000305088723c */ /* 0x002fe20000041814 */
[----:B------:R-:W-:Y:S01]  /*2740*/  FSEL R147, R47, -INF , !P0 ;  /* 0xff8000002f937808 */ /* 0x000fe20004000000 */
[----:B------:R-:W1:Y:S01]  /*2750*/  LDSM.16.M88.4 R20, [R174+0x5800] ;  /* 0x00580000ae14783b */ /* 0x000e620000000200 */
[----:B------:R-:W-:-:S02]  /*2760*/  IADD3 R7, R71, -0x58, RZ ;  /* 0xffffffa847077810 */ /* 0x000fc40007ffe0ff */
[CC--:B------:R-:W-:Y:S02]  /*2770*/  ISETP.GE.AND P0, PT, R44.reuse, R3.reuse, PT ;  /* 0x000000032c00720c */ /* 0x0c0fe40003f06270 */
[----:B------:R-:W-:Y:S01]  /*2780*/  FSEL R88, R41, -INF , !P4 ;  /* 0xff80000029587808 */ /* 0x000fe20006000000 */
[C---:B------:R-:W-:Y:S01]  /*2790*/  HMMA.16816.F32.BF16 R16, R80.reuse, R50, R16 ;  /* 0x000000325010723c */ /* 0x040fe20000041810 */
[----:B------:R-:W-:Y:S02]  /*27a0*/  FSEL R145, R43, -INF , !P1 ;  /* 0xff8000002b917808 */ /* 0x000fe40004800000 */
[----:B------:R-:W-:Y:S02]  /*27b0*/  FSEL R148, R45, -INF , !P3 ;  /* 0xff8000002d947808 */ /* 0x000fe40005800000 */
[CC--:B------:R-:W-:Y:S02]  /*27c0*/  ISETP.GE.AND P4, PT, R7.reuse, R70.reuse, PT ;  /* 0x000000460700720c */ /* 0x0c0fe40003f86270 */
[----:B------:R-:W-:Y:S01]  /*27d0*/  ISETP.GE.AND P1, PT, R7, R3, PT ;  /* 0x000000030700720c */ /* 0x000fe20003f26270 */
[----:B--2---:R-:W-:Y:S01]  /*27e0*/  HMMA.16816.F32.BF16 R8, R80, R30, R8 ;  /* 0x0000001e5008723c */ /* 0x004fe20000041808 */
[----:B------:R-:W-:-:S02]  /*27f0*/  ISETP.GE.AND P3, PT, R44, R70, PT ;  /* 0x000000462c00720c */ /* 0x000fc40003f66270 */
[----:B------:R-:W-:Y:S02]  /*2800*/  FSEL R7, R38, -INF , !P0 ;  /* 0xff80000026077808 */ /* 0x000fe40004000000 */
[C---:B------:R-:W-:Y:S02]  /*2810*/  IADD3 R40, R71.reuse, -0x57, RZ ;  /* 0xffffffa947287810 */ /* 0x040fe40007ffe0ff */
[----:B------:R-:W-:Y:S02]  /*2820*/  IADD3 R38, R71, -0x50, RZ ;  /* 0xffffffb047267810 */ /* 0x000fe40007ffe0ff */
[----:B------:R-:W-:Y:S02]  /*2830*/  FSEL R140, R36, -INF , !P3 ;  /* 0xff800000248c7808 */ /* 0x000fe40005800000 */
[----:B------:R-:W-:Y:S02]  /*2840*/  FSEL R142, R37, -INF , !P5 ;  /* 0xff800000258e7808 */ /* 0x000fe40006800000 */
[----:B------:R-:W-:-:S02]  /*2850*/  FSEL R141, R39, -INF , !P2 ;  /* 0xff800000278d7808 */ /* 0x000fc40005000000 */
[CC--:B------:R-:W-:Y:S02]  /*2860*/  ISETP.GE.AND P3, PT, R40.reuse, R70.reuse, PT ;  /* 0x000000462800720c */ /* 0x0c0fe40003f66270 */
[-C--:B------:R-:W-:Y:S02]  /*2870*/  ISETP.GE.AND P0, PT, R40, R3.reuse, PT ;  /* 0x000000032800720c */ /* 0x080fe40003f06270 */
[C---:B------:R-:W-:Y:S02]  /*2880*/  ISETP.GE.AND P5, PT, R38.reuse, R70, PT ;  /* 0x000000462600720c */ /* 0x040fe40003fa6270 */
[----:B------:R-:W-:Y:S02]  /*2890*/  ISETP.GE.AND P2, PT, R38, R3, PT ;  /* 0x000000032600720c */ /* 0x000fe40003f46270 */
[----:B------:R-:W-:Y:S02]  /*28a0*/  FSEL R144, R32, -INF , !P4 ;  /* 0xff80000020907808 */ /* 0x000fe40006000000 */
[----:B------:R-:W-:Y:S01]  /*28b0*/  FSEL R57, R34, -INF , !P1 ;  /* 0xff80000022397808 */ /* 0x000fe20004800000 */
[----:B-1----:R-:W-:Y:S01]  /*28c0*/  HMMA.16816.F32.BF16 R100, R80, R22, R100 ;  /* 0x000000165064723c */ /* 0x002fe20000041864 */
[----:B------:R-:W-:-:S02]  /*28d0*/  IADD3 R36, R71, -0x4f, RZ ;  /* 0xffffffb147247810 */ /* 0x000fc40007ffe0ff */
[C---:B------:R-:W-:Y:S02]  /*28e0*/  IADD3 R34, R71.reuse, -0x48, RZ ;  /* 0xffffffb847227810 */ /* 0x040fe40007ffe0ff */
[----:B------:R-:W-:Y:S02]  /*28f0*/  IADD3 R32, R71, -0x47, RZ ;  /* 0xffffffb947207810 */ /* 0x000fe40007ffe0ff */
[----:B------:R-:W-:Y:S01]  /*2900*/  FSEL R146, R33, -INF , !P3 ;  /* 0xff80000021927808 */ /* 0x000fe20005800000 */
[----:B------:R-:W-:Y:S01]  /*2910*/  HMMA.16816.F32.BF16 R104, R80, R20, R104 ;  /* 0x000000145068723c */ /* 0x000fe20000041868 */
[----:B------:R-:W-:Y:S02]  /*2920*/  FSEL R67, R35, -INF , !P0 ;  /* 0xff80000023437808 */ /* 0x000fe40004000000 */
[----:B------:R-:W-:Y:S02]  /*2930*/  FSEL R56, R128, -INF , !P5 ;  /* 0xff80000080387808 */ /* 0x000fe40006800000 */
[----:B------:R-:W-:-:S02]  /*2940*/  FSEL R117, R130, -INF , !P2 ;  /* 0xff80000082757808 */ /* 0x000fc40005000000 */
[CC--:B------:R-:W-:Y:S02]  /*2950*/  ISETP.GE.AND P4, PT, R36.reuse, R70.reuse, PT ;  /* 0x000000462400720c */ /* 0x0c0fe40003f86270 */
[-C--:B------:R-:W-:Y:S02]  /*2960*/  ISETP.GE.AND P1, PT, R36, R3.reuse, PT ;  /* 0x000000032400720c */ /* 0x080fe40003f26270 */
[CC--:B------:R-:W-:Y:S02]  /*2970*/  ISETP.GE.AND P3, PT, R34.reuse, R70.reuse, PT ;  /* 0x000000462200720c */ /* 0x0c0fe40003f66270 */
[-C--:B------:R-:W-:Y:S02]  /*2980*/  ISETP.GE.AND P0, PT, R34, R3.reuse, PT ;  /* 0x000000032200720c */ /* 0x080fe40003f06270 */
[C---:B------:R-:W-:Y:S02]  /*2990*/  ISETP.GE.AND P5, PT, R32.reuse, R70, PT ;  /* 0x000000462000720c */ /* 0x040fe40003fa6270 */
[----:B------:R-:W-:-:S02]  /*29a0*/  ISETP.GE.AND P2, PT, R32, R3, PT ;  /* 0x000000032000720c */ /* 0x000fc40003f46270 */
[C---:B------:R-:W-:Y:S02]  /*29b0*/  IADD3 R33, R71.reuse, -0x40, RZ ;  /* 0xffffffc047217810 */ /* 0x040fe40007ffe0ff */
[----:B------:R-:W-:Y:S02]  /*29c0*/  IADD3 R32, R71, -0x3f, RZ ;  /* 0xffffffc147207810 */ /* 0x000fe40007ffe0ff */
        /* <DEDUP_REMOVED lines=8> */
[----:B------:R-:W-:Y:S01]  /*2a50*/  HMMA.16816.F32.BF16 R32, R80, R28, R12 ;  /* 0x0000001c5020723c */ /* 0x000fe2000004180c */
[----:B------:R-:W1:Y:S01]  /*2a60*/  LDSM.16.M88.4 R12, [R174+0x5c00] ;  /* 0x005c0000ae0c783b */ /* 0x000e620000000200 */
[----:B------:R-:W-:Y:S01]  /*2a70*/  IADD3 R26, R71, -0x38, RZ ;  /* 0xffffffc8471a7810 */ /* 0x000fe20007ffe0ff */
[----:B------:R-:W-:-:S04]  /*2a80*/  DEPBAR.LE SB0, 0x0 ;  /* 0x000080000000791a */ /* 0x000fc80000000000 */
[----:B------:R-:W-:Y:S02]  /*2a90*/  FSEL R129, R27, -INF , !P2 ;  /* 0xff8000001b817808 */ /* 0x000fe40005000000 */
[----:B------:R-:W-:Y:S02]  /*2aa0*/  IADD3 R24, R71, -0x37, RZ ;  /* 0xffffffc947187810 */ /* 0x000fe40007ffe0ff */
[----:B------:R-:W-:Y:S02]  /*2ab0*/  ISETP.GE.AND P2, PT, R26, R3, PT ;  /* 0x000000031a00720c */ /* 0x000fe40003f46270 */
[----:B------:R-:W-:Y:S02]  /*2ac0*/  FSEL R120, R25, -INF , !P5 ;  /* 0xff80000019787808 */ /* 0x000fe40006800000 */
[----:B------:R-:W-:Y:S02]  /*2ad0*/  FSEL R136, R136, -INF , !P4 ;  /* 0xff80000088887808 */ /* 0x000fe40006000000 */
[----:B------:R-:W-:-:S02]  /*2ae0*/  ISETP.GE.AND P5, PT, R26, R70, PT ;  /* 0x000000461a00720c */ /* 0x000fc40003fa6270 */
[----:B------:R-:W-:Y:S02]  /*2af0*/  ISETP.GE.AND P4, PT, R24, R70, PT ;  /* 0x000000461800720c */ /* 0x000fe40003f86270 */
[C---:B------:R-:W-:Y:S02]  /*2b00*/  IADD3 R25, R71.reuse, -0x30, RZ ;  /* 0xffffffd047197810 */ /* 0x040fe40007ffe0ff */
[----:B------:R-:W-:Y:S02]  /*2b10*/  FSEL R135, R18, -INF , !P2 ;  /* 0xff80000012877808 */ /* 0x000fe40005000000 */
[----:B------:R-:W-:Y:S02]  /*2b20*/  IADD3 R18, R71, -0x28, RZ ;  /* 0xffffffd847127810 */ /* 0x000fe40007ffe0ff */
[----:B------:R-:W-:Y:S02]  /*2b30*/  FSEL R133, R138, -INF , !P1 ;  /* 0xff8000008a857808 */ /* 0x000fe40004800000 */
[----:B------:R-:W-:Y:S01]  /*2b40*/  FSEL R139, R139, -INF , !P0 ;  /* 0xff8000008b8b7808 */ /* 0x000fe20004000000 */
[----:B------:R-:W-:Y:S01]  /*2b50*/  BAR.SYNC.DEFER_BLOCKING 0x0 ;  /* 0x0000000000007b1d */ /* 0x000fe20000010000 */
[----:B------:R-:W-:-:S02]  /*2b60*/  ISETP.GE.AND P0, PT, R25, R3, PT ;  /* 0x000000031900720c */ /* 0x000fc40003f06270 */
[----:B------:R-:W-:Y:S02]  /*2b70*/  FSEL R138, R16, -INF , !P5 ;  /* 0xff800000108a7808 */ /* 0x000fe40006800000 */
[----:B------:R-:W-:Y:S02]  /*2b80*/  FSEL R132, R17, -INF , !P4 ;  /* 0xff80000011847808 */ /* 0x000fe40006000000 */
[----:B------:R-:W-:Y:S02]  /*2b90*/  IADD3 R16, R71, -0x27, RZ ;  /* 0xffffffd947107810 */ /* 0x000fe40007ffe0ff */
[----:B------:R-:W-:Y:S01]  /*2ba0*/  ISETP.GE.AND P4, PT, R18, R70, PT ;  /* 0x000000461200720c */ /* 0x000fe20003f86270 */
[----:B-1----:R-:W-:Y:S01]  /*2bb0*/  HMMA.16816.F32.BF16 R96, R80, R12, R96 ;  /* 0x0000000c5060723c */ /* 0x002fe20000041860 */
[----:B------:R-:W-:Y:S02]  /*2bc0*/  FSEL R127, R34, -INF , !P0 ;  /* 0xff800000227f7808 */ /* 0x000fe40004000000 */
[----:B------:R-:W-:-:S02]  /*2bd0*/  FSEL R130, R137, -INF , !P3 ;  /* 0xff80000089827808 */ /* 0x000fc40005800000 */
[----:B------:R-:W-:Y:S02]  /*2be0*/  ISETP.GE.AND P0, PT, R16, R3, PT ;  /* 0x000000031000720c */ /* 0x000fe40003f06270 */
[----:B------:R-:W-:Y:S01]  /*2bf0*/  FSEL R134, R8, -INF , !P4 ;  /* 0xff80000008867808 */ /* 0x000fe20006000000 */
[----:B------:R-:W-:Y:S01]  /*2c00*/  HMMA.16816.F32.BF16 R92, R80, R14, R92 ;  /* 0x0000000e505c723c */ /* 0x000fe2000004185c */
[----:B------:R-:W-:Y:S02]  /*2c10*/  ISETP.GE.AND P3, PT, R25, R70, PT ;  /* 0x000000461900720c */ /* 0x000fe40003f66270 */
[----:B------:R-:W-:Y:S02]  /*2c20*/  IADD3 R8, R71, -0x18, RZ ;  /* 0xffffffe847087810 */ /* 0x000fe40007ffe0ff */
[----:B------:R-:W-:Y:S02]  /*2c30*/  FSEL R121, R11, -INF , !P0 ;  /* 0xff8000000b797808 */ /* 0x000fe40004000000 */
[----:B------:R-:W-:-:S02]  /*2c40*/  FSEL R128, R32, -INF , !P3 ;  /* 0xff80000020807808 */ /* 0x000fc40005800000 */
[-C--:B------:R-:W-:Y:S02]  /*2c50*/  ISETP.GE.AND P0, PT, R8, R3.reuse, PT ;  /* 0x000000030800720c */ /* 0x080fe40003f06270 */
[----:B------:R-:W-:Y:S02]  /*2c60*/  ISETP.GE.AND P1, PT, R24, R3, PT ;  /* 0x000000031800720c */ /* 0x000fe40003f26270 */
[----:B------:R-:W-:Y:S02]  /*2c70*/  ISETP.GE.AND P3, PT, R16, R70, PT ;  /* 0x000000461000720c */ /* 0x000fe40003f66270 */
[----:B------:R-:W-:Y:S02]  /*2c80*/  IADD3 R11, R71, -0x17, RZ ;  /* 0xffffffe9470b7810 */ /* 0x000fe40007ffe0ff */
[----:B------:R-:W-:Y:S02]  /*2c90*/  FSEL R61, R102, -INF , !P0 ;  /* 0xff800000663d7808 */ /* 0x000fe40004000000 */
[----:B------:R-:W-:-:S02]  /*2ca0*/  FSEL R137, R19, -INF , !P1 ;  /* 0xff80000013897808 */ /* 0x000fc40004800000 */
[----:B------:R-:W-:Y:S02]  /*2cb0*/  FSEL R124, R9, -INF , !P3 ;  /* 0xff800000097c7808 */ /* 0x000fe40005800000 */
[-C--:B------:R-:W-:Y:S02]  /*2cc0*/  ISETP.GE.AND P0, PT, R11, R3.reuse, PT ;  /* 0x000000030b00720c */ /* 0x080fe40003f06270 */
[----:B------:R-:W-:Y:S02]  /*2cd0*/  ISETP.GE.AND P1, PT, R18, R3, PT ;  /* 0x000000031200720c */ /* 0x000fe40003f26270 */
[C---:B------:R-:W-:Y:S02]  /*2ce0*/  IADD3 R9, R71.reuse, -0xf, RZ ;  /* 0xfffffff147097810 */ /* 0x040fe40007ffe0ff */
[C---:B------:R-:W-:Y:S02]  /*2cf0*/  IADD3 R24, R71.reuse, -0x2f, RZ ;  /* 0xffffffd147187810 */ /* 0x040fe40007ffe0ff */
[----:B------:R-:W-:-:S02]  /*2d00*/  IADD3 R16, R71, -0x1f, RZ ;  /* 0xffffffe147107810 */ /* 0x000fc40007ffe0ff */
[----:B------:R-:W-:Y:S02]  /*2d10*/  FSEL R59, R103, -INF , !P0 ;  /* 0xff800000673b7808 */ /* 0x000fe40004000000 */
[----:B------:R-:W-:Y:S02]  /*2d20*/  FSEL R123, R10, -INF , !P1 ;  /* 0xff8000000a7b7808 */ /* 0x000fe40004800000 */
[-C--:B------:R-:W-:Y:S02]  /*2d30*/  ISETP.GE.AND P0, PT, R9, R3.reuse, PT ;  /* 0x000000030900720c */ /* 0x080fe40003f06270 */
[-C--:B------:R-:W-:Y:S02]  /*2d40*/  ISETP.GE.AND P2, PT, R24, R3.reuse, PT ;  /* 0x000000031800720c */ /* 0x080fe40003f46270 */
[----:B------:R-:W-:Y:S02]  /*2d50*/  ISETP.GE.AND P1, PT, R16, R3, PT ;  /* 0x000000031000720c */ /* 0x000fe40003f26270 */
[----:B------:R-:W-:-:S02]  /*2d60*/  IADD3 R17, R71, -0x20, RZ ;  /* 0xffffffe047117810 */ /* 0x000fc40007ffe0ff */
[----:B------:R-:W-:Y:S02]  /*2d70*/  FSEL R51, R99, -INF , !P0 ;  /* 0xff80000063337808 */ /* 0x000fe40004000000 */
[----:B------:R-:W-:Y:S02]  /*2d80*/  FSEL R125, R35, -INF , !P2 ;  /* 0xff800000237d7808 */ /* 0x000fe40005000000 */
[----:B------:R-:W-:Y:S02]  /*2d90*/  FSEL R63, R107, -INF , !P1 ;  /* 0xff8000006b3f7808 */ /* 0x000fe40004800000 */
[----:B------:R-:W-:Y:S02]  /*2da0*/  ISETP.GE.AND P0, PT, R5, 0x2, PT ;  /* 0x000000020500780c */ /* 0x000fe40003f06270 */
[----:B------:R-:W-:Y:S02]  /*2db0*/  ISETP.GE.AND P5, PT, R24, R70, PT ;  /* 0x000000461800720c */ /* 0x000fe40003fa6270 */
[----:B------:R-:W-:-:S02]  /*2dc0*/  ISETP.GE.AND P2, PT, R17, R3, PT ;  /* 0x000000031100720c */ /* 0x000fc40003f46270 */
[-C--:B------:R-:W-:Y:S02]  /*2dd0*/  ISETP.GE.AND P1, PT, R11, R70.reuse, PT ;  /* 0x000000460b00720c */ /* 0x080fe40003f26270 */
[----:B------:R-:W-:Y:S02]  /*2de0*/  IADD3 R10, R71, -0x10, RZ ;  /* 0xfffffff0470a7810 */ /* 0x000fe40007ffe0ff */
[----:B------:R-:W-:Y:S02]  /*2df0*/  FSEL R126, R33, -INF , !P5 ;  /* 0xff800000217e7808 */ /* 0x000fe40006800000 */
[----:B------:R-:W-:Y:S02]  /*2e00*/  ISETP.GE.AND P3, PT, R8, R70, PT ;  /* 0x000000460800720c */ /* 0x000fe40003f66270 */
[----:B------:R-:W-:Y:S02]  /*2e10*/  FSEL R65, R106, -INF , !P2 ;  /* 0xff8000006a417808 */ /* 0x000fe40005000000 */
[----:B------:R-:W-:-:S02]  /*2e20*/  FSEL R62, R101, -INF , !P1 ;  /* 0xff800000653e7808 */ /* 0x000fc40004800000 */
[-C--:B------:R-:W-:Y:S02]  /*2e30*/  ISETP.GE.AND P5, PT, R17, R70.reuse, PT ;  /* 0x000000461100720c */ /* 0x080fe40003fa6270 */
[-C--:B------:R-:W-:Y:S02]  /*2e40*/  ISETP.GE.AND P4, PT, R16, R70.reuse, PT ;  /* 0x000000461000720c */ /* 0x080fe40003f86270 */
[C---:B------:R-:W-:Y:S02]  /*2e50*/  IADD3 R8, R71.reuse, -0x8, RZ ;  /* 0xfffffff847087810 */ /* 0x040fe40007ffe0ff */
[C---:B------:R-:W-:Y:S02]  /*2e60*/  ISETP.GE.AND P2, PT, R10.reuse, R70, PT ;  /* 0x000000460a00720c */ /* 0x040fe40003f46270 */
[----:B------:R-:W-:Y:S02]  /*2e70*/  ISETP.GE.AND P1, PT, R10, R3, PT ;  /* 0x000000030a00720c */ /* 0x000fe40003f26270 */
[----:B------:R-:W-:-:S02]  /*2e80*/  IADD3 R71, R71, -0x7, RZ ;  /* 0xfffffff947477810 */ /* 0x000fc40007ffe0ff */
[----:B------:R-:W-:Y:S02]  /*2e90*/  FSEL R116, R104, -INF , !P5 ;  /* 0xff80000068747808 */ /* 0x000fe40006800000 */
[----:B------:R-:W-:Y:S02]  /*2ea0*/  FSEL R66, R105, -INF , !P4 ;  /* 0xff80000069427808 */ /* 0x000fe40006000000 */
[----:B------:R-:W-:Y:S02]  /*2eb0*/  FSEL R64, R100, -INF , !P3 ;  /* 0xff80000064407808 */ /* 0x000fe40005800000 */
[----:B------:R-:W-:Y:S02]  /*2ec0*/  FSEL R60, R96, -INF , !P2 ;  /* 0xff800000603c7808 */ /* 0x000fe40005000000 */
[----:B------:R-:W-:Y:S02]  /*2ed0*/  FSEL R53, R98, -INF , !P1 ;  /* 0xff80000062357808 */ /* 0x000fe40004800000 */
[----:B------:R-:W-:-:S02]  /*2ee0*/  ISETP.GE.AND P5, PT, R9, R70, PT ;  /* 0x000000460900720c */ /* 0x000fc40003fa6270 */
[CC--:B------:R-:W-:Y:S02]  /*2ef0*/  ISETP.GE.AND P4, PT, R8.reuse, R70.reuse, PT ;  /* 0x000000460800720c */ /* 0x0c0fe40003f86270 */
[C---:B------:R-:W-:Y:S02]  /*2f00*/  ISETP.GE.AND P3, PT, R71.reuse, R70, PT ;  /* 0x000000464700720c */ /* 0x040fe40003f66270 */
[-C--:B------:R-:W-:Y:S02]  /*2f10*/  ISETP.GE.AND P2, PT, R8, R3.reuse, PT ;  /* 0x000000030800720c */ /* 0x080fe40003f46270 */
[----:B------:R-:W-:Y:S01]  /*2f20*/  ISETP.GE.AND P1, PT, R71, R3, PT ;  /* 0x000000034700720c */ /* 0x000fe20003f26270 */
[----:B------:R-:W-:Y:S01]  /*2f30*/  IMAD.IADD R3, R6, 0x1, R79 ;  /* 0x0000000106037824 */ /* 0x000fe200078e024f */
[----:B------:R-:W-:Y:S02]  /*2f40*/  FSEL R58, R97, -INF , !P5 ;  /* 0xff800000613a7808 */ /* 0x000fe40006800000 */
[----:B------:R-:W-:-:S02]  /*2f50*/  FSEL R54, R92, -INF , !P4 ;  /* 0xff8000005c367808 */ /* 0x000fc40006000000 */
[----:B------:R-:W-:Y:S02]  /*2f60*/  FSEL R52, R93, -INF , !P3 ;  /* 0xff8000005d347808 */ /* 0x000fe40005800000 */
[----:B------:R-:W-:Y:S02]  /*2f70*/  FSEL R49, R94, -INF , !P2 ;  /* 0xff8000005e317808 */ /* 0x000fe40005000000 */
[----:B------:R-:W-:Y:S01]  /*2f80*/  FSEL R48, R95, -INF , !P1 ;  /* 0xff8000005f307808 */ /* 0x000fe20004800000 */
[----:B------:R-:W-:Y:S05]  /*2f90*/  @!P0 BRA `(.L_x_1804) ;  /* 0x0000057000008947 */ /* 0x000fea0003800000 */
[----:B------:R-:W-:Y:S05]  /*2fa0*/  @P6 BRA `(.L_x_1805) ;  /* 0x000003a000006947 */ /* 0x000fea0003800000 */
[----:B------:R-:W1:Y:S01]  /*2fb0*/  I2F.RP R13, R2 ;  /* 0x00000002000d7306 */ /* 0x000e620000209400 */
[C---:B------:R-:W-:Y:S02]  /*2fc0*/  IADD3 R12, R0.reuse, -0x100, RZ ;  /* 0xffffff00000c7810 */ /* 0x040fe40007ffe0ff */
        /* <DEDUP_REMOVED lines=17> */
[C---:B------:R-:W-:Y:S01]  /*30e0*/  IMAD R9, R2.reuse, R9, R0 ;  /* 0x0000000902097224 */ /* 0x040fe200078e0200 */
[----:B------:R-:W-:Y:S01]  /*30f0*/  LOP3.LUT R0, RZ, c[0x0][0x2d0], RZ, 0x33, !PT ;  /* 0x0000b400ff007a12 */ /* 0x000fe200078e33ff */
[----:B------:R-:W-:-:S03]  /*3100*/  IMAD R11, R2, R11, R8 ;  /* 0x0000000b020b7224 */ /* 0x000fc600078e0208 */
[C---:B------:R-:W-:Y:S02]  /*3110*/  ISETP.GT.U32.AND P2, PT, R2.reuse, R9, PT ;  /* 0x000000090200720c */ /* 0x040fe40003f44070 */
[----:B------:R-:W-:-:S11]  /*3120*/  ISETP.GT.U32.AND P1, PT, R2, R11, PT ;  /* 0x0000000b0200720c */ /* 0x000fd60003f24070 */
[--C-:B------:R-:W-:Y:S01]  /*3130*/  @!P2 IMAD.IADD R9, R9, 0x1, -R2.reuse ;  /* 0x000000010909a824 */ /* 0x100fe200078e0a02 */
[----:B------:R-:W-:Y:S01]  /*3140*/  @!P2 IADD3 R10, R10, 0x1, RZ ;  /* 0x000000010a0aa810 */ /* 0x000fe20007ffe0ff */
[----:B------:R-:W-:Y:S01]  /*3150*/  @!P1 IMAD.IADD R11, R11, 0x1, -R2 ;  /* 0x000000010b0b9824 */ /* 0x000fe200078e0a02 */
[----:B------:R-:W-:Y:S02]  /*3160*/  @!P1 IADD3 R13, R13, 0x1, RZ ;  /* 0x000000010d0d9810 */ /* 0x000fe40007ffe0ff */
[-C--:B------:R-:W-:Y:S02]  /*3170*/  ISETP.GE.U32.AND P4, PT, R9, R2.reuse, PT ;  /* 0x000000020900720c */ /* 0x080fe40003f86070 */
[----:B------:R-:W-:Y:S02]  /*3180*/  ISETP.GE.U32.AND P5, PT, R11, R2, PT ;  /* 0x000000020b00720c */ /* 0x000fe40003fa6070 */
[----:B------:R-:W-:Y:S02]  /*3190*/  ISETP.GE.AND P1, PT, R12, RZ, PT ;  /* 0x000000ff0c00720c */ /* 0x000fe40003f26270 */
[----:B------:R-:W-:-:S07]  /*31a0*/  ISETP.NE.AND P2, PT, RZ, c[0x0][0x2d0], PT ;  /* 0x0000b400ff007a0c */ /* 0x000fce0003f45270 */
        /* <DEDUP_REMOVED lines=10> */
[----:B------:R-:W-:Y:S01]  /*3250*/  IMAD.IADD R0, R9, 0x1, -R0 ;  /* 0x0000000109007824 */ /* 0x000fe200078e0a00 */
[----:B------:R-:W-:-:S05]  /*3260*/  MOV R9, c[0x0][0x2d0] ;  /* 0x0000b40000097a02 */ /* 0x000fca0000000f00 */
[----:B------:R-:W-:-:S05]  /*3270*/  IMAD R9, R0, R9, -0x80 ;  /* 0xffffff8000097424 */ /* 0x000fca00078e0209 */
[----:B------:R-:W-:-:S05]  /*3280*/  SHF.R.S32.HI R0, RZ, 0x1f, R9 ;  /* 0x0000001fff007819 */ /* 0x000fca0000011409 */
[----:B------:R-:W-:-:S04]  /*3290*/  IMAD R0, R0, c[0x0][0x198], RZ ;  /* 0x0000660000007a24 */ /* 0x000fc800078e02ff */
[C---:B------:R-:W-:Y:S02]  /*32a0*/  IMAD R0, R9.reuse, c[0x0][0x19c], R0 ;  /* 0x0000670009007a24 */ /* 0x040fe400078e0200 */
[----:B--2---:R-:W-:Y:S02]  /*32b0*/  IMAD.IADD R6, R6, 0x1, -R11 ;  /* 0x0000000106067824 */ /* 0x004fe400078e0a0b */
[----:B------:R-:W-:-:S03]  /*32c0*/  IMAD.WIDE.U32 R10, R9, c[0x0][0x198], RZ ;  /* 0x00006600090a7a25 */ /* 0x000fc600078e00ff */
[----:B------:R-:W-:Y:S01]  /*32d0*/  SHF.R.S32.HI R2, RZ, 0x1f, R6 ;  /* 0x0000001fff027819 */ /* 0x000fe20000011406 */
[----:B------:R-:W-:-:S04]  /*32e0*/  IMAD.IADD R11, R11, 0x1, R0 ;  /* 0x000000010b0b7824 */ /* 0x000fc800078e0200 */
[----:B------:R-:W-:Y:S02]  /*32f0*/  IMAD R9, R2, c[0x0][0x180], RZ ;  /* 0x0000600002097a24 */ /* 0x000fe400078e02ff */
[----:B------:R-:W-:-:S04]  /*3300*/  IMAD.WIDE.U32 R10, R6, c[0x0][0x180], R10 ;  /* 0x00006000060a7a25 */ /* 0x000fc800078e000a */
[----:B------:R-:W-:Y:S02]  /*3310*/  IMAD R9, R6, c[0x0][0x184], R9 ;  /* 0x0000610006097a24 */ /* 0x000fe400078e0209 */
[----:B------:R-:W-:-:S03]  /*3320*/  IMAD.MOV.U32 R0, RZ, RZ, R10 ;  /* 0x000000ffff007224 */ /* 0x000fc600078e000a */
[----:B------:R-:W-:Y:S01]  /*3330*/  IADD3 R9, R11, R9, RZ ;  /* 0x000000090b097210 */ /* 0x000fe20007ffe0ff */
[----:B------:R-:W-:Y:S05]  /*3340*/  BRA `(.L_x_1806) ;  /* 0x0000004000007947 */ /* 0x000fea0003800000 */
.L_x_1805:
[----:B------:R-:W-:-:S04]  /*3350*/  ULEA UR6, -UR6, URZ, 0x7 ;  /* 0x0000003f06067291 */ /* 0x000fc8000f8e393f */
[----:B------:R-:W-:Y:S02]  /*3360*/  USHF.R.S32.HI UR4, URZ, 0x1f, UR6 ;  /* 0x0000001f3f047899 */ /* 0x000fe40008011406 */
[----:B------:R-:W-:-:S04]  /*3370*/  MOV R0, UR6 ;  /* 0x0000000600007c02 */ /* 0x000fc80008000f00 */
[----:B------:R-:W-:Y:S02]  /*3380*/  MOV R9, UR4 ;  /* 0x0000000400097c02 */ /* 0x000fe40008000f00 */
.L_x_1806:
[----:B------:R-:W-:-:S04]  /*3390*/  LEA R190, P1, R0, R190, 0x1 ;  /* 0x000000be00be7211 */ /* 0x000fc800078208ff */
[----:B------:R-:W-:Y:S02]  /*33a0*/  LEA.HI.X R191, R0, R191, R9, 0x1, P1 ;  /* 0x000000bf00bf7211 */ /* 0x000fe400008f0c09 */
[----:B------:R-:W-:-:S03]  /*33b0*/  IADD3 R12, P1, R190, UR9, RZ ;  /* 0x00000009be0c7c10 */ /* 0x000fc6000ff3e0ff */
[----:B------:R-:W-:Y:S01]  /*33c0*/  @!PT LDS RZ, [RZ] ;  /* 0x00000000fffff984 */ /* 0x000fe20000000800 */
[----:B------:R-:W-:Y:S01]  /*33d0*/  @!PT LDS RZ, [RZ] ;  /* 0x00000000fffff984 */ /* 0x000fe20000000800 */
[----:B------:R-:W-:Y:S01]  /*33e0*/  @!PT LDS RZ, [RZ] ;  /* 0x00000000fffff984 */ /* 0x000fe20000000800 */
[----:B------:R1:W-:Y:S01]  /*33f0*/  LDGSTS.E.BYPASS.LTC128B.128 [R178+0x3000], [R190.64] ;  /* 0x03000000beb27fae */ /* 0x0003e2000b901d4c */
[----:B------:R-:W-:Y:S02]  /*3400*/  IADD3.X R13, R191, UR7, RZ, P1, !PT ;  /* 0x00000007bf0d7c10 */ /* 0x000fe40008ffe4ff */
[----:B------:R-:W-:Y:S01]  /*3410*/  IADD3 R10, P1, R12, UR9, RZ ;  /* 0x000000090c0a7c10 */ /* 0x000fe2000ff3e0ff */
[----:B------:R1:W-:Y:S03]  /*3420*/  LDGSTS.E.BYPASS.LTC128B.128 [R178+0x5000], [R190.64+0x40] ;  /* 0x05000040beb27fae */ /* 0x0003e6000b901d4c */
[----:B------:R-:W-:Y:S01]  /*3430*/  IADD3.X R11, R13, UR7, RZ, P1, !PT ;  /* 0x000000070d0b7c10 */ /* 0x000fe20008ffe4ff */
[----:B------:R1:W-:Y:S01]  /*3440*/  LDGSTS.E.BYPASS.LTC128B.128 [R178+0x7000], [R190.64+0x80] ;  /* 0x07000080beb27fae */ /* 0x0003e2000b901d4c */
[----:B------:R-:W-:-:S03]  /*3450*/  IADD3 R8, P1, R10, UR9, RZ ;  /* 0x000000090a087c10 */ /* 0x000fc6000ff3e0ff */
[----:B------:R1:W-:Y:S01]  /*3460*/  LDGSTS.E.BYPASS.LTC128B.128 [R178+0x3800], [R12.64] ;  /* 0x038000000cb27fae */ /* 0x0003e2000b901d4c */
[----:B------:R-:W-:-:S03]  /*3470*/  IADD3.X R9, R11, UR7, RZ, P1, !PT ;  /* 0x000000070b097c10 */ /* 0x000fc60008ffe4ff */
        /* <DEDUP_REMOVED lines=8> */
[----:B------:R-:W0:Y:S02]  /*3500*/  LDGDEPBAR ;  /* 0x00000000000079af */ /* 0x000e240000000000 */
.L_x_1804:
[----:B-1----:R-:W-:Y:S02]  /*3510*/  FMNMX.FTZ R9, R68, R76, !PT ;  /* 0x0000004c44097209 */ /* 0x002fe40007810000 */
        /* <DEDUP_REMOVED lines=60> */
[----:B------:R-:W-:Y:S01]  /*38e0*/  FMNMX.FTZ R9, R49, R2, !PT ;  /* 0x0000000231097209 */ /* 0x000fe20007810000 */
[----:B------:R-:W-:Y:S01]  /*38f0*/  LDSM.16.MT88.4 R84, [R173+0xb000] ;  /* 0x00b00000ad54783b */ /* 0x000fe20000004200 */
[----:B------:R-:W-:-:S02]  /*3900*/  IADD3 R172, R4, R173, RZ ;  /* 0x000000ad04ac7210 */ /* 0x000fc40007ffe0ff */
[----:B------:R-:W-:Y:S01]  /*3910*/  FMNMX.FTZ R6, R48, R9, !PT ;  /* 0x0000000930067209 */ /* 0x000fe20007810000 */
[----:B------:R-:W1:Y:S04]  /*3920*/  SHFL.BFLY PT, R11, R0, 0x2, 0x1f ;  /* 0x0c401f00000b7f89 */ /* 0x000e6800000e0000 */
[----:B------:R-:W2:Y:S04]  /*3930*/  SHFL.BFLY PT, R9, R6, 0x2, 0x1f ;  /* 0x0c401f0006097f89 */ /* 0x000ea800000e0000 */
[----:B------:R-:W-:Y:S04]  /*3940*/  LDSM.16.MT88.4 R108, [R172+0xb000] ;  /* 0x00b00000ac6c783b */ /* 0x000fe80000004200 */
[----:B------:R-:W-:Y:S04]  /*3950*/  LDSM.16.MT88.4 R96, [R173+0xd000] ;  /* 0x00d00000ad60783b */ /* 0x000fe80000004200 */
[----:B------:R-:W-:Y:S04]  /*3960*/  LDSM.16.MT88.4 R12, [R172+0x9400] ;  /* 0x00940000ac0c783b */ /* 0x000fe80000004200 */
[----:B------:R-:W-:Y:S01]  /*3970*/  LDSM.16.MT88.4 R24, [R173+0x9400] ;  /* 0x00940000ad18783b */ /* 0x000fe20000004200 */
[----:B-1----:R-:W-:-:S03]  /*3980*/  FMNMX.FTZ R11, R0, R11, !PT ;  /* 0x0000000b000b7209 */ /* 0x002fc60007810000 */
[----:B------:R-:W-:Y:S01]  /*3990*/  LDSM.16.MT88.4 R20, [R173+0xb400] ;  /* 0x00b40000ad14783b */ /* 0x000fe20000004200 */
[----:B--2---:R-:W-:-:S03]  /*39a0*/  FMNMX.FTZ R9, R6, R9, !PT ;  /* 0x0000000906097209 */ /* 0x004fc60007810000 */
[----:B------:R-:W1:Y:S04]  /*39b0*/  SHFL.BFLY PT, R2, R11, 0x1, 0x1f ;  /* 0x0c201f000b027f89 */ /* 0x000e6800000e0000 */
[----:B------:R-:W2:Y:S04]  /*39c0*/  SHFL.BFLY PT, R0, R9, 0x1, 0x1f ;  /* 0x0c201f0009007f89 */ /* 0x000ea800000e0000 */
[----:B------:R-:W-:Y:S01]  /*39d0*/  LDSM.16.MT88.4 R16, [R172+0xb400] ;  /* 0x00b40000ac10783b */ /* 0x000fe20000004200 */
[----:B-1----:R-:W-:Y:S02]  /*39e0*/  FMNMX.FTZ R2, R11, R2, !PT ;  /* 0x000000020b027209 */ /* 0x002fe40007810000 */
[----:B--2---:R-:W-:-:S03]  /*39f0*/  FMNMX.FTZ R0, R9, R0, !PT ;  /* 0x0000000009007209 */ /* 0x004fc60007810000 */
[C---:B------:R-:W-:Y:S01]  /*3a00*/  FMUL.FTZ R55, R2.reuse, c[0x0][0x23c] ;  /* 0x00008f0002377a20 */ /* 0x040fe20000410000 */
[----:B------:R-:W-:Y:S01]  /*3a10*/  FSETP.NEU.FTZ.AND P1, PT, R2, -INF , PT ;  /* 0xff8000000200780b */ /* 0x000fe20003f3d000 */
[----:B------:R-:W-:Y:S01]  /*3a20*/  LDSM.16.MT88.4 R8, [R172+0xd000] ;  /* 0x00d00000ac08783b */ /* 0x000fe20000004200 */
[C---:B------:R-:W-:Y:S02]  /*3a30*/  FMUL.FTZ R50, R0.reuse, c[0x0][0x23c] ;  /* 0x00008f0000327a20 */ /* 0x040fe40000410000 */
[----:B------:R-:W-:Y:S02]  /*3a40*/  FSEL R55, R55, RZ, P1 ;  /* 0x000000ff37377208 */ /* 0x000fe40000800000 */
[----:B------:R-:W-:-:S03]  /*3a50*/  FSETP.NEU.FTZ.AND P1, PT, R0, -INF , PT ;  /* 0xff8000000000780b */ /* 0x000fc60003f3d000 */
[--C-:B------:R-:W-:Y:S01]  /*3a60*/  FFMA.FTZ R46, R76, c[0x0][0x23c], -R55.reuse ;  /* 0x00008f004c2e7a23 */ /* 0x100fe20000010837 */
[----:B------:R-:W-:Y:S01]  /*3a70*/  FSEL R50, R50, RZ, P1 ;  /* 0x000000ff32327208 */ /* 0x000fe20000800000 */
[--C-:B------:R-:W-:Y:S02]  /*3a80*/  FFMA.FTZ R40, R78, c[0x0][0x23c], -R55.reuse ;  /* 0x00008f004e287a23 */ /* 0x100fe40000010837 */
[--C-:B------:R-:W-:Y:S02]  /*3a90*/  FFMA.FTZ R47, R68, c[0x0][0x23c], -R55.reuse ;  /* 0x00008f00442f7a23 */ /* 0x100fe40000010837 */
[--C-:B------:R-:W-:Y:S01]  /*3aa0*/  FFMA.FTZ R43, R77, c[0x0][0x23c], -R50.reuse ;  /* 0x00008f004d2b7a23 */ /* 0x100fe20000010832 */
[----:B------:R-:W-:Y:S01]  /*3ab0*/  MUFU.EX2 R46, R46 ;  /* 0x0000002e002e7308 */ /* 0x000fe20000000800 */
[----:B------:R-:W1:Y:S01]  /*3ac0*/  LDSM.16.MT88.4 R76, [R172+0x9000] ;  /* 0x00900000ac4c783b */ /* 0x000e620000004200 */
[----:B------:R-:W-:Y:S02]  /*3ad0*/  FFMA.FTZ R41, R74, c[0x0][0x23c], -R55 ;  /* 0x00008f004a297a23 */ /* 0x000fe40000010837 */
[----:B------:R-:W-:-:S02]  /*3ae0*/  FFMA.FTZ R45, R69, c[0x0][0x23c], -R50 ;  /* 0x00008f00452d7a23 */ /* 0x000fc40000010832 */
[--C-:B------:R-:W-:Y:S01]  /*3af0*/  FFMA.FTZ R44, R73, c[0x0][0x23c], -R50.reuse ;  /* 0x00008f00492c7a23 */ /* 0x100fe20000010832 */
[----:B------:R-:W2:Y:S01]  /*3b00*/  LDSM.16.MT88.4 R68, [R173+0x9000] ;  /* 0x00900000ad44783b */ /* 0x000ea20000004200 */
[--C-:B------:R-:W-:Y:S01]  /*3b10*/  FFMA.FTZ R42, R75, c[0x0][0x23c], -R50.reuse ;  /* 0x00008f004b2a7a23 */ /* 0x100fe20000010832 */
[----:B------:R-:W3:Y:S01]  /*3b20*/  MUFU.EX2 R47, R47 ;  /* 0x0000002f002f7308 */ /* 0x000ee20000000800 */
[--C-:B------:R-:W-:Y:S02]  /*3b30*/  FFMA.FTZ R39, R72, c[0x0][0x23c], -R55.reuse ;  /* 0x00008f0048277a23 */ /* 0x100fe40000010837 */
[--C-:B------:R-:W-:Y:S02]  /*3b40*/  FFMA.FTZ R36, R148, c[0x0][0x23c], -R55.reuse ;  /* 0x00008f0094247a23 */ /* 0x100fe40000010837 */
[--C-:B------:R-:W-:Y:S02]  /*3b50*/  FFMA.FTZ R37, R90, c[0x0][0x23c], -R55.reuse ;  /* 0x00008f005a257a23 */ /* 0x100fe40000010837 */
[----:B------:R-:W-:Y:S01]  /*3b60*/  FFMA.FTZ R32, R88, c[0x0][0x23c], -R55 ;  /* 0x00008f0058207a23 */ /* 0x000fe20000010837 */
[----:B------:R-:W-:Y:S01]  /*3b70*/  MUFU.EX2 R41, R41 ;  /* 0x0000002900297308 */ /* 0x000fe20000000800 */
[----:B------:R-:W-:-:S02]  /*3b80*/  FFMA.FTZ R38, R89, c[0x0][0x23c], -R50 ;  /* 0x00008f0059267a23 */ /* 0x000fc40000010832 */
[--C-:B------:R-:W-:Y:S02]  /*3b90*/  FFMA.FTZ R35, R147, c[0x0][0x23c], -R50.reuse ;  /* 0x00008f0093237a23 */ /* 0x100fe40000010832 */
[--C-:B------:R-:W-:Y:S02]  /*3ba0*/  FFMA.FTZ R34, R143, c[0x0][0x23c], -R50.reuse ;  /* 0x00008f008f227a23 */ /* 0x100fe40000010832 */
[--C-:B------:R-:W-:Y:S01]  /*3bb0*/  FFMA.FTZ R31, R145, c[0x0][0x23c], -R50.reuse ;  /* 0x00008f00911f7a23 */ /* 0x100fe20000010832 */
[----:B------:R-:W4:Y:S01]  /*3bc0*/  MUFU.EX2 R40, R40 ;  /* 0x0000002800287308 */ /* 0x000f220000000800 */
[----:B---3--:R-:W-:Y:S01]  /*3bd0*/  F2FP.BF16.PACK_AB R100, R46, R47 ;  /* 0x0000002f2e64723e */ /* 0x008fe200000010ff */
        /* <DEDUP_REMOVED lines=8> */
[----:B------:R-:W3:Y:S01]  /*3c60*/  MUFU.EX2 R44, R44 ;  /* 0x0000002c002c7308 */ /* 0x000ee20000000800 */
[----:B----4-:R-:W-:Y:S01]  /*3c70*/  F2FP.BF16.PACK_AB R102, R40, R41 ;  /* 0x000000292866723e */ /* 0x010fe200000010ff */
[----:B------:R-:W-:-:S02]  /*3c80*/  FFMA.FTZ R3, R67, c[0x0][0x23c], -R50 ;  /* 0x00008f0043037a23 */ /* 0x000fc40000010832 */
[--C-:B------:R-:W-:Y:S02]  /*3c90*/  FFMA.FTZ R67, R118, c[0x0][0x23c], -R55.reuse ;  /* 0x00008f0076437a23 */ /* 0x100fe40000010837 */
[--C-:B------:R-:W-:Y:S02]  /*3ca0*/  FFMA.FTZ R57, R56, c[0x0][0x23c], -R55.reuse ;  /* 0x00008f0038397a23 */ /* 0x100fe40000010837 */
[----:B------:R-:W-:Y:S01]  /*3cb0*/  MUFU.EX2 R42, R42 ;  /* 0x0000002a002a7308 */ /* 0x000fe20000000800 */
[--C-:B------:R-:W-:Y:S02]  /*3cc0*/  FFMA.FTZ R118, R120, c[0x0][0x23c], -R55.reuse ;  /* 0x00008f0078767a23 */ /* 0x100fe40000010837 */
[----:B------:R-:W-:Y:S02]  /*3cd0*/  FFMA.FTZ R56, R122, c[0x0][0x23c], -R55 ;  /* 0x00008f007a387a23 */ /* 0x000fe40000010837 */
[--C-:B------:R-:W-:Y:S02]  /*3ce0*/  FFMA.FTZ R120, R119, c[0x0][0x23c], -R50.reuse ;  /* 0x00008f0077787a23 */ /* 0x100fe40000010832 */
[--C-:B------:R-:W-:Y:S01]  /*3cf0*/  FFMA.FTZ R117, R117, c[0x0][0x23c], -R50.reuse ;  /* 0x00008f0075757a23 */ /* 0x100fe20000010832 */
[----:B------:R-:W4:Y:S01]  /*3d00*/  MUFU.EX2 R43, R43 ;  /* 0x0000002b002b7308 */ /* 0x000f220000000800 */
[----:B---3--:R-:W-:Y:S01]  /*3d10*/  F2FP.BF16.PACK_AB R101, R44, R45 ;  /* 0x0000002d2c65723e */ /* 0x008fe200000010ff */
[----:B------:R-:W-:-:S02]  /*3d20*/  FFMA.FTZ R122, R131, c[0x0][0x23c], -R50 ;  /* 0x00008f00837a7a23 */ /* 0x000fc40000010832 */
[--C-:B------:R-:W-:Y:S02]  /*3d30*/  FFMA.FTZ R119, R129, c[0x0][0x23c], -R50.reuse ;  /* 0x00008f0081777a23 */ /* 0x100fe40000010832 */
[--C-:B------:R-:W-:Y:S02]  /*3d40*/  FFMA.FTZ R131, R136, c[0x0][0x23c], -R55.reuse ;  /* 0x00008f0088837a23 */ /* 0x100fe40000010837 */
[----:B------:R-:W-:Y:S01]  /*3d50*/  MUFU.EX2 R39, R39 ;  /* 0x0000002700277308 */ /* 0x000fe20000000800 */
[--C-:B------:R-:W-:Y:S02]  /*3d60*/  FFMA.FTZ R129, R138, c[0x0][0x23c], -R55.reuse ;  /* 0x00008f008a817a23 */ /* 0x100fe40000010837 */
[--C-:B------:R-:W-:Y:S02]  /*3d70*/  FFMA.FTZ R130, R130, c[0x0][0x23c], -R55.reuse ;  /* 0x00008f0082827a23 */ /* 0x100fe40000010837 */
[----:B------:R-:W-:Y:S02]  /*3d80*/  FFMA.FTZ R132, R132, c[0x0][0x23c], -R55 ;  /* 0x00008f0084847a23 */ /* 0x000fe40000010837 */
[--C-:B------:R-:W-:Y:S01]  /*3d90*/  FFMA.FTZ R133, R133, c[0x0][0x23c], -R50.reuse ;  /* 0x00008f0085857a23 */ /* 0x100fe20000010832 */
[----:B----4-:R-:W-:Y:S01]  /*3da0*/  F2FP.BF16.PACK_AB R103, R43, R42 ;  /* 0x0000002a2b67723e */ /* 0x010fe200000010ff */
[----:B------:R-:W3:Y:S01]  /*3db0*/  MUFU.EX2 R36, R36 ;  /* 0x0000002400247308 */ /* 0x000ee20000000800 */
[----:B------:R-:W-:-:S02]  /*3dc0*/  FFMA.FTZ R136, R139, c[0x0][0x23c], -R50 ;  /* 0x00008f008b887a23 */ /* 0x000fc40000010832 */
[--C-:B------:R-:W-:Y:S02]  /*3dd0*/  FFMA.FTZ R135, R135, c[0x0][0x23c], -R50.reuse ;  /* 0x00008f0087877a23 */ /* 0x100fe40000010832 */
[--C-:B------:R-:W-:Y:S01]  /*3de0*/  FFMA.FTZ R138, R137, c[0x0][0x23c], -R50.reuse ;  /* 0x00008f00898a7a23 */ /* 0x100fe20000010832 */
[C---:B-1----:R-:W-:Y:S01]  /*3df0*/  HMMA.16816.F32.BF16 R72, R100.reuse, R76, RZ ;  /* 0x0000004c6448723c */ /* 0x042fe200000418ff */
[--C-:B------:R-:W-:Y:S01]  /*3e00*/  FFMA.FTZ R137, R128, c[0x0][0x23c], -R55.reuse ;  /* 0x00008f0080897a23 */ /* 0x100fe20000010837 */
[----:B------:R-:W-:Y:S01]  /*3e10*/  MUFU.EX2 R37, R37 ;  /* 0x0000002500257308 */ /* 0x000fe20000000800 */
[--C-:B------:R-:W-:Y:S02]  /*3e20*/  FFMA.FTZ R139, R134, c[0x0][0x23c], -R55.reuse ;  /* 0x00008f00868b7a23 */ /* 0x100fe40000010837 */
[--C-:B------:R-:W-:Y:S02]  /*3e30*/  FFMA.FTZ R126, R126, c[0x0][0x23c], -R55.reuse ;  /* 0x00008f007e7e7a23 */ /* 0x100fe40000010837 */
[----:B------:R-:W-:Y:S01]  /*3e40*/  FFMA.FTZ R124, R124, c[0x0][0x23c], -R55 ;  /* 0x00008f007c7c7a23 */ /* 0x000fe20000010837 */
[----:B------:R-:W-:Y:S01]  /*3e50*/  HMMA.16816.F32.BF16 R76, R100, R78, RZ ;  /* 0x0000004e644c723c */ /* 0x000fe200000418ff */
[--C-:B------:R-:W-:Y:S01]  /*3e60*/  FFMA.FTZ R127, R127, c[0x0][0x23c], -R50.reuse ;  /* 0x00008f007f7f7a23 */ /* 0x100fe20000010832 */
[----:B------:R-:W-:Y:S01]  /*3e70*/  MUFU.EX2 R32, R32 ;  /* 0x0000002000207308 */ /* 0x000fe20000000800 */
[----:B------:R-:W-:-:S02]  /*3e80*/  FFMA.FTZ R128, R125, c[0x0][0x23c], -R50 ;  /* 0x00008f007d807a23 */ /* 0x000fc40000010832 */
[--C-:B------:R-:W-:Y:S02]  /*3e90*/  FFMA.FTZ R134, R123, c[0x0][0x23c], -R50.reuse ;  /* 0x00008f007b867a23 */ /* 0x100fe40000010832 */
[--C-:B------:R-:W-:Y:S01]  /*3ea0*/  FFMA.FTZ R121, R121, c[0x0][0x23c], -R50.reuse ;  /* 0x00008f0079797a23 */ /* 0x100fe20000010832 */
[C---:B--2---:R-:W-:Y:S01]  /*3eb0*/  HMMA.16816.F32.BF16 R112, R100.reuse, R68, RZ ;  /* 0x000000446470723c */ /* 0x044fe200000418ff */
[--C-:B------:R-:W-:Y:S01]  /*3ec0*/  FFMA.FTZ R123, R116, c[0x0][0x23c], -R55.reuse ;  /* 0x00008f00747b7a23 */ /* 0x100fe20000010837 */
[----:B------:R-:W-:Y:S01]  /*3ed0*/  MUFU.EX2 R38, R38 ;  /* 0x0000002600267308 */ /* 0x000fe20000000800 */
[--C-:B------:R-:W-:Y:S02]  /*3ee0*/  FFMA.FTZ R125, R62, c[0x0][0x23c], -R55.reuse ;  /* 0x00008f003e7d7a23 */ /* 0x100fe40000010837 */
[--C-:B------:R-:W-:Y:S02]  /*3ef0*/  FFMA.FTZ R66, R66, c[0x0][0x23c], -R55.reuse ;  /* 0x00008f0042427a23 */ /* 0x100fe40000010837 */
[----:B------:R-:W-:Y:S01]  /*3f00*/  FFMA.FTZ R64, R64, c[0x0][0x23c], -R55 ;  /* 0x00008f0040407a23 */ /* 0x000fe20000010837 */
[----:B------:R-:W-:Y:S01]  /*3f10*/  HMMA.16816.F32.BF16 R80, R100, R84, RZ ;  /* 0x000000546450723c */ /* 0x000fe200000418ff */
[--C-:B------:R-:W-:Y:S01]  /*3f20*/  FFMA.FTZ R62, R65, c[0x0][0x23c], -R50.reuse ;  /* 0x00008f00413e7a23 */ /* 0x100fe20000010832 */
[----:B------:R-:W1:Y:S01]  /*3f30*/  MUFU.EX2 R35, R35 ;  /* 0x0000002300237308 */ /* 0x000e620000000800 */
[----:B------:R-:W-:-:S02]  /*3f40*/  FFMA.FTZ R63, R63, c[0x0][0x23c], -R50 ;  /* 0x00008f003f3f7a23 */ /* 0x000fc40000010832 */
[--C-:B------:R-:W-:Y:S02]  /*3f50*/  FFMA.FTZ R116, R61, c[0x0][0x23c], -R50.reuse ;  /* 0x00008f003d747a23 */ /* 0x100fe40000010832 */
[----:B------:R-:W-:Y:S01]  /*3f60*/  FFMA.FTZ R59, R59, c[0x0][0x23c], -R50 ;  /* 0x00008f003b3b7a23 */ /* 0x000fe20000010832 */
        /* <DEDUP_REMOVED lines=8> */
[----:B------:R-:W2:Y:S01]  /*3ff0*/  MUFU.EX2 R31, R31 ;  /* 0x0000001f001f7308 */ /* 0x000ea20000000800 */
[----:B------:R-:W-:-:S02]  /*4000*/  FADD.FTZ R43, R43, R42 ;  /* 0x0000002a2b2b7221 */ /* 0x000fc40000010000 */
[----:B------:R-:W-:Y:S02]  /*4010*/  FFMA.FTZ R195, R52, c[0x0][0x23c], -R55 ;  /* 0x00008f0034c37a23 */ /* 0x000fe40000010837 */
[--C-:B------:R-:W-:Y:S01]  /*4020*/  FFMA.FTZ R52, R51, c[0x0][0x23c], -R50.reuse ;  /* 0x00008f0033347a23 */ /* 0x100fe20000010832 */
[----:B------:R-:W-:Y:S01]  /*4030*/  HMMA.16816.F32.BF16 R68, R100, R70, RZ ;  /* 0x000000466444723c */ /* 0x000fe200000418ff */
[--C-:B------:R-:W-:Y:S01]  /*4040*/  FFMA.FTZ R49, R49, c[0x0][0x23c], -R50.reuse ;  /* 0x00008f0031317a23 */ /* 0x100fe20000010832 */
[----:B------:R-:W-:Y:S01]  /*4050*/  MUFU.EX2 R33, R33 ;  /* 0x0000002100217308 */ /* 0x000fe20000000800 */
[----:B------:R-:W-:-:S05]  /*4060*/  FFMA.FTZ R196, R48, c[0x0][0x23c], -R50 ;  /* 0x00008f0030c47a23 */ /* 0x000fca0000010832 */
[C---:B------:R-:W-:Y:S02]  /*4070*/  HMMA.16816.F32.BF16 R84, R100.reuse, R86, RZ ;  /* 0x000000566454723c */ /* 0x040fe400000418ff */
[----:B------:R-:W4:Y:S06]  /*4080*/  MUFU.EX2 R28, R28 ;  /* 0x0000001c001c7308 */ /* 0x000f2c0000000800 */
[C---:B------:R-:W-:Y:S02]  /*4090*/  HMMA.16816.F32.BF16 R108, R100.reuse, R110, RZ ;  /* 0x0000006e646c723c */ /* 0x040fe400000418ff */
[----:B------:R-:W-:Y:S06]  /*40a0*/  MUFU.EX2 R29, R29 ;  /* 0x0000001d001d7308 */ /* 0x000fec0000000800 */
[C---:B------:R-:W-:Y:S02]  /*40b0*/  HMMA.16816.F32.BF16 R96, R100.reuse, R98, RZ ;  /* 0x000000626460723c */ /* 0x040fe400000418ff */
[----:B------:R-:W-:Y:S06]  /*40c0*/  MUFU.EX2 R4, R4 ;  /* 0x0000000400047308 */ /* 0x000fec0000000800 */
[C---:B------:R-:W-:Y:S02]  /*40d0*/  HMMA.16816.F32.BF16 R104, R100.reuse, R8, RZ ;  /* 0x000000086468723c */ /* 0x040fe400000418ff */
[----:B------:R-:W-:Y:S05]  /*40e0*/  MUFU.EX2 R30, R30 ;  /* 0x0000001e001e7308 */ /* 0x000fea0000000800 */
[----:B---3--:R-:W-:Y:S01]  /*40f0*/  F2FP.BF16.PACK_AB R8, R36, R39 ;  /* 0x000000272408723e */ /* 0x008fe200000010ff */
[----:B------:R-:W-:Y:S01]  /*4100*/  HMMA.16816.F32.BF16 R100, R100, R10, RZ ;  /* 0x0000000a6464723c */ /* 0x000fe200000418ff */
[----:B-1----:R-:W-:Y:S01]  /*4110*/  F2FP.BF16.PACK_AB R9, R35, R38 ;  /* 0x000000262309723e */ /* 0x002fe200000010ff */
[----:B------:R-:W1:Y:S01]  /*4120*/  MUFU.EX2 R7, R7 ;  /* 0x0000000700077308 */ /* 0x000e620000000800 */
[----:B------:R-:W-:-:S02]  /*4130*/  FADD.FTZ R39, R39, R40 ;  /* 0x0000002827277221 */ /* 0x000fc40000010000 */
[----:B------:R-:W-:Y:S02]  /*4140*/  FADD.FTZ R38, R38, R43 ;  /* 0x0000002b26267221 */ /* 0x000fe40000010000 */
[----:B------:R-:W-:Y:S01]  /*4150*/  F2FP.BF16.PACK_AB R10, R32, R37 ;  /* 0x00000025200a723e */ /* 0x000fe200000010ff */
[----:B------:R-:W-:Y:S01]  /*4160*/  FADD.FTZ R36, R36, R39 ;  /* 0x0000002724247221 */ /* 0x000fe20000010000 */
[----:B--2---:R-:W-:Y:S01]  /*4170*/  F2FP.BF16.PACK_AB R11, R31, R34 ;  /* 0x000000221f0b723e */ /* 0x004fe200000010ff */
[----:B------:R-:W-:Y:S01]  /*4180*/  MUFU.EX2 R6, R6 ;  /* 0x0000000600067308 */ /* 0x000fe20000000800 */
[----:B------:R-:W-:Y:S02]  /*4190*/  FADD.FTZ R35, R35, R38 ;  /* 0x0000002623237221 */ /* 0x000fe40000010000 */
[----:B------:R-:W-:Y:S02]  /*41a0*/  FADD.FTZ R37, R37, R36 ;  /* 0x0000002425257221 */ /* 0x000fe40000010000 */
[----:B------:R-:W-:Y:S01]  /*41b0*/  FADD.FTZ R34, R34, R35 ;  /* 0x0000002322227221 */ /* 0x000fe20000010000 */
[----:B------:R-:W-:Y:S01]  /*41c0*/  HMMA.16816.F32.BF16 R72, R8, R12, R72 ;  /* 0x0000000c0848723c */ /* 0x000fe20000041848 */
        /* <DEDUP_REMOVED lines=11> */
[C---:B------:R-:W-:Y:S02]  /*4280*/  HMMA.16816.F32.BF16 R80, R8.reuse, R20, R80 ;  /* 0x000000140850723c */ /* 0x040fe40000041850 */
[----:B------:R-:W-:Y:S06]  /*4290*/  MUFU.EX2 R118, R118 ;  /* 0x0000007600767308 */ /* 0x000fec0000000800 */
[C---:B------:R-:W-:Y:S01]  /*42a0*/  HMMA.16816.F32.BF16 R84, R8.reuse, R22, R84 ;  /* 0x000000160854723c */ /* 0x040fe20000041854 */
[----:B------:R-:W-:Y:S01]  /*42b0*/  LDSM.16.MT88.4 R20, [R173+0x9800] ;  /* 0x00980000ad14783b */ /* 0x000fe20000004200 */
[----:B------:R-:W-:Y:S06]  /*42c0*/  MUFU.EX2 R117, R117 ;  /* 0x0000007500757308 */ /* 0x000fec0000000800 */
[C---:B------:R-:W-:Y:S02]  /*42d0*/  HMMA.16816.F32.BF16 R88, R8.reuse, R16, R88 ;  /* 0x000000100858723c */ /* 0x040fe40000041858 */
[----:B------:R-:W1:Y:S06]  /*42e0*/  MUFU.EX2 R122, R122 ;  /* 0x0000007a007a7308 */ /* 0x000e6c0000000800 */
[C---:B---3--:R-:W-:Y:S02]  /*42f0*/  HMMA.16816.F32.BF16 R92, R8.reuse, R12, R92 ;  /* 0x0000000c085c723c */ /* 0x048fe4000004185c */
[----:B------:R-:W-:Y:S06]  /*4300*/  MUFU.EX2 R120, R120 ;  /* 0x0000007800787308 */ /* 0x000fec0000000800 */
[C---:B------:R-:W-:Y:S01]  /*4310*/  HMMA.16816.F32.BF16 R96, R8.reuse, R14, R96 ;  /* 0x0000000e0860723c */ /* 0x040fe20000041860 */
[----:B------:R-:W3:Y:S01]  /*4320*/  LDSM.16.MT88.4 R12, [R173+0xb800] ;  /* 0x00b80000ad0c783b */ /* 0x000ee20000004200 */
[----:B------:R-:W2:Y:S06]  /*4330*/  MUFU.EX2 R119, R119 ;  /* 0x0000007700777308 */ /* 0x000eac0000000800 */
[C---:B------:R-:W-:Y:S01]  /*4340*/  HMMA.16816.F32.BF16 R108, R8.reuse, R18, R108 ;  /* 0x00000012086c723c */ /* 0x040fe2000004186c */
[----:B------:R-:W5:Y:S01]  /*4350*/  LDSM.16.MT88.4 R16, [R172+0x9800] ;  /* 0x00980000ac10783b */ /* 0x000f620000004200 */
[----:B------:R-:W-:Y:S06]  /*4360*/  MUFU.EX2 R131, R131 ;  /* 0x0000008300837308 */ /* 0x000fec0000000800 */
[C---:B-1----:R-:W-:Y:S02]  /*4370*/  HMMA.16816.F32.BF16 R104, R8.reuse, R24, R104 ;  /* 0x000000180868723c */ /* 0x042fe40000041868 */
[----:B------:R-:W1:Y:S06]  /*4380*/  MUFU.EX2 R130, R130 ;  /* 0x0000008200827308 */ /* 0x000e6c0000000800 */
[----:B------:R-:W-:Y:S01]  /*4390*/  HMMA.16816.F32.BF16 R100, R8, R26, R100 ;  /* 0x0000001a0864723c */ /* 0x000fe20000041864 */
[----:B------:R-:W-:Y:S01]  /*43a0*/  LDSM.16.MT88.4 R24, [R173+0x9c00] ;  /* 0x009c0000ad18783b */ /* 0x000fe20000004200 */
[----:B------:R-:W-:Y:S05]  /*43b0*/  MUFU.EX2 R129, R129 ;  /* 0x0000008100817308 */ /* 0x000fea0000000800 */
[----:B----4-:R-:W-:Y:S01]  /*43c0*/  F2FP.BF16.PACK_AB R8, R28, R33 ;  /* 0x000000211c08723e */ /* 0x010fe200000010ff */
[----:B------:R-:W-:Y:S01]  /*43d0*/  FADD.FTZ R33, R33, R32 ;  /* 0x0000002021217221 */ /* 0x000fe20000010000 */
[----:B------:R-:W-:Y:S01]  /*43e0*/  F2FP.BF16.PACK_AB R9, R7, R30 ;  /* 0x0000001e0709723e */ /* 0x000fe200000010ff */
[----:B------:R-:W-:Y:S01]  /*43f0*/  MUFU.EX2 R132, R132 ;  /* 0x0000008400847308 */ /* 0x000fe20000000800 */
[----:B------:R-:W-:Y:S01]  /*4400*/  F2FP.BF16.PACK_AB R10, R4, R29 ;  /* 0x0000001d040a723e */ /* 0x000fe200000010ff */
[----:B------:R-:W-:Y:S01]  /*4410*/  FADD.FTZ R30, R30, R31 ;  /* 0x0000001f1e1e7221 */ /* 0x000fe20000010000 */
[----:B--2---:R-:W-:Y:S01]  /*4420*/  F2FP.BF16.PACK_AB R11, R3, R6 ;  /* 0x00000006030b723e */ /* 0x004fe200000010ff */
[----:B------:R-:W-:-:S02]  /*4430*/  FADD.FTZ R28, R28, R33 ;  /* 0x000000211c1c7221 */ /* 0x000fc40000010000 */
[----:B------:R-:W-:Y:S02]  /*4440*/  FADD.FTZ R7, R7, R30 ;  /* 0x0000001e07077221 */ /* 0x000fe40000010000 */
[----:B------:R-:W-:Y:S01]  /*4450*/  MUFU.EX2 R133, R133 ;  /* 0x0000008500857308 */ /* 0x000fe20000000800 */
[----:B------:R-:W-:Y:S01]  /*4460*/  FADD.FTZ R29, R29, R28 ;  /* 0x0000001c1d1d7221 */ /* 0x000fe20000010000 */
[C---:B---3--:R-:W-:Y:S01]  /*4470*/  HMMA.16816.F32.BF16 R80, R8.reuse, R12, R80 ;  /* 0x0000000c0850723c */ /* 0x048fe20000041850 */
[----:B------:R-:W-:Y:S02]  /*4480*/  FADD.FTZ R6, R6, R7 ;  /* 0x0000000706067221 */ /* 0x000fe40000010000 */
[----:B------:R-:W-:Y:S02]  /*4490*/  FADD.FTZ R4, R4, R29 ;  /* 0x0000001d04047221 */ /* 0x000fe40000010000 */
[----:B------:R-:W-:Y:S01]  /*44a0*/  FADD.FTZ R6, R3, R6 ;  /* 0x0000000603067221 */ /* 0x000fe20000010000 */
[----:B------:R-:W2:Y:S02]  /*44b0*/  MUFU.EX2 R136, R136 ;  /* 0x0000008800887308 */ /* 0x000ea40000000800 */
[C---:B------:R-:W-:Y:S01]  /*44c0*/  HMMA.16816.F32.BF16 R84, R8.reuse, R14, R84 ;  /* 0x0000000e0854723c */ /* 0x040fe20000041854 */
[----:B------:R-:W3:Y:S05]  /*44d0*/  LDSM.16.MT88.4 R12, [R172+0xd800] ;  /* 0x00d80000ac0c783b */ /* 0x000eea0000004200 */
[----:B------:R-:W-:Y:S02]  /*44e0*/  MUFU.EX2 R135, R135 ;  /* 0x0000008700877308 */ /* 0x000fe40000000800 */
[C---:B------:R-:W-:Y:S06]  /*44f0*/  HMMA.16816.F32.BF16 R112, R8.reuse, R20, R112 ;  /* 0x000000140870723c */ /* 0x040fec0000041870 */
[----:B------:R-:W4:Y:S02]  /*4500*/  MUFU.EX2 R138, R138 ;  /* 0x0000008a008a7308 */ /* 0x000f240000000800 */
[C---:B------:R-:W-:Y:S01]  /*4510*/  HMMA.16816.F32.BF16 R68, R8.reuse, R22, R68 ;  /* 0x000000160844723c */ /* 0x040fe20000041844 */
[----:B------:R-:W1:Y:S05]  /*4520*/  LDSM.16.MT88.4 R20, [R172+0xb800] ;  /* 0x00b80000ac14783b */ /* 0x000e6a0000004200 */
[----:B------:R-:W-:Y:S02]  /*4530*/  MUFU.EX2 R137, R137 ;  /* 0x0000008900897308 */ /* 0x000fe40000000800 */
[C---:B-----5:R-:W-:Y:S06]  /*4540*/  HMMA.16816.F32.BF16 R72, R8.reuse, R16, R72 ;  /* 0x000000100848723c */ /* 0x060fec0000041848 */
[----:B------:R-:W5:Y:S02]  /*4550*/  MUFU.EX2 R126, R126 ;  /* 0x0000007e007e7308 */ /* 0x000f640000000800 */
[C---:B------:R-:W-:Y:S01]  /*4560*/  HMMA.16816.F32.BF16 R76, R8.reuse, R18, R76 ;  /* 0x00000012084c723c */ /* 0x040fe2000004184c */
[----:B------:R-:W2:Y:S05]  /*4570*/  LDSM.16.MT88.4 R16, [R173+0xd800] ;  /* 0x00d80000ad10783b */ /* 0x000eaa0000004200 */
[----:B------:R-:W-:Y:S02]  /*4580*/  MUFU.EX2 R139, R139 ;  /* 0x0000008b008b7308 */ /* 0x000fe40000000800 */
[C---:B---3--:R-:W-:Y:S06]  /*4590*/  HMMA.16816.F32.BF16 R104, R8.reuse, R12, R104 ;  /* 0x0000000c0868723c */ /* 0x048fec0000041868 */
[----:B------:R-:W-:Y:S02]  /*45a0*/  MUFU.EX2 R124, R124 ;  /* 0x0000007c007c7308 */ /* 0x000fe40000000800 */
[C---:B------:R-:W-:Y:S01]  /*45b0*/  HMMA.16816.F32.BF16 R100, R8.reuse, R14, R100 ;  /* 0x0000000e0864723c */ /* 0x040fe20000041864 */
[----:B------:R-:W3:Y:S05]  /*45c0*/  LDSM.16.MT88.4 R12, [R173+0xbc00] ;  /* 0x00bc0000ad0c783b */ /* 0x000eea0000004200 */
[----:B------:R-:W-:Y:S02]  /*45d0*/  MUFU.EX2 R127, R127 ;  /* 0x0000007f007f7308 */ /* 0x000fe40000000800 */
[C---:B-1----:R-:W-:Y:S06]  /*45e0*/  HMMA.16816.F32.BF16 R88, R8.reuse, R20, R88 ;  /* 0x000000140858723c */ /* 0x042fec0000041858 */
[----:B------:R-:W1:Y:S02]  /*45f0*/  MUFU.EX2 R128, R128 ;  /* 0x0000008000807308 */ /* 0x000e640000000800 */
[C---:B------:R-:W-:Y:S01]  /*4600*/  HMMA.16816.F32.BF16 R108, R8.reuse, R22, R108 ;  /* 0x00000016086c723c */ /* 0x040fe2000004186c */
[----:B------:R-:W-:Y:S05]  /*4610*/  LDSM.16.MT88.4 R20, [R172+0xbc00] ;  /* 0x00bc0000ac14783b */ /* 0x000fea0000004200 */
[----:B------:R-:W-:Y:S02]  /*4620*/  MUFU.EX2 R134, R134 ;  /* 0x0000008600867308 */ /* 0x000fe40000000800 */
[C---:B--2---:R-:W-:Y:S06]  /*4630*/  HMMA.16816.F32.BF16 R92, R8.reuse, R16, R92 ;  /* 0x00000010085c723c */ /* 0x044fec000004185c */
[----:B------:R-:W2:Y:S02]  /*4640*/  MUFU.EX2 R121, R121 ;  /* 0x0000007900797308 */ /* 0x000ea40000000800 */
[----:B------:R-:W-:Y:S01]  /*4650*/  HMMA.16816.F32.BF16 R96, R8, R18, R96 ;  /* 0x000000120860723c */ /* 0x000fe20000041860 */
[----:B------:R-:W1:Y:S05]  /*4660*/  LDSM.16.MT88.4 R16, [R172+0x9c00] ;  /* 0x009c0000ac10783b */ /* 0x000e6a0000004200 */
[----:B------:R-:W-:Y:S01]  /*4670*/  MUFU.EX2 R123, R123 ;  /* 0x0000007b007b7308 */ /* 0x000fe20000000800 */
[----:B------:R-:W-:Y:S01]  /*4680*/  F2FP.BF16.PACK_AB R8, R56, R57 ;  /* 0x000000393808723e */ /* 0x000fe200000010ff */
[----:B------:R-:W-:Y:S01]  /*4690*/  FADD.FTZ R57, R57, R4 ;  /* 0x0000000439397221 */ /* 0x000fe20000010000 */
[----:B------:R-:W-:Y:S01]  /*46a0*/  F2FP.BF16.PACK_AB R9, R122, R117 ;  /* 0x000000757a09723e */ /* 0x000fe200000010ff */
[----:B------:R-:W-:Y:S01]  /*46b0*/  FADD.FTZ R117, R117, R6 ;  /* 0x0000000675757221 */ /* 0x000fe20000010000 */
[----:B------:R-:W-:Y:S01]  /*46c0*/  F2FP.BF16.PACK_AB R10, R118, R67 ;  /* 0x00000043760a723e */ /* 0x000fe200000010ff */
[----:B------:R-:W-:Y:S01]  /*46d0*/  FADD.FTZ R56, R56, R57 ;  /* 0x0000003938387221 */ /* 0x000fe20000010000 */
[----:B------:R-:W-:Y:S01]  /*46e0*/  F2FP.BF16.PACK_AB R11, R119, R120 ;  /* 0x00000078770b723e */ /* 0x000fe200000010ff */
[----:B------:R-:W1:Y:S01]  /*46f0*/  MUFU.EX2 R66, R66 ;  /* 0x0000004200427308 */ /* 0x000e620000000800 */
[----:B------:R-:W-:-:S02]  /*4700*/  FADD.FTZ R117, R122, R117 ;  /* 0x000000757a757221 */ /* 0x000fc40000010000 */
[----:B------:R-:W-:Y:S02]  /*4710*/  FADD.FTZ R67, R67, R56 ;  /* 0x0000003843437221 */ /* 0x000fe40000010000 */
[----:B------:R-:W-:Y:S01]  /*4720*/  FADD.FTZ R120, R120, R117 ;  /* 0x0000007578787221 */ /* 0x000fe20000010000 */
[----:B---3--:R-:W-:Y:S01]  /*4730*/  HMMA.16816.F32.BF16 R80, R8, R12, R80 ;  /* 0x0000000c0850723c */ /* 0x008fe20000041850 */
[----:B------:R-:W-:Y:S01]  /*4740*/  FADD.FTZ R118, R118, R67 ;  /* 0x0000004376767221 */ /* 0x000fe20000010000 */
[----:B------:R-:W-:Y:S01]  /*4750*/  MUFU.EX2 R64, R64 ;  /* 0x0000004000407308 */ /* 0x000fe20000000800 */
[----:B------:R-:W-:-:S05]  /*4760*/  FADD.FTZ R120, R119, R120 ;  /* 0x0000007877787221 */ /* 0x000fca0000010000 */
[C---:B------:R-:W-:Y:S01]  /*4770*/  HMMA.16816.F32.BF16 R84, R8.reuse, R14, R84 ;  /* 0x0000000e0854723c */ /* 0x040fe20000041854 */
[----:B------:R-:W3:Y:S01]  /*4780*/  LDSM.16.MT88.4 R12, [R172+0xdc00] ;  /* 0x00dc0000ac0c783b */ /* 0x000ee20000004200 */
[----:B------:R-:W-:Y:S06]  /*4790*/  MUFU.EX2 R125, R125 ;  /* 0x0000007d007d7308 */ /* 0x000fec0000000800 */
[C---:B------:R-:W-:Y:S02]  /*47a0*/  HMMA.16816.F32.BF16 R112, R8.reuse, R24, R112 ;  /* 0x000000180870723c */ /* 0x040fe40000041870 */
[----:B------:R-:W-:Y:S06]  /*47b0*/  MUFU.EX2 R62, R62 ;  /* 0x0000003e003e7308 */ /* 0x000fec0000000800 */
[C---:B-1----:R-:W-:Y:S02]  /*47c0*/  HMMA.16816.F32.BF16 R72, R8.reuse, R16, R72 ;  /* 0x000000100848723c */ /* 0x042fe40000041848 */
[----:B------:R-:W1:Y:S06]  /*47d0*/  MUFU.EX2 R63, R63 ;  /* 0x0000003f003f7308 */ /* 0x000e6c0000000800 */
[C---:B------:R-:W-:Y:S01]  /*47e0*/  HMMA.16816.F32.BF16 R76, R8.reuse, R18, R76 ;  /* 0x00000012084c723c */ /* 0x040fe2000004184c */
[----:B------:R-:W1:Y:S01]  /*47f0*/  LDSM.16.MT88.4 R16, [R173+0xdc00] ;  /* 0x00dc0000ad10783b */ /* 0x000e620000004200 */
[----:B------:R-:W-:Y:S06]  /*4800*/  MUFU.EX2 R116, R116 ;  /* 0x0000007400747308 */ /* 0x000fec0000000800 */
[C---:B------:R-:W-:Y:S01]  /*4810*/  HMMA.16816.F32.BF16 R68, R8.reuse, R26, R68 ;  /* 0x0000001a0844723c */ /* 0x040fe20000041844 */
[----:B------:R-:W-:Y:S01]  /*4820*/  LDSM.16.MT88.4 R24, [R173+0xa000] ;  /* 0x00a00000ad18783b */ /* 0x000fe20000004200 */
[----:B------:R-:W1:Y:S06]  /*4830*/  MUFU.EX2 R59, R59 ;  /* 0x0000003b003b7308 */ /* 0x000e6c0000000800 */
[C---:B------:R-:W-:Y:S02]  /*4840*/  HMMA.16816.F32.BF16 R88, R8.reuse, R20, R88 ;  /* 0x000000140858723c */ /* 0x040fe40000041858 */
[----:B------:R-:W-:Y:S06]  /*4850*/  MUFU.EX2 R195, R195 ;  /* 0x000000c300c37308 */ /* 0x000fec0000000800 */
[C---:B---3--:R-:W-:Y:S02]  /*4860*/  HMMA.16816.F32.BF16 R104, R8.reuse, R12, R104 ;  /* 0x0000000c0868723c */ /* 0x048fe40000041868 */
[----:B------:R-:W-:Y:S06]  /*4870*/  MUFU.EX2 R52, R52 ;  /* 0x0000003400347308 */ /* 0x000fec0000000800 */
[C---:B------:R-:W-:Y:S01]  /*4880*/  HMMA.16816.F32.BF16 R100, R8.reuse, R14, R100 ;  /* 0x0000000e0864723c */ /* 0x040fe20000041864 */
[----:B------:R-:W3:Y:S01]  /*4890*/  LDSM.16.MT88.4 R12, [R172+0xa000] ;  /* 0x00a00000ac0c783b */ /* 0x000ee20000004200 */
[----:B------:R-:W-:Y:S06]  /*48a0*/  MUFU.EX2 R49, R49 ;  /* 0x0000003100317308 */ /* 0x000fec0000000800 */
[C---:B------:R-:W-:Y:S01]  /*48b0*/  HMMA.16816.F32.BF16 R108, R8.reuse, R22, R108 ;  /* 0x00000016086c723c */ /* 0x040fe2000004186c */
[----:B------:R-:W-:Y:S01]  /*48c0*/  LDSM.16.MT88.4 R20, [R173+0xc000] ;  /* 0x00c00000ad14783b */ /* 0x000fe20000004200 */
[----:B------:R-:W-:Y:S06]  /*48d0*/  MUFU.EX2 R196, R196 ;  /* 0x000000c400c47308 */ /* 0x000fec0000000800 */
[C---:B-1----:R-:W-:Y:S08]  /*48e0*/  HMMA.16816.F32.BF16 R92, R8.reuse, R16, R92 ;  /* 0x00000010085c723c */ /* 0x042ff0000004185c */
[----:B------:R-:W-:Y:S01]  /*48f0*/  HMMA.16816.F32.BF16 R96, R8, R18, R96 ;  /* 0x000000120860723c */ /* 0x000fe20000041860 */
[----:B------:R-:W1:Y:S06]  /*4900*/  LDSM.16.MT88.4 R16, [R172+0xc000] ;  /* 0x00c00000ac10783b */ /* 0x000e6c0000004200 */
[----:B------:R-:W-:Y:S01]  /*4910*/  F2FP.BF16.PACK_AB R8, R130, R131 ;  /* 0x000000838208723e */ /* 0x000fe200000010ff */
[----:B------:R-:W-:Y:S01]  /*4920*/  FADD.FTZ R131, R131, R118 ;  /* 0x0000007683837221 */ /* 0x000fe20000010000 */
[----:B------:R-:W-:Y:S01]  /*4930*/  F2FP.BF16.PACK_AB R9, R136, R133 ;  /* 0x000000858809723e */ /* 0x000fe200000010ff */
[----:B------:R-:W-:Y:S01]  /*4940*/  FADD.FTZ R133, R133, R120 ;  /* 0x0000007885857221 */ /* 0x000fe20000010000 */
[----:B------:R-:W-:Y:S01]  /*4950*/  F2FP.BF16.PACK_AB R10, R132, R129 ;  /* 0x00000081840a723e */ /* 0x000fe200000010ff */
[----:B------:R-:W-:Y:S01]  /*4960*/  FADD.FTZ R130, R130, R131 ;  /* 0x0000008382827221 */ /* 0x000fe20000010000 */
[----:B----4-:R-:W-:Y:S01]  /*4970*/  F2FP.BF16.PACK_AB R11, R138, R135 ;  /* 0x000000878a0b723e */ /* 0x010fe200000010ff */
[----:B------:R-:W-:-:S02]  /*4980*/  FADD.FTZ R136, R136, R133 ;  /* 0x0000008588887221 */ /* 0x000fc40000010000 */
[----:B------:R-:W-:Y:S02]  /*4990*/  FADD.FTZ R129, R129, R130 ;  /* 0x0000008281817221 */ /* 0x000fe40000010000 */
[----:B------:R-:W-:Y:S02]  /*49a0*/  FADD.FTZ R135, R135, R136 ;  /* 0x0000008887877221 */ /* 0x000fe40000010000 */
[----:B---3--:R-:W-:Y:S01]  /*49b0*/  HMMA.16816.F32.BF16 R72, R8, R12, R72 ;  /* 0x0000000c0848723c */ /* 0x008fe20000041848 */
[----:B------:R-:W-:Y:S02]  /*49c0*/  FADD.FTZ R132, R132, R129 ;  /* 0x0000008184847221 */ /* 0x000fe40000010000 */
[----:B------:R-:W-:-:S05]  /*49d0*/  FADD.FTZ R138, R138, R135 ;  /* 0x000000878a8a7221 */ /* 0x000fca0000010000 */
[C---:B------:R-:W-:Y:S01]  /*49e0*/  HMMA.16816.F32.BF16 R76, R8.reuse, R14, R76 ;  /* 0x0000000e084c723c */ /* 0x040fe2000004184c */
[----:B------:R-:W3:Y:S07]  /*49f0*/  LDSM.16.MT88.4 R12, [R173+0xe000] ;  /* 0x00e00000ad0c783b */ /* 0x000eee0000004200 */
[C---:B------:R-:W-:Y:S08]  /*4a00*/  HMMA.16816.F32.BF16 R112, R8.reuse, R24, R112 ;  /* 0x000000180870723c */ /* 0x040ff00000041870 */
[C---:B------:R-:W-:Y:S01]  /*4a10*/  HMMA.16816.F32.BF16 R68, R8.reuse, R26, R68 ;  /* 0x0000001a0844723c */ /* 0x040fe20000041844 */
[----:B------:R-:W4:Y:S07]  /*4a20*/  LDSM.16.MT88.4 R24, [R172+0xe000] ;  /* 0x00e00000ac18783b */ /* 0x000f2e0000004200 */
[C---:B-1----:R-:W-:Y:S08]  /*4a30*/  HMMA.16816.F32.BF16 R88, R8.reuse, R16, R88 ;  /* 0x000000100858723c */ /* 0x042ff00000041858 */
[C---:B------:R-:W-:Y:S01]  /*4a40*/  HMMA.16816.F32.BF16 R108, R8.reuse, R18, R108 ;  /* 0x00000012086c723c */ /* 0x040fe2000004186c */
[----:B------:R-:W1:Y:S07]  /*4a50*/  LDSM.16.MT88.4 R16, [R172+0xa400] ;  /* 0x00a40000ac10783b */ /* 0x000e6e0000004200 */
[C---:B------:R-:W-:Y:S08]  /*4a60*/  HMMA.16816.F32.BF16 R80, R8.reuse, R20, R80 ;  /* 0x000000140850723c */ /* 0x040ff00000041850 */
[C---:B---3--:R-:W-:Y:S08]  /*4a70*/  HMMA.16816.F32.BF16 R92, R8.reuse, R12, R92 ;  /* 0x0000000c085c723c */ /* 0x048ff0000004185c */
[C---:B------:R-:W-:Y:S01]  /*4a80*/  HMMA.16816.F32.BF16 R96, R8.reuse, R14, R96 ;  /* 0x0000000e0860723c */ /* 0x040fe20000041860 */
[----:B------:R-:W3:Y:S07]  /*4a90*/  LDSM.16.MT88.4 R12, [R173+0xc400] ;  /* 0x00c40000ad0c783b */ /* 0x000eee0000004200 */
[C---:B------:R-:W-:Y:S01]  /*4aa0*/  HMMA.16816.F32.BF16 R84, R8.reuse, R22, R84 ;  /* 0x000000160854723c */ /* 0x040fe20000041854 */
[----:B------:R-:W3:Y:S07]  /*4ab0*/  LDSM.16.MT88.4 R20, [R173+0xa400] ;  /* 0x00a40000ad14783b */ /* 0x000eee0000004200 */
[C---:B----4-:R-:W-:Y:S08]  /*4ac0*/  HMMA.16816.F32.BF16 R104, R8.reuse, R24, R104 ;  /* 0x000000180868723c */ /* 0x050ff00000041868 */
[----:B------:R-:W-:Y:S01]  /*4ad0*/  HMMA.16816.F32.BF16 R100, R8, R26, R100 ;  /* 0x0000001a0864723c */ /* 0x000fe20000041864 */
[----:B------:R-:W-:Y:S06]  /*4ae0*/  LDSM.16.MT88.4 R24, [R173+0xa800] ;  /* 0x00a80000ad18783b */ /* 0x000fec0000004200 */
[----:B-----5:R-:W-:Y:S01]  /*4af0*/  F2FP.BF16.PACK_AB R8, R126, R137 ;  /* 0x000000897e08723e */ /* 0x020fe200000010ff */
[----:B------:R-:W-:Y:S01]  /*4b00*/  FADD.FTZ R137, R137, R132 ;  /* 0x0000008489897221 */ /* 0x000fe20000010000 */
[----:B------:R-:W-:Y:S01]  /*4b10*/  F2FP.BF16.PACK_AB R9, R128, R127 ;  /* 0x0000007f8009723e */ /* 0x000fe200000010ff */
[----:B------:R-:W-:Y:S01]  /*4b20*/  FADD.FTZ R127, R127, R138 ;  /* 0x0000008a7f7f7221 */ /* 0x000fe20000010000 */
[----:B------:R-:W-:Y:S01]  /*4b30*/  F2FP.BF16.PACK_AB R10, R124, R139 ;  /* 0x0000008b7c0a723e */ /* 0x000fe200000010ff */
[----:B------:R-:W-:Y:S01]  /*4b40*/  FADD.FTZ R126, R126, R137 ;  /* 0x000000897e7e7221 */ /* 0x000fe20000010000 */
[----:B--2---:R-:W-:Y:S01]  /*4b50*/  F2FP.BF16.PACK_AB R11, R121, R134 ;  /* 0x00000086790b723e */ /* 0x004fe200000010ff */
        /* <DEDUP_REMOVED lines=8> */
[C---:B---3--:R-:W-:Y:S08]  /*4be0*/  HMMA.16816.F32.BF16 R80, R8.reuse, R12, R80 ;  /* 0x0000000c0850723c */ /* 0x048ff00000041850 */
        /* <DEDUP_REMOVED lines=36> */
[--C-:B------:R-:W-:Y:S01]  /*4e30*/  FFMA.FTZ R24, R60, c[0x0][0x23c], -R55.reuse ;  /* 0x00008f003c187a23 */ /* 0x100fe20000010837 */
[----:B-1----:R-:W-:Y:S01]  /*4e40*/  HMMA.16816.F32.BF16 R92, R8, R16, R92 ;  /* 0x00000010085c723c */ /* 0x002fe2000004185c */
[----:B------:R-:W-:-:S04]  /*4e50*/  FFMA.FTZ R25, R58, c[0x0][0x23c], -R55 ;  /* 0x00008f003a197a23 */ /* 0x000fc80000010837 */
[----:B------:R-:W-:Y:S03]  /*4e60*/  MUFU.EX2 R24, R24 ;  /* 0x0000001800187308 */ /* 0x000fe60000000800 */
[C---:B------:R-:W-:Y:S01]  /*4e70*/  HMMA.16816.F32.BF16 R96, R8.reuse, R18, R96 ;  /* 0x000000120860723c */ /* 0x040fe20000041860 */
[----:B------:R-:W1:Y:S04]  /*4e80*/  LDSM.16.MT88.4 R16, [R172+0xac00] ;  /* 0x00ac0000ac10783b */ /* 0x000e680000004200 */
[----:B------:R-:W4:Y:S03]  /*4e90*/  MUFU.EX2 R25, R25 ;  /* 0x0000001900197308 */ /* 0x000f260000000800 */
[C---:B--2---:R-:W-:Y:S08]  /*4ea0*/  HMMA.16816.F32.BF16 R104, R8.reuse, R12, R104 ;  /* 0x0000000c0868723c */ /* 0x044ff00000041868 */
[C---:B------:R-:W-:Y:S01]  /*4eb0*/  HMMA.16816.F32.BF16 R100, R8.reuse, R14, R100 ;  /* 0x0000000e0864723c */ /* 0x040fe20000041864 */
[----:B------:R-:W2:Y:S07]  /*4ec0*/  LDSM.16.MT88.4 R12, [R173+0xcc00] ;  /* 0x00cc0000ad0c783b */ /* 0x000eae0000004200 */
[----:B------:R-:W-:Y:S07]  /*4ed0*/  HMMA.16816.F32.BF16 R68, R8, R26, R68 ;  /* 0x0000001a0844723c */ /* 0x000fee0000041844 */
[----:B------:R-:W-:Y:S01]  /*4ee0*/  FFMA.FTZ R26, R54, c[0x0][0x23c], -R55 ;  /* 0x00008f00361a7a23 */ /* 0x000fe20000010837 */
[----:B----4-:R-:W-:Y:S01]  /*4ef0*/  F2FP.BF16.PACK_AB R8, R25, R24 ;  /* 0x000000181908723e */ /* 0x010fe200000010ff */
[----:B------:R-:W-:Y:S01]  /*4f00*/  FFMA.FTZ R27, R53, c[0x0][0x23c], -R50 ;  /* 0x00008f00351b7a23 */ /* 0x000fe20000010832 */
[----:B------:R-:W-:Y:S01]  /*4f10*/  F2FP.BF16.PACK_AB R11, R196, R49 ;  /* 0x00000031c40b723e */ /* 0x000fe200000010ff */
[----:B------:R-:W-:-:S02]  /*4f20*/  FADD.FTZ R24, R24, R125 ;  /* 0x0000007d18187221 */ /* 0x000fc40000010000 */
[----:B------:R-:W4:Y:S02]  /*4f30*/  MUFU.EX2 R26, R26 ;  /* 0x0000001a001a7308 */ /* 0x000f240000000800 */
[----:B------:R-:W-:-:S06]  /*4f40*/  FADD.FTZ R25, R25, R24 ;  /* 0x0000001819197221 */ /* 0x000fcc0000010000 */
[----:B------:R-:W5:Y:S01]  /*4f50*/  MUFU.EX2 R27, R27 ;  /* 0x0000001b001b7308 */ /* 0x000f620000000800 */
[----:B----4-:R-:W-:Y:S01]  /*4f60*/  F2FP.BF16.PACK_AB R10, R195, R26 ;  /* 0x0000001ac30a723e */ /* 0x010fe200000010ff */
[----:B------:R-:W-:-:S04]  /*4f70*/  FADD.FTZ R26, R26, R25 ;  /* 0x000000191a1a7221 */ /* 0x000fc80000010000 */
[----:B------:R-:W-:Y:S01]  /*4f80*/  FADD.FTZ R195, R195, R26 ;  /* 0x0000001ac3c37221 */ /* 0x000fe20000010000 */
[----:B-----5:R-:W-:Y:S01]  /*4f90*/  F2FP.BF16.PACK_AB R9, R52, R27 ;  /* 0x0000001b3409723e */ /* 0x020fe200000010ff */
[----:B------:R-:W-:-:S04]  /*4fa0*/  FADD.FTZ R27, R27, R116 ;  /* 0x000000741b1b7221 */ /* 0x000fc80000010000 */
[----:B------:R-:W-:Y:S02]  /*4fb0*/  FADD.FTZ R52, R52, R27 ;  /* 0x0000001b34347221 */ /* 0x000fe40000010000 */
[----:B---3--:R-:W-:Y:S02]  /*4fc0*/  HMMA.16816.F32.BF16 R112, R8, R20, R112 ;  /* 0x000000140870723c */ /* 0x008fe40000041870 */
[----:B------:R-:W-:-:S04]  /*4fd0*/  FADD.FTZ R49, R49, R52 ;  /* 0x0000003431317221 */ /* 0x000fc80000010000 */
[----:B------:R-:W-:Y:S02]  /*4fe0*/  FADD.FTZ R196, R196, R49 ;  /* 0x00000031c4c47221 */ /* 0x000fe40000010000 */
        /* <DEDUP_REMOVED lines=9> */
[C---:B------:R-:W-:Y:S08]  /*5080*/  HMMA.16816.F32.BF16 R108, R8.reuse, R22, R108 ;  /* 0x00000016086c723c */ /* 0x040ff0000004186c */
[C---:B-1----:R-:W-:Y:S08]  /*5090*/  HMMA.16816.F32.BF16 R92, R8.reuse, R16, R92 ;  /* 0x00000010085c723c */ /* 0x042ff0000004185c */
[C---:B------:R-:W-:Y:S08]  /*50a0*/  HMMA.16816.F32.BF16 R96, R8.reuse, R18, R96 ;  /* 0x000000120860723c */ /* 0x040ff00000041860 */
[C---:B--2---:R-:W-:Y:S08]  /*50b0*/  HMMA.16816.F32.BF16 R104, R8.reuse, R12, R104 ;  /* 0x0000000c0868723c */ /* 0x044ff00000041868 */
[----:B------:R-:W-:Y:S01]  /*50c0*/  HMMA.16816.F32.BF16 R100, R8, R14, R100 ;  /* 0x0000000e0864723c */ /* 0x000fe20000041864 */
[----:B------:R-:W-:Y:S07]  /*50d0*/  @!P0 BRA `(.L_x_1807) ;  /* 0x000034e000008947 */ /* 0x000fee0003800000 */
[----:B------:R-:W-:Y:S01]  /*50e0*/  ULDC UR4, c[0x0][0x1a0] ;  /* 0x0000680000047ab9 */ /* 0x000fe20000000800 */
[----:B------:R-:W-:Y:S01]  /*50f0*/  IADD3 R194, R5, -0x2, RZ ;  /* 0xfffffffe05c27810 */ /* 0x000fe20007ffe0ff */
[----:B------:R-:W-:Y:S01]  /*5100*/  ULEA UR4, -UR4, URZ, 0x7 ;  /* 0x0000003f04047291 */ /* 0x000fe2000f8e393f */
[----:B------:R-:W-:-:S02]  /*5110*/  IMAD.MOV.U32 R3, RZ, RZ, R0 ;  /* 0x000000ffff037224 */ /* 0x000fc400078e0000 */
[----:B------:R-:W-:Y:S01]  /*5120*/  IMAD.MOV.U32 R117, RZ, RZ, R2 ;  /* 0x000000ffff757224 */ /* 0x000fe200078e0002 */
[----:B------:R-:W-:Y:S02]  /*5130*/  USHF.R.S32.HI UR6, URZ, 0x1f, UR4 ;  /* 0x0000001f3f067899 */ /* 0x000fe40008011404 */
[----:B------:R-:W-:-:S04]  /*5140*/  MOV R193, UR4 ;  /* 0x0000000400c17c02 */ /* 0x000fc80008000f00 */
[----:B------:R-:W-:-:S04]  /*5150*/  MOV R192, UR6 ;  /* 0x0000000600c07c02 */ /* 0x000fc80008000f00 */
.L_x_1811:
[----:B------:R-:W-:Y:S01]  /*5160*/  MOV R8, R193 ;  /* 0x000000c100087202 */ /* 0x000fe20000000f00 */
[----:B------:R-:W-:Y:S04]  /*5170*/  DEPBAR.LE SB0, 0x0 ;  /* 0x000080000000791a */ /* 0x000fe80000000000 */
[----:B------:R-:W-:Y:S01]  /*5180*/  BAR.SYNC.DEFER_BLOCKING 0x0 ;  /* 0x0000000000007b1d */ /* 0x000fe20000010000 */
[----:B------:R-:W-:Y:S05]  /*5190*/  MOV R0, R192 ;  /* 0x000000c000007202 */ /* 0x000fea0000000f00 */
[----:B------:R-:W-:-:S05]  /*51a0*/  @P6 BRA `(.L_x_1808) ;  /* 0x000003b000006947 */ /* 0x000fca0003800000 */
        /* <DEDUP_REMOVED lines=31> */
[----:B------:R-:W-:Y:S02]  /*53a0*/  ISETP.NE.AND P1, PT, RZ, c[0x0][0x2d0], PT ;  /* 0x0000b400ff007a0c */ /* 0x000fe40003f25270 */
[----:B------:R-:W-:Y:S07]  /*53b0*/  LOP3.LUT R0, RZ, c[0x0][0x2d0], RZ, 0x33, !PT ;  /* 0x0000b400ff007a12 */ /* 0x000fee00078e33ff */
[----:B------:R-:W-:Y:S02]  /*53c0*/  @P5 IADD3 R9, R9, 0x1, RZ ;  /* 0x0000000109095810 */ /* 0x000fe40007ffe0ff */
[----:B------:R-:W-:Y:S03]  /*53d0*/  @P4 IADD3 R8, R8, 0x1, RZ ;  /* 0x0000000108084810 */ /* 0x000fe60007ffe0ff */
[----:B------:R-:W-:Y:S02]  /*53e0*/  @!P2 IMAD.MOV R9, RZ, RZ, -R9 ;  /* 0x000000ffff09a224 */ /* 0x000fe400078e0a09 */
[----:B------:R-:W-:Y:S03]  /*53f0*/  @!P0 IMAD.MOV R8, RZ, RZ, -R8 ;  /* 0x000000ffff088224 */ /* 0x000fe600078e0a08 */
        /* <DEDUP_REMOVED lines=14> */
[----:B------:R-:W-:Y:S04]  /*54e0*/  IMAD R0, R5, c[0x0][0x1a4], R0 ;  /* 0x0000690005007a24 */ /* 0x000fe800078e0200 */
[----:B------:R-:W-:Y:S02]  /*54f0*/  IMAD.IADD R9, R9, 0x1, R0 ;  /* 0x0000000109097824 */ /* 0x000fe400078e0200 */
[----:B--2---:R-:W-:Y:S04]  /*5500*/  IMAD.IADD R2, R2, 0x1, -R7 ;  /* 0x0000000102027824 */ /* 0x004fe800078e0a07 */
[----:B------:R-:W-:Y:S01]  /*5510*/  IMAD.WIDE.U32 R8, R2, c[0x0][0x188], R8 ;  /* 0x0000620002087a25 */ /* 0x000fe200078e0008 */
[----:B------:R-:W-:Y:S05]  /*5520*/  SHF.R.S32.HI R4, RZ, 0x1f, R2 ;  /* 0x0000001fff047819 */ /* 0x000fea0000011402 */
[----:B------:R-:W-:Y:S04]  /*5530*/  IMAD R5, R4, c[0x0][0x188], RZ ;  /* 0x0000620004057a24 */ /* 0x000fe800078e02ff */
[----:B------:R-:W-:Y:S04]  /*5540*/  IMAD R5, R2, c[0x0][0x18c], R5 ;  /* 0x0000630002057a24 */ /* 0x000fe800078e0205 */
[----:B------:R-:W-:Y:S02]  /*5550*/  IMAD.IADD R0, R9, 0x1, R5 ;  /* 0x0000000109007824 */ /* 0x000fe400078e0205 */
.L_x_1808:
[C---:B------:R-:W-:Y:S04]  /*5560*/  LEA R186, P0, R8.reuse, R186, 0x1 ;  /* 0x000000ba08ba7211 */ /* 0x040fe800078008ff */
[----:B------:R-:W-:Y:S02]  /*5570*/  LEA.HI.X R179, R8, R179, R0, 0x1, P0 ;  /* 0x000000b308b37211 */ /* 0x000fe400000f0c00 */
[----:B------:R-:W-:Y:S03]  /*5580*/  IADD3 R200, P0, R186, UR10, RZ ;  /* 0x0000000abac87c10 */ /* 0x000fe6000ff1e0ff */
[----:B------:R-:W-:Y:S01]  /*5590*/  IMAD.MOV.U32 R187, RZ, RZ, R179 ;  /* 0x000000ffffbb7224 */ /* 0x000fe200078e00b3 */
[----:B------:R-:W-:Y:S02]  /*55a0*/  IADD3.X R201, R179, UR5, RZ, P0, !PT ;  /* 0x00000005b3c97c10 */ /* 0x000fe400087fe4ff */
[----:B------:R-:W-:Y:S02]  /*55b0*/  IADD3 R198, P0, R200, UR10, RZ ;  /* 0x0000000ac8c67c10 */ /* 0x000fe4000ff1e0ff */
[----:B------:R-:W-:Y:S01]  /*55c0*/  @!PT LDS RZ, [RZ] ;  /* 0x00000000fffff984 */ /* 0x000fe20000000800 */
[----:B------:R-:W-:Y:S01]  /*55d0*/  @!PT LDS RZ, [RZ] ;  /* 0x00000000fffff984 */ /* 0x000fe20000000800 */
[----:B------:R-:W-:Y:S01]  /*55e0*/  @!PT LDS RZ, [RZ] ;  /* 0x00000000fffff984 */ /* 0x000fe20000000800 */
[----:B------:R1:W-:Y:S02]  /*55f0*/  LDGSTS.E.BYPASS.LTC128B.128 [R178+0x9000], [R186.64] ;  /* 0x09000000bab27fae */ /* 0x0003e4000b901d4c */
[----:B------:R-:W-:Y:S02]  /*5600*/  IADD3.X R199, R201, UR5, RZ, P0, !PT ;  /* 0x00000005c9c77c10 */ /* 0x000fe400087fe4ff */
[----:B------:R1:W-:Y:S01]  /*5610*/  LDGSTS.E.BYPASS.LTC128B.128 [R178+0xb000], [R186.64+0x40] ;  /* 0x0b000040bab27fae */ /* 0x0003e2000b901d4c */
[----:B------:R-:W-:Y:S03]  /*5620*/  IADD3 R118, P0, R198, UR10, RZ ;  /* 0x0000000ac6767c10 */ /* 0x000fe6000ff1e0ff */
[----:B------:R1:W-:Y:S01]  /*5630*/  LDGSTS.E.BYPASS.LTC128B.128 [R178+0xd000], [R186.64+0x80] ;  /* 0x0d000080bab27fae */ /* 0x0003e2000b901d4c */
[----:B------:R-:W-:Y:S02]  /*5640*/  IADD3.X R119, R199, UR5, RZ, P0, !PT ;  /* 0x00000005c7777c10 */ /* 0x000fe400087fe4ff */
[----:B------:R-:W-:Y:S01]  /*5650*/  ISETP.GE.AND P0, PT, R194, 0x1, PT ;  /* 0x00000001c200780c */ /* 0x000fe20003f06270 */
        /* <DEDUP_REMOVED lines=10> */
[----:B------:R-:W2:Y:S04]  /*5700*/  LDSM.16.M88.4 R124, [R176] ;  /* 0x00000000b07c783b */ /* 0x000ea80000000200 */
[----:B------:R-:W3:Y:S04]  /*5710*/  LDSM.16.M88.4 R128, [R176+0x400] ;  /* 0x00040000b080783b */ /* 0x000ee80000000200 */
[----:B------:R-:W4:Y:S04]  /*5720*/  LDSM.16.M88.4 R132, [R176+0x800] ;  /* 0x00080000b084783b */ /* 0x000f280000000200 */
[----:B------:R-:W0:Y:S04]  /*5730*/  LDGDEPBAR ;  /* 0x00000000000079af */ /* 0x000e280000000000 */
[----:B------:R-:W5:Y:S04]  /*5740*/  LDSM.16.M88.4 R136, [R176+0xc00] ;  /* 0x000c0000b088783b */ /* 0x000f680000000200 */
[----:B------:R-:W1:Y:S04]  /*5750*/  LDSM.16.M88.4 R140, [R176+0x1000] ;  /* 0x00100000b08c783b */ /* 0x000e680000000200 */
[----:B------:R-:W1:Y:S04]  /*5760*/  LDSM.16.M88.4 R144, [R176+0x1400] ;  /* 0x00140000b090783b */ /* 0x000e680000000200 */
[----:B------:R-:W1:Y:S04]  /*5770*/  LDSM.16.M88.4 R148, [R176+0x1800] ;  /* 0x00180000b094783b */ /* 0x000e680000000200 */
[----:B------:R-:W1:Y:S04]  /*5780*/  LDSM.16.M88.4 R152, [R176+0x1c00] ;  /* 0x001c0000b098783b */ /* 0x000e680000000200 */
[----:B------:R-:W-:Y:S01]  /*5790*/  LDSM.16.M88.4 R156, [R175] ;  /* 0x00000000af9c783b */ /* 0x000fe20000000200 */
[C---:B--2---:R-:W-:Y:S03]  /*57a0*/  HMMA.16816.F32.BF16 R4, R120.reuse, R124, RZ ;  /* 0x0000007c7804723c */ /* 0x044fe600000418ff */
[----:B------:R-:W2:Y:S04]  /*57b0*/  LDSM.16.M88.4 R160, [R174] ;  /* 0x00000000aea0783b */ /* 0x000ea80000000200 */
[----:B------:R-:W1:Y:S01]  /*57c0*/  LDSM.16.M88.4 R164, [R174+0x400] ;  /* 0x00040000aea4783b */ /* 0x000e620000000200 */
[C---:B------:R-:W-:Y:S03]  /*57d0*/  HMMA.16816.F32.BF16 R8, R120.reuse, R126, RZ ;  /* 0x0000007e7808723c */ /* 0x040fe600000418ff */
[----:B------:R-:W1:Y:S04]  /*57e0*/  LDSM.16.M88.4 R168, [R174+0x800] ;  /* 0x00080000aea8783b */ /* 0x000e680000000200 */
[----:B------:R-:W1:Y:S01]  /*57f0*/  LDSM.16.M88.4 R124, [R174+0xc00] ;  /* 0x000c0000ae7c783b */ /* 0x000e620000000200 */
[C---:B---3--:R-:W-:Y:S08]  /*5800*/  HMMA.16816.F32.BF16 R12, R120.reuse, R128, RZ ;  /* 0x00000080780c723c */ /* 0x048ff000000418ff */
[C---:B------:R-:W-:Y:S01]  /*5810*/  HMMA.16816.F32.BF16 R16, R120.reuse, R130, RZ ;  /* 0x000000827810723c */ /* 0x040fe200000418ff */
[----:B------:R-:W-:Y:S07]  /*5820*/  LDSM.16.M88.4 R128, [R174+0x1400] ;  /* 0x00140000ae80783b */ /* 0x000fee0000000200 */
[C---:B----4-:R-:W-:Y:S08]  /*5830*/  HMMA.16816.F32.BF16 R20, R120.reuse, R132, RZ ;  /* 0x000000847814723c */ /* 0x050ff000000418ff */
[C---:B------:R-:W-:Y:S01]  /*5840*/  HMMA.16816.F32.BF16 R24, R120.reuse, R134, RZ ;  /* 0x000000867818723c */ /* 0x040fe200000418ff */
[----:B------:R-:W-:Y:S07]  /*5850*/  LDSM.16.M88.4 R132, [R174+0x1800] ;  /* 0x00180000ae84783b */ /* 0x000fee0000000200 */
[C---:B-----5:R-:W-:Y:S08]  /*5860*/  HMMA.16816.F32.BF16 R28, R120.reuse, R136, RZ ;  /* 0x00000088781c723c */ /* 0x060ff000000418ff */
[C---:B------:R-:W-:Y:S01]  /*5870*/  HMMA.16816.F32.BF16 R32, R120.reuse, R138, RZ ;  /* 0x0000008a7820723c */ /* 0x040fe200000418ff */
[----:B------:R-:W-:Y:S07]  /*5880*/  LDSM.16.M88.4 R136, [R174+0x1c00] ;  /* 0x001c0000ae88783b */ /* 0x000fee0000000200 */
[C---:B-1----:R-:W-:Y:S08]  /*5890*/  HMMA.16816.F32.BF16 R36, R120.reuse, R140, RZ ;  /* 0x0000008c7824723c */ /* 0x042ff000000418ff */
[C---:B------:R-:W-:Y:S01]  /*58a0*/  HMMA.16816.F32.BF16 R40, R120.reuse, R142, RZ ;  /* 0x0000008e7828723c */ /* 0x040fe200000418ff */
[----:B------:R-:W-:Y:S07]  /*58b0*/  LDSM.16.M88.4 R140, [R176+0x3c00] ;  /* 0x003c0000b08c783b */ /* 0x000fee0000000200 */
[C---:B------:R-:W-:Y:S08]  /*58c0*/  HMMA.16816.F32.BF16 R44, R120.reuse, R144, RZ ;  /* 0x00000090782c723c */ /* 0x040ff000000418ff */
[C---:B------:R-:W-:Y:S08]  /*58d0*/  HMMA.16816.F32.BF16 R48, R120.reuse, R146, RZ ;  /* 0x000000927830723c */ /* 0x040ff000000418ff */
[C---:B------:R-:W-:Y:S08]  /*58e0*/  HMMA.16816.F32.BF16 R52, R120.reuse, R148, RZ ;  /* 0x000000947834723c */ /* 0x040ff000000418ff */
[C---:B------:R-:W-:Y:S08]  /*58f0*/  HMMA.16816.F32.BF16 R56, R120.reuse, R150, RZ ;  /* 0x000000967838723c */ /* 0x040ff000000418ff */
[C---:B------:R-:W-:Y:S08]  /*5900*/  HMMA.16816.F32.BF16 R60, R120.reuse, R152, RZ ;  /* 0x00000098783c723c */ /* 0x040ff000000418ff */
[----:B------:R-:W-:Y:S01]  /*5910*/  HMMA.16816.F32.BF16 R64, R120, R154, RZ ;  /* 0x0000009a7840723c */ /* 0x000fe200000418ff */
[----:B------:R-:W1:Y:S07]  /*5920*/  LDSM.16.M88.4 R120, [R174+0x1000] ;  /* 0x00100000ae78783b */ /* 0x000e6e0000000200 */
[C---:B--2---:R-:W-:Y:S08]  /*5930*/  HMMA.16816.F32.BF16 R4, R156.reuse, R160, R4 ;  /* 0x000000a09c04723c */ /* 0x044ff00000041804 */
[C---:B------:R-:W-:Y:S08]  /*5940*/  HMMA.16816.F32.BF16 R8, R156.reuse, R162, R8 ;  /* 0x000000a29c08723c */ /* 0x040ff00000041808 */
[C---:B------:R-:W-:Y:S08]  /*5950*/  HMMA.16816.F32.BF16 R12, R156.reuse, R164, R12 ;  /* 0x000000a49c0c723c */ /* 0x040ff0000004180c */
[C---:B------:R-:W-:Y:S08]  /*5960*/  HMMA.16816.F32.BF16 R16, R156.reuse, R166, R16 ;  /* 0x000000a69c10723c */ /* 0x040ff00000041810 */
[C---:B------:R-:W-:Y:S08]  /*5970*/  HMMA.16816.F32.BF16 R20, R156.reuse, R168, R20 ;  /* 0x000000a89c14723c */ /* 0x040ff00000041814 */
[C---:B------:R-:W-:Y:S08]  /*5980*/  HMMA.16816.F32.BF16 R24, R156.reuse, R170, R24 ;  /* 0x000000aa9c18723c */ /* 0x040ff00000041818 */
        /* <DEDUP_REMOVED lines=12> */
[C---:B------:R-:W-:Y:S08]  /*5a50*/  HMMA.16816.F32.BF16 R60, R156.reuse, R136, R60 ;  /* 0x000000889c3c723c */ /* 0x040ff0000004183c */
[----:B------:R-:W-:Y:S01]  /*5a60*/  HMMA.16816.F32.BF16 R64, R156, R138, R64 ;  /* 0x0000008a9c40723c */ /* 0x000fe20000041840 */
        /* <DEDUP_REMOVED lines=11> */
[C---:B------:R-:W-:Y:S01]  /*5b20*/  HMMA.16816.F32.BF16 R32, R120.reuse, R138, R32 ;  /* 0x0000008a7820723c */ /* 0x040fe20000041820 */
[----:B------:R-:W-:Y:S07]  /*5b30*/  LDSM.16.M88.4 R136, [R174+0x2800] ;  /* 0x00280000ae88783b */ /* 0x000fee0000000200 */
[C---:B-1----:R-:W-:Y:S08]  /*5b40*/  HMMA.16816.F32.BF16 R36, R120.reuse, R124, R36 ;  /* 0x0000007c7824723c */ /* 0x042ff00000041824 */
[C---:B------:R-:W-:Y:S01]  /*5b50*/  HMMA.16816.F32.BF16 R40, R120.reuse, R126, R40 ;  /* 0x0000007e7828723c */ /* 0x040fe20000041828 */
[----:B------:R-:W-:Y:S07]  /*5b60*/  LDSM.16.M88.4 R124, [R175+0x1000] ;  /* 0x00100000af7c783b */ /* 0x000fee0000000200 */
[C---:B--2---:R-:W-:Y:S08]  /*5b70*/  HMMA.16816.F32.BF16 R44, R120.reuse, R128, R44 ;  /* 0x00000080782c723c */ /* 0x044ff0000004182c */
[C---:B------:R-:W-:Y:S01]  /*5b80*/  HMMA.16816.F32.BF16 R48, R120.reuse, R130, R48 ;  /* 0x000000827830723c */ /* 0x040fe20000041830 */
[----:B------:R-:W1:Y:S07]  /*5b90*/  LDSM.16.M88.4 R128, [R174+0x2000] ;  /* 0x00200000ae80783b */ /* 0x000e6e0000000200 */
[C---:B---3--:R-:W-:Y:S08]  /*5ba0*/  HMMA.16816.F32.BF16 R52, R120.reuse, R132, R52 ;  /* 0x000000847834723c */ /* 0x048ff00000041834 */
[C---:B------:R-:W-:Y:S01]  /*5bb0*/  HMMA.16816.F32.BF16 R56, R120.reuse, R134, R56 ;  /* 0x000000867838723c */ /* 0x040fe20000041838 */
[----:B------:R-:W2:Y:S07]  /*5bc0*/  LDSM.16.M88.4 R132, [R174+0x2400] ;  /* 0x00240000ae84783b */ /* 0x000eae0000000200 */
[C---:B------:R-:W-:Y:S08]  /*5bd0*/  HMMA.16816.F32.BF16 R60, R120.reuse, R140, R60 ;  /* 0x0000008c783c723c */ /* 0x040ff0000004183c */
[----:B------:R-:W-:Y:S01]  /*5be0*/  HMMA.16816.F32.BF16 R64, R120, R142, R64 ;  /* 0x0000008e7840723c */ /* 0x000fe20000041840 */
[----:B------:R-:W3:Y:S04]  /*5bf0*/  LDSM.16.M88.4 R120, [R174+0x2c00] ;  /* 0x002c0000ae78783b */ /* 0x000ee80000000200 */
[----:B------:R-:W-:Y:S03]  /*5c00*/  LDSM.16.M88.4 R140, [R174+0x3c00] ;  /* 0x003c0000ae8c783b */ /* 0x000fe60000000200 */
        /* <DEDUP_REMOVED lines=8> */
[----:B------:R-:W4:Y:S07]  /*5c90*/  LDSM.16.M88.4 R136, [R174+0x3800] ;  /* 0x00380000ae88783b */ /* 0x000f2e0000000200 */
[C---:B---3--:R-:W-:Y:S08]  /*5ca0*/  HMMA.16816.F32.BF16 R28, R124.reuse, R120, R28 ;  /* 0x000000787c1c723c */ /* 0x048ff0000004181c */
        /* <DEDUP_REMOVED lines=12> */
[----:B------:R-:W-:Y:S01]  /*5d70*/  HMMA.16816.F32.BF16 R64, R124, R142, R64 ;  /* 0x0000008e7c40723c */ /* 0x000fe20000041840 */
[----:B------:R-:W4:Y:S04]  /*5d80*/  LDSM.16.M88.4 R124, [R176+0x4c00] ;  /* 0x004c0000b07c783b */ /* 0x000f280000000200 */
        /* <DEDUP_REMOVED lines=34> */
[----:B------:R-:W3:Y:S01]  /*5fb0*/  LDSM.16.M88.4 R136, [R174+0x5800] ;  /* 0x00580000ae88783b */ /* 0x000ee20000000200 */
[----:B------:R-:W-:Y:S04]  /*5fc0*/  DEPBAR.LE SB0, 0x0 ;  /* 0x000080000000791a */ /* 0x000fe80000000000 */
[----:B------:R-:W-:Y:S02]  /*5fd0*/  BAR.SYNC.DEFER_BLOCKING 0x0 ;  /* 0x0000000000007b1d */ /* 0x000fe40000010000 */
[C---:B----4-:R-:W-:Y:S08]  /*5fe0*/  HMMA.16816.F32.BF16 R28, R124.reuse, R120, R28 ;  /* 0x000000787c1c723c */ /* 0x050ff0000004181c */
[C---:B------:R-:W-:Y:S08]  /*5ff0*/  HMMA.16816.F32.BF16 R32, R124.reuse, R122, R32 ;  /* 0x0000007a7c20723c */ /* 0x040ff00000041820 */
[C---:B-1----:R-:W-:Y:S08]  /*6000*/  HMMA.16816.F32.BF16 R36, R124.reuse, R128, R36 ;  /* 0x000000807c24723c */ /* 0x042ff00000041824 */
[C---:B------:R-:W-:Y:S08]  /*6010*/  HMMA.16816.F32.BF16 R40, R124.reuse, R130, R40 ;  /* 0x000000827c28723c */ /* 0x040ff00000041828 */
[C---:B--2---:R-:W-:Y:S08]  /*6020*/  HMMA.16816.F32.BF16 R44, R124.reuse, R132, R44 ;  /* 0x000000847c2c723c */ /* 0x044ff0000004182c */
[C---:B------:R-:W-:Y:S08]  /*6030*/  HMMA.16816.F32.BF16 R48, R124.reuse, R134, R48 ;  /* 0x000000867c30723c */ /* 0x040ff00000041830 */
[C---:B---3--:R-:W-:Y:S08]  /*6040*/  HMMA.16816.F32.BF16 R52, R124.reuse, R136, R52 ;  /* 0x000000887c34723c */ /* 0x048ff00000041834 */
[C---:B------:R-:W-:Y:S08]  /*6050*/  HMMA.16816.F32.BF16 R56, R124.reuse, R138, R56 ;  /* 0x0000008a7c38723c */ /* 0x040ff00000041838 */
[C---:B------:R-:W-:Y:S08]  /*6060*/  HMMA.16816.F32.BF16 R60, R124.reuse, R140, R60 ;  /* 0x0000008c7c3c723c */ /* 0x040ff0000004183c */
[----:B------:R-:W-:Y:S01]  /*6070*/  HMMA.16816.F32.BF16 R64, R124, R142, R64 ;  /* 0x0000008e7c40723c */ /* 0x000fe20000041840 */
[----:B------:R-:W-:-:S07]  /*6080*/  @!P0 BRA `(.L_x_1809) ;  /* 0x0000059000008947 */ /* 0x000fce0003800000 */
[----:B------:R-:W-:Y:S02]  /*6090*/  ULDC UR6, c[0x0][0x198] ;  /* 0x0000660000067ab9 */ /* 0x000fe40000000800 */
[----:B------:R-:W-:Y:S04]  /*60a0*/  ULEA UR6, -UR6, URZ, 0x7 ;  /* 0x0000003f06067291 */ /* 0x000fe8000f8e393f */
[----:B------:R-:W-:Y:S02]  /*60b0*/  USHF.R.S32.HI UR4, URZ, 0x1f, UR6 ;  /* 0x0000001f3f047899 */ /* 0x000fe40008011406 */
[----:B------:R-:W-:Y:S04]  /*60c0*/  MOV R122, UR6 ;  /* 0x00000006007a7c02 */ /* 0x000fe80008000f00 */
[----:B------:R-:W-:Y:S01]  /*60d0*/  MOV R119, UR4 ;  /* 0x0000000400777c02 */ /* 0x000fe20008000f00 */
[----:B------:R-:W-:-:S05]  /*60e0*/  @P6 BRA `(.L_x_1810) ;  /* 0x000003b000006947 */ /* 0x000fca0003800000 */
[----:B------:R-:W-:Y:S04]  /*60f0*/  IABS R0, c[0x0][0x2d0] ;  /* 0x0000b40000007a13 */ /* 0x000fe80000000000 */
[----:B------:R-:W1:Y:S10]  /*6100*/  I2F.RP R119, R0 ;  /* 0x0000000000777306 */ /* 0x000e740000209400 */
[----:B-1----:R-:W1:Y:S02]  /*6110*/  MUFU.RCP R2, R119 ;  /* 0x0000007700027308 */ /* 0x002e640000001000 */
[----:B-1----:R-:W-:Y:S01]  /*6120*/  IADD3 R120, R2, 0xffffffe, RZ ;  /* 0x0ffffffe02787810 */ /* 0x002fe20007ffe0ff */
[----:B------:R-:W-:Y:S07]  /*6130*/  IMAD.SHL.U32 R2, R194, 0x80, RZ ;  /* 0x00000080c2027824 */ /* 0x000fee00078e00ff */
[----:B------:R-:W1:Y:S01]  /*6140*/  F2I.FTZ.U32.TRUNC.NTZ R121, R120 ;  /* 0x0000007800797305 */ /* 0x000e62000021f000 */
[C---:B------:R-:W-:Y:S02]  /*6150*/  IADD3 R122, R2.reuse, -0x80, RZ ;  /* 0xffffff80027a7810 */ /* 0x040fe40007ffe0ff */
        /* <DEDUP_REMOVED lines=52> */
.L_x_1810:
[C---:B------:R-:W-:Y:S04]  /*64a0*/  LEA R190, P0, R122.reuse, R190, 0x1 ;  /* 0x000000be7abe7211 */ /* 0x040fe800078008ff */
[----:B------:R-:W-:Y:S02]  /*64b0*/  LEA.HI.X R191, R122, R191, R119, 0x1, P0 ;  /* 0x000000bf7abf7211 */ /* 0x000fe400000f0c77 */
[----:B------:R-:W-:Y:S03]  /*64c0*/  IADD3 R122, P0, R190, UR9, RZ ;  /* 0x00000009be7a7c10 */ /* 0x000fe6000ff1e0ff */
        /* <DEDUP_REMOVED lines=9> */
[----:B------:R-:W-:Y:S03]  /*6560*/  IADD3 R118, P0, R120, UR9, RZ ;  /* 0x0000000978767c10 */ /* 0x000fe6000ff1e0ff */
[----:B------:R1:W-:Y:S01]  /*6570*/  LDGSTS.E.BYPASS.LTC128B.128 [R178+0x3800], [R122.64] ;  /* 0x038000007ab27fae */ /* 0x0003e2000b901d4c */
[----:B------:R-:W-:Y:S03]  /*6580*/  IADD3.X R119, R121, UR7, RZ, P0, !PT ;  /* 0x0000000779777c10 */ /* 0x000fe600087fe4ff */
        /* <DEDUP_REMOVED lines=9> */
.L_x_1809:
[----:B------:R-:W-:Y:S01]  /*6620*/  FMNMX.FTZ R0, R4, R117, !PT ;  /* 0x0000007504007209 */ /* 0x000fe20007810000 */
[----:B------:R-:W-:Y:S01]  /*6630*/  LDSM.16.MT88.4 R128, [R173+0xb000] ;  /* 0x00b00000ad80783b */ /* 0x000fe20000004200 */
        /* <DEDUP_REMOVED lines=80> */
[----:B------:R-:W-:Y:S01]  /*6b40*/  FADD.FTZ R117, -R0, R3 ;  /* 0x0000000300757221 */ /* 0x000fe20000010100 */
[----:B------:R-:W2:Y:S01]  /*6b50*/  MUFU.EX2 R116, R118 ;  /* 0x0000007600747308 */ /* 0x000ea20000000800 */
[--C-:B------:R-:W-:Y:S01]  /*6b60*/  FFMA.FTZ R146, R4, c[0x0][0x23c], -R140.reuse ;  /* 0x00008f0004927a23 */ /* 0x100fe2000001088c */
[----:B------:R-:W-:Y:S01]  /*6b70*/  FSEL R119, R119, RZ, P0 ;  /* 0x000000ff77777208 */ /* 0x000fe20000000000 */
[----:B------:R-:W-:Y:S01]  /*6b80*/  FMUL.FTZ R3, R117, c[0x0][0x23c] ;  /* 0x00008f0075037a20 */ /* 0x000fe20000410000 */
[----:B------:R-:W-:Y:S01]  /*6b90*/  ISETP.GT.AND P0, PT, R194, RZ, PT ;  /* 0x000000ffc200720c */ /* 0x000fe20003f04270 */
[--C-:B------:R-:W-:Y:S01]  /*6ba0*/  FFMA.FTZ R141, R5, c[0x0][0x23c], -R140.reuse ;  /* 0x00008f00058d7a23 */ /* 0x100fe2000001088c */
[----:B------:R-:W-:Y:S01]  /*6bb0*/  MOV R117, R2 ;  /* 0x0000000200757202 */ /* 0x000fe20000000f00 */
[--C-:B------:R-:W-:Y:S02]  /*6bc0*/  FFMA.FTZ R143, R6, c[0x0][0x23c], -R119.reuse ;  /* 0x00008f00068f7a23 */ /* 0x100fe40000010877 */
[--C-:B------:R-:W-:Y:S01]  /*6bd0*/  FFMA.FTZ R132, R7, c[0x0][0x23c], -R119.reuse ;  /* 0x00008f0007847a23 */ /* 0x100fe20000010877 */
[----:B------:R-:W3:Y:S01]  /*6be0*/  MUFU.EX2 R3, R3 ;  /* 0x0000000300037308 */ /* 0x000ee20000000800 */
        /* <DEDUP_REMOVED lines=38> */
[----:B------:R-:W-:Y:S01]  /*6e50*/  FMUL.FTZ R12, R116, R108 ;  /* 0x0000006c740c7220 */ /* 0x000fe20000410000 */
[----:B---3--:R-:W-:Y:S01]  /*6e60*/  F2FP.BF16.PACK_AB R113, R132, R143 ;  /* 0x0000008f8471723e */ /* 0x008fe200000010ff */
[--C-:B------:R-:W-:Y:S02]  /*6e70*/  FFMA.FTZ R118, R13, c[0x0][0x23c], -R140.reuse ;  /* 0x00008f000d767a23 */ /* 0x100fe4000001088c */
        /* <DEDUP_REMOVED lines=8> */
[----:B------:R-:W3:Y:S01]  /*6f00*/  MUFU.EX2 R5, R5 ;  /* 0x0000000500057308 */ /* 0x000ee20000000800 */
[C---:B------:R-:W-:Y:S02]  /*6f10*/  FMUL.FTZ R94, R3.reuse, R94 ;  /* 0x0000005e035e7220 */ /* 0x040fe40000410000 */
[----:B------:R-:W-:Y:S01]  /*6f20*/  FMUL.FTZ R95, R3, R95 ;  /* 0x0000005f035f7220 */ /* 0x000fe20000410000 */
[----:B--2---:R-:W-:Y:S01]  /*6f30*/  F2FP.BF16.PACK_AB R114, R6, R133 ;  /* 0x000000850672723e */ /* 0x004fe200000010ff */
[--C-:B------:R-:W-:Y:S02]  /*6f40*/  FFMA.FTZ R138, R20, c[0x0][0x23c], -R140.reuse ;  /* 0x00008f00148a7a23 */ /* 0x100fe4000001088c */
        /* <DEDUP_REMOVED lines=8> */
[----:B------:R-:W-:Y:S01]  /*6fd0*/  MUFU.EX2 R118, R118 ;  /* 0x0000007600767308 */ /* 0x000fe20000000800 */
[----:B------:R-:W-:Y:S01]  /*6fe0*/  LDSM.16.MT88.4 R32, [R172+0x9c00] ;  /* 0x009c0000ac20783b */ /* 0x000fe20000004200 */
[--C-:B------:R-:W-:Y:S01]  /*6ff0*/  FFMA.FTZ R152, R36, c[0x0][0x23c], -R140.reuse ;  /* 0x00008f0024987a23 */ /* 0x100fe2000001088c */
[----:B---3--:R-:W-:Y:S01]  /*7000*/  F2FP.BF16.PACK_AB R115, R5, R134 ;  /* 0x000000860573723e */ /* 0x008fe200000010ff */
[--C-:B------:R-:W-:Y:S02]  /*7010*/  FFMA.FTZ R149, R37, c[0x0][0x23c], -R140.reuse ;  /* 0x00008f0025957a23 */ /* 0x100fe4000001088c */
[--C-:B------:R-:W-:Y:S02]  /*7020*/  FFMA.FTZ R150, R38, c[0x0][0x23c], -R119.reuse ;  /* 0x00008f0026967a23 */ /* 0x100fe40000010877 */
[--C-:B------:R-:W-:Y:S02]  /*7030*/  FFMA.FTZ R151, R39, c[0x0][0x23c], -R119.reuse ;  /* 0x00008f0027977a23 */ /* 0x100fe40000010877 */
[----:B------:R-:W-:Y:S01]  /*7040*/  MUFU.EX2 R136, R136 ;  /* 0x0000008800887308 */ /* 0x000fe20000000800 */
[C---:B------:R-:W-:Y:S01]  /*7050*/  HMMA.16816.F32.BF16 R8, R112.reuse, R120, R8 ;  /* 0x000000787008723c */ /* 0x040fe20000041808 */
[----:B------:R-:W-:Y:S04]  /*7060*/  LDSM.16.MT88.4 R36, [R172+0xa000] ;  /* 0x00a00000ac24783b */ /* 0x000fe80000004200 */
[--C-:B------:R-:W-:Y:S02]  /*7070*/  FFMA.FTZ R153, R40, c[0x0][0x23c], -R140.reuse ;  /* 0x00008f0028997a23 */ /* 0x100fe4000001088c */
[--C-:B------:R-:W-:Y:S01]  /*7080*/  FFMA.FTZ R155, R47, c[0x0][0x23c], -R119.reuse ;  /* 0x00008f002f9b7a23 */ /* 0x100fe20000010877 */
[C---:B------:R-:W-:Y:S01]  /*7090*/  HMMA.16816.F32.BF16 R68, R112.reuse, R122, R68 ;  /* 0x0000007a7044723c */ /* 0x040fe20000041844 */
[----:B------:R-:W2:Y:S01]  /*70a0*/  LDSM.16.MT88.4 R120, [R172+0xb000] ;  /* 0x00b00000ac78783b */ /* 0x000ea20000004200 */
[----:B------:R-:W3:Y:S02]  /*70b0*/  MUFU.EX2 R135, R135 ;  /* 0x0000008700877308 */ /* 0x000ee40000000800 */
[C---:B------:R-:W-:Y:S02]  /*70c0*/  FMUL.FTZ R96, R116.reuse, R96 ;  /* 0x0000006074607220 */ /* 0x040fe40000410000 */
[C---:B------:R-:W-:Y:S02]  /*70d0*/  FMUL.FTZ R97, R116.reuse, R97 ;  /* 0x0000006174617220 */ /* 0x040fe40000410000 */
[C---:B-1----:R-:W-:Y:S04]  /*70e0*/  HMMA.16816.F32.BF16 R72, R112.reuse, R124, R72 ;  /* 0x0000007c7048723c */ /* 0x042fe80000041848 */
[C---:B------:R-:W-:Y:S01]  /*70f0*/  FMUL.FTZ R98, R3.reuse, R98 ;  /* 0x0000006203627220 */ /* 0x040fe20000410000 */
[----:B------:R-:W-:Y:S01]  /*7100*/  MUFU.EX2 R138, R138 ;  /* 0x0000008a008a7308 */ /* 0x000fe20000000800 */
[C---:B------:R-:W-:Y:S02]  /*7110*/  FMUL.FTZ R99, R3.reuse, R99 ;  /* 0x0000006303637220 */ /* 0x040fe40000410000 */
[C---:B------:R-:W-:Y:S01]  /*7120*/  HMMA.16816.F32.BF16 R76, R112.reuse, R126, R76 ;  /* 0x0000007e704c723c */ /* 0x040fe2000004184c */
[----:B------:R-:W1:Y:S03]  /*7130*/  LDSM.16.MT88.4 R124, [R173+0xd000] ;  /* 0x00d00000ad7c783b */ /* 0x000e660000004200 */
[C---:B------:R-:W-:Y:S02]  /*7140*/  FMUL.FTZ R18, R3.reuse, R106 ;  /* 0x0000006a03127220 */ /* 0x040fe40000410000 */
[----:B------:R-:W-:Y:S01]  /*7150*/  FMUL.FTZ R19, R3, R107 ;  /* 0x0000006b03137220 */ /* 0x000fe20000410000 */
[----:B------:R-:W-:Y:S01]  /*7160*/  MUFU.EX2 R137, R137 ;  /* 0x0000008900897308 */ /* 0x000fe20000000800 */
[C---:B------:R-:W-:Y:S04]  /*7170*/  HMMA.16816.F32.BF16 R80, R112.reuse, R128, R80 ;  /* 0x000000807050723c */ /* 0x040fe80000041850 */
[----:B---3--:R-:W-:Y:S01]  /*7180*/  F2FP.BF16.PACK_AB R107, R135, R136 ;  /* 0x00000088876b723e */ /* 0x008fe200000010ff */
[----:B------:R-:W-:Y:S02]  /*7190*/  FMUL.FTZ R100, R116, R100 ;  /* 0x0000006474647220 */ /* 0x000fe40000410000 */
[--C-:B------:R-:W-:Y:S01]  /*71a0*/  FFMA.FTZ R128, R14, c[0x0][0x23c], -R119.reuse ;  /* 0x00008f000e807a23 */ /* 0x100fe20000010877 */
[C---:B------:R-:W-:Y:S01]  /*71b0*/  HMMA.16816.F32.BF16 R84, R112.reuse, R130, R84 ;  /* 0x000000827054723c */ /* 0x040fe20000041854 */
[----:B------:R-:W-:Y:S03]  /*71c0*/  MUFU.EX2 R139, R139 ;  /* 0x0000008b008b7308 */ /* 0x000fe60000000800 */
[----:B------:R-:W-:Y:S02]  /*71d0*/  FMUL.FTZ R14, R3, R110 ;  /* 0x0000006e030e7220 */ /* 0x000fe40000410000 */
[----:B------:R-:W-:Y:S02]  /*71e0*/  FMUL.FTZ R101, R116, R101 ;  /* 0x0000006574657220 */ /* 0x000fe40000410000 */
[--C-:B------:R-:W-:Y:S01]  /*71f0*/  FFMA.FTZ R131, R15, c[0x0][0x23c], -R119.reuse ;  /* 0x00008f000f837a23 */ /* 0x100fe20000010877 */
[C---:B--2---:R-:W-:Y:S02]  /*7200*/  HMMA.16816.F32.BF16 R88, R112.reuse, R120, R88 ;  /* 0x000000787058723c */ /* 0x044fe40000041858 */
[----:B------:R-:W-:Y:S01]  /*7210*/  MUFU.EX2 R128, R128 ;  /* 0x0000008000807308 */ /* 0x000fe20000000800 */
[C---:B------:R-:W-:Y:S02]  /*7220*/  FMUL.FTZ R15, R3.reuse, R111 ;  /* 0x0000006f030f7220 */ /* 0x040fe40000410000 */
[----:B------:R-:W2:Y:S01]  /*7230*/  LDSM.16.MT88.4 R108, [R172+0xd000] ;  /* 0x00d00000ac6c783b */ /* 0x000ea20000004200 */
[C---:B------:R-:W-:Y:S02]  /*7240*/  FMUL.FTZ R102, R3.reuse, R102 ;  /* 0x0000006603667220 */ /* 0x040fe40000410000 */
[----:B------:R-:W-:Y:S02]  /*7250*/  FMUL.FTZ R103, R3, R103 ;  /* 0x0000006703677220 */ /* 0x000fe40000410000 */
[C---:B------:R-:W-:Y:S02]  /*7260*/  HMMA.16816.F32.BF16 R12, R112.reuse, R122, R12 ;  /* 0x0000007a700c723c */ /* 0x040fe4000004180c */
[----:B------:R-:W3:Y:S01]  /*7270*/  MUFU.EX2 R131, R131 ;  /* 0x0000008300837308 */ /* 0x000ee20000000800 */
[----:B------:R-:W4:Y:S01]  /*7280*/  LDSM.16.MT88.4 R120, [R173+0x9400] ;  /* 0x00940000ad78783b */ /* 0x000f220000004200 */
[--C-:B------:R-:W-:Y:S02]  /*7290*/  FFMA.FTZ R130, R16, c[0x0][0x23c], -R140.reuse ;  /* 0x00008f0010827a23 */ /* 0x100fe4000001088c */
[--C-:B------:R-:W-:Y:S02]  /*72a0*/  FFMA.FTZ R129, R17, c[0x0][0x23c], -R140.reuse ;  /* 0x00008f0011817a23 */ /* 0x100fe4000001088c */
[C---:B-1----:R-:W-:Y:S04]  /*72b0*/  HMMA.16816.F32.BF16 R92, R112.reuse, R124, R92 ;  /* 0x0000007c705c723c */ /* 0x042fe8000004185c */
[----:B------:R-:W-:Y:S01]  /*72c0*/  MUFU.EX2 R130, R130 ;  /* 0x0000008200827308 */ /* 0x000fe20000000800 */
[----:B------:R-:W-:Y:S01]  /*72d0*/  FMUL.FTZ R16, R116, R104 ;  /* 0x0000006874107220 */ /* 0x000fe20000410000 */
[----:B------:R-:W-:Y:S01]  /*72e0*/  F2FP.BF16.PACK_AB R104, R118, R7 ;  /* 0x000000077668723e */ /* 0x000fe200000010ff */
[----:B------:R-:W-:Y:S01]  /*72f0*/  FMUL.FTZ R17, R116, R105 ;  /* 0x0000006974117220 */ /* 0x000fe20000410000 */
[C---:B------:R-:W-:Y:S01]  /*7300*/  HMMA.16816.F32.BF16 R96, R112.reuse, R126, R96 ;  /* 0x0000007e7060723c */ /* 0x040fe20000041860 */
[----:B------:R-:W1:Y:S03]  /*7310*/  LDSM.16.MT88.4 R124, [R172+0x9400] ;  /* 0x00940000ac7c783b */ /* 0x000e660000004200 */
[----:B------:R-:W-:Y:S02]  /*7320*/  FFMA.FTZ R154, R46, c[0x0][0x23c], -R119 ;  /* 0x00008f002e9a7a23 */ /* 0x000fe40000010877 */
[----:B------:R-:W5:Y:S01]  /*7330*/  MUFU.EX2 R129, R129 ;  /* 0x0000008100817308 */ /* 0x000f620000000800 */
[----:B------:R-:W-:Y:S02]  /*7340*/  FFMA.FTZ R46, R52, c[0x0][0x23c], -R140 ;  /* 0x00008f00342e7a23 */ /* 0x000fe4000001088c */
[----:B------:R-:W-:Y:S03]  /*7350*/  FFMA.FTZ R143, R3, R196, R143 ;  /* 0x000000c4038f7223 */ /* 0x000fe6000001008f */
[----:B---3--:R-:W-:Y:S01]  /*7360*/  F2FP.BF16.PACK_AB R105, R131, R128 ;  /* 0x000000808369723e */ /* 0x008fe200000010ff */
[----:B------:R-:W-:Y:S02]  /*7370*/  FFMA.FTZ R146, R116, R195, R146 ;  /* 0x000000c374927223 */ /* 0x000fe40000010092 */
[--C-:B------:R-:W-:Y:S01]  /*7380*/  FFMA.FTZ R116, R45, c[0x0][0x23c], -R140.reuse ;  /* 0x00008f002d747a23 */ /* 0x100fe2000001088c */
[----:B------:R-:W-:Y:S01]  /*7390*/  MUFU.EX2 R3, R46 ;  /* 0x0000002e00037308 */ /* 0x000fe20000000800 */
[--C-:B------:R-:W-:Y:S01]  /*73a0*/  FFMA.FTZ R45, R56, c[0x0][0x23c], -R140.reuse ;  /* 0x00008f00382d7a23 */ /* 0x100fe2000001088c */
[C---:B--2---:R-:W-:Y:S03]  /*73b0*/  HMMA.16816.F32.BF16 R16, R112.reuse, R108, R16 ;  /* 0x0000006c7010723c */ /* 0x044fe60000041810 */
[--C-:B------:R-:W-:Y:S02]  /*73c0*/  FFMA.FTZ R48, R48, c[0x0][0x23c], -R140.reuse ;  /* 0x00008f0030307a23 */ /* 0x100fe4000001088c */
[--C-:B------:R-:W-:Y:S03]  /*73d0*/  FFMA.FTZ R49, R49, c[0x0][0x23c], -R140.reuse ;  /* 0x00008f0031317a23 */ /* 0x100fe6000001088c */
[----:B------:R-:W-:Y:S01]  /*73e0*/  MUFU.EX2 R142, R142 ;  /* 0x0000008e008e7308 */ /* 0x000fe20000000800 */
[----:B------:R-:W-:Y:S01]  /*73f0*/  HMMA.16816.F32.BF16 R100, R112, R110, R100 ;  /* 0x0000006e7064723c */ /* 0x000fe20000041864 */
[----:B------:R-:W2:Y:S02]  /*7400*/  LDSM.16.MT88.4 R108, [R173+0xb400] ;  /* 0x00b40000ad6c783b */ /* 0x000ea40000004200 */
[----:B-----5:R-:W-:Y:S01]  /*7410*/  F2FP.BF16.PACK_AB R106, R129, R130 ;  /* 0x00000082816a723e */ /* 0x020fe200000010ff */
[--C-:B------:R-:W-:Y:S02]  /*7420*/  FFMA.FTZ R50, R50, c[0x0][0x23c], -R119.reuse ;  /* 0x00008f0032327a23 */ /* 0x100fe40000010877 */
[--C-:B------:R-:W-:Y:S03]  /*7430*/  FFMA.FTZ R51, R51, c[0x0][0x23c], -R119.reuse ;  /* 0x00008f0033337a23 */ /* 0x100fe60000010877 */
[----:B------:R-:W3:Y:S01]  /*7440*/  LDSM.16.MT88.4 R112, [R172+0xb400] ;  /* 0x00b40000ac70783b */ /* 0x000ee20000004200 */
[----:B------:R-:W-:Y:S01]  /*7450*/  MUFU.EX2 R144, R144 ;  /* 0x0000009000907308 */ /* 0x000fe20000000800 */
[C---:B----4-:R-:W-:Y:S05]  /*7460*/  HMMA.16816.F32.BF16 R8, R104.reuse, R120, R8 ;  /* 0x000000786808723c */ /* 0x050fea0000041808 */
[--C-:B------:R-:W-:Y:S02]  /*7470*/  FFMA.FTZ R52, R53, c[0x0][0x23c], -R140.reuse ;  /* 0x00008f0035347a23 */ /* 0x100fe4000001088c */
[--C-:B------:R-:W-:Y:S01]  /*7480*/  FFMA.FTZ R53, R54, c[0x0][0x23c], -R119.reuse ;  /* 0x00008f0036357a23 */ /* 0x100fe20000010877 */
[C---:B------:R-:W-:Y:S01]  /*7490*/  HMMA.16816.F32.BF16 R68, R104.reuse, R122, R68 ;  /* 0x0000007a6844723c */ /* 0x040fe20000041844 */
[----:B------:R-:W4:Y:S01]  /*74a0*/  LDSM.16.MT88.4 R120, [R173+0xd400] ;  /* 0x00d40000ad78783b */ /* 0x000f220000004200 */
[----:B------:R-:W-:Y:S02]  /*74b0*/  MUFU.EX2 R145, R145 ;  /* 0x0000009100917308 */ /* 0x000fe40000000800 */
[--C-:B------:R-:W-:Y:S02]  /*74c0*/  FFMA.FTZ R54, R55, c[0x0][0x23c], -R119.reuse ;  /* 0x00008f0037367a23 */ /* 0x100fe40000010877 */
[--C-:B------:R-:W-:Y:S02]  /*74d0*/  FFMA.FTZ R56, R57, c[0x0][0x23c], -R140.reuse ;  /* 0x00008f0039387a23 */ /* 0x100fe4000001088c */
[C---:B-1----:R-:W-:Y:S04]  /*74e0*/  HMMA.16816.F32.BF16 R72, R104.reuse, R124, R72 ;  /* 0x0000007c6848723c */ /* 0x042fe80000041848 */
[----:B------:R-:W-:Y:S01]  /*74f0*/  MUFU.EX2 R55, R45 ;  /* 0x0000002d00377308 */ /* 0x000fe20000000800 */
[--C-:B------:R-:W-:Y:S02]  /*7500*/  FFMA.FTZ R57, R58, c[0x0][0x23c], -R119.reuse ;  /* 0x00008f003a397a23 */ /* 0x100fe40000010877 */
[--C-:B------:R-:W-:Y:S01]  /*7510*/  FFMA.FTZ R124, R23, c[0x0][0x23c], -R119.reuse ;  /* 0x00008f00177c7a23 */ /* 0x100fe20000010877 */
[C---:B------:R-:W-:Y:S01]  /*7520*/  HMMA.16816.F32.BF16 R76, R104.reuse, R126, R76 ;  /* 0x0000007e684c723c */ /* 0x040fe2000004184c */
[----:B------:R-:W1:Y:S03]  /*7530*/  LDSM.16.MT88.4 R20, [R172+0xd400] ;  /* 0x00d40000ac14783b */ /* 0x000e660000004200 */
[--C-:B------:R-:W-:Y:S02]  /*7540*/  FFMA.FTZ R125, R24, c[0x0][0x23c], -R140.reuse ;  /* 0x00008f00187d7a23 */ /* 0x100fe4000001088c */
[--C-:B------:R-:W-:Y:S01]  /*7550*/  FFMA.FTZ R58, R59, c[0x0][0x23c], -R119.reuse ;  /* 0x00008f003b3a7a23 */ /* 0x100fe20000010877 */
[----:B------:R-:W5:Y:S01]  /*7560*/  MUFU.EX2 R124, R124 ;  /* 0x0000007c007c7308 */ /* 0x000f620000000800 */
[C---:B--2---:R-:W-:Y:S04]  /*7570*/  HMMA.16816.F32.BF16 R80, R104.reuse, R108, R80 ;  /* 0x0000006c6850723c */ /* 0x044fe80000041850 */
[--C-:B------:R-:W-:Y:S02]  /*7580*/  FFMA.FTZ R126, R25, c[0x0][0x23c], -R140.reuse ;  /* 0x00008f00197e7a23 */ /* 0x100fe4000001088c */
[--C-:B------:R-:W-:Y:S02]  /*7590*/  FFMA.FTZ R127, R26, c[0x0][0x23c], -R119.reuse ;  /* 0x00008f001a7f7a23 */ /* 0x100fe40000010877 */
[C---:B------:R-:W-:Y:S01]  /*75a0*/  HMMA.16816.F32.BF16 R84, R104.reuse, R110, R84 ;  /* 0x0000006e6854723c */ /* 0x040fe20000041854 */
[----:B------:R-:W2:Y:S01]  /*75b0*/  LDSM.16.MT88.4 R108, [R173+0x9800] ;  /* 0x00980000ad6c783b */ /* 0x000ea20000004200 */
[----:B------:R-:W-:Y:S02]  /*75c0*/  MUFU.EX2 R125, R125 ;  /* 0x0000007d007d7308 */ /* 0x000fe40000000800 */
[----:B------:R-:W-:Y:S02]  /*75d0*/  FFMA.FTZ R64, R64, c[0x0][0x23c], -R140 ;  /* 0x00008f0040407a23 */ /* 0x000fe4000001088c */
[----:B------:R-:W-:Y:S02]  /*75e0*/  FFMA.FTZ R66, R66, c[0x0][0x23c], -R119 ;  /* 0x00008f0042427a23 */ /* 0x000fe40000010877 */
[C---:B---3--:R-:W-:Y:S01]  /*75f0*/  HMMA.16816.F32.BF16 R88, R104.reuse, R112, R88 ;  /* 0x000000706858723c */ /* 0x048fe20000041858 */
[----:B------:R-:W3:Y:S03]  /*7600*/  LDSM.16.MT88.4 R24, [R172+0x9800] ;  /* 0x00980000ac18783b */ /* 0x000ee60000004200 */
[----:B------:R-:W1:Y:S01]  /*7610*/  MUFU.EX2 R126, R126 ;  /* 0x0000007e007e7308 */ /* 0x000e620000000800 */
[----:B------:R-:W-:Y:S02]  /*7620*/  FADD.FTZ R146, R141, R146 ;  /* 0x000000928d927221 */ /* 0x000fe40000010000 */
[----:B------:R-:W-:Y:S01]  /*7630*/  FADD.FTZ R143, R132, R143 ;  /* 0x0000008f848f7221 */ /* 0x000fe20000010000 */
[C---:B------:R-:W-:Y:S01]  /*7640*/  HMMA.16816.F32.BF16 R12, R104.reuse, R114, R12 ;  /* 0x00000072680c723c */ /* 0x040fe2000004180c */
[----:B------:R-:W-:Y:S03]  /*7650*/  LDSM.16.MT88.4 R112, [R172+0xb800] ;  /* 0x00b80000ac70783b */ /* 0x000fe60000004200 */
[----:B------:R-:W-:Y:S02]  /*7660*/  FADD.FTZ R133, R133, R146 ;  /* 0x0000009285857221 */ /* 0x000fe40000010000 */
[----:B------:R-:W2:Y:S01]  /*7670*/  MUFU.EX2 R127, R127 ;  /* 0x0000007f007f7308 */ /* 0x000ea20000000800 */
[----:B------:R-:W-:Y:S01]  /*7680*/  FADD.FTZ R134, R134, R143 ;  /* 0x0000008f86867221 */ /* 0x000fe20000010000 */
[C---:B----4-:R-:W-:Y:S04]  /*7690*/  HMMA.16816.F32.BF16 R92, R104.reuse, R120, R92 ;  /* 0x00000078685c723c */ /* 0x050fe8000004185c */
[----:B------:R-:W-:Y:S02]  /*76a0*/  FADD.FTZ R6, R6, R133 ;  /* 0x0000008506067221 */ /* 0x000fe40000010000 */
[----:B------:R-:W-:Y:S02]  /*76b0*/  FADD.FTZ R5, R5, R134 ;  /* 0x0000008605057221 */ /* 0x000fe40000010000 */
[C---:B------:R-:W-:Y:S01]  /*76c0*/  HMMA.16816.F32.BF16 R96, R104.reuse, R122, R96 ;  /* 0x0000007a6860723c */ /* 0x040fe20000041860 */
[----:B------:R-:W-:Y:S03]  /*76d0*/  MUFU.EX2 R147, R147 ;  /* 0x0000009300937308 */ /* 0x000fe60000000800 */
[--C-:B------:R-:W-:Y:S02]  /*76e0*/  FFMA.FTZ R121, R28, c[0x0][0x23c], -R140.reuse ;  /* 0x00008f001c797a23 */ /* 0x100fe4000001088c */
[----:B------:R-:W-:Y:S02]  /*76f0*/  FFMA.FTZ R120, R29, c[0x0][0x23c], -R140 ;  /* 0x00008f001d787a23 */ /* 0x000fe4000001088c */
[C---:B-1----:R-:W-:Y:S03]  /*7700*/  HMMA.16816.F32.BF16 R16, R104.reuse, R20, R16 ;  /* 0x000000146810723c */ /* 0x042fe60000041810 */
[----:B------:R-:W-:Y:S01]  /*7710*/  MUFU.EX2 R121, R121 ;  /* 0x0000007900797308 */ /* 0x000fe20000000800 */
[--C-:B------:R-:W-:Y:S02]  /*7720*/  FFMA.FTZ R122, R30, c[0x0][0x23c], -R119.reuse ;  /* 0x00008f001e7a7a23 */ /* 0x100fe40000010877 */
[----:B------:R-:W-:Y:S01]  /*7730*/  FFMA.FTZ R123, R31, c[0x0][0x23c], -R119 ;  /* 0x00008f001f7b7a23 */ /* 0x000fe20000010877 */
[----:B------:R-:W-:Y:S01]  /*7740*/  F2FP.BF16.PACK_AB R20, R137, R138 ;  /* 0x0000008a8914723e */ /* 0x000fe200000010ff */
[----:B------:R-:W-:Y:S01]  /*7750*/  HMMA.16816.F32.BF16 R100, R104, R22, R100 ;  /* 0x000000166864723c */ /* 0x000fe20000041864 */
[----:B------:R-:W1:Y:S03]  /*7760*/  LDSM.16.MT88.4 R104, [R173+0xb800] ;  /* 0x00b80000ad68783b */ /* 0x000e660000004200 */
[----:B-----5:R-:W-:Y:S01]  /*7770*/  F2FP.BF16.PACK_AB R21, R124, R139 ;  /* 0x0000008b7c15723e */ /* 0x020fe200000010ff */
[----:B------:R-:W-:Y:S01]  /*7780*/  MUFU.EX2 R120, R120 ;  /* 0x0000007800787308 */ /* 0x000fe20000000800 */
[----:B------:R-:W-:Y:S01]  /*7790*/  FADD.FTZ R7, R7, R6 ;  /* 0x0000000607077221 */ /* 0x000fe20000010000 */
[----:B------:R-:W-:Y:S01]  /*77a0*/  F2FP.BF16.PACK_AB R22, R126, R125 ;  /* 0x0000007d7e16723e */ /* 0x000fe200000010ff */
[----:B------:R-:W-:Y:S01]  /*77b0*/  FADD.FTZ R128, R128, R5 ;  /* 0x0000000580807221 */ /* 0x000fe20000010000 */
[----:B--2---:R-:W-:Y:S01]  /*77c0*/  F2FP.BF16.PACK_AB R23, R142, R127 ;  /* 0x0000007f8e17723e */ /* 0x004fe200000010ff */
[----:B------:R-:W-:Y:S02]  /*77d0*/  LDSM.16.MT88.4 R28, [R173+0x9c00] ;  /* 0x009c0000ad1c783b */ /* 0x000fe40000004200 */
[----:B------:R-:W-:Y:S02]  /*77e0*/  FADD.FTZ R7, R118, R7 ;  /* 0x0000000776077221 */ /* 0x000fe40000010000 */
[----:B------:R-:W-:Y:S01]  /*77f0*/  FADD.FTZ R131, R131, R128 ;  /* 0x0000008083837221 */ /* 0x000fe20000010000 */
[----:B------:R-:W2:Y:S01]  /*7800*/  MUFU.EX2 R122, R122 ;  /* 0x0000007a007a7308 */ /* 0x000ea20000000800 */
[C---:B------:R-:W-:Y:S05]  /*7810*/  HMMA.16816.F32.BF16 R8, R20.reuse, R108, R8 ;  /* 0x0000006c1408723c */ /* 0x040fea0000041808 */
[----:B------:R-:W-:Y:S02]  /*7820*/  FADD.FTZ R130, R130, R7 ;  /* 0x0000000782827221 */ /* 0x000fe40000010000 */
[----:B------:R-:W-:Y:S01]  /*7830*/  FADD.FTZ R136, R136, R131 ;  /* 0x0000008388887221 */ /* 0x000fe20000010000 */
[C---:B------:R-:W-:Y:S01]  /*7840*/  HMMA.16816.F32.BF16 R68, R20.reuse, R110, R68 ;  /* 0x0000006e1444723c */ /* 0x040fe20000041844 */
[----:B------:R-:W4:Y:S01]  /*7850*/  LDSM.16.MT88.4 R108, [R173+0xd800] ;  /* 0x00d80000ad6c783b */ /* 0x000f220000004200 */
[----:B------:R-:W5:Y:S02]  /*7860*/  MUFU.EX2 R123, R123 ;  /* 0x0000007b007b7308 */ /* 0x000f640000000800 */
[----:B------:R-:W-:Y:S02]  /*7870*/  FADD.FTZ R129, R129, R130 ;  /* 0x0000008281817221 */ /* 0x000fe40000010000 */
[----:B------:R-:W-:Y:S02]  /*7880*/  FADD.FTZ R136, R135, R136 ;  /* 0x0000008887887221 */ /* 0x000fe40000010000 */
[C---:B---3--:R-:W-:Y:S04]  /*7890*/  HMMA.16816.F32.BF16 R72, R20.reuse, R24, R72 ;  /* 0x000000181448723c */ /* 0x048fe80000041848 */
[----:B------:R-:W3:Y:S01]  /*78a0*/  MUFU.EX2 R148, R148 ;  /* 0x0000009400947308 */ /* 0x000ee20000000800 */
[----:B------:R-:W-:Y:S02]  /*78b0*/  FADD.FTZ R138, R138, R129 ;  /* 0x000000818a8a7221 */ /* 0x000fe40000010000 */
[----:B------:R-:W-:Y:S01]  /*78c0*/  FADD.FTZ R139, R139, R136 ;  /* 0x000000888b8b7221 */ /* 0x000fe20000010000 */
[C---:B------:R-:W-:Y:S01]  /*78d0*/  HMMA.16816.F32.BF16 R76, R20.reuse, R26, R76 ;  /* 0x0000001a144c723c */ /* 0x040fe2000004184c */
[----:B------:R-:W3:Y:S03]  /*78e0*/  LDSM.16.MT88.4 R24, [R172+0xd800] ;  /* 0x00d80000ac18783b */ /* 0x000ee60000004200 */
[----:B------:R-:W-:Y:S02]  /*78f0*/  FADD.FTZ R138, R137, R138 ;  /* 0x0000008a898a7221 */ /* 0x000fe40000010000 */
[----:B------:R-:W-:Y:S01]  /*7900*/  MUFU.EX2 R152, R152 ;  /* 0x0000009800987308 */ /* 0x000fe20000000800 */
[----:B------:R-:W-:Y:S01]  /*7910*/  FADD.FTZ R124, R124, R139 ;  /* 0x0000008b7c7c7221 */ /* 0x000fe20000010000 */
[C---:B-1----:R-:W-:Y:S04]  /*7920*/  HMMA.16816.F32.BF16 R80, R20.reuse, R104, R80 ;  /* 0x000000681450723c */ /* 0x042fe80000041850 */
[----:B------:R-:W-:Y:S02]  /*7930*/  FADD.FTZ R125, R125, R138 ;  /* 0x0000008a7d7d7221 */ /* 0x000fe40000010000 */
[----:B------:R-:W-:Y:S02]  /*7940*/  FADD.FTZ R5, R127, R124 ;  /* 0x0000007c7f057221 */ /* 0x000fe40000010000 */
[C---:B------:R-:W-:Y:S01]  /*7950*/  HMMA.16816.F32.BF16 R84, R20.reuse, R106, R84 ;  /* 0x0000006a1454723c */ /* 0x040fe20000041854 */
[----:B------:R-:W-:Y:S01]  /*7960*/  LDSM.16.MT88.4 R104, [R172+0xbc00] ;  /* 0x00bc0000ac68783b */ /* 0x000fe20000004200 */
[----:B------:R-:W-:Y:S02]  /*7970*/  MUFU.EX2 R149, R149 ;  /* 0x0000009500957308 */ /* 0x000fe40000000800 */
[----:B------:R-:W-:Y:S02]  /*7980*/  FADD.FTZ R126, R126, R125 ;  /* 0x0000007d7e7e7221 */ /* 0x000fe40000010000 */
[----:B------:R-:W-:Y:S02]  /*7990*/  FADD.FTZ R5, R142, R5 ;  /* 0x000000058e057221 */ /* 0x000fe40000010000 */
[C---:B------:R-:W-:Y:S04]  /*79a0*/  HMMA.16816.F32.BF16 R88, R20.reuse, R112, R88 ;  /* 0x000000701458723c */ /* 0x040fe80000041858 */
[----:B------:R-:W1:Y:S01]  /*79b0*/  MUFU.EX2 R150, R150 ;  /* 0x0000009600967308 */ /* 0x000e620000000800 */
[----:B--2---:R-:W-:Y:S03]  /*79c0*/  FADD.FTZ R6, R122, R5 ;  /* 0x000000057a067221 */ /* 0x004fe60000010000 */
[C---:B------:R-:W-:Y:S04]  /*79d0*/  HMMA.16816.F32.BF16 R12, R20.reuse, R114, R12 ;  /* 0x00000072140c723c */ /* 0x040fe8000004180c */
[----:B-----5:R-:W-:Y:S02]  /*79e0*/  FADD.FTZ R6, R123, R6 ;  /* 0x000000067b067221 */ /* 0x020fe40000010000 */
[----:B------:R-:W2:Y:S02]  /*79f0*/  MUFU.EX2 R151, R151 ;  /* 0x0000009700977308 */ /* 0x000ea40000000800 */
[C---:B----4-:R-:W-:Y:S04]  /*7a00*/  HMMA.16816.F32.BF16 R92, R20.reuse, R108, R92 ;  /* 0x0000006c145c723c */ /* 0x050fe8000004185c */
[----:B------:R-:W-:Y:S04]  /*7a10*/  FADD.FTZ R5, R147, R6 ;  /* 0x0000000693057221 */ /* 0x000fe80000010000 */
[C---:B------:R-:W-:Y:S01]  /*7a20*/  HMMA.16816.F32.BF16 R96, R20.reuse, R110, R96 ;  /* 0x0000006e1460723c */ /* 0x040fe20000041860 */
[----:B------:R-:W-:Y:S01]  /*7a30*/  LDSM.16.MT88.4 R108, [R172+0xcc00] ;  /* 0x00cc0000ac6c783b */ /* 0x000fe20000004200 */
[----:B------:R-:W-:Y:S02]  /*7a40*/  MUFU.EX2 R153, R153 ;  /* 0x0000009900997308 */ /* 0x000fe40000000800 */
[----:B---3--:R-:W-:Y:S04]  /*7a50*/  FADD.FTZ R5, R148, R5 ;  /* 0x0000000594057221 */ /* 0x008fe80000010000 */
[C---:B------:R-:W-:Y:S04]  /*7a60*/  HMMA.16816.F32.BF16 R16, R20.reuse, R24, R16 ;  /* 0x000000181410723c */ /* 0x040fe80000041810 */
[----:B------:R-:W-:Y:S01]  /*7a70*/  MUFU.EX2 R116, R116 ;  /* 0x0000007400747308 */ /* 0x000fe20000000800 */
[----:B-1----:R-:W-:Y:S03]  /*7a80*/  FADD.FTZ R6, R150, R5 ;  /* 0x0000000596067221 */ /* 0x002fe60000010000 */
[----:B------:R-:W-:Y:S01]  /*7a90*/  HMMA.16816.F32.BF16 R100, R20, R26, R100 ;  /* 0x0000001a1464723c */ /* 0x000fe20000041864 */
[----:B------:R-:W1:Y:S03]  /*7aa0*/  LDSM.16.MT88.4 R24, [R173+0xbc00] ;  /* 0x00bc0000ad18783b */ /* 0x000e660000004200 */
[----:B--2---:R-:W-:Y:S02]  /*7ab0*/  FADD.FTZ R6, R151, R6 ;  /* 0x0000000697067221 */ /* 0x004fe40000010000 */
[----:B------:R-:W-:Y:S01]  /*7ac0*/  MUFU.EX2 R154, R154 ;  /* 0x0000009a009a7308 */ /* 0x000fe20000000800 */
[C---:B------:R-:W-:Y:S01]  /*7ad0*/  F2FP.BF16.PACK_AB R20, R120.reuse, R121 ;  /* 0x000000797814723e */ /* 0x040fe200000010ff */
[----:B------:R-:W-:Y:S01]  /*7ae0*/  FADD.FTZ R121, R121, R126 ;  /* 0x0000007e79797221 */ /* 0x000fe20000010000 */
[----:B------:R-:W-:Y:S03]  /*7af0*/  F2FP.BF16.PACK_AB R21, R123, R122 ;  /* 0x0000007a7b15723e */ /* 0x000fe600000010ff */
[C---:B------:R-:W-:Y:S01]  /*7b00*/  F2FP.BF16.PACK_AB R22, R145.reuse, R144 ;  /* 0x000000909116723e */ /* 0x040fe200000010ff */
[----:B------:R-:W-:Y:S01]  /*7b10*/  FADD.FTZ R121, R120, R121 ;  /* 0x0000007978797221 */ /* 0x000fe20000010000 */
[----:B------:R-:W-:Y:S02]  /*7b20*/  F2FP.BF16.PACK_AB R23, R148, R147 ;  /* 0x000000939417723e */ /* 0x000fe400000010ff */
[----:B------:R-:W-:Y:S01]  /*7b30*/  MUFU.EX2 R155, R155 ;  /* 0x0000009b009b7308 */ /* 0x000fe20000000800 */
[----:B------:R-:W-:Y:S04]  /*7b40*/  FADD.FTZ R144, R144, R121 ;  /* 0x0000007990907221 */ /* 0x000fe80000010000 */
[C---:B------:R-:W-:Y:S03]  /*7b50*/  HMMA.16816.F32.BF16 R8, R20.reuse, R28, R8 ;  /* 0x0000001c1408723c */ /* 0x040fe60000041808 */
[----:B------:R-:W-:Y:S02]  /*7b60*/  FADD.FTZ R145, R145, R144 ;  /* 0x0000009091917221 */ /* 0x000fe40000010000 */
        /* <DEDUP_REMOVED lines=8> */
[C---:B-1----:R-:W-:Y:S04]  /*7bf0*/  HMMA.16816.F32.BF16 R80, R20.reuse, R24, R80 ;  /* 0x000000181450723c */ /* 0x042fe80000041850 */
[----:B------:R-:W-:Y:S04]  /*7c00*/  MUFU.EX2 R51, R51 ;  /* 0x0000003300337308 */ /* 0x000fe80000000800 */
[C---:B------:R-:W-:Y:S01]  /*7c10*/  HMMA.16816.F32.BF16 R84, R20.reuse, R26, R84 ;  /* 0x0000001a1454723c */ /* 0x040fe20000041854 */
[----:B------:R-:W1:Y:S05]  /*7c20*/  LDSM.16.MT88.4 R24, [R173+0xa000] ;  /* 0x00a00000ad18783b */ /* 0x000e6a0000004200 */
[----:B------:R-:W-:Y:S02]  /*7c30*/  MUFU.EX2 R52, R52 ;  /* 0x0000003400347308 */ /* 0x000fe40000000800 */
[C---:B------:R-:W-:Y:S07]  /*7c40*/  HMMA.16816.F32.BF16 R88, R20.reuse, R104, R88 ;  /* 0x000000681458723c */ /* 0x040fee0000041858 */
[--C-:B------:R-:W-:Y:S01]  /*7c50*/  FFMA.FTZ R104, R41, c[0x0][0x23c], -R140.reuse ;  /* 0x00008f0029687a23 */ /* 0x100fe2000001088c */
[C---:B------:R-:W-:Y:S01]  /*7c60*/  HMMA.16816.F32.BF16 R12, R20.reuse, R106, R12 ;  /* 0x0000006a140c723c */ /* 0x040fe2000004180c */
[----:B------:R-:W-:Y:S03]  /*7c70*/  MUFU.EX2 R53, R53 ;  /* 0x0000003500357308 */ /* 0x000fe60000000800 */
[--C-:B------:R-:W-:Y:S03]  /*7c80*/  FFMA.FTZ R105, R42, c[0x0][0x23c], -R119.reuse ;  /* 0x00008f002a697a23 */ /* 0x100fe60000010877 */
[--C-:B------:R-:W-:Y:S01]  /*7c90*/  FFMA.FTZ R106, R43, c[0x0][0x23c], -R119.reuse ;  /* 0x00008f002b6a7a23 */ /* 0x100fe20000010877 */
[C---:B--2---:R-:W-:Y:S01]  /*7ca0*/  HMMA.16816.F32.BF16 R92, R20.reuse, R28, R92 ;  /* 0x0000001c145c723c */ /* 0x044fe2000004185c */
[----:B------:R-:W-:Y:S02]  /*7cb0*/  LDSM.16.MT88.4 R40, [R173+0xe400] ;  /* 0x00e40000ad28783b */ /* 0x000fe40000004200 */
[----:B------:R-:W2:Y:S01]  /*7cc0*/  MUFU.EX2 R104, R104 ;  /* 0x0000006800687308 */ /* 0x000ea20000000800 */
[--C-:B------:R-:W-:Y:S02]  /*7cd0*/  FFMA.FTZ R107, R44, c[0x0][0x23c], -R140.reuse ;  /* 0x00008f002c6b7a23 */ /* 0x100fe4000001088c */
[--C-:B------:R-:W-:Y:S02]  /*7ce0*/  FFMA.FTZ R44, R60, c[0x0][0x23c], -R140.reuse ;  /* 0x00008f003c2c7a23 */ /* 0x100fe4000001088c */
[C---:B------:R-:W-:Y:S01]  /*7cf0*/  HMMA.16816.F32.BF16 R96, R20.reuse, R30, R96 ;  /* 0x0000001e1460723c */ /* 0x040fe20000041860 */
[----:B------:R-:W4:Y:S03]  /*7d00*/  LDSM.16.MT88.4 R28, [R173+0xc000] ;  /* 0x00c00000ad1c783b */ /* 0x000f260000004200 */
[--C-:B------:R-:W-:Y:S01]  /*7d10*/  FFMA.FTZ R60, R61, c[0x0][0x23c], -R140.reuse ;  /* 0x00008f003d3c7a23 */ /* 0x100fe2000001088c */
[----:B------:R-:W5:Y:S01]  /*7d20*/  MUFU.EX2 R105, R105 ;  /* 0x0000006900697308 */ /* 0x000f620000000800 */
[--C-:B------:R-:W-:Y:S02]  /*7d30*/  FFMA.FTZ R61, R62, c[0x0][0x23c], -R119.reuse ;  /* 0x00008f003e3d7a23 */ /* 0x100fe40000010877 */
[C---:B---3--:R-:W-:Y:S04]  /*7d40*/  HMMA.16816.F32.BF16 R16, R20.reuse, R32, R16 ;  /* 0x000000201410723c */ /* 0x048fe80000041810 */
[--C-:B------:R-:W-:Y:S02]  /*7d50*/  FFMA.FTZ R62, R63, c[0x0][0x23c], -R119.reuse ;  /* 0x00008f003f3e7a23 */ /* 0x100fe40000010877 */
[----:B------:R-:W-:Y:S01]  /*7d60*/  FFMA.FTZ R119, R67, c[0x0][0x23c], -R119 ;  /* 0x00008f0043777a23 */ /* 0x000fe20000010877 */
[----:B------:R-:W3:Y:S01]  /*7d70*/  MUFU.EX2 R106, R106 ;  /* 0x0000006a006a7308 */ /* 0x000ee20000000800 */
[----:B------:R-:W-:Y:S01]  /*7d80*/  HMMA.16816.F32.BF16 R100, R20, R34, R100 ;  /* 0x000000221464723c */ /* 0x000fe20000041864 */
[----:B------:R-:W4:Y:S03]  /*7d90*/  LDSM.16.MT88.4 R32, [R172+0xc000] ;  /* 0x00c00000ac20783b */ /* 0x000f260000004200 */
[----:B------:R-:W-:Y:S03]  /*7da0*/  FFMA.FTZ R140, R65, c[0x0][0x23c], -R140 ;  /* 0x00008f00418c7a23 */ /* 0x000fe6000001088c */
[----:B------:R-:W-:Y:S01]  /*7db0*/  F2FP.BF16.PACK_AB R20, R149, R152 ;  /* 0x000000989514723e */ /* 0x000fe200000010ff */
[----:B------:R-:W-:Y:S01]  /*7dc0*/  FADD.FTZ R152, R152, R145 ;  /* 0x0000009198987221 */ /* 0x000fe20000010000 */
[----:B------:R-:W-:Y:S01]  /*7dd0*/  F2FP.BF16.PACK_AB R21, R151, R150 ;  /* 0x000000969715723e */ /* 0x000fe200000010ff */
[----:B------:R1:W-:Y:S02]  /*7de0*/  MUFU.EX2 R59, R44 ;  /* 0x0000002c003b7308 */ /* 0x0003e40000000800 */
[C---:B--2---:R-:W-:Y:S01]  /*7df0*/  F2FP.BF16.PACK_AB R22, R104.reuse, R153 ;  /* 0x000000996816723e */ /* 0x044fe200000010ff */
[----:B------:R-:W-:Y:S02]  /*7e00*/  FADD.FTZ R152, R149, R152 ;  /* 0x0000009895987221 */ /* 0x000fe40000010000 */
[----:B-----5:R-:W-:Y:S02]  /*7e10*/  FADD.FTZ R5, R105, R6 ;  /* 0x0000000669057221 */ /* 0x020fe40000010000 */
[----:B------:R-:W-:Y:S03]  /*7e20*/  FADD.FTZ R153, R153, R152 ;  /* 0x0000009899997221 */ /* 0x000fe60000010000 */
[----:B------:R-:W2:Y:S01]  /*7e30*/  MUFU.EX2 R107, R107 ;  /* 0x0000006b006b7308 */ /* 0x000ea20000000800 */
[----:B------:R-:W-:Y:S01]  /*7e40*/  FADD.FTZ R104, R104, R153 ;  /* 0x0000009968687221 */ /* 0x000fe20000010000 */
[C---:B---3--:R-:W-:Y:S01]  /*7e50*/  F2FP.BF16.PACK_AB R23, R106.reuse, R105 ;  /* 0x000000696a17723e */ /* 0x048fe200000010ff */
[----:B------:R-:W-:Y:S06]  /*7e60*/  FADD.FTZ R5, R106, R5 ;  /* 0x000000056a057221 */ /* 0x000fec0000010000 */
[C---:B-1----:R-:W-:Y:S01]  /*7e70*/  HMMA.16816.F32.BF16 R8, R20.reuse, R24, R8 ;  /* 0x000000181408723c */ /* 0x042fe20000041808 */
[----:B------:R-:W1:Y:S01]  /*7e80*/  MUFU.EX2 R54, R54 ;  /* 0x0000003600367308 */ /* 0x000e620000000800 */
[----:B------:R-:W-:Y:S06]  /*7e90*/  LDSM.16.MT88.4 R44, [R172+0xe800] ;  /* 0x00e80000ac2c783b */ /* 0x000fec0000004200 */
[C---:B------:R-:W-:Y:S03]  /*7ea0*/  HMMA.16816.F32.BF16 R68, R20.reuse, R26, R68 ;  /* 0x0000001a1444723c */ /* 0x040fe60000041844 */
[----:B------:R-:W3:Y:S01]  /*7eb0*/  MUFU.EX2 R56, R56 ;  /* 0x0000003800387308 */ /* 0x000ee20000000800 */
[----:B------:R-:W5:Y:S04]  /*7ec0*/  LDSM.16.MT88.4 R24, [R173+0xe000] ;  /* 0x00e00000ad18783b */ /* 0x000f680000004200 */
[C---:B------:R-:W-:Y:S05]  /*7ed0*/  HMMA.16816.F32.BF16 R72, R20.reuse, R36, R72 ;  /* 0x000000241448723c */ /* 0x040fea0000041848 */
[----:B------:R-:W-:Y:S03]  /*7ee0*/  MUFU.EX2 R57, R57 ;  /* 0x0000003900397308 */ /* 0x000fe60000000800 */
[C---:B------:R-:W-:Y:S01]  /*7ef0*/  HMMA.16816.F32.BF16 R76, R20.reuse, R38, R76 ;  /* 0x00000026144c723c */ /* 0x040fe2000004184c */
[----:B------:R-:W1:Y:S06]  /*7f00*/  LDSM.16.MT88.4 R36, [R172+0xe000] ;  /* 0x00e00000ac24783b */ /* 0x000e6c0000004200 */
[----:B------:R-:W1:Y:S01]  /*7f10*/  MUFU.EX2 R58, R58 ;  /* 0x0000003a003a7308 */ /* 0x000e620000000800 */
[C---:B----4-:R-:W-:Y:S08]  /*7f20*/  HMMA.16816.F32.BF16 R80, R20.reuse, R28, R80 ;  /* 0x0000001c1450723c */ /* 0x050ff00000041850 */
[C---:B------:R-:W-:Y:S01]  /*7f30*/  HMMA.16816.F32.BF16 R84, R20.reuse, R30, R84 ;  /* 0x0000001e1454723c */ /* 0x040fe20000041854 */
[----:B------:R-:W-:Y:S01]  /*7f40*/  LDSM.16.MT88.4 R28, [R172+0xa400] ;  /* 0x00a40000ac1c783b */ /* 0x000fe20000004200 */
[----:B------:R-:W4:Y:S06]  /*7f50*/  MUFU.EX2 R60, R60 ;  /* 0x0000003c003c7308 */ /* 0x000f2c0000000800 */
[C---:B------:R-:W-:Y:S04]  /*7f60*/  HMMA.16816.F32.BF16 R88, R20.reuse, R32, R88 ;  /* 0x000000201458723c */ /* 0x040fe80000041858 */
[----:B------:R-:W-:Y:S04]  /*7f70*/  MUFU.EX2 R61, R61 ;  /* 0x0000003d003d7308 */ /* 0x000fe80000000800 */
[C---:B------:R-:W-:Y:S01]  /*7f80*/  HMMA.16816.F32.BF16 R12, R20.reuse, R34, R12 ;  /* 0x00000022140c723c */ /* 0x040fe2000004180c */
[----:B------:R-:W-:Y:S05]  /*7f90*/  LDSM.16.MT88.4 R32, [R173+0xc400] ;  /* 0x00c40000ad20783b */ /* 0x000fea0000004200 */
[----:B------:R-:W2:Y:S02]  /*7fa0*/  MUFU.EX2 R62, R62 ;  /* 0x0000003e003e7308 */ /* 0x000ea40000000800 */
[C---:B-----5:R-:W-:Y:S08]  /*7fb0*/  HMMA.16816.F32.BF16 R92, R20.reuse, R24, R92 ;  /* 0x00000018145c723c */ /* 0x060ff0000004185c */
[C---:B------:R-:W-:Y:S01]  /*7fc0*/  HMMA.16816.F32.BF16 R96, R20.reuse, R26, R96 ;  /* 0x0000001a1460723c */ /* 0x040fe20000041860 */
[----:B------:R-:W5:Y:S01]  /*7fd0*/  LDSM.16.MT88.4 R24, [R173+0xa400] ;  /* 0x00a40000ad18783b */ /* 0x000f620000004200 */
[----:B------:R-:W-:Y:S06]  /*7fe0*/  MUFU.EX2 R64, R64 ;  /* 0x0000004000407308 */ /* 0x000fec0000000800 */
[C---:B-1----:R-:W-:Y:S04]  /*7ff0*/  HMMA.16816.F32.BF16 R16, R20.reuse, R36, R16 ;  /* 0x000000241410723c */ /* 0x042fe80000041810 */
[----:B------:R-:W1:Y:S04]  /*8000*/  MUFU.EX2 R195, R140 ;  /* 0x0000008c00c37308 */ /* 0x000e680000000800 */
[----:B------:R-:W-:Y:S01]  /*8010*/  HMMA.16816.F32.BF16 R100, R20, R38, R100 ;  /* 0x000000261464723c */ /* 0x000fe20000041864 */
[----:B------:R-:W1:Y:S05]  /*8020*/  LDSM.16.MT88.4 R36, [R172+0xc400] ;  /* 0x00c40000ac24783b */ /* 0x000e6a0000004200 */
[----:B------:R-:W-:Y:S01]  /*8030*/  MUFU.EX2 R119, R119 ;  /* 0x0000007700777308 */ /* 0x000fe20000000800 */
[----:B--2---:R-:W-:Y:S01]  /*8040*/  F2FP.BF16.PACK_AB R20, R116, R107 ;  /* 0x0000006b7414723e */ /* 0x004fe200000010ff */
        /* <DEDUP_REMOVED lines=8> */
[----:B------:R-:W-:Y:S02]  /*80d0*/  FADD.FTZ R6, R50, R155 ;  /* 0x0000009b32067221 */ /* 0x000fe40000010000 */
[----:B------:R-:W-:Y:S01]  /*80e0*/  FADD.FTZ R48, R49, R48 ;  /* 0x0000003031307221 */ /* 0x000fe20000010000 */
[C---:B-----5:R-:W-:Y:S03]  /*80f0*/  HMMA.16816.F32.BF16 R8, R20.reuse, R24, R8 ;  /* 0x000000181408723c */ /* 0x060fe60000041808 */
[----:B------:R-:W-:Y:S05]  /*8100*/  FADD.FTZ R6, R51, R6 ;  /* 0x0000000633067221 */ /* 0x000fea0000010000 */
[C---:B------:R-:W-:Y:S01]  /*8110*/  HMMA.16816.F32.BF16 R68, R20.reuse, R26, R68 ;  /* 0x0000001a1444723c */ /* 0x040fe20000041844 */
[----:B------:R-:W2:Y:S07]  /*8120*/  LDSM.16.MT88.4 R24, [R172+0xe400] ;  /* 0x00e40000ac18783b */ /* 0x000eae0000004200 */
[C---:B------:R-:W-:Y:S08]  /*8130*/  HMMA.16816.F32.BF16 R72, R20.reuse, R28, R72 ;  /* 0x0000001c1448723c */ /* 0x040ff00000041848 */
[C---:B------:R-:W-:Y:S01]  /*8140*/  HMMA.16816.F32.BF16 R76, R20.reuse, R30, R76 ;  /* 0x0000001e144c723c */ /* 0x040fe2000004184c */
[----:B------:R-:W5:Y:S07]  /*8150*/  LDSM.16.MT88.4 R28, [R173+0xa800] ;  /* 0x00a80000ad1c783b */ /* 0x000f6e0000004200 */
[C---:B------:R-:W-:Y:S08]  /*8160*/  HMMA.16816.F32.BF16 R80, R20.reuse, R32, R80 ;  /* 0x000000201450723c */ /* 0x040ff00000041850 */
        /* <DEDUP_REMOVED lines=8> */
[C---:B--2---:R-:W-:Y:S08]  /*81f0*/  HMMA.16816.F32.BF16 R16, R20.reuse, R24, R16 ;  /* 0x000000181410723c */ /* 0x044ff00000041810 */
[----:B------:R-:W-:Y:S01]  /*8200*/  HMMA.16816.F32.BF16 R100, R20, R26, R100 ;  /* 0x0000001a1464723c */ /* 0x000fe20000041864 */
[----:B------:R-:W2:Y:S06]  /*8210*/  LDSM.16.MT88.4 R24, [R173+0xe800] ;  /* 0x00e80000ad18783b */ /* 0x000eac0000004200 */
[----:B------:R-:W-:Y:S01]  /*8220*/  F2FP.BF16.PACK_AB R20, R52, R3 ;  /* 0x000000033414723e */ /* 0x000fe200000010ff */
[----:B------:R-:W-:Y:S01]  /*8230*/  FADD.FTZ R3, R3, R48 ;  /* 0x0000003003037221 */ /* 0x000fe20000010000 */
[----:B------:R-:W-:Y:S03]  /*8240*/  F2FP.BF16.PACK_AB R21, R54, R53 ;  /* 0x000000353615723e */ /* 0x000fe600000010ff */
[----:B---3--:R-:W-:Y:S01]  /*8250*/  F2FP.BF16.PACK_AB R22, R56, R55 ;  /* 0x000000373816723e */ /* 0x008fe200000010ff */
[----:B------:R-:W-:Y:S01]  /*8260*/  FADD.FTZ R53, R53, R6 ;  /* 0x0000000635357221 */ /* 0x000fe20000010000 */
[----:B------:R-:W-:Y:S01]  /*8270*/  F2FP.BF16.PACK_AB R23, R58, R57 ;  /* 0x000000393a17723e */ /* 0x000fe200000010ff */
[----:B------:R-:W-:Y:S01]  /*8280*/  FADD.FTZ R52, R52, R3 ;  /* 0x0000000334347221 */ /* 0x000fe20000010000 */
[----:B------:R-:W-:Y:S01]  /*8290*/  IADD3 R3, R194, -0x1, RZ ;  /* 0xffffffffc2037810 */ /* 0x000fe20007ffe0ff */
[----:B------:R-:W-:Y:S02]  /*82a0*/  FADD.FTZ R54, R54, R53 ;  /* 0x0000003536367221 */ /* 0x000fe40000010000 */
[----:B------:R-:W-:Y:S01]  /*82b0*/  FADD.FTZ R55, R55, R52 ;  /* 0x0000003437377221 */ /* 0x000fe20000010000 */
[----:B------:R-:W-:Y:S01]  /*82c0*/  MOV R194, R3 ;  /* 0x0000000300c27202 */ /* 0x000fe20000000f00 */
[C---:B-----5:R-:W-:Y:S03]  /*82d0*/  HMMA.16816.F32.BF16 R8, R20.reuse, R28, R8 ;  /* 0x0000001c1408723c */ /* 0x060fe60000041808 */
[----:B------:R-:W-:Y:S01]  /*82e0*/  FADD.FTZ R57, R57, R54 ;  /* 0x0000003639397221 */ /* 0x000fe20000010000 */
[----:B------:R-:W-:Y:S01]  /*82f0*/  MOV R3, R0 ;  /* 0x0000000000037202 */ /* 0x000fe20000000f00 */
[----:B------:R-:W-:Y:S02]  /*8300*/  FADD.FTZ R56, R56, R55 ;  /* 0x0000003738387221 */ /* 0x000fe40000010000 */
[----:B------:R-:W-:Y:S01]  /*8310*/  FADD.FTZ R58, R58, R57 ;  /* 0x000000393a3a7221 */ /* 0x000fe20000010000 */
[C---:B------:R-:W-:Y:S01]  /*8320*/  HMMA.16816.F32.BF16 R68, R20.reuse, R30, R68 ;  /* 0x0000001e1444723c */ /* 0x040fe20000041844 */
[----:B------:R-:W3:Y:S07]  /*8330*/  LDSM.16.MT88.4 R28, [R173+0xac00] ;  /* 0x00ac0000ad1c783b */ /* 0x000eee0000004200 */
[C---:B------:R-:W-:Y:S08]  /*8340*/  HMMA.16816.F32.BF16 R72, R20.reuse, R32, R72 ;  /* 0x000000201448723c */ /* 0x040ff00000041848 */
[C---:B------:R-:W-:Y:S01]  /*8350*/  HMMA.16816.F32.BF16 R76, R20.reuse, R34, R76 ;  /* 0x00000022144c723c */ /* 0x040fe2000004184c */
[----:B------:R-:W-:Y:S07]  /*8360*/  LDSM.16.MT88.4 R32, [R173+0xcc00] ;  /* 0x00cc0000ad20783b */ /* 0x000fee0000004200 */
[C---:B-1----:R-:W-:Y:S01]  /*8370*/  HMMA.16816.F32.BF16 R80, R20.reuse, R36, R80 ;  /* 0x000000241450723c */ /* 0x042fe20000041850 */
[----:B------:R-:W1:Y:S07]  /*8380*/  MUFU.EX2 R36, R66 ;  /* 0x0000004200247308 */ /* 0x000e6e0000000800 */
[C---:B------:R-:W-:Y:S08]  /*8390*/  HMMA.16816.F32.BF16 R84, R20.reuse, R38, R84 ;  /* 0x000000261454723c */ /* 0x040ff00000041854 */
[C---:B------:R-:W-:Y:S08]  /*83a0*/  HMMA.16816.F32.BF16 R88, R20.reuse, R40, R88 ;  /* 0x000000281458723c */ /* 0x040ff00000041858 */
[C---:B------:R-:W-:Y:S08]  /*83b0*/  HMMA.16816.F32.BF16 R12, R20.reuse, R42, R12 ;  /* 0x0000002a140c723c */ /* 0x040ff0000004180c */
[C---:B--2---:R-:W-:Y:S08]  /*83c0*/  HMMA.16816.F32.BF16 R92, R20.reuse, R24, R92 ;  /* 0x00000018145c723c */ /* 0x044ff0000004185c */
[C---:B------:R-:W-:Y:S01]  /*83d0*/  HMMA.16816.F32.BF16 R96, R20.reuse, R26, R96 ;  /* 0x0000001a1460723c */ /* 0x040fe20000041860 */
[----:B------:R-:W2:Y:S07]  /*83e0*/  LDSM.16.MT88.4 R24, [R172+0xac00] ;  /* 0x00ac0000ac18783b */ /* 0x000eae0000004200 */
[C---:B------:R-:W-:Y:S08]  /*83f0*/  HMMA.16816.F32.BF16 R16, R20.reuse, R44, R16 ;  /* 0x0000002c1410723c */ /* 0x040ff00000041810 */
[----:B------:R-:W-:Y:S07]  /*8400*/  HMMA.16816.F32.BF16 R100, R20, R46, R100 ;  /* 0x0000002e1464723c */ /* 0x000fee0000041864 */
[----:B----4-:R-:W-:Y:S01]  /*8410*/  F2FP.BF16.PACK_AB R20, R60, R59 ;  /* 0x0000003b3c14723e */ /* 0x010fe200000010ff */
[----:B------:R-:W-:Y:S01]  /*8420*/  FADD.FTZ R59, R59, R56 ;  /* 0x000000383b3b7221 */ /* 0x000fe20000010000 */
[----:B------:R-:W-:Y:S03]  /*8430*/  F2FP.BF16.PACK_AB R21, R62, R61 ;  /* 0x0000003d3e15723e */ /* 0x000fe600000010ff */
[----:B------:R-:W-:Y:S01]  /*8440*/  F2FP.BF16.PACK_AB R22, R195, R64 ;  /* 0x00000040c316723e */ /* 0x000fe200000010ff */
[----:B------:R-:W-:Y:S01]  /*8450*/  FADD.FTZ R61, R61, R58 ;  /* 0x0000003a3d3d7221 */ /* 0x000fe20000010000 */
[----:B-1----:R-:W-:Y:S01]  /*8460*/  F2FP.BF16.PACK_AB R23, R119, R36 ;  /* 0x000000247717723e */ /* 0x002fe200000010ff */
[----:B------:R-:W-:Y:S02]  /*8470*/  FADD.FTZ R59, R60, R59 ;  /* 0x0000003b3c3b7221 */ /* 0x000fe40000010000 */
[----:B------:R-:W-:Y:S02]  /*8480*/  FADD.FTZ R61, R62, R61 ;  /* 0x0000003d3e3d7221 */ /* 0x000fe40000010000 */
[----:B------:R-:W-:Y:S02]  /*8490*/  FADD.FTZ R64, R64, R59 ;  /* 0x0000003b40407221 */ /* 0x000fe40000010000 */
[C---:B---3--:R-:W-:Y:S01]  /*84a0*/  HMMA.16816.F32.BF16 R112, R20.reuse, R28, R8 ;  /* 0x0000001c1470723c */ /* 0x048fe20000041808 */
[----:B------:R-:W1:Y:S02]  /*84b0*/  LDSM.16.MT88.4 R8, [R173+0xec00] ;  /* 0x00ec0000ad08783b */ /* 0x000e640000004200 */
[----:B------:R-:W-:Y:S02]  /*84c0*/  FADD.FTZ R36, R36, R61 ;  /* 0x0000003d24247221 */ /* 0x000fe40000010000 */
[----:B------:R-:W-:Y:S02]  /*84d0*/  FADD.FTZ R195, R195, R64 ;  /* 0x00000040c3c37221 */ /* 0x000fe40000010000 */
[----:B------:R-:W-:Y:S01]  /*84e0*/  FADD.FTZ R196, R119, R36 ;  /* 0x0000002477c47221 */ /* 0x000fe20000010000 */
[C---:B------:R-:W-:Y:S08]  /*84f0*/  HMMA.16816.F32.BF16 R68, R20.reuse, R30, R68 ;  /* 0x0000001e1444723c */ /* 0x040ff00000041844 */
[C---:B--2---:R-:W-:Y:S08]  /*8500*/  HMMA.16816.F32.BF16 R72, R20.reuse, R24, R72 ;  /* 0x000000181448723c */ /* 0x044ff00000041848 */
        /* <DEDUP_REMOVED lines=10> */
[----:B------:R-:W-:-:S07]  /*85b0*/  @P0 BRA `(.L_x_1811) ;  /* 0xffffcba000000947 */ /* 0x000fce000383ffff */
.L_x_1807:
[----:B------:R-:W1:Y:S01]  /*85c0*/  SHFL.BFLY PT, R4, R195, 0x2, 0x1f ;  /* 0x0c401f00c3047f89 */ /* 0x000e6200000e0000 */
[----:B------:R-:W-:Y:S01]  /*85d0*/  MOV R8, 0x3f800000 ;  /* 0x3f80000000087802 */ /* 0x000fe20000000f00 */
[----:B------:R-:W-:Y:S01]  /*85e0*/  ULDC.U8 UR4, c[0x0][0x328] ;  /* 0x0000ca0000047ab9 */ /* 0x000fe20000000000 */
[----:B------:R-:W-:Y:S01]  /*85f0*/  SHF.R.S32.HI R11, RZ, 0x1f, R182 ;  /* 0x0000001fff0b7819 */ /* 0x000fe200000114b6 */
[----:B------:R-:W2:Y:S01]  /*8600*/  SHFL.BFLY PT, R3, R196, 0x2, 0x1f ;  /* 0x0c401f00c4037f89 */ /* 0x000ea200000e0000 */
[----:B------:R-:W-:Y:S01]  /*8610*/  BSSY B0, `(.L_x_1812) ;  /* 0x00000b3000007945 */ /* 0x000fe20003800000 */
[----:B------:R-:W-:-:S02]  /*8620*/  LEA R189, R189, R188, 0x4 ;  /* 0x000000bcbdbd7211 */ /* 0x000fc400078e20ff */
[----:B------:R-:W-:Y:S01]  /*8630*/  LEA.HI R11, R11, R182, RZ, 0x3 ;  /* 0x000000b60b0b7211 */ /* 0x000fe200078f18ff */
[----:B------:R-:W3:Y:S03]  /*8640*/  S2R R32, SR_CTAID.Z ;  /* 0x0000000000207919 */ /* 0x000ee60000002700 */
[----:B------:R-:W-:Y:S01]  /*8650*/  LOP3.LUT R11, R11, 0xfffffff8, RZ, 0xc0, !PT ;  /* 0xfffffff80b0b7812 */ /* 0x000fe200078ec0ff */
[----:B------:R-:W4:Y:S03]  /*8660*/  S2R R34, SR_CTAID.Y ;  /* 0x0000000000227919 */ /* 0x000f260000002600 */
[----:B------:R-:W-:Y:S01]  /*8670*/  IADD3 R11, R182, -R11, RZ ;  /* 0x8000000bb60b7210 */ /* 0x000fe20007ffe0ff */
[----:B-1----:R-:W-:Y:S02]  /*8680*/  FADD.FTZ R7, R4, R195 ;  /* 0x000000c304077221 */ /* 0x002fe40000010000 */
[----:B------:R-:W1:Y:S01]  /*8690*/  S2R R4, SR_TID.X ;  /* 0x0000000000047919 */ /* 0x000e620000002100 */
[----:B--2---:R-:W-:-:S03]  /*86a0*/  FADD.FTZ R10, R3, R196 ;  /* 0x000000c4030a7221 */ /* 0x004fc60000010000 */
[----:B------:R-:W2:Y:S04]  /*86b0*/  SHFL.BFLY PT, R6, R7, 0x1, 0x1f ;  /* 0x0c201f0007067f89 */ /* 0x000ea800000e0000 */
[----:B------:R-:W5:Y:S01]  /*86c0*/  SHFL.BFLY PT, R5, R10, 0x1, 0x1f ;  /* 0x0c201f000a057f89 */ /* 0x000f6200000e0000 */
[----:B-1----:R-:W-:Y:S01]  /*86d0*/  SHF.R.S32.HI R3, RZ, 0x1f, R4 ;  /* 0x0000001fff037819 */ /* 0x002fe20000011404 */
[----:B--2---:R-:W-:-:S03]  /*86e0*/  FADD.FTZ R6, R7, R6 ;  /* 0x0000000607067221 */ /* 0x004fc60000010000 */
[CC--:B------:R-:W-:Y:S02]  /*86f0*/  LEA.HI R9, R3.reuse, R4.reuse, RZ, 0x2 ;  /* 0x0000000403097211 */ /* 0x0c0fe400078f10ff */
[-C--:B------:R-:W-:Y:S01]  /*8700*/  LEA.HI R3, R3, R4.reuse, RZ, 0x5 ;  /* 0x0000000403037211 */ /* 0x080fe200078f28ff */
[----:B-----5:R-:W-:Y:S01]  /*8710*/  FADD.FTZ R5, R10, R5 ;  /* 0x000000050a057221 */ /* 0x020fe20000010000 */
[----:B------:R-:W-:Y:S02]  /*8720*/  FSETP.NE.FTZ.AND P3, PT, R6, RZ, PT ;  /* 0x000000ff0600720b */ /* 0x000fe40003f75000 */
[----:B------:R-:W-:Y:S02]  /*8730*/  LOP3.LUT R9, R9, 0xfffffffc, RZ, 0xc0, !PT ;  /* 0xfffffffc09097812 */ /* 0x000fe400078ec0ff */
[----:B------:R-:W-:Y:S02]  /*8740*/  FSETP.NE.FTZ.AND P2, PT, R5, RZ, PT ;  /* 0x000000ff0500720b */ /* 0x000fe40003f55000 */
[----:B------:R-:W-:-:S02]  /*8750*/  IADD3 R10, -R9, R4, RZ ;  /* 0x00000004090a7210 */ /* 0x000fc40007ffe1ff */
[----:B------:R-:W-:Y:S02]  /*8760*/  MOV R9, 0x3f800000 ;  /* 0x3f80000000097802 */ /* 0x000fe40000000f00 */
[----:B------:R-:W-:Y:S02]  /*8770*/  SHF.R.S32.HI R7, RZ, 0x5, R3 ;  /* 0x00000005ff077819 */ /* 0x000fe40000011403 */
[----:B------:R-:W-:Y:S01]  /*8780*/  LOP3.LUT R3, R3, 0xffffffe0, RZ, 0xc0, !PT ;  /* 0xffffffe003037812 */ /* 0x000fe200078ec0ff */
[----:B------:R-:W1:Y:S01]  /*8790*/  @P3 MUFU.RCP R8, R6 ;  /* 0x0000000600083308 */ /* 0x000e620000001000 */
[----:B------:R-:W-:Y:S02]  /*87a0*/  LEA R7, R7, R10, 0x8 ;  /* 0x0000000a07077211 */ /* 0x000fe400078e40ff */
[----:B------:R-:W-:-:S05]  /*87b0*/  IADD3 R4, -R3, R4, RZ ;  /* 0x0000000403047210 */ /* 0x000fca0007ffe1ff */
        /* <DEDUP_REMOVED lines=8> */
[----:B------:R-:W5:Y:S01]  /*8840*/  @P3 MUFU.LG2 R6, R6 ;  /* 0x0000000600063308 */ /* 0x000f620000000c00 */
        /* <DEDUP_REMOVED lines=28> */
[----:B------:R-:W-:Y:S01]  /*8a10*/  LEA.HI R8, R11, R11, RZ, 0x1 ;  /* 0x0000000b0b087211 */ /* 0x000fe200078f08ff */
[----:B--2---:R-:W-:Y:S01]  /*8a20*/  FMUL.FTZ R115, R9, R115 ;  /* 0x0000007309737220 */ /* 0x004fe20000410000 */
[----:B------:R-:W-:Y:S01]  /*8a30*/  F2FP.BF16.PACK_AB R104, R105, R104 ;  /* 0x000000686968723e */ /* 0x000fe200000010ff */
[C---:B------:R-:W-:Y:S01]  /*8a40*/  FMUL.FTZ R114, R9.reuse, R114 ;  /* 0x0000007209727220 */ /* 0x040fe20000410000 */
[----:B------:R-:W-:Y:S01]  /*8a50*/  LOP3.LUT R10, R8, 0x3fffffe, RZ, 0xc0, !PT ;  /* 0x03fffffe080a7812 */ /* 0x000fe200078ec0ff */
[C---:B------:R-:W-:Y:S01]  /*8a60*/  FMUL.FTZ R71, R9.reuse, R71 ;  /* 0x0000004709477220 */ /* 0x040fe20000410000 */
[----:B------:R-:W-:Y:S01]  /*8a70*/  SHF.R.S32.HI R8, RZ, 0x1, R8 ;  /* 0x00000001ff087819 */ /* 0x000fe20000011408 */
[----:B------:R-:W-:Y:S01]  /*8a80*/  FMUL.FTZ R70, R9, R70 ;  /* 0x0000004609467220 */ /* 0x000fe20000410000 */
[----:B------:R-:W-:Y:S01]  /*8a90*/  IADD3 R10, R11, -R10, RZ ;  /* 0x8000000a0b0a7210 */ /* 0x000fe20007ffe0ff */
[C---:B------:R-:W-:Y:S01]  /*8aa0*/  FMUL.FTZ R75, R9.reuse, R75 ;  /* 0x0000004b094b7220 */ /* 0x040fe20000410000 */
[----:B------:R-:W-:Y:S01]  /*8ab0*/  LOP3.LUT P0, RZ, R8, 0x2, RZ, 0xc0, !PT ;  /* 0x0000000208ff7812 */ /* 0x000fe2000780c0ff */
        /* <DEDUP_REMOVED lines=30> */
[----:B------:R-:W-:Y:S01]  /*8ca0*/  SHF.L.U32 R9, R8, 0x6, RZ ;  /* 0x0000000608097819 */ /* 0x000fe200000006ff */
[----:B------:R-:W-:Y:S01]  /*8cb0*/  IMAD R7, R10, 0x10, R7 ;  /* 0x000000100a077824 */ /* 0x000fe200078e0207 */
[----:B------:R-:W-:Y:S01]  /*8cc0*/  LOP3.LUT R8, R8, 0x1, RZ, 0xc0, !PT ;  /* 0x0000000108087812 */ /* 0x000fe200078ec0ff */
[----:B-1----:R-:W-:Y:S01]  /*8cd0*/  @P2 FMUL.FTZ R35, R5, 0.69314718246459960938 ;  /* 0x3f31721805232820 */ /* 0x002fe20000410000 */
[----:B------:R-:W-:Y:S02]  /*8ce0*/  LOP3.LUT R9, R9, 0xc0, RZ, 0xc0, !PT ;  /* 0x000000c009097812 */ /* 0x000fe400078ec0ff */
[----:B------:R-:W-:Y:S02]  /*8cf0*/  ISETP.NE.U32.AND P1, PT, R8, 0x1, PT ;  /* 0x000000010800780c */ /* 0x000fe40003f25070 */
[----:B------:R-:W-:Y:S02]  /*8d00*/  LEA.HI R10, R9, R9, RZ, 0x1d ;  /* 0x00000009090a7211 */ /* 0x000fe400078fe8ff */
[----:B------:R-:W-:-:S02]  /*8d10*/  MOV R8, 0x20 ;  /* 0x0000002000087802 */ /* 0x000fc40000000f00 */
[----:B------:R-:W-:Y:S02]  /*8d20*/  LEA R7, R7, R10, 0x1 ;  /* 0x0000000a07077211 */ /* 0x000fe400078e08ff */
[----:B------:R-:W-:Y:S02]  /*8d30*/  SEL R8, R8, 0xffffffe0, !P0 ;  /* 0xffffffe008087807 */ /* 0x000fe40004000000 */
[----:B------:R-:W-:Y:S02]  /*8d40*/  SHF.L.U32 R7, R7, 0x1, RZ ;  /* 0x0000000107077819 */ /* 0x000fe400000006ff */
[----:B------:R-:W-:Y:S02]  /*8d50*/  F2FP.BF16.PACK_AB R106, R107, R106 ;  /* 0x0000006a6b6a723e */ /* 0x000fe400000010ff */
[C---:B------:R-:W-:Y:S01]  /*8d60*/  IADD3 R9, R7.reuse, -0x10, RZ ;  /* 0xfffffff007097810 */ /* 0x040fe20007ffe0ff */
[----:B------:R-:W-:Y:S01]  /*8d70*/  STS [R7], R112 ;  /* 0x0000007007007388 */ /* 0x000fe20000000800 */
[----:B------:R-:W-:-:S02]  /*8d80*/  @P1 IADD3 R9, R7, 0x10, RZ ;  /* 0x0000001007091810 */ /* 0x000fc40007ffe0ff */
[----:B------:R-:W-:Y:S01]  /*8d90*/  IADD3 R11, R7, R8, RZ ;  /* 0x00000008070b7210 */ /* 0x000fe20007ffe0ff */
[----:B------:R-:W-:Y:S01]  /*8da0*/  STS [R7+0x200], R114 ;  /* 0x0002007207007388 */ /* 0x000fe20000000800 */
[----:B------:R-:W-:Y:S01]  /*8db0*/  F2FP.BF16.PACK_AB R102, R103, R102 ;  /* 0x000000666766723e */ /* 0x000fe200000010ff */
[----:B------:R-:W-:Y:S01]  /*8dc0*/  IMAD.IADD R33, R8, 0x1, R9 ;  /* 0x0000000108217824 */ /* 0x000fe200078e0209 */
[----:B------:R-:W-:Y:S01]  /*8dd0*/  ISETP.NE.AND P0, PT, RZ, UR4, PT ;  /* 0x00000004ff007c0c */ /* 0x000fe2000bf05270 */
[----:B------:R-:W-:Y:S01]  /*8de0*/  STS [R9], R68 ;  /* 0x0000004409007388 */ /* 0x000fe20000000800 */
[----:B------:R-:W-:Y:S02]  /*8df0*/  LOP3.LUT P1, RZ, R4, 0x3, RZ, 0xc0, !PT ;  /* 0x0000000304ff7812 */ /* 0x000fe4000782c0ff */
[----:B------:R-:W-:Y:S01]  /*8e00*/  MOV R4, 0x7f800000 ;  /* 0x7f80000000047802 */ /* 0x000fe20000000f00 */
[----:B------:R-:W-:Y:S04]  /*8e10*/  STS [R9+0x200], R70 ;  /* 0x0002004609007388 */ /* 0x000fe80000000800 */
[----:B------:R-:W-:Y:S04]  /*8e20*/  STS [R11], R72 ;  /* 0x000000480b007388 */ /* 0x000fe80000000800 */
[----:B------:R-:W-:Y:S01]  /*8e30*/  STS [R11+0x200], R74 ;  /* 0x0002004a0b007388 */ /* 0x000fe20000000800 */
[----:B---3--:R-:W-:-:S02]  /*8e40*/  @P0 IMAD R3, R32, c[0x0][0x234], RZ ;  /* 0x00008d0020030a24 */ /* 0x008fc400078e02ff */
[C---:B----4-:R-:W-:Y:S01]  /*8e50*/  @!P0 IMAD R5, R34.reuse, c[0x0][0x1c0], R32 ;  /* 0x0000700022058a24 */ /* 0x050fe200078e0220 */
[----:B------:R-:W-:Y:S01]  /*8e60*/  STS [R33], R76 ;  /* 0x0000004c21007388 */ /* 0x000fe20000000800 */
[----:B------:R-:W-:Y:S02]  /*8e70*/  @P0 IMAD R3, R34, c[0x0][0x214], R3 ;  /* 0x0000850022030a24 */ /* 0x000fe400078e0203 */
[----:B------:R-:W-:Y:S01]  /*8e80*/  @!P0 IMAD R3, R5, c[0x0][0x214], RZ ;  /* 0x0000850005038a24 */ /* 0x000fe200078e02ff */
        /* <DEDUP_REMOVED lines=12> */
[----:B------:R-:W-:Y:S04]  /*8f50*/  STS [R9+0x2200], R98 ;  /* 0x0022006209007388 */ /* 0x000fe80000000800 */
[----:B------:R-:W-:Y:S04]  /*8f60*/  STS [R11+0x2000], R104 ;  /* 0x002000680b007388 */ /* 0x000fe80000000800 */
[----:B------:R-:W-:Y:S04]  /*8f70*/  STS [R11+0x2200], R106 ;  /* 0x0022006a0b007388 */ /* 0x000fe80000000800 */
[----:B------:R-:W-:Y:S04]  /*8f80*/  STS [R33+0x2000], R100 ;  /* 0x0020006421007388 */ /* 0x000fe80000000800 */
[----:B------:R5:W-:Y:S01]  /*8f90*/  STS [R33+0x2200], R102 ;  /* 0x0022006621007388 */ /* 0x000be20000000800 */
[----:B-1----:R-:W-:Y:S01]  /*8fa0*/  MOV R7, 0x7f800000 ;  /* 0x7f80000000077802 */ /* 0x002fe20000000f00 */
[----:B------:R-:W-:-:S02]  /*8fb0*/  @P2 FFMA.FTZ R7, R0, c[0x0][0x238], R35 ;  /* 0x00008e0000072a23 */ /* 0x000fc40000010023 */
[----:B------:R-:W-:Y:S01]  /*8fc0*/  BAR.SYNC.DEFER_BLOCKING 0x0 ;  /* 0x0000000000007b1d */ /* 0x000fe20000010000 */
[----:B-----5:R-:W-:-:S05]  /*8fd0*/  @P3 FMUL.FTZ R33, R6, 0.69314718246459960938 ;  /* 0x3f31721806213820 */ /* 0x020fca0000410000 */
[----:B------:R1:W2:Y:S01]  /*8fe0*/  LDS.128 R24, [R178] ;  /* 0x00000000b2187984 */ /* 0x0002a20000000c00 */
[----:B------:R-:W-:-:S03]  /*8ff0*/  @P3 FFMA.FTZ R4, R2, c[0x0][0x238], R33 ;  /* 0x00008e0002043a23 */ /* 0x000fc60000010021 */
[----:B------:R1:W3:Y:S04]  /*9000*/  LDS.128 R20, [R178+0x800] ;  /* 0x00080000b2147984 */ /* 0x0002e80000000c00 */
[----:B------:R1:W4:Y:S04]  /*9010*/  LDS.128 R16, [R178+0x1000] ;  /* 0x00100000b2107984 */ /* 0x0003280000000c00 */
[----:B------:R1:W1:Y:S04]  /*9020*/  LDS.128 R12, [R178+0x1800] ;  /* 0x00180000b20c7984 */ /* 0x0002680000000c00 */
[----:B------:R1:W1:Y:S04]  /*9030*/  LDS.128 R8, [R178+0x2000] ;  /* 0x00200000b2087984 */ /* 0x0002680000000c00 */
[----:B------:R1:W1:Y:S01]  /*9040*/  LDS.128 R28, [R178+0x2800] ;  /* 0x00280000b21c7984 */ /* 0x0002620000000c00 */
[----:B------:R-:W-:Y:S05]  /*9050*/  @P1 BRA `(.L_x_1813) ;  /* 0x000000e000001947 */ /* 0x000fea0003800000 */
[----:B------:R-:W5:Y:S01]  /*9060*/  S2R R0, SR_CTAID.X ;  /* 0x0000000000007919 */ /* 0x000f620000002500 */
[----:B------:R-:W-:-:S02]  /*9070*/  IMAD.MOV.U32 R5, RZ, RZ, -0x40 ;  /* 0xffffffc0ff057424 */ /* 0x000fc400078e00ff */
[C---:B-----5:R-:W-:Y:S01]  /*9080*/  IMAD R2, R0.reuse, 0x40, R3 ;  /* 0x0000004000027824 */ /* 0x060fe200078e0203 */
[----:B------:R-:W-:Y:S01]  /*9090*/  IADD3 R3, R189, 0x8, RZ ;  /* 0x00000008bd037810 */ /* 0x000fe20007ffe0ff */
[----:B------:R-:W-:-:S03]  /*90a0*/  IMAD R6, R0, R5, c[0x0][0x214] ;  /* 0x0000850000067624 */ /* 0x000fc600078e0205 */
        /* <DEDUP_REMOVED lines=9> */
.L_x_1813:
[----:B------:R-:W-:Y:S05]  /*9140*/  BSYNC B0 ;  /* 0x0000000000007941 */ /* 0x000fea0003800000 */
.L_x_1812:
[----:B------:R-:W5:Y:S01]  /*9150*/  S2R R3, SR_CTAID.X ;  /* 0x0000000000037919 */ /* 0x000f620000002500 */
[----:B----4-:R-:W-:Y:S02]  /*9160*/  MOV R4, R180 ;  /* 0x000000b400047202 */ /* 0x010fe40000000f00 */
[----:B------:R-:W-:Y:S02]  /*9170*/  MOV R5, R181 ;  /* 0x000000b500057202 */ /* 0x000fe40000000f00 */
[----:B------:R-:W-:Y:S02]  /*9180*/  SHF.R.S32.HI R2, RZ, 0x1f, R34 ;  /* 0x0000001fff027819 */ /* 0x000fe40000011422 */
[----:B-----5:R-:W-:-:S04]  /*9190*/  SHF.L.U32 R3, R3, 0x6, RZ ;  /* 0x0000000603037819 */ /* 0x020fc800000006ff */
[----:B------:R-:W-:Y:S01]  /*91a0*/  SHF.R.S32.HI R0, RZ, 0x1f, R3 ;  /* 0x0000001fff007819 */ /* 0x000fe20000011403 */
[----:B------:R-:W-:-:S04]  /*91b0*/  IMAD.WIDE.U32 R4, R3, c[0x0][0x1e8], R4 ;  /* 0x00007a0003047a25 */ /* 0x000fc800078e0004 */
[----:B------:R-:W-:-:S04]  /*91c0*/  IMAD R0, R0, c[0x0][0x1e8], RZ ;  /* 0x00007a0000007a24 */ /* 0x000fc800078e02ff */
[----:B------:R-:W-:Y:S02]  /*91d0*/  IMAD R0, R3, c[0x0][0x1ec], R0 ;  /* 0x00007b0003007a24 */ /* 0x000fe400078e0200 */
[----:B------:R-:W-:Y:S02]  /*91e0*/  IMAD R3, R2, c[0x0][0x1e0], RZ ;  /* 0x0000780002037a24 */ /* 0x000fe400078e02ff */
[----:B------:R-:W-:Y:S01]  /*91f0*/  IMAD.IADD R5, R0, 0x1, R5 ;  /* 0x0000000100057824 */ /* 0x000fe200078e0205 */
[----:B------:R-:W-:Y:S01]  /*9200*/  SHF.R.S32.HI R0, RZ, 0x1f, R32 ;  /* 0x0000001fff007819 */ /* 0x000fe20000011420 */
[C---:B------:R-:W-:Y:S02]  /*9210*/  IMAD R3, R34.reuse, c[0x0][0x1e4], R3 ;  /* 0x0000790022037a24 */ /* 0x040fe400078e0203 */
[----:B------:R-:W-:-:S04]  /*9220*/  IMAD.WIDE.U32 R34, R34, c[0x0][0x1e0], R4 ;  /* 0x0000780022227a25 */ /* 0x000fc800078e0004 */
[----:B------:R-:W-:Y:S01]  /*9230*/  IMAD R5, R0, c[0x0][0x1f0], RZ ;  /* 0x00007c0000057a24 */ /* 0x000fe200078e02ff */
[----:B------:R-:W-:Y:S01]  /*9240*/  IADD3 R35, R3, R35, RZ ;  /* 0x0000002303237210 */ /* 0x000fe20007ffe0ff */
[----:B------:R-:W-:Y:S01]  /*9250*/  IMAD R3, R183, c[0x0][0x1e8], RZ ;  /* 0x00007a00b7037a24 */ /* 0x000fe200078e02ff */
[----:B------:R-:W-:Y:S01]  /*9260*/  MOV R0, c[0x0][0x1ec] ;  /* 0x00007b0000007a02 */ /* 0x000fe20000000f00 */
[C---:B------:R-:W-:Y:S02]  /*9270*/  IMAD R5, R32.reuse, c[0x0][0x1f4], R5 ;  /* 0x00007d0020057a24 */ /* 0x040fe400078e0205 */
[----:B------:R-:W-:-:S04]  /*9280*/  IMAD.WIDE.U32 R32, R32, c[0x0][0x1f0], R34 ;  /* 0x00007c0020207a25 */ /* 0x000fc800078e0022 */
[----:B------:R-:W-:Y:S01]  /*9290*/  IMAD R3, R182, c[0x0][0x1ec], R3 ;  /* 0x00007b00b6037a24 */ /* 0x000fe200078e0203 */
[----:B------:R-:W-:-:S05]  /*92a0*/  IADD3 R33, R5, R33, RZ ;  /* 0x0000002105217210 */ /* 0x000fca0007ffe0ff */
[----:B------:R-:W-:-:S04]  /*92b0*/  IMAD.WIDE.U32 R182, R182, c[0x0][0x1e8], R32 ;  /* 0x00007a00b6b67a25 */ /* 0x000fc800078e0020 */
[----:B------:R-:W-:Y:S01]  /*92c0*/  IMAD.IADD R2, R3, 0x1, R183 ;  /* 0x0000000103027824 */ /* 0x000fe200078e02b7 */
[C---:B------:R-:W-:Y:S02]  /*92d0*/  LEA R4, P0, R182.reuse, c[0x0][0x1d0], 0x1 ;  /* 0x00007400b6047a11 */ /* 0x040fe400078008ff */
[----:B------:R-:W-:Y:S02]  /*92e0*/  MOV R3, c[0x0][0x1e8] ;  /* 0x00007a0000037a02 */ /* 0x000fe40000000f00 */
[----:B------:R-:W-:Y:S02]  /*92f0*/  LEA.HI.X R5, R182, c[0x0][0x1d4], R2, 0x1, P0 ;  /* 0x00007500b6057a11 */ /* 0x000fe400000f0c02 */
[----:B------:R-:W-:-:S03]  /*9300*/  LEA R2, P0, R3, R4, 0x6 ;  /* 0x0000000403027211 */ /* 0x000fc600078030ff */
[----:B--2---:R-:W-:Y:S01]  /*9310*/  STG.E.128 [R4.64], R24 ;  /* 0x0000001804007986 */ /* 0x004fe2000c101d0c */
[----:B------:R-:W-:-:S03]  /*9320*/  LEA.HI.X R3, R3, R5, R0, 0x6, P0 ;  /* 0x0000000503037211 */ /* 0x000fc600000f3400 */
[----:B------:R-:W-:Y:S04]  /*9330*/  STG.E.128 [R4.64+0x40], R16 ;  /* 0x0000401004007986 */ /* 0x000fe8000c101d0c */
[----:B-1----:R-:W-:Y:S04]  /*9340*/  STG.E.128 [R4.64+0x80], R8 ;  /* 0x0000800804007986 */ /* 0x002fe8000c101d0c */
[----:B---3--:R-:W-:Y:S04]  /*9350*/  STG.E.128 [R2.64], R20 ;  /* 0x0000001402007986 */ /* 0x008fe8000c101d0c */
[----:B------:R-:W-:Y:S04]  /*9360*/  STG.E.128 [R2.64+0x40], R12 ;  /* 0x0000400c02007986 */ /* 0x000fe8000c101d0c */
[----:B------:R-:W-:Y:S01]  /*9370*/  STG.E.128 [R2.64+0x80], R28 ;  /* 0x0000801c02007986 */ /* 0x000fe2000c101d0c */
[----:B------:R-:W-:Y:S05]  /*9380*/  EXIT ;  /* 0x000000000000794d */ /* 0x000fea0003800000 */
.L_x_1814:
        /* <DEDUP_REMOVED lines=15> */
.L_x_6326:


//--------------------- .text._ZN5flash24flash_fwd_splitkv_kernelI23Flash_fwd_kernel_traitsILi96ELi64ELi128ELi4ELb0ELb0EN7cutlass10bfloat16_tE19Flash_kernel_traitsILi96ELi64ELi128ELi4ES3_EELb1ELb0ELb0ELb1ELb1ELb1ELb0ELb0EEEvNS_16Flash_fwd_paramsE --------------------------
	.section	.text._ZN5flash24flash_fwd_splitkv_kernelI23Flash_fwd_kernel_traitsILi96ELi64ELi128ELi4ELb0ELb0EN7cutlass10bfloat16_tE19Flash_kernel_traitsILi96ELi64ELi128ELi4ES3_EELb1ELb0ELb0ELb1ELb1ELb1ELb0ELb0EEEvNS_16Flash_fwd_paramsE,"ax",@progbits
	.sectioninfo	@"SHI_REGISTERS=255"
	.align	128
        .global         _ZN5flash24flash_fwd_splitkv_kernelI23Flash_fwd_kernel_traitsILi96ELi64ELi128ELi4ELb0ELb0EN7cutlass10bfloat16_tE19Flash_kernel_traitsILi96ELi64ELi128ELi4ES3_EELb1ELb0ELb0ELb1ELb1ELb1ELb0ELb0EEEvNS_16Flash_fwd_paramsE
        .type           _ZN5flash24flash_fwd_splitkv_kernelI23Flash_fwd_kernel_traitsILi96ELi64ELi128ELi4ELb0ELb0EN7cutlass10bfloat16_tE19Flash_kernel_traitsILi96ELi64ELi128ELi4ES3_EELb1ELb0ELb0ELb1ELb1ELb1ELb0ELb0EEEvNS_16Flash_fwd_paramsE,@function
        .size           _ZN5flash24flash_fwd_splitkv_kernelI23Flash_fwd_kernel_traitsILi96ELi64ELi128ELi4ELb0ELb0EN7cutlass10bfloat16_tE19Flash_kernel_traitsILi96ELi64ELi128ELi4ES3_EELb1ELb0ELb0ELb1ELb1ELb1ELb0ELb0EEEvNS_16Flash_fwd_paramsE,(.L_x_6327 - _ZN5flash24flash_fwd_splitkv_kernelI23Flash_fwd_kernel_traitsILi96ELi64ELi128ELi4ELb0ELb0EN7cutlass10bfloat16_tE19Flash_kernel_traitsILi96ELi64ELi128ELi4ES3_EELb1ELb0ELb0ELb1ELb1ELb1ELb0ELb0EEEvNS_16Flash_fwd_paramsE)
        .other          _ZN5flash24flash_fwd_splitkv_kernelI23Flash_fwd_kernel_traitsILi96ELi64ELi128ELi4ELb0ELb0EN7cutlass10bfloat16_tE19Flash_kernel_traitsILi96ELi64ELi128ELi4ES3_EELb1ELb0ELb0ELb1ELb1ELb1ELb0ELb0EEEvNS_16Flash_fwd_paramsE,@"STO_CUDA_ENTRY STV_DEFAULT"
_ZN5flash24flash_fwd_splitkv_kernelI23Flash_fwd_kernel_traitsILi96ELi64ELi128ELi4ELb0ELb0EN7cutlass10bfloat16_tE19Flash_kernel_traitsILi96ELi64ELi128ELi4ES3_EELb1ELb0ELb0ELb1ELb1ELb1ELb0ELb0EEEvNS_16Flash_fwd_paramsE:
.text._ZN5flash24flash_fwd_splitkv_kernelI23Flash_fwd_kernel_traitsILi96ELi64ELi128ELi4ELb0ELb0EN7cutlass10bfloat16_tE19Flash_kernel_traitsILi96ELi64ELi128ELi4ES3_EELb1ELb0ELb0ELb1ELb1ELb1ELb0ELb0EEEvNS_16Flash_fwd_paramsE:
        /* <DEDUP_REMOVED lines=48> */
[----:B------:R-:W-:Y:S01]  /*0300*/  LOP3.LUT P3, RZ, R126, 0x3, RZ, 0xc0, !PT ;  /* 0x000000037eff7812 */ /* 0x000fe2000786c0ff */
[----:B------:R-:W-:Y:S01]  /*0310*/  IMAD R0, R0, c[0x0][0x1e8], RZ ;  /* 0x00007a0000007a24 */ /* 0x000fe200078e02ff */
[----:B------:R-:W-:Y:S02]  /*0320*/  LOP3.LUT R3, R2, 0x1ffffffc, RZ, 0xc0, !PT ;  /* 0x1ffffffc02037812 */ /* 0x000fe400078ec0ff */
[----:B------:R-:W-:Y:S01]  /*0330*/  SHF.R.S32.HI R2, RZ, 0x2, R2 ;  /* 0x00000002ff027819 */ /* 0x000fe20000011402 */
[----:B------:R-:W-:Y:S01]  /*0340*/  IMAD R7, R129, c[0x0][0x1ec], R0 ;  /* 0x00007b0081077a24 */ /* 0x000fe200078e0200 */
[----:B------:R-:W-:Y:S01]  /*0350*/  SHF.R.S32.HI R0, RZ, 0x1f, R17 ;  /* 0x0000001fff007819 */ /* 0x000fe20000011411 */
[----:B------:R-:W-:Y:S01]  /*0360*/  IMAD.IADD R4, R126, 0x1, -R3 ;  /* 0x000000017e047824 */ /* 0x000fe200078e0a03 */
[----:B------:R-:W-:-:S03]  /*0370*/  SHF.R.S32.HI R3, RZ, 0x1f, R28 ;  /* 0x0000001fff037819 */ /* 0x000fc6000001141c */
[----:B------:R-:W-:Y:S02]  /*0380*/  IMAD.SHL.U32 R4, R4, 0x8, RZ ;  /* 0x0000000804047824 */ /* 0x000fe400078e00ff */
[----:B------:R-:W-:Y:S02]  /*0390*/  IMAD R3, R3, c[0x0][0x1e0], RZ ;  /* 0x0000780003037a24 */ /* 0x000fe400078e02ff */
[----:B------:R-:W-:Y:S01]  /*03a0*/  IMAD R0, R0, c[0x0][0x1f0], RZ ;  /* 0x00007c0000007a24 */ /* 0x000fe200078e02ff */
[----:B------:R-:W-:Y:S01]  /*03b0*/  SHF.R.S32.HI R5, RZ, 0x1f, R4 ;  /* 0x0000001fff057819 */ /* 0x000fe20000011404 */
[----:B------:R-:W-:-:S04]  /*03c0*/  IMAD R3, R28, c[0x0][0x1e4], R3 ;  /* 0x000079001c037a24 */ /* 0x000fc800078e0203 */
[----:B------:R-:W-:-:S04]  /*03d0*/  IMAD.WIDE.U32 R4, R129, c[0x0][0x1e8], R4 ;  /* 0x00007a0081047a25 */ /* 0x000fc800078e0004 */
[----:B------:R-:W-:-:S04]  /*03e0*/  IMAD.IADD R5, R5, 0x1, R7 ;  /* 0x0000000105057824 */ /* 0x000fc800078e0207 */
[----:B------:R-:W-:-:S04]  /*03f0*/  IMAD.WIDE.U32 R4, R28, c[0x0][0x1e0], R4 ;  /* 0x000078001c047a25 */ /* 0x000fc800078e0004 */
[----:B------:R-:W-:Y:S01]  /*0400*/  IMAD R28, R28, c[0x0][0x1c0], R17 ;  /* 0x000070001c1c7a24 */ /* 0x000fe200078e0211 */
[----:B------:R-:W-:Y:S01]  /*0410*/  IADD3 R5, R5, R3, RZ ;  /* 0x0000000305057210 */ /* 0x000fe20007ffe0ff */
[----:B------:R-:W-:Y:S01]  /*0420*/  IMAD R3, R17, c[0x0][0x1f4], R0 ;  /* 0x00007d0011037a24 */ /* 0x000fe200078e0200 */
[----:B------:R-:W-:-:S03]  /*0430*/  SHF.R.S32.HI R0, RZ, 0x1f, R2 ;  /* 0x0000001fff007819 */ /* 0x000fc60000011402 */
[----:B------:R-:W-:-:S04]  /*0440*/  IMAD.WIDE.U32 R4, R17, c[0x0][0x1f0], R4 ;  /* 0x00007c0011047a25 */ /* 0x000fc800078e0004 */
[----:B------:R-:W-:Y:S02]  /*0450*/  IMAD R7, R0, c[0x0][0x1e8], RZ ;  /* 0x00007a0000077a24 */ /* 0x000fe400078e02ff */
        /* <DEDUP_REMOVED lines=33> */
.L_x_1815:
        /* <DEDUP_REMOVED lines=19> */
.L_x_1816:
[----:B-1----:R-:W-:Y:S01]  /*07a0*/  IABS R2, c[0x0][0x2d0] ;  /* 0x0000b40000027a13 */ /* 0x002fe20000000000 */
[----:B------:R-:W-:Y:S05]  /*07b0*/  @P6 BRA `(.L_x_1817) ;  /* 0x0000049000006947 */ /* 0x000fea0003800000 */
[----:B------:R-:W1:Y:S01]  /*07c0*/  I2F.RP R6, R2 ;  /* 0x0000000200067306 */ /* 0x000e620000209400 */
[----:B------:R-:W-:Y:S01]  /*07d0*/  IMAD.MOV.U32 R4, RZ, RZ, RZ ;  /* 0x000000ffff047224 */ /* 0x000fe200078e00ff */
[----:B------:R-:W-:-:S04]  /*07e0*/  LEA R11, R120, 0xffffff80, 0x7 ;  /* 0xffffff80780b7811 */ /* 0x000fc800078e38ff */
[----:B-----5:R-:W-:Y:S02]  /*07f0*/  IABS R0, R11 ;  /* 0x0000000b00007213 */ /* 0x020fe40000000000 */
        /* <DEDUP_REMOVED lines=20> */
[----:B------:R-:W-:-:S05]  /*0940*/  IMAD.WIDE R12, R3, 0x4, R182 ;  /* 0x00000004030c7825 */ /* 0x000fca00078e02b6 */
[----:B------:R1:W2:Y:S01]  /*0950*/  LDG.E R6, [R12.64] ;  /* 0x0000000c0c067981 */ /* 0x0002a2000c1e1900 */
        /* <DEDUP_REMOVED lines=28> */
[----:B-1----:R-:W-:-:S04]  /*0b20*/  IMAD R13, R8, c[0x0][0x1b0], RZ ;  /* 0x00006c00080d7a24 */ /* 0x002fc800078e02ff */
        /* <DEDUP_REMOVED lines=9> */
[C---:B------:R-:W-:Y:S01]  /*0bc0*/  IMAD R3, R11.reuse, c[0x0][0x19c], R0 ;  /* 0x000067000b037a24 */ /* 0x040fe200078e0200 */
[----:B------:R-:W-:Y:S01]  /*0bd0*/  MOV R14, R6 ;  /* 0x00000006000e7202 */ /* 0x000fe20000000f00 */
[----:B------:R-:W-:-:S04]  /*0be0*/  IMAD.WIDE.U32 R4, R11, c[0x0][0x198], R4 ;  /* 0x000066000b047a25 */ /* 0x000fc800078e0004 */
[----:B------:R-:W-:Y:S02]  /*0bf0*/  IMAD.IADD R5, R5, 0x1, R3 ;  /* 0x0000000105057824 */ /* 0x000fe400078e0203 */
[----:B------:R-:W-:Y:S02]  /*0c00*/  IMAD.IADD R15, R7, 0x1, R15 ;  /* 0x00000001070f7824 */ /* 0x000fe400078e020f */
[----:B------:R-:W-:-:S04]  /*0c10*/  IMAD.WIDE.U32 R4, R10, c[0x0][0x1b0], R4 ;  /* 0x00006c000a047a25 */ /* 0x000fc800078e0004 */
[----:B------:R-:W-:Y:S01]  /*0c20*/  IMAD.MOV.U32 R12, RZ, RZ, R4 ;  /* 0x000000ffff0c7224 */ /* 0x000fe200078e0004 */
[----:B------:R-:W-:Y:S01]  /*0c30*/  IADD3 R13, R5, R13, RZ ;  /* 0x0000000d050d7210 */ /* 0x000fe20007ffe0ff */
[----:B------:R-:W-:Y:S05]  /*0c40*/  BRA `(.L_x_1818) ;  /* 0x0000035000007947 */ /* 0x000fea0003800000 */
.L_x_1817:
[----:B------:R-:W-:Y:S02]  /*0c50*/  IABS R8, c[0x0][0x1c8] ;  /* 0x0000720000087a13 */ /* 0x000fe40000000000 */
[----:B------:R-:W-:Y:S02]  /*0c60*/  LEA R11, R120, 0xffffff80, 0x7 ;  /* 0xffffff80780b7811 */ /* 0x000fe400078e38ff */
[----:B------:R-:W1:Y:S01]  /*0c70*/  I2F.RP R5, R8 ;  /* 0x0000000800057306 */ /* 0x000e620000209400 */
[----:B-----5:R-:W-:Y:S02]  /*0c80*/  SHF.R.S32.HI R15, RZ, 0x1f, R0 ;  /* 0x0000001fff0f7819 */ /* 0x020fe40000011400 */
[----:B------:R-:W-:-:S05]  /*0c90*/  SHF.R.S32.HI R9, RZ, 0x1f, R11 ;  /* 0x0000001fff097819 */ /* 0x000fca000001140b */
        /* <DEDUP_REMOVED lines=8> */
[----:B------:R-:W-:Y:S02]  /*0d20*/  MOV R4, R3 ;  /* 0x0000000300047202 */ /* 0x000fe40000000f00 */
[----:B------:R-:W-:-:S03]  /*0d30*/  IADD3 R6, P1, R12, R11, RZ ;  /* 0x0000000b0c067210 */ /* 0x000fc60007f3e0ff */
[----:B------:R-:W-:-:S04]  /*0d40*/  IMAD.HI.U32 R10, R7, R4, RZ ;  /* 0x00000004070a7227 */ /* 0x000fc800078e00ff */
        /* <DEDUP_REMOVED lines=31> */
[----:B------:R-:W-:Y:S01]  /*0f40*/  IMAD.WIDE.U32 R12, R10, c[0x0][0x1b0], R6 ;  /* 0x00006c000a0c7a25 */ /* 0x000fe200078e0006 */
[----:B------:R-:W-:-:S03]  /*0f50*/  MOV R14, R4 ;  /* 0x00000004000e7202 */ /* 0x000fc60000000f00 */
[----:B------:R-:W-:Y:S02]  /*0f60*/  IMAD R3, R10, c[0x0][0x1b4], R3 ;  /* 0x00006d000a037a24 */ /* 0x000fe400078e0203 */
[----:B------:R-:W-:-:S03]  /*0f70*/  IMAD R15, R0, c[0x0][0x18c], R15 ;  /* 0x00006300000f7a24 */ /* 0x000fc600078e020f */
[----:B------:R-:W-:Y:S01]  /*0f80*/  IADD3 R13, R13, R3, RZ ;  /* 0x000000030d0d7210 */ /* 0x000fe20007ffe0ff */
[----:B------:R-:W-:Y:S02]  /*0f90*/  IMAD.IADD R15, R5, 0x1, R15 ;  /* 0x00000001050f7824 */ /* 0x000fe400078e020f */
.L_x_1818:
[----:B------:R-:W-:Y:S01]  /*0fa0*/  SHF.R.S32.HI R127, RZ, 0x1f, R126 ;  /* 0x0000001fff7f7819 */ /* 0x000fe2000001147e */
[----:B------:R-:W-:Y:S01]  /*0fb0*/  ULDC.64 UR6, c[0x0][0x198] ;  /* 0x0000660000067ab9 */ /* 0x000fe20000000a00 */
[----:B------:R-:W-:Y:S01]  /*0fc0*/  SHF.R.S32.HI R3, RZ, 0x1f, R28 ;  /* 0x0000001fff037819 */ /* 0x000fe2000001141c */
[----:B------:R-:W-:Y:S01]  /*0fd0*/  USHF.L.U32 UR9, UR6, 0x6, URZ ;  /* 0x0000000606097899 */ /* 0x000fe2000800063f */
[CC--:B------:R-:W-:Y:S01]  /*0fe0*/  LEA.HI R27, R127.reuse, R126.reuse, RZ, 0x2 ;  /* 0x0000007e7f1b7211 */ /* 0x0c0fe200078f10ff */
[----:B------:R-:W-:Y:S01]  /*0ff0*/  UMOV UR8, 0x6 ;  /* 0x0000000600087882 */ /* 0x000fe20000000000 */
[-C--:B------:R-:W-:Y:S01]  /*1000*/  LEA.HI R6, R127, R126.reuse, RZ, 0x3 ;  /* 0x0000007e7f067211 */ /* 0x080fe200078f18ff */
[----:B------:R-:W-:Y:S01]  /*1010*/  IMAD R3, R3, c[0x0][0x178], RZ ;  /* 0x00005e0003037a24 */ /* 0x000fe200078e02ff */
[----:B------:R-:W-:Y:S01]  /*1020*/  LOP3.LUT R5, R27, 0xfffffffc, RZ, 0xc0, !PT ;  /* 0xfffffffc1b057812 */ /* 0x000fe200078ec0ff */
[----:B------:R-:W-:Y:S01]  /*1030*/  USHF.L.U64.HI UR7, UR6, UR8, UR7 ;  /* 0x0000000806077299 */ /* 0x000fe20008010207 */
[----:B------:R-:W-:Y:S01]  /*1040*/  SHF.R.S32.HI R19, RZ, 0x3, R6 ;  /* 0x00000003ff137819 */ /* 0x000fe20000011406 */
[----:B------:R-:W-:Y:S01]  /*1050*/  IMAD R3, R28, c[0x0][0x17c], R3 ;  /* 0x00005f001c037a24 */ /* 0x000fe200078e0203 */
[----:B------:R-:W-:Y:S01]  /*1060*/  LEA.HI R25, R127, R126, RZ, 0x4 ;  /* 0x0000007e7f197211 */ /* 0x000fe200078f20ff */
[----:B------:R-:W-:Y:S01]  /*1070*/  IMAD.IADD R178, R126, 0x1, -R5 ;  /* 0x000000017eb27824 */ /* 0x000fe200078e0a05 */
[----:B------:R-:W-:Y:S01]  /*1080*/  SHF.R.S32.HI R180, RZ, 0x2, R27 ;  /* 0x00000002ffb47819 */ /* 0x000fe2000001141b */
[----:B------:R-:W-:Y:S01]  /*1090*/  IMAD.SHL.U32 R19, R19, 0x40, RZ ;  /* 0x0000004013137824 */ /* 0x000fe200078e00ff */
[----:B------:R-:W-:Y:S01]  /*10a0*/  SHF.R.S32.HI R4, RZ, 0x4, R25 ;  /* 0x00000004ff047819 */ /* 0x000fe20000011419 */
[----:B------:R-:W-:Y:S01]  /*10b0*/  IMAD.SHL.U32 R178, R178, 0x8, RZ ;  /* 0x00000008b2b27824 */ /* 0x000fe200078e00ff */
[----:B------:R-:W-:Y:S01]  /*10c0*/  LEA.HI R27, R27, R180, RZ, 0x1 ;  /* 0x000000b41b1b7211 */ /* 0x000fe200078f08ff */
[----:B------:R-:W-:Y:S01]  /*10d0*/  ULDC.64 UR4, c[0x0][0x1a0] ;  /* 0x0000680000047ab9 */ /* 0x000fe20000000a00 */
[----:B------:R-:W-:Y:S01]  /*10e0*/  LEA.HI R7, R25, R4, RZ, 0x1 ;  /* 0x0000000419077211 */ /* 0x000fe200078f08ff */
[----:B------:R-:W-:Y:S01]  /*10f0*/  USHF.L.U32 UR10, UR4, 0x6, URZ ;  /* 0x00000006040a7899 */ /* 0x000fe2000800063f */
[----:B------:R-:W-:Y:S01]  /*1100*/  LOP3.LUT R19, R19, 0xc0, RZ, 0xc0, !PT ;  /* 0x000000c013137812 */ /* 0x000fe200078ec0ff */
[----:B------:R-:W-:Y:S01]  /*1110*/  USHF.L.U64.HI UR5, UR4, UR8, UR5 ;  /* 0x0000000804057299 */ /* 0x000fe20008010205 */
[----:B------:R-:W-:-:S02]  /*1120*/  SHF.R.S32.HI R179, RZ, 0x1f, R178 ;  /* 0x0000001fffb37819 */ /* 0x000fc400000114b2 */
[----:B------:R-:W-:Y:S02]  /*1130*/  LOP3.LUT R25, R25, 0xfffffff0, RZ, 0xc0, !PT ;  /* 0xfffffff019197812 */ /* 0x000fe400078ec0ff */
[----:B------:R-:W-:Y:S01]  /*1140*/  LEA.HI R127, R127, R126, RZ, 0x5 ;  /* 0x0000007e7f7f7211 */ /* 0x000fe200078f28ff */
[----:B------:R-:W-:Y:S01]  /*1150*/  IMAD.WIDE.U32 R28, R28, c[0x0][0x178], R178 ;  /* 0x00005e001c1c7a25 */ /* 0x000fe200078e00b2 */
[----:B------:R-:W-:Y:S02]  /*1160*/  LOP3.LUT R27, R27, 0x7fffffe, RZ, 0xc0, !PT ;  /* 0x07fffffe1b1b7812 */ /* 0x000fe400078ec0ff */
[----:B------:R-:W-:Y:S01]  /*1170*/  LOP3.LUT R21, R6, 0xfffffff8, RZ, 0xc0, !PT ;  /* 0xfffffff806157812 */ /* 0x000fe200078ec0ff */
[----:B------:R-:W-:Y:S01]  /*1180*/  IMAD.IADD R25, R126, 0x1, -R25 ;  /* 0x000000017e197824 */ /* 0x000fe200078e0a19 */
[----:B------:R-:W-:Y:S01]  /*1190*/  LOP3.LUT R0, R19, 0x18, R178, 0xf8, !PT ;  /* 0x0000001813007812 */ /* 0x000fe200078ef8b2 */
[----:B------:R-:W-:Y:S01]  /*11a0*/  IMAD.IADD R27, R180, 0x1, -R27 ;  /* 0x00000001b41b7824 */ /* 0x000fe200078e0a1b */
[----:B------:R-:W-:Y:S01]  /*11b0*/  SHF.R.U32.HI R19, RZ, 0x3, R19 ;  /* 0x00000003ff137819 */ /* 0x000fe20000011613 */
[----:B------:R-:W-:Y:S01]  /*11c0*/  IMAD.IADD R21, R126, 0x1, -R21 ;  /* 0x000000017e157824 */ /* 0x000fe200078e0a15 */
[----:B------:R-:W-:Y:S01]  /*11d0*/  SHF.R.S32.HI R128, RZ, 0x5, R127 ;  /* 0x00000005ff807819 */ /* 0x000fe2000001147f */
[----:B------:R-:W-:Y:S01]  /*11e0*/  IMAD.IADD R29, R29, 0x1, R3 ;  /* 0x000000011d1d7824 */ /* 0x000fe200078e0203 */
[----:B------:R-:W-:-:S02]  /*11f0*/  LOP3.LUT R7, R7, 0xfffffffe, RZ, 0xc0, !PT ;  /* 0xfffffffe07077812 */ /* 0x000fc400078ec0ff */
[----:B------:R-:W-:Y:S01]  /*1200*/  LOP3.LUT R19, R0, R19, RZ, 0x3c, !PT ;  /* 0x0000001300137212 */ /* 0x000fe200078e3cff */
[----:B------:R-:W-:Y:S01]  /*1210*/  IMAD R16, R128, 0x8, R27 ;  /* 0x0000000880107824 */ /* 0x000fe200078e021b */
[----:B------:R-:W-:Y:S01]  /*1220*/  SHF.R.S32.HI R0, RZ, 0x1f, R25 ;  /* 0x0000001fff007819 */ /* 0x000fe20000011419 */
[----:B------:R-:W-:Y:S01]  /*1230*/  IMAD.IADD R7, R4, 0x1, -R7 ;  /* 0x0000000104077824 */ /* 0x000fe200078e0a07 */
[----:B------:R-:W-:Y:S01]  /*1240*/  SHF.R.S32.HI R3, RZ, 0x1f, R17 ;  /* 0x0000001fff037819 */ /* 0x000fe20000011411 */
[----:B------:R-:W-:Y:S01]  /*1250*/  IMAD.U32 R16, R16, 0x20, R19 ;  /* 0x0000002010107824 */ /* 0x000fe200078e0013 */
[----:B------:R-:W-:Y:S01]  /*1260*/  LEA.HI R4, R21, R21, RZ, 0x1 ;  /* 0x0000001515047211 */ /* 0x000fe200078f08ff */
[----:B------:R-:W-:Y:S01]  /*1270*/  IMAD R19, R8, c[0x0][0x1b8], RZ ;  /* 0x00006e0008137a24 */ /* 0x000fe200078e02ff */
[----:B------:R-:W-:Y:S01]  /*1280*/  IADD3 R14, P0, R178, R14, RZ ;  /* 0x0000000eb20e7210 */ /* 0x000fe20007f1e0ff */
[----:B------:R-:W-:Y:S01]  /*1290*/  IMAD R8, R3, c[0x0][0x1a8], RZ ;  /* 0x00006a0003087a24 */ /* 0x000fe200078e02ff */
[----:B------:R-:W-:Y:S01]  /*12a0*/  SHF.R.S32.HI R181, RZ, 0x1f, R180 ;  /* 0x0000001fffb57819 */ /* 0x000fe200000114b4 */
[----:B------:R-:W-:Y:S01]  /*12b0*/  IMAD.WIDE.U32 R28, R17, c[0x0][0x1a8], R28 ;  /* 0x00006a00111c7a25 */ /* 0x000fe200078e001c */
[----:B------:R-:W-:-:S02]  /*12c0*/  LEA.HI R5, R0, R25, RZ, 0x3 ;  /* 0x0000001900057211 */ /* 0x000fc400078f18ff */
[----:B------:R-:W-:Y:S01]  /*12d0*/  LOP3.LUT R0, R4, 0x3fffffe, RZ, 0xc0, !PT ;  /* 0x03fffffe04007812 */ /* 0x000fe200078ec0ff */
[----:B------:R-:W-:Y:S01]  /*12e0*/  IMAD.X R15, R179, 0x1, R15, P0 ;  /* 0x00000001b30f7824 */ /* 0x000fe200000e060f */
[----:B------:R-:W-:Y:S01]  /*12f0*/  IADD3 R12, P0, R178, R12, RZ ;  /* 0x0000000cb20c7210 */ /* 0x000fe20007f1e0ff */
[----:B------:R-:W-:Y:S01]  /*1300*/  IMAD.WIDE R22, R23, 0x40, R180 ;  /* 0x0000004017167825 */ /* 0x000fe200078e02b4 */
[----:B------:R-:W-:Y:S02]  /*1310*/  IADD3 R11, P2, R180, R11, RZ ;  /* 0x0000000bb40b7210 */ /* 0x000fe40007f5e0ff */
[----:B------:R-:W-:Y:S01]  /*1320*/  LEA.HI R18, R25, R25, RZ, 0x1 ;  /* 0x0000001919127211 */ /* 0x000fe200078f08ff */
[----:B------:R-:W-:Y:S01]  /*1330*/  IMAD R8, R17, c[0x0][0x1ac], R8 ;  /* 0x00006b0011087a24 */ /* 0x000fe200078e0208 */
[----:B------:R-:W-:Y:S01]  /*1340*/  SHF.R.S32.HI R4, RZ, 0x1, R4 ;  /* 0x00000001ff047819 */ /* 0x000fe20000011404 */
[----:B------:R-:W-:Y:S01]  /*1350*/  IMAD.IADD R0, R21, 0x1, -R0 ;  /* 0x0000000115007824 */ /* 0x000fe200078e0a00 */
[----:B------:R-:W-:Y:S01]  /*1360*/  LOP3.LUT R124, R18, 0x7fffffe, RZ, 0xc0, !PT ;  /* 0x07fffffe127c7812 */ /* 0x000fe200078ec0ff */
[----:B------:R-:W-:Y:S01]  /*1370*/  IMAD.WIDE.U32 R20, R10, c[0x0][0x1b8], R14 ;  /* 0x00006e000a147a25 */ /* 0x000fe200078e000e */
[----:B------:R-:W-:-:S02]  /*1380*/  SHF.R.S32.HI R3, RZ, 0x1, R18 ;  /* 0x00000001ff037819 */ /* 0x000fc40000011412 */
[----:B------:R-:W-:Y:S01]  /*1390*/  SHF.R.S32.HI R18, RZ, 0x1f, R18 ;  /* 0x0000001fff127819 */ /* 0x000fe20000011412 */
[----:B------:R-:W-:Y:S02]  /*13a0*/  IMAD R15, R181, c[0x0][0x198], RZ ;  /* 0x00006600b50f7a24 */ /* 0x000fe400078e02ff */
[----:B------:R-:W-:Y:S01]  /*13b0*/  IMAD.X R13, R179, 0x1, R13, P0 ;  /* 0x00000001b30d7824 */ /* 0x000fe200000e060d */
[----:B------:R-:W-:Y:S01]  /*13c0*/  LEA.HI R18, R18, R3, RZ, 0x2 ;  /* 0x0000000312127211 */ /* 0x000fe200078f10ff */
[----:B------:R-:W-:Y:S02]  /*13d0*/  IMAD R17, R23, c[0x0][0x190], RZ ;  /* 0x0000640017117a24 */ /* 0x000fe400078e02ff */
[----:B------:R-:W-:Y:S01]  /*13e0*/  IMAD.IADD R29, R29, 0x1, R8 ;  /* 0x000000011d1d7824 */ /* 0x000fe200078e0208 */
[----:B------:R-:W-:Y:S01]  /*13f0*/  LOP3.LUT R18, R18, 0xfffffffc, RZ, 0xc0, !PT ;  /* 0xfffffffc12127812 */ /* 0x000fe200078ec0ff */
[C---:B------:R-:W-:Y:S02]  /*1400*/  IMAD R15, R180.reuse, c[0x0][0x19c], R15 ;  /* 0x00006700b40f7a24 */ /* 0x040fe400078e020f */
[----:B------:R-:W-:-:S04]  /*1410*/  IMAD.WIDE.U32 R12, R180, c[0x0][0x198], R12 ;  /* 0x00006600b40c7a25 */ /* 0x000fc800078e000c */
[----:B------:R-:W-:Y:S01]  /*1420*/  IMAD R17, R22, c[0x0][0x194], R17 ;  /* 0x0000650016117a24 */ /* 0x000fe200078e0211 */
[----:B------:R-:W-:Y:S01]  /*1430*/  LEA R188, P0, R12, c[0x0][0x168], 0x1 ;  /* 0x00005a000cbc7a11 */ /* 0x000fe200078008ff */
[----:B------:R-:W-:-:S04]  /*1440*/  IMAD.WIDE.U32 R22, R22, c[0x0][0x190], R28 ;  /* 0x0000640016167a25 */ /* 0x000fc800078e001c */
[----:B------:R-:W-:Y:S01]  /*1450*/  IMAD.IADD R15, R13, 0x1, R15 ;  /* 0x000000010d0f7824 */ /* 0x000fe200078e020f */
[----:B------:R-:W-:Y:S01]  /*1460*/  LEA R14, P1, R22, c[0x0][0x160], 0x1 ;  /* 0x00005800160e7a11 */ /* 0x000fe200078208ff */
[----:B------:R-:W-:Y:S02]  /*1470*/  IMAD.X R9, R181, 0x1, R9, P2 ;  /* 0x00000001b5097824 */ /* 0x000fe400010e0609 */
[----:B------:R-:W-:Y:S01]  /*1480*/  IMAD R19, R10, c[0x0][0x1bc], R19 ;  /* 0x00006f000a137a24 */ /* 0x000fe200078e0213 */
[----:B------:R-:W-:Y:S01]  /*1490*/  LEA.HI.X R189, R12, c[0x0][0x16c], R15, 0x1, P0 ;  /* 0x00005b000cbd7a11 */ /* 0x000fe200000f0c0f */
[----:B------:R-:W-:Y:S02]  /*14a0*/  IMAD.IADD R17, R23, 0x1, R17 ;  /* 0x0000000117117824 */ /* 0x000fe400078e0211 */
[----:B------:R-:W-:Y:S02]  /*14b0*/  IMAD.MOV.U32 R13, RZ, RZ, c[0x0][0x190] ;  /* 0x00006400ff0d7624 */ /* 0x000fe400078e00ff */
[----:B------:R-:W-:Y:S01]  /*14c0*/  IMAD R8, R9, c[0x0][0x1a0], RZ ;  /* 0x0000680009087a24 */ /* 0x000fe200078e02ff */
[----:B------:R-:W-:Y:S01]  /*14d0*/  LEA.HI.X R15, R22, c[0x0][0x164], R17, 0x1, P1 ;  /* 0x00005900160f7a11 */ /* 0x000fe200008f0c11 */
[----:B------:R-:W-:Y:S01]  /*14e0*/  IMAD.IADD R21, R21, 0x1, R19 ;  /* 0x0000000115157824 */ /* 0x000fe200078e0213 */
[----:B------:R-:W-:Y:S01]  /*14f0*/  LEA R10, P0, R13, R14, 0x6 ;  /* 0x0000000e0d0a7211 */ /* 0x000fe200078030ff */
[----:B------:R-:W-:-:S02]  /*1500*/  IMAD.MOV.U32 R9, RZ, RZ, c[0x0][0x194] ;  /* 0x00006500ff097624 */ /* 0x000fc400078e00ff */
[C---:B------:R-:W-:Y:S02]  /*1510*/  IMAD R8, R11.reuse, c[0x0][0x1a4], R8 ;  /* 0x000069000b087a24 */ /* 0x040fe400078e0208 */
[----:B------:R-:W-:Y:S01]  /*1520*/  IMAD.WIDE.U32 R20, R11, c[0x0][0x1a0], R20 ;  /* 0x000068000b147a25 */ /* 0x000fe200078e0014 */
[----:B------:R-:W-:Y:S02]  /*1530*/  LEA.HI.X R11, R13, R15, R9, 0x6, P0 ;  /* 0x0000000f0d0b7211 */ /* 0x000fe400000f3409 */
[----:B------:R-:W-:Y:S01]  /*1540*/  IADD3 R12, P0, R188, UR9, RZ ;  /* 0x00000009bc0c7c10 */ /* 0x000fe2000ff1e0ff */
[----:B------:R-:W-:Y:S02]  /*1550*/  IMAD.SHL.U32 R176, R16, 0x2, RZ ;  /* 0x0000000210b07824 */ /* 0x000fe400078e00ff */
[----:B------:R-:W-:Y:S01]  /*1560*/  IMAD.SHL.U32 R9, R4, 0x40, RZ ;  /* 0x0000004004097824 */ /* 0x000fe200078e00ff */
[----:B------:R-:W-:Y:S01]  /*1570*/  IADD3.X R13, R189, UR7, RZ, P0, !PT ;  /* 0x00000007bd0d7c10 */ /* 0x000fe200087fe4ff */
[----:B------:R-:W-:Y:S01]  /*1580*/  IMAD.IADD R3, R3, 0x1, -R18 ;  /* 0x0000000103037824 */ /* 0x000fe200078e0a12 */
[----:B------:R-:W-:Y:S01]  /*1590*/  @!PT LDS RZ, [RZ] ;  /* 0x00000000fffff984 */ /* 0x000fe20000000800 */
[----:B------:R-:W-:Y:S01]  /*15a0*/  @!PT LDS RZ, [RZ] ;  /* 0x00000000fffff984 */ /* 0x000fe20000000800 */
[----:B------:R-:W-:Y:S01]  /*15b0*/  @!PT LDS RZ, [RZ] ;  /* 0x00000000fffff984 */ /* 0x000fe20000000800 */
[----:B------:R1:W-:Y:S01]  /*15c0*/  LDGSTS.E.BYPASS.LTC128B.128 [R176], [R14.64] ;  /* 0x000000000eb07fae */ /* 0x0003e2000b901d4c */
[----:B------:R-:W-:Y:S01]  /*15d0*/  IADD3 R16, P0, R12, UR9, RZ ;  /* 0x000000090c107c10 */ /* 0x000fe2000ff1e0ff */
[----:B------:R-:W-:-:S02]  /*15e0*/  IMAD.SHL.U32 R5, R5, 0x20, RZ ;  /* 0x0000002005057824 */ /* 0x000fc400078e00ff */
[----:B------:R1:W-:Y:S01]  /*15f0*/  LDGSTS.E.BYPASS.LTC128B.128 [R176+0x1000], [R14.64+0x40] ;  /* 0x010000400eb07fae */ /* 0x0003e2000b901d4c */
[----:B------:R-:W-:Y:S01]  /*1600*/  IADD3.X R17, R13, UR7, RZ, P0, !PT ;  /* 0x000000070d117c10 */ /* 0x000fe200087fe4ff */
[----:B------:R-:W-:Y:S01]  /*1610*/  IMAD.SHL.U32 R121, R3, 0x40, RZ ;  /* 0x0000004003797824 */ /* 0x000fe200078e00ff */
[----:B------:R-:W-:Y:S01]  /*1620*/  LOP3.LUT R123, R5, 0xffffff00, RZ, 0xc0, !PT ;  /* 0xffffff00057b7812 */ /* 0x000fe200078ec0ff */
[----:B------:R1:W-:Y:S01]  /*1630*/  LDGSTS.E.BYPASS.LTC128B.128 [R176+0x2000], [R14.64+0x80] ;  /* 0x020000800eb07fae */ /* 0x0003e2000b901d4c */
[----:B------:R-:W-:Y:S01]  /*1640*/  IMAD.IADD R124, R25, 0x1, -R124 ;  /* 0x00000001197c7824 */ /* 0x000fe200078e0a7c */
[----:B------:R-:W-:Y:S01]  /*1650*/  LOP3.LUT P1, RZ, R3, 0x2, RZ, 0xc0, !PT ;  /* 0x0000000203ff7812 */ /* 0x000fe2000782c0ff */
[----:B------:R-:W-:Y:S01]  /*1660*/  IMAD.MOV.U32 R3, RZ, RZ, 0x20 ;  /* 0x00000020ff037424 */ /* 0x000fe200078e00ff */
[----:B------:R2:W-:Y:S01]  /*1670*/  LDGSTS.E.BYPASS.LTC128B.128 [R176+0x800], [R10.64] ;  /* 0x008000000ab07fae */ /* 0x0005e2000b901d4c */
[----:B------:R-:W-:Y:S01]  /*1680*/  LOP3.LUT R121, R121, 0xc0, RZ, 0xc0, !PT ;  /* 0x000000c079797812 */ /* 0x000fe200078ec0ff */
[----:B------:R-:W-:-:S02]  /*1690*/  IMAD R5, R128, 0x200, R123 ;  /* 0x0000020080057824 */ /* 0x000fc400078e027b */
[----:B------:R2:W-:Y:S01]  /*16a0*/  LDGSTS.E.BYPASS.LTC128B.128 [R176+0x1800], [R10.64+0x40] ;  /* 0x018000400ab07fae */ /* 0x0005e2000b901d4c */
[----:B------:R-:W-:-:S03]  /*16b0*/  IMAD R129, R128, 0x10, R129 ;  /* 0x0000001080817824 */ /* 0x000fc600078e0281 */
[----:B------:R2:W-:Y:S04]  /*16c0*/  LDGSTS.E.BYPASS.LTC128B.128 [R176+0x2800], [R10.64+0x80] ;  /* 0x028000800ab07fae */ /* 0x0005e8000b901d4c */
[----:B------:R3:W-:Y:S04]  /*16d0*/  LDGSTS.E.BYPASS.LTC128B.128 [R176+0x3000], [R188.64] ;  /* 0x03000000bcb07fae */ /* 0x0007e8000b901d4c */
[----:B------:R3:W-:Y:S04]  /*16e0*/  LDGSTS.E.BYPASS.LTC128B.128 [R176+0x5000], [R188.64+0x40] ;  /* 0x05000040bcb07fae */ /* 0x0007e8000b901d4c */
[----:B------:R3:W-:Y:S01]  /*16f0*/  LDGSTS.E.BYPASS.LTC128B.128 [R176+0x7000], [R188.64+0x80] ;  /* 0x07000080bcb07fae */ /* 0x0007e2000b901d4c */
[----:B-1----:R-:W-:-:S03]  /*1700*/  IADD3 R14, P0, R16, UR9, RZ ;  /* 0x00000009100e7c10 */ /* 0x002fc6000ff1e0ff */
[----:B------:R1:W-:Y:S01]  /*1710*/  LDGSTS.E.BYPASS.LTC128B.128 [R176+0x3800], [R12.64] ;  /* 0x038000000cb07fae */ /* 0x0003e2000b901d4c */
[----:B------:R-:W-:-:S03]  /*1720*/  IADD3.X R15, R17, UR7, RZ, P0, !PT ;  /* 0x00000007110f7c10 */ /* 0x000fc600087fe4ff */
[----:B------:R1:W-:Y:S01]  /*1730*/  LDGSTS.E.BYPASS.LTC128B.128 [R176+0x5800], [R12.64+0x40] ;  /* 0x058000400cb07fae */ /* 0x0003e2000b901d4c */
[----:B------:R-:W-:-:S03]  /*1740*/  LEA R184, P0, R20, c[0x0][0x170], 0x1 ;  /* 0x00005c0014b87a11 */ /* 0x000fc600078008ff */
[----:B------:R1:W-:Y:S01]  /*1750*/  LDGSTS.E.BYPASS.LTC128B.128 [R176+0x7800], [R12.64+0x80] ;  /* 0x078000800cb07fae */ /* 0x0003e2000b901d4c */
[----:B--2---:R-:W-:-:S03]  /*1760*/  LOP3.LUT R11, R9, 0xc0, RZ, 0xc0, !PT ;  /* 0x000000c0090b7812 */ /* 0x004fc600078ec0ff */
[----:B------:R2:W-:Y:S01]  /*1770*/  LDGSTS.E.BYPASS.LTC128B.128 [R176+0x4000], [R16.64] ;  /* 0x0400000010b07fae */ /* 0x0005e2000b901d4c */
[----:B------:R-:W-:-:S03]  /*1780*/  LOP3.LUT R9, R11, 0x8, R6, 0xf8, !PT ;  /* 0x000000080b097812 */ /* 0x000fc600078ef806 */
[----:B------:R2:W-:Y:S01]  /*1790*/  LDGSTS.E.BYPASS.LTC128B.128 [R176+0x6000], [R16.64+0x40] ;  /* 0x0600004010b07fae */ /* 0x0005e2000b901d4c */
[----:B------:R-:W-:Y:S01]  /*17a0*/  SHF.R.U32.HI R6, RZ, 0x3, R11 ;  /* 0x00000003ff067819 */ /* 0x000fe2000001160b */
[----:B------:R-:W-:Y:S02]  /*17b0*/  IMAD.IADD R11, R21, 0x1, R8 ;  /* 0x00000001150b7824 */ /* 0x000fe400078e0208 */
[----:B------:R2:W-:Y:S01]  /*17c0*/  LDGSTS.E.BYPASS.LTC128B.128 [R176+0x8000], [R16.64+0x80] ;  /* 0x0800008010b07fae */ /* 0x0005e2000b901d4c */
[----:B------:R-:W-:Y:S01]  /*17d0*/  IMAD.SHL.U32 R8, R7, 0x8, RZ ;  /* 0x0000000807087824 */ /* 0x000fe200078e00ff */
[----:B------:R-:W-:Y:S01]  /*17e0*/  LOP3.LUT R6, R9, R6, RZ, 0x3c, !PT ;  /* 0x0000000609067212 */ /* 0x000fe200078e3cff */
[----:B------:R-:W-:Y:S01]  /*17f0*/  IMAD R9, R7, 0x8, R0 ;  /* 0x0000000807097824 */ /* 0x000fe200078e0200 */
[----:B------:R4:W-:Y:S01]  /*1800*/  LDGSTS.E.BYPASS.LTC128B.128 [R176+0x4800], [R14.64] ;  /* 0x048000000eb07fae */ /* 0x0009e2000b901d4c */
[----:B------:R-:W-:Y:S02]  /*1810*/  LEA.HI.X R185, R20, c[0x0][0x174], R11, 0x1, P0 ;  /* 0x00005d0014b97a11 */ /* 0x000fe400000f0c0b */
[----:B------:R-:W-:Y:S01]  /*1820*/  IADD3 R10, P0, R184, UR10, RZ ;  /* 0x0000000ab80a7c10 */ /* 0x000fe2000ff1e0ff */
[----:B------:R4:W-:Y:S01]  /*1830*/  LDGSTS.E.BYPASS.LTC128B.128 [R176+0x6800], [R14.64+0x40] ;  /* 0x068000400eb07fae */ /* 0x0009e2000b901d4c */
[----:B------:R-:W-:Y:S01]  /*1840*/  LOP3.LUT R8, R121, 0x8, R8, 0xf8, !PT ;  /* 0x0000000879087812 */ /* 0x000fe200078ef808 */
[----:B------:R-:W-:Y:S01]  /*1850*/  IMAD.U32 R0, R9, 0x20, R6 ;  /* 0x0000002009007824 */ /* 0x000fe200078e0006 */
[----:B------:R-:W-:Y:S01]  /*1860*/  SHF.R.U32.HI R121, RZ, 0x3, R121 ;  /* 0x00000003ff797819 */ /* 0x000fe20000011679 */
[----:B------:R4:W-:Y:S01]  /*1870*/  LDGSTS.E.BYPASS.LTC128B.128 [R176+0x8800], [R14.64+0x80] ;  /* 0x088000800eb07fae */ /* 0x0009e2000b901d4c */
[----:B------:R-:W-:Y:S01]  /*1880*/  IADD3.X R11, R185, UR5, RZ, P0, !PT ;  /* 0x00000005b90b7c10 */ /* 0x000fe200087fe4ff */
[----:B------:R-:W-:Y:S01]  /*1890*/  IMAD R6, R124, 0x20, R5 ;  /* 0x000000207c067824 */ /* 0x000fe200078e0205 */
[----:B-1----:R-:W-:Y:S01]  /*18a0*/  IADD3 R12, P0, R10, UR10, RZ ;  /* 0x0000000a0a0c7c10 */ /* 0x002fe2000ff1e0ff */
[----:B------:R-:W0:Y:S01]  /*18b0*/  LDGDEPBAR ;  /* 0x00000000000079af */ /* 0x000e220000000000 */
[----:B------:R-:W-:Y:S01]  /*18c0*/  LOP3.LUT R121, R8, R121, RZ, 0x3c, !PT ;  /* 0x0000007908797212 */ /* 0x000fe200078e3cff */
[----:B------:R-:W-:Y:S01]  /*18d0*/  IMAD.SHL.U32 R122, R0, 0x2, RZ ;  /* 0x00000002007a7824 */ /* 0x000fe200078e00ff */
[----:B------:R-:W-:Y:S01]  /*18e0*/  IADD3.X R13, R11, UR5, RZ, P0, !PT ;  /* 0x000000050b0d7c10 */ /* 0x000fe200087fe4ff */
[----:B------:R-:W-:Y:S01]  /*18f0*/  IMAD.MOV.U32 R177, RZ, RZ, R185 ;  /* 0x000000ffffb17224 */ /* 0x000fe200078e00b9 */
[----:B------:R-:W-:Y:S01]  /*1900*/  IADD3 R8, P0, R12, UR10, RZ ;  /* 0x0000000a0c087c10 */ /* 0x000fe2000ff1e0ff */
[----:B------:R-:W-:Y:S01]  /*1910*/  IMAD.IADD R175, R121, 0x1, R6 ;  /* 0x0000000179af7824 */ /* 0x000fe200078e0206 */
[----:B------:R-:W-:-:S02]  /*1920*/  LEA R174, R0, 0x3000, 0x1 ;  /* 0x0000300000ae7811 */ /* 0x000fc400078e08ff */
[----:B------:R-:W-:Y:S01]  /*1930*/  IADD3.X R9, R13, UR5, RZ, P0, !PT ;  /* 0x000000050d097c10 */ /* 0x000fe200087fe4ff */
[----:B------:R-:W-:Y:S01]  /*1940*/  IMAD.SHL.U32 R175, R175, 0x2, RZ ;  /* 0x00000002afaf7824 */ /* 0x000fe200078e00ff */
[----:B------:R-:W-:-:S04]  /*1950*/  LOP3.LUT P0, RZ, R4, 0x2, RZ, 0xc0, !PT ;  /* 0x0000000204ff7812 */ /* 0x000fc8000780c0ff */
[C---:B------:R-:W-:Y:S02]  /*1960*/  SEL R5, R3.reuse, 0xffffffe0, !P0 ;  /* 0xffffffe003057807 */ /* 0x040fe40004000000 */
[----:B------:R-:W-:-:S03]  /*1970*/  SEL R3, R3, 0xffffffe0, !P1 ;  /* 0xffffffe003037807 */ /* 0x000fc60004800000 */
[----:B------:R-:W-:Y:S02]  /*1980*/  IMAD.IADD R172, R174, 0x1, R5 ;  /* 0x00000001aeac7824 */ /* 0x000fe400078e0205 */
[----:B------:R-:W-:Y:S01]  /*1990*/  IMAD.IADD R173, R175, 0x1, R3 ;  /* 0x00000001afad7824 */ /* 0x000fe200078e0203 */
[----:B------:R-:W-:-:S04]  /*19a0*/  DEPBAR.LE SB0, 0x0 ;  /* 0x000080000000791a */ /* 0x000fc80000000000 */
[----:B------:R-:W-:Y:S06]  /*19b0*/  BAR.SYNC.DEFER_BLOCKING 0x0 ;  /* 0x0000000000007b1d */ /* 0x000fec0000010000 */
[----:B------:R-:W-:Y:S01]  /*19c0*/  @!PT LDS RZ, [RZ] ;  /* 0x00000000fffff984 */ /* 0x000fe20000000800 */
[----:B------:R-:W-:Y:S01]  /*19d0*/  @!PT LDS RZ, [RZ] ;  /* 0x00000000fffff984 */ /* 0x000fe20000000800 */
[----:B------:R-:W-:Y:S01]  /*19e0*/  @!PT LDS RZ, [RZ] ;  /* 0x00000000fffff984 */ /* 0x000fe20000000800 */
        /* <DEDUP_REMOVED lines=16> */
[----:B------:R-:W2:Y:S04]  /*1af0*/  LDSM.16.M88.4 R64, [R122+0x3c00] ;  /* 0x003c00007a40783b */ /* 0x000ea80000000200 */
[----:B------:R-:W3:Y:S04]  /*1b00*/  LDSM.16.M88.4 R56, [R122+0x4000] ;  /* 0x004000007a38783b */ /* 0x000ee80000000200 */
[----:B------:R-:W3:Y:S04]  /*1b10*/  LDSM.16.M88.4 R48, [R122+0x4400] ;  /* 0x004400007a30783b */ /* 0x000ee80000000200 */
[----:B------:R-:W3:Y:S04]  /*1b20*/  LDSM.16.M88.4 R40, [R122+0x4800] ;  /* 0x004800007a28783b */ /* 0x000ee80000000200 */
[----:B-1----:R-:W1:Y:S04]  /*1b30*/  LDSM.16.M88.4 R8, [R122+0x4c00] ;  /* 0x004c00007a08783b */ /* 0x002e680000000200 */
[----:B------:R-:W-:Y:S04]  /*1b40*/  LDSM.16.M88.4 R108, [R173] ;  /* 0x00000000ad6c783b */ /* 0x000fe80000000200 */
[----:B------:R-:W1:Y:S04]  /*1b50*/  LDSM.16.M88.4 R88, [R172] ;  /* 0x00000000ac58783b */ /* 0x000e680000000200 */
[----:B----4-:R-:W4:Y:S01]  /*1b60*/  LDSM.16.M88.4 R12, [R172+0x800] ;  /* 0x00080000ac0c783b */ /* 0x010f220000000200 */
[C---:B-----5:R-:W-:Y:S03]  /*1b70*/  HMMA.16816.F32.BF16 R20, R104.reuse, R28, RZ ;  /* 0x0000001c6814723c */ /* 0x060fe600000418ff */
[----:B------:R-:W5:Y:S04]  /*1b80*/  LDSM.16.M88.4 R4, [R172+0xc00] ;  /* 0x000c0000ac04783b */ /* 0x000f680000000200 */
[----:B------:R-:W-:Y:S01]  /*1b90*/  LDSM.16.M88.4 R100, [R175+0x1000] ;  /* 0x00100000af64783b */ /* 0x000fe20000000200 */
[C---:B------:R-:W-:Y:S03]  /*1ba0*/  HMMA.16816.F32.BF16 R28, R104.reuse, R30, RZ ;  /* 0x0000001e681c723c */ /* 0x040fe600000418ff */
[----:B--2---:R-:W2:Y:S04]  /*1bb0*/  LDSM.16.M88.4 R16, [R122+0x5000] ;  /* 0x005000007a10783b */ /* 0x004ea80000000200 */
[----:B------:R-:W1:Y:S01]  /*1bc0*/  LDSM.16.M88.4 R24, [R172+0x1000] ;  /* 0x00100000ac18783b */ /* 0x000e620000000200 */
        /* <DEDUP_REMOVED lines=21> */
[C---:B------:R-:W-:Y:S08]  /*1d20*/  HMMA.16816.F32.BF16 R20, R108.reuse, R88, R20 ;  /* 0x000000586c14723c */ /* 0x040ff00000041814 */
[C---:B------:R-:W-:Y:S01]  /*1d30*/  HMMA.16816.F32.BF16 R28, R108.reuse, R90, R28 ;  /* 0x0000005a6c1c723c */ /* 0x040fe2000004181c */
[----:B------:R-:W-:Y:S07]  /*1d40*/  LDSM.16.M88.4 R88, [R122+0x5c00] ;  /* 0x005c00007a58783b */ /* 0x000fee0000000200 */
[C---:B----4-:R-:W-:Y:S08]  /*1d50*/  HMMA.16816.F32.BF16 R76, R108.reuse, R12, R76 ;  /* 0x0000000c6c4c723c */ /* 0x050ff0000004184c */
[C---:B------:R-:W-:Y:S01]  /*1d60*/  HMMA.16816.F32.BF16 R72, R108.reuse, R14, R72 ;  /* 0x0000000e6c48723c */ /* 0x040fe20000041848 */
[----:B------:R-:W3:Y:S07]  /*1d70*/  LDSM.16.M88.4 R12, [R173+0x1000] ;  /* 0x00100000ad0c783b */ /* 0x000eee0000000200 */
[C---:B-----5:R-:W-:Y:S08]  /*1d80*/  HMMA.16816.F32.BF16 R68, R108.reuse, R4, R68 ;  /* 0x000000046c44723c */ /* 0x060ff00000041844 */
[----:B------:R-:W-:Y:S01]  /*1d90*/  HMMA.16816.F32.BF16 R64, R108, R6, R64 ;  /* 0x000000066c40723c */ /* 0x000fe20000041840 */
[----:B------:R-:W4:Y:S07]  /*1da0*/  LDSM.16.M88.4 R4, [R172+0x1800] ;  /* 0x00180000ac04783b */ /* 0x000f2e0000000200 */
[C---:B--2---:R-:W-:Y:S08]  /*1db0*/  HMMA.16816.F32.BF16 R20, R100.reuse, R16, R20 ;  /* 0x000000106414723c */ /* 0x044ff00000041814 */
[----:B------:R-:W-:Y:S01]  /*1dc0*/  HMMA.16816.F32.BF16 R28, R100, R18, R28 ;  /* 0x00000012641c723c */ /* 0x000fe2000004181c */
[----:B------:R-:W-:Y:S07]  /*1dd0*/  LDSM.16.M88.4 R16, [R172+0x4000] ;  /* 0x00400000ac10783b */ /* 0x000fee0000000200 */
[C---:B------:R-:W-:Y:S08]  /*1de0*/  HMMA.16816.F32.BF16 R60, R108.reuse, R24, R60 ;  /* 0x000000186c3c723c */ /* 0x040ff0000004183c */
[C---:B------:R-:W-:Y:S01]  /*1df0*/  HMMA.16816.F32.BF16 R56, R108.reuse, R26, R56 ;  /* 0x0000001a6c38723c */ /* 0x040fe20000041838 */
[----:B------:R-:W-:Y:S07]  /*1e00*/  LDSM.16.M88.4 R24, [R122+0x7000] ;  /* 0x007000007a18783b */ /* 0x000fee0000000200 */
[C---:B-1----:R-:W-:Y:S08]  /*1e10*/  HMMA.16816.F32.BF16 R52, R108.reuse, R8, R52 ;  /* 0x000000086c34723c */ /* 0x042ff00000041834 */
[C---:B------:R-:W-:Y:S01]  /*1e20*/  HMMA.16816.F32.BF16 R48, R108.reuse, R10, R48 ;  /* 0x0000000a6c30723c */ /* 0x040fe20000041830 */
[----:B------:R-:W1:Y:S07]  /*1e30*/  LDSM.16.M88.4 R8, [R175+0x2000] ;  /* 0x00200000af08783b */ /* 0x000e6e0000000200 */
[C---:B------:R-:W-:Y:S08]  /*1e40*/  HMMA.16816.F32.BF16 R84, R108.reuse, R32, R84 ;  /* 0x000000206c54723c */ /* 0x040ff00000041854 */
[----:B------:R-:W-:Y:S01]  /*1e50*/  HMMA.16816.F32.BF16 R80, R108, R34, R80 ;  /* 0x000000226c50723c */ /* 0x000fe20000041850 */
[----:B------:R-:W2:Y:S07]  /*1e60*/  LDSM.16.M88.4 R32, [R172+0x2400] ;  /* 0x00240000ac20783b */ /* 0x000eae0000000200 */
[C---:B---3--:R-:W-:Y:S08]  /*1e70*/  HMMA.16816.F32.BF16 R20, R12.reuse, R116, R20 ;  /* 0x000000740c14723c */ /* 0x048ff00000041814 */
[----:B------:R-:W-:Y:S07]  /*1e80*/  HMMA.16816.F32.BF16 R28, R12, R118, R28 ;  /* 0x000000760c1c723c */ /* 0x000fee000004181c */
[----:B------:R-:W-:Y:S01]  /*1e90*/  IMAD R118, R124, 0x20, R123 ;  /* 0x000000207c767824 */ /* 0x000fe200078e027b */
[----:B----4-:R-:W-:Y:S03]  /*1ea0*/  HMMA.16816.F32.BF16 R44, R108, R4, R44 ;  /* 0x000000046c2c723c */ /* 0x010fe6000004182c */
[----:B------:R-:W-:-:S05]  /*1eb0*/  IMAD.IADD R118, R121, 0x1, R118 ;  /* 0x0000000179767824 */ /* 0x000fca00078e0276 */
[----:B------:R-:W-:Y:S01]  /*1ec0*/  HMMA.16816.F32.BF16 R40, R108, R6, R40 ;  /* 0x000000066c28723c */ /* 0x000fe20000041828 */
[----:B------:R-:W3:Y:S07]  /*1ed0*/  LDSM.16.M88.4 R4, [R173+0x2000] ;  /* 0x00200000ad04783b */ /* 0x000eee0000000200 */
        /* <DEDUP_REMOVED lines=8> */
[----:B------:R-:W-:Y:S07]  /*1f60*/  LDSM.16.M88.4 R92, [R122+0x6400] ;  /* 0x006400007a5c783b */ /* 0x000fee0000000200 */
[C---:B------:R-:W-:Y:S08]  /*1f70*/  HMMA.16816.F32.BF16 R36, R108.reuse, R112, R36 ;  /* 0x000000706c24723c */ /* 0x040ff00000041824 */
[----:B------:R-:W-:Y:S01]  /*1f80*/  HMMA.16816.F32.BF16 R104, R108, R114, R104 ;  /* 0x000000726c68723c */ /* 0x000fe20000041868 */
[----:B------:R-:W4:Y:S07]  /*1f90*/  LDSM.16.M88.4 R108, [R122+0x6000] ;  /* 0x006000007a6c783b */ /* 0x000f2e0000000200 */
[C---:B--2---:R-:W-:Y:S08]  /*1fa0*/  HMMA.16816.F32.BF16 R84, R12.reuse, R32, R84 ;  /* 0x000000200c54723c */ /* 0x044ff00000041854 */
[----:B------:R-:W-:Y:S01]  /*1fb0*/  HMMA.16816.F32.BF16 R96, R12, R34, R96 ;  /* 0x000000220c60723c */ /* 0x000fe20000041860 */
[----:B------:R-:W-:Y:S07]  /*1fc0*/  LDSM.16.M88.4 R32, [R172+0x4800] ;  /* 0x00480000ac20783b */ /* 0x000fee0000000200 */
[C---:B---3--:R-:W-:Y:S08]  /*1fd0*/  HMMA.16816.F32.BF16 R20, R4.reuse, R16, R20 ;  /* 0x000000100414723c */ /* 0x048ff00000041814 */
[----:B------:R-:W-:Y:S01]  /*1fe0*/  HMMA.16816.F32.BF16 R28, R4, R18, R28 ;  /* 0x00000012041c723c */ /* 0x000fe2000004181c */
[----:B------:R-:W-:Y:S07]  /*1ff0*/  LDSM.16.M88.4 R16, [R122+0x7800] ;  /* 0x007800007a10783b */ /* 0x000fee0000000200 */
[C---:B-1----:R-:W-:Y:S08]  /*2000*/  HMMA.16816.F32.BF16 R76, R12.reuse, R24, R76 ;  /* 0x000000180c4c723c */ /* 0x042ff0000004184c */
[----:B------:R-:W-:Y:S01]  /*2010*/  HMMA.16816.F32.BF16 R72, R12, R26, R72 ;  /* 0x0000001a0c48723c */ /* 0x000fe20000041848 */
[----:B------:R-:W1:Y:S01]  /*2020*/  LDSM.16.M88.4 R24, [R172+0x2c00] ;  /* 0x002c0000ac18783b */ /* 0x000e620000000200 */
[----:B------:R-:W-:-:S06]  /*2030*/  FMUL.FTZ R0, R20, c[0x0][0x2ec] ;  /* 0x0000bb0014007a20 */ /* 0x000fcc0000410000 */
[----:B------:R-:W-:Y:S01]  /*2040*/  HMMA.16816.F32.BF16 R68, R100, R88, R68 ;  /* 0x000000586444723c */ /* 0x000fe20000041844 */
[----:B------:R-:W-:Y:S01]  /*2050*/  FMUL.FTZ R28, R28, c[0x0][0x2ec] ;  /* 0x0000bb001c1c7a20 */ /* 0x000fe20000410000 */
[----:B------:R-:W-:Y:S01]  /*2060*/  MUFU.TANH R0, R0 ;  /* 0x0000000000007308 */ /* 0x000fe20000002400 */
[----:B------:R-:W-:Y:S02]  /*2070*/  FMUL.FTZ R29, R29, c[0x0][0x2ec] ;  /* 0x0000bb001d1d7a20 */ /* 0x000fe40000410000 */
[----:B------:R-:W-:-:S03]  /*2080*/  FMUL.FTZ R30, R30, c[0x0][0x2ec] ;  /* 0x0000bb001e1e7a20 */ /* 0x000fc60000410000 */
[----:B------:R-:W-:Y:S01]  /*2090*/  HMMA.16816.F32.BF16 R88, R100, R90, R64 ;  /* 0x0000005a6458723c */ /* 0x000fe20000041840 */
[----:B------:R-:W2:Y:S07]  /*20a0*/  LDSM.16.M88.4 R64, [R172+0x4400] ;  /* 0x00440000ac40783b */ /* 0x000eae0000000200 */
[C---:B------:R-:W-:Y:S07]  /*20b0*/  HMMA.16816.F32.BF16 R84, R8.reuse, R80, R84 ;  /* 0x000000500854723c */ /* 0x040fee0000041854 */
[----:B------:R-:W-:Y:S01]  /*20c0*/  FMUL.FTZ R80, R21, c[0x0][0x2ec] ;  /* 0x0000bb0015507a20 */ /* 0x000fe20000410000 */
[----:B------:R-:W-:Y:S01]  /*20d0*/  HMMA.16816.F32.BF16 R96, R8, R82, R96 ;  /* 0x000000520860723c */ /* 0x000fe20000041860 */
[----:B------:R-:W-:Y:S01]  /*20e0*/  FMUL.FTZ R81, R22, c[0x0][0x2ec] ;  /* 0x0000bb0016517a20 */ /* 0x000fe20000410000 */
[----:B------:R-:W-:Y:S05]  /*20f0*/  MUFU.TANH R83, R28 ;  /* 0x0000001c00537308 */ /* 0x000fea0000002400 */
[----:B------:R-:W-:Y:S01]  /*2100*/  FMUL.FTZ R82, R23, c[0x0][0x2ec] ;  /* 0x0000bb0017527a20 */ /* 0x000fe20000410000 */
[C---:B----4-:R-:W-:Y:S01]  /*2110*/  HMMA.16816.F32.BF16 R60, R100.reuse, R108, R60 ;  /* 0x0000006c643c723c */ /* 0x050fe2000004183c */
[----:B------:R-:W3:Y:S01]  /*2120*/  LDSM.16.M88.4 R20, [R122+0x6800] ;  /* 0x006800007a14783b */ /* 0x000ee20000000200 */
[----:B------:R-:W4:Y:S05]  /*2130*/  MUFU.TANH R80, R80 ;  /* 0x0000005000507308 */ /* 0x000f2a0000002400 */
[----:B------:R-:W-:Y:S01]  /*2140*/  FMUL.FTZ R108, R31, c[0x0][0x2ec] ;  /* 0x0000bb001f6c7a20 */ /* 0x000fe20000410000 */
[----:B------:R-:W-:Y:S02]  /*2150*/  HMMA.16816.F32.BF16 R52, R100, R92, R52 ;  /* 0x0000005c6434723c */ /* 0x000fe40000041834 */
[----:B------:R-:W-:Y:S06]  /*2160*/  MUFU.TANH R92, R29 ;  /* 0x0000001d005c7308 */ /* 0x000fec0000002400 */
[C---:B-1----:R-:W-:Y:S02]  /*2170*/  HMMA.16816.F32.BF16 R68, R12.reuse, R24, R68 ;  /* 0x000000180c44723c */ /* 0x042fe40000041844 */
[----:B------:R1:W-:Y:S06]  /*2180*/  MUFU.TANH R93, R30 ;  /* 0x0000001e005d7308 */ /* 0x0003ec0000002400 */
[----:B------:R-:W-:Y:S01]  /*2190*/  HMMA.16816.F32.BF16 R88, R12, R26, R88 ;  /* 0x0000001a0c58723c */ /* 0x000fe20000041858 */
[----:B------:R-:W-:Y:S01]  /*21a0*/  LDSM.16.M88.4 R24, [R122+0x8000] ;  /* 0x008000007a18783b */ /* 0x000fe20000000200 */
[----:B------:R-:W5:Y:S06]  /*21b0*/  MUFU.TANH R82, R82 ;  /* 0x0000005200527308 */ /* 0x000f6c0000002400 */
[C---:B--2---:R-:W-:Y:S01]  /*21c0*/  HMMA.16816.F32.BF16 R84, R4.reuse, R64, R84 ;  /* 0x000000400454723c */ /* 0x044fe20000041854 */
[----:B-1----:R-:W1:Y:S01]  /*21d0*/  LDSM.16.M88.4 R28, [R122+0x7c00] ;  /* 0x007c00007a1c783b */ /* 0x002e620000000200 */
[----:B------:R-:W2:Y:S06]  /*21e0*/  MUFU.TANH R81, R81 ;  /* 0x0000005100517308 */ /* 0x000eac0000002400 */
[----:B------:R-:W-:Y:S01]  /*21f0*/  HMMA.16816.F32.BF16 R96, R4, R66, R96 ;  /* 0x000000420460723c */ /* 0x000fe20000041860 */
[----:B------:R-:W1:Y:S01]  /*2200*/  LDSM.16.M88.4 R64, [R172+0x3000] ;  /* 0x00300000ac40783b */ /* 0x000e620000000200 */
[----:B------:R-:W1:Y:S06]  /*2210*/  MUFU.TANH R108, R108 ;  /* 0x0000006c006c7308 */ /* 0x000e6c0000002400 */
[C---:B---3--:R-:W-:Y:S08]  /*2220*/  HMMA.16816.F32.BF16 R44, R100.reuse, R20, R44 ;  /* 0x00000014642c723c */ /* 0x048ff0000004182c */
[----:B------:R-:W-:Y:S01]  /*2230*/  HMMA.16816.F32.BF16 R40, R100, R22, R40 ;  /* 0x000000166428723c */ /* 0x000fe20000041828 */
[----:B------:R-:W3:Y:S01]  /*2240*/  LDSM.16.M88.4 R20, [R172+0x4c00] ;  /* 0x004c0000ac14783b */ /* 0x000ee20000000200 */
[----:B------:R-:W-:-:S02]  /*2250*/  FMUL.FTZ R84, R84, c[0x0][0x2ec] ;  /* 0x0000bb0054547a20 */ /* 0x000fc40000410000 */
[----:B------:R-:W-:Y:S02]  /*2260*/  FMUL.FTZ R86, R86, c[0x0][0x2ec] ;  /* 0x0000bb0056567a20 */ /* 0x000fe40000410000 */
[----:B------:R-:W-:Y:S02]  /*2270*/  FMUL.FTZ R85, R85, c[0x0][0x2ec] ;  /* 0x0000bb0055557a20 */ /* 0x000fe40000410000 */
[C---:B------:R-:W-:Y:S01]  /*2280*/  HMMA.16816.F32.BF16 R76, R8.reuse, R16, R76 ;  /* 0x00000010084c723c */ /* 0x040fe2000004184c */
[----:B------:R-:W-:Y:S01]  /*2290*/  FMUL.FTZ R87, R87, c[0x0][0x2ec] ;  /* 0x0000bb0057577a20 */ /* 0x000fe20000410000 */
[----:B------:R-:W1:Y:S06]  /*22a0*/  MUFU.TANH R84, R84 ;  /* 0x0000005400547308 */ /* 0x000e6c0000002400 */
[----:B------:R-:W-:Y:S01]  /*22b0*/  HMMA.16816.F32.BF16 R72, R8, R18, R72 ;  /* 0x000000120848723c */ /* 0x000fe20000041848 */
[----:B------:R-:W2:Y:S01]  /*22c0*/  LDSM.16.M88.4 R16, [R122+0x6c00] ;  /* 0x006c00007a10783b */ /* 0x000ea20000000200 */
[----:B------:R-:W2:Y:S06]  /*22d0*/  MUFU.TANH R86, R86 ;  /* 0x0000005600567308 */ /* 0x000eac0000002400 */
[----:B------:R-:W-:Y:S02]  /*22e0*/  HMMA.16816.F32.BF16 R56, R100, R110, R56 ;  /* 0x0000006e6438723c */ /* 0x000fe40000041838 */
[----:B------:R-:W2:Y:S06]  /*22f0*/  MUFU.TANH R85, R85 ;  /* 0x0000005500557308 */ /* 0x000eac0000002400 */
[C---:B-1----:R-:W-:Y:S02]  /*2300*/  HMMA.16816.F32.BF16 R68, R8.reuse, R28, R68 ;  /* 0x0000001c0844723c */ /* 0x042fe40000041844 */
[----:B------:R-:W1:Y:S06]  /*2310*/  MUFU.TANH R87, R87 ;  /* 0x0000005700577308 */ /* 0x000e6c0000002400 */
[----:B------:R-:W-:Y:S01]  /*2320*/  HMMA.16816.F32.BF16 R88, R8, R30, R88 ;  /* 0x0000001e0858723c */ /* 0x000fe20000041858 */
[----:B------:R-:W1:Y:S07]  /*2330*/  LDSM.16.M88.4 R28, [R172+0x3400] ;  /* 0x00340000ac1c783b */ /* 0x000e6e0000000200 */
[C---:B------:R-:W-:Y:S08]  /*2340*/  HMMA.16816.F32.BF16 R60, R12.reuse, R64, R60 ;  /* 0x000000400c3c723c */ /* 0x040ff0000004183c */
[----:B------:R-:W-:Y:S08]  /*2350*/  HMMA.16816.F32.BF16 R56, R12, R66, R56 ;  /* 0x000000420c38723c */ /* 0x000ff00000041838 */
[C---:B---3--:R-:W-:Y:S08]  /*2360*/  HMMA.16816.F32.BF16 R68, R4.reuse, R20, R68 ;  /* 0x000000140444723c */ /* 0x048ff00000041844 */
[----:B------:R-:W-:Y:S01]  /*2370*/  HMMA.16816.F32.BF16 R88, R4, R22, R88 ;  /* 0x000000160458723c */ /* 0x000fe20000041858 */
[----:B------:R-:W3:Y:S07]  /*2380*/  LDSM.16.M88.4 R20, [R172+0x3800] ;  /* 0x00380000ac14783b */ /* 0x000eee0000000200 */
[C---:B--2---:R-:W-:Y:S08]  /*2390*/  HMMA.16816.F32.BF16 R36, R100.reuse, R16, R36 ;  /* 0x000000106424723c */ /* 0x044ff00000041824 */
[----:B------:R-:W-:Y:S01]  /*23a0*/  HMMA.16816.F32.BF16 R104, R100, R18, R104 ;  /* 0x000000126468723c */ /* 0x000fe20000041868 */
[----:B------:R-:W2:Y:S01]  /*23b0*/  LDSM.16.M88.4 R16, [R172+0x5000] ;  /* 0x00500000ac10783b */ /* 0x000ea20000000200 */
[----:B------:R-:W-:-:S02]  /*23c0*/  FMUL.FTZ R70, R70, c[0x0][0x2ec] ;  /* 0x0000bb0046467a20 */ /* 0x000fc40000410000 */
[----:B------:R-:W-:Y:S02]  /*23d0*/  FMUL.FTZ R139, R68, c[0x0][0x2ec] ;  /* 0x0000bb00448b7a20 */ /* 0x000fe40000410000 */
[----:B------:R1:W-:Y:S01]  /*23e0*/  MUFU.TANH R132, R70 ;  /* 0x0000004600847308 */ /* 0x0003e20000002400 */
[----:B------:R-:W-:Y:S01]  /*23f0*/  FMUL.FTZ R68, R71, c[0x0][0x2ec] ;  /* 0x0000bb0047447a20 */ /* 0x000fe20000410000 */
[C---:B------:R-:W-:Y:S01]  /*2400*/  HMMA.16816.F32.BF16 R76, R4.reuse, R32, R76 ;  /* 0x00000020044c723c */ /* 0x040fe2000004184c */
[----:B------:R-:W-:Y:S02]  /*2410*/  FMUL.FTZ R67, R69, c[0x0][0x2ec] ;  /* 0x0000bb0045437a20 */ /* 0x000fe40000410000 */
[----:B------:R-:W-:Y:S02]  /*2420*/  FMUL.FTZ R69, R90, c[0x0][0x2ec] ;  /* 0x0000bb005a457a20 */ /* 0x000fe40000410000 */
[----:B------:R-:W-:Y:S01]  /*2430*/  FMUL.FTZ R88, R88, c[0x0][0x2ec] ;  /* 0x0000bb0058587a20 */ /* 0x000fe20000410000 */
[----:B------:R-:W-:Y:S01]  /*2440*/  MUFU.TANH R68, R68 ;  /* 0x0000004400447308 */ /* 0x000fe20000002400 */
[----:B------:R-:W-:Y:S01]  /*2450*/  FMUL.FTZ R89, R89, c[0x0][0x2ec] ;  /* 0x0000bb0059597a20 */ /* 0x000fe20000410000 */
[----:B------:R-:W-:Y:S01]  /*2460*/  HMMA.16816.F32.BF16 R72, R4, R34, R72 ;  /* 0x000000220448723c */ /* 0x000fe20000041848 */
[----:B------:R-:W2:Y:S01]  /*2470*/  LDSM.16.M88.4 R32, [R122+0x8400] ;  /* 0x008400007a20783b */ /* 0x000ea20000000200 */
[----:B------:R-:W-:-:S04]  /*2480*/  FMUL.FTZ R91, R91, c[0x0][0x2ec] ;  /* 0x0000bb005b5b7a20 */ /* 0x000fc80000410000 */
[----:B------:R-:W-:Y:S02]  /*2490*/  MUFU.TANH R67, R67 ;  /* 0x0000004300437308 */ /* 0x000fe40000002400 */
[C---:B------:R-:W-:Y:S06]  /*24a0*/  HMMA.16816.F32.BF16 R60, R8.reuse, R24, R60 ;  /* 0x00000018083c723c */ /* 0x040fec000004183c */
[----:B------:R-:W-:Y:S02]  /*24b0*/  MUFU.TANH R119, R88 ;  /* 0x0000005800777308 */ /* 0x000fe40000002400 */
[----:B------:R-:W-:Y:S01]  /*24c0*/  HMMA.16816.F32.BF16 R56, R8, R26, R56 ;  /* 0x0000001a0838723c */ /* 0x000fe20000041838 */
[----:B------:R-:W4:Y:S01]  /*24d0*/  LDSM.16.M88.4 R24, [R172+0x5400] ;  /* 0x00540000ac18783b */ /* 0x000f220000000200 */
[----:B------:R-:W-:-:S02]  /*24e0*/  FMUL.FTZ R76, R76, c[0x0][0x2ec] ;  /* 0x0000bb004c4c7a20 */ /* 0x000fc40000410000 */
[----:B------:R-:W-:Y:S02]  /*24f0*/  FMUL.FTZ R78, R78, c[0x0][0x2ec] ;  /* 0x0000bb004e4e7a20 */ /* 0x000fe40000410000 */
[----:B------:R-:W-:Y:S01]  /*2500*/  FMUL.FTZ R77, R77, c[0x0][0x2ec] ;  /* 0x0000bb004d4d7a20 */ /* 0x000fe20000410000 */
[----:B------:R-:W-:Y:S01]  /*2510*/  MUFU.TANH R69, R69 ;  /* 0x0000004500457308 */ /* 0x000fe20000002400 */
[----:B-1----:R-:W-:Y:S01]  /*2520*/  HMMA.16816.F32.BF16 R52, R12, R28, R52 ;  /* 0x0000001c0c34723c */ /* 0x002fe20000041834 */
[----:B------:R-:W-:Y:S02]  /*2530*/  FMUL.FTZ R73, R73, c[0x0][0x2ec] ;  /* 0x0000bb0049497a20 */ /* 0x000fe40000410000 */
[----:B------:R-:W-:Y:S02]  /*2540*/  FMUL.FTZ R143, R72, c[0x0][0x2ec] ;  /* 0x0000bb00488f7a20 */ /* 0x000fe40000410000 */
[----:B------:R-:W-:Y:S02]  /*2550*/  FMUL.FTZ R65, R74, c[0x0][0x2ec] ;  /* 0x0000bb004a417a20 */ /* 0x000fe40000410000 */
[----:B------:R-:W-:Y:S01]  /*2560*/  MUFU.TANH R141, R73 ;  /* 0x00000049008d7308 */ /* 0x000fe20000002400 */
[----:B------:R-:W-:Y:S01]  /*2570*/  HMMA.16816.F32.BF16 R48, R100, R94, R48 ;  /* 0x0000005e6430723c */ /* 0x000fe20000041830 */
[----:B------:R-:W-:-:S02]  /*2580*/  FMUL.FTZ R72, R75, c[0x0][0x2ec] ;  /* 0x0000bb004b487a20 */ /* 0x000fc40000410000 */
[----:B------:R-:W-:-:S04]  /*2590*/  FMUL.FTZ R64, R79, c[0x0][0x2ec] ;  /* 0x0000bb004f407a20 */ /* 0x000fc80000410000 */
[----:B------:R-:W1:Y:S01]  /*25a0*/  MUFU.TANH R76, R76 ;  /* 0x0000004c004c7308 */ /* 0x000e620000002400 */
[----:B---3--:R-:W-:Y:S01]  /*25b0*/  HMMA.16816.F32.BF16 R44, R12, R20, R44 ;  /* 0x000000140c2c723c */ /* 0x008fe2000004182c */
[----:B------:R-:W-:Y:S02]  /*25c0*/  FMUL.FTZ R94, R96, c[0x0][0x2ec] ;  /* 0x0000bb00605e7a20 */ /* 0x000fe40000410000 */
[----:B------:R-:W-:Y:S02]  /*25d0*/  FMUL.FTZ R96, R98, c[0x0][0x2ec] ;  /* 0x0000bb0062607a20 */ /* 0x000fe40000410000 */
[----:B------:R-:W-:Y:S02]  /*25e0*/  FMUL.FTZ R95, R97, c[0x0][0x2ec] ;  /* 0x0000bb00615f7a20 */ /* 0x000fe40000410000 */
[----:B------:R-:W-:Y:S01]  /*25f0*/  LOP3.LUT R21, R127, 0xffffffe0, RZ, 0xc0, !PT ;  /* 0xffffffe07f157812 */ /* 0x000fe200078ec0ff */
[----:B--2---:R-:W-:Y:S01]  /*2600*/  HMMA.16816.F32.BF16 R60, R4, R16, R60 ;  /* 0x00000010043c723c */ /* 0x004fe2000004183c */
[----:B------:R-:W2:Y:S01]  /*2610*/  MUFU.TANH R146, R78 ;  /* 0x0000004e00927308 */ /* 0x000ea20000002400 */
[----:B------:R-:W-:Y:S01]  /*2620*/  FMUL.FTZ R97, R99, c[0x0][0x2ec] ;  /* 0x0000bb0063617a20 */ /* 0x000fe20000410000 */
[----:B------:R-:W-:Y:S01]  /*2630*/  SHF.R.S32.HI R127, RZ, 0x1f, R127 ;  /* 0x0000001fff7f7819 */ /* 0x000fe2000001147f */
[----:B------:R-:W-:-:S03]  /*2640*/  IMAD.IADD R28, R126, 0x1, -R21 ;  /* 0x000000017e1c7824 */ /* 0x000fc600078e0a15 */
[----:B------:R-:W-:Y:S01]  /*2650*/  LEA.HI R127, R127, R128, RZ, 0x2 ;  /* 0x000000807f7f7211 */ /* 0x000fe200078f10ff */
[----:B------:R-:W-:Y:S01]  /*2660*/  HMMA.16816.F32.BF16 R56, R4, R18, R56 ;  /* 0x000000120438723c */ /* 0x000fe20000041838 */
[----:B------:R-:W3:Y:S01]  /*2670*/  LDSM.16.M88.4 R16, [R172+0x3c00] ;  /* 0x003c0000ac10783b */ /* 0x000ee20000000200 */
[----:B------:R-:W-:Y:S01]  /*2680*/  SHF.R.S32.HI R29, RZ, 0x1f, R28 ;  /* 0x0000001fff1d7819 */ /* 0x000fe2000001141c */
[----:B------:R-:W1:Y:S01]  /*2690*/  MUFU.TANH R94, R94 ;  /* 0x0000005e005e7308 */ /* 0x000e620000002400 */
[----:B------:R-:W-:Y:S02]  /*26a0*/  LOP3.LUT R187, R127, 0xfffffffc, RZ, 0xc0, !PT ;  /* 0xfffffffc7fbb7812 */ /* 0x000fe400078ec0ff */
[----:B------:R-:W-:Y:S02]  /*26b0*/  LEA.HI R29, R29, R28, RZ, 0x2 ;  /* 0x0000001c1d1d7211 */ /* 0x000fe400078f10ff */
[----:B------:R-:W-:Y:S01]  /*26c0*/  HMMA.16816.F32.BF16 R40, R12, R22, R40 ;  /* 0x000000160c28723c */ /* 0x000fe20000041828 */
[----:B------:R-:W1:Y:S01]  /*26d0*/  LDSM.16.M88.4 R20, [R122+0x8800] ;  /* 0x008800007a14783b */ /* 0x000e620000000200 */
[----:B------:R-:W-:Y:S01]  /*26e0*/  SHF.R.S32.HI R186, RZ, 0x2, R29 ;  /* 0x00000002ffba7819 */ /* 0x000fe2000001141d */
[----:B------:R-:W-:Y:S01]  /*26f0*/  IMAD.SHL.U32 R29, R126, 0x2, RZ ;  /* 0x000000027e1d7824 */ /* 0x000fe200078e00ff */
[----:B------:R-:W1:Y:S01]  /*2700*/  MUFU.TANH R96, R96 ;  /* 0x0000006000607308 */ /* 0x000e620000002400 */
[----:B------:R-:W-:Y:S01]  /*2710*/  IMAD.IADD R187, R128, 0x1, -R187 ;  /* 0x0000000180bb7824 */ /* 0x000fe200078e0abb */
[----:B------:R-:W-:-:S02]  /*2720*/  IADD3 R28, R129, 0x1, R186 ;  /* 0x00000001811c7810 */ /* 0x000fc40007ffe0ba */
[----:B------:R-:W-:Y:S01]  /*2730*/  HMMA.16816.F32.BF16 R52, R8, R32, R52 ;  /* 0x000000200834723c */ /* 0x000fe20000041834 */
[----:B------:R-:W-:Y:S01]  /*2740*/  FMUL.FTZ R60, R60, c[0x0][0x2ec] ;  /* 0x0000bb003c3c7a20 */ /* 0x000fe20000410000 */
[----:B------:R-:W-:Y:S01]  /*2750*/  IADD3 R28, R125, -c[0x0][0x214], R28 ;  /* 0x800085007d1c7a10 */ /* 0x000fe20007ffe01c */
[----:B------:R-:W-:Y:S01]  /*2760*/  FMUL.FTZ R61, R61, c[0x0][0x2ec] ;  /* 0x0000bb003d3d7a20 */ /* 0x000fe20000410000 */
[----:B------:R-:W1:Y:S01]  /*2770*/  MUFU.TANH R95, R95 ;  /* 0x0000005f005f7308 */ /* 0x000e620000002400 */
[----:B------:R-:W-:Y:S01]  /*2780*/  FMUL.FTZ R62, R62, c[0x0][0x2ec] ;  /* 0x0000bb003e3e7a20 */ /* 0x000fe20000410000 */
[----:B------:R-:W-:Y:S01]  /*2790*/  IADD3 R28, R28, c[0x0][0x2e8], RZ ;  /* 0x0000ba001c1c7a10 */ /* 0x000fe20007ffe0ff */
[----:B------:R-:W-:Y:S01]  /*27a0*/  IMAD.SHL.U32 R32, R120, 0x80, RZ ;  /* 0x0000008078207824 */ /* 0x000fe200078e00ff */
[----:B------:R-:W-:Y:S01]  /*27b0*/  HMMA.16816.F32.BF16 R48, R12, R30, R48 ;  /* 0x0000001e0c30723c */ /* 0x000fe20000041830 */
[----:B------:R-:W-:Y:S01]  /*27c0*/  FMUL.FTZ R63, R63, c[0x0][0x2ec] ;  /* 0x0000bb003f3f7a20 */ /* 0x000fe20000410000 */
[----:B------:R-:W-:Y:S01]  /*27d0*/  IADD3 R70, R28, 0x8, RZ ;  /* 0x000000081c467810 */ /* 0x000fe20007ffe0ff */
[----:B------:R-:W-:Y:S01]  /*27e0*/  FMUL.FTZ R56, R56, c[0x0][0x2ec] ;  /* 0x0000bb0038387a20 */ /* 0x000fe20000410000 */
[----:B------:R2:W-:Y:S01]  /*27f0*/  MUFU.TANH R137, R60 ;  /* 0x0000003c00897308 */ /* 0x0005e20000002400 */
[----:B------:R-:W-:Y:S01]  /*2800*/  FMUL.FTZ R57, R57, c[0x0][0x2ec] ;  /* 0x0000bb0039397a20 */ /* 0x000fe20000410000 */
[----:B------:R-:W-:Y:S01]  /*2810*/  IMNMX R70, R70, R125, PT ;  /* 0x0000007d46467217 */ /* 0x000fe20003800200 */
[----:B------:R-:W-:-:S02]  /*2820*/  FMUL.FTZ R58, R58, c[0x0][0x2ec] ;  /* 0x0000bb003a3a7a20 */ /* 0x000fc40000410000 */
[----:B------:R-:W-:-:S03]  /*2830*/  FMUL.FTZ R59, R59, c[0x0][0x2ec] ;  /* 0x0000bb003b3b7a20 */ /* 0x000fc60000410000 */
[----:B------:R1:W-:Y:S04]  /*2840*/  MUFU.TANH R73, R61 ;  /* 0x0000003d00497308 */ /* 0x0003e80000002400 */
[----:B----4-:R-:W-:Y:S01]  /*2850*/  HMMA.16816.F32.BF16 R52, R4, R24, R52 ;  /* 0x000000180434723c */ /* 0x010fe20000041834 */
[----:B--2---:R-:W-:-:S03]  /*2860*/  LOP3.LUT R60, R32, 0x6, R29, 0xf8, !PT ;  /* 0x00000006203c7812 */ /* 0x004fc600078ef81d */
[----:B------:R-:W2:Y:S03]  /*2870*/  MUFU.TANH R97, R97 ;  /* 0x0000006100617308 */ /* 0x000ea60000002400 */
[----:B------:R-:W-:Y:S01]  /*2880*/  IADD3 R24, R60, -0x80, RZ ;  /* 0xffffff803c187810 */ /* 0x000fe20007ffe0ff */
[----:B---3--:R-:W-:Y:S01]  /*2890*/  HMMA.16816.F32.BF16 R36, R12, R16, R36 ;  /* 0x000000100c24723c */ /* 0x008fe20000041824 */
[----:B-1----:R-:W-:-:S03]  /*28a0*/  IMNMX R61, R28, R125, PT ;  /* 0x0000007d1c3d7217 */ /* 0x002fc60003800200 */
[----:B------:R-:W1:Y:S01]  /*28b0*/  MUFU.TANH R143, R143 ;  /* 0x0000008f008f7308 */ /* 0x000e620000002400 */
[CC--:B------:R-:W-:Y:S01]  /*28c0*/  ISETP.GE.AND P2, PT, R24.reuse, R70.reuse, PT ;  /* 0x000000461800720c */ /* 0x0c0fe20003f46270 */
[----:B------:R-:W3:Y:S01]  /*28d0*/  LDSM.16.M88.4 R28, [R172+0x5800] ;  /* 0x00580000ac1c783b */ /* 0x000ee20000000200 */
[-C--:B------:R-:W-:Y:S01]  /*28e0*/  ISETP.GE.AND P1, PT, R24, R61.reuse, PT ;  /* 0x0000003d1800720c */ /* 0x080fe20003f26270 */
[C---:B------:R-:W-:Y:S01]  /*28f0*/  HMMA.16816.F32.BF16 R48, R8.reuse, R34, R48 ;  /* 0x000000220830723c */ /* 0x040fe20000041830 */
[C---:B------:R-:W-:Y:S02]  /*2900*/  IADD3 R24, R60.reuse, -0x7f, RZ ;  /* 0xffffff813c187810 */ /* 0x040fe40007ffe0ff */
[----:B------:R-:W-:Y:S01]  /*2910*/  IADD3 R16, R60, -0x78, RZ ;  /* 0xffffff883c107810 */ /* 0x000fe20007ffe0ff */
[----:B------:R-:W4:Y:S01]  /*2920*/  MUFU.TANH R65, R65 ;  /* 0x0000004100417308 */ /* 0x000f220000002400 */
[CC--:B------:R-:W-:Y:S02]  /*2930*/  ISETP.GE.AND P0, PT, R24.reuse, R61.reuse, PT ;  /* 0x0000003d1800720c */ /* 0x0c0fe40003f06270 */
[-C--:B------:R-:W-:Y:S01]  /*2940*/  ISETP.GE.AND P5, PT, R24, R70.reuse, PT ;  /* 0x000000461800720c */ /* 0x080fe20003fa6270 */
[C---:B------:R-:W-:Y:S01]  /*2950*/  HMMA.16816.F32.BF16 R44, R8.reuse, R20, R44 ;  /* 0x00000014082c723c */ /* 0x040fe2000004182c */
[-C--:B------:R-:W-:Y:S01]  /*2960*/  ISETP.GE.AND P4, PT, R16, R61.reuse, PT ;  /* 0x0000003d1000720c */ /* 0x080fe20003f86270 */
[----:B------:R-:W-:Y:S01]  /*2970*/  FMUL.FTZ R52, R52, c[0x0][0x2ec] ;  /* 0x0000bb0034347a20 */ /* 0x000fe20000410000 */
[-C--:B------:R-:W-:Y:S01]  /*2980*/  ISETP.GE.AND P3, PT, R16, R70.reuse, PT ;  /* 0x000000461000720c */ /* 0x080fe20003f66270 */
[----:B------:R-:W1:Y:S01]  /*2990*/  MUFU.TANH R72, R72 ;  /* 0x0000004800487308 */ /* 0x000e620000002400 */
[----:B------:R-:W-:Y:S01]  /*29a0*/  IADD3 R16, R60, -0x70, RZ ;  /* 0xffffff903c107810 */ /* 0x000fe20007ffe0ff */
[----:B------:R-:W-:Y:S01]  /*29b0*/  FMUL.FTZ R54, R54, c[0x0][0x2ec] ;  /* 0x0000bb0036367a20 */ /* 0x000fe20000410000 */
[----:B------:R-:W-:Y:S01]  /*29c0*/  IADD3 R17, R60, -0x77, RZ ;  /* 0xffffff893c117810 */ /* 0x000fe20007ffe0ff */
[----:B------:R-:W-:Y:S01]  /*29d0*/  HMMA.16816.F32.BF16 R40, R8, R22, R40 ;  /* 0x000000160828723c */ /* 0x000fe20000041828 */
[----:B------:R-:W1:Y:S01]  /*29e0*/  LDSM.16.M88.4 R20, [R122+0x8c00] ;  /* 0x008c00007a14783b */ /* 0x000e620000000200 */
[----:B------:R-:W-:Y:S01]  /*29f0*/  FSEL R80, R80, -INF , !P0 ;  /* 0xff80000050507808 */ /* 0x000fe20004000000 */
[----:B------:R-:W-:Y:S01]  /*2a00*/  FMUL.FTZ R55, R55, c[0x0][0x2ec] ;  /* 0x0000bb0037377a20 */ /* 0x000fe20000410000 */
[----:B-----5:R-:W-:Y:S01]  /*2a10*/  FSEL R82, R82, -INF , !P5 ;  /* 0xff80000052527808 */ /* 0x020fe20006800000 */
[----:B------:R-:W5:Y:S01]  /*2a20*/  MUFU.TANH R77, R77 ;  /* 0x0000004d004d7308 */ /* 0x000f620000002400 */
[C---:B------:R-:W-:Y:S01]  /*2a30*/  ISETP.GE.AND P0, PT, R16.reuse, R61, PT ;  /* 0x0000003d1000720c */ /* 0x040fe20003f06270 */
[----:B------:R-:W-:Y:S01]  /*2a40*/  FMUL.FTZ R53, R53, c[0x0][0x2ec] ;  /* 0x0000bb0035357a20 */ /* 0x000fe20000410000 */
[----:B------:R-:W-:Y:S01]  /*2a50*/  ISETP.GE.AND P5, PT, R16, R70, PT ;  /* 0x000000461000720c */ /* 0x000fe20003fa6270 */
[----:B------:R-:W-:Y:S01]  /*2a60*/  HMMA.16816.F32.BF16 R104, R12, R18, R104 ;  /* 0x000000120c68723c */ /* 0x000fe20000041868 */
[----:B------:R-:W-:-:S02]  /*2a70*/  FSEL R71, R0, -INF , !P1 ;  /* 0xff80000000477808 */ /* 0x000fc40004800000 */
[----:B------:R-:W-:Y:S01]  /*2a80*/  FSEL R81, R81, -INF , !P2 ;  /* 0xff80000051517808 */ /* 0x000fe20005000000 */
[----:B------:R-:W1:Y:S01]  /*2a90*/  MUFU.TANH R64, R64 ;  /* 0x0000004000407308 */ /* 0x000e620000002400 */
[C---:B------:R-:W-:Y:S02]  /*2aa0*/  IADD3 R16, R60.reuse, -0x6f, RZ ;  /* 0xffffff913c107810 */ /* 0x040fe40007ffe0ff */
[C---:B------:R-:W-:Y:S01]  /*2ab0*/  ISETP.GE.AND P1, PT, R17.reuse, R61, PT ;  /* 0x0000003d1100720c */ /* 0x040fe20003f26270 */
[----:B------:R-:W-:Y:S01]  /*2ac0*/  HMMA.16816.F32.BF16 R48, R4, R26, R48 ;  /* 0x0000001a0430723c */ /* 0x000fe20000041830 */
[----:B------:R-:W-:Y:S02]  /*2ad0*/  ISETP.GE.AND P2, PT, R17, R70, PT ;  /* 0x000000461100720c */ /* 0x000fe40003f46270 */
[----:B------:R-:W-:Y:S01]  /*2ae0*/  IADD3 R0, R60, -0x68, RZ ;  /* 0xffffff983c007810 */ /* 0x000fe20007ffe0ff */
[----:B------:R-:W1:Y:S01]  /*2af0*/  MUFU.TANH R139, R139 ;  /* 0x0000008b008b7308 */ /* 0x000e620000002400 */
[----:B------:R-:W-:-:S02]  /*2b00*/  FSEL R83, R83, -INF , !P4 ;  /* 0xff80000053537808 */ /* 0x000fc40006000000 */
[----:B------:R-:W-:Y:S01]  /*2b10*/  FSEL R78, R93, -INF , !P3 ;  /* 0xff8000005d4e7808 */ /* 0x000fe20005800000 */
[C---:B---3--:R-:W-:Y:S01]  /*2b20*/  HMMA.16816.F32.BF16 R44, R4.reuse, R28, R44 ;  /* 0x0000001c042c723c */ /* 0x048fe2000004182c */
[C---:B------:R-:W-:Y:S02]  /*2b30*/  ISETP.GE.AND P4, PT, R16.reuse, R61, PT ;  /* 0x0000003d1000720c */ /* 0x040fe40003f86270 */
[----:B------:R-:W-:Y:S01]  /*2b40*/  ISETP.GE.AND P3, PT, R16, R70, PT ;  /* 0x000000461000720c */ /* 0x000fe20003f66270 */
[----:B------:R-:W3:Y:S01]  /*2b50*/  MUFU.TANH R144, R62 ;  /* 0x0000003e00907308 */ /* 0x000ee20000002400 */
[----:B------:R-:W-:Y:S02]  /*2b60*/  FSEL R75, R92, -INF , !P1 ;  /* 0xff8000005c4b7808 */ /* 0x000fe40004800000 */
[----:B------:R-:W-:Y:S01]  /*2b70*/  FSEL R74, R108, -INF , !P2 ;  /* 0xff8000006c4a7808 */ /* 0x000fe20005000000 */
[----:B------:R-:W-:Y:S01]  /*2b80*/  HMMA.16816.F32.BF16 R40, R4, R30, R40 ;  /* 0x0000001e0428723c */ /* 0x000fe20000041828 */
[----:B------:R-:W-:-:S02]  /*2b90*/  IADD3 R16, R60, -0x67, RZ ;  /* 0xffffff993c107810 */ /* 0x000fc40007ffe0ff */
[CC--:B------:R-:W-:Y:S01]  /*2ba0*/  ISETP.GE.AND P1, PT, R0.reuse, R61.reuse, PT ;  /* 0x0000003d0000720c */ /* 0x0c0fe20003f26270 */
[----:B------:R-:W2:Y:S01]  /*2bb0*/  MUFU.TANH R138, R63 ;  /* 0x0000003f008a7308 */ /* 0x000ea20000002400 */
[-C--:B------:R-:W-:Y:S02]  /*2bc0*/  ISETP.GE.AND P2, PT, R0, R70.reuse, PT ;  /* 0x000000460000720c */ /* 0x080fe40003f46270 */
[----:B------:R-:W-:Y:S01]  /*2bd0*/  IADD3 R0, R60, -0x60, RZ ;  /* 0xffffffa03c007810 */ /* 0x000fe20007ffe0ff */
[C---:B-1----:R-:W-:Y:S01]  /*2be0*/  HMMA.16816.F32.BF16 R36, R8.reuse, R20, R36 ;  /* 0x000000140824723c */ /* 0x042fe20000041824 */
[----:B------:R-:W-:Y:S01]  /*2bf0*/  FSEL R35, R84, -INF , !P0 ;  /* 0xff80000054237808 */ /* 0x000fe20004000000 */
[----:B------:R-:W-:Y:S01]  /*2c00*/  FMUL.FTZ R48, R48, c[0x0][0x2ec] ;  /* 0x0000bb0030307a20 */ /* 0x000fe20000410000 */
[----:B------:R-:W-:Y:S01]  /*2c10*/  FSEL R34, R86, -INF , !P5 ;  /* 0xff80000056227808 */ /* 0x000fe20006800000 */
[----:B------:R-:W1:Y:S01]  /*2c20*/  MUFU.TANH R117, R89 ;  /* 0x0000005900757308 */ /* 0x000e620000002400 */
[CC--:B------:R-:W-:Y:S01]  /*2c30*/  ISETP.GE.AND P0, PT, R16.reuse, R61.reuse, PT ;  /* 0x0000003d1000720c */ /* 0x0c0fe20003f06270 */
[----:B------:R-:W-:Y:S01]  /*2c40*/  FMUL.FTZ R49, R49, c[0x0][0x2ec] ;  /* 0x0000bb0031317a20 */ /* 0x000fe20000410000 */
[-C--:B------:R-:W-:Y:S01]  /*2c50*/  ISETP.GE.AND P5, PT, R16, R70.reuse, PT ;  /* 0x000000461000720c */ /* 0x080fe20003fa6270 */
[----:B------:R-:W-:Y:S01]  /*2c60*/  HMMA.16816.F32.BF16 R104, R8, R22, R104 ;  /* 0x000000160868723c */ /* 0x000fe20000041868 */
[----:B------:R-:W-:Y:S01]  /*2c70*/  FSEL R33, R85, -INF , !P4 ;  /* 0xff80000055217808 */ /* 0x000fe20006000000 */
[----:B------:R-:W-:Y:S01]  /*2c80*/  FMUL.FTZ R45, R45, c[0x0][0x2ec] ;  /* 0x0000bb002d2d7a20 */ /* 0x000fe20000410000 */
[----:B------:R-:W-:Y:S01]  /*2c90*/  FSEL R16, R87, -INF , !P3 ;  /* 0xff80000057107808 */ /* 0x000fe20005800000 */
[----:B------:R-:W1:Y:S01]  /*2ca0*/  MUFU.TANH R130, R91 ;  /* 0x0000005b00827308 */ /* 0x000e620000002400 */
[-C--:B------:R-:W-:Y:S01]  /*2cb0*/  ISETP.GE.AND P4, PT, R0, R61.reuse, PT ;  /* 0x0000003d0000720c */ /* 0x080fe20003f86270 */
[----:B------:R-:W-:Y:S01]  /*2cc0*/  FMUL.FTZ R50, R50, c[0x0][0x2ec] ;  /* 0x0000bb0032327a20 */ /* 0x000fe20000410000 */
[-C--:B------:R-:W-:Y:S01]  /*2cd0*/  ISETP.GE.AND P3, PT, R0, R70.reuse, PT ;  /* 0x000000460000720c */ /* 0x080fe20003f66270 */
[----:B------:R-:W-:Y:S01]  /*2ce0*/  FMUL.FTZ R51, R51, c[0x0][0x2ec] ;  /* 0x0000bb0033337a20 */ /* 0x000fe20000410000 */
[----:B------:R-:W-:Y:S01]  /*2cf0*/  IADD3 R12, R60, -0x57, RZ ;  /* 0xffffffa93c0c7810 */ /* 0x000fe20007ffe0ff */
[----:B------:R-:W-:Y:S01]  /*2d00*/  FMUL.FTZ R46, R46, c[0x0][0x2ec] ;  /* 0x0000bb002e2e7a20 */ /* 0x000fe20000410000 */
[----:B------:R-:W-:Y:S01]  /*2d10*/  FSEL R27, R76, -INF , !P4 ;  /* 0xff8000004c1b7808 */ /* 0x000fe20006000000 */
[----:B------:R1:W-:Y:S01]  /*2d20*/  MUFU.TANH R62, R56 ;  /* 0x00000038003e7308 */ /* 0x0003e20000002400 */
[----:B------:R-:W-:Y:S01]  /*2d30*/  FSEL R146, R146, -INF , !P3 ;  /* 0xff80000092927808 */ /* 0x000fe20005800000 */
[----:B------:R-:W-:Y:S01]  /*2d40*/  FMUL.FTZ R47, R47, c[0x0][0x2ec] ;  /* 0x0000bb002f2f7a20 */ /* 0x000fe20000410000 */
[----:B------:R-:W-:Y:S01]  /*2d50*/  ISETP.GE.AND P4, PT, R12, R61, PT ;  /* 0x0000003d0c00720c */ /* 0x000fe20003f86270 */
[----:B------:R-:W-:Y:S01]  /*2d60*/  FMUL.FTZ R40, R40, c[0x0][0x2ec] ;  /* 0x0000bb0028287a20 */ /* 0x000fe20000410000 */
[----:B------:R-:W-:Y:S01]  /*2d70*/  ISETP.GE.AND P3, PT, R12, R70, PT ;  /* 0x000000460c00720c */ /* 0x000fe20003f66270 */
[----:B------:R-:W-:Y:S01]  /*2d80*/  FMUL.FTZ R42, R42, c[0x0][0x2ec] ;  /* 0x0000bb002a2a7a20 */ /* 0x000fe20000410000 */
[----:B------:R-:W3:Y:S01]  /*2d90*/  LDSM.16.M88.4 R12, [R172+0x5c00] ;  /* 0x005c0000ac0c783b */ /* 0x000ee20000000200 */
[C---:B------:R-:W-:Y:S01]  /*2da0*/  IADD3 R17, R60.reuse, -0x5f, RZ ;  /* 0xffffffa13c117810 */ /* 0x040fe20007ffe0ff */
[----:B------:R-:W1:Y:S01]  /*2db0*/  MUFU.TANH R135, R57 ;  /* 0x0000003900877308 */ /* 0x000e620000002400 */
[----:B------:R-:W-:Y:S01]  /*2dc0*/  IADD3 R0, R60, -0x58, RZ ;  /* 0xffffffa83c007810 */ /* 0x000fe20007ffe0ff */
[----:B------:R-:W-:Y:S01]  /*2dd0*/  FMUL.FTZ R43, R43, c[0x0][0x2ec] ;  /* 0x0000bb002b2b7a20 */ /* 0x000fe20000410000 */
[----:B------:R-:W-:Y:S01]  /*2de0*/  FSEL R29, R94, -INF , !P1 ;  /* 0xff8000005e1d7808 */ /* 0x000fe20004800000 */
[----:B------:R-:W-:-:S04]  /*2df0*/  DEPBAR.LE SB0, 0x0 ;  /* 0x000080000000791a */ /* 0x000fc80000000000 */
[----:B------:R-:W-:Y:S01]  /*2e00*/  FSEL R28, R96, -INF , !P2 ;  /* 0xff800000601c7808 */ /* 0x000fe20005000000 */
[----:B------:R-:W1:Y:S01]  /*2e10*/  MUFU.TANH R133, R52 ;  /* 0x0000003400857308 */ /* 0x000e620000002400 */
[CC--:B------:R-:W-:Y:S02]  /*2e20*/  ISETP.GE.AND P1, PT, R17.reuse, R61.reuse, PT ;  /* 0x0000003d1100720c */ /* 0x0c0fe40003f26270 */
[----:B------:R-:W-:Y:S02]  /*2e30*/  ISETP.GE.AND P2, PT, R17, R70, PT ;  /* 0x000000461100720c */ /* 0x000fe40003f46270 */
[----:B------:R-:W-:Y:S02]  /*2e40*/  FSEL R17, R95, -INF , !P0 ;  /* 0xff8000005f117808 */ /* 0x000fe40004000000 */
[----:B--2---:R-:W-:Y:S01]  /*2e50*/  FSEL R24, R97, -INF , !P5 ;  /* 0xff80000061187808 */ /* 0x004fe20006800000 */
[----:B------:R-:W2:Y:S01]  /*2e60*/  MUFU.TANH R136, R54 ;  /* 0x0000003600887308 */ /* 0x000ea20000002400 */
[----:B------:R-:W-:-:S02]  /*2e70*/  ISETP.GE.AND P0, PT, R0, R61, PT ;  /* 0x0000003d0000720c */ /* 0x000fc40003f06270 */
[----:B------:R-:W-:Y:S02]  /*2e80*/  ISETP.GE.AND P5, PT, R0, R70, PT ;  /* 0x000000460000720c */ /* 0x000fe40003fa6270 */
[C---:B------:R-:W-:Y:S02]  /*2e90*/  IADD3 R19, R60.reuse, -0x4f, RZ ;  /* 0xffffffb13c137810 */ /* 0x040fe40007ffe0ff */
[C---:B------:R-:W-:Y:S01]  /*2ea0*/  IADD3 R18, R60.reuse, -0x48, RZ ;  /* 0xffffffb83c127810 */ /* 0x040fe20007ffe0ff */
[----:B------:R-:W2:Y:S01]  /*2eb0*/  MUFU.TANH R142, R58 ;  /* 0x0000003a008e7308 */ /* 0x000ea20000002400 */
[----:B------:R-:W-:Y:S02]  /*2ec0*/  IADD3 R0, R60, -0x50, RZ ;  /* 0xffffffb03c007810 */ /* 0x000fe40007ffe0ff */
[----:B------:R-:W-:Y:S02]  /*2ed0*/  FSEL R143, R143, -INF , !P0 ;  /* 0xff8000008f8f7808 */ /* 0x000fe40004000000 */
[----:B----4-:R-:W-:-:S02]  /*2ee0*/  FSEL R26, R65, -INF , !P5 ;  /* 0xff800000411a7808 */ /* 0x010fc40006800000 */
[----:B------:R-:W-:Y:S01]  /*2ef0*/  FSEL R141, R141, -INF , !P4 ;  /* 0xff8000008d8d7808 */ /* 0x000fe20006000000 */
[----:B------:R4:W-:Y:S01]  /*2f00*/  MUFU.TANH R134, R55 ;  /* 0x0000003700867308 */ /* 0x0009e20000002400 */
[----:B-1----:R-:W-:Y:S02]  /*2f10*/  FSEL R56, R72, -INF , !P3 ;  /* 0xff80000048387808 */ /* 0x002fe40005800000 */
[CC--:B------:R-:W-:Y:S01]  /*2f20*/  ISETP.GE.AND P0, PT, R19.reuse, R61.reuse, PT ;  /* 0x0000003d1300720c */ /* 0x0c0fe20003f06270 */
[----:B---3--:R-:W-:Y:S01]  /*2f30*/  HMMA.16816.F32.BF16 R36, R4, R12, R36 ;  /* 0x0000000c0424723c */ /* 0x008fe20000041824 */
[-C--:B------:R-:W-:Y:S02]  /*2f40*/  ISETP.GE.AND P5, PT, R19, R70.reuse, PT ;  /* 0x000000461300720c */ /* 0x080fe40003fa6270 */
[C---:B------:R-:W-:Y:S01]  /*2f50*/  ISETP.GE.AND P4, PT, R18.reuse, R61, PT ;  /* 0x0000003d1200720c */ /* 0x040fe20003f86270 */
[----:B------:R1:W3:Y:S01]  /*2f60*/  MUFU.TANH R129, R48 ;  /* 0x0000003000817308 */ /* 0x0002e20000002400 */
[----:B------:R-:W-:-:S02]  /*2f70*/  ISETP.GE.AND P3, PT, R18, R70, PT ;  /* 0x000000461200720c */ /* 0x000fc40003f66270 */
[----:B-----5:R-:W-:Y:S01]  /*2f80*/  FSEL R25, R77, -INF , !P1 ;  /* 0xff8000004d197808 */ /* 0x020fe20004800000 */
[----:B------:R-:W-:Y:S01]  /*2f90*/  HMMA.16816.F32.BF16 R104, R4, R14, R104 ;  /* 0x0000000e0468723c */ /* 0x000fe20000041868 */
[----:B------:R-:W-:Y:S02]  /*2fa0*/  FSEL R66, R64, -INF , !P2 ;  /* 0xff80000040427808 */ /* 0x000fe40005000000 */
[C---:B------:R-:W-:Y:S01]  /*2fb0*/  IADD3 R18, R60.reuse, -0x40, RZ ;  /* 0xffffffc03c127810 */ /* 0x040fe20007ffe0ff */
[----:B------:R-:W5:Y:S01]  /*2fc0*/  MUFU.TANH R140, R59 ;  /* 0x0000003b008c7308 */ /* 0x000f620000002400 */
[----:B------:R-:W-:Y:S02]  /*2fd0*/  IADD3 R10, R60, -0x3f, RZ ;  /* 0xffffffc13c0a7810 */ /* 0x000fe40007ffe0ff */
[C---:B------:R-:W-:Y:S02]  /*2fe0*/  ISETP.GE.AND P1, PT, R0.reuse, R61, PT ;  /* 0x0000003d0000720c */ /* 0x040fe40003f26270 */
[----:B------:R-:W-:Y:S01]  /*2ff0*/  ISETP.GE.AND P2, PT, R0, R70, PT ;  /* 0x000000460000720c */ /* 0x000fe20003f46270 */
[----:B------:R-:W-:Y:S01]  /*3000*/  FMUL.FTZ R0, R44, c[0x0][0x2ec] ;  /* 0x0000bb002c007a20 */ /* 0x000fe20000410000 */
[----:B------:R-:W-:Y:S01]  /*3010*/  IADD3 R19, R60, -0x47, RZ ;  /* 0xffffffb93c137810 */ /* 0x000fe20007ffe0ff */
[----:B------:R2:W2:Y:S01]  /*3020*/  MUFU.TANH R131, R53 ;  /* 0x0000003500837308 */ /* 0x0004a20000002400 */
[----:B----4-:R-:W-:-:S02]  /*3030*/  FSEL R55, R67, -INF , !P0 ;  /* 0xff80000043377808 */ /* 0x010fc40004000000 */
[----:B------:R-:W-:Y:S01]  /*3040*/  FSEL R124, R68, -INF , !P5 ;  /* 0xff800000447c7808 */ /* 0x000fe20006800000 */
[----:B------:R-:W-:Y:S01]  /*3050*/  FMUL.FTZ R37, R37, c[0x0][0x2ec] ;  /* 0x0000bb0025257a20 */ /* 0x000fe20000410000 */
[----:B------:R-:W-:Y:S01]  /*3060*/  FSEL R119, R119, -INF , !P4 ;  /* 0xff80000077777808 */ /* 0x000fe20006000000 */
[----:B------:R-:W-:Y:S01]  /*3070*/  FMUL.FTZ R36, R36, c[0x0][0x2ec] ;  /* 0x0000bb0024247a20 */ /* 0x000fe20000410000 */
[----:B------:R-:W-:Y:S01]  /*3080*/  FSEL R122, R69, -INF , !P3 ;  /* 0xff800000457a7808 */ /* 0x000fe20005800000 */
[----:B------:R-:W4:Y:S01]  /*3090*/  MUFU.TANH R65, R45 ;  /* 0x0000002d00417308 */ /* 0x000f220000002400 */
[-C--:B------:R-:W-:Y:S01]  /*30a0*/  ISETP.GE.AND P0, PT, R18, R61.reuse, PT ;  /* 0x0000003d1200720c */ /* 0x080fe20003f06270 */
[----:B------:R-:W-:Y:S01]  /*30b0*/  FMUL.FTZ R38, R38, c[0x0][0x2ec] ;  /* 0x0000bb0026267a20 */ /* 0x000fe20000410000 */
[-C--:B------:R-:W-:Y:S01]  /*30c0*/  ISETP.GE.AND P5, PT, R18, R70.reuse, PT ;  /* 0x000000461200720c */ /* 0x080fe20003fa6270 */
[----:B-1----:R-:W-:Y:S01]  /*30d0*/  FMUL.FTZ R48, R106, c[0x0][0x2ec] ;  /* 0x0000bb006a307a20 */ /* 0x002fe20000410000 */
[C---:B------:R-:W-:Y:S01]  /*30e0*/  ISETP.GE.AND P4, PT, R10.reuse, R61, PT ;  /* 0x0000003d0a00720c */ /* 0x040fe20003f86270 */
[----:B------:R-:W-:Y:S01]  /*30f0*/  FMUL.FTZ R39, R39, c[0x0][0x2ec] ;  /* 0x0000bb0027277a20 */ /* 0x000fe20000410000 */
[----:B------:R-:W-:Y:S01]  /*3100*/  ISETP.GE.AND P3, PT, R10, R70, PT ;  /* 0x000000460a00720c */ /* 0x000fe20003f66270 */
[----:B------:R-:W-:Y:S01]  /*3110*/  MUFU.TANH R127, R49 ;  /* 0x00000031007f7308 */ /* 0x000fe20000002400 */
[----:B------:R-:W-:Y:S01]  /*3120*/  FSEL R139, R139, -INF , !P1 ;  /* 0xff8000008b8b7808 */ /* 0x000fe20004800000 */
[----:B--2---:R-:W-:Y:S01]  /*3130*/  FMUL.FTZ R53, R104, c[0x0][0x2ec] ;  /* 0x0000bb0068357a20 */ /* 0x004fe20000410000 */
[----:B------:R-:W-:-:S02]  /*3140*/  FSEL R132, R132, -INF , !P2 ;  /* 0xff80000084847808 */ /* 0x000fc40005000000 */
[C---:B------:R-:W-:Y:S02]  /*3150*/  IADD3 R11, R60.reuse, -0x37, RZ ;  /* 0xffffffc93c0b7810 */ /* 0x040fe40007ffe0ff */
[C---:B------:R-:W-:Y:S01]  /*3160*/  IADD3 R10, R60.reuse, -0x30, RZ ;  /* 0xffffffd03c0a7810 */ /* 0x040fe20007ffe0ff */
[----:B------:R-:W1:Y:S01]  /*3170*/  MUFU.TANH R128, R50 ;  /* 0x0000003200807308 */ /* 0x000e620000002400 */
[C---:B------:R-:W-:Y:S02]  /*3180*/  ISETP.GE.AND P1, PT, R19.reuse, R61, PT ;  /* 0x0000003d1300720c */ /* 0x040fe40003f26270 */
[----:B------:R-:W-:Y:S02]  /*3190*/  ISETP.GE.AND P2, PT, R19, R70, PT ;  /* 0x000000461300720c */ /* 0x000fe40003f46270 */
[----:B------:R-:W-:Y:S02]  /*31a0*/  IADD3 R9, R60, -0x38, RZ ;  /* 0xffffffc83c097810 */ /* 0x000fe40007ffe0ff */
[----:B------:R-:W-:Y:S01]  /*31b0*/  FSEL R137, R137, -INF , !P0 ;  /* 0xff80000089897808 */ /* 0x000fe20004000000 */
[----:B------:R2:W1:Y:S01]  /*31c0*/  MUFU.TANH R126, R51 ;  /* 0x00000033007e7308 */ /* 0x0004620000002400 */
[----:B------:R-:W-:-:S02]  /*31d0*/  FSEL R144, R144, -INF , !P5 ;  /* 0xff80000090907808 */ /* 0x000fc40006800000 */
[----:B------:R-:W-:Y:S02]  /*31e0*/  FSEL R125, R73, -INF , !P4 ;  /* 0xff800000497d7808 */ /* 0x000fe40006000000 */
[----:B------:R-:W-:Y:S02]  /*31f0*/  FSEL R138, R138, -INF , !P3 ;  /* 0xff8000008a8a7808 */ /* 0x000fe40005800000 */
[CC--:B------:R-:W-:Y:S01]  /*3200*/  ISETP.GE.AND P0, PT, R11.reuse, R61.reuse, PT ;  /* 0x0000003d0b00720c */ /* 0x0c0fe20003f06270 */
[----:B------:R-:W1:Y:S01]  /*3210*/  MUFU.TANH R57, R37 ;  /* 0x0000002500397308 */ /* 0x000e620000002400 */
[-C--:B------:R-:W-:Y:S02]  /*3220*/  ISETP.GE.AND P5, PT, R11, R70.reuse, PT ;  /* 0x000000460b00720c */ /* 0x080fe40003fa6270 */
[C---:B------:R-:W-:Y:S02]  /*3230*/  ISETP.GE.AND P4, PT, R10.reuse, R61, PT ;  /* 0x0000003d0a00720c */ /* 0x040fe40003f86270 */
[----:B------:R-:W-:-:S02]  /*3240*/  ISETP.GE.AND P3, PT, R10, R70, PT ;  /* 0x000000460a00720c */ /* 0x000fc40003f66270 */
[----:B------:R-:W-:Y:S01]  /*3250*/  FSEL R117, R117, -INF , !P1 ;  /* 0xff80000075757808 */ /* 0x000fe20004800000 */
[----:B------:R-:W1:Y:S01]  /*3260*/  MUFU.TANH R0, R0 ;  /* 0x0000000000007308 */ /* 0x000e620000002400 */
[----:B------:R-:W-:Y:S01]  /*3270*/  FSEL R130, R130, -INF , !P2 ;  /* 0xff80000082827808 */ /* 0x000fe20005000000 */
[----:B--2---:R-:W-:Y:S01]  /*3280*/  FMUL.FTZ R51, R105, c[0x0][0x2ec] ;  /* 0x0000bb0069337a20 */ /* 0x004fe20000410000 */
[C---:B------:R-:W-:Y:S02]  /*3290*/  IADD3 R11, R60.reuse, -0x28, RZ ;  /* 0xffffffd83c0b7810 */ /* 0x040fe40007ffe0ff */
[----:B------:R-:W-:Y:S02]  /*32a0*/  IADD3 R5, R60, -0x27, RZ ;  /* 0xffffffd93c057810 */ /* 0x000fe40007ffe0ff */
[C---:B------:R-:W-:Y:S01]  /*32b0*/  ISETP.GE.AND P1, PT, R9.reuse, R61, PT ;  /* 0x0000003d0900720c */ /* 0x040fe20003f26270 */
[----:B------:R-:W2:Y:S01]  /*32c0*/  MUFU.TANH R64, R46 ;  /* 0x0000002e00407308 */ /* 0x000ea20000002400 */
[----:B------:R-:W-:Y:S01]  /*32d0*/  ISETP.GE.AND P2, PT, R9, R70, PT ;  /* 0x000000460900720c */ /* 0x000fe20003f46270 */
[----:B------:R-:W-:Y:S01]  /*32e0*/  FMUL.FTZ R9, R41, c[0x0][0x2ec] ;  /* 0x0000bb0029097a20 */ /* 0x000fe20000410000 */
[----:B------:R-:W-:-:S02]  /*32f0*/  FSEL R135, R135, -INF , !P0 ;  /* 0xff80000087877808 */ /* 0x000fc40004000000 */
[----:B------:R-:W-:Y:S02]  /*3300*/  FSEL R133, R133, -INF , !P4 ;  /* 0xff80000085857808 */ /* 0x000fe40006000000 */
[----:B------:R-:W-:Y:S01]  /*3310*/  FSEL R136, R136, -INF , !P3 ;  /* 0xff80000088887808 */ /* 0x000fe20005800000 */
[----:B------:R1:W1:Y:S01]  /*3320*/  MUFU.TANH R8, R47 ;  /* 0x0000002f00087308 */ /* 0x0002620000002400 */
[C---:B------:R-:W-:Y:S02]  /*3330*/  IADD3 R12, R60.reuse, -0x2f, RZ ;  /* 0xffffffd13c0c7810 */ /* 0x040fe40007ffe0ff */
[-C--:B------:R-:W-:Y:S02]  /*3340*/  ISETP.GE.AND P0, PT, R11, R61.reuse, PT ;  /* 0x0000003d0b00720c */ /* 0x080fe40003f06270 */
[C---:B------:R-:W-:Y:S02]  /*3350*/  ISETP.GE.AND P4, PT, R5.reuse, R61, PT ;  /* 0x0000003d0500720c */ /* 0x040fe40003f86270 */
[----:B------:R-:W-:Y:S01]  /*3360*/  ISETP.GE.AND P3, PT, R5, R70, PT ;  /* 0x000000460500720c */ /* 0x000fe20003f66270 */
[----:B------:R-:W2:Y:S01]  /*3370*/  MUFU.TANH R63, R40 ;  /* 0x00000028003f7308 */ /* 0x000ea20000002400 */
[----:B------:R-:W-:-:S02]  /*3380*/  IADD3 R5, R60, -0x1f, RZ ;  /* 0xffffffe13c057810 */ /* 0x000fc40007ffe0ff */
[----:B------:R-:W-:Y:S02]  /*3390*/  FSEL R123, R62, -INF , !P1 ;  /* 0xff8000003e7b7808 */ /* 0x000fe40004800000 */
[----:B------:R-:W-:Y:S02]  /*33a0*/  FSEL R142, R142, -INF , !P2 ;  /* 0xff8000008e8e7808 */ /* 0x000fe40005000000 */
[C---:B------:R-:W-:Y:S01]  /*33b0*/  ISETP.GE.AND P1, PT, R12.reuse, R61, PT ;  /* 0x0000003d0c00720c */ /* 0x040fe20003f26270 */
[----:B------:R-:W-:Y:S01]  /*33c0*/  MUFU.TANH R9, R9 ;  /* 0x0000000900097308 */ /* 0x000fe20000002400 */
[----:B------:R-:W-:Y:S01]  /*33d0*/  ISETP.GE.AND P2, PT, R12, R70, PT ;  /* 0x000000460c00720c */ /* 0x000fe20003f46270 */
[----:B-1----:R-:W-:Y:S01]  /*33e0*/  FMUL.FTZ R47, R107, c[0x0][0x2ec] ;  /* 0x0000bb006b2f7a20 */ /* 0x002fe20000410000 */
[----:B---3--:R-:W-:Y:S02]  /*33f0*/  FSEL R129, R129, -INF , !P0 ;  /* 0xff80000081817808 */ /* 0x008fe40004000000 */
[----:B------:R-:W-:-:S02]  /*3400*/  IADD3 R4, R60, -0x20, RZ ;  /* 0xffffffe03c047810 */ /* 0x000fc40007ffe0ff */
[----:B------:R-:W-:Y:S01]  /*3410*/  ISETP.GE.AND P0, PT, R5, R61, PT ;  /* 0x0000003d0500720c */ /* 0x000fe20003f06270 */
[----:B------:R-:W1:Y:S01]  /*3420*/  MUFU.TANH R10, R42 ;  /* 0x0000002a000a7308 */ /* 0x000e620000002400 */
[----:B------:R-:W-:Y:S02]  /*3430*/  IADD3 R6, R60, -0xf, RZ ;  /* 0xfffffff13c067810 */ /* 0x000fe40007ffe0ff */
[----:B-----5:R-:W-:Y:S02]  /*3440*/  FSEL R140, R140, -INF , !P5 ;  /* 0xff8000008c8c7808 */ /* 0x020fe40006800000 */
[----:B------:R-:W-:Y:S02]  /*3450*/  FSEL R131, R131, -INF , !P1 ;  /* 0xff80000083837808 */ /* 0x000fe40004800000 */
[----:B------:R-:W-:Y:S01]  /*3460*/  FSEL R134, R134, -INF , !P2 ;  /* 0xff80000086867808 */ /* 0x000fe20005000000 */
[----:B------:R-:W3:Y:S01]  /*3470*/  MUFU.TANH R58, R43 ;  /* 0x0000002b003a7308 */ /* 0x000ee20000002400 */
[----:B------:R-:W-:-:S02]  /*3480*/  ISETP.GE.AND P5, PT, R11, R70, PT ;  /* 0x000000460b00720c */ /* 0x000fc40003fa6270 */
[CC--:B------:R-:W-:Y:S02]  /*3490*/  ISETP.GE.AND P1, PT, R4.reuse, R61.reuse, PT ;  /* 0x0000003d0400720c */ /* 0x0c0fe40003f26270 */
[----:B------:R-:W-:Y:S02]  /*34a0*/  ISETP.GE.AND P2, PT, R4, R70, PT ;  /* 0x000000460400720c */ /* 0x000fe40003f46270 */
[----:B----4-:R-:W-:Y:S01]  /*34b0*/  FSEL R65, R65, -INF , !P0 ;  /* 0xff80000041417808 */ /* 0x010fe20004000000 */
[----:B------:R-:W4:Y:S01]  /*34c0*/  MUFU.TANH R59, R36 ;  /* 0x00000024003b7308 */ /* 0x000f220000002400 */
[----:B------:R-:W-:Y:S02]  /*34d0*/  IADD3 R4, R60, -0x18, RZ ;  /* 0xffffffe83c047810 */ /* 0x000fe40007ffe0ff */
[----:B------:R-:W-:Y:S02]  /*34e0*/  ISETP.GE.AND P0, PT, R6, R61, PT ;  /* 0x0000003d0600720c */ /* 0x000fe40003f06270 */
[----:B------:R-:W-:-:S02]  /*34f0*/  IADD3 R11, R60, -0x17, RZ ;  /* 0xffffffe93c0b7810 */ /* 0x000fc40007ffe0ff */
[----:B------:R-:W-:Y:S01]  /*3500*/  FSEL R128, R128, -INF , !P5 ;  /* 0xff80000080807808 */ /* 0x000fe20006800000 */
[----:B------:R-:W5:Y:S01]  /*3510*/  MUFU.TANH R52, R38 ;  /* 0x0000002600347308 */ /* 0x000f620000002400 */
[----:B------:R-:W-:Y:S02]  /*3520*/  FSEL R127, R127, -INF , !P4 ;  /* 0xff8000007f7f7808 */ /* 0x000fe40006000000 */
[----:B------:R-:W-:Y:S02]  /*3530*/  FSEL R126, R126, -INF , !P3 ;  /* 0xff8000007e7e7808 */ /* 0x000fe40005800000 */
[-C--:B------:R-:W-:Y:S02]  /*3540*/  ISETP.GE.AND P5, PT, R5, R70.reuse, PT ;  /* 0x000000460500720c */ /* 0x080fe40003fa6270 */
[C---:B------:R-:W-:Y:S01]  /*3550*/  ISETP.GE.AND P4, PT, R4.reuse, R61, PT ;  /* 0x0000003d0400720c */ /* 0x040fe20003f86270 */
[----:B------:R-:W1:Y:S01]  /*3560*/  MUFU.TANH R50, R39 ;  /* 0x0000002700327308 */ /* 0x000e620000002400 */
[----:B------:R-:W-:-:S02]  /*3570*/  ISETP.GE.AND P3, PT, R4, R70, PT ;  /* 0x000000460400720c */ /* 0x000fc40003f66270 */
[----:B------:R-:W-:Y:S02]  /*3580*/  FSEL R57, R57, -INF , !P0 ;  /* 0xff80000039397808 */ /* 0x000fe40004000000 */
[C---:B------:R-:W-:Y:S02]  /*3590*/  IADD3 R7, R60.reuse, -0x10, RZ ;  /* 0xfffffff03c077810 */ /* 0x040fe40007ffe0ff */
[C---:B------:R-:W-:Y:S01]  /*35a0*/  IADD3 R5, R60.reuse, -0x8, RZ ;  /* 0xfffffff83c057810 */ /* 0x040fe20007ffe0ff */
[----:B------:R-:W1:Y:S01]  /*35b0*/  MUFU.TANH R53, R53 ;  /* 0x0000003500357308 */ /* 0x000e620000002400 */
[----:B------:R-:W-:Y:S02]  /*35c0*/  IADD3 R4, R60, -0x7, RZ ;  /* 0xfffffff93c047810 */ /* 0x000fe40007ffe0ff */
[----:B------:R-:W-:Y:S02]  /*35d0*/  FSEL R67, R0, -INF , !P1 ;  /* 0xff80000000437808 */ /* 0x000fe40004800000 */
[----:B------:R-:W-:-:S02]  /*35e0*/  ISETP.GE.AND P0, PT, R120, 0x2, PT ;  /* 0x000000027800780c */ /* 0x000fc40003f06270 */
[-C--:B------:R-:W-:Y:S01]  /*35f0*/  ISETP.GE.AND P1, PT, R11, R61.reuse, PT ;  /* 0x0000003d0b00720c */ /* 0x080fe20003f26270 */
[----:B------:R-:W3:Y:S01]  /*3600*/  MUFU.TANH R51, R51 ;  /* 0x0000003300337308 */ /* 0x000ee20000002400 */
[----:B--2---:R-:W-:Y:S02]  /*3610*/  FSEL R64, R64, -INF , !P2 ;  /* 0xff80000040407808 */ /* 0x004fe40005000000 */
[----:B------:R-:W-:Y:S02]  /*3620*/  FSEL R62, R8, -INF , !P5 ;  /* 0xff800000083e7808 */ /* 0x000fe40006800000 */
[----:B------:R-:W-:Y:S01]  /*3630*/  FSEL R63, R63, -INF , !P4 ;  /* 0xff8000003f3f7808 */ /* 0x000fe20006000000 */
[----:B------:R-:W-:Y:S01]  /*3640*/  BAR.SYNC.DEFER_BLOCKING 0x0 ;  /* 0x0000000000007b1d */ /* 0x000fe20000010000 */
[-C--:B------:R-:W-:Y:S02]  /*3650*/  ISETP.GE.AND P2, PT, R7, R61.reuse, PT ;  /* 0x0000003d0700720c */ /* 0x080fe40003f46270 */
[----:B------:R-:W-:-:S02]  /*3660*/  ISETP.GE.AND P5, PT, R5, R61, PT ;  /* 0x0000003d0500720c */ /* 0x000fc40003fa6270 */
[----:B------:R-:W-:Y:S01]  /*3670*/  ISETP.GE.AND P4, PT, R4, R61, PT ;  /* 0x0000003d0400720c */ /* 0x000fe20003f86270 */
[----:B------:R-:W2:Y:S01]  /*3680*/  MUFU.TANH R48, R48 ;  /* 0x0000003000307308 */ /* 0x000ea20000002400 */
[----:B-1----:R-:W-:Y:S02]  /*3690*/  FSEL R60, R10, -INF , !P3 ;  /* 0xff8000000a3c7808 */ /* 0x002fe40005800000 */
[----:B------:R-:W-:Y:S02]  /*36a0*/  FSEL R61, R9, -INF , !P1 ;  /* 0xff800000093d7808 */ /* 0x000fe40004800000 */
[-C--:B------:R-:W-:Y:S02]  /*36b0*/  ISETP.GE.AND P3, PT, R11, R70.reuse, PT ;  /* 0x000000460b00720c */ /* 0x080fe40003f66270 */
[----:B------:R-:W-:Y:S01]  /*36c0*/  ISETP.GE.AND P1, PT, R7, R70, PT ;  /* 0x000000460700720c */ /* 0x000fe20003f26270 */
[----:B------:R-:W1:Y:S01]  /*36d0*/  MUFU.TANH R47, R47 ;  /* 0x0000002f002f7308 */ /* 0x000e620000002400 */
[----:B---3--:R-:W-:-:S02]  /*36e0*/  FSEL R58, R58, -INF , !P3 ;  /* 0xff8000003a3a7808 */ /* 0x008fc40005800000 */
[----:B----4-:R-:W-:Y:S02]  /*36f0*/  FSEL R59, R59, -INF , !P2 ;  /* 0xff8000003b3b7808 */ /* 0x010fe40005000000 */
[----:B-----5:R-:W-:Y:S02]  /*3700*/  FSEL R52, R52, -INF , !P1 ;  /* 0xff80000034347808 */ /* 0x020fe40004800000 */
[-C--:B------:R-:W-:Y:S02]  /*3710*/  ISETP.GE.AND P3, PT, R6, R70.reuse, PT ;  /* 0x000000460600720c */ /* 0x080fe40003f66270 */
[-C--:B------:R-:W-:Y:S02]  /*3720*/  ISETP.GE.AND P2, PT, R5, R70.reuse, PT ;  /* 0x000000460500720c */ /* 0x080fe40003f46270 */
[----:B------:R-:W-:Y:S02]  /*3730*/  ISETP.GE.AND P1, PT, R4, R70, PT ;  /* 0x000000460400720c */ /* 0x000fe40003f26270 */
[----:B------:R-:W-:-:S02]  /*3740*/  FSEL R50, R50, -INF , !P3 ;  /* 0xff80000032327808 */ /* 0x000fc40005800000 */
[----:B------:R-:W-:Y:S02]  /*3750*/  FSEL R53, R53, -INF , !P5 ;  /* 0xff80000035357808 */ /* 0x000fe40006800000 */
[----:B------:R-:W-:Y:S02]  /*3760*/  FSEL R51, R51, -INF , !P4 ;  /* 0xff80000033337808 */ /* 0x000fe40006000000 */
[----:B--2---:R-:W-:Y:S02]  /*3770*/  FSEL R48, R48, -INF , !P2 ;  /* 0xff80000030307808 */ /* 0x004fe40005000000 */
[----:B-1----:R-:W-:Y:S01]  /*3780*/  FSEL R47, R47, -INF , !P1 ;  /* 0xff8000002f2f7808 */ /* 0x002fe20004800000 */
[----:B------:R-:W-:Y:S05]  /*3790*/  @!P0 BRA `(.L_x_1819) ;  /* 0x0000057000008947 */ /* 0x000fea0003800000 */
[----:B------:R-:W-:Y:S05]  /*37a0*/  @P6 BRA `(.L_x_1820) ;  /* 0x000003a000006947 */ /* 0x000fea0003800000 */
[----:B------:R-:W1:Y:S01]  /*37b0*/  I2F.RP R7, R2 ;  /* 0x0000000200077306 */ /* 0x000e620000209400 */
[C---:B------:R-:W-:Y:S02]  /*37c0*/  IADD3 R0, R32.reuse, -0x80, RZ ;  /* 0xffffff8020007810 */ /* 0x040fe40007ffe0ff */
[----:B------:R-:W-:-:S02]  /*37d0*/  IADD3 R32, R32, -0x100, RZ ;  /* 0xffffff0020207810 */ /* 0x000fc40007ffe0ff */
[----:B------:R-:W-:Y:S02]  /*37e0*/  IABS R6, R0 ;  /* 0x0000000000067213 */ /* 0x000fe40000000000 */
[----:B------:R-:W-:Y:S02]  /*37f0*/  IABS R4, R32 ;  /* 0x0000002000047213 */ /* 0x000fe40000000000 */
[----:B------:R-:W-:Y:S02]  /*3800*/  LOP3.LUT R0, R0, c[0x0][0x2d0], RZ, 0x3c, !PT ;  /* 0x0000b40000007a12 */ /* 0x000fe400078e3cff */
[----:B------:R-:W-:Y:S02]  /*3810*/  LOP3.LUT R32, R32, c[0x0][0x2d0], RZ, 0x3c, !PT ;  /* 0x0000b40020207a12 */ /* 0x000fe400078e3cff */
[----:B------:R-:W-:Y:S02]  /*3820*/  ISETP.GE.AND P3, PT, R0, RZ, PT ;  /* 0x000000ff0000720c */ /* 0x000fe40003f66270 */
[----:B------:R-:W-:Y:S01]  /*3830*/  LOP3.LUT R0, RZ, c[0x0][0x2d0], RZ, 0x33, !PT ;  /* 0x0000b400ff007a12 */ /* 0x000fe200078e33ff */
        /* <DEDUP_REMOVED lines=49> */
.L_x_1820:
[----:B------:R-:W-:-:S04]  /*3b50*/  ULEA UR6, -UR6, URZ, 0x7 ;  /* 0x0000003f06067291 */ /* 0x000fc8000f8e393f */
[----:B------:R-:W-:Y:S02]  /*3b60*/  USHF.R.S32.HI UR4, URZ, 0x1f, UR6 ;  /* 0x0000001f3f047899 */ /* 0x000fe40008011406 */
[----:B------:R-:W-:-:S04]  /*3b70*/  MOV R0, UR6 ;  /* 0x0000000600007c02 */ /* 0x000fc80008000f00 */
[----:B------:R-:W-:Y:S02]  /*3b80*/  MOV R5, UR4 ;  /* 0x0000000400057c02 */ /* 0x000fe40008000f00 */
.L_x_1821:
        /* <DEDUP_REMOVED lines=24> */
.L_x_1819:
[----:B------:R-:W-:Y:S02]  /*3d10*/  FMNMX.FTZ R0, R71, R80, !PT ;  /* 0x0000005047007209 */ /* 0x000fe40007810000 */
[----:B-1----:R-:W-:-:S02]  /*3d20*/  FMNMX.FTZ R5, R81, R82, !PT ;  /* 0x0000005251057209 */ /* 0x002fc40007810000 */
        /* <DEDUP_REMOVED lines=60> */
[----:B------:R-:W-:Y:S01]  /*40f0*/  SHF.L.U32 R118, R118, 0x1, RZ ;  /* 0x0000000176767819 */ /* 0x000fe200000006ff */
[----:B------:R-:W1:Y:S03]  /*4100*/  SHFL.BFLY PT, R7, R0, 0x2, 0x1f ;  /* 0x0c401f0000077f89 */ /* 0x000e6600000e0000 */
[----:B------:R-:W-:Y:S01]  /*4110*/  IADD3 R116, R3, R118, RZ ;  /* 0x0000007603747210 */ /* 0x000fe20007ffe0ff */
        /* <DEDUP_REMOVED lines=10> */
[----:B------:R-:W-:Y:S04]  /*41c0*/  LDSM.16.MT88.4 R20, [R118+0x9400] ;  /* 0x009400007614783b */ /* 0x000fe80000004200 */
[----:B------:R-:W-:Y:S01]  /*41d0*/  LDSM.16.MT88.4 R12, [R116+0xb400] ;  /* 0x00b40000740c783b */ /* 0x000fe20000004200 */
[----:B-1----:R-:W-:-:S02]  /*41e0*/  FMNMX.FTZ R2, R7, R2, !PT ;  /* 0x0000000207027209 */ /* 0x002fc40007810000 */
[----:B--2---:R-:W-:-:S03]  /*41f0*/  FMNMX.FTZ R0, R5, R0, !PT ;  /* 0x0000000005007209 */ /* 0x004fc60007810000 */
[C---:B------:R-:W-:Y:S01]  /*4200*/  FMUL.FTZ R54, R2.reuse, c[0x0][0x23c] ;  /* 0x00008f0002367a20 */ /* 0x040fe20000410000 */
[----:B------:R-:W-:Y:S01]  /*4210*/  FSETP.NEU.FTZ.AND P1, PT, R2, -INF , PT ;  /* 0xff8000000200780b */ /* 0x000fe20003f3d000 */
[----:B------:R-:W-:Y:S01]  /*4220*/  LDSM.16.MT88.4 R4, [R116+0xd000] ;  /* 0x00d000007404783b */ /* 0x000fe20000004200 */
[----:B------:R-:W-:Y:S02]  /*4230*/  FMUL.FTZ R49, R0, c[0x0][0x23c] ;  /* 0x00008f0000317a20 */ /* 0x000fe40000410000 */
[----:B------:R-:W-:Y:S02]  /*4240*/  FSEL R54, R54, RZ, P1 ;  /* 0x000000ff36367208 */ /* 0x000fe40000800000 */
[----:B------:R-:W-:-:S03]  /*4250*/  FSETP.NEU.FTZ.AND P1, PT, R0, -INF , PT ;  /* 0xff8000000000780b */ /* 0x000fc60003f3d000 */
[--C-:B------:R-:W-:Y:S01]  /*4260*/  FFMA.FTZ R46, R71, c[0x0][0x23c], -R54.reuse ;  /* 0x00008f00472e7a23 */ /* 0x100fe20000010836 */
[----:B------:R-:W-:Y:S01]  /*4270*/  FSEL R49, R49, RZ, P1 ;  /* 0x000000ff31317208 */ /* 0x000fe20000800000 */
[--C-:B------:R-:W-:Y:S02]  /*4280*/  FFMA.FTZ R45, R80, c[0x0][0x23c], -R54.reuse ;  /* 0x00008f00502d7a23 */ /* 0x100fe40000010836 */
[--C-:B------:R-:W-:Y:S02]  /*4290*/  FFMA.FTZ R40, R83, c[0x0][0x23c], -R54.reuse ;  /* 0x00008f0053287a23 */ /* 0x100fe40000010836 */
[----:B------:R-:W-:Y:S01]  /*42a0*/  FFMA.FTZ R39, R75, c[0x0][0x23c], -R54 ;  /* 0x00008f004b277a23 */ /* 0x000fe20000010836 */
[----:B------:R-:W-:Y:S01]  /*42b0*/  MUFU.EX2 R46, R46 ;  /* 0x0000002e002e7308 */ /* 0x000fe20000000800 */
[--C-:B------:R-:W-:Y:S02]  /*42c0*/  FFMA.FTZ R44, R81, c[0x0][0x23c], -R49.reuse ;  /* 0x00008f00512c7a23 */ /* 0x100fe40000010831 */
[----:B------:R-:W-:-:S02]  /*42d0*/  FFMA.FTZ R43, R82, c[0x0][0x23c], -R49 ;  /* 0x00008f00522b7a23 */ /* 0x000fc40000010831 */
[--C-:B------:R-:W-:Y:S02]  /*42e0*/  FFMA.FTZ R41, R78, c[0x0][0x23c], -R49.reuse ;  /* 0x00008f004e297a23 */ /* 0x100fe40000010831 */
[--C-:B------:R-:W-:Y:S01]  /*42f0*/  FFMA.FTZ R42, R74, c[0x0][0x23c], -R49.reuse ;  /* 0x00008f004a2a7a23 */ /* 0x100fe20000010831 */
[----:B------:R-:W1:Y:S01]  /*4300*/  LDSM.16.MT88.4 R76, [R118+0xd000] ;  /* 0x00d00000764c783b */ /* 0x000e620000004200 */
[----:B------:R-:W2:Y:S01]  /*4310*/  MUFU.EX2 R45, R45 ;  /* 0x0000002d002d7308 */ /* 0x000ea20000000800 */
[--C-:B------:R-:W-:Y:S02]  /*4320*/  FFMA.FTZ R37, R35, c[0x0][0x23c], -R54.reuse ;  /* 0x00008f0023257a23 */ /* 0x100fe40000010836 */
[--C-:B------:R-:W-:Y:S02]  /*4330*/  FFMA.FTZ R36, R33, c[0x0][0x23c], -R54.reuse ;  /* 0x00008f0021247a23 */ /* 0x100fe40000010836 */
[--C-:B------:R-:W-:Y:S02]  /*4340*/  FFMA.FTZ R35, R29, c[0x0][0x23c], -R54.reuse ;  /* 0x00008f001d237a23 */ /* 0x100fe40000010836 */
[----:B------:R-:W-:Y:S01]  /*4350*/  FFMA.FTZ R38, R34, c[0x0][0x23c], -R49 ;  /* 0x00008f0022267a23 */ /* 0x000fe20000010831 */
[----:B------:R-:W-:Y:S01]  /*4360*/  MUFU.EX2 R40, R40 ;  /* 0x0000002800287308 */ /* 0x000fe20000000800 */
[----:B------:R-:W-:-:S02]  /*4370*/  FFMA.FTZ R32, R17, c[0x0][0x23c], -R54 ;  /* 0x00008f0011207a23 */ /* 0x000fc40000010836 */
[--C-:B------:R-:W-:Y:S02]  /*4380*/  FFMA.FTZ R33, R16, c[0x0][0x23c], -R49.reuse ;  /* 0x00008f0010217a23 */ /* 0x100fe40000010831 */
[--C-:B------:R-:W-:Y:S01]  /*4390*/  FFMA.FTZ R34, R28, c[0x0][0x23c], -R49.reuse ;  /* 0x00008f001c227a23 */ /* 0x100fe20000010831 */
[----:B------:R-:W3:Y:S01]  /*43a0*/  LDSM.16.MT88.4 R16, [R118+0xb400] ;  /* 0x00b400007610783b */ /* 0x000ee20000004200 */
[----:B------:R-:W-:Y:S01]  /*43b0*/  FFMA.FTZ R29, R24, c[0x0][0x23c], -R49 ;  /* 0x00008f00181d7a23 */ /* 0x000fe20000010831 */
[----:B------:R-:W4:Y:S01]  /*43c0*/  MUFU.EX2 R39, R39 ;  /* 0x0000002700277308 */ /* 0x000f220000000800 */
[----:B--2---:R-:W-:Y:S01]  /*43d0*/  F2FP.BF16.PACK_AB R68, R45, R46 ;  /* 0x0000002e2d44723e */ /* 0x004fe200000010ff */
[--C-:B------:R-:W-:Y:S02]  /*43e0*/  FFMA.FTZ R31, R27, c[0x0][0x23c], -R54.reuse ;  /* 0x00008f001b1f7a23 */ /* 0x100fe40000010836 */
[--C-:B------:R-:W-:Y:S02]  /*43f0*/  FFMA.FTZ R28, R25, c[0x0][0x23c], -R54.reuse ;  /* 0x00008f00191c7a23 */ /* 0x100fe40000010836 */
[----:B------:R-:W-:-:S02]  /*4400*/  FFMA.FTZ R27, R143, c[0x0][0x23c], -R54 ;  /* 0x00008f008f1b7a23 */ /* 0x000fc40000010836 */
[----:B------:R-:W-:Y:S01]  /*4410*/  MUFU.EX2 R44, R44 ;  /* 0x0000002c002c7308 */ /* 0x000fe20000000800 */
[----:B------:R-:W-:Y:S02]  /*4420*/  FFMA.FTZ R24, R141, c[0x0][0x23c], -R54 ;  /* 0x00008f008d187a23 */ /* 0x000fe40000010836 */
[--C-:B------:R-:W-:Y:S02]  /*4430*/  FFMA.FTZ R30, R146, c[0x0][0x23c], -R49.reuse ;  /* 0x00008f00921e7a23 */ /* 0x100fe40000010831 */
[--C-:B------:R-:W-:Y:S02]  /*4440*/  FFMA.FTZ R25, R66, c[0x0][0x23c], -R49.reuse ;  /* 0x00008f0042197a23 */ /* 0x100fe40000010831 */
[--C-:B------:R-:W-:Y:S01]  /*4450*/  FFMA.FTZ R26, R26, c[0x0][0x23c], -R49.reuse ;  /* 0x00008f001a1a7a23 */ /* 0x100fe20000010831 */
[----:B------:R-:W2:Y:S01]  /*4460*/  MUFU.EX2 R43, R43 ;  /* 0x0000002b002b7308 */ /* 0x000ea20000000800 */
        /* <DEDUP_REMOVED lines=20> */
[----:B------:R-:W2:Y:S01]  /*45b0*/  MUFU.EX2 R36, R36 ;  /* 0x0000002400247308 */ /* 0x000ea20000000800 */
[----:B------:R-:W-:-:S02]  /*45c0*/  FFMA.FTZ R138, R138, c[0x0][0x23c], -R49 ;  /* 0x00008f008a8a7a23 */ /* 0x000fc40000010831 */
[--C-:B------:R-:W-:Y:S02]  /*45d0*/  FFMA.FTZ R137, R142, c[0x0][0x23c], -R49.reuse ;  /* 0x00008f008e897a23 */ /* 0x100fe40000010831 */
[--C-:B------:R-:W-:Y:S01]  /*45e0*/  FFMA.FTZ R140, R140, c[0x0][0x23c], -R49.reuse ;  /* 0x00008f008c8c7a23 */ /* 0x100fe20000010831 */
[C---:B------:R-:W-:Y:S01]  /*45f0*/  HMMA.16816.F32.BF16 R104, R68.reuse, R100, RZ ;  /* 0x000000644468723c */ /* 0x040fe200000418ff */
        /* <DEDUP_REMOVED lines=19> */
[----:B------:R-:W4:Y:S01]  /*4730*/  MUFU.EX2 R33, R33 ;  /* 0x0000002100217308 */ /* 0x000f220000000800 */
[----:B------:R-:W-:-:S02]  /*4740*/  FFMA.FTZ R62, R62, c[0x0][0x23c], -R49 ;  /* 0x00008f003e3e7a23 */ /* 0x000fc40000010831 */
[--C-:B------:R-:W-:Y:S02]  /*4750*/  FFMA.FTZ R67, R60, c[0x0][0x23c], -R49.reuse ;  /* 0x00008f003c437a23 */ /* 0x100fe40000010831 */
[--C-:B------:R-:W-:Y:S01]  /*4760*/  FFMA.FTZ R58, R58, c[0x0][0x23c], -R49.reuse ;  /* 0x00008f003a3a7a23 */ /* 0x100fe20000010831 */
[C---:B------:R-:W-:Y:S01]  /*4770*/  HMMA.16816.F32.BF16 R88, R68.reuse, R84, RZ ;  /* 0x000000544458723c */ /* 0x040fe200000418ff */
[--C-:B------:R-:W-:Y:S01]  /*4780*/  FFMA.FTZ R50, R50, c[0x0][0x23c], -R49.reuse ;  /* 0x00008f0032327a23 */ /* 0x100fe20000010831 */
[----:B------:R-:W-:Y:S01]  /*4790*/  MUFU.EX2 R34, R34 ;  /* 0x0000002200227308 */ /* 0x000fe20000000800 */
[--C-:B------:R-:W-:Y:S02]  /*47a0*/  FFMA.FTZ R48, R48, c[0x0][0x23c], -R49.reuse ;  /* 0x00008f0030307a23 */ /* 0x100fe40000010831 */
[----:B------:R-:W-:Y:S02]  /*47b0*/  FFMA.FTZ R47, R47, c[0x0][0x23c], -R49 ;  /* 0x00008f002f2f7a23 */ /* 0x000fe40000010831 */
[----:B------:R-:W-:Y:S01]  /*47c0*/  FADD.FTZ R44, R44, R43 ;  /* 0x0000002b2c2c7221 */ /* 0x000fe20000010000 */
[----:B-1----:R-:W-:Y:S01]  /*47d0*/  HMMA.16816.F32.BF16 R80, R68, R76, RZ ;  /* 0x0000004c4450723c */ /* 0x002fe200000418ff */
[----:B------:R-:W-:Y:S01]  /*47e0*/  FFMA.FTZ R193, R51, c[0x0][0x23c], -R54 ;  /* 0x00008f0033c17a23 */ /* 0x000fe20000010836 */
[----:B------:R-:W1:Y:S01]  /*47f0*/  MUFU.EX2 R29, R29 ;  /* 0x0000001d001d7308 */ /* 0x000e620000000800 */
[----:B------:R-:W-:-:S05]  /*4800*/  FADD.FTZ R41, R41, R44 ;  /* 0x0000002c29297221 */ /* 0x000fca0000010000 */
[C---:B------:R-:W-:Y:S02]  /*4810*/  HMMA.16816.F32.BF16 R108, R68.reuse, R110, RZ ;  /* 0x0000006e446c723c */ /* 0x040fe400000418ff */
[----:B------:R-:W-:Y:S06]  /*4820*/  MUFU.EX2 R31, R31 ;  /* 0x0000001f001f7308 */ /* 0x000fec0000000800 */
[C---:B------:R-:W-:Y:S02]  /*4830*/  HMMA.16816.F32.BF16 R92, R68.reuse, R94, RZ ;  /* 0x0000005e445c723c */ /* 0x040fe400000418ff */
[----:B------:R-:W5:Y:S06]  /*4840*/  MUFU.EX2 R28, R28 ;  /* 0x0000001c001c7308 */ /* 0x000f6c0000000800 */
[C---:B------:R-:W-:Y:S02]  /*4850*/  HMMA.16816.F32.BF16 R84, R68.reuse, R86, RZ ;  /* 0x000000564454723c */ /* 0x040fe400000418ff */
[----:B------:R-:W-:Y:S06]  /*4860*/  MUFU.EX2 R27, R27 ;  /* 0x0000001b001b7308 */ /* 0x000fec0000000800 */
[C---:B------:R-:W-:Y:S02]  /*4870*/  HMMA.16816.F32.BF16 R76, R68.reuse, R78, RZ ;  /* 0x0000004e444c723c */ /* 0x040fe400000418ff */
[----:B------:R-:W-:Y:S06]  /*4880*/  MUFU.EX2 R24, R24 ;  /* 0x0000001800187308 */ /* 0x000fec0000000800 */
[C---:B------:R-:W-:Y:S02]  /*4890*/  HMMA.16816.F32.BF16 R72, R68.reuse, R4, RZ ;  /* 0x000000044448723c */ /* 0x040fe400000418ff */
[----:B------:R-:W-:Y:S05]  /*48a0*/  MUFU.EX2 R30, R30 ;  /* 0x0000001e001e7308 */ /* 0x000fea0000000800 */
[----:B--2---:R-:W-:Y:S01]  /*48b0*/  F2FP.BF16.PACK_AB R4, R36, R37 ;  /* 0x000000252404723e */ /* 0x004fe200000010ff */
[----:B------:R-:W-:Y:S01]  /*48c0*/  HMMA.16816.F32.BF16 R68, R68, R6, RZ ;  /* 0x000000064444723c */ /* 0x000fe200000418ff */
[----:B----4-:R-:W-:Y:S01]  /*48d0*/  F2FP.BF16.PACK_AB R5, R33, R38 ;  /* 0x000000262105723e */ /* 0x010fe200000010ff */
[----:B------:R-:W2:Y:S05]  /*48e0*/  MUFU.EX2 R25, R25 ;  /* 0x0000001900197308 */ /* 0x000eaa0000000800 */
[----:B------:R-:W-:-:S02]  /*48f0*/  F2FP.BF16.PACK_AB R6, R32, R35 ;  /* 0x000000232006723e */ /* 0x000fc400000010ff */
[----:B-1----:R-:W-:Y:S01]  /*4900*/  F2FP.BF16.PACK_AB R7, R29, R34 ;  /* 0x000000221d07723e */ /* 0x002fe200000010ff */
[----:B------:R-:W-:Y:S06]  /*4910*/  MUFU.EX2 R26, R26 ;  /* 0x0000001a001a7308 */ /* 0x000fec0000000800 */
[C---:B------:R-:W-:Y:S02]  /*4920*/  HMMA.16816.F32.BF16 R104, R4.reuse, R8, R104 ;  /* 0x000000080468723c */ /* 0x040fe40000041868 */
[----:B------:R-:W1:Y:S06]  /*4930*/  MUFU.EX2 R3, R3 ;  /* 0x0000000300037308 */ /* 0x000e6c0000000800 */
[C---:B------:R-:W-:Y:S01]  /*4940*/  HMMA.16816.F32.BF16 R100, R4.reuse, R10, R100 ;  /* 0x0000000a0464723c */ /* 0x040fe20000041864 */
[----:B------:R-:W4:Y:S01]  /*4950*/  LDSM.16.MT88.4 R8, [R118+0xd400] ;  /* 0x00d400007608783b */ /* 0x000f220000004200 */
[----:B------:R-:W-:Y:S06]  /*4960*/  MUFU.EX2 R56, R56 ;  /* 0x0000003800387308 */ /* 0x000fec0000000800 */
[C---:B------:R-:W-:Y:S02]  /*4970*/  HMMA.16816.F32.BF16 R112, R4.reuse, R20, R112 ;  /* 0x000000140470723c */ /* 0x040fe40000041870 */
[----:B------:R-:W1:Y:S06]  /*4980*/  MUFU.EX2 R55, R55 ;  /* 0x0000003700377308 */ /* 0x000e6c0000000800 */
[C---:B------:R-:W-:Y:S01]  /*4990*/  HMMA.16816.F32.BF16 R108, R4.reuse, R22, R108 ;  /* 0x00000016046c723c */ /* 0x040fe2000004186c */
[----:B------:R-:W1:Y:S01]  /*49a0*/  LDSM.16.MT88.4 R20, [R116+0xd400] ;  /* 0x00d400007414783b */ /* 0x000e620000004200 */
[----:B------:R-:W-:Y:S06]  /*49b0*/  MUFU.EX2 R66, R66 ;  /* 0x0000004200427308 */ /* 0x000fec0000000800 */
[C---:B---3--:R-:W-:Y:S02]  /*49c0*/  HMMA.16816.F32.BF16 R96, R4.reuse, R16, R96 ;  /* 0x000000100460723c */ /* 0x048fe40000041860 */
[----:B------:R-:W-:Y:S06]  /*49d0*/  MUFU.EX2 R117, R117 ;  /* 0x0000007500757308 */ /* 0x000fec0000000800 */
[C---:B------:R-:W-:Y:S01]  /*49e0*/  HMMA.16816.F32.BF16 R92, R4.reuse, R18, R92 ;  /* 0x00000012045c723c */ /* 0x040fe2000004185c */
[----:B------:R-:W-:Y:S01]  /*49f0*/  LDSM.16.MT88.4 R16, [R118+0x9800] ;  /* 0x009800007610783b */ /* 0x000fe20000004200 */
[----:B------:R-:W-:Y:S06]  /*4a00*/  MUFU.EX2 R119, R119 ;  /* 0x0000007700777308 */ /* 0x000fec0000000800 */
[C---:B------:R-:W-:Y:S02]  /*4a10*/  HMMA.16816.F32.BF16 R88, R4.reuse, R12, R88 ;  /* 0x0000000c0458723c */ /* 0x040fe40000041858 */
[----:B------:R-:W3:Y:S06]  /*4a20*/  MUFU.EX2 R124, R124 ;  /* 0x0000007c007c7308 */ /* 0x000eec0000000800 */
[C---:B----4-:R-:W-:Y:S02]  /*4a30*/  HMMA.16816.F32.BF16 R80, R4.reuse, R8, R80 ;  /* 0x000000080450723c */ /* 0x050fe40000041850 */
[----:B------:R-:W-:Y:S06]  /*4a40*/  MUFU.EX2 R122, R122 ;  /* 0x0000007a007a7308 */ /* 0x000fec0000000800 */
[C---:B------:R-:W-:Y:S01]  /*4a50*/  HMMA.16816.F32.BF16 R76, R4.reuse, R10, R76 ;  /* 0x0000000a044c723c */ /* 0x040fe2000004184c */
[----:B------:R-:W4:Y:S01]  /*4a60*/  LDSM.16.MT88.4 R8, [R118+0xb800] ;  /* 0x00b800007608783b */ /* 0x000f220000004200 */
[----:B------:R-:W2:Y:S06]  /*4a70*/  MUFU.EX2 R121, R121 ;  /* 0x0000007900797308 */ /* 0x000eac0000000800 */
[C---:B------:R-:W-:Y:S01]  /*4a80*/  HMMA.16816.F32.BF16 R84, R4.reuse, R14, R84 ;  /* 0x0000000e0454723c */ /* 0x040fe20000041854 */
[----:B------:R-:W3:Y:S01]  /*4a90*/  LDSM.16.MT88.4 R12, [R116+0x9800] ;  /* 0x00980000740c783b */ /* 0x000ee20000004200 */
[----:B------:R-:W-:Y:S06]  /*4aa0*/  MUFU.EX2 R132, R132 ;  /* 0x0000008400847308 */ /* 0x000fec0000000800 */
[C---:B-1----:R-:W-:Y:S02]  /*4ab0*/  HMMA.16816.F32.BF16 R72, R4.reuse, R20, R72 ;  /* 0x000000140448723c */ /* 0x042fe40000041848 */
[----:B------:R-:W1:Y:S06]  /*4ac0*/  MUFU.EX2 R125, R125 ;  /* 0x0000007d007d7308 */ /* 0x000e6c0000000800 */
[----:B------:R-:W-:Y:S01]  /*4ad0*/  HMMA.16816.F32.BF16 R68, R4, R22, R68 ;  /* 0x000000160444723c */ /* 0x000fe20000041844 */
[----:B------:R-:W-:Y:S01]  /*4ae0*/  LDSM.16.MT88.4 R20, [R118+0x9c00] ;  /* 0x009c00007614783b */ /* 0x000fe20000004200 */
[----:B------:R-:W-:Y:S05]  /*4af0*/  MUFU.EX2 R123, R123 ;  /* 0x0000007b007b7308 */ /* 0x000fea0000000800 */
[----:B-----5:R-:W-:-:S02]  /*4b00*/  F2FP.BF16.PACK_AB R4, R28, R31 ;  /* 0x0000001f1c04723e */ /* 0x020fc400000010ff */
[----:B--2---:R-:W-:Y:S01]  /*4b10*/  F2FP.BF16.PACK_AB R5, R25, R30 ;  /* 0x0000001e1905723e */ /* 0x004fe200000010ff */
[----:B------:R-:W-:Y:S01]  /*4b20*/  MUFU.EX2 R130, R130 ;  /* 0x0000008200827308 */ /* 0x000fe20000000800 */
[----:B------:R-:W-:Y:S02]  /*4b30*/  F2FP.BF16.PACK_AB R6, R24, R27 ;  /* 0x0000001b1806723e */ /* 0x000fe400000010ff */
[----:B------:R-:W-:-:S05]  /*4b40*/  F2FP.BF16.PACK_AB R7, R3, R26 ;  /* 0x0000001a0307723e */ /* 0x000fca00000010ff */
[----:B------:R-:W-:Y:S02]  /*4b50*/  MUFU.EX2 R135, R135 ;  /* 0x0000008700877308 */ /* 0x000fe40000000800 */
[C---:B----4-:R-:W-:Y:S06]  /*4b60*/  HMMA.16816.F32.BF16 R96, R4.reuse, R8, R96 ;  /* 0x000000080460723c */ /* 0x050fec0000041860 */
[----:B------:R-:W2:Y:S02]  /*4b70*/  MUFU.EX2 R138, R138 ;  /* 0x0000008a008a7308 */ /* 0x000ea40000000800 */
[C---:B------:R-:W-:Y:S01]  /*4b80*/  HMMA.16816.F32.BF16 R92, R4.reuse, R10, R92 ;  /* 0x0000000a045c723c */ /* 0x040fe2000004185c */
[----:B------:R-:W4:Y:S05]  /*4b90*/  LDSM.16.MT88.4 R8, [R116+0xd800] ;  /* 0x00d800007408783b */ /* 0x000f2a0000004200 */
[----:B------:R-:W-:Y:S02]  /*4ba0*/  MUFU.EX2 R137, R137 ;  /* 0x0000008900897308 */ /* 0x000fe40000000800 */
[C---:B------:R-:W-:Y:S06]  /*4bb0*/  HMMA.16816.F32.BF16 R112, R4.reuse, R16, R112 ;  /* 0x000000100470723c */ /* 0x040fec0000041870 */
[----:B------:R-:W5:Y:S02]  /*4bc0*/  MUFU.EX2 R140, R140 ;  /* 0x0000008c008c7308 */ /* 0x000f640000000800 */
[C---:B------:R-:W-:Y:S01]  /*4bd0*/  HMMA.16816.F32.BF16 R108, R4.reuse, R18, R108 ;  /* 0x00000012046c723c */ /* 0x040fe2000004186c */
[----:B------:R-:W1:Y:S05]  /*4be0*/  LDSM.16.MT88.4 R16, [R116+0xb800] ;  /* 0x00b800007410783b */ /* 0x000e6a0000004200 */
[----:B------:R-:W-:Y:S02]  /*4bf0*/  MUFU.EX2 R142, R142 ;  /* 0x0000008e008e7308 */ /* 0x000fe40000000800 */
[C---:B---3--:R-:W-:Y:S06]  /*4c00*/  HMMA.16816.F32.BF16 R104, R4.reuse, R12, R104 ;  /* 0x0000000c0468723c */ /* 0x048fec0000041868 */
[----:B------:R-:W3:Y:S02]  /*4c10*/  MUFU.EX2 R131, R131 ;  /* 0x0000008300837308 */ /* 0x000ee40000000800 */
[C---:B------:R-:W-:Y:S01]  /*4c20*/  HMMA.16816.F32.BF16 R100, R4.reuse, R14, R100 ;  /* 0x0000000e0464723c */ /* 0x040fe20000041864 */
[----:B------:R-:W2:Y:S05]  /*4c30*/  LDSM.16.MT88.4 R12, [R118+0xd800] ;  /* 0x00d80000760c783b */ /* 0x000eaa0000004200 */
[----:B------:R-:W-:Y:S02]  /*4c40*/  MUFU.EX2 R144, R144 ;  /* 0x0000009000907308 */ /* 0x000fe40000000800 */
[C---:B----4-:R-:W-:Y:S06]  /*4c50*/  HMMA.16816.F32.BF16 R72, R4.reuse, R8, R72 ;  /* 0x000000080448723c */ /* 0x050fec0000041848 */
[----:B------:R-:W-:Y:S02]  /*4c60*/  MUFU.EX2 R127, R127 ;  /* 0x0000007f007f7308 */ /* 0x000fe40000000800 */
[C---:B------:R-:W-:Y:S01]  /*4c70*/  HMMA.16816.F32.BF16 R68, R4.reuse, R10, R68 ;  /* 0x0000000a0444723c */ /* 0x040fe20000041844 */
[----:B------:R-:W4:Y:S05]  /*4c80*/  LDSM.16.MT88.4 R8, [R118+0xbc00] ;  /* 0x00bc00007608783b */ /* 0x000f2a0000004200 */
        /* <DEDUP_REMOVED lines=11> */
[----:B------:R-:W-:-:S02]  /*4d40*/  F2FP.BF16.PACK_AB R4, R55, R56 ;  /* 0x000000383704723e */ /* 0x000fc400000010ff */
[----:B------:R-:W-:Y:S02]  /*4d50*/  F2FP.BF16.PACK_AB R5, R124, R119 ;  /* 0x000000777c05723e */ /* 0x000fe400000010ff */
[----:B------:R-:W-:Y:S02]  /*4d60*/  F2FP.BF16.PACK_AB R6, R117, R66 ;  /* 0x000000427506723e */ /* 0x000fe400000010ff */
[----:B------:R-:W-:Y:S01]  /*4d70*/  F2FP.BF16.PACK_AB R7, R121, R122 ;  /* 0x0000007a7907723e */ /* 0x000fe200000010ff */
[----:B------:R-:W1:Y:S06]  /*4d80*/  MUFU.EX2 R65, R65 ;  /* 0x0000004100417308 */ /* 0x000e6c0000000800 */
[C---:B----4-:R-:W-:Y:S02]  /*4d90*/  HMMA.16816.F32.BF16 R96, R4.reuse, R8, R96 ;  /* 0x000000080460723c */ /* 0x050fe40000041860 */
[----:B------:R-:W-:Y:S06]  /*4da0*/  MUFU.EX2 R63, R63 ;  /* 0x0000003f003f7308 */ /* 0x000fec0000000800 */
[C---:B------:R-:W-:Y:S01]  /*4db0*/  HMMA.16816.F32.BF16 R92, R4.reuse, R10, R92 ;  /* 0x0000000a045c723c */ /* 0x040fe2000004185c */
[----:B------:R-:W4:Y:S01]  /*4dc0*/  LDSM.16.MT88.4 R8, [R116+0xdc00] ;  /* 0x00dc00007408783b */ /* 0x000f220000004200 */
        /* <DEDUP_REMOVED lines=13> */
[C---:B----4-:R-:W-:Y:S02]  /*4ea0*/  HMMA.16816.F32.BF16 R72, R4.reuse, R8, R72 ;  /* 0x000000080448723c */ /* 0x050fe40000041848 */
[----:B------:R-:W-:Y:S06]  /*4eb0*/  MUFU.EX2 R50, R50 ;  /* 0x0000003200327308 */ /* 0x000fec0000000800 */
[C---:B------:R-:W-:Y:S01]  /*4ec0*/  HMMA.16816.F32.BF16 R68, R4.reuse, R10, R68 ;  /* 0x0000000a0444723c */ /* 0x040fe20000041844 */
[----:B------:R-:W4:Y:S01]  /*4ed0*/  LDSM.16.MT88.4 R8, [R116+0xa000] ;  /* 0x00a000007408783b */ /* 0x000f220000004200 */
[----:B------:R-:W-:Y:S06]  /*4ee0*/  MUFU.EX2 R48, R48 ;  /* 0x0000003000307308 */ /* 0x000fec0000000800 */
[C---:B------:R-:W-:Y:S01]  /*4ef0*/  HMMA.16816.F32.BF16 R84, R4.reuse, R18, R84 ;  /* 0x000000120454723c */ /* 0x040fe20000041854 */
[----:B------:R-:W-:Y:S07]  /*4f00*/  LDSM.16.MT88.4 R16, [R118+0xc000] ;  /* 0x00c000007610783b */ /* 0x000fee0000004200 */
[C---:B-1----:R-:W-:Y:S08]  /*4f10*/  HMMA.16816.F32.BF16 R80, R4.reuse, R12, R80 ;  /* 0x0000000c0450723c */ /* 0x042ff00000041850 */
[----:B------:R-:W-:Y:S01]  /*4f20*/  HMMA.16816.F32.BF16 R76, R4, R14, R76 ;  /* 0x0000000e044c723c */ /* 0x000fe2000004184c */
[----:B------:R-:W1:Y:S06]  /*4f30*/  LDSM.16.MT88.4 R12, [R116+0xc000] ;  /* 0x00c00000740c783b */ /* 0x000e6c0000004200 */
[----:B------:R-:W-:-:S02]  /*4f40*/  F2FP.BF16.PACK_AB R4, R125, R132 ;  /* 0x000000847d04723e */ /* 0x000fc400000010ff */
[----:B------:R-:W-:Y:S02]  /*4f50*/  F2FP.BF16.PACK_AB R5, R138, R135 ;  /* 0x000000878a05723e */ /* 0x000fe400000010ff */
[----:B------:R-:W-:Y:S02]  /*4f60*/  F2FP.BF16.PACK_AB R6, R130, R123 ;  /* 0x0000007b8206723e */ /* 0x000fe400000010ff */
[----:B-----5:R-:W-:-:S07]  /*4f70*/  F2FP.BF16.PACK_AB R7, R140, R137 ;  /* 0x000000898c07723e */ /* 0x020fce00000010ff */
[C---:B----4-:R-:W-:Y:S08]  /*4f80*/  HMMA.16816.F32.BF16 R104, R4.reuse, R8, R104 ;  /* 0x000000080468723c */ /* 0x050ff00000041868 */
[C---:B------:R-:W-:Y:S01]  /*4f90*/  HMMA.16816.F32.BF16 R100, R4.reuse, R10, R100 ;  /* 0x0000000a0464723c */ /* 0x040fe20000041864 */
[----:B------:R-:W4:Y:S07]  /*4fa0*/  LDSM.16.MT88.4 R8, [R118+0xe000] ;  /* 0x00e000007608783b */ /* 0x000f2e0000004200 */
[C---:B------:R-:W-:Y:S08]  /*4fb0*/  HMMA.16816.F32.BF16 R112, R4.reuse, R20, R112 ;  /* 0x000000140470723c */ /* 0x040ff00000041870 */
[C---:B------:R-:W-:Y:S01]  /*4fc0*/  HMMA.16816.F32.BF16 R108, R4.reuse, R22, R108 ;  /* 0x00000016046c723c */ /* 0x040fe2000004186c */
[----:B------:R-:W5:Y:S07]  /*4fd0*/  LDSM.16.MT88.4 R20, [R116+0xe000] ;  /* 0x00e000007414783b */ /* 0x000f6e0000004200 */
[C---:B-1----:R-:W-:Y:S08]  /*4fe0*/  HMMA.16816.F32.BF16 R88, R4.reuse, R12, R88 ;  /* 0x0000000c0458723c */ /* 0x042ff00000041858 */
[C---:B------:R-:W-:Y:S01]  /*4ff0*/  HMMA.16816.F32.BF16 R84, R4.reuse, R14, R84 ;  /* 0x0000000e0454723c */ /* 0x040fe20000041854 */
[----:B------:R-:W1:Y:S07]  /*5000*/  LDSM.16.MT88.4 R12, [R116+0xa400] ;  /* 0x00a40000740c783b */ /* 0x000e6e0000004200 */
[C---:B------:R-:W-:Y:S08]  /*5010*/  HMMA.16816.F32.BF16 R96, R4.reuse, R16, R96 ;  /* 0x000000100460723c */ /* 0x040ff00000041860 */
[C---:B----4-:R-:W-:Y:S08]  /*5020*/  HMMA.16816.F32.BF16 R80, R4.reuse, R8, R80 ;  /* 0x000000080450723c */ /* 0x050ff00000041850 */
[C---:B------:R-:W-:Y:S01]  /*5030*/  HMMA.16816.F32.BF16 R76, R4.reuse, R10, R76 ;  /* 0x0000000a044c723c */ /* 0x040fe2000004184c */
[----:B------:R-:W4:Y:S07]  /*5040*/  LDSM.16.MT88.4 R8, [R118+0xc400] ;  /* 0x00c400007608783b */ /* 0x000f2e0000004200 */
[C---:B------:R-:W-:Y:S01]  /*5050*/  HMMA.16816.F32.BF16 R92, R4.reuse, R18, R92 ;  /* 0x00000012045c723c */ /* 0x040fe2000004185c */
[----:B------:R-:W4:Y:S07]  /*5060*/  LDSM.16.MT88.4 R16, [R118+0xa400] ;  /* 0x00a400007610783b */ /* 0x000f2e0000004200 */
[C---:B-----5:R-:W-:Y:S08]  /*5070*/  HMMA.16816.F32.BF16 R72, R4.reuse, R20, R72 ;  /* 0x000000140448723c */ /* 0x060ff00000041848 */
[----:B------:R-:W-:Y:S01]  /*5080*/  HMMA.16816.F32.BF16 R68, R4, R22, R68 ;  /* 0x000000160444723c */ /* 0x000fe20000041844 */
[----:B------:R-:W-:Y:S06]  /*5090*/  LDSM.16.MT88.4 R20, [R118+0xa800] ;  /* 0x00a800007614783b */ /* 0x000fec0000004200 */
[----:B---3--:R-:W-:-:S02]  /*50a0*/  F2FP.BF16.PACK_AB R4, R131, R142 ;  /* 0x0000008e8304723e */ /* 0x008fc400000010ff */
[----:B------:R-:W-:Y:S02]  /*50b0*/  F2FP.BF16.PACK_AB R5, R134, R129 ;  /* 0x000000818605723e */ /* 0x000fe400000010ff */
[----:B------:R-:W-:Y:S02]  /*50c0*/  F2FP.BF16.PACK_AB R6, R127, R144 ;  /* 0x000000907f06723e */ /* 0x000fe400000010ff */
[----:B--2---:R-:W-:-:S07]  /*50d0*/  F2FP.BF16.PACK_AB R7, R126, R133 ;  /* 0x000000857e07723e */ /* 0x004fce00000010ff */
[C---:B-1----:R-:W-:Y:S08]  /*50e0*/  HMMA.16816.F32.BF16 R104, R4.reuse, R12, R104 ;  /* 0x0000000c0468723c */ /* 0x042ff00000041868 */
[C---:B------:R-:W-:Y:S01]  /*50f0*/  HMMA.16816.F32.BF16 R100, R4.reuse, R14, R100 ;  /* 0x0000000e0464723c */ /* 0x040fe20000041864 */
[----:B------:R-:W1:Y:S07]  /*5100*/  LDSM.16.MT88.4 R12, [R118+0xe400] ;  /* 0x00e40000760c783b */ /* 0x000e6e0000004200 */
[C---:B----4-:R-:W-:Y:S08]  /*5110*/  HMMA.16816.F32.BF16 R96, R4.reuse, R8, R96 ;  /* 0x000000080460723c */ /* 0x050ff00000041860 */
        /* <DEDUP_REMOVED lines=24> */
[C---:B------:R-:W-:Y:S07]  /*52a0*/  HMMA.16816.F32.BF16 R108, R4.reuse, R22, R108 ;  /* 0x00000016046c723c */ /* 0x040fee000004186c */
[----:B------:R-:W-:Y:S01]  /*52b0*/  FFMA.FTZ R23, R52, c[0x0][0x23c], -R49 ;  /* 0x00008f0034177a23 */ /* 0x000fe20000010831 */
[----:B---3--:R-:W-:Y:S01]  /*52c0*/  HMMA.16816.F32.BF16 R88, R4, R16, R88 ;  /* 0x000000100458723c */ /* 0x008fe20000041858 */
[----:B------:R-:W-:-:S02]  /*52d0*/  FADD.FTZ R49, R46, R45 ;  /* 0x0000002d2e317221 */ /* 0x000fc40000010000 */
[----:B------:R-:W-:Y:S01]  /*52e0*/  FFMA.FTZ R22, R53, c[0x0][0x23c], -R54 ;  /* 0x00008f0035167a23 */ /* 0x000fe20000010836 */
[----:B------:R-:W-:Y:S01]  /*52f0*/  MUFU.EX2 R45, R47 ;  /* 0x0000002f002d7308 */ /* 0x000fe20000000800 */
[----:B------:R-:W-:-:S03]  /*5300*/  FADD.FTZ R40, R40, R49 ;  /* 0x0000003128287221 */ /* 0x000fc60000010000 */
[C---:B------:R-:W-:Y:S01]  /*5310*/  HMMA.16816.F32.BF16 R84, R4.reuse, R18, R84 ;  /* 0x000000120454723c */ /* 0x040fe20000041854 */
[----:B------:R-:W-:Y:S01]  /*5320*/  FADD.FTZ R40, R39, R40 ;  /* 0x0000002827287221 */ /* 0x000fe20000010000 */
[----:B------:R-:W3:Y:S01]  /*5330*/  LDSM.16.MT88.4 R16, [R118+0xac00] ;  /* 0x00ac00007610783b */ /* 0x000ee20000004200 */
[----:B------:R-:W-:Y:S01]  /*5340*/  FADD.FTZ R39, R42, R41 ;  /* 0x000000292a277221 */ /* 0x000fe20000010000 */
[----:B------:R-:W-:Y:S01]  /*5350*/  MUFU.EX2 R22, R22 ;  /* 0x0000001600167308 */ /* 0x000fe20000000800 */
[----:B------:R-:W-:Y:S02]  /*5360*/  FADD.FTZ R37, R37, R40 ;  /* 0x0000002825257221 */ /* 0x000fe40000010000 */
[----:B------:R-:W-:Y:S01]  /*5370*/  FADD.FTZ R38, R38, R39 ;  /* 0x0000002726267221 */ /* 0x000fe20000010000 */
[----:B-1----:R-:W-:Y:S01]  /*5380*/  HMMA.16816.F32.BF16 R80, R4, R12, R80 ;  /* 0x0000000c0450723c */ /* 0x002fe20000041850 */
[----:B------:R-:W-:Y:S02]  /*5390*/  FADD.FTZ R36, R36, R37 ;  /* 0x0000002524247221 */ /* 0x000fe40000010000 */
[----:B------:R-:W-:Y:S01]  /*53a0*/  FADD.FTZ R33, R33, R38 ;  /* 0x0000002621217221 */ /* 0x000fe20000010000 */
[----:B------:R-:W1:Y:S01]  /*53b0*/  MUFU.EX2 R23, R23 ;  /* 0x0000001700177308 */ /* 0x000e620000000800 */
[----:B------:R-:W-:-:S02]  /*53c0*/  FADD.FTZ R35, R35, R36 ;  /* 0x0000002423237221 */ /* 0x000fc40000010000 */
[----:B------:R-:W-:Y:S01]  /*53d0*/  FADD.FTZ R34, R34, R33 ;  /* 0x0000002122227221 */ /* 0x000fe20000010000 */
[C---:B------:R-:W-:Y:S01]  /*53e0*/  HMMA.16816.F32.BF16 R76, R4.reuse, R14, R76 ;  /* 0x0000000e044c723c */ /* 0x040fe2000004184c */
[----:B------:R-:W-:Y:S01]  /*53f0*/  FADD.FTZ R32, R32, R35 ;  /* 0x0000002320207221 */ /* 0x000fe20000010000 */
[----:B------:R-:W4:Y:S01]  /*5400*/  LDSM.16.MT88.4 R12, [R116+0xac00] ;  /* 0x00ac0000740c783b */ /* 0x000f220000004200 */
        /* <DEDUP_REMOVED lines=9> */
[----:B------:R-:W2:Y:S01]  /*54a0*/  LDSM.16.MT88.4 R8, [R118+0xcc00] ;  /* 0x00cc00007608783b */ /* 0x000ea20000004200 */
[----:B------:R-:W-:Y:S02]  /*54b0*/  FADD.FTZ R27, R24, R27 ;  /* 0x0000001b181b7221 */ /* 0x000fe40000010000 */
[----:B------:R-:W-:Y:S02]  /*54c0*/  FADD.FTZ R26, R3, R26 ;  /* 0x0000001a031a7221 */ /* 0x000fe40000010000 */
[----:B------:R-:W-:-:S02]  /*54d0*/  FADD.FTZ R56, R56, R27 ;  /* 0x0000001b38387221 */ /* 0x000fc40000010000 */
[----:B------:R-:W-:Y:S01]  /*54e0*/  FADD.FTZ R119, R119, R26 ;  /* 0x0000001a77777221 */ /* 0x000fe20000010000 */
[----:B------:R-:W-:Y:S01]  /*54f0*/  HMMA.16816.F32.BF16 R112, R4, R20, R112 ;  /* 0x000000140470723c */ /* 0x000fe20000041870 */
[----:B------:R-:W-:Y:S02]  /*5500*/  FADD.FTZ R55, R55, R56 ;  /* 0x0000003837377221 */ /* 0x000fe40000010000 */
[----:B------:R-:W-:Y:S02]  /*5510*/  FADD.FTZ R119, R124, R119 ;  /* 0x000000777c777221 */ /* 0x000fe40000010000 */
[----:B------:R-:W-:Y:S02]  /*5520*/  FADD.FTZ R66, R66, R55 ;  /* 0x0000003742427221 */ /* 0x000fe40000010000 */
[--C-:B------:R-:W-:Y:S01]  /*5530*/  FFMA.FTZ R20, R59, c[0x0][0x23c], -R54.reuse ;  /* 0x00008f003b147a23 */ /* 0x100fe20000010836 */
[----:B-1----:R-:W-:Y:S01]  /*5540*/  F2FP.BF16.PACK_AB R5, R50, R23 ;  /* 0x000000173205723e */ /* 0x002fe200000010ff */
[----:B------:R-:W-:Y:S01]  /*5550*/  FFMA.FTZ R21, R57, c[0x0][0x23c], -R54 ;  /* 0x00008f0039157a23 */ /* 0x000fe20000010836 */
[----:B------:R-:W-:Y:S01]  /*5560*/  F2FP.BF16.PACK_AB R6, R193, R22 ;  /* 0x00000016c106723e */ /* 0x000fe200000010ff */
[----:B------:R-:W-:Y:S01]  /*5570*/  FADD.FTZ R122, R122, R119 ;  /* 0x000000777a7a7221 */ /* 0x000fe20000010000 */
[----:B------:R-:W-:Y:S01]  /*5580*/  F2FP.BF16.PACK_AB R7, R45, R48 ;  /* 0x000000302d07723e */ /* 0x000fe200000010ff */
[----:B------:R-:W-:Y:S01]  /*5590*/  MUFU.EX2 R20, R20 ;  /* 0x0000001400147308 */ /* 0x000fe20000000800 */
[----:B------:R-:W-:-:S02]  /*55a0*/  FADD.FTZ R117, R117, R66 ;  /* 0x0000004275757221 */ /* 0x000fc40000010000 */
[----:B------:R-:W-:Y:S02]  /*55b0*/  FADD.FTZ R122, R121, R122 ;  /* 0x0000007a797a7221 */ /* 0x000fe40000010000 */
[----:B------:R-:W-:Y:S02]  /*55c0*/  FADD.FTZ R132, R132, R117 ;  /* 0x0000007584847221 */ /* 0x000fe40000010000 */
[----:B------:R-:W-:Y:S01]  /*55d0*/  FADD.FTZ R135, R135, R122 ;  /* 0x0000007a87877221 */ /* 0x000fe20000010000 */
[----:B------:R-:W1:Y:S01]  /*55e0*/  MUFU.EX2 R21, R21 ;  /* 0x0000001500157308 */ /* 0x000e620000000800 */
[----:B------:R-:W-:Y:S02]  /*55f0*/  FADD.FTZ R132, R125, R132 ;  /* 0x000000847d847221 */ /* 0x000fe40000010000 */
[----:B------:R-:W-:Y:S02]  /*5600*/  FADD.FTZ R138, R138, R135 ;  /* 0x000000878a8a7221 */ /* 0x000fe40000010000 */
[----:B------:R-:W-:-:S02]  /*5610*/  FADD.FTZ R123, R123, R132 ;  /* 0x000000847b7b7221 */ /* 0x000fc40000010000 */
[----:B------:R-:W-:Y:S02]  /*5620*/  FADD.FTZ R137, R137, R138 ;  /* 0x0000008a89897221 */ /* 0x000fe40000010000 */
[----:B------:R-:W-:Y:S02]  /*5630*/  FADD.FTZ R123, R130, R123 ;  /* 0x0000007b827b7221 */ /* 0x000fe40000010000 */
[----:B------:R-:W-:Y:S02]  /*5640*/  FADD.FTZ R140, R140, R137 ;  /* 0x000000898c8c7221 */ /* 0x000fe40000010000 */
[----:B------:R-:W-:Y:S02]  /*5650*/  FADD.FTZ R142, R142, R123 ;  /* 0x0000007b8e8e7221 */ /* 0x000fe40000010000 */
[----:B------:R-:W-:Y:S01]  /*5660*/  FADD.FTZ R129, R129, R140 ;  /* 0x0000008c81817221 */ /* 0x000fe20000010000 */
[----:B-1----:R-:W-:Y:S01]  /*5670*/  F2FP.BF16.PACK_AB R4, R21, R20 ;  /* 0x000000141504723e */ /* 0x002fe200000010ff */
[----:B------:R-:W-:-:S02]  /*5680*/  FADD.FTZ R131, R131, R142 ;  /* 0x0000008e83837221 */ /* 0x000fc40000010000 */
[----:B------:R-:W-:Y:S02]  /*5690*/  FADD.FTZ R134, R134, R129 ;  /* 0x0000008186867221 */ /* 0x000fe40000010000 */
[----:B------:R-:W-:Y:S02]  /*56a0*/  FADD.FTZ R144, R144, R131 ;  /* 0x0000008390907221 */ /* 0x000fe40000010000 */
[C---:B---3--:R-:W-:Y:S01]  /*56b0*/  HMMA.16816.F32.BF16 R112, R4.reuse, R16, R112 ;  /* 0x000000100470723c */ /* 0x048fe20000041870 */
        /* <DEDUP_REMOVED lines=19> */
[C---:B--2---:R-:W-:Y:S01]  /*57f0*/  HMMA.16816.F32.BF16 R96, R4.reuse, R8, R96 ;  /* 0x000000080460723c */ /* 0x044fe20000041860 */
[----:B------:R-:W-:Y:S02]  /*5800*/  FADD.FTZ R23, R50, R23 ;  /* 0x0000001732177221 */ /* 0x000fe40000010000 */
[----:B------:R-:W-:Y:S02]  /*5810*/  FADD.FTZ R22, R22, R21 ;  /* 0x0000001516167221 */ /* 0x000fe40000010000 */
[----:B------:R-:W-:Y:S02]  /*5820*/  FADD.FTZ R48, R48, R23 ;  /* 0x0000001730307221 */ /* 0x000fe40000010000 */
[----:B------:R-:W-:Y:S01]  /*5830*/  FADD.FTZ R193, R193, R22 ;  /* 0x00000016c1c17221 */ /* 0x000fe20000010000 */
[----:B------:R-:W-:Y:S01]  /*5840*/  HMMA.16816.F32.BF16 R92, R4, R10, R92 ;  /* 0x0000000a045c723c */ /* 0x000fe2000004185c */
[----:B------:R-:W2:Y:S01]  /*5850*/  LDSM.16.MT88.4 R8, [R116+0xec00] ;  /* 0x00ec00007408783b */ /* 0x000ea20000004200 */
[----:B------:R-:W-:-:S06]  /*5860*/  FADD.FTZ R194, R45, R48 ;  /* 0x000000302dc27221 */ /* 0x000fcc0000010000 */
[C---:B-1----:R-:W-:Y:S08]  /*5870*/  HMMA.16816.F32.BF16 R88, R4.reuse, R16, R88 ;  /* 0x000000100458723c */ /* 0x042ff00000041858 */
[C---:B------:R-:W-:Y:S08]  /*5880*/  HMMA.16816.F32.BF16 R84, R4.reuse, R18, R84 ;  /* 0x000000120454723c */ /* 0x040ff00000041854 */
[C---:B---3--:R-:W-:Y:S08]  /*5890*/  HMMA.16816.F32.BF16 R80, R4.reuse, R12, R80 ;  /* 0x0000000c0450723c */ /* 0x048ff00000041850 */
        /* <DEDUP_REMOVED lines=12> */
.L_x_1826:
        /* <DEDUP_REMOVED lines=64> */
.L_x_1823:
[C---:B------:R-:W-:Y:S04]  /*5d60*/  LEA R184, P0, R6.reuse, R184, 0x1 ;  /* 0x000000b806b87211 */ /* 0x040fe800078008ff */
[----:B------:R-:W-:Y:S02]  /*5d70*/  LEA.HI.X R177, R6, R177, R3, 0x1, P0 ;  /* 0x000000b106b17211 */ /* 0x000fe400000f0c03 */
[----:B------:R-:W-:Y:S02]  /*5d80*/  IADD3 R62, P0, R184, UR10, RZ ;  /* 0x0000000ab83e7c10 */ /* 0x000fe4000ff1e0ff */
[----:B------:R-:W-:Y:S02]  /*5d90*/  MOV R185, R177 ;  /* 0x000000b100b97202 */ /* 0x000fe40000000f00 */
[----:B------:R-:W-:Y:S02]  /*5da0*/  IADD3.X R63, R177, UR5, RZ, P0, !PT ;  /* 0x00000005b13f7c10 */ /* 0x000fe400087fe4ff */
[----:B------:R-:W-:Y:S01]  /*5db0*/  IADD3 R60, P0, R62, UR10, RZ ;  /* 0x0000000a3e3c7c10 */ /* 0x000fe2000ff1e0ff */
[----:B------:R-:W-:Y:S01]  /*5dc0*/  @!PT LDS RZ, [RZ] ;  /* 0x00000000fffff984 */ /* 0x000fe20000000800 */
[----:B------:R-:W-:Y:S01]  /*5dd0*/  @!PT LDS RZ, [RZ] ;  /* 0x00000000fffff984 */ /* 0x000fe20000000800 */
[----:B------:R-:W-:Y:S01]  /*5de0*/  @!PT LDS RZ, [RZ] ;  /* 0x00000000fffff984 */ /* 0x000fe20000000800 */
[----:B------:R1:W-:Y:S03]  /*5df0*/  LDGSTS.E.BYPASS.LTC128B.128 [R176+0x9000], [R184.64] ;  /* 0x09000000b8b07fae */ /* 0x0003e6000b901d4c */
[----:B------:R-:W-:Y:S02]  /*5e00*/  IADD3.X R61, R63, UR5, RZ, P0, !PT ;  /* 0x000000053f3d7c10 */ /* 0x000fe400087fe4ff */
[----:B------:R-:W-:Y:S03]  /*5e10*/  IADD3 R2, P0, R60, UR10, RZ ;  /* 0x0000000a3c027c10 */ /* 0x000fe6000ff1e0ff */
[----:B------:R1:W-:Y:S01]  /*5e20*/  LDGSTS.E.BYPASS.LTC128B.128 [R176+0xb000], [R184.64+0x40] ;  /* 0x0b000040b8b07fae */ /* 0x0003e2000b901d4c */
[----:B------:R-:W-:Y:S02]  /*5e30*/  IADD3.X R3, R61, UR5, RZ, P0, !PT ;  /* 0x000000053d037c10 */ /* 0x000fe400087fe4ff */
[----:B------:R-:W-:Y:S05]  /*5e40*/  ISETP.GE.AND P0, PT, R192, 0x1, PT ;  /* 0x00000001c000780c */ /* 0x000fea0003f06270 */
[----:B------:R1:W-:Y:S08]  /*5e50*/  LDGSTS.E.BYPASS.LTC128B.128 [R176+0xd000], [R184.64+0x80] ;  /* 0x0d000080b8b07fae */ /* 0x0003f0000b901d4c */
[----:B------:R2:W-:Y:S08]  /*5e60*/  LDGSTS.E.BYPASS.LTC128B.128 [R176+0x9800], [R62.64] ;  /* 0x098000003eb07fae */ /* 0x0005f0000b901d4c */
[----:B------:R2:W-:Y:S08]  /*5e70*/  LDGSTS.E.BYPASS.LTC128B.128 [R176+0xb800], [R62.64+0x40] ;  /* 0x0b8000403eb07fae */ /* 0x0005f0000b901d4c */
[----:B------:R2:W-:Y:S08]  /*5e80*/  LDGSTS.E.BYPASS.LTC128B.128 [R176+0xd800], [R62.64+0x80] ;  /* 0x0d8000803eb07fae */ /* 0x0005f0000b901d4c */
[----:B------:R2:W-:Y:S08]  /*5e90*/  LDGSTS.E.BYPASS.LTC128B.128 [R176+0xa000], [R60.64] ;  /* 0x0a0000003cb07fae */ /* 0x0005f0000b901d4c */
[----:B------:R2:W-:Y:S08]  /*5ea0*/  LDGSTS.E.BYPASS.LTC128B.128 [R176+0xc000], [R60.64+0x40] ;  /* 0x0c0000403cb07fae */ /* 0x0005f0000b901d4c */
[----:B------:R2:W-:Y:S08]  /*5eb0*/  LDGSTS.E.BYPASS.LTC128B.128 [R176+0xe000], [R60.64+0x80] ;  /* 0x0e0000803cb07fae */ /* 0x0005f0000b901d4c */
[----:B------:R3:W-:Y:S08]  /*5ec0*/  LDGSTS.E.BYPASS.LTC128B.128 [R176+0xa800], [R2.64] ;  /* 0x0a80000002b07fae */ /* 0x0007f0000b901d4c */
[----:B------:R3:W-:Y:S08]  /*5ed0*/  LDGSTS.E.BYPASS.LTC128B.128 [R176+0xc800], [R2.64+0x40] ;  /* 0x0c80004002b07fae */ /* 0x0007f0000b901d4c */
[----:B------:R3:W-:Y:S08]  /*5ee0*/  LDGSTS.E.BYPASS.LTC128B.128 [R176+0xe800], [R2.64+0x80] ;  /* 0x0e80008002b07fae */ /* 0x0007f0000b901d4c */
[----:B------:R-:W-:Y:S08]  /*5ef0*/  LDSM.16.M88.4 R120, [R175] ;  /* 0x00000000af78783b */ /* 0x000ff00000000200 */
[----:B------:R-:W4:Y:S08]  /*5f00*/  LDSM.16.M88.4 R124, [R174] ;  /* 0x00000000ae7c783b */ /* 0x000f300000000200 */
[----:B------:R-:W5:Y:S08]  /*5f10*/  LDSM.16.M88.4 R128, [R174+0x400] ;  /* 0x00040000ae80783b */ /* 0x000f700000000200 */
[----:B------:R-:W1:Y:S08]  /*5f20*/  LDSM.16.M88.4 R132, [R174+0x800] ;  /* 0x00080000ae84783b */ /* 0x000e700000000200 */
[----:B------:R-:W0:Y:S08]  /*5f30*/  LDGDEPBAR ;  /* 0x00000000000079af */ /* 0x000e300000000000 */
[----:B------:R-:W1:Y:S01]  /*5f40*/  LDSM.16.M88.4 R136, [R174+0xc00] ;  /* 0x000c0000ae88783b */ /* 0x000e620000000200 */
[C---:B----4-:R-:W-:Y:S07]  /*5f50*/  HMMA.16816.F32.BF16 R4, R120.reuse, R124, RZ ;  /* 0x0000007c7804723c */ /* 0x050fee00000418ff */
[----:B------:R-:W4:Y:S01]  /*5f60*/  LDSM.16.M88.4 R140, [R174+0x1000] ;  /* 0x00100000ae8c783b */ /* 0x000f220000000200 */
[C---:B------:R-:W-:Y:S07]  /*5f70*/  HMMA.16816.F32.BF16 R8, R120.reuse, R126, RZ ;  /* 0x0000007e7808723c */ /* 0x040fee00000418ff */
[----:B------:R-:W2:Y:S01]  /*5f80*/  LDSM.16.M88.4 R144, [R174+0x1400] ;  /* 0x00140000ae90783b */ /* 0x000ea20000000200 */
[C---:B-----5:R-:W-:Y:S07]  /*5f90*/  HMMA.16816.F32.BF16 R12, R120.reuse, R128, RZ ;  /* 0x00000080780c723c */ /* 0x060fee00000418ff */
[----:B------:R-:W5:Y:S01]  /*5fa0*/  LDSM.16.M88.4 R148, [R174+0x1800] ;  /* 0x00180000ae94783b */ /* 0x000f620000000200 */
[C---:B------:R-:W-:Y:S07]  /*5fb0*/  HMMA.16816.F32.BF16 R16, R120.reuse, R130, RZ ;  /* 0x000000827810723c */ /* 0x040fee00000418ff */
[----:B------:R-:W2:Y:S01]  /*5fc0*/  LDSM.16.M88.4 R152, [R174+0x1c00] ;  /* 0x001c0000ae98783b */ /* 0x000ea20000000200 */
[C---:B-1----:R-:W-:Y:S07]  /*5fd0*/  HMMA.16816.F32.BF16 R20, R120.reuse, R132, RZ ;  /* 0x000000847814723c */ /* 0x042fee00000418ff */
[----:B------:R-:W-:Y:S01]  /*5fe0*/  LDSM.16.M88.4 R156, [R173] ;  /* 0x00000000ad9c783b */ /* 0x000fe20000000200 */
[C---:B------:R-:W-:Y:S07]  /*5ff0*/  HMMA.16816.F32.BF16 R24, R120.reuse, R134, RZ ;  /* 0x000000867818723c */ /* 0x040fee00000418ff */
[----:B------:R-:W1:Y:S01]  /*6000*/  LDSM.16.M88.4 R160, [R172] ;  /* 0x00000000aca0783b */ /* 0x000e620000000200 */
[C---:B------:R-:W-:Y:S07]  /*6010*/  HMMA.16816.F32.BF16 R28, R120.reuse, R136, RZ ;  /* 0x00000088781c723c */ /* 0x040fee00000418ff */
[----:B------:R-:W1:Y:S01]  /*6020*/  LDSM.16.M88.4 R164, [R172+0x400] ;  /* 0x00040000aca4783b */ /* 0x000e620000000200 */
[C---:B------:R-:W-:Y:S07]  /*6030*/  HMMA.16816.F32.BF16 R32, R120.reuse, R138, RZ ;  /* 0x0000008a7820723c */ /* 0x040fee00000418ff */
[----:B------:R-:W1:Y:S01]  /*6040*/  LDSM.16.M88.4 R168, [R172+0x800] ;  /* 0x00080000aca8783b */ /* 0x000e620000000200 */
[C---:B----4-:R-:W-:Y:S07]  /*6050*/  HMMA.16816.F32.BF16 R36, R120.reuse, R140, RZ ;  /* 0x0000008c7824723c */ /* 0x050fee00000418ff */
[----:B------:R-:W4:Y:S01]  /*6060*/  LDSM.16.M88.4 R124, [R172+0xc00] ;  /* 0x000c0000ac7c783b */ /* 0x000f220000000200 */
[C---:B------:R-:W-:Y:S07]  /*6070*/  HMMA.16816.F32.BF16 R40, R120.reuse, R142, RZ ;  /* 0x0000008e7828723c */ /* 0x040fee00000418ff */
[----:B------:R-:W-:Y:S01]  /*6080*/  LDSM.16.M88.4 R128, [R172+0x1400] ;  /* 0x00140000ac80783b */ /* 0x000fe20000000200 */
[C---:B--2---:R-:W-:Y:S07]  /*6090*/  HMMA.16816.F32.BF16 R44, R120.reuse, R144, RZ ;  /* 0x00000090782c723c */ /* 0x044fee00000418ff */
[----:B------:R-:W-:Y:S01]  /*60a0*/  LDSM.16.M88.4 R132, [R172+0x1800] ;  /* 0x00180000ac84783b */ /* 0x000fe20000000200 */
[C---:B------:R-:W-:Y:S07]  /*60b0*/  HMMA.16816.F32.BF16 R48, R120.reuse, R146, RZ ;  /* 0x000000927830723c */ /* 0x040fee00000418ff */
[----:B------:R-:W-:Y:S01]  /*60c0*/  LDSM.16.M88.4 R136, [R172+0x1c00] ;  /* 0x001c0000ac88783b */ /* 0x000fe20000000200 */
[C---:B-----5:R-:W-:Y:S07]  /*60d0*/  HMMA.16816.F32.BF16 R52, R120.reuse, R148, RZ ;  /* 0x000000947834723c */ /* 0x060fee00000418ff */
[----:B------:R-:W-:Y:S01]  /*60e0*/  LDSM.16.M88.4 R140, [R174+0x3800] ;  /* 0x00380000ae8c783b */ /* 0x000fe20000000200 */
[C---:B------:R-:W-:Y:S08]  /*60f0*/  HMMA.16816.F32.BF16 R56, R120.reuse, R150, RZ ;  /* 0x000000967838723c */ /* 0x040ff000000418ff */
[C---:B------:R-:W-:Y:S08]  /*6100*/  HMMA.16816.F32.BF16 R60, R120.reuse, R152, RZ ;  /* 0x00000098783c723c */ /* 0x040ff000000418ff */
[----:B------:R-:W-:Y:S01]  /*6110*/  HMMA.16816.F32.BF16 R64, R120, R154, RZ ;  /* 0x0000009a7840723c */ /* 0x000fe200000418ff */
[----:B------:R-:W2:Y:S07]  /*6120*/  LDSM.16.M88.4 R120, [R172+0x1000] ;  /* 0x00100000ac78783b */ /* 0x000eae0000000200 */
[C---:B-1----:R-:W-:Y:S08]  /*6130*/  HMMA.16816.F32.BF16 R4, R156.reuse, R160, R4 ;  /* 0x000000a09c04723c */ /* 0x042ff00000041804 */
[C---:B------:R-:W-:Y:S08]  /*6140*/  HMMA.16816.F32.BF16 R8, R156.reuse, R162, R8 ;  /* 0x000000a29c08723c */ /* 0x040ff00000041808 */
[C---:B------:R-:W-:Y:S08]  /*6150*/  HMMA.16816.F32.BF16 R12, R156.reuse, R164, R12 ;  /* 0x000000a49c0c723c */ /* 0x040ff0000004180c */
[C---:B------:R-:W-:Y:S08]  /*6160*/  HMMA.16816.F32.BF16 R16, R156.reuse, R166, R16 ;  /* 0x000000a69c10723c */ /* 0x040ff00000041810 */
[C---:B------:R-:W-:Y:S08]  /*6170*/  HMMA.16816.F32.BF16 R20, R156.reuse, R168, R20 ;  /* 0x000000a89c14723c */ /* 0x040ff00000041814 */
[C---:B------:R-:W-:Y:S08]  /*6180*/  HMMA.16816.F32.BF16 R24, R156.reuse, R170, R24 ;  /* 0x000000aa9c18723c */ /* 0x040ff00000041818 */
[C---:B----4-:R-:W-:Y:S08]  /*6190*/  HMMA.16816.F32.BF16 R28, R156.reuse, R124, R28 ;  /* 0x0000007c9c1c723c */ /* 0x050ff0000004181c */
[C---:B------:R-:W-:Y:S01]  /*61a0*/  HMMA.16816.F32.BF16 R32, R156.reuse, R126, R32 ;  /* 0x0000007e9c20723c */ /* 0x040fe20000041820 */
[----:B------:R-:W-:Y:S07]  /*61b0*/  LDSM.16.M88.4 R124, [R174+0x2000] ;  /* 0x00200000ae7c783b */ /* 0x000fee0000000200 */
        /* <DEDUP_REMOVED lines=8> */
[----:B------:R-:W4:Y:S07]  /*6240*/  LDSM.16.M88.4 R132, [R174+0x2800] ;  /* 0x00280000ae84783b */ /* 0x000f2e0000000200 */
[C---:B------:R-:W-:Y:S08]  /*6250*/  HMMA.16816.F32.BF16 R60, R156.reuse, R136, R60 ;  /* 0x000000889c3c723c */ /* 0x040ff0000004183c */
[----:B------:R-:W-:Y:S01]  /*6260*/  HMMA.16816.F32.BF16 R64, R156, R138, R64 ;  /* 0x0000008a9c40723c */ /* 0x000fe20000041840 */
[----:B------:R-:W5:Y:S07]  /*6270*/  LDSM.16.M88.4 R136, [R174+0x2c00] ;  /* 0x002c0000ae88783b */ /* 0x000f6e0000000200 */
        /* <DEDUP_REMOVED lines=8> */
[----:B------:R-:W4:Y:S07]  /*6300*/  LDSM.16.M88.4 R132, [R174+0x3c00] ;  /* 0x003c0000ae84783b */ /* 0x000f2e0000000200 */
[C---:B-----5:R-:W-:Y:S08]  /*6310*/  HMMA.16816.F32.BF16 R28, R120.reuse, R136, R28 ;  /* 0x00000088781c723c */ /* 0x060ff0000004181c */
        /* <DEDUP_REMOVED lines=11> */
[C---:B----4-:R-:W-:Y:S08]  /*63d0*/  HMMA.16816.F32.BF16 R60, R120.reuse, R132, R60 ;  /* 0x00000084783c723c */ /* 0x050ff0000004183c */
[----:B------:R-:W-:Y:S01]  /*63e0*/  HMMA.16816.F32.BF16 R64, R120, R134, R64 ;  /* 0x000000867840723c */ /* 0x000fe20000041840 */
[----:B------:R-:W4:Y:S08]  /*63f0*/  LDSM.16.M88.4 R120, [R172+0x2c00] ;  /* 0x002c0000ac78783b */ /* 0x000f300000000200 */
[----:B------:R-:W-:Y:S01]  /*6400*/  LDSM.16.M88.4 R132, [R172+0x3400] ;  /* 0x00340000ac84783b */ /* 0x000fe20000000200 */
[C---:B-1----:R-:W-:Y:S08]  /*6410*/  HMMA.16816.F32.BF16 R4, R124.reuse, R128, R4 ;  /* 0x000000807c04723c */ /* 0x042ff00000041804 */
[C---:B------:R-:W-:Y:S01]  /*6420*/  HMMA.16816.F32.BF16 R8, R124.reuse, R130, R8 ;  /* 0x000000827c08723c */ /* 0x040fe20000041808 */
[----:B------:R-:W1:Y:S07]  /*6430*/  LDSM.16.M88.4 R128, [R172+0x3000] ;  /* 0x00300000ac80783b */ /* 0x000e6e0000000200 */
[C---:B------:R-:W-:Y:S08]  /*6440*/  HMMA.16816.F32.BF16 R12, R124.reuse, R136, R12 ;  /* 0x000000887c0c723c */ /* 0x040ff0000004180c */
[C---:B------:R-:W-:Y:S01]  /*6450*/  HMMA.16816.F32.BF16 R16, R124.reuse, R138, R16 ;  /* 0x0000008a7c10723c */ /* 0x040fe20000041810 */
[----:B------:R-:W5:Y:S07]  /*6460*/  LDSM.16.M88.4 R136, [R172+0x3800] ;  /* 0x00380000ac88783b */ /* 0x000f6e0000000200 */
[C---:B--2---:R-:W-:Y:S08]  /*6470*/  HMMA.16816.F32.BF16 R20, R124.reuse, R140, R20 ;  /* 0x0000008c7c14723c */ /* 0x044ff00000041814 */
[C---:B------:R-:W-:Y:S01]  /*6480*/  HMMA.16816.F32.BF16 R24, R124.reuse, R142, R24 ;  /* 0x0000008e7c18723c */ /* 0x040fe20000041818 */
[----:B------:R-:W-:Y:S07]  /*6490*/  LDSM.16.M88.4 R140, [R174+0x4400] ;  /* 0x00440000ae8c783b */ /* 0x000fee0000000200 */
[C---:B----4-:R-:W-:Y:S08]  /*64a0*/  HMMA.16816.F32.BF16 R28, R124.reuse, R120, R28 ;  /* 0x000000787c1c723c */ /* 0x050ff0000004181c */
[C---:B------:R-:W-:Y:S01]  /*64b0*/  HMMA.16816.F32.BF16 R32, R124.reuse, R122, R32 ;  /* 0x0000007a7c20723c */ /* 0x040fe20000041820 */
[----:B------:R-:W2:Y:S07]  /*64c0*/  LDSM.16.M88.4 R120, [R172+0x3c00] ;  /* 0x003c0000ac78783b */ /* 0x000eae0000000200 */
[C---:B-1----:R-:W-:Y:S08]  /*64d0*/  HMMA.16816.F32.BF16 R36, R124.reuse, R128, R36 ;  /* 0x000000807c24723c */ /* 0x042ff00000041824 */
[C---:B------:R-:W-:Y:S01]  /*64e0*/  HMMA.16816.F32.BF16 R40, R124.reuse, R130, R40 ;  /* 0x000000827c28723c */ /* 0x040fe20000041828 */
[----:B------:R-:W-:Y:S07]  /*64f0*/  LDSM.16.M88.4 R128, [R175+0x2000] ;  /* 0x00200000af80783b */ /* 0x000fee0000000200 */
[C---:B------:R-:W-:Y:S08]  /*6500*/  HMMA.16816.F32.BF16 R44, R124.reuse, R132, R44 ;  /* 0x000000847c2c723c */ /* 0x040ff0000004182c */
[C---:B------:R-:W-:Y:S01]  /*6510*/  HMMA.16816.F32.BF16 R48, R124.reuse, R134, R48 ;  /* 0x000000867c30723c */ /* 0x040fe20000041830 */
[----:B------:R-:W1:Y:S07]  /*6520*/  LDSM.16.M88.4 R132, [R174+0x4000] ;  /* 0x00400000ae84783b */ /* 0x000e6e0000000200 */
[C---:B-----5:R-:W-:Y:S08]  /*6530*/  HMMA.16816.F32.BF16 R52, R124.reuse, R136, R52 ;  /* 0x000000887c34723c */ /* 0x060ff00000041834 */
[C---:B------:R-:W-:Y:S01]  /*6540*/  HMMA.16816.F32.BF16 R56, R124.reuse, R138, R56 ;  /* 0x0000008a7c38723c */ /* 0x040fe20000041838 */
[----:B------:R-:W-:Y:S07]  /*6550*/  LDSM.16.M88.4 R136, [R174+0x5400] ;  /* 0x00540000ae88783b */ /* 0x000fee0000000200 */
[C---:B--2---:R-:W-:Y:S08]  /*6560*/  HMMA.16816.F32.BF16 R60, R124.reuse, R120, R60 ;  /* 0x000000787c3c723c */ /* 0x044ff0000004183c */
[----:B------:R-:W-:Y:S01]  /*6570*/  HMMA.16816.F32.BF16 R64, R124, R122, R64 ;  /* 0x0000007a7c40723c */ /* 0x000fe20000041840 */
[----:B------:R-:W2:Y:S08]  /*6580*/  LDSM.16.M88.4 R120, [R174+0x4800] ;  /* 0x00480000ae78783b */ /* 0x000eb00000000200 */
[----:B------:R-:W4:Y:S01]  /*6590*/  LDSM.16.M88.4 R124, [R174+0x4c00] ;  /* 0x004c0000ae7c783b */ /* 0x000f220000000200 */
        /* <DEDUP_REMOVED lines=9> */
[C---:B----4-:R-:W-:Y:S08]  /*6630*/  HMMA.16816.F32.BF16 R28, R128.reuse, R124, R28 ;  /* 0x0000007c801c723c */ /* 0x050ff0000004181c */
[C---:B------:R-:W-:Y:S01]  /*6640*/  HMMA.16816.F32.BF16 R32, R128.reuse, R126, R32 ;  /* 0x0000007e8020723c */ /* 0x040fe20000041820 */
[----:B------:R-:W4:Y:S07]  /*6650*/  LDSM.16.M88.4 R124, [R174+0x5c00] ;  /* 0x005c0000ae7c783b */ /* 0x000f2e0000000200 */
[C---:B-1----:R-:W-:Y:S08]  /*6660*/  HMMA.16816.F32.BF16 R36, R128.reuse, R132, R36 ;  /* 0x000000848024723c */ /* 0x042ff00000041824 */
[C---:B------:R-:W-:Y:S01]  /*6670*/  HMMA.16816.F32.BF16 R40, R128.reuse, R134, R40 ;  /* 0x000000868028723c */ /* 0x040fe20000041828 */
[----:B------:R-:W1:Y:S07]  /*6680*/  LDSM.16.M88.4 R132, [R173+0x2000] ;  /* 0x00200000ad84783b */ /* 0x000e6e0000000200 */
[C---:B------:R-:W-:Y:S08]  /*6690*/  HMMA.16816.F32.BF16 R44, R128.reuse, R136, R44 ;  /* 0x00000088802c723c */ /* 0x040ff0000004182c */
[C---:B------:R-:W-:Y:S08]  /*66a0*/  HMMA.16816.F32.BF16 R48, R128.reuse, R138, R48 ;  /* 0x0000008a8030723c */ /* 0x040ff00000041830 */
[C---:B--2---:R-:W-:Y:S08]  /*66b0*/  HMMA.16816.F32.BF16 R52, R128.reuse, R120, R52 ;  /* 0x000000788034723c */ /* 0x044ff00000041834 */
[C---:B------:R-:W-:Y:S01]  /*66c0*/  HMMA.16816.F32.BF16 R56, R128.reuse, R122, R56 ;  /* 0x0000007a8038723c */ /* 0x040fe20000041838 */
[----:B------:R-:W2:Y:S07]  /*66d0*/  LDSM.16.M88.4 R120, [R172+0x4400] ;  /* 0x00440000ac78783b */ /* 0x000eae0000000200 */
[C---:B----4-:R-:W-:Y:S08]  /*66e0*/  HMMA.16816.F32.BF16 R60, R128.reuse, R124, R60 ;  /* 0x0000007c803c723c */ /* 0x050ff0000004183c */
[----:B------:R-:W-:Y:S01]  /*66f0*/  HMMA.16816.F32.BF16 R64, R128, R126, R64 ;  /* 0x0000007e8040723c */ /* 0x000fe20000041840 */
[----:B------:R-:W4:Y:S07]  /*6700*/  LDSM.16.M88.4 R124, [R172+0x4800] ;  /* 0x00480000ac7c783b */ /* 0x000f2e0000000200 */
[C---:B-1----:R-:W-:Y:S08]  /*6710*/  HMMA.16816.F32.BF16 R4, R132.reuse, R140, R4 ;  /* 0x0000008c8404723c */ /* 0x042ff00000041804 */
[C---:B------:R-:W-:Y:S08]  /*6720*/  HMMA.16816.F32.BF16 R8, R132.reuse, R142, R8 ;  /* 0x0000008e8408723c */ /* 0x040ff00000041808 */
[C---:B--2---:R-:W-:Y:S08]  /*6730*/  HMMA.16816.F32.BF16 R12, R132.reuse, R120, R12 ;  /* 0x00000078840c723c */ /* 0x044ff0000004180c */
[----:B------:R-:W-:Y:S01]  /*6740*/  FMUL.FTZ R0, R4, c[0x0][0x2ec] ;  /* 0x0000bb0004007a20 */ /* 0x000fe20000410000 */
[C---:B------:R-:W-:Y:S01]  /*6750*/  HMMA.16816.F32.BF16 R16, R132.reuse, R122, R16 ;  /* 0x0000007a8410723c */ /* 0x040fe20000041810 */
[----:B------:R-:W1:Y:S02]  /*6760*/  LDSM.16.M88.4 R120, [R172+0x4c00] ;  /* 0x004c0000ac78783b */ /* 0x000e640000000200 */
[----:B------:R2:W1:Y:S01]  /*6770*/  MUFU.TANH R154, R0 ;  /* 0x00000000009a7308 */ /* 0x0004620000002400 */
[----:B------:R-:W-:Y:S02]  /*6780*/  FMUL.FTZ R252, R5, c[0x0][0x2ec] ;  /* 0x0000bb0005fc7a20 */ /* 0x000fe40000410000 */
[----:B------:R-:W-:Y:S02]  /*6790*/  FMUL.FTZ R250, R6, c[0x0][0x2ec] ;  /* 0x0000bb0006fa7a20 */ /* 0x000fe40000410000 */
[C---:B----4-:R-:W-:Y:S04]  /*67a0*/  HMMA.16816.F32.BF16 R20, R132.reuse, R124, R20 ;  /* 0x0000007c8414723c */ /* 0x050fe80000041814 */
[----:B------:R-:W-:Y:S01]  /*67b0*/  FMUL.FTZ R249, R7, c[0x0][0x2ec] ;  /* 0x0000bb0007f97a20 */ /* 0x000fe20000410000 */
[----:B------:R-:W4:Y:S01]  /*67c0*/  MUFU.TANH R252, R252 ;  /* 0x000000fc00fc7308 */ /* 0x000f220000002400 */
[----:B------:R-:W-:Y:S02]  /*67d0*/  FMUL.FTZ R248, R8, c[0x0][0x2ec] ;  /* 0x0000bb0008f87a20 */ /* 0x000fe40000410000 */
[C---:B------:R-:W-:Y:S01]  /*67e0*/  HMMA.16816.F32.BF16 R24, R132.reuse, R126, R24 ;  /* 0x0000007e8418723c */ /* 0x040fe20000041818 */
[----:B------:R-:W5:Y:S03]  /*67f0*/  LDSM.16.M88.4 R124, [R172+0x5000] ;  /* 0x00500000ac7c783b */ /* 0x000f660000000200 */
[----:B------:R-:W-:Y:S02]  /*6800*/  FMUL.FTZ R251, R11, c[0x0][0x2ec] ;  /* 0x0000bb000bfb7a20 */ /* 0x000fe40000410000 */
[----:B------:R-:W-:Y:S01]  /*6810*/  FMUL.FTZ R246, R12, c[0x0][0x2ec] ;  /* 0x0000bb000cf67a20 */ /* 0x000fe20000410000 */
[----:B------:R-:W2:Y:S01]  /*6820*/  MUFU.TANH R250, R250 ;  /* 0x000000fa00fa7308 */ /* 0x000ea20000002400 */
[----:B------:R-:W-:Y:S04]  /*6830*/  FMUL.FTZ R244, R13, c[0x0][0x2ec] ;  /* 0x0000bb000df47a20 */ /* 0x000fe80000410000 */
[----:B------:R-:W-:Y:S02]  /*6840*/  FMUL.FTZ R247, R14, c[0x0][0x2ec] ;  /* 0x0000bb000ef77a20 */ /* 0x000fe40000410000 */
[----:B------:R-:W-:Y:S02]  /*6850*/  FMUL.FTZ R245, R15, c[0x0][0x2ec] ;  /* 0x0000bb000ff57a20 */ /* 0x000fe40000410000 */
[----:B------:R-:W-:Y:S01]  /*6860*/  FMUL.FTZ R242, R16, c[0x0][0x2ec] ;  /* 0x0000bb0010f27a20 */ /* 0x000fe20000410000 */
[----:B------:R-:W2:Y:S01]  /*6870*/  MUFU.TANH R249, R249 ;  /* 0x000000f900f97308 */ /* 0x000ea20000002400 */
        /* <DEDUP_REMOVED lines=14> */
[C---:B-----5:R-:W-:Y:S04]  /*6960*/  HMMA.16816.F32.BF16 R36, R132.reuse, R124, R36 ;  /* 0x0000007c8424723c */ /* 0x060fe80000041824 */
[----:B------:R-:W-:Y:S02]  /*6970*/  FMUL.FTZ R235, R26, c[0x0][0x2ec] ;  /* 0x0000bb001aeb7a20 */ /* 0x000fe40000410000 */
[----:B------:R-:W1:Y:S01]  /*6980*/  MUFU.TANH R246, R246 ;  /* 0x000000f600f67308 */ /* 0x000e620000002400 */
[----:B------:R-:W-:Y:S01]  /*6990*/  FMUL.FTZ R233, R27, c[0x0][0x2ec] ;  /* 0x0000bb001be97a20 */ /* 0x000fe20000410000 */
[C---:B------:R-:W-:Y:S01]  /*69a0*/  HMMA.16816.F32.BF16 R40, R132.reuse, R126, R40 ;  /* 0x0000007e8428723c */ /* 0x040fe20000041828 */
[----:B------:R-:W5:Y:S03]  /*69b0*/  LDSM.16.M88.4 R124, [R172+0x5800] ;  /* 0x00580000ac7c783b */ /* 0x000f660000000200 */
[----:B------:R-:W-:Y:S02]  /*69c0*/  FMUL.FTZ R230, R28, c[0x0][0x2ec] ;  /* 0x0000bb001ce67a20 */ /* 0x000fe40000410000 */
[----:B------:R-:W-:Y:S02]  /*69d0*/  FMUL.FTZ R228, R29, c[0x0][0x2ec] ;  /* 0x0000bb001de47a20 */ /* 0x000fe40000410000 */
[----:B------:R-:W2:Y:S01]  /*69e0*/  MUFU.TANH R244, R244 ;  /* 0x000000f400f47308 */ /* 0x000ea20000002400 */
[----:B------:R-:W-:Y:S03]  /*69f0*/  FMUL.FTZ R231, R30, c[0x0][0x2ec] ;  /* 0x0000bb001ee77a20 */ /* 0x000fe60000410000 */
[----:B------:R-:W-:Y:S02]  /*6a00*/  FMUL.FTZ R229, R31, c[0x0][0x2ec] ;  /* 0x0000bb001fe57a20 */ /* 0x000fe40000410000 */
[----:B------:R-:W-:Y:S02]  /*6a10*/  FMUL.FTZ R226, R32, c[0x0][0x2ec] ;  /* 0x0000bb0020e27a20 */ /* 0x000fe40000410000 */
[----:B------:R-:W-:Y:S02]  /*6a20*/  FMUL.FTZ R224, R33, c[0x0][0x2ec] ;  /* 0x0000bb0021e07a20 */ /* 0x000fe40000410000 */
[----:B------:R-:W2:Y:S01]  /*6a30*/  MUFU.TANH R247, R247 ;  /* 0x000000f700f77308 */ /* 0x000ea20000002400 */
        /* <DEDUP_REMOVED lines=12> */
[C---:B-----5:R-:W-:Y:S01]  /*6b00*/  HMMA.16816.F32.BF16 R52, R132.reuse, R124, R52 ;  /* 0x0000007c8434723c */ /* 0x060fe20000041834 */
[----:B------:R-:W-:Y:S04]  /*6b10*/  BAR.SYNC.DEFER_BLOCKING 0x0 ;  /* 0x0000000000007b1d */ /* 0x000fe80000010000 */
[----:B------:R-:W-:Y:S02]  /*6b20*/  FMUL.FTZ R216, R40, c[0x0][0x2ec] ;  /* 0x0000bb0028d87a20 */ /* 0x000fe40000410000 */
[----:B------:R-:W-:Y:S01]  /*6b30*/  FMUL.FTZ R218, R41, c[0x0][0x2ec] ;  /* 0x0000bb0029da7a20 */ /* 0x000fe20000410000 */
[----:B------:R-:W1:Y:S01]  /*6b40*/  MUFU.TANH R240, R240 ;  /* 0x000000f000f07308 */ /* 0x000e620000002400 */
        /* <DEDUP_REMOVED lines=26> */
[----:B------:R-:W-:Y:S02]  /*6cf0*/  FMUL.FTZ R204, R60, c[0x0][0x2ec] ;  /* 0x0000bb003ccc7a20 */ /* 0x000fe40000410000 */
[----:B---3--:R-:W-:Y:S02]  /*6d00*/  FMUL.FTZ R2, R9, c[0x0][0x2ec] ;  /* 0x0000bb0009027a20 */ /* 0x008fe40000410000 */
[----:B------:R-:W-:Y:S02]  /*6d10*/  FMUL.FTZ R210, R64, c[0x0][0x2ec] ;  /* 0x0000bb0040d27a20 */ /* 0x000fe40000410000 */
[----:B------:R-:W-:Y:S01]  /*6d20*/  FMUL.FTZ R3, R67, c[0x0][0x2ec] ;  /* 0x0000bb0043037a20 */ /* 0x000fe20000410000 */
[----:B------:R3:W1:Y:S01]  /*6d30*/  MUFU.TANH R6, R2 ;  /* 0x0000000200067308 */ /* 0x0006620000002400 */
[----:B--2---:R-:W-:Y:S02]  /*6d40*/  FMUL.FTZ R0, R10, c[0x0][0x2ec] ;  /* 0x0000bb000a007a20 */ /* 0x004fe40000410000 */
[----:B------:R-:W-:Y:S02]  /*6d50*/  FMUL.FTZ R61, R61, c[0x0][0x2ec] ;  /* 0x0000bb003d3d7a20 */ /* 0x000fe40000410000 */
[----:B------:R-:W-:Y:S02]  /*6d60*/  FMUL.FTZ R62, R62, c[0x0][0x2ec] ;  /* 0x0000bb003e3e7a20 */ /* 0x000fe40000410000 */
[----:B------:R-:W-:Y:S02]  /*6d70*/  FMUL.FTZ R63, R63, c[0x0][0x2ec] ;  /* 0x0000bb003f3f7a20 */ /* 0x000fe40000410000 */
[----:B------:R-:W-:Y:S01]  /*6d80*/  FMUL.FTZ R65, R65, c[0x0][0x2ec] ;  /* 0x0000bb0041417a20 */ /* 0x000fe20000410000 */
[----:B------:R3:W2:Y:S01]  /*6d90*/  MUFU.TANH R153, R0 ;  /* 0x0000000000997308 */ /* 0x0006a20000002400 */
[----:B------:R-:W-:Y:S09]  /*6da0*/  FMUL.FTZ R66, R66, c[0x0][0x2ec] ;  /* 0x0000bb0042427a20 */ /* 0x000ff20000410000 */
        /* <DEDUP_REMOVED lines=39> */
[----:B------:R3:W1:Y:S10]  /*7020*/  MUFU.TANH R185, R62 ;  /* 0x0000003e00b97308 */ /* 0x0006740000002400 */
[----:B------:R3:W1:Y:S10]  /*7030*/  MUFU.TANH R195, R63 ;  /* 0x0000003f00c37308 */ /* 0x0006740000002400 */
[----:B------:R-:W1:Y:S10]  /*7040*/  MUFU.TANH R210, R210 ;  /* 0x000000d200d27308 */ /* 0x000e740000002400 */
[----:B------:R3:W1:Y:S10]  /*7050*/  MUFU.TANH R212, R65 ;  /* 0x0000004100d47308 */ /* 0x0006740000002400 */
[----:B------:R3:W1:Y:S10]  /*7060*/  MUFU.TANH R52, R66 ;  /* 0x0000004200347308 */ /* 0x0006740000002400 */
[----:B------:R-:W1:Y:S01]  /*7070*/  MUFU.TANH R3, R3 ;  /* 0x0000000300037308 */ /* 0x000e620000002400 */
[----:B------:R-:W-:-:S05]  /*7080*/  @!P0 BRA `(.L_x_1824) ;  /* 0x0000059000008947 */ /* 0x000fca0003800000 */
[----:B--2-4-:R-:W-:Y:S02]  /*7090*/  ULDC UR6, c[0x0][0x198] ;  /* 0x0000660000067ab9 */ /* 0x014fe40000000800 */
[----:B------:R-:W-:Y:S04]  /*70a0*/  ULEA UR6, -UR6, URZ, 0x7 ;  /* 0x0000003f06067291 */ /* 0x000fe8000f8e393f */
[----:B------:R-:W-:Y:S02]  /*70b0*/  USHF.R.S32.HI UR4, URZ, 0x1f, UR6 ;  /* 0x0000001f3f047899 */ /* 0x000fe40008011406 */
[----:B------:R-:W-:Y:S04]  /*70c0*/  MOV R8, UR6 ;  /* 0x0000000600087c02 */ /* 0x000fe80008000f00 */
[----:B------:R-:W-:Y:S01]  /*70d0*/  MOV R5, UR4 ;  /* 0x0000000400057c02 */ /* 0x000fe20008000f00 */
[----:B------:R-:W-:-:S05]  /*70e0*/  @P6 BRA `(.L_x_1825) ;  /* 0x000003b000006947 */ /* 0x000fca0003800000 */
[----:B---3--:R-:W-:Y:S04]  /*70f0*/  IABS R0, c[0x0][0x2d0] ;  /* 0x0000b40000007a13 */ /* 0x008fe80000000000 */
[----:B------:R-:W2:Y:S10]  /*7100*/  I2F.RP R5, R0 ;  /* 0x0000000000057306 */ /* 0x000eb40000209400 */
[----:B--2---:R-:W2:Y:S02]  /*7110*/  MUFU.RCP R2, R5 ;  /* 0x0000000500027308 */ /* 0x004ea40000001000 */
[----:B--2---:R-:W-:Y:S01]  /*7120*/  IADD3 R12, R2, 0xffffffe, RZ ;  /* 0x0ffffffe020c7810 */ /* 0x004fe20007ffe0ff */
[----:B------:R-:W-:Y:S07]  /*7130*/  IMAD.SHL.U32 R2, R192, 0x80, RZ ;  /* 0x00000080c0027824 */ /* 0x000fee00078e00ff */
[----:B------:R-:W2:Y:S01]  /*7140*/  F2I.FTZ.U32.TRUNC.NTZ R13, R12 ;  /* 0x0000000c000d7305 */ /* 0x000ea2000021f000 */
[C---:B------:R-:W-:Y:S02]  /*7150*/  IADD3 R10, R2.reuse, -0x80, RZ ;  /* 0xffffff80020a7810 */ /* 0x040fe40007ffe0ff */
[----:B------:R-:W-:Y:S02]  /*7160*/  IABS R8, R2 ;  /* 0x0000000200087213 */ /* 0x000fe40000000000 */
[----:B------:R-:W-:Y:S02]  /*7170*/  LOP3.LUT R2, R2, c[0x0][0x2d0], RZ, 0x3c, !PT ;  /* 0x0000b40002027a12 */ /* 0x000fe400078e3cff */
[----:B------:R-:W-:Y:S02]  /*7180*/  IABS R4, R10 ;  /* 0x0000000a00047213 */ /* 0x000fe40000000000 */
[----:B------:R-:W-:Y:S02]  /*7190*/  ISETP.GE.AND P2, PT, R2, RZ, PT ;  /* 0x000000ff0200720c */ /* 0x000fe40003f46270 */
[----:B------:R-:W-:Y:S04]  /*71a0*/  LOP3.LUT R10, R10, c[0x0][0x2d0], RZ, 0x3c, !PT ;  /* 0x0000b4000a0a7a12 */ /* 0x000fe800078e3cff */
[----:B------:R-:W-:Y:S01]  /*71b0*/  ISETP.GE.AND P0, PT, R10, RZ, PT ;  /* 0x000000ff0a00720c */ /* 0x000fe20003f06270 */
[--C-:B--2---:R-:W-:Y:S02]  /*71c0*/  IMAD.MOV R11, RZ, RZ, -R13.reuse ;  /* 0x000000ffff0b7224 */ /* 0x104fe400078e0a0d */
        /* <DEDUP_REMOVED lines=8> */
[C---:B------:R-:W-:Y:S02]  /*7250*/  IMAD R8, R0.reuse, R7, R8 ;  /* 0x0000000700087224 */ /* 0x040fe400078e0208 */
[----:B------:R-:W-:Y:S01]  /*7260*/  IMAD.MOV.U32 R5, RZ, RZ, c[0x0][0x2d0] ;  /* 0x0000b400ff057624 */ /* 0x000fe200078e00ff */
        /* <DEDUP_REMOVED lines=22> */
[----:B------:R-:W2:Y:S02]  /*73d0*/  LDG.E R2, [R14.64] ;  /* 0x0000000c0e027981 */ /* 0x000ea4000c1e1900 */
[C---:B------:R-:W-:Y:S01]  /*73e0*/  IMAD.WIDE.U32 R8, R5.reuse, c[0x0][0x198], RZ ;  /* 0x0000660005087a25 */ /* 0x040fe200078e00ff */
[----:B------:R-:W-:Y:S01]  /*73f0*/  SHF.R.S32.HI R0, RZ, 0x1f, R5 ;  /* 0x0000001fff007819 */ /* 0x000fe20000011405 */
[----:B------:R-:W2:Y:S04]  /*7400*/  LDG.E R7, [R12.64] ;  /* 0x0000000c0c077981 */ /* 0x000ea8000c1e1900 */
        /* <DEDUP_REMOVED lines=9> */
.L_x_1825:
        /* <DEDUP_REMOVED lines=24> */
.L_x_1824:
[----:B--2-4-:R-:W-:Y:S01]  /*7620*/  FMNMX.FTZ R5, R154, R119, !PT ;  /* 0x000000779a057209 */ /* 0x014fe20007810000 */
[----:B------:R-:W-:Y:S01]  /*7630*/  LDSM.16.MT88.4 R20, [R116+0x9000] ;  /* 0x009000007414783b */ /* 0x000fe20000004200 */
[----:B---3--:R-:W-:Y:S02]  /*7640*/  FMNMX.FTZ R0, R250, R117, !PT ;  /* 0x00000075fa007209 */ /* 0x008fe40007810000 */
[----:B------:R-:W-:Y:S02]  /*7650*/  FMNMX.FTZ R5, R252, R5, !PT ;  /* 0x00000005fc057209 */ /* 0x000fe40007810000 */
[----:B------:R-:W-:Y:S02]  /*7660*/  FMNMX.FTZ R0, R249, R0, !PT ;  /* 0x00000000f9007209 */ /* 0x000fe40007810000 */
[----:B------:R-:W-:Y:S01]  /*7670*/  FMNMX.FTZ R5, R248, R5, !PT ;  /* 0x00000005f8057209 */ /* 0x000fe20007810000 */
[----:B------:R-:W-:Y:S01]  /*7680*/  LDSM.16.MT88.4 R28, [R118+0xb000] ;  /* 0x00b00000761c783b */ /* 0x000fe20000004200 */
[----:B------:R-:W-:Y:S02]  /*7690*/  FMNMX.FTZ R0, R153, R0, !PT ;  /* 0x0000000099007209 */ /* 0x000fe40007810000 */
[----:B-1----:R-:W-:Y:S02]  /*76a0*/  FMNMX.FTZ R5, R6, R5, !PT ;  /* 0x0000000506057209 */ /* 0x002fe40007810000 */
        /* <DEDUP_REMOVED lines=84> */
[----:B------:R-:W-:Y:S01]  /*7bf0*/  ISETP.GT.AND P0, PT, R192, RZ, PT ;  /* 0x000000ffc000720c */ /* 0x000fe20003f04270 */
        /* <DEDUP_REMOVED lines=43> */
[----:B------:R-:W1:Y:S01]  /*7eb0*/  MUFU.EX2 R55, R55 ;  /* 0x0000003700377308 */ /* 0x000e620000000800 */
[----:B------:R-:W-:Y:S02]  /*7ec0*/  FMUL.FTZ R43, R53, R79 ;  /* 0x0000004f352b7220 */ /* 0x000fe40000410000 */
[----:B------:R-:W-:Y:S01]  /*7ed0*/  LDSM.16.MT88.4 R76, [R118+0xe400] ;  /* 0x00e40000764c783b */ /* 0x000fe20000004200 */
[----:B--2---:R-:W-:Y:S01]  /*7ee0*/  F2FP.BF16.PACK_AB R56, R123, R138 ;  /* 0x0000008a7b38723e */ /* 0x004fe200000010ff */
[C---:B------:R-:W-:Y:S02]  /*7ef0*/  FMUL.FTZ R48, R54.reuse, R68 ;  /* 0x0000004436307220 */ /* 0x040fe40000410000 */
[----:B------:R-:W-:Y:S02]  /*7f00*/  FMUL.FTZ R49, R54, R69 ;  /* 0x0000004536317220 */ /* 0x000fe40000410000 */
[C---:B------:R-:W-:Y:S01]  /*7f10*/  FMUL.FTZ R50, R53.reuse, R70 ;  /* 0x0000004635327220 */ /* 0x040fe20000410000 */
[----:B------:R-:W-:Y:S01]  /*7f20*/  MUFU.EX2 R121, R121 ;  /* 0x0000007900797308 */ /* 0x000fe20000000800 */
[----:B------:R-:W-:Y:S02]  /*7f30*/  FMUL.FTZ R51, R53, R71 ;  /* 0x0000004735337220 */ /* 0x000fe40000410000 */
[----:B------:R-:W-:Y:S01]  /*7f40*/  LDSM.16.MT88.4 R68, [R116+0xb400] ;  /* 0x00b400007444783b */ /* 0x000fe20000004200 */
[--C-:B------:R-:W-:Y:S02]  /*7f50*/  FFMA.FTZ R92, R52, c[0x0][0x23c], -R124.reuse ;  /* 0x00008f00345c7a23 */ /* 0x100fe4000001087c */
[--C-:B------:R-:W-:Y:S02]  /*7f60*/  FFMA.FTZ R93, R244, c[0x0][0x23c], -R125.reuse ;  /* 0x00008f00f45d7a23 */ /* 0x100fe4000001087d */
[--C-:B------:R-:W-:Y:S02]  /*7f70*/  FFMA.FTZ R84, R238, c[0x0][0x23c], -R125.reuse ;  /* 0x00008f00ee547a23 */ /* 0x100fe4000001087d */
[----:B------:R-:W2:Y:S01]  /*7f80*/  MUFU.EX2 R120, R120 ;  /* 0x0000007800787308 */ /* 0x000ea20000000800 */
[--C-:B------:R-:W-:Y:S02]  /*7f90*/  FFMA.FTZ R145, R206, c[0x0][0x23c], -R125.reuse ;  /* 0x00008f00ce917a23 */ /* 0x100fe4000001087d */
[--C-:B------:R-:W-:Y:S01]  /*7fa0*/  FFMA.FTZ R152, R209, c[0x0][0x23c], -R125.reuse ;  /* 0x00008f00d1987a23 */ /* 0x100fe2000001087d */
[----:B-1----:R-:W-:Y:S01]  /*7fb0*/  F2FP.BF16.PACK_AB R57, R55, R126 ;  /* 0x0000007e3739723e */ /* 0x002fe200000010ff */
[--C-:B------:R-:W-:Y:S02]  /*7fc0*/  FFMA.FTZ R147, R207, c[0x0][0x23c], -R124.reuse ;  /* 0x00008f00cf937a23 */ /* 0x100fe4000001087c */
[----:B------:R-:W-:Y:S02]  /*7fd0*/  FFMA.FTZ R154, R205, c[0x0][0x23c], -R124 ;  /* 0x00008f00cd9a7a23 */ /* 0x000fe4000001087c */
[----:B------:R-:W-:Y:S01]  /*7fe0*/  FFMA.FTZ R126, R53, R194, R126 ;  /* 0x000000c2357e7223 */ /* 0x000fe2000001007e */
[----:B------:R-:W-:Y:S01]  /*7ff0*/  MUFU.EX2 R93, R93 ;  /* 0x0000005d005d7308 */ /* 0x000fe20000000800 */
[----:B------:R-:W-:Y:S02]  /*8000*/  FFMA.FTZ R87, R242, c[0x0][0x23c], -R125 ;  /* 0x00008f00f2577a23 */ /* 0x000fe4000001087d */
[----:B------:R-:W-:Y:S02]  /*8010*/  FADD.FTZ R55, R55, R126 ;  /* 0x0000007e37377221 */ /* 0x000fe40000010000 */
[----:B------:R-:W-:Y:S02]  /*8020*/  FFMA.FTZ R128, R233, c[0x0][0x23c], -R124 ;  /* 0x00008f00e9807a23 */ /* 0x000fe4000001087c */
[----:B------:R-:W-:Y:S02]  /*8030*/  FADD.FTZ R86, R122, R55 ;  /* 0x000000377a567221 */ /* 0x000fe40000010000 */
[--C-:B------:R-:W-:Y:S01]  /*8040*/  FFMA.FTZ R130, R230, c[0x0][0x23c], -R125.reuse ;  /* 0x00008f00e6827a23 */ /* 0x100fe2000001087d */
[----:B------:R-:W-:Y:S01]  /*8050*/  MUFU.EX2 R84, R84 ;  /* 0x0000005400547308 */ /* 0x000fe20000000800 */
[----:B------:R-:W-:Y:S02]  /*8060*/  FADD.FTZ R117, R117, R86 ;  /* 0x0000005675757221 */ /* 0x000fe40000010000 */
        /* <DEDUP_REMOVED lines=31> */
[----:B------:R-:W1:Y:S01]  /*8260*/  MUFU.EX2 R96, R96 ;  /* 0x0000006000607308 */ /* 0x000e620000000800 */
        /* <DEDUP_REMOVED lines=18> */
[----:B------:R-:W-:Y:S02]  /*8390*/  FFMA.FTZ R146, R217, c[0x0][0x23c], -R124 ;  /* 0x00008f00d9927a23 */ /* 0x000fe4000001087c */
[C---:B------:R-:W-:Y:S02]  /*83a0*/  FFMA.FTZ R138, R54.reuse, R193, R138 ;  /* 0x000000c1368a7223 */ /* 0x040fe4000001008a */
[C---:B------:R-:W-:Y:S01]  /*83b0*/  FMUL.FTZ R36, R54.reuse, R80 ;  /* 0x0000005036247220 */ /* 0x040fe20000410000 */
[C---:B------:R-:W-:Y:S03]  /*83c0*/  HMMA.16816.F32.BF16 R32, R56.reuse, R38, R32 ;  /* 0x000000263820723c */ /* 0x040fe60000041820 */
[----:B------:R-:W2:Y:S01]  /*83d0*/  MUFU.EX2 R88, R88 ;  /* 0x0000005800587308 */ /* 0x000ea20000000800 */
[----:B------:R-:W-:Y:S02]  /*83e0*/  FMUL.FTZ R37, R54, R81 ;  /* 0x0000005136257220 */ /* 0x000fe40000410000 */
[--C-:B------:R-:W-:Y:S02]  /*83f0*/  FFMA.FTZ R80, R240, c[0x0][0x23c], -R125.reuse ;  /* 0x00008f00f0507a23 */ /* 0x100fe4000001087d */
[C---:B------:R-:W-:Y:S04]  /*8400*/  FMUL.FTZ R38, R53.reuse, R82 ;  /* 0x0000005235267220 */ /* 0x040fe80000410000 */
[----:B------:R-:W-:Y:S01]  /*8410*/  FMUL.FTZ R39, R53, R83 ;  /* 0x0000005335277220 */ /* 0x000fe20000410000 */
[----:B------:R-:W3:Y:S01]  /*8420*/  MUFU.EX2 R80, R80 ;  /* 0x0000005000507308 */ /* 0x000ee20000000800 */
[--C-:B------:R-:W-:Y:S02]  /*8430*/  FFMA.FTZ R82, R243, c[0x0][0x23c], -R124.reuse ;  /* 0x00008f00f3527a23 */ /* 0x100fe4000001087c */
[--C-:B------:R-:W-:Y:S02]  /*8440*/  FFMA.FTZ R83, R236, c[0x0][0x23c], -R125.reuse ;  /* 0x00008f00ec537a23 */ /* 0x100fe4000001087d */
[----:B------:R-:W-:Y:S01]  /*8450*/  FFMA.FTZ R81, R241, c[0x0][0x23c], -R124 ;  /* 0x00008f00f1517a23 */ /* 0x000fe2000001087c */
[C---:B------:R-:W-:Y:S03]  /*8460*/  HMMA.16816.F32.BF16 R36, R56.reuse, R44, R36 ;  /* 0x0000002c3824723c */ /* 0x040fe60000041824 */
[--C-:B------:R-:W-:Y:S01]  /*8470*/  FFMA.FTZ R151, R202, c[0x0][0x23c], -R125.reuse ;  /* 0x00008f00ca977a23 */ /* 0x100fe2000001087d */
[----:B------:R-:W-:Y:S01]  /*8480*/  MUFU.EX2 R82, R82 ;  /* 0x0000005200527308 */ /* 0x000fe20000000800 */
[----:B------:R-:W-:Y:S02]  /*8490*/  FFMA.FTZ R158, R203, c[0x0][0x23c], -R125 ;  /* 0x00008f00cb9e7a23 */ /* 0x000fe4000001087d */
[C---:B------:R-:W-:Y:S01]  /*84a0*/  FMUL.FTZ R44, R54.reuse, R72 ;  /* 0x00000048362c7220 */ /* 0x040fe20000410000 */
[C---:B------:R-:W-:Y:S04]  /*84b0*/  HMMA.16816.F32.BF16 R40, R56.reuse, R46, R40 ;  /* 0x0000002e3828723c */ /* 0x040fe80000041828 */
[----:B------:R-:W-:Y:S02]  /*84c0*/  FMUL.FTZ R45, R54, R73 ;  /* 0x00000049362d7220 */ /* 0x000fe40000410000 */
[----:B------:R-:W4:Y:S01]  /*84d0*/  MUFU.EX2 R81, R81 ;  /* 0x0000005100517308 */ /* 0x000f220000000800 */
[C---:B------:R-:W-:Y:S02]  /*84e0*/  FMUL.FTZ R46, R53.reuse, R74 ;  /* 0x0000004a352e7220 */ /* 0x040fe40000410000 */
[----:B------:R-:W-:Y:S02]  /*84f0*/  FMUL.FTZ R47, R53, R75 ;  /* 0x0000004b352f7220 */ /* 0x000fe40000410000 */
[----:B------:R-:W5:Y:S01]  /*8500*/  LDSM.16.MT88.4 R72, [R116+0x9400] ;  /* 0x009400007448783b */ /* 0x000f620000004200 */
[----:B------:R-:W-:Y:S02]  /*8510*/  FADD.FTZ R54, R123, R138 ;  /* 0x0000008a7b367221 */ /* 0x000fe40000010000 */
[----:B------:R-:W-:Y:S02]  /*8520*/  FFMA.FTZ R149, R201, c[0x0][0x23c], -R124 ;  /* 0x00008f00c9957a23 */ /* 0x000fe4000001087c */
[C---:B------:R-:W-:Y:S01]  /*8530*/  HMMA.16816.F32.BF16 R44, R56.reuse, R60, R44 ;  /* 0x0000003c382c723c */ /* 0x040fe2000004182c */
[----:B------:R-:W5:Y:S02]  /*8540*/  MUFU.EX2 R83, R83 ;  /* 0x0000005300537308 */ /* 0x000f640000000800 */
[----:B------:R-:W-:Y:S02]  /*8550*/  FADD.FTZ R121, R121, R54 ;  /* 0x0000003679797221 */ /* 0x000fe40000010000 */
[--C-:B------:R-:W-:Y:S02]  /*8560*/  FFMA.FTZ R156, R199, c[0x0][0x23c], -R124.reuse ;  /* 0x00008f00c79c7a23 */ /* 0x100fe4000001087c */
[----:B------:R-:W-:Y:S01]  /*8570*/  FADD.FTZ R121, R120, R121 ;  /* 0x0000007978797221 */ /* 0x000fe20000010000 */
[----:B------:R-:W-:Y:S01]  /*8580*/  HMMA.16816.F32.BF16 R48, R56, R62, R48 ;  /* 0x0000003e3830723c */ /* 0x000fe20000041830 */
[----:B------:R-:W5:Y:S02]  /*8590*/  LDSM.16.MT88.4 R60, [R118+0xb400] ;  /* 0x00b40000763c783b */ /* 0x000f640000004200 */
[----:B------:R-:W-:Y:S01]  /*85a0*/  MUFU.EX2 R152, R152 ;  /* 0x0000009800987308 */ /* 0x000fe20000000800 */
[--C-:B------:R-:W-:Y:S02]  /*85b0*/  FFMA.FTZ R153, R197, c[0x0][0x23c], -R124.reuse ;  /* 0x00008f00c5997a23 */ /* 0x100fe4000001087c */
[----:B------:R-:W-:Y:S01]  /*85c0*/  FFMA.FTZ R160, R196, c[0x0][0x23c], -R124 ;  /* 0x00008f00c4a07a23 */ /* 0x000fe2000001087c */
[----:B-1----:R-:W-:Y:S01]  /*85d0*/  F2FP.BF16.PACK_AB R56, R93, R96 ;  /* 0x000000605d38723e */ /* 0x002fe200000010ff */
[----:B------:R-:W-:Y:S01]  /*85e0*/  FADD.FTZ R96, R96, R121 ;  /* 0x0000007960607221 */ /* 0x000fe20000010000 */
[----:B--2---:R-:W-:Y:S03]  /*85f0*/  F2FP.BF16.PACK_AB R57, R85, R88 ;  /* 0x000000585539723e */ /* 0x004fe600000010ff */
[----:B---3--:R-:W-:Y:S01]  /*8600*/  F2FP.BF16.PACK_AB R58, R80, R87 ;  /* 0x00000057503a723e */ /* 0x008fe200000010ff */
[----:B------:R-:W-:Y:S01]  /*8610*/  FADD.FTZ R96, R93, R96 ;  /* 0x000000605d607221 */ /* 0x000fe20000010000 */
[----:B----4-:R-:W-:Y:S01]  /*8620*/  F2FP.BF16.PACK_AB R59, R81, R82 ;  /* 0x00000052513b723e */ /* 0x010fe200000010ff */
[----:B------:R-:W-:Y:S01]  /*8630*/  MUFU.EX2 R147, R147 ;  /* 0x0000009300937308 */ /* 0x000fe20000000800 */
[----:B------:R-:W-:Y:S01]  /*8640*/  FADD.FTZ R88, R88, R117 ;  /* 0x0000007558587221 */ /* 0x000fe20000010000 */
[----:B------:R-:W-:Y:S01]  /*8650*/  MOV R117, R0 ;  /* 0x0000000000757202 */ /* 0x000fe20000000f00 */
[----:B------:R-:W-:Y:S02]  /*8660*/  FADD.FTZ R87, R87, R96 ;  /* 0x0000006057577221 */ /* 0x000fe40000010000 */
[----:B------:R-:W-:Y:S01]  /*8670*/  FADD.FTZ R85, R85, R88 ;  /* 0x0000005855557221 */ /* 0x000fe20000010000 */
[C---:B------:R-:W-:Y:S03]  /*8680*/  HMMA.16816.F32.BF16 R4, R56.reuse, R64, R4 ;  /* 0x000000403804723c */ /* 0x040fe60000041804 */
[----:B------:R-:W-:Y:S01]  /*8690*/  FADD.FTZ R87, R80, R87 ;  /* 0x0000005750577221 */ /* 0x000fe20000010000 */
[----:B------:R-:W-:Y:S01]  /*86a0*/  MUFU.EX2 R154, R154 ;  /* 0x0000009a009a7308 */ /* 0x000fe20000000800 */
[----:B------:R-:W-:Y:S02]  /*86b0*/  FADD.FTZ R82, R82, R85 ;  /* 0x0000005552527221 */ /* 0x000fe40000010000 */
[--C-:B------:R-:W-:Y:S01]  /*86c0*/  FFMA.FTZ R198, R198, c[0x0][0x23c], -R125.reuse ;  /* 0x00008f00c6c67a23 */ /* 0x100fe2000001087d */
[C---:B------:R-:W-:Y:S01]  /*86d0*/  HMMA.16816.F32.BF16 R8, R56.reuse, R66, R8 ;  /* 0x000000423808723c */ /* 0x040fe20000041808 */
[----:B------:R-:W1:Y:S03]  /*86e0*/  LDSM.16.MT88.4 R64, [R118+0xd400] ;  /* 0x00d400007640783b */ /* 0x000e660000004200 */
[--C-:B------:R-:W-:Y:S02]  /*86f0*/  FFMA.FTZ R200, R200, c[0x0][0x23c], -R125.reuse ;  /* 0x00008f00c8c87a23 */ /* 0x100fe4000001087d */
[----:B------:R-:W-:Y:S01]  /*8700*/  MUFU.EX2 R89, R89 ;  /* 0x0000005900597308 */ /* 0x000fe20000000800 */
[--C-:B------:R-:W-:Y:S01]  /*8710*/  FFMA.FTZ R155, R204, c[0x0][0x23c], -R125.reuse ;  /* 0x00008f00cc9b7a23 */ /* 0x100fe2000001087d */
[C---:B-----5:R-:W-:Y:S04]  /*8720*/  HMMA.16816.F32.BF16 R12, R56.reuse, R72, R12 ;  /* 0x00000048380c723c */ /* 0x060fe8000004180c */
[--C-:B------:R-:W-:Y:S02]  /*8730*/  FFMA.FTZ R208, R208, c[0x0][0x23c], -R125.reuse ;  /* 0x00008f00d0d07a23 */ /* 0x100fe4000001087d */
[--C-:B------:R-:W-:Y:S02]  /*8740*/  FFMA.FTZ R210, R210, c[0x0][0x23c], -R125.reuse ;  /* 0x00008f00d2d27a23 */ /* 0x100fe4000001087d */
[C---:B------:R-:W-:Y:S01]  /*8750*/  HMMA.16816.F32.BF16 R16, R56.reuse, R74, R16 ;  /* 0x0000004a3810723c */ /* 0x040fe20000041810 */
[----:B------:R-:W2:Y:S01]  /*8760*/  LDSM.16.MT88.4 R72, [R116+0xd400] ;  /* 0x00d400007448783b */ /* 0x000ea20000004200 */
[----:B------:R-:W3:Y:S02]  /*8770*/  MUFU.EX2 R90, R90 ;  /* 0x0000005a005a7308 */ /* 0x000ee40000000800 */
[----:B------:R-:W-:Y:S02]  /*8780*/  FFMA.FTZ R125, R212, c[0x0][0x23c], -R125 ;  /* 0x00008f00d47d7a23 */ /* 0x000fe4000001087d */
[--C-:B------:R-:W-:Y:S02]  /*8790*/  FFMA.FTZ R185, R185, c[0x0][0x23c], -R124.reuse ;  /* 0x00008f00b9b97a23 */ /* 0x100fe4000001087c */
[C---:B------:R-:W-:Y:S04]  /*87a0*/  HMMA.16816.F32.BF16 R20, R56.reuse, R60, R20 ;  /* 0x0000003c3814723c */ /* 0x040fe80000041814 */
[----:B------:R-:W4:Y:S01]  /*87b0*/  MUFU.EX2 R98, R98 ;  /* 0x0000006200627308 */ /* 0x000f220000000800 */
[--C-:B------:R-:W-:Y:S02]  /*87c0*/  FFMA.FTZ R195, R195, c[0x0][0x23c], -R124.reuse ;  /* 0x00008f00c3c37a23 */ /* 0x100fe4000001087c */
[----:B------:R-:W-:Y:S01]  /*87d0*/  FFMA.FTZ R124, R3, c[0x0][0x23c], -R124 ;  /* 0x00008f00037c7a23 */ /* 0x000fe2000001087c */
[C---:B------:R-:W-:Y:S01]  /*87e0*/  HMMA.16816.F32.BF16 R24, R56.reuse, R62, R24 ;  /* 0x0000003e3818723c */ /* 0x040fe20000041818 */
[----:B------:R-:W5:Y:S03]  /*87f0*/  LDSM.16.MT88.4 R60, [R118+0x9800] ;  /* 0x00980000763c783b */ /* 0x000f660000004200 */
[----:B------:R-:W-:Y:S02]  /*8800*/  FADD.FTZ R82, R81, R82 ;  /* 0x0000005251527221 */ /* 0x000fe40000010000 */
[----:B------:R-:W-:Y:S02]  /*8810*/  MUFU.EX2 R97, R97 ;  /* 0x0000006100617308 */ /* 0x000fe40000000800 */
[C---:B------:R-:W-:Y:S08]  /*8820*/  HMMA.16816.F32.BF16 R28, R56.reuse, R68, R28 ;  /* 0x00000044381c723c */ /* 0x040ff0000004181c */
[C---:B------:R-:W-:Y:S01]  /*8830*/  HMMA.16816.F32.BF16 R32, R56.reuse, R70, R32 ;  /* 0x000000463820723c */ /* 0x040fe20000041820 */
[----:B------:R-:W3:Y:S01]  /*8840*/  LDSM.16.MT88.4 R68, [R116+0x9800] ;  /* 0x009800007444783b */ /* 0x000ee20000004200 */
[----:B------:R-:W3:Y:S06]  /*8850*/  MUFU.EX2 R128, R128 ;  /* 0x0000008000807308 */ /* 0x000eec0000000800 */
[C---:B-1----:R-:W-:Y:S04]  /*8860*/  HMMA.16816.F32.BF16 R36, R56.reuse, R64, R36 ;  /* 0x000000403824723c */ /* 0x042fe80000041824 */
[----:B------:R-:W-:Y:S04]  /*8870*/  MUFU.EX2 R130, R130 ;  /* 0x0000008200827308 */ /* 0x000fe80000000800 */
[C---:B------:R-:W-:Y:S01]  /*8880*/  HMMA.16816.F32.BF16 R40, R56.reuse, R66, R40 ;  /* 0x000000423828723c */ /* 0x040fe20000041828 */
[----:B------:R-:W1:Y:S05]  /*8890*/  LDSM.16.MT88.4 R64, [R118+0xb800] ;  /* 0x00b800007640783b */ /* 0x000e6a0000004200 */
[----:B------:R-:W1:Y:S02]  /*88a0*/  MUFU.EX2 R99, R99 ;  /* 0x0000006300637308 */ /* 0x000e640000000800 */
[C---:B--2---:R-:W-:Y:S08]  /*88b0*/  HMMA.16816.F32.BF16 R44, R56.reuse, R72, R44 ;  /* 0x00000048382c723c */ /* 0x044ff0000004182c */
[----:B------:R-:W-:Y:S01]  /*88c0*/  HMMA.16816.F32.BF16 R48, R56, R74, R48 ;  /* 0x0000004a3830723c */ /* 0x000fe20000041830 */
[----:B------:R-:W2:Y:S01]  /*88d0*/  LDSM.16.MT88.4 R72, [R116+0xb800] ;  /* 0x00b800007448783b */ /* 0x000ea20000004200 */
[----:B------:R-:W-:Y:S05]  /*88e0*/  MUFU.EX2 R127, R127 ;  /* 0x0000007f007f7308 */ /* 0x000fea0000000800 */
[----:B------:R-:W-:Y:S02]  /*88f0*/  F2FP.BF16.PACK_AB R56, R83, R84 ;  /* 0x000000545338723e */ /* 0x000fe400000010ff */
[----:B---3--:R-:W-:Y:S03]  /*8900*/  F2FP.BF16.PACK_AB R57, R90, R89 ;  /* 0x000000595a39723e */ /* 0x008fe600000010ff */
[----:B----4-:R-:W-:Y:S01]  /*8910*/  F2FP.BF16.PACK_AB R58, R98, R91 ;  /* 0x0000005b623a723e */ /* 0x010fe200000010ff */
[----:B------:R-:W3:Y:S01]  /*8920*/  MUFU.EX2 R132, R132 ;  /* 0x0000008400847308 */ /* 0x000ee20000000800 */
[----:B------:R-:W-:Y:S01]  /*8930*/  F2FP.BF16.PACK_AB R59, R128, R97 ;  /* 0x00000061803b723e */ /* 0x000fe200000010ff */
[----:B------:R-:W-:Y:S04]  /*8940*/  FADD.FTZ R89, R89, R82 ;  /* 0x0000005259597221 */ /* 0x000fe80000010000 */
[----:B------:R-:W-:Y:S02]  /*8950*/  FADD.FTZ R90, R90, R89 ;  /* 0x000000595a5a7221 */ /* 0x000fe40000010000 */
[C---:B-----5:R-:W-:Y:S02]  /*8960*/  HMMA.16816.F32.BF16 R4, R56.reuse, R60, R4 ;  /* 0x0000003c3804723c */ /* 0x060fe40000041804 */
[----:B------:R-:W-:Y:S01]  /*8970*/  MUFU.EX2 R129, R129 ;  /* 0x0000008100817308 */ /* 0x000fe20000000800 */
[----:B------:R-:W-:Y:S04]  /*8980*/  FADD.FTZ R97, R97, R90 ;  /* 0x0000005a61617221 */ /* 0x000fe80000010000 */
[----:B------:R-:W-:Y:S01]  /*8990*/  FADD.FTZ R128, R128, R97 ;  /* 0x0000006180807221 */ /* 0x000fe20000010000 */
[C---:B------:R-:W-:Y:S01]  /*89a0*/  HMMA.16816.F32.BF16 R8, R56.reuse, R62, R8 ;  /* 0x0000003e3808723c */ /* 0x040fe20000041808 */
[----:B------:R-:W4:Y:S03]  /*89b0*/  LDSM.16.MT88.4 R60, [R118+0xd800] ;  /* 0x00d80000763c783b */ /* 0x000f260000004200 */
[----:B------:R-:W5:Y:S04]  /*89c0*/  MUFU.EX2 R134, R134 ;  /* 0x0000008600867308 */ /* 0x000f680000000800 */
[C---:B------:R-:W-:Y:S06]  /*89d0*/  HMMA.16816.F32.BF16 R12, R56.reuse, R68, R12 ;  /* 0x00000044380c723c */ /* 0x040fec000004180c */
[----:B------:R-:W-:Y:S02]  /*89e0*/  MUFU.EX2 R131, R131 ;  /* 0x0000008300837308 */ /* 0x000fe40000000800 */
[C---:B------:R-:W-:Y:S01]  /*89f0*/  HMMA.16816.F32.BF16 R16, R56.reuse, R70, R16 ;  /* 0x000000463810723c */ /* 0x040fe20000041810 */
[----:B------:R-:W3:Y:S07]  /*8a00*/  LDSM.16.MT88.4 R68, [R116+0xd800] ;  /* 0x00d800007444783b */ /* 0x000eee0000004200 */
[C---:B-1----:R-:W-:Y:S01]  /*8a10*/  HMMA.16816.F32.BF16 R20, R56.reuse, R64, R20 ;  /* 0x000000403814723c */ /* 0x042fe20000041814 */
[----:B------:R-:W1:Y:S07]  /*8a20*/  MUFU.EX2 R136, R136 ;  /* 0x0000008800887308 */ /* 0x000e6e0000000800 */
[C---:B------:R-:W-:Y:S01]  /*8a30*/  HMMA.16816.F32.BF16 R24, R56.reuse, R66, R24 ;  /* 0x000000423818723c */ /* 0x040fe20000041818 */
[----:B------:R-:W1:Y:S02]  /*8a40*/  LDSM.16.MT88.4 R64, [R118+0x9c00] ;  /* 0x009c00007640783b */ /* 0x000e640000004200 */
[----:B------:R-:W-:Y:S05]  /*8a50*/  MUFU.EX2 R140, R140 ;  /* 0x0000008c008c7308 */ /* 0x000fea0000000800 */
[C---:B--2---:R-:W-:Y:S05]  /*8a60*/  HMMA.16816.F32.BF16 R28, R56.reuse, R72, R28 ;  /* 0x00000048381c723c */ /* 0x044fea000004181c */
[----:B------:R-:W-:Y:S03]  /*8a70*/  MUFU.EX2 R133, R133 ;  /* 0x0000008500857308 */ /* 0x000fe60000000800 */
[C---:B------:R-:W-:Y:S01]  /*8a80*/  HMMA.16816.F32.BF16 R32, R56.reuse, R74, R32 ;  /* 0x0000004a3820723c */ /* 0x040fe20000041820 */
[----:B------:R-:W2:Y:S06]  /*8a90*/  LDSM.16.MT88.4 R72, [R116+0x9c00] ;  /* 0x009c00007448783b */ /* 0x000eac0000004200 */
[----:B------:R-:W-:Y:S01]  /*8aa0*/  MUFU.EX2 R135, R135 ;  /* 0x0000008700877308 */ /* 0x000fe20000000800 */
[C---:B----4-:R-:W-:Y:S08]  /*8ab0*/  HMMA.16816.F32.BF16 R36, R56.reuse, R60, R36 ;  /* 0x0000003c3824723c */ /* 0x050ff00000041824 */
[C---:B------:R-:W-:Y:S01]  /*8ac0*/  HMMA.16816.F32.BF16 R40, R56.reuse, R62, R40 ;  /* 0x0000003e3828723c */ /* 0x040fe20000041828 */
[----:B------:R-:W4:Y:S01]  /*8ad0*/  LDSM.16.MT88.4 R60, [R118+0xbc00] ;  /* 0x00bc0000763c783b */ /* 0x000f220000004200 */
[----:B------:R-:W-:Y:S06]  /*8ae0*/  MUFU.EX2 R142, R142 ;  /* 0x0000008e008e7308 */ /* 0x000fec0000000800 */
[C---:B---3--:R-:W-:Y:S04]  /*8af0*/  HMMA.16816.F32.BF16 R44, R56.reuse, R68, R44 ;  /* 0x00000044382c723c */ /* 0x048fe8000004182c */
[----:B------:R-:W-:Y:S04]  /*8b00*/  MUFU.EX2 R137, R137 ;  /* 0x0000008900897308 */ /* 0x000fe80000000800 */
[----:B------:R-:W-:Y:S01]  /*8b10*/  HMMA.16816.F32.BF16 R48, R56, R70, R48 ;  /* 0x000000463830723c */ /* 0x000fe20000041830 */
[----:B------:R-:W3:Y:S05]  /*8b20*/  LDSM.16.MT88.4 R68, [R116+0xbc00] ;  /* 0x00bc00007444783b */ /* 0x000eea0000004200 */
[----:B------:R-:W-:Y:S01]  /*8b30*/  MUFU.EX2 R144, R144 ;  /* 0x0000009000907308 */ /* 0x000fe20000000800 */
[----:B------:R-:W-:Y:S02]  /*8b40*/  F2FP.BF16.PACK_AB R56, R99, R130 ;  /* 0x000000826338723e */ /* 0x000fe400000010ff */
[----:B------:R-:W-:Y:S03]  /*8b50*/  F2FP.BF16.PACK_AB R57, R132, R127 ;  /* 0x0000007f8439723e */ /* 0x000fe600000010ff */
[----:B-----5:R-:W-:Y:S01]  /*8b60*/  F2FP.BF16.PACK_AB R58, R134, R129 ;  /* 0x00000081863a723e */ /* 0x020fe200000010ff */
[----:B------:R-:W-:Y:S01]  /*8b70*/  FADD.FTZ R127, R127, R128 ;  /* 0x000000807f7f7221 */ /* 0x000fe20000010000 */
[----:B-1----:R-:W-:Y:S02]  /*8b80*/  F2FP.BF16.PACK_AB R59, R136, R131 ;  /* 0x00000083883b723e */ /* 0x002fe400000010ff */
[----:B------:R-:W-:Y:S01]  /*8b90*/  MUFU.EX2 R139, R139 ;  /* 0x0000008b008b7308 */ /* 0x000fe20000000800 */
[----:B------:R-:W-:Y:S04]  /*8ba0*/  FADD.FTZ R132, R132, R127 ;  /* 0x0000007f84847221 */ /* 0x000fe80000010000 */
[C---:B------:R-:W-:Y:S03]  /*8bb0*/  HMMA.16816.F32.BF16 R4, R56.reuse, R64, R4 ;  /* 0x000000403804723c */ /* 0x040fe60000041804 */
[----:B------:R-:W-:Y:S02]  /*8bc0*/  FADD.FTZ R131, R131, R132 ;  /* 0x0000008483837221 */ /* 0x000fe40000010000 */
[----:B------:R-:W-:Y:S02]  /*8bd0*/  MUFU.EX2 R146, R146 ;  /* 0x0000009200927308 */ /* 0x000fe40000000800 */
[----:B------:R-:W-:Y:S01]  /*8be0*/  FADD.FTZ R136, R136, R131 ;  /* 0x0000008388887221 */ /* 0x000fe20000010000 */
[C---:B------:R-:W-:Y:S01]  /*8bf0*/  HMMA.16816.F32.BF16 R8, R56.reuse, R66, R8 ;  /* 0x000000423808723c */ /* 0x040fe20000041808 */
[----:B------:R-:W1:Y:S06]  /*8c00*/  LDSM.16.MT88.4 R64, [R118+0xdc00] ;  /* 0x00dc00007640783b */ /* 0x000e6c0000004200 */
[----:B------:R-:W-:Y:S01]  /*8c10*/  MUFU.EX2 R123, R198 ;  /* 0x000000c6007b7308 */ /* 0x000fe20000000800 */
[C---:B--2---:R-:W-:Y:S08]  /*8c20*/  HMMA.16816.F32.BF16 R12, R56.reuse, R72, R12 ;  /* 0x00000048380c723c */ /* 0x044ff0000004180c */
[C---:B------:R-:W-:Y:S01]  /*8c30*/  HMMA.16816.F32.BF16 R16, R56.reuse, R74, R16 ;  /* 0x0000004a3810723c */ /* 0x040fe20000041810 */
[----:B------:R-:W2:Y:S01]  /*8c40*/  LDSM.16.MT88.4 R72, [R116+0xdc00] ;  /* 0x00dc00007448783b */ /* 0x000ea20000004200 */
[----:B------:R-:W5:Y:S06]  /*8c50*/  MUFU.EX2 R138, R200 ;  /* 0x000000c8008a7308 */ /* 0x000f6c0000000800 */
[C---:B----4-:R-:W-:Y:S04]  /*8c60*/  HMMA.16816.F32.BF16 R20, R56.reuse, R60, R20 ;  /* 0x0000003c3814723c */ /* 0x050fe80000041814 */
[----:B------:R-:W-:Y:S04]  /*8c70*/  MUFU.EX2 R149, R149 ;  /* 0x0000009500957308 */ /* 0x000fe80000000800 */
[C---:B------:R-:W-:Y:S01]  /*8c80*/  HMMA.16816.F32.BF16 R24, R56.reuse, R62, R24 ;  /* 0x0000003e3818723c */ /* 0x040fe20000041818 */
[----:B------:R-:W4:Y:S05]  /*8c90*/  LDSM.16.MT88.4 R60, [R118+0xa000] ;  /* 0x00a00000763c783b */ /* 0x000f2a0000004200 */
[----:B------:R-:W2:Y:S02]  /*8ca0*/  MUFU.EX2 R156, R156 ;  /* 0x0000009c009c7308 */ /* 0x000ea40000000800 */
[C---:B---3--:R-:W-:Y:S04]  /*8cb0*/  HMMA.16816.F32.BF16 R28, R56.reuse, R68, R28 ;  /* 0x00000044381c723c */ /* 0x048fe8000004181c */
[----:B-----5:R-:W-:Y:S04]  /*8cc0*/  F2FP.BF16.PACK_AB R52, R138, R123 ;  /* 0x0000007b8a34723e */ /* 0x020fe800000010ff */
[C---:B------:R-:W-:Y:S01]  /*8cd0*/  HMMA.16816.F32.BF16 R32, R56.reuse, R70, R32 ;  /* 0x000000463820723c */ /* 0x040fe20000041820 */
[----:B------:R-:W3:Y:S01]  /*8ce0*/  LDSM.16.MT88.4 R68, [R116+0xa000] ;  /* 0x00a000007444783b */ /* 0x000ee20000004200 */
[----:B------:R-:W-:Y:S06]  /*8cf0*/  MUFU.EX2 R151, R151 ;  /* 0x0000009700977308 */ /* 0x000fec0000000800 */
[C---:B-1----:R-:W-:Y:S04]  /*8d00*/  HMMA.16816.F32.BF16 R36, R56.reuse, R64, R36 ;  /* 0x000000403824723c */ /* 0x042fe80000041824 */
[----:B------:R-:W1:Y:S01]  /*8d10*/  MUFU.EX2 R158, R158 ;  /* 0x0000009e009e7308 */ /* 0x000e620000000800 */
[----:B--2---:R-:W-:Y:S03]  /*8d20*/  F2FP.BF16.PACK_AB R53, R156, R149 ;  /* 0x000000959c35723e */ /* 0x004fe600000010ff */
[C---:B------:R-:W-:Y:S01]  /*8d30*/  HMMA.16816.F32.BF16 R40, R56.reuse, R66, R40 ;  /* 0x000000423828723c */ /* 0x040fe20000041828 */
[----:B------:R-:W2:Y:S05]  /*8d40*/  LDSM.16.MT88.4 R64, [R118+0xc000] ;  /* 0x00c000007640783b */ /* 0x000eaa0000004200 */
[----:B------:R-:W-:Y:S02]  /*8d50*/  MUFU.EX2 R153, R153 ;  /* 0x0000009900997308 */ /* 0x000fe40000000800 */
[C---:B------:R-:W-:Y:S08]  /*8d60*/  HMMA.16816.F32.BF16 R44, R56.reuse, R72, R44 ;  /* 0x00000048382c723c */ /* 0x040ff0000004182c */
[----:B------:R-:W-:Y:S01]  /*8d70*/  HMMA.16816.F32.BF16 R48, R56, R74, R48 ;  /* 0x0000004a3830723c */ /* 0x000fe20000041830 */
[----:B------:R-:W5:Y:S01]  /*8d80*/  LDSM.16.MT88.4 R72, [R116+0xc000] ;  /* 0x00c000007448783b */ /* 0x000f620000004200 */
[----:B------:R-:W2:Y:S02]  /*8d90*/  MUFU.EX2 R160, R160 ;  /* 0x000000a000a07308 */ /* 0x000ea40000000800 */
[----:B-1----:R-:W-:Y:S03]  /*8da0*/  F2FP.BF16.PACK_AB R54, R158, R151 ;  /* 0x000000979e36723e */ /* 0x002fe600000010ff */
[----:B------:R-:W-:Y:S02]  /*8db0*/  F2FP.BF16.PACK_AB R56, R133, R140 ;  /* 0x0000008c8538723e */ /* 0x000fe400000010ff */
[----:B------:R-:W-:Y:S03]  /*8dc0*/  F2FP.BF16.PACK_AB R57, R142, R135 ;  /* 0x000000878e39723e */ /* 0x000fe600000010ff */
[----:B------:R-:W-:Y:S01]  /*8dd0*/  F2FP.BF16.PACK_AB R58, R144, R137 ;  /* 0x00000089903a723e */ /* 0x000fe200000010ff */
[----:B------:R-:W-:Y:S01]  /*8de0*/  MUFU.EX2 R155, R155 ;  /* 0x0000009b009b7308 */ /* 0x000fe20000000800 */
[----:B------:R-:W-:Y:S01]  /*8df0*/  F2FP.BF16.PACK_AB R59, R146, R139 ;  /* 0x0000008b923b723e */ /* 0x000fe200000010ff */
[----:B------:R-:W-:Y:S04]  /*8e00*/  FADD.FTZ R135, R135, R136 ;  /* 0x0000008887877221 */ /* 0x000fe80000010000 */
[----:B------:R-:W-:Y:S02]  /*8e10*/  FADD.FTZ R142, R142, R135 ;  /* 0x000000878e8e7221 */ /* 0x000fe40000010000 */
[C---:B----4-:R-:W-:Y:S02]  /*8e20*/  HMMA.16816.F32.BF16 R4, R56.reuse, R60, R4 ;  /* 0x0000003c3804723c */ /* 0x050fe40000041804 */
[----:B------:R-:W1:Y:S01]  /*8e30*/  MUFU.EX2 R122, R208 ;  /* 0x000000d0007a7308 */ /* 0x000e620000000800 */
[----:B------:R-:W-:Y:S01]  /*8e40*/  FADD.FTZ R139, R139, R142 ;  /* 0x0000008e8b8b7221 */ /* 0x000fe20000010000 */
[----:B--2---:R-:W-:Y:S03]  /*8e50*/  F2FP.BF16.PACK_AB R55, R160, R153 ;  /* 0x00000099a037723e */ /* 0x004fe600000010ff */
[----:B------:R-:W-:Y:S01]  /*8e60*/  FADD.FTZ R146, R146, R139 ;  /* 0x0000008b92927221 */ /* 0x000fe20000010000 */
[C---:B------:R-:W-:Y:S01]  /*8e70*/  HMMA.16816.F32.BF16 R8, R56.reuse, R62, R8 ;  /* 0x0000003e3808723c */ /* 0x040fe20000041808 */
[----:B------:R-:W2:Y:S03]  /*8e80*/  LDSM.16.MT88.4 R60, [R118+0xe000] ;  /* 0x00e00000763c783b */ /* 0x000ea60000004200 */
[----:B------:R-:W-:Y:S04]  /*8e90*/  MUFU.EX2 R3, R185 ;  /* 0x000000b900037308 */ /* 0x000fe80000000800 */
[C---:B---3--:R-:W-:Y:S06]  /*8ea0*/  HMMA.16816.F32.BF16 R12, R56.reuse, R68, R12 ;  /* 0x00000044380c723c */ /* 0x048fec000004180c */
[----:B------:R-:W-:Y:S02]  /*8eb0*/  MUFU.EX2 R210, R210 ;  /* 0x000000d200d27308 */ /* 0x000fe40000000800 */
[C---:B------:R-:W-:Y:S01]  /*8ec0*/  HMMA.16816.F32.BF16 R16, R56.reuse, R70, R16 ;  /* 0x000000463810723c */ /* 0x040fe20000041810 */
[----:B------:R-:W3:Y:S07]  /*8ed0*/  LDSM.16.MT88.4 R68, [R116+0xe000] ;  /* 0x00e000007444783b */ /* 0x000eee0000004200 */
[C---:B------:R-:W-:Y:S01]  /*8ee0*/  HMMA.16816.F32.BF16 R20, R56.reuse, R64, R20 ;  /* 0x000000403814723c */ /* 0x040fe20000041814 */
[----:B------:R-:W4:Y:S07]  /*8ef0*/  MUFU.EX2 R125, R125 ;  /* 0x0000007d007d7308 */ /* 0x000f2e0000000800 */
[C---:B------:R-:W-:Y:S01]  /*8f00*/  HMMA.16816.F32.BF16 R24, R56.reuse, R66, R24 ;  /* 0x000000423818723c */ /* 0x040fe20000041818 */
[----:B------:R-:W-:Y:S02]  /*8f10*/  LDSM.16.MT88.4 R64, [R116+0xa400] ;  /* 0x00a400007440783b */ /* 0x000fe40000004200 */
[----:B------:R-:W-:Y:S05]  /*8f20*/  MUFU.EX2 R124, R124 ;  /* 0x0000007c007c7308 */ /* 0x000fea0000000800 */
[C---:B-----5:R-:W-:Y:S08]  /*8f30*/  HMMA.16816.F32.BF16 R28, R56.reuse, R72, R28 ;  /* 0x00000048381c723c */ /* 0x060ff0000004181c */
        /* <DEDUP_REMOVED lines=14> */
[----:B------:R-:W-:Y:S01]  /*9020*/  FADD.FTZ R147, R147, R150 ;  /* 0x0000009693937221 */ /* 0x000fe20000010000 */
[C---:B--2---:R-:W-:Y:S03]  /*9030*/  HMMA.16816.F32.BF16 R4, R56.reuse, R60, R4 ;  /* 0x0000003c3804723c */ /* 0x044fe60000041804 */
[----:B------:R-:W-:Y:S04]  /*9040*/  FADD.FTZ R154, R154, R147 ;  /* 0x000000939a9a7221 */ /* 0x000fe80000010000 */
[----:B------:R-:W-:Y:S01]  /*9050*/  FADD.FTZ R149, R149, R154 ;  /* 0x0000009a95957221 */ /* 0x000fe20000010000 */
[C---:B------:R-:W-:Y:S01]  /*9060*/  HMMA.16816.F32.BF16 R8, R56.reuse, R62, R8 ;  /* 0x0000003e3808723c */ /* 0x040fe20000041808 */
[----:B------:R-:W2:Y:S03]  /*9070*/  LDSM.16.MT88.4 R60, [R116+0xe400] ;  /* 0x00e40000743c783b */ /* 0x000ea60000004200 */
[----:B------:R-:W-:Y:S04]  /*9080*/  FADD.FTZ R156, R156, R149 ;  /* 0x000000959c9c7221 */ /* 0x000fe80000010000 */
[C---:B------:R-:W-:Y:S04]  /*9090*/  HMMA.16816.F32.BF16 R12, R56.reuse, R64, R12 ;  /* 0x00000040380c723c */ /* 0x040fe8000004180c */
[----:B------:R-:W-:Y:S04]  /*90a0*/  FADD.FTZ R153, R153, R156 ;  /* 0x0000009c99997221 */ /* 0x000fe80000010000 */
[C---:B------:R-:W-:Y:S01]  /*90b0*/  HMMA.16816.F32.BF16 R16, R56.reuse, R66, R16 ;  /* 0x000000423810723c */ /* 0x040fe20000041810 */
[----:B------:R-:W5:Y:S03]  /*90c0*/  LDSM.16.MT88.4 R64, [R118+0xa800] ;  /* 0x00a800007640783b */ /* 0x000f660000004200 */
[----:B------:R-:W-:Y:S04]  /*90d0*/  FADD.FTZ R160, R160, R153 ;  /* 0x00000099a0a07221 */ /* 0x000fe80000010000 */
[C---:B---3--:R-:W-:Y:S08]  /*90e0*/  HMMA.16816.F32.BF16 R20, R56.reuse, R68, R20 ;  /* 0x000000443814723c */ /* 0x048ff00000041814 */
[C---:B------:R-:W-:Y:S01]  /*90f0*/  HMMA.16816.F32.BF16 R24, R56.reuse, R70, R24 ;  /* 0x000000463818723c */ /* 0x040fe20000041818 */
[----:B------:R-:W3:Y:S07]  /*9100*/  LDSM.16.MT88.4 R68, [R116+0xa800] ;  /* 0x00a800007444783b */ /* 0x000eee0000004200 */
[C---:B------:R-:W-:Y:S08]  /*9110*/  HMMA.16816.F32.BF16 R28, R56.reuse, R72, R28 ;  /* 0x00000048381c723c */ /* 0x040ff0000004181c */
[C---:B------:R-:W-:Y:S01]  /*9120*/  HMMA.16816.F32.BF16 R32, R56.reuse, R74, R32 ;  /* 0x0000004a3820723c */ /* 0x040fe20000041820 */
[----:B------:R-:W1:Y:S07]  /*9130*/  LDSM.16.MT88.4 R72, [R118+0xc800] ;  /* 0x00c800007648783b */ /* 0x000e6e0000004200 */
[C---:B------:R-:W-:Y:S08]  /*9140*/  HMMA.16816.F32.BF16 R36, R56.reuse, R76, R36 ;  /* 0x0000004c3824723c */ /* 0x040ff00000041824 */
[C---:B------:R-:W-:Y:S01]  /*9150*/  HMMA.16816.F32.BF16 R40, R56.reuse, R78, R40 ;  /* 0x0000004e3828723c */ /* 0x040fe20000041828 */
[----:B------:R-:W1:Y:S07]  /*9160*/  LDSM.16.MT88.4 R76, [R116+0xc800] ;  /* 0x00c80000744c783b */ /* 0x000e6e0000004200 */
[C---:B--2---:R-:W-:Y:S08]  /*9170*/  HMMA.16816.F32.BF16 R44, R56.reuse, R60, R44 ;  /* 0x0000003c382c723c */ /* 0x044ff0000004182c */
[----:B------:R-:W-:Y:S01]  /*9180*/  HMMA.16816.F32.BF16 R48, R56, R62, R48 ;  /* 0x0000003e3830723c */ /* 0x000fe20000041830 */
[----:B------:R-:W2:Y:S07]  /*9190*/  LDSM.16.MT88.4 R56, [R118+0xe800] ;  /* 0x00e800007638783b */ /* 0x000eae0000004200 */
[C---:B-----5:R-:W-:Y:S01]  /*91a0*/  HMMA.16816.F32.BF16 R4, R52.reuse, R64, R4 ;  /* 0x000000403404723c */ /* 0x060fe20000041804 */
[----:B------:R-:W5:Y:S01]  /*91b0*/  LDSM.16.MT88.4 R60, [R116+0xe800] ;  /* 0x00e80000743c783b */ /* 0x000f620000004200 */
[----:B------:R4:W-:Y:S06]  /*91c0*/  MUFU.EX2 R65, R92 ;  /* 0x0000005c00417308 */ /* 0x0009ec0000000800 */
[C---:B------:R-:W-:Y:S04]  /*91d0*/  HMMA.16816.F32.BF16 R8, R52.reuse, R66, R8 ;  /* 0x000000423408723c */ /* 0x040fe80000041808 */
[----:B------:R-:W2:Y:S04]  /*91e0*/  MUFU.EX2 R64, R195 ;  /* 0x000000c300407308 */ /* 0x000ea80000000800 */
[C---:B---3--:R-:W-:Y:S07]  /*91f0*/  HMMA.16816.F32.BF16 R12, R52.reuse, R68, R12 ;  /* 0x00000044340c723c */ /* 0x048fee000004180c */
[----:B-1----:R-:W-:Y:S01]  /*9200*/  F2FP.BF16.PACK_AB R68, R122, R155 ;  /* 0x0000009b7a44723e */ /* 0x002fe200000010ff */
[C---:B------:R-:W-:Y:S01]  /*9210*/  HMMA.16816.F32.BF16 R16, R52.reuse, R70, R16 ;  /* 0x000000463410723c */ /* 0x040fe20000041810 */
[----:B----4-:R-:W1:Y:S06]  /*9220*/  LDSM.16.MT88.4 R92, [R118+0xcc00] ;  /* 0x00cc0000765c783b */ /* 0x010e6c0000004200 */
[----:B------:R-:W-:Y:S01]  /*9230*/  F2FP.BF16.PACK_AB R70, R125, R210 ;  /* 0x000000d27d46723e */ /* 0x000fe200000010ff */
[C---:B------:R-:W-:Y:S04]  /*9240*/  HMMA.16816.F32.BF16 R20, R52.reuse, R72, R20 ;  /* 0x000000483414723c */ /* 0x040fe80000041814 */
[----:B--2---:R-:W-:Y:S01]  /*9250*/  F2FP.BF16.PACK_AB R69, R64, R3 ;  /* 0x000000034045723e */ /* 0x004fe200000010ff */
[----:B------:R-:W-:Y:S01]  /*9260*/  FADD.FTZ R3, R3, R160 ;  /* 0x000000a003037221 */ /* 0x000fe20000010000 */
[----:B------:R-:W-:Y:S02]  /*9270*/  F2FP.BF16.PACK_AB R71, R124, R65 ;  /* 0x000000417c47723e */ /* 0x000fe400000010ff */
[C---:B------:R-:W-:Y:S04]  /*9280*/  HMMA.16816.F32.BF16 R24, R52.reuse, R74, R24 ;  /* 0x0000004a3418723c */ /* 0x040fe80000041818 */
[----:B------:R-:W-:Y:S01]  /*9290*/  FADD.FTZ R64, R64, R3 ;  /* 0x0000000340407221 */ /* 0x000fe20000010000 */
[----:B------:R-:W-:Y:S03]  /*92a0*/  IADD3 R3, R192, -0x1, RZ ;  /* 0xffffffffc0037810 */ /* 0x000fe60007ffe0ff */
[C---:B------:R-:W-:Y:S04]  /*92b0*/  HMMA.16816.F32.BF16 R28, R52.reuse, R76, R28 ;  /* 0x0000004c341c723c */ /* 0x040fe8000004181c */
[----:B------:R-:W-:Y:S01]  /*92c0*/  FADD.FTZ R65, R65, R64 ;  /* 0x0000004041417221 */ /* 0x000fe20000010000 */
[----:B------:R-:W-:Y:S03]  /*92d0*/  MOV R192, R3 ;  /* 0x0000000300c07202 */ /* 0x000fe60000000f00 */
[C---:B------:R-:W-:Y:S01]  /*92e0*/  HMMA.16816.F32.BF16 R32, R52.reuse, R78, R32 ;  /* 0x0000004e3420723c */ /* 0x040fe20000041820 */
[----:B------:R-:W-:Y:S03]  /*92f0*/  LDSM.16.MT88.4 R76, [R118+0xec00] ;  /* 0x00ec0000764c783b */ /* 0x000fe60000004200 */
[----:B------:R-:W-:Y:S04]  /*9300*/  FADD.FTZ R194, R124, R65 ;  /* 0x000000417cc27221 */ /* 0x000fe80000010000 */
[C---:B------:R-:W-:Y:S08]  /*9310*/  HMMA.16816.F32.BF16 R36, R52.reuse, R56, R36 ;  /* 0x000000383424723c */ /* 0x040ff00000041824 */
[C---:B------:R-:W-:Y:S08]  /*9320*/  HMMA.16816.F32.BF16 R40, R52.reuse, R58, R40 ;  /* 0x0000003a3428723c */ /* 0x040ff00000041828 */
[C---:B-----5:R-:W-:Y:S08]  /*9330*/  HMMA.16816.F32.BF16 R44, R52.reuse, R60, R44 ;  /* 0x0000003c342c723c */ /* 0x060ff0000004182c */
[----:B------:R-:W-:Y:S08]  /*9340*/  HMMA.16816.F32.BF16 R48, R52, R62, R48 ;  /* 0x0000003e3430723c */ /* 0x000ff00000041830 */
[C---:B------:R-:W-:Y:S07]  /*9350*/  HMMA.16816.F32.BF16 R112, R68.reuse, R108, R4 ;  /* 0x0000006c4470723c */ /* 0x040fee0000041804 */
[----:B------:R-:W-:Y:S01]  /*9360*/  FADD.FTZ R4, R84, R87 ;  /* 0x0000005754047221 */ /* 0x000fe20000010000 */
[C---:B------:R-:W-:Y:S01]  /*9370*/  HMMA.16816.F32.BF16 R108, R68.reuse, R110, R8 ;  /* 0x0000006e446c723c */ /* 0x040fe20000041808 */
[----:B------:R-:W2:Y:S03]  /*9380*/  LDSM.16.MT88.4 R84, [R116+0xcc00] ;  /* 0x00cc00007454783b */ /* 0x000ea60000004200 */
[----:B------:R-:W-:Y:S04]  /*9390*/  FADD.FTZ R4, R83, R4 ;  /* 0x0000000453047221 */ /* 0x000fe80000010000 */
[C---:B------:R-:W-:Y:S04]  /*93a0*/  HMMA.16816.F32.BF16 R104, R68.reuse, R100, R12 ;  /* 0x000000644468723c */ /* 0x040fe8000004180c */
[----:B------:R-:W-:Y:S02]  /*93b0*/  FADD.FTZ R91, R91, R4 ;  /* 0x000000045b5b7221 */ /* 0x000fe40000010000 */
[----:B------:R-:W3:Y:S02]  /*93c0*/  LDSM.16.MT88.4 R4, [R116+0xec00] ;  /* 0x00ec00007404783b */ /* 0x000ee40000004200 */
[C---:B------:R-:W-:Y:S04]  /*93d0*/  HMMA.16816.F32.BF16 R100, R68.reuse, R102, R16 ;  /* 0x000000664464723c */ /* 0x040fe80000041810 */
[----:B------:R-:W-:Y:S04]  /*93e0*/  FADD.FTZ R91, R98, R91 ;  /* 0x0000005b625b7221 */ /* 0x000fe80000010000 */
[----:B------:R-:W-:Y:S04]  /*93f0*/  FADD.FTZ R130, R130, R91 ;  /* 0x0000005b82827221 */ /* 0x000fe80000010000 */
[----:B------:R-:W-:Y:S02]  /*9400*/  FADD.FTZ R130, R99, R130 ;  /* 0x0000008263827221 */ /* 0x000fe40000010000 */
[C---:B-1----:R-:W-:Y:S03]  /*9410*/  HMMA.16816.F32.BF16 R96, R68.reuse, R92, R20 ;  /* 0x0000005c4460723c */ /* 0x042fe60000041814 */
[----:B------:R-:W-:Y:S04]  /*9420*/  FADD.FTZ R129, R129, R130 ;  /* 0x0000008281817221 */ /* 0x000fe80000010000 */
[----:B------:R-:W-:Y:S01]  /*9430*/  FADD.FTZ R129, R134, R129 ;  /* 0x0000008186817221 */ /* 0x000fe20000010000 */
[C---:B------:R-:W-:Y:S04]  /*9440*/  HMMA.16816.F32.BF16 R92, R68.reuse, R94, R24 ;  /* 0x0000005e445c723c */ /* 0x040fe80000041818 */
[----:B------:R-:W-:Y:S04]  /*9450*/  FADD.FTZ R140, R140, R129 ;  /* 0x000000818c8c7221 */ /* 0x000fe80000010000 */
[C---:B--2---:R-:W-:Y:S04]  /*9460*/  HMMA.16816.F32.BF16 R88, R68.reuse, R84, R28 ;  /* 0x000000544458723c */ /* 0x044fe8000004181c */
[----:B------:R-:W-:Y:S04]  /*9470*/  FADD.FTZ R140, R133, R140 ;  /* 0x0000008c858c7221 */ /* 0x000fe80000010000 */
[C---:B------:R-:W-:Y:S04]  /*9480*/  HMMA.16816.F32.BF16 R84, R68.reuse, R86, R32 ;  /* 0x000000564454723c */ /* 0x040fe80000041820 */
[----:B------:R-:W-:Y:S04]  /*9490*/  FADD.FTZ R137, R137, R140 ;  /* 0x0000008c89897221 */ /* 0x000fe80000010000 */
[C---:B------:R-:W-:Y:S04]  /*94a0*/  HMMA.16816.F32.BF16 R80, R68.reuse, R76, R36 ;  /* 0x0000004c4450723c */ /* 0x040fe80000041824 */
[----:B------:R-:W-:Y:S04]  /*94b0*/  FADD.FTZ R144, R144, R137 ;  /* 0x0000008990907221 */ /* 0x000fe80000010000 */
[C---:B------:R-:W-:Y:S04]  /*94c0*/  HMMA.16816.F32.BF16 R76, R68.reuse, R78, R40 ;  /* 0x0000004e444c723c */ /* 0x040fe80000041828 */
[----:B------:R-:W-:Y:S04]  /*94d0*/  FADD.FTZ R141, R141, R144 ;  /* 0x000000908d8d7221 */ /* 0x000fe80000010000 */
[----:B------:R-:W-:Y:S01]  /*94e0*/  FADD.FTZ R148, R148, R141 ;  /* 0x0000008d94947221 */ /* 0x000fe20000010000 */
[C---:B---3--:R-:W-:Y:S03]  /*94f0*/  HMMA.16816.F32.BF16 R72, R68.reuse, R4, R44 ;  /* 0x000000044448723c */ /* 0x048fe6000004182c */
        /* <DEDUP_REMOVED lines=12> */
.L_x_1822:
        /* <DEDUP_REMOVED lines=184> */
.L_x_1828:
[----:B------:R-:W-:Y:S05]  /*a140*/  BSYNC B0 ;  /* 0x0000000000007941 */ /* 0x000fea0003800000 */
.L_x_1827:
        /* <DEDUP_REMOVED lines=36> */
.L_x_1829:
        /* <DEDUP_REMOVED lines=15> */
.L_x_6327:


//--------------------- .text._ZN5flash24flash_fwd_splitkv_kernelI23Flash_fwd_kernel_traitsILi96ELi64ELi128ELi4ELb0ELb0EN7cutlass10bfloat16_tE19Flash_kernel_traitsILi96ELi64ELi128ELi4ES3_EELb1ELb0ELb0ELb1ELb1ELb0ELb1ELb0EEEvNS_16Flash_fwd_paramsE --------------------------
	.section	.text._ZN5flash24flash_fwd_splitkv_kernelI23Flash_fwd_kernel_traitsILi96ELi64ELi128ELi4ELb0ELb0EN7cutlass10bfloat16_tE19Flash_kernel_traitsILi96ELi64ELi128ELi4ES3_EELb1ELb0ELb0ELb1ELb1ELb0ELb1ELb0EEEvNS_16Flash_fwd_paramsE,"ax",@progbits
	.sectioninfo	@"SHI_REGISTERS=188"
	.align	128
        .global         _ZN5flash24flash_fwd_splitkv_kernelI23Flash_fwd_kernel_traitsILi96ELi64ELi128ELi4ELb0ELb0EN7cutlass10bfloat16_tE19Flash_kernel_traitsILi96ELi64ELi128ELi4ES3_EELb1ELb0ELb0ELb1ELb1ELb0ELb1ELb0EEEvNS_16Flash_fwd_paramsE
        .type           _ZN5flash24flash_fwd_splitkv_kernelI23Flash_fwd_kernel_traitsILi96ELi64ELi128ELi4ELb0ELb0EN7cutlass10bfloat16_tE19Flash_kernel_traitsILi96ELi64ELi128ELi4ES3_EELb1ELb0ELb0ELb1ELb1ELb0ELb1ELb0EEEvNS_16Flash_fwd_paramsE,@function
        .size           _ZN5flash24flash_fwd_splitkv_kernelI23Flash_fwd_kernel_traitsILi96ELi64ELi128ELi4ELb0ELb0EN7cutlass10bfloat16_tE19Flash_kernel_traitsILi96ELi64ELi128ELi4ES3_EELb1ELb0ELb0ELb1ELb1ELb0ELb1ELb0EEEvNS_16Flash_fwd_paramsE,(.L_x_6328 - _ZN5flash24flash_fwd_splitkv_kernelI23Flash_fwd_kernel_traitsILi96ELi64ELi128ELi4ELb0ELb0EN7cutlass10bfloat16_tE19Flash_kernel_traitsILi96ELi64ELi128ELi4ES3_EELb1ELb0ELb0ELb1ELb1ELb0ELb1ELb0EEEvNS_16Flash_fwd_paramsE)
        .other          _ZN5flash24flash_fwd_splitkv_kernelI23Flash_fwd_kernel_traitsILi96ELi64ELi128ELi4ELb0ELb0EN7cutlass10bfloat16_tE19Flash_kernel_traitsILi96ELi64ELi128ELi4ES3_EELb1ELb0ELb0ELb1ELb1ELb0ELb1ELb0EEEvNS_16Flash_fwd_paramsE,@"STO_CUDA_ENTRY STV_DEFAULT"
_ZN5flash24flash_fwd_splitkv_kernelI23Flash_fwd_kernel_traitsILi96ELi64ELi128ELi4ELb0ELb0EN7cutlass10bfloat16_tE19Flash_kernel_traitsILi96ELi64ELi128ELi4ES3_EELb1ELb0ELb0ELb1ELb1ELb0ELb1ELb0EEEvNS_16Flash_fwd_paramsE:
.text._ZN5flash24flash_fwd_splitkv_kernelI23Flash_fwd_kernel_traitsILi96ELi64ELi128ELi4ELb0ELb0EN7cutlass10bfloat16_tE19Flash_kernel_traitsILi96ELi64ELi128ELi4ES3_EELb1ELb0ELb0ELb1ELb1ELb0ELb1ELb0EEEvNS_16Flash_fwd_paramsE:
[----:B------:R-:W-:Y:S02]  /*0000*/  MOV R1, c[0x0][0x28] ;  /* 0x00000a0000017a02 */ /* 0x000fe40000000f00 */
[----:B------:R-:W1:Y:S01]  /*0010*/  I2F.U32.RP R2, c[0x0][0x1c0] ;  /* 0x0000700000027b06 */ /* 0x000e620000209000 */
[----:B------:R-:W2:Y:S01]  /*0020*/  S2R R3, SR_CTAID.Z ;  /* 0x0000000000037919 */ /* 0x000ea20000002700 */
[----:B------:R-:W-:Y:S01]  /*0030*/  IMAD.MOV.U32 R4, RZ, RZ, RZ ;  /* 0x000000ffff047224 */ /* 0x000fe200078e00ff */
[----:B------:R-:W-:Y:S01]  /*0040*/  ISETP.NE.U32.AND P1, PT, RZ, c[0x0][0x250], PT ;  /* 0x00009400ff007a0c */ /* 0x000fe20003f25070 */
[----:B------:R-:W-:Y:S01]  /*0050*/  IMAD.MOV.U32 R17, RZ, RZ, RZ ;  /* 0x000000ffff117224 */ /* 0x000fe200078e00ff */
[----:B------:R-:W-:Y:S01]  /*0060*/  ISETP.NE.U32.AND P0, PT, RZ, c[0x0][0x258], PT ;  /* 0x00009600ff007a0c */ /* 0x000fe20003f05070 */
[----:B------:R-:W-:Y:S01]  /*0070*/  ULDC.64 UR10, c[0x0][0x118] ;  /* 0x00004600000a7ab9 */ /* 0x000fe20000000a00 */
[----:B------:R-:W-:Y:S02]  /*0080*/  ISETP.NE.U32.AND P2, PT, RZ, c[0x0][0x1c0], PT ;  /* 0x00007000ff007a0c */ /* 0x000fe40003f45070 */
[----:B------:R-:W-:Y:S02]  /*0090*/  ISETP.NE.AND.EX P1, PT, RZ, c[0x0][0x254], PT, P1 ;  /* 0x00009500ff007a0c */ /* 0x000fe40003f25310 */
[----:B------:R-:W-:Y:S01]  /*00a0*/  ISETP.NE.AND.EX P0, PT, RZ, c[0x0][0x25c], PT, P0 ;  /* 0x00009700ff007a0c */ /* 0x000fe20003f05300 */
[----:B-1----:R-:W1:Y:S02]  /*00b0*/  MUFU.RCP R5, R2 ;  /* 0x0000000200057308 */ /* 0x002e640000001000 */
[----:B-1----:R-:W-:-:S08]  /*00c0*/  IADD3 R5, R5, 0xffffffe, RZ ;  /* 0x0ffffffe05057810 */ /* 0x002fd00007ffe0ff */
[----:B------:R-:W-:Y:S01]  /*00d0*/  @P1 IMAD.MOV.U32 R2, RZ, RZ, 0x4 ;  /* 0x00000004ff021424 */ /* 0x000fe200078e00ff */
        /* <DEDUP_REMOVED lines=10> */
[----:B------:R-:W-:Y:S01]  /*0180*/  ISETP.GE.U32.AND P3, PT, R0, c[0x0][0x1c0], PT ;  /* 0x0000700000007a0c */ /* 0x000fe20003f66070 */
[----:B------:R-:W-:-:S12]  /*0190*/  @P0 IMAD.MOV.U32 R0, RZ, RZ, 0x4 ;  /* 0x00000004ff000424 */ /* 0x000fd800078e00ff */
[----:B------:R-:W-:Y:S02]  /*01a0*/  @P3 IADD3 R167, R167, 0x1, RZ ;  /* 0x00000001a7a73810 */ /* 0x000fe40007ffe0ff */
[----:B------:R-:W-:-:S05]  /*01b0*/  @!P2 LOP3.LUT R167, RZ, c[0x0][0x1c0], RZ, 0x33, !PT ;  /* 0x00007000ffa7aa12 */ /* 0x000fca00078e33ff */
[----:B------:R-:W-:-:S04]  /*01c0*/  @P1 IMAD.WIDE R4, R167, R2, c[0x0][0x250] ;  /* 0x00009400a7041625 */ /* 0x000fc800078e0202 */
[----:B------:R-:W-:Y:S01]  /*01d0*/  @P0 IMAD.WIDE R6, R167, R0, c[0x0][0x258] ;  /* 0x00009600a7060625 */ /* 0x000fe200078e0200 */
[----:B------:R-:W2:Y:S04]  /*01e0*/  @P1 LDG.E R17, [R4.64] ;  /* 0x0000000a04111981 */ /* 0x000ea8000c1e1900 */
[----:B------:R-:W2:Y:S01]  /*01f0*/  @P0 LDG.E R2, [R6.64] ;  /* 0x0000000a06020981 */ /* 0x000ea2000c1e1900 */
[----:B------:R-:W-:Y:S01]  /*0200*/  @!P0 ISETP.NE.U32.AND P2, PT, RZ, c[0x0][0x268], PT ;  /* 0x00009a00ff008a0c */ /* 0x000fe20003f45070 */
[----:B------:R-:W-:Y:S02]  /*0210*/  IMAD.MOV R12, RZ, RZ, -R167 ;  /* 0x000000ffff0c7224 */ /* 0x000fe400078e0aa7 */
[----:B------:R-:W1:Y:S01]  /*0220*/  S2R R29, SR_CTAID.X ;  /* 0x00000000001d7919 */ /* 0x000e620000002500 */
[----:B------:R-:W-:Y:S01]  /*0230*/  @!P0 ISETP.NE.AND.EX P2, PT, RZ, c[0x0][0x26c], PT, P2 ;  /* 0x00009b00ff008a0c */ /* 0x000fe20003f45320 */
[----:B------:R-:W-:-:S03]  /*0240*/  IMAD R12, R12, c[0x0][0x1c0], R3 ;  /* 0x000070000c0c7a24 */ /* 0x000fc600078e0203 */
[----:B------:R-:W-:Y:S01]  /*0250*/  @!P0 SEL R0, RZ, c[0x0][0x21c], !P2 ;  /* 0x00008700ff008a07 */ /* 0x000fe20005000000 */
[----:B-1----:R-:W-:-:S05]  /*0260*/  IMAD.SHL.U32 R129, R29, 0x40, RZ ;  /* 0x000000401d817824 */ /* 0x002fca00078e00ff */
[----:B------:R-:W-:Y:S01]  /*0270*/  ISETP.GE.AND P1, PT, R129, c[0x0][0x214], PT ;  /* 0x0000850081007a0c */ /* 0x000fe20003f26270 */
[--C-:B--2---:R-:W-:Y:S01]  /*0280*/  @P0 IMAD.IADD R125, R2, 0x1, -R17.reuse ;  /* 0x00000001027d0824 */ /* 0x104fe200078e0a11 */
[----:B------:R-:W-:-:S11]  /*0290*/  @!P0 IADD3 R125, R0, c[0x0][0x218], -R17 ;  /* 0x00008600007d8a10 */ /* 0x000fd60007ffe811 */
[----:B------:R-:W-:Y:S05]  /*02a0*/  @P1 EXIT ;  /* 0x000000000000194d */ /* 0x000fea0003800000 */
[----:B------:R-:W-:Y:S01]  /*02b0*/  IABS R3, c[0x0][0x10] ;  /* 0x0000040000037a13 */ /* 0x000fe20000000000 */
[----:B------:R-:W-:Y:S01]  /*02c0*/  IMAD.MOV.U32 R5, RZ, RZ, c[0x0][0x218] ;  /* 0x00008600ff057624 */ /* 0x000fe200078e00ff */
[----:B------:R-:W1:Y:S02]  /*02d0*/  S2R R126, SR_TID.X ;  /* 0x00000000007e7919 */ /* 0x000e640000002100 */
[----:B------:R-:W2:Y:S02]  /*02e0*/  I2F.RP R0, R3 ;  /* 0x0000000300007306 */ /* 0x000ea40000209400 */
[----:B------:R-:W-:-:S04]  /*02f0*/  IADD3 R5, R5, 0x7f, RZ ;  /* 0x0000007f05057810 */ /* 0x000fc80007ffe0ff */
[----:B------:R-:W-:-:S04]  /*0300*/  SHF.R.S32.HI R4, RZ, 0x1f, R5 ;  /* 0x0000001fff047819 */ /* 0x000fc80000011405 */
[----:B------:R-:W-:-:S04]  /*0310*/  LEA.HI R4, R4, R5, RZ, 0x7 ;  /* 0x0000000504047211 */ /* 0x000fc800078f38ff */
[----:B------:R-:W-:Y:S01]  /*0320*/  LEA.HI.SX32 R4, R4, c[0x0][0x10], 0x19 ;  /* 0x0000040004047a11 */ /* 0x000fe200078fcaff */
[----:B--2---:R-:W2:Y:S03]  /*0330*/  MUFU.RCP R6, R0 ;  /* 0x0000000000067308 */ /* 0x004ea60000001000 */
[----:B------:R-:W-:Y:S02]  /*0340*/  IADD3 R4, R4, -0x1, RZ ;  /* 0xffffffff04047810 */ /* 0x000fe40007ffe0ff */
[----:B--2---:R-:W-:Y:S02]  /*0350*/  IADD3 R6, R6, 0xffffffe, RZ ;  /* 0x0ffffffe06067810 */ /* 0x004fe40007ffe0ff */
[----:B------:R-:W-:Y:S02]  /*0360*/  IABS R0, R4 ;  /* 0x0000000400007213 */ /* 0x000fe40000000000 */
[----:B------:R-:W2:Y:S01]  /*0370*/  F2I.FTZ.U32.TRUNC.NTZ R7, R6 ;  /* 0x0000000600077305 */ /* 0x000ea2000021f000 */
[----:B------:R-:W-:-:S04]  /*0380*/  LOP3.LUT R4, R4, c[0x0][0x10], RZ, 0x3c, !PT ;  /* 0x0000040004047a12 */ /* 0x000fc800078e3cff */
[----:B------:R-:W-:Y:S02]  /*0390*/  ISETP.GE.AND P0, PT, R4, RZ, PT ;  /* 0x000000ff0400720c */ /* 0x000fe40003f06270 */
[----:B------:R-:W-:Y:S01]  /*03a0*/  IADD3 R4, R125, 0x7f, RZ ;  /* 0x0000007f7d047810 */ /* 0x000fe20007ffe0ff */
[----:B--2---:R-:W-:Y:S02]  /*03b0*/  IMAD.MOV R2, RZ, RZ, -R7 ;  /* 0x000000ffff027224 */ /* 0x004fe400078e0a07 */
[----:B------:R-:W-:Y:S02]  /*03c0*/  IMAD.MOV.U32 R6, RZ, RZ, RZ ;  /* 0x000000ffff067224 */ /* 0x000fe400078e00ff */
[----:B------:R-:W-:-:S04]  /*03d0*/  IMAD R2, R2, R3, RZ ;  /* 0x0000000302027224 */ /* 0x000fc800078e02ff */
[----:B------:R-:W-:-:S04]  /*03e0*/  IMAD.HI.U32 R7, R7, R2, R6 ;  /* 0x0000000207077227 */ /* 0x000fc800078e0006 */
[----:B------:R-:W-:-:S04]  /*03f0*/  IMAD.MOV.U32 R2, RZ, RZ, R0 ;  /* 0x000000ffff027224 */ /* 0x000fc800078e0000 */
[----:B------:R-:W-:-:S04]  /*0400*/  IMAD.HI.U32 R7, R7, R2, RZ ;  /* 0x0000000207077227 */ /* 0x000fc800078e00ff */
[----:B------:R-:W-:-:S04]  /*0410*/  IMAD.MOV R0, RZ, RZ, -R7 ;  /* 0x000000ffff007224 */ /* 0x000fc800078e0a07 */
[----:B------:R-:W-:Y:S01]  /*0420*/  IMAD R0, R3, R0, R2 ;  /* 0x0000000003007224 */ /* 0x000fe200078e0202 */
[----:B------:R-:W-:-:S04]  /*0430*/  IADD3 R2, R129, 0xbf, RZ ;  /* 0x000000bf81027810 */ /* 0x000fc80007ffe0ff */
[----:B------:R-:W-:Y:S02]  /*0440*/  ISETP.GT.U32.AND P1, PT, R3, R0, PT ;  /* 0x000000000300720c */ /* 0x000fe40003f24070 */
[----:B------:R-:W-:-:S04]  /*0450*/  IADD3 R2, R125, -c[0x0][0x214], R2 ;  /* 0x800085007d027a10 */ /* 0x000fc80007ffe002 */
[----:B------:R-:W-:-:S04]  /*0460*/  IADD3 R2, R2, c[0x0][0x2e8], RZ ;  /* 0x0000ba0002027a10 */ /* 0x000fc80007ffe0ff */
[----:B------:R-:W-:-:S03]  /*0470*/  SHF.R.S32.HI R5, RZ, 0x1f, R2 ;  /* 0x0000001fff057819 */ /* 0x000fc60000011402 */
[----:B------:R-:W-:Y:S01]  /*0480*/  @!P1 IMAD.IADD R0, R0, 0x1, -R3 ;  /* 0x0000000100009824 */ /* 0x000fe200078e0a03 */
[----:B------:R-:W-:Y:S02]  /*0490*/  @!P1 IADD3 R7, R7, 0x1, RZ ;  /* 0x0000000107079810 */ /* 0x000fe40007ffe0ff */
[----:B------:R-:W-:Y:S02]  /*04a0*/  ISETP.NE.AND P1, PT, RZ, c[0x0][0x10], PT ;  /* 0x00000400ff007a0c */ /* 0x000fe40003f25270 */
[----:B------:R-:W-:Y:S02]  /*04b0*/  ISETP.GE.U32.AND P2, PT, R0, R3, PT ;  /* 0x000000030000720c */ /* 0x000fe40003f46070 */
[----:B------:R-:W2:Y:S01]  /*04c0*/  S2R R0, SR_CTAID.Y ;  /* 0x0000000000007919 */ /* 0x000ea20000002600 */
[----:B------:R-:W-:Y:S02]  /*04d0*/  SHF.R.S32.HI R3, RZ, 0x1f, R4 ;  /* 0x0000001fff037819 */ /* 0x000fe40000011404 */
[----:B------:R-:W-:-:S02]  /*04e0*/  LEA.HI R5, R5, R2, RZ, 0x7 ;  /* 0x0000000205057211 */ /* 0x000fc400078f38ff */
[----:B------:R-:W-:Y:S02]  /*04f0*/  LEA.HI R3, R3, R4, RZ, 0x7 ;  /* 0x0000000403037211 */ /* 0x000fe400078f38ff */
[----:B------:R-:W-:Y:S02]  /*0500*/  SHF.R.S32.HI R5, RZ, 0x7, R5 ;  /* 0x00000007ff057819 */ /* 0x000fe40000011405 */
[----:B------:R-:W-:Y:S02]  /*0510*/  SHF.R.S32.HI R3, RZ, 0x7, R3 ;  /* 0x00000007ff037819 */ /* 0x000fe40000011403 */
[----:B------:R-:W-:-:S05]  /*0520*/  @P2 IADD3 R7, R7, 0x1, RZ ;  /* 0x0000000107072810 */ /* 0x000fca0007ffe0ff */
[----:B------:R-:W-:Y:S01]  /*0530*/  @!P0 IMAD.MOV R7, RZ, RZ, -R7 ;  /* 0x000000ffff078224 */ /* 0x000fe200078e0a07 */
[----:B------:R-:W-:-:S05]  /*0540*/  @!P1 LOP3.LUT R7, RZ, c[0x0][0x10], RZ, 0x33, !PT ;  /* 0x00000400ff079a12 */ /* 0x000fca00078e33ff */
[----:B--2---:R-:W-:-:S04]  /*0550*/  IMAD R162, R7, R0, RZ ;  /* 0x0000000007a27224 */ /* 0x004fc800078e02ff */
[----:B------:R-:W-:-:S05]  /*0560*/  IMAD.IADD R2, R7, 0x1, R162 ;  /* 0x0000000107027824 */ /* 0x000fca00078e02a2 */
[----:B------:R-:W-:-:S04]  /*0570*/  IMNMX R2, R3, R2, PT ;  /* 0x0000000203027217 */ /* 0x000fc80003800200 */
[----:B------:R-:W-:-:S04]  /*0580*/  IMNMX R5, R2, R5, PT ;  /* 0x0000000502057217 */ /* 0x000fc80003800200 */
[----:B------:R-:W-:-:S13]  /*0590*/  ISETP.GE.AND P0, PT, R162, R5, PT ;  /* 0x00000005a200720c */ /* 0x000fda0003f06270 */
[----:B------:R-:W-:Y:S05]  /*05a0*/  @!P0 BRA `(.L_x_1830) ;  /* 0x0000034000008947 */ /* 0x000fea0003800000 */
[----:B-1----:R-:W-:Y:S01]  /*05b0*/  SHF.R.S32.HI R3, RZ, 0x1f, R126 ;  /* 0x0000001fff037819 */ /* 0x002fe2000001147e */
[----:B------:R-:W-:Y:S01]  /*05c0*/  IMAD R167, R0, c[0x0][0x210], R167 ;  /* 0x0000840000a77a24 */ /* 0x000fe200078e02a7 */
[----:B------:R-:W-:Y:S02]  /*05d0*/  LOP3.LUT P5, RZ, R126, 0x7, RZ, 0xc0, !PT ;  /* 0x000000077eff7812 */ /* 0x000fe400078ac0ff */
[----:B------:R-:W-:Y:S01]  /*05e0*/  LEA.HI R2, R3, R126, RZ, 0x3 ;  /* 0x0000007e03027211 */ /* 0x000fe200078f18ff */
[----:B------:R-:W-:-:S03]  /*05f0*/  IMAD R12, R167, c[0x0][0x1c0], R12 ;  /* 0x00007000a70c7a24 */ /* 0x000fc600078e020c */
[----:B------:R-:W-:Y:S01]  /*0600*/  LOP3.LUT R3, R2, 0x3ffffff8, RZ, 0xc0, !PT ;  /* 0x3ffffff802037812 */ /* 0x000fe200078ec0ff */
[----:B------:R-:W-:Y:S01]  /*0610*/  IMAD R5, R12, c[0x0][0x214], R129 ;  /* 0x000085000c057a24 */ /* 0x000fe200078e0281 */
[----:B------:R-:W-:Y:S02]  /*0620*/  SHF.R.S32.HI R0, RZ, 0x3, R2 ;  /* 0x00000003ff007819 */ /* 0x000fe40000011402 */
[----:B------:R-:W-:Y:S01]  /*0630*/  IADD3 R129, -R129, c[0x0][0x214], RZ ;  /* 0x0000850081817a10 */ /* 0x000fe20007ffe1ff */
[----:B------:R-:W-:Y:S01]  /*0640*/  IMAD.IADD R3, R126, 0x1, -R3 ;  /* 0x000000017e037824 */ /* 0x000fe200078e0a03 */
[C---:B------:R-:W-:Y:S01]  /*0650*/  IADD3 R6, R0.reuse, 0x10, RZ ;  /* 0x0000001000067810 */ /* 0x040fe20007ffe0ff */
[----:B------:R-:W-:Y:S01]  /*0660*/  IMAD R2, R5, c[0x0][0x22c], RZ ;  /* 0x00008b0005027a24 */ /* 0x000fe200078e02ff */
[----:B------:R-:W-:Y:S01]  /*0670*/  IADD3 R4, R0, 0x20, RZ ;  /* 0x0000002000047810 */ /* 0x000fe20007ffe0ff */
[----:B------:R-:W-:Y:S01]  /*0680*/  IMAD.SHL.U32 R8, R3, 0x4, RZ ;  /* 0x0000000403087824 */ /* 0x000fe200078e00ff */
[----:B------:R-:W-:-:S02]  /*0690*/  SHF.R.S32.HI R7, RZ, 0x1f, R5 ;  /* 0x0000001fff077819 */ /* 0x000fc40000011405 */
[----:B------:R-:W-:Y:S02]  /*06a0*/  IADD3 R5, P0, R5, R0, RZ ;  /* 0x0000000005057210 */ /* 0x000fe40007f1e0ff */
[--C-:B------:R-:W-:Y:S02]  /*06b0*/  SHF.R.S32.HI R9, RZ, 0x1f, R8.reuse ;  /* 0x0000001fff097819 */ /* 0x100fe40000011408 */
[-C--:B------:R-:W-:Y:S02]  /*06c0*/  ISETP.GE.OR P3, PT, R6, R129.reuse, P5 ;  /* 0x000000810600720c */ /* 0x080fe40002f66670 */
[-C--:B------:R-:W-:Y:S01]  /*06d0*/  ISETP.GE.OR P2, PT, R4, R129.reuse, P5 ;  /* 0x000000810400720c */ /* 0x080fe20002f46670 */
[C---:B------:R-:W-:Y:S01]  /*06e0*/  IMAD.WIDE R8, R0.reuse, 0x60, R8 ;  /* 0x0000006000087825 */ /* 0x040fe200078e0208 */
[C---:B------:R-:W-:Y:S02]  /*06f0*/  ISETP.GE.OR P4, PT, R0.reuse, R129, P5 ;  /* 0x000000810000720c */ /* 0x040fe40002f86670 */
[----:B------:R-:W-:-:S02]  /*0700*/  LEA.HI.X.SX32 R4, R0, R7, 0x1, P0 ;  /* 0x0000000700047211 */ /* 0x000fc400000f0eff */
[----:B------:R-:W-:Y:S02]  /*0710*/  IADD3 R0, R0, 0x30, RZ ;  /* 0x0000003000007810 */ /* 0x000fe40007ffe0ff */
[----:B------:R-:W-:Y:S02]  /*0720*/  IADD3 R3, P1, R2, R8, RZ ;  /* 0x0000000802037210 */ /* 0x000fe40007f3e0ff */
[----:B------:R-:W-:Y:S02]  /*0730*/  ISETP.GE.OR P5, PT, R0, R129, P5 ;  /* 0x000000810000720c */ /* 0x000fe40002fa6670 */
[----:B------:R-:W-:Y:S02]  /*0740*/  LEA.HI.X.SX32 R2, R2, R9, 0x1, P1 ;  /* 0x0000000902027211 */ /* 0x000fe400008f0eff */
[----:B------:R-:W-:Y:S01]  /*0750*/  LEA R8, P1, R3, c[0x0][0x1d8], 0x2 ;  /* 0x0000760003087a11 */ /* 0x000fe200078210ff */
[----:B------:R-:W-:Y:S01]  /*0760*/  @!P4 IMAD.MOV.U32 R11, RZ, RZ, -0x800000 ;  /* 0xff800000ff0bc424 */ /* 0x000fe200078e00ff */
[----:B------:R-:W-:-:S02]  /*0770*/  LEA R6, P0, R5, c[0x0][0x208], 0x2 ;  /* 0x0000820005067a11 */ /* 0x000fc400078010ff */
[----:B------:R-:W-:Y:S01]  /*0780*/  LEA.HI.X R9, R3, c[0x0][0x1dc], R2, 0x2, P1 ;  /* 0x0000770003097a11 */ /* 0x000fe200008f1402 */
[----:B------:R-:W-:Y:S01]  /*0790*/  @!P2 IMAD.MOV.U32 R3, RZ, RZ, -0x800000 ;  /* 0xff800000ff03a424 */ /* 0x000fe200078e00ff */
[----:B------:R-:W-:Y:S01]  /*07a0*/  LEA.HI.X R7, R5, c[0x0][0x20c], R4, 0x2, P0 ;  /* 0x0000830005077a11 */ /* 0x000fe200000f1404 */
[----:B------:R-:W-:Y:S02]  /*07b0*/  @!P3 IMAD.MOV.U32 R5, RZ, RZ, -0x800000 ;  /* 0xff800000ff05b424 */ /* 0x000fe400078e00ff */
[----:B------:R1:W-:Y:S04]  /*07c0*/  STG.E.128 [R8.64], RZ ;  /* 0x000000ff08007986 */ /* 0x0003e8000c101d0a */
[----:B------:R1:W-:Y:S04]  /*07d0*/  STG.E.128 [R8.64+0x80], RZ ;  /* 0x000080ff08007986 */ /* 0x0003e8000c101d0a */
        /* <DEDUP_REMOVED lines=10> */
[----:B------:R1:W-:Y:S04]  /*0880*/  @!P4 STG.E [R6.64], R11 ;  /* 0x0000000b0600c986 */ /* 0x0003e8000c10190a */
[----:B------:R1:W-:Y:S04]  /*0890*/  @!P3 STG.E [R6.64+0x40], R5 ;  /* 0x000040050600b986 */ /* 0x0003e8000c10190a */
[----:B------:R1:W-:Y:S01]  /*08a0*/  @!P2 STG.E [R6.64+0x80], R3 ;  /* 0x000080030600a986 */ /* 0x0003e2000c10190a */
[----:B------:R-:W-:Y:S05]  /*08b0*/  @P5 EXIT ;  /* 0x000000000000594d */ /* 0x000fea0003800000 */
[----:B-1----:R-:W-:-:S05]  /*08c0*/  MOV R3, 0xff800000 ;  /* 0xff80000000037802 */ /* 0x002fca0000000f00 */
[----:B------:R-:W-:Y:S01]  /*08d0*/  STG.E [R6.64+0xc0], R3 ;  /* 0x0000c00306007986 */ /* 0x000fe2000c10190a */
[----:B------:R-:W-:Y:S05]  /*08e0*/  EXIT ;  /* 0x000000000000794d */ /* 0x000fea0003800000 */
.L_x_1830:
[----:B-1----:R-:W-:Y:S01]  /*08f0*/  ISETP.NE.U32.AND P0, PT, RZ, c[0x0][0x2b8], PT ;  /* 0x0000ae00ff007a0c */ /* 0x002fe20003f05070 */
        /* <DEDUP_REMOVED lines=18> */
.L_x_1831:
        /* <DEDUP_REMOVED lines=28> */
[----:B------:R-:W-:Y:S01]  /*0be0*/  IABS R0, c[0x0][0x1c8] ;  /* 0x0000720000007a13 */ /* 0x000fe20000000000 */
[----:B------:R-:W-:Y:S01]  /*0bf0*/  IMAD.MOV.U32 R8, RZ, RZ, RZ ;  /* 0x000000ffff087224 */ /* 0x000fe200078e00ff */
[----:B------:R-:W-:Y:S02]  /*0c00*/  IADD3 R3, -R3, RZ, RZ ;  /* 0x000000ff03037210 */ /* 0x000fe40007ffe1ff */
[----:B------:R-:W1:Y:S03]  /*0c10*/  I2F.RP R10, R0 ;  /* 0x00000000000a7306 */ /* 0x000e660000209400 */
[----:B------:R-:W-:-:S05]  /*0c20*/  IMAD R4, R3, c[0x0][0x2d0], R4 ;  /* 0x0000b40003047a24 */ /* 0x000fca00078e0204 */
[----:B------:R-:W-:Y:S01]  /*0c30*/  SHF.R.S32.HI R3, RZ, 0x1f, R4 ;  /* 0x0000001fff037819 */ /* 0x000fe20000011404 */
[----:B-1----:R-:W1:Y:S02]  /*0c40*/  MUFU.RCP R9, R10 ;  /* 0x0000000a00097308 */ /* 0x002e640000001000 */
[----:B-1----:R-:W-:-:S06]  /*0c50*/  IADD3 R9, R9, 0xffffffe, RZ ;  /* 0x0ffffffe09097810 */ /* 0x002fcc0007ffe0ff */
[----:B------:R-:W1:Y:S02]  /*0c60*/  F2I.FTZ.U32.TRUNC.NTZ R9, R9 ;  /* 0x0000000900097305 */ /* 0x000e64000021f000 */
[----:B-1----:R-:W-:-:S05]  /*0c70*/  IADD3 R6, RZ, -R9, RZ ;  /* 0x80000009ff067210 */ /* 0x002fca0007ffe0ff */
[----:B------:R-:W-:Y:S01]  /*0c80*/  IMAD R7, R6, R0, RZ ;  /* 0x0000000006077224 */ /* 0x000fe200078e02ff */
[----:B------:R-:W-:-:S03]  /*0c90*/  IABS R6, R12 ;  /* 0x0000000c00067213 */ /* 0x000fc60000000000 */
[----:B------:R-:W-:-:S06]  /*0ca0*/  IMAD.HI.U32 R7, R9, R7, R8 ;  /* 0x0000000709077227 */ /* 0x000fcc00078e0008 */
[----:B------:R-:W-:-:S05]  /*0cb0*/  IMAD.HI.U32 R8, R7, R6, RZ ;  /* 0x0000000607087227 */ /* 0x000fca00078e00ff */
[----:B------:R-:W-:-:S05]  /*0cc0*/  IADD3 R7, -R8, RZ, RZ ;  /* 0x000000ff08077210 */ /* 0x000fca0007ffe1ff */
[----:B------:R-:W-:-:S05]  /*0cd0*/  IMAD R7, R0, R7, R6 ;  /* 0x0000000700077224 */ /* 0x000fca00078e0206 */
[----:B------:R-:W-:-:S13]  /*0ce0*/  ISETP.GT.U32.AND P0, PT, R0, R7, PT ;  /* 0x000000070000720c */ /* 0x000fda0003f04070 */
[----:B------:R-:W-:Y:S01]  /*0cf0*/  @!P0 IMAD.IADD R7, R7, 0x1, -R0 ;  /* 0x0000000107078824 */ /* 0x000fe200078e0a00 */
[----:B------:R-:W-:-:S04]  /*0d00*/  @!P0 IADD3 R8, R8, 0x1, RZ ;  /* 0x0000000108088810 */ /* 0x000fc80007ffe0ff */
[----:B------:R-:W-:Y:S02]  /*0d10*/  ISETP.GE.U32.AND P1, PT, R7, R0, PT ;  /* 0x000000000700720c */ /* 0x000fe40003f26070 */
[----:B------:R-:W-:-:S04]  /*0d20*/  LOP3.LUT R0, R12, c[0x0][0x1c8], RZ, 0x3c, !PT ;  /* 0x000072000c007a12 */ /* 0x000fc800078e3cff */
[----:B------:R-:W-:-:S07]  /*0d30*/  ISETP.GE.AND P0, PT, R0, RZ, PT ;  /* 0x000000ff0000720c */ /* 0x000fce0003f06270 */
[----:B------:R-:W-:Y:S02]  /*0d40*/  @P1 IADD3 R8, R8, 0x1, RZ ;  /* 0x0000000108081810 */ /* 0x000fe40007ffe0ff */
[----:B------:R-:W-:-:S04]  /*0d50*/  ISETP.NE.AND P1, PT, RZ, c[0x0][0x1c8], PT ;  /* 0x00007200ff007a0c */ /* 0x000fc80003f25270 */
[----:B------:R-:W-:-:S09]  /*0d60*/  @!P0 IMAD.MOV R8, RZ, RZ, -R8 ;  /* 0x000000ffff088224 */ /* 0x000fd200078e0a08 */
[----:B------:R-:W-:-:S04]  /*0d70*/  @!P1 LOP3.LUT R8, RZ, c[0x0][0x1c8], RZ, 0x33, !PT ;  /* 0x00007200ff089a12 */ /* 0x000fc800078e33ff */
[----:B------:R-:W-:Y:S02]  /*0d80*/  SHF.R.S32.HI R6, RZ, 0x1f, R8 ;  /* 0x0000001fff067819 */ /* 0x000fe40000011408 */
[----:B--2---:R-:W-:Y:S01]  /*0d90*/  SHF.R.S32.HI R9, RZ, 0x1f, R24 ;  /* 0x0000001fff097819 */ /* 0x004fe20000011418 */
[----:B------:R-:W-:-:S04]  /*0da0*/  IMAD.WIDE.U32 R10, R24, c[0x0][0x180], RZ ;  /* 0x00006000180a7a25 */ /* 0x000fc800078e00ff */
[C---:B------:R-:W-:Y:S02]  /*0db0*/  IMAD R7, R9.reuse, c[0x0][0x180], RZ ;  /* 0x0000600009077a24 */ /* 0x040fe400078e02ff */
[----:B------:R-:W-:Y:S02]  /*0dc0*/  IMAD R9, R9, c[0x0][0x188], RZ ;  /* 0x0000620009097a24 */ /* 0x000fe400078e02ff */
[C---:B------:R-:W-:Y:S02]  /*0dd0*/  IMAD R0, R24.reuse, c[0x0][0x184], R7 ;  /* 0x0000610018007a24 */ /* 0x040fe400078e0207 */
[----:B------:R-:W-:Y:S02]  /*0de0*/  IMAD R7, R3, c[0x0][0x198], RZ ;  /* 0x0000660003077a24 */ /* 0x000fe400078e02ff */
[----:B------:R-:W-:Y:S01]  /*0df0*/  IMAD R16, R24, c[0x0][0x18c], R9 ;  /* 0x0000630018107a24 */ /* 0x000fe200078e0209 */
[----:B------:R-:W-:Y:S01]  /*0e00*/  IADD3 R11, R11, R0, RZ ;  /* 0x000000000b0b7210 */ /* 0x000fe20007ffe0ff */
[----:B------:R-:W-:-:S02]  /*0e10*/  IMAD R7, R4, c[0x0][0x19c], R7 ;  /* 0x0000670004077a24 */ /* 0x000fc400078e0207 */
[----:B------:R-:W-:-:S04]  /*0e20*/  IMAD.WIDE.U32 R24, R24, c[0x0][0x188], RZ ;  /* 0x0000620018187a25 */ /* 0x000fc800078e00ff */
[----:B------:R-:W-:Y:S01]  /*0e30*/  IMAD.WIDE.U32 R26, R4, c[0x0][0x198], R10 ;  /* 0x00006600041a7a25 */ /* 0x000fe200078e000a */
[----:B------:R-:W-:-:S03]  /*0e40*/  IADD3 R16, R25, R16, RZ ;  /* 0x0000001019107210 */ /* 0x000fc60007ffe0ff */
[----:B------:R-:W-:Y:S02]  /*0e50*/  IMAD.IADD R27, R27, 0x1, R7 ;  /* 0x000000011b1b7824 */ /* 0x000fe400078e0207 */
[----:B------:R-:W-:Y:S02]  /*0e60*/  IMAD R7, R6, c[0x0][0x1b0], RZ ;  /* 0x00006c0006077a24 */ /* 0x000fe400078e02ff */
[----:B------:R-:W-:-:S04]  /*0e70*/  IMAD.WIDE.U32 R26, R8, c[0x0][0x1b0], R26 ;  /* 0x00006c00081a7a25 */ /* 0x000fc800078e001a */
[----:B------:R-:W-:-:S04]  /*0e80*/  IMAD R10, R8, c[0x0][0x1b4], R7 ;  /* 0x00006d00080a7a24 */ /* 0x000fc800078e0207 */
[----:B------:R-:W-:Y:S01]  /*0e90*/  IMAD.IADD R10, R27, 0x1, R10 ;  /* 0x000000011b0a7824 */ /* 0x000fe200078e020a */
[----:B------:R-:W-:Y:S05]  /*0ea0*/  BRA `(.L_x_1833) ;  /* 0x0000033000007947 */ /* 0x000fea0003800000 */
.L_x_1832:
[----:B------:R-:W-:Y:S01]  /*0eb0*/  IABS R7, c[0x0][0x1c8] ;  /* 0x0000720000077a13 */ /* 0x000fe20000000000 */
[----:B------:R-:W-:Y:S01]  /*0ec0*/  IMAD.MOV.U32 R8, RZ, RZ, RZ ;  /* 0x000000ffff087224 */ /* 0x000fe200078e00ff */
[----:B------:R-:W-:Y:S02]  /*0ed0*/  SHF.R.S32.HI R10, RZ, 0x1f, R17 ;  /* 0x0000001fff0a7819 */ /* 0x000fe40000011411 */
[----:B------:R-:W1:Y:S08]  /*0ee0*/  I2F.RP R6, R7 ;  /* 0x0000000700067306 */ /* 0x000e700000209400 */
[----:B-1----:R-:W1:Y:S02]  /*0ef0*/  MUFU.RCP R9, R6 ;  /* 0x0000000600097308 */ /* 0x002e640000001000 */
[----:B-1----:R-:W-:-:S06]  /*0f00*/  IADD3 R9, R9, 0xffffffe, RZ ;  /* 0x0ffffffe09097810 */ /* 0x002fcc0007ffe0ff */
[----:B------:R-:W1:Y:S02]  /*0f10*/  F2I.FTZ.U32.TRUNC.NTZ R9, R9 ;  /* 0x0000000900097305 */ /* 0x000e64000021f000 */
[----:B-1----:R-:W-:-:S05]  /*0f20*/  IADD3 R3, RZ, -R9, RZ ;  /* 0x80000009ff037210 */ /* 0x002fca0007ffe0ff */
[----:B------:R-:W-:Y:S01]  /*0f30*/  IMAD R4, R3, R7, RZ ;  /* 0x0000000703047224 */ /* 0x000fe200078e02ff */
[----:B------:R-:W-:-:S03]  /*0f40*/  IABS R3, R12 ;  /* 0x0000000c00037213 */ /* 0x000fc60000000000 */
[----:B------:R-:W-:-:S06]  /*0f50*/  IMAD.HI.U32 R4, R9, R4, R8 ;  /* 0x0000000409047227 */ /* 0x000fcc00078e0008 */
[----:B------:R-:W-:Y:S01]  /*0f60*/  IMAD.HI.U32 R8, R4, R3, RZ ;  /* 0x0000000304087227 */ /* 0x000fe200078e00ff */
[----:B------:R-:W-:-:S04]  /*0f70*/  LEA R4, R5, 0xffffff80, 0x7 ;  /* 0xffffff8005047811 */ /* 0x000fc800078e38ff */
[----:B------:R-:W-:Y:S02]  /*0f80*/  IADD3 R6, -R8, RZ, RZ ;  /* 0x000000ff08067210 */ /* 0x000fe40007ffe1ff */
[----:B------:R-:W-:-:S03]  /*0f90*/  IADD3 R14, P1, R17, R4, RZ ;  /* 0x00000004110e7210 */ /* 0x000fc60007f3e0ff */
[----:B------:R-:W-:Y:S01]  /*0fa0*/  IMAD R6, R7, R6, R3 ;  /* 0x0000000607067224 */ /* 0x000fe200078e0203 */
[----:B------:R-:W-:-:S04]  /*0fb0*/  SHF.R.S32.HI R3, RZ, 0x1f, R4 ;  /* 0x0000001fff037819 */ /* 0x000fc80000011404 */
[----:B------:R-:W-:Y:S02]  /*0fc0*/  ISETP.GT.U32.AND P0, PT, R7, R6, PT ;  /* 0x000000060700720c */ /* 0x000fe40003f04070 */
[C---:B------:R-:W-:Y:S01]  /*0fd0*/  IADD3.X R9, R10.reuse, R3, RZ, P1, !PT ;  /* 0x000000030a097210 */ /* 0x040fe20000ffe4ff */
[----:B------:R-:W-:-:S04]  /*0fe0*/  IMAD R10, R10, c[0x0][0x1a0], RZ ;  /* 0x000068000a0a7a24 */ /* 0x000fc800078e02ff */
[----:B------:R-:W-:Y:S02]  /*0ff0*/  IMAD R9, R9, c[0x0][0x198], RZ ;  /* 0x0000660009097a24 */ /* 0x000fe400078e02ff */
[----:B------:R-:W-:Y:S02]  /*1000*/  IMAD R10, R17, c[0x0][0x1a4], R10 ;  /* 0x00006900110a7a24 */ /* 0x000fe400078e020a */
[----:B------:R-:W-:Y:S02]  /*1010*/  IMAD R9, R14, c[0x0][0x19c], R9 ;  /* 0x000067000e097a24 */ /* 0x000fe400078e0209 */
[----:B------:R-:W-:Y:S01]  /*1020*/  @!P0 IMAD.IADD R6, R6, 0x1, -R7 ;  /* 0x0000000106068824 */ /* 0x000fe200078e0a07 */
[----:B------:R-:W-:Y:S01]  /*1030*/  @!P0 IADD3 R8, R8, 0x1, RZ ;  /* 0x0000000108088810 */ /* 0x000fe20007ffe0ff */
[----:B------:R-:W-:Y:S01]  /*1040*/  IMAD.WIDE.U32 R14, R14, c[0x0][0x198], RZ ;  /* 0x000066000e0e7a25 */ /* 0x000fe200078e00ff */
[----:B------:R-:W-:Y:S02]  /*1050*/  ISETP.NE.AND P0, PT, RZ, c[0x0][0x1c8], PT ;  /* 0x00007200ff007a0c */ /* 0x000fe40003f05270 */
[----:B------:R-:W-:Y:S01]  /*1060*/  ISETP.GE.U32.AND P2, PT, R6, R7, PT ;  /* 0x000000070600720c */ /* 0x000fe20003f46070 */
[----:B------:R-:W-:Y:S01]  /*1070*/  IMAD.IADD R15, R15, 0x1, R9 ;  /* 0x000000010f0f7824 */ /* 0x000fe200078e0209 */
[----:B------:R-:W-:Y:S01]  /*1080*/  LOP3.LUT R6, R12, c[0x0][0x1c8], RZ, 0x3c, !PT ;  /* 0x000072000c067a12 */ /* 0x000fe200078e3cff */
[----:B------:R-:W-:Y:S01]  /*1090*/  IMAD.WIDE.U32 R16, R17, c[0x0][0x1a0], RZ ;  /* 0x0000680011107a25 */ /* 0x000fe200078e00ff */
[----:B-----5:R-:W-:-:S02]  /*10a0*/  SHF.R.S32.HI R7, RZ, 0x1f, R0 ;  /* 0x0000001fff077819 */ /* 0x020fc40000011400 */
[----:B------:R-:W-:Y:S01]  /*10b0*/  ISETP.GE.AND P1, PT, R6, RZ, PT ;  /* 0x000000ff0600720c */ /* 0x000fe20003f26270 */
[----:B------:R-:W-:-:S04]  /*10c0*/  IMAD.WIDE.U32 R14, R0, c[0x0][0x180], R14 ;  /* 0x00006000000e7a25 */ /* 0x000fc800078e000e */
[C---:B------:R-:W-:Y:S02]  /*10d0*/  IMAD R9, R7.reuse, c[0x0][0x180], RZ ;  /* 0x0000600007097a24 */ /* 0x040fe400078e02ff */
[----:B------:R-:W-:Y:S01]  /*10e0*/  @P2 IADD3 R8, R8, 0x1, RZ ;  /* 0x0000000108082810 */ /* 0x000fe20007ffe0ff */
[----:B------:R-:W-:Y:S02]  /*10f0*/  IMAD R7, R7, c[0x0][0x188], RZ ;  /* 0x0000620007077a24 */ /* 0x000fe400078e02ff */
[----:B------:R-:W-:Y:S02]  /*1100*/  IMAD R9, R0, c[0x0][0x184], R9 ;  /* 0x0000610000097a24 */ /* 0x000fe400078e0209 */
[----:B------:R-:W-:Y:S01]  /*1110*/  IMAD.IADD R11, R17, 0x1, R10 ;  /* 0x00000001110b7824 */ /* 0x000fe200078e020a */
[----:B------:R-:W-:Y:S01]  /*1120*/  @!P1 IADD3 R8, -R8, RZ, RZ ;  /* 0x000000ff08089210 */ /* 0x000fe20007ffe1ff */
[----:B------:R-:W-:Y:S01]  /*1130*/  IMAD.MOV.U32 R10, RZ, RZ, R16 ;  /* 0x000000ffff0a7224 */ /* 0x000fe200078e0010 */
[----:B------:R-:W-:Y:S01]  /*1140*/  @!P0 LOP3.LUT R8, RZ, c[0x0][0x1c8], RZ, 0x33, !PT ;  /* 0x00007200ff088a12 */ /* 0x000fe200078e33ff */
[C---:B------:R-:W-:Y:S01]  /*1150*/  IMAD R16, R0.reuse, c[0x0][0x18c], R7 ;  /* 0x0000630000107a24 */ /* 0x040fe200078e0207 */
[----:B------:R-:W-:Y:S01]  /*1160*/  IADD3 R15, R15, R9, RZ ;  /* 0x000000090f0f7210 */ /* 0x000fe20007ffe0ff */
[----:B------:R-:W-:Y:S01]  /*1170*/  IMAD.WIDE.U32 R24, R0, c[0x0][0x188], R10 ;  /* 0x0000620000187a25 */ /* 0x000fe200078e000a */
[----:B------:R-:W-:-:S03]  /*1180*/  SHF.R.S32.HI R6, RZ, 0x1f, R8 ;  /* 0x0000001fff067819 */ /* 0x000fc60000011408 */
[----:B------:R-:W-:Y:S01]  /*1190*/  IMAD.WIDE.U32 R26, R8, c[0x0][0x1b0], R14 ;  /* 0x00006c00081a7a25 */ /* 0x000fe200078e000e */
[----:B------:R-:W-:-:S03]  /*11a0*/  IADD3 R16, R25, R16, RZ ;  /* 0x0000001019107210 */ /* 0x000fc60007ffe0ff */
[----:B------:R-:W-:-:S04]  /*11b0*/  IMAD R7, R6, c[0x0][0x1b0], RZ ;  /* 0x00006c0006077a24 */ /* 0x000fc800078e02ff */
[----:B------:R-:W-:-:S05]  /*11c0*/  IMAD R7, R8, c[0x0][0x1b4], R7 ;  /* 0x00006d0008077a24 */ /* 0x000fca00078e0207 */
[----:B------:R-:W-:Y:S02]  /*11d0*/  IADD3 R10, R27, R7, RZ ;  /* 0x000000071b0a7210 */ /* 0x000fe40007ffe0ff */
.L_x_1833:
        /* <DEDUP_REMOVED lines=12> */
[----:B------:R-:W-:Y:S01]  /*12a0*/  SHF.R.S32.HI R20, RZ, 0x2, R23 ;  /* 0x00000002ff147819 */ /* 0x000fe20000011417 */
[----:B------:R-:W-:Y:S01]  /*12b0*/  IMAD.IADD R30, R126, 0x1, -R7 ;  /* 0x000000017e1e7824 */ /* 0x000fe200078e0a07 */
[----:B------:R-:W-:Y:S01]  /*12c0*/  LEA.HI R19, R127, R126, RZ, 0x4 ;  /* 0x0000007e7f137211 */ /* 0x000fe200078f20ff */
[----:B------:R-:W-:Y:S01]  /*12d0*/  IMAD.SHL.U32 R13, R18, 0x40, RZ ;  /* 0x00000040120d7824 */ /* 0x000fe200078e00ff */
[----:B------:R-:W-:Y:S01]  /*12e0*/  LEA.HI R23, R23, R20, RZ, 0x1 ;  /* 0x0000001417177211 */ /* 0x000fe200078f08ff */
[----:B------:R-:W-:Y:S01]  /*12f0*/  IMAD.SHL.U32 R30, R30, 0x8, RZ ;  /* 0x000000081e1e7824 */ /* 0x000fe200078e00ff */
[----:B------:R-:W-:Y:S01]  /*1300*/  LEA.HI R127, R127, R126, RZ, 0x5 ;  /* 0x0000007e7f7f7211 */ /* 0x000fe200078f28ff */
[----:B------:R-:W-:Y:S01]  /*1310*/  ULDC.64 UR4, c[0x0][0x1a0] ;  /* 0x0000680000047ab9 */ /* 0x000fe20000000a00 */
[----:B------:R-:W-:Y:S01]  /*1320*/  LOP3.LUT R13, R13, 0xc0, RZ, 0xc0, !PT ;  /* 0x000000c00d0d7812 */ /* 0x000fe200078ec0ff */
[----:B------:R-:W-:Y:S01]  /*1330*/  USHF.L.U64.HI UR5, UR4, UR8, UR5 ;  /* 0x0000000804057299 */ /* 0x000fe20008010205 */
[----:B------:R-:W-:Y:S01]  /*1340*/  IADD3 R24, P0, R30, R24, RZ ;  /* 0x000000181e187210 */ /* 0x000fe20007f1e0ff */
[----:B------:R-:W-:Y:S01]  /*1350*/  USHF.L.U32 UR4, UR4, 0x6, URZ ;  /* 0x0000000604047899 */ /* 0x000fe2000800063f */
[----:B------:R-:W-:-:S02]  /*1360*/  SHF.R.S32.HI R31, RZ, 0x1f, R30 ;  /* 0x0000001fff1f7819 */ /* 0x000fc4000001141e */
[----:B------:R-:W-:Y:S02]  /*1370*/  LOP3.LUT R23, R23, 0x7fffffe, RZ, 0xc0, !PT ;  /* 0x07fffffe17177812 */ /* 0x000fe400078ec0ff */
[----:B------:R-:W-:Y:S01]  /*1380*/  SHF.R.S32.HI R22, RZ, 0x4, R19 ;  /* 0x00000004ff167819 */ /* 0x000fe20000011413 */
[----:B------:R-:W-:Y:S01]  /*1390*/  IMAD.X R25, R31, 0x1, R16, P0 ;  /* 0x000000011f197824 */ /* 0x000fe200000e0610 */
[----:B------:R-:W-:Y:S01]  /*13a0*/  SHF.R.S32.HI R9, RZ, 0x1f, R12 ;  /* 0x0000001fff097819 */ /* 0x000fe2000001140c */
[----:B------:R-:W-:Y:S01]  /*13b0*/  IMAD.WIDE.U32 R16, R167, c[0x0][0x178], R30 ;  /* 0x00005e00a7107a25 */ /* 0x000fe200078e001e */
[----:B------:R-:W-:Y:S02]  /*13c0*/  LOP3.LUT R0, R13, 0x18, R30, 0xf8, !PT ;  /* 0x000000180d007812 */ /* 0x000fe400078ef81e */
[----:B------:R-:W-:Y:S01]  /*13d0*/  IADD3 R26, P1, R30, R26, RZ ;  /* 0x0000001a1e1a7210 */ /* 0x000fe20007f3e0ff */
[----:B------:R-:W-:Y:S01]  /*13e0*/  IMAD.IADD R23, R20, 0x1, -R23 ;  /* 0x0000000114177824 */ /* 0x000fe200078e0a17 */
[----:B------:R-:W-:Y:S01]  /*13f0*/  SHF.R.U32.HI R13, RZ, 0x3, R13 ;  /* 0x00000003ff0d7819 */ /* 0x000fe2000001160d */
[----:B------:R-:W-:Y:S01]  /*1400*/  IMAD.IADD R17, R17, 0x1, R14 ;  /* 0x0000000111117824 */ /* 0x000fe200078e020e */
[----:B------:R-:W-:Y:S01]  /*1410*/  SHF.R.S32.HI R128, RZ, 0x5, R127 ;  /* 0x00000005ff807819 */ /* 0x000fe2000001147f */
[----:B------:R-:W-:Y:S01]  /*1420*/  IMAD R9, R9, c[0x0][0x1a8], RZ ;  /* 0x00006a0009097a24 */ /* 0x000fe200078e02ff */
[----:B------:R-:W-:Y:S01]  /*1430*/  LEA.HI R7, R19, R22, RZ, 0x1 ;  /* 0x0000001613077211 */ /* 0x000fe200078f08ff */
[----:B------:R-:W-:Y:S01]  /*1440*/  IMAD.X R27, R31, 0x1, R10, P1 ;  /* 0x000000011f1b7824 */ /* 0x000fe200008e060a */
[----:B------:R-:W-:Y:S01]  /*1450*/  LOP3.LUT R19, R19, 0xfffffff0, RZ, 0xc0, !PT ;  /* 0xfffffff013137812 */ /* 0x000fe200078ec0ff */
[----:B------:R-:W-:Y:S01]  /*1460*/  IMAD R10, R128, 0x8, R23 ;  /* 0x00000008800a7824 */ /* 0x000fe200078e0217 */
[----:B------:R-:W-:Y:S01]  /*1470*/  SHF.R.S32.HI R21, RZ, 0x1f, R20 ;  /* 0x0000001fff157819 */ /* 0x000fe20000011414 */
[----:B------:R-:W-:Y:S01]  /*1480*/  IMAD R9, R12, c[0x0][0x1ac], R9 ;  /* 0x00006b000c097a24 */ /* 0x000fe200078e0209 */
[----:B------:R-:W-:Y:S01]  /*1490*/  LOP3.LUT R13, R0, R13, RZ, 0x3c, !PT ;  /* 0x0000000d000d7212 */ /* 0x000fe200078e3cff */
[----:B------:R-:W-:Y:S01]  /*14a0*/  IMAD.IADD R19, R126, 0x1, -R19 ;  /* 0x000000017e137824 */ /* 0x000fe200078e0a13 */
[----:B------:R-:W-:Y:S01]  /*14b0*/  IADD3 R4, P0, R20, R4, RZ ;  /* 0x0000000414047210 */ /* 0x000fe20007f1e0ff */
[----:B------:R-:W-:Y:S01]  /*14c0*/  IMAD.WIDE.U32 R16, R12, c[0x0][0x1a8], R16 ;  /* 0x00006a000c107a25 */ /* 0x000fe200078e0010 */
[----:B------:R-:W-:-:S02]  /*14d0*/  LEA.HI R165, R15, R18, RZ, 0x1 ;  /* 0x000000120fa57211 */ /* 0x000fc400078f08ff */
[-C--:B------:R-:W-:Y:S01]  /*14e0*/  LEA.HI R11, R19, R19.reuse, RZ, 0x1 ;  /* 0x00000013130b7211 */ /* 0x080fe200078f08ff */
[----:B------:R-:W-:Y:S01]  /*14f0*/  IMAD.WIDE R28, R29, 0x40, R20 ;  /* 0x000000401d1c7825 */ /* 0x000fe200078e0214 */
[----:B------:R-:W-:Y:S02]  /*1500*/  LOP3.LUT R15, R15, 0xfffffff8, RZ, 0xc0, !PT ;  /* 0xfffffff80f0f7812 */ /* 0x000fe400078ec0ff */
[----:B------:R-:W-:Y:S01]  /*1510*/  LOP3.LUT R124, R11, 0x7fffffe, RZ, 0xc0, !PT ;  /* 0x07fffffe0b7c7812 */ /* 0x000fe200078ec0ff */
[----:B------:R-:W-:Y:S01]  /*1520*/  IMAD.U32 R10, R10, 0x20, R13 ;  /* 0x000000200a0a7824 */ /* 0x000fe200078e000d */
[----:B------:R-:W-:Y:S01]  /*1530*/  LOP3.LUT R165, R165, 0xfffffffe, RZ, 0xc0, !PT ;  /* 0xfffffffea5a57812 */ /* 0x000fe200078ec0ff */
[----:B------:R-:W-:Y:S01]  /*1540*/  IMAD R13, R6, c[0x0][0x1b8], RZ ;  /* 0x00006e00060d7a24 */ /* 0x000fe200078e02ff */
[----:B------:R-:W-:Y:S01]  /*1550*/  SHF.R.S32.HI R0, RZ, 0x1f, R19 ;  /* 0x0000001fff007819 */ /* 0x000fe20000011413 */
[----:B------:R-:W-:Y:S01]  /*1560*/  IMAD.X R6, R21, 0x1, R3, P0 ;  /* 0x0000000115067824 */ /* 0x000fe200000e0603 */
[----:B------:R-:W-:Y:S01]  /*1570*/  LOP3.LUT R7, R7, 0xfffffffe, RZ, 0xc0, !PT ;  /* 0xfffffffe07077812 */ /* 0x000fe200078ec0ff */
[----:B------:R-:W-:Y:S01]  /*1580*/  IMAD.IADD R17, R17, 0x1, R9 ;  /* 0x0000000111117824 */ /* 0x000fe200078e0209 */
[----:B------:R-:W-:Y:S01]  /*1590*/  LEA.HI R0, R0, R19, RZ, 0x3 ;  /* 0x0000001300007211 */ /* 0x000fe200078f18ff */
[----:B------:R-:W-:Y:S01]  /*15a0*/  IMAD R3, R21, c[0x0][0x198], RZ ;  /* 0x0000660015037a24 */ /* 0x000fe200078e02ff */
[----:B------:R-:W-:Y:S01]  /*15b0*/  SHF.R.S32.HI R175, RZ, 0x1f, R127 ;  /* 0x0000001fffaf7819 */ /* 0x000fe2000001147f */
[----:B------:R-:W-:-:S02]  /*15c0*/  IMAD R9, R29, c[0x0][0x190], RZ ;  /* 0x000064001d097a24 */ /* 0x000fc400078e02ff */
[C---:B------:R-:W-:Y:S01]  /*15d0*/  IMAD R13, R8.reuse, c[0x0][0x1bc], R13 ;  /* 0x00006f00080d7a24 */ /* 0x040fe200078e020d */
[----:B------:R-:W-:Y:S01]  /*15e0*/  LEA.HI R175, R175, R128, RZ, 0x2 ;  /* 0x00000080afaf7211 */ /* 0x000fe200078f10ff */
[----:B------:R-:W-:Y:S01]  /*15f0*/  IMAD.WIDE.U32 R24, R8, c[0x0][0x1b8], R24 ;  /* 0x00006e0008187a25 */ /* 0x000fe200078e0018 */
[--C-:B------:R-:W-:Y:S02]  /*1600*/  SHF.R.S32.HI R8, RZ, 0x1, R11.reuse ;  /* 0x00000001ff087819 */ /* 0x100fe4000001140b */
[----:B------:R-:W-:Y:S01]  /*1610*/  SHF.R.S32.HI R11, RZ, 0x1f, R11 ;  /* 0x0000001fff0b7819 */ /* 0x000fe2000001140b */
[C---:B------:R-:W-:Y:S01]  /*1620*/  IMAD R3, R20.reuse, c[0x0][0x19c], R3 ;  /* 0x0000670014037a24 */ /* 0x040fe200078e0203 */
[----:B------:R-:W-:Y:S01]  /*1630*/  LOP3.LUT R175, R175, 0xfffffffc, RZ, 0xc0, !PT ;  /* 0xfffffffcafaf7812 */ /* 0x000fe200078ec0ff */
[----:B------:R-:W-:Y:S01]  /*1640*/  IMAD.WIDE.U32 R26, R20, c[0x0][0x198], R26 ;  /* 0x00006600141a7a25 */ /* 0x000fe200078e001a */
[----:B------:R-:W-:-:S03]  /*1650*/  LEA.HI R11, R11, R8, RZ, 0x2 ;  /* 0x000000080b0b7211 */ /* 0x000fc600078f10ff */
[----:B------:R-:W-:Y:S01]  /*1660*/  IMAD R9, R28, c[0x0][0x194], R9 ;  /* 0x000065001c097a24 */ /* 0x000fe200078e0209 */
[----:B------:R-:W-:Y:S01]  /*1670*/  LEA R170, P0, R26, c[0x0][0x168], 0x1 ;  /* 0x00005a001aaa7a11 */ /* 0x000fe200078008ff */
[----:B------:R-:W-:Y:S01]  /*1680*/  IMAD.WIDE.U32 R28, R28, c[0x0][0x190], R16 ;  /* 0x000064001c1c7a25 */ /* 0x000fe200078e0010 */
[----:B------:R-:W-:-:S03]  /*1690*/  LOP3.LUT R11, R11, 0xfffffffc, RZ, 0xc0, !PT ;  /* 0xfffffffc0b0b7812 */ /* 0x000fc600078ec0ff */
[----:B------:R-:W-:Y:S01]  /*16a0*/  IMAD.IADD R25, R25, 0x1, R13 ;  /* 0x0000000119197824 */ /* 0x000fe200078e020d */
[----:B------:R-:W-:Y:S01]  /*16b0*/  LEA R12, P1, R28, c[0x0][0x160], 0x1 ;  /* 0x000058001c0c7a11 */ /* 0x000fe200078208ff */
[----:B------:R-:W-:Y:S02]  /*16c0*/  IMAD.IADD R13, R27, 0x1, R3 ;  /* 0x000000011b0d7824 */ /* 0x000fe400078e0203 */
[----:B------:R-:W-:Y:S02]  /*16d0*/  IMAD.IADD R15, R126, 0x1, -R15 ;  /* 0x000000017e0f7824 */ /* 0x000fe400078e0a0f */
[----:B------:R-:W-:Y:S01]  /*16e0*/  IMAD.IADD R9, R29, 0x1, R9 ;  /* 0x000000011d097824 */ /* 0x000fe200078e0209 */
[----:B------:R-:W-:Y:S01]  /*16f0*/  LEA.HI.X R171, R26, c[0x0][0x16c], R13, 0x1, P0 ;  /* 0x00005b001aab7a11 */ /* 0x000fe200000f0c0d */
[----:B------:R-:W-:Y:S01]  /*1700*/  IMAD.IADD R3, R8, 0x1, -R11 ;  /* 0x0000000108037824 */ /* 0x000fe200078e0a0b */
[----:B------:R-:W-:Y:S01]  /*1710*/  LEA.HI R166, R15, R15, RZ, 0x1 ;  /* 0x0000000f0fa67211 */ /* 0x000fe200078f08ff */
[----:B------:R-:W-:Y:S01]  /*1720*/  IMAD.MOV.U32 R8, RZ, RZ, c[0x0][0x194] ;  /* 0x00006500ff087624 */ /* 0x000fe200078e00ff */
[----:B------:R-:W-:Y:S01]  /*1730*/  LEA.HI.X R13, R28, c[0x0][0x164], R9, 0x1, P1 ;  /* 0x000059001c0d7a11 */ /* 0x000fe200008f0c09 */
[----:B------:R-:W-:Y:S01]  /*1740*/  IMAD.MOV.U32 R9, RZ, RZ, c[0x0][0x190] ;  /* 0x00006400ff097624 */ /* 0x000fe200078e00ff */
[----:B------:R-:W-:Y:S01]  /*1750*/  LOP3.LUT R164, R166, 0xfffffffe, RZ, 0xc0, !PT ;  /* 0xfffffffea6a47812 */ /* 0x000fe200078ec0ff */
[----:B------:R-:W-:Y:S01]  /*1760*/  IMAD.SHL.U32 R163, R10, 0x2, RZ ;  /* 0x000000020aa37824 */ /* 0x000fe200078e00ff */
[----:B------:R-:W-:Y:S01]  /*1770*/  SHF.R.S32.HI R166, RZ, 0x1, R166 ;  /* 0x00000001ffa67819 */ /* 0x000fe200000114a6 */
[----:B------:R-:W-:Y:S01]  /*1780*/  IMAD.IADD R165, R18, 0x1, -R165 ;  /* 0x0000000112a57824 */ /* 0x000fe200078e0aa5 */
[----:B------:R-:W-:Y:S01]  /*1790*/  LEA R14, P0, R9, R12, 0x6 ;  /* 0x0000000c090e7211 */ /* 0x000fe200078030ff */
[----:B------:R-:W-:Y:S01]  /*17a0*/  IMAD.IADD R164, R15, 0x1, -R164 ;  /* 0x000000010fa47824 */ /* 0x000fe200078e0aa4 */
[----:B------:R-:W-:Y:S01]  /*17b0*/  @!PT LDS RZ, [RZ] ;  /* 0x00000000fffff984 */ /* 0x000fe20000000800 */
[----:B------:R-:W-:Y:S01]  /*17c0*/  @!PT LDS RZ, [RZ] ;  /* 0x00000000fffff984 */ /* 0x000fe20000000800 */
[----:B------:R-:W-:Y:S01]  /*17d0*/  @!PT LDS RZ, [RZ] ;  /* 0x00000000fffff984 */ /* 0x000fe20000000800 */
[----:B------:R1:W-:Y:S01]  /*17e0*/  LDGSTS.E.BYPASS.LTC128B.128 [R163], [R12.64] ;  /* 0x000000000ca37fae */ /* 0x0003e2000b901d4a */
[----:B------:R-:W-:Y:S01]  /*17f0*/  IMAD.IADD R124, R19, 0x1, -R124 ;  /* 0x00000001137c7824 */ /* 0x000fe200078e0a7c */
[----:B------:R-:W-:Y:S01]  /*1800*/  LEA.HI.X R15, R9, R13, R8, 0x6, P0 ;  /* 0x0000000d090f7211 */ /* 0x000fe200000f3408 */
[----:B------:R-:W-:Y:S01]  /*1810*/  IMAD R11, R6, c[0x0][0x1a0], RZ ;  /* 0x00006800060b7a24 */ /* 0x000fe200078e02ff */
[----:B------:R-:W-:Y:S01]  /*1820*/  IADD3 R8, P0, R170, UR9, RZ ;  /* 0x00000009aa087c10 */ /* 0x000fe2000ff1e0ff */
[----:B------:R1:W-:Y:S01]  /*1830*/  LDGSTS.E.BYPASS.LTC128B.128 [R163+0x1000], [R12.64+0x40] ;  /* 0x010000400ca37fae */ /* 0x0003e2000b901d4a */
[----:B------:R-:W-:Y:S01]  /*1840*/  IMAD.WIDE.U32 R24, R4, c[0x0][0x1a0], R24 ;  /* 0x0000680004187a25 */ /* 0x000fe200078e0018 */
[----:B------:R-:W-:-:S02]  /*1850*/  LOP3.LUT P1, RZ, R3, 0x2, RZ, 0xc0, !PT ;  /* 0x0000000203ff7812 */ /* 0x000fc4000782c0ff */
[----:B------:R-:W-:Y:S01]  /*1860*/  IADD3.X R9, R171, UR7, RZ, P0, !PT ;  /* 0x00000007ab097c10 */ /* 0x000fe200087fe4ff */
[----:B------:R1:W-:Y:S01]  /*1870*/  LDGSTS.E.BYPASS.LTC128B.128 [R163+0x2000], [R12.64+0x80] ;  /* 0x020000800ca37fae */ /* 0x0003e2000b901d4a */
[----:B------:R-:W-:Y:S01]  /*1880*/  IADD3 R16, P0, R8, UR9, RZ ;  /* 0x0000000908107c10 */ /* 0x000fe2000ff1e0ff */
[----:B------:R-:W-:Y:S02]  /*1890*/  IMAD R6, R4, c[0x0][0x1a4], R11 ;  /* 0x0000690004067a24 */ /* 0x000fe400078e020b */
[----:B------:R2:W-:Y:S01]  /*18a0*/  LDGSTS.E.BYPASS.LTC128B.128 [R163+0x800], [R14.64] ;  /* 0x008000000ea37fae */ /* 0x0005e2000b901d4a */
[----:B------:R-:W-:Y:S01]  /*18b0*/  IADD3.X R17, R9, UR7, RZ, P0, !PT ;  /* 0x0000000709117c10 */ /* 0x000fe200087fe4ff */
[----:B------:R-:W-:Y:S01]  /*18c0*/  IMAD.SHL.U32 R4, R166, 0x40, RZ ;  /* 0x00000040a6047824 */ /* 0x000fe200078e00ff */
[----:B------:R-:W-:Y:S01]  /*18d0*/  IADD3 R18, P0, R16, UR9, RZ ;  /* 0x0000000910127c10 */ /* 0x000fe2000ff1e0ff */
[----:B------:R2:W-:Y:S01]  /*18e0*/  LDGSTS.E.BYPASS.LTC128B.128 [R163+0x1800], [R14.64+0x40] ;  /* 0x018000400ea37fae */ /* 0x0005e2000b901d4a */
[----:B------:R-:W-:-:S02]  /*18f0*/  IMAD.SHL.U32 R10, R165, 0x8, RZ ;  /* 0x00000008a50a7824 */ /* 0x000fc400078e00ff */
[----:B------:R-:W-:Y:S01]  /*1900*/  IADD3.X R19, R17, UR7, RZ, P0, !PT ;  /* 0x0000000711137c10 */ /* 0x000fe200087fe4ff */
[----:B------:R2:W-:Y:S01]  /*1910*/  LDGSTS.E.BYPASS.LTC128B.128 [R163+0x2800], [R14.64+0x80] ;  /* 0x028000800ea37fae */ /* 0x0005e2000b901d4a */
[----:B------:R-:W-:Y:S01]  /*1920*/  LOP3.LUT R11, R4, 0xc0, RZ, 0xc0, !PT ;  /* 0x000000c0040b7812 */ /* 0x000fe200078ec0ff */
[----:B------:R-:W-:Y:S01]  /*1930*/  IMAD.IADD R7, R22, 0x1, -R7 ;  /* 0x0000000116077824 */ /* 0x000fe200078e0a07 */
[----:B------:R-:W-:Y:S01]  /*1940*/  LEA R172, P0, R24, c[0x0][0x170], 0x1 ;  /* 0x00005c0018ac7a11 */ /* 0x000fe200078008ff */
[----:B------:R3:W-:Y:S01]  /*1950*/  LDGSTS.E.BYPASS.LTC128B.128 [R163+0x3000], [R170.64] ;  /* 0x03000000aaa37fae */ /* 0x0007e2000b901d4a */
[----:B------:R-:W-:Y:S01]  /*1960*/  SHF.R.U32.HI R4, RZ, 0x3, R11 ;  /* 0x00000003ff047819 */ /* 0x000fe2000001160b */
[----:B------:R-:W-:Y:S02]  /*1970*/  IMAD.SHL.U32 R0, R0, 0x20, RZ ;  /* 0x0000002000007824 */ /* 0x000fe400078e00ff */
[----:B------:R3:W-:Y:S01]  /*1980*/  LDGSTS.E.BYPASS.LTC128B.128 [R163+0x5000], [R170.64+0x40] ;  /* 0x05000040aaa37fae */ /* 0x0007e2000b901d4a */
[----:B------:R-:W-:-:S02]  /*1990*/  IMAD R129, R128, 0x10, R129 ;  /* 0x0000001080817824 */ /* 0x000fc400078e0281 */
[----:B------:R-:W-:Y:S01]  /*19a0*/  IMAD.IADD R175, R128, 0x1, -R175 ;  /* 0x0000000180af7824 */ /* 0x000fe200078e0aaf */
        /* <DEDUP_REMOVED lines=9> */
[----:B------:R5:W-:Y:S01]  /*1a40*/  LDGSTS.E.BYPASS.LTC128B.128 [R163+0x8800], [R18.64+0x80] ;  /* 0x0880008012a37fae */ /* 0x000be2000b901d4a */
[----:B----4-:R-:W-:-:S03]  /*1a50*/  LOP3.LUT R9, R11, 0x8, R10, 0xf8, !PT ;  /* 0x000000080b097812 */ /* 0x010fc600078ef80a */
[----:B------:R-:W0:Y:S01]  /*1a60*/  LDGDEPBAR ;  /* 0x00000000000079af */ /* 0x000e220000000000 */
[----:B------:R-:W-:Y:S02]  /*1a70*/  IMAD.IADD R11, R25, 0x1, R6 ;  /* 0x00000001190b7824 */ /* 0x000fe400078e0206 */
[----:B------:R-:W-:Y:S01]  /*1a80*/  IMAD.SHL.U32 R6, R3, 0x40, RZ ;  /* 0x0000004003067824 */ /* 0x000fe200078e00ff */
[----:B------:R-:W-:Y:S01]  /*1a90*/  LOP3.LUT R4, R9, R4, RZ, 0x3c, !PT ;  /* 0x0000000409047212 */ /* 0x000fe200078e3cff */
[C---:B------:R-:W-:Y:S01]  /*1aa0*/  IMAD.SHL.U32 R8, R7.reuse, 0x8, RZ ;  /* 0x0000000807087824 */ /* 0x040fe200078e00ff */
[----:B------:R-:W-:Y:S01]  /*1ab0*/  LEA.HI.X R173, R24, c[0x0][0x174], R11, 0x1, P0 ;  /* 0x00005d0018ad7a11 */ /* 0x000fe200000f0c0b */
[----:B------:R-:W-:Y:S01]  /*1ac0*/  IMAD R11, R7, 0x8, R164 ;  /* 0x00000008070b7824 */ /* 0x000fe200078e02a4 */
[----:B------:R-:W-:Y:S02]  /*1ad0*/  LOP3.LUT R9, R6, 0xc0, RZ, 0xc0, !PT ;  /* 0x000000c006097812 */ /* 0x000fe400078ec0ff */
[----:B------:R-:W-:Y:S01]  /*1ae0*/  LOP3.LUT R7, R0, 0xffffff00, RZ, 0xc0, !PT ;  /* 0xffffff0000077812 */ /* 0x000fe200078ec0ff */
[----:B------:R-:W-:Y:S01]  /*1af0*/  IMAD.U32 R0, R11, 0x20, R4 ;  /* 0x000000200b007824 */ /* 0x000fe200078e0004 */
[----:B------:R-:W-:Y:S01]  /*1b00*/  LOP3.LUT R6, R9, 0x8, R8, 0xf8, !PT ;  /* 0x0000000809067812 */ /* 0x000fe200078ef808 */
[----:B------:R-:W-:Y:S01]  /*1b10*/  IMAD.MOV.U32 R4, RZ, RZ, 0x20 ;  /* 0x00000020ff047424 */ /* 0x000fe200078e00ff */
[----:B------:R-:W-:Y:S01]  /*1b20*/  SHF.R.U32.HI R9, RZ, 0x3, R9 ;  /* 0x00000003ff097819 */ /* 0x000fe20000011609 */
[----:B------:R-:W-:Y:S01]  /*1b30*/  IMAD R161, R128, 0x200, R7 ;  /* 0x0000020080a17824 */ /* 0x000fe200078e0207 */
[----:B------:R-:W-:Y:S01]  /*1b40*/  IADD3 R8, P0, R172, UR4, RZ ;  /* 0x00000004ac087c10 */ /* 0x000fe2000ff1e0ff */
[----:B------:R-:W-:Y:S01]  /*1b50*/  IMAD.SHL.U32 R130, R0, 0x2, RZ ;  /* 0x0000000200827824 */ /* 0x000fe200078e00ff */
[----:B------:R-:W-:Y:S01]  /*1b60*/  LOP3.LUT R6, R6, R9, RZ, 0x3c, !PT ;  /* 0x0000000906067212 */ /* 0x000fe200078e3cff */
[----:B------:R-:W-:Y:S01]  /*1b70*/  IMAD R161, R124, 0x20, R161 ;  /* 0x000000207ca17824 */ /* 0x000fe200078e02a1 */
[----:B------:R-:W-:-:S02]  /*1b80*/  IADD3.X R9, R173, UR5, RZ, P0, !PT ;  /* 0x00000005ad097c10 */ /* 0x000fc400087fe4ff */
[----:B-1----:R-:W-:Y:S01]  /*1b90*/  IADD3 R12, P0, R8, UR4, RZ ;  /* 0x00000004080c7c10 */ /* 0x002fe2000ff1e0ff */
[----:B------:R-:W-:Y:S01]  /*1ba0*/  IMAD.IADD R161, R6, 0x1, R161 ;  /* 0x0000000106a17824 */ /* 0x000fe200078e02a1 */
[----:B------:R-:W-:-:S04]  /*1bb0*/  DEPBAR.LE SB0, 0x0 ;  /* 0x000080000000791a */ /* 0x000fc80000000000 */
[----:B------:R-:W-:Y:S01]  /*1bc0*/  BAR.SYNC.DEFER_BLOCKING 0x0 ;  /* 0x0000000000007b1d */ /* 0x000fe20000010000 */
[----:B------:R-:W-:Y:S01]  /*1bd0*/  IADD3.X R13, R9, UR5, RZ, P0, !PT ;  /* 0x00000005090d7c10 */ /* 0x000fe200087fe4ff */
[----:B------:R-:W-:Y:S01]  /*1be0*/  IMAD.SHL.U32 R161, R161, 0x2, RZ ;  /* 0x00000002a1a17824 */ /* 0x000fe200078e00ff */
[----:B------:R-:W-:Y:S02]  /*1bf0*/  IADD3 R10, P0, R12, UR4, RZ ;  /* 0x000000040c0a7c10 */ /* 0x000fe4000ff1e0ff */
[----:B------:R-:W-:Y:S02]  /*1c00*/  LEA R160, R0, 0x3000, 0x1 ;  /* 0x0000300000a07811 */ /* 0x000fe400078e08ff */
[----:B------:R-:W-:Y:S02]  /*1c10*/  IADD3.X R11, R13, UR5, RZ, P0, !PT ;  /* 0x000000050d0b7c10 */ /* 0x000fe400087fe4ff */
[----:B------:R-:W-:-:S04]  /*1c20*/  LOP3.LUT P0, RZ, R166, 0x2, RZ, 0xc0, !PT ;  /* 0x00000002a6ff7812 */ /* 0x000fc8000780c0ff */
[C---:B------:R-:W-:Y:S02]  /*1c30*/  SEL R3, R4.reuse, 0xffffffe0, !P0 ;  /* 0xffffffe004037807 */ /* 0x040fe40004000000 */
[----:B------:R-:W-:-:S03]  /*1c40*/  SEL R4, R4, 0xffffffe0, !P1 ;  /* 0xffffffe004047807 */ /* 0x000fc60004800000 */
[----:B------:R-:W-:Y:S01]  /*1c50*/  IMAD.IADD R158, R160, 0x1, R3 ;  /* 0x00000001a09e7824 */ /* 0x000fe200078e0203 */
[----:B------:R-:W-:Y:S01]  /*1c60*/  LOP3.LUT R3, R127, 0xffffffe0, RZ, 0xc0, !PT ;  /* 0xffffffe07f037812 */ /* 0x000fe200078ec0ff */
[----:B------:R-:W-:Y:S01]  /*1c70*/  IMAD.IADD R159, R161, 0x1, R4 ;  /* 0x00000001a19f7824 */ /* 0x000fe200078e0204 */
[----:B------:R-:W-:Y:S01]  /*1c80*/  @!PT LDS RZ, [RZ] ;  /* 0x00000000fffff984 */ /* 0x000fe20000000800 */
[----:B------:R-:W-:Y:S01]  /*1c90*/  @!PT LDS RZ, [RZ] ;  /* 0x00000000fffff984 */ /* 0x000fe20000000800 */
[----:B------:R-:W-:Y:S01]  /*1ca0*/  @!PT LDS RZ, [RZ] ;  /* 0x00000000fffff984 */ /* 0x000fe20000000800 */
[----:B------:R3:W-:Y:S03]  /*1cb0*/  LDGSTS.E.BYPASS.LTC128B.128 [R163+0x9000], [R172.64] ;  /* 0x09000000aca37fae */ /* 0x0007e6000b901d4a */
[----:B------:R-:W-:Y:S01]  /*1cc0*/  IMAD.IADD R3, R126, 0x1, -R3 ;  /* 0x000000017e037824 */ /* 0x000fe200078e0a03 */
[----:B------:R3:W-:Y:S04]  /*1cd0*/  LDGSTS.E.BYPASS.LTC128B.128 [R163+0xb000], [R172.64+0x40] ;  /* 0x0b000040aca37fae */ /* 0x0007e8000b901d4a */
[----:B------:R-:W-:Y:S01]  /*1ce0*/  SHF.R.S32.HI R0, RZ, 0x1f, R3 ;  /* 0x0000001fff007819 */ /* 0x000fe20000011403 */
[----:B------:R3:W-:Y:S03]  /*1cf0*/  LDGSTS.E.BYPASS.LTC128B.128 [R163+0xd000], [R172.64+0x80] ;  /* 0x0d000080aca37fae */ /* 0x0007e6000b901d4a */
[----:B------:R-:W-:Y:S01]  /*1d00*/  LEA.HI R0, R0, R3, RZ, 0x2 ;  /* 0x0000000300007211 */ /* 0x000fe200078f10ff */
[----:B------:R1:W-:Y:S01]  /*1d10*/  LDGSTS.E.BYPASS.LTC128B.128 [R163+0x9800], [R8.64] ;  /* 0x0980000008a37fae */ /* 0x0003e2000b901d4a */
[----:B------:R-:W-:-:S02]  /*1d20*/  IADD3 R3, R5, -0x1, RZ ;  /* 0xffffffff05037810 */ /* 0x000fc40007ffe0ff */
[----:B------:R-:W-:Y:S01]  /*1d30*/  SHF.R.S32.HI R174, RZ, 0x2, R0 ;  /* 0x00000002ffae7819 */ /* 0x000fe20000011400 */
[----:B------:R1:W-:Y:S01]  /*1d40*/  LDGSTS.E.BYPASS.LTC128B.128 [R163+0xb800], [R8.64+0x40] ;  /* 0x0b80004008a37fae */ /* 0x0003e2000b901d4a */
[C---:B------:R-:W-:Y:S01]  /*1d50*/  ISETP.GT.AND P0, PT, R3.reuse, R162, PT ;  /* 0x000000a20300720c */ /* 0x040fe20003f04270 */
[----:B------:R-:W-:Y:S02]  /*1d60*/  IMAD.SHL.U32 R0, R3, 0x80, RZ ;  /* 0x0000008003007824 */ /* 0x000fe400078e00ff */
        /* <DEDUP_REMOVED lines=8> */
[----:B------:R-:W4:Y:S04]  /*1df0*/  LDSM.16.M88.4 R72, [R130+0x3000] ;  /* 0x003000008248783b */ /* 0x000f280000000200 */
[----:B------:R-:W3:Y:S04]  /*1e00*/  LDSM.16.M88.4 R64, [R130+0x3400] ;  /* 0x003400008240783b */ /* 0x000ee80000000200 */
[----:B------:R-:W3:Y:S04]  /*1e10*/  LDSM.16.M88.4 R56, [R130+0x3800] ;  /* 0x003800008238783b */ /* 0x000ee80000000200 */
[----:B------:R-:W3:Y:S04]  /*1e20*/  LDSM.16.M88.4 R48, [R130+0x3c00] ;  /* 0x003c00008230783b */ /* 0x000ee80000000200 */
[----:B------:R-:W3:Y:S04]  /*1e30*/  LDSM.16.M88.4 R40, [R130+0x4000] ;  /* 0x004000008228783b */ /* 0x000ee80000000200 */
[----:B------:R-:W3:Y:S04]  /*1e40*/  LDSM.16.M88.4 R32, [R130+0x4400] ;  /* 0x004400008220783b */ /* 0x000ee80000000200 */
[----:B------:R-:W3:Y:S04]  /*1e50*/  LDSM.16.M88.4 R24, [R130+0x4800] ;  /* 0x004800008218783b */ /* 0x000ee80000000200 */
[----:B--2---:R-:W2:Y:S04]  /*1e60*/  LDSM.16.M88.4 R12, [R130+0x4c00] ;  /* 0x004c0000820c783b */ /* 0x004ea80000000200 */
[----:B------:R-:W-:Y:S04]  /*1e70*/  LDSM.16.M88.4 R80, [R159] ;  /* 0x000000009f50783b */ /* 0x000fe80000000200 */
[----:B-1----:R-:W1:Y:S01]  /*1e80*/  LDSM.16.M88.4 R8, [R158+0x800] ;  /* 0x000800009e08783b */ /* 0x002e620000000200 */
[C---:B----4-:R-:W-:Y:S03]  /*1e90*/  HMMA.16816.F32.BF16 R76, R108.reuse, R72, RZ ;  /* 0x000000486c4c723c */ /* 0x050fe600000418ff */
[----:B------:R-:W4:Y:S04]  /*1ea0*/  LDSM.16.M88.4 R20, [R158] ;  /* 0x000000009e14783b */ /* 0x000f280000000200 */
[----:B-----5:R-:W5:Y:S01]  /*1eb0*/  LDSM.16.M88.4 R16, [R158+0x400] ;  /* 0x000400009e10783b */ /* 0x020f620000000200 */
        /* <DEDUP_REMOVED lines=13> */
[----:B------:R-:W0:Y:S05]  /*1f90*/  LDGDEPBAR ;  /* 0x00000000000079af */ /* 0x000e2a0000000000 */
        /* <DEDUP_REMOVED lines=8> */
[C---:B--2---:R-:W-:Y:S08]  /*2020*/  HMMA.16816.F32.BF16 R112, R108.reuse, R12, RZ ;  /* 0x0000000c6c70723c */ /* 0x044ff000000418ff */
[----:B------:R-:W-:Y:S01]  /*2030*/  HMMA.16816.F32.BF16 R108, R108, R14, RZ ;  /* 0x0000000e6c6c723c */ /* 0x000fe200000418ff */
[----:B------:R-:W2:Y:S07]  /*2040*/  LDSM.16.M88.4 R12, [R158+0x1000] ;  /* 0x001000009e0c783b */ /* 0x000eae0000000200 */
[C---:B-1----:R-:W-:Y:S08]  /*2050*/  HMMA.16816.F32.BF16 R60, R80.reuse, R8, R60 ;  /* 0x00000008503c723c */ /* 0x042ff0000004183c */
[C---:B------:R-:W-:Y:S01]  /*2060*/  HMMA.16816.F32.BF16 R56, R80.reuse, R10, R56 ;  /* 0x0000000a5038723c */ /* 0x040fe20000041838 */
[----:B------:R-:W-:Y:S07]  /*2070*/  LDSM.16.M88.4 R8, [R161+0x1000] ;  /* 0x00100000a108783b */ /* 0x000fee0000000200 */
[C---:B----4-:R-:W-:Y:S08]  /*2080*/  HMMA.16816.F32.BF16 R76, R80.reuse, R20, R76 ;  /* 0x00000014504c723c */ /* 0x050ff0000004184c */
[C---:B------:R-:W-:Y:S01]  /*2090*/  HMMA.16816.F32.BF16 R72, R80.reuse, R22, R72 ;  /* 0x000000165048723c */ /* 0x040fe20000041848 */
[----:B------:R-:W-:Y:S07]  /*20a0*/  LDSM.16.M88.4 R20, [R130+0x5000] ;  /* 0x005000008214783b */ /* 0x000fee0000000200 */
[C---:B-----5:R-:W-:Y:S08]  /*20b0*/  HMMA.16816.F32.BF16 R68, R80.reuse, R16, R68 ;  /* 0x000000105044723c */ /* 0x060ff00000041844 */
[C---:B--2---:R-:W-:Y:S08]  /*20c0*/  HMMA.16816.F32.BF16 R44, R80.reuse, R12, R44 ;  /* 0x0000000c502c723c */ /* 0x044ff0000004182c */
[C---:B------:R-:W-:Y:S01]  /*20d0*/  HMMA.16816.F32.BF16 R40, R80.reuse, R14, R40 ;  /* 0x0000000e5028723c */ /* 0x040fe20000041828 */
[----:B------:R-:W1:Y:S07]  /*20e0*/  LDSM.16.M88.4 R12, [R130+0x5800] ;  /* 0x00580000820c783b */ /* 0x000e6e0000000200 */
[C---:B------:R-:W-:Y:S01]  /*20f0*/  HMMA.16816.F32.BF16 R64, R80.reuse, R18, R64 ;  /* 0x000000125040723c */ /* 0x040fe20000041840 */
[----:B------:R-:W2:Y:S07]  /*2100*/  LDSM.16.M88.4 R16, [R130+0x5400] ;  /* 0x005400008210783b */ /* 0x000eae0000000200 */
[C---:B------:R-:W-:Y:S08]  /*2110*/  HMMA.16816.F32.BF16 R52, R80.reuse, R96, R52 ;  /* 0x000000605034723c */ /* 0x040ff00000041834 */
[C---:B------:R-:W-:Y:S01]  /*2120*/  HMMA.16816.F32.BF16 R48, R80.reuse, R98, R48 ;  /* 0x000000625030723c */ /* 0x040fe20000041830 */
[----:B------:R-:W3:Y:S07]  /*2130*/  LDSM.16.M88.4 R96, [R130+0x6800] ;  /* 0x006800008260783b */ /* 0x000eee0000000200 */
[C---:B------:R-:W-:Y:S08]  /*2140*/  HMMA.16816.F32.BF16 R36, R80.reuse, R92, R36 ;  /* 0x0000005c5024723c */ /* 0x040ff00000041824 */
[C---:B------:R-:W-:Y:S01]  /*2150*/  HMMA.16816.F32.BF16 R32, R80.reuse, R94, R32 ;  /* 0x0000005e5020723c */ /* 0x040fe20000041820 */
[----:B------:R-:W4:Y:S07]  /*2160*/  LDSM.16.M88.4 R92, [R130+0x6c00] ;  /* 0x006c0000825c783b */ /* 0x000f2e0000000200 */
[C---:B------:R-:W-:Y:S08]  /*2170*/  HMMA.16816.F32.BF16 R28, R80.reuse, R88, R28 ;  /* 0x00000058501c723c */ /* 0x040ff0000004181c */
[C---:B------:R-:W-:Y:S01]  /*2180*/  HMMA.16816.F32.BF16 R24, R80.reuse, R90, R24 ;  /* 0x0000005a5018723c */ /* 0x040fe20000041818 */
[----:B------:R-:W-:Y:S07]  /*2190*/  LDSM.16.M88.4 R88, [R158+0x2000] ;  /* 0x002000009e58783b */ /* 0x000fee0000000200 */
[C---:B------:R-:W-:Y:S08]  /*21a0*/  HMMA.16816.F32.BF16 R112, R80.reuse, R84, R112 ;  /* 0x000000545070723c */ /* 0x040ff00000041870 */
[----:B------:R-:W-:Y:S01]  /*21b0*/  HMMA.16816.F32.BF16 R108, R80, R86, R108 ;  /* 0x00000056506c723c */ /* 0x000fe2000004186c */
[----:B------:R-:W-:Y:S04]  /*21c0*/  LDSM.16.M88.4 R80, [R158+0x2800] ;  /* 0x002800009e50783b */ /* 0x000fe80000000200 */
[----:B------:R-:W-:Y:S03]  /*21d0*/  LDSM.16.M88.4 R84, [R158+0x2400] ;  /* 0x002400009e54783b */ /* 0x000fe60000000200 */
        /* <DEDUP_REMOVED lines=8> */
[----:B------:R-:W5:Y:S07]  /*2260*/  LDSM.16.M88.4 R20, [R158+0x2c00] ;  /* 0x002c00009e14783b */ /* 0x000f6e0000000200 */
        /* <DEDUP_REMOVED lines=13> */
[----:B------:R-:W-:Y:S01]  /*2340*/  HMMA.16816.F32.BF16 R108, R8, R94, R108 ;  /* 0x0000005e086c723c */ /* 0x000fe2000004186c */
[----:B------:R-:W2:Y:S04]  /*2350*/  LDSM.16.M88.4 R8, [R158+0x3800] ;  /* 0x003800009e08783b */ /* 0x000ea80000000200 */
        /* <DEDUP_REMOVED lines=9> */
[----:B------:R-:W3:Y:S07]  /*23f0*/  LDSM.16.M88.4 R80, [R130+0x8800] ;  /* 0x008800008250783b */ /* 0x000eee0000000200 */
[C---:B-----5:R-:W-:Y:S08]  /*2400*/  HMMA.16816.F32.BF16 R52, R120.reuse, R20, R52 ;  /* 0x000000147834723c */ /* 0x060ff00000041834 */
[C---:B------:R-:W-:Y:S01]  /*2410*/  HMMA.16816.F32.BF16 R48, R120.reuse, R22, R48 ;  /* 0x000000167830723c */ /* 0x040fe20000041830 */
[----:B------:R-:W-:Y:S07]  /*2420*/  LDSM.16.M88.4 R20, [R158+0x4000] ;  /* 0x004000009e14783b */ /* 0x000fee0000000200 */
[C---:B--2---:R-:W-:Y:S08]  /*2430*/  HMMA.16816.F32.BF16 R28, R120.reuse, R8, R28 ;  /* 0x00000008781c723c */ /* 0x044ff0000004181c */
        /* <DEDUP_REMOVED lines=8> */
[----:B-1----:R-:W-:Y:S08]  /*24c0*/  HMMA.16816.F32.BF16 R76, R12, R104, R76 ;  /* 0x000000680c4c723c */ /* 0x002ff0000004184c */
[----:B------:R-:W-:Y:S08]  /*24d0*/  HMMA.16816.F32.BF16 R112, R120, R116, R112 ;  /* 0x000000747870723c */ /* 0x000ff00000041870 */
[----:B------:R-:W-:Y:S08]  /*24e0*/  HMMA.16816.F32.BF16 R72, R12, R106, R72 ;  /* 0x0000006a0c48723c */ /* 0x000ff00000041848 */
[----:B------:R-:W-:Y:S08]  /*24f0*/  HMMA.16816.F32.BF16 R108, R120, R118, R108 ;  /* 0x00000076786c723c */ /* 0x000ff0000004186c */
[C---:B------:R-:W-:Y:S07]  /*2500*/  HMMA.16816.F32.BF16 R52, R12.reuse, R92, R52 ;  /* 0x0000005c0c34723c */ /* 0x040fee0000041834 */
[----:B------:R-:W-:Y:S01]  /*2510*/  IADD3 R92, R129, 0x1, R174 ;  /* 0x00000001815c7810 */ /* 0x000fe20007ffe0ae */
[----:B---3--:R-:W-:Y:S03]  /*2520*/  HMMA.16816.F32.BF16 R28, R12, R80, R28 ;  /* 0x000000500c1c723c */ /* 0x008fe6000004181c */
[----:B------:R-:W-:-:S04]  /*2530*/  IADD3 R92, R125, -c[0x0][0x214], R92 ;  /* 0x800085007d5c7a10 */ /* 0x000fc80007ffe05c */
[----:B------:R-:W-:Y:S01]  /*2540*/  IADD3 R92, R92, c[0x0][0x2e8], RZ ;  /* 0x0000ba005c5c7a10 */ /* 0x000fe20007ffe0ff */
[----:B------:R-:W-:Y:S01]  /*2550*/  HMMA.16816.F32.BF16 R24, R12, R82, R24 ;  /* 0x000000520c18723c */ /* 0x000fe20000041818 */
[----:B------:R-:W1:Y:S07]  /*2560*/  LDSM.16.M88.4 R80, [R158+0x4400] ;  /* 0x004400009e50783b */ /* 0x000e6e0000000200 */
[----:B--2---:R-:W-:Y:S08]  /*2570*/  HMMA.16816.F32.BF16 R76, R8, R20, R76 ;  /* 0x00000014084c723c */ /* 0x004ff0000004184c */
[----:B----4-:R-:W-:Y:S07]  /*2580*/  HMMA.16816.F32.BF16 R112, R12, R16, R112 ;  /* 0x000000100c70723c */ /* 0x010fee0000041870 */
[----:B------:R-:W-:Y:S01]  /*2590*/  IMAD.SHL.U32 R17, R126, 0x2, RZ ;  /* 0x000000027e117824 */ /* 0x000fe200078e00ff */
[----:B------:R-:W-:Y:S01]  /*25a0*/  HMMA.16816.F32.BF16 R72, R8, R22, R72 ;  /* 0x000000160848723c */ /* 0x000fe20000041848 */
[----:B------:R-:W2:Y:S03]  /*25b0*/  LDSM.16.M88.4 R20, [R158+0x4800] ;  /* 0x004800009e14783b */ /* 0x000ea60000000200 */
[----:B------:R-:W-:-:S04]  /*25c0*/  LOP3.LUT R3, R0, 0x6, R17, 0xf8, !PT ;  /* 0x0000000600037812 */ /* 0x000fc800078ef811 */
[----:B------:R-:W-:Y:S01]  /*25d0*/  HMMA.16816.F32.BF16 R40, R12, R90, R40 ;  /* 0x0000005a0c28723c */ /* 0x000fe20000041828 */
[----:B------:R-:W-:-:S06]  /*25e0*/  LOP3.LUT R17, R3, 0x9, RZ, 0xfc, !PT ;  /* 0x0000000903117812 */ /* 0x000fcc00078efcff */
[C---:B------:R-:W-:Y:S01]  /*25f0*/  IADD3 R90, R92.reuse, 0x8, RZ ;  /* 0x000000085c5a7810 */ /* 0x040fe20007ffe0ff */
[----:B------:R-:W-:Y:S01]  /*2600*/  HMMA.16816.F32.BF16 R68, R12, R100, R68 ;  /* 0x000000640c44723c */ /* 0x000fe20000041844 */
[-C--:B------:R-:W-:Y:S02]  /*2610*/  IMNMX R92, R92, R125.reuse, PT ;  /* 0x0000007d5c5c7217 */ /* 0x080fe40003800200 */
[----:B------:R-:W-:Y:S02]  /*2620*/  IMNMX R90, R90, R125, PT ;  /* 0x0000007d5a5a7217 */ /* 0x000fe40003800200 */
[----:B------:R-:W-:-:S03]  /*2630*/  ISETP.GE.AND P1, PT, R17, R92, PT ;  /* 0x0000005c1100720c */ /* 0x000fc60003f26270 */
[C---:B------:R-:W-:Y:S08]  /*2640*/  HMMA.16816.F32.BF16 R64, R12.reuse, R102, R64 ;  /* 0x000000660c40723c */ /* 0x040ff00000041840 */
[C---:B------:R-:W-:Y:S08]  /*2650*/  HMMA.16816.F32.BF16 R60, R12.reuse, R96, R60 ;  /* 0x000000600c3c723c */ /* 0x040ff0000004183c */
[C---:B------:R-:W-:Y:S08]  /*2660*/  HMMA.16816.F32.BF16 R56, R12.reuse, R98, R56 ;  /* 0x000000620c38723c */ /* 0x040ff00000041838 */
[C---:B------:R-:W-:Y:S08]  /*2670*/  HMMA.16816.F32.BF16 R48, R12.reuse, R94, R48 ;  /* 0x0000005e0c30723c */ /* 0x040ff00000041830 */
[C---:B------:R-:W-:Y:S08]  /*2680*/  HMMA.16816.F32.BF16 R44, R12.reuse, R88, R44 ;  /* 0x000000580c2c723c */ /* 0x040ff0000004182c */
[C---:B-----5:R-:W-:Y:S07]  /*2690*/  HMMA.16816.F32.BF16 R36, R12.reuse, R84, R36 ;  /* 0x000000540c24723c */ /* 0x060fee0000041824 */
[----:B------:R-:W-:Y:S01]  /*26a0*/  IMAD R85, R124, 0x20, R7 ;  /* 0x000000207c557824 */ /* 0x000fe200078e0207 */
[----:B------:R-:W-:Y:S01]  /*26b0*/  HMMA.16816.F32.BF16 R32, R12, R86, R32 ;  /* 0x000000560c20723c */ /* 0x000fe20000041820 */
[----:B------:R-:W-:-:S04]  /*26c0*/  LOP3.LUT R7, R3, 0x8, RZ, 0xfc, !PT ;  /* 0x0000000803077812 */ /* 0x000fc800078efcff */
[----:B------:R-:W-:Y:S02]  /*26d0*/  ISETP.GE.AND P5, PT, R7, R90, PT ;  /* 0x0000005a0700720c */ /* 0x000fe40003fa6270 */
[----:B------:R-:W-:Y:S01]  /*26e0*/  FSEL R87, R73, -INF , !P1 ;  /* 0xff80000049577808 */ /* 0x000fe20004800000 */
[----:B------:R-:W-:Y:S01]  /*26f0*/  HMMA.16816.F32.BF16 R108, R12, R18, R108 ;  /* 0x000000120c6c723c */ /* 0x000fe2000004186c */
[----:B------:R-:W-:Y:S02]  /*2700*/  FSEL R74, R74, -INF , !P5 ;  /* 0xff8000004a4a7808 */ /* 0x000fe40006800000 */
[-C--:B------:R-:W-:Y:S02]  /*2710*/  ISETP.GE.AND P3, PT, R7, R92.reuse, PT ;  /* 0x0000005c0700720c */ /* 0x080fe40003f66270 */
[C---:B------:R-:W-:Y:S02]  /*2720*/  LOP3.LUT R7, R3.reuse, 0x10, RZ, 0xfc, !PT ;  /* 0x0000001003077812 */ /* 0x040fe400078efcff */
[----:B------:R-:W-:Y:S01]  /*2730*/  LOP3.LUT R13, R3, 0x1, RZ, 0xfc, !PT ;  /* 0x00000001030d7812 */ /* 0x000fe200078efcff */
[----:B-1----:R-:W-:Y:S03]  /*2740*/  HMMA.16816.F32.BF16 R68, R8, R80, R68 ;  /* 0x000000500844723c */ /* 0x002fe60000041844 */
[----:B------:R-:W-:-:S02]  /*2750*/  ISETP.GE.AND P4, PT, R13, R92, PT ;  /* 0x0000005c0d00720c */ /* 0x000fc40003f86270 */
[-C--:B------:R-:W-:Y:S02]  /*2760*/  ISETP.GE.AND P2, PT, R13, R90.reuse, PT ;  /* 0x0000005a0d00720c */ /* 0x080fe40003f46270 */
[----:B------:R-:W1:Y:S01]  /*2770*/  LDSM.16.M88.4 R12, [R158+0x4c00] ;  /* 0x004c00009e0c783b */ /* 0x000e620000000200 */
[----:B------:R-:W-:Y:S01]  /*2780*/  FSEL R77, R77, -INF , !P4 ;  /* 0xff8000004d4d7808 */ /* 0x000fe20006000000 */
[C---:B------:R-:W-:Y:S01]  /*2790*/  HMMA.16816.F32.BF16 R64, R8.reuse, R82, R64 ;  /* 0x000000520840723c */ /* 0x040fe20000041840 */
[----:B------:R-:W-:Y:S02]  /*27a0*/  ISETP.GE.AND P4, PT, R17, R90, PT ;  /* 0x0000005a1100720c */ /* 0x000fe40003f86270 */
[----:B------:R-:W-:Y:S02]  /*27b0*/  LOP3.LUT R17, R3, 0x11, RZ, 0xfc, !PT ;  /* 0x0000001103117812 */ /* 0x000fe400078efcff */
[----:B------:R-:W-:Y:S02]  /*27c0*/  FSEL R84, R79, -INF , !P2 ;  /* 0xff8000004f547808 */ /* 0x000fe40005000000 */
[C---:B------:R-:W-:Y:S01]  /*27d0*/  ISETP.GE.AND P5, PT, R17.reuse, R92, PT ;  /* 0x0000005c1100720c */ /* 0x040fe20003fa6270 */
[----:B--2---:R-:W-:Y:S01]  /*27e0*/  HMMA.16816.F32.BF16 R60, R8, R20, R60 ;  /* 0x00000014083c723c */ /* 0x004fe2000004183c */
[----:B------:R-:W-:-:S02]  /*27f0*/  ISETP.GE.AND P1, PT, R17, R90, PT ;  /* 0x0000005a1100720c */ /* 0x000fc40003f26270 */
[----:B------:R-:W2:Y:S01]  /*2800*/  LDSM.16.M88.4 R16, [R158+0x5000] ;  /* 0x005000009e10783b */ /* 0x000ea20000000200 */
[----:B------:R-:W-:Y:S02]  /*2810*/  FSEL R79, R72, -INF , !P3 ;  /* 0xff800000484f7808 */ /* 0x000fe40005800000 */
[C---:B------:R-:W-:Y:S02]  /*2820*/  ISETP.GE.AND P2, PT, R7.reuse, R92, PT ;  /* 0x0000005c0700720c */ /* 0x040fe40003f46270 */
[----:B------:R-:W-:Y:S01]  /*2830*/  HMMA.16816.F32.BF16 R56, R8, R22, R56 ;  /* 0x000000160838723c */ /* 0x000fe20000041838 */
[----:B------:R-:W-:Y:S02]  /*2840*/  ISETP.GE.AND P3, PT, R7, R90, PT ;  /* 0x0000005a0700720c */ /* 0x000fe40003f66270 */
[C---:B------:R-:W-:Y:S02]  /*2850*/  LOP3.LUT R7, R3.reuse, 0x18, RZ, 0xfc, !PT ;  /* 0x0000001803077812 */ /* 0x040fe400078efcff */
[----:B------:R-:W-:-:S02]  /*2860*/  LOP3.LUT R21, R3, 0x19, RZ, 0xfc, !PT ;  /* 0x0000001903157812 */ /* 0x000fc400078efcff */
[----:B------:R-:W-:Y:S02]  /*2870*/  FSEL R86, R75, -INF , !P4 ;  /* 0xff8000004b567808 */ /* 0x000fe40006000000 */
[----:B------:R-:W-:Y:S02]  /*2880*/  FSEL R83, R68, -INF , !P2 ;  /* 0xff80000044537808 */ /* 0x000fe40005000000 */
[----:B------:R-:W-:Y:S02]  /*2890*/  FSEL R72, R70, -INF , !P3 ;  /* 0xff80000046487808 */ /* 0x000fe40005800000 */
[----:B------:R-:W-:Y:S02]  /*28a0*/  FSEL R75, R69, -INF , !P5 ;  /* 0xff800000454b7808 */ /* 0x000fe40006800000 */
[C---:B------:R-:W-:Y:S02]  /*28b0*/  ISETP.GE.AND P4, PT, R7.reuse, R92, PT ;  /* 0x0000005c0700720c */ /* 0x040fe40003f86270 */
[----:B------:R-:W-:-:S02]  /*28c0*/  ISETP.GE.AND P2, PT, R7, R90, PT ;  /* 0x0000005a0700720c */ /* 0x000fc40003f46270 */
[C---:B------:R-:W-:Y:S02]  /*28d0*/  ISETP.GE.AND P3, PT, R21.reuse, R92, PT ;  /* 0x0000005c1500720c */ /* 0x040fe40003f66270 */
[----:B------:R-:W-:Y:S01]  /*28e0*/  ISETP.GE.AND P5, PT, R21, R90, PT ;  /* 0x0000005a1500720c */ /* 0x000fe20003fa6270 */
[C---:B-1----:R-:W-:Y:S01]  /*28f0*/  HMMA.16816.F32.BF16 R52, R8.reuse, R12, R52 ;  /* 0x0000000c0834723c */ /* 0x042fe20000041834 */
[C---:B------:R-:W-:Y:S02]  /*2900*/  LOP3.LUT R7, R3.reuse, 0x20, RZ, 0xfc, !PT ;  /* 0x0000002003077812 */ /* 0x040fe400078efcff */
[----:B------:R-:W-:Y:S02]  /*2910*/  LOP3.LUT R21, R3, 0x21, RZ, 0xfc, !PT ;  /* 0x0000002103157812 */ /* 0x000fe400078efcff */
[----:B------:R-:W-:Y:S02]  /*2920*/  FSEL R82, R71, -INF , !P1 ;  /* 0xff80000047527808 */ /* 0x000fe40004800000 */
[----:B------:R-:W-:Y:S01]  /*2930*/  FSEL R81, R64, -INF , !P4 ;  /* 0xff80000040517808 */ /* 0x000fe20006000000 */
[----:B------:R-:W-:Y:S01]  /*2940*/  HMMA.16816.F32.BF16 R48, R8, R14, R48 ;  /* 0x0000000e0830723c */ /* 0x000fe20000041830 */
[----:B------:R-:W-:-:S02]  /*2950*/  FSEL R80, R66, -INF , !P2 ;  /* 0xff80000042507808 */ /* 0x000fc40005000000 */
[C---:B------:R-:W-:Y:S02]  /*2960*/  ISETP.GE.AND P1, PT, R7.reuse, R92, PT ;  /* 0x0000005c0700720c */ /* 0x040fe40003f26270 */
[----:B------:R-:W-:Y:S02]  /*2970*/  ISETP.GE.AND P4, PT, R7, R90, PT ;  /* 0x0000005a0700720c */ /* 0x000fe40003f86270 */
[----:B------:R-:W-:Y:S01]  /*2980*/  ISETP.GE.AND P2, PT, R21, R92, PT ;  /* 0x0000005c1500720c */ /* 0x000fe20003f46270 */
[----:B--2---:R-:W-:Y:S01]  /*2990*/  HMMA.16816.F32.BF16 R44, R8, R16, R44 ;  /* 0x00000010082c723c */ /* 0x004fe2000004182c */
[C---:B------:R-:W-:Y:S02]  /*29a0*/  LOP3.LUT R7, R3.reuse, 0x28, RZ, 0xfc, !PT ;  /* 0x0000002803077812 */ /* 0x040fe400078efcff */
[----:B------:R-:W-:Y:S02]  /*29b0*/  LOP3.LUT R13, R3, 0x29, RZ, 0xfc, !PT ;  /* 0x00000029030d7812 */ /* 0x000fe400078efcff */
[----:B------:R-:W-:-:S02]  /*29c0*/  FSEL R73, R65, -INF , !P3 ;  /* 0xff80000041497808 */ /* 0x000fc40005800000 */
[----:B------:R-:W-:Y:S01]  /*29d0*/  FSEL R88, R67, -INF , !P5 ;  /* 0xff80000043587808 */ /* 0x000fe20006800000 */
[----:B------:R-:W-:Y:S01]  /*29e0*/  HMMA.16816.F32.BF16 R40, R8, R18, R40 ;  /* 0x000000120828723c */ /* 0x000fe20000041828 */
[----:B------:R-:W-:Y:S02]  /*29f0*/  FSEL R145, R60, -INF , !P1 ;  /* 0xff8000003c917808 */ /* 0x000fe40004800000 */
[----:B------:R-:W-:Y:S02]  /*2a00*/  FSEL R146, R62, -INF , !P4 ;  /* 0xff8000003e927808 */ /* 0x000fe40006000000 */
[----:B------:R-:W-:Y:S02]  /*2a10*/  FSEL R141, R61, -INF , !P2 ;  /* 0xff8000003d8d7808 */ /* 0x000fe40005000000 */
[----:B------:R-:W-:Y:S02]  /*2a20*/  ISETP.GE.AND P3, PT, R21, R90, PT ;  /* 0x0000005a1500720c */ /* 0x000fe40003f66270 */
[C---:B------:R-:W-:Y:S01]  /*2a30*/  ISETP.GE.AND P5, PT, R7.reuse, R92, PT ;  /* 0x0000005c0700720c */ /* 0x040fe20003fa6270 */
[----:B------:R-:W1:Y:S01]  /*2a40*/  LDSM.16.M88.4 R20, [R158+0x5400] ;  /* 0x005400009e14783b */ /* 0x000e620000000200 */
[----:B------:R-:W-:-:S02]  /*2a50*/  ISETP.GE.AND P1, PT, R7, R90, PT ;  /* 0x0000005a0700720c */ /* 0x000fc40003f26270 */
[C---:B------:R-:W-:Y:S02]  /*2a60*/  ISETP.GE.AND P4, PT, R13.reuse, R92, PT ;  /* 0x0000005c0d00720c */ /* 0x040fe40003f86270 */
[----:B------:R-:W-:Y:S02]  /*2a70*/  ISETP.GE.AND P2, PT, R13, R90, PT ;  /* 0x0000005a0d00720c */ /* 0x000fe40003f46270 */
[C---:B------:R-:W-:Y:S02]  /*2a80*/  LOP3.LUT R7, R3.reuse, 0x30, RZ, 0xfc, !PT ;  /* 0x0000003003077812 */ /* 0x040fe400078efcff */
[----:B------:R-:W-:Y:S02]  /*2a90*/  LOP3.LUT R13, R3, 0x31, RZ, 0xfc, !PT ;  /* 0x00000031030d7812 */ /* 0x000fe400078efcff */
[----:B------:R-:W-:Y:S02]  /*2aa0*/  FSEL R116, R63, -INF , !P3 ;  /* 0xff8000003f747808 */ /* 0x000fe40005800000 */
[----:B------:R-:W-:-:S02]  /*2ab0*/  FSEL R143, R56, -INF , !P5 ;  /* 0xff800000388f7808 */ /* 0x000fc40006800000 */
[----:B------:R-:W-:Y:S02]  /*2ac0*/  FSEL R144, R58, -INF , !P1 ;  /* 0xff8000003a907808 */ /* 0x000fe40004800000 */
[----:B------:R-:W-:Y:S02]  /*2ad0*/  FSEL R139, R57, -INF , !P4 ;  /* 0xff800000398b7808 */ /* 0x000fe40006000000 */
[C---:B------:R-:W-:Y:S02]  /*2ae0*/  ISETP.GE.AND P3, PT, R7.reuse, R92, PT ;  /* 0x0000005c0700720c */ /* 0x040fe40003f66270 */
[----:B------:R-:W-:Y:S02]  /*2af0*/  ISETP.GE.AND P5, PT, R7, R90, PT ;  /* 0x0000005a0700720c */ /* 0x000fe40003fa6270 */
[C---:B------:R-:W-:Y:S02]  /*2b00*/  ISETP.GE.AND P1, PT, R13.reuse, R92, PT ;  /* 0x0000005c0d00720c */ /* 0x040fe40003f26270 */
[----:B------:R-:W-:-:S02]  /*2b10*/  ISETP.GE.AND P4, PT, R13, R90, PT ;  /* 0x0000005a0d00720c */ /* 0x000fc40003f86270 */
[C---:B------:R-:W-:Y:S02]  /*2b20*/  LOP3.LUT R13, R3.reuse, 0x38, RZ, 0xfc, !PT ;  /* 0x00000038030d7812 */ /* 0x040fe400078efcff */
[----:B------:R-:W-:Y:S02]  /*2b30*/  LOP3.LUT R17, R3, 0x39, RZ, 0xfc, !PT ;  /* 0x0000003903117812 */ /* 0x000fe400078efcff */
[----:B------:R-:W-:Y:S02]  /*2b40*/  FSEL R148, R59, -INF , !P2 ;  /* 0xff8000003b947808 */ /* 0x000fe40005000000 */
[----:B------:R-:W-:Y:S02]  /*2b50*/  FSEL R7, R52, -INF , !P3 ;  /* 0xff80000034077808 */ /* 0x000fe40005800000 */
[----:B------:R-:W-:Y:S02]  /*2b60*/  FSEL R122, R54, -INF , !P5 ;  /* 0xff800000367a7808 */ /* 0x000fe40006800000 */
[----:B------:R-:W-:-:S02]  /*2b70*/  FSEL R61, R53, -INF , !P1 ;  /* 0xff800000353d7808 */ /* 0x000fc40004800000 */
[C---:B------:R-:W-:Y:S01]  /*2b80*/  ISETP.GE.AND P2, PT, R13.reuse, R92, PT ;  /* 0x0000005c0d00720c */ /* 0x040fe20003f46270 */
[C---:B-1----:R-:W-:Y:S01]  /*2b90*/  HMMA.16816.F32.BF16 R36, R8.reuse, R20, R36 ;  /* 0x000000140824723c */ /* 0x042fe20000041824 */
[----:B------:R-:W-:Y:S02]  /*2ba0*/  ISETP.GE.AND P3, PT, R13, R90, PT ;  /* 0x0000005a0d00720c */ /* 0x000fe40003f66270 */
[C---:B------:R-:W-:Y:S01]  /*2bb0*/  ISETP.GE.AND P5, PT, R17.reuse, R92, PT ;  /* 0x0000005c1100720c */ /* 0x040fe20003fa6270 */
[----:B------:R-:W1:Y:S01]  /*2bc0*/  LDSM.16.M88.4 R12, [R158+0x5800] ;  /* 0x005800009e0c783b */ /* 0x000e620000000200 */
[----:B------:R-:W-:Y:S02]  /*2bd0*/  ISETP.GE.AND P1, PT, R17, R90, PT ;  /* 0x0000005a1100720c */ /* 0x000fe40003f26270 */
[C---:B------:R-:W-:Y:S01]  /*2be0*/  LOP3.LUT R17, R3.reuse, 0x40, RZ, 0xfc, !PT ;  /* 0x0000004003117812 */ /* 0x040fe200078efcff */
[----:B------:R-:W-:Y:S01]  /*2bf0*/  HMMA.16816.F32.BF16 R32, R8, R22, R32 ;  /* 0x000000160820723c */ /* 0x000fe20000041820 */
        /* <DEDUP_REMOVED lines=17> */
[C---:B------:R-:W-:Y:S01]  /*2d10*/  ISETP.GE.AND P2, PT, R19.reuse, R92, PT ;  /* 0x0000005c1300720c */ /* 0x040fe20003f46270 */
[----:B-1----:R-:W-:Y:S01]  /*2d20*/  HMMA.16816.F32.BF16 R28, R8, R12, R28 ;  /* 0x0000000c081c723c */ /* 0x002fe2000004181c */
[----:B------:R-:W-:-:S02]  /*2d30*/  ISETP.GE.AND P3, PT, R19, R90, PT ;  /* 0x0000005a1300720c */ /* 0x000fc40003f66270 */
[----:B------:R-:W1:Y:S01]  /*2d40*/  LDSM.16.M88.4 R16, [R158+0x5c00] ;  /* 0x005c00009e10783b */ /* 0x000e620000000200 */
[----:B------:R-:W-:Y:S01]  /*2d50*/  LOP3.LUT R21, R3, 0x50, RZ, 0xfc, !PT ;  /* 0x0000005003157812 */ /* 0x000fe200078efcff */
[----:B------:R-:W-:-:S04]  /*2d60*/  DEPBAR.LE SB0, 0x0 ;  /* 0x000080000000791a */ /* 0x000fc80000000000 */
[----:B------:R-:W-:Y:S01]  /*2d70*/  LOP3.LUT R23, R3, 0x51, RZ, 0xfc, !PT ;  /* 0x0000005103177812 */ /* 0x000fe200078efcff */
[----:B------:R-:W-:Y:S01]  /*2d80*/  HMMA.16816.F32.BF16 R24, R8, R14, R24 ;  /* 0x0000000e0818723c */ /* 0x000fe20000041818 */
[----:B------:R-:W-:Y:S02]  /*2d90*/  FSEL R140, R47, -INF , !P5 ;  /* 0xff8000002f8c7808 */ /* 0x000fe40006800000 */
[----:B------:R-:W-:Y:S02]  /*2da0*/  FSEL R131, R40, -INF , !P1 ;  /* 0xff80000028837808 */ /* 0x000fe40004800000 */
[----:B------:R-:W-:Y:S02]  /*2db0*/  FSEL R136, R42, -INF , !P4 ;  /* 0xff8000002a887808 */ /* 0x000fe40006000000 */
[C---:B------:R-:W-:Y:S02]  /*2dc0*/  ISETP.GE.AND P5, PT, R21.reuse, R92, PT ;  /* 0x0000005c1500720c */ /* 0x040fe40003fa6270 */
[----:B------:R-:W-:-:S02]  /*2dd0*/  ISETP.GE.AND P1, PT, R21, R90, PT ;  /* 0x0000005a1500720c */ /* 0x000fc40003f26270 */
[----:B------:R-:W-:Y:S02]  /*2de0*/  ISETP.GE.AND P4, PT, R23, R92, PT ;  /* 0x0000005c1700720c */ /* 0x000fe40003f86270 */
[C---:B------:R-:W-:Y:S02]  /*2df0*/  LOP3.LUT R21, R3.reuse, 0x58, RZ, 0xfc, !PT ;  /* 0x0000005803157812 */ /* 0x040fe400078efcff */
[----:B------:R-:W-:Y:S02]  /*2e00*/  LOP3.LUT R13, R3, 0x59, RZ, 0xfc, !PT ;  /* 0x00000059030d7812 */ /* 0x000fe400078efcff */
[----:B------:R-:W-:Y:S02]  /*2e10*/  FSEL R133, R41, -INF , !P2 ;  /* 0xff80000029857808 */ /* 0x000fe40005000000 */
[----:B------:R-:W-:Y:S02]  /*2e20*/  FSEL R142, R43, -INF , !P3 ;  /* 0xff8000002b8e7808 */ /* 0x000fe40005800000 */
[----:B------:R-:W-:-:S02]  /*2e30*/  FSEL R130, R38, -INF , !P1 ;  /* 0xff80000026827808 */ /* 0x000fc40004800000 */
[----:B------:R-:W-:Y:S02]  /*2e40*/  FSEL R125, R37, -INF , !P4 ;  /* 0xff800000257d7808 */ /* 0x000fe40006000000 */
[----:B------:R-:W-:Y:S02]  /*2e50*/  ISETP.GE.AND P2, PT, R23, R90, PT ;  /* 0x0000005a1700720c */ /* 0x000fe40003f46270 */
[-C--:B------:R-:W-:Y:S02]  /*2e60*/  ISETP.GE.AND P3, PT, R21, R92.reuse, PT ;  /* 0x0000005c1500720c */ /* 0x080fe40003f66270 */
[C---:B------:R-:W-:Y:S02]  /*2e70*/  ISETP.GE.AND P1, PT, R13.reuse, R92, PT ;  /* 0x0000005c0d00720c */ /* 0x040fe40003f26270 */
[----:B------:R-:W-:Y:S01]  /*2e80*/  ISETP.GE.AND P4, PT, R13, R90, PT ;  /* 0x0000005a0d00720c */ /* 0x000fe20003f86270 */
[----:B-1----:R-:W-:Y:S01]  /*2e90*/  HMMA.16816.F32.BF16 R112, R8, R16, R112 ;  /* 0x000000100870723c */ /* 0x002fe20000041870 */
[----:B------:R-:W-:-:S02]  /*2ea0*/  LOP3.LUT R13, R3, 0x60, RZ, 0xfc, !PT ;  /* 0x00000060030d7812 */ /* 0x000fc400078efcff */
[----:B------:R-:W-:Y:S02]  /*2eb0*/  FSEL R127, R36, -INF , !P5 ;  /* 0xff800000247f7808 */ /* 0x000fe40006800000 */
[----:B------:R-:W-:Y:S02]  /*2ec0*/  FSEL R128, R39, -INF , !P2 ;  /* 0xff80000027807808 */ /* 0x000fe40005000000 */
[----:B------:R-:W-:Y:S01]  /*2ed0*/  FSEL R123, R32, -INF , !P3 ;  /* 0xff800000207b7808 */ /* 0x000fe20005800000 */
[----:B------:R-:W-:Y:S01]  /*2ee0*/  HMMA.16816.F32.BF16 R108, R8, R18, R108 ;  /* 0x00000012086c723c */ /* 0x000fe2000004186c */
        /* <DEDUP_REMOVED lines=8> */
[----:B------:R-:W-:Y:S01]  /*2f70*/  FSEL R119, R28, -INF , !P2 ;  /* 0xff8000001c777808 */ /* 0x000fe20005000000 */
[----:B------:R-:W-:Y:S01]  /*2f80*/  BAR.SYNC.DEFER_BLOCKING 0x0 ;  /* 0x0000000000007b1d */ /* 0x000fe20000010000 */
[----:B------:R-:W-:-:S02]  /*2f90*/  ISETP.GE.AND P5, PT, R15, R92, PT ;  /* 0x0000005c0f00720c */ /* 0x000fc40003fa6270 */
[----:B------:R-:W-:Y:S02]  /*2fa0*/  ISETP.GE.AND P1, PT, R15, R90, PT ;  /* 0x0000005a0f00720c */ /* 0x000fe40003f26270 */
[C---:B------:R-:W-:Y:S02]  /*2fb0*/  ISETP.GE.AND P4, PT, R13.reuse, R92, PT ;  /* 0x0000005c0d00720c */ /* 0x040fe40003f86270 */
[----:B------:R-:W-:Y:S02]  /*2fc0*/  ISETP.GE.AND P2, PT, R13, R90, PT ;  /* 0x0000005a0d00720c */ /* 0x000fe40003f46270 */
[C---:B------:R-:W-:Y:S02]  /*2fd0*/  LOP3.LUT R13, R3.reuse, 0x69, RZ, 0xfc, !PT ;  /* 0x00000069030d7812 */ /* 0x040fe400078efcff */
[----:B------:R-:W-:Y:S02]  /*2fe0*/  LOP3.LUT R15, R3, 0x70, RZ, 0xfc, !PT ;  /* 0x00000070030f7812 */ /* 0x000fe400078efcff */
[----:B------:R-:W-:-:S02]  /*2ff0*/  FSEL R118, R30, -INF , !P3 ;  /* 0xff8000001e767808 */ /* 0x000fc40005800000 */
[----:B------:R-:W-:Y:S02]  /*3000*/  FSEL R67, R29, -INF , !P5 ;  /* 0xff8000001d437808 */ /* 0x000fe40006800000 */
[----:B------:R-:W-:Y:S02]  /*3010*/  FSEL R62, R31, -INF , !P1 ;  /* 0xff8000001f3e7808 */ /* 0x000fe40004800000 */
[C---:B------:R-:W-:Y:S02]  /*3020*/  ISETP.GE.AND P3, PT, R13.reuse, R92, PT ;  /* 0x0000005c0d00720c */ /* 0x040fe40003f66270 */
[----:B------:R-:W-:Y:S02]  /*3030*/  ISETP.GE.AND P5, PT, R13, R90, PT ;  /* 0x0000005a0d00720c */ /* 0x000fe40003fa6270 */
[----:B------:R-:W-:Y:S02]  /*3040*/  ISETP.GE.AND P1, PT, R15, R92, PT ;  /* 0x0000005c0f00720c */ /* 0x000fe40003f26270 */
[----:B------:R-:W-:-:S02]  /*3050*/  LOP3.LUT R13, R3, 0x71, RZ, 0xfc, !PT ;  /* 0x00000071030d7812 */ /* 0x000fc400078efcff */
[----:B------:R-:W-:Y:S02]  /*3060*/  FSEL R65, R24, -INF , !P4 ;  /* 0xff80000018417808 */ /* 0x000fe40006000000 */
[----:B------:R-:W-:Y:S02]  /*3070*/  FSEL R66, R26, -INF , !P2 ;  /* 0xff8000001a427808 */ /* 0x000fe40005000000 */
[----:B------:R-:W-:Y:S02]  /*3080*/  FSEL R63, R25, -INF , !P3 ;  /* 0xff800000193f7808 */ /* 0x000fe40005800000 */
[----:B------:R-:W-:Y:S02]  /*3090*/  FSEL R59, R112, -INF , !P1 ;  /* 0xff800000703b7808 */ /* 0x000fe40004800000 */
[----:B------:R-:W-:Y:S02]  /*30a0*/  ISETP.GE.AND P4, PT, R15, R90, PT ;  /* 0x0000005a0f00720c */ /* 0x000fe40003f86270 */
[----:B------:R-:W-:-:S02]  /*30b0*/  ISETP.GE.AND P2, PT, R13, R92, PT ;  /* 0x0000005c0d00720c */ /* 0x000fc40003f46270 */
[----:B------:R-:W-:Y:S02]  /*30c0*/  ISETP.GE.AND P3, PT, R13, R90, PT ;  /* 0x0000005a0d00720c */ /* 0x000fe40003f66270 */
[C---:B------:R-:W-:Y:S02]  /*30d0*/  ISETP.GE.AND P1, PT, R3.reuse, R92, PT ;  /* 0x0000005c0300720c */ /* 0x040fe40003f26270 */
[C---:B------:R-:W-:Y:S02]  /*30e0*/  LOP3.LUT R9, R3.reuse, 0x78, RZ, 0xfc, !PT ;  /* 0x0000007803097812 */ /* 0x040fe400078efcff */
[----:B------:R-:W-:Y:S02]  /*30f0*/  LOP3.LUT R11, R3, 0x79, RZ, 0xfc, !PT ;  /* 0x00000079030b7812 */ /* 0x000fe400078efcff */
[----:B------:R-:W-:Y:S02]  /*3100*/  FSEL R64, R27, -INF , !P5 ;  /* 0xff8000001b407808 */ /* 0x000fe40006800000 */
[----:B------:R-:W-:-:S02]  /*3110*/  FSEL R54, R114, -INF , !P4 ;  /* 0xff80000072367808 */ /* 0x000fc40006000000 */
[----:B------:R-:W-:Y:S02]  /*3120*/  FSEL R58, R113, -INF , !P2 ;  /* 0xff800000713a7808 */ /* 0x000fe40005000000 */
[----:B------:R-:W-:Y:S02]  /*3130*/  FSEL R53, R115, -INF , !P3 ;  /* 0xff80000073357808 */ /* 0x000fe40005800000 */
[----:B------:R-:W-:Y:S02]  /*3140*/  FSEL R76, R76, -INF , !P1 ;  /* 0xff8000004c4c7808 */ /* 0x000fe40004800000 */
[-C--:B------:R-:W-:Y:S02]  /*3150*/  ISETP.GE.AND P5, PT, R9, R92.reuse, PT ;  /* 0x0000005c0900720c */ /* 0x080fe40003fa6270 */
[----:B------:R-:W-:Y:S02]  /*3160*/  ISETP.GE.AND P4, PT, R11, R92, PT ;  /* 0x0000005c0b00720c */ /* 0x000fe40003f86270 */
[----:B------:R-:W-:-:S02]  /*3170*/  ISETP.GE.AND P2, PT, R9, R90, PT ;  /* 0x0000005a0900720c */ /* 0x000fc40003f46270 */
[-C--:B------:R-:W-:Y:S01]  /*3180*/  ISETP.GE.AND P3, PT, R3, R90.reuse, PT ;  /* 0x0000005a0300720c */ /* 0x080fe20003f66270 */
[----:B------:R-:W-:Y:S01]  /*3190*/  IMAD.IADD R3, R6, 0x1, R85 ;  /* 0x0000000106037824 */ /* 0x000fe200078e0255 */
[----:B------:R-:W-:Y:S02]  /*31a0*/  ISETP.GE.AND P1, PT, R11, R90, PT ;  /* 0x0000005a0b00720c */ /* 0x000fe40003f26270 */
[----:B------:R-:W-:Y:S02]  /*31b0*/  FSEL R78, R78, -INF , !P3 ;  /* 0xff8000004e4e7808 */ /* 0x000fe40005800000 */
[----:B------:R-:W-:Y:S02]  /*31c0*/  FSEL R57, R108, -INF , !P5 ;  /* 0xff8000006c397808 */ /* 0x000fe40006800000 */
[----:B------:R-:W-:Y:S02]  /*31d0*/  FSEL R52, R110, -INF , !P2 ;  /* 0xff8000006e347808 */ /* 0x000fe40005000000 */
[----:B------:R-:W-:-:S02]  /*31e0*/  FSEL R56, R109, -INF , !P4 ;  /* 0xff8000006d387808 */ /* 0x000fc40006000000 */
[----:B------:R-:W-:Y:S01]  /*31f0*/  FSEL R50, R111, -INF , !P1 ;  /* 0xff8000006f327808 */ /* 0x000fe20004800000 */
[----:B------:R-:W-:Y:S05]  /*3200*/  @!P0 BRA `(.L_x_1834) ;  /* 0x0000056000008947 */ /* 0x000fea0003800000 */
[----:B------:R-:W-:Y:S05]  /*3210*/  @P6 BRA `(.L_x_1835) ;  /* 0x0000039000006947 */ /* 0x000fea0003800000 */
[----:B------:R-:W1:Y:S01]  /*3220*/  I2F.RP R13, R2 ;  /* 0x00000002000d7306 */ /* 0x000e620000209400 */
[C---:B------:R-:W-:Y:S02]  /*3230*/  IADD3 R12, R0.reuse, -0x80, RZ ;  /* 0xffffff80000c7810 */ /* 0x040fe40007ffe0ff */
[----:B------:R-:W-:Y:S02]  /*3240*/  IABS R8, R0 ;  /* 0x0000000000087213 */ /* 0x000fe40000000000 */
[----:B------:R-:W-:Y:S02]  /*3250*/  IABS R6, R12 ;  /* 0x0000000c00067213 */ /* 0x000fe40000000000 */
[----:B------:R-:W-:Y:S02]  /*3260*/  LOP3.LUT R0, R0, c[0x0][0x2d0], RZ, 0x3c, !PT ;  /* 0x0000b40000007a12 */ /* 0x000fe400078e3cff */
[----:B------:R-:W-:-:S02]  /*3270*/  LOP3.LUT R12, R12, c[0x0][0x2d0], RZ, 0x3c, !PT ;  /* 0x0000b4000c0c7a12 */ /* 0x000fc400078e3cff */
        /* <DEDUP_REMOVED lines=51> */
.L_x_1835:
[----:B------:R-:W-:-:S04]  /*35b0*/  ULEA UR6, -UR6, URZ, 0x7 ;  /* 0x0000003f06067291 */ /* 0x000fc8000f8e393f */
[----:B------:R-:W-:Y:S02]  /*35c0*/  USHF.R.S32.HI UR8, URZ, 0x1f, UR6 ;  /* 0x0000001f3f087899 */ /* 0x000fe40008011406 */
[----:B------:R-:W-:-:S04]  /*35d0*/  MOV R0, UR6 ;  /* 0x0000000600007c02 */ /* 0x000fc80008000f00 */
[----:B------:R-:W-:Y:S02]  /*35e0*/  MOV R9, UR8 ;  /* 0x0000000800097c02 */ /* 0x000fe40008000f00 */
.L_x_1836:
        /* <DEDUP_REMOVED lines=24> */
.L_x_1834:
        /* <DEDUP_REMOVED lines=92> */
[--C-:B------:R-:W-:Y:S01]  /*3d30*/  FFMA.FTZ R48, R84, c[0x0][0x23c], -R55.reuse ;  /* 0x00008f0054307a23 */ /* 0x100fe20000010837 */
[----:B------:R-:W1:Y:S01]  /*3d40*/  LDSM.16.MT88.4 R76, [R156+0x9000] ;  /* 0x009000009c4c783b */ /* 0x000e620000004200 */
[----:B------:R-:W-:-:S02]  /*3d50*/  FFMA.FTZ R44, R74, c[0x0][0x23c], -R55 ;  /* 0x00008f004a2c7a23 */ /* 0x000fc40000010837 */
[----:B------:R-:W-:Y:S01]  /*3d60*/  FFMA.FTZ R43, R86, c[0x0][0x23c], -R55 ;  /* 0x00008f00562b7a23 */ /* 0x000fe20000010837 */
[----:B------:R-:W2:Y:S01]  /*3d70*/  MUFU.EX2 R46, R46 ;  /* 0x0000002e002e7308 */ /* 0x000ea20000000800 */
[----:B------:R-:W3:Y:S01]  /*3d80*/  LDSM.16.MT88.4 R84, [R157+0xb000] ;  /* 0x00b000009d54783b */ /* 0x000ee20000004200 */
[--C-:B------:R-:W-:Y:S02]  /*3d90*/  FFMA.FTZ R45, R83, c[0x0][0x23c], -R60.reuse ;  /* 0x00008f00532d7a23 */ /* 0x100fe4000001083c */
[--C-:B------:R-:W-:Y:S02]  /*3da0*/  FFMA.FTZ R40, R75, c[0x0][0x23c], -R60.reuse ;  /* 0x00008f004b287a23 */ /* 0x100fe4000001083c */
[--C-:B------:R-:W-:Y:S02]  /*3db0*/  FFMA.FTZ R39, R81, c[0x0][0x23c], -R60.reuse ;  /* 0x00008f0051277a23 */ /* 0x100fe4000001083c */
[----:B------:R-:W-:Y:S01]  /*3dc0*/  MUFU.EX2 R47, R47 ;  /* 0x0000002f002f7308 */ /* 0x000fe20000000800 */
[----:B------:R-:W-:-:S02]  /*3dd0*/  FFMA.FTZ R36, R73, c[0x0][0x23c], -R60 ;  /* 0x00008f0049247a23 */ /* 0x000fc4000001083c */
[--C-:B------:R-:W-:Y:S02]  /*3de0*/  FFMA.FTZ R41, R72, c[0x0][0x23c], -R55.reuse ;  /* 0x00008f0048297a23 */ /* 0x100fe40000010837 */
[--C-:B------:R-:W-:Y:S02]  /*3df0*/  FFMA.FTZ R38, R82, c[0x0][0x23c], -R55.reuse ;  /* 0x00008f0052267a23 */ /* 0x100fe40000010837 */
        /* <DEDUP_REMOVED lines=41> */
[--C-:B------:R-:W-:Y:S01]  /*4090*/  FFMA.FTZ R127, R127, c[0x0][0x23c], -R60.reuse ;  /* 0x00008f007f7f7a23 */ /* 0x100fe2000001083c */
[----:B------:R-:W-:Y:S01]  /*40a0*/  HMMA.16816.F32.BF16 R68, R100, R70, RZ ;  /* 0x000000466444723c */ /* 0x000fe200000418ff */
[----:B------:R-:W-:Y:S01]  /*40b0*/  FFMA.FTZ R123, R123, c[0x0][0x23c], -R60 ;  /* 0x00008f007b7b7a23 */ /* 0x000fe2000001083c */
[----:B------:R-:W-:Y:S01]  /*40c0*/  MUFU.EX2 R36, R36 ;  /* 0x0000002400247308 */ /* 0x000fe20000000800 */
        /* <DEDUP_REMOVED lines=8> */
[--C-:B------:R-:W-:Y:S01]  /*4150*/  FFMA.FTZ R67, R67, c[0x0][0x23c], -R60.reuse ;  /* 0x00008f0043437a23 */ /* 0x100fe2000001083c */
[----:B---3--:R-:W-:Y:S01]  /*4160*/  HMMA.16816.F32.BF16 R80, R100, R84, RZ ;  /* 0x000000546450723c */ /* 0x008fe200000418ff */
[----:B------:R-:W-:Y:S01]  /*4170*/  FFMA.FTZ R65, R65, c[0x0][0x23c], -R60 ;  /* 0x00008f0041417a23 */ /* 0x000fe2000001083c */
[----:B------:R-:W1:Y:S01]  /*4180*/  MUFU.EX2 R38, R38 ;  /* 0x0000002600267308 */ /* 0x000e620000000800 */
[----:B------:R-:W-:-:S02]  /*4190*/  FFMA.FTZ R119, R118, c[0x0][0x23c], -R55 ;  /* 0x00008f0076777a23 */ /* 0x000fc40000010837 */
[--C-:B------:R-:W-:Y:S02]  /*41a0*/  FFMA.FTZ R62, R62, c[0x0][0x23c], -R55.reuse ;  /* 0x00008f003e3e7a23 */ /* 0x100fe40000010837 */
[--C-:B------:R-:W-:Y:S01]  /*41b0*/  FFMA.FTZ R63, R66, c[0x0][0x23c], -R55.reuse ;  /* 0x00008f00423f7a23 */ /* 0x100fe20000010837 */
[C---:B------:R-:W-:Y:S01]  /*41c0*/  HMMA.16816.F32.BF16 R88, R100.reuse, R108, RZ ;  /* 0x0000006c6458723c */ /* 0x040fe200000418ff */
[----:B------:R-:W-:Y:S01]  /*41d0*/  FFMA.FTZ R64, R64, c[0x0][0x23c], -R55 ;  /* 0x00008f0040407a23 */ /* 0x000fe20000010837 */
[----:B------:R-:W-:Y:S01]  /*41e0*/  MUFU.EX2 R37, R37 ;  /* 0x0000002500257308 */ /* 0x000fe20000000800 */
[----:B------:R-:W-:Y:S02]  /*41f0*/  FADD.FTZ R46, R49, R46 ;  /* 0x0000002e312e7221 */ /* 0x000fe40000010000 */
[----:B------:R-:W-:Y:S02]  /*4200*/  FADD.FTZ R51, R51, R48 ;  /* 0x0000003033337221 */ /* 0x000fe40000010000 */
[----:B------:R-:W-:Y:S01]  /*4210*/  FADD.FTZ R47, R47, R46 ;  /* 0x0000002e2f2f7221 */ /* 0x000fe20000010000 */
[----:B------:R-:W-:Y:S01]  /*4220*/  HMMA.16816.F32.BF16 R92, R100, R96, RZ ;  /* 0x00000060645c723c */ /* 0x000fe200000418ff */
[----:B------:R-:W-:Y:S01]  /*4230*/  FADD.FTZ R44, R44, R51 ;  /* 0x000000332c2c7221 */ /* 0x000fe20000010000 */
[----:B------:R-:W3:Y:S01]  /*4240*/  MUFU.EX2 R34, R34 ;  /* 0x0000002200227308 */ /* 0x000ee20000000800 */
[----:B------:R-:W-:-:S02]  /*4250*/  FFMA.FTZ R181, R56, c[0x0][0x23c], -R60 ;  /* 0x00008f0038b57a23 */ /* 0x000fc4000001083c */
[--C-:B------:R-:W-:Y:S02]  /*4260*/  FFMA.FTZ R52, R52, c[0x0][0x23c], -R55.reuse ;  /* 0x00008f0034347a23 */ /* 0x100fe40000010837 */
[--C-:B------:R-:W-:Y:S01]  /*4270*/  FFMA.FTZ R59, R59, c[0x0][0x23c], -R60.reuse ;  /* 0x00008f003b3b7a23 */ /* 0x100fe2000001083c */
[----:B------:R-:W-:Y:S01]  /*4280*/  HMMA.16816.F32.BF16 R76, R100, R78, RZ ;  /* 0x0000004e644c723c */ /* 0x000fe200000418ff */
[--C-:B------:R-:W-:Y:S01]  /*4290*/  FFMA.FTZ R58, R58, c[0x0][0x23c], -R60.reuse ;  /* 0x00008f003a3a7a23 */ /* 0x100fe2000001083c */
[----:B------:R-:W-:Y:S01]  /*42a0*/  MUFU.EX2 R35, R35 ;  /* 0x0000002300237308 */ /* 0x000fe20000000800 */
[----:B------:R-:W-:Y:S02]  /*42b0*/  FFMA.FTZ R57, R57, c[0x0][0x23c], -R60 ;  /* 0x00008f0039397a23 */ /* 0x000fe4000001083c */
[----:B------:R-:W-:-:S03]  /*42c0*/  FFMA.FTZ R50, R50, c[0x0][0x23c], -R55 ;  /* 0x00008f0032327a23 */ /* 0x000fc60000010837 */
        /* <DEDUP_REMOVED lines=10> */
[----:B-1----:R-:W-:Y:S01]  /*4370*/  F2FP.BF16.PACK_AB R9, R38, R41 ;  /* 0x000000292609723e */ /* 0x002fe200000010ff */
[----:B------:R-:W1:Y:S05]  /*4380*/  MUFU.EX2 R30, R30 ;  /* 0x0000001e001e7308 */ /* 0x000e6a0000000800 */
[----:B------:R-:W-:-:S02]  /*4390*/  F2FP.BF16.PACK_AB R10, R36, R39 ;  /* 0x00000027240a723e */ /* 0x000fc400000010ff */
[----:B---3--:R-:W-:Y:S01]  /*43a0*/  F2FP.BF16.PACK_AB R11, R34, R37 ;  /* 0x00000025220b723e */ /* 0x008fe200000010ff */
[----:B------:R-:W-:Y:S06]  /*43b0*/  MUFU.EX2 R29, R29 ;  /* 0x0000001d001d7308 */ /* 0x000fec0000000800 */
[C---:B------:R-:W-:Y:S02]  /*43c0*/  HMMA.16816.F32.BF16 R112, R8.reuse, R12, R112 ;  /* 0x0000000c0870723c */ /* 0x040fe40000041870 */
[----:B------:R-:W2:Y:S06]  /*43d0*/  MUFU.EX2 R6, R6 ;  /* 0x0000000600067308 */ /* 0x000eac0000000800 */
        /* <DEDUP_REMOVED lines=21> */
[----:B------:R-:W-:Y:S01]  /*4530*/  LDSM.16.MT88.4 R20, [R157+0xb800] ;  /* 0x00b800009d14783b */ /* 0x000fe20000004200 */
[----:B------:R-:W-:Y:S06]  /*4540*/  MUFU.EX2 R129, R129 ;  /* 0x0000008100817308 */ /* 0x000fec0000000800 */
[C---:B-1----:R-:W-:Y:S02]  /*4550*/  HMMA.16816.F32.BF16 R104, R8.reuse, R16, R104 ;  /* 0x000000100868723c */ /* 0x042fe40000041868 */
[----:B------:R-:W1:Y:S06]  /*4560*/  MUFU.EX2 R132, R132 ;  /* 0x0000008400847308 */ /* 0x000e6c0000000800 */
[----:B------:R-:W-:Y:S01]  /*4570*/  HMMA.16816.F32.BF16 R100, R8, R18, R100 ;  /* 0x000000120864723c */ /* 0x000fe20000041864 */
[----:B------:R-:W1:Y:S01]  /*4580*/  LDSM.16.MT88.4 R16, [R156+0xb800] ;  /* 0x00b800009c10783b */ /* 0x000e620000004200 */
[----:B------:R-:W-:Y:S05]  /*4590*/  MUFU.EX2 R131, R131 ;  /* 0x0000008300837308 */ /* 0x000fea0000000800 */
[----:B----4-:R-:W-:-:S02]  /*45a0*/  F2FP.BF16.PACK_AB R8, R32, R35 ;  /* 0x000000232008723e */ /* 0x010fc400000010ff */
[----:B------:R-:W-:Y:S01]  /*45b0*/  F2FP.BF16.PACK_AB R9, R30, R33 ;  /* 0x000000211e09723e */ /* 0x000fe200000010ff */
[----:B------:R-:W-:Y:S01]  /*45c0*/  MUFU.EX2 R134, R134 ;  /* 0x0000008600867308 */ /* 0x000fe20000000800 */
[----:B------:R-:W-:Y:S02]  /*45d0*/  F2FP.BF16.PACK_AB R10, R28, R31 ;  /* 0x0000001f1c0a723e */ /* 0x000fe400000010ff */
[----:B--2---:R-:W-:-:S05]  /*45e0*/  F2FP.BF16.PACK_AB R11, R6, R29 ;  /* 0x0000001d060b723e */ /* 0x004fca00000010ff */
[----:B------:R-:W-:Y:S02]  /*45f0*/  MUFU.EX2 R138, R138 ;  /* 0x0000008a008a7308 */ /* 0x000fe40000000800 */
[C---:B---3--:R-:W-:Y:S06]  /*4600*/  HMMA.16816.F32.BF16 R112, R8.reuse, R12, R112 ;  /* 0x0000000c0870723c */ /* 0x048fec0000041870 */
[----:B------:R-:W2:Y:S02]  /*4610*/  MUFU.EX2 R135, R135 ;  /* 0x0000008700877308 */ /* 0x000ea40000000800 */
[C---:B------:R-:W-:Y:S01]  /*4620*/  HMMA.16816.F32.BF16 R68, R8.reuse, R14, R68 ;  /* 0x0000000e0844723c */ /* 0x040fe20000041844 */
[----:B------:R-:W3:Y:S05]  /*4630*/  LDSM.16.MT88.4 R12, [R157+0xd800] ;  /* 0x00d800009d0c783b */ /* 0x000eea0000004200 */
[----:B------:R-:W-:Y:S02]  /*4640*/  MUFU.EX2 R136, R136 ;  /* 0x0000008800887308 */ /* 0x000fe40000000800 */
[C---:B------:R-:W-:Y:S06]  /*4650*/  HMMA.16816.F32.BF16 R72, R8.reuse, R24, R72 ;  /* 0x000000180848723c */ /* 0x040fec0000041848 */
[----:B------:R-:W4:Y:S02]  /*4660*/  MUFU.EX2 R133, R133 ;  /* 0x0000008500857308 */ /* 0x000f240000000800 */
[C---:B-1----:R-:W-:Y:S06]  /*4670*/  HMMA.16816.F32.BF16 R88, R8.reuse, R16, R88 ;  /* 0x000000100858723c */ /* 0x042fec0000041858 */
[----:B------:R-:W-:Y:S02]  /*4680*/  MUFU.EX2 R127, R127 ;  /* 0x0000007f007f7308 */ /* 0x000fe40000000800 */
[C---:B------:R-:W-:Y:S01]  /*4690*/  HMMA.16816.F32.BF16 R108, R8.reuse, R18, R108 ;  /* 0x00000012086c723c */ /* 0x040fe2000004186c */
[----:B------:R-:W1:Y:S05]  /*46a0*/  LDSM.16.MT88.4 R16, [R156+0xd800] ;  /* 0x00d800009c10783b */ /* 0x000e6a0000004200 */
[----:B------:R-:W1:Y:S02]  /*46b0*/  MUFU.EX2 R140, R140 ;  /* 0x0000008c008c7308 */ /* 0x000e640000000800 */
[C---:B------:R-:W-:Y:S01]  /*46c0*/  HMMA.16816.F32.BF16 R76, R8.reuse, R26, R76 ;  /* 0x0000001a084c723c */ /* 0x040fe2000004184c */
[----:B------:R-:W-:Y:S05]  /*46d0*/  LDSM.16.MT88.4 R24, [R156+0x9c00] ;  /* 0x009c00009c18783b */ /* 0x000fea0000004200 */
[----:B------:R-:W-:Y:S02]  /*46e0*/  MUFU.EX2 R123, R123 ;  /* 0x0000007b007b7308 */ /* 0x000fe40000000800 */
[C---:B------:R-:W-:Y:S06]  /*46f0*/  HMMA.16816.F32.BF16 R80, R8.reuse, R20, R80 ;  /* 0x000000140850723c */ /* 0x040fec0000041850 */
[----:B------:R-:W-:Y:S02]  /*4700*/  MUFU.EX2 R142, R142 ;  /* 0x0000008e008e7308 */ /* 0x000fe40000000800 */
[C---:B---3--:R-:W-:Y:S06]  /*4710*/  HMMA.16816.F32.BF16 R92, R8.reuse, R12, R92 ;  /* 0x0000000c085c723c */ /* 0x048fec000004185c */
[----:B------:R-:W-:Y:S02]  /*4720*/  MUFU.EX2 R130, R130 ;  /* 0x0000008200827308 */ /* 0x000fe40000000800 */
[C---:B------:R-:W-:Y:S01]  /*4730*/  HMMA.16816.F32.BF16 R96, R8.reuse, R14, R96 ;  /* 0x0000000e0860723c */ /* 0x040fe20000041860 */
[----:B------:R-:W3:Y:S05]  /*4740*/  LDSM.16.MT88.4 R12, [R157+0x9c00] ;  /* 0x009c00009d0c783b */ /* 0x000eea0000004200 */
[----:B------:R-:W2:Y:S02]  /*4750*/  MUFU.EX2 R125, R125 ;  /* 0x0000007d007d7308 */ /* 0x000ea40000000800 */
[C---:B------:R-:W-:Y:S01]  /*4760*/  HMMA.16816.F32.BF16 R84, R8.reuse, R22, R84 ;  /* 0x000000160854723c */ /* 0x040fe20000041854 */
[----:B------:R-:W-:Y:S05]  /*4770*/  LDSM.16.MT88.4 R20, [R157+0xbc00] ;  /* 0x00bc00009d14783b */ /* 0x000fea0000004200 */
[----:B------:R-:W-:Y:S02]  /*4780*/  MUFU.EX2 R126, R126 ;  /* 0x0000007e007e7308 */ /* 0x000fe40000000800 */
[C---:B-1----:R-:W-:Y:S06]  /*4790*/  HMMA.16816.F32.BF16 R104, R8.reuse, R16, R104 ;  /* 0x000000100868723c */ /* 0x042fec0000041868 */
[----:B------:R-:W1:Y:S02]  /*47a0*/  MUFU.EX2 R121, R121 ;  /* 0x0000007900797308 */ /* 0x000e640000000800 */
[----:B------:R-:W-:Y:S01]  /*47b0*/  HMMA.16816.F32.BF16 R100, R8, R18, R100 ;  /* 0x000000120864723c */ /* 0x000fe20000041864 */
[----:B------:R-:W1:Y:S05]  /*47c0*/  LDSM.16.MT88.4 R16, [R156+0xbc00] ;  /* 0x00bc00009c10783b */ /* 0x000e6a0000004200 */
[----:B------:R-:W-:Y:S01]  /*47d0*/  MUFU.EX2 R124, R124 ;  /* 0x0000007c007c7308 */ /* 0x000fe20000000800 */
[----:B-----5:R-:W-:-:S02]  /*47e0*/  F2FP.BF16.PACK_AB R8, R4, R7 ;  /* 0x000000070408723e */ /* 0x020fc400000010ff */
[----:B------:R-:W-:Y:S02]  /*47f0*/  F2FP.BF16.PACK_AB R9, R117, R122 ;  /* 0x0000007a7509723e */ /* 0x000fe400000010ff */
[----:B------:R-:W-:Y:S02]  /*4800*/  F2FP.BF16.PACK_AB R10, R116, R3 ;  /* 0x00000003740a723e */ /* 0x000fe400000010ff */
[----:B------:R-:W-:Y:S01]  /*4810*/  F2FP.BF16.PACK_AB R11, R61, R120 ;  /* 0x000000783d0b723e */ /* 0x000fe200000010ff */
[----:B------:R-:W5:Y:S06]  /*4820*/  MUFU.EX2 R67, R67 ;  /* 0x0000004300437308 */ /* 0x000f6c0000000800 */
[C---:B---3--:R-:W-:Y:S02]  /*4830*/  HMMA.16816.F32.BF16 R112, R8.reuse, R12, R112 ;  /* 0x0000000c0870723c */ /* 0x048fe40000041870 */
[----:B------:R-:W-:Y:S06]  /*4840*/  MUFU.EX2 R65, R65 ;  /* 0x0000004100417308 */ /* 0x000fec0000000800 */
        /* <DEDUP_REMOVED lines=21> */
[----:B------:R-:W5:Y:S07]  /*49a0*/  LDSM.16.MT88.4 R20, [R157+0xc000] ;  /* 0x00c000009d14783b */ /* 0x000f6e0000004200 */
[C---:B-1----:R-:W-:Y:S08]  /*49b0*/  HMMA.16816.F32.BF16 R104, R8.reuse, R16, R104 ;  /* 0x000000100868723c */ /* 0x042ff00000041868 */
[----:B------:R-:W-:Y:S01]  /*49c0*/  HMMA.16816.F32.BF16 R100, R8, R18, R100 ;  /* 0x000000120864723c */ /* 0x000fe20000041864 */
[----:B------:R-:W1:Y:S06]  /*49d0*/  LDSM.16.MT88.4 R16, [R156+0xc000] ;  /* 0x00c000009c10783b */ /* 0x000e6c0000004200 */
[----:B------:R-:W-:-:S02]  /*49e0*/  F2FP.BF16.PACK_AB R8, R132, R129 ;  /* 0x000000818408723e */ /* 0x000fc400000010ff */
[----:B--2---:R-:W-:Y:S02]  /*49f0*/  F2FP.BF16.PACK_AB R9, R135, R138 ;  /* 0x0000008a8709723e */ /* 0x004fe400000010ff */
[----:B------:R-:W-:Y:S02]  /*4a00*/  F2FP.BF16.PACK_AB R10, R134, R131 ;  /* 0x00000083860a723e */ /* 0x000fe400000010ff */
[----:B----4-:R-:W-:-:S07]  /*4a10*/  F2FP.BF16.PACK_AB R11, R133, R136 ;  /* 0x00000088850b723e */ /* 0x010fce00000010ff */
[C---:B---3--:R-:W-:Y:S08]  /*4a20*/  HMMA.16816.F32.BF16 R112, R8.reuse, R12, R112 ;  /* 0x0000000c0870723c */ /* 0x048ff00000041870 */
[C---:B------:R-:W-:Y:S01]  /*4a30*/  HMMA.16816.F32.BF16 R68, R8.reuse, R14, R68 ;  /* 0x0000000e0844723c */ /* 0x040fe20000041844 */
[----:B------:R-:W2:Y:S07]  /*4a40*/  LDSM.16.MT88.4 R12, [R157+0xe000] ;  /* 0x00e000009d0c783b */ /* 0x000eae0000004200 */
[C---:B-----5:R-:W-:Y:S08]  /*4a50*/  HMMA.16816.F32.BF16 R80, R8.reuse, R20, R80 ;  /* 0x000000140850723c */ /* 0x060ff00000041850 */
[C---:B------:R-:W-:Y:S01]  /*4a60*/  HMMA.16816.F32.BF16 R84, R8.reuse, R22, R84 ;  /* 0x000000160854723c */ /* 0x040fe20000041854 */
[----:B------:R-:W3:Y:S07]  /*4a70*/  LDSM.16.MT88.4 R20, [R156+0xe000] ;  /* 0x00e000009c14783b */ /* 0x000eee0000004200 */
[C---:B------:R-:W-:Y:S08]  /*4a80*/  HMMA.16816.F32.BF16 R72, R8.reuse, R24, R72 ;  /* 0x000000180848723c */ /* 0x040ff00000041848 */
[C---:B------:R-:W-:Y:S01]  /*4a90*/  HMMA.16816.F32.BF16 R76, R8.reuse, R26, R76 ;  /* 0x0000001a084c723c */ /* 0x040fe2000004184c */
[----:B------:R-:W-:Y:S07]  /*4aa0*/  LDSM.16.MT88.4 R24, [R156+0xa800] ;  /* 0x00a800009c18783b */ /* 0x000fee0000004200 */
[C---:B-1----:R-:W-:Y:S08]  /*4ab0*/  HMMA.16816.F32.BF16 R88, R8.reuse, R16, R88 ;  /* 0x000000100858723c */ /* 0x042ff00000041858 */
[C---:B--2---:R-:W-:Y:S08]  /*4ac0*/  HMMA.16816.F32.BF16 R92, R8.reuse, R12, R92 ;  /* 0x0000000c085c723c */ /* 0x044ff0000004185c */
[C---:B------:R-:W-:Y:S01]  /*4ad0*/  HMMA.16816.F32.BF16 R96, R8.reuse, R14, R96 ;  /* 0x0000000e0860723c */ /* 0x040fe20000041860 */
[----:B------:R-:W1:Y:S07]  /*4ae0*/  LDSM.16.MT88.4 R12, [R157+0xa400] ;  /* 0x00a400009d0c783b */ /* 0x000e6e0000004200 */
        /* <DEDUP_REMOVED lines=15> */
[C---:B---3--:R-:W-:Y:S08]  /*4be0*/  HMMA.16816.F32.BF16 R80, R8.reuse, R20, R80 ;  /* 0x000000140850723c */ /* 0x048ff00000041850 */
[C---:B------:R-:W-:Y:S01]  /*4bf0*/  HMMA.16816.F32.BF16 R84, R8.reuse, R22, R84 ;  /* 0x000000160854723c */ /* 0x040fe20000041854 */
[----:B------:R-:W-:Y:S07]  /*4c00*/  LDSM.16.MT88.4 R20, [R156+0xc800] ;  /* 0x00c800009c14783b */ /* 0x000fee0000004200 */
[C---:B-1----:R-:W-:Y:S08]  /*4c10*/  HMMA.16816.F32.BF16 R88, R8.reuse, R12, R88 ;  /* 0x0000000c0858723c */ /* 0x042ff00000041858 */
[C---:B------:R-:W-:Y:S01]  /*4c20*/  HMMA.16816.F32.BF16 R108, R8.reuse, R14, R108 ;  /* 0x0000000e086c723c */ /* 0x040fe2000004186c */
[----:B------:R-:W1:Y:S07]  /*4c30*/  LDSM.16.MT88.4 R12, [R156+0xe400] ;  /* 0x00e400009c0c783b */ /* 0x000e6e0000004200 */
[C---:B--2---:R-:W-:Y:S08]  /*4c40*/  HMMA.16816.F32.BF16 R92, R8.reuse, R16, R92 ;  /* 0x00000010085c723c */ /* 0x044ff0000004185c */
[C---:B------:R-:W-:Y:S01]  /*4c50*/  HMMA.16816.F32.BF16 R96, R8.reuse, R18, R96 ;  /* 0x000000120860723c */ /* 0x040fe20000041860 */
[----:B------:R-:W2:Y:S07]  /*4c60*/  LDSM.16.MT88.4 R16, [R157+0xa800] ;  /* 0x00a800009d10783b */ /* 0x000eae0000004200 */
[C---:B-1----:R-:W-:Y:S08]  /*4c70*/  HMMA.16816.F32.BF16 R104, R8.reuse, R12, R104 ;  /* 0x0000000c0868723c */ /* 0x042ff00000041868 */
[----:B------:R-:W-:Y:S01]  /*4c80*/  HMMA.16816.F32.BF16 R100, R8, R14, R100 ;  /* 0x0000000e0864723c */ /* 0x000fe20000041864 */
[----:B------:R-:W1:Y:S06]  /*4c90*/  LDSM.16.MT88.4 R12, [R157+0xc800] ;  /* 0x00c800009d0c783b */ /* 0x000e6c0000004200 */
[----:B------:R-:W-:-:S02]  /*4ca0*/  F2FP.BF16.PACK_AB R8, R67, R124 ;  /* 0x0000007c4308723e */ /* 0x000fc400000010ff */
[----:B------:R-:W-:Y:S02]  /*4cb0*/  F2FP.BF16.PACK_AB R9, R62, R119 ;  /* 0x000000773e09723e */ /* 0x000fe400000010ff */
[----:B------:R-:W-:Y:S02]  /*4cc0*/  F2FP.BF16.PACK_AB R10, R128, R65 ;  /* 0x00000041800a723e */ /* 0x000fe400000010ff */
[----:B------:R-:W-:-:S07]  /*4cd0*/  F2FP.BF16.PACK_AB R11, R64, R63 ;  /* 0x0000003f400b723e */ /* 0x000fce00000010ff */
[C---:B--2---:R-:W-:Y:S08]  /*4ce0*/  HMMA.16816.F32.BF16 R112, R8.reuse, R16, R112 ;  /* 0x000000100870723c */ /* 0x044ff00000041870 */
[C---:B------:R-:W-:Y:S01]  /*4cf0*/  HMMA.16816.F32.BF16 R68, R8.reuse, R18, R68 ;  /* 0x000000120844723c */ /* 0x040fe20000041844 */
[----:B------:R-:W2:Y:S07]  /*4d00*/  LDSM.16.MT88.4 R16, [R157+0xe800] ;  /* 0x00e800009d10783b */ /* 0x000eae0000004200 */
[C---:B------:R-:W-:Y:S08]  /*4d10*/  HMMA.16816.F32.BF16 R88, R8.reuse, R20, R88 ;  /* 0x000000140858723c */ /* 0x040ff00000041858 */
[C---:B-1----:R-:W-:Y:S08]  /*4d20*/  HMMA.16816.F32.BF16 R80, R8.reuse, R12, R80 ;  /* 0x0000000c0850723c */ /* 0x042ff00000041850 */
[C---:B------:R-:W-:Y:S01]  /*4d30*/  HMMA.16816.F32.BF16 R84, R8.reuse, R14, R84 ;  /* 0x0000000e0854723c */ /* 0x040fe20000041854 */
[----:B------:R-:W1:Y:S07]  /*4d40*/  LDSM.16.MT88.4 R12, [R156+0xe800] ;  /* 0x00e800009c0c783b */ /* 0x000e6e0000004200 */
[C---:B------:R-:W-:Y:S01]  /*4d50*/  HMMA.16816.F32.BF16 R108, R8.reuse, R22, R108 ;  /* 0x00000016086c723c */ /* 0x040fe2000004186c */
[----:B------:R-:W3:Y:S07]  /*4d60*/  LDSM.16.MT88.4 R20, [R157+0xac00] ;  /* 0x00ac00009d14783b */ /* 0x000eee0000004200 */
[C---:B------:R-:W-:Y:S01]  /*4d70*/  HMMA.16816.F32.BF16 R76, R8.reuse, R26, R76 ;  /* 0x0000001a084c723c */ /* 0x040fe2000004184c */
[----:B------:R-:W-:Y:S06]  /*4d80*/  MUFU.EX2 R26, R59 ;  /* 0x0000003b001a7308 */ /* 0x000fec0000000800 */
[--C-:B------:R-:W-:Y:S01]  /*4d90*/  FFMA.FTZ R27, R54, c[0x0][0x23c], -R55.reuse ;  /* 0x00008f00361b7a23 */ /* 0x100fe20000010837 */
[----:B--2---:R-:W-:Y:S01]  /*4da0*/  HMMA.16816.F32.BF16 R92, R8, R16, R92 ;  /* 0x00000010085c723c */ /* 0x004fe2000004185c */
[----:B------:R-:W-:-:S04]  /*4db0*/  FFMA.FTZ R54, R53, c[0x0][0x23c], -R55 ;  /* 0x00008f0035367a23 */ /* 0x000fc80000010837 */
[----:B------:R-:W-:Y:S03]  /*4dc0*/  MUFU.EX2 R27, R27 ;  /* 0x0000001b001b7308 */ /* 0x000fe60000000800 */
[C---:B------:R-:W-:Y:S01]  /*4dd0*/  HMMA.16816.F32.BF16 R96, R8.reuse, R18, R96 ;  /* 0x000000120860723c */ /* 0x040fe20000041860 */
[----:B------:R-:W2:Y:S04]  /*4de0*/  LDSM.16.MT88.4 R16, [R156+0xac00] ;  /* 0x00ac00009c10783b */ /* 0x000ea80000004200 */
[----:B------:R-:W-:Y:S03]  /*4df0*/  MUFU.EX2 R54, R54 ;  /* 0x0000003600367308 */ /* 0x000fe60000000800 */
[C---:B------:R-:W-:Y:S05]  /*4e00*/  HMMA.16816.F32.BF16 R72, R8.reuse, R24, R72 ;  /* 0x000000180848723c */ /* 0x040fea0000041848 */
[----:B------:R-:W4:Y:S03]  /*4e10*/  MUFU.EX2 R25, R58 ;  /* 0x0000003a00197308 */ /* 0x000f260000000800 */
[C---:B-1----:R-:W-:Y:S05]  /*4e20*/  HMMA.16816.F32.BF16 R104, R8.reuse, R12, R104 ;  /* 0x0000000c0868723c */ /* 0x042fea0000041868 */
[----:B------:R-:W1:Y:S02]  /*4e30*/  MUFU.EX2 R24, R57 ;  /* 0x0000003900187308 */ /* 0x000e640000000800 */
[----:B------:R-:W-:Y:S01]  /*4e40*/  FADD.FTZ R12, R42, R47 ;  /* 0x0000002f2a0c7221 */ /* 0x000fe20000010000 */
[----:B------:R-:W-:Y:S01]  /*4e50*/  HMMA.16816.F32.BF16 R100, R8, R14, R100 ;  /* 0x0000000e0864723c */ /* 0x000fe20000041864 */
[----:B------:R-:W-:-:S02]  /*4e60*/  FADD.FTZ R42, R43, R44 ;  /* 0x0000002c2b2a7221 */ /* 0x000fc40000010000 */
[----:B------:R-:W-:Y:S02]  /*4e70*/  FADD.FTZ R45, R45, R12 ;  /* 0x0000000c2d2d7221 */ /* 0x000fe40000010000 */
[----:B------:R-:W-:Y:S01]  /*4e80*/  FADD.FTZ R41, R41, R42 ;  /* 0x0000002a29297221 */ /* 0x000fe20000010000 */
[----:B------:R-:W5:Y:S01]  /*4e90*/  LDSM.16.MT88.4 R12, [R157+0xcc00] ;  /* 0x00cc00009d0c783b */ /* 0x000f620000004200 */
[----:B------:R-:W-:Y:S01]  /*4ea0*/  FADD.FTZ R40, R40, R45 ;  /* 0x0000002d28287221 */ /* 0x000fe20000010000 */
[----:B----4-:R-:W-:Y:S01]  /*4eb0*/  F2FP.BF16.PACK_AB R8, R25, R26 ;  /* 0x0000001a1908723e */ /* 0x010fe200000010ff */
[----:B------:R-:W-:Y:S01]  /*4ec0*/  FADD.FTZ R38, R38, R41 ;  /* 0x0000002926267221 */ /* 0x000fe20000010000 */
[----:B------:R-:W-:Y:S01]  /*4ed0*/  F2FP.BF16.PACK_AB R9, R54, R27 ;  /* 0x0000001b3609723e */ /* 0x000fe200000010ff */
[----:B------:R-:W-:Y:S01]  /*4ee0*/  FADD.FTZ R39, R39, R40 ;  /* 0x0000002827277221 */ /* 0x000fe20000010000 */
[----:B------:R-:W-:Y:S01]  /*4ef0*/  F2FP.BF16.PACK_AB R11, R49, R52 ;  /* 0x00000034310b723e */ /* 0x000fe200000010ff */
[----:B------:R-:W-:Y:S01]  /*4f00*/  FADD.FTZ R37, R37, R38 ;  /* 0x0000002625257221 */ /* 0x000fe20000010000 */
[----:B-1----:R-:W-:Y:S01]  /*4f10*/  F2FP.BF16.PACK_AB R10, R181, R24 ;  /* 0x00000018b50a723e */ /* 0x002fe200000010ff */
[----:B------:R-:W-:-:S02]  /*4f20*/  FADD.FTZ R36, R36, R39 ;  /* 0x0000002724247221 */ /* 0x000fc40000010000 */
[----:B------:R-:W-:Y:S02]  /*4f30*/  FADD.FTZ R34, R34, R37 ;  /* 0x0000002522227221 */ /* 0x000fe40000010000 */
[----:B------:R-:W-:Y:S02]  /*4f40*/  FADD.FTZ R35, R35, R36 ;  /* 0x0000002423237221 */ /* 0x000fe40000010000 */
[----:B------:R-:W-:Y:S01]  /*4f50*/  FADD.FTZ R33, R33, R34 ;  /* 0x0000002221217221 */ /* 0x000fe20000010000 */
[----:B---3--:R-:W-:Y:S01]  /*4f60*/  HMMA.16816.F32.BF16 R112, R8, R20, R112 ;  /* 0x000000140870723c */ /* 0x008fe20000041870 */
[----:B------:R-:W-:Y:S02]  /*4f70*/  FADD.FTZ R32, R32, R35 ;  /* 0x0000002320207221 */ /* 0x000fe40000010000 */
[----:B------:R-:W-:Y:S02]  /*4f80*/  FADD.FTZ R30, R30, R33 ;  /* 0x000000211e1e7221 */ /* 0x000fe40000010000 */
[----:B------:R-:W-:-:S02]  /*4f90*/  FADD.FTZ R31, R31, R32 ;  /* 0x000000201f1f7221 */ /* 0x000fc40000010000 */
[----:B------:R-:W-:Y:S01]  /*4fa0*/  FADD.FTZ R29, R29, R30 ;  /* 0x0000001e1d1d7221 */ /* 0x000fe20000010000 */
[C---:B------:R-:W-:Y:S01]  /*4fb0*/  HMMA.16816.F32.BF16 R68, R8.reuse, R22, R68 ;  /* 0x000000160844723c */ /* 0x040fe20000041844 */
[----:B------:R-:W-:Y:S01]  /*4fc0*/  FADD.FTZ R28, R28, R31 ;  /* 0x0000001f1c1c7221 */ /* 0x000fe20000010000 */
[----:B------:R-:W1:Y:S01]  /*4fd0*/  LDSM.16.MT88.4 R20, [R156+0xcc00] ;  /* 0x00cc00009c14783b */ /* 0x000e620000004200 */
        /* <DEDUP_REMOVED lines=10> */
[----:B------:R-:W2:Y:S01]  /*5080*/  LDSM.16.MT88.4 R16, [R157+0xec00] ;  /* 0x00ec00009d10783b */ /* 0x000ea20000004200 */
[----:B------:R-:W-:Y:S02]  /*5090*/  FADD.FTZ R61, R61, R120 ;  /* 0x000000783d3d7221 */ /* 0x000fe40000010000 */
[----:B------:R-:W-:-:S02]  /*50a0*/  FADD.FTZ R129, R129, R116 ;  /* 0x0000007481817221 */ /* 0x000fc40000010000 */
[----:B------:R-:W-:Y:S01]  /*50b0*/  FADD.FTZ R138, R138, R61 ;  /* 0x0000003d8a8a7221 */ /* 0x000fe20000010000 */
[C---:B-----5:R-:W-:Y:S01]  /*50c0*/  HMMA.16816.F32.BF16 R80, R8.reuse, R12, R80 ;  /* 0x0000000c0850723c */ /* 0x060fe20000041850 */
[----:B------:R-:W-:Y:S02]  /*50d0*/  FADD.FTZ R132, R132, R129 ;  /* 0x0000008184847221 */ /* 0x000fe40000010000 */
[----:B------:R-:W-:Y:S02]  /*50e0*/  FADD.FTZ R135, R135, R138 ;  /* 0x0000008a87877221 */ /* 0x000fe40000010000 */
[----:B------:R-:W-:Y:S02]  /*50f0*/  FADD.FTZ R131, R131, R132 ;  /* 0x0000008483837221 */ /* 0x000fe40000010000 */
[----:B------:R-:W-:Y:S01]  /*5100*/  FADD.FTZ R136, R136, R135 ;  /* 0x0000008788887221 */ /* 0x000fe20000010000 */
[----:B------:R-:W-:Y:S01]  /*5110*/  HMMA.16816.F32.BF16 R84, R8, R14, R84 ;  /* 0x0000000e0854723c */ /* 0x000fe20000041854 */
[----:B------:R-:W-:Y:S01]  /*5120*/  FADD.FTZ R134, R134, R131 ;  /* 0x0000008386867221 */ /* 0x000fe20000010000 */
[----:B------:R-:W3:Y:S01]  /*5130*/  LDSM.16.MT88.4 R12, [R156+0xec00] ;  /* 0x00ec00009c0c783b */ /* 0x000ee20000004200 */
        /* <DEDUP_REMOVED lines=30> */
[----:B------:R-:W-:Y:S01]  /*5320*/  FADD.FTZ R178, R49, R52 ;  /* 0x0000003431b27221 */ /* 0x000fe20000010000 */
[----:B------:R-:W-:Y:S06]  /*5330*/  @!P0 BRA `(.L_x_1837) ;  /* 0x000034d000008947 */ /* 0x000fec0003800000 */
        /* <DEDUP_REMOVED lines=8> */
.L_x_1841:
        /* <DEDUP_REMOVED lines=64> */
.L_x_1838:
        /* <DEDUP_REMOVED lines=14> */
[----:B------:R-:W-:Y:S02]  /*58a0*/  IADD3.X R119, R183, UR5, RZ, P0, !PT ;  /* 0x00000005b7777c10 */ /* 0x000fe400087fe4ff */
[----:B------:R-:W-:Y:S01]  /*58b0*/  ISETP.GT.AND P0, PT, R179, R162, PT ;  /* 0x000000a2b300720c */ /* 0x000fe20003f04270 */
        /* <DEDUP_REMOVED lines=17> */
[----:B------:R-:W1:Y:S01]  /*59d0*/  LDSM.16.M88.4 R152, [R160+0x1c00] ;  /* 0x001c0000a098783b */ /* 0x000e620000000200 */
[C---:B--2---:R-:W-:Y:S08]  /*59e0*/  HMMA.16816.F32.BF16 R4, R120.reuse, R124, RZ ;  /* 0x0000007c7804723c */ /* 0x044ff000000418ff */
[C---:B------:R-:W-:Y:S01]  /*59f0*/  HMMA.16816.F32.BF16 R8, R120.reuse, R126, RZ ;  /* 0x0000007e7808723c */ /* 0x040fe200000418ff */
[----:B------:R-:W-:Y:S07]  /*5a00*/  LDSM.16.M88.4 R124, [R159] ;  /* 0x000000009f7c783b */ /* 0x000fee0000000200 */
[C---:B---3--:R-:W-:Y:S08]  /*5a10*/  HMMA.16816.F32.BF16 R12, R120.reuse, R128, RZ ;  /* 0x00000080780c723c */ /* 0x048ff000000418ff */
[C---:B------:R-:W-:Y:S01]  /*5a20*/  HMMA.16816.F32.BF16 R16, R120.reuse, R130, RZ ;  /* 0x000000827810723c */ /* 0x040fe200000418ff */
[----:B------:R-:W2:Y:S07]  /*5a30*/  LDSM.16.M88.4 R128, [R158] ;  /* 0x000000009e80783b */ /* 0x000eae0000000200 */
[C---:B----4-:R-:W-:Y:S08]  /*5a40*/  HMMA.16816.F32.BF16 R20, R120.reuse, R132, RZ ;  /* 0x000000847814723c */ /* 0x050ff000000418ff */
[C---:B------:R-:W-:Y:S01]  /*5a50*/  HMMA.16816.F32.BF16 R24, R120.reuse, R134, RZ ;  /* 0x000000867818723c */ /* 0x040fe200000418ff */
[----:B------:R-:W3:Y:S07]  /*5a60*/  LDSM.16.M88.4 R132, [R158+0x400] ;  /* 0x000400009e84783b */ /* 0x000eee0000000200 */
[C---:B-----5:R-:W-:Y:S08]  /*5a70*/  HMMA.16816.F32.BF16 R28, R120.reuse, R136, RZ ;  /* 0x00000088781c723c */ /* 0x060ff000000418ff */
[C---:B------:R-:W-:Y:S01]  /*5a80*/  HMMA.16816.F32.BF16 R32, R120.reuse, R138, RZ ;  /* 0x0000008a7820723c */ /* 0x040fe200000418ff */
[----:B------:R-:W4:Y:S07]  /*5a90*/  LDSM.16.M88.4 R136, [R158+0x800] ;  /* 0x000800009e88783b */ /* 0x000f2e0000000200 */
[C---:B-1----:R-:W-:Y:S08]  /*5aa0*/  HMMA.16816.F32.BF16 R36, R120.reuse, R140, RZ ;  /* 0x0000008c7824723c */ /* 0x042ff000000418ff */
        /* <DEDUP_REMOVED lines=26> */
[C---:B----4-:R-:W-:Y:S08]  /*5c50*/  HMMA.16816.F32.BF16 R52, R124.reuse, R136, R52 ;  /* 0x000000887c34723c */ /* 0x050ff00000041834 */
[C---:B------:R-:W-:Y:S01]  /*5c60*/  HMMA.16816.F32.BF16 R56, R124.reuse, R138, R56 ;  /* 0x0000008a7c38723c */ /* 0x040fe20000041838 */
[----:B------:R-:W3:Y:S07]  /*5c70*/  LDSM.16.M88.4 R136, [R160+0x2400] ;  /* 0x00240000a088783b */ /* 0x000eee0000000200 */
[C---:B-1----:R-:W-:Y:S08]  /*5c80*/  HMMA.16816.F32.BF16 R60, R124.reuse, R120, R60 ;  /* 0x000000787c3c723c */ /* 0x042ff0000004183c */
[----:B------:R-:W-:Y:S01]  /*5c90*/  HMMA.16816.F32.BF16 R64, R124, R122, R64 ;  /* 0x0000007a7c40723c */ /* 0x000fe20000041840 */
[----:B------:R-:W1:Y:S04]  /*5ca0*/  LDSM.16.M88.4 R120, [R160+0x2800] ;  /* 0x00280000a078783b */ /* 0x000e680000000200 */
[----:B------:R-:W4:Y:S03]  /*5cb0*/  LDSM.16.M88.4 R124, [R160+0x2c00] ;  /* 0x002c0000a07c783b */ /* 0x000f260000000200 */
[C---:B--2---:R-:W-:Y:S08]  /*5cc0*/  HMMA.16816.F32.BF16 R4, R128.reuse, R132, R4 ;  /* 0x000000848004723c */ /* 0x044ff00000041804 */
[C---:B------:R-:W-:Y:S01]  /*5cd0*/  HMMA.16816.F32.BF16 R8, R128.reuse, R134, R8 ;  /* 0x000000868008723c */ /* 0x040fe20000041808 */
[----:B------:R-:W-:Y:S07]  /*5ce0*/  LDSM.16.M88.4 R132, [R160+0x3400] ;  /* 0x00340000a084783b */ /* 0x000fee0000000200 */
[C---:B---3--:R-:W-:Y:S08]  /*5cf0*/  HMMA.16816.F32.BF16 R12, R128.reuse, R136, R12 ;  /* 0x00000088800c723c */ /* 0x048ff0000004180c */
[C---:B------:R-:W-:Y:S01]  /*5d00*/  HMMA.16816.F32.BF16 R16, R128.reuse, R138, R16 ;  /* 0x0000008a8010723c */ /* 0x040fe20000041810 */
[----:B------:R-:W-:Y:S07]  /*5d10*/  LDSM.16.M88.4 R136, [R160+0x3800] ;  /* 0x00380000a088783b */ /* 0x000fee0000000200 */
[C---:B-1----:R-:W-:Y:S08]  /*5d20*/  HMMA.16816.F32.BF16 R20, R128.reuse, R120, R20 ;  /* 0x000000788014723c */ /* 0x042ff00000041814 */
[C---:B------:R-:W-:Y:S01]  /*5d30*/  HMMA.16816.F32.BF16 R24, R128.reuse, R122, R24 ;  /* 0x0000007a8018723c */ /* 0x040fe20000041818 */
[----:B------:R-:W1:Y:S07]  /*5d40*/  LDSM.16.M88.4 R120, [R160+0x3000] ;  /* 0x00300000a078783b */ /* 0x000e6e0000000200 */
        /* <DEDUP_REMOVED lines=9> */
[C---:B------:R-:W-:Y:S08]  /*5de0*/  HMMA.16816.F32.BF16 R52, R128.reuse, R136, R52 ;  /* 0x000000888034723c */ /* 0x040ff00000041834 */
[C---:B------:R-:W-:Y:S01]  /*5df0*/  HMMA.16816.F32.BF16 R56, R128.reuse, R138, R56 ;  /* 0x0000008a8038723c */ /* 0x040fe20000041838 */
[----:B------:R-:W3:Y:S07]  /*5e00*/  LDSM.16.M88.4 R136, [R158+0x2400] ;  /* 0x002400009e88783b */ /* 0x000eee0000000200 */
[C---:B--2---:R-:W-:Y:S08]  /*5e10*/  HMMA.16816.F32.BF16 R60, R128.reuse, R124, R60 ;  /* 0x0000007c803c723c */ /* 0x044ff0000004183c */
[----:B------:R-:W-:Y:S01]  /*5e20*/  HMMA.16816.F32.BF16 R64, R128, R126, R64 ;  /* 0x0000007e8040723c */ /* 0x000fe20000041840 */
[----:B------:R-:W2:Y:S04]  /*5e30*/  LDSM.16.M88.4 R124, [R158+0x2800] ;  /* 0x002800009e7c783b */ /* 0x000ea80000000200 */
[----:B------:R-:W4:Y:S03]  /*5e40*/  LDSM.16.M88.4 R128, [R158+0x2c00] ;  /* 0x002c00009e80783b */ /* 0x000f260000000200 */
[C---:B-1----:R-:W-:Y:S08]  /*5e50*/  HMMA.16816.F32.BF16 R4, R120.reuse, R132, R4 ;  /* 0x000000847804723c */ /* 0x042ff00000041804 */
[C---:B------:R-:W-:Y:S01]  /*5e60*/  HMMA.16816.F32.BF16 R8, R120.reuse, R134, R8 ;  /* 0x000000867808723c */ /* 0x040fe20000041808 */
[----:B------:R-:W-:Y:S07]  /*5e70*/  LDSM.16.M88.4 R132, [R158+0x3400] ;  /* 0x003400009e84783b */ /* 0x000fee0000000200 */
[C---:B---3--:R-:W-:Y:S08]  /*5e80*/  HMMA.16816.F32.BF16 R12, R120.reuse, R136, R12 ;  /* 0x00000088780c723c */ /* 0x048ff0000004180c */
[C---:B------:R-:W-:Y:S01]  /*5e90*/  HMMA.16816.F32.BF16 R16, R120.reuse, R138, R16 ;  /* 0x0000008a7810723c */ /* 0x040fe20000041810 */
[----:B------:R-:W-:Y:S07]  /*5ea0*/  LDSM.16.M88.4 R136, [R158+0x3800] ;  /* 0x003800009e88783b */ /* 0x000fee0000000200 */
[C---:B--2---:R-:W-:Y:S08]  /*5eb0*/  HMMA.16816.F32.BF16 R20, R120.reuse, R124, R20 ;  /* 0x0000007c7814723c */ /* 0x044ff00000041814 */
        /* <DEDUP_REMOVED lines=54> */
[----:B------:R-:W2:Y:S01]  /*6220*/  LDSM.16.M88.4 R128, [R158+0x5c00] ;  /* 0x005c00009e80783b */ /* 0x000ea20000000200 */
[----:B------:R-:W-:Y:S04]  /*6230*/  DEPBAR.LE SB0, 0x0 ;  /* 0x000080000000791a */ /* 0x000fe80000000000 */
[----:B------:R-:W-:Y:S02]  /*6240*/  BAR.SYNC.DEFER_BLOCKING 0x0 ;  /* 0x0000000000007b1d */ /* 0x000fe40000010000 */
[C---:B-1----:R-:W-:Y:S08]  /*6250*/  HMMA.16816.F32.BF16 R36, R120.reuse, R124, R36 ;  /* 0x0000007c7824723c */ /* 0x042ff00000041824 */
[C---:B------:R-:W-:Y:S08]  /*6260*/  HMMA.16816.F32.BF16 R40, R120.reuse, R126, R40 ;  /* 0x0000007e7828723c */ /* 0x040ff00000041828 */
[C---:B------:R-:W-:Y:S08]  /*6270*/  HMMA.16816.F32.BF16 R44, R120.reuse, R132, R44 ;  /* 0x00000084782c723c */ /* 0x040ff0000004182c */
[C---:B------:R-:W-:Y:S08]  /*6280*/  HMMA.16816.F32.BF16 R48, R120.reuse, R134, R48 ;  /* 0x000000867830723c */ /* 0x040ff00000041830 */
[C---:B------:R-:W-:Y:S08]  /*6290*/  HMMA.16816.F32.BF16 R52, R120.reuse, R136, R52 ;  /* 0x000000887834723c */ /* 0x040ff00000041834 */
        /* <DEDUP_REMOVED lines=69> */
.L_x_1840:
        /* <DEDUP_REMOVED lines=24> */
.L_x_1839:
        /* <DEDUP_REMOVED lines=75> */
[C---:B------:R-:W-:Y:S02]  /*6d20*/  FADD.FTZ R116, -R2.reuse, R117 ;  /* 0x0000007502747221 */ /* 0x040fe40000010100 */
[----:B------:R-:W-:Y:S01]  /*6d30*/  FMUL.FTZ R135, R2, c[0x0][0x23c] ;  /* 0x00008f0002877a20 */ /* 0x000fe20000410000 */
[----:B--2---:R-:W-:Y:S01]  /*6d40*/  FMNMX.FTZ R0, R119, R0, !PT ;  /* 0x0000000077007209 */ /* 0x004fe20007810000 */
[----:B------:R-:W-:Y:S03]  /*6d50*/  FMUL.FTZ R118, R116, c[0x0][0x23c] ;  /* 0x00008f0074767a20 */ /* 0x000fe60000410000 */
[----:B------:R-:W-:Y:S01]  /*6d60*/  FSEL R135, R135, RZ, P0 ;  /* 0x000000ff87877208 */ /* 0x000fe20000000000 */
[----:B------:R2:W3:Y:S01]  /*6d70*/  MUFU.EX2 R116, R118 ;  /* 0x0000007600747308 */ /* 0x0004e20000000800 */
[C---:B------:R-:W-:Y:S01]  /*6d80*/  FMUL.FTZ R119, R0.reuse, c[0x0][0x23c] ;  /* 0x00008f0000777a20 */ /* 0x040fe20000410000 */
[C---:B------:R-:W-:Y:S01]  /*6d90*/  FSETP.NEU.FTZ.AND P0, PT, R0.reuse, -INF , PT ;  /* 0xff8000000000780b */ /* 0x040fe20003f1d000 */
[----:B------:R-:W-:Y:S02]  /*6da0*/  FADD.FTZ R117, -R0, R3 ;  /* 0x0000000300757221 */ /* 0x000fe40000010100 */
[--C-:B------:R-:W-:Y:S02]  /*6db0*/  FFMA.FTZ R146, R4, c[0x0][0x23c], -R135.reuse ;  /* 0x00008f0004927a23 */ /* 0x100fe40000010887 */
        /* <DEDUP_REMOVED lines=10> */
[----:B------:R-:W4:Y:S01]  /*6e60*/  MUFU.EX2 R3, R3 ;  /* 0x0000000300037308 */ /* 0x000f220000000800 */
[--C-:B------:R-:W-:Y:S01]  /*6e70*/  FFMA.FTZ R144, R33, c[0x0][0x23c], -R135.reuse ;  /* 0x00008f0021907a23 */ /* 0x100fe20000010887 */
[----:B--2---:R-:W-:Y:S01]  /*6e80*/  FSEL R118, R119, RZ, P0 ;  /* 0x000000ff77767208 */ /* 0x004fe20000000000 */
[C---:B---3--:R-:W-:Y:S01]  /*6e90*/  FMUL.FTZ R9, R116.reuse, R113 ;  /* 0x0000007174097220 */ /* 0x048fe20000410000 */
[----:B------:R-:W-:Y:S01]  /*6ea0*/  ISETP.GT.AND P0, PT, R179, R162, PT ;  /* 0x000000a2b300720c */ /* 0x000fe20003f04270 */
[----:B------:R-:W-:Y:S02]  /*6eb0*/  FMUL.FTZ R68, R116, R68 ;  /* 0x0000004474447220 */ /* 0x000fe40000410000 */
[--C-:B------:R-:W-:Y:S02]  /*6ec0*/  FFMA.FTZ R145, R6, c[0x0][0x23c], -R118.reuse ;  /* 0x00008f0006917a23 */ /* 0x100fe40000010876 */
[--C-:B------:R-:W-:Y:S01]  /*6ed0*/  FFMA.FTZ R138, R7, c[0x0][0x23c], -R118.reuse ;  /* 0x00008f00078a7a23 */ /* 0x100fe20000010876 */
[----:B------:R-:W2:Y:S01]  /*6ee0*/  MUFU.EX2 R137, R137 ;  /* 0x0000008900897308 */ /* 0x000ea20000000800 */
[--C-:B------:R-:W-:Y:S02]  /*6ef0*/  FFMA.FTZ R134, R10, c[0x0][0x23c], -R118.reuse ;  /* 0x00008f000a867a23 */ /* 0x100fe40000010876 */
[--C-:B------:R-:W-:Y:S02]  /*6f00*/  FFMA.FTZ R5, R11, c[0x0][0x23c], -R118.reuse ;  /* 0x00008f000b057a23 */ /* 0x100fe40000010876 */
[--C-:B------:R-:W-:Y:S02]  /*6f10*/  FFMA.FTZ R6, R8, c[0x0][0x23c], -R135.reuse ;  /* 0x00008f0008067a23 */ /* 0x100fe40000010887 */
[C---:B------:R-:W-:Y:S02]  /*6f20*/  FMUL.FTZ R8, R116.reuse, R112 ;  /* 0x0000007074087220 */ /* 0x040fe40000410000 */
[C---:B------:R-:W-:Y:S01]  /*6f30*/  FMUL.FTZ R69, R116.reuse, R69 ;  /* 0x0000004574457220 */ /* 0x040fe20000410000 */
[----:B------:R-:W-:Y:S01]  /*6f40*/  MUFU.EX2 R145, R145 ;  /* 0x0000009100917308 */ /* 0x000fe20000000800 */
[C---:B------:R-:W-:Y:S02]  /*6f50*/  FMUL.FTZ R72, R116.reuse, R72 ;  /* 0x0000004874487220 */ /* 0x040fe40000410000 */
[C---:B------:R-:W-:Y:S02]  /*6f60*/  FMUL.FTZ R73, R116.reuse, R73 ;  /* 0x0000004974497220 */ /* 0x040fe40000410000 */
[C---:B----4-:R-:W-:Y:S02]  /*6f70*/  FMUL.FTZ R10, R3.reuse, R114 ;  /* 0x00000072030a7220 */ /* 0x050fe40000410000 */
        /* <DEDUP_REMOVED lines=9> */
[----:B------:R2:W-:Y:S01]  /*7010*/  MUFU.EX2 R119, R6 ;  /* 0x0000000600777308 */ /* 0x0005e20000000800 */
[C---:B------:R-:W-:Y:S02]  /*7020*/  FMUL.FTZ R78, R3.reuse, R78 ;  /* 0x0000004e034e7220 */ /* 0x040fe40000410000 */
[C---:B------:R-:W-:Y:S02]  /*7030*/  FMUL.FTZ R79, R3.reuse, R79 ;  /* 0x0000004f034f7220 */ /* 0x040fe40000410000 */
[C---:B------:R-:W-:Y:S02]  /*7040*/  FMUL.FTZ R80, R116.reuse, R80 ;  /* 0x0000005074507220 */ /* 0x040fe40000410000 */
[C---:B------:R-:W-:Y:S02]  /*7050*/  FMUL.FTZ R81, R116.reuse, R81 ;  /* 0x0000005174517220 */ /* 0x040fe40000410000 */
[C---:B------:R-:W-:Y:S01]  /*7060*/  FMUL.FTZ R82, R3.reuse, R82 ;  /* 0x0000005203527220 */ /* 0x040fe20000410000 */
[----:B------:R-:W4:Y:S01]  /*7070*/  MUFU.EX2 R132, R132 ;  /* 0x0000008400847308 */ /* 0x000f220000000800 */
[C---:B------:R-:W-:Y:S02]  /*7080*/  FMUL.FTZ R83, R3.reuse, R83 ;  /* 0x0000005303537220 */ /* 0x040fe40000410000 */
[----:B------:R-:W-:Y:S01]  /*7090*/  FMUL.FTZ R84, R116, R84 ;  /* 0x0000005474547220 */ /* 0x000fe20000410000 */
[----:B---3--:R-:W-:Y:S01]  /*70a0*/  F2FP.BF16.PACK_AB R113, R138, R145 ;  /* 0x000000918a71723e */ /* 0x008fe200000010ff */
[C---:B------:R-:W-:Y:S02]  /*70b0*/  FMUL.FTZ R85, R116.reuse, R85 ;  /* 0x0000005574557220 */ /* 0x040fe40000410000 */
[C---:B------:R-:W-:Y:S02]  /*70c0*/  FMUL.FTZ R86, R3.reuse, R86 ;  /* 0x0000005603567220 */ /* 0x040fe40000410000 */
[----:B------:R-:W-:Y:S01]  /*70d0*/  FMUL.FTZ R87, R3, R87 ;  /* 0x0000005703577220 */ /* 0x000fe20000410000 */
[----:B------:R-:W-:Y:S01]  /*70e0*/  MUFU.EX2 R134, R134 ;  /* 0x0000008600867308 */ /* 0x000fe20000000800 */
[--C-:B------:R-:W-:Y:S02]  /*70f0*/  FFMA.FTZ R7, R13, c[0x0][0x23c], -R135.reuse ;  /* 0x00008f000d077a23 */ /* 0x100fe40000010887 */
[----:B------:R-:W-:Y:S02]  /*7100*/  FMUL.FTZ R13, R116, R109 ;  /* 0x0000006d740d7220 */ /* 0x000fe40000410000 */
[--C-:B--2---:R-:W-:Y:S02]  /*7110*/  FFMA.FTZ R6, R12, c[0x0][0x23c], -R135.reuse ;  /* 0x00008f000c067a23 */ /* 0x104fe40000010887 */
[C---:B------:R-:W-:Y:S02]  /*7120*/  FMUL.FTZ R12, R116.reuse, R108 ;  /* 0x0000006c740c7220 */ /* 0x040fe40000410000 */
[C---:B------:R-:W-:Y:S01]  /*7130*/  FMUL.FTZ R88, R116.reuse, R88 ;  /* 0x0000005874587220 */ /* 0x040fe20000410000 */
[----:B------:R-:W2:Y:S01]  /*7140*/  MUFU.EX2 R5, R5 ;  /* 0x0000000500057308 */ /* 0x000ea20000000800 */
[----:B------:R-:W-:Y:S02]  /*7150*/  FMUL.FTZ R89, R116, R89 ;  /* 0x0000005974597220 */ /* 0x000fe40000410000 */
[C---:B------:R-:W-:Y:S01]  /*7160*/  FMUL.FTZ R90, R3.reuse, R90 ;  /* 0x0000005a035a7220 */ /* 0x040fe20000410000 */
[----:B----4-:R-:W-:Y:S01]  /*7170*/  F2FP.BF16.PACK_AB R114, R132, R119 ;  /* 0x000000778472723e */ /* 0x010fe200000010ff */
[C---:B------:R-:W-:Y:S02]  /*7180*/  FMUL.FTZ R91, R3.reuse, R91 ;  /* 0x0000005b035b7220 */ /* 0x040fe40000410000 */
[C---:B------:R-:W-:Y:S02]  /*7190*/  FMUL.FTZ R92, R116.reuse, R92 ;  /* 0x0000005c745c7220 */ /* 0x040fe40000410000 */
[----:B------:R-:W-:Y:S01]  /*71a0*/  FMUL.FTZ R93, R116, R93 ;  /* 0x0000005d745d7220 */ /* 0x000fe20000410000 */
[----:B------:R-:W-:Y:S01]  /*71b0*/  MUFU.EX2 R6, R6 ;  /* 0x0000000600067308 */ /* 0x000fe20000000800 */
[C---:B------:R-:W-:Y:S02]  /*71c0*/  FMUL.FTZ R94, R3.reuse, R94 ;  /* 0x0000005e035e7220 */ /* 0x040fe40000410000 */
[----:B------:R-:W-:Y:S02]  /*71d0*/  FMUL.FTZ R95, R3, R95 ;  /* 0x0000005f035f7220 */ /* 0x000fe40000410000 */
[--C-:B------:R-:W-:Y:S02]  /*71e0*/  FFMA.FTZ R142, R31, c[0x0][0x23c], -R118.reuse ;  /* 0x00008f001f8e7a23 */ /* 0x100fe40000010876 */
[--C-:B------:R-:W-:Y:S02]  /*71f0*/  FFMA.FTZ R147, R34, c[0x0][0x23c], -R118.reuse ;  /* 0x00008f0022937a23 */ /* 0x100fe40000010876 */
[--C-:B------:R-:W-:Y:S01]  /*7200*/  FFMA.FTZ R148, R35, c[0x0][0x23c], -R118.reuse ;  /* 0x00008f0023947a23 */ /* 0x100fe20000010876 */
[----:B------:R-:W3:Y:S01]  /*7210*/  MUFU.EX2 R7, R7 ;  /* 0x0000000700077308 */ /* 0x000ee20000000800 */
[----:B------:R-:W-:Y:S01]  /*7220*/  LDSM.16.MT88.4 R32, [R156+0xbc00] ;  /* 0x00bc00009c20783b */ /* 0x000fe20000004200 */
[--C-:B------:R-:W-:Y:S01]  /*7230*/  FFMA.FTZ R149, R40, c[0x0][0x23c], -R135.reuse ;  /* 0x00008f0028957a23 */ /* 0x100fe20000010887 */
[----:B--2---:R-:W-:Y:S01]  /*7240*/  F2FP.BF16.PACK_AB R115, R5, R134 ;  /* 0x000000860573723e */ /* 0x004fe200000010ff */
[----:B------:R-:W-:Y:S02]  /*7250*/  FFMA.FTZ R150, R41, c[0x0][0x23c], -R135 ;  /* 0x00008f0029967a23 */ /* 0x000fe40000010887 */
        /* <DEDUP_REMOVED lines=9> */
[----:B------:R-:W-:Y:S02]  /*72f0*/  MUFU.EX2 R140, R140 ;  /* 0x0000008c008c7308 */ /* 0x000fe40000000800 */
        /* <DEDUP_REMOVED lines=12> */
[C---:B------:R-:W-:Y:S02]  /*73c0*/  FMUL.FTZ R102, R3.reuse, R102 ;  /* 0x0000006603667220 */ /* 0x040fe40000410000 */
[C---:B------:R-:W-:Y:S02]  /*73d0*/  FMUL.FTZ R103, R3.reuse, R103 ;  /* 0x0000006703677220 */ /* 0x040fe40000410000 */
[C---:B------:R-:W-:Y:S01]  /*73e0*/  HMMA.16816.F32.BF16 R84, R112.reuse, R130, R84 ;  /* 0x000000827054723c */ /* 0x040fe20000041854 */
[----:B------:R-:W-:Y:S03]  /*73f0*/  MUFU.EX2 R143, R143 ;  /* 0x0000008f008f7308 */ /* 0x000fe60000000800 */
[--C-:B------:R-:W-:Y:S02]  /*7400*/  FFMA.FTZ R128, R14, c[0x0][0x23c], -R118.reuse ;  /* 0x00008f000e807a23 */ /* 0x100fe40000010876 */
[----:B------:R-:W-:Y:S02]  /*7410*/  FMUL.FTZ R14, R3, R110 ;  /* 0x0000006e030e7220 */ /* 0x000fe40000410000 */
[----:B------:R-:W-:Y:S01]  /*7420*/  FFMA.FTZ R129, R15, c[0x0][0x23c], -R118 ;  /* 0x00008f000f817a23 */ /* 0x000fe20000010876 */
[C---:B--2---:R-:W-:Y:S02]  /*7430*/  HMMA.16816.F32.BF16 R88, R112.reuse, R120, R88 ;  /* 0x000000787058723c */ /* 0x044fe40000041858 */
[----:B------:R-:W-:Y:S01]  /*7440*/  MUFU.EX2 R128, R128 ;  /* 0x0000008000807308 */ /* 0x000fe20000000800 */
[C---:B------:R-:W-:Y:S02]  /*7450*/  FMUL.FTZ R15, R3.reuse, R111 ;  /* 0x0000006f030f7220 */ /* 0x040fe40000410000 */
[----:B------:R-:W2:Y:S01]  /*7460*/  LDSM.16.MT88.4 R108, [R156+0xd000] ;  /* 0x00d000009c6c783b */ /* 0x000ea20000004200 */
[----:B------:R-:W-:Y:S02]  /*7470*/  FFMA.FTZ R146, R116, R181, R146 ;  /* 0x000000b574927223 */ /* 0x000fe40000010092 */
[----:B------:R-:W-:Y:S02]  /*7480*/  FFMA.FTZ R145, R3, R178, R145 ;  /* 0x000000b203917223 */ /* 0x000fe40000010091 */
[C---:B------:R-:W-:Y:S02]  /*7490*/  HMMA.16816.F32.BF16 R12, R112.reuse, R122, R12 ;  /* 0x0000007a700c723c */ /* 0x040fe4000004180c */
[----:B------:R-:W4:Y:S01]  /*74a0*/  MUFU.EX2 R129, R129 ;  /* 0x0000008100817308 */ /* 0x000f220000000800 */
[----:B------:R-:W5:Y:S01]  /*74b0*/  LDSM.16.MT88.4 R120, [R157+0x9400] ;  /* 0x009400009d78783b */ /* 0x000f620000004200 */
[--C-:B------:R-:W-:Y:S02]  /*74c0*/  FFMA.FTZ R130, R16, c[0x0][0x23c], -R135.reuse ;  /* 0x00008f0010827a23 */ /* 0x100fe40000010887 */
[--C-:B------:R-:W-:Y:S02]  /*74d0*/  FFMA.FTZ R131, R17, c[0x0][0x23c], -R135.reuse ;  /* 0x00008f0011837a23 */ /* 0x100fe40000010887 */
[C---:B-1----:R-:W-:Y:S04]  /*74e0*/  HMMA.16816.F32.BF16 R92, R112.reuse, R124, R92 ;  /* 0x0000007c705c723c */ /* 0x042fe8000004185c */
[--C-:B------:R-:W-:Y:S01]  /*74f0*/  FFMA.FTZ R136, R18, c[0x0][0x23c], -R118.reuse ;  /* 0x00008f0012887a23 */ /* 0x100fe20000010876 */
[----:B------:R-:W-:Y:S01]  /*7500*/  MUFU.EX2 R130, R130 ;  /* 0x0000008200827308 */ /* 0x000fe20000000800 */
[--C-:B------:R-:W-:Y:S02]  /*7510*/  FFMA.FTZ R133, R19, c[0x0][0x23c], -R118.reuse ;  /* 0x00008f0013857a23 */ /* 0x100fe40000010876 */
[C---:B------:R-:W-:Y:S01]  /*7520*/  HMMA.16816.F32.BF16 R96, R112.reuse, R126, R96 ;  /* 0x0000007e7060723c */ /* 0x040fe20000041860 */
[----:B------:R-:W1:Y:S03]  /*7530*/  LDSM.16.MT88.4 R124, [R156+0x9400] ;  /* 0x009400009c7c783b */ /* 0x000e660000004200 */
[C---:B------:R-:W-:Y:S01]  /*7540*/  FMUL.FTZ R16, R116.reuse, R104 ;  /* 0x0000006874107220 */ /* 0x040fe20000410000 */
[----:B---3--:R-:W-:Y:S01]  /*7550*/  F2FP.BF16.PACK_AB R104, R7, R6 ;  /* 0x000000060768723e */ /* 0x008fe200000010ff */
[----:B------:R-:W-:Y:S01]  /*7560*/  FMUL.FTZ R17, R116, R105 ;  /* 0x0000006974117220 */ /* 0x000fe20000410000 */
[----:B------:R-:W3:Y:S01]  /*7570*/  MUFU.EX2 R131, R131 ;  /* 0x0000008300837308 */ /* 0x000ee20000000800 */
[C---:B------:R-:W-:Y:S04]  /*7580*/  FMUL.FTZ R18, R3.reuse, R106 ;  /* 0x0000006a03127220 */ /* 0x040fe80000410000 */
[----:B------:R-:W-:Y:S01]  /*7590*/  FMUL.FTZ R19, R3, R107 ;  /* 0x0000006b03137220 */ /* 0x000fe20000410000 */
[----:B----4-:R-:W-:Y:S01]  /*75a0*/  F2FP.BF16.PACK_AB R105, R129, R128 ;  /* 0x000000808169723e */ /* 0x010fe200000010ff */
[--C-:B------:R-:W-:Y:S02]  /*75b0*/  FFMA.FTZ R3, R44, c[0x0][0x23c], -R135.reuse ;  /* 0x00008f002c037a23 */ /* 0x100fe40000010887 */
[--C-:B------:R-:W-:Y:S01]  /*75c0*/  FFMA.FTZ R116, R45, c[0x0][0x23c], -R135.reuse ;  /* 0x00008f002d747a23 */ /* 0x100fe20000010887 */
[----:B------:R-:W-:Y:S01]  /*75d0*/  MUFU.EX2 R136, R136 ;  /* 0x0000008800887308 */ /* 0x000fe20000000800 */
[----:B------:R-:W-:Y:S01]  /*75e0*/  LDSM.16.MT88.4 R44, [R156+0xe800] ;  /* 0x00e800009c2c783b */ /* 0x000fe20000004200 */
[C---:B--2---:R-:W-:Y:S03]  /*75f0*/  HMMA.16816.F32.BF16 R16, R112.reuse, R108, R16 ;  /* 0x0000006c7010723c */ /* 0x044fe60000041810 */
[--C-:B------:R-:W-:Y:S02]  /*7600*/  FFMA.FTZ R48, R48, c[0x0][0x23c], -R135.reuse ;  /* 0x00008f0030307a23 */ /* 0x100fe40000010887 */
[--C-:B------:R-:W-:Y:S02]  /*7610*/  FFMA.FTZ R49, R49, c[0x0][0x23c], -R135.reuse ;  /* 0x00008f0031317a23 */ /* 0x100fe40000010887 */
[--C-:B------:R-:W-:Y:S01]  /*7620*/  FFMA.FTZ R50, R50, c[0x0][0x23c], -R118.reuse ;  /* 0x00008f0032327a23 */ /* 0x100fe20000010876 */
[----:B------:R-:W-:Y:S01]  /*7630*/  HMMA.16816.F32.BF16 R100, R112, R110, R100 ;  /* 0x0000006e7064723c */ /* 0x000fe20000041864 */
[----:B------:R-:W2:Y:S01]  /*7640*/  MUFU.EX2 R133, R133 ;  /* 0x0000008500857308 */ /* 0x000ea20000000800 */
[----:B------:R-:W4:Y:S02]  /*7650*/  LDSM.16.MT88.4 R108, [R157+0xb400] ;  /* 0x00b400009d6c783b */ /* 0x000f240000004200 */
[----:B---3--:R-:W-:Y:S01]  /*7660*/  F2FP.BF16.PACK_AB R106, R131, R130 ;  /* 0x00000082836a723e */ /* 0x008fe200000010ff */
[--C-:B------:R-:W-:Y:S02]  /*7670*/  FFMA.FTZ R51, R51, c[0x0][0x23c], -R118.reuse ;  /* 0x00008f0033337a23 */ /* 0x100fe40000010876 */
[--C-:B------:R-:W-:Y:S02]  /*7680*/  FFMA.FTZ R52, R52, c[0x0][0x23c], -R135.reuse ;  /* 0x00008f0034347a23 */ /* 0x100fe40000010887 */
[--C-:B------:R-:W-:Y:S01]  /*7690*/  FFMA.FTZ R53, R53, c[0x0][0x23c], -R135.reuse ;  /* 0x00008f0035357a23 */ /* 0x100fe20000010887 */
[----:B------:R-:W3:Y:S01]  /*76a0*/  LDSM.16.MT88.4 R112, [R156+0xb400] ;  /* 0x00b400009c70783b */ /* 0x000ee20000004200 */
        /* <DEDUP_REMOVED lines=14> */
[C---:B-----5:R-:W-:Y:S05]  /*7790*/  HMMA.16816.F32.BF16 R8, R104.reuse, R120, R8 ;  /* 0x000000786808723c */ /* 0x060fea0000041808 */
[--C-:B------:R-:W-:Y:S02]  /*77a0*/  FFMA.FTZ R63, R63, c[0x0][0x23c], -R118.reuse ;  /* 0x00008f003f3f7a23 */ /* 0x100fe40000010876 */
[----:B------:R-:W-:Y:S01]  /*77b0*/  FFMA.FTZ R66, R66, c[0x0][0x23c], -R118 ;  /* 0x00008f0042427a23 */ /* 0x000fe20000010876 */
        /* <DEDUP_REMOVED lines=8> */
[----:B------:R-:W-:Y:S01]  /*7840*/  FFMA.FTZ R124, R21, c[0x0][0x23c], -R135 ;  /* 0x00008f00157c7a23 */ /* 0x000fe20000010887 */
[C---:B------:R-:W-:Y:S04]  /*7850*/  HMMA.16816.F32.BF16 R76, R104.reuse, R126, R76 ;  /* 0x0000007e684c723c */ /* 0x040fe8000004184c */
[--C-:B------:R-:W-:Y:S02]  /*7860*/  FFMA.FTZ R125, R22, c[0x0][0x23c], -R118.reuse ;  /* 0x00008f00167d7a23 */ /* 0x100fe40000010876 */
[----:B------:R1:W-:Y:S01]  /*7870*/  MUFU.EX2 R127, R20 ;  /* 0x00000014007f7308 */ /* 0x0003e20000000800 */
[----:B------:R-:W-:Y:S01]  /*7880*/  FFMA.FTZ R126, R23, c[0x0][0x23c], -R118 ;  /* 0x00008f00177e7a23 */ /* 0x000fe20000010876 */
[C---:B----4-:R-:W-:Y:S04]  /*7890*/  HMMA.16816.F32.BF16 R80, R104.reuse, R108, R80 ;  /* 0x0000006c6850723c */ /* 0x050fe80000041850 */
[----:B------:R-:W-:Y:S04]  /*78a0*/  FADD.FTZ R5, R5, R134 ;  /* 0x0000008605057221 */ /* 0x000fe80000010000 */
[C---:B------:R-:W-:Y:S01]  /*78b0*/  HMMA.16816.F32.BF16 R84, R104.reuse, R110, R84 ;  /* 0x0000006e6854723c */ /* 0x040fe20000041854 */
[----:B------:R-:W-:Y:S01]  /*78c0*/  LDSM.16.MT88.4 R108, [R157+0x9800] ;  /* 0x009800009d6c783b */ /* 0x000fe20000004200 */
[----:B------:R-:W-:Y:S02]  /*78d0*/  MUFU.EX2 R124, R124 ;  /* 0x0000007c007c7308 */ /* 0x000fe40000000800 */
[----:B------:R-:W-:Y:S04]  /*78e0*/  FADD.FTZ R128, R128, R5 ;  /* 0x0000000580807221 */ /* 0x000fe80000010000 */
[C---:B---3--:R-:W-:Y:S04]  /*78f0*/  HMMA.16816.F32.BF16 R88, R104.reuse, R112, R88 ;  /* 0x000000706858723c */ /* 0x048fe80000041858 */
[----:B------:R-:W3:Y:S01]  /*7900*/  MUFU.EX2 R125, R125 ;  /* 0x0000007d007d7308 */ /* 0x000ee20000000800 */
[----:B------:R-:W-:Y:S01]  /*7910*/  FADD.FTZ R129, R129, R128 ;  /* 0x0000008081817221 */ /* 0x000fe20000010000 */
[----:B-1----:R-:W1:Y:S01]  /*7920*/  LDSM.16.MT88.4 R20, [R156+0xd400] ;  /* 0x00d400009c14783b */ /* 0x002e620000004200 */
[----:B------:R-:W-:Y:S01]  /*7930*/  FFMA.FTZ R112, R26, c[0x0][0x23c], -R118 ;  /* 0x00008f001a707a23 */ /* 0x000fe20000010876 */
[C---:B------:R-:W-:Y:S04]  /*7940*/  HMMA.16816.F32.BF16 R12, R104.reuse, R114, R12 ;  /* 0x00000072680c723c */ /* 0x040fe8000004180c */
[----:B------:R-:W-:Y:S02]  /*7950*/  FADD.FTZ R136, R136, R129 ;  /* 0x0000008188887221 */ /* 0x000fe40000010000 */
[----:B------:R-:W4:Y:S02]  /*7960*/  MUFU.EX2 R126, R126 ;  /* 0x0000007e007e7308 */ /* 0x000f240000000800 */
[C---:B--2---:R-:W-:Y:S04]  /*7970*/  HMMA.16816.F32.BF16 R92, R104.reuse, R120, R92 ;  /* 0x00000078685c723c */ /* 0x044fe8000004185c */
[----:B------:R-:W-:Y:S03]  /*7980*/  FADD.FTZ R136, R133, R136 ;  /* 0x0000008885887221 */ /* 0x000fe60000010000 */
[----:B------:R-:W-:Y:S01]  /*7990*/  FFMA.FTZ R121, R27, c[0x0][0x23c], -R118 ;  /* 0x00008f001b797a23 */ /* 0x000fe20000010876 */
[C---:B------:R-:W-:Y:S01]  /*79a0*/  HMMA.16816.F32.BF16 R96, R104.reuse, R122, R96 ;  /* 0x0000007a6860723c */ /* 0x040fe20000041860 */
[----:B------:R-:W-:Y:S01]  /*79b0*/  MUFU.EX2 R120, R112 ;  /* 0x0000007000787308 */ /* 0x000fe20000000800 */
[----:B------:R-:W2:Y:S02]  /*79c0*/  LDSM.16.MT88.4 R24, [R156+0x9800] ;  /* 0x009800009c18783b */ /* 0x000ea40000004200 */
[----:B---3--:R-:W-:Y:S03]  /*79d0*/  FADD.FTZ R5, R125, R136 ;  /* 0x000000887d057221 */ /* 0x008fe60000010000 */
[----:B------:R-:W-:Y:S02]  /*79e0*/  FFMA.FTZ R122, R29, c[0x0][0x23c], -R135 ;  /* 0x00008f001d7a7a23 */ /* 0x000fe40000010887 */
[--C-:B------:R-:W-:Y:S02]  /*79f0*/  FFMA.FTZ R123, R30, c[0x0][0x23c], -R118.reuse ;  /* 0x00008f001e7b7a23 */ /* 0x100fe40000010876 */
[----:B------:R-:W3:Y:S01]  /*7a00*/  MUFU.EX2 R121, R121 ;  /* 0x0000007900797308 */ /* 0x000ee20000000800 */
[----:B------:R-:W-:Y:S01]  /*7a10*/  LDSM.16.MT88.4 R28, [R156+0xd800] ;  /* 0x00d800009c1c783b */ /* 0x000fe20000004200 */
[----:B----4-:R-:W-:Y:S08]  /*7a20*/  FADD.FTZ R5, R126, R5 ;  /* 0x000000057e057221 */ /* 0x010ff00000010000 */
[----:B------:R-:W4:Y:S01]  /*7a30*/  MUFU.EX2 R122, R122 ;  /* 0x0000007a007a7308 */ /* 0x000f220000000800 */
[C---:B-1----:R-:W-:Y:S07]  /*7a40*/  HMMA.16816.F32.BF16 R16, R104.reuse, R20, R16 ;  /* 0x000000146810723c */ /* 0x042fee0000041810 */
[----:B------:R-:W-:Y:S01]  /*7a50*/  F2FP.BF16.PACK_AB R20, R124, R127 ;  /* 0x0000007f7c14723e */ /* 0x000fe200000010ff */
[----:B------:R-:W-:Y:S01]  /*7a60*/  HMMA.16816.F32.BF16 R100, R104, R22, R100 ;  /* 0x000000166864723c */ /* 0x000fe20000041864 */
[----:B------:R-:W1:Y:S01]  /*7a70*/  LDSM.16.MT88.4 R104, [R157+0xb800] ;  /* 0x00b800009d68783b */ /* 0x000e620000004200 */
[----:B------:R-:W5:Y:S02]  /*7a80*/  MUFU.EX2 R123, R123 ;  /* 0x0000007b007b7308 */ /* 0x000f640000000800 */
[----:B------:R-:W-:Y:S03]  /*7a90*/  F2FP.BF16.PACK_AB R21, R126, R125 ;  /* 0x0000007d7e15723e */ /* 0x000fe600000010ff */
[----:B------:R-:W-:Y:S02]  /*7aa0*/  F2FP.BF16.PACK_AB R22, R140, R139 ;  /* 0x0000008b8c16723e */ /* 0x000fe400000010ff */
[----:B---3--:R-:W-:Y:S03]  /*7ab0*/  F2FP.BF16.PACK_AB R23, R121, R120 ;  /* 0x000000787917723e */ /* 0x008fe600000010ff */
[----:B------:R-:W-:Y:S04]  /*7ac0*/  MUFU.EX2 R151, R151 ;  /* 0x0000009700977308 */ /* 0x000fe80000000800 */
[C---:B------:R-:W-:Y:S06]  /*7ad0*/  HMMA.16816.F32.BF16 R8, R20.reuse, R108, R8 ;  /* 0x0000006c1408723c */ /* 0x040fec0000041808 */
[----:B------:R-:W-:Y:S02]  /*7ae0*/  MUFU.EX2 R152, R152 ;  /* 0x0000009800987308 */ /* 0x000fe40000000800 */
[C---:B------:R-:W-:Y:S01]  /*7af0*/  HMMA.16816.F32.BF16 R68, R20.reuse, R110, R68 ;  /* 0x0000006e1444723c */ /* 0x040fe20000041844 */
[----:B------:R-:W3:Y:S07]  /*7b00*/  LDSM.16.MT88.4 R108, [R156+0xb800] ;  /* 0x00b800009c6c783b */ /* 0x000eee0000004200 */
[C---:B--2---:R-:W-:Y:S01]  /*7b10*/  HMMA.16816.F32.BF16 R72, R20.reuse, R24, R72 ;  /* 0x000000181448723c */ /* 0x044fe20000041848 */
[----:B------:R-:W-:Y:S07]  /*7b20*/  MUFU.EX2 R3, R3 ;  /* 0x0000000300037308 */ /* 0x000fee0000000800 */
[C---:B------:R-:W-:Y:S01]  /*7b30*/  HMMA.16816.F32.BF16 R76, R20.reuse, R26, R76 ;  /* 0x0000001a144c723c */ /* 0x040fe2000004184c */
[----:B------:R-:W2:Y:S02]  /*7b40*/  LDSM.16.MT88.4 R24, [R157+0xd800] ;  /* 0x00d800009d18783b */ /* 0x000ea40000004200 */
[----:B------:R-:W-:Y:S05]  /*7b50*/  MUFU.EX2 R116, R116 ;  /* 0x0000007400747308 */ /* 0x000fea0000000800 */
[C---:B-1----:R-:W-:Y:S05]  /*7b60*/  HMMA.16816.F32.BF16 R80, R20.reuse, R104, R80 ;  /* 0x000000681450723c */ /* 0x042fea0000041850 */
[----:B------:R-:W-:Y:S03]  /*7b70*/  MUFU.EX2 R153, R153 ;  /* 0x0000009900997308 */ /* 0x000fe60000000800 */
[C---:B------:R-:W-:Y:S01]  /*7b80*/  HMMA.16816.F32.BF16 R84, R20.reuse, R106, R84 ;  /* 0x0000006a1454723c */ /* 0x040fe20000041854 */
[----:B------:R-:W1:Y:S06]  /*7b90*/  LDSM.16.MT88.4 R104, [R157+0x9c00] ;  /* 0x009c00009d68783b */ /* 0x000e6c0000004200 */
[----:B------:R-:W-:Y:S01]  /*7ba0*/  MUFU.EX2 R154, R154 ;  /* 0x0000009a009a7308 */ /* 0x000fe20000000800 */
[C---:B---3--:R-:W-:Y:S08]  /*7bb0*/  HMMA.16816.F32.BF16 R88, R20.reuse, R108, R88 ;  /* 0x0000006c1458723c */ /* 0x048ff00000041858 */
[C---:B------:R-:W-:Y:S01]  /*7bc0*/  HMMA.16816.F32.BF16 R12, R20.reuse, R110, R12 ;  /* 0x0000006e140c723c */ /* 0x040fe2000004180c */
[----:B------:R-:W-:Y:S01]  /*7bd0*/  LDSM.16.MT88.4 R108, [R156+0xcc00] ;  /* 0x00cc00009c6c783b */ /* 0x000fe20000004200 */
[----:B------:R-:W-:Y:S06]  /*7be0*/  MUFU.EX2 R48, R48 ;  /* 0x0000003000307308 */ /* 0x000fec0000000800 */
[C---:B--2---:R-:W-:Y:S04]  /*7bf0*/  HMMA.16816.F32.BF16 R92, R20.reuse, R24, R92 ;  /* 0x00000018145c723c */ /* 0x044fe8000004185c */
[----:B------:R-:W-:Y:S04]  /*7c00*/  MUFU.EX2 R49, R49 ;  /* 0x0000003100317308 */ /* 0x000fe80000000800 */
[C---:B------:R-:W-:Y:S01]  /*7c10*/  HMMA.16816.F32.BF16 R96, R20.reuse, R26, R96 ;  /* 0x0000001a1460723c */ /* 0x040fe20000041860 */
[----:B------:R-:W2:Y:S05]  /*7c20*/  LDSM.16.MT88.4 R24, [R156+0x9c00] ;  /* 0x009c00009c18783b */ /* 0x000eaa0000004200 */
[----:B------:R-:W-:Y:S02]  /*7c30*/  MUFU.EX2 R50, R50 ;  /* 0x0000003200327308 */ /* 0x000fe40000000800 */
[C---:B------:R-:W-:Y:S08]  /*7c40*/  HMMA.16816.F32.BF16 R16, R20.reuse, R28, R16 ;  /* 0x0000001c1410723c */ /* 0x040ff00000041810 */
[----:B------:R-:W-:Y:S01]  /*7c50*/  HMMA.16816.F32.BF16 R100, R20, R30, R100 ;  /* 0x0000001e1464723c */ /* 0x000fe20000041864 */
[----:B------:R-:W3:Y:S01]  /*7c60*/  LDSM.16.MT88.4 R28, [R157+0xbc00] ;  /* 0x00bc00009d1c783b */ /* 0x000ee20000004200 */
[----:B------:R-:W-:Y:S05]  /*7c70*/  MUFU.EX2 R51, R51 ;  /* 0x0000003300337308 */ /* 0x000fea0000000800 */
[----:B----4-:R-:W-:Y:S02]  /*7c80*/  F2FP.BF16.PACK_AB R20, R122, R141 ;  /* 0x0000008d7a14723e */ /* 0x010fe400000010ff */
[----:B-----5:R-:W-:Y:S03]  /*7c90*/  F2FP.BF16.PACK_AB R21, R142, R123 ;  /* 0x0000007b8e15723e */ /* 0x020fe600000010ff */
[----:B------:R-:W-:Y:S01]  /*7ca0*/  F2FP.BF16.PACK_AB R22, R144, R143 ;  /* 0x0000008f9016723e */ /* 0x000fe200000010ff */
[----:B------:R-:W-:Y:S01]  /*7cb0*/  MUFU.EX2 R52, R52 ;  /* 0x0000003400347308 */ /* 0x000fe20000000800 */
[----:B------:R-:W-:Y:S07]  /*7cc0*/  F2FP.BF16.PACK_AB R23, R148, R147 ;  /* 0x000000939417723e */ /* 0x000fee00000010ff */
[C---:B-1----:R-:W-:Y:S02]  /*7cd0*/  HMMA.16816.F32.BF16 R8, R20.reuse, R104, R8 ;  /* 0x000000681408723c */ /* 0x042fe40000041808 */
[----:B------:R-:W-:Y:S05]  /*7ce0*/  MUFU.EX2 R53, R53 ;  /* 0x0000003500357308 */ /* 0x000fea0000000800 */
[--C-:B------:R-:W-:Y:S01]  /*7cf0*/  FFMA.FTZ R104, R37, c[0x0][0x23c], -R135.reuse ;  /* 0x00008f0025687a23 */ /* 0x100fe20000010887 */
[C---:B------:R-:W-:Y:S04]  /*7d00*/  HMMA.16816.F32.BF16 R68, R20.reuse, R106, R68 ;  /* 0x0000006a1444723c */ /* 0x040fe80000041844 */
[--C-:B------:R-:W-:Y:S01]  /*7d10*/  FFMA.FTZ R105, R38, c[0x0][0x23c], -R118.reuse ;  /* 0x00008f0026697a23 */ /* 0x100fe20000010876 */
[----:B------:R-:W-:Y:S02]  /*7d20*/  MUFU.EX2 R104, R104 ;  /* 0x0000006800687308 */ /* 0x000fe40000000800 */
[--C-:B------:R-:W-:Y:S01]  /*7d30*/  FFMA.FTZ R107, R36, c[0x0][0x23c], -R135.reuse ;  /* 0x00008f00246b7a23 */ /* 0x100fe20000010887 */
[C---:B--2---:R-:W-:Y:S04]  /*7d40*/  HMMA.16816.F32.BF16 R72, R20.reuse, R24, R72 ;  /* 0x000000181448723c */ /* 0x044fe80000041848 */
[--C-:B------:R-:W-:Y:S02]  /*7d50*/  FFMA.FTZ R106, R39, c[0x0][0x23c], -R118.reuse ;  /* 0x00008f00276a7a23 */ /* 0x100fe40000010876 */
[----:B------:R-:W-:Y:S01]  /*7d60*/  LDSM.16.MT88.4 R36, [R157+0xc000] ;  /* 0x00c000009d24783b */ /* 0x000fe20000004200 */
[----:B------:R-:W1:Y:S01]  /*7d70*/  MUFU.EX2 R107, R107 ;  /* 0x0000006b006b7308 */ /* 0x000e620000000800 */
[C---:B------:R-:W-:Y:S04]  /*7d80*/  HMMA.16816.F32.BF16 R76, R20.reuse, R26, R76 ;  /* 0x0000001a144c723c */ /* 0x040fe8000004184c */
[----:B------:R-:W-:Y:S02]  /*7d90*/  FFMA.FTZ R135, R65, c[0x0][0x23c], -R135 ;  /* 0x00008f0041877a23 */ /* 0x000fe40000010887 */
[----:B------:R-:W2:Y:S01]  /*7da0*/  LDSM.16.MT88.4 R24, [R157+0xdc00] ;  /* 0x00dc00009d18783b */ /* 0x000ea20000004200 */
[----:B------:R-:W-:Y:S01]  /*7db0*/  FFMA.FTZ R118, R67, c[0x0][0x23c], -R118 ;  /* 0x00008f0043767a23 */ /* 0x000fe20000010876 */
[C---:B---3--:R-:W-:Y:S01]  /*7dc0*/  HMMA.16816.F32.BF16 R80, R20.reuse, R28, R80 ;  /* 0x0000001c1450723c */ /* 0x048fe20000041850 */
[----:B------:R-:W-:Y:S03]  /*7dd0*/  MUFU.EX2 R105, R105 ;  /* 0x0000006900697308 */ /* 0x000fe60000000800 */
[----:B------:R-:W-:Y:S04]  /*7de0*/  FADD.FTZ R65, R119, R146 ;  /* 0x0000009277417221 */ /* 0x000fe80000010000 */
[C---:B------:R-:W-:Y:S01]  /*7df0*/  HMMA.16816.F32.BF16 R84, R20.reuse, R30, R84 ;  /* 0x0000001e1454723c */ /* 0x040fe20000041854 */
[----:B------:R-:W3:Y:S02]  /*7e00*/  LDSM.16.MT88.4 R28, [R156+0xdc00] ;  /* 0x00dc00009c1c783b */ /* 0x000ee40000004200 */
[----:B------:R-:W4:Y:S01]  /*7e10*/  MUFU.EX2 R106, R106 ;  /* 0x0000006a006a7308 */ /* 0x000f220000000800 */
[----:B------:R-:W-:Y:S04]  /*7e20*/  FADD.FTZ R65, R132, R65 ;  /* 0x0000004184417221 */ /* 0x000fe80000010000 */
[C---:B------:R-:W-:Y:S04]  /*7e30*/  HMMA.16816.F32.BF16 R88, R20.reuse, R32, R88 ;  /* 0x000000201458723c */ /* 0x040fe80000041858 */
[----:B------:R-:W-:Y:S01]  /*7e40*/  FADD.FTZ R6, R6, R65 ;  /* 0x0000004106067221 */ /* 0x000fe20000010000 */
[----:B------:R-:W-:Y:S03]  /*7e50*/  MUFU.EX2 R54, R54 ;  /* 0x0000003600367308 */ /* 0x000fe60000000800 */
[C---:B------:R-:W-:Y:S01]  /*7e60*/  HMMA.16816.F32.BF16 R12, R20.reuse, R34, R12 ;  /* 0x00000022140c723c */ /* 0x040fe2000004180c */
[----:B------:R-:W5:Y:S03]  /*7e70*/  LDSM.16.MT88.4 R32, [R157+0xa000] ;  /* 0x00a000009d20783b */ /* 0x000f660000004200 */
[----:B------:R-:W-:Y:S03]  /*7e80*/  FADD.FTZ R7, R7, R6 ;  /* 0x0000000607077221 */ /* 0x000fe60000010000 */
[----:B------:R-:W1:Y:S01]  /*7e90*/  MUFU.EX2 R55, R55 ;  /* 0x0000003700377308 */ /* 0x000e620000000800 */
[----:B------:R-:W-:Y:S04]  /*7ea0*/  FADD.FTZ R6, R130, R7 ;  /* 0x0000000782067221 */ /* 0x000fe80000010000 */
[----:B------:R-:W-:Y:S01]  /*7eb0*/  FADD.FTZ R6, R131, R6 ;  /* 0x0000000683067221 */ /* 0x000fe20000010000 */
[C---:B--2---:R-:W-:Y:S04]  /*7ec0*/  HMMA.16816.F32.BF16 R92, R20.reuse, R24, R92 ;  /* 0x00000018145c723c */ /* 0x044fe8000004185c */
[----:B------:R-:W-:Y:S01]  /*7ed0*/  MUFU.EX2 R56, R56 ;  /* 0x0000003800387308 */ /* 0x000fe20000000800 */
[----:B------:R-:W-:Y:S02]  /*7ee0*/  FADD.FTZ R127, R127, R6 ;  /* 0x000000067f7f7221 */ /* 0x000fe40000010000 */
[----:B------:R-:W-:Y:S01]  /*7ef0*/  FADD.FTZ R6, R120, R5 ;  /* 0x0000000578067221 */ /* 0x000fe20000010000 */
[C---:B------:R-:W-:Y:S01]  /*7f00*/  HMMA.16816.F32.BF16 R96, R20.reuse, R26, R96 ;  /* 0x0000001a1460723c */ /* 0x040fe20000041860 */
[----:B------:R-:W2:Y:S03]  /*7f10*/  LDSM.16.MT88.4 R24, [R156+0xa000] ;  /* 0x00a000009c18783b */ /* 0x000ea60000004200 */
[----:B------:R-:W-:Y:S02]  /*7f20*/  FADD.FTZ R124, R124, R127 ;  /* 0x0000007f7c7c7221 */ /* 0x000fe40000010000 */
[----:B------:R-:W2:Y:S01]  /*7f30*/  MUFU.EX2 R57, R57 ;  /* 0x0000003900397308 */ /* 0x000ea20000000800 */
[----:B------:R-:W-:Y:S01]  /*7f40*/  FADD.FTZ R6, R121, R6 ;  /* 0x0000000679067221 */ /* 0x000fe20000010000 */
[C---:B---3--:R-:W-:Y:S04]  /*7f50*/  HMMA.16816.F32.BF16 R16, R20.reuse, R28, R16 ;  /* 0x0000001c1410723c */ /* 0x048fe80000041810 */
[----:B------:R-:W-:Y:S02]  /*7f60*/  FADD.FTZ R139, R139, R124 ;  /* 0x0000007c8b8b7221 */ /* 0x000fe40000010000 */
[----:B------:R-:W-:Y:S02]  /*7f70*/  FADD.FTZ R123, R123, R6 ;  /* 0x000000067b7b7221 */ /* 0x000fe40000010000 */
[----:B------:R-:W-:Y:S01]  /*7f80*/  MUFU.EX2 R58, R58 ;  /* 0x0000003a003a7308 */ /* 0x000fe20000000800 */
[----:B------:R-:W-:Y:S01]  /*7f90*/  HMMA.16816.F32.BF16 R100, R20, R30, R100 ;  /* 0x0000001e1464723c */ /* 0x000fe20000041864 */
[----:B------:R-:W3:Y:S02]  /*7fa0*/  LDSM.16.MT88.4 R28, [R156+0xc000] ;  /* 0x00c000009c1c783b */ /* 0x000ee40000004200 */
[----:B------:R-:W-:Y:S02]  /*7fb0*/  FADD.FTZ R140, R140, R139 ;  /* 0x0000008b8c8c7221 */ /* 0x000fe40000010000 */
[----:B------:R-:W-:Y:S02]  /*7fc0*/  FADD.FTZ R142, R142, R123 ;  /* 0x0000007b8e8e7221 */ /* 0x000fe40000010000 */
[----:B-1----:R-:W-:Y:S01]  /*7fd0*/  F2FP.BF16.PACK_AB R20, R104, R107 ;  /* 0x0000006b6814723e */ /* 0x002fe200000010ff */
[----:B------:R-:W-:Y:S01]  /*7fe0*/  FADD.FTZ R141, R141, R140 ;  /* 0x0000008c8d8d7221 */ /* 0x000fe20000010000 */
[----:B----4-:R-:W-:Y:S01]  /*7ff0*/  F2FP.BF16.PACK_AB R21, R106, R105 ;  /* 0x000000696a15723e */ /* 0x010fe200000010ff */
[----:B------:R-:W1:Y:S02]  /*8000*/  MUFU.EX2 R59, R59 ;  /* 0x0000003b003b7308 */ /* 0x000e640000000800 */
[----:B------:R-:W-:Y:S01]  /*8010*/  F2FP.BF16.PACK_AB R22, R150, R149 ;  /* 0x000000959616723e */ /* 0x000fe200000010ff */
[----:B------:R-:W-:Y:S01]  /*8020*/  FADD.FTZ R122, R122, R141 ;  /* 0x0000008d7a7a7221 */ /* 0x000fe20000010000 */
[----:B------:R-:W-:Y:S01]  /*8030*/  F2FP.BF16.PACK_AB R23, R152, R151 ;  /* 0x000000979817723e */ /* 0x000fe200000010ff */
[----:B------:R-:W-:Y:S02]  /*8040*/  FADD.FTZ R147, R147, R142 ;  /* 0x0000008e93937221 */ /* 0x000fe40000010000 */
[----:B------:R-:W-:Y:S02]  /*8050*/  FADD.FTZ R143, R143, R122 ;  /* 0x0000007a8f8f7221 */ /* 0x000fe40000010000 */
[----:B------:R-:W-:Y:S01]  /*8060*/  FADD.FTZ R148, R148, R147 ;  /* 0x0000009394947221 */ /* 0x000fe20000010000 */
[----:B------:R-:W-:Y:S01]  /*8070*/  MUFU.EX2 R60, R60 ;  /* 0x0000003c003c7308 */ /* 0x000fe20000000800 */
[C---:B-----5:R-:W-:Y:S03]  /*8080*/  HMMA.16816.F32.BF16 R8, R20.reuse, R32, R8 ;  /* 0x000000201408723c */ /* 0x060fe60000041808 */
[----:B------:R-:W-:Y:S02]  /*8090*/  FADD.FTZ R144, R144, R143 ;  /* 0x0000008f90907221 */ /* 0x000fe40000010000 */
[----:B------:R-:W-:Y:S02]  /*80a0*/  FADD.FTZ R105, R105, R148 ;  /* 0x0000009469697221 */ /* 0x000fe40000010000 */
[----:B------:R-:W-:Y:S01]  /*80b0*/  FADD.FTZ R107, R107, R144 ;  /* 0x000000906b6b7221 */ /* 0x000fe20000010000 */
[C---:B------:R-:W-:Y:S01]  /*80c0*/  HMMA.16816.F32.BF16 R68, R20.reuse, R34, R68 ;  /* 0x000000221444723c */ /* 0x040fe20000041844 */
[----:B------:R-:W4:Y:S01]  /*80d0*/  LDSM.16.MT88.4 R32, [R157+0xe000] ;  /* 0x00e000009d20783b */ /* 0x000f220000004200 */
[----:B------:R-:W5:Y:S02]  /*80e0*/  MUFU.EX2 R61, R61 ;  /* 0x0000003d003d7308 */ /* 0x000f640000000800 */
[----:B------:R-:W-:Y:S02]  /*80f0*/  FADD.FTZ R104, R104, R107 ;  /* 0x0000006b68687221 */ /* 0x000fe40000010000 */
[----:B------:R-:W-:Y:S02]  /*8100*/  FADD.FTZ R106, R106, R105 ;  /* 0x000000696a6a7221 */ /* 0x000fe40000010000 */
[C---:B--2---:R-:W-:Y:S04]  /*8110*/  HMMA.16816.F32.BF16 R72, R20.reuse, R24, R72 ;  /* 0x000000181448723c */ /* 0x044fe80000041848 */
[----:B------:R-:W-:Y:S01]  /*8120*/  MUFU.EX2 R62, R62 ;  /* 0x0000003e003e7308 */ /* 0x000fe20000000800 */
[----:B------:R-:W-:Y:S02]  /*8130*/  FADD.FTZ R149, R149, R104 ;  /* 0x0000006895957221 */ /* 0x000fe40000010000 */
[----:B------:R-:W-:Y:S01]  /*8140*/  FADD.FTZ R151, R151, R106 ;  /* 0x0000006a97977221 */ /* 0x000fe20000010000 */
[C---:B------:R-:W-:Y:S01]  /*8150*/  HMMA.16816.F32.BF16 R76, R20.reuse, R26, R76 ;  /* 0x0000001a144c723c */ /* 0x040fe2000004184c */
[----:B------:R-:W2:Y:S03]  /*8160*/  LDSM.16.MT88.4 R24, [R156+0xe000] ;  /* 0x00e000009c18783b */ /* 0x000ea60000004200 */
[----:B------:R-:W-:Y:S02]  /*8170*/  FADD.FTZ R150, R150, R149 ;  /* 0x0000009596967221 */ /* 0x000fe40000010000 */
[----:B------:R-:W1:Y:S01]  /*8180*/  MUFU.EX2 R63, R63 ;  /* 0x0000003f003f7308 */ /* 0x000e620000000800 */
[----:B------:R-:W-:Y:S01]  /*8190*/  FADD.FTZ R152, R152, R151 ;  /* 0x0000009798987221 */ /* 0x000fe20000010000 */
[C---:B------:R-:W-:Y:S08]  /*81a0*/  HMMA.16816.F32.BF16 R80, R20.reuse, R36, R80 ;  /* 0x000000241450723c */ /* 0x040ff00000041850 */
[C---:B------:R-:W-:Y:S01]  /*81b0*/  HMMA.16816.F32.BF16 R84, R20.reuse, R38, R84 ;  /* 0x000000261454723c */ /* 0x040fe20000041854 */
[----:B------:R-:W-:Y:S01]  /*81c0*/  LDSM.16.MT88.4 R36, [R156+0xc400] ;  /* 0x00c400009c24783b */ /* 0x000fe20000004200 */
[----:B------:R-:W-:Y:S06]  /*81d0*/  MUFU.EX2 R64, R64 ;  /* 0x0000004000407308 */ /* 0x000fec0000000800 */
[C---:B---3--:R-:W-:Y:S04]  /*81e0*/  HMMA.16816.F32.BF16 R88, R20.reuse, R28, R88 ;  /* 0x0000001c1458723c */ /* 0x048fe80000041858 */
[----:B------:R-:W3:Y:S04]  /*81f0*/  MUFU.EX2 R135, R135 ;  /* 0x0000008700877308 */ /* 0x000ee80000000800 */
[C---:B------:R-:W-:Y:S01]  /*8200*/  HMMA.16816.F32.BF16 R12, R20.reuse, R30, R12 ;  /* 0x0000001e140c723c */ /* 0x040fe2000004180c */
[----:B------:R-:W1:Y:S07]  /*8210*/  LDSM.16.MT88.4 R28, [R157+0xa400] ;  /* 0x00a400009d1c783b */ /* 0x000e6e0000004200 */
[C---:B----4-:R-:W-:Y:S08]  /*8220*/  HMMA.16816.F32.BF16 R92, R20.reuse, R32, R92 ;  /* 0x00000020145c723c */ /* 0x050ff0000004185c */
[C---:B------:R-:W-:Y:S01]  /*8230*/  HMMA.16816.F32.BF16 R96, R20.reuse, R34, R96 ;  /* 0x000000221460723c */ /* 0x040fe20000041860 */
[----:B------:R-:W4:Y:S07]  /*8240*/  LDSM.16.MT88.4 R32, [R156+0xa400] ;  /* 0x00a400009c20783b */ /* 0x000f2e0000004200 */
[C---:B--2---:R-:W-:Y:S08]  /*8250*/  HMMA.16816.F32.BF16 R16, R20.reuse, R24, R16 ;  /* 0x000000181410723c */ /* 0x044ff00000041810 */
[----:B------:R-:W-:Y:S01]  /*8260*/  HMMA.16816.F32.BF16 R100, R20, R26, R100 ;  /* 0x0000001a1464723c */ /* 0x000fe20000041864 */
[----:B------:R-:W2:Y:S06]  /*8270*/  LDSM.16.MT88.4 R24, [R157+0xc400] ;  /* 0x00c400009d18783b */ /* 0x000eac0000004200 */
        /* <DEDUP_REMOVED lines=10> */
[----:B------:R-:W-:Y:S01]  /*8320*/  FADD.FTZ R50, R50, R3 ;  /* 0x0000000332327221 */ /* 0x000fe20000010000 */
[----:B------:R-:W-:Y:S01]  /*8330*/  IADD3 R3, R179, -0x1, RZ ;  /* 0xffffffffb3037810 */ /* 0x000fe20007ffe0ff */
[----:B------:R-:W-:Y:S02]  /*8340*/  FADD.FTZ R49, R49, R48 ;  /* 0x0000003031317221 */ /* 0x000fe40000010000 */
[----:B------:R-:W-:Y:S01]  /*8350*/  FADD.FTZ R51, R51, R50 ;  /* 0x0000003233337221 */ /* 0x000fe20000010000 */
[C---:B------:R-:W-:Y:S01]  /*8360*/  HMMA.16816.F32.BF16 R68, R20.reuse, R30, R68 ;  /* 0x0000001e1444723c */ /* 0x040fe20000041844 */
[----:B------:R-:W1:Y:S03]  /*8370*/  LDSM.16.MT88.4 R28, [R156+0xe400] ;  /* 0x00e400009c1c783b */ /* 0x000e660000004200 */
[----:B------:R-:W-:Y:S02]  /*8380*/  MOV R179, R3 ;  /* 0x0000000300b37202 */ /* 0x000fe40000000f00 */
[----:B------:R-:W-:Y:S02]  /*8390*/  MOV R3, R0 ;  /* 0x0000000000037202 */ /* 0x000fe40000000f00 */
[C---:B----4-:R-:W-:Y:S08]  /*83a0*/  HMMA.16816.F32.BF16 R72, R20.reuse, R32, R72 ;  /* 0x000000201448723c */ /* 0x050ff00000041848 */
[C---:B------:R-:W-:Y:S01]  /*83b0*/  HMMA.16816.F32.BF16 R76, R20.reuse, R34, R76 ;  /* 0x00000022144c723c */ /* 0x040fe2000004184c */
[----:B------:R-:W-:Y:S07]  /*83c0*/  LDSM.16.MT88.4 R32, [R156+0xa800] ;  /* 0x00a800009c20783b */ /* 0x000fee0000004200 */
[C---:B--2---:R-:W-:Y:S08]  /*83d0*/  HMMA.16816.F32.BF16 R80, R20.reuse, R24, R80 ;  /* 0x000000181450723c */ /* 0x044ff00000041850 */
[C---:B------:R-:W-:Y:S01]  /*83e0*/  HMMA.16816.F32.BF16 R84, R20.reuse, R26, R84 ;  /* 0x0000001a1454723c */ /* 0x040fe20000041854 */
[----:B------:R-:W2:Y:S07]  /*83f0*/  LDSM.16.MT88.4 R24, [R157+0xa800] ;  /* 0x00a800009d18783b */ /* 0x000eae0000004200 */
[C---:B------:R-:W-:Y:S08]  /*8400*/  HMMA.16816.F32.BF16 R88, R20.reuse, R36, R88 ;  /* 0x000000241458723c */ /* 0x040ff00000041858 */
[C---:B------:R-:W-:Y:S01]  /*8410*/  HMMA.16816.F32.BF16 R12, R20.reuse, R38, R12 ;  /* 0x00000026140c723c */ /* 0x040fe2000004180c */
[----:B------:R-:W4:Y:S07]  /*8420*/  LDSM.16.MT88.4 R36, [R157+0xc800] ;  /* 0x00c800009d24783b */ /* 0x000f2e0000004200 */
[C---:B------:R-:W-:Y:S08]  /*8430*/  HMMA.16816.F32.BF16 R92, R20.reuse, R40, R92 ;  /* 0x00000028145c723c */ /* 0x040ff0000004185c */
[C---:B------:R-:W-:Y:S01]  /*8440*/  HMMA.16816.F32.BF16 R96, R20.reuse, R42, R96 ;  /* 0x0000002a1460723c */ /* 0x040fe20000041860 */
[----:B------:R-:W3:Y:S07]  /*8450*/  LDSM.16.MT88.4 R40, [R156+0xc800] ;  /* 0x00c800009c28783b */ /* 0x000eee0000004200 */
[C---:B-1----:R-:W-:Y:S08]  /*8460*/  HMMA.16816.F32.BF16 R16, R20.reuse, R28, R16 ;  /* 0x0000001c1410723c */ /* 0x042ff00000041810 */
[----:B------:R-:W-:Y:S01]  /*8470*/  HMMA.16816.F32.BF16 R100, R20, R30, R100 ;  /* 0x0000001e1464723c */ /* 0x000fe20000041864 */
[----:B------:R-:W1:Y:S06]  /*8480*/  LDSM.16.MT88.4 R28, [R157+0xe800] ;  /* 0x00e800009d1c783b */ /* 0x000e6c0000004200 */
        /* <DEDUP_REMOVED lines=9> */
[C---:B--2---:R-:W-:Y:S03]  /*8520*/  HMMA.16816.F32.BF16 R8, R20.reuse, R24, R8 ;  /* 0x000000181408723c */ /* 0x044fe60000041808 */
[----:B------:R-:W-:Y:S02]  /*8530*/  FADD.FTZ R58, R58, R55 ;  /* 0x000000373a3a7221 */ /* 0x000fe40000010000 */
[----:B------:R-:W-:Y:S02]  /*8540*/  FADD.FTZ R57, R57, R56 ;  /* 0x0000003839397221 */ /* 0x000fe40000010000 */
[----:B------:R-:W-:Y:S01]  /*8550*/  FADD.FTZ R59, R59, R58 ;  /* 0x0000003a3b3b7221 */ /* 0x000fe20000010000 */
[C---:B------:R-:W-:Y:S01]  /*8560*/  HMMA.16816.F32.BF16 R68, R20.reuse, R26, R68 ;  /* 0x0000001a1444723c */ /* 0x040fe20000041844 */
[----:B------:R-:W2:Y:S07]  /*8570*/  LDSM.16.MT88.4 R24, [R157+0xac00] ;  /* 0x00ac00009d18783b */ /* 0x000eae0000004200 */
[C---:B------:R-:W-:Y:S08]  /*8580*/  HMMA.16816.F32.BF16 R72, R20.reuse, R32, R72 ;  /* 0x000000201448723c */ /* 0x040ff00000041848 */
[C---:B------:R-:W-:Y:S01]  /*8590*/  HMMA.16816.F32.BF16 R76, R20.reuse, R34, R76 ;  /* 0x00000022144c723c */ /* 0x040fe2000004184c */
[----:B------:R-:W2:Y:S07]  /*85a0*/  LDSM.16.MT88.4 R32, [R156+0xac00] ;  /* 0x00ac00009c20783b */ /* 0x000eae0000004200 */
[C---:B----4-:R-:W-:Y:S01]  /*85b0*/  HMMA.16816.F32.BF16 R80, R20.reuse, R36, R80 ;  /* 0x000000241450723c */ /* 0x050fe20000041850 */
[----:B------:R-:W-:Y:S07]  /*85c0*/  MUFU.EX2 R36, R66 ;  /* 0x0000004200247308 */ /* 0x000fee0000000800 */
[C---:B------:R-:W-:Y:S03]  /*85d0*/  HMMA.16816.F32.BF16 R84, R20.reuse, R38, R84 ;  /* 0x000000261454723c */ /* 0x040fe60000041854 */
[----:B------:R-:W4:Y:S05]  /*85e0*/  MUFU.EX2 R37, R118 ;  /* 0x0000007600257308 */ /* 0x000f2a0000000800 */
[C---:B---3--:R-:W-:Y:S08]  /*85f0*/  HMMA.16816.F32.BF16 R88, R20.reuse, R40, R88 ;  /* 0x000000281458723c */ /* 0x048ff00000041858 */
[C---:B------:R-:W-:Y:S08]  /*8600*/  HMMA.16816.F32.BF16 R12, R20.reuse, R42, R12 ;  /* 0x0000002a140c723c */ /* 0x040ff0000004180c */
[C---:B-1----:R-:W-:Y:S08]  /*8610*/  HMMA.16816.F32.BF16 R92, R20.reuse, R28, R92 ;  /* 0x0000001c145c723c */ /* 0x042ff0000004185c */
[C---:B------:R-:W-:Y:S01]  /*8620*/  HMMA.16816.F32.BF16 R96, R20.reuse, R30, R96 ;  /* 0x0000001e1460723c */ /* 0x040fe20000041860 */
[----:B------:R-:W1:Y:S07]  /*8630*/  LDSM.16.MT88.4 R28, [R157+0xcc00] ;  /* 0x00cc00009d1c783b */ /* 0x000e6e0000004200 */
[C---:B------:R-:W-:Y:S08]  /*8640*/  HMMA.16816.F32.BF16 R16, R20.reuse, R44, R16 ;  /* 0x0000002c1410723c */ /* 0x040ff00000041810 */
[----:B------:R-:W-:Y:S07]  /*8650*/  HMMA.16816.F32.BF16 R100, R20, R46, R100 ;  /* 0x0000002e1464723c */ /* 0x000fee0000041864 */
[----:B-----5:R-:W-:Y:S01]  /*8660*/  F2FP.BF16.PACK_AB R20, R61, R60 ;  /* 0x0000003c3d14723e */ /* 0x020fe200000010ff */
[----:B------:R-:W-:Y:S01]  /*8670*/  FADD.FTZ R60, R60, R57 ;  /* 0x000000393c3c7221 */ /* 0x000fe20000010000 */
[----:B------:R-:W-:Y:S03]  /*8680*/  F2FP.BF16.PACK_AB R21, R63, R62 ;  /* 0x0000003e3f15723e */ /* 0x000fe600000010ff */
[----:B------:R-:W-:Y:S01]  /*8690*/  F2FP.BF16.PACK_AB R22, R135, R64 ;  /* 0x000000408716723e */ /* 0x000fe200000010ff */
[----:B------:R-:W-:Y:S01]  /*86a0*/  FADD.FTZ R62, R62, R59 ;  /* 0x0000003b3e3e7221 */ /* 0x000fe20000010000 */
[----:B----4-:R-:W-:Y:S01]  /*86b0*/  F2FP.BF16.PACK_AB R23, R37, R36 ;  /* 0x000000242517723e */ /* 0x010fe200000010ff */
[----:B------:R-:W-:Y:S02]  /*86c0*/  FADD.FTZ R61, R61, R60 ;  /* 0x0000003c3d3d7221 */ /* 0x000fe40000010000 */
[----:B------:R-:W-:Y:S02]  /*86d0*/  FADD.FTZ R63, R63, R62 ;  /* 0x0000003e3f3f7221 */ /* 0x000fe40000010000 */
[----:B------:R-:W-:Y:S02]  /*86e0*/  FADD.FTZ R64, R64, R61 ;  /* 0x0000003d40407221 */ /* 0x000fe40000010000 */
[C---:B--2---:R-:W-:Y:S01]  /*86f0*/  HMMA.16816.F32.BF16 R112, R20.reuse, R24, R8 ;  /* 0x000000181470723c */ /* 0x044fe20000041808 */
[----:B------:R-:W2:Y:S02]  /*8700*/  LDSM.16.MT88.4 R8, [R157+0xec00] ;  /* 0x00ec00009d08783b */ /* 0x000ea40000004200 */
[----:B------:R-:W-:Y:S02]  /*8710*/  FADD.FTZ R36, R36, R63 ;  /* 0x0000003f24247221 */ /* 0x000fe40000010000 */
[----:B------:R-:W-:Y:S02]  /*8720*/  FADD.FTZ R181, R135, R64 ;  /* 0x0000004087b57221 */ /* 0x000fe40000010000 */
[----:B------:R-:W-:Y:S01]  /*8730*/  FADD.FTZ R178, R37, R36 ;  /* 0x0000002425b27221 */ /* 0x000fe20000010000 */
[C---:B------:R-:W-:Y:S01]  /*8740*/  HMMA.16816.F32.BF16 R68, R20.reuse, R26, R68 ;  /* 0x0000001a1444723c */ /* 0x040fe20000041844 */
[----:B------:R-:W3:Y:S07]  /*8750*/  LDSM.16.MT88.4 R24, [R156+0xec00] ;  /* 0x00ec00009c18783b */ /* 0x000eee0000004200 */
[C---:B------:R-:W-:Y:S08]  /*8760*/  HMMA.16816.F32.BF16 R72, R20.reuse, R32, R72 ;  /* 0x000000201448723c */ /* 0x040ff00000041848 */
[C---:B------:R-:W-:Y:S08]  /*8770*/  HMMA.16816.F32.BF16 R76, R20.reuse, R34, R76 ;  /* 0x00000022144c723c */ /* 0x040ff0000004184c */
[C---:B-1----:R-:W-:Y:S08]  /*8780*/  HMMA.16816.F32.BF16 R80, R20.reuse, R28, R80 ;  /* 0x0000001c1450723c */ /* 0x042ff00000041850 */
[C---:B------:R-:W-:Y:S08]  /*8790*/  HMMA.16816.F32.BF16 R84, R20.reuse, R30, R84 ;  /* 0x0000001e1454723c */ /* 0x040ff00000041854 */
[C---:B------:R-:W-:Y:S08]  /*87a0*/  HMMA.16816.F32.BF16 R88, R20.reuse, R108, R88 ;  /* 0x0000006c1458723c */ /* 0x040ff00000041858 */
[C---:B------:R-:W-:Y:S08]  /*87b0*/  HMMA.16816.F32.BF16 R108, R20.reuse, R110, R12 ;  /* 0x0000006e146c723c */ /* 0x040ff0000004180c */
[C---:B--2---:R-:W-:Y:S08]  /*87c0*/  HMMA.16816.F32.BF16 R92, R20.reuse, R8, R92 ;  /* 0x00000008145c723c */ /* 0x044ff0000004185c */
[C---:B------:R-:W-:Y:S08]  /*87d0*/  HMMA.16816.F32.BF16 R96, R20.reuse, R10, R96 ;  /* 0x0000000a1460723c */ /* 0x040ff00000041860 */
[C---:B---3--:R-:W-:Y:S08]  /*87e0*/  HMMA.16816.F32.BF16 R104, R20.reuse, R24, R16 ;  /* 0x000000181468723c */ /* 0x048ff00000041810 */
[----:B------:R-:W-:Y:S01]  /*87f0*/  HMMA.16816.F32.BF16 R100, R20, R26, R100 ;  /* 0x0000001a1464723c */ /* 0x000fe20000041864 */
[----:B------:R-:W-:-:S07]  /*8800*/  @P0 BRA `(.L_x_1841) ;  /* 0xffffcbb000000947 */ /* 0x000fce000383ffff */
.L_x_1837:
[----:B------:R-:W1:Y:S01]  /*8810*/  SHFL.BFLY PT, R8, R181, 0x2, 0x1f ;  /* 0x0c401f00b5087f89 */ /* 0x000e6200000e0000 */
[----:B------:R-:W-:Y:S01]  /*8820*/  MOV R9, 0x3f800000 ;  /* 0x3f80000000097802 */ /* 0x000fe20000000f00 */
[----:B------:R-:W-:Y:S01]  /*8830*/  BSSY B0, `(.L_x_1842) ;  /* 0x00000b3000007945 */ /* 0x000fe20003800000 */
[----:B------:R-:W-:Y:S01]  /*8840*/  SHF.L.U32 R166, R166, 0x3, RZ ;  /* 0x00000003a6a67819 */ /* 0x000fe200000006ff */
[----:B------:R-:W2:Y:S01]  /*8850*/  S2R R5, SR_TID.X ;  /* 0x0000000000057919 */ /* 0x000ea20000002100 */
[----:B------:R-:W-:-:S02]  /*8860*/  IADD3 R62, -R167, RZ, RZ ;  /* 0x000000ffa73e7210 */ /* 0x000fc40007ffe1ff */
[----:B------:R-:W-:Y:S01]  /*8870*/  LEA R175, R175, R174, 0x4 ;  /* 0x000000aeafaf7211 */ /* 0x000fe200078e20ff */
[----:B------:R-:W3:Y:S04]  /*8880*/  SHFL.BFLY PT, R3, R178, 0x2, 0x1f ;  /* 0x0c401f00b2037f89 */ /* 0x000ee800000e0000 */
[----:B------:R-:W-:Y:S06]  /*8890*/  BAR.SYNC.DEFER_BLOCKING 0x0 ;  /* 0x0000000000007b1d */ /* 0x000fec0000010000 */
[----:B------:R-:W4:Y:S01]  /*88a0*/  S2R R60, SR_CTAID.Y ;  /* 0x00000000003c7919 */ /* 0x000f220000002600 */
[----:B-1----:R-:W-:Y:S01]  /*88b0*/  FADD.FTZ R8, R8, R181 ;  /* 0x000000b508087221 */ /* 0x002fe20000010000 */
[----:B--2---:R-:W-:-:S04]  /*88c0*/  SHF.R.S32.HI R4, RZ, 0x1f, R5 ;  /* 0x0000001fff047819 */ /* 0x004fc80000011405 */
[----:B------:R-:W1:Y:S01]  /*88d0*/  SHFL.BFLY PT, R7, R8, 0x1, 0x1f ;  /* 0x0c201f0008077f89 */ /* 0x000e6200000e0000 */
[----:B---3--:R-:W-:Y:S01]  /*88e0*/  FADD.FTZ R3, R3, R178 ;  /* 0x000000b203037221 */ /* 0x008fe20000010000 */
[CC--:B------:R-:W-:Y:S02]  /*88f0*/  LEA.HI R12, R4.reuse, R5.reuse, RZ, 0x6 ;  /* 0x00000005040c7211 */ /* 0x0c0fe400078f30ff */
[----:B------:R-:W-:Y:S02]  /*8900*/  LEA.HI R11, R4, R5, RZ, 0x2 ;  /* 0x00000005040b7211 */ /* 0x000fe400078f10ff */
[----:B------:R-:W2:Y:S01]  /*8910*/  SHFL.BFLY PT, R6, R3, 0x1, 0x1f ;  /* 0x0c201f0003067f89 */ /* 0x000ea200000e0000 */
[----:B------:R-:W-:Y:S02]  /*8920*/  SHF.L.U32 R12, R12, 0x2, RZ ;  /* 0x000000020c0c7819 */ /* 0x000fe400000006ff */
[----:B------:R-:W-:Y:S02]  /*8930*/  LOP3.LUT R10, R11, 0xfffffffc, RZ, 0xc0, !PT ;  /* 0xfffffffc0b0a7812 */ /* 0x000fe400078ec0ff */
[----:B------:R-:W-:Y:S01]  /*8940*/  LOP3.LUT R12, R12, 0x3fffff00, RZ, 0xc0, !PT ;  /* 0x3fffff000c0c7812 */ /* 0x000fe200078ec0ff */
[----:B----4-:R-:W-:Y:S01]  /*8950*/  IMAD R60, R60, c[0x0][0x210], R167 ;  /* 0x000084003c3c7a24 */ /* 0x010fe200078e02a7 */
[----:B------:R-:W-:-:S02]  /*8960*/  SHF.R.S32.HI R11, RZ, 0x2, R11 ;  /* 0x00000002ff0b7819 */ /* 0x000fc4000001140b */
[----:B------:R-:W-:Y:S02]  /*8970*/  LEA R165, R165, R12, 0x5 ;  /* 0x0000000ca5a57211 */ /* 0x000fe400078e28ff */
[----:B------:R-:W-:Y:S02]  /*8980*/  SHF.R.S32.HI R12, RZ, 0x1f, R11 ;  /* 0x0000001fff0c7819 */ /* 0x000fe4000001140b */
[----:B------:R-:W-:Y:S02]  /*8990*/  IADD3 R10, -R10, R5, RZ ;  /* 0x000000050a0a7210 */ /* 0x000fe40007ffe1ff */
[----:B------:R-:W-:Y:S01]  /*89a0*/  LEA.HI R12, R12, R11, RZ, 0x3 ;  /* 0x0000000b0c0c7211 */ /* 0x000fe200078f18ff */
[----:B-1----:R-:W-:Y:S01]  /*89b0*/  FADD.FTZ R7, R8, R7 ;  /* 0x0000000708077221 */ /* 0x002fe20000010000 */
[----:B------:R-:W-:Y:S02]  /*89c0*/  MOV R8, 0x3f800000 ;  /* 0x3f80000000087802 */ /* 0x000fe40000000f00 */
[----:B------:R-:W-:-:S02]  /*89d0*/  LOP3.LUT R12, R12, 0xfffffff8, RZ, 0xc0, !PT ;  /* 0xfffffff80c0c7812 */ /* 0x000fc400078ec0ff */
[----:B------:R-:W-:Y:S02]  /*89e0*/  FSETP.NE.FTZ.AND P3, PT, R7, RZ, PT ;  /* 0x000000ff0700720b */ /* 0x000fe40003f75000 */
[----:B------:R-:W-:Y:S01]  /*89f0*/  IADD3 R11, R11, -R12, RZ ;  /* 0x8000000c0b0b7210 */ /* 0x000fe20007ffe0ff */
[----:B--2---:R-:W-:Y:S01]  /*8a00*/  FADD.FTZ R6, R3, R6 ;  /* 0x0000000603067221 */ /* 0x004fe20000010000 */
[----:B------:R-:W-:Y:S02]  /*8a10*/  LEA.HI R3, R4, R5, RZ, 0x5 ;  /* 0x0000000504037211 */ /* 0x000fe400078f28ff */
[----:B------:R-:W-:Y:S02]  /*8a20*/  LEA.HI R12, R11, R11, RZ, 0x1 ;  /* 0x0000000b0b0c7211 */ /* 0x000fe400078f08ff */
[----:B------:R-:W-:Y:S02]  /*8a30*/  SHF.R.S32.HI R13, RZ, 0x5, R3 ;  /* 0x00000005ff0d7819 */ /* 0x000fe40000011403 */
[----:B------:R-:W-:-:S02]  /*8a40*/  LOP3.LUT R14, R12, 0x1fffffe, RZ, 0xc0, !PT ;  /* 0x01fffffe0c0e7812 */ /* 0x000fc400078ec0ff */
[----:B------:R-:W-:Y:S01]  /*8a50*/  FSETP.NE.FTZ.AND P2, PT, R6, RZ, PT ;  /* 0x000000ff0600720b */ /* 0x000fe20003f55000 */
[----:B------:R-:W1:Y:S01]  /*8a60*/  @P3 MUFU.RCP R9, R7 ;  /* 0x0000000700093308 */ /* 0x000e620000001000 */
[----:B------:R-:W-:Y:S02]  /*8a70*/  LEA R10, R13, R10, 0x8 ;  /* 0x0000000a0d0a7211 */ /* 0x000fe400078e40ff */
[----:B------:R-:W-:Y:S02]  /*8a80*/  IADD3 R11, R11, -R14, RZ ;  /* 0x8000000e0b0b7210 */ /* 0x000fe40007ffe0ff */
[----:B------:R-:W-:Y:S02]  /*8a90*/  SHF.R.S32.HI R12, RZ, 0x1, R12 ;  /* 0x00000001ff0c7819 */ /* 0x000fe4000001140c */
[----:B------:R-:W-:Y:S01]  /*8aa0*/  LEA.HI R13, R4, R5, RZ, 0x4 ;  /* 0x00000005040d7211 */ /* 0x000fe200078f20ff */
[----:B------:R-:W-:Y:S01]  /*8ab0*/  @P3 MUFU.LG2 R7, R7 ;  /* 0x0000000700073308 */ /* 0x000fe20000000c00 */
[----:B------:R-:W-:-:S02]  /*8ac0*/  LEA R10, R11, R10, 0x4 ;  /* 0x0000000a0b0a7211 */ /* 0x000fc400078e20ff */
[C---:B------:R-:W-:Y:S02]  /*8ad0*/  SHF.L.U32 R11, R12.reuse, 0x6, RZ ;  /* 0x000000060c0b7819 */ /* 0x040fe400000006ff */
[----:B------:R-:W-:Y:S02]  /*8ae0*/  SHF.R.S32.HI R13, RZ, 0x4, R13 ;  /* 0x00000004ff0d7819 */ /* 0x000fe4000001140d */
[----:B------:R-:W-:Y:S01]  /*8af0*/  LOP3.LUT R11, R11, 0xc0, RZ, 0xc0, !PT ;  /* 0x000000c00b0b7812 */ /* 0x000fe200078ec0ff */
[----:B------:R-:W2:Y:S01]  /*8b00*/  @P2 MUFU.RCP R8, R6 ;  /* 0x0000000600082308 */ /* 0x000ea20000001000 */
[----:B------:R-:W-:Y:S01]  /*8b10*/  LOP3.LUT R14, R12, 0x1, RZ, 0xc0, !PT ;  /* 0x000000010c0e7812 */ /* 0x000fe200078ec0ff */
[----:B-1----:R-:W-:Y:S01]  /*8b20*/  FMUL.FTZ R112, R9, R112 ;  /* 0x0000007009707220 */ /* 0x002fe20000410000 */
        /* <DEDUP_REMOVED lines=8> */
[----:B------:R-:W-:Y:S01]  /*8bb0*/  LEA R10, R10, R11, 0x1 ;  /* 0x0000000b0a0a7211 */ /* 0x000fe200078e08ff */
[----:B------:R-:W-:Y:S01]  /*8bc0*/  FMUL.FTZ R73, R9, R73 ;  /* 0x0000004909497220 */ /* 0x000fe20000410000 */
[----:B------:R-:W-:Y:S01]  /*8bd0*/  LOP3.LUT R166, R13, 0x18, R166, 0xf8, !PT ;  /* 0x000000180da67812 */ /* 0x000fe200078ef8a6 */
[C---:B------:R-:W-:Y:S01]  /*8be0*/  FMUL.FTZ R76, R9.reuse, R76 ;  /* 0x0000004c094c7220 */ /* 0x040fe20000410000 */
[----:B------:R-:W-:Y:S01]  /*8bf0*/  SHF.R.U32.HI R13, RZ, 0x3, R13 ;  /* 0x00000003ff0d7819 */ /* 0x000fe2000001160d */
[C---:B------:R-:W-:Y:S01]  /*8c00*/  FMUL.FTZ R77, R9.reuse, R77 ;  /* 0x0000004d094d7220 */ /* 0x040fe20000410000 */
[----:B------:R-:W-:Y:S01]  /*8c10*/  LOP3.LUT P0, RZ, R12, 0x2, RZ, 0xc0, !PT ;  /* 0x000000020cff7812 */ /* 0x000fe2000780c0ff */
[C---:B------:R-:W-:Y:S01]  /*8c20*/  FMUL.FTZ R80, R9.reuse, R80 ;  /* 0x0000005009507220 */ /* 0x040fe20000410000 */
[----:B------:R-:W-:Y:S01]  /*8c30*/  SHF.L.U32 R11, R10, 0x2, RZ ;  /* 0x000000020a0b7819 */ /* 0x000fe200000006ff */
[C---:B------:R-:W-:Y:S01]  /*8c40*/  FMUL.FTZ R81, R9.reuse, R81 ;  /* 0x0000005109517220 */ /* 0x040fe20000410000 */
[----:B------:R-:W-:Y:S01]  /*8c50*/  LEA R164, R164, R165, 0x2 ;  /* 0x000000a5a4a47211 */ /* 0x000fe200078e10ff */
[C---:B------:R-:W-:Y:S01]  /*8c60*/  FMUL.FTZ R84, R9.reuse, R84 ;  /* 0x0000005409547220 */ /* 0x040fe20000410000 */
[----:B------:R-:W-:Y:S01]  /*8c70*/  LOP3.LUT R13, R166, R13, RZ, 0x3c, !PT ;  /* 0x0000000da60d7212 */ /* 0x000fe200078e3cff */
[----:B------:R-:W-:Y:S01]  /*8c80*/  FMUL.FTZ R85, R9, R85 ;  /* 0x0000005509557220 */ /* 0x000fe20000410000 */
[----:B------:R-:W-:Y:S01]  /*8c90*/  IADD3 R12, R11, -0x20, RZ ;  /* 0xffffffe00b0c7810 */ /* 0x000fe20007ffe0ff */
[----:B------:R-:W-:Y:S01]  /*8ca0*/  FMUL.FTZ R88, R9, R88 ;  /* 0x0000005809587220 */ /* 0x000fe20000410000 */
[----:B------:R-:W-:Y:S01]  /*8cb0*/  @P1 IADD3 R12, R11, 0x20, RZ ;  /* 0x000000200b0c1810 */ /* 0x000fe20007ffe0ff */
[C---:B------:R-:W-:Y:S01]  /*8cc0*/  FMUL.FTZ R89, R9.reuse, R89 ;  /* 0x0000005909597220 */ /* 0x040fe20000410000 */
[----:B------:R-:W-:Y:S01]  /*8cd0*/  STS.64 [R10.X4], R112 ;  /* 0x000000700a007388 */ /* 0x000fe20000004a00 */
[----:B------:R-:W-:Y:S01]  /*8ce0*/  FMUL.FTZ R108, R9, R108 ;  /* 0x0000006c096c7220 */ /* 0x000fe20000410000 */
        /* <DEDUP_REMOVED lines=10> */
[C---:B------:R-:W-:Y:S02]  /*8d90*/  FMUL.FTZ R105, R9.reuse, R105 ;  /* 0x0000006909697220 */ /* 0x040fe40000410000 */
[C---:B------:R-:W-:Y:S02]  /*8da0*/  FMUL.FTZ R100, R9.reuse, R100 ;  /* 0x0000006409647220 */ /* 0x040fe40000410000 */
[----:B------:R-:W-:Y:S01]  /*8db0*/  FMUL.FTZ R101, R9, R101 ;  /* 0x0000006509657220 */ /* 0x000fe20000410000 */
[----:B------:R-:W-:Y:S01]  /*8dc0*/  MOV R9, 0x40 ;  /* 0x0000004000097802 */ /* 0x000fe20000000f00 */
[----:B--2---:R-:W-:-:S02]  /*8dd0*/  FMUL.FTZ R115, R8, R115 ;  /* 0x0000007308737220 */ /* 0x004fc40000410000 */
[C---:B------:R-:W-:Y:S01]  /*8de0*/  FMUL.FTZ R114, R8.reuse, R114 ;  /* 0x0000007208727220 */ /* 0x040fe20000410000 */
[----:B------:R-:W-:Y:S01]  /*8df0*/  SEL R9, R9, 0xffffffc0, !P0 ;  /* 0xffffffc009097807 */ /* 0x000fe20004000000 */
[----:B------:R-:W-:Y:S01]  /*8e00*/  FMUL.FTZ R71, R8, R71 ;  /* 0x0000004708477220 */ /* 0x000fe20000410000 */
[----:B------:R-:W-:Y:S01]  /*8e10*/  LOP3.LUT P0, RZ, R64, 0x3, RZ, 0xc0, !PT ;  /* 0x0000000340ff7812 */ /* 0x000fe2000780c0ff */
[C---:B------:R-:W-:Y:S01]  /*8e20*/  FMUL.FTZ R70, R8.reuse, R70 ;  /* 0x0000004608467220 */ /* 0x040fe20000410000 */
[----:B------:R-:W-:Y:S01]  /*8e30*/  IADD3 R11, R11, R9, RZ ;  /* 0x000000090b0b7210 */ /* 0x000fe20007ffe0ff */
[C---:B------:R-:W-:Y:S01]  /*8e40*/  FMUL.FTZ R75, R8.reuse, R75 ;  /* 0x0000004b084b7220 */ /* 0x040fe20000410000 */
[----:B------:R-:W-:Y:S01]  /*8e50*/  STS.64 [R10.X4+0x400], R114 ;  /* 0x000400720a007388 */ /* 0x000fe20000004a00 */
        /* <DEDUP_REMOVED lines=8> */
[----:B------:R-:W-:Y:S01]  /*8ee0*/  STS.64 [R11], R72 ;  /* 0x000000480b007388 */ /* 0x000fe20000000a00 */
[C---:B------:R-:W-:Y:S02]  /*8ef0*/  FMUL.FTZ R86, R8.reuse, R86 ;  /* 0x0000005608567220 */ /* 0x040fe40000410000 */
[C---:B------:R-:W-:Y:S01]  /*8f00*/  FMUL.FTZ R91, R8.reuse, R91 ;  /* 0x0000005b085b7220 */ /* 0x040fe20000410000 */
[----:B------:R-:W-:Y:S01]  /*8f10*/  STS.64 [R11+0x400], R74 ;  /* 0x0004004a0b007388 */ /* 0x000fe20000000a00 */
        /* <DEDUP_REMOVED lines=10> */
[----:B------:R-:W-:Y:S01]  /*8fc0*/  FMUL.FTZ R102, R8, R102 ;  /* 0x0000006608667220 */ /* 0x000fe20000410000 */
[----:B------:R-:W-:Y:S01]  /*8fd0*/  IADD3 R8, R164, R13, RZ ;  /* 0x0000000da4087210 */ /* 0x000fe20007ffe0ff */
[----:B------:R-:W-:Y:S01]  /*8fe0*/  @P3 FMUL.FTZ R7, R7, 0.69314718246459960938 ;  /* 0x3f31721807073820 */ /* 0x000fe20000410000 */
[----:B------:R-:W-:Y:S01]  /*8ff0*/  IADD3 R13, R9, R12, RZ ;  /* 0x0000000c090d7210 */ /* 0x000fe20007ffe0ff */
[----:B-1----:R-:W-:Y:S01]  /*9000*/  @P2 FMUL.FTZ R61, R6, 0.69314718246459960938 ;  /* 0x3f317218063d2820 */ /* 0x002fe20000410000 */
[----:B------:R-:W1:Y:S01]  /*9010*/  S2R R9, SR_CTAID.Z ;  /* 0x0000000000097919 */ /* 0x000e620000002700 */
[----:B------:R-:W-:-:S03]  /*9020*/  @P3 FFMA.FTZ R3, R2, c[0x0][0x238], R7 ;  /* 0x00008e0002033a23 */ /* 0x000fc60000010007 */
[----:B------:R-:W-:Y:S04]  /*9030*/  STS.64 [R13], R76 ;  /* 0x0000004c0d007388 */ /* 0x000fe80000000a00 */
[----:B------:R-:W-:Y:S04]  /*9040*/  STS.64 [R13+0x400], R78 ;  /* 0x0004004e0d007388 */ /* 0x000fe80000000a00 */
[----:B------:R-:W-:Y:S04]  /*9050*/  STS.64 [R10.X4+0x2000], R80 ;  /* 0x002000500a007388 */ /* 0x000fe80000004a00 */
[----:B------:R-:W-:Y:S04]  /*9060*/  STS.64 [R10.X4+0x2400], R82 ;  /* 0x002400520a007388 */ /* 0x000fe80000004a00 */
[----:B------:R-:W-:Y:S04]  /*9070*/  STS.64 [R12+0x2000], R84 ;  /* 0x002000540c007388 */ /* 0x000fe80000000a00 */
[----:B------:R-:W-:Y:S01]  /*9080*/  STS.64 [R12+0x2400], R86 ;  /* 0x002400560c007388 */ /* 0x000fe20000000a00 */
[----:B-1----:R-:W-:-:S03]  /*9090*/  IMAD R9, R62, c[0x0][0x1c0], R9 ;  /* 0x000070003e097a24 */ /* 0x002fc600078e0209 */
[----:B------:R-:W-:Y:S01]  /*90a0*/  STS.64 [R11+0x2000], R88 ;  /* 0x002000580b007388 */ /* 0x000fe20000000a00 */
[----:B------:R-:W-:-:S03]  /*90b0*/  IMAD R9, R60, c[0x0][0x1c0], R9 ;  /* 0x000070003c097a24 */ /* 0x000fc600078e0209 */
[----:B------:R-:W-:Y:S04]  /*90c0*/  STS.64 [R11+0x2400], R90 ;  /* 0x0024005a0b007388 */ /* 0x000fe80000000a00 */
[----:B------:R-:W-:Y:S04]  /*90d0*/  STS.64 [R13+0x2000], R108 ;  /* 0x0020006c0d007388 */ /* 0x000fe80000000a00 */
[----:B------:R-:W-:Y:S04]  /*90e0*/  STS.64 [R13+0x2400], R110 ;  /* 0x0024006e0d007388 */ /* 0x000fe80000000a00 */
[----:B------:R-:W-:Y:S04]  /*90f0*/  STS.64 [R10.X4+0x4000], R92 ;  /* 0x0040005c0a007388 */ /* 0x000fe80000004a00 */
[----:B------:R1:W-:Y:S04]  /*9100*/  STS.64 [R10.X4+0x4400], R94 ;  /* 0x0044005e0a007388 */ /* 0x0003e80000004a00 */
[----:B------:R-:W-:Y:S04]  /*9110*/  STS.64 [R12+0x4000], R96 ;  /* 0x004000600c007388 */ /* 0x000fe80000000a00 */
[----:B------:R-:W-:Y:S04]  /*9120*/  STS.64 [R12+0x4400], R98 ;  /* 0x004400620c007388 */ /* 0x000fe80000000a00 */
[----:B------:R-:W-:Y:S04]  /*9130*/  STS.64 [R11+0x4000], R104 ;  /* 0x004000680b007388 */ /* 0x000fe80000000a00 */
[----:B------:R2:W-:Y:S04]  /*9140*/  STS.64 [R11+0x4400], R106 ;  /* 0x0044006a0b007388 */ /* 0x0005e80000000a00 */
[----:B------:R-:W-:Y:S04]  /*9150*/  STS.64 [R13+0x4000], R100 ;  /* 0x004000640d007388 */ /* 0x000fe80000000a00 */
[----:B------:R-:W-:Y:S04]  /*9160*/  STS.64 [R13+0x4400], R102 ;  /* 0x004400660d007388 */ /* 0x000fe80000000a00 */
[----:B------:R-:W-:Y:S06]  /*9170*/  BAR.SYNC.DEFER_BLOCKING 0x0 ;  /* 0x0000000000007b1d */ /* 0x000fec0000010000 */
[----:B-1----:R-:W1:Y:S01]  /*9180*/  S2R R10, SR_CTAID.X ;  /* 0x00000000000a7919 */ /* 0x002e620000002500 */
[----:B--2---:R-:W-:Y:S01]  /*9190*/  MOV R11, 0xff800000 ;  /* 0xff800000000b7802 */ /* 0x004fe20000000f00 */
[----:B------:R-:W-:-:S02]  /*91a0*/  @P2 FFMA.FTZ R11, R0, c[0x0][0x238], R61 ;  /* 0x00008e00000b2a23 */ /* 0x000fc4000001003d */
[----:B------:R-:W2:Y:S04]  /*91b0*/  LDS.128 R52, [R8.X4] ;  /* 0x0000000008347984 */ /* 0x000ea80000004c00 */
[----:B------:R-:W3:Y:S04]  /*91c0*/  LDS.128 R48, [R8.X4+0x800] ;  /* 0x0008000008307984 */ /* 0x000ee80000004c00 */
[----:B------:R-:W4:Y:S04]  /*91d0*/  LDS.128 R44, [R8.X4+0x1000] ;  /* 0x00100000082c7984 */ /* 0x000f280000004c00 */
[----:B------:R-:W1:Y:S04]  /*91e0*/  LDS.128 R40, [R8.X4+0x1800] ;  /* 0x0018000008287984 */ /* 0x000e680000004c00 */
[----:B------:R-:W1:Y:S04]  /*91f0*/  LDS.128 R36, [R8.X4+0x2000] ;  /* 0x0020000008247984 */ /* 0x000e680000004c00 */
[----:B------:R-:W1:Y:S04]  /*9200*/  LDS.128 R32, [R8.X4+0x2800] ;  /* 0x0028000008207984 */ /* 0x000e680000004c00 */
[----:B------:R-:W1:Y:S04]  /*9210*/  LDS.128 R28, [R8.X4+0x3000] ;  /* 0x00300000081c7984 */ /* 0x000e680000004c00 */
[----:B------:R-:W2:Y:S04]  /*9220*/  LDS.128 R24, [R8.X4+0x3800] ;  /* 0x0038000008187984 */ /* 0x000ea80000004c00 */
[----:B------:R-:W2:Y:S04]  /*9230*/  LDS.128 R20, [R8.X4+0x4000] ;  /* 0x0040000008147984 */ /* 0x000ea80000004c00 */
[----:B------:R-:W2:Y:S04]  /*9240*/  LDS.128 R16, [R8.X4+0x4800] ;  /* 0x0048000008107984 */ /* 0x000ea80000004c00 */
[----:B------:R-:W2:Y:S04]  /*9250*/  LDS.128 R12, [R8.X4+0x5000] ;  /* 0x00500000080c7984 */ /* 0x000ea80000004c00 */
[----:B------:R1:W2:Y:S02]  /*9260*/  LDS.128 R56, [R8.X4+0x5800] ;  /* 0x0058000008387984 */ /* 0x0002a40000004c00 */
[----:B-1----:R-:W-:-:S05]  /*9270*/  SHF.L.U32 R8, R10, 0x6, RZ ;  /* 0x000000060a087819 */ /* 0x002fca00000006ff */
[----:B------:R-:W-:Y:S01]  /*9280*/  IMAD R8, R9, c[0x0][0x214], R8 ;  /* 0x0000850009087a24 */ /* 0x000fe200078e0208 */
[----:B------:R-:W-:Y:S05]  /*9290*/  @P0 BRA `(.L_x_1843) ;  /* 0x000000c000000947 */ /* 0x000fea0003800000 */
[----:B---34-:R-:W-:Y:S01]  /*92a0*/  IMAD.MOV.U32 R7, RZ, RZ, -0x40 ;  /* 0xffffffc0ff077424 */ /* 0x018fe200078e00ff */
[----:B------:R-:W-:Y:S02]  /*92b0*/  IADD3 R2, R175, 0x8, RZ ;  /* 0x00000008af027810 */ /* 0x000fe40007ffe0ff */
[----:B------:R-:W-:Y:S01]  /*92c0*/  IADD3 R0, P0, R8, R175, RZ ;  /* 0x000000af08007210 */ /* 0x000fe20007f1e0ff */
[----:B------:R-:W-:Y:S01]  /*92d0*/  IMAD R10, R10, R7, c[0x0][0x214] ;  /* 0x000085000a0a7624 */ /* 0x000fe200078e0207 */
[----:B------:R-:W-:-:S04]  /*92e0*/  SHF.R.S32.HI R7, RZ, 0x1f, R175 ;  /* 0x0000001fff077819 */ /* 0x000fc800000114af */
[-C--:B------:R-:W-:Y:S02]  /*92f0*/  ISETP.GE.AND P2, PT, R175, R10.reuse, PT ;  /* 0x0000000aaf00720c */ /* 0x080fe40003f46270 */
[----:B------:R-:W-:Y:S02]  /*9300*/  ISETP.GE.AND P1, PT, R2, R10, PT ;  /* 0x0000000a0200720c */ /* 0x000fe40003f26270 */
[----:B------:R-:W-:Y:S02]  /*9310*/  LEA.HI.X.SX32 R7, R8, R7, 0x1, P0 ;  /* 0x0000000708077211 */ /* 0x000fe400000f0eff */
[----:B------:R-:W-:-:S04]  /*9320*/  LEA R6, P0, R0, c[0x0][0x208], 0x2 ;  /* 0x0000820000067a11 */ /* 0x000fc800078010ff */
[----:B------:R-:W-:-:S05]  /*9330*/  LEA.HI.X R7, R0, c[0x0][0x20c], R7, 0x2, P0 ;  /* 0x0000830000077a11 */ /* 0x000fca00000f1407 */
[----:B------:R1:W-:Y:S04]  /*9340*/  @!P2 STG.E [R6.64], R3 ;  /* 0x000000030600a986 */ /* 0x0003e8000c10190a */
[----:B------:R1:W-:Y:S02]  /*9350*/  @!P1 STG.E [R6.64+0x20], R11 ;  /* 0x0000200b06009986 */ /* 0x0003e4000c10190a */
.L_x_1843:
[----:B---34-:R-:W-:Y:S05]  /*9360*/  BSYNC B0 ;  /* 0x0000000000007941 */ /* 0x018fea0003800000 */
.L_x_1842:
[----:B------:R-:W-:Y:S01]  /*9370*/  LEA.HI R4, R4, R5, RZ, 0x3 ;  /* 0x0000000504047211 */ /* 0x000fe200078f18ff */
[----:B------:R-:W-:-:S03]  /*9380*/  IMAD R8, R8, c[0x0][0x22c], RZ ;  /* 0x00008b0008087a24 */ /* 0x000fc600078e02ff */
[----:B------:R-:W-:Y:S02]  /*9390*/  LOP3.LUT R0, R4, 0xfffffff8, RZ, 0xc0, !PT ;  /* 0xfffffff804007812 */ /* 0x000fe400078ec0ff */
[----:B------:R-:W-:-:S03]  /*93a0*/  SHF.R.S32.HI R4, RZ, 0x3, R4 ;  /* 0x00000003ff047819 */ /* 0x000fc60000011404 */
[----:B------:R-:W-:-:S04]  /*93b0*/  IMAD.IADD R0, R5, 0x1, -R0 ;  /* 0x0000000105007824 */ /* 0x000fc800078e0a00 */
[----:B------:R-:W-:-:S05]  /*93c0*/  IMAD.SHL.U32 R2, R0, 0x4, RZ ;  /* 0x0000000400027824 */ /* 0x000fca00078e00ff */
[----:B-1----:R-:W-:-:S05]  /*93d0*/  SHF.R.S32.HI R3, RZ, 0x1f, R2 ;  /* 0x0000001fff037819 */ /* 0x002fca0000011402 */
[----:B------:R-:W-:-:S05]  /*93e0*/  IMAD.WIDE R4, R4, 0x60, R2 ;  /* 0x0000006004047825 */ /* 0x000fca00078e0202 */
[----:B------:R-:W-:-:S04]  /*93f0*/  IADD3 R0, P0, R8, R4, RZ ;  /* 0x0000000408007210 */ /* 0x000fc80007f1e0ff */
[----:B------:R-:W-:Y:S02]  /*9400*/  LEA.HI.X.SX32 R3, R8, R5, 0x1, P0 ;  /* 0x0000000508037211 */ /* 0x000fe400000f0eff */
[----:B------:R-:W-:-:S04]  /*9410*/  LEA R2, P0, R0, c[0x0][0x1d8], 0x2 ;  /* 0x0000760000027a11 */ /* 0x000fc800078010ff */
[----:B------:R-:W-:-:S05]  /*9420*/  LEA.HI.X R3, R0, c[0x0][0x1dc], R3, 0x2, P0 ;  /* 0x0000770000037a11 */ /* 0x000fca00000f1403 */
[----:B--2---:R-:W-:Y:S04]  /*9430*/  STG.E.128 [R2.64], R52 ;  /* 0x0000003402007986 */ /* 0x004fe8000c101d0a */
[----:B------:R-:W-:Y:S04]  /*9440*/  STG.E.128 [R2.64+0x80], R36 ;  /* 0x0000802402007986 */ /* 0x000fe8000c101d0a */
        /* <DEDUP_REMOVED lines=9> */
[----:B------:R-:W-:Y:S01]  /*94e0*/  STG.E.128 [R2.64+0x4900], R56 ;  /* 0x0049003802007986 */ /* 0x000fe2000c101d0a */
[----:B------:R-:W-:Y:S05]  /*94f0*/  EXIT ;  /* 0x000000000000794d */ /* 0x000fea0003800000 */
.L_x_1844:
        /* <DEDUP_REMOVED lines=16> */
.L_x_6328:


//--------------------- .text._ZN5flash24flash_fwd_splitkv_kernelI23Flash_fwd_kernel_traitsILi96ELi64ELi128ELi4ELb0ELb0EN7cutlass10bfloat16_tE19Flash_kernel_traitsILi96ELi64ELi128ELi4ES3_EELb1ELb0ELb0ELb1ELb1ELb1ELb1ELb0EEEvNS_16Flash_fwd_paramsE --------------------------
	.section	.text._ZN5flash24flash_fwd_splitkv_kernelI23Flash_fwd_kernel_traitsILi96ELi64ELi128ELi4ELb0ELb0EN7cutlass10bfloat16_tE19Flash_kernel_traitsILi96ELi64ELi128ELi4ES3_EELb1ELb0ELb0ELb1ELb1ELb1ELb1ELb0EEEvNS_16Flash_fwd_paramsE,"ax",@progbits
	.sectioninfo	@"SHI_REGISTERS=243"
	.align	128
        .global         _ZN5flash24flash_fwd_splitkv_kernelI23Flash_fwd_kernel_traitsILi96ELi64ELi128ELi4ELb0ELb0EN7cutlass10bfloat16_tE19Flash_kernel_traitsILi96ELi64ELi128ELi4ES3_EELb1ELb0ELb0ELb1ELb1ELb1ELb1ELb0EEEvNS_16Flash_fwd_paramsE
        .type           _ZN5flash24flash_fwd_splitkv_kernelI23Flash_fwd_kernel_traitsILi96ELi64ELi128ELi4ELb0ELb0EN7cutlass10bfloat16_tE19Flash_kernel_traitsILi96ELi64ELi128ELi4ES3_EELb1ELb0ELb0ELb1ELb1ELb1ELb1ELb0EEEvNS_16Flash_fwd_paramsE,@function
        .size           _ZN5flash24flash_fwd_splitkv_kernelI23Flash_fwd_kernel_traitsILi96ELi64ELi128ELi4ELb0ELb0EN7cutlass10bfloat16_tE19Flash_kernel_traitsILi96ELi64ELi128ELi4ES3_EELb1ELb0ELb0ELb1ELb1ELb1ELb1ELb0EEEvNS_16Flash_fwd_paramsE,(.L_x_6329 - _ZN5flash24flash_fwd_splitkv_kernelI23Flash_fwd_kernel_traitsILi96ELi64ELi128ELi4ELb0ELb0EN7cutlass10bfloat16_tE19Flash_kernel_traitsILi96ELi64ELi128ELi4ES3_EELb1ELb0ELb0ELb1ELb1ELb1ELb1ELb0EEEvNS_16Flash_fwd_paramsE)
        .other          _ZN5flash24flash_fwd_splitkv_kernelI23Flash_fwd_kernel_traitsILi96ELi64ELi128ELi4ELb0ELb0EN7cutlass10bfloat16_tE19Flash_kernel_traitsILi96ELi64ELi128ELi4ES3_EELb1ELb0ELb0ELb1ELb1ELb1ELb1ELb0EEEvNS_16Flash_fwd_paramsE,@"STO_CUDA_ENTRY STV_DEFAULT"
_ZN5flash24flash_fwd_splitkv_kernelI23Flash_fwd_kernel_traitsILi96ELi64ELi128ELi4ELb0ELb0EN7cutlass10bfloat16_tE19Flash_kernel_traitsILi96ELi64ELi128ELi4ES3_EELb1ELb0ELb0ELb1ELb1ELb1ELb1ELb0EEEvNS_16Flash_fwd_paramsE:
.text._ZN5flash24flash_fwd_splitkv_kernelI23Flash_fwd_kernel_traitsILi96ELi64ELi128ELi4ELb0ELb0EN7cutlass10bfloat16_tE19Flash_kernel_traitsILi96ELi64ELi128ELi4ES3_EELb1ELb0ELb0ELb1ELb1ELb1ELb1ELb0EEEvNS_16Flash_fwd_paramsE:
[----:B------:R-:W-:Y:S02]  /*0000*/  MOV R1, c[0x0][0x28] ;  /* 0x00000a0000017a02 */ /* 0x000fe40000000f00 */
[----:B------:R-:W1:Y:S01]  /*0010*/  I2F.U32.RP R6, c[0x0][0x1c0] ;  /* 0x0000700000067b06 */ /* 0x000e620000209000 */
[----:B------:R-:W2:Y:S01]  /*0020*/  S2R R2, SR_CTAID.Z ;  /* 0x0000000000027919 */ /* 0x000ea20000002700 */
        /* <DEDUP_REMOVED lines=8> */
[----:B-1----:R-:W-:-:S06]  /*00b0*/  IADD3 R4, R4, 0xffffffe, RZ ;  /* 0x0ffffffe04047810 */ /* 0x002fcc0007ffe0ff */
[----:B------:R-:W1:Y:S02]  /*00c0*/  F2I.FTZ.U32.TRUNC.NTZ R5, R4 ;  /* 0x0000000400057305 */ /* 0x000e64000021f000 */
[--C-:B-1----:R-:W-:Y:S02]  /*00d0*/  IMAD.MOV R0, RZ, RZ, -R5.reuse ;  /* 0x000000ffff007224 */ /* 0x102fe400078e0a05 */
[----:B------:R-:W-:Y:S02]  /*00e0*/  IMAD.MOV.U32 R4, RZ, RZ, RZ ;  /* 0x000000ffff047224 */ /* 0x000fe400078e00ff */
[----:B------:R-:W-:Y:S02]  /*00f0*/  IMAD R3, R0, c[0x0][0x1c0], RZ ;  /* 0x0000700000037a24 */ /* 0x000fe400078e02ff */
[----:B------:R-:W-:Y:S02]  /*0100*/  @P0 IMAD.MOV.U32 R0, RZ, RZ, 0x4 ;  /* 0x00000004ff000424 */ /* 0x000fe400078e00ff */
[----:B------:R-:W-:-:S04]  /*0110*/  IMAD.HI.U32 R3, R5, R3, R4 ;  /* 0x0000000305037227 */ /* 0x000fc800078e0004 */
[----:B------:R-:W-:Y:S02]  /*0120*/  @P1 IMAD.MOV.U32 R4, RZ, RZ, 0x4 ;  /* 0x00000004ff041424 */ /* 0x000fe400078e00ff */
        /* <DEDUP_REMOVED lines=9> */
[----:B------:R-:W-:-:S04]  /*01c0*/  @P1 IMAD.WIDE R6, R165, R4, c[0x0][0x250] ;  /* 0x00009400a5061625 */ /* 0x000fc800078e0204 */
[----:B------:R-:W-:Y:S01]  /*01d0*/  @P0 IMAD.WIDE R4, R165, R0, c[0x0][0x258] ;  /* 0x00009600a5040625 */ /* 0x000fe200078e0200 */
[----:B------:R-:W2:Y:S05]  /*01e0*/  @P1 LDG.E R15, [R6.64] ;  /* 0x0000000a060f1981 */ /* 0x000eaa000c1e1900 */
        /* <DEDUP_REMOVED lines=112> */
.L_x_1845:
        /* <DEDUP_REMOVED lines=11> */
[----:B------:R-:W-:Y:S01]  /*09a0*/  SHF.R.S32.HI R0, RZ, 0x1f, R165 ;  /* 0x0000001fff007819 */ /* 0x000fe200000114a5 */
[----:B-1----:R-:W-:Y:S01]  /*09b0*/  IMAD.WIDE.U32 R2, R165, c[0x0][0x2c8], RZ ;  /* 0x0000b200a5027a25 */ /* 0x002fe200078e00ff */
[----:B------:R-:W-:-:S03]  /*09c0*/  PLOP3.LUT P6, PT, PT, PT, PT, 0x8, 0x0 ;  /* 0x000000000000781c */ /* 0x000fc60003fce170 */
[----:B------:R-:W-:Y:S01]  /*09d0*/  IMAD R0, R0, c[0x0][0x2c8], RZ ;  /* 0x0000b20000007a24 */ /* 0x000fe200078e02ff */
[----:B------:R-:W-:-:S03]  /*09e0*/  LEA R166, P0, R2, c[0x0][0x2c0], 0x2 ;  /* 0x0000b00002a67a11 */ /* 0x000fc600078010ff */
[----:B------:R-:W-:-:S05]  /*09f0*/  IMAD R0, R165, c[0x0][0x2cc], R0 ;  /* 0x0000b300a5007a24 */ /* 0x000fca00078e0200 */
[----:B------:R-:W-:-:S04]  /*0a00*/  IADD3 R3, R3, R0, RZ ;  /* 0x0000000003037210 */ /* 0x000fc80007ffe0ff */
[----:B------:R-:W-:Y:S02]  /*0a10*/  LEA.HI.X R167, R2, c[0x0][0x2c4], R3, 0x2, P0 ;  /* 0x0000b10002a77a11 */ /* 0x000fe400000f1403 */
.L_x_1846:
[----:B-1----:R-:W-:Y:S01]  /*0a20*/  IABS R2, c[0x0][0x2d0] ;  /* 0x0000b40000027a13 */ /* 0x002fe20000000000 */
[----:B------:R-:W-:Y:S05]  /*0a30*/  @P6 BRA `(.L_x_1847) ;  /* 0x0000048000006947 */ /* 0x000fea0003800000 */
[----:B-----5:R-:W1:Y:S01]  /*0a40*/  I2F.RP R5, R2 ;  /* 0x0000000200057306 */ /* 0x020e620000209400 */
[----:B------:R-:W-:-:S04]  /*0a50*/  LEA R4, R117, 0xffffff80, 0x7 ;  /* 0xffffff8075047811 */ /* 0x000fc800078e38ff */
[----:B------:R-:W-:-:S03]  /*0a60*/  IABS R0, R4 ;  /* 0x0000000400007213 */ /* 0x000fc60000000000 */
        /* <DEDUP_REMOVED lines=24> */
[----:B------:R-:W-:-:S03]  /*0bf0*/  IMAD.MOV R3, RZ, RZ, -R3 ;  /* 0x000000ffff037224 */ /* 0x000fc600078e0a03 */
[----:B------:R-:W1:Y:S01]  /*0c00*/  I2F.RP R10, R0 ;  /* 0x00000000000a7306 */ /* 0x000e620000209400 */
[----:B------:R-:W-:-:S05]  /*0c10*/  IMAD R4, R3, c[0x0][0x2d0], R4 ;  /* 0x0000b40003047a24 */ /* 0x000fca00078e0204 */
[----:B------:R-:W-:Y:S02]  /*0c20*/  SHF.R.S32.HI R3, RZ, 0x1f, R4 ;  /* 0x0000001fff037819 */ /* 0x000fe40000011404 */
        /* <DEDUP_REMOVED lines=16> */
[----:B------:R-:W-:-:S04]  /*0d30*/  LOP3.LUT R0, R11, c[0x0][0x1c8], RZ, 0x3c, !PT ;  /* 0x000072000b007a12 */ /* 0x000fc800078e3cff */
[----:B------:R-:W-:-:S07]  /*0d40*/  ISETP.GE.AND P0, PT, R0, RZ, PT ;  /* 0x000000ff0000720c */ /* 0x000fce0003f06270 */
[----:B------:R-:W-:Y:S02]  /*0d50*/  @P1 IADD3 R7, R7, 0x1, RZ ;  /* 0x0000000107071810 */ /* 0x000fe40007ffe0ff */
[----:B------:R-:W-:-:S04]  /*0d60*/  ISETP.NE.AND P1, PT, RZ, c[0x0][0x1c8], PT ;  /* 0x00007200ff007a0c */ /* 0x000fc80003f25270 */
[----:B------:R-:W-:-:S09]  /*0d70*/  @!P0 IADD3 R7, -R7, RZ, RZ ;  /* 0x000000ff07078210 */ /* 0x000fd20007ffe1ff */
        /* <DEDUP_REMOVED lines=8> */
[----:B------:R-:W-:Y:S02]  /*0e00*/  IMAD R0, R20, c[0x0][0x184], R5 ;  /* 0x0000610014007a24 */ /* 0x000fe400078e0205 */
[----:B------:R-:W-:Y:S02]  /*0e10*/  IMAD R5, R3, c[0x0][0x198], RZ ;  /* 0x0000660003057a24 */ /* 0x000fe400078e02ff */
[----:B------:R-:W-:Y:S02]  /*0e20*/  IMAD.IADD R9, R9, 0x1, R0 ;  /* 0x0000000109097824 */ /* 0x000fe400078e0200 */
[----:B------:R-:W-:-:S02]  /*0e30*/  IMAD R5, R4, c[0x0][0x19c], R5 ;  /* 0x0000670004057a24 */ /* 0x000fc400078e0205 */
[----:B------:R-:W-:-:S04]  /*0e40*/  IMAD.WIDE.U32 R22, R4, c[0x0][0x198], R8 ;  /* 0x0000660004167a25 */ /* 0x000fc800078e0008 */
[C---:B------:R-:W-:Y:S01]  /*0e50*/  IMAD R17, R20.reuse, c[0x0][0x18c], R17 ;  /* 0x0000630014117a24 */ /* 0x040fe200078e0211 */
[----:B------:R-:W-:Y:S01]  /*0e60*/  IADD3 R23, R23, R5, RZ ;  /* 0x0000000517177210 */ /* 0x000fe20007ffe0ff */
[----:B------:R-:W-:-:S04]  /*0e70*/  IMAD.WIDE.U32 R20, R20, c[0x0][0x188], RZ ;  /* 0x0000620014147a25 */ /* 0x000fc800078e00ff */
[----:B------:R-:W-:-:S04]  /*0e80*/  IMAD.WIDE.U32 R22, R7, c[0x0][0x1b0], R22 ;  /* 0x00006c0007167a25 */ /* 0x000fc800078e0016 */
[----:B------:R-:W-:Y:S01]  /*0e90*/  IMAD.IADD R17, R21, 0x1, R17 ;  /* 0x0000000115117824 */ /* 0x000fe200078e0211 */
[----:B------:R-:W-:Y:S01]  /*0ea0*/  IADD3 R16, R23, R16, RZ ;  /* 0x0000001017107210 */ /* 0x000fe20007ffe0ff */
[----:B------:R-:W-:Y:S05]  /*0eb0*/  BRA `(.L_x_1848) ;  /* 0x0000034000007947 */ /* 0x000fea0003800000 */
.L_x_1847:
[----:B------:R-:W-:Y:S01]  /*0ec0*/  IABS R9, c[0x0][0x1c8] ;  /* 0x0000720000097a13 */ /* 0x000fe20000000000 */
[----:B------:R-:W-:-:S03]  /*0ed0*/  IMAD.MOV.U32 R6, RZ, RZ, RZ ;  /* 0x000000ffff067224 */ /* 0x000fc600078e00ff */
[----:B------:R-:W1:Y:S08]  /*0ee0*/  I2F.RP R8, R9 ;  /* 0x0000000900087306 */ /* 0x000e700000209400 */
[----:B-1----:R-:W1:Y:S02]  /*0ef0*/  MUFU.RCP R4, R8 ;  /* 0x0000000800047308 */ /* 0x002e640000001000 */
[----:B-1----:R-:W-:-:S06]  /*0f00*/  IADD3 R4, R4, 0xffffffe, RZ ;  /* 0x0ffffffe04047810 */ /* 0x002fcc0007ffe0ff */
[----:B------:R-:W1:Y:S02]  /*0f10*/  F2I.FTZ.U32.TRUNC.NTZ R7, R4 ;  /* 0x0000000400077305 */ /* 0x000e64000021f000 */
[----:B-1----:R-:W-:Y:S02]  /*0f20*/  IADD3 R0, RZ, -R7, RZ ;  /* 0x80000007ff007210 */ /* 0x002fe40007ffe0ff */
[----:B------:R-:W-:-:S03]  /*0f30*/  LEA R4, R117, 0xffffff80, 0x7 ;  /* 0xffffff8075047811 */ /* 0x000fc600078e38ff */
[----:B------:R-:W-:Y:S01]  /*0f40*/  IMAD R3, R0, R9, RZ ;  /* 0x0000000900037224 */ /* 0x000fe200078e02ff */
[----:B------:R-:W-:Y:S02]  /*0f50*/  IABS R0, R11 ;  /* 0x0000000b00007213 */ /* 0x000fe40000000000 */
[----:B------:R-:W-:Y:S01]  /*0f60*/  IADD3 R12, P1, R15, R4, RZ ;  /* 0x000000040f0c7210 */ /* 0x000fe20007f3e0ff */
[----:B------:R-:W-:Y:S01]  /*0f70*/  IMAD.HI.U32 R6, R7, R3, R6 ;  /* 0x0000000307067227 */ /* 0x000fe200078e0006 */
[----:B------:R-:W-:-:S05]  /*0f80*/  MOV R3, R0 ;  /* 0x0000000000037202 */ /* 0x000fca0000000f00 */
[----:B------:R-:W-:Y:S01]  /*0f90*/  IMAD.HI.U32 R7, R6, R3, RZ ;  /* 0x0000000306077227 */ /* 0x000fe200078e00ff */
[----:B------:R-:W-:-:S03]  /*0fa0*/  SHF.R.S32.HI R6, RZ, 0x1f, R15 ;  /* 0x0000001fff067819 */ /* 0x000fc6000001140f */
[----:B------:R-:W-:-:S04]  /*0fb0*/  IMAD.MOV R0, RZ, RZ, -R7 ;  /* 0x000000ffff007224 */ /* 0x000fc800078e0a07 */
[----:B------:R-:W-:Y:S01]  /*0fc0*/  IMAD R0, R9, R0, R3 ;  /* 0x0000000009007224 */ /* 0x000fe200078e0203 */
[----:B------:R-:W-:-:S04]  /*0fd0*/  SHF.R.S32.HI R3, RZ, 0x1f, R4 ;  /* 0x0000001fff037819 */ /* 0x000fc80000011404 */
[----:B------:R-:W-:-:S13]  /*0fe0*/  ISETP.GT.U32.AND P0, PT, R9, R0, PT ;  /* 0x000000000900720c */ /* 0x000fda0003f04070 */
[-C--:B------:R-:W-:Y:S02]  /*0ff0*/  @!P0 IADD3 R0, R0, -R9.reuse, RZ ;  /* 0x8000000900008210 */ /* 0x080fe40007ffe0ff */
[----:B------:R-:W-:Y:S02]  /*1000*/  @!P0 IADD3 R7, R7, 0x1, RZ ;  /* 0x0000000107078810 */ /* 0x000fe40007ffe0ff */
[----:B------:R-:W-:Y:S01]  /*1010*/  ISETP.GE.U32.AND P2, PT, R0, R9, PT ;  /* 0x000000090000720c */ /* 0x000fe20003f46070 */
[C---:B------:R-:W-:Y:S01]  /*1020*/  IMAD.X R9, R6.reuse, 0x1, R3, P1 ;  /* 0x0000000106097824 */ /* 0x040fe200008e0603 */
[----:B------:R-:W-:Y:S01]  /*1030*/  LOP3.LUT R0, R11, c[0x0][0x1c8], RZ, 0x3c, !PT ;  /* 0x000072000b007a12 */ /* 0x000fe200078e3cff */
[----:B------:R-:W-:Y:S01]  /*1040*/  IMAD R6, R6, c[0x0][0x1a0], RZ ;  /* 0x0000680006067a24 */ /* 0x000fe200078e02ff */
[----:B------:R-:W-:Y:S01]  /*1050*/  ISETP.NE.AND P0, PT, RZ, c[0x0][0x1c8], PT ;  /* 0x00007200ff007a0c */ /* 0x000fe20003f05270 */
[----:B------:R-:W-:Y:S01]  /*1060*/  IMAD R9, R9, c[0x0][0x198], RZ ;  /* 0x0000660009097a24 */ /* 0x000fe200078e02ff */
[----:B------:R-:W-:-:S02]  /*1070*/  ISETP.GE.AND P1, PT, R0, RZ, PT ;  /* 0x000000ff0000720c */ /* 0x000fc40003f26270 */
[----:B-----5:R-:W-:Y:S01]  /*1080*/  SHF.R.S32.HI R0, RZ, 0x1f, R5 ;  /* 0x0000001fff007819 */ /* 0x020fe20000011405 */
[C---:B------:R-:W-:Y:S02]  /*1090*/  IMAD R9, R12.reuse, c[0x0][0x19c], R9 ;  /* 0x000067000c097a24 */ /* 0x040fe400078e0209 */
[----:B------:R-:W-:Y:S02]  /*10a0*/  IMAD.WIDE.U32 R12, R12, c[0x0][0x198], RZ ;  /* 0x000066000c0c7a25 */ /* 0x000fe400078e00ff */
[----:B------:R-:W-:Y:S02]  /*10b0*/  @P2 IADD3 R7, R7, 0x1, RZ ;  /* 0x0000000107072810 */ /* 0x000fe40007ffe0ff */
[----:B------:R-:W-:Y:S01]  /*10c0*/  IMAD R8, R0, c[0x0][0x180], RZ ;  /* 0x0000600000087a24 */ /* 0x000fe200078e02ff */
[----:B------:R-:W-:Y:S01]  /*10d0*/  IADD3 R13, R13, R9, RZ ;  /* 0x000000090d0d7210 */ /* 0x000fe20007ffe0ff */
[C---:B------:R-:W-:Y:S02]  /*10e0*/  IMAD R9, R15.reuse, c[0x0][0x1a4], R6 ;  /* 0x000069000f097a24 */ /* 0x040fe400078e0206 */
[----:B------:R-:W-:Y:S01]  /*10f0*/  @!P1 IMAD.MOV R7, RZ, RZ, -R7 ;  /* 0x000000ffff079224 */ /* 0x000fe200078e0a07 */
[----:B------:R-:W-:Y:S01]  /*1100*/  @!P0 LOP3.LUT R7, RZ, c[0x0][0x1c8], RZ, 0x33, !PT ;  /* 0x00007200ff078a12 */ /* 0x000fe200078e33ff */
[----:B------:R-:W-:-:S03]  /*1110*/  IMAD.WIDE.U32 R14, R15, c[0x0][0x1a0], RZ ;  /* 0x000068000f0e7a25 */ /* 0x000fc600078e00ff */
[----:B------:R-:W-:Y:S01]  /*1120*/  SHF.R.S32.HI R6, RZ, 0x1f, R7 ;  /* 0x0000001fff067819 */ /* 0x000fe20000011407 */
[----:B------:R-:W-:Y:S01]  /*1130*/  IMAD R8, R5, c[0x0][0x184], R8 ;  /* 0x0000610005087a24 */ /* 0x000fe200078e0208 */
[----:B------:R-:W-:Y:S01]  /*1140*/  IADD3 R9, R15, R9, RZ ;  /* 0x000000090f097210 */ /* 0x000fe20007ffe0ff */
[----:B------:R-:W-:-:S04]  /*1150*/  IMAD.WIDE.U32 R12, R5, c[0x0][0x180], R12 ;  /* 0x00006000050c7a25 */ /* 0x000fc800078e000c */
[----:B------:R-:W-:Y:S01]  /*1160*/  IMAD R0, R0, c[0x0][0x188], RZ ;  /* 0x0000620000007a24 */ /* 0x000fe200078e02ff */
[----:B------:R-:W-:Y:S01]  /*1170*/  IADD3 R13, R13, R8, RZ ;  /* 0x000000080d0d7210 */ /* 0x000fe20007ffe0ff */
[----:B------:R-:W-:Y:S02]  /*1180*/  IMAD.MOV.U32 R8, RZ, RZ, R14 ;  /* 0x000000ffff087224 */ /* 0x000fe400078e000e */
[C---:B------:R-:W-:Y:S02]  /*1190*/  IMAD R17, R5.reuse, c[0x0][0x18c], R0 ;  /* 0x0000630005117a24 */ /* 0x040fe400078e0200 */
[----:B------:R-:W-:Y:S02]  /*11a0*/  IMAD R0, R6, c[0x0][0x1b0], RZ ;  /* 0x00006c0006007a24 */ /* 0x000fe400078e02ff */
[----:B------:R-:W-:-:S04]  /*11b0*/  IMAD.WIDE.U32 R20, R5, c[0x0][0x188], R8 ;  /* 0x0000620005147a25 */ /* 0x000fc800078e0008 */
[----:B------:R-:W-:Y:S01]  /*11c0*/  IMAD.WIDE.U32 R22, R7, c[0x0][0x1b0], R12 ;  /* 0x00006c0007167a25 */ /* 0x000fe200078e000c */
[----:B------:R-:W-:-:S03]  /*11d0*/  IADD3 R17, R21, R17, RZ ;  /* 0x0000001115117210 */ /* 0x000fc60007ffe0ff */
[----:B------:R-:W-:-:S05]  /*11e0*/  IMAD R0, R7, c[0x0][0x1b4], R0 ;  /* 0x00006d0007007a24 */ /* 0x000fca00078e0200 */
[----:B------:R-:W-:Y:S02]  /*11f0*/  IADD3 R16, R23, R0, RZ ;  /* 0x0000000017107210 */ /* 0x000fe40007ffe0ff */
.L_x_1848:
[----:B------:R-:W-:Y:S01]  /*1200*/  SHF.R.S32.HI R123, RZ, 0x1f, R122 ;  /* 0x0000001fff7b7819 */ /* 0x000fe2000001147a */
[----:B------:R-:W-:Y:S01]  /*1210*/  IMAD R6, R6, c[0x0][0x1b8], RZ ;  /* 0x00006e0006067a24 */ /* 0x000fe200078e02ff */
[----:B------:R-:W-:Y:S01]  /*1220*/  SHF.R.S32.HI R14, RZ, 0x1f, R165 ;  /* 0x0000001fff0e7819 */ /* 0x000fe200000114a5 */
[----:B------:R-:W-:Y:S01]  /*1230*/  ULDC.64 UR6, c[0x0][0x198] ;  /* 0x0000660000067ab9 */ /* 0x000fe20000000a00 */
[-C--:B------:R-:W-:Y:S01]  /*1240*/  LEA.HI R9, R123, R122.reuse, RZ, 0x2 ;  /* 0x0000007a7b097211 */ /* 0x080fe200078f10ff */
[----:B------:R-:W-:Y:S01]  /*1250*/  IMAD R6, R7, c[0x0][0x1bc], R6 ;  /* 0x00006f0007067a24 */ /* 0x000fe200078e0206 */
[-C--:B------:R-:W-:Y:S01]  /*1260*/  LEA.HI R13, R123, R122.reuse, RZ, 0x3 ;  /* 0x0000007a7b0d7211 */ /* 0x080fe200078f18ff */
[----:B------:R-:W-:Y:S01]  /*1270*/  IMAD R14, R14, c[0x0][0x178], RZ ;  /* 0x00005e000e0e7a24 */ /* 0x000fe200078e02ff */
[----:B------:R-:W-:Y:S01]  /*1280*/  LOP3.LUT R5, R9, 0xfffffffc, RZ, 0xc0, !PT ;  /* 0xfffffffc09057812 */ /* 0x000fe200078ec0ff */
[----:B------:R-:W-:Y:S01]  /*1290*/  USHF.L.U32 UR9, UR6, 0x6, URZ ;  /* 0x0000000606097899 */ /* 0x000fe2000800063f */
[----:B------:R-:W-:Y:S01]  /*12a0*/  SHF.R.S32.HI R0, RZ, 0x3, R13 ;  /* 0x00000003ff007819 */ /* 0x000fe2000001140d */
[----:B------:R-:W-:Y:S01]  /*12b0*/  IMAD R14, R165, c[0x0][0x17c], R14 ;  /* 0x00005f00a50e7a24 */ /* 0x000fe200078e020e */
[----:B------:R-:W-:Y:S01]  /*12c0*/  LEA.HI R15, R123, R122, RZ, 0x4 ;  /* 0x0000007a7b0f7211 */ /* 0x000fe200078f20ff */
[----:B------:R-:W-:Y:S01]  /*12d0*/  IMAD.IADD R26, R122, 0x1, -R5 ;  /* 0x000000017a1a7824 */ /* 0x000fe200078e0a05 */
[C---:B------:R-:W-:Y:S01]  /*12e0*/  LEA.HI R163, R13.reuse, R0, RZ, 0x1 ;  /* 0x000000000da37211 */ /* 0x040fe200078f08ff */
[----:B------:R-:W-:Y:S01]  /*12f0*/  IMAD.SHL.U32 R23, R0, 0x40, RZ ;  /* 0x0000004000177824 */ /* 0x000fe200078e00ff */
[----:B------:R-:W-:Y:S01]  /*1300*/  SHF.R.S32.HI R8, RZ, 0x4, R15 ;  /* 0x00000004ff087819 */ /* 0x000fe2000001140f */
[----:B------:R-:W-:Y:S01]  /*1310*/  IMAD.SHL.U32 R26, R26, 0x8, RZ ;  /* 0x000000081a1a7824 */ /* 0x000fe200078e00ff */
[----:B------:R-:W-:Y:S01]  /*1320*/  LOP3.LUT R13, R13, 0xfffffff8, RZ, 0xc0, !PT ;  /* 0xfffffff80d0d7812 */ /* 0x000fe200078ec0ff */
[----:B------:R-:W-:Y:S01]  /*1330*/  UMOV UR8, 0x6 ;  /* 0x0000000600087882 */ /* 0x000fe20000000000 */
[----:B------:R-:W-:Y:S01]  /*1340*/  LEA.HI R5, R15, R8, RZ, 0x1 ;  /* 0x000000080f057211 */ /* 0x000fe200078f08ff */
[----:B------:R-:W-:Y:S01]  /*1350*/  USHF.L.U64.HI UR7, UR6, UR8, UR7 ;  /* 0x0000000806077299 */ /* 0x000fe20008010207 */
[----:B------:R-:W-:Y:S01]  /*1360*/  LOP3.LUT R23, R23, 0xc0, RZ, 0xc0, !PT ;  /* 0x000000c017177812 */ /* 0x000fe200078ec0ff */
[----:B------:R-:W-:Y:S01]  /*1370*/  IMAD.IADD R13, R122, 0x1, -R13 ;  /* 0x000000017a0d7824 */ /* 0x000fe200078e0a0d */
[----:B------:R-:W-:Y:S01]  /*1380*/  LOP3.LUT R5, R5, 0xfffffffe, RZ, 0xc0, !PT ;  /* 0xfffffffe05057812 */ /* 0x000fe200078ec0ff */
[----:B------:R-:W-:Y:S01]  /*1390*/  ULDC.64 UR4, c[0x0][0x1a0] ;  /* 0x0000680000047ab9 */ /* 0x000fe20000000a00 */
[--C-:B------:R-:W-:Y:S01]  /*13a0*/  LOP3.LUT R21, R23, 0x18, R26.reuse, 0xf8, !PT ;  /* 0x0000001817157812 */ /* 0x100fe200078ef81a */
[----:B------:R-:W-:Y:S01]  /*13b0*/  USHF.L.U64.HI UR5, UR4, UR8, UR5 ;  /* 0x0000000804057299 */ /* 0x000fe20008010205 */
[----:B------:R-:W-:Y:S01]  /*13c0*/  SHF.R.U32.HI R12, RZ, 0x3, R23 ;  /* 0x00000003ff0c7819 */ /* 0x000fe20000011617 */
[----:B------:R-:W-:Y:S01]  /*13d0*/  IMAD.IADD R5, R8, 0x1, -R5 ;  /* 0x0000000108057824 */ /* 0x000fe200078e0a05 */
[----:B------:R-:W-:Y:S01]  /*13e0*/  IADD3 R20, P0, R26, R20, RZ ;  /* 0x000000141a147210 */ /* 0x000fe20007f1e0ff */
[----:B------:R-:W-:Y:S01]  /*13f0*/  USHF.L.U32 UR4, UR4, 0x6, URZ ;  /* 0x0000000604047899 */ /* 0x000fe2000800063f */
[----:B------:R-:W-:-:S02]  /*1400*/  SHF.R.S32.HI R27, RZ, 0x1f, R26 ;  /* 0x0000001fff1b7819 */ /* 0x000fc4000001141a */
[----:B------:R-:W-:Y:S02]  /*1410*/  IADD3 R22, P1, R26, R22, RZ ;  /* 0x000000161a167210 */ /* 0x000fe40007f3e0ff */
[----:B------:R-:W-:Y:S02]  /*1420*/  LOP3.LUT R15, R15, 0xfffffff0, RZ, 0xc0, !PT ;  /* 0xfffffff00f0f7812 */ /* 0x000fe400078ec0ff */
[----:B------:R-:W-:Y:S01]  /*1430*/  SHF.R.S32.HI R18, RZ, 0x2, R9 ;  /* 0x00000002ff127819 */ /* 0x000fe20000011409 */
[----:B------:R-:W-:Y:S01]  /*1440*/  IMAD.X R23, R27, 0x1, R16, P1 ;  /* 0x000000011b177824 */ /* 0x000fe200008e0610 */
[----:B------:R-:W-:Y:S01]  /*1450*/  LOP3.LUT R12, R21, R12, RZ, 0x3c, !PT ;  /* 0x0000000c150c7212 */ /* 0x000fe200078e3cff */
[----:B------:R-:W-:Y:S01]  /*1460*/  IMAD.X R21, R27, 0x1, R17, P0 ;  /* 0x000000011b157824 */ /* 0x000fe200000e0611 */
[----:B------:R-:W-:Y:S01]  /*1470*/  SHF.R.S32.HI R8, RZ, 0x1f, R11 ;  /* 0x0000001fff087819 */ /* 0x000fe2000001140b */
[----:B------:R-:W-:Y:S01]  /*1480*/  IMAD.WIDE.U32 R16, R165, c[0x0][0x178], R26 ;  /* 0x00005e00a5107a25 */ /* 0x000fe200078e001a */
[----:B------:R-:W-:-:S02]  /*1490*/  LEA.HI R164, R13, R13, RZ, 0x1 ;  /* 0x0000000d0da47211 */ /* 0x000fc400078f08ff */
[----:B------:R-:W-:Y:S01]  /*14a0*/  SHF.R.S32.HI R19, RZ, 0x1f, R18 ;  /* 0x0000001fff137819 */ /* 0x000fe20000011412 */
[----:B------:R-:W-:Y:S01]  /*14b0*/  IMAD.IADD R15, R122, 0x1, -R15 ;  /* 0x000000017a0f7824 */ /* 0x000fe200078e0a0f */
[----:B------:R-:W-:Y:S01]  /*14c0*/  LOP3.LUT R162, R164, 0xfffffffe, RZ, 0xc0, !PT ;  /* 0xfffffffea4a27812 */ /* 0x000fe200078ec0ff */
[----:B------:R-:W-:Y:S01]  /*14d0*/  IMAD.IADD R17, R17, 0x1, R14 ;  /* 0x0000000111117824 */ /* 0x000fe200078e020e */
[----:B------:R-:W-:Y:S01]  /*14e0*/  IADD3 R4, P0, R18, R4, RZ ;  /* 0x0000000412047210 */ /* 0x000fe20007f1e0ff */
[----:B------:R-:W-:Y:S01]  /*14f0*/  IMAD R8, R8, c[0x0][0x1a8], RZ ;  /* 0x00006a0008087a24 */ /* 0x000fe200078e02ff */
[----:B------:R-:W-:Y:S01]  /*1500*/  LEA.HI R10, R15, R15, RZ, 0x1 ;  /* 0x0000000f0f0a7211 */ /* 0x000fe200078f08ff */
[----:B------:R-:W-:Y:S01]  /*1510*/  IMAD.WIDE R24, R25, 0x40, R18 ;  /* 0x0000004019187825 */ /* 0x000fe200078e0212 */
[----:B------:R-:W-:Y:S02]  /*1520*/  LOP3.LUT R163, R163, 0xfffffffe, RZ, 0xc0, !PT ;  /* 0xfffffffea3a37812 */ /* 0x000fe400078ec0ff */
[----:B------:R-:W-:Y:S01]  /*1530*/  LOP3.LUT R120, R10, 0x7fffffe, RZ, 0xc0, !PT ;  /* 0x07fffffe0a787812 */ /* 0x000fe200078ec0ff */
[----:B------:R-:W-:Y:S01]  /*1540*/  IMAD R8, R11, c[0x0][0x1ac], R8 ;  /* 0x00006b000b087a24 */ /* 0x000fe200078e0208 */
[----:B------:R-:W-:Y:S01]  /*1550*/  LEA.HI R9, R9, R18, RZ, 0x1 ;  /* 0x0000001209097211 */ /* 0x000fe200078f08ff */
[----:B------:R-:W-:Y:S01]  /*1560*/  IMAD.WIDE.U32 R16, R11, c[0x0][0x1a8], R16 ;  /* 0x00006a000b107a25 */ /* 0x000fe200078e0010 */
[----:B------:R-:W-:-:S02]  /*1570*/  LEA.HI R123, R123, R122, RZ, 0x5 ;  /* 0x0000007a7b7b7211 */ /* 0x000fc400078f28ff */
[----:B------:R-:W-:Y:S01]  /*1580*/  LOP3.LUT R9, R9, 0x7fffffe, RZ, 0xc0, !PT ;  /* 0x07fffffe09097812 */ /* 0x000fe200078ec0ff */
[----:B------:R-:W-:Y:S01]  /*1590*/  IMAD.WIDE.U32 R20, R7, c[0x0][0x1b8], R20 ;  /* 0x00006e0007147a25 */ /* 0x000fe200078e0014 */
[--C-:B------:R-:W-:Y:S02]  /*15a0*/  SHF.R.S32.HI R7, RZ, 0x1, R10.reuse ;  /* 0x00000001ff077819 */ /* 0x100fe4000001140a */
[----:B------:R-:W-:Y:S01]  /*15b0*/  SHF.R.S32.HI R10, RZ, 0x1f, R10 ;  /* 0x0000001fff0a7819 */ /* 0x000fe2000001140a */
[----:B------:R-:W-:Y:S01]  /*15c0*/  IMAD.IADD R162, R13, 0x1, -R162 ;  /* 0x000000010da27824 */ /* 0x000fe200078e0aa2 */
[----:B------:R-:W-:Y:S01]  /*15d0*/  SHF.R.S32.HI R124, RZ, 0x5, R123 ;  /* 0x00000005ff7c7819 */ /* 0x000fe2000001147b */
[----:B------:R-:W-:Y:S01]  /*15e0*/  IMAD R13, R25, c[0x0][0x190], RZ ;  /* 0x00006400190d7a24 */ /* 0x000fe200078e02ff */
[----:B------:R-:W-:Y:S01]  /*15f0*/  LEA.HI R10, R10, R7, RZ, 0x2 ;  /* 0x000000070a0a7211 */ /* 0x000fe200078f10ff */
[----:B------:R-:W-:Y:S01]  /*1600*/  IMAD.IADD R17, R17, 0x1, R8 ;  /* 0x0000000111117824 */ /* 0x000fe200078e0208 */
[----:B------:R-:W-:Y:S01]  /*1610*/  SHF.R.S32.HI R164, RZ, 0x1, R164 ;  /* 0x00000001ffa47819 */ /* 0x000fe200000114a4 */
[C---:B------:R-:W-:Y:S01]  /*1620*/  IMAD.X R11, R19.reuse, 0x1, R3, P0 ;  /* 0x00000001130b7824 */ /* 0x040fe200000e0603 */
[----:B------:R-:W-:Y:S01]  /*1630*/  LOP3.LUT R10, R10, 0xfffffffc, RZ, 0xc0, !PT ;  /* 0xfffffffc0a0a7812 */ /* 0x000fe200078ec0ff */
[----:B------:R-:W-:-:S02]  /*1640*/  IMAD R3, R19, c[0x0][0x198], RZ ;  /* 0x0000660013037a24 */ /* 0x000fc400078e02ff */
[C---:B------:R-:W-:Y:S02]  /*1650*/  IMAD R13, R24.reuse, c[0x0][0x194], R13 ;  /* 0x00006500180d7a24 */ /* 0x040fe400078e020d */
[----:B------:R-:W-:-:S04]  /*1660*/  IMAD.WIDE.U32 R24, R24, c[0x0][0x190], R16 ;  /* 0x0000640018187a25 */ /* 0x000fc800078e0010 */
[----:B------:R-:W-:Y:S01]  /*1670*/  IMAD.IADD R163, R0, 0x1, -R163 ;  /* 0x0000000100a37824 */ /* 0x000fe200078e0aa3 */
[----:B------:R-:W-:Y:S01]  /*1680*/  SHF.R.S32.HI R0, RZ, 0x1f, R15 ;  /* 0x0000001fff007819 */ /* 0x000fe2000001140f */
[C---:B------:R-:W-:Y:S02]  /*1690*/  IMAD R3, R18.reuse, c[0x0][0x19c], R3 ;  /* 0x0000670012037a24 */ /* 0x040fe400078e0203 */
[----:B------:R-:W-:Y:S01]  /*16a0*/  IMAD.WIDE.U32 R22, R18, c[0x0][0x198], R22 ;  /* 0x0000660012167a25 */ /* 0x000fe200078e0016 */
[----:B------:R-:W-:-:S03]  /*16b0*/  LEA.HI R0, R0, R15, RZ, 0x3 ;  /* 0x0000000f00007211 */ /* 0x000fc600078f18ff */
[----:B------:R-:W-:Y:S01]  /*16c0*/  IMAD.IADD R21, R21, 0x1, R6 ;  /* 0x0000000115157824 */ /* 0x000fe200078e0206 */
[----:B------:R-:W-:Y:S01]  /*16d0*/  LEA R6, P1, R24, c[0x0][0x160], 0x1 ;  /* 0x0000580018067a11 */ /* 0x000fe200078208ff */
[----:B------:R-:W-:Y:S01]  /*16e0*/  IMAD.IADD R13, R25, 0x1, R13 ;  /* 0x00000001190d7824 */ /* 0x000fe200078e020d */
[----:B------:R-:W-:Y:S01]  /*16f0*/  LEA R168, P0, R22, c[0x0][0x168], 0x1 ;  /* 0x00005a0016a87a11 */ /* 0x000fe200078008ff */
[----:B------:R-:W-:Y:S02]  /*1700*/  IMAD.IADD R9, R18, 0x1, -R9 ;  /* 0x0000000112097824 */ /* 0x000fe400078e0a09 */
[----:B------:R-:W-:Y:S02]  /*1710*/  IMAD.IADD R120, R15, 0x1, -R120 ;  /* 0x000000010f787824 */ /* 0x000fe400078e0a78 */
[----:B------:R-:W-:Y:S02]  /*1720*/  IMAD.IADD R15, R23, 0x1, R3 ;  /* 0x00000001170f7824 */ /* 0x000fe400078e0203 */
[----:B------:R-:W-:Y:S01]  /*1730*/  IMAD.IADD R3, R7, 0x1, -R10 ;  /* 0x0000000107037824 */ /* 0x000fe200078e0a0a */
[----:B------:R-:W-:Y:S01]  /*1740*/  LEA.HI.X R7, R24, c[0x0][0x164], R13, 0x1, P1 ;  /* 0x0000590018077a11 */ /* 0x000fe200008f0c0d */
[----:B------:R-:W-:Y:S01]  /*1750*/  IMAD R9, R124, 0x8, R9 ;  /* 0x000000087c097824 */ /* 0x000fe200078e0209 */
[----:B------:R-:W-:Y:S01]  /*1760*/  LEA.HI.X R169, R22, c[0x0][0x16c], R15, 0x1, P0 ;  /* 0x00005b0016a97a11 */ /* 0x000fe200000f0c0f */
[----:B------:R-:W-:Y:S01]  /*1770*/  IMAD.MOV.U32 R13, RZ, RZ, c[0x0][0x190] ;  /* 0x00006400ff0d7624 */ /* 0x000fe200078e00ff */
[----:B------:R-:W-:Y:S01]  /*1780*/  LOP3.LUT P1, RZ, R3, 0x2, RZ, 0xc0, !PT ;  /* 0x0000000203ff7812 */ /* 0x000fe2000782c0ff */
[----:B------:R-:W-:-:S02]  /*1790*/  IMAD.U32 R9, R9, 0x20, R12 ;  /* 0x0000002009097824 */ /* 0x000fc400078e000c */
[----:B------:R-:W-:Y:S01]  /*17a0*/  IMAD.MOV.U32 R10, RZ, RZ, c[0x0][0x194] ;  /* 0x00006500ff0a7624 */ /* 0x000fe200078e00ff */
[----:B------:R-:W-:Y:S01]  /*17b0*/  LEA R12, P0, R13, R6, 0x6 ;  /* 0x000000060d0c7211 */ /* 0x000fe200078030ff */
[----:B------:R-:W-:Y:S02]  /*17c0*/  IMAD R11, R11, c[0x0][0x1a0], RZ ;  /* 0x000068000b0b7a24 */ /* 0x000fe400078e02ff */
[----:B------:R-:W-:Y:S01]  /*17d0*/  IMAD.SHL.U32 R161, R9, 0x2, RZ ;  /* 0x0000000209a17824 */ /* 0x000fe200078e00ff */
[----:B------:R-:W-:Y:S01]  /*17e0*/  LEA.HI.X R13, R13, R7, R10, 0x6, P0 ;  /* 0x000000070d0d7211 */ /* 0x000fe200000f340a */
[----:B------:R-:W-:Y:S01]  /*17f0*/  IMAD R8, R4, c[0x0][0x1a4], R11 ;  /* 0x0000690004087a24 */ /* 0x000fe200078e020b */
[----:B------:R-:W-:Y:S01]  /*1800*/  IADD3 R10, P0, R168, UR9, RZ ;  /* 0x00000009a80a7c10 */ /* 0x000fe2000ff1e0ff */
[----:B------:R-:W-:Y:S01]  /*1810*/  IMAD.WIDE.U32 R20, R4, c[0x0][0x1a0], R20 ;  /* 0x0000680004147a25 */ /* 0x000fe200078e0014 */
[----:B------:R-:W-:Y:S01]  /*1820*/  @!PT LDS RZ, [RZ] ;  /* 0x00000000fffff984 */ /* 0x000fe20000000800 */
[----:B------:R-:W-:Y:S01]  /*1830*/  @!PT LDS RZ, [RZ] ;  /* 0x00000000fffff984 */ /* 0x000fe20000000800 */
[----:B------:R-:W-:Y:S01]  /*1840*/  @!PT LDS RZ, [RZ] ;  /* 0x00000000fffff984 */ /* 0x000fe20000000800 */
[----:B------:R1:W-:Y:S02]  /*1850*/  LDGSTS.E.BYPASS.LTC128B.128 [R161], [R6.64] ;  /* 0x0000000006a17fae */ /* 0x0003e4000b901d4a */
[----:B------:R-:W-:Y:S01]  /*1860*/  IADD3.X R11, R169, UR7, RZ, P0, !PT ;  /* 0x00000007a90b7c10 */ /* 0x000fe200087fe4ff */
[----:B------:R-:W-:Y:S01]  /*1870*/  IMAD.SHL.U32 R4, R164, 0x40, RZ ;  /* 0x00000040a4047824 */ /* 0x000fe200078e00ff */
[----:B------:R1:W-:Y:S01]  /*1880*/  LDGSTS.E.BYPASS.LTC128B.128 [R161+0x1000], [R6.64+0x40] ;  /* 0x0100004006a17fae */ /* 0x0003e2000b901d4a */
[----:B------:R-:W-:Y:S01]  /*1890*/  IADD3 R14, P0, R10, UR9, RZ ;  /* 0x000000090a0e7c10 */ /* 0x000fe2000ff1e0ff */
[----:B------:R-:W-:-:S02]  /*18a0*/  IMAD.IADD R9, R21, 0x1, R8 ;  /* 0x0000000115097824 */ /* 0x000fc400078e0208 */
[----:B------:R1:W-:Y:S01]  /*18b0*/  LDGSTS.E.BYPASS.LTC128B.128 [R161+0x2000], [R6.64+0x80] ;  /* 0x0200008006a17fae */ /* 0x0003e2000b901d4a */
[----:B------:R-:W-:Y:S01]  /*18c0*/  IADD3.X R15, R11, UR7, RZ, P0, !PT ;  /* 0x000000070b0f7c10 */ /* 0x000fe200087fe4ff */
[----:B------:R-:W-:Y:S01]  /*18d0*/  IMAD.SHL.U32 R0, R0, 0x20, RZ ;  /* 0x0000002000007824 */ /* 0x000fe200078e00ff */
[----:B------:R-:W-:Y:S01]  /*18e0*/  IADD3 R16, P0, R14, UR9, RZ ;  /* 0x000000090e107c10 */ /* 0x000fe2000ff1e0ff */
[----:B------:R2:W-:Y:S01]  /*18f0*/  LDGSTS.E.BYPASS.LTC128B.128 [R161+0x800], [R12.64] ;  /* 0x008000000ca17fae */ /* 0x0005e2000b901d4a */
[----:B------:R-:W-:Y:S01]  /*1900*/  LOP3.LUT R4, R4, 0xc0, RZ, 0xc0, !PT ;  /* 0x000000c004047812 */ /* 0x000fe200078ec0ff */
[----:B------:R-:W-:Y:S01]  /*1910*/  IMAD R125, R124, 0x10, R125 ;  /* 0x000000107c7d7824 */ /* 0x000fe200078e027d */
[----:B------:R-:W-:Y:S01]  /*1920*/  IADD3.X R17, R15, UR7, RZ, P0, !PT ;  /* 0x000000070f117c10 */ /* 0x000fe200087fe4ff */
[----:B------:R2:W-:Y:S01]  /*1930*/  LDGSTS.E.BYPASS.LTC128B.128 [R161+0x1800], [R12.64+0x40] ;  /* 0x018000400ca17fae */ /* 0x0005e2000b901d4a */
[----:B------:R-:W-:Y:S02]  /*1940*/  LEA R170, P0, R20, c[0x0][0x170], 0x1 ;  /* 0x00005c0014aa7a11 */ /* 0x000fe400078008ff */
[----:B------:R-:W-:Y:S01]  /*1950*/  LOP3.LUT R119, R0, 0xffffff00, RZ, 0xc0, !PT ;  /* 0xffffff0000777812 */ /* 0x000fe200078ec0ff */
[----:B------:R2:W-:Y:S01]  /*1960*/  LDGSTS.E.BYPASS.LTC128B.128 [R161+0x2800], [R12.64+0x80] ;  /* 0x028000800ca17fae */ /* 0x0005e2000b901d4a */
[----:B------:R-:W-:-:S03]  /*1970*/  LEA.HI.X R171, R20, c[0x0][0x174], R9, 0x1, P0 ;  /* 0x00005d0014ab7a11 */ /* 0x000fc600000f0c09 */
[----:B------:R3:W-:Y:S01]  /*1980*/  LDGSTS.E.BYPASS.LTC128B.128 [R161+0x3000], [R168.64] ;  /* 0x03000000a8a17fae */ /* 0x0007e2000b901d4a */
[--C-:B------:R-:W-:Y:S02]  /*1990*/  IMAD R159, R124, 0x200, R119.reuse ;  /* 0x000002007c9f7824 */ /* 0x100fe400078e0277 */
[C---:B------:R-:W-:Y:S01]  /*19a0*/  IMAD R119, R120.reuse, 0x20, R119 ;  /* 0x0000002078777824 */ /* 0x040fe200078e0277 */
[----:B------:R3:W-:Y:S01]  /*19b0*/  LDGSTS.E.BYPASS.LTC128B.128 [R161+0x5000], [R168.64+0x40] ;  /* 0x05000040a8a17fae */ /* 0x0007e2000b901d4a */
[----:B------:R-:W-:-:S03]  /*19c0*/  IMAD R159, R120, 0x20, R159 ;  /* 0x00000020789f7824 */ /* 0x000fc600078e029f */
[----:B------:R3:W-:Y:S01]  /*19d0*/  LDGSTS.E.BYPASS.LTC128B.128 [R161+0x7000], [R168.64+0x80] ;  /* 0x07000080a8a17fae */ /* 0x0007e2000b901d4a */
[----:B-1----:R-:W-:-:S03]  /*19e0*/  IMAD.SHL.U32 R7, R163, 0x8, RZ ;  /* 0x00000008a3077824 */ /* 0x002fc600078e00ff */
[----:B------:R1:W-:Y:S01]  /*19f0*/  LDGSTS.E.BYPASS.LTC128B.128 [R161+0x3800], [R10.64] ;  /* 0x038000000aa17fae */ /* 0x0003e2000b901d4a */
[----:B------:R-:W-:-:S03]  /*1a00*/  IMAD.SHL.U32 R6, R3, 0x40, RZ ;  /* 0x0000004003067824 */ /* 0x000fc600078e00ff */
[----:B------:R1:W-:Y:S01]  /*1a10*/  LDGSTS.E.BYPASS.LTC128B.128 [R161+0x5800], [R10.64+0x40] ;  /* 0x058000400aa17fae */ /* 0x0003e2000b901d4a */
[----:B------:R-:W-:Y:S02]  /*1a20*/  LOP3.LUT R7, R4, 0x8, R7, 0xf8, !PT ;  /* 0x0000000804077812 */ /* 0x000fe400078ef807 */
[----:B------:R-:W-:Y:S01]  /*1a30*/  SHF.R.U32.HI R4, RZ, 0x3, R4 ;  /* 0x00000003ff047819 */ /* 0x000fe20000011604 */
[----:B------:R1:W-:Y:S01]  /*1a40*/  LDGSTS.E.BYPASS.LTC128B.128 [R161+0x7800], [R10.64+0x80] ;  /* 0x078000800aa17fae */ /* 0x0003e2000b901d4a */
[----:B------:R-:W-:Y:S02]  /*1a50*/  LOP3.LUT R6, R6, 0xc0, RZ, 0xc0, !PT ;  /* 0x000000c006067812 */ /* 0x000fe400078ec0ff */
[----:B------:R-:W-:Y:S01]  /*1a60*/  LOP3.LUT R4, R7, R4, RZ, 0x3c, !PT ;  /* 0x0000000407047212 */ /* 0x000fe200078e3cff */
[----:B------:R4:W-:Y:S01]  /*1a70*/  LDGSTS.E.BYPASS.LTC128B.128 [R161+0x4000], [R14.64] ;  /* 0x040000000ea17fae */ /* 0x0009e2000b901d4a */
[C---:B------:R-:W-:Y:S01]  /*1a80*/  IMAD.SHL.U32 R7, R5.reuse, 0x8, RZ ;  /* 0x0000000805077824 */ /* 0x040fe200078e00ff */
[----:B------:R-:W-:Y:S01]  /*1a90*/  SHF.R.U32.HI R118, RZ, 0x3, R6 ;  /* 0x00000003ff767819 */ /* 0x000fe20000011606 */
[----:B------:R-:W-:Y:S01]  /*1aa0*/  IMAD R5, R5, 0x8, R162 ;  /* 0x0000000805057824 */ /* 0x000fe200078e02a2 */
[----:B------:R4:W-:Y:S02]  /*1ab0*/  LDGSTS.E.BYPASS.LTC128B.128 [R161+0x6000], [R14.64+0x40] ;  /* 0x060000400ea17fae */ /* 0x0009e4000b901d4a */
[----:B------:R-:W-:Y:S01]  /*1ac0*/  LOP3.LUT R7, R6, 0x8, R7, 0xf8, !PT ;  /* 0x0000000806077812 */ /* 0x000fe200078ef807 */
[----:B------:R-:W-:Y:S01]  /*1ad0*/  IMAD.U32 R0, R5, 0x20, R4 ;  /* 0x0000002005007824 */ /* 0x000fe200078e0004 */
[----:B------:R4:W-:Y:S01]  /*1ae0*/  LDGSTS.E.BYPASS.LTC128B.128 [R161+0x8000], [R14.64+0x80] ;  /* 0x080000800ea17fae */ /* 0x0009e2000b901d4a */
[----:B------:R-:W-:-:S02]  /*1af0*/  IADD3 R6, P0, R170, UR4, RZ ;  /* 0x00000004aa067c10 */ /* 0x000fc4000ff1e0ff */
[----:B------:R-:W-:Y:S01]  /*1b00*/  LOP3.LUT R118, R7, R118, RZ, 0x3c, !PT ;  /* 0x0000007607767212 */ /* 0x000fe200078e3cff */
[----:B------:R5:W-:Y:S01]  /*1b10*/  LDGSTS.E.BYPASS.LTC128B.128 [R161+0x4800], [R16.64] ;  /* 0x0480000010a17fae */ /* 0x000be2000b901d4a */
[----:B------:R-:W-:Y:S01]  /*1b20*/  IADD3.X R7, R171, UR5, RZ, P0, !PT ;  /* 0x00000005ab077c10 */ /* 0x000fe200087fe4ff */
[----:B------:R-:W-:Y:S01]  /*1b30*/  IMAD.SHL.U32 R116, R0, 0x2, RZ ;  /* 0x0000000200747824 */ /* 0x000fe200078e00ff */
[----:B--2---:R-:W-:Y:S01]  /*1b40*/  IADD3 R12, P0, R6, UR4, RZ ;  /* 0x00000004060c7c10 */ /* 0x004fe2000ff1e0ff */
[----:B------:R5:W-:Y:S01]  /*1b50*/  LDGSTS.E.BYPASS.LTC128B.128 [R161+0x6800], [R16.64+0x40] ;  /* 0x0680004010a17fae */ /* 0x000be2000b901d4a */
[----:B------:R-:W-:Y:S01]  /*1b60*/  IMAD.IADD R159, R118, 0x1, R159 ;  /* 0x00000001769f7824 */ /* 0x000fe200078e029f */
[----:B------:R-:W-:Y:S01]  /*1b70*/  LEA R158, R0, 0x3000, 0x1 ;  /* 0x00003000009e7811 */ /* 0x000fe200078e08ff */
[----:B------:R-:W-:Y:S01]  /*1b80*/  IMAD.IADD R118, R118, 0x1, R119 ;  /* 0x0000000176767824 */ /* 0x000fe200078e0277 */
[----:B------:R5:W-:Y:S01]  /*1b90*/  LDGSTS.E.BYPASS.LTC128B.128 [R161+0x8800], [R16.64+0x80] ;  /* 0x0880008010a17fae */ /* 0x000be2000b901d4a */
[----:B------:R-:W-:Y:S01]  /*1ba0*/  IADD3.X R13, R7, UR5, RZ, P0, !PT ;  /* 0x00000005070d7c10 */ /* 0x000fe200087fe4ff */
[----:B------:R-:W-:Y:S01]  /*1bb0*/  IMAD.SHL.U32 R159, R159, 0x2, RZ ;  /* 0x000000029f9f7824 */ /* 0x000fe200078e00ff */
[----:B------:R-:W-:Y:S01]  /*1bc0*/  IADD3 R4, P0, R12, UR4, RZ ;  /* 0x000000040c047c10 */ /* 0x000fe2000ff1e0ff */
[----:B------:R-:W0:Y:S03]  /*1bd0*/  LDGDEPBAR ;  /* 0x00000000000079af */ /* 0x000e260000000000 */
[----:B------:R-:W-:-:S02]  /*1be0*/  IADD3.X R5, R13, UR5, RZ, P0, !PT ;  /* 0x000000050d057c10 */ /* 0x000fc400087fe4ff */
[----:B------:R-:W-:Y:S01]  /*1bf0*/  LOP3.LUT P0, RZ, R164, 0x2, RZ, 0xc0, !PT ;  /* 0x00000002a4ff7812 */ /* 0x000fe2000780c0ff */
        /* <DEDUP_REMOVED lines=18> */
[----:B------:R-:W2:Y:S04]  /*1d20*/  LDSM.16.M88.4 R72, [R116+0x3c00] ;  /* 0x003c00007448783b */ /* 0x000ea80000000200 */
[----:B------:R-:W3:Y:S04]  /*1d30*/  LDSM.16.M88.4 R24, [R116+0x3000] ;  /* 0x003000007418783b */ /* 0x000ee80000000200 */
[----:B-----5:R-:W5:Y:S04]  /*1d40*/  LDSM.16.M88.4 R16, [R116+0x3400] ;  /* 0x003400007410783b */ /* 0x020f680000000200 */
[----:B------:R-:W4:Y:S04]  /*1d50*/  LDSM.16.M88.4 R64, [R116+0x4000] ;  /* 0x004000007440783b */ /* 0x000f280000000200 */
[----:B------:R-:W4:Y:S01]  /*1d60*/  LDSM.16.M88.4 R56, [R116+0x4400] ;  /* 0x004400007438783b */ /* 0x000f220000000200 */
[----:B-1----:R-:W-:-:S03]  /*1d70*/  IMAD.MOV.U32 R5, RZ, RZ, 0x20 ;  /* 0x00000020ff057424 */ /* 0x002fc600078e00ff */
[----:B------:R-:W-:Y:S02]  /*1d80*/  LDSM.16.M88.4 R8, [R116+0x3800] ;  /* 0x003800007408783b */ /* 0x000fe40000000200 */
[C---:B------:R-:W-:Y:S02]  /*1d90*/  SEL R3, R5.reuse, 0xffffffe0, !P1 ;  /* 0xffffffe005037807 */ /* 0x040fe40004800000 */
[----:B------:R-:W-:Y:S01]  /*1da0*/  LDSM.16.M88.4 R48, [R116+0x4800] ;  /* 0x004800007430783b */ /* 0x000fe20000000200 */
[----:B------:R-:W-:Y:S02]  /*1db0*/  SEL R5, R5, 0xffffffe0, !P0 ;  /* 0xffffffe005057807 */ /* 0x000fe40004000000 */
[----:B------:R-:W-:Y:S01]  /*1dc0*/  IMAD.IADD R157, R159, 0x1, R3 ;  /* 0x000000019f9d7824 */ /* 0x000fe200078e0203 */
[----:B------:R-:W-:Y:S02]  /*1dd0*/  LDSM.16.M88.4 R112, [R116+0x4c00] ;  /* 0x004c00007470783b */ /* 0x000fe40000000200 */
[----:B------:R-:W-:-:S02]  /*1de0*/  IMAD.IADD R156, R158, 0x1, R5 ;  /* 0x000000019e9c7824 */ /* 0x000fc400078e0205 */
[----:B------:R-:W-:Y:S04]  /*1df0*/  LDSM.16.M88.4 R108, [R157] ;  /* 0x000000009d6c783b */ /* 0x000fe80000000200 */
[----:B------:R-:W1:Y:S01]  /*1e00*/  LDSM.16.M88.4 R92, [R156+0xc00] ;  /* 0x000c00009c5c783b */ /* 0x000e620000000200 */
[C---:B--2---:R-:W-:Y:S03]  /*1e10*/  HMMA.16816.F32.BF16 R36, R32.reuse, R72, RZ ;  /* 0x000000482024723c */ /* 0x044fe600000418ff */
[----:B------:R-:W2:Y:S04]  /*1e20*/  LDSM.16.M88.4 R104, [R156] ;  /* 0x000000009c68783b */ /* 0x000ea80000000200 */
[----:B------:R-:W1:Y:S01]  /*1e30*/  LDSM.16.M88.4 R100, [R156+0x400] ;  /* 0x000400009c64783b */ /* 0x000e620000000200 */
[C---:B---3--:R-:W-:Y:S03]  /*1e40*/  HMMA.16816.F32.BF16 R28, R32.reuse, R24, RZ ;  /* 0x00000018201c723c */ /* 0x048fe600000418ff */
[----:B------:R-:W3:Y:S04]  /*1e50*/  LDSM.16.M88.4 R88, [R156+0x1000] ;  /* 0x001000009c58783b */ /* 0x000ee80000000200 */
[----:B------:R-:W1:Y:S01]  /*1e60*/  LDSM.16.M88.4 R84, [R156+0x1400] ;  /* 0x001400009c54783b */ /* 0x000e620000000200 */
[C---:B------:R-:W-:Y:S03]  /*1e70*/  HMMA.16816.F32.BF16 R72, R32.reuse, R74, RZ ;  /* 0x0000004a2048723c */ /* 0x040fe600000418ff */
[----:B------:R-:W-:Y:S04]  /*1e80*/  LDSM.16.M88.4 R4, [R159+0x1000] ;  /* 0x001000009f04783b */ /* 0x000fe80000000200 */
[----:B------:R-:W1:Y:S01]  /*1e90*/  LDSM.16.M88.4 R40, [R116+0x5000] ;  /* 0x005000007428783b */ /* 0x000e620000000200 */
[C---:B------:R-:W-:Y:S03]  /*1ea0*/  HMMA.16816.F32.BF16 R24, R32.reuse, R26, RZ ;  /* 0x0000001a2018723c */ /* 0x040fe600000418ff */
[----:B------:R-:W1:Y:S04]  /*1eb0*/  LDSM.16.M88.4 R96, [R156+0x800] ;  /* 0x000800009c60783b */ /* 0x000e680000000200 */
[----:B------:R-:W1:Y:S01]  /*1ec0*/  LDSM.16.M88.4 R76, [R156+0x1c00] ;  /* 0x001c00009c4c783b */ /* 0x000e620000000200 */
[C---:B-----5:R-:W-:Y:S03]  /*1ed0*/  HMMA.16816.F32.BF16 R20, R32.reuse, R16, RZ ;  /* 0x000000102014723c */ /* 0x060fe600000418ff */
[----:B------:R-:W5:Y:S04]  /*1ee0*/  LDSM.16.M88.4 R80, [R156+0x1800] ;  /* 0x001800009c50783b */ /* 0x000f680000000200 */
[----:B------:R-:W0:Y:S01]  /*1ef0*/  LDGDEPBAR ;  /* 0x00000000000079af */ /* 0x000e220000000000 */
[C---:B------:R-:W-:Y:S08]  /*1f00*/  HMMA.16816.F32.BF16 R16, R32.reuse, R18, RZ ;  /* 0x000000122010723c */ /* 0x040ff000000418ff */
[C---:B----4-:R-:W-:Y:S08]  /*1f10*/  HMMA.16816.F32.BF16 R68, R32.reuse, R64, RZ ;  /* 0x000000402044723c */ /* 0x050ff000000418ff */
[C---:B------:R-:W-:Y:S08]  /*1f20*/  HMMA.16816.F32.BF16 R64, R32.reuse, R66, RZ ;  /* 0x000000422040723c */ /* 0x040ff000000418ff */
[C---:B------:R-:W-:Y:S08]  /*1f30*/  HMMA.16816.F32.BF16 R60, R32.reuse, R56, RZ ;  /* 0x00000038203c723c */ /* 0x040ff000000418ff */
[----:B------:R-:W-:Y:S08]  /*1f40*/  HMMA.16816.F32.BF16 R56, R32, R58, RZ ;  /* 0x0000003a2038723c */ /* 0x000ff000000418ff */
[C---:B-1----:R-:W-:Y:S08]  /*1f50*/  HMMA.16816.F32.BF16 R36, R108.reuse, R92, R36 ;  /* 0x0000005c6c24723c */ /* 0x042ff00000041824 */
[C---:B------:R-:W-:Y:S01]  /*1f60*/  HMMA.16816.F32.BF16 R72, R108.reuse, R94, R72 ;  /* 0x0000005e6c48723c */ /* 0x040fe20000041848 */
[----:B------:R-:W1:Y:S07]  /*1f70*/  LDSM.16.M88.4 R92, [R116+0x5400] ;  /* 0x00540000745c783b */ /* 0x000e6e0000000200 */
[C---:B--2---:R-:W-:Y:S08]  /*1f80*/  HMMA.16816.F32.BF16 R28, R108.reuse, R104, R28 ;  /* 0x000000686c1c723c */ /* 0x044ff0000004181c */
[----:B------:R-:W-:Y:S01]  /*1f90*/  HMMA.16816.F32.BF16 R24, R108, R106, R24 ;  /* 0x0000006a6c18723c */ /* 0x000fe20000041818 */
[----:B------:R-:W-:Y:S07]  /*1fa0*/  LDSM.16.M88.4 R104, [R156+0x4000] ;  /* 0x004000009c68783b */ /* 0x000fee0000000200 */
[C---:B------:R-:W-:Y:S08]  /*1fb0*/  HMMA.16816.F32.BF16 R12, R32.reuse, R8, RZ ;  /* 0x00000008200c723c */ /* 0x040ff000000418ff */
[C---:B------:R-:W-:Y:S08]  /*1fc0*/  HMMA.16816.F32.BF16 R8, R32.reuse, R10, RZ ;  /* 0x0000000a2008723c */ /* 0x040ff000000418ff */
[C---:B------:R-:W-:Y:S08]  /*1fd0*/  HMMA.16816.F32.BF16 R52, R32.reuse, R48, RZ ;  /* 0x000000302034723c */ /* 0x040ff000000418ff */
[C---:B------:R-:W-:Y:S08]  /*1fe0*/  HMMA.16816.F32.BF16 R48, R32.reuse, R50, RZ ;  /* 0x000000322030723c */ /* 0x040ff000000418ff */
[C---:B------:R-:W-:Y:S08]  /*1ff0*/  HMMA.16816.F32.BF16 R44, R32.reuse, R112, RZ ;  /* 0x00000070202c723c */ /* 0x040ff000000418ff */
[----:B------:R-:W-:Y:S08]  /*2000*/  HMMA.16816.F32.BF16 R32, R32, R114, RZ ;  /* 0x000000722020723c */ /* 0x000ff000000418ff */
[C---:B------:R-:W-:Y:S08]  /*2010*/  HMMA.16816.F32.BF16 R20, R108.reuse, R100, R20 ;  /* 0x000000646c14723c */ /* 0x040ff00000041814 */
[C---:B------:R-:W-:Y:S01]  /*2020*/  HMMA.16816.F32.BF16 R16, R108.reuse, R102, R16 ;  /* 0x000000666c10723c */ /* 0x040fe20000041810 */
[----:B------:R-:W-:Y:S07]  /*2030*/  LDSM.16.M88.4 R100, [R116+0x5800] ;  /* 0x005800007464783b */ /* 0x000fee0000000200 */
[C---:B---3--:R-:W-:Y:S08]  /*2040*/  HMMA.16816.F32.BF16 R68, R108.reuse, R88, R68 ;  /* 0x000000586c44723c */ /* 0x048ff00000041844 */
[C---:B------:R-:W-:Y:S08]  /*2050*/  HMMA.16816.F32.BF16 R64, R108.reuse, R90, R64 ;  /* 0x0000005a6c40723c */ /* 0x040ff00000041840 */
[C---:B------:R-:W-:Y:S08]  /*2060*/  HMMA.16816.F32.BF16 R60, R108.reuse, R84, R60 ;  /* 0x000000546c3c723c */ /* 0x040ff0000004183c */
[----:B------:R-:W-:Y:S01]  /*2070*/  HMMA.16816.F32.BF16 R88, R108, R86, R56 ;  /* 0x000000566c58723c */ /* 0x000fe20000041838 */
[----:B------:R-:W-:Y:S04]  /*2080*/  LDSM.16.M88.4 R56, [R157+0x1000] ;  /* 0x001000009d38783b */ /* 0x000fe80000000200 */
[----:B------:R-:W2:Y:S03]  /*2090*/  LDSM.16.M88.4 R84, [R156+0x2000] ;  /* 0x002000009c54783b */ /* 0x000ea60000000200 */
[C---:B------:R-:W-:Y:S08]  /*20a0*/  HMMA.16816.F32.BF16 R28, R4.reuse, R40, R28 ;  /* 0x00000028041c723c */ /* 0x040ff0000004181c */
[----:B------:R-:W-:Y:S01]  /*20b0*/  HMMA.16816.F32.BF16 R24, R4, R42, R24 ;  /* 0x0000002a0418723c */ /* 0x000fe20000041818 */
[----:B------:R-:W3:Y:S07]  /*20c0*/  LDSM.16.M88.4 R40, [R116+0x6000] ;  /* 0x006000007428783b */ /* 0x000eee0000000200 */
[C---:B------:R-:W-:Y:S08]  /*20d0*/  HMMA.16816.F32.BF16 R12, R108.reuse, R96, R12 ;  /* 0x000000606c0c723c */ /* 0x040ff0000004180c */
[C---:B------:R-:W-:Y:S01]  /*20e0*/  HMMA.16816.F32.BF16 R8, R108.reuse, R98, R8 ;  /* 0x000000626c08723c */ /* 0x040fe20000041808 */
[----:B------:R-:W4:Y:S07]  /*20f0*/  LDSM.16.M88.4 R96, [R116+0x5c00] ;  /* 0x005c00007460783b */ /* 0x000f2e0000000200 */
[C---:B------:R-:W-:Y:S08]  /*2100*/  HMMA.16816.F32.BF16 R44, R108.reuse, R76, R44 ;  /* 0x0000004c6c2c723c */ /* 0x040ff0000004182c */
[C---:B-----5:R-:W-:Y:S08]  /*2110*/  HMMA.16816.F32.BF16 R52, R108.reuse, R80, R52 ;  /* 0x000000506c34723c */ /* 0x060ff00000041834 */
[C---:B------:R-:W-:Y:S01]  /*2120*/  HMMA.16816.F32.BF16 R48, R108.reuse, R82, R48 ;  /* 0x000000526c30723c */ /* 0x040fe20000041830 */
[----:B------:R-:W-:Y:S07]  /*2130*/  LDSM.16.M88.4 R80, [R116+0x7000] ;  /* 0x007000007450783b */ /* 0x000fee0000000200 */
[----:B------:R-:W-:Y:S01]  /*2140*/  HMMA.16816.F32.BF16 R76, R108, R78, R32 ;  /* 0x0000004e6c4c723c */ /* 0x000fe20000041820 */
[----:B------:R-:W-:Y:S07]  /*2150*/  LDSM.16.M88.4 R32, [R159+0x2000] ;  /* 0x002000009f20783b */ /* 0x000fee0000000200 */
[C---:B-1----:R-:W-:Y:S01]  /*2160*/  HMMA.16816.F32.BF16 R108, R4.reuse, R92, R20 ;  /* 0x0000005c046c723c */ /* 0x042fe20000041814 */
[----:B------:R-:W-:Y:S07]  /*2170*/  LDSM.16.M88.4 R20, [R157+0x2000] ;  /* 0x002000009d14783b */ /* 0x000fee0000000200 */
[----:B------:R-:W-:Y:S01]  /*2180*/  HMMA.16816.F32.BF16 R16, R4, R94, R16 ;  /* 0x0000005e0410723c */ /* 0x000fe20000041810 */
[----:B------:R-:W1:Y:S07]  /*2190*/  LDSM.16.M88.4 R92, [R156+0x2400] ;  /* 0x002400009c5c783b */ /* 0x000e6e0000000200 */
[C---:B--2---:R-:W-:Y:S08]  /*21a0*/  HMMA.16816.F32.BF16 R28, R56.reuse, R84, R28 ;  /* 0x00000054381c723c */ /* 0x044ff0000004181c */
[----:B------:R-:W-:Y:S08]  /*21b0*/  HMMA.16816.F32.BF16 R24, R56, R86, R24 ;  /* 0x000000563818723c */ /* 0x000ff00000041818 */
[C---:B---3--:R-:W-:Y:S01]  /*21c0*/  HMMA.16816.F32.BF16 R84, R4.reuse, R40, R68 ;  /* 0x000000280454723c */ /* 0x048fe20000041844 */
[----:B------:R-:W2:Y:S07]  /*21d0*/  LDSM.16.M88.4 R68, [R116+0x7400] ;  /* 0x007400007444783b */ /* 0x000eae0000000200 */
[C---:B----4-:R-:W-:Y:S08]  /*21e0*/  HMMA.16816.F32.BF16 R36, R4.reuse, R96, R36 ;  /* 0x000000600424723c */ /* 0x050ff00000041824 */
[----:B------:R-:W-:Y:S01]  /*21f0*/  HMMA.16816.F32.BF16 R72, R4, R98, R72 ;  /* 0x000000620448723c */ /* 0x000fe20000041848 */
[----:B------:R-:W3:Y:S07]  /*2200*/  LDSM.16.M88.4 R96, [R156+0x2800] ;  /* 0x002800009c60783b */ /* 0x000eee0000000200 */
[C---:B-1----:R-:W-:Y:S08]  /*2210*/  HMMA.16816.F32.BF16 R108, R56.reuse, R92, R108 ;  /* 0x0000005c386c723c */ /* 0x042ff0000004186c */
[----:B------:R-:W-:Y:S01]  /*2220*/  HMMA.16816.F32.BF16 R92, R56, R94, R16 ;  /* 0x0000005e385c723c */ /* 0x000fe20000041810 */
[----:B------:R-:W1:Y:S07]  /*2230*/  LDSM.16.M88.4 R16, [R156+0x4400] ;  /* 0x004400009c10783b */ /* 0x000e6e0000000200 */
[C---:B------:R-:W-:Y:S08]  /*2240*/  HMMA.16816.F32.BF16 R12, R4.reuse, R100, R12 ;  /* 0x00000064040c723c */ /* 0x040ff0000004180c */
[C---:B------:R-:W-:Y:S08]  /*2250*/  HMMA.16816.F32.BF16 R8, R4.reuse, R102, R8 ;  /* 0x000000660408723c */ /* 0x040ff00000041808 */
[----:B------:R-:W-:Y:S01]  /*2260*/  HMMA.16816.F32.BF16 R64, R4, R42, R64 ;  /* 0x0000002a0440723c */ /* 0x000fe20000041840 */
[----:B------:R-:W4:Y:S07]  /*2270*/  LDSM.16.M88.4 R40, [R116+0x7800] ;  /* 0x007800007428783b */ /* 0x000f2e0000000200 */
[C---:B------:R-:W-:Y:S08]  /*2280*/  HMMA.16816.F32.BF16 R24, R32.reuse, R82, R24 ;  /* 0x000000522018723c */ /* 0x040ff00000041818 */
[C---:B--2---:R-:W-:Y:S08]  /*2290*/  HMMA.16816.F32.BF16 R108, R32.reuse, R68, R108 ;  /* 0x00000044206c723c */ /* 0x044ff0000004186c */
[----:B------:R-:W-:Y:S01]  /*22a0*/  HMMA.16816.F32.BF16 R92, R32, R70, R92 ;  /* 0x00000046205c723c */ /* 0x000fe2000004185c */
[----:B------:R-:W2:Y:S07]  /*22b0*/  LDSM.16.M88.4 R68, [R156+0x2c00] ;  /* 0x002c00009c44783b */ /* 0x000eae0000000200 */
[C---:B---3--:R-:W-:Y:S08]  /*22c0*/  HMMA.16816.F32.BF16 R12, R56.reuse, R96, R12 ;  /* 0x00000060380c723c */ /* 0x048ff0000004180c */
[----:B------:R-:W-:Y:S01]  /*22d0*/  HMMA.16816.F32.BF16 R96, R56, R98, R8 ;  /* 0x000000623860723c */ /* 0x000fe20000041808 */
[----:B------:R-:W3:Y:S07]  /*22e0*/  LDSM.16.M88.4 R8, [R156+0x4800] ;  /* 0x004800009c08783b */ /* 0x000eee0000000200 */
[----:B------:R-:W-:Y:S08]  /*22f0*/  HMMA.16816.F32.BF16 R24, R20, R106, R24 ;  /* 0x0000006a1418723c */ /* 0x000ff00000041818 */
[----:B------:R-:W-:Y:S01]  /*2300*/  HMMA.16816.F32.BF16 R28, R32, R80, R28 ;  /* 0x00000050201c723c */ /* 0x000fe2000004181c */
[----:B------:R-:W-:Y:S07]  /*2310*/  LDSM.16.M88.4 R80, [R116+0x6400] ;  /* 0x006400007450783b */ /* 0x000fee0000000200 */
[C---:B-1----:R-:W-:Y:S08]  /*2320*/  HMMA.16816.F32.BF16 R108, R20.reuse, R16, R108 ;  /* 0x00000010146c723c */ /* 0x042ff0000004186c */
[----:B------:R-:W-:Y:S01]  /*2330*/  HMMA.16816.F32.BF16 R92, R20, R18, R92 ;  /* 0x00000012145c723c */ /* 0x000fe2000004185c */
[----:B------:R-:W1:Y:S01]  /*2340*/  LDSM.16.M88.4 R16, [R116+0x7c00] ;  /* 0x007c00007410783b */ /* 0x000e620000000200 */
[----:B------:R-:W-:-:S02]  /*2350*/  FMUL.FTZ R24, R24, c[0x0][0x2ec] ;  /* 0x0000bb0018187a20 */ /* 0x000fc40000410000 */
[----:B------:R-:W-:Y:S02]  /*2360*/  FMUL.FTZ R25, R25, c[0x0][0x2ec] ;  /* 0x0000bb0019197a20 */ /* 0x000fe40000410000 */
[----:B------:R-:W-:Y:S01]  /*2370*/  FMUL.FTZ R26, R26, c[0x0][0x2ec] ;  /* 0x0000bb001a1a7a20 */ /* 0x000fe20000410000 */
[----:B------:R-:W5:Y:S01]  /*2380*/  MUFU.TANH R101, R24 ;  /* 0x0000001800657308 */ /* 0x000f620000002400 */
[----:B----4-:R-:W-:Y:S01]  /*2390*/  HMMA.16816.F32.BF16 R12, R32, R40, R12 ;  /* 0x00000028200c723c */ /* 0x010fe2000004180c */
[----:B------:R-:W-:-:S06]  /*23a0*/  FMUL.FTZ R27, R27, c[0x0][0x2ec] ;  /* 0x0000bb001b1b7a20 */ /* 0x000fcc0000410000 */
[----:B------:R-:W-:Y:S01]  /*23b0*/  MUFU.TANH R102, R25 ;  /* 0x0000001900667308 */ /* 0x000fe20000002400 */
[----:B--2---:R-:W-:Y:S01]  /*23c0*/  HMMA.16816.F32.BF16 R36, R56, R68, R36 ;  /* 0x000000443824723c */ /* 0x004fe20000041824 */
[----:B------:R-:W-:-:S06]  /*23d0*/  FMUL.FTZ R106, R110, c[0x0][0x2ec] ;  /* 0x0000bb006e6a7a20 */ /* 0x000fcc0000410000 */
[----:B------:R-:W-:Y:S01]  /*23e0*/  MUFU.TANH R103, R26 ;  /* 0x0000001a00677308 */ /* 0x000fe20000002400 */
[----:B------:R-:W-:Y:S01]  /*23f0*/  HMMA.16816.F32.BF16 R72, R56, R70, R72 ;  /* 0x000000463848723c */ /* 0x000fe20000041848 */
[----:B------:R-:W-:Y:S02]  /*2400*/  FMUL.FTZ R94, R94, c[0x0][0x2ec] ;  /* 0x0000bb005e5e7a20 */ /* 0x000fe40000410000 */
[----:B------:R-:W-:Y:S02]  /*2410*/  FMUL.FTZ R68, R93, c[0x0][0x2ec] ;  /* 0x0000bb005d447a20 */ /* 0x000fe40000410000 */
[----:B------:R-:W-:Y:S02]  /*2420*/  FMUL.FTZ R92, R92, c[0x0][0x2ec] ;  /* 0x0000bb005c5c7a20 */ /* 0x000fe40000410000 */
[----:B------:R-:W-:Y:S01]  /*2430*/  MUFU.TANH R70, R94 ;  /* 0x0000005e00467308 */ /* 0x000fe20000002400 */
[----:B------:R-:W-:Y:S01]  /*2440*/  HMMA.16816.F32.BF16 R28, R20, R104, R28 ;  /* 0x00000068141c723c */ /* 0x000fe2000004181c */
[----:B------:R-:W-:-:S06]  /*2450*/  FMUL.FTZ R69, R95, c[0x0][0x2ec] ;  /* 0x0000bb005f457a20 */ /* 0x000fcc0000410000 */
[----:B------:R2:W-:Y:S01]  /*2460*/  MUFU.TANH R104, R27 ;  /* 0x0000001b00687308 */ /* 0x0005e20000002400 */
[----:B------:R-:W-:Y:S01]  /*2470*/  HMMA.16816.F32.BF16 R96, R32, R42, R96 ;  /* 0x0000002a2060723c */ /* 0x000fe20000041860 */
[----:B------:R-:W4:Y:S01]  /*2480*/  LDSM.16.M88.4 R40, [R156+0x4c00] ;  /* 0x004c00009c28783b */ /* 0x000f220000000200 */
[----:B------:R-:W-:-:S05]  /*2490*/  FMUL.FTZ R105, R108, c[0x0][0x2ec] ;  /* 0x0000bb006c697a20 */ /* 0x000fca0000410000 */
[----:B------:R-:W-:Y:S01]  /*24a0*/  MUFU.TANH R106, R106 ;  /* 0x0000006a006a7308 */ /* 0x000fe20000002400 */
[----:B---3--:R-:W-:Y:S01]  /*24b0*/  HMMA.16816.F32.BF16 R12, R20, R8, R12 ;  /* 0x00000008140c723c */ /* 0x008fe2000004180c */
[----:B--2---:R-:W2:Y:S07]  /*24c0*/  LDSM.16.M88.4 R24, [R156+0x3000] ;  /* 0x003000009c18783b */ /* 0x004eae0000000200 */
[----:B-1----:R-:W-:Y:S01]  /*24d0*/  HMMA.16816.F32.BF16 R36, R32, R16, R36 ;  /* 0x000000102024723c */ /* 0x002fe20000041824 */
[----:B------:R-:W-:Y:S01]  /*24e0*/  FMUL.FTZ R0, R28, c[0x0][0x2ec] ;  /* 0x0000bb001c007a20 */ /* 0x000fe20000410000 */
[----:B------:R-:W-:Y:S01]  /*24f0*/  MUFU.TANH R105, R105 ;  /* 0x0000006900697308 */ /* 0x000fe20000002400 */
[----:B------:R-:W-:-:S05]  /*2500*/  FMUL.FTZ R100, R29, c[0x0][0x2ec] ;  /* 0x0000bb001d647a20 */ /* 0x000fca0000410000 */
[----:B------:R-:W-:Y:S01]  /*2510*/  HMMA.16816.F32.BF16 R72, R32, R18, R72 ;  /* 0x000000122048723c */ /* 0x000fe20000041848 */
[----:B------:R-:W1:Y:S01]  /*2520*/  LDSM.16.M88.4 R16, [R156+0x3400] ;  /* 0x003400009c10783b */ /* 0x000e620000000200 */
[----:B------:R-:W3:Y:S06]  /*2530*/  MUFU.TANH R100, R100 ;  /* 0x0000006400647308 */ /* 0x000eec0000002400 */
[----:B------:R-:W-:Y:S01]  /*2540*/  HMMA.16816.F32.BF16 R96, R20, R10, R96 ;  /* 0x0000000a1460723c */ /* 0x000fe20000041860 */
[----:B------:R-:W1:Y:S01]  /*2550*/  LDSM.16.M88.4 R8, [R116+0x8000] ;  /* 0x008000007408783b */ /* 0x000e620000000200 */
[----:B------:R-:W-:Y:S01]  /*2560*/  FMUL.FTZ R71, R12, c[0x0][0x2ec] ;  /* 0x0000bb000c477a20 */ /* 0x000fe20000410000 */
[----:B------:R-:W-:Y:S01]  /*2570*/  MUFU.TANH R92, R92 ;  /* 0x0000005c005c7308 */ /* 0x000fe20000002400 */
[----:B------:R-:W-:-:S02]  /*2580*/  FMUL.FTZ R93, R13, c[0x0][0x2ec] ;  /* 0x0000bb000d5d7a20 */ /* 0x000fc40000410000 */
[----:B------:R-:W-:Y:S02]  /*2590*/  FMUL.FTZ R192, R14, c[0x0][0x2ec] ;  /* 0x0000bb000ec07a20 */ /* 0x000fe40000410000 */
[----:B------:R-:W-:Y:S01]  /*25a0*/  FMUL.FTZ R94, R15, c[0x0][0x2ec] ;  /* 0x0000bb000f5e7a20 */ /* 0x000fe20000410000 */
[----:B------:R-:W-:Y:S01]  /*25b0*/  HMMA.16816.F32.BF16 R60, R4, R80, R60 ;  /* 0x00000050043c723c */ /* 0x000fe2000004183c */
[----:B------:R-:W1:Y:S01]  /*25c0*/  LDSM.16.M88.4 R12, [R116+0x6c00] ;  /* 0x006c0000740c783b */ /* 0x000e620000000200 */
[----:B------:R-:W-:Y:S05]  /*25d0*/  MUFU.TANH R68, R68 ;  /* 0x0000004400447308 */ /* 0x000fea0000002400 */
[----:B------:R-:W-:Y:S01]  /*25e0*/  FMUL.FTZ R80, R30, c[0x0][0x2ec] ;  /* 0x0000bb001e507a20 */ /* 0x000fe20000410000 */
[----:B----4-:R-:W-:Y:S01]  /*25f0*/  HMMA.16816.F32.BF16 R36, R20, R40, R36 ;  /* 0x000000281424723c */ /* 0x010fe20000041824 */
[----:B------:R-:W-:Y:S01]  /*2600*/  FMUL.FTZ R81, R31, c[0x0][0x2ec] ;  /* 0x0000bb001f517a20 */ /* 0x000fe20000410000 */
[----:B------:R-:W-:Y:S01]  /*2610*/  MUFU.TANH R69, R69 ;  /* 0x0000004500457308 */ /* 0x000fe20000002400 */
[----:B------:R-:W4:Y:S04]  /*2620*/  LDSM.16.M88.4 R28, [R116+0x6800] ;  /* 0x00680000741c783b */ /* 0x000f280000000200 */
[----:B------:R-:W-:Y:S01]  /*2630*/  FMUL.FTZ R96, R96, c[0x0][0x2ec] ;  /* 0x0000bb0060607a20 */ /* 0x000fe20000410000 */
[----:B--2---:R-:W-:Y:S01]  /*2640*/  HMMA.16816.F32.BF16 R84, R56, R24, R84 ;  /* 0x000000183854723c */ /* 0x004fe20000041854 */
[----:B------:R-:W-:Y:S01]  /*2650*/  FMUL.FTZ R98, R98, c[0x0][0x2ec] ;  /* 0x0000bb0062627a20 */ /* 0x000fe20000410000 */
[----:B------:R-:W2:Y:S01]  /*2660*/  MUFU.TANH R81, R81 ;  /* 0x0000005100517308 */ /* 0x000ea20000002400 */
[----:B------:R-:W-:-:S02]  /*2670*/  FMUL.FTZ R97, R97, c[0x0][0x2ec] ;  /* 0x0000bb0061617a20 */ /* 0x000fc40000410000 */
[----:B------:R-:W-:-:S03]  /*2680*/  FMUL.FTZ R99, R99, c[0x0][0x2ec] ;  /* 0x0000bb0063637a20 */ /* 0x000fc60000410000 */
[----:B------:R-:W-:Y:S01]  /*2690*/  HMMA.16816.F32.BF16 R64, R56, R26, R64 ;  /* 0x0000001a3840723c */ /* 0x000fe20000041840 */
[----:B------:R-:W-:Y:S01]  /*26a0*/  LDSM.16.M88.4 R24, [R156+0x5000] ;  /* 0x005000009c18783b */ /* 0x000fe20000000200 */
[----:B------:R-:W-:Y:S06]  /*26b0*/  MUFU.TANH R198, R96 ;  /* 0x0000006000c67308 */ /* 0x000fec0000002400 */
[----:B------:R-:W-:Y:S01]  /*26c0*/  HMMA.16816.F32.BF16 R72, R20, R42, R72 ;  /* 0x0000002a1448723c */ /* 0x000fe20000041848 */
[----:B------:R-:W2:Y:S01]  /*26d0*/  LDSM.16.M88.4 R40, [R116+0x8400] ;  /* 0x008400007428783b */ /* 0x000ea20000000200 */
[----:B------:R-:W-:Y:S01]  /*26e0*/  FMUL.FTZ R38, R38, c[0x0][0x2ec] ;  /* 0x0000bb0026267a20 */ /* 0x000fe20000410000 */
[----:B------:R-:W-:Y:S01]  /*26f0*/  MUFU.TANH R196, R98 ;  /* 0x0000006200c47308 */ /* 0x000fe20000002400 */
[----:B------:R-:W-:-:S02]  /*2700*/  FMUL.FTZ R190, R36, c[0x0][0x2ec] ;  /* 0x0000bb0024be7a20 */ /* 0x000fc40000410000 */
[----:B------:R-:W-:Y:S02]  /*2710*/  FMUL.FTZ R36, R37, c[0x0][0x2ec] ;  /* 0x0000bb0025247a20 */ /* 0x000fe40000410000 */
[----:B------:R-:W-:Y:S01]  /*2720*/  HMMA.16816.F32.BF16 R88, R4, R82, R88 ;  /* 0x000000520458723c */ /* 0x000fe20000041858 */
[----:B------:R-:W-:Y:S02]  /*2730*/  FMUL.FTZ R37, R39, c[0x0][0x2ec] ;  /* 0x0000bb0027257a20 */ /* 0x000fe40000410000 */
[----:B------:R2:W-:Y:S04]  /*2740*/  MUFU.TANH R130, R38 ;  /* 0x0000002600827308 */ /* 0x0005e80000002400 */
[----:B------:R-:W-:Y:S01]  /*2750*/  FMUL.FTZ R82, R109, c[0x0][0x2ec] ;  /* 0x0000bb006d527a20 */ /* 0x000fe20000410000 */
[----:B-1----:R-:W-:Y:S01]  /*2760*/  HMMA.16816.F32.BF16 R60, R56, R16, R60 ;  /* 0x00000010383c723c */ /* 0x002fe2000004183c */
[----:B------:R-:W-:-:S02]  /*2770*/  FMUL.FTZ R83, R111, c[0x0][0x2ec] ;  /* 0x0000bb006f537a20 */ /* 0x000fc40000410000 */
[----:B------:R-:W-:Y:S05]  /*2780*/  MUFU.TANH R93, R93 ;  /* 0x0000005d005d7308 */ /* 0x000fea0000002400 */
[----:B------:R-:W-:Y:S01]  /*2790*/  HMMA.16816.F32.BF16 R84, R32, R8, R84 ;  /* 0x000000082054723c */ /* 0x000fe20000041854 */
[----:B------:R-:W-:Y:S02]  /*27a0*/  FMUL.FTZ R74, R74, c[0x0][0x2ec] ;  /* 0x0000bb004a4a7a20 */ /* 0x000fe40000410000 */
[----:B------:R-:W1:Y:S01]  /*27b0*/  MUFU.TANH R82, R82 ;  /* 0x0000005200527308 */ /* 0x000e620000002400 */
[----:B------:R-:W-:Y:S02]  /*27c0*/  FMUL.FTZ R72, R72, c[0x0][0x2ec] ;  /* 0x0000bb0048487a20 */ /* 0x000fe40000410000 */
[----:B------:R-:W-:-:S02]  /*27d0*/  FMUL.FTZ R75, R75, c[0x0][0x2ec] ;  /* 0x0000bb004b4b7a20 */ /* 0x000fc40000410000 */
[----:B------:R-:W-:Y:S01]  /*27e0*/  HMMA.16816.F32.BF16 R64, R32, R10, R64 ;  /* 0x0000000a2040723c */ /* 0x000fe20000041840 */
[----:B------:R-:W1:Y:S01]  /*27f0*/  LDSM.16.M88.4 R8, [R156+0x5400] ;  /* 0x005400009c08783b */ /* 0x000e620000000200 */
[----:B------:R-:W-:Y:S01]  /*2800*/  FMUL.FTZ R39, R73, c[0x0][0x2ec] ;  /* 0x0000bb0049277a20 */ /* 0x000fe20000410000 */
[----:B------:R-:W1:Y:S05]  /*2810*/  MUFU.TANH R83, R83 ;  /* 0x0000005300537308 */ /* 0x000e6a0000002400 */
[----:B------:R-:W-:Y:S03]  /*2820*/  HMMA.16816.F32.BF16 R44, R4, R12, R44 ;  /* 0x0000000c042c723c */ /* 0x000fe6000004182c */
[----:B------:R-:W-:Y:S04]  /*2830*/  MUFU.TANH R186, R74 ;  /* 0x0000004a00ba7308 */ /* 0x000fe80000002400 */
[----:B------:R-:W-:Y:S01]  /*2840*/  LOP3.LUT R13, R123, 0xffffffe0, RZ, 0xc0, !PT ;  /* 0xffffffe07b0d7812 */ /* 0x000fe200078ec0ff */
[----:B------:R-:W-:Y:S01]  /*2850*/  HMMA.16816.F32.BF16 R88, R56, R18, R88 ;  /* 0x000000123858723c */ /* 0x000fe20000041858 */
[----:B------:R-:W-:Y:S01]  /*2860*/  LDSM.16.M88.4 R16, [R116+0x8800] ;  /* 0x008800007410783b */ /* 0x000fe20000000200 */
[----:B------:R-:W-:Y:S01]  /*2870*/  SHF.R.S32.HI R123, RZ, 0x1f, R123 ;  /* 0x0000001fff7b7819 */ /* 0x000fe2000001147b */
[----:B------:R-:W1:Y:S01]  /*2880*/  MUFU.TANH R192, R192 ;  /* 0x000000c000c07308 */ /* 0x000e620000002400 */
[----:B------:R-:W-:-:S02]  /*2890*/  IMAD.IADD R172, R122, 0x1, -R13 ;  /* 0x000000017aac7824 */ /* 0x000fc400078e0a0d */
[----:B------:R-:W-:Y:S01]  /*28a0*/  IMAD.SHL.U32 R122, R122, 0x2, RZ ;  /* 0x000000027a7a7824 */ /* 0x000fe200078e00ff */
[----:B------:R-:W-:Y:S01]  /*28b0*/  LEA.HI R123, R123, R124, RZ, 0x2 ;  /* 0x0000007c7b7b7211 */ /* 0x000fe200078f10ff */
[C---:B----4-:R-:W-:Y:S01]  /*28c0*/  HMMA.16816.F32.BF16 R52, R4.reuse, R28, R52 ;  /* 0x0000001c0434723c */ /* 0x050fe20000041834 */
[----:B------:R-:W-:Y:S02]  /*28d0*/  SHF.R.S32.HI R13, RZ, 0x1f, R172 ;  /* 0x0000001fff0d7819 */ /* 0x000fe400000114ac */
[----:B------:R-:W4:Y:S01]  /*28e0*/  MUFU.TANH R71, R71 ;  /* 0x0000004700477308 */ /* 0x000f220000002400 */
[----:B------:R-:W-:Y:S02]  /*28f0*/  LOP3.LUT R173, R123, 0xfffffffc, RZ, 0xc0, !PT ;  /* 0xfffffffc7bad7812 */ /* 0x000fe400078ec0ff */
[----:B------:R-:W-:Y:S02]  /*2900*/  LEA.HI R172, R13, R172, RZ, 0x2 ;  /* 0x000000ac0dac7211 */ /* 0x000fe400078f10ff */
[----:B------:R-:W-:Y:S01]  /*2910*/  HMMA.16816.F32.BF16 R48, R4, R30, R48 ;  /* 0x0000001e0430723c */ /* 0x000fe20000041830 */
[----:B------:R-:W1:Y:S01]  /*2920*/  LDSM.16.M88.4 R28, [R156+0x3800] ;  /* 0x003800009c1c783b */ /* 0x000e620000000200 */
[----:B------:R-:W-:Y:S01]  /*2930*/  SHF.R.S32.HI R172, RZ, 0x2, R172 ;  /* 0x00000002ffac7819 */ /* 0x000fe200000114ac */
[----:B------:R-:W1:Y:S01]  /*2940*/  MUFU.TANH R94, R94 ;  /* 0x0000005e005e7308 */ /* 0x000e620000002400 */
[----:B------:R-:W-:-:S04]  /*2950*/  IMAD.IADD R173, R124, 0x1, -R173 ;  /* 0x000000017cad7824 */ /* 0x000fc800078e0aad */
[----:B--2---:R-:W-:Y:S03]  /*2960*/  HMMA.16816.F32.BF16 R60, R32, R40, R60 ;  /* 0x00000028203c723c */ /* 0x004fe6000004183c */
[----:B------:R-:W2:Y:S04]  /*2970*/  MUFU.TANH R200, R97 ;  /* 0x0000006100c87308 */ /* 0x000ea80000002400 */
[----:B------:R-:W-:Y:S01]  /*2980*/  IADD3 R40, R125, 0x1, R172 ;  /* 0x000000017d287810 */ /* 0x000fe20007ffe0ac */
[----:B------:R-:W-:Y:S03]  /*2990*/  HMMA.16816.F32.BF16 R84, R20, R24, R84 ;  /* 0x000000181454723c */ /* 0x000fe60000041854 */
[----:B------:R-:W-:Y:S01]  /*29a0*/  IADD3 R40, R121, -c[0x0][0x214], R40 ;  /* 0x8000850079287a10 */ /* 0x000fe20007ffe028 */
[----:B------:R-:W1:Y:S03]  /*29b0*/  MUFU.TANH R194, R99 ;  /* 0x0000006300c27308 */ /* 0x000e660000002400 */
[----:B------:R-:W-:Y:S01]  /*29c0*/  IADD3 R25, R117, -0x1, RZ ;  /* 0xffffffff75197810 */ /* 0x000fe20007ffe0ff */
[----:B------:R-:W-:Y:S01]  /*29d0*/  HMMA.16816.F32.BF16 R88, R32, R42, R88 ;  /* 0x0000002a2058723c */ /* 0x000fe20000041858 */
[----:B------:R-:W-:-:S02]  /*29e0*/  IADD3 R40, R40, c[0x0][0x2e8], RZ ;  /* 0x0000ba0028287a10 */ /* 0x000fc40007ffe0ff */
[C---:B------:R-:W-:Y:S01]  /*29f0*/  ISETP.GT.AND P0, PT, R25.reuse, R160, PT ;  /* 0x000000a01900720c */ /* 0x040fe20003f04270 */
[----:B------:R-:W-:Y:S01]  /*2a00*/  IMAD.SHL.U32 R25, R25, 0x80, RZ ;  /* 0x0000008019197824 */ /* 0x000fe200078e00ff */
[C---:B------:R-:W-:Y:S01]  /*2a10*/  IADD3 R38, R40.reuse, 0x8, RZ ;  /* 0x0000000828267810 */ /* 0x040fe20007ffe0ff */
[----:B------:R-:W1:Y:S01]  /*2a20*/  MUFU.TANH R190, R190 ;  /* 0x000000be00be7308 */ /* 0x000e620000002400 */
[-C--:B------:R-:W-:Y:S01]  /*2a30*/  IMNMX R40, R40, R121.reuse, PT ;  /* 0x0000007928287217 */ /* 0x080fe20003800200 */
[----:B------:R-:W-:Y:S01]  /*2a40*/  HMMA.16816.F32.BF16 R64, R20, R26, R64 ;  /* 0x0000001a1440723c */ /* 0x000fe20000041840 */
[----:B------:R-:W-:-:S05]  /*2a50*/  IMNMX R38, R38, R121, PT ;  /* 0x0000007926267217 */ /* 0x000fca0003800200 */
[----:B------:R-:W-:Y:S01]  /*2a60*/  MUFU.TANH R188, R72 ;  /* 0x0000004800bc7308 */ /* 0x000fe20000002400 */
[----:B------:R-:W-:Y:S01]  /*2a70*/  LOP3.LUT R27, R25, 0x6, R122, 0xf8, !PT ;  /* 0x00000006191b7812 */ /* 0x000fe200078ef87a */
[----:B------:R-:W-:Y:S01]  /*2a80*/  HMMA.16816.F32.BF16 R76, R4, R14, R76 ;  /* 0x0000000e044c723c */ /* 0x000fe2000004184c */
[----:B------:R-:W2:Y:S01]  /*2a90*/  LDSM.16.M88.4 R4, [R156+0x3c00] ;  /* 0x003c00009c04783b */ /* 0x000ea20000000200 */
[----:B------:R-:W-:Y:S01]  /*2aa0*/  FMUL.FTZ R84, R84, c[0x0][0x2ec] ;  /* 0x0000bb0054547a20 */ /* 0x000fe20000410000 */
[----:B------:R-:W-:Y:S01]  /*2ab0*/  LOP3.LUT R13, R27, 0x8, RZ, 0xfc, !PT ;  /* 0x000000081b0d7812 */ /* 0x000fe200078efcff */
[----:B------:R-:W-:Y:S02]  /*2ac0*/  FMUL.FTZ R86, R86, c[0x0][0x2ec] ;  /* 0x0000bb0056567a20 */ /* 0x000fe40000410000 */
[----:B------:R-:W-:Y:S01]  /*2ad0*/  MUFU.TANH R182, R84 ;  /* 0x0000005400b67308 */ /* 0x000fe20000002400 */
[C---:B------:R-:W-:Y:S01]  /*2ae0*/  ISETP.GE.AND P3, PT, R13.reuse, R40, PT ;  /* 0x000000280d00720c */ /* 0x040fe20003f66270 */
[----:B-1----:R-:W-:Y:S01]  /*2af0*/  HMMA.16816.F32.BF16 R60, R20, R8, R60 ;  /* 0x00000008143c723c */ /* 0x002fe2000004183c */
[----:B------:R-:W-:Y:S01]  /*2b00*/  ISETP.GE.AND P1, PT, R13, R38, PT ;  /* 0x000000260d00720c */ /* 0x000fe20003f26270 */
[----:B------:R-:W-:Y:S01]  /*2b10*/  FMUL.FTZ R85, R85, c[0x0][0x2ec] ;  /* 0x0000bb0055557a20 */ /* 0x000fe20000410000 */
[----:B-----5:R-:W-:Y:S01]  /*2b20*/  FSEL R96, R101, -INF , !P3 ;  /* 0xff80000065607808 */ /* 0x020fe20005800000 */
[----:B------:R-:W1:Y:S01]  /*2b30*/  LDSM.16.M88.4 R12, [R156+0x5800] ;  /* 0x005800009c0c783b */ /* 0x000e620000000200 */
[----:B------:R-:W-:Y:S01]  /*2b40*/  FMUL.FTZ R87, R87, c[0x0][0x2ec] ;  /* 0x0000bb0057577a20 */ /* 0x000fe20000410000 */
[----:B------:R5:W-:Y:S01]  /*2b50*/  MUFU.TANH R174, R86 ;  /* 0x0000005600ae7308 */ /* 0x000be20000002400 */
[----:B------:R-:W-:Y:S01]  /*2b60*/  LOP3.LUT R9, R27, 0x1, RZ, 0xfc, !PT ;  /* 0x000000011b097812 */ /* 0x000fe200078efcff */
[----:B------:R-:W-:Y:S01]  /*2b70*/  HMMA.16816.F32.BF16 R52, R56, R28, R52 ;  /* 0x0000001c3834723c */ /* 0x000fe20000041834 */
[----:B------:R-:W-:-:S02]  /*2b80*/  FMUL.FTZ R64, R64, c[0x0][0x2ec] ;  /* 0x0000bb0040407a20 */ /* 0x000fc40000410000 */
[----:B------:R-:W-:Y:S01]  /*2b90*/  ISETP.GE.AND P4, PT, R9, R40, PT ;  /* 0x000000280900720c */ /* 0x000fe20003f86270 */
[----:B------:R-:W-:Y:S01]  /*2ba0*/  FMUL.FTZ R65, R65, c[0x0][0x2ec] ;  /* 0x0000bb0041417a20 */ /* 0x000fe20000410000 */
[----:B------:R-:W-:Y:S01]  /*2bb0*/  ISETP.GE.AND P2, PT, R9, R38, PT ;  /* 0x000000260900720c */ /* 0x000fe20003f46270 */
[----:B------:R-:W1:Y:S01]  /*2bc0*/  MUFU.TANH R36, R36 ;  /* 0x0000002400247308 */ /* 0x000e620000002400 */
[----:B------:R-:W-:Y:S01]  /*2bd0*/  LOP3.LUT R9, R27, 0x9, RZ, 0xfc, !PT ;  /* 0x000000091b097812 */ /* 0x000fe200078efcff */
[----:B------:R-:W-:Y:S01]  /*2be0*/  HMMA.16816.F32.BF16 R88, R20, R10, R88 ;  /* 0x0000000a1458723c */ /* 0x000fe20000041858 */
[----:B---3--:R-:W-:Y:S01]  /*2bf0*/  FSEL R100, R100, -INF , !P4 ;  /* 0xff80000064647808 */ /* 0x008fe20006000000 */
[----:B------:R-:W-:Y:S01]  /*2c00*/  FMUL.FTZ R66, R66, c[0x0][0x2ec] ;  /* 0x0000bb0042427a20 */ /* 0x000fe20000410000 */
[----:B------:R-:W-:Y:S01]  /*2c10*/  ISETP.GE.AND P5, PT, R9, R40, PT ;  /* 0x000000280900720c */ /* 0x000fe20003fa6270 */
[----:B------:R-:W-:Y:S01]  /*2c20*/  FMUL.FTZ R67, R67, c[0x0][0x2ec] ;  /* 0x0000bb0043437a20 */ /* 0x000fe20000410000 */
[----:B------:R-:W-:Y:S01]  /*2c30*/  ISETP.GE.AND P4, PT, R9, R38, PT ;  /* 0x000000260900720c */ /* 0x000fe20003f86270 */
[----:B------:R-:W3:Y:S01]  /*2c40*/  MUFU.TANH R37, R37 ;  /* 0x0000002500257308 */ /* 0x000ee20000002400 */
[----:B------:R-:W-:Y:S01]  /*2c50*/  LOP3.LUT R9, R27, 0x10, RZ, 0xfc, !PT ;  /* 0x000000101b097812 */ /* 0x000fe200078efcff */
[----:B------:R-:W-:Y:S01]  /*2c60*/  HMMA.16816.F32.BF16 R48, R56, R30, R48 ;  /* 0x0000001e3830723c */ /* 0x000fe20000041830 */
[----:B------:R-:W-:Y:S01]  /*2c70*/  FSEL R42, R81, -INF , !P2 ;  /* 0xff800000512a7808 */ /* 0x000fe20005000000 */
[----:B------:R-:W-:Y:S01]  /*2c80*/  FMUL.FTZ R60, R60, c[0x0][0x2ec] ;  /* 0x0000bb003c3c7a20 */ /* 0x000fe20000410000 */
[----:B------:R-:W-:Y:S01]  /*2c90*/  ISETP.GE.AND P2, PT, R9, R40, PT ;  /* 0x000000280900720c */ /* 0x000fe20003f46270 */
[----:B------:R-:W-:Y:S01]  /*2ca0*/  FMUL.FTZ R61, R61, c[0x0][0x2ec] ;  /* 0x0000bb003d3d7a20 */ /* 0x000fe20000410000 */
[----:B------:R-:W-:Y:S01]  /*2cb0*/  ISETP.GE.AND P3, PT, R9, R38, PT ;  /* 0x000000260900720c */ /* 0x000fe20003f66270 */
[----:B------:R-:W1:Y:S01]  /*2cc0*/  MUFU.TANH R184, R75 ;  /* 0x0000004b00b87308 */ /* 0x000e620000002400 */
[C---:B------:R-:W-:Y:S01]  /*2cd0*/  LOP3.LUT R11, R27.reuse, 0x11, RZ, 0xfc, !PT ;  /* 0x000000111b0b7812 */ /* 0x040fe200078efcff */
[----:B------:R-:W-:Y:S01]  /*2ce0*/  HMMA.16816.F32.BF16 R52, R32, R16, R52 ;  /* 0x000000102034723c */ /* 0x000fe20000041834 */
[----:B------:R-:W-:Y:S01]  /*2cf0*/  LOP3.LUT R9, R27, 0x18, RZ, 0xfc, !PT ;  /* 0x000000181b097812 */ /* 0x000fe200078efcff */
[----:B------:R-:W-:Y:S01]  /*2d00*/  FMUL.FTZ R62, R62, c[0x0][0x2ec] ;  /* 0x0000bb003e3e7a20 */ /* 0x000fe20000410000 */
[----:B-----5:R-:W-:Y:S01]  /*2d10*/  FSEL R86, R103, -INF , !P1 ;  /* 0xff80000067567808 */ /* 0x020fe20004800000 */
[----:B------:R-:W-:Y:S01]  /*2d20*/  FMUL.FTZ R63, R63, c[0x0][0x2ec] ;  /* 0x0000bb003f3f7a20 */ /* 0x000fe20000410000 */
[----:B------:R-:W-:Y:S01]  /*2d30*/  FSEL R102, R102, -INF , !P5 ;  /* 0xff80000066667808 */ /* 0x000fe20006800000 */
[----:B------:R-:W5:Y:S01]  /*2d40*/  MUFU.TANH R39, R39 ;  /* 0x0000002700277308 */ /* 0x000f620000002400 */
[----:B------:R-:W-:Y:S01]  /*2d50*/  FSEL R104, R104, -INF , !P4 ;  /* 0xff80000068687808 */ /* 0x000fe20006000000 */
[C---:B--2---:R-:W-:Y:S01]  /*2d60*/  HMMA.16816.F32.BF16 R44, R56.reuse, R4, R44 ;  /* 0x00000004382c723c */ /* 0x044fe2000004182c */
[----:B------:R-:W-:Y:S01]  /*2d70*/  FSEL R84, R105, -INF , !P2 ;  /* 0xff80000069547808 */ /* 0x000fe20005000000 */
[----:B------:R-:W-:Y:S01]  /*2d80*/  FMUL.FTZ R88, R88, c[0x0][0x2ec] ;  /* 0x0000bb0058587a20 */ /* 0x000fe20000410000 */
[----:B------:R-:W-:Y:S01]  /*2d90*/  ISETP.GE.AND P1, PT, R11, R40, PT ;  /* 0x000000280b00720c */ /* 0x000fe20003f26270 */
[----:B------:R-:W-:Y:S01]  /*2da0*/  FMUL.FTZ R89, R89, c[0x0][0x2ec] ;  /* 0x0000bb0059597a20 */ /* 0x000fe20000410000 */
[----:B------:R-:W-:Y:S01]  /*2db0*/  ISETP.GE.AND P5, PT, R11, R38, PT ;  /* 0x000000260b00720c */ /* 0x000fe20003fa6270 */
[----:B------:R-:W2:Y:S01]  /*2dc0*/  MUFU.TANH R140, R85 ;  /* 0x00000055008c7308 */ /* 0x000ea20000002400 */
[C---:B------:R-:W-:Y:S01]  /*2dd0*/  ISETP.GE.AND P4, PT, R9.reuse, R40, PT ;  /* 0x000000280900720c */ /* 0x040fe20003f86270 */
[----:B------:R-:W-:Y:S01]  /*2de0*/  HMMA.16816.F32.BF16 R76, R56, R6, R76 ;  /* 0x00000006384c723c */ /* 0x000fe2000004184c */
[----:B------:R-:W-:Y:S01]  /*2df0*/  ISETP.GE.AND P2, PT, R9, R38, PT ;  /* 0x000000260900720c */ /* 0x000fe20003f46270 */
[----:B------:R-:W-:Y:S01]  /*2e00*/  FMUL.FTZ R90, R90, c[0x0][0x2ec] ;  /* 0x0000bb005a5a7a20 */ /* 0x000fe20000410000 */
[----:B------:R-:W2:Y:S01]  /*2e10*/  LDSM.16.M88.4 R8, [R116+0x8c00] ;  /* 0x008c00007408783b */ /* 0x000ea20000000200 */
[----:B------:R-:W-:Y:S01]  /*2e20*/  LOP3.LUT R17, R27, 0x19, RZ, 0xfc, !PT ;  /* 0x000000191b117812 */ /* 0x000fe200078efcff */
[----:B------:R-:W-:Y:S01]  /*2e30*/  FMUL.FTZ R91, R91, c[0x0][0x2ec] ;  /* 0x0000bb005b5b7a20 */ /* 0x000fe20000410000 */
[----:B------:R-:W-:Y:S01]  /*2e40*/  FSEL R106, R106, -INF , !P3 ;  /* 0xff8000006a6a7808 */ /* 0x000fe20005800000 */
[----:B------:R-:W2:Y:S01]  /*2e50*/  MUFU.TANH R178, R87 ;  /* 0x0000005700b27308 */ /* 0x000ea20000002400 */
[----:B------:R-:W-:Y:S01]  /*2e60*/  FSEL R98, R82, -INF , !P1 ;  /* 0xff80000052627808 */ /* 0x000fe20004800000 */
[----:B------:R-:W-:Y:S01]  /*2e70*/  HMMA.16816.F32.BF16 R48, R32, R18, R48 ;  /* 0x000000122030723c */ /* 0x000fe20000041830 */
[----:B------:R-:W-:-:S02]  /*2e80*/  ISETP.GE.AND P3, PT, R17, R40, PT ;  /* 0x000000281100720c */ /* 0x000fc40003f66270 */
[----:B------:R-:W-:Y:S02]  /*2e90*/  ISETP.GE.AND P1, PT, R17, R38, PT ;  /* 0x000000261100720c */ /* 0x000fe40003f26270 */
[----:B------:R-:W-:Y:S01]  /*2ea0*/  LOP3.LUT R17, R27, 0x20, RZ, 0xfc, !PT ;  /* 0x000000201b117812 */ /* 0x000fe200078efcff */
[----:B------:R-:W2:Y:S01]  /*2eb0*/  MUFU.TANH R180, R64 ;  /* 0x0000004000b47308 */ /* 0x000ea20000002400 */
[----:B------:R-:W-:Y:S01]  /*2ec0*/  FSEL R74, R83, -INF , !P5 ;  /* 0xff800000534a7808 */ /* 0x000fe20006800000 */
[----:B-1----:R-:W-:Y:S01]  /*2ed0*/  HMMA.16816.F32.BF16 R52, R20, R12, R52 ;  /* 0x0000000c1434723c */ /* 0x002fe20000041834 */
[----:B------:R-:W-:Y:S02]  /*2ee0*/  FSEL R4, R92, -INF , !P4 ;  /* 0xff8000005c047808 */ /* 0x000fe40006000000 */
[C---:B------:R-:W-:Y:S02]  /*2ef0*/  ISETP.GE.AND P5, PT, R17.reuse, R40, PT ;  /* 0x000000281100720c */ /* 0x040fe40003fa6270 */
[----:B------:R-:W-:Y:S01]  /*2f00*/  ISETP.GE.AND P4, PT, R17, R38, PT ;  /* 0x000000261100720c */ /* 0x000fe20003f86270 */
[----:B------:R-:W-:Y:S01]  /*2f10*/  MUFU.TANH R144, R65 ;  /* 0x0000004100907308 */ /* 0x000fe20000002400 */
[----:B------:R-:W1:Y:S01]  /*2f20*/  LDSM.16.M88.4 R16, [R156+0x5c00] ;  /* 0x005c00009c10783b */ /* 0x000e620000000200 */
[----:B------:R-:W-:Y:S01]  /*2f30*/  LOP3.LUT R5, R27, 0x21, RZ, 0xfc, !PT ;  /* 0x000000211b057812 */ /* 0x000fe200078efcff */
[----:B------:R-:W-:-:S04]  /*2f40*/  DEPBAR.LE SB0, 0x0 ;  /* 0x000080000000791a */ /* 0x000fc80000000000 */
[----:B------:R-:W-:Y:S01]  /*2f50*/  FSEL R72, R70, -INF , !P2 ;  /* 0xff80000046487808 */ /* 0x000fe20005000000 */
[----:B------:R5:W1:Y:S01]  /*2f60*/  MUFU.TANH R154, R66 ;  /* 0x00000042009a7308 */ /* 0x000a620000002400 */
[----:B------:R-:W-:Y:S01]  /*2f70*/  FSEL R82, R68, -INF , !P3 ;  /* 0xff80000044527808 */ /* 0x000fe20005800000 */
[----:B------:R-:W-:Y:S01]  /*2f80*/  HMMA.16816.F32.BF16 R48, R20, R14, R48 ;  /* 0x0000000e1430723c */ /* 0x000fe20000041830 */
[C---:B------:R-:W-:Y:S02]  /*2f90*/  ISETP.GE.AND P2, PT, R5.reuse, R40, PT ;  /* 0x000000280500720c */ /* 0x040fe40003f46270 */
[----:B------:R-:W-:Y:S02]  /*2fa0*/  ISETP.GE.AND P3, PT, R5, R38, PT ;  /* 0x000000260500720c */ /* 0x000fe40003f66270 */
[C---:B------:R-:W-:Y:S01]  /*2fb0*/  LOP3.LUT R13, R27.reuse, 0x28, RZ, 0xfc, !PT ;  /* 0x000000281b0d7812 */ /* 0x040fe200078efcff */
[----:B------:R-:W1:Y:S01]  /*2fc0*/  MUFU.TANH R176, R67 ;  /* 0x0000004300b07308 */ /* 0x000e620000002400 */
[----:B------:R-:W-:Y:S01]  /*2fd0*/  LOP3.LUT R5, R27, 0x29, RZ, 0xfc, !PT ;  /* 0x000000291b057812 */ /* 0x000fe200078efcff */
[----:B------:R-:W-:Y:S01]  /*2fe0*/  FMUL.FTZ R52, R52, c[0x0][0x2ec] ;  /* 0x0000bb0034347a20 */ /* 0x000fe20000410000 */
[----:B------:R-:W-:Y:S01]  /*2ff0*/  FSEL R12, R69, -INF , !P1 ;  /* 0xff800000450c7808 */ /* 0x000fe20004800000 */
[C---:B--2---:R-:W-:Y:S01]  /*3000*/  HMMA.16816.F32.BF16 R44, R32.reuse, R8, R44 ;  /* 0x00000008202c723c */ /* 0x044fe2000004182c */
[----:B------:R-:W-:Y:S01]  /*3010*/  FSEL R192, R192, -INF , !P4 ;  /* 0xff800000c0c07808 */ /* 0x000fe20006000000 */
[----:B------:R-:W-:Y:S01]  /*3020*/  FMUL.FTZ R53, R53, c[0x0][0x2ec] ;  /* 0x0000bb0035357a20 */ /* 0x000fe20000410000 */
[----:B------:R-:W-:Y:S01]  /*3030*/  FSEL R26, R93, -INF , !P2 ;  /* 0xff8000005d1a7808 */ /* 0x000fe20005000000 */
[----:B------:R-:W2:Y:S01]  /*3040*/  MUFU.TANH R152, R60 ;  /* 0x0000003c00987308 */ /* 0x000ea20000002400 */
[-C--:B------:R-:W-:Y:S01]  /*3050*/  ISETP.GE.AND P1, PT, R13, R40.reuse, PT ;  /* 0x000000280d00720c */ /* 0x080fe20003f26270 */
[----:B------:R-:W-:Y:S01]  /*3060*/  FMUL.FTZ R54, R54, c[0x0][0x2ec] ;  /* 0x0000bb0036367a20 */ /* 0x000fe20000410000 */
[C---:B------:R-:W-:Y:S01]  /*3070*/  ISETP.GE.AND P4, PT, R5.reuse, R40, PT ;  /* 0x000000280500720c */ /* 0x040fe20003f86270 */
[----:B------:R-:W-:Y:S01]  /*3080*/  HMMA.16816.F32.BF16 R76, R32, R10, R76 ;  /* 0x0000000a204c723c */ /* 0x000fe2000004184c */
[-C--:B------:R-:W-:Y:S01]  /*3090*/  ISETP.GE.AND P2, PT, R5, R38.reuse, PT ;  /* 0x000000260500720c */ /* 0x080fe20003f46270 */
[----:B------:R-:W-:Y:S01]  /*30a0*/  FMUL.FTZ R55, R55, c[0x0][0x2ec] ;  /* 0x0000bb0037377a20 */ /* 0x000fe20000410000 */
[----:B------:R-:W-:Y:S01]  /*30b0*/  LOP3.LUT R5, R27, 0x30, RZ, 0xfc, !PT ;  /* 0x000000301b057812 */ /* 0x000fe200078efcff */
[----:B------:R-:W-:Y:S01]  /*30c0*/  MUFU.TANH R150, R61 ;  /* 0x0000003d00967308 */ /* 0x000fe20000002400 */
[----:B----4-:R-:W-:Y:S01]  /*30d0*/  FSEL R30, R71, -INF , !P5 ;  /* 0xff800000471e7808 */ /* 0x010fe20006800000 */
[----:B------:R-:W-:Y:S01]  /*30e0*/  FMUL.FTZ R48, R48, c[0x0][0x2ec] ;  /* 0x0000bb0030307a20 */ /* 0x000fe20000410000 */
[----:B------:R-:W-:Y:S01]  /*30f0*/  FSEL R28, R94, -INF , !P3 ;  /* 0xff8000005e1c7808 */ /* 0x000fe20005800000 */
[----:B------:R-:W-:Y:S01]  /*3100*/  FMUL.FTZ R49, R49, c[0x0][0x2ec] ;  /* 0x0000bb0031317a20 */ /* 0x000fe20000410000 */
[----:B------:R-:W-:Y:S01]  /*3110*/  FSEL R198, R198, -INF , !P1 ;  /* 0xff800000c6c67808 */ /* 0x000fe20004800000 */
[----:B------:R-:W-:Y:S01]  /*3120*/  FMUL.FTZ R50, R50, c[0x0][0x2ec] ;  /* 0x0000bb0032327a20 */ /* 0x000fe20000410000 */
[----:B------:R-:W-:Y:S01]  /*3130*/  ISETP.GE.AND P5, PT, R13, R38, PT ;  /* 0x000000260d00720c */ /* 0x000fe20003fa6270 */
[----:B------:R-:W4:Y:S01]  /*3140*/  MUFU.TANH R142, R62 ;  /* 0x0000003e008e7308 */ /* 0x000f220000002400 */
[----:B------:R-:W-:Y:S01]  /*3150*/  ISETP.GE.AND P3, PT, R5, R40, PT ;  /* 0x000000280500720c */ /* 0x000fe20003f66270 */
[----:B------:R-:W-:Y:S01]  /*3160*/  FMUL.FTZ R51, R51, c[0x0][0x2ec] ;  /* 0x0000bb0033337a20 */ /* 0x000fe20000410000 */
[----:B------:R-:W-:Y:S01]  /*3170*/  ISETP.GE.AND P1, PT, R5, R38, PT ;  /* 0x000000260500720c */ /* 0x000fe20003f26270 */
[----:B-1----:R-:W-:Y:S01]  /*3180*/  HMMA.16816.F32.BF16 R44, R20, R16, R44 ;  /* 0x00000010142c723c */ /* 0x002fe2000004182c */
[----:B------:R-:W-:-:S02]  /*3190*/  LOP3.LUT R9, R27, 0x31, RZ, 0xfc, !PT ;  /* 0x000000311b097812 */ /* 0x000fc400078efcff */
[----:B------:R-:W-:Y:S01]  /*31a0*/  LOP3.LUT R5, R27, 0x38, RZ, 0xfc, !PT ;  /* 0x000000381b057812 */ /* 0x000fe200078efcff */
[----:B------:R-:W1:Y:S01]  /*31b0*/  MUFU.TANH R138, R63 ;  /* 0x0000003f008a7308 */ /* 0x000e620000002400 */
[----:B------:R-:W-:Y:S02]  /*31c0*/  FSEL R196, R196, -INF , !P5 ;  /* 0xff800000c4c47808 */ /* 0x000fe40006800000 */
[----:B------:R-:W-:Y:S01]  /*31d0*/  FSEL R200, R200, -INF , !P4 ;  /* 0xff800000c8c87808 */ /* 0x000fe20006000000 */
[----:B------:R-:W-:Y:S01]  /*31e0*/  HMMA.16816.F32.BF16 R16, R20, R18, R76 ;  /* 0x000000121410723c */ /* 0x000fe2000004184c */
[----:B------:R-:W-:Y:S02]  /*31f0*/  FSEL R194, R194, -INF , !P2 ;  /* 0xff800000c2c27808 */ /* 0x000fe40005000000 */
[----:B------:R-:W-:Y:S01]  /*3200*/  FSEL R190, R190, -INF , !P3 ;  /* 0xff800000bebe7808 */ /* 0x000fe20005800000 */
[----:B------:R-:W1:Y:S01]  /*3210*/  MUFU.TANH R148, R88 ;  /* 0x0000005800947308 */ /* 0x000e620000002400 */
[----:B------:R-:W-:-:S02]  /*3220*/  ISETP.GE.AND P5, PT, R9, R40, PT ;  /* 0x000000280900720c */ /* 0x000fc40003fa6270 */
[----:B------:R-:W-:Y:S02]  /*3230*/  ISETP.GE.AND P4, PT, R9, R38, PT ;  /* 0x000000260900720c */ /* 0x000fe40003f86270 */
[C---:B------:R-:W-:Y:S02]  /*3240*/  ISETP.GE.AND P2, PT, R5.reuse, R40, PT ;  /* 0x000000280500720c */ /* 0x040fe40003f46270 */
[-C--:B------:R-:W-:Y:S01]  /*3250*/  ISETP.GE.AND P3, PT, R5, R38.reuse, PT ;  /* 0x000000260500720c */ /* 0x080fe20003f66270 */
[----:B------:R-:W-:Y:S01]  /*3260*/  MUFU.TANH R146, R89 ;  /* 0x0000005900927308 */ /* 0x000fe20000002400 */
[C---:B------:R-:W-:Y:S02]  /*3270*/  LOP3.LUT R9, R27.reuse, 0x39, RZ, 0xfc, !PT ;  /* 0x000000391b097812 */ /* 0x040fe400078efcff */
[----:B------:R-:W-:Y:S01]  /*3280*/  LOP3.LUT R5, R27, 0x40, RZ, 0xfc, !PT ;  /* 0x000000401b057812 */ /* 0x000fe200078efcff */
[----:B------:R-:W-:Y:S01]  /*3290*/  FMUL.FTZ R44, R44, c[0x0][0x2ec] ;  /* 0x0000bb002c2c7a20 */ /* 0x000fe20000410000 */
[----:B------:R-:W-:Y:S01]  /*32a0*/  FSEL R24, R36, -INF , !P5 ;  /* 0xff80000024187808 */ /* 0x000fe20006800000 */
[----:B------:R-:W-:Y:S01]  /*32b0*/  FMUL.FTZ R45, R45, c[0x0][0x2ec] ;  /* 0x0000bb002d2d7a20 */ /* 0x000fe20000410000 */
[----:B---3--:R-:W-:Y:S01]  /*32c0*/  FSEL R120, R37, -INF , !P4 ;  /* 0xff80000025787808 */ /* 0x008fe20006000000 */
[----:B------:R-:W3:Y:S01]  /*32d0*/  MUFU.TANH R136, R90 ;  /* 0x0000005a00887308 */ /* 0x000ee20000002400 */
[----:B------:R-:W-:Y:S01]  /*32e0*/  FSEL R188, R188, -INF , !P2 ;  /* 0xff800000bcbc7808 */ /* 0x000fe20005000000 */
[----:B------:R-:W-:Y:S01]  /*32f0*/  FMUL.FTZ R46, R46, c[0x0][0x2ec] ;  /* 0x0000bb002e2e7a20 */ /* 0x000fe20000410000 */
[----:B------:R-:W-:Y:S01]  /*3300*/  ISETP.GE.AND P5, PT, R9, R38, PT ;  /* 0x000000260900720c */ /* 0x000fe20003fa6270 */
[----:B------:R-:W-:Y:S01]  /*3310*/  FMUL.FTZ R47, R47, c[0x0][0x2ec] ;  /* 0x0000bb002f2f7a20 */ /* 0x000fe20000410000 */
[C---:B------:R-:W-:Y:S01]  /*3320*/  ISETP.GE.AND P4, PT, R5.reuse, R40, PT ;  /* 0x000000280500720c */ /* 0x040fe20003f86270 */
[----:B------:R-:W-:Y:S01]  /*3330*/  FMUL.FTZ R16, R16, c[0x0][0x2ec] ;  /* 0x0000bb0010107a20 */ /* 0x000fe20000410000 */
[----:B------:R-:W-:Y:S01]  /*3340*/  ISETP.GE.AND P2, PT, R5, R38, PT ;  /* 0x000000260500720c */ /* 0x000fe20003f46270 */
[----:B------:R-:W1:Y:S01]  /*3350*/  MUFU.TANH R134, R91 ;  /* 0x0000005b00867308 */ /* 0x000e620000002400 */
[----:B------:R-:W-:Y:S01]  /*3360*/  LOP3.LUT R7, R27, 0x41, RZ, 0xfc, !PT ;  /* 0x000000411b077812 */ /* 0x000fe200078efcff */
[----:B------:R-:W-:Y:S01]  /*3370*/  FMUL.FTZ R17, R17, c[0x0][0x2ec] ;  /* 0x0000bb0011117a20 */ /* 0x000fe20000410000 */
[----:B------:R-:W-:Y:S01]  /*3380*/  LOP3.LUT R5, R27, 0x48, RZ, 0xfc, !PT ;  /* 0x000000481b057812 */ /* 0x000fe200078efcff */
[----:B------:R-:W-:Y:S01]  /*3390*/  FMUL.FTZ R18, R18, c[0x0][0x2ec] ;  /* 0x0000bb0012127a20 */ /* 0x000fe20000410000 */
[----:B------:R-:W-:Y:S01]  /*33a0*/  FSEL R130, R130, -INF , !P1 ;  /* 0xff80000082827808 */ /* 0x000fe20004800000 */
[----:B------:R-:W-:Y:S01]  /*33b0*/  FMUL.FTZ R19, R19, c[0x0][0x2ec] ;  /* 0x0000bb0013137a20 */ /* 0x000fe20000410000 */
[----:B------:R-:W-:Y:S01]  /*33c0*/  FSEL R186, R186, -INF , !P3 ;  /* 0xff800000baba7808 */ /* 0x000fe20005800000 */
[----:B------:R-:W1:Y:S01]  /*33d0*/  MUFU.TANH R132, R52 ;  /* 0x0000003400847308 */ /* 0x000e620000002400 */
[----:B------:R-:W-:-:S02]  /*33e0*/  FSEL R184, R184, -INF , !P5 ;  /* 0xff800000b8b87808 */ /* 0x000fc40006800000 */
[----:B------:R-:W-:Y:S02]  /*33f0*/  FSEL R182, R182, -INF , !P4 ;  /* 0xff800000b6b67808 */ /* 0x000fe40006000000 */
[-C--:B------:R-:W-:Y:S02]  /*3400*/  ISETP.GE.AND P1, PT, R9, R40.reuse, PT ;  /* 0x000000280900720c */ /* 0x080fe40003f26270 */
[-C--:B------:R-:W-:Y:S01]  /*3410*/  ISETP.GE.AND P3, PT, R7, R40.reuse, PT ;  /* 0x000000280700720c */ /* 0x080fe20003f66270 */
[----:B------:R-:W-:Y:S01]  /*3420*/  MUFU.TANH R128, R53 ;  /* 0x0000003500807308 */ /* 0x000fe20000002400 */
[C---:B------:R-:W-:Y:S02]  /*3430*/  ISETP.GE.AND P5, PT, R5.reuse, R40, PT ;  /* 0x000000280500720c */ /* 0x040fe40003fa6270 */
[----:B------:R-:W-:Y:S02]  /*3440*/  ISETP.GE.AND P4, PT, R5, R38, PT ;  /* 0x000000260500720c */ /* 0x000fe40003f86270 */
[----:B------:R-:W-:-:S02]  /*3450*/  LOP3.LUT R5, R27, 0x49, RZ, 0xfc, !PT ;  /* 0x000000491b057812 */ /* 0x000fc400078efcff */
[----:B-----5:R-:W-:Y:S01]  /*3460*/  FSEL R66, R39, -INF , !P1 ;  /* 0xff80000027427808 */ /* 0x020fe20004800000 */
[----:B------:R-:W5:Y:S01]  /*3470*/  MUFU.TANH R122, R54 ;  /* 0x00000036007a7308 */ /* 0x000f620000002400 */
[----:B------:R-:W-:Y:S02]  /*3480*/  FSEL R174, R174, -INF , !P2 ;  /* 0xff800000aeae7808 */ /* 0x000fe40005000000 */
[----:B------:R-:W-:Y:S02]  /*3490*/  FSEL R140, R140, -INF , !P3 ;  /* 0xff8000008c8c7808 */ /* 0x000fe40005800000 */
[----:B------:R-:W-:Y:S02]  /*34a0*/  ISETP.GE.AND P1, PT, R7, R38, PT ;  /* 0x000000260700720c */ /* 0x000fe40003f26270 */
[C---:B------:R-:W-:Y:S01]  /*34b0*/  ISETP.GE.AND P2, PT, R5.reuse, R40, PT ;  /* 0x000000280500720c */ /* 0x040fe20003f46270 */
[----:B------:R-:W1:Y:S01]  /*34c0*/  MUFU.TANH R64, R55 ;  /* 0x0000003700407308 */ /* 0x000e620000002400 */
[----:B------:R-:W-:-:S02]  /*34d0*/  ISETP.GE.AND P3, PT, R5, R38, PT ;  /* 0x000000260500720c */ /* 0x000fc40003f66270 */
[----:B------:R-:W-:Y:S02]  /*34e0*/  LOP3.LUT R5, R27, 0x50, RZ, 0xfc, !PT ;  /* 0x000000501b057812 */ /* 0x000fe400078efcff */
[----:B------:R-:W-:Y:S02]  /*34f0*/  FSEL R178, R178, -INF , !P1 ;  /* 0xff800000b2b27808 */ /* 0x000fe40004800000 */
[----:B------:R-:W-:Y:S01]  /*3500*/  FSEL R180, R180, -INF , !P5 ;  /* 0xff800000b4b47808 */ /* 0x000fe20006800000 */
[----:B------:R-:W1:Y:S01]  /*3510*/  MUFU.TANH R126, R48 ;  /* 0x00000030007e7308 */ /* 0x000e620000002400 */
[C---:B------:R-:W-:Y:S02]  /*3520*/  ISETP.GE.AND P1, PT, R5.reuse, R40, PT ;  /* 0x000000280500720c */ /* 0x040fe40003f26270 */
[----:B------:R-:W-:Y:S02]  /*3530*/  ISETP.GE.AND P5, PT, R5, R38, PT ;  /* 0x000000260500720c */ /* 0x000fe40003fa6270 */
[----:B------:R-:W-:-:S02]  /*3540*/  LOP3.LUT R5, R27, 0x51, RZ, 0xfc, !PT ;  /* 0x000000511b057812 */ /* 0x000fc400078efcff */
[----:B------:R-:W-:Y:S01]  /*3550*/  LOP3.LUT R7, R27, 0x58, RZ, 0xfc, !PT ;  /* 0x000000581b077812 */ /* 0x000fe200078efcff */
[----:B------:R-:W-:Y:S01]  /*3560*/  MUFU.TANH R124, R49 ;  /* 0x00000031007c7308 */ /* 0x000fe20000002400 */
        /* <DEDUP_REMOVED lines=10> */
[C---:B------:R-:W-:Y:S02]  /*3610*/  LOP3.LUT R5, R27.reuse, 0x59, RZ, 0xfc, !PT ;  /* 0x000000591b057812 */ /* 0x040fe400078efcff */
[----:B------:R-:W-:Y:S02]  /*3620*/  LOP3.LUT R7, R27, 0x60, RZ, 0xfc, !PT ;  /* 0x000000601b077812 */ /* 0x000fe400078efcff */
[----:B----4-:R-:W-:-:S02]  /*3630*/  FSEL R142, R142, -INF , !P5 ;  /* 0xff8000008e8e7808 */ /* 0x010fc40006800000 */
[----:B------:R-:W-:Y:S01]  /*3640*/  FSEL R150, R150, -INF , !P4 ;  /* 0xff80000096967808 */ /* 0x000fe20006000000 */
[----:B------:R-:W4:Y:S01]  /*3650*/  MUFU.TANH R58, R44 ;  /* 0x0000002c003a7308 */ /* 0x000f220000002400 */
[----:B-1----:R-:W-:Y:S02]  /*3660*/  FSEL R138, R138, -INF , !P2 ;  /* 0xff8000008a8a7808 */ /* 0x002fe40005000000 */
[----:B------:R-:W-:Y:S02]  /*3670*/  FSEL R148, R148, -INF , !P3 ;  /* 0xff80000094947808 */ /* 0x000fe40005800000 */
[C---:B------:R-:W-:Y:S02]  /*3680*/  ISETP.GE.AND P5, PT, R5.reuse, R40, PT ;  /* 0x000000280500720c */ /* 0x040fe40003fa6270 */
[----:B------:R-:W-:Y:S01]  /*3690*/  ISETP.GE.AND P4, PT, R5, R38, PT ;  /* 0x000000260500720c */ /* 0x000fe20003f86270 */
[----:B------:R-:W-:Y:S01]  /*36a0*/  MUFU.TANH R57, R45 ;  /* 0x0000002d00397308 */ /* 0x000fe20000002400 */
[----:B------:R-:W-:-:S02]  /*36b0*/  ISETP.GE.AND P2, PT, R7, R40, PT ;  /* 0x000000280700720c */ /* 0x000fc40003f46270 */
[----:B------:R-:W-:Y:S02]  /*36c0*/  ISETP.GE.AND P3, PT, R7, R38, PT ;  /* 0x000000260700720c */ /* 0x000fe40003f66270 */
[C---:B------:R-:W-:Y:S02]  /*36d0*/  LOP3.LUT R5, R27.reuse, 0x61, RZ, 0xfc, !PT ;  /* 0x000000611b057812 */ /* 0x040fe400078efcff */
[----:B------:R-:W-:Y:S01]  /*36e0*/  LOP3.LUT R7, R27, 0x68, RZ, 0xfc, !PT ;  /* 0x000000681b077812 */ /* 0x000fe200078efcff */
[----:B------:R-:W1:Y:S01]  /*36f0*/  MUFU.TANH R54, R46 ;  /* 0x0000002e00367308 */ /* 0x000e620000002400 */
[----:B---3--:R-:W-:Y:S02]  /*3700*/  FSEL R136, R136, -INF , !P1 ;  /* 0xff80000088887808 */ /* 0x008fe40004800000 */
[----:B------:R-:W-:Y:S02]  /*3710*/  FSEL R146, R146, -INF , !P5 ;  /* 0xff80000092927808 */ /* 0x000fe40006800000 */
[----:B------:R-:W-:-:S02]  /*3720*/  FSEL R134, R134, -INF , !P4 ;  /* 0xff80000086867808 */ /* 0x000fc40006000000 */
[----:B------:R-:W-:Y:S01]  /*3730*/  FSEL R132, R132, -INF , !P2 ;  /* 0xff80000084847808 */ /* 0x000fe20005000000 */
[----:B------:R-:W3:Y:S01]  /*3740*/  MUFU.TANH R52, R47 ;  /* 0x0000002f00347308 */ /* 0x000ee20000002400 */
[C---:B------:R-:W-:Y:S02]  /*3750*/  ISETP.GE.AND P1, PT, R5.reuse, R40, PT ;  /* 0x000000280500720c */ /* 0x040fe40003f26270 */
[----:B------:R-:W-:Y:S02]  /*3760*/  ISETP.GE.AND P5, PT, R5, R38, PT ;  /* 0x000000260500720c */ /* 0x000fe40003fa6270 */
[C---:B------:R-:W-:Y:S02]  /*3770*/  ISETP.GE.AND P4, PT, R7.reuse, R40, PT ;  /* 0x000000280700720c */ /* 0x040fe40003f86270 */
[----:B------:R-:W-:Y:S01]  /*3780*/  ISETP.GE.AND P2, PT, R7, R38, PT ;  /* 0x000000260700720c */ /* 0x000fe20003f46270 */
[----:B------:R-:W1:Y:S01]  /*3790*/  MUFU.TANH R56, R16 ;  /* 0x0000001000387308 */ /* 0x000e620000002400 */
[----:B------:R-:W-:-:S02]  /*37a0*/  LOP3.LUT R5, R27, 0x69, RZ, 0xfc, !PT ;  /* 0x000000691b057812 */ /* 0x000fc400078efcff */
[----:B------:R-:W-:Y:S02]  /*37b0*/  LOP3.LUT R7, R27, 0x70, RZ, 0xfc, !PT ;  /* 0x000000701b077812 */ /* 0x000fe400078efcff */
[----:B-----5:R-:W-:Y:S02]  /*37c0*/  FSEL R122, R122, -INF , !P3 ;  /* 0xff8000007a7a7808 */ /* 0x020fe40005800000 */
[----:B------:R-:W-:Y:S01]  /*37d0*/  FSEL R128, R128, -INF , !P1 ;  /* 0xff80000080807808 */ /* 0x000fe20004800000 */
[----:B------:R-:W-:Y:S01]  /*37e0*/  MUFU.TANH R0, R0 ;  /* 0x0000000000007308 */ /* 0x000fe20000002400 */
[----:B------:R-:W-:Y:S02]  /*37f0*/  FSEL R64, R64, -INF , !P5 ;  /* 0xff80000040407808 */ /* 0x000fe40006800000 */
[----:B------:R-:W-:Y:S02]  /*3800*/  FSEL R126, R126, -INF , !P4 ;  /* 0xff8000007e7e7808 */ /* 0x000fe40006000000 */
[----:B------:R-:W-:-:S02]  /*3810*/  ISETP.GE.AND P3, PT, R5, R40, PT ;  /* 0x000000280500720c */ /* 0x000fc40003f66270 */
[----:B------:R-:W-:Y:S01]  /*3820*/  ISETP.GE.AND P1, PT, R5, R38, PT ;  /* 0x000000260500720c */ /* 0x000fe20003f26270 */
[----:B------:R-:W-:Y:S01]  /*3830*/  MUFU.TANH R80, R80 ;  /* 0x0000005000507308 */ /* 0x000fe20000002400 */
[C---:B------:R-:W-:Y:S02]  /*3840*/  ISETP.GE.AND P5, PT, R7.reuse, R40, PT ;  /* 0x000000280700720c */ /* 0x040fe40003fa6270 */
[----:B------:R-:W-:Y:S02]  /*3850*/  ISETP.GE.AND P4, PT, R7, R38, PT ;  /* 0x000000260700720c */ /* 0x000fe40003f86270 */
[C---:B------:R-:W-:Y:S02]  /*3860*/  LOP3.LUT R5, R27.reuse, 0x71, RZ, 0xfc, !PT ;  /* 0x000000711b057812 */ /* 0x040fe400078efcff */
[----:B------:R-:W-:Y:S01]  /*3870*/  LOP3.LUT R7, R27, 0x78, RZ, 0xfc, !PT ;  /* 0x000000781b077812 */ /* 0x000fe200078efcff */
[----:B------:R-:W-:Y:S01]  /*3880*/  MUFU.TANH R55, R17 ;  /* 0x0000001100377308 */ /* 0x000fe20000002400 */
[----:B--2---:R-:W-:-:S02]  /*3890*/  FSEL R62, R62, -INF , !P2 ;  /* 0xff8000003e3e7808 */ /* 0x004fc40005000000 */
[----:B------:R-:W-:Y:S02]  /*38a0*/  FSEL R124, R124, -INF , !P3 ;  /* 0xff8000007c7c7808 */ /* 0x000fe40005800000 */
[----:B------:R-:W-:Y:S01]  /*38b0*/  FSEL R60, R60, -INF , !P1 ;  /* 0xff8000003c3c7808 */ /* 0x000fe20004800000 */
[----:B------:R-:W-:Y:S01]  /*38c0*/  BAR.SYNC.DEFER_BLOCKING 0x0 ;  /* 0x0000000000007b1d */ /* 0x000fe20000010000 */
[C---:B------:R-:W-:Y:S02]  /*38d0*/  ISETP.GE.AND P2, PT, R5.reuse, R40, PT ;  /* 0x000000280500720c */ /* 0x040fe40003f46270 */
[----:B------:R-:W-:Y:S02]  /*38e0*/  ISETP.GE.AND P3, PT, R5, R38, PT ;  /* 0x000000260500720c */ /* 0x000fe40003f66270 */
[----:B------:R-:W-:Y:S01]  /*38f0*/  ISETP.GE.AND P1, PT, R7, R40, PT ;  /* 0x000000280700720c */ /* 0x000fe20003f26270 */
[----:B------:R-:W2:Y:S01]  /*3900*/  MUFU.TANH R51, R18 ;  /* 0x0000001200337308 */ /* 0x000ea20000002400 */
[----:B------:R-:W-:-:S02]  /*3910*/  LOP3.LUT R5, R27, 0x79, RZ, 0xfc, !PT ;  /* 0x000000791b057812 */ /* 0x000fc400078efcff */
[----:B----4-:R-:W-:Y:S02]  /*3920*/  FSEL R58, R58, -INF , !P5 ;  /* 0xff8000003a3a7808 */ /* 0x010fe40006800000 */
[----:B-1----:R-:W-:Y:S02]  /*3930*/  FSEL R54, R54, -INF , !P4 ;  /* 0xff80000036367808 */ /* 0x002fe40006000000 */
[----:B------:R-:W-:Y:S01]  /*3940*/  FSEL R57, R57, -INF , !P2 ;  /* 0xff80000039397808 */ /* 0x000fe20005000000 */
[----:B------:R-:W1:Y:S01]  /*3950*/  MUFU.TANH R50, R19 ;  /* 0x0000001300327308 */ /* 0x000e620000002400 */
[----:B---3--:R-:W-:Y:S02]  /*3960*/  FSEL R52, R52, -INF , !P3 ;  /* 0xff80000034347808 */ /* 0x008fe40005800000 */
[----:B------:R-:W-:Y:S02]  /*3970*/  FSEL R56, R56, -INF , !P1 ;  /* 0xff80000038387808 */ /* 0x000fe40004800000 */
[----:B------:R-:W-:-:S02]  /*3980*/  ISETP.GE.AND P5, PT, R27, R40, PT ;  /* 0x000000281b00720c */ /* 0x000fc40003fa6270 */
[----:B------:R-:W-:Y:S02]  /*3990*/  ISETP.GE.AND P4, PT, R5, R40, PT ;  /* 0x000000280500720c */ /* 0x000fe40003f86270 */
[-C--:B------:R-:W-:Y:S02]  /*39a0*/  ISETP.GE.AND P2, PT, R7, R38.reuse, PT ;  /* 0x000000260700720c */ /* 0x080fe40003f46270 */
[-C--:B------:R-:W-:Y:S02]  /*39b0*/  ISETP.GE.AND P3, PT, R27, R38.reuse, PT ;  /* 0x000000261b00720c */ /* 0x080fe40003f66270 */
[----:B------:R-:W-:Y:S02]  /*39c0*/  ISETP.GE.AND P1, PT, R5, R38, PT ;  /* 0x000000260500720c */ /* 0x000fe40003f26270 */
[----:B--2---:R-:W-:Y:S02]  /*39d0*/  FSEL R51, R51, -INF , !P2 ;  /* 0xff80000033337808 */ /* 0x004fe40005000000 */
[----:B------:R-:W-:-:S02]  /*39e0*/  FSEL R0, R0, -INF , !P5 ;  /* 0xff80000000007808 */ /* 0x000fc40006800000 */
[----:B------:R-:W-:Y:S02]  /*39f0*/  FSEL R55, R55, -INF , !P4 ;  /* 0xff80000037377808 */ /* 0x000fe40006000000 */
[----:B------:R-:W-:Y:S02]  /*3a00*/  FSEL R80, R80, -INF , !P3 ;  /* 0xff80000050507808 */ /* 0x000fe40005800000 */
[----:B-1----:R-:W-:Y:S01]  /*3a10*/  FSEL R50, R50, -INF , !P1 ;  /* 0xff80000032327808 */ /* 0x002fe20004800000 */
[----:B------:R-:W-:Y:S05]  /*3a20*/  @!P0 BRA `(.L_x_1849) ;  /* 0x0000056000008947 */ /* 0x000fea0003800000 */
[----:B------:R-:W-:Y:S05]  /*3a30*/  @P6 BRA `(.L_x_1850) ;  /* 0x0000039000006947 */ /* 0x000fea0003800000 */
[----:B------:R-:W1:Y:S01]  /*3a40*/  I2F.RP R5, R2 ;  /* 0x0000000200057306 */ /* 0x000e620000209400 */
[----:B------:R-:W-:Y:S02]  /*3a50*/  IADD3 R10, R25, -0x80, RZ ;  /* 0xffffff80190a7810 */ /* 0x000fe40007ffe0ff */
[----:B------:R-:W-:Y:S02]  /*3a60*/  IABS R8, R25 ;  /* 0x0000001900087213 */ /* 0x000fe40000000000 */
[----:B------:R-:W-:-:S02]  /*3a70*/  IABS R6, R10 ;  /* 0x0000000a00067213 */ /* 0x000fc40000000000 */
        /* <DEDUP_REMOVED lines=53> */
.L_x_1850:
[----:B------:R-:W-:-:S04]  /*3dd0*/  ULEA UR6, -UR6, URZ, 0x7 ;  /* 0x0000003f06067291 */ /* 0x000fc8000f8e393f */
[----:B------:R-:W-:Y:S02]  /*3de0*/  USHF.R.S32.HI UR8, URZ, 0x1f, UR6 ;  /* 0x0000001f3f087899 */ /* 0x000fe40008011406 */
[----:B------:R-:W-:-:S04]  /*3df0*/  MOV R2, UR6 ;  /* 0x0000000600027c02 */ /* 0x000fc80008000f00 */
[----:B------:R-:W-:Y:S02]  /*3e00*/  MOV R5, UR8 ;  /* 0x0000000800057c02 */ /* 0x000fe40008000f00 */
.L_x_1851:
        /* <DEDUP_REMOVED lines=24> */
.L_x_1849:
        /* <DEDUP_REMOVED lines=76> */
[----:B-1----:R-:W-:-:S04]  /*4450*/  FMNMX.FTZ R2, R7, R2, !PT ;  /* 0x0000000207027209 */ /* 0x002fc80007810000 */
[C---:B------:R-:W-:Y:S01]  /*4460*/  FSETP.NEU.FTZ.AND P1, PT, R2.reuse, -INF , PT ;  /* 0xff8000000200780b */ /* 0x040fe20003f3d000 */
[----:B------:R-:W-:-:S05]  /*4470*/  FMUL.FTZ R59, R2, c[0x0][0x23c] ;  /* 0x00008f00023b7a20 */ /* 0x000fca0000410000 */
[----:B------:R-:W-:-:S05]  /*4480*/  FSEL R59, R59, RZ, P1 ;  /* 0x000000ff3b3b7208 */ /* 0x000fca0000800000 */
[--C-:B------:R-:W-:Y:S01]  /*4490*/  FFMA.FTZ R47, R0, c[0x0][0x23c], -R59.reuse ;  /* 0x00008f00002f7a23 */ /* 0x100fe2000001083b */
[----:B--2---:R-:W-:Y:S01]  /*44a0*/  FMNMX.FTZ R0, R6, R5, !PT ;  /* 0x0000000506007209 */ /* 0x004fe20007810000 */
[--C-:B------:R-:W-:Y:S02]  /*44b0*/  FFMA.FTZ R46, R100, c[0x0][0x23c], -R59.reuse ;  /* 0x00008f00642e7a23 */ /* 0x100fe4000001083b */
[--C-:B------:R-:W-:Y:S01]  /*44c0*/  FFMA.FTZ R44, R96, c[0x0][0x23c], -R59.reuse ;  /* 0x00008f00602c7a23 */ /* 0x100fe2000001083b */
[C---:B------:R-:W-:Y:S01]  /*44d0*/  FSETP.NEU.FTZ.AND P1, PT, R0.reuse, -INF , PT ;  /* 0xff8000000000780b */ /* 0x040fe20003f3d000 */
[----:B------:R-:W-:Y:S01]  /*44e0*/  FMUL.FTZ R53, R0, c[0x0][0x23c] ;  /* 0x00008f0000357a20 */ /* 0x000fe20000410000 */
[----:B------:R-:W-:Y:S01]  /*44f0*/  MUFU.EX2 R47, R47 ;  /* 0x0000002f002f7308 */ /* 0x000fe20000000800 */
[--C-:B------:R-:W-:Y:S02]  /*4500*/  FFMA.FTZ R41, R102, c[0x0][0x23c], -R59.reuse ;  /* 0x00008f0066297a23 */ /* 0x100fe4000001083b */
[--C-:B------:R-:W-:Y:S01]  /*4510*/  FFMA.FTZ R45, R84, c[0x0][0x23c], -R59.reuse ;  /* 0x00008f00542d7a23 */ /* 0x100fe2000001083b */
[----:B------:R-:W-:Y:S01]  /*4520*/  FSEL R53, R53, RZ, P1 ;  /* 0x000000ff35357208 */ /* 0x000fe20000800000 */
[----:B------:R-:W1:Y:S01]  /*4530*/  LDSM.16.MT88.4 R100, [R116+0x9000] ;  /* 0x009000007464783b */ /* 0x000e620000004200 */
[----:B------:R-:W-:-:S02]  /*4540*/  FFMA.FTZ R39, R4, c[0x0][0x23c], -R59 ;  /* 0x00008f0004277a23 */ /* 0x000fc4000001083b */
[----:B------:R-:W2:Y:S01]  /*4550*/  MUFU.EX2 R46, R46 ;  /* 0x0000002e002e7308 */ /* 0x000ea20000000800 */
[--C-:B------:R-:W-:Y:S01]  /*4560*/  FFMA.FTZ R48, R42, c[0x0][0x23c], -R53.reuse ;  /* 0x00008f002a307a23 */ /* 0x100fe20000010835 */
[----:B------:R-:W-:Y:S01]  /*4570*/  LDSM.16.MT88.4 R4, [R116+0xd000] ;  /* 0x00d000007404783b */ /* 0x000fe20000004200 */
[--C-:B------:R-:W-:Y:S02]  /*4580*/  FFMA.FTZ R49, R80, c[0x0][0x23c], -R53.reuse ;  /* 0x00008f0050317a23 */ /* 0x100fe40000010835 */
[--C-:B------:R-:W-:Y:S02]  /*4590*/  FFMA.FTZ R43, R86, c[0x0][0x23c], -R53.reuse ;  /* 0x00008f00562b7a23 */ /* 0x100fe40000010835 */
[----:B------:R-:W-:Y:S01]  /*45a0*/  FFMA.FTZ R42, R104, c[0x0][0x23c], -R53 ;  /* 0x00008f00682a7a23 */ /* 0x000fe20000010835 */
[----:B------:R-:W3:Y:S01]  /*45b0*/  LDSM.16.MT88.4 R84, [R116+0xb000] ;  /* 0x00b000007454783b */ /* 0x000ee20000004200 */
[----:B------:R-:W-:Y:S01]  /*45c0*/  MUFU.EX2 R44, R44 ;  /* 0x0000002c002c7308 */ /* 0x000fe20000000800 */
[----:B------:R-:W-:-:S02]  /*45d0*/  FFMA.FTZ R38, R98, c[0x0][0x23c], -R59 ;  /* 0x00008f0062267a23 */ /* 0x000fc4000001083b */
[----:B------:R-:W-:Y:S02]  /*45e0*/  FFMA.FTZ R34, R82, c[0x0][0x23c], -R59 ;  /* 0x00008f0052227a23 */ /* 0x000fe4000001083b */
[--C-:B------:R-:W-:Y:S01]  /*45f0*/  FFMA.FTZ R40, R106, c[0x0][0x23c], -R53.reuse ;  /* 0x00008f006a287a23 */ /* 0x100fe20000010835 */
[----:B--2---:R-:W-:Y:S02]  /*4600*/  F2FP.BF16.PACK_AB R68, R46, R47 ;  /* 0x0000002f2e44723e */ /* 0x004fe400000010ff */
[----:B------:R-:W2:Y:S01]  /*4610*/  MUFU.EX2 R41, R41 ;  /* 0x0000002900297308 */ /* 0x000ea20000000800 */
[--C-:B------:R-:W-:Y:S02]  /*4620*/  FFMA.FTZ R37, R74, c[0x0][0x23c], -R53.reuse ;  /* 0x00008f004a257a23 */ /* 0x100fe40000010835 */
[--C-:B------:R-:W-:Y:S02]  /*4630*/  FFMA.FTZ R36, R72, c[0x0][0x23c], -R53.reuse ;  /* 0x00008f0048247a23 */ /* 0x100fe40000010835 */
[----:B------:R-:W-:-:S02]  /*4640*/  FFMA.FTZ R33, R12, c[0x0][0x23c], -R53 ;  /* 0x00008f000c217a23 */ /* 0x000fc40000010835 */
[----:B------:R-:W4:Y:S01]  /*4650*/  LDSM.16.MT88.4 R12, [R116+0xb400] ;  /* 0x00b40000740c783b */ /* 0x000f220000004200 */
[----:B------:R-:W-:Y:S01]  /*4660*/  MUFU.EX2 R49, R49 ;  /* 0x0000003100317308 */ /* 0x000fe20000000800 */
[--C-:B------:R-:W-:Y:S02]  /*4670*/  FFMA.FTZ R35, R30, c[0x0][0x23c], -R59.reuse ;  /* 0x00008f001e237a23 */ /* 0x100fe4000001083b */
[----:B------:R-:W-:Y:S02]  /*4680*/  FFMA.FTZ R30, R26, c[0x0][0x23c], -R59 ;  /* 0x00008f001a1e7a23 */ /* 0x000fe4000001083b */
[----:B------:R-:W-:Y:S02]  /*4690*/  FFMA.FTZ R29, R28, c[0x0][0x23c], -R53 ;  /* 0x00008f001c1d7a23 */ /* 0x000fe40000010835 */
[--C-:B------:R-:W-:Y:S01]  /*46a0*/  FFMA.FTZ R31, R198, c[0x0][0x23c], -R59.reuse ;  /* 0x00008f00c61f7a23 */ /* 0x100fe2000001083b */
[----:B------:R-:W5:Y:S01]  /*46b0*/  MUFU.EX2 R48, R48 ;  /* 0x0000003000307308 */ /* 0x000f620000000800 */
[----:B--2---:R-:W-:Y:S01]  /*46c0*/  F2FP.BF16.PACK_AB R70, R41, R44 ;  /* 0x0000002c2946723e */ /* 0x004fe200000010ff */
        /* <DEDUP_REMOVED lines=8> */
[----:B------:R-:W2:Y:S01]  /*4750*/  MUFU.EX2 R42, R42 ;  /* 0x0000002a002a7308 */ /* 0x000ea20000000800 */
[----:B-----5:R-:W-:Y:S01]  /*4760*/  F2FP.BF16.PACK_AB R69, R48, R49 ;  /* 0x000000313045723e */ /* 0x020fe200000010ff */
[----:B------:R-:W-:-:S02]  /*4770*/  FFMA.FTZ R3, R188, c[0x0][0x23c], -R59 ;  /* 0x00008f00bc037a23 */ /* 0x000fc4000001083b */
[----:B------:R-:W-:Y:S02]  /*4780*/  FFMA.FTZ R66, R66, c[0x0][0x23c], -R59 ;  /* 0x00008f0042427a23 */ /* 0x000fe4000001083b */
[--C-:B------:R-:W-:Y:S02]  /*4790*/  FFMA.FTZ R130, R130, c[0x0][0x23c], -R53.reuse ;  /* 0x00008f0082827a23 */ /* 0x100fe40000010835 */
[----:B------:R-:W-:Y:S01]  /*47a0*/  MUFU.EX2 R45, R45 ;  /* 0x0000002d002d7308 */ /* 0x000fe20000000800 */
[--C-:B------:R-:W-:Y:S02]  /*47b0*/  FFMA.FTZ R120, R186, c[0x0][0x23c], -R53.reuse ;  /* 0x00008f00ba787a23 */ /* 0x100fe40000010835 */
[----:B------:R-:W-:Y:S02]  /*47c0*/  FFMA.FTZ R61, R184, c[0x0][0x23c], -R53 ;  /* 0x00008f00b83d7a23 */ /* 0x000fe40000010835 */
[--C-:B------:R-:W-:Y:S02]  /*47d0*/  FFMA.FTZ R65, R182, c[0x0][0x23c], -R59.reuse ;  /* 0x00008f00b6417a23 */ /* 0x100fe4000001083b */
[--C-:B------:R-:W-:Y:S01]  /*47e0*/  FFMA.FTZ R140, R140, c[0x0][0x23c], -R59.reuse ;  /* 0x00008f008c8c7a23 */ /* 0x100fe2000001083b */
[----:B--2---:R-:W-:Y:S01]  /*47f0*/  F2FP.BF16.PACK_AB R71, R42, R43 ;  /* 0x0000002b2a47723e */ /* 0x004fe200000010ff */
[----:B------:R-:W2:Y:S01]  /*4800*/  MUFU.EX2 R38, R38 ;  /* 0x0000002600267308 */ /* 0x000ea20000000800 */
[----:B------:R-:W-:-:S02]  /*4810*/  FFMA.FTZ R67, R180, c[0x0][0x23c], -R59 ;  /* 0x00008f00b4437a23 */ /* 0x000fc4000001083b */
[----:B------:R-:W-:Y:S02]  /*4820*/  FFMA.FTZ R144, R144, c[0x0][0x23c], -R59 ;  /* 0x00008f0090907a23 */ /* 0x000fe4000001083b */
[--C-:B------:R-:W-:Y:S01]  /*4830*/  FFMA.FTZ R174, R174, c[0x0][0x23c], -R53.reuse ;  /* 0x00008f00aeae7a23 */ /* 0x100fe20000010835 */
[C---:B------:R-:W-:Y:S01]  /*4840*/  HMMA.16816.F32.BF16 R112, R68.reuse, R108, RZ ;  /* 0x0000006c4470723c */ /* 0x040fe200000418ff */
[--C-:B------:R-:W-:Y:S01]  /*4850*/  FFMA.FTZ R121, R178, c[0x0][0x23c], -R53.reuse ;  /* 0x00008f00b2797a23 */ /* 0x100fe20000010835 */
[----:B------:R-:W-:Y:S01]  /*4860*/  MUFU.EX2 R39, R39 ;  /* 0x0000002700277308 */ /* 0x000fe20000000800 */
[--C-:B------:R-:W-:Y:S02]  /*4870*/  FFMA.FTZ R154, R154, c[0x0][0x23c], -R53.reuse ;  /* 0x00008f009a9a7a23 */ /* 0x100fe40000010835 */
[----:B------:R-:W-:Y:S02]  /*4880*/  FFMA.FTZ R119, R176, c[0x0][0x23c], -R53 ;  /* 0x00008f00b0777a23 */ /* 0x000fe40000010835 */
[--C-:B------:R-:W-:Y:S01]  /*4890*/  FFMA.FTZ R123, R152, c[0x0][0x23c], -R59.reuse ;  /* 0x00008f00987b7a23 */ /* 0x100fe2000001083b */
[----:B------:R-:W-:Y:S01]  /*48a0*/  HMMA.16816.F32.BF16 R108, R68, R110, RZ ;  /* 0x0000006e446c723c */ /* 0x000fe200000418ff */
[--C-:B------:R-:W-:Y:S01]  /*48b0*/  FFMA.FTZ R150, R150, c[0x0][0x23c], -R59.reuse ;  /* 0x00008f0096967a23 */ /* 0x100fe2000001083b */
[----:B------:R-:W-:Y:S01]  /*48c0*/  MUFU.EX2 R34, R34 ;  /* 0x0000002200227308 */ /* 0x000fe20000000800 */
[----:B------:R-:W-:-:S02]  /*48d0*/  FFMA.FTZ R125, R148, c[0x0][0x23c], -R59 ;  /* 0x00008f00947d7a23 */ /* 0x000fc4000001083b */
[----:B------:R-:W-:Y:S02]  /*48e0*/  FFMA.FTZ R146, R146, c[0x0][0x23c], -R59 ;  /* 0x00008f0092927a23 */ /* 0x000fe4000001083b */
[--C-:B------:R-:W-:Y:S01]  /*48f0*/  FFMA.FTZ R142, R142, c[0x0][0x23c], -R53.reuse ;  /* 0x00008f008e8e7a23 */ /* 0x100fe20000010835 */
[C---:B-1----:R-:W-:Y:S01]  /*4900*/  HMMA.16816.F32.BF16 R104, R68.reuse, R100, RZ ;  /* 0x000000644468723c */ /* 0x042fe200000418ff */
[--C-:B------:R-:W-:Y:S01]  /*4910*/  FFMA.FTZ R129, R138, c[0x0][0x23c], -R53.reuse ;  /* 0x00008f008a817a23 */ /* 0x100fe20000010835 */
[----:B------:R-:W-:Y:S01]  /*4920*/  MUFU.EX2 R40, R40 ;  /* 0x0000002800287308 */ /* 0x000fe20000000800 */
[--C-:B------:R-:W-:Y:S02]  /*4930*/  FFMA.FTZ R136, R136, c[0x0][0x23c], -R53.reuse ;  /* 0x00008f0088887a23 */ /* 0x100fe40000010835 */
[----:B------:R-:W-:Y:S02]  /*4940*/  FFMA.FTZ R127, R134, c[0x0][0x23c], -R53 ;  /* 0x00008f00867f7a23 */ /* 0x000fe40000010835 */
[--C-:B------:R-:W-:Y:S01]  /*4950*/  FFMA.FTZ R131, R132, c[0x0][0x23c], -R59.reuse ;  /* 0x00008f0084837a23 */ /* 0x100fe2000001083b */
[----:B------:R-:W-:Y:S01]  /*4960*/  HMMA.16816.F32.BF16 R96, R68, R92, RZ ;  /* 0x0000005c4460723c */ /* 0x000fe200000418ff */
[--C-:B------:R-:W-:Y:S01]  /*4970*/  FFMA.FTZ R128, R128, c[0x0][0x23c], -R59.reuse ;  /* 0x00008f0080807a23 */ /* 0x100fe2000001083b */
[----:B------:R-:W1:Y:S01]  /*4980*/  MUFU.EX2 R37, R37 ;  /* 0x0000002500257308 */ /* 0x000e620000000800 */
[----:B------:R-:W-:-:S02]  /*4990*/  FFMA.FTZ R126, R126, c[0x0][0x23c], -R59 ;  /* 0x00008f007e7e7a23 */ /* 0x000fc4000001083b */
[----:B------:R-:W-:Y:S02]  /*49a0*/  FFMA.FTZ R133, R124, c[0x0][0x23c], -R59 ;  /* 0x00008f007c857a23 */ /* 0x000fe4000001083b */
[--C-:B------:R-:W-:Y:S01]  /*49b0*/  FFMA.FTZ R135, R122, c[0x0][0x23c], -R53.reuse ;  /* 0x00008f007a877a23 */ /* 0x100fe20000010835 */
[C---:B---3--:R-:W-:Y:S01]  /*49c0*/  HMMA.16816.F32.BF16 R88, R68.reuse, R84, RZ ;  /* 0x000000544458723c */ /* 0x048fe200000418ff */
[--C-:B------:R-:W-:Y:S01]  /*49d0*/  FFMA.FTZ R64, R64, c[0x0][0x23c], -R53.reuse ;  /* 0x00008f0040407a23 */ /* 0x100fe20000010835 */
[----:B------:R-:W-:Y:S01]  /*49e0*/  MUFU.EX2 R36, R36 ;  /* 0x0000002400247308 */ /* 0x000fe20000000800 */
[--C-:B------:R-:W-:Y:S02]  /*49f0*/  FFMA.FTZ R62, R62, c[0x0][0x23c], -R53.reuse ;  /* 0x00008f003e3e7a23 */ /* 0x100fe40000010835 */
[----:B------:R-:W-:Y:S02]  /*4a00*/  FFMA.FTZ R137, R60, c[0x0][0x23c], -R53 ;  /* 0x00008f003c897a23 */ /* 0x000fe40000010835 */
[----:B------:R-:W-:Y:S01]  /*4a10*/  FADD.FTZ R47, R47, R46 ;  /* 0x0000002e2f2f7221 */ /* 0x000fe20000010000 */
[----:B------:R-:W-:Y:S01]  /*4a20*/  HMMA.16816.F32.BF16 R80, R68, R76, RZ ;  /* 0x0000004c4450723c */ /* 0x000fe200000418ff */
[----:B------:R-:W-:Y:S01]  /*4a30*/  FADD.FTZ R48, R49, R48 ;  /* 0x0000003031307221 */ /* 0x000fe20000010000 */
[----:B------:R-:W3:Y:S01]  /*4a40*/  MUFU.EX2 R33, R33 ;  /* 0x0000002100217308 */ /* 0x000ee20000000800 */
[----:B------:R-:W-:-:S02]  /*4a50*/  FADD.FTZ R44, R44, R47 ;  /* 0x0000002f2c2c7221 */ /* 0x000fc40000010000 */
[----:B------:R-:W-:Y:S02]  /*4a60*/  FADD.FTZ R43, R43, R48 ;  /* 0x000000302b2b7221 */ /* 0x000fe40000010000 */
[----:B------:R-:W-:Y:S01]  /*4a70*/  FADD.FTZ R44, R41, R44 ;  /* 0x0000002c292c7221 */ /* 0x000fe20000010000 */
[C---:B------:R-:W-:Y:S01]  /*4a80*/  HMMA.16816.F32.BF16 R100, R68.reuse, R102, RZ ;  /* 0x000000664464723c */ /* 0x040fe200000418ff */
[----:B------:R-:W-:Y:S01]  /*4a90*/  FADD.FTZ R41, R42, R43 ;  /* 0x0000002b2a297221 */ /* 0x000fe20000010000 */
[----:B------:R-:W-:Y:S01]  /*4aa0*/  MUFU.EX2 R35, R35 ;  /* 0x0000002300237308 */ /* 0x000fe20000000800 */
[----:B------:R-:W-:Y:S02]  /*4ab0*/  FFMA.FTZ R179, R55, c[0x0][0x23c], -R59 ;  /* 0x00008f0037b37a23 */ /* 0x000fe4000001083b */
[--C-:B------:R-:W-:Y:S02]  /*4ac0*/  FFMA.FTZ R52, R52, c[0x0][0x23c], -R53.reuse ;  /* 0x00008f0034347a23 */ /* 0x100fe40000010835 */
[--C-:B------:R-:W-:Y:S01]  /*4ad0*/  FFMA.FTZ R51, R51, c[0x0][0x23c], -R53.reuse ;  /* 0x00008f0033337a23 */ /* 0x100fe20000010835 */
[----:B------:R-:W-:Y:S01]  /*4ae0*/  HMMA.16816.F32.BF16 R92, R68, R94, RZ ;  /* 0x0000005e445c723c */ /* 0x000fe200000418ff */
[----:B------:R-:W-:Y:S01]  /*4af0*/  FFMA.FTZ R176, R50, c[0x0][0x23c], -R53 ;  /* 0x00008f0032b07a23 */ /* 0x000fe20000010835 */
[----:B------:R-:W5:Y:S01]  /*4b00*/  MUFU.EX2 R30, R30 ;  /* 0x0000001e001e7308 */ /* 0x000f620000000800 */
[----:B------:R-:W-:-:S02]  /*4b10*/  FFMA.FTZ R58, R58, c[0x0][0x23c], -R59 ;  /* 0x00008f003a3a7a23 */ /* 0x000fc4000001083b */
[--C-:B------:R-:W-:Y:S02]  /*4b20*/  FFMA.FTZ R57, R57, c[0x0][0x23c], -R59.reuse ;  /* 0x00008f0039397a23 */ /* 0x100fe4000001083b */
[----:B------:R-:W-:Y:S01]  /*4b30*/  FFMA.FTZ R56, R56, c[0x0][0x23c], -R59 ;  /* 0x00008f0038387a23 */ /* 0x000fe2000001083b */
        /* <DEDUP_REMOVED lines=9> */
[----:B------:R-:W1:Y:S01]  /*4bd0*/  MUFU.EX2 R29, R29 ;  /* 0x0000001d001d7308 */ /* 0x000e620000000800 */
[----:B------:R-:W-:-:S02]  /*4be0*/  FADD.FTZ R45, R45, R44 ;  /* 0x0000002c2d2d7221 */ /* 0x000fc40000010000 */
[----:B------:R-:W-:Y:S02]  /*4bf0*/  FADD.FTZ R40, R40, R41 ;  /* 0x0000002928287221 */ /* 0x000fe40000010000 */
[----:B------:R-:W-:Y:S01]  /*4c00*/  F2FP.BF16.PACK_AB R6, R34, R39 ;  /* 0x000000272206723e */ /* 0x000fe200000010ff */
[----:B------:R-:W-:Y:S01]  /*4c10*/  FADD.FTZ R38, R38, R45 ;  /* 0x0000002d26267221 */ /* 0x000fe20000010000 */
[----:B---3--:R-:W-:Y:S01]  /*4c20*/  F2FP.BF16.PACK_AB R7, R33, R36 ;  /* 0x000000242107723e */ /* 0x008fe200000010ff */
        /* <DEDUP_REMOVED lines=11> */
[C---:B----4-:R-:W-:Y:S02]  /*4ce0*/  HMMA.16816.F32.BF16 R88, R4.reuse, R12, R88 ;  /* 0x0000000c0458723c */ /* 0x050fe40000041858 */
[----:B------:R-:W4:Y:S06]  /*4cf0*/  MUFU.EX2 R24, R24 ;  /* 0x0000001800187308 */ /* 0x000f2c0000000800 */
        /* <DEDUP_REMOVED lines=23> */
[----:B-----5:R-:W-:Y:S01]  /*4e70*/  F2FP.BF16.PACK_AB R4, R30, R35 ;  /* 0x000000231e04723e */ /* 0x020fe200000010ff */
        /* <DEDUP_REMOVED lines=19> */
[----:B------:R-:W5:Y:S02]  /*4fb0*/  MUFU.EX2 R119, R119 ;  /* 0x0000007700777308 */ /* 0x000f640000000800 */
        /* <DEDUP_REMOVED lines=23> */
[----:B----4-:R-:W-:Y:S01]  /*5130*/  F2FP.BF16.PACK_AB R4, R24, R27 ;  /* 0x0000001b1804723e */ /* 0x010fe200000010ff */
[----:B------:R-:W-:Y:S01]  /*5140*/  FADD.FTZ R27, R27, R26 ;  /* 0x0000001a1b1b7221 */ /* 0x000fe20000010000 */
[----:B------:R-:W-:Y:S01]  /*5150*/  F2FP.BF16.PACK_AB R5, R63, R130 ;  /* 0x000000823f05723e */ /* 0x000fe200000010ff */
[----:B------:R-:W-:Y:S01]  /*5160*/  FADD.FTZ R130, R130, R25 ;  /* 0x0000001982827221 */ /* 0x000fe20000010000 */
[----:B------:R-:W-:Y:S01]  /*5170*/  F2FP.BF16.PACK_AB R6, R66, R3 ;  /* 0x000000034206723e */ /* 0x000fe200000010ff */
[----:B------:R-:W-:Y:S01]  /*5180*/  FADD.FTZ R24, R24, R27 ;  /* 0x0000001b18187221 */ /* 0x000fe20000010000 */
[----:B------:R-:W-:Y:S01]  /*5190*/  F2FP.BF16.PACK_AB R7, R61, R120 ;  /* 0x000000783d07723e */ /* 0x000fe200000010ff */
[----:B------:R-:W4:Y:S01]  /*51a0*/  MUFU.EX2 R128, R128 ;  /* 0x0000008000807308 */ /* 0x000f220000000800 */
        /* <DEDUP_REMOVED lines=28> */
[----:B------:R-:W4:Y:S01]  /*5370*/  LDSM.16.MT88.4 R16, [R118+0xc000] ;  /* 0x00c000007610783b */ /* 0x000f220000004200 */
[----:B------:R-:W-:Y:S06]  /*5380*/  MUFU.EX2 R176, R176 ;  /* 0x000000b000b07308 */ /* 0x000fec0000000800 */
[C---:B-1----:R-:W-:Y:S08]  /*5390*/  HMMA.16816.F32.BF16 R72, R4.reuse, R12, R72 ;  /* 0x0000000c0448723c */ /* 0x042ff00000041848 */
[----:B------:R-:W-:Y:S01]  /*53a0*/  HMMA.16816.F32.BF16 R68, R4, R14, R68 ;  /* 0x0000000e0444723c */ /* 0x000fe20000041844 */
[----:B------:R-:W1:Y:S06]  /*53b0*/  LDSM.16.MT88.4 R12, [R116+0xc000] ;  /* 0x00c00000740c783b */ /* 0x000e6c0000004200 */
[----:B------:R-:W-:Y:S01]  /*53c0*/  F2FP.BF16.PACK_AB R4, R140, R65 ;  /* 0x000000418c04723e */ /* 0x000fe200000010ff */
[----:B------:R-:W-:Y:S01]  /*53d0*/  FADD.FTZ R65, R65, R66 ;  /* 0x0000004241417221 */ /* 0x000fe20000010000 */
[----:B--2---:R-:W-:Y:S01]  /*53e0*/  F2FP.BF16.PACK_AB R5, R121, R174 ;  /* 0x000000ae7905723e */ /* 0x004fe200000010ff */
[----:B------:R-:W-:Y:S01]  /*53f0*/  FADD.FTZ R174, R174, R61 ;  /* 0x0000003daeae7221 */ /* 0x000fe20000010000 */
[----:B------:R-:W-:Y:S01]  /*5400*/  F2FP.BF16.PACK_AB R6, R144, R67 ;  /* 0x000000439006723e */ /* 0x000fe200000010ff */
[----:B------:R-:W-:Y:S01]  /*5410*/  FADD.FTZ R140, R140, R65 ;  /* 0x000000418c8c7221 */ /* 0x000fe20000010000 */
[----:B-----5:R-:W-:Y:S01]  /*5420*/  F2FP.BF16.PACK_AB R7, R119, R154 ;  /* 0x0000009a7707723e */ /* 0x020fe200000010ff */
[----:B------:R-:W-:-:S02]  /*5430*/  FADD.FTZ R121, R121, R174 ;  /* 0x000000ae79797221 */ /* 0x000fc40000010000 */
[----:B------:R-:W-:Y:S02]  /*5440*/  FADD.FTZ R67, R67, R140 ;  /* 0x0000008c43437221 */ /* 0x000fe40000010000 */
[----:B------:R-:W-:Y:S02]  /*5450*/  FADD.FTZ R154, R154, R121 ;  /* 0x000000799a9a7221 */ /* 0x000fe40000010000 */
[----:B---3--:R-:W-:Y:S01]  /*5460*/  HMMA.16816.F32.BF16 R112, R4, R8, R112 ;  /* 0x000000080470723c */ /* 0x008fe20000041870 */
[----:B------:R-:W-:Y:S02]  /*5470*/  FADD.FTZ R144, R144, R67 ;  /* 0x0000004390907221 */ /* 0x000fe40000010000 */
[----:B------:R-:W-:-:S05]  /*5480*/  FADD.FTZ R119, R119, R154 ;  /* 0x0000009a77777221 */ /* 0x000fca0000010000 */
[C---:B------:R-:W-:Y:S01]  /*5490*/  HMMA.16816.F32.BF16 R108, R4.reuse, R10, R108 ;  /* 0x0000000a046c723c */ /* 0x040fe2000004186c */
[----:B------:R-:W2:Y:S07]  /*54a0*/  LDSM.16.MT88.4 R8, [R118+0xe000] ;  /* 0x00e000007608783b */ /* 0x000eae0000004200 */
[C---:B----4-:R-:W-:Y:S08]  /*54b0*/  HMMA.16816.F32.BF16 R96, R4.reuse, R16, R96 ;  /* 0x000000100460723c */ /* 0x050ff00000041860 */
        /* <DEDUP_REMOVED lines=54> */
[----:B--2---:R-:W-:Y:S01]  /*5820*/  HMMA.16816.F32.BF16 R112, R4, R12, R112 ;  /* 0x0000000c0470723c */ /* 0x004fe20000041870 */
[----:B------:R-:W-:Y:S02]  /*5830*/  FADD.FTZ R133, R133, R126 ;  /* 0x0000007e85857221 */ /* 0x000fe40000010000 */
[----:B------:R-:W-:-:S05]  /*5840*/  FADD.FTZ R62, R137, R62 ;  /* 0x0000003e893e7221 */ /* 0x000fca0000010000 */
        /* <DEDUP_REMOVED lines=10> */
[----:B------:R-:W-:Y:S01]  /*58f0*/  FFMA.FTZ R23, R54, c[0x0][0x23c], -R53 ;  /* 0x00008f0036177a23 */ /* 0x000fe20000010835 */
[C---:B--2---:R-:W-:Y:S05]  /*5900*/  HMMA.16816.F32.BF16 R80, R4.reuse, R12, R80 ;  /* 0x0000000c0450723c */ /* 0x044fea0000041850 */
[----:B------:R-:W-:Y:S03]  /*5910*/  MUFU.EX2 R23, R23 ;  /* 0x0000001700177308 */ /* 0x000fe60000000800 */
[C---:B------:R-:W-:Y:S01]  /*5920*/  HMMA.16816.F32.BF16 R76, R4.reuse, R14, R76 ;  /* 0x0000000e044c723c */ /* 0x040fe2000004184c */
[----:B------:R-:W2:Y:S07]  /*5930*/  LDSM.16.MT88.4 R12, [R116+0xac00] ;  /* 0x00ac0000740c783b */ /* 0x000eae0000004200 */
[C---:B------:R-:W-:Y:S01]  /*5940*/  HMMA.16816.F32.BF16 R104, R4.reuse, R20, R104 ;  /* 0x000000140468723c */ /* 0x040fe20000041868 */
[----:B------:R-:W4:Y:S07]  /*5950*/  MUFU.EX2 R21, R57 ;  /* 0x0000003900157308 */ /* 0x000f2e0000000800 */
[C---:B-1----:R-:W-:Y:S01]  /*5960*/  HMMA.16816.F32.BF16 R72, R4.reuse, R8, R72 ;  /* 0x000000080448723c */ /* 0x042fe20000041848 */
[----:B------:R-:W1:Y:S07]  /*5970*/  MUFU.EX2 R20, R56 ;  /* 0x0000003800147308 */ /* 0x000e6e0000000800 */
[----:B------:R-:W-:Y:S01]  /*5980*/  HMMA.16816.F32.BF16 R68, R4, R10, R68 ;  /* 0x0000000a0444723c */ /* 0x000fe20000041844 */
[----:B------:R-:W5:Y:S06]  /*5990*/  LDSM.16.MT88.4 R8, [R118+0xcc00] ;  /* 0x00cc00007608783b */ /* 0x000f6c0000004200 */
[----:B----4-:R-:W-:Y:S01]  /*59a0*/  F2FP.BF16.PACK_AB R4, R21, R22 ;  /* 0x000000161504723e */ /* 0x010fe200000010ff */
[----:B------:R-:W-:Y:S01]  /*59b0*/  FADD.FTZ R22, R22, R133 ;  /* 0x0000008516167221 */ /* 0x000fe20000010000 */
[----:B------:R-:W-:Y:S01]  /*59c0*/  F2FP.BF16.PACK_AB R5, R52, R23 ;  /* 0x000000173405723e */ /* 0x000fe200000010ff */
[----:B------:R-:W-:Y:S01]  /*59d0*/  FADD.FTZ R23, R23, R62 ;  /* 0x0000003e17177221 */ /* 0x000fe20000010000 */
[----:B-1----:R-:W-:Y:S01]  /*59e0*/  F2FP.BF16.PACK_AB R6, R179, R20 ;  /* 0x00000014b306723e */ /* 0x002fe200000010ff */
[----:B------:R-:W-:Y:S01]  /*59f0*/  FADD.FTZ R21, R21, R22 ;  /* 0x0000001615157221 */ /* 0x000fe20000010000 */
[----:B------:R-:W-:Y:S01]  /*5a00*/  F2FP.BF16.PACK_AB R7, R176, R51 ;  /* 0x00000033b007723e */ /* 0x000fe200000010ff */
[----:B------:R-:W-:-:S02]  /*5a10*/  FADD.FTZ R52, R52, R23 ;  /* 0x0000001734347221 */ /* 0x000fc40000010000 */
[----:B------:R-:W-:Y:S02]  /*5a20*/  FADD.FTZ R20, R20, R21 ;  /* 0x0000001514147221 */ /* 0x000fe40000010000 */
[----:B------:R-:W-:Y:S02]  /*5a30*/  FADD.FTZ R51, R51, R52 ;  /* 0x0000003433337221 */ /* 0x000fe40000010000 */
[----:B---3--:R-:W-:Y:S01]  /*5a40*/  HMMA.16816.F32.BF16 R112, R4, R16, R112 ;  /* 0x000000100470723c */ /* 0x008fe20000041870 */
[----:B------:R-:W-:Y:S02]  /*5a50*/  FADD.FTZ R179, R179, R20 ;  /* 0x00000014b3b37221 */ /* 0x000fe40000010000 */
[----:B------:R-:W-:-:S05]  /*5a60*/  FADD.FTZ R176, R176, R51 ;  /* 0x00000033b0b07221 */ /* 0x000fca0000010000 */
[C---:B------:R-:W-:Y:S01]  /*5a70*/  HMMA.16816.F32.BF16 R108, R4.reuse, R18, R108 ;  /* 0x00000012046c723c */ /* 0x040fe2000004186c */
[----:B------:R-:W1:Y:S07]  /*5a80*/  LDSM.16.MT88.4 R16, [R116+0xcc00] ;  /* 0x00cc00007410783b */ /* 0x000e6e0000004200 */
[C---:B--2---:R-:W-:Y:S08]  /*5a90*/  HMMA.16816.F32.BF16 R104, R4.reuse, R12, R104 ;  /* 0x0000000c0468723c */ /* 0x044ff00000041868 */
[C---:B------:R-:W-:Y:S01]  /*5aa0*/  HMMA.16816.F32.BF16 R100, R4.reuse, R14, R100 ;  /* 0x0000000e0464723c */ /* 0x040fe20000041864 */
[----:B------:R-:W2:Y:S07]  /*5ab0*/  LDSM.16.MT88.4 R12, [R118+0xec00] ;  /* 0x00ec0000760c783b */ /* 0x000eae0000004200 */
[C---:B-----5:R-:W-:Y:S08]  /*5ac0*/  HMMA.16816.F32.BF16 R96, R4.reuse, R8, R96 ;  /* 0x000000080460723c */ /* 0x060ff00000041860 */
[C---:B------:R-:W-:Y:S01]  /*5ad0*/  HMMA.16816.F32.BF16 R92, R4.reuse, R10, R92 ;  /* 0x0000000a045c723c */ /* 0x040fe2000004185c */
[----:B------:R-:W3:Y:S07]  /*5ae0*/  LDSM.16.MT88.4 R8, [R116+0xec00] ;  /* 0x00ec00007408783b */ /* 0x000eee0000004200 */
[C---:B-1----:R-:W-:Y:S08]  /*5af0*/  HMMA.16816.F32.BF16 R88, R4.reuse, R16, R88 ;  /* 0x000000100458723c */ /* 0x042ff00000041858 */
[C---:B------:R-:W-:Y:S08]  /*5b00*/  HMMA.16816.F32.BF16 R84, R4.reuse, R18, R84 ;  /* 0x000000120454723c */ /* 0x040ff00000041854 */
[C---:B--2---:R-:W-:Y:S08]  /*5b10*/  HMMA.16816.F32.BF16 R80, R4.reuse, R12, R80 ;  /* 0x0000000c0450723c */ /* 0x044ff00000041850 */
[C---:B------:R-:W-:Y:S08]  /*5b20*/  HMMA.16816.F32.BF16 R76, R4.reuse, R14, R76 ;  /* 0x0000000e044c723c */ /* 0x040ff0000004184c */
[C---:B---3--:R-:W-:Y:S08]  /*5b30*/  HMMA.16816.F32.BF16 R72, R4.reuse, R8, R72 ;  /* 0x000000080448723c */ /* 0x048ff00000041848 */
        /* <DEDUP_REMOVED lines=10> */
.L_x_1856:
        /* <DEDUP_REMOVED lines=64> */
.L_x_1853:
        /* <DEDUP_REMOVED lines=8> */
[----:B------:R-:W-:Y:S04]  /*6060*/  IADD3 R64, P0, R66, UR4, RZ ;  /* 0x0000000442407c10 */ /* 0x000fe8000ff1e0ff */
[----:B------:R-:W-:Y:S01]  /*6070*/  IADD3.X R65, R67, UR5, RZ, P0, !PT ;  /* 0x0000000543417c10 */ /* 0x000fe200087fe4ff */
[----:B------:R1:W-:Y:S01]  /*6080*/  LDGSTS.E.BYPASS.LTC128B.128 [R161+0xb000], [R170.64+0x40] ;  /* 0x0b000040aaa17fae */ /* 0x0003e2000b901d4a */
[----:B------:R-:W-:Y:S04]  /*6090*/  IADD3 R2, P0, R64, UR4, RZ ;  /* 0x0000000440027c10 */ /* 0x000fe8000ff1e0ff */
[----:B------:R-:W-:Y:S02]  /*60a0*/  IADD3.X R3, R65, UR5, RZ, P0, !PT ;  /* 0x0000000541037c10 */ /* 0x000fe400087fe4ff */
[----:B------:R-:W-:Y:S01]  /*60b0*/  ISETP.GT.AND P0, PT, R177, R160, PT ;  /* 0x000000a0b100720c */ /* 0x000fe20003f04270 */
        /* <DEDUP_REMOVED lines=32> */
[C---:B----4-:R-:W-:Y:S08]  /*62c0*/  HMMA.16816.F32.BF16 R36, R120.reuse, R140, RZ ;  /* 0x0000008c7824723c */ /* 0x050ff000000418ff */
[C---:B------:R-:W-:Y:S08]  /*62d0*/  HMMA.16816.F32.BF16 R40, R120.reuse, R142, RZ ;  /* 0x0000008e7828723c */ /* 0x040ff000000418ff */
[C---:B--2---:R-:W-:Y:S08]  /*62e0*/  HMMA.16816.F32.BF16 R44, R120.reuse, R144, RZ ;  /* 0x00000090782c723c */ /* 0x044ff000000418ff */
[C---:B------:R-:W-:Y:S08]  /*62f0*/  HMMA.16816.F32.BF16 R48, R120.reuse, R146, RZ ;  /* 0x000000927830723c */ /* 0x040ff000000418ff */
[C---:B-----5:R-:W-:Y:S08]  /*6300*/  HMMA.16816.F32.BF16 R52, R120.reuse, R148, RZ ;  /* 0x000000947834723c */ /* 0x060ff000000418ff */
[C---:B------:R-:W-:Y:S08]  /*6310*/  HMMA.16816.F32.BF16 R56, R120.reuse, R150, RZ ;  /* 0x000000967838723c */ /* 0x040ff000000418ff */
[C---:B------:R-:W-:Y:S08]  /*6320*/  HMMA.16816.F32.BF16 R60, R120.reuse, R152, RZ ;  /* 0x00000098783c723c */ /* 0x040ff000000418ff */
[----:B------:R-:W-:Y:S01]  /*6330*/  HMMA.16816.F32.BF16 R64, R120, R154, RZ ;  /* 0x0000009a7840723c */ /* 0x000fe200000418ff */
[----:B------:R-:W2:Y:S07]  /*6340*/  LDSM.16.M88.4 R120, [R156+0xc00] ;  /* 0x000c00009c78783b */ /* 0x000eae0000000200 */
[C---:B-1----:R-:W-:Y:S08]  /*6350*/  HMMA.16816.F32.BF16 R4, R124.reuse, R128, R4 ;  /* 0x000000807c04723c */ /* 0x042ff00000041804 */
[C---:B------:R-:W-:Y:S01]  /*6360*/  HMMA.16816.F32.BF16 R8, R124.reuse, R130, R8 ;  /* 0x000000827c08723c */ /* 0x040fe20000041808 */
[----:B------:R-:W1:Y:S07]  /*6370*/  LDSM.16.M88.4 R128, [R156+0x1000] ;  /* 0x001000009c80783b */ /* 0x000e6e0000000200 */
[C---:B------:R-:W-:Y:S08]  /*6380*/  HMMA.16816.F32.BF16 R12, R124.reuse, R132, R12 ;  /* 0x000000847c0c723c */ /* 0x040ff0000004180c */
        /* <DEDUP_REMOVED lines=8> */
[C---:B-1----:R-:W-:Y:S08]  /*6410*/  HMMA.16816.F32.BF16 R36, R124.reuse, R128, R36 ;  /* 0x000000807c24723c */ /* 0x042ff00000041824 */
[C---:B------:R-:W-:Y:S01]  /*6420*/  HMMA.16816.F32.BF16 R40, R124.reuse, R130, R40 ;  /* 0x000000827c28723c */ /* 0x040fe20000041828 */
[----:B------:R-:W-:Y:S07]  /*6430*/  LDSM.16.M88.4 R128, [R159+0x1000] ;  /* 0x001000009f80783b */ /* 0x000fee0000000200 */
[C---:B----4-:R-:W-:Y:S08]  /*6440*/  HMMA.16816.F32.BF16 R44, R124.reuse, R132, R44 ;  /* 0x000000847c2c723c */ /* 0x050ff0000004182c */
[C---:B------:R-:W-:Y:S01]  /*6450*/  HMMA.16816.F32.BF16 R48, R124.reuse, R134, R48 ;  /* 0x000000867c30723c */ /* 0x040fe20000041830 */
[----:B------:R-:W1:Y:S07]  /*6460*/  LDSM.16.M88.4 R132, [R158+0x2000] ;  /* 0x002000009e84783b */ /* 0x000e6e0000000200 */
[C---:B-----5:R-:W-:Y:S08]  /*6470*/  HMMA.16816.F32.BF16 R52, R124.reuse, R136, R52 ;  /* 0x000000887c34723c */ /* 0x060ff00000041834 */
[C---:B------:R-:W-:Y:S01]  /*6480*/  HMMA.16816.F32.BF16 R56, R124.reuse, R138, R56 ;  /* 0x0000008a7c38723c */ /* 0x040fe20000041838 */
[----:B------:R-:W4:Y:S07]  /*6490*/  LDSM.16.M88.4 R136, [R158+0x2400] ;  /* 0x002400009e88783b */ /* 0x000f2e0000000200 */
[C---:B--2---:R-:W-:Y:S08]  /*64a0*/  HMMA.16816.F32.BF16 R60, R124.reuse, R120, R60 ;  /* 0x000000787c3c723c */ /* 0x044ff0000004183c */
[----:B------:R-:W-:Y:S01]  /*64b0*/  HMMA.16816.F32.BF16 R64, R124, R122, R64 ;  /* 0x0000007a7c40723c */ /* 0x000fe20000041840 */
[----:B------:R-:W2:Y:S08]  /*64c0*/  LDSM.16.M88.4 R120, [R158+0x2800] ;  /* 0x002800009e78783b */ /* 0x000eb00000000200 */
[----:B------:R-:W5:Y:S01]  /*64d0*/  LDSM.16.M88.4 R124, [R158+0x2c00] ;  /* 0x002c00009e7c783b */ /* 0x000f620000000200 */
[C---:B-1----:R-:W-:Y:S08]  /*64e0*/  HMMA.16816.F32.BF16 R4, R128.reuse, R132, R4 ;  /* 0x000000848004723c */ /* 0x042ff00000041804 */
[C---:B------:R-:W-:Y:S01]  /*64f0*/  HMMA.16816.F32.BF16 R8, R128.reuse, R134, R8 ;  /* 0x000000868008723c */ /* 0x040fe20000041808 */
[----:B------:R-:W-:Y:S07]  /*6500*/  LDSM.16.M88.4 R132, [R158+0x3400] ;  /* 0x003400009e84783b */ /* 0x000fee0000000200 */
[C---:B----4-:R-:W-:Y:S08]  /*6510*/  HMMA.16816.F32.BF16 R12, R128.reuse, R136, R12 ;  /* 0x00000088800c723c */ /* 0x050ff0000004180c */
        /* <DEDUP_REMOVED lines=23> */
[----:B------:R-:W1:Y:S07]  /*6690*/  LDSM.16.M88.4 R132, [R156+0x3000] ;  /* 0x003000009c84783b */ /* 0x000e6e0000000200 */
[C---:B----4-:R-:W-:Y:S08]  /*66a0*/  HMMA.16816.F32.BF16 R12, R120.reuse, R136, R12 ;  /* 0x00000088780c723c */ /* 0x050ff0000004180c */
[C---:B------:R-:W-:Y:S01]  /*66b0*/  HMMA.16816.F32.BF16 R16, R120.reuse, R138, R16 ;  /* 0x0000008a7810723c */ /* 0x040fe20000041810 */
[----:B------:R-:W4:Y:S07]  /*66c0*/  LDSM.16.M88.4 R136, [R156+0x3400] ;  /* 0x003400009c88783b */ /* 0x000f2e0000000200 */
[C---:B--2---:R-:W-:Y:S08]  /*66d0*/  HMMA.16816.F32.BF16 R20, R120.reuse, R124, R20 ;  /* 0x0000007c7814723c */ /* 0x044ff00000041814 */
[C---:B------:R-:W-:Y:S01]  /*66e0*/  HMMA.16816.F32.BF16 R24, R120.reuse, R126, R24 ;  /* 0x0000007e7818723c */ /* 0x040fe20000041818 */
[----:B------:R-:W2:Y:S07]  /*66f0*/  LDSM.16.M88.4 R124, [R156+0x3800] ;  /* 0x003800009c7c783b */ /* 0x000eae0000000200 */
[C---:B-----5:R-:W-:Y:S08]  /*6700*/  HMMA.16816.F32.BF16 R28, R120.reuse, R128, R28 ;  /* 0x00000080781c723c */ /* 0x060ff0000004181c */
[C---:B------:R-:W-:Y:S01]  /*6710*/  HMMA.16816.F32.BF16 R32, R120.reuse, R130, R32 ;  /* 0x000000827820723c */ /* 0x040fe20000041820 */
[----:B------:R-:W5:Y:S07]  /*6720*/  LDSM.16.M88.4 R128, [R156+0x3c00] ;  /* 0x003c00009c80783b */ /* 0x000f6e0000000200 */
[C---:B-1----:R-:W-:Y:S08]  /*6730*/  HMMA.16816.F32.BF16 R36, R120.reuse, R132, R36 ;  /* 0x000000847824723c */ /* 0x042ff00000041824 */
[C---:B------:R-:W-:Y:S01]  /*6740*/  HMMA.16816.F32.BF16 R40, R120.reuse, R134, R40 ;  /* 0x000000867828723c */ /* 0x040fe20000041828 */
[----:B------:R-:W-:Y:S07]  /*6750*/  LDSM.16.M88.4 R132, [R159+0x2000] ;  /* 0x002000009f84783b */ /* 0x000fee0000000200 */
[C---:B----4-:R-:W-:Y:S08]  /*6760*/  HMMA.16816.F32.BF16 R44, R120.reuse, R136, R44 ;  /* 0x00000088782c723c */ /* 0x050ff0000004182c */
[C---:B------:R-:W-:Y:S01]  /*6770*/  HMMA.16816.F32.BF16 R48, R120.reuse, R138, R48 ;  /* 0x0000008a7830723c */ /* 0x040fe20000041830 */
[----:B------:R-:W1:Y:S07]  /*6780*/  LDSM.16.M88.4 R136, [R158+0x4000] ;  /* 0x004000009e88783b */ /* 0x000e6e0000000200 */
[C---:B--2---:R-:W-:Y:S08]  /*6790*/  HMMA.16816.F32.BF16 R52, R120.reuse, R124, R52 ;  /* 0x0000007c7834723c */ /* 0x044ff00000041834 */
[C---:B------:R-:W-:Y:S01]  /*67a0*/  HMMA.16816.F32.BF16 R56, R120.reuse, R126, R56 ;  /* 0x0000007e7838723c */ /* 0x040fe20000041838 */
[----:B------:R-:W2:Y:S07]  /*67b0*/  LDSM.16.M88.4 R124, [R158+0x4400] ;  /* 0x004400009e7c783b */ /* 0x000eae0000000200 */
[C---:B-----5:R-:W-:Y:S08]  /*67c0*/  HMMA.16816.F32.BF16 R60, R120.reuse, R128, R60 ;  /* 0x00000080783c723c */ /* 0x060ff0000004183c */
[----:B------:R-:W-:Y:S01]  /*67d0*/  HMMA.16816.F32.BF16 R64, R120, R130, R64 ;  /* 0x000000827840723c */ /* 0x000fe20000041840 */
[----:B------:R-:W4:Y:S08]  /*67e0*/  LDSM.16.M88.4 R120, [R158+0x4800] ;  /* 0x004800009e78783b */ /* 0x000f300000000200 */
[----:B------:R-:W5:Y:S01]  /*67f0*/  LDSM.16.M88.4 R128, [R158+0x4c00] ;  /* 0x004c00009e80783b */ /* 0x000f620000000200 */
        /* <DEDUP_REMOVED lines=11> */
[----:B------:R-:W5:Y:S07]  /*68b0*/  LDSM.16.M88.4 R128, [R158+0x5c00] ;  /* 0x005c00009e80783b */ /* 0x000f6e0000000200 */
[C---:B-1----:R-:W-:Y:S08]  /*68c0*/  HMMA.16816.F32.BF16 R36, R132.reuse, R136, R36 ;  /* 0x000000888424723c */ /* 0x042ff00000041824 */
        /* <DEDUP_REMOVED lines=8> */
[C---:B-----5:R-:W-:Y:S08]  /*6950*/  HMMA.16816.F32.BF16 R60, R132.reuse, R128, R60 ;  /* 0x00000080843c723c */ /* 0x060ff0000004183c */
[----:B------:R-:W-:Y:S01]  /*6960*/  HMMA.16816.F32.BF16 R64, R132, R130, R64 ;  /* 0x000000828440723c */ /* 0x000fe20000041840 */
[----:B------:R-:W4:Y:S07]  /*6970*/  LDSM.16.M88.4 R128, [R156+0x4800] ;  /* 0x004800009c80783b */ /* 0x000f2e0000000200 */
[C---:B-1----:R-:W-:Y:S08]  /*6980*/  HMMA.16816.F32.BF16 R4, R124.reuse, R136, R4 ;  /* 0x000000887c04723c */ /* 0x042ff00000041804 */
[C---:B------:R-:W-:Y:S08]  /*6990*/  HMMA.16816.F32.BF16 R8, R124.reuse, R138, R8 ;  /* 0x0000008a7c08723c */ /* 0x040ff00000041808 */
[C---:B--2---:R-:W-:Y:S08]  /*69a0*/  HMMA.16816.F32.BF16 R12, R124.reuse, R120, R12 ;  /* 0x000000787c0c723c */ /* 0x044ff0000004180c */
[C---:B------:R-:W-:Y:S01]  /*69b0*/  HMMA.16816.F32.BF16 R16, R124.reuse, R122, R16 ;  /* 0x0000007a7c10723c */ /* 0x040fe20000041810 */
[----:B------:R-:W1:Y:S03]  /*69c0*/  LDSM.16.M88.4 R120, [R156+0x4c00] ;  /* 0x004c00009c78783b */ /* 0x000e660000000200 */
[----:B------:R-:W-:Y:S02]  /*69d0*/  FMUL.FTZ R237, R4, c[0x0][0x2ec] ;  /* 0x0000bb0004ed7a20 */ /* 0x000fe40000410000 */
[----:B------:R-:W-:Y:S02]  /*69e0*/  FMUL.FTZ R235, R5, c[0x0][0x2ec] ;  /* 0x0000bb0005eb7a20 */ /* 0x000fe40000410000 */
[C---:B----4-:R-:W-:Y:S02]  /*69f0*/  HMMA.16816.F32.BF16 R20, R124.reuse, R128, R20 ;  /* 0x000000807c14723c */ /* 0x050fe40000041814 */
[----:B------:R-:W2:Y:S02]  /*6a00*/  MUFU.TANH R237, R237 ;  /* 0x000000ed00ed7308 */ /* 0x000ea40000002400 */
[----:B------:R-:W-:Y:S02]  /*6a10*/  FMUL.FTZ R236, R6, c[0x0][0x2ec] ;  /* 0x0000bb0006ec7a20 */ /* 0x000fe40000410000 */
[----:B------:R-:W-:Y:S02]  /*6a20*/  FMUL.FTZ R234, R7, c[0x0][0x2ec] ;  /* 0x0000bb0007ea7a20 */ /* 0x000fe40000410000 */
[C---:B------:R-:W-:Y:S01]  /*6a30*/  HMMA.16816.F32.BF16 R24, R124.reuse, R130, R24 ;  /* 0x000000827c18723c */ /* 0x040fe20000041818 */
[----:B------:R-:W4:Y:S03]  /*6a40*/  LDSM.16.M88.4 R128, [R156+0x5000] ;  /* 0x005000009c80783b */ /* 0x000f260000000200 */
[----:B------:R-:W2:Y:S01]  /*6a50*/  MUFU.TANH R235, R235 ;  /* 0x000000eb00eb7308 */ /* 0x000ea20000002400 */
[----:B------:R-:W-:Y:S02]  /*6a60*/  FMUL.FTZ R233, R8, c[0x0][0x2ec] ;  /* 0x0000bb0008e97a20 */ /* 0x000fe40000410000 */
[----:B------:R-:W-:Y:S02]  /*6a70*/  FMUL.FTZ R239, R9, c[0x0][0x2ec] ;  /* 0x0000bb0009ef7a20 */ /* 0x000fe40000410000 */
[----:B------:R-:W-:Y:S03]  /*6a80*/  FMUL.FTZ R240, R10, c[0x0][0x2ec] ;  /* 0x0000bb000af07a20 */ /* 0x000fe60000410000 */
[----:B------:R-:W-:Y:S02]  /*6a90*/  FMUL.FTZ R238, R11, c[0x0][0x2ec] ;  /* 0x0000bb000bee7a20 */ /* 0x000fe40000410000 */
[----:B------:R-:W2:Y:S01]  /*6aa0*/  MUFU.TANH R236, R236 ;  /* 0x000000ec00ec7308 */ /* 0x000ea20000002400 */
[----:B------:R-:W-:Y:S02]  /*6ab0*/  FMUL.FTZ R231, R12, c[0x0][0x2ec] ;  /* 0x0000bb000ce77a20 */ /* 0x000fe40000410000 */
[----:B------:R-:W-:Y:S02]  /*6ac0*/  FMUL.FTZ R229, R13, c[0x0][0x2ec] ;  /* 0x0000bb000de57a20 */ /* 0x000fe40000410000 */
[----:B------:R-:W-:Y:S02]  /*6ad0*/  FMUL.FTZ R232, R14, c[0x0][0x2ec] ;  /* 0x0000bb000ee87a20 */ /* 0x000fe40000410000 */
[----:B------:R-:W-:Y:S02]  /*6ae0*/  FMUL.FTZ R230, R15, c[0x0][0x2ec] ;  /* 0x0000bb000fe67a20 */ /* 0x000fe40000410000 */
[----:B------:R-:W-:Y:S01]  /*6af0*/  FMUL.FTZ R227, R16, c[0x0][0x2ec] ;  /* 0x0000bb0010e37a20 */ /* 0x000fe20000410000 */
[----:B------:R-:W2:Y:S01]  /*6b00*/  MUFU.TANH R234, R234 ;  /* 0x000000ea00ea7308 */ /* 0x000ea20000002400 */
[C---:B-1----:R-:W-:Y:S03]  /*6b10*/  HMMA.16816.F32.BF16 R28, R124.reuse, R120, R28 ;  /* 0x000000787c1c723c */ /* 0x042fe6000004181c */
[----:B------:R-:W-:Y:S02]  /*6b20*/  FMUL.FTZ R225, R17, c[0x0][0x2ec] ;  /* 0x0000bb0011e17a20 */ /* 0x000fe40000410000 */
[----:B------:R-:W-:Y:S02]  /*6b30*/  FMUL.FTZ R228, R18, c[0x0][0x2ec] ;  /* 0x0000bb0012e47a20 */ /* 0x000fe40000410000 */
[----:B------:R-:W-:Y:S01]  /*6b40*/  FMUL.FTZ R226, R19, c[0x0][0x2ec] ;  /* 0x0000bb0013e27a20 */ /* 0x000fe20000410000 */
[C---:B------:R-:W-:Y:S01]  /*6b50*/  HMMA.16816.F32.BF16 R32, R124.reuse, R122, R32 ;  /* 0x0000007a7c20723c */ /* 0x040fe20000041820 */
[----:B------:R-:W1:Y:S01]  /*6b60*/  MUFU.TANH R233, R233 ;  /* 0x000000e900e97308 */ /* 0x000e620000002400 */
[----:B------:R-:W5:Y:S02]  /*6b70*/  LDSM.16.M88.4 R120, [R156+0x5400] ;  /* 0x005400009c78783b */ /* 0x000f640000000200 */
[----:B------:R-:W-:Y:S02]  /*6b80*/  FMUL.FTZ R223, R20, c[0x0][0x2ec] ;  /* 0x0000bb0014df7a20 */ /* 0x000fe40000410000 */
[----:B------:R-:W-:Y:S02]  /*6b90*/  FMUL.FTZ R221, R21, c[0x0][0x2ec] ;  /* 0x0000bb0015dd7a20 */ /* 0x000fe40000410000 */
[C---:B----4-:R-:W-:Y:S03]  /*6ba0*/  HMMA.16816.F32.BF16 R36, R124.reuse, R128, R36 ;  /* 0x000000807c24723c */ /* 0x050fe60000041824 */
[----:B------:R-:W4:Y:S01]  /*6bb0*/  MUFU.TANH R239, R239 ;  /* 0x000000ef00ef7308 */ /* 0x000f220000002400 */
[----:B------:R-:W-:Y:S02]  /*6bc0*/  FMUL.FTZ R224, R22, c[0x0][0x2ec] ;  /* 0x0000bb0016e07a20 */ /* 0x000fe40000410000 */
[----:B------:R-:W-:Y:S02]  /*6bd0*/  FMUL.FTZ R222, R23, c[0x0][0x2ec] ;  /* 0x0000bb0017de7a20 */ /* 0x000fe40000410000 */
[C---:B------:R-:W-:Y:S01]  /*6be0*/  HMMA.16816.F32.BF16 R40, R124.reuse, R130, R40 ;  /* 0x000000827c28723c */ /* 0x040fe20000041828 */
[----:B------:R-:W1:Y:S03]  /*6bf0*/  LDSM.16.M88.4 R128, [R156+0x5800] ;  /* 0x005800009c80783b */ /* 0x000e660000000200 */
[----:B------:R-:W-:Y:S01]  /*6c00*/  FMUL.FTZ R219, R24, c[0x0][0x2ec] ;  /* 0x0000bb0018db7a20 */ /* 0x000fe20000410000 */
[----:B------:R-:W1:Y:S01]  /*6c10*/  MUFU.TANH R240, R240 ;  /* 0x000000f000f07308 */ /* 0x000e620000002400 */
[----:B------:R-:W-:Y:S02]  /*6c20*/  FMUL.FTZ R217, R25, c[0x0][0x2ec] ;  /* 0x0000bb0019d97a20 */ /* 0x000fe40000410000 */
[----:B------:R-:W-:Y:S04]  /*6c30*/  FMUL.FTZ R220, R26, c[0x0][0x2ec] ;  /* 0x0000bb001adc7a20 */ /* 0x000fe80000410000 */
[----:B------:R-:W-:Y:S02]  /*6c40*/  FMUL.FTZ R218, R27, c[0x0][0x2ec] ;  /* 0x0000bb001bda7a20 */ /* 0x000fe40000410000 */
[----:B------:R-:W-:Y:S01]  /*6c50*/  FMUL.FTZ R215, R28, c[0x0][0x2ec] ;  /* 0x0000bb001cd77a20 */ /* 0x000fe20000410000 */
[----:B------:R-:W1:Y:S01]  /*6c60*/  MUFU.TANH R238, R238 ;  /* 0x000000ee00ee7308 */ /* 0x000e620000002400 */
[----:B------:R-:W-:Y:S02]  /*6c70*/  FMUL.FTZ R213, R29, c[0x0][0x2ec] ;  /* 0x0000bb001dd57a20 */ /* 0x000fe40000410000 */
[----:B------:R-:W-:Y:S02]  /*6c80*/  FMUL.FTZ R216, R30, c[0x0][0x2ec] ;  /* 0x0000bb001ed87a20 */ /* 0x000fe40000410000 */
[----:B------:R-:W-:Y:S02]  /*6c90*/  FMUL.FTZ R214, R31, c[0x0][0x2ec] ;  /* 0x0000bb001fd67a20 */ /* 0x000fe40000410000 */
[----:B------:R-:W-:Y:S02]  /*6ca0*/  FMUL.FTZ R211, R32, c[0x0][0x2ec] ;  /* 0x0000bb0020d37a20 */ /* 0x000fe40000410000 */
[----:B------:R-:W-:Y:S01]  /*6cb0*/  FMUL.FTZ R209, R33, c[0x0][0x2ec] ;  /* 0x0000bb0021d17a20 */ /* 0x000fe20000410000 */
[----:B------:R-:W2:Y:S01]  /*6cc0*/  MUFU.TANH R231, R231 ;  /* 0x000000e700e77308 */ /* 0x000ea20000002400 */
[C---:B-----5:R-:W-:Y:S03]  /*6cd0*/  HMMA.16816.F32.BF16 R44, R124.reuse, R120, R44 ;  /* 0x000000787c2c723c */ /* 0x060fe6000004182c */
[----:B------:R-:W-:Y:S02]  /*6ce0*/  FMUL.FTZ R212, R34, c[0x0][0x2ec] ;  /* 0x0000bb0022d47a20 */ /* 0x000fe40000410000 */
[----:B------:R-:W-:Y:S02]  /*6cf0*/  FMUL.FTZ R210, R35, c[0x0][0x2ec] ;  /* 0x0000bb0023d27a20 */ /* 0x000fe40000410000 */
[----:B------:R-:W-:Y:S01]  /*6d00*/  FMUL.FTZ R205, R36, c[0x0][0x2ec] ;  /* 0x0000bb0024cd7a20 */ /* 0x000fe20000410000 */
[C---:B------:R-:W-:Y:S01]  /*6d10*/  HMMA.16816.F32.BF16 R48, R124.reuse, R122, R48 ;  /* 0x0000007a7c30723c */ /* 0x040fe20000041830 */
[----:B------:R-:W2:Y:S01]  /*6d20*/  MUFU.TANH R229, R229 ;  /* 0x000000e500e57308 */ /* 0x000ea20000002400 */
[----:B------:R-:W5:Y:S01]  /*6d30*/  LDSM.16.M88.4 R120, [R156+0x5c00] ;  /* 0x005c00009c78783b */ /* 0x000f620000000200 */
[----:B------:R-:W-:Y:S04]  /*6d40*/  DEPBAR.LE SB0, 0x0 ;  /* 0x000080000000791a */ /* 0x000fe80000000000 */
[----:B------:R-:W-:Y:S01]  /*6d50*/  FMUL.FTZ R207, R37, c[0x0][0x2ec] ;  /* 0x0000bb0025cf7a20 */ /* 0x000fe20000410000 */
[C---:B-1----:R-:W-:Y:S03]  /*6d60*/  HMMA.16816.F32.BF16 R52, R124.reuse, R128, R52 ;  /* 0x000000807c34723c */ /* 0x042fe60000041834 */
[----:B------:R-:W1:Y:S01]  /*6d70*/  MUFU.TANH R232, R232 ;  /* 0x000000e800e87308 */ /* 0x000e620000002400 */
[----:B------:R-:W-:Y:S01]  /*6d80*/  BAR.SYNC.DEFER_BLOCKING 0x0 ;  /* 0x0000000000007b1d */ /* 0x000fe20000010000 */
[----:B------:R-:W-:Y:S02]  /*6d90*/  FMUL.FTZ R208, R38, c[0x0][0x2ec] ;  /* 0x0000bb0026d07a20 */ /* 0x000fe40000410000 */
[----:B------:R-:W-:Y:S01]  /*6da0*/  FMUL.FTZ R206, R39, c[0x0][0x2ec] ;  /* 0x0000bb0027ce7a20 */ /* 0x000fe20000410000 */
[C---:B------:R-:W-:Y:S04]  /*6db0*/  HMMA.16816.F32.BF16 R56, R124.reuse, R130, R56 ;  /* 0x000000827c38723c */ /* 0x040fe80000041838 */
        /* <DEDUP_REMOVED lines=12> */
[----:B------:R-:W1:Y:S01]  /*6e80*/  MUFU.TANH R225, R225 ;  /* 0x000000e100e17308 */ /* 0x000e620000002400 */
[C---:B-----5:R-:W-:Y:S03]  /*6e90*/  HMMA.16816.F32.BF16 R60, R124.reuse, R120, R60 ;  /* 0x000000787c3c723c */ /* 0x060fe6000004183c */
[----:B------:R-:W-:Y:S02]  /*6ea0*/  FMUL.FTZ R192, R50, c[0x0][0x2ec] ;  /* 0x0000bb0032c07a20 */ /* 0x000fe40000410000 */
[----:B------:R-:W-:Y:S02]  /*6eb0*/  FMUL.FTZ R190, R51, c[0x0][0x2ec] ;  /* 0x0000bb0033be7a20 */ /* 0x000fe40000410000 */
[----:B------:R-:W-:Y:S01]  /*6ec0*/  FMUL.FTZ R183, R52, c[0x0][0x2ec] ;  /* 0x0000bb0034b77a20 */ /* 0x000fe20000410000 */
[----:B------:R-:W-:Y:S01]  /*6ed0*/  HMMA.16816.F32.BF16 R64, R124, R122, R64 ;  /* 0x0000007a7c40723c */ /* 0x000fe20000041840 */
[----:B------:R-:W1:Y:S03]  /*6ee0*/  MUFU.TANH R228, R228 ;  /* 0x000000e400e47308 */ /* 0x000e660000002400 */
[----:B------:R-:W-:Y:S02]  /*6ef0*/  FMUL.FTZ R185, R53, c[0x0][0x2ec] ;  /* 0x0000bb0035b97a20 */ /* 0x000fe40000410000 */
[----:B------:R-:W-:Y:S02]  /*6f00*/  FMUL.FTZ R186, R54, c[0x0][0x2ec] ;  /* 0x0000bb0036ba7a20 */ /* 0x000fe40000410000 */
[----:B------:R-:W-:Y:S03]  /*6f10*/  FMUL.FTZ R184, R55, c[0x0][0x2ec] ;  /* 0x0000bb0037b87a20 */ /* 0x000fe60000410000 */
[----:B------:R-:W1:Y:S01]  /*6f20*/  MUFU.TANH R226, R226 ;  /* 0x000000e200e27308 */ /* 0x000e620000002400 */
[----:B------:R-:W-:Y:S02]  /*6f30*/  FMUL.FTZ R187, R56, c[0x0][0x2ec] ;  /* 0x0000bb0038bb7a20 */ /* 0x000fe40000410000 */
[----:B------:R-:W-:Y:S02]  /*6f40*/  FMUL.FTZ R188, R57, c[0x0][0x2ec] ;  /* 0x0000bb0039bc7a20 */ /* 0x000fe40000410000 */
[----:B------:R-:W-:Y:S02]  /*6f50*/  FMUL.FTZ R182, R58, c[0x0][0x2ec] ;  /* 0x0000bb003ab67a20 */ /* 0x000fe40000410000 */
[----:B------:R-:W-:Y:S02]  /*6f60*/  FMUL.FTZ R181, R59, c[0x0][0x2ec] ;  /* 0x0000bb003bb57a20 */ /* 0x000fe40000410000 */
[----:B------:R-:W-:Y:S01]  /*6f70*/  FMUL.FTZ R189, R60, c[0x0][0x2ec] ;  /* 0x0000bb003cbd7a20 */ /* 0x000fe20000410000 */
[----:B------:R-:W1:Y:S01]  /*6f80*/  MUFU.TANH R223, R223 ;  /* 0x000000df00df7308 */ /* 0x000e620000002400 */
[----:B------:R-:W-:Y:S02]  /*6f90*/  FMUL.FTZ R193, R61, c[0x0][0x2ec] ;  /* 0x0000bb003dc17a20 */ /* 0x000fe40000410000 */
[----:B------:R-:W-:Y:S02]  /*6fa0*/  FMUL.FTZ R178, R62, c[0x0][0x2ec] ;  /* 0x0000bb003eb27a20 */ /* 0x000fe40000410000 */
[----:B------:R-:W-:Y:S02]  /*6fb0*/  FMUL.FTZ R180, R63, c[0x0][0x2ec] ;  /* 0x0000bb003fb47a20 */ /* 0x000fe40000410000 */
[----:B------:R-:W-:Y:S02]  /*6fc0*/  FMUL.FTZ R195, R64, c[0x0][0x2ec] ;  /* 0x0000bb0040c37a20 */ /* 0x000fe40000410000 */
[----:B---3--:R-:W-:Y:S01]  /*6fd0*/  FMUL.FTZ R3, R67, c[0x0][0x2ec] ;  /* 0x0000bb0043037a20 */ /* 0x008fe20000410000 */
[----:B------:R-:W3:Y:S01]  /*6fe0*/  MUFU.TANH R221, R221 ;  /* 0x000000dd00dd7308 */ /* 0x000ee20000002400 */
[----:B------:R-:W-:Y:S02]  /*6ff0*/  FMUL.FTZ R65, R65, c[0x0][0x2ec] ;  /* 0x0000bb0041417a20 */ /* 0x000fe40000410000 */
[----:B------:R-:W-:Y:S07]  /*7000*/  FMUL.FTZ R66, R66, c[0x0][0x2ec] ;  /* 0x0000bb0042427a20 */ /* 0x000fee0000410000 */
        /* <DEDUP_REMOVED lines=45> */
[----:B------:R-:W1:Y:S01]  /*72e0*/  MUFU.TANH R3, R3 ;  /* 0x0000000300037308 */ /* 0x000e620000002400 */
[----:B------:R-:W-:-:S05]  /*72f0*/  @!P0 BRA `(.L_x_1854) ;  /* 0x0000059000008947 */ /* 0x000fca0003800000 */
[----:B--234-:R-:W-:Y:S02]  /*7300*/  ULDC UR8, c[0x0][0x198] ;  /* 0x0000660000087ab9 */ /* 0x01cfe40000000800 */
[----:B------:R-:W-:Y:S04]  /*7310*/  ULEA UR8, -UR8, URZ, 0x7 ;  /* 0x0000003f08087291 */ /* 0x000fe8000f8e393f */
[----:B------:R-:W-:Y:S02]  /*7320*/  USHF.R.S32.HI UR6, URZ, 0x1f, UR8 ;  /* 0x0000001f3f067899 */ /* 0x000fe40008011408 */
[----:B------:R-:W-:Y:S04]  /*7330*/  MOV R8, UR8 ;  /* 0x0000000800087c02 */ /* 0x000fe80008000f00 */
[----:B------:R-:W-:Y:S01]  /*7340*/  MOV R5, UR6 ;  /* 0x0000000600057c02 */ /* 0x000fe20008000f00 */
[----:B------:R-:W-:-:S05]  /*7350*/  @P6 BRA `(.L_x_1855) ;  /* 0x000003b000006947 */ /* 0x000fca0003800000 */
[----:B------:R-:W-:Y:S04]  /*7360*/  IABS R0, c[0x0][0x2d0] ;  /* 0x0000b40000007a13 */ /* 0x000fe80000000000 */
        /* <DEDUP_REMOVED lines=58> */
.L_x_1855:
        /* <DEDUP_REMOVED lines=24> */
.L_x_1854:
[----:B--234-:R-:W-:Y:S01]  /*7890*/  FMNMX.FTZ R0, R237, R119, !PT ;  /* 0x00000077ed007209 */ /* 0x01cfe20007810000 */
        /* <DEDUP_REMOVED lines=11> */
[----:B-1----:R-:W-:Y:S02]  /*7950*/  FMNMX.FTZ R5, R232, R5, !PT ;  /* 0x00000005e8057209 */ /* 0x002fe40007810000 */
        /* <DEDUP_REMOVED lines=117> */
[----:B------:R-:W2:Y:S01]  /*80b0*/  MUFU.EX2 R124, R124 ;  /* 0x0000007c007c7308 */ /* 0x000ea20000000800 */
[C---:B------:R-:W-:Y:S02]  /*80c0*/  FMUL.FTZ R32, R54.reuse, R84 ;  /* 0x0000005436207220 */ /* 0x040fe40000410000 */
[----:B------:R-:W-:Y:S01]  /*80d0*/  FMUL.FTZ R35, R53, R87 ;  /* 0x0000005735237220 */ /* 0x000fe20000410000 */
[----:B-1----:R-:W-:Y:S01]  /*80e0*/  F2FP.BF16.PACK_AB R59, R117, R120 ;  /* 0x00000078753b723e */ /* 0x002fe200000010ff */
[C---:B------:R-:W-:Y:S02]  /*80f0*/  FMUL.FTZ R40, R54.reuse, R76 ;  /* 0x0000004c36287220 */ /* 0x040fe40000410000 */
[C---:B------:R-:W-:Y:S02]  /*8100*/  FMUL.FTZ R41, R54.reuse, R77 ;  /* 0x0000004d36297220 */ /* 0x040fe40000410000 */
[C---:B------:R-:W-:Y:S01]  /*8110*/  FMUL.FTZ R42, R53.reuse, R78 ;  /* 0x0000004e352a7220 */ /* 0x040fe20000410000 */
[----:B------:R-:W1:Y:S01]  /*8120*/  MUFU.EX2 R138, R138 ;  /* 0x0000008a008a7308 */ /* 0x000e620000000800 */
[C---:B------:R-:W-:Y:S02]  /*8130*/  FMUL.FTZ R43, R53.reuse, R79 ;  /* 0x0000004f352b7220 */ /* 0x040fe40000410000 */
[----:B------:R-:W-:Y:S01]  /*8140*/  LDSM.16.MT88.4 R76, [R118+0xe400] ;  /* 0x00e40000764c783b */ /* 0x000fe20000004200 */
[C---:B------:R-:W-:Y:S02]  /*8150*/  FMUL.FTZ R48, R54.reuse, R68 ;  /* 0x0000004436307220 */ /* 0x040fe40000410000 */
[----:B------:R-:W-:Y:S02]  /*8160*/  FMUL.FTZ R49, R54, R69 ;  /* 0x0000004536317220 */ /* 0x000fe40000410000 */
[C---:B------:R-:W-:Y:S02]  /*8170*/  FMUL.FTZ R50, R53.reuse, R70 ;  /* 0x0000004635327220 */ /* 0x040fe40000410000 */
[----:B------:R-:W-:Y:S01]  /*8180*/  MUFU.EX2 R122, R122 ;  /* 0x0000007a007a7308 */ /* 0x000fe20000000800 */
[----:B------:R-:W-:Y:S02]  /*8190*/  FMUL.FTZ R51, R53, R71 ;  /* 0x0000004735337220 */ /* 0x000fe40000410000 */
[----:B------:R-:W-:Y:S01]  /*81a0*/  LDSM.16.MT88.4 R68, [R118+0xd400] ;  /* 0x00d400007644783b */ /* 0x000fe20000004200 */
[----:B--2---:R-:W-:Y:S01]  /*81b0*/  F2FP.BF16.PACK_AB R56, R124, R131 ;  /* 0x000000837c38723e */ /* 0x004fe200000010ff */
[--C-:B------:R-:W-:Y:S02]  /*81c0*/  FFMA.FTZ R94, R52, c[0x0][0x23c], -R55.reuse ;  /* 0x00008f00345e7a23 */ /* 0x100fe40000010837 */
[--C-:B------:R-:W-:Y:S02]  /*81d0*/  FFMA.FTZ R92, R3, c[0x0][0x23c], -R55.reuse ;  /* 0x00008f00035c7a23 */ /* 0x100fe40000010837 */
[--C-:B------:R-:W-:Y:S01]  /*81e0*/  FFMA.FTZ R84, R227, c[0x0][0x23c], -R126.reuse ;  /* 0x00008f00e3547a23 */ /* 0x100fe2000001087e */
[----:B------:R-:W2:Y:S01]  /*81f0*/  MUFU.EX2 R121, R121 ;  /* 0x0000007900797308 */ /* 0x000ea20000000800 */
[--C-:B------:R-:W-:Y:S02]  /*8200*/  FFMA.FTZ R87, R223, c[0x0][0x23c], -R126.reuse ;  /* 0x00008f00df577a23 */ /* 0x100fe4000001087e */
[----:B------:R-:W-:Y:S01]  /*8210*/  FFMA.FTZ R93, R229, c[0x0][0x23c], -R126 ;  /* 0x00008f00e55d7a23 */ /* 0x000fe2000001087e */
[----:B-1----:R-:W-:Y:S01]  /*8220*/  F2FP.BF16.PACK_AB R57, R123, R138 ;  /* 0x0000008a7b39723e */ /* 0x002fe200000010ff */
[----:B------:R-:W-:Y:S02]  /*8230*/  FFMA.FTZ R138, R53, R176, R138 ;  /* 0x000000b0358a7223 */ /* 0x000fe4000001008a */
[--C-:B------:R-:W-:Y:S02]  /*8240*/  FFMA.FTZ R135, R208, c[0x0][0x23c], -R55.reuse ;  /* 0x00008f00d0877a23 */ /* 0x100fe40000010837 */
[----:B------:R-:W-:Y:S01]  /*8250*/  FADD.FTZ R95, R123, R138 ;  /* 0x0000008a7b5f7221 */ /* 0x000fe20000010000 */
[----:B------:R-:W-:Y:S01]  /*8260*/  MUFU.EX2 R85, R230 ;  /* 0x000000e600557308 */ /* 0x000fe20000000800 */
[----:B------:R-:W-:Y:S02]  /*8270*/  FFMA.FTZ R142, R206, c[0x0][0x23c], -R55 ;  /* 0x00008f00ce8e7a23 */ /* 0x000fe40000010837 */
[----:B------:R-:W-:Y:S02]  /*8280*/  FADD.FTZ R86, R120, R95 ;  /* 0x0000005f78567221 */ /* 0x000fe40000010000 */
[--C-:B------:R-:W-:Y:S02]  /*8290*/  FFMA.FTZ R139, R204, c[0x0][0x23c], -R55.reuse ;  /* 0x00008f00cc8b7a23 */ /* 0x100fe40000010837 */
[----:B------:R-:W-:Y:S02]  /*82a0*/  FADD.FTZ R117, R117, R86 ;  /* 0x0000005675757221 */ /* 0x000fe40000010000 */
        /* <DEDUP_REMOVED lines=19> */
[----:B------:R-:W-:Y:S02]  /*83e0*/  FFMA.FTZ R154, R190, c[0x0][0x23c], -R55 ;  /* 0x00008f00be9a7a23 */ /* 0x000fe40000010837 */
[----:B------:R-:W-:Y:S02]  /*83f0*/  FFMA.FTZ R131, R54, R179, R131 ;  /* 0x000000b336837223 */ /* 0x000fe40000010083 */
        /* <DEDUP_REMOVED lines=43> */
[----:B------:R-:W-:Y:S02]  /*86b0*/  FFMA.FTZ R80, R226, c[0x0][0x23c], -R55 ;  /* 0x00008f00e2507a23 */ /* 0x000fe40000010837 */
[--C-:B------:R-:W-:Y:S01]  /*86c0*/  FFMA.FTZ R82, R221, c[0x0][0x23c], -R126.reuse ;  /* 0x00008f00dd527a23 */ /* 0x100fe2000001087e */
[C---:B------:R-:W-:Y:S03]  /*86d0*/  HMMA.16816.F32.BF16 R36, R56.reuse, R44, R36 ;  /* 0x0000002c3824723c */ /* 0x040fe60000041824 */
[--C-:B------:R-:W-:Y:S01]  /*86e0*/  FFMA.FTZ R127, R211, c[0x0][0x23c], -R126.reuse ;  /* 0x00008f00d37f7a23 */ /* 0x100fe2000001087e */
[----:B------:R-:W-:Y:S01]  /*86f0*/  MUFU.EX2 R143, R143 ;  /* 0x0000008f008f7308 */ /* 0x000fe20000000800 */
[--C-:B------:R-:W-:Y:S02]  /*8700*/  FFMA.FTZ R134, R209, c[0x0][0x23c], -R126.reuse ;  /* 0x00008f00d1867a23 */ /* 0x100fe4000001087e */
[C---:B------:R-:W-:Y:S01]  /*8710*/  FMUL.FTZ R44, R54.reuse, R72 ;  /* 0x00000048362c7220 */ /* 0x040fe20000410000 */
[C---:B------:R-:W-:Y:S04]  /*8720*/  HMMA.16816.F32.BF16 R40, R56.reuse, R46, R40 ;  /* 0x0000002e3828723c */ /* 0x040fe80000041828 */
[----:B------:R-:W-:Y:S02]  /*8730*/  FMUL.FTZ R45, R54, R73 ;  /* 0x00000049362d7220 */ /* 0x000fe40000410000 */
[----:B------:R-:W-:Y:S01]  /*8740*/  MUFU.EX2 R83, R83 ;  /* 0x0000005300537308 */ /* 0x000fe20000000800 */
[C---:B------:R-:W-:Y:S02]  /*8750*/  FMUL.FTZ R46, R53.reuse, R74 ;  /* 0x0000004a352e7220 */ /* 0x040fe40000410000 */
[----:B------:R-:W-:Y:S02]  /*8760*/  FMUL.FTZ R47, R53, R75 ;  /* 0x0000004b352f7220 */ /* 0x000fe40000410000 */
[----:B------:R-:W3:Y:S01]  /*8770*/  LDSM.16.MT88.4 R72, [R116+0x9400] ;  /* 0x009400007448783b */ /* 0x000ee20000004200 */
[----:B------:R-:W-:Y:S02]  /*8780*/  FADD.FTZ R53, R124, R131 ;  /* 0x000000837c357221 */ /* 0x000fe40000010000 */
[----:B------:R-:W-:Y:S02]  /*8790*/  FFMA.FTZ R131, R186, c[0x0][0x23c], -R55 ;  /* 0x00008f00ba837a23 */ /* 0x000fe40000010837 */
[C---:B------:R-:W-:Y:S01]  /*87a0*/  HMMA.16816.F32.BF16 R44, R56.reuse, R60, R44 ;  /* 0x0000003c382c723c */ /* 0x040fe2000004182c */
[----:B------:R-:W4:Y:S02]  /*87b0*/  MUFU.EX2 R80, R80 ;  /* 0x0000005000507308 */ /* 0x000f240000000800 */
[----:B------:R-:W-:Y:S02]  /*87c0*/  FADD.FTZ R122, R122, R53 ;  /* 0x000000357a7a7221 */ /* 0x000fe40000010000 */
[----:B------:R-:W-:Y:S02]  /*87d0*/  FFMA.FTZ R140, R205, c[0x0][0x23c], -R126 ;  /* 0x00008f00cd8c7a23 */ /* 0x000fe4000001087e */
[----:B------:R-:W-:Y:S01]  /*87e0*/  FADD.FTZ R121, R121, R122 ;  /* 0x0000007a79797221 */ /* 0x000fe20000010000 */
[----:B------:R-:W-:Y:S01]  /*87f0*/  HMMA.16816.F32.BF16 R48, R56, R62, R48 ;  /* 0x0000003e3830723c */ /* 0x000fe20000041830 */
[----:B------:R-:W5:Y:S02]  /*8800*/  LDSM.16.MT88.4 R60, [R118+0xb400] ;  /* 0x00b40000763c783b */ /* 0x000f640000004200 */
[----:B------:R-:W3:Y:S01]  /*8810*/  MUFU.EX2 R82, R82 ;  /* 0x0000005200527308 */ /* 0x000ee20000000800 */
[--C-:B------:R-:W-:Y:S02]  /*8820*/  FFMA.FTZ R133, R207, c[0x0][0x23c], -R126.reuse ;  /* 0x00008f00cf857a23 */ /* 0x100fe4000001087e */
[----:B------:R-:W-:Y:S01]  /*8830*/  FFMA.FTZ R137, R201, c[0x0][0x23c], -R126 ;  /* 0x00008f00c9897a23 */ /* 0x000fe2000001087e */
[----:B-1----:R-:W-:Y:S01]  /*8840*/  F2FP.BF16.PACK_AB R57, R85, R88 ;  /* 0x000000585539723e */ /* 0x002fe200000010ff */
[----:B------:R-:W-:Y:S01]  /*8850*/  FADD.FTZ R88, R88, R117 ;  /* 0x0000007558587221 */ /* 0x000fe20000010000 */
[----:B--2---:R-:W-:Y:S03]  /*8860*/  F2FP.BF16.PACK_AB R58, R81, R84 ;  /* 0x00000054513a723e */ /* 0x004fe600000010ff */
[----:B------:R-:W-:Y:S01]  /*8870*/  F2FP.BF16.PACK_AB R56, R93, R96 ;  /* 0x000000605d38723e */ /* 0x000fe200000010ff */
[----:B------:R-:W-:Y:S01]  /*8880*/  FADD.FTZ R88, R85, R88 ;  /* 0x0000005855587221 */ /* 0x000fe20000010000 */
[----:B------:R-:W-:Y:S01]  /*8890*/  MUFU.EX2 R150, R150 ;  /* 0x0000009600967308 */ /* 0x000fe20000000800 */
[----:B------:R-:W-:Y:S01]  /*88a0*/  FADD.FTZ R96, R96, R121 ;  /* 0x0000007960607221 */ /* 0x000fe20000010000 */
[----:B------:R-:W-:Y:S01]  /*88b0*/  MOV R117, R0 ;  /* 0x0000000000757202 */ /* 0x000fe20000000f00 */
[----:B------:R-:W-:Y:S01]  /*88c0*/  FFMA.FTZ R144, R203, c[0x0][0x23c], -R126 ;  /* 0x00008f00cb907a23 */ /* 0x000fe2000001087e */
[----:B----4-:R-:W-:Y:S01]  /*88d0*/  F2FP.BF16.PACK_AB R59, R80, R83 ;  /* 0x00000053503b723e */ /* 0x010fe200000010ff */
[----:B------:R-:W-:Y:S02]  /*88e0*/  FADD.FTZ R93, R93, R96 ;  /* 0x000000605d5d7221 */ /* 0x000fe40000010000 */
[--C-:B------:R-:W-:Y:S02]  /*88f0*/  FFMA.FTZ R149, R187, c[0x0][0x23c], -R126.reuse ;  /* 0x00008f00bb957a23 */ /* 0x100fe4000001087e */
[--C-:B------:R-:W-:Y:S01]  /*8900*/  FFMA.FTZ R176, R188, c[0x0][0x23c], -R126.reuse ;  /* 0x00008f00bcb07a23 */ /* 0x100fe2000001087e */
[----:B------:R-:W-:Y:S01]  /*8910*/  MUFU.EX2 R145, R145 ;  /* 0x0000009100917308 */ /* 0x000fe20000000800 */
[C---:B------:R-:W-:Y:S03]  /*8920*/  HMMA.16816.F32.BF16 R4, R56.reuse, R64, R4 ;  /* 0x000000403804723c */ /* 0x040fe60000041804 */
[--C-:B------:R-:W-:Y:S02]  /*8930*/  FFMA.FTZ R183, R183, c[0x0][0x23c], -R126.reuse ;  /* 0x00008f00b7b77a23 */ /* 0x100fe4000001087e */
[--C-:B------:R-:W-:Y:S02]  /*8940*/  FFMA.FTZ R185, R185, c[0x0][0x23c], -R126.reuse ;  /* 0x00008f00b9b97a23 */ /* 0x100fe4000001087e */
[--C-:B------:R-:W-:Y:S01]  /*8950*/  FFMA.FTZ R153, R189, c[0x0][0x23c], -R126.reuse ;  /* 0x00008f00bd997a23 */ /* 0x100fe2000001087e */
[C---:B------:R-:W-:Y:S01]  /*8960*/  HMMA.16816.F32.BF16 R8, R56.reuse, R66, R8 ;  /* 0x000000423808723c */ /* 0x040fe20000041808 */
[----:B------:R-:W1:Y:S01]  /*8970*/  LDSM.16.MT88.4 R64, [R116+0xb400] ;  /* 0x00b400007440783b */ /* 0x000e620000004200 */
[----:B------:R-:W-:Y:S02]  /*8980*/  MUFU.EX2 R152, R152 ;  /* 0x0000009800987308 */ /* 0x000fe40000000800 */
[--C-:B------:R-:W-:Y:S02]  /*8990*/  FFMA.FTZ R193, R193, c[0x0][0x23c], -R126.reuse ;  /* 0x00008f00c1c17a23 */ /* 0x100fe4000001087e */
[--C-:B------:R-:W-:Y:S02]  /*89a0*/  FFMA.FTZ R195, R195, c[0x0][0x23c], -R126.reuse ;  /* 0x00008f00c3c37a23 */ /* 0x100fe4000001087e */
[C---:B---3--:R-:W-:Y:S04]  /*89b0*/  HMMA.16816.F32.BF16 R12, R56.reuse, R72, R12 ;  /* 0x00000048380c723c */ /* 0x048fe8000004180c */
[----:B------:R-:W-:Y:S01]  /*89c0*/  MUFU.EX2 R147, R147 ;  /* 0x0000009300937308 */ /* 0x000fe20000000800 */
[----:B------:R-:W-:Y:S02]  /*89d0*/  FFMA.FTZ R126, R197, c[0x0][0x23c], -R126 ;  /* 0x00008f00c57e7a23 */ /* 0x000fe4000001087e */
[----:B------:R-:W-:Y:S01]  /*89e0*/  FADD.FTZ R83, R83, R88 ;  /* 0x0000005853537221 */ /* 0x000fe20000010000 */
[C---:B------:R-:W-:Y:S01]  /*89f0*/  HMMA.16816.F32.BF16 R16, R56.reuse, R74, R16 ;  /* 0x0000004a3810723c */ /* 0x040fe20000041810 */
[----:B------:R-:W-:Y:S03]  /*8a00*/  LDSM.16.MT88.4 R72, [R118+0xc000] ;  /* 0x00c000007648783b */ /* 0x000fe60000004200 */
[----:B------:R-:W-:Y:S02]  /*8a10*/  FADD.FTZ R80, R80, R83 ;  /* 0x0000005350507221 */ /* 0x000fe40000010000 */
[----:B------:R-:W-:Y:S02]  /*8a20*/  MUFU.EX2 R154, R154 ;  /* 0x0000009a009a7308 */ /* 0x000fe40000000800 */
[C---:B-----5:R-:W-:Y:S08]  /*8a30*/  HMMA.16816.F32.BF16 R20, R56.reuse, R60, R20 ;  /* 0x0000003c3814723c */ /* 0x060ff00000041814 */
[C---:B------:R-:W-:Y:S01]  /*8a40*/  HMMA.16816.F32.BF16 R24, R56.reuse, R62, R24 ;  /* 0x0000003e3818723c */ /* 0x040fe20000041818 */
[----:B------:R-:W2:Y:S01]  /*8a50*/  LDSM.16.MT88.4 R60, [R116+0xd400] ;  /* 0x00d40000743c783b */ /* 0x000ea20000004200 */
[----:B------:R-:W-:Y:S06]  /*8a60*/  MUFU.EX2 R89, R89 ;  /* 0x0000005900597308 */ /* 0x000fec0000000800 */
[C---:B-1----:R-:W-:Y:S04]  /*8a70*/  HMMA.16816.F32.BF16 R28, R56.reuse, R64, R28 ;  /* 0x00000040381c723c */ /* 0x042fe8000004181c */
[----:B------:R-:W1:Y:S04]  /*8a80*/  MUFU.EX2 R90, R90 ;  /* 0x0000005a005a7308 */ /* 0x000e680000000800 */
[C---:B------:R-:W-:Y:S01]  /*8a90*/  HMMA.16816.F32.BF16 R32, R56.reuse, R66, R32 ;  /* 0x000000423820723c */ /* 0x040fe20000041820 */
[----:B------:R-:W3:Y:S05]  /*8aa0*/  LDSM.16.MT88.4 R64, [R118+0x9800] ;  /* 0x009800007640783b */ /* 0x000eea0000004200 */
[----:B------:R-:W-:Y:S02]  /*8ab0*/  MUFU.EX2 R91, R91 ;  /* 0x0000005b005b7308 */ /* 0x000fe40000000800 */
[C---:B------:R-:W-:Y:S08]  /*8ac0*/  HMMA.16816.F32.BF16 R36, R56.reuse, R68, R36 ;  /* 0x000000443824723c */ /* 0x040ff00000041824 */
[----:B------:R-:W4:Y:S01]  /*8ad0*/  MUFU.EX2 R98, R98 ;  /* 0x0000006200627308 */ /* 0x000f220000000800 */
[C---:B------:R-:W-:Y:S01]  /*8ae0*/  HMMA.16816.F32.BF16 R40, R56.reuse, R70, R40 ;  /* 0x000000463828723c */ /* 0x040fe20000041828 */
[----:B------:R-:W5:Y:S07]  /*8af0*/  LDSM.16.MT88.4 R68, [R116+0x9800] ;  /* 0x009800007444783b */ /* 0x000f6e0000004200 */
[C---:B--2---:R-:W-:Y:S01]  /*8b00*/  HMMA.16816.F32.BF16 R44, R56.reuse, R60, R44 ;  /* 0x0000003c382c723c */ /* 0x044fe2000004182c */
[----:B------:R-:W2:Y:S07]  /*8b10*/  MUFU.EX2 R97, R97 ;  /* 0x0000006100617308 */ /* 0x000eae0000000800 */
[----:B------:R-:W-:Y:S01]  /*8b20*/  HMMA.16816.F32.BF16 R48, R56, R62, R48 ;  /* 0x0000003e3830723c */ /* 0x000fe20000041830 */
[----:B------:R-:W5:Y:S02]  /*8b30*/  LDSM.16.MT88.4 R60, [R118+0xb800] ;  /* 0x00b80000763c783b */ /* 0x000f640000004200 */
[----:B------:R-:W-:Y:S04]  /*8b40*/  MUFU.EX2 R132, R132 ;  /* 0x0000008400847308 */ /* 0x000fe80000000800 */
[----:B------:R-:W-:Y:S02]  /*8b50*/  F2FP.BF16.PACK_AB R56, R82, R87 ;  /* 0x000000575238723e */ /* 0x000fe400000010ff */
[----:B-1----:R-:W-:Y:S03]  /*8b60*/  F2FP.BF16.PACK_AB R57, R90, R89 ;  /* 0x000000595a39723e */ /* 0x002fe600000010ff */
[----:B----4-:R-:W-:Y:S01]  /*8b70*/  F2FP.BF16.PACK_AB R58, R98, R91 ;  /* 0x0000005b623a723e */ /* 0x010fe200000010ff */
[----:B------:R-:W1:Y:S01]  /*8b80*/  MUFU.EX2 R125, R125 ;  /* 0x0000007d007d7308 */ /* 0x000e620000000800 */
[----:B------:R-:W-:Y:S01]  /*8b90*/  FADD.FTZ R89, R89, R80 ;  /* 0x0000005059597221 */ /* 0x000fe20000010000 */
[----:B--2---:R-:W-:Y:S03]  /*8ba0*/  F2FP.BF16.PACK_AB R59, R128, R97 ;  /* 0x00000061803b723e */ /* 0x004fe600000010ff */
[----:B------:R-:W-:Y:S05]  /*8bb0*/  FADD.FTZ R90, R90, R89 ;  /* 0x000000595a5a7221 */ /* 0x000fea0000010000 */
[----:B------:R-:W-:Y:S01]  /*8bc0*/  MUFU.EX2 R127, R127 ;  /* 0x0000007f007f7308 */ /* 0x000fe20000000800 */
[C---:B---3--:R-:W-:Y:S08]  /*8bd0*/  HMMA.16816.F32.BF16 R4, R56.reuse, R64, R4 ;  /* 0x000000403804723c */ /* 0x048ff00000041804 */
[C---:B------:R-:W-:Y:S01]  /*8be0*/  HMMA.16816.F32.BF16 R8, R56.reuse, R66, R8 ;  /* 0x000000423808723c */ /* 0x040fe20000041808 */
[----:B------:R-:W2:Y:S01]  /*8bf0*/  LDSM.16.MT88.4 R64, [R116+0xb800] ;  /* 0x00b800007440783b */ /* 0x000ea20000004200 */
[----:B------:R-:W3:Y:S06]  /*8c00*/  MUFU.EX2 R134, R134 ;  /* 0x0000008600867308 */ /* 0x000eec0000000800 */
[C---:B-----5:R-:W-:Y:S04]  /*8c10*/  HMMA.16816.F32.BF16 R12, R56.reuse, R68, R12 ;  /* 0x00000044380c723c */ /* 0x060fe8000004180c */
[----:B------:R-:W4:Y:S04]  /*8c20*/  MUFU.EX2 R136, R136 ;  /* 0x0000008800887308 */ /* 0x000f280000000800 */
[C---:B------:R-:W-:Y:S01]  /*8c30*/  HMMA.16816.F32.BF16 R16, R56.reuse, R70, R16 ;  /* 0x000000463810723c */ /* 0x040fe20000041810 */
[----:B------:R-:W5:Y:S05]  /*8c40*/  LDSM.16.MT88.4 R68, [R118+0xd800] ;  /* 0x00d800007644783b */ /* 0x000f6a0000004200 */
[----:B------:R-:W-:Y:S02]  /*8c50*/  MUFU.EX2 R140, R140 ;  /* 0x0000008c008c7308 */ /* 0x000fe40000000800 */
[C---:B------:R-:W-:Y:S08]  /*8c60*/  HMMA.16816.F32.BF16 R20, R56.reuse, R60, R20 ;  /* 0x0000003c3814723c */ /* 0x040ff00000041814 */
        /* <DEDUP_REMOVED lines=8> */
[C---:B-----5:R-:W-:Y:S08]  /*8cf0*/  HMMA.16816.F32.BF16 R36, R56.reuse, R68, R36 ;  /* 0x000000443824723c */ /* 0x060ff00000041824 */
[----:B------:R-:W-:Y:S01]  /*8d00*/  MUFU.EX2 R137, R137 ;  /* 0x0000008900897308 */ /* 0x000fe20000000800 */
[C---:B------:R-:W-:Y:S01]  /*8d10*/  HMMA.16816.F32.BF16 R40, R56.reuse, R70, R40 ;  /* 0x000000463828723c */ /* 0x040fe20000041828 */
[----:B------:R-:W5:Y:S07]  /*8d20*/  LDSM.16.MT88.4 R68, [R116+0x9c00] ;  /* 0x009c00007444783b */ /* 0x000f6e0000004200 */
[C---:B-1----:R-:W-:Y:S01]  /*8d30*/  HMMA.16816.F32.BF16 R44, R56.reuse, R60, R44 ;  /* 0x0000003c382c723c */ /* 0x042fe2000004182c */
[----:B------:R-:W-:Y:S07]  /*8d40*/  MUFU.EX2 R144, R144 ;  /* 0x0000009000907308 */ /* 0x000fee0000000800 */
[----:B------:R-:W-:Y:S01]  /*8d50*/  HMMA.16816.F32.BF16 R48, R56, R62, R48 ;  /* 0x0000003e3830723c */ /* 0x000fe20000041830 */
[----:B------:R-:W1:Y:S02]  /*8d60*/  LDSM.16.MT88.4 R60, [R118+0xbc00] ;  /* 0x00bc0000763c783b */ /* 0x000e640000004200 */
[----:B------:R-:W-:Y:S04]  /*8d70*/  MUFU.EX2 R139, R139 ;  /* 0x0000008b008b7308 */ /* 0x000fe80000000800 */
[----:B------:R-:W-:Y:S02]  /*8d80*/  F2FP.BF16.PACK_AB R56, R125, R132 ;  /* 0x000000847d38723e */ /* 0x000fe400000010ff */
[----:B------:R-:W-:Y:S03]  /*8d90*/  F2FP.BF16.PACK_AB R57, R99, R130 ;  /* 0x000000826339723e */ /* 0x000fe600000010ff */
[----:B---3--:R-:W-:Y:S01]  /*8da0*/  F2FP.BF16.PACK_AB R58, R134, R127 ;  /* 0x0000007f863a723e */ /* 0x008fe200000010ff */
[----:B------:R-:W-:Y:S01]  /*8db0*/  MUFU.EX2 R146, R146 ;  /* 0x0000009200927308 */ /* 0x000fe20000000800 */
[----:B----4-:R-:W-:Y:S07]  /*8dc0*/  F2FP.BF16.PACK_AB R59, R136, R129 ;  /* 0x00000081883b723e */ /* 0x010fee00000010ff */
[C---:B--2---:R-:W-:Y:S02]  /*8dd0*/  HMMA.16816.F32.BF16 R4, R56.reuse, R64, R4 ;  /* 0x000000403804723c */ /* 0x044fe40000041804 */
[----:B------:R-:W-:Y:S06]  /*8de0*/  MUFU.EX2 R123, R183 ;  /* 0x000000b7007b7308 */ /* 0x000fec0000000800 */
[C---:B------:R-:W-:Y:S01]  /*8df0*/  HMMA.16816.F32.BF16 R8, R56.reuse, R66, R8 ;  /* 0x000000423808723c */ /* 0x040fe20000041808 */
[----:B------:R-:W2:Y:S03]  /*8e00*/  LDSM.16.MT88.4 R64, [R116+0xbc00] ;  /* 0x00bc00007440783b */ /* 0x000ea60000004200 */
[----:B------:R-:W3:Y:S04]  /*8e10*/  MUFU.EX2 R124, R185 ;  /* 0x000000b9007c7308 */ /* 0x000ee80000000800 */
[C---:B-----5:R-:W-:Y:S06]  /*8e20*/  HMMA.16816.F32.BF16 R12, R56.reuse, R68, R12 ;  /* 0x00000044380c723c */ /* 0x060fec000004180c */
[----:B------:R-:W-:Y:S02]  /*8e30*/  MUFU.EX2 R131, R131 ;  /* 0x0000008300837308 */ /* 0x000fe40000000800 */
[C---:B------:R-:W-:Y:S01]  /*8e40*/  HMMA.16816.F32.BF16 R16, R56.reuse, R70, R16 ;  /* 0x000000463810723c */ /* 0x040fe20000041810 */
[----:B------:R-:W4:Y:S07]  /*8e50*/  LDSM.16.MT88.4 R68, [R118+0xdc00] ;  /* 0x00dc00007644783b */ /* 0x000f2e0000004200 */
[C---:B-1----:R-:W-:Y:S01]  /*8e60*/  HMMA.16816.F32.BF16 R20, R56.reuse, R60, R20 ;  /* 0x0000003c3814723c */ /* 0x042fe20000041814 */
[----:B------:R-:W1:Y:S03]  /*8e70*/  MUFU.EX2 R138, R138 ;  /* 0x0000008a008a7308 */ /* 0x000e660000000800 */
[----:B---3--:R-:W-:Y:S04]  /*8e80*/  F2FP.BF16.PACK_AB R52, R124, R123 ;  /* 0x0000007b7c34723e */ /* 0x008fe800000010ff */
[C---:B------:R-:W-:Y:S01]  /*8e90*/  HMMA.16816.F32.BF16 R24, R56.reuse, R62, R24 ;  /* 0x0000003e3818723c */ /* 0x040fe20000041818 */
[----:B------:R-:W3:Y:S02]  /*8ea0*/  LDSM.16.MT88.4 R60, [R116+0xdc00] ;  /* 0x00dc0000743c783b */ /* 0x000ee40000004200 */
[----:B------:R-:W-:Y:S05]  /*8eb0*/  MUFU.EX2 R149, R149 ;  /* 0x0000009500957308 */ /* 0x000fea0000000800 */
[C---:B--2---:R-:W-:Y:S05]  /*8ec0*/  HMMA.16816.F32.BF16 R28, R56.reuse, R64, R28 ;  /* 0x00000040381c723c */ /* 0x044fea000004181c */
[----:B------:R-:W2:Y:S03]  /*8ed0*/  MUFU.EX2 R176, R176 ;  /* 0x000000b000b07308 */ /* 0x000ea60000000800 */
[C---:B------:R-:W-:Y:S01]  /*8ee0*/  HMMA.16816.F32.BF16 R32, R56.reuse, R66, R32 ;  /* 0x000000423820723c */ /* 0x040fe20000041820 */
[----:B------:R-:W5:Y:S03]  /*8ef0*/  LDSM.16.MT88.4 R64, [R118+0xa000] ;  /* 0x00a000007640783b */ /* 0x000f660000004200 */
[----:B-1----:R-:W-:Y:S03]  /*8f00*/  F2FP.BF16.PACK_AB R53, R138, R131 ;  /* 0x000000838a35723e */ /* 0x002fe600000010ff */
[----:B------:R-:W-:Y:S01]  /*8f10*/  MUFU.EX2 R151, R151 ;  /* 0x0000009700977308 */ /* 0x000fe20000000800 */
[C---:B----4-:R-:W-:Y:S08]  /*8f20*/  HMMA.16816.F32.BF16 R36, R56.reuse, R68, R36 ;  /* 0x000000443824723c */ /* 0x050ff00000041824 */
[C---:B------:R-:W-:Y:S01]  /*8f30*/  HMMA.16816.F32.BF16 R40, R56.reuse, R70, R40 ;  /* 0x000000463828723c */ /* 0x040fe20000041828 */
[----:B------:R-:W1:Y:S01]  /*8f40*/  LDSM.16.MT88.4 R68, [R116+0xa000] ;  /* 0x00a000007444783b */ /* 0x000e620000004200 */
[----:B------:R-:W4:Y:S02]  /*8f50*/  MUFU.EX2 R182, R182 ;  /* 0x000000b600b67308 */ /* 0x000f240000000800 */
[----:B--2---:R-:W-:Y:S04]  /*8f60*/  F2FP.BF16.PACK_AB R54, R176, R149 ;  /* 0x00000095b036723e */ /* 0x004fe800000010ff */
[C---:B---3--:R-:W-:Y:S04]  /*8f70*/  HMMA.16816.F32.BF16 R44, R56.reuse, R60, R44 ;  /* 0x0000003c382c723c */ /* 0x048fe8000004182c */
[----:B------:R-:W-:Y:S04]  /*8f80*/  MUFU.EX2 R153, R153 ;  /* 0x0000009900997308 */ /* 0x000fe80000000800 */
[----:B------:R-:W-:Y:S01]  /*8f90*/  HMMA.16816.F32.BF16 R48, R56, R62, R48 ;  /* 0x0000003e3830723c */ /* 0x000fe20000041830 */
[----:B------:R-:W2:Y:S05]  /*8fa0*/  LDSM.16.MT88.4 R60, [R116+0xc000] ;  /* 0x00c00000743c783b */ /* 0x000eaa0000004200 */
[----:B------:R-:W3:Y:S01]  /*8fb0*/  MUFU.EX2 R120, R193 ;  /* 0x000000c100787308 */ /* 0x000ee20000000800 */
[----:B------:R-:W-:Y:S02]  /*8fc0*/  F2FP.BF16.PACK_AB R56, R133, R140 ;  /* 0x0000008c8538723e */ /* 0x000fe400000010ff */
[----:B------:R-:W-:Y:S03]  /*8fd0*/  F2FP.BF16.PACK_AB R57, R142, R135 ;  /* 0x000000878e39723e */ /* 0x000fe600000010ff */
[----:B------:R-:W-:Y:S02]  /*8fe0*/  F2FP.BF16.PACK_AB R58, R144, R137 ;  /* 0x00000089903a723e */ /* 0x000fe400000010ff */
[----:B------:R-:W-:Y:S02]  /*8ff0*/  F2FP.BF16.PACK_AB R59, R146, R139 ;  /* 0x0000008b923b723e */ /* 0x000fe400000010ff */
[----:B----4-:R-:W-:Y:S01]  /*9000*/  F2FP.BF16.PACK_AB R55, R182, R151 ;  /* 0x00000097b637723e */ /* 0x010fe200000010ff */
[----:B------:R-:W-:Y:S04]  /*9010*/  MUFU.EX2 R3, R178 ;  /* 0x000000b200037308 */ /* 0x000fe80000000800 */
[C---:B-----5:R-:W-:Y:S06]  /*9020*/  HMMA.16816.F32.BF16 R4, R56.reuse, R64, R4 ;  /* 0x000000403804723c */ /* 0x060fec0000041804 */
[----:B------:R-:W-:Y:S02]  /*9030*/  MUFU.EX2 R195, R195 ;  /* 0x000000c300c37308 */ /* 0x000fe40000000800 */
[C---:B------:R-:W-:Y:S01]  /*9040*/  HMMA.16816.F32.BF16 R8, R56.reuse, R66, R8 ;  /* 0x000000423808723c */ /* 0x040fe20000041808 */
[----:B------:R-:W4:Y:S07]  /*9050*/  LDSM.16.MT88.4 R64, [R118+0xe000] ;  /* 0x00e000007640783b */ /* 0x000f2e0000004200 */
[C---:B-1----:R-:W-:Y:S01]  /*9060*/  HMMA.16816.F32.BF16 R12, R56.reuse, R68, R12 ;  /* 0x00000044380c723c */ /* 0x042fe2000004180c */
[----:B------:R-:W1:Y:S07]  /*9070*/  MUFU.EX2 R126, R126 ;  /* 0x0000007e007e7308 */ /* 0x000e6e0000000800 */
[C---:B------:R-:W-:Y:S01]  /*9080*/  HMMA.16816.F32.BF16 R16, R56.reuse, R70, R16 ;  /* 0x000000463810723c */ /* 0x040fe20000041810 */
[----:B------:R-:W5:Y:S07]  /*9090*/  LDSM.16.MT88.4 R68, [R116+0xe000] ;  /* 0x00e000007444783b */ /* 0x000f6e0000004200 */
[C---:B------:R-:W-:Y:S08]  /*90a0*/  HMMA.16816.F32.BF16 R20, R56.reuse, R72, R20 ;  /* 0x000000483814723c */ /* 0x040ff00000041814 */
[C---:B------:R-:W-:Y:S01]  /*90b0*/  HMMA.16816.F32.BF16 R24, R56.reuse, R74, R24 ;  /* 0x0000004a3818723c */ /* 0x040fe20000041818 */
[----:B------:R-:W-:Y:S07]  /*90c0*/  LDSM.16.MT88.4 R72, [R116+0xc400] ;  /* 0x00c400007448783b */ /* 0x000fee0000004200 */
[C---:B--2---:R-:W-:Y:S08]  /*90d0*/  HMMA.16816.F32.BF16 R28, R56.reuse, R60, R28 ;  /* 0x0000003c381c723c */ /* 0x044ff0000004181c */
[C---:B------:R-:W-:Y:S01]  /*90e0*/  HMMA.16816.F32.BF16 R32, R56.reuse, R62, R32 ;  /* 0x0000003e3820723c */ /* 0x040fe20000041820 */
[----:B------:R-:W2:Y:S07]  /*90f0*/  LDSM.16.MT88.4 R60, [R118+0xa400] ;  /* 0x00a40000763c783b */ /* 0x000eae0000004200 */
[C---:B----4-:R-:W-:Y:S08]  /*9100*/  HMMA.16816.F32.BF16 R36, R56.reuse, R64, R36 ;  /* 0x000000403824723c */ /* 0x050ff00000041824 */
[C---:B------:R-:W-:Y:S01]  /*9110*/  HMMA.16816.F32.BF16 R40, R56.reuse, R66, R40 ;  /* 0x000000423828723c */ /* 0x040fe20000041828 */
[----:B------:R-:W4:Y:S07]  /*9120*/  LDSM.16.MT88.4 R64, [R116+0xa400] ;  /* 0x00a400007440783b */ /* 0x000f2e0000004200 */
[C---:B-----5:R-:W-:Y:S08]  /*9130*/  HMMA.16816.F32.BF16 R44, R56.reuse, R68, R44 ;  /* 0x00000044382c723c */ /* 0x060ff0000004182c */
[----:B------:R-:W-:Y:S01]  /*9140*/  HMMA.16816.F32.BF16 R48, R56, R70, R48 ;  /* 0x000000463830723c */ /* 0x000fe20000041830 */
[----:B------:R-:W5:Y:S06]  /*9150*/  LDSM.16.MT88.4 R68, [R118+0xc400] ;  /* 0x00c400007644783b */ /* 0x000f6c0000004200 */
        /* <DEDUP_REMOVED lines=10> */
[C---:B-----5:R-:W-:Y:S08]  /*9200*/  HMMA.16816.F32.BF16 R20, R56.reuse, R68, R20 ;  /* 0x000000443814723c */ /* 0x060ff00000041814 */
[C---:B------:R-:W-:Y:S01]  /*9210*/  HMMA.16816.F32.BF16 R24, R56.reuse, R70, R24 ;  /* 0x000000463818723c */ /* 0x040fe20000041818 */
[----:B------:R-:W5:Y:S07]  /*9220*/  LDSM.16.MT88.4 R68, [R116+0xa800] ;  /* 0x00a800007444783b */ /* 0x000f6e0000004200 */
        /* <DEDUP_REMOVED lines=9> */
[C---:B----4-:R-:W-:Y:S01]  /*92c0*/  HMMA.16816.F32.BF16 R4, R52.reuse, R64, R4 ;  /* 0x000000403404723c */ /* 0x050fe20000041804 */
[----:B------:R-:W4:Y:S01]  /*92d0*/  LDSM.16.MT88.4 R60, [R116+0xe800] ;  /* 0x00e80000743c783b */ /* 0x000f220000004200 */
[----:B------:R-:W-:Y:S06]  /*92e0*/  MUFU.EX2 R65, R94 ;  /* 0x0000005e00417308 */ /* 0x000fec0000000800 */
[C---:B------:R-:W-:Y:S04]  /*92f0*/  HMMA.16816.F32.BF16 R8, R52.reuse, R66, R8 ;  /* 0x000000423408723c */ /* 0x040fe80000041808 */
[----:B------:R-:W2:Y:S04]  /*9300*/  MUFU.EX2 R64, R180 ;  /* 0x000000b400407308 */ /* 0x000ea80000000800 */
[C---:B-----5:R-:W-:Y:S07]  /*9310*/  HMMA.16816.F32.BF16 R12, R52.reuse, R68, R12 ;  /* 0x00000044340c723c */ /* 0x060fee000004180c */
[----:B---3--:R-:W-:Y:S01]  /*9320*/  F2FP.BF16.PACK_AB R68, R120, R153 ;  /* 0x000000997844723e */ /* 0x008fe200000010ff */
[C---:B------:R-:W-:Y:S07]  /*9330*/  HMMA.16816.F32.BF16 R16, R52.reuse, R70, R16 ;  /* 0x000000463410723c */ /* 0x040fee0000041810 */
[----:B-1----:R-:W-:Y:S01]  /*9340*/  F2FP.BF16.PACK_AB R70, R126, R195 ;  /* 0x000000c37e46723e */ /* 0x002fe200000010ff */
[C---:B------:R-:W-:Y:S04]  /*9350*/  HMMA.16816.F32.BF16 R20, R52.reuse, R72, R20 ;  /* 0x000000483414723c */ /* 0x040fe80000041814 */
[----:B--2---:R-:W-:Y:S04]  /*9360*/  F2FP.BF16.PACK_AB R69, R64, R3 ;  /* 0x000000034045723e */ /* 0x004fe800000010ff */
[C---:B------:R-:W-:Y:S08]  /*9370*/  HMMA.16816.F32.BF16 R24, R52.reuse, R74, R24 ;  /* 0x0000004a3418723c */ /* 0x040ff00000041818 */
[C---:B------:R-:W-:Y:S08]  /*9380*/  HMMA.16816.F32.BF16 R28, R52.reuse, R76, R28 ;  /* 0x0000004c341c723c */ /* 0x040ff0000004181c */
[C---:B------:R-:W-:Y:S01]  /*9390*/  HMMA.16816.F32.BF16 R32, R52.reuse, R78, R32 ;  /* 0x0000004e3420723c */ /* 0x040fe20000041820 */
[----:B------:R-:W-:Y:S07]  /*93a0*/  LDSM.16.MT88.4 R76, [R118+0xec00] ;  /* 0x00ec0000764c783b */ /* 0x000fee0000004200 */
[C---:B------:R-:W-:Y:S01]  /*93b0*/  HMMA.16816.F32.BF16 R36, R52.reuse, R56, R36 ;  /* 0x000000383424723c */ /* 0x040fe20000041824 */
[----:B------:R1:W2:Y:S07]  /*93c0*/  MUFU.EX2 R56, R92 ;  /* 0x0000005c00387308 */ /* 0x0002ae0000000800 */
[C---:B------:R-:W-:Y:S07]  /*93d0*/  HMMA.16816.F32.BF16 R40, R52.reuse, R58, R40 ;  /* 0x0000003a3428723c */ /* 0x040fee0000041828 */
[----:B------:R-:W-:Y:S01]  /*93e0*/  FADD.FTZ R58, R84, R93 ;  /* 0x0000005d543a7221 */ /* 0x000fe20000010000 */
[C---:B----4-:R-:W-:Y:S04]  /*93f0*/  HMMA.16816.F32.BF16 R44, R52.reuse, R60, R44 ;  /* 0x0000003c342c723c */ /* 0x050fe8000004182c */
[----:B------:R-:W-:Y:S04]  /*9400*/  FADD.FTZ R58, R81, R58 ;  /* 0x0000003a513a7221 */ /* 0x000fe80000010000 */
[----:B------:R-:W-:Y:S01]  /*9410*/  HMMA.16816.F32.BF16 R48, R52, R62, R48 ;  /* 0x0000003e3430723c */ /* 0x000fe20000041830 */
[----:B-1----:R-:W1:Y:S03]  /*9420*/  LDSM.16.MT88.4 R92, [R118+0xcc00] ;  /* 0x00cc0000765c783b */ /* 0x002e660000004200 */
[----:B--2---:R-:W-:Y:S07]  /*9430*/  F2FP.BF16.PACK_AB R71, R56, R65 ;  /* 0x000000413847723e */ /* 0x004fee00000010ff */
[C---:B------:R-:W-:Y:S07]  /*9440*/  HMMA.16816.F32.BF16 R112, R68.reuse, R108, R4 ;  /* 0x0000006c4470723c */ /* 0x040fee0000041804 */
        /* <DEDUP_REMOVED lines=59> */
[----:B------:R-:W-:Y:S02]  /*9800*/  FADD.FTZ R179, R126, R179 ;  /* 0x000000b37eb37221 */ /* 0x000fe40000010000 */
[----:B------:R-:W-:Y:S01]  /*9810*/  FADD.FTZ R176, R56, R65 ;  /* 0x0000004138b07221 */ /* 0x000fe20000010000 */
[----:B------:R-:W-:-:S05]  /*9820*/  @P0 BRA `(.L_x_1856) ;  /* 0xffffc3b000000947 */ /* 0x000fca000383ffff */
.L_x_1852:
        /* <DEDUP_REMOVED lines=181> */
.L_x_1858:
[----:B---34-:R-:W-:Y:S05]  /*a380*/  BSYNC B0 ;  /* 0x0000000000007941 */ /* 0x018fea0003800000 */
.L_x_1857:
        /* <DEDUP_REMOVED lines=25> */
.L_x_1859:
        /* <DEDUP_REMOVED lines=14> */
.L_x_6329:


//--------------------- .text._ZN5flash24flash_fwd_splitkv_kernelI23Flash_fwd_kernel_traitsILi96ELi64ELi128ELi4ELb0ELb0EN7cutlass10bfloat16_tE19Flash_kernel_traitsILi96ELi64ELi128ELi4ES3_EELb1ELb0ELb0ELb0ELb1ELb0ELb0ELb0EEEvNS_16Flash_fwd_paramsE --------------------------
	.section	.text._ZN5flash24flash_fwd_splitkv_kernelI23Flash_fwd_kernel_traitsILi96ELi64ELi128ELi4ELb0ELb0EN7cutlass10bfloat16_tE19Flash_kernel_traitsILi96ELi64ELi128ELi4ES3_EELb1ELb0ELb0ELb0ELb1ELb0ELb0ELb0EEEvNS_16Flash_fwd_paramsE,"ax",@progbits
	.sectioninfo	@"SHI_REGISTERS=206"
	.align	128
        .global         _ZN5flash24flash_fwd_splitkv_kernelI23Flash_fwd_kernel_traitsILi96ELi64ELi128ELi4ELb0ELb0EN7cutlass10bfloat16_tE19Flash_kernel_traitsILi96ELi64ELi128ELi4ES3_EELb1ELb0ELb0ELb0ELb1ELb0ELb0ELb0EEEvNS_16Flash_fwd_paramsE
        .type           _ZN5flash24flash_fwd_splitkv_kernelI23Flash_fwd_kernel_traitsILi96ELi64ELi128ELi4ELb0ELb0EN7cutlass10bfloat16_tE19Flash_kernel_traitsILi96ELi64ELi128ELi4ES3_EELb1ELb0ELb0ELb0ELb1ELb0ELb0ELb0EEEvNS_16Flash_fwd_paramsE,@function
        .size           _ZN5flash24flash_fwd_splitkv_kernelI23Flash_fwd_kernel_traitsILi96ELi64ELi128ELi4ELb0ELb0EN7cutlass10bfloat16_tE19Flash_kernel_traitsILi96ELi64ELi128ELi4ES3_EELb1ELb0ELb0ELb0ELb1ELb0ELb0ELb0EEEvNS_16Flash_fwd_paramsE,(.L_x_6330 - _ZN5flash24flash_fwd_splitkv_kernelI23Flash_fwd_kernel_traitsILi96ELi64ELi128ELi4ELb0ELb0EN7cutlass10bfloat16_tE19Flash_kernel_traitsILi96ELi64ELi128ELi4ES3_EELb1ELb0ELb0ELb0ELb1ELb0ELb0ELb0EEEvNS_16Flash_fwd_paramsE)
        .other          _ZN5flash24flash_fwd_splitkv_kernelI23Flash_fwd_kernel_traitsILi96ELi64ELi128ELi4ELb0ELb0EN7cutlass10bfloat16_tE19Flash_kernel_traitsILi96ELi64ELi128ELi4ES3_EELb1ELb0ELb0ELb0ELb1ELb0ELb0ELb0EEEvNS_16Flash_fwd_paramsE,@"STO_CUDA_ENTRY STV_DEFAULT"
_ZN5flash24flash_fwd_splitkv_kernelI23Flash_fwd_kernel_traitsILi96ELi64ELi128ELi4ELb0ELb0EN7cutlass10bfloat16_tE19Flash_kernel_traitsILi96ELi64ELi128ELi4ES3_EELb1ELb0ELb0ELb0ELb1ELb0ELb0ELb0EEEvNS_16Flash_fwd_paramsE:
.text._ZN5flash24flash_fwd_splitkv_kernelI23Flash_fwd_kernel_traitsILi96ELi64ELi128ELi4ELb0ELb0EN7cutlass10bfloat16_tE19Flash_kernel_traitsILi96ELi64ELi128ELi4ES3_EELb1ELb0ELb0ELb0ELb1ELb0ELb0ELb0EEEvNS_16Flash_fwd_paramsE:
        /* <DEDUP_REMOVED lines=33> */
.L_x_1860:
[----:B-1-34-:R-:W-:Y:S02]  /*0210*/  MOV R0, c[0x0][0x218] ;  /* 0x0000860000007a02 */ /* 0x01afe40000000f00 */
.L_x_1861:
        /* <DEDUP_REMOVED lines=12> */
[----:B------:R-:W-:Y:S01]  /*02e0*/  ULDC UR5, c[0x0][0x218] ;  /* 0x0000860000057ab9 */ /* 0x000fe20000000800 */
[----:B------:R-:W-:Y:S01]  /*02f0*/  IADD3 R0, -R168, 0xbf, R131 ;  /* 0x000000bfa8007810 */ /* 0x000fe20007ffe183 */
[----:B------:R-:W-:Y:S01]  /*0300*/  UIADD3 UR5, UR5, 0x7f, URZ ;  /* 0x0000007f05057890 */ /* 0x000fe2000fffe03f */
[----:B------:R-:W-:Y:S01]  /*0310*/  IADD3 R7, R125, 0x7f, RZ ;  /* 0x0000007f7d077810 */ /* 0x000fe20007ffe0ff */
[----:B------:R-:W1:Y:S01]  /*0320*/  S2R R124, SR_TID.X ;  /* 0x00000000007c7919 */ /* 0x000e620000002100 */
        /* <DEDUP_REMOVED lines=9> */
[----:B------:R-:W-:-:S03]  /*03c0*/  SHF.R.S32.HI R0, RZ, 0x7, R0 ;  /* 0x00000007ff007819 */ /* 0x000fc60000011400 */
        /* <DEDUP_REMOVED lines=11> */
[----:B------:R-:W-:-:S02]  /*0480*/  IMAD R0, R0, c[0x0][0x1e8], RZ ;  /* 0x00007a0000007a24 */ /* 0x000fc400078e02ff */
[----:B------:R-:W-:Y:S02]  /*0490*/  IMAD.IADD R4, R124, 0x1, -R5 ;  /* 0x000000017c047824 */ /* 0x000fe400078e0a05 */
        /* <DEDUP_REMOVED lines=13> */
[--C-:B------:R-:W-:Y:S01]  /*0570*/  SHF.R.S32.HI R6, RZ, 0x1f, R24.reuse ;  /* 0x0000001fff067819 */ /* 0x100fe20000011418 */
[----:B------:R-:W-:-:S03]  /*0580*/  IMAD R0, R3, c[0x0][0x1c0], R24 ;  /* 0x0000700003007a24 */ /* 0x000fc600078e0218 */
[----:B------:R-:W-:Y:S01]  /*0590*/  IADD3.X R5, R166, R5, R7, P0, !PT ;  /* 0x00000005a6057210 */ /* 0x000fe200007fe407 */
[----:B------:R-:W-:Y:S01]  /*05a0*/  IMAD R9, R6, c[0x0][0x1f0], RZ ;  /* 0x00007c0006097a24 */ /* 0x000fe200078e02ff */
[----:B------:R-:W-:Y:S01]  /*05b0*/  SHF.R.S32.HI R7, RZ, 0x2, R2 ;  /* 0x00000002ff077819 */ /* 0x000fe20000011402 */
[----:B------:R-:W-:Y:S02]  /*05c0*/  IMAD R131, R0, c[0x0][0x214], R131 ;  /* 0x0000850000837a24 */ /* 0x000fe400078e0283 */
[C---:B------:R-:W-:Y:S01]  /*05d0*/  IMAD R9, R24.reuse, c[0x0][0x1f4], R9 ;  /* 0x00007d0018097a24 */ /* 0x040fe200078e0209 */
[----:B------:R-:W-:Y:S01]  /*05e0*/  ISETP.GE.AND P0, PT, R7, R168, PT ;  /* 0x000000a80700720c */ /* 0x000fe20003f06270 */
[----:B------:R-:W-:Y:S01]  /*05f0*/  IMAD.WIDE.U32 R4, R24, c[0x0][0x1f0], R4 ;  /* 0x00007c0018047a25 */ /* 0x000fe200078e0004 */
[----:B------:R-:W-:-:S04]  /*0600*/  SHF.R.S32.HI R0, RZ, 0x1f, R7 ;  /* 0x0000001fff007819 */ /* 0x000fc80000011407 */
[----:B------:R-:W-:-:S07]  /*0610*/  IADD3 R11, R5, R9, RZ ;  /* 0x00000009050b7210 */ /* 0x000fce0007ffe0ff */
[----:B------:R-:W-:Y:S05]  /*0620*/  @P0 BRA `(.L_x_1864) ;  /* 0x000000a000000947 */ /* 0x000fea0003800000 */
[----:B------:R-:W-:Y:S01]  /*0630*/  MOV R10, R4 ;  /* 0x00000004000a7202 */ /* 0x000fe20000000f00 */
[----:B------:R-:W-:-:S04]  /*0640*/  IMAD R2, R0, c[0x0][0x1e8], RZ ;  /* 0x00007a0000027a24 */ /* 0x000fc800078e02ff */
[----:B------:R-:W-:-:S04]  /*0650*/  IMAD.WIDE.U32 R8, R7, c[0x0][0x1e8], R10 ;  /* 0x00007a0007087a25 */ /* 0x000fc800078e000a */
[----:B------:R-:W-:Y:S01]  /*0660*/  IMAD R2, R7, c[0x0][0x1ec], R2 ;  /* 0x00007b0007027a24 */ /* 0x000fe200078e0202 */
[----:B------:R-:W-:-:S04]  /*0670*/  LEA R12, P0, R8, c[0x0][0x1d0], 0x1 ;  /* 0x00007400080c7a11 */ /* 0x000fc800078008ff */
[----:B------:R-:W-:-:S04]  /*0680*/  IADD3 R2, R9, R2, RZ ;  /* 0x0000000209027210 */ /* 0x000fc80007ffe0ff */
[----:B------:R-:W-:-:S05]  /*0690*/  LEA.HI.X R13, R8, c[0x0][0x1d4], R2, 0x1, P0 ;  /* 0x00007500080d7a11 */ /* 0x000fca00000f0c02 */
[----:B------:R1:W-:Y:S04]  /*06a0*/  STG.E.128 [R12.64], RZ ;  /* 0x000000ff0c007986 */ /* 0x0003e8000c101d0c */
[----:B------:R1:W-:Y:S04]  /*06b0*/  STG.E.128 [R12.64+0x40], RZ ;  /* 0x000040ff0c007986 */ /* 0x0003e8000c101d0c */
[----:B------:R1:W-:Y:S02]  /*06c0*/  STG.E.128 [R12.64+0x80], RZ ;  /* 0x000080ff0c007986 */ /* 0x0003e4000c101d0c */
.L_x_1864:
[----:B------:R-:W-:Y:S05]  /*06d0*/  BSYNC B0 ;  /* 0x0000000000007941 */ /* 0x000fea0003800000 */
.L_x_1863:
[----:B------:R-:W-:Y:S01]  /*06e0*/  IADD3 R9, R7, 0x20, RZ ;  /* 0x0000002007097810 */ /* 0x000fe20007ffe0ff */
[----:B------:R-:W-:Y:S03]  /*06f0*/  BSSY B0, `(.L_x_1865) ;  /* 0x000000f000007945 */ /* 0x000fe60003800000 */
[----:B------:R-:W-:-:S13]  /*0700*/  ISETP.GE.AND P0, PT, R9, R168, PT ;  /* 0x000000a80900720c */ /* 0x000fda0003f06270 */
[----:B------:R-:W-:Y:S05]  /*0710*/  @P0 BRA `(.L_x_1866) ;  /* 0x000000c000000947 */ /* 0x000fea0003800000 */
[----:B------:R-:W-:Y:S02]  /*0720*/  IADD3 R3, P0, R7, 0x20, RZ ;  /* 0x0000002007037810 */ /* 0x000fe40007f1e0ff */
[----:B------:R-:W-:Y:S02]  /*0730*/  MOV R5, R11 ;  /* 0x0000000b00057202 */ /* 0x000fe40000000f00 */
[----:B------:R-:W-:-:S03]  /*0740*/  IADD3.X R2, RZ, R0, RZ, P0, !PT ;  /* 0x00000000ff027210 */ /* 0x000fc600007fe4ff */
[----:B------:R-:W-:-:S04]  /*0750*/  IMAD.WIDE.U32 R4, R3, c[0x0][0x1e8], R4 ;  /* 0x00007a0003047a25 */ /* 0x000fc800078e0004 */
[----:B------:R-:W-:-:S04]  /*0760*/  IMAD R2, R2, c[0x0][0x1e8], RZ ;  /* 0x00007a0002027a24 */ /* 0x000fc800078e02ff */
[----:B------:R-:W-:Y:S01]  /*0770*/  IMAD R3, R3, c[0x0][0x1ec], R2 ;  /* 0x00007b0003037a24 */ /* 0x000fe200078e0202 */
[----:B------:R-:W-:-:S04]  /*0780*/  LEA R2, P0, R4, c[0x0][0x1d0], 0x1 ;  /* 0x0000740004027a11 */ /* 0x000fc800078008ff */
[----:B------:R-:W-:-:S04]  /*0790*/  IADD3 R3, R5, R3, RZ ;  /* 0x0000000305037210 */ /* 0x000fc80007ffe0ff */
[----:B------:R-:W-:-:S05]  /*07a0*/  LEA.HI.X R3, R4, c[0x0][0x1d4], R3, 0x1, P0 ;  /* 0x0000750004037a11 */ /* 0x000fca00000f0c03 */
[----:B------:R2:W-:Y:S04]  /*07b0*/  STG.E.128 [R2.64], RZ ;  /* 0x000000ff02007986 */ /* 0x0005e8000c101d0c */
[----:B------:R2:W-:Y:S04]  /*07c0*/  STG.E.128 [R2.64+0x40], RZ ;  /* 0x000040ff02007986 */ /* 0x0005e8000c101d0c */
[----:B------:R2:W-:Y:S02]  /*07d0*/  STG.E.128 [R2.64+0x80], RZ ;  /* 0x000080ff02007986 */ /* 0x0005e4000c101d0c */
.L_x_1866:
[----:B------:R-:W-:Y:S05]  /*07e0*/  BSYNC B0 ;  /* 0x0000000000007941 */ /* 0x000fea0003800000 */
.L_x_1865:
[----:B------:R-:W-:-:S04]  /*07f0*/  LOP3.LUT P2, RZ, R124, 0x3, RZ, 0xc0, !PT ;  /* 0x000000037cff7812 */ /* 0x000fc8000784c0ff */
[-C--:B------:R-:W-:Y:S02]  /*0800*/  ISETP.GE.OR P1, PT, R7, R168.reuse, P2 ;  /* 0x000000a80700720c */ /* 0x080fe40001726670 */
[----:B------:R-:W-:Y:S02]  /*0810*/  IADD3 R7, P0, R131, R7, RZ ;  /* 0x0000000783077210 */ /* 0x000fe40007f1e0ff */
[----:B------:R-:W-:Y:S02]  /*0820*/  ISETP.GE.OR P2, PT, R9, R168, P2 ;  /* 0x000000a80900720c */ /* 0x000fe40001746670 */
[----:B------:R-:W-:Y:S02]  /*0830*/  LEA.HI.X.SX32 R0, R131, R0, 0x1, P0 ;  /* 0x0000000083007211 */ /* 0x000fe400000f0eff */
[----:B--2---:R-:W-:-:S04]  /*0840*/  LEA R2, P0, R7, c[0x0][0x200], 0x2 ;  /* 0x0000800007027a11 */ /* 0x004fc800078010ff */
[----:B------:R-:W-:Y:S01]  /*0850*/  LEA.HI.X R3, R7, c[0x0][0x204], R0, 0x2, P0 ;  /* 0x0000810007037a11 */ /* 0x000fe200000f1400 */
[----:B------:R-:W-:-:S05]  /*0860*/  @!P1 IMAD.MOV.U32 R5, RZ, RZ, 0x7f800000 ;  /* 0x7f800000ff059424 */ /* 0x000fca00078e00ff */
[----:B------:R2:W-:Y:S01]  /*0870*/  @!P1 STG.E [R2.64], R5 ;  /* 0x0000000502009986 */ /* 0x0005e2000c10190c */
[----:B------:R-:W-:Y:S05]  /*0880*/  @P2 EXIT ;  /* 0x000000000000294d */ /* 0x000fea0003800000 */
[----:B--2---:R-:W-:-:S05]  /*0890*/  MOV R5, 0x7f800000 ;  /* 0x7f80000000057802 */ /* 0x004fca0000000f00 */
[----:B------:R-:W-:Y:S01]  /*08a0*/  STG.E [R2.64+0x80], R5 ;  /* 0x0000800502007986 */ /* 0x000fe2000c10190c */
[----:B------:R-:W-:Y:S05]  /*08b0*/  EXIT ;  /* 0x000000000000794d */ /* 0x000fea0003800000 */
.L_x_1862:
[----:B-1----:R-:W-:Y:S01]  /*08c0*/  ISETP.NE.U32.AND P0, PT, RZ, c[0x0][0x2b8], PT ;  /* 0x0000ae00ff007a0c */ /* 0x002fe20003f05070 */
[----:B------:R-:W-:Y:S01]  /*08d0*/  IMAD.MOV.U32 R0, RZ, RZ, R3 ;  /* 0x000000ffff007224 */ /* 0x000fe200078e0003 */
[----:B------:R-:W-:Y:S02]  /*08e0*/  ISETP.NE.U32.AND P1, PT, RZ, c[0x0][0x2c0], PT ;  /* 0x0000b000ff007a0c */ /* 0x000fe40003f25070 */
[----:B------:R-:W-:Y:S02]  /*08f0*/  ISETP.NE.AND.EX P0, PT, RZ, c[0x0][0x2bc], PT, P0 ;  /* 0x0000af00ff007a0c */ /* 0x000fe40003f05300 */
[----:B------:R-:W-:-:S11]  /*0900*/  ISETP.NE.AND.EX P1, PT, RZ, c[0x0][0x2c4], PT, P1 ;  /* 0x0000b100ff007a0c */ /* 0x000fd60003f25310 */
[C---:B------:R-:W-:Y:S02]  /*0910*/  @P0 IMAD.WIDE R8, R3.reuse, R4, c[0x0][0x2b8] ;  /* 0x0000ae0003080625 */ /* 0x040fe400078e0204 */
[----:B------:R-:W-:Y:S02]  /*0920*/  @P1 SHF.R.S32.HI R4, RZ, 0x1f, R3 ;  /* 0x0000001fff041819 */ /* 0x000fe40000011403 */
[C---:B------:R-:W-:Y:S01]  /*0930*/  @P1 IMAD.WIDE.U32 R6, R3.reuse, c[0x0][0x2c8], RZ ;  /* 0x0000b20003061a25 */ /* 0x040fe200078e00ff */
[----:B------:R-:W-:Y:S01]  /*0940*/  CS2R R174, SRZ ;  /* 0x0000000000ae7805 */ /* 0x000fe2000001ff00 */
[----:B------:R1:W5:Y:S01]  /*0950*/  @P0 LDG.E R0, [R8.64] ;  /* 0x0000000c08000981 */ /* 0x000362000c1e1900 */
[----:B------:R-:W-:Y:S01]  /*0960*/  PLOP3.LUT P6, PT, PT, PT, PT, 0x8, 0x0 ;  /* 0x000000000000781c */ /* 0x000fe20003fce170 */
[----:B------:R-:W-:Y:S01]  /*0970*/  @P1 IMAD R4, R4, c[0x0][0x2c8], RZ ;  /* 0x0000b20004041a24 */ /* 0x000fe200078e02ff */
[----:B------:R-:W-:Y:S02]  /*0980*/  @P1 LEA R174, P0, R6, c[0x0][0x2c0], 0x2 ;  /* 0x0000b00006ae1a11 */ /* 0x000fe400078010ff */
[----:B------:R-:W-:Y:S01]  /*0990*/  IABS R134, c[0x0][0x2d0] ;  /* 0x0000b40000867a13 */ /* 0x000fe20000000000 */
[----:B------:R-:W-:-:S04]  /*09a0*/  @P1 IMAD R4, R3, c[0x0][0x2cc], R4 ;  /* 0x0000b30003041a24 */ /* 0x000fc800078e0204 */
        /* <DEDUP_REMOVED lines=57> */
[----:B------:R-:W-:Y:S02]  /*0d40*/  @!P0 IMAD.MOV R4, RZ, RZ, -R4 ;  /* 0x000000ffff048224 */ /* 0x000fe400078e0a04 */
[----:B------:R-:W-:-:S08]  /*0d50*/  IMAD R7, R17, c[0x0][0x19c], R0 ;  /* 0x0000670011077a24 */ /* 0x000fd000078e0200 */
[----:B------:R-:W-:Y:S02]  /*0d60*/  @!P1 LOP3.LUT R4, RZ, c[0x0][0x1c8], RZ, 0x33, !PT ;  /* 0x00007200ff049a12 */ /* 0x000fe400078e33ff */
[----:B--2---:R-:W-:Y:S01]  /*0d70*/  SHF.R.S32.HI R11, RZ, 0x1f, R6 ;  /* 0x0000001fff0b7819 */ /* 0x004fe20000011406 */
[----:B------:R-:W-:-:S04]  /*0d80*/  IMAD.WIDE.U32 R8, R6, c[0x0][0x180], RZ ;  /* 0x0000600006087a25 */ /* 0x000fc800078e00ff */
[C---:B------:R-:W-:Y:S02]  /*0d90*/  IMAD R5, R11.reuse, c[0x0][0x180], RZ ;  /* 0x000060000b057a24 */ /* 0x040fe400078e02ff */
[----:B------:R-:W-:Y:S02]  /*0da0*/  IMAD R11, R11, c[0x0][0x188], RZ ;  /* 0x000062000b0b7a24 */ /* 0x000fe400078e02ff */
[C---:B------:R-:W-:Y:S01]  /*0db0*/  IMAD R2, R6.reuse, c[0x0][0x184], R5 ;  /* 0x0000610006027a24 */ /* 0x040fe200078e0205 */
[----:B------:R-:W-:Y:S01]  /*0dc0*/  SHF.R.S32.HI R5, RZ, 0x1f, R4 ;  /* 0x0000001fff057819 */ /* 0x000fe20000011404 */
[----:B------:R-:W-:-:S03]  /*0dd0*/  IMAD R11, R6, c[0x0][0x18c], R11 ;  /* 0x00006300060b7a24 */ /* 0x000fc600078e020b */
[----:B------:R-:W-:Y:S01]  /*0de0*/  IADD3 R9, R9, R2, RZ ;  /* 0x0000000209097210 */ /* 0x000fe20007ffe0ff */
[----:B------:R-:W-:-:S04]  /*0df0*/  IMAD R21, R5, c[0x0][0x1b0], RZ ;  /* 0x00006c0005157a24 */ /* 0x000fc800078e02ff */
[----:B------:R-:W-:-:S04]  /*0e00*/  IMAD.WIDE.U32 R136, R17, c[0x0][0x198], R8 ;  /* 0x0000660011887a25 */ /* 0x000fc800078e0008 */
[----:B------:R-:W-:Y:S02]  /*0e10*/  IMAD.IADD R137, R137, 0x1, R7 ;  /* 0x0000000189897824 */ /* 0x000fe400078e0207 */
[----:B------:R-:W-:-:S04]  /*0e20*/  IMAD.WIDE.U32 R6, R6, c[0x0][0x188], RZ ;  /* 0x0000620006067a25 */ /* 0x000fc800078e00ff */
[C---:B------:R-:W-:Y:S01]  /*0e30*/  IMAD R21, R4.reuse, c[0x0][0x1b4], R21 ;  /* 0x00006d0004157a24 */ /* 0x040fe200078e0215 */
[----:B------:R-:W-:Y:S01]  /*0e40*/  MOV R16, R6 ;  /* 0x0000000600107202 */ /* 0x000fe20000000f00 */
[----:B------:R-:W-:-:S04]  /*0e50*/  IMAD.WIDE.U32 R136, R4, c[0x0][0x1b0], R136 ;  /* 0x00006c0004887a25 */ /* 0x000fc800078e0088 */
[----:B------:R-:W-:Y:S01]  /*0e60*/  IMAD.IADD R11, R7, 0x1, R11 ;  /* 0x00000001070b7824 */ /* 0x000fe200078e020b */
[----:B------:R-:W-:Y:S01]  /*0e70*/  IADD3 R21, R137, R21, RZ ;  /* 0x0000001589157210 */ /* 0x000fe20007ffe0ff */
[----:B------:R-:W-:Y:S05]  /*0e80*/  BRA `(.L_x_1868) ;  /* 0x0000043000007947 */ /* 0x000fea0003800000 */
.L_x_1867:
[----:B-1----:R-:W-:-:S13]  /*0e90*/  ISETP.NE.AND P3, PT, R11, -0x1, PT ;  /* 0xffffffff0b00780c */ /* 0x002fda0003f65270 */
        /* <DEDUP_REMOVED lines=14> */
.L_x_1869:
[----:B------:R-:W-:Y:S02]  /*0f80*/  IABS R7, c[0x0][0x1c8] ;  /* 0x0000720000077a13 */ /* 0x000fe40000000000 */
[----:B------:R-:W-:Y:S02]  /*0f90*/  LEA R17, R132, 0xffffff80, 0x7 ;  /* 0xffffff8084117811 */ /* 0x000fe400078e38ff */
[----:B------:R-:W1:Y:S01]  /*0fa0*/  I2F.RP R10, R7 ;  /* 0x00000007000a7306 */ /* 0x000e620000209400 */
[----:B------:R-:W-:Y:S02]  /*0fb0*/  @P3 IADD3 R11, R2, R11, RZ ;  /* 0x0000000b020b3210 */ /* 0x000fe40007ffe0ff */
[----:B------:R-:W-:-:S05]  /*0fc0*/  SHF.R.S32.HI R19, RZ, 0x1f, R17 ;  /* 0x0000001fff137819 */ /* 0x000fca0000011411 */
[----:B-1----:R-:W1:Y:S02]  /*0fd0*/  MUFU.RCP R12, R10 ;  /* 0x0000000a000c7308 */ /* 0x002e640000001000 */
[----:B-1----:R-:W-:-:S06]  /*0fe0*/  IADD3 R12, R12, 0xffffffe, RZ ;  /* 0x0ffffffe0c0c7810 */ /* 0x002fcc0007ffe0ff */
[----:B------:R-:W1:Y:S02]  /*0ff0*/  F2I.FTZ.U32.TRUNC.NTZ R13, R12 ;  /* 0x0000000c000d7305 */ /* 0x000e64000021f000 */
[----:B-1----:R-:W-:Y:S01]  /*1000*/  IMAD.MOV R4, RZ, RZ, -R13 ;  /* 0x000000ffff047224 */ /* 0x002fe200078e0a0d */
[----:B------:R-:W-:-:S03]  /*1010*/  MOV R12, RZ ;  /* 0x000000ff000c7202 */ /* 0x000fc60000000f00 */
[----:B------:R-:W-:Y:S01]  /*1020*/  IMAD R6, R4, R7, RZ ;  /* 0x0000000704067224 */ /* 0x000fe200078e02ff */
[----:B------:R-:W-:-:S03]  /*1030*/  IABS R4, R24 ;  /* 0x0000001800047213 */ /* 0x000fc60000000000 */
[----:B------:R-:W-:-:S04]  /*1040*/  IMAD.HI.U32 R6, R13, R6, R12 ;  /* 0x000000060d067227 */ /* 0x000fc800078e000c */
[----:B------:R-:W-:-:S04]  /*1050*/  IMAD.MOV.U32 R9, RZ, RZ, R4 ;  /* 0x000000ffff097224 */ /* 0x000fc800078e0004 */
[----:B------:R-:W-:-:S05]  /*1060*/  IMAD.HI.U32 R4, R6, R9, RZ ;  /* 0x0000000906047227 */ /* 0x000fca00078e00ff */
[----:B------:R-:W-:-:S05]  /*1070*/  IADD3 R6, -R4, RZ, RZ ;  /* 0x000000ff04067210 */ /* 0x000fca0007ffe1ff */
[----:B------:R-:W-:Y:S02]  /*1080*/  IMAD R6, R7, R6, R9 ;  /* 0x0000000607067224 */ /* 0x000fe400078e0209 */
[----:B------:R-:W-:-:S03]  /*1090*/  IMAD.MOV.U32 R9, RZ, RZ, R5 ;  /* 0x000000ffff097224 */ /* 0x000fc600078e0005 */
[----:B------:R-:W-:Y:S01]  /*10a0*/  ISETP.GT.U32.AND P0, PT, R7, R6, PT ;  /* 0x000000060700720c */ /* 0x000fe20003f04070 */
[----:B------:R-:W-:-:S12]  /*10b0*/  IMAD.WIDE.U32 R8, R17, c[0x0][0x198], R8 ;  /* 0x0000660011087a25 */ /* 0x000fd800078e0008 */
[----:B------:R-:W-:Y:S01]  /*10c0*/  @!P0 IMAD.IADD R6, R6, 0x1, -R7 ;  /* 0x0000000106068824 */ /* 0x000fe200078e0a07 */
[----:B------:R-:W-:Y:S02]  /*10d0*/  @!P0 IADD3 R4, R4, 0x1, RZ ;  /* 0x0000000104048810 */ /* 0x000fe40007ffe0ff */
[----:B------:R-:W-:Y:S02]  /*10e0*/  ISETP.NE.AND P0, PT, RZ, c[0x0][0x1c8], PT ;  /* 0x00007200ff007a0c */ /* 0x000fe40003f05270 */
[----:B------:R-:W-:Y:S02]  /*10f0*/  ISETP.GE.U32.AND P2, PT, R6, R7, PT ;  /* 0x000000070600720c */ /* 0x000fe40003f46070 */
[----:B------:R-:W-:-:S04]  /*1100*/  LOP3.LUT R6, R24, c[0x0][0x1c8], RZ, 0x3c, !PT ;  /* 0x0000720018067a12 */ /* 0x000fc800078e3cff */
[----:B------:R-:W-:Y:S01]  /*1110*/  ISETP.GE.AND P1, PT, R6, RZ, PT ;  /* 0x000000ff0600720c */ /* 0x000fe20003f26270 */
[----:B------:R-:W-:-:S04]  /*1120*/  IMAD R6, R19, c[0x0][0x198], RZ ;  /* 0x0000660013067a24 */ /* 0x000fc800078e02ff */
[----:B------:R-:W-:Y:S02]  /*1130*/  IMAD R7, R17, c[0x0][0x19c], R6 ;  /* 0x0000670011077a24 */ /* 0x000fe400078e0206 */
[----:B------:R-:W-:Y:S02]  /*1140*/  @P2 IADD3 R4, R4, 0x1, RZ ;  /* 0x0000000104042810 */ /* 0x000fe40007ffe0ff */
[----:B------:R-:W-:Y:S02]  /*1150*/  IMAD.IADD R9, R9, 0x1, R7 ;  /* 0x0000000109097824 */ /* 0x000fe400078e0207 */
[C---:B------:R-:W-:Y:S02]  /*1160*/  @P3 IMAD.WIDE.U32 R6, R11.reuse, c[0x0][0x1a0], RZ ;  /* 0x000068000b063a25 */ /* 0x040fe400078e00ff */
[----:B------:R-:W-:Y:S02]  /*1170*/  @!P1 IADD3 R4, -R4, RZ, RZ ;  /* 0x000000ff04049210 */ /* 0x000fe40007ffe1ff */
[----:B------:R-:W-:Y:S01]  /*1180*/  @!P0 LOP3.LUT R4, RZ, c[0x0][0x1c8], RZ, 0x33, !PT ;  /* 0x00007200ff048a12 */ /* 0x000fe200078e33ff */
[----:B------:R-:W-:Y:S01]  /*1190*/  @P3 IMAD R11, R11, c[0x0][0x1a4], R7 ;  /* 0x000069000b0b3a24 */ /* 0x000fe200078e0207 */
[----:B------:R-:W-:-:S02]  /*11a0*/  @P3 MOV R16, R6 ;  /* 0x0000000600103202 */ /* 0x000fc40000000f00 */
        /* <DEDUP_REMOVED lines=17> */
.L_x_1868:
[----:B------:R-:W-:Y:S01]  /*12c0*/  ISETP.NE.AND P0, PT, R166, -0x1, PT ;  /* 0xffffffffa600780c */ /* 0x000fe20003f05270 */
[----:B------:R-:W-:Y:S01]  /*12d0*/  IMAD.IADD R162, R168, 0x1, -R131 ;  /* 0x00000001a8a27824 */ /* 0x000fe200078e0a83 */
[----:B------:R-:W-:Y:S01]  /*12e0*/  SHF.R.S32.HI R9, RZ, 0x1f, R124 ;  /* 0x0000001fff097819 */ /* 0x000fe2000001147c */
[----:B------:R-:W-:Y:S01]  /*12f0*/  IMAD.MOV.U32 R133, RZ, RZ, c[0x0][0x198] ;  /* 0x00006600ff857624 */ /* 0x000fe200078e00ff */
[----:B------:R-:W-:Y:S01]  /*1300*/  IADD3 R167, R132, -0x1, RZ ;  /* 0xffffffff84a77810 */ /* 0x000fe20007ffe0ff */
[----:B------:R-:W-:Y:S01]  /*1310*/  IMAD R5, R5, c[0x0][0x1b8], RZ ;  /* 0x00006e0005057a24 */ /* 0x000fe200078e02ff */
[CC--:B------:R-:W-:Y:S01]  /*1320*/  LEA.HI R13, R9.reuse, R124.reuse, RZ, 0x2 ;  /* 0x0000007c090d7211 */ /* 0x0c0fe200078f10ff */
[----:B------:R-:W-:Y:S01]  /*1330*/  IMAD.MOV.U32 R121, RZ, RZ, c[0x0][0x1a0] ;  /* 0x00006800ff797624 */ /* 0x000fe200078e00ff */
[----:B------:R-:W-:Y:S01]  /*1340*/  LEA.HI R128, R9, R124, RZ, 0x5 ;  /* 0x0000007c09807211 */ /* 0x000fe200078f28ff */
[----:B------:R-:W-:Y:S01]  /*1350*/  IMAD R5, R4, c[0x0][0x1bc], R5 ;  /* 0x00006f0004057a24 */ /* 0x000fe200078e0205 */
[----:B------:R-:W-:Y:S01]  /*1360*/  LOP3.LUT R7, R13, 0xfffffffc, RZ, 0xc0, !PT ;  /* 0xfffffffc0d077812 */ /* 0x000fe200078ec0ff */
[----:B------:R-:W-:Y:S01]  /*1370*/  IMAD.SHL.U32 R139, R124, 0x2, RZ ;  /* 0x000000027c8b7824 */ /* 0x000fe200078e00ff */
[----:B------:R-:W-:Y:S01]  /*1380*/  SHF.R.S32.HI R172, RZ, 0x2, R13 ;  /* 0x00000002ffac7819 */ /* 0x000fe2000001140d */
[----:B------:R-:W-:Y:S01]  /*1390*/  @!P0 IMAD.WIDE.U32 R14, R3, c[0x0][0x178], RZ ;  /* 0x00005e00030e8a25 */ /* 0x000fe200078e00ff */
[----:B-----5:R-:W-:-:S02]  /*13a0*/  @!P0 SHF.R.S32.HI R0, RZ, 0x1f, R3 ;  /* 0x0000001fff008819 */ /* 0x020fc40000011403 */
[----:B------:R-:W-:Y:S01]  /*13b0*/  IADD3 R6, R172, 0x20, RZ ;  /* 0x00000020ac067810 */ /* 0x000fe20007ffe0ff */
[----:B------:R-:W-:Y:S01]  /*13c0*/  IMAD.IADD R170, R124, 0x1, -R7 ;  /* 0x000000017caa7824 */ /* 0x000fe200078e0a07 */
[----:B------:R-:W-:Y:S01]  /*13d0*/  LEA.HI R13, R13, R172, RZ, 0x1 ;  /* 0x000000ac0d0d7211 */ /* 0x000fe200078f08ff */
[----:B------:R-:W-:Y:S01]  /*13e0*/  @!P0 IMAD R0, R0, c[0x0][0x178], RZ ;  /* 0x00005e0000008a24 */ /* 0x000fe200078e02ff */
[-C--:B------:R-:W-:Y:S01]  /*13f0*/  ISETP.GE.AND P2, PT, R6, R162.reuse, PT ;  /* 0x000000a20600720c */ /* 0x080fe20003f46270 */
[----:B------:R-:W-:Y:S01]  /*1400*/  @P0 IMAD.WIDE.U32 R28, R166, c[0x0][0x190], RZ ;  /* 0x00006400a61c0a25 */ /* 0x000fe200078e00ff */
[----:B------:R-:W-:Y:S02]  /*1410*/  SHF.R.S32.HI R173, RZ, 0x1f, R172 ;  /* 0x0000001fffad7819 */ /* 0x000fe400000114ac */
[----:B------:R-:W-:Y:S01]  /*1420*/  ISETP.GE.AND P1, PT, R172, R162, PT ;  /* 0x000000a2ac00720c */ /* 0x000fe20003f26270 */
[----:B------:R-:W-:Y:S01]  /*1430*/  @!P0 IMAD R0, R3, c[0x0][0x17c], R0 ;  /* 0x00005f0003008a24 */ /* 0x000fe200078e0200 */
[----:B------:R-:W-:Y:S01]  /*1440*/  SHF.R.S32.HI R3, RZ, 0x1f, R24 ;  /* 0x0000001fff037819 */ /* 0x000fe20000011418 */
[----:B------:R-:W-:Y:S01]  /*1450*/  @!P0 IMAD.MOV.U32 R28, RZ, RZ, R14 ;  /* 0x000000ffff1c8224 */ /* 0x000fe200078e000e */
[----:B------:R-:W-:Y:S01]  /*1460*/  LOP3.LUT R13, R13, 0x7fffffe, RZ, 0xc0, !PT ;  /* 0x07fffffe0d0d7812 */ /* 0x000fe200078ec0ff */
[----:B------:R-:W-:Y:S01]  /*1470*/  IMAD.SHL.U32 R170, R170, 0x8, RZ ;  /* 0x00000008aaaa7824 */ /* 0x000fe200078e00ff */
[----:B------:R-:W-:Y:S01]  /*1480*/  SHF.R.S32.HI R129, RZ, 0x5, R128 ;  /* 0x00000005ff817819 */ /* 0x000fe20000011480 */
[----:B------:R-:W-:Y:S01]  /*1490*/  @P0 IMAD R7, R166, c[0x0][0x194], R29 ;  /* 0x00006500a6070a24 */ /* 0x000fe200078e021d */
[----:B------:R-:W-:Y:S01]  /*14a0*/  IADD3 R10, R172, 0x40, RZ ;  /* 0x00000040ac0a7810 */ /* 0x000fe20007ffe0ff */
[----:B------:R-:W-:Y:S01]  /*14b0*/  @!P0 IMAD.IADD R7, R15, 0x1, R0 ;  /* 0x000000010f078824 */ /* 0x000fe200078e0200 */
[----:B------:R-:W-:Y:S01]  /*14c0*/  IADD3 R28, P0, R170, R28, RZ ;  /* 0x0000001caa1c7210 */ /* 0x000fe20007f1e0ff */
[----:B------:R-:W-:Y:S01]  /*14d0*/  IMAD R3, R3, c[0x0][0x1a8], RZ ;  /* 0x00006a0003037a24 */ /* 0x000fe200078e02ff */
[----:B------:R-:W-:Y:S01]  /*14e0*/  SHF.R.S32.HI R171, RZ, 0x1f, R170 ;  /* 0x0000001fffab7819 */ /* 0x000fe200000114aa */
[----:B------:R-:W-:Y:S01]  /*14f0*/  IMAD.WIDE R22, R23, 0x40, R172 ;  /* 0x0000004017167825 */ /* 0x000fe200078e02ac */
[----:B------:R-:W-:-:S02]  /*1500*/  LEA.HI R15, R9, R124, RZ, 0x3 ;  /* 0x0000007c090f7211 */ /* 0x000fc400078f18ff */
[----:B------:R-:W-:Y:S01]  /*1510*/  IADD3 R136, P3, R170, R136, RZ ;  /* 0x00000088aa887210 */ /* 0x000fe20007f7e0ff */
[----:B------:R-:W-:Y:S01]  /*1520*/  IMAD.X R29, R171, 0x1, R7, P0 ;  /* 0x00000001ab1d7824 */ /* 0x000fe200000e0607 */
[----:B------:R-:W-:Y:S01]  /*1530*/  SHF.R.S32.HI R7, RZ, 0x3, R15 ;  /* 0x00000003ff077819 */ /* 0x000fe2000001140f */
[----:B------:R-:W-:Y:S01]  /*1540*/  IMAD R26, R24, c[0x0][0x1ac], R3 ;  /* 0x00006b00181a7a24 */ /* 0x000fe200078e0203 */
[----:B------:R-:W-:Y:S01]  /*1550*/  @!P2 IADD3 R12, P0, R22, 0x20, RZ ;  /* 0x00000020160ca810 */ /* 0x000fe20007f1e0ff */
[C---:B------:R-:W-:Y:S01]  /*1560*/  IMAD.IADD R0, R172.reuse, 0x1, -R13 ;  /* 0x00000001ac007824 */ /* 0x040fe200078e0a0d */
[----:B------:R-:W-:Y:S01]  /*1570*/  LOP3.LUT R15, R15, 0xfffffff8, RZ, 0xc0, !PT ;  /* 0xfffffff80f0f7812 */ /* 0x000fe200078ec0ff */
[----:B------:R-:W-:Y:S01]  /*1580*/  IMAD.SHL.U32 R27, R7, 0x40, RZ ;  /* 0x00000040071b7824 */ /* 0x000fe200078e00ff */
[----:B------:R-:W-:Y:S01]  /*1590*/  IADD3 R14, R172, 0x60, RZ ;  /* 0x00000060ac0e7810 */ /* 0x000fe20007ffe0ff */
[----:B------:R-:W-:Y:S01]  /*15a0*/  IMAD.WIDE.U32 R24, R24, c[0x0][0x1a8], R28 ;  /* 0x00006a0018187a25 */ /* 0x000fe200078e001c */
[----:B------:R-:W-:-:S02]  /*15b0*/  LOP3.LUT R139, R139, 0x6, RZ, 0xc0, !PT ;  /* 0x000000068b8b7812 */ /* 0x000fc400078ec0ff */
[----:B------:R-:W-:Y:S01]  /*15c0*/  LOP3.LUT R27, R27, 0xc0, RZ, 0xc0, !PT ;  /* 0x000000c01b1b7812 */ /* 0x000fe200078ec0ff */
[----:B------:R-:W-:Y:S02]  /*15d0*/  IMAD R169, R129, 0x8, R0 ;  /* 0x0000000881a97824 */ /* 0x000fe400078e0200 */
[----:B------:R-:W-:Y:S01]  /*15e0*/  IMAD.SHL.U32 R0, R167, 0x80, RZ ;  /* 0x00000080a7007824 */ /* 0x000fe200078e00ff */
[----:B------:R-:W-:Y:S01]  /*15f0*/  LOP3.LUT R3, R27, 0x18, R170, 0xf8, !PT ;  /* 0x000000181b037812 */ /* 0x000fe200078ef8aa */
[----:B------:R-:W-:Y:S01]  /*1600*/  @!P1 IMAD R13, R23, c[0x0][0x190], RZ ;  /* 0x00006400170d9a24 */ /* 0x000fe200078e02ff */
[----:B------:R-:W-:Y:S01]  /*1610*/  SHF.R.U32.HI R2, RZ, 0x3, R27 ;  /* 0x00000003ff027819 */ /* 0x000fe2000001161b */
[----:B------:R-:W-:Y:S02]  /*1620*/  IMAD.IADD R27, R25, 0x1, R26 ;  /* 0x00000001191b7824 */ /* 0x000fe400078e021a */
[----:B------:R-:W-:Y:S01]  /*1630*/  @!P1 IMAD.MOV.U32 R26, RZ, RZ, R24 ;  /* 0x000000ffff1a9224 */ /* 0x000fe200078e0018 */
[----:B------:R-:W-:Y:S01]  /*1640*/  LOP3.LUT R2, R3, R2, RZ, 0x3c, !PT ;  /* 0x0000000203027212 */ /* 0x000fe200078e3cff */
[----:B------:R-:W-:-:S02]  /*1650*/  @!P2 IMAD.X R23, RZ, RZ, R23, P0 ;  /* 0x000000ffff17a224 */ /* 0x000fc400000e0617 */
[----:B------:R-:W-:Y:S02]  /*1660*/  IMAD.IADD R3, R125, 0x1, -R0 ;  /* 0x000000017d037824 */ /* 0x000fe400078e0a00 */
[----:B------:R-:W-:Y:S02]  /*1670*/  IMAD.X R137, R171, 0x1, R21, P3 ;  /* 0x00000001ab897824 */ /* 0x000fe400018e0615 */
[----:B------:R-:W-:Y:S01]  /*1680*/  @!P1 IMAD R13, R22, c[0x0][0x194], R13 ;  /* 0x00006500160d9a24 */ /* 0x000fe200078e020d */
[-C--:B------:R-:W-:Y:S01]  /*1690*/  ISETP.GE.AND P4, PT, R6, R3.reuse, PT ;  /* 0x000000030600720c */ /* 0x080fe20003f86270 */
[----:B------:R-:W-:Y:S01]  /*16a0*/  @!P1 IMAD.WIDE.U32 R20, R22, c[0x0][0x190], R26 ;  /* 0x0000640016149a25 */ /* 0x000fe200078e001a */
[----:B------:R-:W-:-:S03]  /*16b0*/  ISETP.GE.AND P5, PT, R172, R3, PT ;  /* 0x00000003ac00720c */ /* 0x000fc60003fa6270 */
[----:B------:R-:W-:Y:S01]  /*16c0*/  @!P2 IMAD R23, R23, c[0x0][0x190], RZ ;  /* 0x000064001717aa24 */ /* 0x000fe200078e02ff */
[----:B------:R-:W-:Y:S01]  /*16d0*/  @!P1 LEA R26, P0, R20, c[0x0][0x160], 0x1 ;  /* 0x00005800141a9a11 */ /* 0x000fe200078008ff */
[----:B------:R-:W-:Y:S02]  /*16e0*/  @!P2 IMAD.MOV.U32 R25, RZ, RZ, R27 ;  /* 0x000000ffff19a224 */ /* 0x000fe400078e001b */
[----:B------:R-:W-:Y:S02]  /*16f0*/  IMAD.U32 R169, R169, 0x20, R2 ;  /* 0x00000020a9a97824 */ /* 0x000fe400078e0002 */
[C---:B------:R-:W-:Y:S02]  /*1700*/  @!P2 IMAD R8, R12.reuse, c[0x0][0x194], R23 ;  /* 0x000065000c08aa24 */ /* 0x040fe400078e0217 */
[----:B------:R-:W-:Y:S02]  /*1710*/  @!P1 IMAD.IADD R2, R21, 0x1, R13 ;  /* 0x0000000115029824 */ /* 0x000fe400078e020d */
[----:B------:R-:W-:-:S03]  /*1720*/  @!P2 IMAD.WIDE.U32 R12, R12, c[0x0][0x190], R24 ;  /* 0x000064000c0caa25 */ /* 0x000fc600078e0018 */
[----:B------:R-:W-:Y:S01]  /*1730*/  @!P1 LEA.HI.X R27, R20, c[0x0][0x164], R2, 0x1, P0 ;  /* 0x00005900141b9a11 */ /* 0x000fe200000f0c02 */
[----:B------:R-:W-:Y:S01]  /*1740*/  IMAD R135, R173, c[0x0][0x198], RZ ;  /* 0x00006600ad877a24 */ /* 0x000fe200078e02ff */
[----:B------:R-:W-:Y:S01]  /*1750*/  @!P2 LEA R22, P0, R12, c[0x0][0x160], 0x1 ;  /* 0x000058000c16aa11 */ /* 0x000fe200078008ff */
[----:B------:R-:W-:Y:S02]  /*1760*/  @!P2 IMAD.IADD R8, R13, 0x1, R8 ;  /* 0x000000010d08a824 */ /* 0x000fe400078e0208 */
[C---:B------:R-:W-:Y:S02]  /*1770*/  IMAD R135, R172.reuse, c[0x0][0x19c], R135 ;  /* 0x00006700ac877a24 */ /* 0x040fe400078e0287 */
[----:B------:R-:W-:Y:S01]  /*1780*/  IMAD.WIDE.U32 R136, R172, c[0x0][0x198], R136 ;  /* 0x00006600ac887a25 */ /* 0x000fe200078e0088 */
[----:B------:R-:W-:Y:S02]  /*1790*/  @!P2 LEA.HI.X R23, R12, c[0x0][0x164], R8, 0x1, P0 ;  /* 0x000059000c17aa11 */ /* 0x000fe400000f0c08 */
[----:B------:R-:W-:Y:S01]  /*17a0*/  ISETP.GE.AND P0, PT, R10, R3, PT ;  /* 0x000000030a00720c */ /* 0x000fe20003f06270 */
[----:B------:R-:W-:Y:S01]  /*17b0*/  IMAD.IADD R135, R137, 0x1, R135 ;  /* 0x0000000189877824 */ /* 0x000fe200078e0287 */
[----:B------:R-:W-:Y:S01]  /*17c0*/  @!P4 LEA R13, P3, R133, R136, 0x5 ;  /* 0x00000088850dc211 */ /* 0x000fe200078628ff */
[----:B------:R-:W-:-:S02]  /*17d0*/  IMAD.MOV.U32 R2, RZ, RZ, c[0x0][0x19c] ;  /* 0x00006700ff027624 */ /* 0x000fc400078e00ff */
[----:B------:R-:W-:Y:S02]  /*17e0*/  IMAD.SHL.U32 R169, R169, 0x2, RZ ;  /* 0x00000002a9a97824 */ /* 0x000fe400078e00ff */
[C---:B------:R-:W-:Y:S01]  /*17f0*/  IMAD.WIDE.U32 R24, R133.reuse, 0x40, RZ ;  /* 0x0000004085187825 */ /* 0x040fe200078e00ff */
[----:B------:R-:W-:Y:S02]  /*1800*/  @!P4 LEA.HI.X R8, R133, R135, R2, 0x5, P3 ;  /* 0x000000878508c211 */ /* 0x000fe400018f2c02 */
[----:B------:R-:W-:Y:S01]  /*1810*/  @!P4 LEA R20, P3, R13, c[0x0][0x168], 0x1 ;  /* 0x00005a000d14ca11 */ /* 0x000fe200078608ff */
[----:B------:R-:W-:Y:S01]  /*1820*/  @!PT LDS RZ, [RZ] ;  /* 0x00000000fffff984 */ /* 0x000fe20000000800 */
[----:B------:R-:W-:Y:S01]  /*1830*/  @!PT LDS RZ, [RZ] ;  /* 0x00000000fffff984 */ /* 0x000fe20000000800 */
[----:B------:R-:W-:Y:S01]  /*1840*/  @!PT LDS RZ, [RZ] ;  /* 0x00000000fffff984 */ /* 0x000fe20000000800 */
[----:B------:R1:W-:Y:S01]  /*1850*/  @!P1 LDGSTS.E.BYPASS.LTC128B.128 [R169], [R26.64] ;  /* 0x000000001aa99fae */ /* 0x0003e2000b901d4c */
[----:B------:R-:W-:Y:S02]  /*1860*/  IMAD.SHL.U32 R7, R7, 0x8, RZ ;  /* 0x0000000807077824 */ /* 0x000fe400078e00ff */
[----:B------:R-:W-:Y:S01]  /*1870*/  @!P4 LEA.HI.X R21, R13, c[0x0][0x16c], R8, 0x1, P3 ;  /* 0x00005b000d15ca11 */ /* 0x000fe200018f0c08 */
[----:B------:R1:W-:Y:S01]  /*1880*/  @!P1 LDGSTS.E.BYPASS.LTC128B.128 [R169+0x1000], [R26.64+0x40] ;  /* 0x010000401aa99fae */ /* 0x0003e2000b901d4c */
[----:B------:R-:W-:-:S03]  /*1890*/  IMAD.SHL.U32 R8, R2, 0x40, RZ ;  /* 0x0000004002087824 */ /* 0x000fc600078e00ff */
[----:B------:R1:W-:Y:S01]  /*18a0*/  @!P1 LDGSTS.E.BYPASS.LTC128B.128 [R169+0x2000], [R26.64+0x80] ;  /* 0x020000801aa99fae */ /* 0x0003e2000b901d4c */
[C---:B------:R-:W-:Y:S02]  /*18b0*/  @!P0 IADD3 R13, P1, R136.reuse, R24, RZ ;  /* 0x00000018880d8210 */ /* 0x040fe40007f3e0ff */
[C---:B------:R-:W-:Y:S01]  /*18c0*/  @!P5 LEA R24, P3, R136.reuse, c[0x0][0x168], 0x1 ;  /* 0x00005a008818da11 */ /* 0x040fe200078608ff */
[----:B------:R2:W-:Y:S01]  /*18d0*/  @!P2 LDGSTS.E.BYPASS.LTC128B.128 [R169+0x800], [R22.64] ;  /* 0x0080000016a9afae */ /* 0x0005e2000b901d4c */
[----:B------:R-:W-:Y:S02]  /*18e0*/  @!P0 IADD3.X R8, R135, R25, R8, P1, !PT ;  /* 0x0000001987088210 */ /* 0x000fe40000ffe408 */
[C---:B------:R-:W-:Y:S01]  /*18f0*/  @!P0 LEA R12, P1, R13.reuse, c[0x0][0x168], 0x1 ;  /* 0x00005a000d0c8a11 */ /* 0x040fe200078208ff */
[----:B------:R2:W-:Y:S01]  /*1900*/  @!P2 LDGSTS.E.BYPASS.LTC128B.128 [R169+0x1800], [R22.64+0x40] ;  /* 0x0180004016a9afae */ /* 0x0005e2000b901d4c */
[----:B------:R-:W-:Y:S02]  /*1910*/  @!P5 LEA.HI.X R25, R136, c[0x0][0x16c], R135, 0x1, P3 ;  /* 0x00005b008819da11 */ /* 0x000fe400018f0c87 */
[----:B------:R-:W-:Y:S01]  /*1920*/  @!P0 LEA.HI.X R13, R13, c[0x0][0x16c], R8, 0x1, P1 ;  /* 0x00005b000d0d8a11 */ /* 0x000fe200008f0c08 */
[----:B------:R2:W-:Y:S01]  /*1930*/  @!P2 LDGSTS.E.BYPASS.LTC128B.128 [R169+0x2800], [R22.64+0x80] ;  /* 0x0280008016a9afae */ /* 0x0005e2000b901d4c */
[----:B------:R-:W-:-:S02]  /*1940*/  ISETP.GE.AND P2, PT, R10, R3, PT ;  /* 0x000000030a00720c */ /* 0x000fc40003f46270 */
[----:B------:R-:W-:Y:S01]  /*1950*/  LEA.HI R10, R9, R124, RZ, 0x4 ;  /* 0x0000007c090a7211 */ /* 0x000fe200078f20ff */
[----:B------:R1:W-:Y:S01]  /*1960*/  @!P5 LDGSTS.E.BYPASS.LTC128B.128 [R169+0x3000], [R24.64] ;  /* 0x0300000018a9dfae */ /* 0x0003e2000b901d4c */
[----:B------:R-:W-:Y:S02]  /*1970*/  IADD3 R122, P1, R172, R17, RZ ;  /* 0x00000011ac7a7210 */ /* 0x000fe40007f3e0ff */
[----:B------:R-:W-:Y:S01]  /*1980*/  LOP3.LUT R17, R10, 0xfffffff0, RZ, 0xc0, !PT ;  /* 0xfffffff00a117812 */ /* 0x000fe200078ec0ff */
[----:B------:R1:W-:Y:S01]  /*1990*/  @!P5 LDGSTS.E.BYPASS.LTC128B.128 [R169+0x5000], [R24.64+0x40] ;  /* 0x0500004018a9dfae */ /* 0x0003e2000b901d4c */
[----:B------:R-:W-:Y:S01]  /*19a0*/  ISETP.GE.AND P3, PT, R6, R3, PT ;  /* 0x000000030600720c */ /* 0x000fe20003f66270 */
[----:B------:R-:W-:Y:S01]  /*19b0*/  IMAD.X R6, R173, 0x1, R19, P1 ;  /* 0x00000001ad067824 */ /* 0x000fe200008e0613 */
[----:B------:R-:W-:Y:S01]  /*19c0*/  SHF.R.S32.HI R9, RZ, 0x4, R10 ;  /* 0x00000004ff097819 */ /* 0x000fe2000001140a */
[----:B------:R-:W-:Y:S01]  /*19d0*/  IMAD.IADD R8, R124, 0x1, -R17 ;  /* 0x000000017c087824 */ /* 0x000fe200078e0a11 */
[----:B------:R-:W-:Y:S01]  /*19e0*/  IADD3 R16, P1, R170, R16, RZ ;  /* 0x00000010aa107210 */ /* 0x000fe20007f3e0ff */
[----:B------:R1:W-:Y:S01]  /*19f0*/  @!P5 LDGSTS.E.BYPASS.LTC128B.128 [R169+0x7000], [R24.64+0x80] ;  /* 0x0700008018a9dfae */ /* 0x0003e2000b901d4c */
[----:B------:R-:W-:-:S02]  /*1a00*/  LEA.HI R10, R10, R9, RZ, 0x1 ;  /* 0x000000090a0a7211 */ /* 0x000fc400078f08ff */
[-C--:B------:R-:W-:Y:S01]  /*1a10*/  ISETP.GE.AND P5, PT, R14, R3.reuse, PT ;  /* 0x000000030e00720c */ /* 0x080fe20003fa6270 */
[----:B------:R-:W-:Y:S01]  /*1a20*/  IMAD.X R17, R171, 0x1, R11, P1 ;  /* 0x00000001ab117824 */ /* 0x000fe200008e060b */
[----:B------:R-:W-:Y:S01]  /*1a30*/  LOP3.LUT R10, R10, 0xfffffffe, RZ, 0xc0, !PT ;  /* 0xfffffffe0a0a7812 */ /* 0x000fe200078ec0ff */
[----:B------:R-:W-:Y:S01]  /*1a40*/  IMAD.IADD R11, R124, 0x1, -R15 ;  /* 0x000000017c0b7824 */ /* 0x000fe200078e0a0f */
[----:B------:R2:W-:Y:S01]  /*1a50*/  @!P4 LDGSTS.E.BYPASS.LTC128B.128 [R169+0x3800], [R20.64] ;  /* 0x0380000014a9cfae */ /* 0x0005e2000b901d4c */
[-C--:B------:R-:W-:Y:S01]  /*1a60*/  LEA.HI R15, R8, R8.reuse, RZ, 0x1 ;  /* 0x00000008080f7211 */ /* 0x080fe200078f08ff */
[----:B------:R-:W-:Y:S01]  /*1a70*/  IMAD.WIDE.U32 R16, R4, c[0x0][0x1b8], R16 ;  /* 0x00006e0004107a25 */ /* 0x000fe200078e0010 */
[-C--:B------:R-:W-:Y:S01]  /*1a80*/  ISETP.GE.AND P1, PT, R14, R3.reuse, PT ;  /* 0x000000030e00720c */ /* 0x080fe20003f26270 */
[----:B------:R2:W-:Y:S01]  /*1a90*/  @!P4 LDGSTS.E.BYPASS.LTC128B.128 [R169+0x5800], [R20.64+0x40] ;  /* 0x0580004014a9cfae */ /* 0x0005e2000b901d4c */
[----:B------:R-:W-:Y:S01]  /*1aa0*/  LOP3.LUT R127, R15, 0x7fffffe, RZ, 0xc0, !PT ;  /* 0x07fffffe0f7f7812 */ /* 0x000fe200078ec0ff */
[----:B------:R-:W-:Y:S01]  /*1ab0*/  IMAD.IADD R9, R9, 0x1, -R10 ;  /* 0x0000000109097824 */ /* 0x000fe200078e0a0a */
[----:B------:R-:W-:Y:S01]  /*1ac0*/  SHF.R.S32.HI R19, RZ, 0x1f, R8 ;  /* 0x0000001fff137819 */ /* 0x000fe20000011408 */
[----:B------:R2:W-:Y:S01]  /*1ad0*/  @!P4 LDGSTS.E.BYPASS.LTC128B.128 [R169+0x7800], [R20.64+0x80] ;  /* 0x0780008014a9cfae */ /* 0x0005e2000b901d4c */
[----:B------:R-:W-:Y:S01]  /*1ae0*/  ISETP.GE.AND P4, PT, R172, R3, PT ;  /* 0x00000003ac00720c */ /* 0x000fe20003f86270 */
[----:B------:R-:W-:Y:S01]  /*1af0*/  IMAD.IADD R127, R8, 0x1, -R127 ;  /* 0x00000001087f7824 */ /* 0x000fe200078e0a7f */
[----:B------:R-:W-:Y:S01]  /*1b00*/  LEA.HI R3, R11, R11, RZ, 0x1 ;  /* 0x0000000b0b037211 */ /* 0x000fe200078f08ff */
[----:B------:R-:W-:Y:S01]  /*1b10*/  @!P5 IMAD.MOV.U32 R137, RZ, RZ, R135 ;  /* 0x000000ffff89d224 */ /* 0x000fe200078e0087 */
[--C-:B------:R-:W-:Y:S01]  /*1b20*/  SHF.R.S32.HI R10, RZ, 0x1, R15.reuse ;  /* 0x00000001ff0a7819 */ /* 0x100fe2000001140f */
[----:B------:R-:W-:Y:S01]  /*1b30*/  @!P5 IMAD R2, R2, 0x60, RZ ;  /* 0x000000600202d824 */ /* 0x000fe200078e02ff */
[----:B------:R-:W-:Y:S01]  /*1b40*/  SHF.R.S32.HI R15, RZ, 0x1f, R15 ;  /* 0x0000001fff0f7819 */ /* 0x000fe2000001140f */
[----:B------:R3:W-:Y:S01]  /*1b50*/  @!P0 LDGSTS.E.BYPASS.LTC128B.128 [R169+0x4000], [R12.64] ;  /* 0x040000000ca98fae */ /* 0x0007e2000b901d4c */
[----:B------:R-:W-:Y:S01]  /*1b60*/  LOP3.LUT R160, R3, 0x7fffffe, RZ, 0xc0, !PT ;  /* 0x07fffffe03a07812 */ /* 0x000fe200078ec0ff */
[----:B------:R-:W-:Y:S01]  /*1b70*/  IMAD.IADD R17, R17, 0x1, R5 ;  /* 0x0000000111117824 */ /* 0x000fe200078e0205 */
[----:B------:R-:W-:Y:S01]  /*1b80*/  LEA.HI R126, R19, R8, RZ, 0x3 ;  /* 0x00000008137e7211 */ /* 0x000fe200078f18ff */
[----:B------:R3:W-:Y:S01]  /*1b90*/  @!P0 LDGSTS.E.BYPASS.LTC128B.128 [R169+0x6000], [R12.64+0x40] ;  /* 0x060000400ca98fae */ /* 0x0007e2000b901d4c */
[----:B------:R-:W-:Y:S01]  /*1ba0*/  LEA.HI R8, R15, R10, RZ, 0x2 ;  /* 0x0000000a0f087211 */ /* 0x000fe200078f10ff */
[----:B------:R-:W-:Y:S01]  /*1bb0*/  IMAD.IADD R160, R11, 0x1, -R160 ;  /* 0x000000010ba07824 */ /* 0x000fe200078e0aa0 */
[----:B------:R-:W-:Y:S01]  /*1bc0*/  SHF.R.S32.HI R3, RZ, 0x1, R3 ;  /* 0x00000001ff037819 */ /* 0x000fe20000011403 */
[----:B------:R3:W-:Y:S01]  /*1bd0*/  @!P0 LDGSTS.E.BYPASS.LTC128B.128 [R169+0x8000], [R12.64+0x80] ;  /* 0x080000800ca98fae */ /* 0x0007e2000b901d4c */
[----:B------:R-:W-:Y:S01]  /*1be0*/  LOP3.LUT R11, R8, 0xfffffffc, RZ, 0xc0, !PT ;  /* 0xfffffffc080b7812 */ /* 0x000fe200078ec0ff */
[----:B------:R-:W-:-:S02]  /*1bf0*/  IMAD R15, R6, c[0x0][0x1a0], RZ ;  /* 0x00006800060f7a24 */ /* 0x000fc400078e02ff */
[----:B------:R-:W-:Y:S02]  /*1c00*/  IMAD.SHL.U32 R8, R3, 0x40, RZ ;  /* 0x0000004003087824 */ /* 0x000fe400078e00ff */
[----:B------:R-:W-:Y:S02]  /*1c10*/  IMAD.IADD R4, R10, 0x1, -R11 ;  /* 0x000000010a047824 */ /* 0x000fe400078e0a0b */
[----:B------:R-:W-:Y:S01]  /*1c20*/  @!P5 IMAD.WIDE.U32 R10, R133, 0x60, R136 ;  /* 0x00000060850ad825 */ /* 0x000fe200078e0088 */
[----:B------:R-:W-:-:S03]  /*1c30*/  LOP3.LUT R8, R8, 0xc0, RZ, 0xc0, !PT ;  /* 0x000000c008087812 */ /* 0x000fc600078ec0ff */
[----:B------:R-:W-:Y:S01]  /*1c40*/  @!P5 IMAD.IADD R5, R11, 0x1, R2 ;  /* 0x000000010b05d824 */ /* 0x000fe200078e0202 */
[----:B------:R-:W-:Y:S01]  /*1c50*/  @!P5 LEA R18, P0, R10, c[0x0][0x168], 0x1 ;  /* 0x00005a000a12da11 */ /* 0x000fe200078008ff */
[----:B------:R-:W-:Y:S01]  /*1c60*/  IMAD R15, R122, c[0x0][0x1a4], R15 ;  /* 0x000069007a0f7a24 */ /* 0x000fe200078e020f */
[----:B------:R-:W-:Y:S01]  /*1c70*/  LOP3.LUT R7, R8, 0x8, R7, 0xf8, !PT ;  /* 0x0000000808077812 */ /* 0x000fe200078ef807 */
[----:B------:R-:W-:Y:S01]  /*1c80*/  IMAD.WIDE.U32 R122, R122, c[0x0][0x1a0], R16 ;  /* 0x000068007a7a7a25 */ /* 0x000fe200078e0010 */
[----:B------:R-:W-:Y:S02]  /*1c90*/  @!P5 LEA.HI.X R19, R10, c[0x0][0x16c], R5, 0x1, P0 ;  /* 0x00005b000a13da11 */ /* 0x000fe400000f0c05 */
[----:B------:R-:W-:Y:S01]  /*1ca0*/  SHF.R.U32.HI R8, RZ, 0x3, R8 ;  /* 0x00000003ff087819 */ /* 0x000fe20000011608 */
[----:B------:R-:W-:Y:S01]  /*1cb0*/  IMAD.IADD R120, R123, 0x1, R15 ;  /* 0x000000017b787824 */ /* 0x000fe200078e020f */
[----:B------:R-:W-:Y:S01]  /*1cc0*/  LEA R164, P0, R122, c[0x0][0x170], 0x1 ;  /* 0x00005c007aa47a11 */ /* 0x000fe200078008ff */
[----:B------:R4:W-:Y:S01]  /*1cd0*/  @!P5 LDGSTS.E.BYPASS.LTC128B.128 [R169+0x4800], [R18.64] ;  /* 0x0480000012a9dfae */ /* 0x0009e2000b901d4c */
[----:B------:R-:W-:Y:S01]  /*1ce0*/  IMAD.SHL.U32 R2, R4, 0x40, RZ ;  /* 0x0000004004027824 */ /* 0x000fe200078e00ff */
[----:B------:R-:W-:Y:S01]  /*1cf0*/  LOP3.LUT R11, R7, R8, RZ, 0x3c, !PT ;  /* 0x00000008070b7212 */ /* 0x000fe200078e3cff */
[C---:B------:R-:W-:Y:S01]  /*1d00*/  IMAD R160, R9.reuse, 0x8, R160 ;  /* 0x0000000809a07824 */ /* 0x040fe200078e02a0 */
[----:B------:R4:W-:Y:S01]  /*1d10*/  @!P5 LDGSTS.E.BYPASS.LTC128B.128 [R169+0x6800], [R18.64+0x40] ;  /* 0x0680004012a9dfae */ /* 0x0009e2000b901d4c */
[----:B------:R-:W-:Y:S01]  /*1d20*/  LEA.HI.X R163, R122, c[0x0][0x174], R120, 0x1, P0 ;  /* 0x00005d007aa37a11 */ /* 0x000fe200000f0c78 */
[----:B------:R-:W-:Y:S01]  /*1d30*/  IMAD.SHL.U32 R9, R9, 0x8, RZ ;  /* 0x0000000809097824 */ /* 0x000fe200078e00ff */
[----:B------:R-:W-:Y:S01]  /*1d40*/  LOP3.LUT R2, R2, 0xc0, RZ, 0xc0, !PT ;  /* 0x000000c002027812 */ /* 0x000fe200078ec0ff */
[----:B------:R4:W-:Y:S01]  /*1d50*/  @!P5 LDGSTS.E.BYPASS.LTC128B.128 [R169+0x8800], [R18.64+0x80] ;  /* 0x0880008012a9dfae */ /* 0x0009e2000b901d4c */
[----:B------:R-:W-:-:S02]  /*1d60*/  IMAD.MOV.U32 R6, RZ, RZ, 0x5 ;  /* 0x00000005ff067424 */ /* 0x000fc400078e00ff */
[C---:B------:R-:W-:Y:S01]  /*1d70*/  IMAD.SHL.U32 R5, R121.reuse, 0x20, RZ ;  /* 0x0000002079057824 */ /* 0x040fe200078e00ff */
[----:B------:R-:W0:Y:S01]  /*1d80*/  LDGDEPBAR ;  /* 0x00000000000079af */ /* 0x000e220000000000 */
[----:B------:R-:W-:Y:S01]  /*1d90*/  IMAD.SHL.U32 R126, R126, 0x20, RZ ;  /* 0x000000207e7e7824 */ /* 0x000fe200078e00ff */
[----:B------:R-:W-:Y:S01]  /*1da0*/  LOP3.LUT R9, R2, 0x8, R9, 0xf8, !PT ;  /* 0x0000000802097812 */ /* 0x000fe200078ef809 */
[----:B------:R-:W-:Y:S01]  /*1db0*/  @!P1 IMAD.MOV.U32 R165, RZ, RZ, R163 ;  /* 0x000000ffffa59224 */ /* 0x000fe200078e00a3 */
[----:B------:R-:W-:Y:S01]  /*1dc0*/  SHF.R.U32.HI R2, RZ, 0x3, R2 ;  /* 0x00000003ff027819 */ /* 0x000fe20000011602 */
[----:B------:R-:W-:Y:S01]  /*1dd0*/  @!P2 IMAD.MOV.U32 R10, RZ, RZ, c[0x0][0x1a4] ;  /* 0x00006900ff0aa624 */ /* 0x000fe200078e00ff */
[C---:B------:R-:W-:Y:S01]  /*1de0*/  SHF.L.U64.HI R6, R121.reuse, R6, c[0x0][0x1a4] ;  /* 0x0000690079067619 */ /* 0x040fe20000010206 */
[----:B---3--:R-:W-:Y:S01]  /*1df0*/  @!P1 IMAD.WIDE.U32 R12, R121, 0xc0, R164 ;  /* 0x000000c0790c9825 */ /* 0x008fe200078e00a4 */
[----:B------:R-:W-:Y:S02]  /*1e00*/  @!P3 LEA R8, P0, R5, R164, 0x1 ;  /* 0x000000a40508b211 */ /* 0x000fe400078008ff */
[----:B------:R-:W-:Y:S01]  /*1e10*/  LOP3.LUT R126, R126, 0xffffff00, RZ, 0xc0, !PT ;  /* 0xffffff007e7e7812 */ /* 0x000fe200078ec0ff */
[----:B------:R-:W-:Y:S01]  /*1e20*/  @!P4 IMAD.MOV.U32 R165, RZ, RZ, R163 ;  /* 0x000000ffffa5c224 */ /* 0x000fe200078e00a3 */
[----:B------:R-:W-:Y:S01]  /*1e30*/  LOP3.LUT R2, R9, R2, RZ, 0x3c, !PT ;  /* 0x0000000209027212 */ /* 0x000fe200078e3cff */
[----:B------:R-:W-:Y:S01]  /*1e40*/  @!P1 IMAD.MOV.U32 R7, RZ, RZ, c[0x0][0x1a4] ;  /* 0x00006900ff079624 */ /* 0x000fe200078e00ff */
[----:B------:R-:W-:Y:S01]  /*1e50*/  @!P3 LEA.HI.X R9, R5, R163, R6, 0x1, P0 ;  /* 0x000000a30509b211 */ /* 0x000fe200000f0c06 */
[----:B------:R-:W-:Y:S01]  /*1e60*/  @!P1 IMAD.MOV.U32 R6, RZ, RZ, R12 ;  /* 0x000000ffff069224 */ /* 0x000fe200078e000c */
[----:B------:R-:W-:Y:S01]  /*1e70*/  @!P2 LEA R14, P0, R121, R164, 0x7 ;  /* 0x000000a4790ea211 */ /* 0x000fe200078038ff */
[----:B------:R-:W-:-:S02]  /*1e80*/  IMAD R12, R129, 0x200, R126 ;  /* 0x00000200810c7824 */ /* 0x000fc400078e027e */
[----:B------:R-:W-:Y:S01]  /*1e90*/  @!P1 IMAD R7, R7, 0xc0, RZ ;  /* 0x000000c007079824 */ /* 0x000fe200078e02ff */
[----:B------:R-:W-:Y:S01]  /*1ea0*/  @!P2 LEA.HI.X R15, R121, R163, R10, 0x7, P0 ;  /* 0x000000a3790fa211 */ /* 0x000fe200000f3c0a */
[----:B------:R-:W-:Y:S01]  /*1eb0*/  IMAD R161, R127, 0x20, R12 ;  /* 0x000000207fa17824 */ /* 0x000fe200078e020c */
[----:B------:R-:W-:Y:S01]  /*1ec0*/  LOP3.LUT P0, RZ, R3, 0x2, RZ, 0xc0, !PT ;  /* 0x0000000203ff7812 */ /* 0x000fe2000780c0ff */
[----:B------:R-:W-:Y:S01]  /*1ed0*/  IMAD.U32 R160, R160, 0x20, R11 ;  /* 0x00000020a0a07824 */ /* 0x000fe200078e000b */
[----:B------:R-:W-:-:S04]  /*1ee0*/  DEPBAR.LE SB0, 0x0 ;  /* 0x000080000000791a */ /* 0x000fc80000000000 */
[----:B------:R-:W-:Y:S01]  /*1ef0*/  BAR.SYNC.DEFER_BLOCKING 0x0 ;  /* 0x0000000000007b1d */ /* 0x000fe20000010000 */
[----:B------:R-:W-:Y:S02]  /*1f00*/  IMAD.IADD R161, R2, 0x1, R161 ;  /* 0x0000000102a17824 */ /* 0x000fe400078e02a1 */
[----:B------:R-:W-:Y:S02]  /*1f10*/  @!P1 IMAD.IADD R7, R13, 0x1, R7 ;  /* 0x000000010d079824 */ /* 0x000fe400078e0207 */
[----:B------:R-:W-:Y:S02]  /*1f20*/  IMAD.SHL.U32 R160, R160, 0x2, RZ ;  /* 0x00000002a0a07824 */ /* 0x000fe400078e00ff */
[----:B------:R-:W-:Y:S02]  /*1f30*/  IMAD.SHL.U32 R161, R161, 0x2, RZ ;  /* 0x00000002a1a17824 */ /* 0x000fe400078e00ff */
[----:B------:R-:W-:Y:S02]  /*1f40*/  IMAD.MOV.U32 R5, RZ, RZ, 0x10 ;  /* 0x00000010ff057424 */ /* 0x000fe400078e00ff */
[----:B------:R-:W-:-:S02]  /*1f50*/  IMAD R129, R129, 0x10, R131 ;  /* 0x0000001081817824 */ /* 0x000fc400078e0283 */
[----:B------:R-:W-:Y:S01]  /*1f60*/  IMAD R127, R127, 0x20, R126 ;  /* 0x000000207f7f7824 */ /* 0x000fe200078e027e */
[----:B------:R-:W-:Y:S04]  /*1f70*/  @P4 STS [R169+0x9000], RZ ;  /* 0x009000ffa9004388 */ /* 0x000fe80000000800 */
[----:B------:R-:W-:Y:S04]  /*1f80*/  @P4 STS [R169+0x9004], RZ ;  /* 0x009004ffa9004388 */ /* 0x000fe80000000800 */
[----:B------:R-:W-:Y:S04]  /*1f90*/  @P4 STS.64 [R169+0x9008], RZ ;  /* 0x009008ffa9004388 */ /* 0x000fe80000000a00 */
[----:B------:R-:W-:Y:S04]  /*1fa0*/  @P4 STS.128 [R169+0xb000], RZ ;  /* 0x00b000ffa9004388 */ /* 0x000fe80000000c00 */
[----:B------:R-:W-:Y:S04]  /*1fb0*/  @P4 STS.128 [R169+0xd000], RZ ;  /* 0x00d000ffa9004388 */ /* 0x000fe80000000c00 */
[----:B------:R-:W-:Y:S01]  /*1fc0*/  @!PT LDS RZ, [RZ] ;  /* 0x00000000fffff984 */ /* 0x000fe20000000800 */
[----:B------:R-:W-:Y:S01]  /*1fd0*/  @!PT LDS RZ, [RZ] ;  /* 0x00000000fffff984 */ /* 0x000fe20000000800 */
[----:B------:R-:W-:Y:S01]  /*1fe0*/  @!PT LDS RZ, [RZ] ;  /* 0x00000000fffff984 */ /* 0x000fe20000000800 */
[----:B------:R3:W-:Y:S04]  /*1ff0*/  @!P4 LDGSTS.E.BYPASS.LTC128B.128 [R169+0x9000], [R164.64] ;  /* 0x09000000a4a9cfae */ /* 0x0007e8000b901d4c */
[----:B------:R3:W-:Y:S04]  /*2000*/  @!P4 LDGSTS.E.BYPASS.LTC128B.128 [R169+0xb000], [R164.64+0x40] ;  /* 0x0b000040a4a9cfae */ /* 0x0007e8000b901d4c */
[----:B------:R3:W-:Y:S04]  /*2010*/  @!P4 LDGSTS.E.BYPASS.LTC128B.128 [R169+0xd000], [R164.64+0x80] ;  /* 0x0d000080a4a9cfae */ /* 0x0007e8000b901d4c */
[----:B------:R-:W-:Y:S04]  /*2020*/  @P3 STS.128 [R169+0x9800], RZ ;  /* 0x009800ffa9003388 */ /* 0x000fe80000000c00 */
        /* <DEDUP_REMOVED lines=25> */
[----:B------:R2:W-:Y:S01]  /*21c0*/  @!P1 LDGSTS.E.BYPASS.LTC128B.128 [R169+0xe800], [R6.64+0x80] ;  /* 0x0e80008006a99fae */ /* 0x0005e2000b901d4c */
[----:B------:R-:W-:-:S03]  /*21d0*/  LOP3.LUT P1, RZ, R4, 0x2, RZ, 0xc0, !PT ;  /* 0x0000000204ff7812 */ /* 0x000fc6000782c0ff */
[----:B------:R-:W-:Y:S01]  /*21e0*/  LDSM.16.M88.4 R76, [R161] ;  /* 0x00000000a14c783b */ /* 0x000fe20000000200 */
[C---:B------:R-:W-:Y:S02]  /*21f0*/  SEL R3, R5.reuse, 0xfffffff0, !P1 ;  /* 0xfffffff005037807 */ /* 0x040fe40004800000 */
[----:B------:R-:W-:Y:S01]  /*2200*/  SEL R5, R5, 0xfffffff0, !P0 ;  /* 0xfffffff005057807 */ /* 0x000fe20004000000 */
[----:B------:R-:W3:Y:S01]  /*2210*/  LDSM.16.M88.4 R32, [R160+0x3400] ;  /* 0x00340000a020783b */ /* 0x000ee20000000200 */
[----:B------:R-:W-:Y:S01]  /*2220*/  ISETP.GT.AND P1, PT, R132, 0x1, PT ;  /* 0x000000018400780c */ /* 0x000fe20003f24270 */
[----:B------:R-:W-:Y:S02]  /*2230*/  IMAD R159, R3, 0x2, R161 ;  /* 0x00000002039f7824 */ /* 0x000fe400078e02a1 */
[----:B------:R-:W-:Y:S01]  /*2240*/  IMAD R157, R5, 0x2, R160 ;  /* 0x00000002059d7824 */ /* 0x000fe200078e02a0 */
[----:B------:R-:W3:Y:S04]  /*2250*/  LDSM.16.M88.4 R40, [R160+0x3000] ;  /* 0x00300000a028783b */ /* 0x000ee80000000200 */
[----:B------:R-:W-:Y:S04]  /*2260*/  LDSM.16.M88.4 R68, [R159] ;  /* 0x000000009f44783b */ /* 0x000fe80000000200 */
[----:B-1----:R-:W-:Y:S01]  /*2270*/  LDSM.16.M88.4 R24, [R160+0x3800] ;  /* 0x00380000a018783b */ /* 0x002fe20000000200 */
[----:B------:R-:W-:-:S03]  /*2280*/  @!P1 LEA R180, P0, R136, c[0x0][0x168], 0x1 ;  /* 0x00005a0088b49a11 */ /* 0x000fc600078008ff */
[----:B------:R-:W-:Y:S01]  /*2290*/  LDSM.16.M88.4 R8, [R160+0x4000] ;  /* 0x00400000a008783b */ /* 0x000fe20000000200 */
[----:B------:R-:W-:-:S03]  /*22a0*/  @!P1 LEA.HI.X R181, R136, c[0x0][0x16c], R135, 0x1, P0 ;  /* 0x00005b0088b59a11 */ /* 0x000fc600000f0c87 */
[----:B--2---:R-:W1:Y:S04]  /*22b0*/  LDSM.16.M88.4 R4, [R157+0x3400] ;  /* 0x003400009d04783b */ /* 0x004e680000000200 */
[----:B------:R-:W2:Y:S04]  /*22c0*/  LDSM.16.M88.4 R84, [R160+0x4800] ;  /* 0x00480000a054783b */ /* 0x000ea80000000200 */
[----:B----4-:R-:W4:Y:S04]  /*22d0*/  LDSM.16.M88.4 R16, [R160+0x3c00] ;  /* 0x003c0000a010783b */ /* 0x010f280000000200 */
[----:B------:R-:W2:Y:S04]  /*22e0*/  LDSM.16.M88.4 R92, [R160+0x4400] ;  /* 0x00440000a05c783b */ /* 0x000ea80000000200 */
[----:B------:R-:W2:Y:S01]  /*22f0*/  LDSM.16.M88.4 R60, [R157+0x3000] ;  /* 0x003000009d3c783b */ /* 0x000ea20000000200 */
[C---:B---3--:R-:W-:Y:S03]  /*2300*/  HMMA.16816.F32.BF16 R36, R76.reuse, R32, RZ ;  /* 0x000000204c24723c */ /* 0x048fe600000418ff */
[----:B------:R-:W3:Y:S04]  /*2310*/  LDSM.16.M88.4 R56, [R157+0x3800] ;  /* 0x003800009d38783b */ /* 0x000ee80000000200 */
[----:B------:R-:W2:Y:S01]  /*2320*/  LDSM.16.M88.4 R48, [R157+0x4000] ;  /* 0x004000009d30783b */ /* 0x000ea20000000200 */
[C---:B------:R-:W-:Y:S03]  /*2330*/  HMMA.16816.F32.BF16 R32, R76.reuse, R34, RZ ;  /* 0x000000224c20723c */ /* 0x040fe600000418ff */
[----:B------:R-:W-:Y:S04]  /*2340*/  LDSM.16.M88.4 R64, [R160+0x4c00] ;  /* 0x004c0000a040783b */ /* 0x000fe80000000200 */
[----:B------:R-:W-:Y:S01]  /*2350*/  LDSM.16.M88.4 R52, [R157+0x3c00] ;  /* 0x003c00009d34783b */ /* 0x000fe20000000200 */
[----:B------:R-:W-:Y:S03]  /*2360*/  HMMA.16816.F32.BF16 R44, R76, R40, RZ ;  /* 0x000000284c2c723c */ /* 0x000fe600000418ff */
[----:B------:R-:W-:Y:S04]  /*2370*/  LDSM.16.M88.4 R72, [R157+0x4400] ;  /* 0x004400009d48783b */ /* 0x000fe80000000200 */
[----:B------:R-:W-:Y:S01]  /*2380*/  LDSM.16.M88.4 R100, [R157+0x4c00] ;  /* 0x004c00009d64783b */ /* 0x000fe20000000200 */
[C---:B-1----:R-:W-:Y:S03]  /*2390*/  HMMA.16816.F32.BF16 R36, R68.reuse, R4, R36 ;  /* 0x000000044424723c */ /* 0x042fe60000041824 */
[----:B------:R-:W-:Y:S04]  /*23a0*/  LDSM.16.M88.4 R104, [R157+0x5c00] ;  /* 0x005c00009d68783b */ /* 0x000fe80000000200 */
[----:B------:R-:W-:Y:S01]  /*23b0*/  LDSM.16.M88.4 R112, [R161+0x2000] ;  /* 0x00200000a170783b */ /* 0x000fe20000000200 */
[----:B------:R-:W-:Y:S03]  /*23c0*/  HMMA.16816.F32.BF16 R32, R68, R6, R32 ;  /* 0x000000064420723c */ /* 0x000fe60000041820 */
[----:B------:R-:W1:Y:S04]  /*23d0*/  LDSM.16.M88.4 R4, [R157+0x4800] ;  /* 0x004800009d04783b */ /* 0x000e680000000200 */
[----:B------:R-:W-:Y:S01]  /*23e0*/  LDSM.16.M88.4 R108, [R160+0x8400] ;  /* 0x00840000a06c783b */ /* 0x000fe20000000200 */
[C---:B------:R-:W-:Y:S03]  /*23f0*/  HMMA.16816.F32.BF16 R28, R76.reuse, R24, RZ ;  /* 0x000000184c1c723c */ /* 0x040fe600000418ff */
[----:B------:R-:W-:Y:S04]  /*2400*/  LDSM.16.M88.4 R116, [R160+0x8000] ;  /* 0x00800000a074783b */ /* 0x000fe80000000200 */
[----:B------:R-:W0:Y:S01]  /*2410*/  LDGDEPBAR ;  /* 0x00000000000079af */ /* 0x000e220000000000 */
[C---:B------:R-:W-:Y:S08]  /*2420*/  HMMA.16816.F32.BF16 R12, R76.reuse, R8, RZ ;  /* 0x000000084c0c723c */ /* 0x040ff000000418ff */
[C---:B--2---:R-:W-:Y:S08]  /*2430*/  HMMA.16816.F32.BF16 R88, R76.reuse, R84, RZ ;  /* 0x000000544c58723c */ /* 0x044ff000000418ff */
[C---:B------:R-:W-:Y:S08]  /*2440*/  HMMA.16816.F32.BF16 R40, R76.reuse, R42, RZ ;  /* 0x0000002a4c28723c */ /* 0x040ff000000418ff */
[C---:B------:R-:W-:Y:S08]  /*2450*/  HMMA.16816.F32.BF16 R24, R76.reuse, R26, RZ ;  /* 0x0000001a4c18723c */ /* 0x040ff000000418ff */
[C---:B------:R-:W-:Y:S08]  /*2460*/  HMMA.16816.F32.BF16 R8, R76.reuse, R10, RZ ;  /* 0x0000000a4c08723c */ /* 0x040ff000000418ff */
[C---:B------:R-:W-:Y:S08]  /*2470*/  HMMA.16816.F32.BF16 R84, R76.reuse, R86, RZ ;  /* 0x000000564c54723c */ /* 0x040ff000000418ff */
[C---:B----4-:R-:W-:Y:S08]  /*2480*/  HMMA.16816.F32.BF16 R20, R76.reuse, R16, RZ ;  /* 0x000000104c14723c */ /* 0x050ff000000418ff */
[C---:B------:R-:W-:Y:S08]  /*2490*/  HMMA.16816.F32.BF16 R96, R76.reuse, R92, RZ ;  /* 0x0000005c4c60723c */ /* 0x040ff000000418ff */
[C---:B------:R-:W-:Y:S08]  /*24a0*/  HMMA.16816.F32.BF16 R16, R76.reuse, R18, RZ ;  /* 0x000000124c10723c */ /* 0x040ff000000418ff */
[----:B------:R-:W-:Y:S08]  /*24b0*/  HMMA.16816.F32.BF16 R92, R76, R94, RZ ;  /* 0x0000005e4c5c723c */ /* 0x000ff000000418ff */
[C---:B------:R-:W-:Y:S08]  /*24c0*/  HMMA.16816.F32.BF16 R44, R68.reuse, R60, R44 ;  /* 0x0000003c442c723c */ /* 0x040ff0000004182c */
[C---:B------:R-:W-:Y:S01]  /*24d0*/  HMMA.16816.F32.BF16 R40, R68.reuse, R62, R40 ;  /* 0x0000003e4428723c */ /* 0x040fe20000041828 */
[----:B------:R-:W-:Y:S07]  /*24e0*/  LDSM.16.M88.4 R60, [R160+0x5400] ;  /* 0x00540000a03c783b */ /* 0x000fee0000000200 */
[C---:B---3--:R-:W-:Y:S08]  /*24f0*/  HMMA.16816.F32.BF16 R28, R68.reuse, R56, R28 ;  /* 0x00000038441c723c */ /* 0x048ff0000004181c */
[C---:B------:R-:W-:Y:S01]  /*2500*/  HMMA.16816.F32.BF16 R24, R68.reuse, R58, R24 ;  /* 0x0000003a4418723c */ /* 0x040fe20000041818 */
[----:B------:R-:W2:Y:S07]  /*2510*/  LDSM.16.M88.4 R56, [R161+0x1000] ;  /* 0x00100000a138783b */ /* 0x000eae0000000200 */
[C---:B------:R-:W-:Y:S08]  /*2520*/  HMMA.16816.F32.BF16 R12, R68.reuse, R48, R12 ;  /* 0x00000030440c723c */ /* 0x040ff0000004180c */
[C---:B------:R-:W-:Y:S01]  /*2530*/  HMMA.16816.F32.BF16 R8, R68.reuse, R50, R8 ;  /* 0x000000324408723c */ /* 0x040fe20000041808 */
[----:B------:R-:W3:Y:S07]  /*2540*/  LDSM.16.M88.4 R48, [R160+0x5c00] ;  /* 0x005c0000a030783b */ /* 0x000eee0000000200 */
[C---:B-1----:R-:W-:Y:S08]  /*2550*/  HMMA.16816.F32.BF16 R88, R68.reuse, R4, R88 ;  /* 0x000000044458723c */ /* 0x042ff00000041858 */
[----:B------:R-:W-:Y:S01]  /*2560*/  HMMA.16816.F32.BF16 R84, R68, R6, R84 ;  /* 0x000000064454723c */ /* 0x000fe20000041854 */
[----:B------:R-:W1:Y:S07]  /*2570*/  LDSM.16.M88.4 R4, [R160+0x6400] ;  /* 0x00640000a004783b */ /* 0x000e6e0000000200 */
[C---:B------:R-:W-:Y:S08]  /*2580*/  HMMA.16816.F32.BF16 R80, R76.reuse, R64, RZ ;  /* 0x000000404c50723c */ /* 0x040ff000000418ff */
[----:B------:R-:W-:Y:S01]  /*2590*/  HMMA.16816.F32.BF16 R76, R76, R66, RZ ;  /* 0x000000424c4c723c */ /* 0x000fe200000418ff */
[----:B------:R-:W-:Y:S07]  /*25a0*/  LDSM.16.M88.4 R64, [R160+0x5000] ;  /* 0x00500000a040783b */ /* 0x000fee0000000200 */
[C---:B------:R-:W-:Y:S08]  /*25b0*/  HMMA.16816.F32.BF16 R20, R68.reuse, R52, R20 ;  /* 0x000000344414723c */ /* 0x040ff00000041814 */
[C---:B------:R-:W-:Y:S01]  /*25c0*/  HMMA.16816.F32.BF16 R16, R68.reuse, R54, R16 ;  /* 0x000000364410723c */ /* 0x040fe20000041810 */
[----:B------:R-:W4:Y:S07]  /*25d0*/  LDSM.16.M88.4 R52, [R160+0x5800] ;  /* 0x00580000a034783b */ /* 0x000f2e0000000200 */
[C---:B------:R-:W-:Y:S08]  /*25e0*/  HMMA.16816.F32.BF16 R96, R68.reuse, R72, R96 ;  /* 0x000000484460723c */ /* 0x040ff00000041860 */
[C---:B------:R-:W-:Y:S01]  /*25f0*/  HMMA.16816.F32.BF16 R92, R68.reuse, R74, R92 ;  /* 0x0000004a445c723c */ /* 0x040fe2000004185c */
[----:B------:R-:W1:Y:S07]  /*2600*/  LDSM.16.M88.4 R72, [R160+0x6000] ;  /* 0x00600000a048783b */ /* 0x000e6e0000000200 */
[C---:B------:R-:W-:Y:S08]  /*2610*/  HMMA.16816.F32.BF16 R80, R68.reuse, R100, R80 ;  /* 0x000000644450723c */ /* 0x040ff00000041850 */
[----:B------:R-:W-:Y:S01]  /*2620*/  HMMA.16816.F32.BF16 R76, R68, R102, R76 ;  /* 0x00000066444c723c */ /* 0x000fe2000004184c */
[----:B------:R-:W4:Y:S04]  /*2630*/  LDSM.16.M88.4 R68, [R160+0x6800] ;  /* 0x00680000a044783b */ /* 0x000f280000000200 */
[----:B------:R-:W-:Y:S03]  /*2640*/  LDSM.16.M88.4 R100, [R157+0x6000] ;  /* 0x006000009d64783b */ /* 0x000fe60000000200 */
[C---:B--2---:R-:W-:Y:S08]  /*2650*/  HMMA.16816.F32.BF16 R36, R56.reuse, R60, R36 ;  /* 0x0000003c3824723c */ /* 0x044ff00000041824 */
[C---:B------:R-:W-:Y:S01]  /*2660*/  HMMA.16816.F32.BF16 R32, R56.reuse, R62, R32 ;  /* 0x0000003e3820723c */ /* 0x040fe20000041820 */
[----:B------:R-:W-:Y:S07]  /*2670*/  LDSM.16.M88.4 R60, [R159+0x1000] ;  /* 0x001000009f3c783b */ /* 0x000fee0000000200 */
[C---:B---3--:R-:W-:Y:S08]  /*2680*/  HMMA.16816.F32.BF16 R20, R56.reuse, R48, R20 ;  /* 0x000000303814723c */ /* 0x048ff00000041814 */
[C---:B------:R-:W-:Y:S01]  /*2690*/  HMMA.16816.F32.BF16 R16, R56.reuse, R50, R16 ;  /* 0x000000323810723c */ /* 0x040fe20000041810 */
[----:B------:R-:W2:Y:S07]  /*26a0*/  LDSM.16.M88.4 R48, [R157+0x5400] ;  /* 0x005400009d30783b */ /* 0x000eae0000000200 */
[C---:B-1----:R-:W-:Y:S08]  /*26b0*/  HMMA.16816.F32.BF16 R96, R56.reuse, R4, R96 ;  /* 0x000000043860723c */ /* 0x042ff00000041860 */
[C---:B------:R-:W-:Y:S01]  /*26c0*/  HMMA.16816.F32.BF16 R92, R56.reuse, R6, R92 ;  /* 0x00000006385c723c */ /* 0x040fe2000004185c */
[----:B------:R-:W1:Y:S07]  /*26d0*/  LDSM.16.M88.4 R4, [R157+0x5800] ;  /* 0x005800009d04783b */ /* 0x000e6e0000000200 */
[C---:B----4-:R-:W-:Y:S08]  /*26e0*/  HMMA.16816.F32.BF16 R28, R56.reuse, R52, R28 ;  /* 0x00000034381c723c */ /* 0x050ff0000004181c */
[C---:B------:R-:W-:Y:S01]  /*26f0*/  HMMA.16816.F32.BF16 R24, R56.reuse, R54, R24 ;  /* 0x000000363818723c */ /* 0x040fe20000041818 */
[----:B------:R-:W-:Y:S07]  /*2700*/  LDSM.16.M88.4 R52, [R157+0x5000] ;  /* 0x005000009d34783b */ /* 0x000fee0000000200 */
[C---:B------:R-:W-:Y:S08]  /*2710*/  HMMA.16816.F32.BF16 R44, R56.reuse, R64, R44 ;  /* 0x00000040382c723c */ /* 0x040ff0000004182c */
[C---:B------:R-:W-:Y:S01]  /*2720*/  HMMA.16816.F32.BF16 R40, R56.reuse, R66, R40 ;  /* 0x000000423828723c */ /* 0x040fe20000041828 */
[----:B------:R-:W3:Y:S07]  /*2730*/  LDSM.16.M88.4 R64, [R160+0x6c00] ;  /* 0x006c0000a040783b */ /* 0x000eee0000000200 */
[C---:B------:R-:W-:Y:S08]  /*2740*/  HMMA.16816.F32.BF16 R12, R56.reuse, R72, R12 ;  /* 0x00000048380c723c */ /* 0x040ff0000004180c */
[C---:B------:R-:W-:Y:S01]  /*2750*/  HMMA.16816.F32.BF16 R8, R56.reuse, R74, R8 ;  /* 0x0000004a3808723c */ /* 0x040fe20000041808 */
[----:B------:R-:W4:Y:S07]  /*2760*/  LDSM.16.M88.4 R72, [R157+0x6400] ;  /* 0x006400009d48783b */ /* 0x000f2e0000000200 */
[C---:B------:R-:W-:Y:S08]  /*2770*/  HMMA.16816.F32.BF16 R88, R56.reuse, R68, R88 ;  /* 0x000000443858723c */ /* 0x040ff00000041858 */
[----:B------:R-:W-:Y:S01]  /*2780*/  HMMA.16816.F32.BF16 R84, R56, R70, R84 ;  /* 0x000000463854723c */ /* 0x000fe20000041854 */
[----:B------:R-:W3:Y:S07]  /*2790*/  LDSM.16.M88.4 R68, [R157+0x6800] ;  /* 0x006800009d44783b */ /* 0x000eee0000000200 */
[C---:B--2---:R-:W-:Y:S08]  /*27a0*/  HMMA.16816.F32.BF16 R36, R60.reuse, R48, R36 ;  /* 0x000000303c24723c */ /* 0x044ff00000041824 */
        /* <DEDUP_REMOVED lines=9> */
[----:B------:R-:W-:Y:S01]  /*2840*/  HMMA.16816.F32.BF16 R76, R56, R66, R76 ;  /* 0x00000042384c723c */ /* 0x000fe2000004184c */
[----:B------:R-:W3:Y:S04]  /*2850*/  LDSM.16.M88.4 R64, [R157+0x6c00] ;  /* 0x006c00009d40783b */ /* 0x000ee80000000200 */
[----:B------:R-:W1:Y:S03]  /*2860*/  LDSM.16.M88.4 R56, [R160+0x7000] ;  /* 0x00700000a038783b */ /* 0x000e660000000200 */
[C---:B----4-:R-:W-:Y:S08]  /*2870*/  HMMA.16816.F32.BF16 R96, R60.reuse, R72, R96 ;  /* 0x000000483c60723c */ /* 0x050ff00000041860 */
[C---:B------:R-:W-:Y:S01]  /*2880*/  HMMA.16816.F32.BF16 R92, R60.reuse, R74, R92 ;  /* 0x0000004a3c5c723c */ /* 0x040fe2000004185c */
[----:B------:R-:W-:Y:S07]  /*2890*/  LDSM.16.M88.4 R72, [R157+0x7000] ;  /* 0x007000009d48783b */ /* 0x000fee0000000200 */
[C---:B------:R-:W-:Y:S08]  /*28a0*/  HMMA.16816.F32.BF16 R44, R60.reuse, R52, R44 ;  /* 0x000000343c2c723c */ /* 0x040ff0000004182c */
[C---:B------:R-:W-:Y:S01]  /*28b0*/  HMMA.16816.F32.BF16 R40, R60.reuse, R54, R40 ;  /* 0x000000363c28723c */ /* 0x040fe20000041828 */
[----:B------:R-:W4:Y:S07]  /*28c0*/  LDSM.16.M88.4 R52, [R160+0x7400] ;  /* 0x00740000a034783b */ /* 0x000f2e0000000200 */
[----:B------:R-:W-:Y:S08]  /*28d0*/  HMMA.16816.F32.BF16 R88, R60, R68, R88 ;  /* 0x000000443c58723c */ /* 0x000ff00000041858 */
[C---:B-1----:R-:W-:Y:S08]  /*28e0*/  HMMA.16816.F32.BF16 R28, R112.reuse, R4, R28 ;  /* 0x00000004701c723c */ /* 0x042ff0000004181c */
[C---:B------:R-:W-:Y:S01]  /*28f0*/  HMMA.16816.F32.BF16 R24, R112.reuse, R6, R24 ;  /* 0x000000067018723c */ /* 0x040fe20000041818 */
[----:B------:R-:W-:Y:S07]  /*2900*/  LDSM.16.M88.4 R4, [R159+0x2000] ;  /* 0x002000009f04783b */ /* 0x000fee0000000200 */
[C---:B------:R-:W-:Y:S08]  /*2910*/  HMMA.16816.F32.BF16 R20, R112.reuse, R48, R20 ;  /* 0x000000307014723c */ /* 0x040ff00000041814 */
[----:B------:R-:W-:Y:S01]  /*2920*/  HMMA.16816.F32.BF16 R16, R112, R50, R16 ;  /* 0x000000327010723c */ /* 0x000fe20000041810 */
[----:B------:R-:W1:Y:S07]  /*2930*/  LDSM.16.M88.4 R48, [R157+0x8800] ;  /* 0x008800009d30783b */ /* 0x000e6e0000000200 */
[C---:B------:R-:W-:Y:S08]  /*2940*/  HMMA.16816.F32.BF16 R12, R60.reuse, R100, R12 ;  /* 0x000000643c0c723c */ /* 0x040ff0000004180c */
[----:B------:R-:W-:Y:S01]  /*2950*/  HMMA.16816.F32.BF16 R8, R60, R102, R8 ;  /* 0x000000663c08723c */ /* 0x000fe20000041808 */
[----:B------:R-:W1:Y:S07]  /*2960*/  LDSM.16.M88.4 R100, [R160+0x8c00] ;  /* 0x008c0000a064783b */ /* 0x000e6e0000000200 */
[C---:B------:R-:W-:Y:S08]  /*2970*/  HMMA.16816.F32.BF16 R96, R112.reuse, R108, R96 ;  /* 0x0000006c7060723c */ /* 0x040ff00000041860 */
[C---:B------:R-:W-:Y:S08]  /*2980*/  HMMA.16816.F32.BF16 R92, R112.reuse, R110, R92 ;  /* 0x0000006e705c723c */ /* 0x040ff0000004185c */
[----:B--2---:R-:W-:Y:S01]  /*2990*/  HMMA.16816.F32.BF16 R108, R112, R104, R88 ;  /* 0x00000068706c723c */ /* 0x004fe20000041858 */
[----:B------:R-:W-:Y:S07]  /*29a0*/  LDSM.16.M88.4 R88, [R157+0x8c00] ;  /* 0x008c00009d58783b */ /* 0x000fee0000000200 */
[C---:B------:R-:W-:Y:S01]  /*29b0*/  HMMA.16816.F32.BF16 R84, R60.reuse, R70, R84 ;  /* 0x000000463c54723c */ /* 0x040fe20000041854 */
[----:B------:R-:W2:Y:S07]  /*29c0*/  LDSM.16.M88.4 R68, [R157+0x7400] ;  /* 0x007400009d44783b */ /* 0x000eae0000000200 */
[C---:B---3--:R-:W-:Y:S08]  /*29d0*/  HMMA.16816.F32.BF16 R80, R60.reuse, R64, R80 ;  /* 0x000000403c50723c */ /* 0x048ff00000041850 */
[----:B------:R-:W-:Y:S01]  /*29e0*/  HMMA.16816.F32.BF16 R76, R60, R66, R76 ;  /* 0x000000423c4c723c */ /* 0x000fe2000004184c */
[----:B------:R-:W3:Y:S04]  /*29f0*/  LDSM.16.M88.4 R64, [R157+0x7800] ;  /* 0x007800009d40783b */ /* 0x000ee80000000200 */
[----:B------:R-:W2:Y:S03]  /*2a00*/  LDSM.16.M88.4 R60, [R157+0x7c00] ;  /* 0x007c00009d3c783b */ /* 0x000ea60000000200 */
[C---:B------:R-:W-:Y:S08]  /*2a10*/  HMMA.16816.F32.BF16 R44, R112.reuse, R56, R44 ;  /* 0x00000038702c723c */ /* 0x040ff0000004182c */
[C---:B------:R-:W-:Y:S01]  /*2a20*/  HMMA.16816.F32.BF16 R40, R112.reuse, R58, R40 ;  /* 0x0000003a7028723c */ /* 0x040fe20000041828 */
[----:B------:R-:W2:Y:S07]  /*2a30*/  LDSM.16.M88.4 R56, [R157+0x8000] ;  /* 0x008000009d38783b */ /* 0x000eae0000000200 */
[C---:B----4-:R-:W-:Y:S08]  /*2a40*/  HMMA.16816.F32.BF16 R36, R112.reuse, R52, R36 ;  /* 0x000000347024723c */ /* 0x050ff00000041824 */
[----:B------:R-:W-:Y:S01]  /*2a50*/  HMMA.16816.F32.BF16 R32, R112, R54, R32 ;  /* 0x000000367020723c */ /* 0x000fe20000041820 */
[----:B------:R-:W4:Y:S01]  /*2a60*/  LDSM.16.M88.4 R52, [R157+0x8400] ;  /* 0x008400009d34783b */ /* 0x000f220000000200 */
[----:B------:R-:W-:-:S06]  /*2a70*/  DEPBAR.LE SB0, 0x0 ;  /* 0x000080000000791a */ /* 0x000fcc0000000000 */
[----:B-1----:R-:W-:Y:S07]  /*2a80*/  HMMA.16816.F32.BF16 R108, R4, R48, R108 ;  /* 0x00000030046c723c */ /* 0x002fee000004186c */
[----:B------:R-:W-:Y:S01]  /*2a90*/  LOP3.LUT R49, R128, 0xffffffe0, RZ, 0xc0, !PT ;  /* 0xffffffe080317812 */ /* 0x000fe200078ec0ff */
[----:B------:R-:W-:Y:S04]  /*2aa0*/  HMMA.16816.F32.BF16 R12, R112, R116, R12 ;  /* 0x00000074700c723c */ /* 0x000fe8000004180c */
[----:B------:R-:W-:-:S04]  /*2ab0*/  IMAD.IADD R49, R124, 0x1, -R49 ;  /* 0x000000017c317824 */ /* 0x000fc800078e0a31 */
[----:B------:R-:W-:Y:S01]  /*2ac0*/  HMMA.16816.F32.BF16 R8, R112, R118, R8 ;  /* 0x000000767008723c */ /* 0x000fe20000041808 */
[----:B------:R-:W-:-:S04]  /*2ad0*/  SHF.R.S32.HI R48, RZ, 0x1f, R49 ;  /* 0x0000001fff307819 */ /* 0x000fc80000011431 */
[----:B------:R-:W-:-:S03]  /*2ae0*/  LEA.HI R48, R48, R49, RZ, 0x2 ;  /* 0x0000003130307211 */ /* 0x000fc600078f10ff */
[----:B------:R-:W-:Y:S01]  /*2af0*/  HMMA.16816.F32.BF16 R84, R112, R106, R84 ;  /* 0x0000006a7054723c */ /* 0x000fe20000041854 */
[----:B------:R-:W-:-:S04]  /*2b00*/  SHF.R.S32.HI R176, RZ, 0x2, R48 ;  /* 0x00000002ffb07819 */ /* 0x000fc80000011430 */
[----:B------:R-:W-:-:S03]  /*2b10*/  IADD3 R129, R129, 0x1, R176 ;  /* 0x0000000181817810 */ /* 0x000fc60007ffe0b0 */
[----:B------:R-:W-:Y:S01]  /*2b20*/  HMMA.16816.F32.BF16 R80, R112, R100, R80 ;  /* 0x000000647050723c */ /* 0x000fe20000041850 */
[----:B------:R-:W-:-:S04]  /*2b30*/  IADD3 R138, R125, R129, -R168 ;  /* 0x000000817d8a7210 */ /* 0x000fc80007ffe8a8 */
[----:B------:R-:W-:-:S03]  /*2b40*/  IADD3 R138, R138, c[0x0][0x2e8], RZ ;  /* 0x0000ba008a8a7a10 */ /* 0x000fc60007ffe0ff */
[----:B------:R-:W-:Y:S08]  /*2b50*/  HMMA.16816.F32.BF16 R76, R112, R102, R76 ;  /* 0x00000066704c723c */ /* 0x000ff0000004184c */
[C---:B------:R-:W-:Y:S08]  /*2b60*/  HMMA.16816.F32.BF16 R44, R4.reuse, R72, R44 ;  /* 0x00000048042c723c */ /* 0x040ff0000004182c */
[C---:B------:R-:W-:Y:S08]  /*2b70*/  HMMA.16816.F32.BF16 R40, R4.reuse, R74, R40 ;  /* 0x0000004a0428723c */ /* 0x040ff00000041828 */
[C---:B--2---:R-:W-:Y:S08]  /*2b80*/  HMMA.16816.F32.BF16 R36, R4.reuse, R68, R36 ;  /* 0x000000440424723c */ /* 0x044ff00000041824 */
[C---:B------:R-:W-:Y:S08]  /*2b90*/  HMMA.16816.F32.BF16 R32, R4.reuse, R70, R32 ;  /* 0x000000460420723c */ /* 0x040ff00000041820 */
[C---:B---3--:R-:W-:Y:S08]  /*2ba0*/  HMMA.16816.F32.BF16 R28, R4.reuse, R64, R28 ;  /* 0x00000040041c723c */ /* 0x048ff0000004181c */
[C---:B------:R-:W-:Y:S08]  /*2bb0*/  HMMA.16816.F32.BF16 R24, R4.reuse, R66, R24 ;  /* 0x000000420418723c */ /* 0x040ff00000041818 */
[C---:B------:R-:W-:Y:S08]  /*2bc0*/  HMMA.16816.F32.BF16 R20, R4.reuse, R60, R20 ;  /* 0x0000003c0414723c */ /* 0x040ff00000041814 */
[C---:B------:R-:W-:Y:S08]  /*2bd0*/  HMMA.16816.F32.BF16 R16, R4.reuse, R62, R16 ;  /* 0x0000003e0410723c */ /* 0x040ff00000041810 */
[C---:B------:R-:W-:Y:S08]  /*2be0*/  HMMA.16816.F32.BF16 R12, R4.reuse, R56, R12 ;  /* 0x00000038040c723c */ /* 0x040ff0000004180c */
[C---:B------:R-:W-:Y:S08]  /*2bf0*/  HMMA.16816.F32.BF16 R8, R4.reuse, R58, R8 ;  /* 0x0000003a0408723c */ /* 0x040ff00000041808 */
[C---:B----4-:R-:W-:Y:S08]  /*2c00*/  HMMA.16816.F32.BF16 R96, R4.reuse, R52, R96 ;  /* 0x000000340460723c */ /* 0x050ff00000041860 */
[C---:B------:R-:W-:Y:S08]  /*2c10*/  HMMA.16816.F32.BF16 R92, R4.reuse, R54, R92 ;  /* 0x00000036045c723c */ /* 0x040ff0000004185c */
[C---:B------:R-:W-:Y:S08]  /*2c20*/  HMMA.16816.F32.BF16 R84, R4.reuse, R50, R84 ;  /* 0x000000320454723c */ /* 0x040ff00000041854 */
[C---:B------:R-:W-:Y:S08]  /*2c30*/  HMMA.16816.F32.BF16 R80, R4.reuse, R88, R80 ;  /* 0x000000580450723c */ /* 0x040ff00000041850 */
[----:B------:R-:W-:Y:S07]  /*2c40*/  HMMA.16816.F32.BF16 R76, R4, R90, R76 ;  /* 0x0000005a044c723c */ /* 0x000fee000004184c */
[----:B------:R-:W-:-:S02]  /*2c50*/  IADD3 R4, R138, 0x8, RZ ;  /* 0x000000088a047810 */ /* 0x000fc40007ffe0ff */
[-C--:B------:R-:W-:Y:S02]  /*2c60*/  IMNMX R138, R138, R125.reuse, PT ;  /* 0x0000007d8a8a7217 */ /* 0x080fe40003800200 */
[----:B------:R-:W-:Y:S01]  /*2c70*/  IMNMX R137, R4, R125, PT ;  /* 0x0000007d04897217 */ /* 0x000fe20003800200 */
[----:B------:R-:W-:Y:S01]  /*2c80*/  IMAD.IADD R4, R2, 0x1, R127 ;  /* 0x0000000102047824 */ /* 0x000fe200078e027f */
[----:B------:R-:W-:Y:S06]  /*2c90*/  BAR.SYNC.DEFER_BLOCKING 0x0 ;  /* 0x0000000000007b1d */ /* 0x000fec0000010000 */
[----:B------:R-:W-:Y:S05]  /*2ca0*/  @!P1 BRA `(.L_x_1870) ;  /* 0x0000059000009947 */ /* 0x000fea0003800000 */
[----:B------:R-:W-:Y:S05]  /*2cb0*/  @!P6 BRA `(.L_x_1871) ;  /* 0x000003900000e947 */ /* 0x000fea0003800000 */
[----:B------:R-:W1:Y:S01]  /*2cc0*/  I2F.RP R7, R134 ;  /* 0x0000008600077306 */ /* 0x000e620000209400 */
[----:B------:R-:W-:-:S02]  /*2cd0*/  IADD3 R49, R0, -0x80, RZ ;  /* 0xffffff8000317810 */ /* 0x000fc40007ffe0ff */
[----:B------:R-:W-:Y:S02]  /*2ce0*/  IABS R6, R0 ;  /* 0x0000000000067213 */ /* 0x000fe40000000000 */
[----:B------:R-:W-:Y:S02]  /*2cf0*/  IABS R2, R49 ;  /* 0x0000003100027213 */ /* 0x000fe40000000000 */
[----:B------:R-:W-:-:S04]  /*2d00*/  LOP3.LUT R49, R49, c[0x0][0x2d0], RZ, 0x3c, !PT ;  /* 0x0000b40031317a12 */ /* 0x000fc800078e3cff */
        /* <DEDUP_REMOVED lines=24> */
[----:B------:R-:W-:Y:S02]  /*2e90*/  @!P1 IADD3 R48, R48, 0x1, RZ ;  /* 0x0000000130309810 */ /* 0x000fe40007ffe0ff */
[----:B------:R-:W-:-:S07]  /*2ea0*/  ISETP.NE.AND P1, PT, RZ, c[0x0][0x2d0], PT ;  /* 0x0000b400ff007a0c */ /* 0x000fce0003f25270 */
        /* <DEDUP_REMOVED lines=26> */
.L_x_1871:
[----:B------:R-:W-:-:S04]  /*3050*/  LEA R2, -R133, RZ, 0x7 ;  /* 0x000000ff85027211 */ /* 0x000fc800078e39ff */
[----:B------:R-:W-:Y:S02]  /*3060*/  SHF.R.S32.HI R6, RZ, 0x1f, R2 ;  /* 0x0000001fff067819 */ /* 0x000fe40000011402 */
.L_x_1872:
[----:B------:R-:W-:Y:S01]  /*3070*/  IADD3 R136, P0, R2, R136, RZ ;  /* 0x0000008802887210 */ /* 0x000fe20007f1e0ff */
[----:B------:R-:W-:Y:S02]  /*3080*/  IMAD.MOV.U32 R2, RZ, RZ, 0x6 ;  /* 0x00000006ff027424 */ /* 0x000fe400078e00ff */
[C---:B------:R-:W-:Y:S01]  /*3090*/  IMAD.SHL.U32 R5, R133.reuse, 0x40, RZ ;  /* 0x0000004085057824 */ /* 0x040fe200078e00ff */
[----:B------:R-:W-:Y:S01]  /*30a0*/  LEA R180, P1, R136, c[0x0][0x168], 0x1 ;  /* 0x00005a0088b47a11 */ /* 0x000fe200078208ff */
[----:B------:R-:W-:Y:S01]  /*30b0*/  IMAD.X R135, R6, 0x1, R135, P0 ;  /* 0x0000000106877824 */ /* 0x000fe200000e0687 */
[----:B------:R-:W-:Y:S02]  /*30c0*/  SHF.L.U64.HI R2, R133, R2, c[0x0][0x19c] ;  /* 0x0000670085027619 */ /* 0x000fe40000010202 */
[----:B------:R-:W-:Y:S02]  /*30d0*/  IADD3 R48, P0, R5, R180, RZ ;  /* 0x000000b405307210 */ /* 0x000fe40007f1e0ff */
[----:B------:R-:W-:-:S02]  /*30e0*/  LEA.HI.X R181, R136, c[0x0][0x16c], R135, 0x1, P1 ;  /* 0x00005b0088b57a11 */ /* 0x000fc400008f0c87 */
[----:B------:R-:W-:-:S03]  /*30f0*/  IADD3 R6, P1, R5, R48, RZ ;  /* 0x0000003005067210 */ /* 0x000fc60007f3e0ff */
[C---:B------:R-:W-:Y:S01]  /*3100*/  IMAD.X R49, R2.reuse, 0x1, R181, P0 ;  /* 0x0000000102317824 */ /* 0x040fe200000e06b5 */
[----:B------:R-:W-:Y:S01]  /*3110*/  IADD3 R50, P0, R5, R6, RZ ;  /* 0x0000000605327210 */ /* 0x000fe20007f1e0ff */
[----:B------:R-:W-:Y:S01]  /*3120*/  @!PT LDS RZ, [RZ] ;  /* 0x00000000fffff984 */ /* 0x000fe20000000800 */
[----:B------:R-:W-:Y:S01]  /*3130*/  @!PT LDS RZ, [RZ] ;  /* 0x00000000fffff984 */ /* 0x000fe20000000800 */
[----:B------:R-:W-:Y:S01]  /*3140*/  @!PT LDS RZ, [RZ] ;  /* 0x00000000fffff984 */ /* 0x000fe20000000800 */
[----:B------:R1:W-:Y:S02]  /*3150*/  LDGSTS.E.BYPASS.LTC128B.128 [R169+0x3000], [R180.64] ;  /* 0x03000000b4a97fae */ /* 0x0003e4000b901d4c */
[C---:B------:R-:W-:Y:S02]  /*3160*/  IMAD.X R7, R2.reuse, 0x1, R49, P1 ;  /* 0x0000000102077824 */ /* 0x040fe400008e0631 */
[----:B------:R1:W-:Y:S02]  /*3170*/  LDGSTS.E.BYPASS.LTC128B.128 [R169+0x5000], [R180.64+0x40] ;  /* 0x05000040b4a97fae */ /* 0x0003e4000b901d4c */
[----:B------:R-:W-:Y:S02]  /*3180*/  IMAD.X R51, R2, 0x1, R7, P0 ;  /* 0x0000000102337824 */ /* 0x000fe400000e0607 */
        /* <DEDUP_REMOVED lines=11> */
.L_x_1870:
[----:B------:R-:W-:Y:S02]  /*3240*/  IMAD.IADD R2, R0, 0x1, R139 ;  /* 0x0000000100027824 */ /* 0x000fe400078e028b */
[----:B------:R-:W-:-:S03]  /*3250*/  IMAD.SHL.U32 R158, R4, 0x2, RZ ;  /* 0x00000002049e7824 */ /* 0x000fc600078e00ff */
[C---:B------:R-:W-:Y:S01]  /*3260*/  IADD3 R5, R2.reuse, 0x1, RZ ;  /* 0x0000000102057810 */ /* 0x040fe20007ffe0ff */
[----:B------:R-:W-:Y:S01]  /*3270*/  IMAD R156, R3, 0x2, R158 ;  /* 0x00000002039c7824 */ /* 0x000fe200078e029e */
[C---:B------:R-:W-:Y:S02]  /*3280*/  IADD3 R0, R2.reuse, 0x8, RZ ;  /* 0x0000000802007810 */ /* 0x040fe40007ffe0ff */
[CC--:B------:R-:W-:Y:S02]  /*3290*/  ISETP.GE.AND P1, PT, R5.reuse, R138.reuse, PT ;  /* 0x0000008a0500720c */ /* 0x0c0fe40003f26270 */
[----:B------:R-:W-:Y:S02]  /*32a0*/  ISETP.GE.AND P5, PT, R5, R137, PT ;  /* 0x000000890500720c */ /* 0x000fe40003fa6270 */
[----:B------:R-:W-:Y:S02]  /*32b0*/  IADD3 R5, R2, 0x9, RZ ;  /* 0x0000000902057810 */ /* 0x000fe40007ffe0ff */
[----:B------:R-:W-:-:S02]  /*32c0*/  ISETP.GE.AND P0, PT, R0, R138, PT ;  /* 0x0000008a0000720c */ /* 0x000fc40003f06270 */
[-C--:B------:R-:W-:Y:S02]  /*32d0*/  ISETP.GE.AND P2, PT, R0, R137.reuse, PT ;  /* 0x000000890000720c */ /* 0x080fe40003f46270 */
[C---:B------:R-:W-:Y:S02]  /*32e0*/  IADD3 R0, R2.reuse, 0x10, RZ ;  /* 0x0000001002007810 */ /* 0x040fe40007ffe0ff */
[C---:B------:R-:W-:Y:S02]  /*32f0*/  ISETP.GE.AND P4, PT, R5.reuse, R138, PT ;  /* 0x0000008a0500720c */ /* 0x040fe40003f86270 */
[----:B------:R-:W-:Y:S02]  /*3300*/  ISETP.GE.AND P3, PT, R5, R137, PT ;  /* 0x000000890500720c */ /* 0x000fe40003f66270 */
[----:B------:R-:W-:Y:S02]  /*3310*/  IADD3 R5, R2, 0x11, RZ ;  /* 0x0000001102057810 */ /* 0x000fe40007ffe0ff */
[----:B-1----:R-:W-:-:S02]  /*3320*/  FSEL R49, R40, -INF , !P0 ;  /* 0xff80000028317808 */ /* 0x002fc40004000000 */
[----:B------:R-:W-:Y:S02]  /*3330*/  FSEL R75, R42, -INF , !P2 ;  /* 0xff8000002a4b7808 */ /* 0x000fe40005000000 */
[C---:B------:R-:W-:Y:S02]  /*3340*/  ISETP.GE.AND P0, PT, R0.reuse, R138, PT ;  /* 0x0000008a0000720c */ /* 0x040fe40003f06270 */
[----:B------:R-:W-:Y:S02]  /*3350*/  ISETP.GE.AND P2, PT, R0, R137, PT ;  /* 0x000000890000720c */ /* 0x000fe40003f46270 */
[----:B------:R-:W-:Y:S02]  /*3360*/  FSEL R69, R41, -INF , !P4 ;  /* 0xff80000029457808 */ /* 0x000fe40006000000 */
[----:B------:R-:W-:Y:S02]  /*3370*/  FSEL R57, R43, -INF , !P3 ;  /* 0xff8000002b397808 */ /* 0x000fe40005800000 */
[----:B------:R-:W-:-:S02]  /*3380*/  IADD3 R0, R2, 0x18, RZ ;  /* 0x0000001802007810 */ /* 0x000fc40007ffe0ff */
[CC--:B------:R-:W-:Y:S02]  /*3390*/  ISETP.GE.AND P4, PT, R5.reuse, R138.reuse, PT ;  /* 0x0000008a0500720c */ /* 0x0c0fe40003f86270 */
[----:B------:R-:W-:Y:S02]  /*33a0*/  ISETP.GE.AND P3, PT, R5, R137, PT ;  /* 0x000000890500720c */ /* 0x000fe40003f66270 */
[----:B------:R-:W-:Y:S02]  /*33b0*/  IADD3 R5, R2, 0x19, RZ ;  /* 0x0000001902057810 */ /* 0x000fe40007ffe0ff */
[----:B------:R-:W-:Y:S02]  /*33c0*/  FSEL R71, R36, -INF , !P0 ;  /* 0xff80000024477808 */ /* 0x000fe40004000000 */
[----:B------:R-:W-:Y:S02]  /*33d0*/  FSEL R55, R38, -INF , !P2 ;  /* 0xff80000026377808 */ /* 0x000fe40005000000 */
[----:B------:R-:W-:-:S02]  /*33e0*/  ISETP.GE.AND P0, PT, R0, R138, PT ;  /* 0x0000008a0000720c */ /* 0x000fc40003f06270 */
[-C--:B------:R-:W-:Y:S02]  /*33f0*/  ISETP.GE.AND P2, PT, R0, R137.reuse, PT ;  /* 0x000000890000720c */ /* 0x080fe40003f46270 */
[----:B------:R-:W-:Y:S02]  /*3400*/  FSEL R91, R37, -INF , !P4 ;  /* 0xff800000255b7808 */ /* 0x000fe40006000000 */
[----:B------:R-:W-:Y:S02]  /*3410*/  FSEL R73, R39, -INF , !P3 ;  /* 0xff80000027497808 */ /* 0x000fe40005800000 */
[----:B------:R-:W-:Y:S02]  /*3420*/  IADD3 R0, R2, 0x20, RZ ;  /* 0x0000002002007810 */ /* 0x000fe40007ffe0ff */
[C---:B------:R-:W-:Y:S02]  /*3430*/  ISETP.GE.AND P4, PT, R5.reuse, R138, PT ;  /* 0x0000008a0500720c */ /* 0x040fe40003f86270 */
[----:B------:R-:W-:-:S02]  /*3440*/  ISETP.GE.AND P3, PT, R5, R137, PT ;  /* 0x000000890500720c */ /* 0x000fc40003f66270 */
[----:B------:R-:W-:Y:S02]  /*3450*/  IADD3 R6, R2, 0x21, RZ ;  /* 0x0000002102067810 */ /* 0x000fe40007ffe0ff */
[----:B------:R-:W-:Y:S02]  /*3460*/  FSEL R89, R32, -INF , !P0 ;  /* 0xff80000020597808 */ /* 0x000fe40004000000 */
[----:B------:R-:W-:Y:S02]  /*3470*/  FSEL R7, R34, -INF , !P2 ;  /* 0xff80000022077808 */ /* 0x000fe40005000000 */
[C---:B------:R-:W-:Y:S02]  /*3480*/  ISETP.GE.AND P0, PT, R0.reuse, R138, PT ;  /* 0x0000008a0000720c */ /* 0x040fe40003f06270 */
        /* <DEDUP_REMOVED lines=8> */
[----:B------:R-:W-:Y:S02]  /*3510*/  FSEL R197, R30, -INF , !P2 ;  /* 0xff8000001ec57808 */ /* 0x000fe40005000000 */
[CC--:B------:R-:W-:Y:S02]  /*3520*/  ISETP.GE.AND P0, PT, R0.reuse, R138.reuse, PT ;  /* 0x0000008a0000720c */ /* 0x0c0fe40003f06270 */
[----:B------:R-:W-:Y:S02]  /*3530*/  ISETP.GE.AND P2, PT, R0, R137, PT ;  /* 0x000000890000720c */ /* 0x000fe40003f46270 */
[----:B------:R-:W-:Y:S02]  /*3540*/  FSEL R29, R29, -INF , !P4 ;  /* 0xff8000001d1d7808 */ /* 0x000fe40006000000 */
[----:B------:R-:W-:Y:S02]  /*3550*/  IADD3 R0, R2, 0x30, RZ ;  /* 0x0000003002007810 */ /* 0x000fe40007ffe0ff */
[----:B------:R-:W-:-:S02]  /*3560*/  ISETP.GE.AND P4, PT, R6, R138, PT ;  /* 0x0000008a0600720c */ /* 0x000fc40003f86270 */
[----:B------:R-:W-:Y:S02]  /*3570*/  FSEL R31, R31, -INF , !P3 ;  /* 0xff8000001f1f7808 */ /* 0x000fe40005800000 */
[----:B------:R-:W-:Y:S02]  /*3580*/  FSEL R201, R24, -INF , !P0 ;  /* 0xff80000018c97808 */ /* 0x000fe40004000000 */
[----:B------:R-:W-:Y:S02]  /*3590*/  FSEL R199, R26, -INF , !P2 ;  /* 0xff8000001ac77808 */ /* 0x000fe40005000000 */
[-C--:B------:R-:W-:Y:S02]  /*35a0*/  ISETP.GE.AND P3, PT, R6, R137.reuse, PT ;  /* 0x000000890600720c */ /* 0x080fe40003f66270 */
[C---:B------:R-:W-:Y:S02]  /*35b0*/  ISETP.GE.AND P0, PT, R0.reuse, R138, PT ;  /* 0x0000008a0000720c */ /* 0x040fe40003f06270 */
[----:B------:R-:W-:-:S02]  /*35c0*/  ISETP.GE.AND P2, PT, R0, R137, PT ;  /* 0x000000890000720c */ /* 0x000fc40003f46270 */
[C---:B------:R-:W-:Y:S02]  /*35d0*/  IADD3 R0, R2.reuse, 0x31, RZ ;  /* 0x0000003102007810 */ /* 0x040fe40007ffe0ff */
[----:B------:R-:W-:Y:S02]  /*35e0*/  FSEL R203, R25, -INF , !P4 ;  /* 0xff80000019cb7808 */ /* 0x000fe40006000000 */
[-C--:B------:R-:W-:Y:S02]  /*35f0*/  ISETP.GE.AND P4, PT, R2, R138.reuse, PT ;  /* 0x0000008a0200720c */ /* 0x080fe40003f86270 */
[----:B------:R-:W-:Y:S02]  /*3600*/  FSEL R65, R27, -INF , !P3 ;  /* 0xff8000001b417808 */ /* 0x000fe40005800000 */
[----:B------:R-:W-:Y:S02]  /*3610*/  FSEL R103, R45, -INF , !P1 ;  /* 0xff8000002d677808 */ /* 0x000fe40004800000 */
[----:B------:R-:W-:-:S02]  /*3620*/  ISETP.GE.AND P1, PT, R0, R138, PT ;  /* 0x0000008a0000720c */ /* 0x000fc40003f26270 */
[----:B------:R-:W-:Y:S02]  /*3630*/  ISETP.GE.AND P3, PT, R0, R137, PT ;  /* 0x000000890000720c */ /* 0x000fe40003f66270 */
[----:B------:R-:W-:Y:S02]  /*3640*/  FSEL R0, R44, -INF , !P4 ;  /* 0xff8000002c007808 */ /* 0x000fe40006000000 */
[----:B------:R-:W-:Y:S02]  /*3650*/  FSEL R61, R20, -INF , !P0 ;  /* 0xff800000143d7808 */ /* 0x000fe40004000000 */
[----:B------:R-:W-:Y:S02]  /*3660*/  FMNMX.FTZ R20, R0, R103, !PT ;  /* 0x0000006700147209 */ /* 0x000fe40007810000 */
[----:B------:R-:W-:Y:S02]  /*3670*/  IADD3 R24, R2, 0x38, RZ ;  /* 0x0000003802187810 */ /* 0x000fe40007ffe0ff */
[----:B------:R-:W-:-:S02]  /*3680*/  FSEL R59, R22, -INF , !P2 ;  /* 0xff800000163b7808 */ /* 0x000fc40005000000 */
[----:B------:R-:W-:Y:S02]  /*3690*/  FMNMX.FTZ R22, R49, R20, !PT ;  /* 0x0000001431167209 */ /* 0x000fe40007810000 */
[----:B------:R-:W-:Y:S02]  /*36a0*/  ISETP.GE.AND P4, PT, R24, R138, PT ;  /* 0x0000008a1800720c */ /* 0x000fe40003f86270 */
[----:B------:R-:W-:Y:S02]  /*36b0*/  FMNMX.FTZ R22, R69, R22, !PT ;  /* 0x0000001645167209 */ /* 0x000fe40007810000 */
[----:B------:R-:W-:Y:S02]  /*36c0*/  FSEL R193, R16, -INF , !P4 ;  /* 0xff80000010c17808 */ /* 0x000fe40006000000 */
[----:B------:R-:W-:Y:S02]  /*36d0*/  FMNMX.FTZ R16, R71, R22, !PT ;  /* 0x0000001647107209 */ /* 0x000fe40007810000 */
[----:B------:R-:W-:-:S02]  /*36e0*/  IADD3 R20, R2, 0x40, RZ ;  /* 0x0000004002147810 */ /* 0x000fc40007ffe0ff */
[----:B------:R-:W-:Y:S02]  /*36f0*/  FMNMX.FTZ R16, R91, R16, !PT ;  /* 0x000000105b107209 */ /* 0x000fe40007810000 */
[----:B------:R-:W-:Y:S02]  /*3700*/  FSEL R189, R23, -INF , !P3 ;  /* 0xff80000017bd7808 */ /* 0x000fe40005800000 */
[----:B------:R-:W-:Y:S02]  /*3710*/  FMNMX.FTZ R16, R89, R16, !PT ;  /* 0x0000001059107209 */ /* 0x000fe40007810000 */
[----:B------:R-:W-:Y:S02]  /*3720*/  IADD3 R6, R2, 0x39, RZ ;  /* 0x0000003902067810 */ /* 0x000fe40007ffe0ff */
[----:B------:R-:W-:Y:S02]  /*3730*/  FMNMX.FTZ R16, R101, R16, !PT ;  /* 0x0000001065107209 */ /* 0x000fe40007810000 */
[----:B------:R-:W-:-:S02]  /*3740*/  ISETP.GE.AND P3, PT, R20, R138, PT ;  /* 0x0000008a1400720c */ /* 0x000fc40003f66270 */
[----:B------:R-:W-:Y:S02]  /*3750*/  FMNMX.FTZ R16, R33, R16, !PT ;  /* 0x0000001021107209 */ /* 0x000fe40007810000 */
[----:B------:R-:W-:Y:S02]  /*3760*/  ISETP.GE.AND P2, PT, R6, R138, PT ;  /* 0x0000008a0600720c */ /* 0x000fe40003f46270 */
[----:B------:R-:W-:Y:S02]  /*3770*/  FMNMX.FTZ R22, R29, R16, !PT ;  /* 0x000000101d167209 */ /* 0x000fe40007810000 */
[----:B------:R-:W-:Y:S02]  /*3780*/  FSEL R153, R12, -INF , !P3 ;  /* 0xff8000000c997808 */ /* 0x000fe40005800000 */
[----:B------:R-:W-:Y:S02]  /*3790*/  FMNMX.FTZ R22, R201, R22, !PT ;  /* 0x00000016c9167209 */ /* 0x000fe40007810000 */
[----:B------:R-:W-:-:S02]  /*37a0*/  ISETP.GE.AND P3, PT, R2, R137, PT ;  /* 0x000000890200720c */ /* 0x000fc40003f66270 */
[----:B------:R-:W-:Y:S02]  /*37b0*/  FMNMX.FTZ R22, R203, R22, !PT ;  /* 0x00000016cb167209 */ /* 0x000fe40007810000 */
[----:B------:R-:W-:Y:S02]  /*37c0*/  FSEL R195, R17, -INF , !P2 ;  /* 0xff80000011c37808 */ /* 0x000fe40005000000 */
[----:B------:R-:W-:Y:S02]  /*37d0*/  FSEL R17, R47, -INF , !P5 ;  /* 0xff8000002f117808 */ /* 0x000fe40006800000 */
[----:B------:R-:W-:Y:S02]  /*37e0*/  FSEL R46, R46, -INF , !P3 ;  /* 0xff8000002e2e7808 */ /* 0x000fe40005800000 */
[----:B------:R-:W-:Y:S02]  /*37f0*/  FSEL R63, R21, -INF , !P1 ;  /* 0xff800000153f7808 */ /* 0x000fe40004800000 */
[----:B------:R-:W-:-:S02]  /*3800*/  FMNMX.FTZ R22, R61, R22, !PT ;  /* 0x000000163d167209 */ /* 0x000fc40007810000 */
[----:B------:R-:W-:Y:S02]  /*3810*/  ISETP.GE.AND P4, PT, R20, R137, PT ;  /* 0x000000891400720c */ /* 0x000fe40003f86270 */
[----:B------:R-:W-:Y:S02]  /*3820*/  FMNMX.FTZ R20, R46, R17, !PT ;  /* 0x000000112e147209 */ /* 0x000fe40007810000 */
[-C--:B------:R-:W-:Y:S02]  /*3830*/  ISETP.GE.AND P0, PT, R24, R137.reuse, PT ;  /* 0x000000891800720c */ /* 0x080fe40003f06270 */
[----:B------:R-:W-:Y:S02]  /*3840*/  ISETP.GE.AND P1, PT, R6, R137, PT ;  /* 0x000000890600720c */ /* 0x000fe40003f26270 */
[----:B------:R-:W-:Y:S02]  /*3850*/  IADD3 R6, R2, 0x41, RZ ;  /* 0x0000004102067810 */ /* 0x000fe40007ffe0ff */
[----:B------:R-:W-:-:S02]  /*3860*/  FMNMX.FTZ R22, R63, R22, !PT ;  /* 0x000000163f167209 */ /* 0x000fc40007810000 */
[----:B------:R-:W-:Y:S02]  /*3870*/  FMNMX.FTZ R20, R75, R20, !PT ;  /* 0x000000144b147209 */ /* 0x000fe40007810000 */
[----:B------:R-:W-:Y:S02]  /*3880*/  FSEL R191, R18, -INF , !P0 ;  /* 0xff80000012bf7808 */ /* 0x000fe40004000000 */
[C---:B------:R-:W-:Y:S02]  /*3890*/  ISETP.GE.AND P0, PT, R6.reuse, R138, PT ;  /* 0x0000008a0600720c */ /* 0x040fe40003f06270 */
[----:B------:R-:W-:Y:S02]  /*38a0*/  ISETP.GE.AND P2, PT, R6, R137, PT ;  /* 0x000000890600720c */ /* 0x000fe40003f46270 */
[----:B------:R-:W-:Y:S02]  /*38b0*/  FMNMX.FTZ R22, R193, R22, !PT ;  /* 0x00000016c1167209 */ /* 0x000fe40007810000 */
        /* <DEDUP_REMOVED lines=8> */
[----:B------:R-:W-:Y:S02]  /*3940*/  FSEL R165, R13, -INF , !P0 ;  /* 0xff8000000da57808 */ /* 0x000fe40004000000 */
[----:B------:R-:W-:Y:S02]  /*3950*/  FMNMX.FTZ R22, R153, R22, !PT ;  /* 0x0000001699167209 */ /* 0x000fe40007810000 */
[----:B------:R-:W-:Y:S02]  /*3960*/  FSEL R177, R8, -INF , !P5 ;  /* 0xff80000008b17808 */ /* 0x000fe40006800000 */
[----:B------:R-:W-:Y:S02]  /*3970*/  FSEL R151, R14, -INF , !P4 ;  /* 0xff8000000e977808 */ /* 0x000fe40006000000 */
[----:B------:R-:W-:-:S02]  /*3980*/  FMNMX.FTZ R8, R73, R20, !PT ;  /* 0x0000001449087209 */ /* 0x000fc40007810000 */
[C---:B------:R-:W-:Y:S02]  /*3990*/  ISETP.GE.AND P4, PT, R6.reuse, R138, PT ;  /* 0x0000008a0600720c */ /* 0x040fe40003f86270 */
[----:B------:R-:W-:Y:S02]  /*39a0*/  ISETP.GE.AND P0, PT, R6, R137, PT ;  /* 0x000000890600720c */ /* 0x000fe40003f06270 */
[----:B------:R-:W-:Y:S02]  /*39b0*/  IADD3 R6, R2, 0x50, RZ ;  /* 0x0000005002067810 */ /* 0x000fe40007ffe0ff */
[----:B------:R-:W-:Y:S02]  /*39c0*/  FMNMX.FTZ R22, R165, R22, !PT ;  /* 0x00000016a5167209 */ /* 0x000fe40007810000 */
[----:B------:R-:W-:Y:S02]  /*39d0*/  FMNMX.FTZ R8, R7, R8, !PT ;  /* 0x0000000807087209 */ /* 0x000fe40007810000 */
[----:B------:R-:W-:-:S02]  /*39e0*/  ISETP.GE.AND P3, PT, R6, R138, PT ;  /* 0x0000008a0600720c */ /* 0x000fc40003f66270 */
[C---:B------:R-:W-:Y:S02]  /*39f0*/  IADD3 R30, R2.reuse, 0x51, RZ ;  /* 0x00000051021e7810 */ /* 0x040fe40007ffe0ff */
        /* <DEDUP_REMOVED lines=23> */
[----:B------:R-:W-:Y:S02]  /*3b70*/  FSEL R155, R15, -INF , !P2 ;  /* 0xff8000000f9b7808 */ /* 0x000fe40005000000 */
[----:B------:R-:W-:Y:S02]  /*3b80*/  IADD3 R15, R2, 0x68, RZ ;  /* 0x00000068020f7810 */ /* 0x000fe40007ffe0ff */
[----:B------:R-:W-:Y:S02]  /*3b90*/  ISETP.GE.AND P4, PT, R16, R138, PT ;  /* 0x0000008a1000720c */ /* 0x000fe40003f86270 */
[----:B------:R-:W-:Y:S02]  /*3ba0*/  FSEL R21, R108, -INF , !P5 ;  /* 0xff8000006c157808 */ /* 0x000fe40006800000 */
[----:B------:R-:W-:Y:S02]  /*3bb0*/  FMNMX.FTZ R22, R125, R22, !PT ;  /* 0x000000167d167209 */ /* 0x000fe40007810000 */
[----:B------:R-:W-:-:S02]  /*3bc0*/  FMNMX.FTZ R8, R59, R8, !PT ;  /* 0x000000083b087209 */ /* 0x000fc40007810000 */
[C---:B------:R-:W-:Y:S02]  /*3bd0*/  IADD3 R14, R2.reuse, 0x69, RZ ;  /* 0x00000069020e7810 */ /* 0x040fe40007ffe0ff */
        /* <DEDUP_REMOVED lines=14> */
[----:B------:R-:W-:Y:S02]  /*3cc0*/  ISETP.GE.AND P2, PT, R6, R137, PT ;  /* 0x000000890600720c */ /* 0x000fe40003f46270 */
        /* <DEDUP_REMOVED lines=9> */
[----:B------:R-:W-:Y:S02]  /*3d60*/  FSEL R187, R10, -INF , !P1 ;  /* 0xff8000000abb7808 */ /* 0x000fe40004800000 */
[----:B------:R-:W-:Y:S02]  /*3d70*/  FMNMX.FTZ R8, R155, R8, !PT ;  /* 0x000000089b087209 */ /* 0x000fe40007810000 */
[----:B------:R-:W-:Y:S02]  /*3d80*/  ISETP.GE.AND P4, PT, R2, R138, PT ;  /* 0x0000008a0200720c */ /* 0x000fe40003f86270 */
[----:B------:R-:W-:Y:S02]  /*3d90*/  FSEL R24, R76, -INF , !P5 ;  /* 0xff8000004c187808 */ /* 0x000fe40006800000 */
[----:B------:R-:W-:-:S02]  /*3da0*/  FMNMX.FTZ R9, R22, R9, !PT ;  /* 0x0000000916097209 */ /* 0x000fc40007810000 */
        /* <DEDUP_REMOVED lines=8> */
[-C--:B------:R-:W-:Y:S02]  /*3e30*/  ISETP.GE.AND P1, PT, R28, R137.reuse, PT ;  /* 0x000000891c00720c */ /* 0x080fe40003f26270 */
        /* <DEDUP_REMOVED lines=10> */
[----:B------:R-:W-:Y:S02]  /*3ee0*/  ISETP.GE.AND P0, PT, R16, R137, PT ;  /* 0x000000891000720c */ /* 0x000fe40003f06270 */
[----:B------:R-:W-:-:S02]  /*3ef0*/  FSEL R45, R110, -INF , !P1 ;  /* 0xff8000006e2d7808 */ /* 0x000fc40004800000 */
[----:B------:R-:W-:Y:S02]  /*3f00*/  FMNMX.FTZ R10, R127, R10, !PT ;  /* 0x0000000a7f0a7209 */ /* 0x000fe40007810000 */
[-C--:B------:R-:W-:Y:S02]  /*3f10*/  ISETP.GE.AND P1, PT, R15, R137.reuse, PT ;  /* 0x000000890f00720c */ /* 0x080fe40003f26270 */
[----:B------:R-:W-:Y:S02]  /*3f20*/  FSEL R51, R111, -INF , !P0 ;  /* 0xff8000006f337808 */ /* 0x000fe40004000000 */
[----:B------:R-:W-:Y:S01]  /*3f30*/  FMNMX.FTZ R10, R45, R10, !PT ;  /* 0x0000000a2d0a7209 */ /* 0x000fe20007810000 */
[----:B------:R-:W-:Y:S01]  /*3f40*/  LDSM.16.MT88.4 R108, [R156+0xb000] ;  /* 0x00b000009c6c783b */ /* 0x000fe20000004200 */
[----:B------:R-:W-:Y:S02]  /*3f50*/  ISETP.GE.AND P0, PT, R14, R137, PT ;  /* 0x000000890e00720c */ /* 0x000fe40003f06270 */
[----:B------:R-:W-:-:S02]  /*3f60*/  FSEL R53, R86, -INF , !P1 ;  /* 0xff80000056357808 */ /* 0x000fc40004800000 */
[----:B------:R-:W-:Y:S02]  /*3f70*/  FMNMX.FTZ R10, R51, R10, !PT ;  /* 0x0000000a330a7209 */ /* 0x000fe40007810000 */
[----:B------:R-:W-:Y:S02]  /*3f80*/  ISETP.GE.AND P1, PT, R13, R137, PT ;  /* 0x000000890d00720c */ /* 0x000fe40003f26270 */
[----:B------:R-:W-:Y:S02]  /*3f90*/  FSEL R43, R87, -INF , !P0 ;  /* 0xff800000572b7808 */ /* 0x000fe40004000000 */
[----:B------:R-:W-:Y:S01]  /*3fa0*/  FMNMX.FTZ R10, R53, R10, !PT ;  /* 0x0000000a350a7209 */ /* 0x000fe20007810000 */
[----:B------:R-:W-:Y:S01]  /*3fb0*/  LDSM.16.MT88.4 R84, [R158+0xb000] ;  /* 0x00b000009e54783b */ /* 0x000fe20000004200 */
[----:B-1----:R-:W-:Y:S02]  /*3fc0*/  FMNMX.FTZ R9, R8, R9, !PT ;  /* 0x0000000908097209 */ /* 0x002fe40007810000 */
[----:B------:R-:W-:-:S02]  /*3fd0*/  ISETP.GE.AND P0, PT, R12, R137, PT ;  /* 0x000000890c00720c */ /* 0x000fc40003f06270 */
[----:B------:R-:W-:Y:S01]  /*3fe0*/  FSEL R39, R82, -INF , !P1 ;  /* 0xff80000052277808 */ /* 0x000fe20004800000 */
[----:B------:R-:W-:Y:S01]  /*3ff0*/  LDSM.16.MT88.4 R12, [R156+0x9400] ;  /* 0x009400009c0c783b */ /* 0x000fe20000004200 */
[----:B------:R-:W-:Y:S02]  /*4000*/  FMNMX.FTZ R8, R43, R10, !PT ;  /* 0x0000000a2b087209 */ /* 0x000fe40007810000 */
[-C--:B------:R-:W-:Y:S02]  /*4010*/  ISETP.GE.AND P1, PT, R6, R137.reuse, PT ;  /* 0x000000890600720c */ /* 0x080fe40003f26270 */
[----:B------:R-:W-:Y:S01]  /*4020*/  FSEL R41, R83, -INF , !P0 ;  /* 0xff80000053297808 */ /* 0x000fe20004000000 */
[----:B------:R-:W1:Y:S01]  /*4030*/  SHFL.BFLY PT, R6, R9, 0x1, 0x1f ;  /* 0x0c201f0009067f89 */ /* 0x000e6200000e0000 */
[----:B------:R-:W-:Y:S02]  /*4040*/  FMNMX.FTZ R8, R39, R8, !PT ;  /* 0x0000000827087209 */ /* 0x000fe40007810000 */
[----:B------:R-:W-:-:S02]  /*4050*/  ISETP.GE.AND P0, PT, R2, R137, PT ;  /* 0x000000890200720c */ /* 0x000fc40003f06270 */
[----:B------:R-:W-:Y:S02]  /*4060*/  FSEL R37, R78, -INF , !P1 ;  /* 0xff8000004e257808 */ /* 0x000fe40004800000 */
[----:B------:R-:W-:Y:S02]  /*4070*/  FMNMX.FTZ R8, R41, R8, !PT ;  /* 0x0000000829087209 */ /* 0x000fe40007810000 */
[----:B------:R-:W-:Y:S02]  /*4080*/  FSEL R35, R79, -INF , !P0 ;  /* 0xff8000004f237808 */ /* 0x000fe40004000000 */
[----:B------:R-:W-:Y:S01]  /*4090*/  FMNMX.FTZ R8, R37, R8, !PT ;  /* 0x0000000825087209 */ /* 0x000fe20007810000 */
[----:B------:R-:W-:Y:S03]  /*40a0*/  LDSM.16.MT88.4 R76, [R156+0x9000] ;  /* 0x009000009c4c783b */ /* 0x000fe60000004200 */
[----:B------:R-:W-:-:S05]  /*40b0*/  FMNMX.FTZ R11, R35, R8, !PT ;  /* 0x00000008230b7209 */ /* 0x000fca0007810000 */
[----:B------:R-:W2:Y:S01]  /*40c0*/  SHFL.BFLY PT, R8, R11, 0x2, 0x1f ;  /* 0x0c401f000b087f89 */ /* 0x000ea200000e0000 */
[----:B-1----:R-:W-:-:S04]  /*40d0*/  FMNMX.FTZ R2, R9, R6, !PT ;  /* 0x0000000609027209 */ /* 0x002fc80007810000 */
[C---:B------:R-:W-:Y:S01]  /*40e0*/  FSETP.NEU.FTZ.AND P0, PT, R2.reuse, -INF , PT ;  /* 0xff8000000200780b */ /* 0x040fe20003f1d000 */
[----:B------:R-:W-:-:S05]  /*40f0*/  FMUL.FTZ R44, R2, c[0x0][0x23c] ;  /* 0x00008f00022c7a20 */ /* 0x000fca0000410000 */
[----:B------:R-:W-:-:S05]  /*4100*/  FSEL R44, R44, RZ, P0 ;  /* 0x000000ff2c2c7208 */ /* 0x000fca0000000000 */
[--C-:B------:R-:W-:Y:S02]  /*4110*/  FFMA.FTZ R147, R0, c[0x0][0x23c], -R44.reuse ;  /* 0x00008f0000937a23 */ /* 0x100fe4000001082c */
[--C-:B------:R-:W-:Y:S02]  /*4120*/  FFMA.FTZ R60, R103, c[0x0][0x23c], -R44.reuse ;  /* 0x00008f00673c7a23 */ /* 0x100fe4000001082c */
[--C-:B------:R-:W-:Y:S01]  /*4130*/  FFMA.FTZ R129, R49, c[0x0][0x23c], -R44.reuse ;  /* 0x00008f0031817a23 */ /* 0x100fe2000001082c */
[----:B--2---:R-:W-:Y:S01]  /*4140*/  FMNMX.FTZ R6, R11, R8, !PT ;  /* 0x000000080b067209 */ /* 0x004fe20007810000 */
[--C-:B------:R-:W-:Y:S01]  /*4150*/  FFMA.FTZ R56, R69, c[0x0][0x23c], -R44.reuse ;  /* 0x00008f0045387a23 */ /* 0x100fe2000001082c */
[----:B------:R-:W-:Y:S01]  /*4160*/  MUFU.EX2 R147, R147 ;  /* 0x0000009300937308 */ /* 0x000fe20000000800 */
[--C-:B------:R-:W-:Y:S02]  /*4170*/  FFMA.FTZ R40, R101, c[0x0][0x23c], -R44.reuse ;  /* 0x00008f0065287a23 */ /* 0x100fe4000001082c */
[----:B------:R-:W1:Y:S01]  /*4180*/  SHFL.BFLY PT, R9, R6, 0x1, 0x1f ;  /* 0x0c201f0006097f89 */ /* 0x000e6200000e0000 */
[----:B------:R-:W-:-:S02]  /*4190*/  FFMA.FTZ R49, R71, c[0x0][0x23c], -R44 ;  /* 0x00008f0047317a23 */ /* 0x000fc4000001082c */
[--C-:B------:R-:W-:Y:S01]  /*41a0*/  FFMA.FTZ R42, R91, c[0x0][0x23c], -R44.reuse ;  /* 0x00008f005b2a7a23 */ /* 0x100fe2000001082c */
[----:B------:R-:W2:Y:S01]  /*41b0*/  LDSM.16.MT88.4 R68, [R158+0x9000] ;  /* 0x009000009e44783b */ /* 0x000ea20000004200 */
[----:B------:R-:W3:Y:S01]  /*41c0*/  MUFU.EX2 R60, R60 ;  /* 0x0000003c003c7308 */ /* 0x000ee20000000800 */
[--C-:B------:R-:W-:Y:S02]  /*41d0*/  FFMA.FTZ R47, R89, c[0x0][0x23c], -R44.reuse ;  /* 0x00008f00592f7a23 */ /* 0x100fe4000001082c */
[--C-:B------:R-:W-:Y:S02]  /*41e0*/  FFMA.FTZ R38, R33, c[0x0][0x23c], -R44.reuse ;  /* 0x00008f0021267a23 */ /* 0x100fe4000001082c */
[--C-:B------:R-:W-:Y:S02]  /*41f0*/  FFMA.FTZ R33, R29, c[0x0][0x23c], -R44.reuse ;  /* 0x00008f001d217a23 */ /* 0x100fe4000001082c */
[--C-:B------:R-:W-:Y:S01]  /*4200*/  FFMA.FTZ R29, R201, c[0x0][0x23c], -R44.reuse ;  /* 0x00008f00c91d7a23 */ /* 0x100fe2000001082c */
[----:B------:R-:W-:Y:S01]  /*4210*/  MUFU.EX2 R129, R129 ;  /* 0x0000008100817308 */ /* 0x000fe20000000800 */
[----:B------:R-:W-:-:S02]  /*4220*/  FFMA.FTZ R28, R203, c[0x0][0x23c], -R44 ;  /* 0x00008f00cb1c7a23 */ /* 0x000fc4000001082c */
[--C-:B------:R-:W-:Y:S02]  /*4230*/  FFMA.FTZ R54, R63, c[0x0][0x23c], -R44.reuse ;  /* 0x00008f003f367a23 */ /* 0x100fe4000001082c */
[--C-:B------:R-:W-:Y:S02]  /*4240*/  FFMA.FTZ R50, R195, c[0x0][0x23c], -R44.reuse ;  /* 0x00008f00c3327a23 */ /* 0x100fe4000001082c */
[--C-:B------:R-:W-:Y:S01]  /*4250*/  FFMA.FTZ R116, R165, c[0x0][0x23c], -R44.reuse ;  /* 0x00008f00a5747a23 */ /* 0x100fe2000001082c */
[----:B------:R-:W4:Y:S01]  /*4260*/  MUFU.EX2 R56, R56 ;  /* 0x0000003800387308 */ /* 0x000f220000000800 */
[----:B---3--:R-:W-:Y:S01]  /*4270*/  F2FP.BF16.PACK_AB R100, R60, R147 ;  /* 0x000000933c64723e */ /* 0x008fe200000010ff */
[--C-:B------:R-:W-:Y:S01]  /*4280*/  FFMA.FTZ R66, R179, c[0x0][0x23c], -R44.reuse ;  /* 0x00008f00b3427a23 */ /* 0x100fe2000001082c */
[----:B-1----:R-:W-:Y:S01]  /*4290*/  FMNMX.FTZ R0, R6, R9, !PT ;  /* 0x0000000906007209 */ /* 0x002fe20007810000 */
[--C-:B------:R-:W-:Y:S01]  /*42a0*/  FFMA.FTZ R126, R67, c[0x0][0x23c], -R44.reuse ;  /* 0x00008f00437e7a23 */ /* 0x100fe2000001082c */
[----:B------:R-:W1:Y:S01]  /*42b0*/  LDSM.16.MT88.4 R8, [R158+0xb400] ;  /* 0x00b400009e08783b */ /* 0x000e620000004200 */
[--C-:B------:R-:W-:Y:S01]  /*42c0*/  FFMA.FTZ R124, R119, c[0x0][0x23c], -R44.reuse ;  /* 0x00008f00777c7a23 */ /* 0x100fe2000001082c */
[C---:B------:R-:W-:Y:S01]  /*42d0*/  FSETP.NEU.FTZ.AND P0, PT, R0.reuse, -INF , PT ;  /* 0xff8000000000780b */ /* 0x040fe20003f1d000 */
[----:B------:R-:W-:Y:S01]  /*42e0*/  FMUL.FTZ R34, R0, c[0x0][0x23c] ;  /* 0x00008f0000227a20 */ /* 0x000fe20000410000 */
[----:B------:R-:W-:Y:S01]  /*42f0*/  MUFU.EX2 R49, R49 ;  /* 0x0000003100317308 */ /* 0x000fe20000000800 */
[----:B------:R-:W-:-:S02]  /*4300*/  FFMA.FTZ R67, R125, c[0x0][0x23c], -R44 ;  /* 0x00008f007d437a23 */ /* 0x000fc4000001082c */
[----:B------:R-:W-:Y:S01]  /*4310*/  FFMA.FTZ R117, R117, c[0x0][0x23c], -R44 ;  /* 0x00008f0075757a23 */ /* 0x000fe2000001082c */
[----:B------:R-:W-:Y:S02]  /*4320*/  FSEL R34, R34, RZ, P0 ;  /* 0x000000ff22227208 */ /* 0x000fe40000000000 */
[----:B------:R-:W-:Y:S02]  /*4330*/  ISETP.GE.AND P0, PT, R132, 0x2, PT ;  /* 0x000000028400780c */ /* 0x000fe40003f06270 */
[----:B----4-:R-:W-:Y:S01]  /*4340*/  F2FP.BF16.PACK_AB R102, R56, R129 ;  /* 0x000000813866723e */ /* 0x010fe200000010ff */
[--C-:B------:R-:W-:Y:S01]  /*4350*/  FFMA.FTZ R149, R46, c[0x0][0x23c], -R34.reuse ;  /* 0x00008f002e957a23 */ /* 0x100fe20000010822 */
[----:B------:R-:W3:Y:S01]  /*4360*/  MUFU.EX2 R42, R42 ;  /* 0x0000002a002a7308 */ /* 0x000ee20000000800 */
[--C-:B------:R-:W-:Y:S02]  /*4370*/  FFMA.FTZ R62, R17, c[0x0][0x23c], -R34.reuse ;  /* 0x00008f00113e7a23 */ /* 0x100fe40000010822 */
[--C-:B------:R-:W-:Y:S01]  /*4380*/  FFMA.FTZ R141, R75, c[0x0][0x23c], -R34.reuse ;  /* 0x00008f004b8d7a23 */ /* 0x100fe20000010822 */
[----:B------:R-:W-:Y:S01]  /*4390*/  LDSM.16.MT88.4 R16, [R158+0x9400] ;  /* 0x009400009e10783b */ /* 0x000fe20000004200 */
[----:B------:R-:W-:-:S02]  /*43a0*/  FFMA.FTZ R58, R57, c[0x0][0x23c], -R34 ;  /* 0x00008f00393a7a23 */ /* 0x000fc40000010822 */
[--C-:B------:R-:W-:Y:S01]  /*43b0*/  FFMA.FTZ R57, R55, c[0x0][0x23c], -R34.reuse ;  /* 0x00008f0037397a23 */ /* 0x100fe20000010822 */
[----:B------:R-:W-:Y:S01]  /*43c0*/  MUFU.EX2 R149, R149 ;  /* 0x0000009500957308 */ /* 0x000fe20000000800 */
[--C-:B------:R-:W-:Y:S02]  /*43d0*/  FFMA.FTZ R48, R73, c[0x0][0x23c], -R34.reuse ;  /* 0x00008f0049307a23 */ /* 0x100fe40000010822 */
[--C-:B------:R-:W-:Y:S02]  /*43e0*/  FFMA.FTZ R55, R7, c[0x0][0x23c], -R34.reuse ;  /* 0x00008f0007377a23 */ /* 0x100fe40000010822 */
[--C-:B------:R-:W-:Y:S02]  /*43f0*/  FFMA.FTZ R36, R5, c[0x0][0x23c], -R34.reuse ;  /* 0x00008f0005247a23 */ /* 0x100fe40000010822 */
[--C-:B------:R-:W-:Y:S01]  /*4400*/  FFMA.FTZ R32, R197, c[0x0][0x23c], -R34.reuse ;  /* 0x00008f00c5207a23 */ /* 0x100fe20000010822 */
[----:B------:R-:W4:Y:S01]  /*4410*/  MUFU.EX2 R62, R62 ;  /* 0x0000003e003e7308 */ /* 0x000f220000000800 */
[----:B---3--:R-:W-:Y:S01]  /*4420*/  F2FP.BF16.PACK_AB R4, R42, R49 ;  /* 0x000000312a04723e */ /* 0x008fe200000010ff */
[----:B------:R-:W-:-:S02]  /*4430*/  FFMA.FTZ R31, R31, c[0x0][0x23c], -R34 ;  /* 0x00008f001f1f7a23 */ /* 0x000fc40000010822 */
[--C-:B------:R-:W-:Y:S02]  /*4440*/  FFMA.FTZ R30, R199, c[0x0][0x23c], -R34.reuse ;  /* 0x00008f00c71e7a23 */ /* 0x100fe40000010822 */
[----:B------:R-:W-:Y:S02]  /*4450*/  FFMA.FTZ R3, R65, c[0x0][0x23c], -R34 ;  /* 0x00008f0041037a23 */ /* 0x000fe40000010822 */
[----:B------:R-:W-:Y:S01]  /*4460*/  MUFU.EX2 R141, R141 ;  /* 0x0000008d008d7308 */ /* 0x000fe20000000800 */
[----:B------:R-:W-:Y:S02]  /*4470*/  FFMA.FTZ R65, R61, c[0x0][0x23c], -R44 ;  /* 0x00008f003d417a23 */ /* 0x000fe4000001082c */
[----:B------:R-:W-:Y:S02]  /*4480*/  FFMA.FTZ R63, R59, c[0x0][0x23c], -R34 ;  /* 0x00008f003b3f7a23 */ /* 0x000fe40000010822 */
[----:B------:R-:W-:Y:S02]  /*4490*/  FFMA.FTZ R61, R193, c[0x0][0x23c], -R44 ;  /* 0x00008f00c13d7a23 */ /* 0x000fe4000001082c */
[--C-:B------:R-:W-:Y:S01]  /*44a0*/  FFMA.FTZ R52, R189, c[0x0][0x23c], -R34.reuse ;  /* 0x00008f00bd347a23 */ /* 0x100fe20000010822 */
[----:B------:R-:W3:Y:S01]  /*44b0*/  MUFU.EX2 R58, R58 ;  /* 0x0000003a003a7308 */ /* 0x000ee20000000800 */
[----:B----4-:R-:W-:Y:S01]  /*44c0*/  F2FP.BF16.PACK_AB R101, R62, R149 ;  /* 0x000000953e65723e */ /* 0x010fe200000010ff */
[----:B------:R-:W-:-:S02]  /*44d0*/  FFMA.FTZ R59, R191, c[0x0][0x23c], -R34 ;  /* 0x00008f00bf3b7a23 */ /* 0x000fc40000010822 */
[----:B------:R-:W-:Y:S02]  /*44e0*/  FFMA.FTZ R46, R183, c[0x0][0x23c], -R34 ;  /* 0x00008f00b72e7a23 */ /* 0x000fe40000010822 */
[----:B------:R-:W-:Y:S02]  /*44f0*/  FFMA.FTZ R183, R153, c[0x0][0x23c], -R44 ;  /* 0x00008f0099b77a23 */ /* 0x000fe4000001082c */
[----:B------:R-:W-:Y:S01]  /*4500*/  MUFU.EX2 R47, R47 ;  /* 0x0000002f002f7308 */ /* 0x000fe20000000800 */
[----:B------:R-:W-:Y:S02]  /*4510*/  FFMA.FTZ R165, R151, c[0x0][0x23c], -R34 ;  /* 0x00008f0097a57a23 */ /* 0x000fe40000010822 */
[----:B------:R-:W-:Y:S02]  /*4520*/  FFMA.FTZ R153, R177, c[0x0][0x23c], -R44 ;  /* 0x00008f00b1997a23 */ /* 0x000fe4000001082c */
[--C-:B------:R-:W-:Y:S02]  /*4530*/  FFMA.FTZ R118, R155, c[0x0][0x23c], -R34.reuse ;  /* 0x00008f009b767a23 */ /* 0x100fe40000010822 */
[--C-:B------:R-:W-:Y:S01]  /*4540*/  FFMA.FTZ R151, R187, c[0x0][0x23c], -R34.reuse ;  /* 0x00008f00bb977a23 */ /* 0x100fe20000010822 */
[----:B---3--:R-:W-:Y:S01]  /*4550*/  F2FP.BF16.PACK_AB R103, R58, R141 ;  /* 0x0000008d3a67723e */ /* 0x008fe200000010ff */
[----:B------:R-:W3:Y:S01]  /*4560*/  MUFU.EX2 R40, R40 ;  /* 0x0000002800287308 */ /* 0x000ee20000000800 */
[----:B------:R-:W-:-:S02]  /*4570*/  FFMA.FTZ R64, R185, c[0x0][0x23c], -R34 ;  /* 0x00008f00b9407a23 */ /* 0x000fc40000010822 */
[--C-:B------:R-:W-:Y:S02]  /*4580*/  FFMA.FTZ R128, R131, c[0x0][0x23c], -R34.reuse ;  /* 0x00008f0083807a23 */ /* 0x100fe40000010822 */
[--C-:B------:R-:W-:Y:S01]  /*4590*/  FFMA.FTZ R119, R143, c[0x0][0x23c], -R34.reuse ;  /* 0x00008f008f777a23 */ /* 0x100fe20000010822 */
[C---:B------:R-:W-:Y:S01]  /*45a0*/  HMMA.16816.F32.BF16 R80, R100.reuse, R84, RZ ;  /* 0x000000546450723c */ /* 0x040fe200000418ff */
[----:B------:R-:W-:Y:S01]  /*45b0*/  FFMA.FTZ R125, R145, c[0x0][0x23c], -R34 ;  /* 0x00008f00917d7a23 */ /* 0x000fe20000010822 */
[----:B------:R-:W-:Y:S01]  /*45c0*/  MUFU.EX2 R57, R57 ;  /* 0x0000003900397308 */ /* 0x000fe20000000800 */
[----:B------:R-:W-:Y:S02]  /*45d0*/  FADD.FTZ R62, R149, R62 ;  /* 0x0000003e953e7221 */ /* 0x000fe40000010000 */
[----:B------:R-:W-:Y:S02]  /*45e0*/  FFMA.FTZ R53, R53, c[0x0][0x23c], -R34 ;  /* 0x00008f0035357a23 */ /* 0x000fe40000010822 */
[----:B------:R-:W-:Y:S01]  /*45f0*/  FADD.FTZ R141, R141, R62 ;  /* 0x0000003e8d8d7221 */ /* 0x000fe20000010000 */
[----:B------:R-:W-:Y:S01]  /*4600*/  HMMA.16816.F32.BF16 R84, R100, R86, RZ ;  /* 0x000000566454723c */ /* 0x000fe200000418ff */
[----:B------:R-:W-:Y:S01]  /*4610*/  FFMA.FTZ R62, R45, c[0x0][0x23c], -R34 ;  /* 0x00008f002d3e7a23 */ /* 0x000fe20000010822 */
[----:B------:R-:W4:Y:S01]  /*4620*/  MUFU.EX2 R48, R48 ;  /* 0x0000003000307308 */ /* 0x000f220000000800 */
[----:B---3--:R-:W-:Y:S01]  /*4630*/  F2FP.BF16.PACK_AB R6, R40, R47 ;  /* 0x0000002f2806723e */ /* 0x008fe200000010ff */
[----:B------:R-:W-:-:S02]  /*4640*/  FADD.FTZ R130, R58, R141 ;  /* 0x0000008d3a827221 */ /* 0x000fc40000010000 */
[----:B------:R-:W-:Y:S02]  /*4650*/  FFMA.FTZ R58, R23, c[0x0][0x23c], -R44 ;  /* 0x00008f00173a7a23 */ /* 0x000fe4000001082c */
[C---:B------:R-:W-:Y:S01]  /*4660*/  HMMA.16816.F32.BF16 R72, R100.reuse, R76, RZ ;  /* 0x0000004c6448723c */ /* 0x040fe200000418ff */
[----:B------:R-:W-:Y:S01]  /*4670*/  FFMA.FTZ R45, R51, c[0x0][0x23c], -R34 ;  /* 0x00008f00332d7a23 */ /* 0x000fe20000010822 */
[----:B------:R-:W-:Y:S01]  /*4680*/  MUFU.EX2 R55, R55 ;  /* 0x0000003700377308 */ /* 0x000fe20000000800 */
[----:B------:R-:W-:Y:S02]  /*4690*/  FFMA.FTZ R51, R20, c[0x0][0x23c], -R44 ;  /* 0x00008f0014337a23 */ /* 0x000fe4000001082c */
[--C-:B------:R-:W-:Y:S02]  /*46a0*/  FFMA.FTZ R39, R39, c[0x0][0x23c], -R34.reuse ;  /* 0x00008f0027277a23 */ /* 0x100fe40000010822 */
[--C-:B------:R-:W-:Y:S01]  /*46b0*/  FFMA.FTZ R35, R35, c[0x0][0x23c], -R34.reuse ;  /* 0x00008f0023237a23 */ /* 0x100fe20000010822 */
[----:B------:R-:W-:Y:S01]  /*46c0*/  HMMA.16816.F32.BF16 R76, R100, R78, RZ ;  /* 0x0000004e644c723c */ /* 0x000fe200000418ff */
[----:B------:R-:W-:Y:S01]  /*46d0*/  FFMA.FTZ R37, R37, c[0x0][0x23c], -R34 ;  /* 0x00008f0025257a23 */ /* 0x000fe20000010822 */
[----:B------:R-:W3:Y:S01]  /*46e0*/  MUFU.EX2 R36, R36 ;  /* 0x0000002400247308 */ /* 0x000ee20000000800 */
[----:B----4-:R-:W-:Y:S01]  /*46f0*/  F2FP.BF16.PACK_AB R5, R48, R57 ;  /* 0x000000393005723e */ /* 0x010fe200000010ff */
[----:B------:R-:W-:-:S04]  /*4700*/  FADD.FTZ R57, R57, R130 ;  /* 0x0000008239397221 */ /* 0x000fc80000010000 */
[C---:B--2---:R-:W-:Y:S02]  /*4710*/  HMMA.16816.F32.BF16 R112, R100.reuse, R68, RZ ;  /* 0x000000446470723c */ /* 0x044fe400000418ff */
[----:B------:R-:W-:Y:S06]  /*4720*/  MUFU.EX2 R38, R38 ;  /* 0x0000002600267308 */ /* 0x000fec0000000800 */
[C---:B------:R-:W-:Y:S01]  /*4730*/  HMMA.16816.F32.BF16 R88, R100.reuse, R108, RZ ;  /* 0x0000006c6458723c */ /* 0x040fe200000418ff */
[----:B---3--:R-:W-:Y:S01]  /*4740*/  F2FP.BF16.PACK_AB R7, R36, R55 ;  /* 0x000000372407723e */ /* 0x008fe200000010ff */
[----:B------:R-:W2:Y:S06]  /*4750*/  MUFU.EX2 R33, R33 ;  /* 0x0000002100217308 */ /* 0x000eac0000000800 */
[----:B------:R-:W-:Y:S02]  /*4760*/  HMMA.16816.F32.BF16 R92, R100, R96, RZ ;  /* 0x00000060645c723c */ /* 0x000fe400000418ff */
[----:B------:R-:W-:Y:S06]  /*4770*/  MUFU.EX2 R29, R29 ;  /* 0x0000001d001d7308 */ /* 0x000fec0000000800 */
[C---:B-1----:R-:W-:Y:S02]  /*4780*/  HMMA.16816.F32.BF16 R80, R4.reuse, R8, R80 ;  /* 0x000000080450723c */ /* 0x042fe40000041850 */
[----:B------:R-:W1:Y:S06]  /*4790*/  MUFU.EX2 R28, R28 ;  /* 0x0000001c001c7308 */ /* 0x000e6c0000000800 */
[----:B------:R-:W-:Y:S01]  /*47a0*/  HMMA.16816.F32.BF16 R84, R4, R10, R84 ;  /* 0x0000000a0454723c */ /* 0x000fe20000041854 */
[----:B------:R-:W3:Y:S01]  /*47b0*/  LDSM.16.MT88.4 R8, [R156+0xd000] ;  /* 0x00d000009c08783b */ /* 0x000ee20000004200 */
[----:B------:R-:W-:Y:S06]  /*47c0*/  MUFU.EX2 R32, R32 ;  /* 0x0000002000207308 */ /* 0x000fec0000000800 */
[C---:B------:R-:W-:Y:S02]  /*47d0*/  HMMA.16816.F32.BF16 R68, R100.reuse, R70, RZ ;  /* 0x000000466444723c */ /* 0x040fe400000418ff */
[----:B------:R-:W4:Y:S06]  /*47e0*/  MUFU.EX2 R31, R31 ;  /* 0x0000001f001f7308 */ /* 0x000f2c0000000800 */
[C---:B------:R-:W-:Y:S02]  /*47f0*/  HMMA.16816.F32.BF16 R108, R100.reuse, R110, RZ ;  /* 0x0000006e646c723c */ /* 0x040fe400000418ff */
[----:B------:R-:W-:Y:S06]  /*4800*/  MUFU.EX2 R30, R30 ;  /* 0x0000001e001e7308 */ /* 0x000fec0000000800 */
[----:B------:R-:W-:Y:S02]  /*4810*/  HMMA.16816.F32.BF16 R96, R100, R98, RZ ;  /* 0x000000626460723c */ /* 0x000fe400000418ff */
[----:B------:R-:W5:Y:S06]  /*4820*/  MUFU.EX2 R3, R3 ;  /* 0x0000000300037308 */ /* 0x000f6c0000000800 */
[C---:B------:R-:W-:Y:S02]  /*4830*/  HMMA.16816.F32.BF16 R72, R4.reuse, R12, R72 ;  /* 0x0000000c0448723c */ /* 0x040fe40000041848 */
[----:B------:R-:W-:Y:S06]  /*4840*/  MUFU.EX2 R65, R65 ;  /* 0x0000004100417308 */ /* 0x000fec0000000800 */
[----:B------:R-:W-:Y:S01]  /*4850*/  HMMA.16816.F32.BF16 R76, R4, R14, R76 ;  /* 0x0000000e044c723c */ /* 0x000fe2000004184c */
[----:B------:R-:W1:Y:S01]  /*4860*/  LDSM.16.MT88.4 R12, [R158+0xd400] ;  /* 0x00d400009e0c783b */ /* 0x000e620000004200 */
[----:B------:R-:W1:Y:S06]  /*4870*/  MUFU.EX2 R54, R54 ;  /* 0x0000003600367308 */ /* 0x000e6c0000000800 */
[C---:B---3--:R-:W-:Y:S02]  /*4880*/  HMMA.16816.F32.BF16 R104, R100.reuse, R8, RZ ;  /* 0x000000086468723c */ /* 0x048fe400000418ff */
[----:B------:R-:W-:Y:S06]  /*4890*/  MUFU.EX2 R61, R61 ;  /* 0x0000003d003d7308 */ /* 0x000fec0000000800 */
[----:B------:R-:W-:Y:S01]  /*48a0*/  HMMA.16816.F32.BF16 R100, R100, R10, RZ ;  /* 0x0000000a6464723c */ /* 0x000fe200000418ff */
[----:B------:R-:W3:Y:S01]  /*48b0*/  LDSM.16.MT88.4 R8, [R156+0xd400] ;  /* 0x00d400009c08783b */ /* 0x000ee20000004200 */
        /* <DEDUP_REMOVED lines=9> */
[----:B------:R-:W1:Y:S01]  /*4950*/  LDSM.16.MT88.4 R12, [R158+0x9800] ;  /* 0x009800009e0c783b */ /* 0x000e620000004200 */
[----:B------:R-:W1:Y:S06]  /*4960*/  MUFU.EX2 R46, R46 ;  /* 0x0000002e002e7308 */ /* 0x000e6c0000000800 */
[C---:B---3--:R-:W-:Y:S02]  /*4970*/  HMMA.16816.F32.BF16 R104, R4.reuse, R8, R104 ;  /* 0x000000080468723c */ /* 0x048fe40000041868 */
[----:B------:R-:W-:Y:S06]  /*4980*/  MUFU.EX2 R183, R183 ;  /* 0x000000b700b77308 */ /* 0x000fec0000000800 */
[C---:B------:R-:W-:Y:S01]  /*4990*/  HMMA.16816.F32.BF16 R100, R4.reuse, R10, R100 ;  /* 0x0000000a0464723c */ /* 0x040fe20000041864 */
[----:B------:R-:W3:Y:S01]  /*49a0*/  LDSM.16.MT88.4 R8, [R156+0x9800] ;  /* 0x009800009c08783b */ /* 0x000ee20000004200 */
[----:B------:R-:W1:Y:S06]  /*49b0*/  MUFU.EX2 R116, R116 ;  /* 0x0000007400747308 */ /* 0x000e6c0000000800 */
[C---:B--2---:R-:W-:Y:S02]  /*49c0*/  HMMA.16816.F32.BF16 R88, R4.reuse, R16, R88 ;  /* 0x000000100458723c */ /* 0x044fe40000041858 */
[----:B------:R-:W-:Y:S06]  /*49d0*/  MUFU.EX2 R153, R153 ;  /* 0x0000009900997308 */ /* 0x000fec0000000800 */
[----:B------:R-:W-:Y:S01]  /*49e0*/  HMMA.16816.F32.BF16 R108, R4, R18, R108 ;  /* 0x00000012046c723c */ /* 0x000fe2000004186c */
[----:B------:R-:W-:Y:S01]  /*49f0*/  LDSM.16.MT88.4 R16, [R158+0xa400] ;  /* 0x00a400009e10783b */ /* 0x000fe20000004200 */
[----:B------:R-:W2:Y:S05]  /*4a00*/  MUFU.EX2 R66, R66 ;  /* 0x0000004200427308 */ /* 0x000eaa0000000800 */
[----:B------:R-:W-:-:S02]  /*4a10*/  F2FP.BF16.PACK_AB R4, R33, R38 ;  /* 0x000000262104723e */ /* 0x000fc400000010ff */
[----:B------:R-:W-:Y:S01]  /*4a20*/  F2FP.BF16.PACK_AB R6, R28, R29 ;  /* 0x0000001d1c06723e */ /* 0x000fe200000010ff */
[----:B------:R-:W-:Y:S01]  /*4a30*/  MUFU.EX2 R165, R165 ;  /* 0x000000a500a57308 */ /* 0x000fe20000000800 */
[----:B----4-:R-:W-:Y:S02]  /*4a40*/  F2FP.BF16.PACK_AB R5, R31, R32 ;  /* 0x000000201f05723e */ /* 0x010fe400000010ff */
[----:B-----5:R-:W-:-:S05]  /*4a50*/  F2FP.BF16.PACK_AB R7, R3, R30 ;  /* 0x0000001e0307723e */ /* 0x020fca00000010ff */
[----:B------:R-:W4:Y:S02]  /*4a60*/  MUFU.EX2 R118, R118 ;  /* 0x0000007600767308 */ /* 0x000f240000000800 */
[C---:B-1----:R-:W-:Y:S06]  /*4a70*/  HMMA.16816.F32.BF16 R112, R4.reuse, R12, R112 ;  /* 0x0000000c0470723c */ /* 0x042fec0000041870 */
[----:B------:R-:W-:Y:S02]  /*4a80*/  MUFU.EX2 R151, R151 ;  /* 0x0000009700977308 */ /* 0x000fe40000000800 */
[C---:B---3--:R-:W-:Y:S06]  /*4a90*/  HMMA.16816.F32.BF16 R72, R4.reuse, R8, R72 ;  /* 0x000000080448723c */ /* 0x048fec0000041848 */
[----:B------:R-:W1:Y:S02]  /*4aa0*/  MUFU.EX2 R64, R64 ;  /* 0x0000004000407308 */ /* 0x000e640000000800 */
[C---:B------:R-:W-:Y:S01]  /*4ab0*/  HMMA.16816.F32.BF16 R76, R4.reuse, R10, R76 ;  /* 0x0000000a044c723c */ /* 0x040fe2000004184c */
[----:B------:R-:W3:Y:S05]  /*4ac0*/  LDSM.16.MT88.4 R8, [R156+0xb800] ;  /* 0x00b800009c08783b */ /* 0x000eea0000004200 */
[----:B------:R-:W-:Y:S02]  /*4ad0*/  MUFU.EX2 R126, R126 ;  /* 0x0000007e007e7308 */ /* 0x000fe40000000800 */
[C---:B------:R-:W-:Y:S01]  /*4ae0*/  HMMA.16816.F32.BF16 R68, R4.reuse, R14, R68 ;  /* 0x0000000e0444723c */ /* 0x040fe20000041844 */
[----:B------:R-:W5:Y:S05]  /*4af0*/  LDSM.16.MT88.4 R12, [R158+0xb800] ;  /* 0x00b800009e0c783b */ /* 0x000f6a0000004200 */
[----:B------:R-:W-:Y:S08]  /*4b00*/  MUFU.EX2 R117, R117 ;  /* 0x0000007500757308 */ /* 0x000ff00000000800 */
[----:B------:R-:W-:Y:S08]  /*4b10*/  MUFU.EX2 R124, R124 ;  /* 0x0000007c007c7308 */ /* 0x000ff00000000800 */
[----:B------:R-:W1:Y:S08]  /*4b20*/  MUFU.EX2 R67, R67 ;  /* 0x0000004300437308 */ /* 0x000e700000000800 */
[----:B------:R-:W-:Y:S01]  /*4b30*/  MUFU.EX2 R128, R128 ;  /* 0x0000008000807308 */ /* 0x000fe20000000800 */
[C---:B---3--:R-:W-:Y:S07]  /*4b40*/  HMMA.16816.F32.BF16 R88, R4.reuse, R8, R88 ;  /* 0x000000080458723c */ /* 0x048fee0000041858 */
[----:B------:R-:W3:Y:S01]  /*4b50*/  MUFU.EX2 R119, R119 ;  /* 0x0000007700777308 */ /* 0x000ee20000000800 */
[C---:B------:R-:W-:Y:S01]  /*4b60*/  HMMA.16816.F32.BF16 R108, R4.reuse, R10, R108 ;  /* 0x0000000a046c723c */ /* 0x040fe2000004186c */
[----:B------:R-:W1:Y:S06]  /*4b70*/  LDSM.16.MT88.4 R8, [R156+0xd800] ;  /* 0x00d800009c08783b */ /* 0x000e6c0000004200 */
[----:B------:R-:W-:Y:S01]  /*4b80*/  MUFU.EX2 R125, R125 ;  /* 0x0000007d007d7308 */ /* 0x000fe20000000800 */
[C---:B-----5:R-:W-:Y:S07]  /*4b90*/  HMMA.16816.F32.BF16 R80, R4.reuse, R12, R80 ;  /* 0x0000000c0450723c */ /* 0x060fee0000041850 */
[----:B------:R-:W-:Y:S01]  /*4ba0*/  MUFU.EX2 R58, R58 ;  /* 0x0000003a003a7308 */ /* 0x000fe20000000800 */
[C---:B------:R-:W-:Y:S01]  /*4bb0*/  HMMA.16816.F32.BF16 R84, R4.reuse, R14, R84 ;  /* 0x0000000e0454723c */ /* 0x040fe20000041854 */
[----:B------:R-:W5:Y:S06]  /*4bc0*/  LDSM.16.MT88.4 R12, [R158+0xd800] ;  /* 0x00d800009e0c783b */ /* 0x000f6c0000004200 */
[----:B------:R-:W-:Y:S08]  /*4bd0*/  MUFU.EX2 R62, R62 ;  /* 0x0000003e003e7308 */ /* 0x000ff00000000800 */
[----:B------:R-:W-:Y:S08]  /*4be0*/  MUFU.EX2 R45, R45 ;  /* 0x0000002d002d7308 */ /* 0x000ff00000000800 */
[----:B------:R-:W-:Y:S01]  /*4bf0*/  MUFU.EX2 R39, R39 ;  /* 0x0000002700277308 */ /* 0x000fe20000000800 */
[C---:B-1----:R-:W-:Y:S07]  /*4c00*/  HMMA.16816.F32.BF16 R104, R4.reuse, R8, R104 ;  /* 0x000000080468723c */ /* 0x042fee0000041868 */
[----:B------:R-:W-:Y:S01]  /*4c10*/  MUFU.EX2 R35, R35 ;  /* 0x0000002300237308 */ /* 0x000fe20000000800 */
[C---:B------:R-:W-:Y:S01]  /*4c20*/  HMMA.16816.F32.BF16 R100, R4.reuse, R10, R100 ;  /* 0x0000000a0464723c */ /* 0x040fe20000041864 */
[----:B------:R-:W1:Y:S07]  /*4c30*/  LDSM.16.MT88.4 R8, [R156+0x9c00] ;  /* 0x009c00009c08783b */ /* 0x000e6e0000004200 */
[C---:B-----5:R-:W-:Y:S08]  /*4c40*/  HMMA.16816.F32.BF16 R92, R4.reuse, R12, R92 ;  /* 0x0000000c045c723c */ /* 0x060ff0000004185c */
[----:B------:R-:W-:Y:S01]  /*4c50*/  HMMA.16816.F32.BF16 R96, R4, R14, R96 ;  /* 0x0000000e0460723c */ /* 0x000fe20000041860 */
[----:B------:R-:W5:Y:S06]  /*4c60*/  LDSM.16.MT88.4 R12, [R158+0x9c00] ;  /* 0x009c00009e0c783b */ /* 0x000f6c0000004200 */
[----:B------:R-:W-:-:S02]  /*4c70*/  F2FP.BF16.PACK_AB R4, R54, R65 ;  /* 0x000000413604723e */ /* 0x000fc400000010ff */
[----:B------:R-:W-:Y:S02]  /*4c80*/  F2FP.BF16.PACK_AB R6, R50, R61 ;  /* 0x0000003d3206723e */ /* 0x000fe400000010ff */
[----:B------:R-:W-:Y:S02]  /*4c90*/  F2FP.BF16.PACK_AB R5, R52, R63 ;  /* 0x0000003f3405723e */ /* 0x000fe400000010ff */
[----:B------:R-:W-:-:S07]  /*4ca0*/  F2FP.BF16.PACK_AB R7, R46, R59 ;  /* 0x0000003b2e07723e */ /* 0x000fce00000010ff */
[C---:B-1----:R-:W-:Y:S08]  /*4cb0*/  HMMA.16816.F32.BF16 R72, R4.reuse, R8, R72 ;  /* 0x000000080448723c */ /* 0x042ff00000041848 */
[C---:B------:R-:W-:Y:S01]  /*4cc0*/  HMMA.16816.F32.BF16 R76, R4.reuse, R10, R76 ;  /* 0x0000000a044c723c */ /* 0x040fe2000004184c */
[----:B------:R-:W1:Y:S07]  /*4cd0*/  LDSM.16.MT88.4 R8, [R156+0xbc00] ;  /* 0x00bc00009c08783b */ /* 0x000e6e0000004200 */
[C---:B-----5:R-:W-:Y:S08]  /*4ce0*/  HMMA.16816.F32.BF16 R112, R4.reuse, R12, R112 ;  /* 0x0000000c0470723c */ /* 0x060ff00000041870 */
[C---:B------:R-:W-:Y:S01]  /*4cf0*/  HMMA.16816.F32.BF16 R68, R4.reuse, R14, R68 ;  /* 0x0000000e0444723c */ /* 0x040fe20000041844 */
[----:B------:R-:W5:Y:S07]  /*4d00*/  LDSM.16.MT88.4 R12, [R158+0xbc00] ;  /* 0x00bc00009e0c783b */ /* 0x000f6e0000004200 */
        /* <DEDUP_REMOVED lines=10> */
[----:B------:R-:W-:Y:S01]  /*4db0*/  HMMA.16816.F32.BF16 R96, R4, R14, R96 ;  /* 0x0000000e0460723c */ /* 0x000fe20000041860 */
[----:B------:R-:W5:Y:S06]  /*4dc0*/  LDSM.16.MT88.4 R12, [R158+0xa000] ;  /* 0x00a000009e0c783b */ /* 0x000f6c0000004200 */
[----:B------:R-:W-:-:S02]  /*4dd0*/  F2FP.BF16.PACK_AB R4, R116, R183 ;  /* 0x000000b77404723e */ /* 0x000fc400000010ff */
[----:B--2---:R-:W-:Y:S02]  /*4de0*/  F2FP.BF16.PACK_AB R6, R66, R153 ;  /* 0x000000994206723e */ /* 0x004fe400000010ff */
[----:B----4-:R-:W-:Y:S02]  /*4df0*/  F2FP.BF16.PACK_AB R5, R118, R165 ;  /* 0x000000a57605723e */ /* 0x010fe400000010ff */
[----:B------:R-:W-:-:S07]  /*4e00*/  F2FP.BF16.PACK_AB R7, R64, R151 ;  /* 0x000000974007723e */ /* 0x000fce00000010ff */
[C---:B-1----:R-:W-:Y:S08]  /*4e10*/  HMMA.16816.F32.BF16 R72, R4.reuse, R8, R72 ;  /* 0x000000080448723c */ /* 0x042ff00000041848 */
[C---:B------:R-:W-:Y:S01]  /*4e20*/  HMMA.16816.F32.BF16 R76, R4.reuse, R10, R76 ;  /* 0x0000000a044c723c */ /* 0x040fe2000004184c */
[----:B------:R-:W1:Y:S07]  /*4e30*/  LDSM.16.MT88.4 R8, [R156+0xc000] ;  /* 0x00c000009c08783b */ /* 0x000e6e0000004200 */
[C---:B-----5:R-:W-:Y:S08]  /*4e40*/  HMMA.16816.F32.BF16 R112, R4.reuse, R12, R112 ;  /* 0x0000000c0470723c */ /* 0x060ff00000041870 */
[C---:B------:R-:W-:Y:S01]  /*4e50*/  HMMA.16816.F32.BF16 R68, R4.reuse, R14, R68 ;  /* 0x0000000e0444723c */ /* 0x040fe20000041844 */
[----:B------:R-:W2:Y:S07]  /*4e60*/  LDSM.16.MT88.4 R12, [R158+0xc000] ;  /* 0x00c000009e0c783b */ /* 0x000eae0000004200 */
[C---:B-1----:R-:W-:Y:S08]  /*4e70*/  HMMA.16816.F32.BF16 R88, R4.reuse, R8, R88 ;  /* 0x000000080458723c */ /* 0x042ff00000041858 */
        /* <DEDUP_REMOVED lines=8> */
[C---:B--2---:R-:W-:Y:S08]  /*4f00*/  HMMA.16816.F32.BF16 R92, R4.reuse, R12, R92 ;  /* 0x0000000c045c723c */ /* 0x044ff0000004185c */
[----:B------:R-:W-:Y:S01]  /*4f10*/  HMMA.16816.F32.BF16 R96, R4, R14, R96 ;  /* 0x0000000e0460723c */ /* 0x000fe20000041860 */
[----:B------:R-:W2:Y:S06]  /*4f20*/  LDSM.16.MT88.4 R12, [R156+0xa400] ;  /* 0x00a400009c0c783b */ /* 0x000eac0000004200 */
[----:B------:R-:W-:Y:S01]  /*4f30*/  FADD.FTZ R4, R147, R60 ;  /* 0x0000003c93047221 */ /* 0x000fe20000010000 */
[----:B------:R-:W-:Y:S01]  /*4f40*/  F2FP.BF16.PACK_AB R6, R67, R124 ;  /* 0x0000007c4306723e */ /* 0x000fe200000010ff */
[----:B------:R-:W-:Y:S01]  /*4f50*/  FFMA.FTZ R60, R127, c[0x0][0x23c], -R34 ;  /* 0x00008f007f3c7a23 */ /* 0x000fe20000010822 */
[----:B---3--:R-:W-:Y:S01]  /*4f60*/  F2FP.BF16.PACK_AB R5, R119, R128 ;  /* 0x000000807705723e */ /* 0x008fe200000010ff */
[----:B------:R-:W-:Y:S01]  /*4f70*/  FADD.FTZ R129, R129, R4 ;  /* 0x0000000481817221 */ /* 0x000fe20000010000 */
[----:B------:R-:W-:Y:S01]  /*4f80*/  F2FP.BF16.PACK_AB R4, R117, R126 ;  /* 0x0000007e7504723e */ /* 0x000fe200000010ff */
[----:B------:R-:W-:-:S02]  /*4f90*/  FFMA.FTZ R127, R25, c[0x0][0x23c], -R44 ;  /* 0x00008f00197f7a23 */ /* 0x000fc4000001082c */
[----:B------:R-:W3:Y:S01]  /*4fa0*/  MUFU.EX2 R60, R60 ;  /* 0x0000003c003c7308 */ /* 0x000ee20000000800 */
[----:B------:R-:W-:Y:S02]  /*4fb0*/  FADD.FTZ R140, R56, R129 ;  /* 0x00000081388c7221 */ /* 0x000fe40000010000 */
[--C-:B------:R-:W-:Y:S02]  /*4fc0*/  FFMA.FTZ R129, R21, c[0x0][0x23c], -R44.reuse ;  /* 0x00008f0015817a23 */ /* 0x100fe4000001082c */
[----:B------:R-:W-:-:S03]  /*4fd0*/  FFMA.FTZ R56, R27, c[0x0][0x23c], -R44 ;  /* 0x00008f001b387a23 */ /* 0x000fc6000001082c */
[----:B------:R-:W-:Y:S01]  /*4fe0*/  MUFU.EX2 R127, R127 ;  /* 0x0000007f007f7308 */ /* 0x000fe20000000800 */
[----:B---3--:R-:W-:-:S07]  /*4ff0*/  F2FP.BF16.PACK_AB R7, R60, R125 ;  /* 0x0000007d3c07723e */ /* 0x008fce00000010ff */
[----:B------:R-:W3:Y:S01]  /*5000*/  MUFU.EX2 R129, R129 ;  /* 0x0000008100817308 */ /* 0x000ee20000000800 */
[C---:B-1----:R-:W-:Y:S07]  /*5010*/  HMMA.16816.F32.BF16 R80, R4.reuse, R8, R80 ;  /* 0x000000080450723c */ /* 0x042fee0000041850 */
[----:B------:R-:W1:Y:S01]  /*5020*/  MUFU.EX2 R56, R56 ;  /* 0x0000003800387308 */ /* 0x000e620000000800 */
[C---:B------:R-:W-:Y:S01]  /*5030*/  HMMA.16816.F32.BF16 R84, R4.reuse, R10, R84 ;  /* 0x0000000a0454723c */ /* 0x040fe20000041854 */
[----:B------:R-:W4:Y:S07]  /*5040*/  LDSM.16.MT88.4 R8, [R158+0xe400] ;  /* 0x00e400009e08783b */ /* 0x000f2e0000004200 */
[C---:B--2---:R-:W-:Y:S08]  /*5050*/  HMMA.16816.F32.BF16 R72, R4.reuse, R12, R72 ;  /* 0x0000000c0448723c */ /* 0x044ff00000041848 */
[C---:B------:R-:W-:Y:S01]  /*5060*/  HMMA.16816.F32.BF16 R76, R4.reuse, R14, R76 ;  /* 0x0000000e044c723c */ /* 0x040fe2000004184c */
[----:B------:R-:W2:Y:S07]  /*5070*/  LDSM.16.MT88.4 R12, [R156+0xe400] ;  /* 0x00e400009c0c783b */ /* 0x000eae0000004200 */
[C---:B------:R-:W-:Y:S08]  /*5080*/  HMMA.16816.F32.BF16 R112, R4.reuse, R16, R112 ;  /* 0x000000100470723c */ /* 0x040ff00000041870 */
[C---:B------:R-:W-:Y:S01]  /*5090*/  HMMA.16816.F32.BF16 R68, R4.reuse, R18, R68 ;  /* 0x000000120444723c */ /* 0x040fe20000041844 */
[----:B------:R-:W5:Y:S07]  /*50a0*/  LDSM.16.MT88.4 R16, [R156+0xc400] ;  /* 0x00c400009c10783b */ /* 0x000f6e0000004200 */
[C---:B----4-:R-:W-:Y:S08]  /*50b0*/  HMMA.16816.F32.BF16 R92, R4.reuse, R8, R92 ;  /* 0x00000008045c723c */ /* 0x050ff0000004185c */
[C---:B------:R-:W-:Y:S01]  /*50c0*/  HMMA.16816.F32.BF16 R96, R4.reuse, R10, R96 ;  /* 0x0000000a0460723c */ /* 0x040fe20000041860 */
[----:B------:R-:W4:Y:S07]  /*50d0*/  LDSM.16.MT88.4 R8, [R158+0xa800] ;  /* 0x00a800009e08783b */ /* 0x000f2e0000004200 */
[C---:B--2---:R-:W-:Y:S07]  /*50e0*/  HMMA.16816.F32.BF16 R104, R4.reuse, R12, R104 ;  /* 0x0000000c0468723c */ /* 0x044fee0000041868 */
[----:B------:R-:W-:Y:S01]  /*50f0*/  FADD.FTZ R13, R49, R140 ;  /* 0x0000008c310d7221 */ /* 0x000fe20000010000 */
[----:B------:R-:W-:Y:S01]  /*5100*/  HMMA.16816.F32.BF16 R100, R4, R14, R100 ;  /* 0x0000000e0464723c */ /* 0x000fe20000041864 */
[----:B------:R-:W-:Y:S01]  /*5110*/  MUFU.EX2 R49, R53 ;  /* 0x0000003500317308 */ /* 0x000fe20000000800 */
[----:B------:R-:W-:-:S02]  /*5120*/  FADD.FTZ R12, R48, R57 ;  /* 0x00000039300c7221 */ /* 0x000fc40000010000 */
[----:B------:R-:W-:Y:S02]  /*5130*/  FFMA.FTZ R48, R22, c[0x0][0x23c], -R44 ;  /* 0x00008f0016307a23 */ /* 0x000fe4000001082c */
[----:B------:R-:W-:Y:S01]  /*5140*/  FADD.FTZ R55, R55, R12 ;  /* 0x0000000c37377221 */ /* 0x000fe20000010000 */
[----:B------:R-:W2:Y:S01]  /*5150*/  LDSM.16.MT88.4 R20, [R158+0xc800] ;  /* 0x00c800009e14783b */ /* 0x000ea20000004200 */
[----:B-----5:R-:W-:Y:S02]  /*5160*/  HMMA.16816.F32.BF16 R88, R4, R16, R88 ;  /* 0x000000100458723c */ /* 0x020fe40000041858 */
[----:B------:R-:W-:-:S04]  /*5170*/  FADD.FTZ R55, R36, R55 ;  /* 0x0000003724377221 */ /* 0x000fc80000010000 */
[----:B------:R-:W-:Y:S02]  /*5180*/  FADD.FTZ R32, R32, R55 ;  /* 0x0000003720207221 */ /* 0x000fe40000010000 */
[----:B------:R-:W-:Y:S01]  /*5190*/  FFMA.FTZ R17, R43, c[0x0][0x23c], -R34 ;  /* 0x00008f002b117a23 */ /* 0x000fe20000010822 */
[----:B------:R-:W-:Y:S01]  /*51a0*/  HMMA.16816.F32.BF16 R108, R4, R18, R108 ;  /* 0x00000012046c723c */ /* 0x000fe2000004186c */
[----:B------:R-:W-:Y:S02]  /*51b0*/  FADD.FTZ R16, R42, R13 ;  /* 0x0000000d2a107221 */ /* 0x000fe40000010000 */
[----:B------:R-:W5:Y:S01]  /*51c0*/  MUFU.EX2 R42, R17 ;  /* 0x00000011002a7308 */ /* 0x000f620000000800 */
[----:B------:R-:W2:Y:S01]  /*51d0*/  LDSM.16.MT88.4 R12, [R156+0xc800] ;  /* 0x00c800009c0c783b */ /* 0x000ea20000004200 */
[----:B------:R-:W-:Y:S02]  /*51e0*/  FADD.FTZ R43, R47, R16 ;  /* 0x000000102f2b7221 */ /* 0x000fe40000010000 */
[----:B---3--:R-:W-:Y:S01]  /*51f0*/  F2FP.BF16.PACK_AB R4, R58, R129 ;  /* 0x000000813a04723e */ /* 0x008fe200000010ff */
[--C-:B------:R-:W-:Y:S01]  /*5200*/  FFMA.FTZ R47, R24, c[0x0][0x23c], -R44.reuse ;  /* 0x00008f00182f7a23 */ /* 0x100fe2000001082c */
[----:B-1----:R-:W-:Y:S01]  /*5210*/  F2FP.BF16.PACK_AB R6, R56, R127 ;  /* 0x0000007f3806723e */ /* 0x002fe200000010ff */
[----:B------:R-:W-:Y:S01]  /*5220*/  FFMA.FTZ R44, R26, c[0x0][0x23c], -R44 ;  /* 0x00008f001a2c7a23 */ /* 0x000fe2000001082c */
[----:B------:R-:W-:Y:S01]  /*5230*/  F2FP.BF16.PACK_AB R5, R45, R62 ;  /* 0x0000003e2d05723e */ /* 0x000fe200000010ff */
[----:B------:R-:W-:Y:S01]  /*5240*/  LDSM.16.MT88.4 R24, [R156+0xa800] ;  /* 0x00a800009c18783b */ /* 0x000fe20000004200 */
[----:B------:R-:W-:-:S02]  /*5250*/  FADD.FTZ R43, R40, R43 ;  /* 0x0000002b282b7221 */ /* 0x000fc40000010000 */
[----:B------:R-:W-:Y:S02]  /*5260*/  FADD.FTZ R31, R31, R32 ;  /* 0x000000201f1f7221 */ /* 0x000fe40000010000 */
[----:B------:R-:W-:Y:S01]  /*5270*/  FFMA.FTZ R40, R41, c[0x0][0x23c], -R34 ;  /* 0x00008f0029287a23 */ /* 0x000fe20000010822 */
[----:B-----5:R-:W-:Y:S01]  /*5280*/  F2FP.BF16.PACK_AB R7, R42, R49 ;  /* 0x000000312a07723e */ /* 0x020fe200000010ff */
[----:B------:R-:W1:Y:S01]  /*5290*/  LDSM.16.MT88.4 R16, [R156+0xe800] ;  /* 0x00e800009c10783b */ /* 0x000e620000004200 */
[----:B------:R-:W-:Y:S01]  /*52a0*/  FADD.FTZ R30, R30, R31 ;  /* 0x0000001f1e1e7221 */ /* 0x000fe20000010000 */
[----:B------:R-:W-:Y:S03]  /*52b0*/  MUFU.EX2 R34, R37 ;  /* 0x0000002500227308 */ /* 0x000fe60000000800 */
[----:B------:R-:W-:Y:S01]  /*52c0*/  FADD.FTZ R30, R3, R30 ;  /* 0x0000001e031e7221 */ /* 0x000fe20000010000 */
[C---:B----4-:R-:W-:Y:S03]  /*52d0*/  HMMA.16816.F32.BF16 R112, R4.reuse, R8, R112 ;  /* 0x000000080470723c */ /* 0x050fe60000041870 */
[----:B------:R-:W-:Y:S01]  /*52e0*/  FADD.FTZ R63, R63, R30 ;  /* 0x0000001e3f3f7221 */ /* 0x000fe20000010000 */
[----:B------:R-:W-:Y:S03]  /*52f0*/  MUFU.EX2 R40, R40 ;  /* 0x0000002800287308 */ /* 0x000fe60000000800 */
[----:B------:R-:W-:Y:S01]  /*5300*/  FADD.FTZ R52, R52, R63 ;  /* 0x0000003f34347221 */ /* 0x000fe20000010000 */
[----:B------:R-:W-:Y:S01]  /*5310*/  HMMA.16816.F32.BF16 R68, R4, R10, R68 ;  /* 0x0000000a0444723c */ /* 0x000fe20000041844 */
[----:B------:R-:W3:Y:S02]  /*5320*/  LDSM.16.MT88.4 R8, [R158+0xe800] ;  /* 0x00e800009e08783b */ /* 0x000ee40000004200 */
[----:B------:R-:W-:-:S04]  /*5330*/  FADD.FTZ R59, R59, R52 ;  /* 0x000000343b3b7221 */ /* 0x000fc80000010000 */
[----:B------:R-:W-:Y:S01]  /*5340*/  FADD.FTZ R46, R46, R59 ;  /* 0x0000003b2e2e7221 */ /* 0x000fe20000010000 */
[----:B--2---:R-:W-:Y:S03]  /*5350*/  HMMA.16816.F32.BF16 R80, R4, R20, R80 ;  /* 0x000000140450723c */ /* 0x004fe60000041850 */
[----:B------:R-:W-:-:S04]  /*5360*/  FADD.FTZ R165, R165, R46 ;  /* 0x0000002ea5a57221 */ /* 0x000fc80000010000 */
[----:B------:R-:W-:Y:S01]  /*5370*/  FADD.FTZ R118, R118, R165 ;  /* 0x000000a576767221 */ /* 0x000fe20000010000 */
[----:B------:R-:W-:Y:S03]  /*5380*/  HMMA.16816.F32.BF16 R88, R4, R12, R88 ;  /* 0x0000000c0458723c */ /* 0x000fe60000041858 */
        /* <DEDUP_REMOVED lines=9> */
[C---:B------:R-:W-:Y:S01]  /*5420*/  HMMA.16816.F32.BF16 R72, R4.reuse, R24, R72 ;  /* 0x000000180448723c */ /* 0x040fe20000041848 */
[----:B------:R-:W-:Y:S01]  /*5430*/  MUFU.EX2 R24, R51 ;  /* 0x0000003300187308 */ /* 0x000fe20000000800 */
[----:B------:R-:W-:Y:S02]  /*5440*/  FADD.FTZ R125, R60, R125 ;  /* 0x0000007d3c7d7221 */ /* 0x000fe40000010000 */
[----:B------:R-:W-:Y:S02]  /*5450*/  FADD.FTZ R16, R33, R16 ;  /* 0x0000001021107221 */ /* 0x000fe40000010000 */
[----:B------:R-:W-:Y:S02]  /*5460*/  FADD.FTZ R62, R62, R125 ;  /* 0x0000007d3e3e7221 */ /* 0x000fe40000010000 */
[----:B---3--:R-:W-:Y:S01]  /*5470*/  HMMA.16816.F32.BF16 R92, R4, R8, R92 ;  /* 0x00000008045c723c */ /* 0x008fe2000004185c */
[----:B------:R-:W-:Y:S01]  /*5480*/  FADD.FTZ R29, R29, R16 ;  /* 0x000000101d1d7221 */ /* 0x000fe20000010000 */
[----:B------:R-:W-:Y:S01]  /*5490*/  MUFU.EX2 R25, R47 ;  /* 0x0000002f00197308 */ /* 0x000fe20000000800 */
[----:B------:R-:W-:-:S02]  /*54a0*/  FADD.FTZ R62, R45, R62 ;  /* 0x0000003e2d3e7221 */ /* 0x000fc40000010000 */
[----:B------:R-:W-:Y:S02]  /*54b0*/  FADD.FTZ R28, R28, R29 ;  /* 0x0000001d1c1c7221 */ /* 0x000fe40000010000 */
[----:B------:R-:W-:Y:S01]  /*54c0*/  FADD.FTZ R49, R49, R62 ;  /* 0x0000003e31317221 */ /* 0x000fe20000010000 */
[C---:B------:R-:W-:Y:S01]  /*54d0*/  HMMA.16816.F32.BF16 R96, R4.reuse, R10, R96 ;  /* 0x0000000a0460723c */ /* 0x040fe20000041860 */
[----:B------:R-:W1:Y:S01]  /*54e0*/  LDSM.16.MT88.4 R8, [R158+0xcc00] ;  /* 0x00cc00009e08783b */ /* 0x000e620000004200 */
[----:B------:R-:W-:Y:S02]  /*54f0*/  FADD.FTZ R65, R65, R28 ;  /* 0x0000001c41417221 */ /* 0x000fe40000010000 */
[----:B------:R-:W-:Y:S02]  /*5500*/  FADD.FTZ R42, R42, R49 ;  /* 0x000000312a2a7221 */ /* 0x000fe40000010000 */
[----:B------:R-:W-:Y:S02]  /*5510*/  FADD.FTZ R54, R54, R65 ;  /* 0x0000004136367221 */ /* 0x000fe40000010000 */
[----:B------:R-:W-:Y:S01]  /*5520*/  HMMA.16816.F32.BF16 R76, R4, R26, R76 ;  /* 0x0000001a044c723c */ /* 0x000fe2000004184c */
[----:B------:R-:W3:Y:S01]  /*5530*/  MUFU.EX2 R27, R48 ;  /* 0x00000030001b7308 */ /* 0x000ee20000000800 */
[----:B------:R-:W-:-:S04]  /*5540*/  FADD.FTZ R61, R61, R54 ;  /* 0x000000363d3d7221 */ /* 0x000fc80000010000 */
[----:B------:R-:W-:Y:S02]  /*5550*/  FADD.FTZ R50, R50, R61 ;  /* 0x0000003d32327221 */ /* 0x000fe40000010000 */
[C---:B------:R-:W-:Y:S01]  /*5560*/  HMMA.16816.F32.BF16 R84, R4.reuse, R22, R84 ;  /* 0x000000160454723c */ /* 0x040fe20000041854 */
[----:B------:R-:W4:Y:S01]  /*5570*/  MUFU.EX2 R26, R44 ;  /* 0x0000002c001a7308 */ /* 0x000f220000000800 */
[----:B------:R-:W-:Y:S01]  /*5580*/  FADD.FTZ R183, R183, R50 ;  /* 0x00000032b7b77221 */ /* 0x000fe20000010000 */
[----:B------:R-:W5:Y:S03]  /*5590*/  LDSM.16.MT88.4 R20, [R158+0xac00] ;  /* 0x00ac00009e14783b */ /* 0x000f660000004200 */
[----:B------:R-:W-:Y:S02]  /*55a0*/  FADD.FTZ R116, R116, R183 ;  /* 0x000000b774747221 */ /* 0x000fe40000010000 */
[----:B------:R-:W-:Y:S01]  /*55b0*/  HMMA.16816.F32.BF16 R100, R4, R18, R100 ;  /* 0x000000120464723c */ /* 0x000fe20000041864 */
[----:B------:R-:W5:Y:S01]  /*55c0*/  LDSM.16.MT88.4 R16, [R156+0xcc00] ;  /* 0x00cc00009c10783b */ /* 0x000f620000004200 */
[----:B------:R-:W-:-:S04]  /*55d0*/  FADD.FTZ R153, R153, R116 ;  /* 0x0000007499997221 */ /* 0x000fc80000010000 */
[----:B------:R-:W-:Y:S01]  /*55e0*/  FADD.FTZ R153, R66, R153 ;  /* 0x0000009942997221 */ /* 0x000fe20000010000 */
[----:B---3--:R-:W-:Y:S02]  /*55f0*/  F2FP.BF16.PACK_AB R4, R27, R24 ;  /* 0x000000181b04723e */ /* 0x008fe400000010ff */
[----:B----4-:R-:W-:Y:S01]  /*5600*/  F2FP.BF16.PACK_AB R6, R26, R25 ;  /* 0x000000191a06723e */ /* 0x010fe200000010ff */
[----:B------:R-:W-:Y:S01]  /*5610*/  FADD.FTZ R126, R126, R153 ;  /* 0x000000997e7e7221 */ /* 0x000fe20000010000 */
[C---:B------:R-:W-:Y:S01]  /*5620*/  F2FP.BF16.PACK_AB R5, R40.reuse, R39 ;  /* 0x000000272805723e */ /* 0x040fe200000010ff */
[----:B------:R-:W-:Y:S01]  /*5630*/  FADD.FTZ R39, R39, R42 ;  /* 0x0000002a27277221 */ /* 0x000fe20000010000 */
[----:B------:R-:W-:Y:S01]  /*5640*/  F2FP.BF16.PACK_AB R7, R35, R34 ;  /* 0x000000222307723e */ /* 0x000fe200000010ff */
[----:B------:R-:W-:Y:S02]  /*5650*/  FADD.FTZ R117, R117, R126 ;  /* 0x0000007e75757221 */ /* 0x000fe40000010000 */
[----:B------:R-:W-:-:S02]  /*5660*/  FADD.FTZ R39, R40, R39 ;  /* 0x0000002728277221 */ /* 0x000fc40000010000 */
[----:B------:R-:W-:Y:S02]  /*5670*/  FADD.FTZ R124, R124, R117 ;  /* 0x000000757c7c7221 */ /* 0x000fe40000010000 */
[C---:B--2---:R-:W-:Y:S01]  /*5680*/  HMMA.16816.F32.BF16 R72, R4.reuse, R12, R72 ;  /* 0x0000000c0448723c */ /* 0x044fe20000041848 */
[----:B------:R-:W-:Y:S02]  /*5690*/  FADD.FTZ R34, R34, R39 ;  /* 0x0000002722227221 */ /* 0x000fe40000010000 */
[----:B------:R-:W-:Y:S02]  /*56a0*/  FADD.FTZ R124, R67, R124 ;  /* 0x0000007c437c7221 */ /* 0x000fe40000010000 */
[----:B------:R-:W-:Y:S02]  /*56b0*/  FADD.FTZ R182, R35, R34 ;  /* 0x0000002223b67221 */ /* 0x000fe40000010000 */
        /* <DEDUP_REMOVED lines=12> */
[----:B-----5:R-:W-:Y:S03]  /*5780*/  HMMA.16816.F32.BF16 R112, R4, R20, R112 ;  /* 0x000000140470723c */ /* 0x020fe60000041870 */
[----:B------:R-:W-:-:S05]  /*5790*/  FADD.FTZ R179, R26, R25 ;  /* 0x000000191ab37221 */ /* 0x000fca0000010000 */
[C---:B------:R-:W-:Y:S08]  /*57a0*/  HMMA.16816.F32.BF16 R68, R4.reuse, R22, R68 ;  /* 0x000000160444723c */ /* 0x040ff00000041844 */
[C---:B------:R-:W-:Y:S08]  /*57b0*/  HMMA.16816.F32.BF16 R88, R4.reuse, R16, R88 ;  /* 0x000000100458723c */ /* 0x040ff00000041858 */
        /* <DEDUP_REMOVED lines=64> */
[----:B------:R-:W-:Y:S01]  /*5bc0*/  IMAD R4, R5, c[0x0][0x18c], R4 ;  /* 0x0000630005047a24 */ /* 0x000fe200078e0204 */
[----:B------:R-:W-:-:S03]  /*5bd0*/  MOV R5, R8 ;  /* 0x0000000800057202 */ /* 0x000fc60000000f00 */
[----:B------:R-:W-:Y:S01]  /*5be0*/  IMAD.IADD R4, R9, 0x1, R4 ;  /* 0x0000000109047824 */ /* 0x000fe200078e0204 */
[----:B------:R-:W-:Y:S05]  /*5bf0*/  BRA `(.L_x_1875) ;  /* 0x0000002000007947 */ /* 0x000fea0003800000 */
.L_x_1874:
[----:B------:R-:W-:-:S04]  /*5c00*/  LEA R5, -R121, RZ, 0x7 ;  /* 0x000000ff79057211 */ /* 0x000fc800078e39ff */
[----:B------:R-:W-:Y:S02]  /*5c10*/  SHF.R.S32.HI R4, RZ, 0x1f, R5 ;  /* 0x0000001fff047819 */ /* 0x000fe40000011405 */
.L_x_1875:
[----:B------:R-:W-:Y:S01]  /*5c20*/  LEA R7, P1, R121, R5, 0x5 ;  /* 0x0000000579077211 */ /* 0x000fe200078228ff */
[----:B------:R-:W-:Y:S01]  /*5c30*/  IMAD.MOV.U32 R140, RZ, RZ, 0x6 ;  /* 0x00000006ff8c7424 */ /* 0x000fe200078e00ff */
[-C--:B------:R-:W-:Y:S02]  /*5c40*/  IADD3 R3, P2, R5, R122.reuse, RZ ;  /* 0x0000007a05037210 */ /* 0x080fe40007f5e0ff */
[----:B------:R-:W-:Y:S01]  /*5c50*/  IADD3 R122, P0, R7, R122, RZ ;  /* 0x0000007a077a7210 */ /* 0x000fe20007f1e0ff */
[----:B------:R-:W-:Y:S01]  /*5c60*/  IMAD.MOV.U32 R7, RZ, RZ, c[0x0][0x1a4] ;  /* 0x00006900ff077624 */ /* 0x000fe200078e00ff */
[----:B------:R-:W-:Y:S01]  /*5c70*/  LEA R164, P3, R5, R164, 0x1 ;  /* 0x000000a405a47211 */ /* 0x000fe200078608ff */
[----:B------:R-:W-:Y:S01]  /*5c80*/  IMAD.X R6, R4, 0x1, R120, P2 ;  /* 0x0000000104067824 */ /* 0x000fe200010e0678 */
[----:B------:R-:W-:Y:S02]  /*5c90*/  LEA R8, P2, R3, c[0x0][0x170], 0x1 ;  /* 0x00005c0003087a11 */ /* 0x000fe400078408ff */
[----:B------:R-:W-:-:S02]  /*5ca0*/  LEA.HI.X R7, R121, R4, R7, 0x5, P1 ;  /* 0x0000000479077211 */ /* 0x000fc400008f2c07 */
[----:B------:R-:W-:Y:S01]  /*5cb0*/  LEA.HI.X R9, R3, c[0x0][0x174], R6, 0x1, P2 ;  /* 0x00005d0003097a11 */ /* 0x000fe200010f0c06 */
[----:B------:R-:W-:Y:S01]  /*5cc0*/  IMAD.SHL.U32 R3, R121, 0x40, RZ ;  /* 0x0000004079037824 */ /* 0x000fe200078e00ff */
[----:B------:R-:W-:Y:S01]  /*5cd0*/  LEA.HI.X R163, R5, R163, R4, 0x1, P3 ;  /* 0x000000a305a37211 */ /* 0x000fe200018f0c04 */
[----:B------:R-:W-:Y:S01]  /*5ce0*/  IMAD.X R7, R7, 0x1, R120, P0 ;  /* 0x0000000107077824 */ /* 0x000fe200000e0678 */
[C---:B------:R-:W-:Y:S02]  /*5cf0*/  LEA R10, P0, R122.reuse, c[0x0][0x170], 0x1 ;  /* 0x00005c007a0a7a11 */ /* 0x040fe400078008ff */
[----:B------:R-:W-:Y:S01]  /*5d00*/  SHF.L.U64.HI R4, R121, R140, c[0x0][0x1a4] ;  /* 0x0000690079047619 */ /* 0x000fe2000001028c */
[----:B------:R-:W-:Y:S01]  /*5d10*/  IMAD.MOV.U32 R165, RZ, RZ, R163 ;  /* 0x000000ffffa57224 */ /* 0x000fe200078e00a3 */
[----:B------:R-:W-:Y:S02]  /*5d20*/  IADD3 R6, P1, R3, R164, RZ ;  /* 0x000000a403067210 */ /* 0x000fe40007f3e0ff */
[----:B------:R-:W-:-:S02]  /*5d30*/  LEA.HI.X R11, R122, c[0x0][0x174], R7, 0x1, P0 ;  /* 0x00005d007a0b7a11 */ /* 0x000fc400000f0c07 */
[-C--:B------:R-:W-:Y:S01]  /*5d40*/  IADD3 R12, P0, R6, R3.reuse, RZ ;  /* 0x00000003060c7210 */ /* 0x080fe20007f1e0ff */
[----:B------:R-:W-:Y:S01]  /*5d50*/  IMAD.X R7, R4, 0x1, R163, P1 ;  /* 0x0000000104077824 */ /* 0x000fe200008e06a3 */
[-C--:B------:R-:W-:Y:S01]  /*5d60*/  IADD3 R16, P2, R10, R3.reuse, RZ ;  /* 0x000000030a107210 */ /* 0x080fe20007f5e0ff */
[----:B------:R-:W-:Y:S01]  /*5d70*/  @!PT LDS RZ, [RZ] ;  /* 0x00000000fffff984 */ /* 0x000fe20000000800 */
[----:B------:R-:W-:Y:S01]  /*5d80*/  @!PT LDS RZ, [RZ] ;  /* 0x00000000fffff984 */ /* 0x000fe20000000800 */
[----:B------:R-:W-:Y:S01]  /*5d90*/  @!PT LDS RZ, [RZ] ;  /* 0x00000000fffff984 */ /* 0x000fe20000000800 */
[----:B------:R1:W-:Y:S01]  /*5da0*/  LDGSTS.E.BYPASS.LTC128B.128 [R169+0x9000], [R164.64] ;  /* 0x09000000a4a97fae */ /* 0x0003e2000b901d4c */
[-C--:B------:R-:W-:Y:S01]  /*5db0*/  IADD3 R20, P1, R12, R3.reuse, RZ ;  /* 0x000000030c147210 */ /* 0x080fe20007f3e0ff */
[--C-:B------:R-:W-:Y:S01]  /*5dc0*/  IMAD.X R13, R7, 0x1, R4.reuse, P0 ;  /* 0x00000001070d7824 */ /* 0x100fe200000e0604 */
[----:B------:R-:W-:Y:S01]  /*5dd0*/  IADD3 R22, P0, R16, R3, RZ ;  /* 0x0000000310167210 */ /* 0x000fe20007f1e0ff */
[----:B------:R2:W-:Y:S01]  /*5de0*/  LDGSTS.E.BYPASS.LTC128B.128 [R169+0xb000], [R8.64+0x40] ;  /* 0x0b00004008a97fae */ /* 0x0005e2000b901d4c */
[--C-:B------:R-:W-:Y:S02]  /*5df0*/  IMAD.X R17, R11, 0x1, R4.reuse, P2 ;  /* 0x000000010b117824 */ /* 0x100fe400010e0604 */
[--C-:B------:R-:W-:Y:S01]  /*5e00*/  IMAD.X R21, R13, 0x1, R4.reuse, P1 ;  /* 0x000000010d157824 */ /* 0x100fe200008e0604 */
[----:B------:R2:W-:Y:S01]  /*5e10*/  LDGSTS.E.BYPASS.LTC128B.128 [R169+0xd000], [R8.64+0x80] ;  /* 0x0d00008008a97fae */ /* 0x0005e2000b901d4c */
[----:B------:R-:W-:Y:S01]  /*5e20*/  IMAD.X R23, R17, 0x1, R4, P0 ;  /* 0x0000000111177824 */ /* 0x000fe200000e0604 */
[----:B------:R-:W-:-:S02]  /*5e30*/  ISETP.GE.AND P0, PT, R132, 0x3, PT ;  /* 0x000000038400780c */ /* 0x000fc40003f06270 */
        /* <DEDUP_REMOVED lines=9> */
[----:B---3--:R-:W-:Y:S04]  /*5ed0*/  LDSM.16.M88.4 R4, [R161] ;  /* 0x00000000a104783b */ /* 0x008fe80000000200 */
[----:B------:R-:W3:Y:S04]  /*5ee0*/  LDSM.16.M88.4 R60, [R160+0x3000] ;  /* 0x00300000a03c783b */ /* 0x000ee80000000200 */
[----:B------:R-:W3:Y:S04]  /*5ef0*/  LDSM.16.M88.4 R52, [R160+0x3400] ;  /* 0x00340000a034783b */ /* 0x000ee80000000200 */
[----:B------:R-:W-:Y:S04]  /*5f00*/  LDSM.16.M88.4 R116, [R159] ;  /* 0x000000009f74783b */ /* 0x000fe80000000200 */
[----:B----4-:R-:W4:Y:S04]  /*5f10*/  LDSM.16.M88.4 R12, [R157+0x3000] ;  /* 0x003000009d0c783b */ /* 0x010f280000000200 */
[----:B--2---:R-:W2:Y:S04]  /*5f20*/  LDSM.16.M88.4 R8, [R157+0x3400] ;  /* 0x003400009d08783b */ /* 0x004ea80000000200 */
[----:B------:R-:W2:Y:S04]  /*5f30*/  LDSM.16.M88.4 R44, [R160+0x3800] ;  /* 0x00380000a02c783b */ /* 0x000ea80000000200 */
[----:B------:R-:W2:Y:S04]  /*5f40*/  LDSM.16.M88.4 R36, [R160+0x3c00] ;  /* 0x003c0000a024783b */ /* 0x000ea80000000200 */
[----:B-1----:R-:W1:Y:S04]  /*5f50*/  LDSM.16.M88.4 R20, [R160+0x4400] ;  /* 0x00440000a014783b */ /* 0x002e680000000200 */
[----:B-----5:R-:W5:Y:S04]  /*5f60*/  LDSM.16.M88.4 R16, [R157+0x3800] ;  /* 0x003800009d10783b */ /* 0x020f680000000200 */
[----:B------:R-:W1:Y:S01]  /*5f70*/  LDSM.16.M88.4 R28, [R160+0x4000] ;  /* 0x00400000a01c783b */ /* 0x000e620000000200 */
[C---:B---3--:R-:W-:Y:S03]  /*5f80*/  HMMA.16816.F32.BF16 R64, R4.reuse, R60, RZ ;  /* 0x0000003c0440723c */ /* 0x048fe600000418ff */
        /* <DEDUP_REMOVED lines=10> */
[C---:B--2---:R-:W-:Y:S08]  /*6030*/  HMMA.16816.F32.BF16 R56, R116.reuse, R8, R56 ;  /* 0x000000087438723c */ /* 0x044ff00000041838 */
[----:B------:R-:W-:Y:S01]  /*6040*/  HMMA.16816.F32.BF16 R52, R116, R10, R52 ;  /* 0x0000000a7434723c */ /* 0x000fe20000041834 */
[----:B------:R-:W2:Y:S07]  /*6050*/  LDSM.16.M88.4 R8, [R157+0x3c00] ;  /* 0x003c00009d08783b */ /* 0x000eae0000000200 */
[C---:B------:R-:W-:Y:S08]  /*6060*/  HMMA.16816.F32.BF16 R48, R4.reuse, R44, RZ ;  /* 0x0000002c0430723c */ /* 0x040ff000000418ff */
[C---:B------:R-:W-:Y:S08]  /*6070*/  HMMA.16816.F32.BF16 R44, R4.reuse, R46, RZ ;  /* 0x0000002e042c723c */ /* 0x040ff000000418ff */
[C---:B------:R-:W-:Y:S08]  /*6080*/  HMMA.16816.F32.BF16 R40, R4.reuse, R36, RZ ;  /* 0x000000240428723c */ /* 0x040ff000000418ff */
[C---:B------:R-:W-:Y:S08]  /*6090*/  HMMA.16816.F32.BF16 R36, R4.reuse, R38, RZ ;  /* 0x000000260424723c */ /* 0x040ff000000418ff */
[C---:B-1----:R-:W-:Y:S08]  /*60a0*/  HMMA.16816.F32.BF16 R24, R4.reuse, R20, RZ ;  /* 0x000000140418723c */ /* 0x042ff000000418ff */
[----:B------:R-:W-:Y:S08]  /*60b0*/  HMMA.16816.F32.BF16 R20, R4, R22, RZ ;  /* 0x000000160414723c */ /* 0x000ff000000418ff */
[C---:B-----5:R-:W-:Y:S08]  /*60c0*/  HMMA.16816.F32.BF16 R48, R116.reuse, R16, R48 ;  /* 0x000000107430723c */ /* 0x060ff00000041830 */
[----:B------:R-:W-:Y:S08]  /*60d0*/  HMMA.16816.F32.BF16 R44, R116, R18, R44 ;  /* 0x00000012742c723c */ /* 0x000ff0000004182c */
[----:B------:R-:W-:Y:S08]  /*60e0*/  HMMA.16816.F32.BF16 R32, R4, R28, RZ ;  /* 0x0000001c0420723c */ /* 0x000ff000000418ff */
[C---:B--2---:R-:W-:Y:S08]  /*60f0*/  HMMA.16816.F32.BF16 R40, R116.reuse, R8, R40 ;  /* 0x000000087428723c */ /* 0x044ff00000041828 */
        /* <DEDUP_REMOVED lines=10> */
[C---:B------:R-:W-:Y:S07]  /*61a0*/  HMMA.16816.F32.BF16 R32, R116.reuse, R128, R32 ;  /* 0x000000807420723c */ /* 0x040fee0000041820 */
[----:B------:R-:W-:Y:S01]  /*61b0*/  IMAD.SHL.U32 R128, R167, 0x80, RZ ;  /* 0x00000080a7807824 */ /* 0x000fe200078e00ff */
[----:B------:R-:W-:Y:S04]  /*61c0*/  HMMA.16816.F32.BF16 R28, R116, R130, R28 ;  /* 0x00000082741c723c */ /* 0x000fe8000004181c */
[----:B------:R-:W-:-:S04]  /*61d0*/  LOP3.LUT R3, R128, 0x8, R139, 0xfe, !PT ;  /* 0x0000000880037812 */ /* 0x000fc800078efe8b */
[C---:B------:R-:W-:Y:S01]  /*61e0*/  ISETP.GE.AND P5, PT, R3.reuse, R138, PT ;  /* 0x0000008a0300720c */ /* 0x040fe20003fa6270 */
[----:B-1----:R-:W-:Y:S01]  /*61f0*/  HMMA.16816.F32.BF16 R16, R116, R124, R16 ;  /* 0x0000007c7410723c */ /* 0x002fe20000041810 */
[----:B------:R-:W-:-:S07]  /*6200*/  ISETP.GE.AND P1, PT, R3, R137, PT ;  /* 0x000000890300720c */ /* 0x000fce0003f26270 */
        /* <DEDUP_REMOVED lines=86> */
[----:B------:R-:W2:Y:S11]  /*6770*/  LDSM.16.M88.4 R120, [R157+0x7800] ;  /* 0x007800009d78783b */ /* 0x000eb60000000200 */
[----:B------:R-:W-:Y:S11]  /*6780*/  @!UPT UIADD3 URZ, URZ, URZ, URZ ;  /* 0x0000003f3f3ff290 */ /* 0x000ff6000fffe03f */
[----:B------:R-:W-:Y:S01]  /*6790*/  @!UPT UIADD3 URZ, URZ, URZ, URZ ;  /* 0x0000003f3f3ff290 */ /* 0x000fe2000fffe03f */
[----:B------:R-:W-:Y:S01]  /*67a0*/  FSEL R151, R62, -INF , !P1 ;  /* 0xff8000003e977808 */ /* 0x000fe20004800000 */
        /* <DEDUP_REMOVED lines=14> */
[----:B------:R-:W-:Y:S01]  /*6890*/  LOP3.LUT R119, R128, R139, RZ, 0xfc, !PT ;  /* 0x0000008b80777212 */ /* 0x000fe200078efcff */
[C---:B------:R-:W-:Y:S03]  /*68a0*/  HMMA.16816.F32.BF16 R8, R124.reuse, R116, R8 ;  /* 0x000000747c08723c */ /* 0x040fe60000041808 */
[----:B------:R-:W-:Y:S01]  /*68b0*/  IADD3 R3, R119, 0x1, RZ ;  /* 0x0000000177037810 */ /* 0x000fe20007ffe0ff */
[----:B------:R-:W-:Y:S03]  /*68c0*/  BAR.SYNC.DEFER_BLOCKING 0x0 ;  /* 0x0000000000007b1d */ /* 0x000fe60000010000 */
[C---:B------:R-:W-:Y:S01]  /*68d0*/  ISETP.GE.AND P3, PT, R3.reuse, R138, PT ;  /* 0x0000008a0300720c */ /* 0x040fe20003f66270 */
[----:B--2---:R-:W-:Y:S01]  /*68e0*/  HMMA.16816.F32.BF16 R16, R124, R120, R16 ;  /* 0x000000787c10723c */ /* 0x004fe20000041810 */
[----:B------:R-:W-:-:S02]  /*68f0*/  ISETP.GE.AND P2, PT, R3, R137, PT ;  /* 0x000000890300720c */ /* 0x000fc40003f46270 */
[----:B------:R-:W-:Y:S02]  /*6900*/  IADD3 R3, R119, 0x9, RZ ;  /* 0x0000000977037810 */ /* 0x000fe40007ffe0ff */
[----:B------:R-:W-:-:S03]  /*6910*/  LOP3.LUT R116, R128, 0x10, R139, 0xfe, !PT ;  /* 0x0000001080747812 */ /* 0x000fc600078efe8b */
[----:B------:R-:W-:Y:S01]  /*6920*/  HMMA.16816.F32.BF16 R12, R124, R122, R12 ;  /* 0x0000007a7c0c723c */ /* 0x000fe2000004180c */
[----:B------:R-:W-:-:S06]  /*6930*/  ISETP.GE.AND P4, PT, R116, R138, PT ;  /* 0x0000008a7400720c */ /* 0x000fcc0003f86270 */
[----:B------:R-:W-:Y:S02]  /*6940*/  FSEL R123, R67, -INF , !P2 ;  /* 0xff800000437b7808 */ /* 0x000fe40005000000 */
[----:B------:R-:W-:Y:S02]  /*6950*/  FSEL R126, R60, -INF , !P5 ;  /* 0xff8000003c7e7808 */ /* 0x000fe40006800000 */
[C---:B------:R-:W-:Y:S02]  /*6960*/  ISETP.GE.AND P2, PT, R3.reuse, R138, PT ;  /* 0x0000008a0300720c */ /* 0x040fe40003f46270 */
[----:B------:R-:W-:Y:S02]  /*6970*/  ISETP.GE.AND P5, PT, R3, R137, PT ;  /* 0x000000890300720c */ /* 0x000fe40003fa6270 */
[----:B------:R-:W-:Y:S02]  /*6980*/  IADD3 R3, R119, 0x11, RZ ;  /* 0x0000001177037810 */ /* 0x000fe40007ffe0ff */
[----:B------:R-:W-:-:S02]  /*6990*/  FSEL R124, R65, -INF , !P3 ;  /* 0xff800000417c7808 */ /* 0x000fc40005800000 */
[--C-:B------:R-:W-:Y:S02]  /*69a0*/  LOP3.LUT R65, R128, 0x18, R139.reuse, 0xfe, !PT ;  /* 0x0000001880417812 */ /* 0x100fe400078efe8b */
        /* <DEDUP_REMOVED lines=9> */
[----:B------:R-:W-:Y:S02]  /*6a40*/  IADD3 R3, R119, 0x19, RZ ;  /* 0x0000001977037810 */ /* 0x000fe40007ffe0ff */
[----:B------:R-:W-:-:S02]  /*6a50*/  FSEL R58, R57, -INF , !P5 ;  /* 0xff800000393a7808 */ /* 0x000fc40006800000 */
[CC--:B------:R-:W-:Y:S02]  /*6a60*/  ISETP.GE.AND P3, PT, R61.reuse, R138.reuse, PT ;  /* 0x0000008a3d00720c */ /* 0x0c0fe40003f66270 */
[-C--:B------:R-:W-:Y:S02]  /*6a70*/  ISETP.GE.AND P5, PT, R61, R137.reuse, PT ;  /* 0x000000893d00720c */ /* 0x080fe40003fa6270 */
[----:B------:R-:W-:Y:S02]  /*6a80*/  FSEL R61, R59, -INF , !P4 ;  /* 0xff8000003b3d7808 */ /* 0x000fe40006000000 */
[----:B------:R-:W-:Y:S02]  /*6a90*/  FSEL R62, R52, -INF , !P1 ;  /* 0xff800000343e7808 */ /* 0x000fe40004800000 */
[----:B------:R-:W-:Y:S02]  /*6aa0*/  ISETP.GE.AND P2, PT, R65, R137, PT ;  /* 0x000000894100720c */ /* 0x000fe40003f46270 */
[----:B------:R-:W-:-:S02]  /*6ab0*/  ISETP.GE.AND P4, PT, R3, R138, PT ;  /* 0x0000008a0300720c */ /* 0x000fc40003f86270 */
[----:B------:R-:W-:Y:S02]  /*6ac0*/  ISETP.GE.AND P1, PT, R3, R137, PT ;  /* 0x000000890300720c */ /* 0x000fe40003f26270 */
[----:B------:R-:W-:Y:S02]  /*6ad0*/  LOP3.LUT R57, R128, 0x28, R139, 0xfe, !PT ;  /* 0x0000002880397812 */ /* 0x000fe400078efe8b */
[----:B------:R-:W-:Y:S02]  /*6ae0*/  IADD3 R3, R119, 0x21, RZ ;  /* 0x0000002177037810 */ /* 0x000fe40007ffe0ff */
[----:B------:R-:W-:Y:S02]  /*6af0*/  FSEL R63, R54, -INF , !P2 ;  /* 0xff800000363f7808 */ /* 0x000fe40005000000 */
[----:B------:R-:W-:Y:S02]  /*6b00*/  FSEL R65, R55, -INF , !P1 ;  /* 0xff80000037417808 */ /* 0x000fe40004800000 */
[----:B------:R-:W-:-:S02]  /*6b10*/  FSEL R196, R48, -INF , !P3 ;  /* 0xff80000030c47808 */ /* 0x000fc40005800000 */
[-C--:B------:R-:W-:Y:S02]  /*6b20*/  ISETP.GE.AND P2, PT, R57, R138.reuse, PT ;  /* 0x0000008a3900720c */ /* 0x080fe40003f46270 */
[C---:B------:R-:W-:Y:S02]  /*6b30*/  ISETP.GE.AND P1, PT, R3.reuse, R138, PT ;  /* 0x0000008a0300720c */ /* 0x040fe40003f26270 */
[----:B------:R-:W-:Y:S02]  /*6b40*/  ISETP.GE.AND P3, PT, R3, R137, PT ;  /* 0x000000890300720c */ /* 0x000fe40003f66270 */
[----:B------:R-:W-:Y:S02]  /*6b50*/  LOP3.LUT R52, R128, 0x30, R139, 0xfe, !PT ;  /* 0x0000003080347812 */ /* 0x000fe400078efe8b */
[----:B------:R-:W-:Y:S02]  /*6b60*/  IADD3 R3, R119, 0x29, RZ ;  /* 0x0000002977037810 */ /* 0x000fe40007ffe0ff */
[----:B------:R-:W-:-:S02]  /*6b70*/  FSEL R56, R53, -INF , !P4 ;  /* 0xff80000035387808 */ /* 0x000fc40006000000 */
[----:B------:R-:W-:Y:S02]  /*6b80*/  FSEL R197, R50, -INF , !P5 ;  /* 0xff80000032c57808 */ /* 0x000fe40006800000 */
[----:B------:R-:W-:Y:S02]  /*6b90*/  FSEL R191, R51, -INF , !P3 ;  /* 0xff80000033bf7808 */ /* 0x000fe40005800000 */
[----:B------:R-:W-:Y:S02]  /*6ba0*/  FSEL R200, R44, -INF , !P2 ;  /* 0xff8000002cc87808 */ /* 0x000fe40005000000 */
[----:B------:R-:W-:Y:S02]  /*6bb0*/  ISETP.GE.AND P4, PT, R57, R137, PT ;  /* 0x000000893900720c */ /* 0x000fe40003f86270 */
[-C--:B------:R-:W-:Y:S02]  /*6bc0*/  ISETP.GE.AND P5, PT, R52, R138.reuse, PT ;  /* 0x0000008a3400720c */ /* 0x080fe40003fa6270 */
[----:B------:R-:W-:-:S02]  /*6bd0*/  ISETP.GE.AND P3, PT, R3, R138, PT ;  /* 0x0000008a0300720c */ /* 0x000fc40003f66270 */
[----:B------:R-:W-:Y:S02]  /*6be0*/  ISETP.GE.AND P2, PT, R3, R137, PT ;  /* 0x000000890300720c */ /* 0x000fe40003f46270 */
[----:B------:R-:W-:Y:S02]  /*6bf0*/  LOP3.LUT R48, R128, 0x38, R139, 0xfe, !PT ;  /* 0x0000003880307812 */ /* 0x000fe400078efe8b */
[----:B------:R-:W-:Y:S02]  /*6c00*/  IADD3 R3, R119, 0x31, RZ ;  /* 0x0000003177037810 */ /* 0x000fe40007ffe0ff */
[----:B------:R-:W-:Y:S02]  /*6c10*/  FSEL R198, R49, -INF , !P1 ;  /* 0xff80000031c67808 */ /* 0x000fe40004800000 */
[----:B------:R-:W-:Y:S02]  /*6c20*/  FSEL R193, R46, -INF , !P4 ;  /* 0xff8000002ec17808 */ /* 0x000fe40006000000 */
[----:B------:R-:W-:-:S02]  /*6c30*/  FSEL R195, R47, -INF , !P2 ;  /* 0xff8000002fc37808 */ /* 0x000fc40005000000 */
[----:B------:R-:W-:Y:S02]  /*6c40*/  FSEL R188, R40, -INF , !P5 ;  /* 0xff80000028bc7808 */ /* 0x000fe40006800000 */
[-C--:B------:R-:W-:Y:S02]  /*6c50*/  ISETP.GE.AND P1, PT, R52, R137.reuse, PT ;  /* 0x000000893400720c */ /* 0x080fe40003f26270 */
[-C--:B------:R-:W-:Y:S02]  /*6c60*/  ISETP.GE.AND P4, PT, R48, R138.reuse, PT ;  /* 0x0000008a3000720c */ /* 0x080fe40003f86270 */
[C---:B------:R-:W-:Y:S02]  /*6c70*/  ISETP.GE.AND P2, PT, R3.reuse, R138, PT ;  /* 0x0000008a0300720c */ /* 0x040fe40003f46270 */
[----:B------:R-:W-:Y:S02]  /*6c80*/  ISETP.GE.AND P5, PT, R3, R137, PT ;  /* 0x000000890300720c */ /* 0x000fe40003fa6270 */
[----:B------:R-:W-:-:S02]  /*6c90*/  LOP3.LUT R44, R128, 0x40, R139, 0xfe, !PT ;  /* 0x00000040802c7812 */ /* 0x000fc400078efe8b */
[----:B------:R-:W-:Y:S02]  /*6ca0*/  IADD3 R3, R119, 0x39, RZ ;  /* 0x0000003977037810 */ /* 0x000fe40007ffe0ff */
        /* <DEDUP_REMOVED lines=44> */
[-C--:B------:R-:W-:Y:S02]  /*6f70*/  ISETP.GE.AND P4, PT, R28, R138.reuse, PT ;  /* 0x0000008a1c00720c */ /* 0x080fe40003f86270 */
[C---:B------:R-:W-:Y:S02]  /*6f80*/  ISETP.GE.AND P2, PT, R3.reuse, R138, PT ;  /* 0x0000008a0300720c */ /* 0x040fe40003f46270 */
[----:B------:R-:W-:-:S02]  /*6f90*/  ISETP.GE.AND P5, PT, R3, R137, PT ;  /* 0x000000890300720c */ /* 0x000fc40003fa6270 */
[-C--:B------:R-:W-:Y:S02]  /*6fa0*/  ISETP.GE.AND P1, PT, R32, R137.reuse, PT ;  /* 0x000000892000720c */ /* 0x080fe40003f26270 */
[----:B------:R-:W-:Y:S02]  /*6fb0*/  FSEL R150, R25, -INF , !P3 ;  /* 0xff80000019967808 */ /* 0x000fe40005800000 */
[----:B------:R-:W-:Y:S02]  /*6fc0*/  IADD3 R3, R119, 0x61, RZ ;  /* 0x0000006177037810 */ /* 0x000fe40007ffe0ff */
[----:B------:R-:W-:Y:S02]  /*6fd0*/  ISETP.GE.AND P3, PT, R28, R137, PT ;  /* 0x000000891c00720c */ /* 0x000fe40003f66270 */
[----:B------:R-:W-:Y:S02]  /*6fe0*/  LOP3.LUT R24, R128, 0x68, R139, 0xfe, !PT ;  /* 0x0000006880187812 */ /* 0x000fe400078efe8b */
[----:B------:R-:W-:-:S02]  /*6ff0*/  FSEL R143, R23, -INF , !P5 ;  /* 0xff800000178f7808 */ /* 0x000fc40006800000 */
[----:B------:R-:W-:Y:S02]  /*7000*/  FSEL R130, R16, -INF , !P4 ;  /* 0xff80000010827808 */ /* 0x000fe40006000000 */
[----:B------:R-:W-:Y:S02]  /*7010*/  FSEL R141, R22, -INF , !P1 ;  /* 0xff800000168d7808 */ /* 0x000fe40004800000 */
[CC--:B------:R-:W-:Y:S02]  /*7020*/  ISETP.GE.AND P5, PT, R3.reuse, R138.reuse, PT ;  /* 0x0000008a0300720c */ /* 0x0c0fe40003fa6270 */
[----:B------:R-:W-:Y:S02]  /*7030*/  ISETP.GE.AND P4, PT, R3, R137, PT ;  /* 0x000000890300720c */ /* 0x000fe40003f86270 */
[----:B------:R-:W-:Y:S02]  /*7040*/  ISETP.GE.AND P1, PT, R24, R138, PT ;  /* 0x0000008a1800720c */ /* 0x000fe40003f26270 */
[----:B------:R-:W-:-:S02]  /*7050*/  FSEL R3, R18, -INF , !P3 ;  /* 0xff80000012037808 */ /* 0x000fc40005800000 */
[----:B------:R-:W-:Y:S02]  /*7060*/  IADD3 R18, R119, 0x69, RZ ;  /* 0x0000006977127810 */ /* 0x000fe40007ffe0ff */
[----:B------:R-:W-:Y:S02]  /*7070*/  LOP3.LUT R20, R128, 0x70, R139, 0xfe, !PT ;  /* 0x0000007080147812 */ /* 0x000fe400078efe8b */
[----:B------:R-:W-:Y:S02]  /*7080*/  FSEL R147, R21, -INF , !P2 ;  /* 0xff80000015937808 */ /* 0x000fe40005000000 */
[----:B------:R-:W-:Y:S02]  /*7090*/  FSEL R116, R19, -INF , !P4 ;  /* 0xff80000013747808 */ /* 0x000fe40006000000 */
[----:B------:R-:W-:Y:S02]  /*70a0*/  FSEL R142, R12, -INF , !P1 ;  /* 0xff8000000c8e7808 */ /* 0x000fe40004800000 */
[----:B------:R-:W-:-:S02]  /*70b0*/  ISETP.GE.AND P2, PT, R24, R137, PT ;  /* 0x000000891800720c */ /* 0x000fc40003f46270 */
[CC--:B------:R-:W-:Y:S02]  /*70c0*/  ISETP.GE.AND P4, PT, R18.reuse, R138.reuse, PT ;  /* 0x0000008a1200720c */ /* 0x0c0fe40003f86270 */
[----:B------:R-:W-:Y:S02]  /*70d0*/  ISETP.GE.AND P1, PT, R18, R137, PT ;  /* 0x000000891200720c */ /* 0x000fe40003f26270 */
[----:B------:R-:W-:Y:S02]  /*70e0*/  ISETP.GE.AND P3, PT, R20, R138, PT ;  /* 0x0000008a1400720c */ /* 0x000fe40003f66270 */
[----:B------:R-:W-:Y:S02]  /*70f0*/  IADD3 R16, R119, 0x71, RZ ;  /* 0x0000007177107810 */ /* 0x000fe40007ffe0ff */
[----:B------:R-:W-:Y:S02]  /*7100*/  FSEL R132, R17, -INF , !P5 ;  /* 0xff80000011847808 */ /* 0x000fe40006800000 */
[----:B------:R-:W-:-:S02]  /*7110*/  FSEL R117, R14, -INF , !P2 ;  /* 0xff8000000e757808 */ /* 0x000fc40005000000 */
[----:B------:R-:W-:Y:S02]  /*7120*/  FSEL R144, R13, -INF , !P4 ;  /* 0xff8000000d907808 */ /* 0x000fe40006000000 */
[----:B------:R-:W-:Y:S02]  /*7130*/  FSEL R118, R15, -INF , !P1 ;  /* 0xff8000000f767808 */ /* 0x000fe40004800000 */
[----:B------:R-:W-:Y:S02]  /*7140*/  LOP3.LUT R12, R128, 0x78, R139, 0xfe, !PT ;  /* 0x00000078800c7812 */ /* 0x000fe400078efe8b */
[-C--:B------:R-:W-:Y:S02]  /*7150*/  ISETP.GE.AND P5, PT, R20, R137.reuse, PT ;  /* 0x000000891400720c */ /* 0x080fe40003fa6270 */
[C---:B------:R-:W-:Y:S02]  /*7160*/  ISETP.GE.AND P2, PT, R16.reuse, R138, PT ;  /* 0x0000008a1000720c */ /* 0x040fe40003f46270 */
[----:B------:R-:W-:-:S02]  /*7170*/  ISETP.GE.AND P4, PT, R16, R137, PT ;  /* 0x000000891000720c */ /* 0x000fc40003f86270 */
[C---:B------:R-:W-:Y:S02]  /*7180*/  ISETP.GE.AND P1, PT, R119.reuse, R138, PT ;  /* 0x0000008a7700720c */ /* 0x040fe40003f26270 */
[----:B------:R-:W-:Y:S02]  /*7190*/  FSEL R139, R8, -INF , !P3 ;  /* 0xff800000088b7808 */ /* 0x000fe40005800000 */
[C---:B------:R-:W-:Y:S02]  /*71a0*/  IADD3 R8, R119.reuse, 0x79, RZ ;  /* 0x0000007977087810 */ /* 0x040fe40007ffe0ff */
[----:B------:R-:W-:Y:S02]  /*71b0*/  ISETP.GE.AND P3, PT, R119, R137, PT ;  /* 0x000000897700720c */ /* 0x000fe40003f66270 */
        /* <DEDUP_REMOVED lines=8> */
[----:B------:R-:W-:Y:S02]  /*7240*/  FSEL R9, R66, -INF , !P3 ;  /* 0xff80000042097808 */ /* 0x000fe40005800000 */
[----:B------:R-:W-:Y:S02]  /*7250*/  FSEL R137, R4, -INF , !P5 ;  /* 0xff80000004897808 */ /* 0x000fe40006800000 */
[----:B------:R-:W-:Y:S02]  /*7260*/  FSEL R138, R5, -INF , !P4 ;  /* 0xff800000058a7808 */ /* 0x000fe40006000000 */
[----:B------:R-:W-:Y:S02]  /*7270*/  FSEL R121, R6, -INF , !P2 ;  /* 0xff80000006797808 */ /* 0x000fe40005000000 */
[----:B------:R-:W-:Y:S01]  /*7280*/  FSEL R122, R7, -INF , !P1 ;  /* 0xff800000077a7808 */ /* 0x000fe20004800000 */
        /* <DEDUP_REMOVED lines=8> */
[----:B------:R-:W-:Y:S02]  /*7310*/  ISETP.GE.AND P2, PT, R128, RZ, PT ;  /* 0x000000ff8000720c */ /* 0x000fe40003f46270 */
        /* <DEDUP_REMOVED lines=13> */
[C---:B------:R-:W-:Y:S01]  /*73f0*/  IMAD R5, R134.reuse, R5, R4 ;  /* 0x0000000586057224 */ /* 0x040fe200078e0204 */
[----:B------:R-:W-:Y:S02]  /*7400*/  LOP3.LUT R4, RZ, c[0x0][0x2d0], RZ, 0x33, !PT ;  /* 0x0000b400ff047a12 */ /* 0x000fe400078e33ff */
        /* <DEDUP_REMOVED lines=35> */
.L_x_1877:
[----:B------:R-:W-:-:S04]  /*7640*/  LEA R5, -R133, RZ, 0x7 ;  /* 0x000000ff85057211 */ /* 0x000fc800078e39ff */
[----:B------:R-:W-:Y:S02]  /*7650*/  SHF.R.S32.HI R4, RZ, 0x1f, R5 ;  /* 0x0000001fff047819 */ /* 0x000fe40000011405 */
.L_x_1878:
[----:B------:R-:W-:Y:S01]  /*7660*/  IADD3 R136, P0, R136, R5, RZ ;  /* 0x0000000588887210 */ /* 0x000fe20007f1e0ff */
[C---:B------:R-:W-:Y:S01]  /*7670*/  IMAD.SHL.U32 R5, R133.reuse, 0x40, RZ ;  /* 0x0000004085057824 */ /* 0x040fe200078e00ff */
[----:B------:R-:W-:Y:S02]  /*7680*/  SHF.L.U64.HI R133, R133, R140, c[0x0][0x19c] ;  /* 0x0000670085857619 */ /* 0x000fe4000001028c */
[----:B------:R-:W-:Y:S01]  /*7690*/  LEA R180, P1, R136, c[0x0][0x168], 0x1 ;  /* 0x00005a0088b47a11 */ /* 0x000fe200078208ff */
[----:B------:R-:W-:-:S03]  /*76a0*/  IMAD.X R135, R135, 0x1, R4, P0 ;  /* 0x0000000187877824 */ /* 0x000fc600000e0604 */
[C---:B------:R-:W-:Y:S02]  /*76b0*/  IADD3 R6, P0, R5.reuse, R180, RZ ;  /* 0x000000b405067210 */ /* 0x040fe40007f1e0ff */
[----:B------:R-:W-:Y:S02]  /*76c0*/  LEA.HI.X R181, R136, c[0x0][0x16c], R135, 0x1, P1 ;  /* 0x00005b0088b57a11 */ /* 0x000fe400008f0c87 */
[----:B------:R-:W-:-:S03]  /*76d0*/  IADD3 R4, P1, R5, R6, RZ ;  /* 0x0000000605047210 */ /* 0x000fc60007f3e0ff */
[----:B------:R-:W-:Y:S01]  /*76e0*/  IMAD.X R7, R133, 0x1, R181, P0 ;  /* 0x0000000185077824 */ /* 0x000fe200000e06b5 */
        /* <DEDUP_REMOVED lines=19> */
.L_x_1876:
[----:B-1----:R-:W-:Y:S01]  /*7820*/  FMNMX.FTZ R5, R2, R64, !PT ;  /* 0x0000004002057209 */ /* 0x002fe20007810000 */
        /* <DEDUP_REMOVED lines=85> */
[C---:B------:R-:W-:Y:S02]  /*7d80*/  FMUL.FTZ R124, R127.reuse, c[0x0][0x23c] ;  /* 0x00008f007f7c7a20 */ /* 0x040fe40000410000 */
[--C-:B------:R-:W-:Y:S01]  /*7d90*/  FFMA.FTZ R126, R126, c[0x0][0x23c], -R135.reuse ;  /* 0x00008f007e7e7a23 */ /* 0x100fe20000010887 */
[----:B------:R-:W-:Y:S01]  /*7da0*/  FSEL R5, R127, RZ, P0 ;  /* 0x000000ff7f057208 */ /* 0x000fe20000000000 */
[--C-:B------:R-:W-:Y:S01]  /*7db0*/  FFMA.FTZ R125, R202, c[0x0][0x23c], -R135.reuse ;  /* 0x00008f00ca7d7a23 */ /* 0x100fe20000010887 */
[----:B------:R-:W-:Y:S01]  /*7dc0*/  FSEL R124, R124, RZ, P0 ;  /* 0x000000ff7c7c7208 */ /* 0x000fe20000000000 */
[----:B------:R-:W-:Y:S01]  /*7dd0*/  FMUL.FTZ R140, R140, c[0x0][0x23c] ;  /* 0x00008f008c8c7a20 */ /* 0x000fe20000410000 */
[----:B------:R-:W-:Y:S01]  /*7de0*/  MUFU.EX2 R136, R136 ;  /* 0x0000008800887308 */ /* 0x000fe20000000800 */
[----:B------:R-:W-:-:S02]  /*7df0*/  FFMA.FTZ R147, R147, c[0x0][0x23c], -R135 ;  /* 0x00008f0093937a23 */ /* 0x000fc40000010887 */
[--C-:B------:R-:W-:Y:S02]  /*7e00*/  FFMA.FTZ R6, R151, c[0x0][0x23c], -R124.reuse ;  /* 0x00008f0097067a23 */ /* 0x100fe4000001087c */
[----:B------:R-:W-:Y:S02]  /*7e10*/  FADD.FTZ R151, R0, -R5 ;  /* 0x8000000500977221 */ /* 0x000fe40000010000 */
[--C-:B------:R-:W-:Y:S01]  /*7e20*/  FFMA.FTZ R134, R9, c[0x0][0x23c], -R124.reuse ;  /* 0x00008f0009867a23 */ /* 0x100fe2000001087c */
[----:B------:R-:W1:Y:S01]  /*7e30*/  MUFU.EX2 R133, R133 ;  /* 0x0000008500857308 */ /* 0x000e620000000800 */
[--C-:B------:R-:W-:Y:S02]  /*7e40*/  FFMA.FTZ R123, R123, c[0x0][0x23c], -R124.reuse ;  /* 0x00008f007b7b7a23 */ /* 0x100fe4000001087c */
[----:B------:R-:W-:Y:S02]  /*7e50*/  FMUL.FTZ R151, R151, c[0x0][0x23c] ;  /* 0x00008f0097977a20 */ /* 0x000fe40000410000 */
[----:B------:R-:W-:-:S02]  /*7e60*/  FFMA.FTZ R129, R129, c[0x0][0x23c], -R124 ;  /* 0x00008f0081817a23 */ /* 0x000fc4000001087c */
[--C-:B------:R-:W-:Y:S01]  /*7e70*/  FFMA.FTZ R0, R56, c[0x0][0x23c], -R135.reuse ;  /* 0x00008f0038007a23 */ /* 0x100fe20000010887 */
[----:B------:R-:W-:Y:S01]  /*7e80*/  MUFU.EX2 R126, R126 ;  /* 0x0000007e007e7308 */ /* 0x000fe20000000800 */
[--C-:B------:R-:W-:Y:S02]  /*7e90*/  FFMA.FTZ R145, R145, c[0x0][0x23c], -R124.reuse ;  /* 0x00008f0091917a23 */ /* 0x100fe4000001087c */
[--C-:B------:R-:W-:Y:S02]  /*7ea0*/  FFMA.FTZ R132, R132, c[0x0][0x23c], -R135.reuse ;  /* 0x00008f0084847a23 */ /* 0x100fe40000010887 */
[----:B------:R-:W-:Y:S02]  /*7eb0*/  FFMA.FTZ R3, R3, c[0x0][0x23c], -R124 ;  /* 0x00008f0003037a23 */ /* 0x000fe4000001087c */
[--C-:B------:R-:W-:Y:S01]  /*7ec0*/  FFMA.FTZ R144, R144, c[0x0][0x23c], -R135.reuse ;  /* 0x00008f0090907a23 */ /* 0x100fe20000010887 */
[----:B------:R-:W-:Y:S01]  /*7ed0*/  MUFU.EX2 R125, R125 ;  /* 0x0000007d007d7308 */ /* 0x000fe20000000800 */
[----:B-1----:R-:W-:Y:S01]  /*7ee0*/  F2FP.BF16.PACK_AB R4, R133, R136 ;  /* 0x000000888504723e */ /* 0x002fe200000010ff */
[----:B------:R-:W-:-:S02]  /*7ef0*/  FFMA.FTZ R139, R139, c[0x0][0x23c], -R135 ;  /* 0x00008f008b8b7a23 */ /* 0x000fc40000010887 */
[--C-:B------:R-:W-:Y:S02]  /*7f00*/  FFMA.FTZ R146, R146, c[0x0][0x23c], -R135.reuse ;  /* 0x00008f0092927a23 */ /* 0x100fe40000010887 */
[--C-:B------:R-:W-:Y:S02]  /*7f10*/  FFMA.FTZ R137, R137, c[0x0][0x23c], -R135.reuse ;  /* 0x00008f0089897a23 */ /* 0x100fe40000010887 */
[----:B------:R-:W-:Y:S01]  /*7f20*/  MUFU.EX2 R134, R134 ;  /* 0x0000008600867308 */ /* 0x000fe20000000800 */
[----:B------:R-:W-:Y:S02]  /*7f30*/  FFMA.FTZ R138, R138, c[0x0][0x23c], -R135 ;  /* 0x00008f008a8a7a23 */ /* 0x000fe40000010887 */
[--C-:B------:R-:W-:Y:S02]  /*7f40*/  FFMA.FTZ R119, R119, c[0x0][0x23c], -R124.reuse ;  /* 0x00008f0077777a23 */ /* 0x100fe4000001087c */
[----:B------:R-:W-:-:S03]  /*7f50*/  FFMA.FTZ R120, R120, c[0x0][0x23c], -R124 ;  /* 0x00008f0078787a23 */ /* 0x000fc6000001087c */
[----:B------:R-:W1:Y:S08]  /*7f60*/  MUFU.EX2 R123, R123 ;  /* 0x0000007b007b7308 */ /* 0x000e700000000800 */
[----:B------:R2:W-:Y:S08]  /*7f70*/  MUFU.EX2 R2, R6 ;  /* 0x0000000600027308 */ /* 0x0005f00000000800 */
[----:B------:R-:W3:Y:S01]  /*7f80*/  MUFU.EX2 R140, R140 ;  /* 0x0000008c008c7308 */ /* 0x000ee20000000800 */
[----:B-1----:R-:W-:-:S07]  /*7f90*/  F2FP.BF16.PACK_AB R5, R123, R134 ;  /* 0x000000867b05723e */ /* 0x002fce00000010ff */
[----:B------:R-:W1:Y:S01]  /*7fa0*/  MUFU.EX2 R151, R151 ;  /* 0x0000009700977308 */ /* 0x000e620000000800 */
[----:B--2---:R-:W-:-:S07]  /*7fb0*/  F2FP.BF16.PACK_AB R6, R125, R126 ;  /* 0x0000007e7d06723e */ /* 0x004fce00000010ff */
[----:B------:R-:W2:Y:S01]  /*7fc0*/  MUFU.EX2 R129, R129 ;  /* 0x0000008100817308 */ /* 0x000ea20000000800 */
[-C--:B---3--:R-:W-:Y:S02]  /*7fd0*/  FMUL.FTZ R16, R72, R140.reuse ;  /* 0x0000008c48107220 */ /* 0x088fe40000410000 */
[-C--:B------:R-:W-:Y:S02]  /*7fe0*/  FMUL.FTZ R17, R73, R140.reuse ;  /* 0x0000008c49117220 */ /* 0x080fe40000410000 */
[-C--:B------:R-:W-:Y:S02]  /*7ff0*/  FMUL.FTZ R76, R76, R140.reuse ;  /* 0x0000008c4c4c7220 */ /* 0x080fe40000410000 */
[----:B------:R-:W-:Y:S01]  /*8000*/  FMUL.FTZ R77, R77, R140 ;  /* 0x0000008c4d4d7220 */ /* 0x000fe20000410000 */
[----:B------:R-:W-:Y:S01]  /*8010*/  MUFU.EX2 R0, R0 ;  /* 0x0000000000007308 */ /* 0x000fe20000000800 */
[-C--:B-1----:R-:W-:Y:S02]  /*8020*/  FMUL.FTZ R18, R74, R151.reuse ;  /* 0x000000974a127220 */ /* 0x082fe40000410000 */
[----:B------:R-:W-:-:S02]  /*8030*/  FMUL.FTZ R19, R75, R151 ;  /* 0x000000974b137220 */ /* 0x000fc40000410000 */
[-C--:B------:R-:W-:Y:S02]  /*8040*/  FMUL.FTZ R78, R78, R151.reuse ;  /* 0x000000974e4e7220 */ /* 0x080fe40000410000 */
[----:B------:R-:W-:Y:S01]  /*8050*/  FMUL.FTZ R79, R79, R151 ;  /* 0x000000974f4f7220 */ /* 0x000fe20000410000 */
[----:B--2---:R-:W-:Y:S01]  /*8060*/  F2FP.BF16.PACK_AB R7, R129, R2 ;  /* 0x000000028107723e */ /* 0x004fe200000010ff */
[--C-:B------:R-:W-:Y:S01]  /*8070*/  FFMA.FTZ R72, R58, c[0x0][0x23c], -R135.reuse ;  /* 0x00008f003a487a23 */ /* 0x100fe20000010887 */
[----:B------:R-:W-:Y:S01]  /*8080*/  MUFU.EX2 R147, R147 ;  /* 0x0000009300937308 */ /* 0x000fe20000000800 */
[----:B------:R-:W1:Y:S01]  /*8090*/  LDSM.16.MT88.4 R56, [R158+0x9400] ;  /* 0x009400009e38783b */ /* 0x000e620000004200 */
[--C-:B------:R-:W-:Y:S02]  /*80a0*/  FFMA.FTZ R75, R60, c[0x0][0x23c], -R135.reuse ;  /* 0x00008f003c4b7a23 */ /* 0x100fe40000010887 */
[----:B------:R-:W-:Y:S01]  /*80b0*/  FFMA.FTZ R73, R62, c[0x0][0x23c], -R135 ;  /* 0x00008f003e497a23 */ /* 0x000fe20000010887 */
[----:B------:R-:W-:Y:S01]  /*80c0*/  HMMA.16816.F32.BF16 R16, R4, R20, R16 ;  /* 0x000000140410723c */ /* 0x000fe20000041810 */
[----:B------:R-:W-:-:S02]  /*80d0*/  FMUL.FTZ R8, R112, R140 ;  /* 0x0000008c70087220 */ /* 0x000fc40000410000 */
[-C--:B------:R-:W-:Y:S01]  /*80e0*/  FMUL.FTZ R9, R113, R140.reuse ;  /* 0x0000008c71097220 */ /* 0x080fe20000410000 */
[----:B------:R-:W-:Y:S01]  /*80f0*/  MUFU.EX2 R75, R75 ;  /* 0x0000004b004b7308 */ /* 0x000fe20000000800 */
[-C--:B------:R-:W-:Y:S02]  /*8100*/  FMUL.FTZ R10, R114, R151.reuse ;  /* 0x00000097720a7220 */ /* 0x080fe40000410000 */
[-C--:B------:R-:W-:Y:S01]  /*8110*/  FMUL.FTZ R11, R115, R151.reuse ;  /* 0x00000097730b7220 */ /* 0x080fe20000410000 */
[----:B------:R-:W-:Y:S01]  /*8120*/  HMMA.16816.F32.BF16 R20, R4, R22, R76 ;  /* 0x000000160414723c */ /* 0x000fe2000004184c */
[-C--:B------:R-:W-:Y:S02]  /*8130*/  FMUL.FTZ R68, R68, R140.reuse ;  /* 0x0000008c44447220 */ /* 0x080fe40000410000 */
[----:B------:R-:W-:Y:S01]  /*8140*/  FMUL.FTZ R69, R69, R140 ;  /* 0x0000008c45457220 */ /* 0x000fe20000410000 */
[----:B------:R-:W2:Y:S01]  /*8150*/  MUFU.EX2 R72, R72 ;  /* 0x0000004800487308 */ /* 0x000ea20000000800 */
[----:B------:R-:W-:-:S02]  /*8160*/  FMUL.FTZ R70, R70, R151 ;  /* 0x0000009746467220 */ /* 0x000fc40000410000 */
[--C-:B------:R-:W-:Y:S01]  /*8170*/  FFMA.FTZ R76, R61, c[0x0][0x23c], -R124.reuse ;  /* 0x00008f003d4c7a23 */ /* 0x100fe2000001087c */
[C---:B------:R-:W-:Y:S01]  /*8180*/  HMMA.16816.F32.BF16 R8, R4.reuse, R12, R8 ;  /* 0x0000000c0408723c */ /* 0x040fe20000041808 */
[--C-:B------:R-:W-:Y:S02]  /*8190*/  FFMA.FTZ R77, R63, c[0x0][0x23c], -R124.reuse ;  /* 0x00008f003f4d7a23 */ /* 0x100fe4000001087c */
[----:B------:R-:W3:Y:S01]  /*81a0*/  LDSM.16.MT88.4 R60, [R156+0x9400] ;  /* 0x009400009c3c783b */ /* 0x000ee20000004200 */
[-C--:B------:R-:W-:Y:S01]  /*81b0*/  FMUL.FTZ R71, R71, R151.reuse ;  /* 0x0000009747477220 */ /* 0x080fe20000410000 */
[----:B------:R-:W-:Y:S01]  /*81c0*/  MUFU.EX2 R73, R73 ;  /* 0x0000004900497308 */ /* 0x000fe20000000800 */
[--C-:B------:R-:W-:Y:S02]  /*81d0*/  FFMA.FTZ R79, R67, c[0x0][0x23c], -R124.reuse ;  /* 0x00008f00434f7a23 */ /* 0x100fe4000001087c */
[----:B------:R-:W-:Y:S02]  /*81e0*/  FFMA.FTZ R74, R65, c[0x0][0x23c], -R124 ;  /* 0x00008f00414a7a23 */ /* 0x000fe4000001087c */
[-C--:B------:R-:W-:Y:S01]  /*81f0*/  FMUL.FTZ R24, R80, R140.reuse ;  /* 0x0000008c50187220 */ /* 0x080fe20000410000 */
[----:B------:R-:W-:Y:S01]  /*8200*/  HMMA.16816.F32.BF16 R12, R4, R14, R68 ;  /* 0x0000000e040c723c */ /* 0x000fe20000041844 */
[----:B------:R-:W-:Y:S01]  /*8210*/  FMUL.FTZ R25, R81, R140 ;  /* 0x0000008c51197220 */ /* 0x000fe20000410000 */
[----:B------:R-:W-:Y:S01]  /*8220*/  MUFU.EX2 R79, R79 ;  /* 0x0000004f004f7308 */ /* 0x000fe20000000800 */
[-C--:B------:R-:W-:Y:S01]  /*8230*/  FMUL.FTZ R26, R82, R151.reuse ;  /* 0x00000097521a7220 */ /* 0x080fe20000410000 */
[----:B------:R-:W4:Y:S01]  /*8240*/  LDSM.16.MT88.4 R64, [R156+0xb400] ;  /* 0x00b400009c40783b */ /* 0x000f220000004200 */
[----:B------:R-:W-:-:S02]  /*8250*/  FMUL.FTZ R27, R83, R151 ;  /* 0x00000097531b7220 */ /* 0x000fc40000410000 */
[-C--:B------:R-:W-:Y:S01]  /*8260*/  FMUL.FTZ R32, R88, R140.reuse ;  /* 0x0000008c58207220 */ /* 0x080fe20000410000 */
[----:B------:R-:W5:Y:S01]  /*8270*/  LDSM.16.MT88.4 R68, [R156+0xd400] ;  /* 0x00d400009c44783b */ /* 0x000f620000004200 */
[-C--:B------:R-:W-:Y:S01]  /*8280*/  FMUL.FTZ R33, R89, R140.reuse ;  /* 0x0000008c59217220 */ /* 0x080fe20000410000 */
[----:B------:R-:W1:Y:S01]  /*8290*/  MUFU.EX2 R76, R76 ;  /* 0x0000004c004c7308 */ /* 0x000e620000000800 */
[-C--:B------:R-:W-:Y:S01]  /*82a0*/  FMUL.FTZ R34, R90, R151.reuse ;  /* 0x000000975a227220 */ /* 0x080fe20000410000 */
[C---:B------:R-:W-:Y:S01]  /*82b0*/  HMMA.16816.F32.BF16 R24, R4.reuse, R28, R24 ;  /* 0x0000001c0418723c */ /* 0x040fe20000041818 */
[-C--:B------:R-:W-:Y:S02]  /*82c0*/  FMUL.FTZ R35, R91, R151.reuse ;  /* 0x000000975b237220 */ /* 0x080fe40000410000 */
[-C--:B------:R-:W-:Y:S02]  /*82d0*/  FMUL.FTZ R40, R92, R140.reuse ;  /* 0x0000008c5c287220 */ /* 0x080fe40000410000 */
[----:B------:R-:W-:Y:S01]  /*82e0*/  FMUL.FTZ R41, R93, R140 ;  /* 0x0000008c5d297220 */ /* 0x000fe20000410000 */
[----:B------:R-:W-:Y:S01]  /*82f0*/  MUFU.EX2 R77, R77 ;  /* 0x0000004d004d7308 */ /* 0x000fe20000000800 */
[-C--:B------:R-:W-:Y:S01]  /*8300*/  FMUL.FTZ R42, R94, R151.reuse ;  /* 0x000000975e2a7220 */ /* 0x080fe20000410000 */
[----:B------:R-:W-:Y:S01]  /*8310*/  HMMA.16816.F32.BF16 R32, R4, R36, R32 ;  /* 0x000000240420723c */ /* 0x000fe20000041820 */
[----:B------:R-:W-:-:S02]  /*8320*/  FMUL.FTZ R43, R95, R151 ;  /* 0x000000975f2b7220 */ /* 0x000fc40000410000 */
[-C--:B------:R-:W-:Y:S02]  /*8330*/  FMUL.FTZ R84, R84, R140.reuse ;  /* 0x0000008c54547220 */ /* 0x080fe40000410000 */
        /* <DEDUP_REMOVED lines=13> */
[----:B------:R-:W-:Y:S01]  /*8410*/  MUFU.EX2 R132, R132 ;  /* 0x0000008400847308 */ /* 0x000fe20000000800 */
[-C--:B------:R-:W-:Y:S01]  /*8420*/  FMUL.FTZ R98, R98, R151.reuse ;  /* 0x0000009762627220 */ /* 0x080fe20000410000 */
[C---:B------:R-:W-:Y:S01]  /*8430*/  HMMA.16816.F32.BF16 R36, R4.reuse, R38, R108 ;  /* 0x000000260424723c */ /* 0x040fe2000004186c */
[-C--:B------:R-:W-:Y:S01]  /*8440*/  FMUL.FTZ R99, R99, R151.reuse ;  /* 0x0000009763637220 */ /* 0x080fe20000410000 */
[----:B------:R-:W-:Y:S01]  /*8450*/  LDSM.16.MT88.4 R108, [R156+0xcc00] ;  /* 0x00cc00009c6c783b */ /* 0x000fe20000004200 */
[-C--:B------:R-:W-:Y:S02]  /*8460*/  FMUL.FTZ R48, R104, R140.reuse ;  /* 0x0000008c68307220 */ /* 0x080fe40000410000 */
        /* <DEDUP_REMOVED lines=10> */
[----:B------:R-:W-:Y:S02]  /*8510*/  FMUL.FTZ R103, R103, R151 ;  /* 0x0000009767677220 */ /* 0x000fe40000410000 */
[--C-:B------:R-:W-:Y:S02]  /*8520*/  FFMA.FTZ R81, R196, c[0x0][0x23c], -R135.reuse ;  /* 0x00008f00c4517a23 */ /* 0x100fe40000010887 */
[--C-:B------:R-:W-:Y:S01]  /*8530*/  FFMA.FTZ R80, R198, c[0x0][0x23c], -R135.reuse ;  /* 0x00008f00c6507a23 */ /* 0x100fe20000010887 */
[----:B------:R-:W3:Y:S01]  /*8540*/  MUFU.EX2 R146, R146 ;  /* 0x0000009200927308 */ /* 0x000ee20000000800 */
[----:B--2---:R-:W-:Y:S01]  /*8550*/  F2FP.BF16.PACK_AB R52, R72, R75 ;  /* 0x0000004b4834723e */ /* 0x004fe200000010ff */
[----:B------:R-:W-:Y:S01]  /*8560*/  HMMA.16816.F32.BF16 R4, R4, R54, R100 ;  /* 0x000000360404723c */ /* 0x000fe20000041864 */
[----:B-1----:R-:W-:Y:S01]  /*8570*/  F2FP.BF16.PACK_AB R53, R76, R79 ;  /* 0x0000004f4c35723e */ /* 0x002fe200000010ff */
[----:B------:R-:W-:-:S02]  /*8580*/  FFMA.FTZ R78, R200, c[0x0][0x23c], -R135 ;  /* 0x00008f00c84e7a23 */ /* 0x000fc40000010887 */
[--C-:B------:R-:W-:Y:S02]  /*8590*/  FFMA.FTZ R83, R194, c[0x0][0x23c], -R135.reuse ;  /* 0x00008f00c2537a23 */ /* 0x100fe40000010887 */
[--C-:B------:R-:W-:Y:S01]  /*85a0*/  FFMA.FTZ R87, R197, c[0x0][0x23c], -R124.reuse ;  /* 0x00008f00c5577a23 */ /* 0x100fe2000001087c */
[----:B------:R-:W-:Y:S01]  /*85b0*/  F2FP.BF16.PACK_AB R54, R0, R73 ;  /* 0x000000490036723e */ /* 0x000fe200000010ff */
[--C-:B------:R-:W-:Y:S01]  /*85c0*/  FFMA.FTZ R84, R191, c[0x0][0x23c], -R124.reuse ;  /* 0x00008f00bf547a23 */ /* 0x100fe2000001087c */
[----:B------:R-:W-:Y:S01]  /*85d0*/  F2FP.BF16.PACK_AB R55, R74, R77 ;  /* 0x0000004d4a37723e */ /* 0x000fe200000010ff */
[--C-:B------:R-:W-:Y:S01]  /*85e0*/  FFMA.FTZ R85, R193, c[0x0][0x23c], -R124.reuse ;  /* 0x00008f00c1557a23 */ /* 0x100fe2000001087c */
[----:B------:R-:W-:Y:S01]  /*85f0*/  MUFU.EX2 R81, R81 ;  /* 0x0000005100517308 */ /* 0x000fe20000000800 */
[----:B------:R-:W-:Y:S02]  /*8600*/  FFMA.FTZ R82, R195, c[0x0][0x23c], -R124 ;  /* 0x00008f00c3527a23 */ /* 0x000fe4000001087c */
[--C-:B------:R-:W-:Y:S01]  /*8610*/  FFMA.FTZ R89, R188, c[0x0][0x23c], -R135.reuse ;  /* 0x00008f00bc597a23 */ /* 0x100fe20000010887 */
[----:B---3--:R-:W-:Y:S01]  /*8620*/  F2FP.BF16.PACK_AB R100, R146, R139 ;  /* 0x0000008b9264723e */ /* 0x008fe200000010ff */
[----:B------:R-:W-:Y:S01]  /*8630*/  HMMA.16816.F32.BF16 R8, R52, R56, R8 ;  /* 0x000000383408723c */ /* 0x000fe20000041808 */
[----:B------:R-:W-:-:S02]  /*8640*/  FFMA.FTZ R88, R190, c[0x0][0x23c], -R135 ;  /* 0x00008f00be587a23 */ /* 0x000fc40000010887 */
[----:B------:R-:W1:Y:S01]  /*8650*/  MUFU.EX2 R80, R80 ;  /* 0x0000005000507308 */ /* 0x000e620000000800 */
[--C-:B------:R-:W-:Y:S02]  /*8660*/  FFMA.FTZ R86, R192, c[0x0][0x23c], -R135.reuse ;  /* 0x00008f00c0567a23 */ /* 0x100fe40000010887 */
[----:B------:R-:W-:Y:S02]  /*8670*/  FFMA.FTZ R91, R186, c[0x0][0x23c], -R135 ;  /* 0x00008f00ba5b7a23 */ /* 0x000fe40000010887 */
[----:B------:R-:W-:Y:S01]  /*8680*/  HMMA.16816.F32.BF16 R12, R52, R58, R12 ;  /* 0x0000003a340c723c */ /* 0x000fe2000004180c */
[----:B------:R-:W2:Y:S01]  /*8690*/  LDSM.16.MT88.4 R56, [R158+0xb400] ;  /* 0x00b400009e38783b */ /* 0x000ea20000004200 */
[--C-:B------:R-:W-:Y:S01]  /*86a0*/  FFMA.FTZ R95, R189, c[0x0][0x23c], -R124.reuse ;  /* 0x00008f00bd5f7a23 */ /* 0x100fe2000001087c */
[----:B------:R-:W-:Y:S01]  /*86b0*/  MUFU.EX2 R78, R78 ;  /* 0x0000004e004e7308 */ /* 0x000fe20000000800 */
[--C-:B------:R-:W-:Y:S02]  /*86c0*/  FFMA.FTZ R92, R183, c[0x0][0x23c], -R124.reuse ;  /* 0x00008f00b75c7a23 */ /* 0x100fe4000001087c */
[----:B------:R-:W-:-:S02]  /*86d0*/  FFMA.FTZ R93, R185, c[0x0][0x23c], -R124 ;  /* 0x00008f00b95d7a23 */ /* 0x000fc4000001087c */
[C---:B------:R-:W-:Y:S01]  /*86e0*/  HMMA.16816.F32.BF16 R16, R52.reuse, R60, R16 ;  /* 0x0000003c3410723c */ /* 0x040fe20000041810 */
[--C-:B------:R-:W-:Y:S02]  /*86f0*/  FFMA.FTZ R90, R187, c[0x0][0x23c], -R124.reuse ;  /* 0x00008f00bb5a7a23 */ /* 0x100fe4000001087c */
[----:B------:R-:W-:Y:S01]  /*8700*/  MUFU.EX2 R83, R83 ;  /* 0x0000005300537308 */ /* 0x000fe20000000800 */
[--C-:B------:R-:W-:Y:S02]  /*8710*/  FFMA.FTZ R104, R152, c[0x0][0x23c], -R135.reuse ;  /* 0x00008f0098687a23 */ /* 0x100fe40000010887 */
[--C-:B------:R-:W-:Y:S02]  /*8720*/  FFMA.FTZ R152, R177, c[0x0][0x23c], -R124.reuse ;  /* 0x00008f00b1987a23 */ /* 0x100fe4000001087c */
[----:B------:R-:W-:Y:S01]  /*8730*/  HMMA.16816.F32.BF16 R20, R52, R62, R20 ;  /* 0x0000003e3414723c */ /* 0x000fe20000041814 */
[----:B------:R-:W3:Y:S01]  /*8740*/  LDSM.16.MT88.4 R60, [R158+0xd400] ;  /* 0x00d400009e3c783b */ /* 0x000ee20000004200 */
[----:B------:R-:W-:Y:S01]  /*8750*/  FFMA.FTZ R177, R153, c[0x0][0x23c], -R124 ;  /* 0x00008f0099b17a23 */ /* 0x000fe2000001087c */
[----:B------:R-:W-:Y:S01]  /*8760*/  MUFU.EX2 R87, R87 ;  /* 0x0000005700577308 */ /* 0x000fe20000000800 */
[----:B------:R-:W-:-:S02]  /*8770*/  FFMA.FTZ R105, R178, c[0x0][0x23c], -R135 ;  /* 0x00008f00b2697a23 */ /* 0x000fc40000010887 */
[--C-:B------:R-:W-:Y:S02]  /*8780*/  FFMA.FTZ R94, R184, c[0x0][0x23c], -R135.reuse ;  /* 0x00008f00b85e7a23 */ /* 0x100fe40000010887 */
[C---:B----4-:R-:W-:Y:S01]  /*8790*/  HMMA.16816.F32.BF16 R32, R52.reuse, R64, R32 ;  /* 0x000000403420723c */ /* 0x050fe20000041820 */
[--C-:B------:R-:W-:Y:S02]  /*87a0*/  FFMA.FTZ R107, R154, c[0x0][0x23c], -R135.reuse ;  /* 0x00008f009a6b7a23 */ /* 0x100fe40000010887 */
[----:B------:R-:W4:Y:S01]  /*87b0*/  MUFU.EX2 R84, R84 ;  /* 0x0000005400547308 */ /* 0x000f220000000800 */
[--C-:B------:R-:W-:Y:S02]  /*87c0*/  FFMA.FTZ R106, R155, c[0x0][0x23c], -R124.reuse ;  /* 0x00008f009b6a7a23 */ /* 0x100fe4000001087c */
[----:B------:R-:W-:Y:S02]  /*87d0*/  FFMA.FTZ R153, R165, c[0x0][0x23c], -R124 ;  /* 0x00008f00a5997a23 */ /* 0x000fe4000001087c */
[----:B------:R-:W-:Y:S01]  /*87e0*/  HMMA.16816.F32.BF16 R36, R52, R66, R36 ;  /* 0x000000423424723c */ /* 0x000fe20000041824 */
[----:B------:R-:W-:Y:S01]  /*87f0*/  LDSM.16.MT88.4 R64, [R156+0xb800] ;  /* 0x00b800009c40783b */ /* 0x000fe20000004200 */
[----:B------:R-:W-:Y:S01]  /*8800*/  FFMA.FTZ R96, R179, R140, R136 ;  /* 0x0000008cb3607223 */ /* 0x000fe20000010088 */
[----:B------:R-:W-:Y:S01]  /*8810*/  MUFU.EX2 R85, R85 ;  /* 0x0000005500557308 */ /* 0x000fe20000000800 */
[----:B------:R-:W-:-:S02]  /*8820*/  FFMA.FTZ R136, R149, c[0x0][0x23c], -R135 ;  /* 0x00008f0095887a23 */ /* 0x000fc40000010887 */
[--C-:B------:R-:W-:Y:S02]  /*8830*/  FFMA.FTZ R149, R150, c[0x0][0x23c], -R135.reuse ;  /* 0x00008f0096957a23 */ /* 0x100fe40000010887 */
[C---:B-----5:R-:W-:Y:S01]  /*8840*/  HMMA.16816.F32.BF16 R48, R52.reuse, R68, R48 ;  /* 0x000000443430723c */ /* 0x060fe20000041830 */
[----:B------:R-:W-:Y:S02]  /*8850*/  FFMA.FTZ R140, R148, c[0x0][0x23c], -R135 ;  /* 0x00008f00948c7a23 */ /* 0x000fe40000010887 */
[----:B------:R-:W5:Y:S01]  /*8860*/  MUFU.EX2 R82, R82 ;  /* 0x0000005200527308 */ /* 0x000f620000000800 */
[--C-:B------:R-:W-:Y:S02]  /*8870*/  FFMA.FTZ R150, R131, c[0x0][0x23c], -R124.reuse ;  /* 0x00008f0083967a23 */ /* 0x100fe4000001087c */
[--C-:B------:R-:W-:Y:S02]  /*8880*/  FFMA.FTZ R131, R141, c[0x0][0x23c], -R124.reuse ;  /* 0x00008f008d837a23 */ /* 0x100fe4000001087c */
[----:B--2---:R-:W-:Y:S01]  /*8890*/  HMMA.16816.F32.BF16 R24, R52, R56, R24 ;  /* 0x000000383418723c */ /* 0x004fe20000041818 */
[----:B------:R-:W-:-:S02]  /*88a0*/  FFMA.FTZ R148, R143, c[0x0][0x23c], -R124 ;  /* 0x00008f008f947a23 */ /* 0x000fc4000001087c */
[----:B------:R-:W-:Y:S01]  /*88b0*/  MUFU.EX2 R89, R89 ;  /* 0x0000005900597308 */ /* 0x000fe20000000800 */
[----:B------:R-:W-:Y:S02]  /*88c0*/  FFMA.FTZ R182, R182, R151, R134 ;  /* 0x00000097b6b67223 */ /* 0x000fe40000010086 */
[--C-:B------:R-:W-:Y:S02]  /*88d0*/  FFMA.FTZ R134, R116, c[0x0][0x23c], -R124.reuse ;  /* 0x00008f0074867a23 */ /* 0x100fe4000001087c */
[----:B------:R-:W-:Y:S01]  /*88e0*/  HMMA.16816.F32.BF16 R28, R52, R58, R28 ;  /* 0x0000003a341c723c */ /* 0x000fe2000004181c */
[----:B------:R-:W2:Y:S01]  /*88f0*/  LDSM.16.MT88.4 R56, [R158+0x9800] ;  /* 0x009800009e38783b */ /* 0x000ea20000004200 */
[--C-:B------:R-:W-:Y:S01]  /*8900*/  FFMA.FTZ R98, R130, c[0x0][0x23c], -R135.reuse ;  /* 0x00008f0082627a23 */ /* 0x100fe20000010887 */
[----:B------:R-:W1:Y:S01]  /*8910*/  MUFU.EX2 R88, R88 ;  /* 0x0000005800587308 */ /* 0x000e620000000800 */
[----:B------:R-:W-:Y:S02]  /*8920*/  FFMA.FTZ R116, R117, c[0x0][0x23c], -R124 ;  /* 0x00008f0075747a23 */ /* 0x000fe4000001087c */
[----:B------:R-:W-:-:S02]  /*8930*/  FFMA.FTZ R130, R142, c[0x0][0x23c], -R135 ;  /* 0x00008f008e827a23 */ /* 0x000fc40000010887 */
[C---:B---3--:R-:W-:Y:S01]  /*8940*/  HMMA.16816.F32.BF16 R40, R52.reuse, R60, R40 ;  /* 0x0000003c3428723c */ /* 0x048fe20000041828 */
[----:B------:R-:W-:Y:S02]  /*8950*/  FFMA.FTZ R117, R118, c[0x0][0x23c], -R124 ;  /* 0x00008f0076757a23 */ /* 0x000fe4000001087c */
[----:B------:R-:W-:Y:S01]  /*8960*/  MUFU.EX2 R86, R86 ;  /* 0x0000005600567308 */ /* 0x000fe20000000800 */
[----:B------:R-:W-:Y:S02]  /*8970*/  FADD.FTZ R97, R133, R96 ;  /* 0x0000006085617221 */ /* 0x000fe40000010000 */
[--C-:B------:R-:W-:Y:S02]  /*8980*/  FFMA.FTZ R118, R121, c[0x0][0x23c], -R124.reuse ;  /* 0x00008f0079767a23 */ /* 0x100fe4000001087c */
[----:B------:R-:W-:Y:S01]  /*8990*/  HMMA.16816.F32.BF16 R44, R52, R62, R44 ;  /* 0x0000003e342c723c */ /* 0x000fe2000004182c */
[----:B------:R-:W3:Y:S01]  /*89a0*/  LDSM.16.MT88.4 R60, [R156+0x9800] ;  /* 0x009800009c3c783b */ /* 0x000ee20000004200 */
[----:B------:R-:W-:Y:S01]  /*89b0*/  FFMA.FTZ R121, R122, c[0x0][0x23c], -R124 ;  /* 0x00008f007a797a23 */ /* 0x000fe2000001087c */
[----:B------:R-:W-:Y:S01]  /*89c0*/  MUFU.EX2 R91, R91 ;  /* 0x0000005b005b7308 */ /* 0x000fe20000000800 */
[----:B------:R-:W-:-:S02]  /*89d0*/  FADD.FTZ R123, R123, R182 ;  /* 0x000000b67b7b7221 */ /* 0x000fc40000010000 */
[----:B------:R-:W-:Y:S02]  /*89e0*/  FADD.FTZ R126, R126, R97 ;  /* 0x000000617e7e7221 */ /* 0x000fe40000010000 */
[----:B------:R-:W-:Y:S01]  /*89f0*/  HMMA.16816.F32.BF16 R4, R52, R70, R4 ;  /* 0x000000463404723c */ /* 0x000fe20000041804 */
[----:B------:R-:W3:Y:S01]  /*8a00*/  LDSM.16.MT88.4 R68, [R156+0xd800] ;  /* 0x00d800009c44783b */ /* 0x000ee20000004200 */
[----:B------:R-:W-:Y:S01]  /*8a10*/  FADD.FTZ R96, R2, R123 ;  /* 0x0000007b02607221 */ /* 0x000fe20000010000 */
[----:B------:R-:W-:Y:S01]  /*8a20*/  MUFU.EX2 R95, R95 ;  /* 0x0000005f005f7308 */ /* 0x000fe20000000800 */
[----:B------:R-:W-:Y:S02]  /*8a30*/  FADD.FTZ R126, R125, R126 ;  /* 0x0000007e7d7e7221 */ /* 0x000fe40000010000 */
[----:B------:R-:W-:Y:S01]  /*8a40*/  FADD.FTZ R96, R129, R96 ;  /* 0x0000006081607221 */ /* 0x000fe20000010000 */
[----:B-1----:R-:W-:Y:S01]  /*8a50*/  F2FP.BF16.PACK_AB R52, R80, R81 ;  /* 0x000000515034723e */ /* 0x002fe200000010ff */
[----:B------:R-:W-:Y:S01]  /*8a60*/  FADD.FTZ R75, R75, R126 ;  /* 0x0000007e4b4b7221 */ /* 0x000fe20000010000 */
[----:B----4-:R-:W-:Y:S01]  /*8a70*/  F2FP.BF16.PACK_AB R53, R84, R87 ;  /* 0x000000575435723e */ /* 0x010fe200000010ff */
[----:B------:R-:W-:Y:S01]  /*8a80*/  FADD.FTZ R79, R79, R96 ;  /* 0x000000604f4f7221 */ /* 0x000fe20000010000 */
[----:B------:R-:W-:Y:S01]  /*8a90*/  F2FP.BF16.PACK_AB R54, R83, R78 ;  /* 0x0000004e5336723e */ /* 0x000fe200000010ff */
[----:B------:R-:W1:Y:S01]  /*8aa0*/  MUFU.EX2 R92, R92 ;  /* 0x0000005c005c7308 */ /* 0x000e620000000800 */
[----:B-----5:R-:W-:Y:S01]  /*8ab0*/  F2FP.BF16.PACK_AB R55, R82, R85 ;  /* 0x000000555237723e */ /* 0x020fe200000010ff */
[----:B------:R-:W-:-:S02]  /*8ac0*/  FADD.FTZ R72, R72, R75 ;  /* 0x0000004b48487221 */ /* 0x000fc40000010000 */
[----:B------:R-:W-:Y:S02]  /*8ad0*/  FADD.FTZ R76, R76, R79 ;  /* 0x0000004f4c4c7221 */ /* 0x000fe40000010000 */
[----:B------:R-:W-:Y:S02]  /*8ae0*/  FADD.FTZ R73, R73, R72 ;  /* 0x0000004849497221 */ /* 0x000fe40000010000 */
[----:B--2---:R-:W-:Y:S01]  /*8af0*/  HMMA.16816.F32.BF16 R8, R52, R56, R8 ;  /* 0x000000383408723c */ /* 0x004fe20000041808 */
[----:B------:R-:W-:Y:S01]  /*8b00*/  MUFU.EX2 R93, R93 ;  /* 0x0000005d005d7308 */ /* 0x000fe20000000800 */
[----:B------:R-:W-:Y:S02]  /*8b10*/  FADD.FTZ R77, R77, R76 ;  /* 0x0000004c4d4d7221 */ /* 0x000fe40000010000 */
[----:B------:R-:W-:Y:S02]  /*8b20*/  FADD.FTZ R0, R0, R73 ;  /* 0x0000004900007221 */ /* 0x000fe40000010000 */
[----:B------:R-:W-:-:S02]  /*8b30*/  FADD.FTZ R74, R74, R77 ;  /* 0x0000004d4a4a7221 */ /* 0x000fc40000010000 */
[----:B------:R-:W-:Y:S01]  /*8b40*/  HMMA.16816.F32.BF16 R12, R52, R58, R12 ;  /* 0x0000003a340c723c */ /* 0x000fe2000004180c */
[----:B------:R-:W2:Y:S01]  /*8b50*/  LDSM.16.MT88.4 R56, [R158+0xb800] ;  /* 0x00b800009e38783b */ /* 0x000ea20000004200 */
[----:B------:R-:W4:Y:S01]  /*8b60*/  MUFU.EX2 R90, R90 ;  /* 0x0000005a005a7308 */ /* 0x000f220000000800 */
[----:B------:R-:W-:-:S04]  /*8b70*/  FADD.FTZ R87, R87, R74 ;  /* 0x0000004a57577221 */ /* 0x000fc80000010000 */
[----:B------:R-:W-:Y:S01]  /*8b80*/  FADD.FTZ R84, R84, R87 ;  /* 0x0000005754547221 */ /* 0x000fe20000010000 */
[----:B---3--:R-:W-:Y:S02]  /*8b90*/  HMMA.16816.F32.BF16 R16, R52, R60, R16 ;  /* 0x0000003c3410723c */ /* 0x008fe40000041810 */
[----:B------:R-:W-:Y:S01]  /*8ba0*/  MUFU.EX2 R104, R104 ;  /* 0x0000006800687308 */ /* 0x000fe20000000800 */
[----:B------:R-:W-:-:S04]  /*8bb0*/  FADD.FTZ R85, R85, R84 ;  /* 0x0000005455557221 */ /* 0x000fc80000010000 */
[----:B------:R-:W-:Y:S01]  /*8bc0*/  FADD.FTZ R82, R82, R85 ;  /* 0x0000005552527221 */ /* 0x000fe20000010000 */
[C---:B------:R-:W-:Y:S01]  /*8bd0*/  HMMA.16816.F32.BF16 R20, R52.reuse, R62, R20 ;  /* 0x0000003e3414723c */ /* 0x040fe20000041814 */
[----:B------:R-:W3:Y:S01]  /*8be0*/  LDSM.16.MT88.4 R60, [R158+0xd800] ;  /* 0x00d800009e3c783b */ /* 0x000ee20000004200 */
[----:B------:R-:W5:Y:S06]  /*8bf0*/  MUFU.EX2 R105, R105 ;  /* 0x0000006900697308 */ /* 0x000f6c0000000800 */
[C---:B------:R-:W-:Y:S02]  /*8c00*/  HMMA.16816.F32.BF16 R32, R52.reuse, R64, R32 ;  /* 0x000000403420723c */ /* 0x040fe40000041820 */
[----:B------:R-:W-:Y:S06]  /*8c10*/  MUFU.EX2 R94, R94 ;  /* 0x0000005e005e7308 */ /* 0x000fec0000000800 */
[C---:B------:R-:W-:Y:S01]  /*8c20*/  HMMA.16816.F32.BF16 R36, R52.reuse, R66, R36 ;  /* 0x000000423424723c */ /* 0x040fe20000041824 */
[----:B------:R-:W-:Y:S01]  /*8c30*/  LDSM.16.MT88.4 R64, [R156+0xbc00] ;  /* 0x00bc00009c40783b */ /* 0x000fe20000004200 */
[----:B------:R-:W-:Y:S06]  /*8c40*/  MUFU.EX2 R107, R107 ;  /* 0x0000006b006b7308 */ /* 0x000fec0000000800 */
[C---:B------:R-:W-:Y:S02]  /*8c50*/  HMMA.16816.F32.BF16 R48, R52.reuse, R68, R48 ;  /* 0x000000443430723c */ /* 0x040fe40000041830 */
[----:B------:R-:W-:Y:S06]  /*8c60*/  MUFU.EX2 R152, R152 ;  /* 0x0000009800987308 */ /* 0x000fec0000000800 */
[C---:B--2---:R-:W-:Y:S02]  /*8c70*/  HMMA.16816.F32.BF16 R24, R52.reuse, R56, R24 ;  /* 0x000000383418723c */ /* 0x044fe40000041818 */
[----:B------:R-:W2:Y:S06]  /*8c80*/  MUFU.EX2 R177, R177 ;  /* 0x000000b100b17308 */ /* 0x000eac0000000800 */
[C---:B------:R-:W-:Y:S01]  /*8c90*/  HMMA.16816.F32.BF16 R28, R52.reuse, R58, R28 ;  /* 0x0000003a341c723c */ /* 0x040fe2000004181c */
[----:B------:R-:W2:Y:S01]  /*8ca0*/  LDSM.16.MT88.4 R56, [R158+0x9c00] ;  /* 0x009c00009e38783b */ /* 0x000ea20000004200 */
[----:B------:R-:W-:Y:S06]  /*8cb0*/  MUFU.EX2 R106, R106 ;  /* 0x0000006a006a7308 */ /* 0x000fec0000000800 */
[C---:B---3--:R-:W-:Y:S02]  /*8cc0*/  HMMA.16816.F32.BF16 R40, R52.reuse, R60, R40 ;  /* 0x0000003c3428723c */ /* 0x048fe40000041828 */
[----:B------:R-:W3:Y:S06]  /*8cd0*/  MUFU.EX2 R153, R153 ;  /* 0x0000009900997308 */ /* 0x000eec0000000800 */
[C---:B------:R-:W-:Y:S01]  /*8ce0*/  HMMA.16816.F32.BF16 R44, R52.reuse, R62, R44 ;  /* 0x0000003e342c723c */ /* 0x040fe2000004182c */
[----:B------:R-:W3:Y:S01]  /*8cf0*/  LDSM.16.MT88.4 R60, [R156+0x9c00] ;  /* 0x009c00009c3c783b */ /* 0x000ee20000004200 */
[----:B------:R-:W-:Y:S06]  /*8d00*/  MUFU.EX2 R136, R136 ;  /* 0x0000008800887308 */ /* 0x000fec0000000800 */
[----:B------:R-:W-:Y:S01]  /*8d10*/  HMMA.16816.F32.BF16 R4, R52, R70, R4 ;  /* 0x000000463404723c */ /* 0x000fe20000041804 */
[----:B------:R-:W5:Y:S01]  /*8d20*/  LDSM.16.MT88.4 R68, [R156+0xdc00] ;  /* 0x00dc00009c44783b */ /* 0x000f620000004200 */
[----:B------:R-:W-:Y:S05]  /*8d30*/  MUFU.EX2 R149, R149 ;  /* 0x0000009500957308 */ /* 0x000fea0000000800 */
[----:B------:R-:W-:-:S02]  /*8d40*/  F2FP.BF16.PACK_AB R52, R88, R89 ;  /* 0x000000595834723e */ /* 0x000fc400000010ff */
[----:B-1----:R-:W-:Y:S01]  /*8d50*/  F2FP.BF16.PACK_AB R53, R92, R95 ;  /* 0x0000005f5c35723e */ /* 0x002fe200000010ff */
[----:B------:R-:W-:Y:S01]  /*8d60*/  MUFU.EX2 R140, R140 ;  /* 0x0000008c008c7308 */ /* 0x000fe20000000800 */
[----:B------:R-:W-:Y:S01]  /*8d70*/  F2FP.BF16.PACK_AB R54, R91, R86 ;  /* 0x000000565b36723e */ /* 0x000fe200000010ff */
[----:B------:R-:W-:Y:S01]  /*8d80*/  FADD.FTZ R95, R95, R82 ;  /* 0x000000525f5f7221 */ /* 0x000fe20000010000 */
[----:B----4-:R-:W-:-:S03]  /*8d90*/  F2FP.BF16.PACK_AB R55, R90, R93 ;  /* 0x0000005d5a37723e */ /* 0x010fc600000010ff */
[----:B------:R-:W-:Y:S02]  /*8da0*/  FADD.FTZ R92, R92, R95 ;  /* 0x0000005f5c5c7221 */ /* 0x000fe40000010000 */
[----:B------:R-:W-:Y:S02]  /*8db0*/  MUFU.EX2 R150, R150 ;  /* 0x0000009600967308 */ /* 0x000fe40000000800 */
[C---:B--2---:R-:W-:Y:S06]  /*8dc0*/  HMMA.16816.F32.BF16 R8, R52.reuse, R56, R8 ;  /* 0x000000383408723c */ /* 0x044fec0000041808 */
[----:B------:R-:W-:Y:S02]  /*8dd0*/  MUFU.EX2 R131, R131 ;  /* 0x0000008300837308 */ /* 0x000fe40000000800 */
[C---:B------:R-:W-:Y:S01]  /*8de0*/  HMMA.16816.F32.BF16 R12, R52.reuse, R58, R12 ;  /* 0x0000003a340c723c */ /* 0x040fe2000004180c */
[----:B------:R-:W1:Y:S05]  /*8df0*/  LDSM.16.MT88.4 R56, [R158+0xbc00] ;  /* 0x00bc00009e38783b */ /* 0x000e6a0000004200 */
[----:B------:R-:W-:Y:S02]  /*8e00*/  MUFU.EX2 R148, R148 ;  /* 0x0000009400947308 */ /* 0x000fe40000000800 */
[C---:B---3--:R-:W-:Y:S06]  /*8e10*/  HMMA.16816.F32.BF16 R16, R52.reuse, R60, R16 ;  /* 0x0000003c3410723c */ /* 0x048fec0000041810 */
[----:B------:R2:W-:Y:S02]  /*8e20*/  MUFU.EX2 R133, R98 ;  /* 0x0000006200857308 */ /* 0x0005e40000000800 */
[C---:B------:R-:W-:Y:S01]  /*8e30*/  HMMA.16816.F32.BF16 R20, R52.reuse, R62, R20 ;  /* 0x0000003e3414723c */ /* 0x040fe20000041814 */
[----:B------:R-:W3:Y:S05]  /*8e40*/  LDSM.16.MT88.4 R60, [R158+0xdc00] ;  /* 0x00dc00009e3c783b */ /* 0x000eea0000004200 */
[----:B------:R-:W-:Y:S02]  /*8e50*/  MUFU.EX2 R130, R130 ;  /* 0x0000008200827308 */ /* 0x000fe40000000800 */
[C---:B------:R-:W-:Y:S06]  /*8e60*/  HMMA.16816.F32.BF16 R32, R52.reuse, R64, R32 ;  /* 0x000000403420723c */ /* 0x040fec0000041820 */
[----:B------:R-:W-:Y:S01]  /*8e70*/  MUFU.EX2 R135, R144 ;  /* 0x0000009000877308 */ /* 0x000fe20000000800 */
[----:B--2---:R-:W-:Y:S01]  /*8e80*/  LDSM.16.MT88.4 R96, [R158+0xec00] ;  /* 0x00ec00009e60783b */ /* 0x004fe20000004200 */
[C---:B------:R-:W-:Y:S03]  /*8e90*/  HMMA.16816.F32.BF16 R36, R52.reuse, R66, R36 ;  /* 0x000000423424723c */ /* 0x040fe60000041824 */
[----:B------:R-:W2:Y:S03]  /*8ea0*/  LDSM.16.MT88.4 R64, [R156+0xa000] ;  /* 0x00a000009c40783b */ /* 0x000ea60000004200 */
[----:B------:R-:W-:Y:S02]  /*8eb0*/  MUFU.EX2 R134, R134 ;  /* 0x0000008600867308 */ /* 0x000fe40000000800 */
[C---:B-----5:R-:W-:Y:S06]  /*8ec0*/  HMMA.16816.F32.BF16 R48, R52.reuse, R68, R48 ;  /* 0x000000443430723c */ /* 0x060fec0000041830 */
[----:B------:R-:W-:Y:S02]  /*8ed0*/  MUFU.EX2 R116, R116 ;  /* 0x0000007400747308 */ /* 0x000fe40000000800 */
[C---:B-1----:R-:W-:Y:S06]  /*8ee0*/  HMMA.16816.F32.BF16 R24, R52.reuse, R56, R24 ;  /* 0x000000383418723c */ /* 0x042fec0000041818 */
[----:B------:R-:W-:Y:S02]  /*8ef0*/  MUFU.EX2 R117, R117 ;  /* 0x0000007500757308 */ /* 0x000fe40000000800 */
[C---:B------:R-:W-:Y:S01]  /*8f00*/  HMMA.16816.F32.BF16 R28, R52.reuse, R58, R28 ;  /* 0x0000003a341c723c */ /* 0x040fe2000004181c */
[----:B------:R-:W1:Y:S05]  /*8f10*/  LDSM.16.MT88.4 R56, [R158+0xa000] ;  /* 0x00a000009e38783b */ /* 0x000e6a0000004200 */
[----:B------:R-:W-:Y:S02]  /*8f20*/  MUFU.EX2 R137, R137 ;  /* 0x0000008900897308 */ /* 0x000fe40000000800 */
[C---:B---3--:R-:W-:Y:S06]  /*8f30*/  HMMA.16816.F32.BF16 R40, R52.reuse, R60, R40 ;  /* 0x0000003c3428723c */ /* 0x048fec0000041828 */
[----:B------:R-:W3:Y:S02]  /*8f40*/  MUFU.EX2 R138, R138 ;  /* 0x0000008a008a7308 */ /* 0x000ee40000000800 */
[C---:B------:R-:W-:Y:S01]  /*8f50*/  HMMA.16816.F32.BF16 R44, R52.reuse, R62, R44 ;  /* 0x0000003e342c723c */ /* 0x040fe2000004182c */
[----:B------:R-:W4:Y:S05]  /*8f60*/  LDSM.16.MT88.4 R60, [R156+0xc000] ;  /* 0x00c000009c3c783b */ /* 0x000f2a0000004200 */
[----:B------:R-:W-:Y:S02]  /*8f70*/  MUFU.EX2 R119, R119 ;  /* 0x0000007700777308 */ /* 0x000fe40000000800 */
[----:B------:R-:W-:Y:S01]  /*8f80*/  HMMA.16816.F32.BF16 R4, R52, R70, R4 ;  /* 0x000000463404723c */ /* 0x000fe20000041804 */
[----:B------:R-:W5:Y:S05]  /*8f90*/  LDSM.16.MT88.4 R68, [R158+0xc000] ;  /* 0x00c000009e44783b */ /* 0x000f6a0000004200 */
[----:B------:R-:W1:Y:S01]  /*8fa0*/  MUFU.EX2 R2, R120 ;  /* 0x0000007800027308 */ /* 0x000e620000000800 */
[----:B------:R-:W-:-:S02]  /*8fb0*/  F2FP.BF16.PACK_AB R52, R105, R104 ;  /* 0x000000686934723e */ /* 0x000fc400000010ff */
[----:B------:R-:W-:Y:S02]  /*8fc0*/  F2FP.BF16.PACK_AB R53, R177, R152 ;  /* 0x00000098b135723e */ /* 0x000fe400000010ff */
[----:B------:R-:W-:Y:S02]  /*8fd0*/  F2FP.BF16.PACK_AB R54, R107, R94 ;  /* 0x0000005e6b36723e */ /* 0x000fe400000010ff */
[----:B------:R-:W-:Y:S01]  /*8fe0*/  F2FP.BF16.PACK_AB R55, R153, R106 ;  /* 0x0000006a9937723e */ /* 0x000fe200000010ff */
[----:B------:R-:W-:Y:S01]  /*8ff0*/  MUFU.EX2 R118, R118 ;  /* 0x0000007600767308 */ /* 0x000fe20000000800 */
[----:B---3--:R-:W-:-:S05]  /*9000*/  F2FP.BF16.PACK_AB R102, R138, R137 ;  /* 0x000000898a66723e */ /* 0x008fca00000010ff */
[----:B--2---:R-:W-:Y:S02]  /*9010*/  HMMA.16816.F32.BF16 R16, R52, R64, R16 ;  /* 0x000000403410723c */ /* 0x004fe40000041810 */
[----:B------:R-:W2:Y:S01]  /*9020*/  MUFU.EX2 R121, R121 ;  /* 0x0000007900797308 */ /* 0x000ea20000000800 */
[----:B-1----:R-:W-:-:S05]  /*9030*/  F2FP.BF16.PACK_AB R101, R2, R119 ;  /* 0x000000770265723e */ /* 0x002fca00000010ff */
[C---:B------:R-:W-:Y:S01]  /*9040*/  HMMA.16816.F32.BF16 R20, R52.reuse, R66, R20 ;  /* 0x000000423414723c */ /* 0x040fe20000041814 */
[----:B------:R-:W1:Y:S07]  /*9050*/  LDSM.16.MT88.4 R64, [R156+0xe000] ;  /* 0x00e000009c40783b */ /* 0x000e6e0000004200 */
[----:B------:R-:W-:Y:S01]  /*9060*/  HMMA.16816.F32.BF16 R8, R52, R56, R8 ;  /* 0x000000383408723c */ /* 0x000fe20000041808 */
[----:B--2---:R-:W-:-:S07]  /*9070*/  F2FP.BF16.PACK_AB R103, R121, R118 ;  /* 0x000000767967723e */ /* 0x004fce00000010ff */
[C---:B------:R-:W-:Y:S01]  /*9080*/  HMMA.16816.F32.BF16 R12, R52.reuse, R58, R12 ;  /* 0x0000003a340c723c */ /* 0x040fe2000004180c */
[----:B------:R-:W2:Y:S07]  /*9090*/  LDSM.16.MT88.4 R56, [R158+0xe000] ;  /* 0x00e000009e38783b */ /* 0x000eae0000004200 */
[C---:B----4-:R-:W-:Y:S08]  /*90a0*/  HMMA.16816.F32.BF16 R32, R52.reuse, R60, R32 ;  /* 0x0000003c3420723c */ /* 0x050ff00000041820 */
[C---:B------:R-:W-:Y:S01]  /*90b0*/  HMMA.16816.F32.BF16 R36, R52.reuse, R62, R36 ;  /* 0x0000003e3424723c */ /* 0x040fe20000041824 */
[----:B------:R-:W3:Y:S07]  /*90c0*/  LDSM.16.MT88.4 R60, [R158+0xa400] ;  /* 0x00a400009e3c783b */ /* 0x000eee0000004200 */
[C---:B-----5:R-:W-:Y:S08]  /*90d0*/  HMMA.16816.F32.BF16 R24, R52.reuse, R68, R24 ;  /* 0x000000443418723c */ /* 0x060ff00000041818 */
[C---:B-1----:R-:W-:Y:S08]  /*90e0*/  HMMA.16816.F32.BF16 R48, R52.reuse, R64, R48 ;  /* 0x000000403430723c */ /* 0x042ff00000041830 */
[C---:B------:R-:W-:Y:S01]  /*90f0*/  HMMA.16816.F32.BF16 R4, R52.reuse, R66, R4 ;  /* 0x000000423404723c */ /* 0x040fe20000041804 */
[----:B------:R-:W1:Y:S07]  /*9100*/  LDSM.16.MT88.4 R64, [R156+0xa400] ;  /* 0x00a400009c40783b */ /* 0x000e6e0000004200 */
[C---:B------:R-:W-:Y:S01]  /*9110*/  HMMA.16816.F32.BF16 R28, R52.reuse, R70, R28 ;  /* 0x00000046341c723c */ /* 0x040fe2000004181c */
[----:B------:R-:W4:Y:S07]  /*9120*/  LDSM.16.MT88.4 R68, [R156+0xe400] ;  /* 0x00e400009c44783b */ /* 0x000f2e0000004200 */
[C---:B--2---:R-:W-:Y:S07]  /*9130*/  HMMA.16816.F32.BF16 R40, R52.reuse, R56, R40 ;  /* 0x000000383428723c */ /* 0x044fee0000041828 */
[----:B------:R-:W-:Y:S01]  /*9140*/  F2FP.BF16.PACK_AB R56, R149, R136 ;  /* 0x000000889538723e */ /* 0x000fe200000010ff */
[----:B------:R-:W-:Y:S01]  /*9150*/  HMMA.16816.F32.BF16 R44, R52, R58, R44 ;  /* 0x0000003a342c723c */ /* 0x000fe2000004182c */
[----:B------:R-:W-:Y:S01]  /*9160*/  F2FP.BF16.PACK_AB R57, R150, R145 ;  /* 0x000000919639723e */ /* 0x000fe200000010ff */
[----:B------:R-:W2:Y:S05]  /*9170*/  LDSM.16.MT88.4 R52, [R158+0xc400] ;  /* 0x00c400009e34783b */ /* 0x000eaa0000004200 */
[----:B------:R-:W-:-:S02]  /*9180*/  F2FP.BF16.PACK_AB R58, R147, R140 ;  /* 0x0000008c933a723e */ /* 0x000fc400000010ff */
[----:B------:R-:W-:-:S07]  /*9190*/  F2FP.BF16.PACK_AB R59, R148, R131 ;  /* 0x00000083943b723e */ /* 0x000fce00000010ff */
[C---:B---3--:R-:W-:Y:S08]  /*91a0*/  HMMA.16816.F32.BF16 R8, R56.reuse, R60, R8 ;  /* 0x0000003c3808723c */ /* 0x048ff00000041808 */
[C---:B------:R-:W-:Y:S01]  /*91b0*/  HMMA.16816.F32.BF16 R12, R56.reuse, R62, R12 ;  /* 0x0000003e380c723c */ /* 0x040fe2000004180c */
[----:B------:R-:W3:Y:S07]  /*91c0*/  LDSM.16.MT88.4 R60, [R156+0xc400] ;  /* 0x00c400009c3c783b */ /* 0x000eee0000004200 */
[C---:B-1----:R-:W-:Y:S08]  /*91d0*/  HMMA.16816.F32.BF16 R16, R56.reuse, R64, R16 ;  /* 0x000000403810723c */ /* 0x042ff00000041810 */
[C---:B------:R-:W-:Y:S01]  /*91e0*/  HMMA.16816.F32.BF16 R20, R56.reuse, R66, R20 ;  /* 0x000000423814723c */ /* 0x040fe20000041814 */
[----:B------:R-:W1:Y:S07]  /*91f0*/  LDSM.16.MT88.4 R64, [R158+0xe400] ;  /* 0x00e400009e40783b */ /* 0x000e6e0000004200 */
[C---:B----4-:R-:W-:Y:S08]  /*9200*/  HMMA.16816.F32.BF16 R48, R56.reuse, R68, R48 ;  /* 0x000000443830723c */ /* 0x050ff00000041830 */
[C---:B------:R-:W-:Y:S01]  /*9210*/  HMMA.16816.F32.BF16 R4, R56.reuse, R70, R4 ;  /* 0x000000463804723c */ /* 0x040fe20000041804 */
[----:B------:R-:W4:Y:S07]  /*9220*/  LDSM.16.MT88.4 R68, [R156+0xc800] ;  /* 0x00c800009c44783b */ /* 0x000f2e0000004200 */
        /* <DEDUP_REMOVED lines=9> */
[----:B------:R-:W-:-:S02]  /*92c0*/  F2FP.BF16.PACK_AB R56, R132, R133 ;  /* 0x000000858438723e */ /* 0x000fc400000010ff */
[----:B------:R-:W-:Y:S02]  /*92d0*/  F2FP.BF16.PACK_AB R57, R134, R3 ;  /* 0x000000038639723e */ /* 0x000fe400000010ff */
[----:B------:R-:W-:Y:S02]  /*92e0*/  F2FP.BF16.PACK_AB R58, R135, R130 ;  /* 0x00000082873a723e */ /* 0x000fe400000010ff */
[----:B------:R-:W-:-:S07]  /*92f0*/  F2FP.BF16.PACK_AB R59, R117, R116 ;  /* 0x00000074753b723e */ /* 0x000fce00000010ff */
        /* <DEDUP_REMOVED lines=9> */
[----:B-1----:R-:W-:Y:S08]  /*9390*/  HMMA.16816.F32.BF16 R24, R56, R64, R24 ;  /* 0x000000403818723c */ /* 0x002ff00000041818 */
[C---:B----4-:R-:W-:Y:S07]  /*93a0*/  HMMA.16816.F32.BF16 R112, R100.reuse, R68, R8 ;  /* 0x000000446470723c */ /* 0x050fee0000041808 */
[----:B------:R-:W-:Y:S01]  /*93b0*/  FADD.FTZ R9, R81, R0 ;  /* 0x0000000051097221 */ /* 0x000fe20000010000 */
[----:B------:R-:W-:Y:S03]  /*93c0*/  HMMA.16816.F32.BF16 R68, R100, R70, R12 ;  /* 0x000000466444723c */ /* 0x000fe6000004180c */
[----:B------:R-:W-:-:S04]  /*93d0*/  FADD.FTZ R9, R80, R9 ;  /* 0x0000000950097221 */ /* 0x000fc80000010000 */
[----:B------:R-:W-:Y:S01]  /*93e0*/  FADD.FTZ R0, R78, R9 ;  /* 0x000000094e007221 */ /* 0x000fe20000010000 */
[C---:B------:R-:W-:Y:S01]  /*93f0*/  HMMA.16816.F32.BF16 R28, R56.reuse, R66, R28 ;  /* 0x00000042381c723c */ /* 0x040fe2000004181c */
[----:B------:R-:W-:Y:S01]  /*9400*/  FADD.FTZ R13, R93, R92 ;  /* 0x0000005c5d0d7221 */ /* 0x000fe20000010000 */
[----:B------:R-:W-:Y:S01]  /*9410*/  LDSM.16.MT88.4 R64, [R158+0xcc00] ;  /* 0x00cc00009e40783b */ /* 0x000fe20000004200 */
        /* <DEDUP_REMOVED lines=9> */
[----:B------:R-:W1:Y:S01]  /*94b0*/  LDSM.16.MT88.4 R8, [R156+0xec00] ;  /* 0x00ec00009c08783b */ /* 0x000e620000004200 */
[----:B------:R-:W-:Y:S02]  /*94c0*/  FADD.FTZ R0, R106, R177 ;  /* 0x000000b16a007221 */ /* 0x000fe40000010000 */
[----:B------:R-:W-:Y:S01]  /*94d0*/  FADD.FTZ R91, R91, R86 ;  /* 0x000000565b5b7221 */ /* 0x000fe20000010000 */
[----:B------:R-:W2:Y:S01]  /*94e0*/  LDSM.16.MT88.4 R52, [R156+0xac00] ;  /* 0x00ac00009c34783b */ /* 0x000ea20000004200 */
        /* <DEDUP_REMOVED lines=17> */
[----:B------:R-:W-:Y:S03]  /*9600*/  HMMA.16816.F32.BF16 R92, R100, R96, R40 ;  /* 0x00000060645c723c */ /* 0x000fe60000041828 */
[----:B------:R-:W-:-:S04]  /*9610*/  FADD.FTZ R0, R147, R0 ;  /* 0x0000000093007221 */ /* 0x000fc80000010000 */
[----:B------:R-:W-:Y:S01]  /*9620*/  FADD.FTZ R133, R133, R0 ;  /* 0x0000000085857221 */ /* 0x000fe20000010000 */
[----:B-1----:R-:W-:Y:S03]  /*9630*/  HMMA.16816.F32.BF16 R104, R100, R8, R48 ;  /* 0x000000086468723c */ /* 0x002fe60000041830 */
[----:B------:R-:W-:-:S04]  /*9640*/  FADD.FTZ R3, R132, R133 ;  /* 0x0000008584037221 */ /* 0x000fc80000010000 */
[----:B------:R-:W-:Y:S01]  /*9650*/  FADD.FTZ R0, R130, R3 ;  /* 0x0000000382007221 */ /* 0x000fe20000010000 */
[C---:B--2---:R-:W-:Y:S01]  /*9660*/  HMMA.16816.F32.BF16 R72, R100.reuse, R52, R16 ;  /* 0x000000346448723c */ /* 0x044fe20000041810 */
[----:B------:R-:W-:Y:S02]  /*9670*/  FADD.FTZ R8, R116, R13 ;  /* 0x0000000d74087221 */ /* 0x000fe40000010000 */
[----:B------:R-:W-:Y:S02]  /*9680*/  FADD.FTZ R0, R135, R0 ;  /* 0x0000000087007221 */ /* 0x000fe40000010000 */
[----:B------:R-:W-:Y:S02]  /*9690*/  FADD.FTZ R8, R117, R8 ;  /* 0x0000000875087221 */ /* 0x000fe40000010000 */
[----:B------:R-:W-:Y:S01]  /*96a0*/  FADD.FTZ R139, R139, R0 ;  /* 0x000000008b8b7221 */ /* 0x000fe20000010000 */
[----:B------:R-:W-:Y:S01]  /*96b0*/  HMMA.16816.F32.BF16 R76, R100, R54, R20 ;  /* 0x00000036644c723c */ /* 0x000fe20000041814 */
[----:B------:R-:W-:Y:S01]  /*96c0*/  FADD.FTZ R119, R119, R8 ;  /* 0x0000000877777221 */ /* 0x000fe20000010000 */
[----:B------:R-:W-:Y:S01]  /*96d0*/  MOV R0, R127 ;  /* 0x0000007f00007202 */ /* 0x000fe20000000f00 */
[----:B------:R-:W-:-:S02]  /*96e0*/  FADD.FTZ R146, R146, R139 ;  /* 0x0000008b92927221 */ /* 0x000fc40000010000 */
[----:B------:R-:W-:Y:S01]  /*96f0*/  FADD.FTZ R119, R2, R119 ;  /* 0x0000007702777221 */ /* 0x000fe20000010000 */
[----:B------:R-:W-:Y:S01]  /*9700*/  MOV R2, R128 ;  /* 0x0000008000027202 */ /* 0x000fe20000000f00 */
[----:B------:R-:W-:Y:S01]  /*9710*/  FADD.FTZ R137, R137, R146 ;  /* 0x0000009289897221 */ /* 0x000fe20000010000 */
[----:B------:R-:W-:Y:S01]  /*9720*/  HMMA.16816.F32.BF16 R80, R100, R64, R24 ;  /* 0x000000406450723c */ /* 0x000fe20000041818 */
[----:B------:R-:W-:Y:S02]  /*9730*/  FADD.FTZ R118, R118, R119 ;  /* 0x0000007776767221 */ /* 0x000fe40000010000 */
[----:B------:R-:W-:Y:S02]  /*9740*/  FADD.FTZ R179, R138, R137 ;  /* 0x000000898ab37221 */ /* 0x000fe40000010000 */
[----:B------:R-:W-:-:S03]  /*9750*/  FADD.FTZ R182, R121, R118 ;  /* 0x0000007679b67221 */ /* 0x000fc60000010000 */
[C---:B------:R-:W-:Y:S08]  /*9760*/  HMMA.16816.F32.BF16 R84, R100.reuse, R66, R28 ;  /* 0x000000426454723c */ /* 0x040ff0000004181c */
[C---:B------:R-:W-:Y:S08]  /*9770*/  HMMA.16816.F32.BF16 R108, R100.reuse, R110, R36 ;  /* 0x0000006e646c723c */ /* 0x040ff00000041824 */
[C---:B------:R-:W-:Y:S08]  /*9780*/  HMMA.16816.F32.BF16 R96, R100.reuse, R98, R44 ;  /* 0x000000626460723c */ /* 0x040ff0000004182c */
[----:B------:R-:W-:Y:S08]  /*9790*/  HMMA.16816.F32.BF16 R100, R100, R10, R4 ;  /* 0x0000000a6464723c */ /* 0x000ff00000041804 */
.L_x_1873:
[----:B------:R-:W-:-:S13]  /*97a0*/  ISETP.GE.AND P0, PT, R167, 0x1, PT ;  /* 0x00000001a700780c */ /* 0x000fda0003f06270 */
[----:B------:R-:W-:Y:S05]  /*97b0*/  @!P0 BRA `(.L_x_1879) ;  /* 0x0000355000008947 */ /* 0x000fea0003800000 */
[----:B------:R-:W-:Y:S01]  /*97c0*/  ULDC UR8, c[0x0][0x1a0] ;  /* 0x0000680000087ab9 */ /* 0x000fe20000000800 */
[----:B------:R-:W-:Y:S01]  /*97d0*/  IMAD.MOV.U32 R3, RZ, RZ, R0 ;  /* 0x000000ffff037224 */ /* 0x000fe200078e0000 */
[----:B------:R-:W-:Y:S01]  /*97e0*/  ULEA UR5, -UR8, URZ, 0x7 ;  /* 0x0000003f08057291 */ /* 0x000fe2000f8e393f */
[----:B------:R-:W-:Y:S01]  /*97f0*/  IMAD.MOV.U32 R117, RZ, RZ, R2 ;  /* 0x000000ffff757224 */ /* 0x000fe200078e0002 */
[----:B------:R-:W-:Y:S02]  /*9800*/  UMOV UR10, 0x6 ;  /* 0x00000006000a7882 */ /* 0x000fe40000000000 */
[----:B------:R-:W-:Y:S02]  /*9810*/  USHF.R.S32.HI UR4, URZ, 0x1f, UR5 ;  /* 0x0000001f3f047899 */ /* 0x000fe40008011405 */
[----:B------:R-:W-:Y:S01]  /*9820*/  ULDC UR9, c[0x0][0x1a4] ;  /* 0x0000690000097ab9 */ /* 0x000fe20000000800 */
[----:B------:R-:W-:Y:S01]  /*9830*/  MOV R178, UR5 ;  /* 0x0000000500b27c02 */ /* 0x000fe20008000f00 */
[----:B------:R-:W-:-:S02]  /*9840*/  USHF.L.U64.HI UR9, UR8, UR10, UR9 ;  /* 0x0000000a08097299 */ /* 0x000fc40008010209 */
[----:B------:R-:W-:Y:S01]  /*9850*/  MOV R177, UR4 ;  /* 0x0000000400b17c02 */ /* 0x000fe20008000f00 */
[----:B------:R-:W-:Y:S02]  /*9860*/  USHF.L.U32 UR8, UR8, 0x6, URZ ;  /* 0x0000000608087899 */ /* 0x000fe4000800063f */
[----:B------:R-:W-:Y:S02]  /*9870*/  ULDC UR4, c[0x0][0x19c] ;  /* 0x0000670000047ab9 */ /* 0x000fe40000000800 */
.L_x_1883:
        /* <DEDUP_REMOVED lines=64> */
.L_x_1880:
        /* <DEDUP_REMOVED lines=40> */
[----:B------:R-:W2:Y:S07]  /*9f00*/  LDSM.16.M88.4 R128, [R157+0x3000] ;  /* 0x003000009d80783b */ /* 0x000eae0000000200 */
        /* <DEDUP_REMOVED lines=148> */
[----:B------:R-:W-:Y:S04]  /*a850*/  IADD3 R123, R123, -0x80, RZ ;  /* 0xffffff807b7b7810 */ /* 0x000fe80007ffe0ff */
[----:B------:R-:W-:Y:S02]  /*a860*/  IABS R116, R123 ;  /* 0x0000007b00747213 */ /* 0x000fe40000000000 */
[----:B------:R-:W-:Y:S04]  /*a870*/  LOP3.LUT R123, R123, c[0x0][0x2d0], RZ, 0x3c, !PT ;  /* 0x0000b4007b7b7a12 */ /* 0x000fe800078e3cff */
[----:B------:R-:W-:Y:S01]  /*a880*/  ISETP.GE.AND P2, PT, R123, RZ, PT ;  /* 0x000000ff7b00720c */ /* 0x000fe20003f46270 */
[----:B-1----:R-:W1:Y:S02]  /*a890*/  MUFU.RCP R2, R122 ;  /* 0x0000007a00027308 */ /* 0x002e640000001000 */
[----:B-1----:R-:W-:Y:S02]  /*a8a0*/  IADD3 R118, R2, 0xffffffe, RZ ;  /* 0x0ffffffe02767810 */ /* 0x002fe40007ffe0ff */
[----:B------:R-:W-:Y:S06]  /*a8b0*/  IABS R2, R120 ;  /* 0x0000007800027213 */ /* 0x000fec0000000000 */
[----:B------:R-:W1:Y:S01]  /*a8c0*/  F2I.FTZ.U32.TRUNC.NTZ R119, R118 ;  /* 0x0000007600777305 */ /* 0x000e62000021f000 */
        /* <DEDUP_REMOVED lines=48> */
.L_x_1882:
[C---:B------:R-:W-:Y:S01]  /*abd0*/  LEA R180, P0, R122.reuse, R180, 0x1 ;  /* 0x000000b47ab47211 */ /* 0x040fe200078008ff */
[----:B------:R-:W-:Y:S02]  /*abe0*/  USHF.L.U32 UR5, UR7, 0x6, URZ ;  /* 0x0000000607057899 */ /* 0x000fe4000800063f */
[----:B------:R-:W-:Y:S01]  /*abf0*/  USHF.L.U64.HI UR7, UR7, UR10, UR4 ;  /* 0x0000000a07077299 */ /* 0x000fe20008010204 */
[----:B------:R-:W-:Y:S03]  /*ac00*/  LEA.HI.X R181, R122, R181, R119, 0x1, P0 ;  /* 0x000000b57ab57211 */ /* 0x000fe600000f0c77 */
        /* <DEDUP_REMOVED lines=10> */
[----:B------:R-:W-:Y:S01]  /*acb0*/  IADD3 R118, P0, R120, UR5, RZ ;  /* 0x0000000578767c10 */ /* 0x000fe2000ff1e0ff */
[----:B------:R1:W-:Y:S03]  /*acc0*/  LDGSTS.E.BYPASS.LTC128B.128 [R169+0x3800], [R122.64] ;  /* 0x038000007aa97fae */ /* 0x0003e6000b901d4c */
[----:B------:R-:W-:Y:S01]  /*acd0*/  IADD3.X R119, R121, UR7, RZ, P0, !PT ;  /* 0x0000000779777c10 */ /* 0x000fe200087fe4ff */
        /* <DEDUP_REMOVED lines=9> */
.L_x_1881:
        /* <DEDUP_REMOVED lines=99> */
[----:B------:R-:W-:Y:S01]  /*b3a0*/  ISETP.GT.AND P0, PT, R167, 0x1, PT ;  /* 0x00000001a700780c */ /* 0x000fe20003f04270 */
        /* <DEDUP_REMOVED lines=29> */
[C---:B------:R-:W-:Y:S02]  /*b580*/  FMUL.FTZ R83, R3.reuse, R83 ;  /* 0x0000005303537220 */ /* 0x040fe40000410000 */
[----:B------:R-:W-:Y:S01]  /*b590*/  FMUL.FTZ R84, R116, R84 ;  /* 0x0000005474547220 */ /* 0x000fe20000410000 */
[----:B---3--:R-:W-:Y:S01]  /*b5a0*/  F2FP.BF16.PACK_AB R113, R136, R145 ;  /* 0x000000918871723e */ /* 0x008fe200000010ff */
[C---:B------:R-:W-:Y:S02]  /*b5b0*/  FMUL.FTZ R85, R116.reuse, R85 ;  /* 0x0000005574557220 */ /* 0x040fe40000410000 */
[C---:B------:R-:W-:Y:S02]  /*b5c0*/  FMUL.FTZ R86, R3.reuse, R86 ;  /* 0x0000005603567220 */ /* 0x040fe40000410000 */
[----:B------:R-:W-:Y:S01]  /*b5d0*/  FMUL.FTZ R87, R3, R87 ;  /* 0x0000005703577220 */ /* 0x000fe20000410000 */
[----:B------:R-:W-:Y:S01]  /*b5e0*/  MUFU.EX2 R119, R119 ;  /* 0x0000007700777308 */ /* 0x000fe20000000800 */
[C---:B------:R-:W-:Y:S02]  /*b5f0*/  FMUL.FTZ R12, R116.reuse, R108 ;  /* 0x0000006c740c7220 */ /* 0x040fe40000410000 */
[--C-:B------:R-:W-:Y:S02]  /*b600*/  FFMA.FTZ R6, R13, c[0x0][0x23c], -R135.reuse ;  /* 0x00008f000d067a23 */ /* 0x100fe40000010887 */
        /* <DEDUP_REMOVED lines=8> */
[----:B------:R-:W-:Y:S02]  /*b690*/  FMUL.FTZ R93, R116, R93 ;  /* 0x0000005d745d7220 */ /* 0x000fe40000410000 */
[C---:B------:R-:W-:Y:S01]  /*b6a0*/  FMUL.FTZ R94, R3.reuse, R94 ;  /* 0x0000005e035e7220 */ /* 0x040fe20000410000 */
[----:B------:R-:W-:Y:S01]  /*b6b0*/  MUFU.EX2 R5, R5 ;  /* 0x0000000500057308 */ /* 0x000fe20000000800 */
[----:B------:R-:W-:Y:S02]  /*b6c0*/  FMUL.FTZ R95, R3, R95 ;  /* 0x0000005f035f7220 */ /* 0x000fe40000410000 */
[--C-:B------:R-:W-:Y:S02]  /*b6d0*/  FFMA.FTZ R142, R31, c[0x0][0x23c], -R118.reuse ;  /* 0x00008f001f8e7a23 */ /* 0x100fe40000010876 */
[--C-:B------:R-:W-:Y:S02]  /*b6e0*/  FFMA.FTZ R144, R33, c[0x0][0x23c], -R135.reuse ;  /* 0x00008f0021907a23 */ /* 0x100fe40000010887 */
[--C-:B------:R-:W-:Y:S02]  /*b6f0*/  FFMA.FTZ R147, R34, c[0x0][0x23c], -R118.reuse ;  /* 0x00008f0022937a23 */ /* 0x100fe40000010876 */
[--C-:B------:R-:W-:Y:S01]  /*b700*/  FFMA.FTZ R148, R35, c[0x0][0x23c], -R118.reuse ;  /* 0x00008f0023947a23 */ /* 0x100fe20000010876 */
[----:B------:R-:W2:Y:S01]  /*b710*/  MUFU.EX2 R6, R6 ;  /* 0x0000000600067308 */ /* 0x000ea20000000800 */
[----:B------:R-:W-:Y:S01]  /*b720*/  LDSM.16.MT88.4 R32, [R156+0xbc00] ;  /* 0x00bc00009c20783b */ /* 0x000fe20000004200 */
[--C-:B------:R-:W-:Y:S01]  /*b730*/  FFMA.FTZ R149, R40, c[0x0][0x23c], -R135.reuse ;  /* 0x00008f0028957a23 */ /* 0x100fe20000010887 */
[----:B---3--:R-:W-:Y:S01]  /*b740*/  F2FP.BF16.PACK_AB R115, R132, R119 ;  /* 0x000000778473723e */ /* 0x008fe200000010ff */
        /* <DEDUP_REMOVED lines=9> */
[----:B------:R-:W3:Y:S01]  /*b7e0*/  LDSM.16.MT88.4 R120, [R156+0xb000] ;  /* 0x00b000009c78783b */ /* 0x000ee20000004200 */
        /* <DEDUP_REMOVED lines=20> */
[C---:B---3--:R-:W-:Y:S02]  /*b930*/  HMMA.16816.F32.BF16 R88, R112.reuse, R120, R88 ;  /* 0x000000787058723c */ /* 0x048fe40000041858 */
[----:B------:R-:W-:Y:S01]  /*b940*/  MUFU.EX2 R128, R128 ;  /* 0x0000008000807308 */ /* 0x000fe20000000800 */
[C---:B------:R-:W-:Y:S02]  /*b950*/  FMUL.FTZ R15, R3.reuse, R111 ;  /* 0x0000006f030f7220 */ /* 0x040fe40000410000 */
[----:B------:R-:W3:Y:S01]  /*b960*/  LDSM.16.MT88.4 R108, [R156+0xd000] ;  /* 0x00d000009c6c783b */ /* 0x000ee20000004200 */
        /* <DEDUP_REMOVED lines=13> */
[----:B------:R-:W-:Y:S01]  /*ba40*/  FMUL.FTZ R16, R116, R104 ;  /* 0x0000006874107220 */ /* 0x000fe20000410000 */
[----:B--2---:R-:W-:Y:S01]  /*ba50*/  F2FP.BF16.PACK_AB R104, R6, R5 ;  /* 0x000000050668723e */ /* 0x004fe200000010ff */
[----:B------:R-:W-:Y:S01]  /*ba60*/  FMUL.FTZ R17, R116, R105 ;  /* 0x0000006974117220 */ /* 0x000fe20000410000 */
[----:B------:R-:W2:Y:S01]  /*ba70*/  MUFU.EX2 R131, R131 ;  /* 0x0000008300837308 */ /* 0x000ea20000000800 */
[C---:B------:R-:W-:Y:S04]  /*ba80*/  FMUL.FTZ R18, R3.reuse, R106 ;  /* 0x0000006a03127220 */ /* 0x040fe80000410000 */
[----:B------:R-:W-:Y:S01]  /*ba90*/  FMUL.FTZ R19, R3, R107 ;  /* 0x0000006b03137220 */ /* 0x000fe20000410000 */
[----:B----4-:R-:W-:Y:S01]  /*baa0*/  F2FP.BF16.PACK_AB R105, R129, R128 ;  /* 0x000000808169723e */ /* 0x010fe200000010ff */
[--C-:B------:R-:W-:Y:S02]  /*bab0*/  FFMA.FTZ R3, R44, c[0x0][0x23c], -R135.reuse ;  /* 0x00008f002c037a23 */ /* 0x100fe40000010887 */
[--C-:B------:R-:W-:Y:S01]  /*bac0*/  FFMA.FTZ R116, R45, c[0x0][0x23c], -R135.reuse ;  /* 0x00008f002d747a23 */ /* 0x100fe20000010887 */
[----:B------:R-:W-:Y:S01]  /*bad0*/  MUFU.EX2 R133, R133 ;  /* 0x0000008500857308 */ /* 0x000fe20000000800 */
[----:B------:R-:W-:Y:S01]  /*bae0*/  LDSM.16.MT88.4 R44, [R156+0xe800] ;  /* 0x00e800009c2c783b */ /* 0x000fe20000004200 */
[C---:B---3--:R-:W-:Y:S03]  /*baf0*/  HMMA.16816.F32.BF16 R16, R112.reuse, R108, R16 ;  /* 0x0000006c7010723c */ /* 0x048fe60000041810 */
[--C-:B------:R-:W-:Y:S02]  /*bb00*/  FFMA.FTZ R48, R48, c[0x0][0x23c], -R135.reuse ;  /* 0x00008f0030307a23 */ /* 0x100fe40000010887 */
[--C-:B------:R-:W-:Y:S02]  /*bb10*/  FFMA.FTZ R49, R49, c[0x0][0x23c], -R135.reuse ;  /* 0x00008f0031317a23 */ /* 0x100fe40000010887 */
[--C-:B------:R-:W-:Y:S01]  /*bb20*/  FFMA.FTZ R50, R50, c[0x0][0x23c], -R118.reuse ;  /* 0x00008f0032327a23 */ /* 0x100fe20000010876 */
[----:B------:R-:W-:Y:S01]  /*bb30*/  HMMA.16816.F32.BF16 R100, R112, R110, R100 ;  /* 0x0000006e7064723c */ /* 0x000fe20000041864 */
[----:B------:R-:W3:Y:S01]  /*bb40*/  MUFU.EX2 R134, R134 ;  /* 0x0000008600867308 */ /* 0x000ee20000000800 */
[----:B------:R-:W4:Y:S02]  /*bb50*/  LDSM.16.MT88.4 R108, [R158+0xb400] ;  /* 0x00b400009e6c783b */ /* 0x000f240000004200 */
[----:B--2---:R-:W-:Y:S01]  /*bb60*/  F2FP.BF16.PACK_AB R106, R131, R130 ;  /* 0x00000082836a723e */ /* 0x004fe200000010ff */
[--C-:B------:R-:W-:Y:S02]  /*bb70*/  FFMA.FTZ R51, R51, c[0x0][0x23c], -R118.reuse ;  /* 0x00008f0033337a23 */ /* 0x100fe40000010876 */
[--C-:B------:R-:W-:Y:S02]  /*bb80*/  FFMA.FTZ R52, R52, c[0x0][0x23c], -R135.reuse ;  /* 0x00008f0034347a23 */ /* 0x100fe40000010887 */
[--C-:B------:R-:W-:Y:S01]  /*bb90*/  FFMA.FTZ R53, R53, c[0x0][0x23c], -R135.reuse ;  /* 0x00008f0035357a23 */ /* 0x100fe20000010887 */
[----:B------:R-:W2:Y:S01]  /*bba0*/  LDSM.16.MT88.4 R112, [R156+0xb400] ;  /* 0x00b400009c70783b */ /* 0x000ea20000004200 */
[----:B------:R-:W-:Y:S01]  /*bbb0*/  MUFU.EX2 R144, R144 ;  /* 0x0000009000907308 */ /* 0x000fe20000000800 */
[--C-:B------:R-:W-:Y:S02]  /*bbc0*/  FFMA.FTZ R56, R56, c[0x0][0x23c], -R135.reuse ;  /* 0x00008f0038387a23 */ /* 0x100fe40000010887 */
[--C-:B------:R-:W-:Y:S02]  /*bbd0*/  FFMA.FTZ R57, R57, c[0x0][0x23c], -R135.reuse ;  /* 0x00008f0039397a23 */ /* 0x100fe40000010887 */
[--C-:B------:R-:W-:Y:S02]  /*bbe0*/  FFMA.FTZ R54, R54, c[0x0][0x23c], -R118.reuse ;  /* 0x00008f0036367a23 */ /* 0x100fe40000010876 */
[--C-:B------:R-:W-:Y:S02]  /*bbf0*/  FFMA.FTZ R55, R55, c[0x0][0x23c], -R118.reuse ;  /* 0x00008f0037377a23 */ /* 0x100fe40000010876 */
[--C-:B------:R-:W-:Y:S01]  /*bc00*/  FFMA.FTZ R58, R58, c[0x0][0x23c], -R118.reuse ;  /* 0x00008f003a3a7a23 */ /* 0x100fe20000010876 */
[----:B------:R-:W-:Y:S01]  /*bc10*/  MUFU.EX2 R147, R147 ;  /* 0x0000009300937308 */ /* 0x000fe20000000800 */
[----:B------:R-:W-:Y:S02]  /*bc20*/  FFMA.FTZ R59, R59, c[0x0][0x23c], -R118 ;  /* 0x00008f003b3b7a23 */ /* 0x000fe40000010876 */
[----:B------:R-:W-:Y:S01]  /*bc30*/  FADD.FTZ R137, R137, R146 ;  /* 0x0000009289897221 */ /* 0x000fe20000010000 */
[----:B---3--:R-:W-:Y:S01]  /*bc40*/  F2FP.BF16.PACK_AB R107, R134, R133 ;  /* 0x00000085866b723e */ /* 0x008fe200000010ff */
[----:B------:R-:W-:Y:S02]  /*bc50*/  FFMA.FTZ R60, R60, c[0x0][0x23c], -R135 ;  /* 0x00008f003c3c7a23 */ /* 0x000fe40000010887 */
[----:B------:R-:W-:Y:S02]  /*bc60*/  FADD.FTZ R138, R138, R137 ;  /* 0x000000898a8a7221 */ /* 0x000fe40000010000 */
[----:B------:R-:W-:Y:S01]  /*bc70*/  FFMA.FTZ R64, R64, c[0x0][0x23c], -R135 ;  /* 0x00008f0040407a23 */ /* 0x000fe20000010887 */
[----:B------:R-:W-:Y:S01]  /*bc80*/  MUFU.EX2 R148, R148 ;  /* 0x0000009400947308 */ /* 0x000fe20000000800 */
[C---:B-----5:R-:W-:Y:S05]  /*bc90*/  HMMA.16816.F32.BF16 R8, R104.reuse, R120, R8 ;  /* 0x000000786808723c */ /* 0x060fea0000041808 */
[----:B------:R-:W-:Y:S02]  /*bca0*/  FADD.FTZ R138, R7, R138 ;  /* 0x0000008a078a7221 */ /* 0x000fe40000010000 */
[----:B------:R-:W-:Y:S01]  /*bcb0*/  FFMA.FTZ R66, R66, c[0x0][0x23c], -R118 ;  /* 0x00008f0042427a23 */ /* 0x000fe20000010876 */
[C---:B------:R-:W-:Y:S01]  /*bcc0*/  HMMA.16816.F32.BF16 R68, R104.reuse, R122, R68 ;  /* 0x0000007a6844723c */ /* 0x040fe20000041844 */
[----:B------:R-:W3:Y:S01]  /*bcd0*/  LDSM.16.MT88.4 R120, [R158+0xd400] ;  /* 0x00d400009e78783b */ /* 0x000ee20000004200 */
        /* <DEDUP_REMOVED lines=10> */
[--C-:B------:R-:W-:Y:S01]  /*bd80*/  FFMA.FTZ R126, R23, c[0x0][0x23c], -R118.reuse ;  /* 0x00008f00177e7a23 */ /* 0x100fe20000010876 */
[C---:B----4-:R-:W-:Y:S04]  /*bd90*/  HMMA.16816.F32.BF16 R80, R104.reuse, R108, R80 ;  /* 0x0000006c6850723c */ /* 0x050fe80000041850 */
[----:B------:R-:W-:Y:S04]  /*bda0*/  FADD.FTZ R130, R130, R5 ;  /* 0x0000000582827221 */ /* 0x000fe80000010000 */
[C---:B------:R-:W-:Y:S01]  /*bdb0*/  HMMA.16816.F32.BF16 R84, R104.reuse, R110, R84 ;  /* 0x0000006e6854723c */ /* 0x040fe20000041854 */
[----:B------:R-:W-:Y:S01]  /*bdc0*/  LDSM.16.MT88.4 R108, [R158+0x9800] ;  /* 0x009800009e6c783b */ /* 0x000fe20000004200 */
[----:B------:R-:W4:Y:S06]  /*bdd0*/  MUFU.EX2 R124, R124 ;  /* 0x0000007c007c7308 */ /* 0x000f2c0000000800 */
[C---:B--2---:R-:W-:Y:S04]  /*bde0*/  HMMA.16816.F32.BF16 R88, R104.reuse, R112, R88 ;  /* 0x000000706858723c */ /* 0x044fe80000041858 */
[----:B------:R-:W-:Y:S01]  /*bdf0*/  MUFU.EX2 R125, R125 ;  /* 0x0000007d007d7308 */ /* 0x000fe20000000800 */
[----:B-1----:R-:W1:Y:S02]  /*be00*/  LDSM.16.MT88.4 R20, [R156+0xd400] ;  /* 0x00d400009c14783b */ /* 0x002e640000004200 */
[--C-:B------:R-:W-:Y:S01]  /*be10*/  FFMA.FTZ R112, R26, c[0x0][0x23c], -R118.reuse ;  /* 0x00008f001a707a23 */ /* 0x100fe20000010876 */
[C---:B------:R-:W-:Y:S06]  /*be20*/  HMMA.16816.F32.BF16 R12, R104.reuse, R114, R12 ;  /* 0x00000072680c723c */ /* 0x040fec000004180c */
[----:B------:R-:W2:Y:S02]  /*be30*/  MUFU.EX2 R126, R126 ;  /* 0x0000007e007e7308 */ /* 0x000ea40000000800 */
[C---:B---3--:R-:W-:Y:S07]  /*be40*/  HMMA.16816.F32.BF16 R92, R104.reuse, R120, R92 ;  /* 0x00000078685c723c */ /* 0x048fee000004185c */
[--C-:B------:R-:W-:Y:S01]  /*be50*/  FFMA.FTZ R121, R27, c[0x0][0x23c], -R118.reuse ;  /* 0x00008f001b797a23 */ /* 0x100fe20000010876 */
[C---:B------:R-:W-:Y:S01]  /*be60*/  HMMA.16816.F32.BF16 R96, R104.reuse, R122, R96 ;  /* 0x0000007a6860723c */ /* 0x040fe20000041860 */
[----:B------:R-:W-:Y:S01]  /*be70*/  MUFU.EX2 R120, R112 ;  /* 0x0000007000787308 */ /* 0x000fe20000000800 */
[----:B------:R-:W3:Y:S05]  /*be80*/  LDSM.16.MT88.4 R24, [R156+0x9800] ;  /* 0x009800009c18783b */ /* 0x000eea0000004200 */
[--C-:B------:R-:W-:Y:S02]  /*be90*/  FFMA.FTZ R122, R29, c[0x0][0x23c], -R135.reuse ;  /* 0x00008f001d7a7a23 */ /* 0x100fe40000010887 */
[--C-:B------:R-:W-:Y:S02]  /*bea0*/  FFMA.FTZ R123, R30, c[0x0][0x23c], -R118.reuse ;  /* 0x00008f001e7b7a23 */ /* 0x100fe40000010876 */
[----:B------:R-:W5:Y:S01]  /*beb0*/  MUFU.EX2 R121, R121 ;  /* 0x0000007900797308 */ /* 0x000f620000000800 */
[----:B------:R-:W-:Y:S09]  /*bec0*/  LDSM.16.MT88.4 R28, [R156+0xd800] ;  /* 0x00d800009c1c783b */ /* 0x000ff20000004200 */
[----:B------:R-:W3:Y:S01]  /*bed0*/  MUFU.EX2 R122, R122 ;  /* 0x0000007a007a7308 */ /* 0x000ee20000000800 */
[C---:B-1----:R-:W-:Y:S07]  /*bee0*/  HMMA.16816.F32.BF16 R16, R104.reuse, R20, R16 ;  /* 0x000000146810723c */ /* 0x042fee0000041810 */
[----:B----4-:R-:W-:Y:S01]  /*bef0*/  F2FP.BF16.PACK_AB R20, R124, R127 ;  /* 0x0000007f7c14723e */ /* 0x010fe200000010ff */
[----:B------:R-:W-:Y:S01]  /*bf00*/  HMMA.16816.F32.BF16 R100, R104, R22, R100 ;  /* 0x000000166864723c */ /* 0x000fe20000041864 */
[----:B------:R-:W1:Y:S01]  /*bf10*/  LDSM.16.MT88.4 R104, [R158+0xb800] ;  /* 0x00b800009e68783b */ /* 0x000e620000004200 */
[----:B------:R-:W4:Y:S02]  /*bf20*/  MUFU.EX2 R123, R123 ;  /* 0x0000007b007b7308 */ /* 0x000f240000000800 */
[----:B--2---:R-:W-:Y:S03]  /*bf30*/  F2FP.BF16.PACK_AB R21, R126, R125 ;  /* 0x0000007d7e15723e */ /* 0x004fe600000010ff */
[----:B------:R-:W-:Y:S02]  /*bf40*/  F2FP.BF16.PACK_AB R22, R140, R139 ;  /* 0x0000008b8c16723e */ /* 0x000fe400000010ff */
[----:B-----5:R-:W-:Y:S03]  /*bf50*/  F2FP.BF16.PACK_AB R23, R121, R120 ;  /* 0x000000787917723e */ /* 0x020fe600000010ff */
[----:B------:R-:W-:Y:S04]  /*bf60*/  MUFU.EX2 R151, R151 ;  /* 0x0000009700977308 */ /* 0x000fe80000000800 */
[C---:B------:R-:W-:Y:S06]  /*bf70*/  HMMA.16816.F32.BF16 R8, R20.reuse, R108, R8 ;  /* 0x0000006c1408723c */ /* 0x040fec0000041808 */
[----:B------:R-:W-:Y:S02]  /*bf80*/  MUFU.EX2 R152, R152 ;  /* 0x0000009800987308 */ /* 0x000fe40000000800 */
[C---:B------:R-:W-:Y:S01]  /*bf90*/  HMMA.16816.F32.BF16 R68, R20.reuse, R110, R68 ;  /* 0x0000006e1444723c */ /* 0x040fe20000041844 */
[----:B------:R-:W2:Y:S07]  /*bfa0*/  LDSM.16.MT88.4 R108, [R156+0xb800] ;  /* 0x00b800009c6c783b */ /* 0x000eae0000004200 */
[C---:B---3--:R-:W-:Y:S01]  /*bfb0*/  HMMA.16816.F32.BF16 R72, R20.reuse, R24, R72 ;  /* 0x000000181448723c */ /* 0x048fe20000041848 */
[----:B------:R-:W-:Y:S07]  /*bfc0*/  MUFU.EX2 R3, R3 ;  /* 0x0000000300037308 */ /* 0x000fee0000000800 */
[C---:B------:R-:W-:Y:S01]  /*bfd0*/  HMMA.16816.F32.BF16 R76, R20.reuse, R26, R76 ;  /* 0x0000001a144c723c */ /* 0x040fe2000004184c */
[----:B------:R-:W3:Y:S02]  /*bfe0*/  LDSM.16.MT88.4 R24, [R158+0xd800] ;  /* 0x00d800009e18783b */ /* 0x000ee40000004200 */
[----:B------:R-:W-:Y:S05]  /*bff0*/  MUFU.EX2 R116, R116 ;  /* 0x0000007400747308 */ /* 0x000fea0000000800 */
[C---:B-1----:R-:W-:Y:S05]  /*c000*/  HMMA.16816.F32.BF16 R80, R20.reuse, R104, R80 ;  /* 0x000000681450723c */ /* 0x042fea0000041850 */
[----:B------:R-:W-:Y:S03]  /*c010*/  MUFU.EX2 R153, R153 ;  /* 0x0000009900997308 */ /* 0x000fe60000000800 */
[C---:B------:R-:W-:Y:S01]  /*c020*/  HMMA.16816.F32.BF16 R84, R20.reuse, R106, R84 ;  /* 0x0000006a1454723c */ /* 0x040fe20000041854 */
[----:B------:R-:W1:Y:S06]  /*c030*/  LDSM.16.MT88.4 R104, [R158+0x9c00] ;  /* 0x009c00009e68783b */ /* 0x000e6c0000004200 */
[----:B------:R-:W-:Y:S01]  /*c040*/  MUFU.EX2 R154, R154 ;  /* 0x0000009a009a7308 */ /* 0x000fe20000000800 */
[C---:B--2---:R-:W-:Y:S07]  /*c050*/  HMMA.16816.F32.BF16 R88, R20.reuse, R108, R88 ;  /* 0x0000006c1458723c */ /* 0x044fee0000041858 */
[----:B------:R-:W-:Y:S01]  /*c060*/  FFMA.FTZ R108, R61, c[0x0][0x23c], -R135 ;  /* 0x00008f003d6c7a23 */ /* 0x000fe20000010887 */
[C---:B------:R-:W-:Y:S01]  /*c070*/  HMMA.16816.F32.BF16 R12, R20.reuse, R110, R12 ;  /* 0x0000006e140c723c */ /* 0x040fe2000004180c */
[----:B------:R-:W-:Y:S03]  /*c080*/  MUFU.EX2 R48, R48 ;  /* 0x0000003000307308 */ /* 0x000fe60000000800 */
[--C-:B------:R-:W-:Y:S02]  /*c090*/  FFMA.FTZ R61, R62, c[0x0][0x23c], -R118.reuse ;  /* 0x00008f003e3d7a23 */ /* 0x100fe40000010876 */
[----:B------:R-:W-:Y:S02]  /*c0a0*/  FFMA.FTZ R62, R63, c[0x0][0x23c], -R118 ;  /* 0x00008f003f3e7a23 */ /* 0x000fe40000010876 */
[C---:B---3--:R-:W-:Y:S03]  /*c0b0*/  HMMA.16816.F32.BF16 R92, R20.reuse, R24, R92 ;  /* 0x00000018145c723c */ /* 0x048fe6000004185c */
[----:B------:R2:W-:Y:S01]  /*c0c0*/  MUFU.EX2 R7, R108 ;  /* 0x0000006c00077308 */ /* 0x0005e20000000800 */
[----:B------:R-:W-:Y:S04]  /*c0d0*/  FADD.FTZ R63, R119, R136 ;  /* 0x00000088773f7221 */ /* 0x000fe80000010000 */
[C---:B------:R-:W-:Y:S01]  /*c0e0*/  HMMA.16816.F32.BF16 R96, R20.reuse, R26, R96 ;  /* 0x0000001a1460723c */ /* 0x040fe20000041860 */
[----:B------:R-:W3:Y:S03]  /*c0f0*/  LDSM.16.MT88.4 R24, [R156+0x9c00] ;  /* 0x009c00009c18783b */ /* 0x000ee60000004200 */
[----:B------:R-:W-:Y:S01]  /*c100*/  FADD.FTZ R63, R132, R63 ;  /* 0x0000003f843f7221 */ /* 0x000fe20000010000 */
[----:B------:R-:W-:Y:S03]  /*c110*/  MUFU.EX2 R49, R49 ;  /* 0x0000003100317308 */ /* 0x000fe60000000800 */
[C---:B------:R-:W-:Y:S04]  /*c120*/  HMMA.16816.F32.BF16 R16, R20.reuse, R28, R16 ;  /* 0x0000001c1410723c */ /* 0x040fe80000041810 */
[----:B------:R-:W-:Y:S03]  /*c130*/  FADD.FTZ R128, R128, R63 ;  /* 0x0000003f80807221 */ /* 0x000fe60000010000 */
[----:B------:R-:W-:Y:S01]  /*c140*/  MUFU.EX2 R50, R50 ;  /* 0x0000003200327308 */ /* 0x000fe20000000800 */
[----:B------:R-:W-:Y:S01]  /*c150*/  HMMA.16816.F32.BF16 R100, R20, R30, R100 ;  /* 0x0000001e1464723c */ /* 0x000fe20000041864 */
[----:B------:R-:W5:Y:S03]  /*c160*/  LDSM.16.MT88.4 R28, [R158+0xbc00] ;  /* 0x00bc00009e1c783b */ /* 0x000f660000004200 */
[----:B------:R-:W-:Y:S03]  /*c170*/  FADD.FTZ R6, R129, R128 ;  /* 0x0000008081067221 */ /* 0x000fe60000010000 */
[----:B------:R-:W-:Y:S01]  /*c180*/  F2FP.BF16.PACK_AB R20, R122, R141 ;  /* 0x0000008d7a14723e */ /* 0x000fe200000010ff */
[----:B------:R-:W-:Y:S01]  /*c190*/  FADD.FTZ R133, R133, R6 ;  /* 0x0000000685857221 */ /* 0x000fe20000010000 */
[----:B----4-:R-:W-:Y:S01]  /*c1a0*/  F2FP.BF16.PACK_AB R21, R142, R123 ;  /* 0x0000007b8e15723e */ /* 0x010fe200000010ff */
[----:B--2---:R-:W-:Y:S01]  /*c1b0*/  LDSM.16.MT88.4 R108, [R156+0xcc00] ;  /* 0x00cc00009c6c783b */ /* 0x004fe20000004200 */
[----:B------:R-:W-:Y:S01]  /*c1c0*/  MUFU.EX2 R51, R51 ;  /* 0x0000003300337308 */ /* 0x000fe20000000800 */
[----:B------:R-:W-:Y:S01]  /*c1d0*/  F2FP.BF16.PACK_AB R22, R144, R143 ;  /* 0x0000008f9016723e */ /* 0x000fe200000010ff */
[----:B------:R-:W-:Y:S01]  /*c1e0*/  FADD.FTZ R6, R131, R130 ;  /* 0x0000008283067221 */ /* 0x000fe20000010000 */
[----:B------:R-:W-:Y:S01]  /*c1f0*/  F2FP.BF16.PACK_AB R23, R148, R147 ;  /* 0x000000939417723e */ /* 0x000fe200000010ff */
[----:B------:R-:W-:Y:S02]  /*c200*/  FADD.FTZ R134, R134, R133 ;  /* 0x0000008586867221 */ /* 0x000fe40000010000 */
[----:B------:R-:W-:Y:S02]  /*c210*/  FADD.FTZ R127, R127, R6 ;  /* 0x000000067f7f7221 */ /* 0x000fe40000010000 */
[----:B------:R-:W-:Y:S02]  /*c220*/  FADD.FTZ R5, R125, R134 ;  /* 0x000000867d057221 */ /* 0x000fe40000010000 */
[C---:B-1----:R-:W-:Y:S01]  /*c230*/  HMMA.16816.F32.BF16 R8, R20.reuse, R104, R8 ;  /* 0x000000681408723c */ /* 0x042fe20000041808 */
[----:B------:R-:W-:Y:S02]  /*c240*/  MUFU.EX2 R52, R52 ;  /* 0x0000003400347308 */ /* 0x000fe40000000800 */
[----:B------:R-:W-:Y:S02]  /*c250*/  FADD.FTZ R124, R124, R127 ;  /* 0x0000007f7c7c7221 */ /* 0x000fe40000010000 */
[----:B------:R-:W-:Y:S02]  /*c260*/  FADD.FTZ R5, R126, R5 ;  /* 0x000000057e057221 */ /* 0x000fe40000010000 */
[--C-:B------:R-:W-:Y:S01]  /*c270*/  FFMA.FTZ R104, R37, c[0x0][0x23c], -R135.reuse ;  /* 0x00008f0025687a23 */ /* 0x100fe20000010887 */
[C---:B------:R-:W-:Y:S03]  /*c280*/  HMMA.16816.F32.BF16 R68, R20.reuse, R106, R68 ;  /* 0x0000006a1444723c */ /* 0x040fe60000041844 */
[----:B------:R-:W-:Y:S01]  /*c290*/  MUFU.EX2 R53, R53 ;  /* 0x0000003500357308 */ /* 0x000fe20000000800 */
[----:B------:R-:W-:Y:S02]  /*c2a0*/  FFMA.FTZ R105, R38, c[0x0][0x23c], -R118 ;  /* 0x00008f0026697a23 */ /* 0x000fe40000010876 */
[----:B------:R-:W-:Y:S02]  /*c2b0*/  FADD.FTZ R139, R139, R124 ;  /* 0x0000007c8b8b7221 */ /* 0x000fe40000010000 */
[C---:B---3--:R-:W-:Y:S04]  /*c2c0*/  HMMA.16816.F32.BF16 R72, R20.reuse, R24, R72 ;  /* 0x000000181448723c */ /* 0x048fe80000041848 */
[--C-:B------:R-:W-:Y:S01]  /*c2d0*/  FFMA.FTZ R107, R36, c[0x0][0x23c], -R135.reuse ;  /* 0x00008f00246b7a23 */ /* 0x100fe20000010887 */
[----:B------:R-:W-:Y:S01]  /*c2e0*/  MUFU.EX2 R104, R104 ;  /* 0x0000006800687308 */ /* 0x000fe20000000800 */
[--C-:B------:R-:W-:Y:S02]  /*c2f0*/  FFMA.FTZ R106, R39, c[0x0][0x23c], -R118.reuse ;  /* 0x00008f00276a7a23 */ /* 0x100fe40000010876 */
[C---:B------:R-:W-:Y:S01]  /*c300*/  HMMA.16816.F32.BF16 R76, R20.reuse, R26, R76 ;  /* 0x0000001a144c723c */ /* 0x040fe2000004184c */
[----:B------:R-:W1:Y:S03]  /*c310*/  LDSM.16.MT88.4 R24, [R158+0xdc00] ;  /* 0x00dc00009e18783b */ /* 0x000e660000004200 */
[----:B------:R-:W-:Y:S02]  /*c320*/  FFMA.FTZ R135, R65, c[0x0][0x23c], -R135 ;  /* 0x00008f0041877a23 */ /* 0x000fe40000010887 */
[----:B------:R-:W-:Y:S01]  /*c330*/  FFMA.FTZ R118, R67, c[0x0][0x23c], -R118 ;  /* 0x00008f0043767a23 */ /* 0x000fe20000010876 */
[----:B------:R-:W2:Y:S01]  /*c340*/  MUFU.EX2 R107, R107 ;  /* 0x0000006b006b7308 */ /* 0x000ea20000000800 */
[C---:B-----5:R-:W-:Y:S01]  /*c350*/  HMMA.16816.F32.BF16 R80, R20.reuse, R28, R80 ;  /* 0x0000001c1450723c */ /* 0x060fe20000041850 */
[----:B------:R-:W-:Y:S03]  /*c360*/  LDSM.16.MT88.4 R36, [R158+0xc000] ;  /* 0x00c000009e24783b */ /* 0x000fe60000004200 */
[----:B------:R-:W-:Y:S02]  /*c370*/  FADD.FTZ R6, R120, R5 ;  /* 0x0000000578067221 */ /* 0x000fe40000010000 */
[----:B------:R-:W-:Y:S02]  /*c380*/  FADD.FTZ R140, R140, R139 ;  /* 0x0000008b8c8c7221 */ /* 0x000fe40000010000 */
[C---:B------:R-:W-:Y:S01]  /*c390*/  HMMA.16816.F32.BF16 R84, R20.reuse, R30, R84 ;  /* 0x0000001e1454723c */ /* 0x040fe20000041854 */
[----:B------:R-:W3:Y:S01]  /*c3a0*/  LDSM.16.MT88.4 R28, [R156+0xdc00] ;  /* 0x00dc00009c1c783b */ /* 0x000ee20000004200 */
[----:B------:R-:W-:Y:S02]  /*c3b0*/  MUFU.EX2 R105, R105 ;  /* 0x0000006900697308 */ /* 0x000fe40000000800 */
[----:B------:R-:W-:Y:S02]  /*c3c0*/  FADD.FTZ R6, R121, R6 ;  /* 0x0000000679067221 */ /* 0x000fe40000010000 */
[----:B------:R-:W-:Y:S02]  /*c3d0*/  FADD.FTZ R141, R141, R140 ;  /* 0x0000008c8d8d7221 */ /* 0x000fe40000010000 */
[C---:B------:R-:W-:Y:S04]  /*c3e0*/  HMMA.16816.F32.BF16 R88, R20.reuse, R32, R88 ;  /* 0x000000201458723c */ /* 0x040fe80000041858 */
[----:B------:R-:W4:Y:S01]  /*c3f0*/  MUFU.EX2 R106, R106 ;  /* 0x0000006a006a7308 */ /* 0x000f220000000800 */
[----:B------:R-:W-:Y:S02]  /*c400*/  FADD.FTZ R123, R123, R6 ;  /* 0x000000067b7b7221 */ /* 0x000fe40000010000 */
[----:B------:R-:W-:Y:S01]  /*c410*/  FADD.FTZ R122, R122, R141 ;  /* 0x0000008d7a7a7221 */ /* 0x000fe20000010000 */
[C---:B------:R-:W-:Y:S01]  /*c420*/  HMMA.16816.F32.BF16 R12, R20.reuse, R34, R12 ;  /* 0x00000022140c723c */ /* 0x040fe2000004180c */
[----:B------:R-:W5:Y:S03]  /*c430*/  LDSM.16.MT88.4 R32, [R158+0xa000] ;  /* 0x00a000009e20783b */ /* 0x000f660000004200 */
[----:B------:R-:W-:Y:S02]  /*c440*/  FADD.FTZ R142, R142, R123 ;  /* 0x0000007b8e8e7221 */ /* 0x000fe40000010000 */
[----:B------:R-:W-:Y:S01]  /*c450*/  MUFU.EX2 R54, R54 ;  /* 0x0000003600367308 */ /* 0x000fe20000000800 */
[----:B------:R-:W-:Y:S01]  /*c460*/  FADD.FTZ R143, R143, R122 ;  /* 0x0000007a8f8f7221 */ /* 0x000fe20000010000 */
[C---:B-1----:R-:W-:Y:S04]  /*c470*/  HMMA.16816.F32.BF16 R92, R20.reuse, R24, R92 ;  /* 0x00000018145c723c */ /* 0x042fe8000004185c */
[----:B------:R-:W-:Y:S02]  /*c480*/  FADD.FTZ R147, R147, R142 ;  /* 0x0000008e93937221 */ /* 0x000fe40000010000 */
[----:B------:R-:W-:Y:S02]  /*c490*/  FADD.FTZ R144, R144, R143 ;  /* 0x0000008f90907221 */ /* 0x000fe40000010000 */
[----:B------:R-:W1:Y:S01]  /*c4a0*/  MUFU.EX2 R55, R55 ;  /* 0x0000003700377308 */ /* 0x000e620000000800 */
[C---:B------:R-:W-:Y:S01]  /*c4b0*/  HMMA.16816.F32.BF16 R96, R20.reuse, R26, R96 ;  /* 0x0000001a1460723c */ /* 0x040fe20000041860 */
[----:B------:R-:W1:Y:S02]  /*c4c0*/  LDSM.16.MT88.4 R24, [R156+0xa000] ;  /* 0x00a000009c18783b */ /* 0x000e640000004200 */
[----:B------:R-:W-:Y:S05]  /*c4d0*/  FADD.FTZ R148, R148, R147 ;  /* 0x0000009394947221 */ /* 0x000fea0000010000 */
[C---:B---3--:R-:W-:Y:S01]  /*c4e0*/  HMMA.16816.F32.BF16 R16, R20.reuse, R28, R16 ;  /* 0x0000001c1410723c */ /* 0x048fe20000041810 */
[----:B------:R-:W-:Y:S07]  /*c4f0*/  MUFU.EX2 R56, R56 ;  /* 0x0000003800387308 */ /* 0x000fee0000000800 */
[----:B------:R-:W-:Y:S01]  /*c500*/  HMMA.16816.F32.BF16 R100, R20, R30, R100 ;  /* 0x0000001e1464723c */ /* 0x000fe20000041864 */
[----:B------:R-:W3:Y:S02]  /*c510*/  LDSM.16.MT88.4 R28, [R156+0xc000] ;  /* 0x00c000009c1c783b */ /* 0x000ee40000004200 */
[----:B------:R-:W1:Y:S04]  /*c520*/  MUFU.EX2 R57, R57 ;  /* 0x0000003900397308 */ /* 0x000e680000000800 */
[----:B--2---:R-:W-:Y:S01]  /*c530*/  F2FP.BF16.PACK_AB R20, R104, R107 ;  /* 0x0000006b6814723e */ /* 0x004fe200000010ff */
[----:B------:R-:W-:Y:S01]  /*c540*/  FADD.FTZ R107, R107, R144 ;  /* 0x000000906b6b7221 */ /* 0x000fe20000010000 */
[----:B----4-:R-:W-:Y:S03]  /*c550*/  F2FP.BF16.PACK_AB R21, R106, R105 ;  /* 0x000000696a15723e */ /* 0x010fe600000010ff */
[----:B------:R-:W-:Y:S01]  /*c560*/  F2FP.BF16.PACK_AB R22, R150, R149 ;  /* 0x000000959616723e */ /* 0x000fe200000010ff */
[----:B------:R-:W-:Y:S01]  /*c570*/  MUFU.EX2 R58, R58 ;  /* 0x0000003a003a7308 */ /* 0x000fe20000000800 */
[----:B------:R-:W-:Y:S01]  /*c580*/  F2FP.BF16.PACK_AB R23, R152, R151 ;  /* 0x000000979817723e */ /* 0x000fe200000010ff */
[----:B------:R-:W-:Y:S02]  /*c590*/  FADD.FTZ R105, R105, R148 ;  /* 0x0000009469697221 */ /* 0x000fe40000010000 */
[----:B------:R-:W-:Y:S02]  /*c5a0*/  FADD.FTZ R104, R104, R107 ;  /* 0x0000006b68687221 */ /* 0x000fe40000010000 */
[----:B------:R-:W-:Y:S02]  /*c5b0*/  FADD.FTZ R106, R106, R105 ;  /* 0x000000696a6a7221 */ /* 0x000fe40000010000 */
[C---:B-----5:R-:W-:Y:S02]  /*c5c0*/  HMMA.16816.F32.BF16 R8, R20.reuse, R32, R8 ;  /* 0x000000201408723c */ /* 0x060fe40000041808 */
[----:B------:R-:W2:Y:S01]  /*c5d0*/  MUFU.EX2 R59, R59 ;  /* 0x0000003b003b7308 */ /* 0x000ea20000000800 */
[----:B------:R-:W-:Y:S02]  /*c5e0*/  FADD.FTZ R149, R149, R104 ;  /* 0x0000006895957221 */ /* 0x000fe40000010000 */
[----:B------:R-:W-:Y:S02]  /*c5f0*/  FADD.FTZ R151, R151, R106 ;  /* 0x0000006a97977221 */ /* 0x000fe40000010000 */
[----:B------:R-:W-:Y:S01]  /*c600*/  FADD.FTZ R150, R150, R149 ;  /* 0x0000009596967221 */ /* 0x000fe20000010000 */
[C---:B------:R-:W-:Y:S01]  /*c610*/  HMMA.16816.F32.BF16 R68, R20.reuse, R34, R68 ;  /* 0x000000221444723c */ /* 0x040fe20000041844 */
[----:B------:R-:W4:Y:S03]  /*c620*/  LDSM.16.MT88.4 R32, [R158+0xe000] ;  /* 0x00e000009e20783b */ /* 0x000f260000004200 */
[----:B------:R-:W5:Y:S01]  /*c630*/  MUFU.EX2 R60, R60 ;  /* 0x0000003c003c7308 */ /* 0x000f620000000800 */
[----:B------:R-:W-:Y:S03]  /*c640*/  FADD.FTZ R152, R152, R151 ;  /* 0x0000009798987221 */ /* 0x000fe60000010000 */
[C---:B-1----:R-:W-:Y:S06]  /*c650*/  HMMA.16816.F32.BF16 R72, R20.reuse, R24, R72 ;  /* 0x000000181448723c */ /* 0x042fec0000041848 */
[----:B------:R-:W-:Y:S02]  /*c660*/  MUFU.EX2 R61, R61 ;  /* 0x0000003d003d7308 */ /* 0x000fe40000000800 */
[C---:B------:R-:W-:Y:S01]  /*c670*/  HMMA.16816.F32.BF16 R76, R20.reuse, R26, R76 ;  /* 0x0000001a144c723c */ /* 0x040fe2000004184c */
[----:B------:R-:W1:Y:S07]  /*c680*/  LDSM.16.MT88.4 R24, [R156+0xe000] ;  /* 0x00e000009c18783b */ /* 0x000e6e0000004200 */
[C---:B------:R-:W-:Y:S01]  /*c690*/  HMMA.16816.F32.BF16 R80, R20.reuse, R36, R80 ;  /* 0x000000241450723c */ /* 0x040fe20000041850 */
[----:B------:R-:W1:Y:S07]  /*c6a0*/  MUFU.EX2 R62, R62 ;  /* 0x0000003e003e7308 */ /* 0x000e6e0000000800 */
[C---:B------:R-:W-:Y:S01]  /*c6b0*/  HMMA.16816.F32.BF16 R84, R20.reuse, R38, R84 ;  /* 0x000000261454723c */ /* 0x040fe20000041854 */
[----:B------:R-:W-:Y:S02]  /*c6c0*/  LDSM.16.MT88.4 R36, [R156+0xc400] ;  /* 0x00c400009c24783b */ /* 0x000fe40000004200 */
[----:B------:R-:W-:Y:S05]  /*c6d0*/  MUFU.EX2 R64, R64 ;  /* 0x0000004000407308 */ /* 0x000fea0000000800 */
[C---:B---3--:R-:W-:Y:S05]  /*c6e0*/  HMMA.16816.F32.BF16 R88, R20.reuse, R28, R88 ;  /* 0x0000001c1458723c */ /* 0x048fea0000041858 */
[----:B------:R-:W3:Y:S03]  /*c6f0*/  MUFU.EX2 R135, R135 ;  /* 0x0000008700877308 */ /* 0x000ee60000000800 */
[C---:B------:R-:W-:Y:S01]  /*c700*/  HMMA.16816.F32.BF16 R12, R20.reuse, R30, R12 ;  /* 0x0000001e140c723c */ /* 0x040fe2000004180c */
[----:B------:R-:W2:Y:S07]  /*c710*/  LDSM.16.MT88.4 R28, [R158+0xa400] ;  /* 0x00a400009e1c783b */ /* 0x000eae0000004200 */
[C---:B----4-:R-:W-:Y:S08]  /*c720*/  HMMA.16816.F32.BF16 R92, R20.reuse, R32, R92 ;  /* 0x00000020145c723c */ /* 0x050ff0000004185c */
[C---:B------:R-:W-:Y:S01]  /*c730*/  HMMA.16816.F32.BF16 R96, R20.reuse, R34, R96 ;  /* 0x000000221460723c */ /* 0x040fe20000041860 */
[----:B------:R-:W4:Y:S07]  /*c740*/  LDSM.16.MT88.4 R32, [R156+0xa400] ;  /* 0x00a400009c20783b */ /* 0x000f2e0000004200 */
        /* <DEDUP_REMOVED lines=13> */
[----:B------:R-:W-:Y:S01]  /*c820*/  FADD.FTZ R50, R50, R3 ;  /* 0x0000000332327221 */ /* 0x000fe20000010000 */
[----:B------:R-:W-:Y:S01]  /*c830*/  IADD3 R3, R167, -0x1, RZ ;  /* 0xffffffffa7037810 */ /* 0x000fe20007ffe0ff */
[----:B------:R-:W-:Y:S02]  /*c840*/  FADD.FTZ R49, R49, R48 ;  /* 0x0000003031317221 */ /* 0x000fe40000010000 */
[----:B------:R-:W-:Y:S01]  /*c850*/  FADD.FTZ R51, R51, R50 ;  /* 0x0000003233337221 */ /* 0x000fe20000010000 */
[C---:B------:R-:W-:Y:S01]  /*c860*/  HMMA.16816.F32.BF16 R68, R20.reuse, R30, R68 ;  /* 0x0000001e1444723c */ /* 0x040fe20000041844 */
[----:B------:R-:W2:Y:S03]  /*c870*/  LDSM.16.MT88.4 R28, [R156+0xe400] ;  /* 0x00e400009c1c783b */ /* 0x000ea60000004200 */
[----:B------:R-:W-:Y:S02]  /*c880*/  MOV R167, R3 ;  /* 0x0000000300a77202 */ /* 0x000fe40000000f00 */
[----:B------:R-:W-:Y:S02]  /*c890*/  MOV R3, R0 ;  /* 0x0000000000037202 */ /* 0x000fe40000000f00 */
[C---:B----4-:R-:W-:Y:S08]  /*c8a0*/  HMMA.16816.F32.BF16 R72, R20.reuse, R32, R72 ;  /* 0x000000201448723c */ /* 0x050ff00000041848 */
[C---:B------:R-:W-:Y:S01]  /*c8b0*/  HMMA.16816.F32.BF16 R76, R20.reuse, R34, R76 ;  /* 0x00000022144c723c */ /* 0x040fe2000004184c */
[----:B------:R-:W-:Y:S07]  /*c8c0*/  LDSM.16.MT88.4 R32, [R156+0xa800] ;  /* 0x00a800009c20783b */ /* 0x000fee0000004200 */
[C---:B-1----:R-:W-:Y:S08]  /*c8d0*/  HMMA.16816.F32.BF16 R80, R20.reuse, R24, R80 ;  /* 0x000000181450723c */ /* 0x042ff00000041850 */
[C---:B------:R-:W-:Y:S01]  /*c8e0*/  HMMA.16816.F32.BF16 R84, R20.reuse, R26, R84 ;  /* 0x0000001a1454723c */ /* 0x040fe20000041854 */
[----:B------:R-:W1:Y:S07]  /*c8f0*/  LDSM.16.MT88.4 R24, [R158+0xa800] ;  /* 0x00a800009e18783b */ /* 0x000e6e0000004200 */
[C---:B------:R-:W-:Y:S08]  /*c900*/  HMMA.16816.F32.BF16 R88, R20.reuse, R36, R88 ;  /* 0x000000241458723c */ /* 0x040ff00000041858 */
[C---:B------:R-:W-:Y:S01]  /*c910*/  HMMA.16816.F32.BF16 R12, R20.reuse, R38, R12 ;  /* 0x00000026140c723c */ /* 0x040fe2000004180c */
[----:B------:R-:W4:Y:S07]  /*c920*/  LDSM.16.MT88.4 R36, [R158+0xc800] ;  /* 0x00c800009e24783b */ /* 0x000f2e0000004200 */
[C---:B------:R-:W-:Y:S08]  /*c930*/  HMMA.16816.F32.BF16 R92, R20.reuse, R40, R92 ;  /* 0x00000028145c723c */ /* 0x040ff0000004185c */
[C---:B------:R-:W-:Y:S01]  /*c940*/  HMMA.16816.F32.BF16 R96, R20.reuse, R42, R96 ;  /* 0x0000002a1460723c */ /* 0x040fe20000041860 */
[----:B------:R-:W3:Y:S07]  /*c950*/  LDSM.16.MT88.4 R40, [R156+0xc800] ;  /* 0x00c800009c28783b */ /* 0x000eee0000004200 */
        /* <DEDUP_REMOVED lines=18> */
[C---:B------:R-:W-:Y:S08]  /*ca80*/  HMMA.16816.F32.BF16 R72, R20.reuse, R32, R72 ;  /* 0x000000201448723c */ /* 0x040ff00000041848 */
[C---:B------:R-:W-:Y:S01]  /*ca90*/  HMMA.16816.F32.BF16 R76, R20.reuse, R34, R76 ;  /* 0x00000022144c723c */ /* 0x040fe2000004184c */
[----:B------:R-:W1:Y:S07]  /*caa0*/  LDSM.16.MT88.4 R32, [R156+0xac00] ;  /* 0x00ac00009c20783b */ /* 0x000e6e0000004200 */
[C---:B----4-:R-:W-:Y:S01]  /*cab0*/  HMMA.16816.F32.BF16 R80, R20.reuse, R36, R80 ;  /* 0x000000241450723c */ /* 0x050fe20000041850 */
[----:B------:R-:W-:Y:S07]  /*cac0*/  MUFU.EX2 R36, R66 ;  /* 0x0000004200247308 */ /* 0x000fee0000000800 */
[C---:B------:R-:W-:Y:S03]  /*cad0*/  HMMA.16816.F32.BF16 R84, R20.reuse, R38, R84 ;  /* 0x000000261454723c */ /* 0x040fe60000041854 */
[----:B------:R-:W4:Y:S05]  /*cae0*/  MUFU.EX2 R37, R118 ;  /* 0x0000007600257308 */ /* 0x000f2a0000000800 */
[C---:B---3--:R-:W-:Y:S08]  /*caf0*/  HMMA.16816.F32.BF16 R88, R20.reuse, R40, R88 ;  /* 0x000000281458723c */ /* 0x048ff00000041858 */
[C---:B------:R-:W-:Y:S08]  /*cb00*/  HMMA.16816.F32.BF16 R12, R20.reuse, R42, R12 ;  /* 0x0000002a140c723c */ /* 0x040ff0000004180c */
[C---:B--2---:R-:W-:Y:S08]  /*cb10*/  HMMA.16816.F32.BF16 R92, R20.reuse, R28, R92 ;  /* 0x0000001c145c723c */ /* 0x044ff0000004185c */
[C---:B------:R-:W-:Y:S01]  /*cb20*/  HMMA.16816.F32.BF16 R96, R20.reuse, R30, R96 ;  /* 0x0000001e1460723c */ /* 0x040fe20000041860 */
[----:B------:R-:W2:Y:S07]  /*cb30*/  LDSM.16.MT88.4 R28, [R158+0xcc00] ;  /* 0x00cc00009e1c783b */ /* 0x000eae0000004200 */
[C---:B------:R-:W-:Y:S08]  /*cb40*/  HMMA.16816.F32.BF16 R16, R20.reuse, R44, R16 ;  /* 0x0000002c1410723c */ /* 0x040ff00000041810 */
[----:B------:R-:W-:Y:S07]  /*cb50*/  HMMA.16816.F32.BF16 R100, R20, R46, R100 ;  /* 0x0000002e1464723c */ /* 0x000fee0000041864 */
[----:B-----5:R-:W-:Y:S01]  /*cb60*/  F2FP.BF16.PACK_AB R20, R7, R60 ;  /* 0x0000003c0714723e */ /* 0x020fe200000010ff */
[----:B------:R-:W-:Y:S01]  /*cb70*/  FADD.FTZ R60, R60, R57 ;  /* 0x000000393c3c7221 */ /* 0x000fe20000010000 */
[C---:B------:R-:W-:Y:S03]  /*cb80*/  F2FP.BF16.PACK_AB R21, R62.reuse, R61 ;  /* 0x0000003d3e15723e */ /* 0x040fe600000010ff */
[----:B------:R-:W-:Y:S01]  /*cb90*/  F2FP.BF16.PACK_AB R22, R135, R64 ;  /* 0x000000408716723e */ /* 0x000fe200000010ff */
[----:B------:R-:W-:Y:S01]  /*cba0*/  FADD.FTZ R61, R61, R6 ;  /* 0x000000063d3d7221 */ /* 0x000fe20000010000 */
[----:B----4-:R-:W-:Y:S01]  /*cbb0*/  F2FP.BF16.PACK_AB R23, R37, R36 ;  /* 0x000000242517723e */ /* 0x010fe200000010ff */
        /* <DEDUP_REMOVED lines=10> */
[C---:B------:R-:W-:Y:S08]  /*cc60*/  HMMA.16816.F32.BF16 R72, R20.reuse, R32, R72 ;  /* 0x000000201448723c */ /* 0x040ff00000041848 */
[C---:B------:R-:W-:Y:S08]  /*cc70*/  HMMA.16816.F32.BF16 R76, R20.reuse, R34, R76 ;  /* 0x00000022144c723c */ /* 0x040ff0000004184c */
[C---:B--2---:R-:W-:Y:S08]  /*cc80*/  HMMA.16816.F32.BF16 R80, R20.reuse, R28, R80 ;  /* 0x0000001c1450723c */ /* 0x044ff00000041850 */
[C---:B------:R-:W-:Y:S08]  /*cc90*/  HMMA.16816.F32.BF16 R84, R20.reuse, R30, R84 ;  /* 0x0000001e1454723c */ /* 0x040ff00000041854 */
[C---:B------:R-:W-:Y:S08]  /*cca0*/  HMMA.16816.F32.BF16 R88, R20.reuse, R108, R88 ;  /* 0x0000006c1458723c */ /* 0x040ff00000041858 */
[C---:B------:R-:W-:Y:S08]  /*ccb0*/  HMMA.16816.F32.BF16 R108, R20.reuse, R110, R12 ;  /* 0x0000006e146c723c */ /* 0x040ff0000004180c */
[C---:B-1----:R-:W-:Y:S08]  /*ccc0*/  HMMA.16816.F32.BF16 R92, R20.reuse, R8, R92 ;  /* 0x00000008145c723c */ /* 0x042ff0000004185c */
[C---:B------:R-:W-:Y:S08]  /*ccd0*/  HMMA.16816.F32.BF16 R96, R20.reuse, R10, R96 ;  /* 0x0000000a1460723c */ /* 0x040ff00000041860 */
[C---:B---3--:R-:W-:Y:S08]  /*cce0*/  HMMA.16816.F32.BF16 R104, R20.reuse, R24, R16 ;  /* 0x000000181468723c */ /* 0x048ff00000041810 */
[----:B------:R-:W-:Y:S01]  /*ccf0*/  HMMA.16816.F32.BF16 R100, R20, R26, R100 ;  /* 0x0000001a1464723c */ /* 0x000fe20000041864 */
[----:B------:R-:W-:-:S07]  /*cd00*/  @P0 BRA `(.L_x_1883) ;  /* 0xffffcb7000000947 */ /* 0x000fce000383ffff */
.L_x_1879:
        /* <DEDUP_REMOVED lines=191> */
[CC--:B------:R-:W-:Y:S02]  /*d900*/  ISETP.GE.AND P2, PT, R11.reuse, R5.reuse, PT ;  /* 0x000000050b00720c */ /* 0x0c0fe40003f46270 */
[----:B------:R-:W-:Y:S02]  /*d910*/  ISETP.GE.AND P1, PT, R4, R5, PT ;  /* 0x000000050400720c */ /* 0x000fe40003f26270 */
[----:B------:R-:W-:Y:S02]  /*d920*/  LEA.HI.X.SX32 R11, R11, R2, 0x1, P0 ;  /* 0x000000020b0b7211 */ /* 0x000fe400000f0eff */
[----:B------:R-:W-:-:S04]  /*d930*/  LEA R4, P0, R0, c[0x0][0x200], 0x2 ;  /* 0x0000800000047a11 */ /* 0x000fc800078010ff */
[----:B------:R-:W-:-:S05]  /*d940*/  LEA.HI.X R5, R0, c[0x0][0x204], R11, 0x2, P0 ;  /* 0x0000810000057a11 */ /* 0x000fca00000f140b */
[----:B------:R3:W-:Y:S04]  /*d950*/  @!P2 STG.E [R4.64], R3 ;  /* 0x000000030400a986 */ /* 0x0007e8000c10190c */
[----:B------:R3:W-:Y:S02]  /*d960*/  @!P1 STG.E [R4.64+0x20], R6 ;  /* 0x0000200604009986 */ /* 0x0007e4000c10190c */
.L_x_1885:
[----:B------:R-:W-:Y:S05]  /*d970*/  BSYNC B0 ;  /* 0x0000000000007941 */ /* 0x000fea0003800000 */
.L_x_1884:
[----:B---3--:R-:W3:Y:S01]  /*d980*/  S2R R5, SR_CTAID.X ;  /* 0x0000000000057919 */ /* 0x008ee20000002500 */
[----:B------:R-:W-:Y:S01]  /*d990*/  SHF.R.S32.HI R2, RZ, 0x1f, R10 ;  /* 0x0000001fff027819 */ /* 0x000fe2000001140a */
[----:B------:R-:W-:Y:S01]  /*d9a0*/  BSSY B0, `(.L_x_1886) ;  /* 0x0000018000007945 */ /* 0x000fe20003800000 */
[----:B---3--:R-:W-:-:S04]  /*d9b0*/  SHF.L.U32 R3, R5, 0x6, RZ ;  /* 0x0000000605037819 */ /* 0x008fc800000006ff */
[----:B------:R-:W-:Y:S01]  /*d9c0*/  SHF.R.S32.HI R0, RZ, 0x1f, R3 ;  /* 0x0000001fff007819 */ /* 0x000fe20000011403 */
[----:B------:R-:W-:-:S04]  /*d9d0*/  IMAD.WIDE.U32 R170, R3, c[0x0][0x1e8], R170 ;  /* 0x00007a0003aa7a25 */ /* 0x000fc800078e00aa */
[----:B------:R-:W-:Y:S01]  /*d9e0*/  IMAD R0, R0, c[0x0][0x1e8], RZ ;  /* 0x00007a0000007a24 */ /* 0x000fe200078e02ff */
[----:B------:R-:W-:-:S03]  /*d9f0*/  IADD3 R38, P0, R38, R170, RZ ;  /* 0x000000aa26267210 */ /* 0x000fc60007f1e0ff */
[----:B------:R-:W-:Y:S02]  /*da00*/  IMAD R0, R3, c[0x0][0x1ec], R0 ;  /* 0x00007b0003007a24 */ /* 0x000fe400078e0200 */
[----:B------:R-:W-:-:S03]  /*da10*/  IMAD R3, R2, c[0x0][0x1f0], RZ ;  /* 0x00007c0002037a24 */ /* 0x000fc600078e02ff */
[----:B------:R-:W-:Y:S01]  /*da20*/  IADD3.X R39, R37, R0, R171, P0, !PT ;  /* 0x0000000025277210 */ /* 0x000fe200007fe4ab */
[----:B------:R-:W-:Y:S01]  /*da30*/  IMAD R3, R10, c[0x0][0x1f4], R3 ;  /* 0x00007d000a037a24 */ /* 0x000fe200078e0203 */
[----:B------:R-:W-:-:S03]  /*da40*/  ISETP.GE.AND P0, PT, R172, R162, PT ;  /* 0x000000a2ac00720c */ /* 0x000fc60003f06270 */
[----:B------:R-:W-:-:S05]  /*da50*/  IMAD.WIDE.U32 R38, R10, c[0x0][0x1f0], R38 ;  /* 0x00007c000a267a25 */ /* 0x000fca00078e0026 */
[----:B------:R-:W-:-:S05]  /*da60*/  IADD3 R3, R3, R39, RZ ;  /* 0x0000002703037210 */ /* 0x000fca0007ffe0ff */
        /* <DEDUP_REMOVED lines=8> */
[----:B----4-:R3:W-:Y:S04]  /*daf0*/  STG.E.128 [R10.64], R28 ;  /* 0x0000001c0a007986 */ /* 0x0107e8000c101d0c */
[----:B-1----:R3:W-:Y:S04]  /*db00*/  STG.E.128 [R10.64+0x40], R20 ;  /* 0x000040140a007986 */ /* 0x0027e8000c101d0c */
[----:B------:R3:W-:Y:S02]  /*db10*/  STG.E.128 [R10.64+0x80], R12 ;  /* 0x0000800c0a007986 */ /* 0x0007e4000c101d0c */
.L_x_1887:
[----:B------:R-:W-:Y:S05]  /*db20*/  BSYNC B0 ;  /* 0x0000000000007941 */ /* 0x000fea0003800000 */
.L_x_1886:
[----:B------:R-:W-:Y:S01]  /*db30*/  IMAD R5, R5, -0x40, R168 ;  /* 0xffffffc005057824 */ /* 0x000fe200078e02a8 */
[----:B------:R-:W-:-:S04]  /*db40*/  LEA.HI.SX32 R8, R8, 0x20, 0x1e ;  /* 0x0000002008087811 */ /* 0x000fc800078ff2ff */
[----:B------:R-:W-:-:S13]  /*db50*/  ISETP.GE.AND P0, PT, R8, R5, PT ;  /* 0x000000050800720c */ /* 0x000fda0003f06270 */
[----:B------:R-:W-:Y:S05]  /*db60*/  @P0 EXIT ;  /* 0x000000000000094d */ /* 0x000fea0003800000 */
[----:B------:R-:W-:Y:S02]  /*db70*/  IADD3 R9, P0, R9, 0x20, RZ ;  /* 0x0000002009097810 */ /* 0x000fe40007f1e0ff */
[----:B------:R-:W-:Y:S02]  /*db80*/  MOV R2, R38 ;  /* 0x0000002600027202 */ /* 0x000fe40000000f00 */
[----:B------:R-:W-:-:S03]  /*db90*/  IADD3.X R0, RZ, R173, RZ, P0, !PT ;  /* 0x000000adff007210 */ /* 0x000fc600007fe4ff */
[----:B------:R-:W-:-:S04]  /*dba0*/  IMAD.WIDE.U32 R2, R9, c[0x0][0x1e8], R2 ;  /* 0x00007a0009027a25 */ /* 0x000fc800078e0002 */
[----:B------:R-:W-:Y:S01]  /*dbb0*/  IMAD R0, R0, c[0x0][0x1e8], RZ ;  /* 0x00007a0000007a24 */ /* 0x000fe200078e02ff */
[----:B------:R-:W-:-:S03]  /*dbc0*/  LEA R4, P0, R2, c[0x0][0x1d0], 0x1 ;  /* 0x0000740002047a11 */ /* 0x000fc600078008ff */
[----:B------:R-:W-:-:S05]  /*dbd0*/  IMAD R0, R9, c[0x0][0x1ec], R0 ;  /* 0x00007b0009007a24 */ /* 0x000fca00078e0200 */
[----:B------:R-:W-:-:S04]  /*dbe0*/  IADD3 R0, R0, R3, RZ ;  /* 0x0000000300007210 */ /* 0x000fc80007ffe0ff */
[----:B------:R-:W-:-:S05]  /*dbf0*/  LEA.HI.X R5, R2, c[0x0][0x1d4], R0, 0x1, P0 ;  /* 0x0000750002057a11 */ /* 0x000fca00000f0c00 */
[----:B-1----:R-:W-:Y:S04]  /*dc00*/  STG.E.128 [R4.64], R24 ;  /* 0x0000001804007986 */ /* 0x002fe8000c101d0c */
[----:B------:R-:W-:Y:S04]  /*dc10*/  STG.E.128 [R4.64+0x40], R16 ;  /* 0x0000401004007986 */ /* 0x000fe8000c101d0c */
[----:B------:R-:W-:Y:S01]  /*dc20*/  STG.E.128 [R4.64+0x80], R32 ;  /* 0x0000802004007986 */ /* 0x000fe2000c101d0c */
[----:B------:R-:W-:Y:S05]  /*dc30*/  EXIT ;  /* 0x000000000000794d */ /* 0x000fea0003800000 */
.L_x_1888:
        /* <DEDUP_REMOVED lines=12> */
.L_x_6330:


//--------------------- .text._ZN5flash24flash_fwd_splitkv_kernelI23Flash_fwd_kernel_traitsILi96ELi64ELi128ELi4ELb0ELb0EN7cutlass10bfloat16_tE19Flash_kernel_traitsILi96ELi64ELi128ELi4ES3_EELb1ELb0ELb0ELb0ELb1ELb1ELb0ELb0EEEvNS_16Flash_fwd_paramsE --------------------------
	.section	.text._ZN5flash24flash_fwd_splitkv_kernelI23Flash_fwd_kernel_traitsILi96ELi64ELi128ELi4ELb0ELb0EN7cutlass10bfloat16_tE19Flash_kernel_traitsILi96ELi64ELi128ELi4ES3_EELb1ELb0ELb0ELb0ELb1ELb1ELb0ELb0EEEvNS_16Flash_fwd_paramsE,"ax",@progbits
	.sectioninfo	@"SHI_REGISTERS=245"
	.align	128
        .global         _ZN5flash24flash_fwd_splitkv_kernelI23Flash_fwd_kernel_traitsILi96ELi64ELi128ELi4ELb0ELb0EN7cutlass10bfloat16_tE19Flash_kernel_traitsILi96ELi64ELi128ELi4ES3_EELb1ELb0ELb0ELb0ELb1ELb1ELb0ELb0EEEvNS_16Flash_fwd_paramsE
        .type           _ZN5flash24flash_fwd_splitkv_kernelI23Flash_fwd_kernel_traitsILi96ELi64ELi128ELi4ELb0ELb0EN7cutlass10bfloat16_tE19Flash_kernel_traitsILi96ELi64ELi128ELi4ES3_EELb1ELb0ELb0ELb0ELb1ELb1ELb0ELb0EEEvNS_16Flash_fwd_paramsE,@function
        .size           _ZN5flash24flash_fwd_splitkv_kernelI23Flash_fwd_kernel_traitsILi96ELi64ELi128ELi4ELb0ELb0EN7cutlass10bfloat16_tE19Flash_kernel_traitsILi96ELi64ELi128ELi4ES3_EELb1ELb0ELb0ELb0ELb1ELb1ELb0ELb0EEEvNS_16Flash_fwd_paramsE,(.L_x_6331 - _ZN5flash24flash_fwd_splitkv_kernelI23Flash_fwd_kernel_traitsILi96ELi64ELi128ELi4ELb0ELb0EN7cutlass10bfloat16_tE19Flash_kernel_traitsILi96ELi64ELi128ELi4ES3_EELb1ELb0ELb0ELb0ELb1ELb1ELb0ELb0EEEvNS_16Flash_fwd_paramsE)
        .other          _ZN5flash24flash_fwd_splitkv_kernelI23Flash_fwd_kernel_traitsILi96ELi64ELi128ELi4ELb0ELb0EN7cutlass10bfloat16_tE19Flash_kernel_traitsILi96ELi64ELi128ELi4ES3_EELb1ELb0ELb0ELb0ELb1ELb1ELb0ELb0EEEvNS_16Flash_fwd_paramsE,@"STO_CUDA_ENTRY STV_DEFAULT"
_ZN5flash24flash_fwd_splitkv_kernelI23Flash_fwd_kernel_traitsILi96ELi64ELi128ELi4ELb0ELb0EN7cutlass10bfloat16_tE19Flash_kernel_traitsILi96ELi64ELi128ELi4ES3_EELb1ELb0ELb0ELb0ELb1ELb1ELb0ELb0EEEvNS_16Flash_fwd_paramsE:
.text._ZN5flash24flash_fwd_splitkv_kernelI23Flash_fwd_kernel_traitsILi96ELi64ELi128ELi4ELb0ELb0EN7cutlass10bfloat16_tE19Flash_kernel_traitsILi96ELi64ELi128ELi4ES3_EELb1ELb0ELb0ELb0ELb1ELb1ELb0ELb0EEEvNS_16Flash_fwd_paramsE:
        /* <DEDUP_REMOVED lines=33> */
.L_x_1889:
[----:B-1-34-:R-:W-:Y:S02]  /*0210*/  MOV R0, c[0x0][0x218] ;  /* 0x0000860000007a02 */ /* 0x01afe40000000f00 */
.L_x_1890:
[----:B------:R-:W-:-:S04]  /*0220*/  ISETP.NE.U32.AND P2, PT, RZ, c[0x0][0x258], PT ;  /* 0x00009600ff007a0c */ /* 0x000fc80003f45070 */
[----:B------:R-:W-:-:S13]  /*0230*/  ISETP.NE.AND.EX P2, PT, RZ, c[0x0][0x25c], PT, P2 ;  /* 0x00009700ff007a0c */ /* 0x000fda0003f45320 */
[----:B-1----:R-:W-:-:S06]  /*0240*/  @P2 IMAD.WIDE R6, R3, R4, c[0x0][0x258] ;  /* 0x0000960003062625 */ /* 0x002fcc00078e0204 */
        /* <DEDUP_REMOVED lines=37> */
[----:B------:R-:W-:Y:S01]  /*04a0*/  IMAD.IADD R4, R132, 0x1, -R5 ;  /* 0x0000000184047824 */ /* 0x000fe200078e0a05 */
[----:B------:R-:W-:Y:S01]  /*04b0*/  SHF.R.S32.HI R0, RZ, 0x1f, R24 ;  /* 0x0000001fff007819 */ /* 0x000fe20000011418 */
[----:B------:R-:W-:Y:S01]  /*04c0*/  @!P0 IMAD.WIDE.U32 R10, R3, c[0x0][0x1e0], RZ ;  /* 0x00007800030a8a25 */ /* 0x000fe200078e00ff */
[----:B------:R-:W-:-:S03]  /*04d0*/  @!P0 SHF.R.S32.HI R6, RZ, 0x1f, R3 ;  /* 0x0000001fff068819 */ /* 0x000fc60000011403 */
        /* <DEDUP_REMOVED lines=10> */
[----:B------:R-:W-:Y:S02]  /*0580*/  IMAD R7, R142, c[0x0][0x1ec], R7 ;  /* 0x00007b008e077a24 */ /* 0x000fe400078e0207 */
[----:B------:R-:W-:Y:S01]  /*0590*/  IMAD R9, R0, c[0x0][0x1f0], RZ ;  /* 0x00007c0000097a24 */ /* 0x000fe200078e02ff */
[----:B------:R-:W-:Y:S01]  /*05a0*/  SHF.R.S32.HI R0, RZ, 0x1f, R2 ;  /* 0x0000001fff007819 */ /* 0x000fe20000011402 */
[----:B------:R-:W-:Y:S01]  /*05b0*/  IMAD R3, R3, c[0x0][0x1c0], R24 ;  /* 0x0000700003037a24 */ /* 0x000fe200078e0218 */
[----:B------:R-:W-:Y:S01]  /*05c0*/  IADD3.X R5, R164, R5, R7, P0, !PT ;  /* 0x00000005a4057210 */ /* 0x000fe200007fe407 */
[----:B------:R-:W-:Y:S01]  /*05d0*/  IMAD R9, R24, c[0x0][0x1f4], R9 ;  /* 0x00007d0018097a24 */ /* 0x000fe200078e0209 */
[----:B------:R-:W-:Y:S01]  /*05e0*/  ISETP.GE.AND P0, PT, R2, R167, PT ;  /* 0x000000a70200720c */ /* 0x000fe20003f06270 */
[----:B------:R-:W-:-:S02]  /*05f0*/  IMAD R3, R3, c[0x0][0x214], R142 ;  /* 0x0000850003037a24 */ /* 0x000fc400078e028e */
        /* <DEDUP_REMOVED lines=13> */
.L_x_1893:
[----:B------:R-:W-:Y:S05]  /*06d0*/  BSYNC B0 ;  /* 0x0000000000007941 */ /* 0x000fea0003800000 */
.L_x_1892:
[----:B------:R-:W-:Y:S01]  /*06e0*/  IADD3 R8, R2, 0x20, RZ ;  /* 0x0000002002087810 */ /* 0x000fe20007ffe0ff */
[----:B------:R-:W-:Y:S03]  /*06f0*/  BSSY B0, `(.L_x_1894) ;  /* 0x0000010000007945 */ /* 0x000fe60003800000 */
[----:B------:R-:W-:-:S13]  /*0700*/  ISETP.GE.AND P0, PT, R8, R167, PT ;  /* 0x000000a70800720c */ /* 0x000fda0003f06270 */
[----:B------:R-:W-:Y:S05]  /*0710*/  @P0 BRA `(.L_x_1895) ;  /* 0x000000d000000947 */ /* 0x000fea0003800000 */
[----:B------:R-:W-:Y:S01]  /*0720*/  IADD3 R6, P0, R2, 0x20, RZ ;  /* 0x0000002002067810 */ /* 0x000fe20007f1e0ff */
[----:B------:R-:W-:Y:S01]  /*0730*/  IMAD.MOV.U32 R10, RZ, RZ, R4 ;  /* 0x000000ffff0a7224 */ /* 0x000fe200078e0004 */
[----:B------:R-:W-:-:S03]  /*0740*/  MOV R11, R7 ;  /* 0x00000007000b7202 */ /* 0x000fc60000000f00 */
[----:B------:R-:W-:Y:S02]  /*0750*/  IMAD.X R5, RZ, RZ, R0, P0 ;  /* 0x000000ffff057224 */ /* 0x000fe400000e0600 */
[----:B------:R-:W-:-:S04]  /*0760*/  IMAD.WIDE.U32 R10, R6, c[0x0][0x1e8], R10 ;  /* 0x00007a00060a7a25 */ /* 0x000fc800078e000a */
[----:B------:R-:W-:Y:S01]  /*0770*/  IMAD R5, R5, c[0x0][0x1e8], RZ ;  /* 0x00007a0005057a24 */ /* 0x000fe200078e02ff */
[----:B------:R-:W-:-:S03]  /*0780*/  LEA R4, P0, R10, c[0x0][0x1d0], 0x1 ;  /* 0x000074000a047a11 */ /* 0x000fc600078008ff */
[----:B------:R-:W-:-:S05]  /*0790*/  IMAD R5, R6, c[0x0][0x1ec], R5 ;  /* 0x00007b0006057a24 */ /* 0x000fca00078e0205 */
[----:B------:R-:W-:-:S04]  /*07a0*/  IADD3 R5, R11, R5, RZ ;  /* 0x000000050b057210 */ /* 0x000fc80007ffe0ff */
[----:B------:R-:W-:-:S05]  /*07b0*/  LEA.HI.X R5, R10, c[0x0][0x1d4], R5, 0x1, P0 ;  /* 0x000075000a057a11 */ /* 0x000fca00000f0c05 */
[----:B------:R2:W-:Y:S04]  /*07c0*/  STG.E.128 [R4.64], RZ ;  /* 0x000000ff04007986 */ /* 0x0005e8000c101d0c */
[----:B------:R2:W-:Y:S04]  /*07d0*/  STG.E.128 [R4.64+0x40], RZ ;  /* 0x000040ff04007986 */ /* 0x0005e8000c101d0c */
[----:B------:R2:W-:Y:S02]  /*07e0*/  STG.E.128 [R4.64+0x80], RZ ;  /* 0x000080ff04007986 */ /* 0x0005e4000c101d0c */
.L_x_1895:
[----:B------:R-:W-:Y:S05]  /*07f0*/  BSYNC B0 ;  /* 0x0000000000007941 */ /* 0x000fea0003800000 */
.L_x_1894:
[----:B------:R-:W-:-:S04]  /*0800*/  LOP3.LUT P2, RZ, R132, 0x3, RZ, 0xc0, !PT ;  /* 0x0000000384ff7812 */ /* 0x000fc8000784c0ff */
[-C--:B------:R-:W-:Y:S02]  /*0810*/  ISETP.GE.OR P1, PT, R2, R167.reuse, P2 ;  /* 0x000000a70200720c */ /* 0x080fe40001726670 */
[C---:B------:R-:W-:Y:S02]  /*0820*/  IADD3 R2, P0, R3.reuse, R2, RZ ;  /* 0x0000000203027210 */ /* 0x040fe40007f1e0ff */
        /* <DEDUP_REMOVED lines=10> */
.L_x_1891:
        /* <DEDUP_REMOVED lines=93> */
.L_x_1896:
        /* <DEDUP_REMOVED lines=15> */
.L_x_1898:
        /* <DEDUP_REMOVED lines=52> */
.L_x_1897:
[----:B------:R-:W-:Y:S01]  /*12d0*/  ISETP.NE.AND P0, PT, R164, -0x1, PT ;  /* 0xffffffffa400780c */ /* 0x000fe20003f05270 */
[----:B------:R-:W-:Y:S01]  /*12e0*/  IMAD.MOV.U32 R119, RZ, RZ, c[0x0][0x198] ;  /* 0x00006600ff777624 */ /* 0x000fe200078e00ff */
[----:B------:R-:W-:Y:S01]  /*12f0*/  SHF.R.S32.HI R9, RZ, 0x1f, R132 ;  /* 0x0000001fff097819 */ /* 0x000fe20000011484 */
[----:B------:R-:W-:Y:S01]  /*1300*/  IMAD R5, R5, c[0x0][0x1b8], RZ ;  /* 0x00006e0005057a24 */ /* 0x000fe200078e02ff */
[----:B------:R-:W-:Y:S01]  /*1310*/  IADD3 R160, -R142, R167, RZ ;  /* 0x000000a78ea07210 */ /* 0x000fe20007ffe1ff */
[----:B------:R-:W-:Y:S01]  /*1320*/  IMAD.MOV.U32 R129, RZ, RZ, c[0x0][0x1a0] ;  /* 0x00006800ff817624 */ /* 0x000fe200078e00ff */
[CC--:B------:R-:W-:Y:S01]  /*1330*/  LEA.HI R13, R9.reuse, R132.reuse, RZ, 0x2 ;  /* 0x00000084090d7211 */ /* 0x0c0fe200078f10ff */
[----:B------:R-:W-:Y:S01]  /*1340*/  IMAD R5, R4, c[0x0][0x1bc], R5 ;  /* 0x00006f0004057a24 */ /* 0x000fe200078e0205 */
[----:B------:R-:W-:Y:S01]  /*1350*/  LEA.HI R135, R9, R132, RZ, 0x5 ;  /* 0x0000008409877211 */ /* 0x000fe200078f28ff */
[----:B------:R-:W-:Y:S01]  /*1360*/  IMAD.SHL.U32 R141, R132, 0x2, RZ ;  /* 0x00000002848d7824 */ /* 0x000fe200078e00ff */
[----:B------:R-:W-:-:S02]  /*1370*/  LOP3.LUT R7, R13, 0xfffffffc, RZ, 0xc0, !PT ;  /* 0xfffffffc0d077812 */ /* 0x000fc400078ec0ff */
[----:B------:R-:W-:Y:S01]  /*1380*/  SHF.R.S32.HI R170, RZ, 0x2, R13 ;  /* 0x00000002ffaa7819 */ /* 0x000fe2000001140d */
[----:B------:R-:W-:Y:S01]  /*1390*/  @!P0 IMAD.WIDE.U32 R14, R3, c[0x0][0x178], RZ ;  /* 0x00005e00030e8a25 */ /* 0x000fe200078e00ff */
[----:B-----5:R-:W-:Y:S02]  /*13a0*/  @!P0 SHF.R.S32.HI R0, RZ, 0x1f, R3 ;  /* 0x0000001fff008819 */ /* 0x020fe40000011403 */
[----:B------:R-:W-:Y:S01]  /*13b0*/  IADD3 R6, R170, 0x20, RZ ;  /* 0x00000020aa067810 */ /* 0x000fe20007ffe0ff */
[----:B------:R-:W-:Y:S01]  /*13c0*/  IMAD.IADD R168, R132, 0x1, -R7 ;  /* 0x0000000184a87824 */ /* 0x000fe200078e0a07 */
[----:B------:R-:W-:Y:S01]  /*13d0*/  LEA.HI R13, R13, R170, RZ, 0x1 ;  /* 0x000000aa0d0d7211 */ /* 0x000fe200078f08ff */
[----:B------:R-:W-:Y:S01]  /*13e0*/  @!P0 IMAD R0, R0, c[0x0][0x178], RZ ;  /* 0x00005e0000008a24 */ /* 0x000fe200078e02ff */
[----:B------:R-:W-:Y:S01]  /*13f0*/  ISETP.GE.AND P2, PT, R6, R160, PT ;  /* 0x000000a00600720c */ /* 0x000fe20003f46270 */
[----:B------:R-:W-:Y:S01]  /*1400*/  @P0 IMAD.WIDE.U32 R28, R164, c[0x0][0x190], RZ ;  /* 0x00006400a41c0a25 */ /* 0x000fe200078e00ff */
[----:B------:R-:W-:-:S02]  /*1410*/  SHF.L.U32 R168, R168, 0x3, RZ ;  /* 0x00000003a8a87819 */ /* 0x000fc400000006ff */
[----:B------:R-:W-:Y:S01]  /*1420*/  SHF.R.S32.HI R171, RZ, 0x1f, R170 ;  /* 0x0000001fffab7819 */ /* 0x000fe200000114aa */
[----:B------:R-:W-:Y:S01]  /*1430*/  @!P0 IMAD R0, R3, c[0x0][0x17c], R0 ;  /* 0x00005f0003008a24 */ /* 0x000fe200078e0200 */
[----:B------:R-:W-:Y:S01]  /*1440*/  SHF.R.S32.HI R169, RZ, 0x1f, R168 ;  /* 0x0000001fffa97819 */ /* 0x000fe200000114a8 */
[----:B------:R-:W-:Y:S01]  /*1450*/  @!P0 IMAD.MOV.U32 R28, RZ, RZ, R14 ;  /* 0x000000ffff1c8224 */ /* 0x000fe200078e000e */
[----:B------:R-:W-:Y:S01]  /*1460*/  SHF.R.S32.HI R3, RZ, 0x1f, R24 ;  /* 0x0000001fff037819 */ /* 0x000fe20000011418 */
[----:B------:R-:W-:Y:S01]  /*1470*/  @P0 IMAD R7, R164, c[0x0][0x194], R29 ;  /* 0x00006500a4070a24 */ /* 0x000fe200078e021d */
[----:B------:R-:W-:Y:S01]  /*1480*/  ISETP.GE.AND P1, PT, R170, R160, PT ;  /* 0x000000a0aa00720c */ /* 0x000fe20003f26270 */
[----:B------:R-:W-:Y:S01]  /*1490*/  @!P0 IMAD.IADD R7, R15, 0x1, R0 ;  /* 0x000000010f078824 */ /* 0x000fe200078e0200 */
[----:B------:R-:W-:Y:S01]  /*14a0*/  IADD3 R28, P0, R168, R28, RZ ;  /* 0x0000001ca81c7210 */ /* 0x000fe20007f1e0ff */
[----:B------:R-:W-:Y:S01]  /*14b0*/  IMAD R3, R3, c[0x0][0x1a8], RZ ;  /* 0x00006a0003037a24 */ /* 0x000fe200078e02ff */
[----:B------:R-:W-:Y:S01]  /*14c0*/  LEA.HI R15, R9, R132, RZ, 0x3 ;  /* 0x00000084090f7211 */ /* 0x000fe200078f18ff */
[----:B------:R-:W-:Y:S01]  /*14d0*/  IMAD.WIDE R22, R23, 0x40, R170 ;  /* 0x0000004017167825 */ /* 0x000fe200078e02aa */
[----:B------:R-:W-:-:S02]  /*14e0*/  LOP3.LUT R13, R13, 0x7fffffe, RZ, 0xc0, !PT ;  /* 0x07fffffe0d0d7812 */ /* 0x000fc400078ec0ff */
[----:B------:R-:W-:Y:S01]  /*14f0*/  SHF.R.S32.HI R140, RZ, 0x5, R135 ;  /* 0x00000005ff8c7819 */ /* 0x000fe20000011487 */
[----:B------:R-:W-:Y:S01]  /*1500*/  IMAD.X R29, R169, 0x1, R7, P0 ;  /* 0x00000001a91d7824 */ /* 0x000fe200000e0607 */
[----:B------:R-:W-:Y:S01]  /*1510*/  SHF.R.S32.HI R7, RZ, 0x3, R15 ;  /* 0x00000003ff077819 */ /* 0x000fe2000001140f */
[----:B------:R-:W-:Y:S01]  /*1520*/  IMAD R26, R24, c[0x0][0x1ac], R3 ;  /* 0x00006b00181a7a24 */ /* 0x000fe200078e0203 */
[----:B------:R-:W-:Y:S01]  /*1530*/  IADD3 R165, R117, -0x1, RZ ;  /* 0xffffffff75a57810 */ /* 0x000fe20007ffe0ff */
[----:B------:R-:W-:Y:S01]  /*1540*/  IMAD.IADD R13, R170, 0x1, -R13 ;  /* 0x00000001aa0d7824 */ /* 0x000fe200078e0a0d */
[----:B------:R-:W-:Y:S01]  /*1550*/  @!P2 IADD3 R12, P0, R22, 0x20, RZ ;  /* 0x00000020160ca810 */ /* 0x000fe20007f1e0ff */
[----:B------:R-:W-:Y:S01]  /*1560*/  IMAD.SHL.U32 R3, R7, 0x40, RZ ;  /* 0x0000004007037824 */ /* 0x000fe200078e00ff */
[----:B------:R-:W-:Y:S01]  /*1570*/  IADD3 R138, P3, R168, R138, RZ ;  /* 0x0000008aa88a7210 */ /* 0x000fe20007f7e0ff */
[----:B------:R-:W-:Y:S01]  /*1580*/  IMAD.WIDE.U32 R24, R24, c[0x0][0x1a8], R28 ;  /* 0x00006a0018187a25 */ /* 0x000fe200078e001c */
[----:B------:R-:W-:-:S02]  /*1590*/  LEA R166, R140, R13, 0x3 ;  /* 0x0000000d8ca67211 */ /* 0x000fc400078e18ff */
[----:B------:R-:W-:Y:S01]  /*15a0*/  LOP3.LUT R3, R3, 0xc0, RZ, 0xc0, !PT ;  /* 0x000000c003037812 */ /* 0x000fe200078ec0ff */
[----:B------:R-:W-:Y:S01]  /*15b0*/  IMAD.IADD R27, R25, 0x1, R26 ;  /* 0x00000001191b7824 */ /* 0x000fe200078e021a */
[----:B------:R-:W-:Y:S01]  /*15c0*/  IADD3 R10, R170, 0x40, RZ ;  /* 0x00000040aa0a7810 */ /* 0x000fe20007ffe0ff */
[----:B------:R-:W-:Y:S01]  /*15d0*/  @!P1 IMAD.MOV.U32 R26, RZ, RZ, R24 ;  /* 0x000000ffff1a9224 */ /* 0x000fe200078e0018 */
[----:B------:R-:W-:Y:S01]  /*15e0*/  LOP3.LUT R0, R3, 0x18, R168, 0xf8, !PT ;  /* 0x0000001803007812 */ /* 0x000fe200078ef8a8 */
[----:B------:R-:W-:Y:S01]  /*15f0*/  @!P1 IMAD R13, R23, c[0x0][0x190], RZ ;  /* 0x00006400170d9a24 */ /* 0x000fe200078e02ff */
[----:B------:R-:W-:Y:S01]  /*1600*/  SHF.R.U32.HI R3, RZ, 0x3, R3 ;  /* 0x00000003ff037819 */ /* 0x000fe20000011603 */
[----:B------:R-:W-:Y:S01]  /*1610*/  @!P2 IMAD.X R23, RZ, RZ, R23, P0 ;  /* 0x000000ffff17a224 */ /* 0x000fe200000e0617 */
[----:B------:R-:W-:Y:S01]  /*1620*/  LOP3.LUT R15, R15, 0xfffffff8, RZ, 0xc0, !PT ;  /* 0xfffffff80f0f7812 */ /* 0x000fe200078ec0ff */
[----:B------:R-:W-:Y:S01]  /*1630*/  IMAD.X R139, R169, 0x1, R21, P3 ;  /* 0x00000001a98b7824 */ /* 0x000fe200018e0615 */
[----:B------:R-:W-:Y:S01]  /*1640*/  LOP3.LUT R3, R0, R3, RZ, 0x3c, !PT ;  /* 0x0000000300037212 */ /* 0x000fe200078e3cff */
[----:B------:R-:W-:Y:S01]  /*1650*/  IMAD.SHL.U32 R0, R165, 0x80, RZ ;  /* 0x00000080a5007824 */ /* 0x000fe200078e00ff */
[----:B------:R-:W-:Y:S01]  /*1660*/  LOP3.LUT R135, R135, 0xffffffe0, RZ, 0xc0, !PT ;  /* 0xffffffe087877812 */ /* 0x000fe200078ec0ff */
[----:B------:R-:W-:Y:S01]  /*1670*/  @!P1 IMAD R13, R22, c[0x0][0x194], R13 ;  /* 0x00006500160d9a24 */ /* 0x000fe200078e020d */
[----:B------:R-:W-:Y:S01]  /*1680*/  LEA R166, R166, R3, 0x5 ;  /* 0x00000003a6a67211 */ /* 0x000fe200078e28ff */
[----:B------:R-:W-:Y:S01]  /*1690*/  @!P1 IMAD.WIDE.U32 R20, R22, c[0x0][0x190], R26 ;  /* 0x0000640016149a25 */ /* 0x000fe200078e001a */
[----:B------:R-:W-:-:S02]  /*16a0*/  IADD3 R3, -R0, R116, RZ ;  /* 0x0000007400037210 */ /* 0x000fc40007ffe1ff */
[----:B------:R-:W-:Y:S01]  /*16b0*/  LOP3.LUT R141, R141, 0x6, RZ, 0xc0, !PT ;  /* 0x000000068d8d7812 */ /* 0x000fe200078ec0ff */
[----:B------:R-:W-:Y:S01]  /*16c0*/  @!P2 IMAD R23, R23, c[0x0][0x190], RZ ;  /* 0x000064001717aa24 */ /* 0x000fe200078e02ff */
[----:B------:R-:W-:Y:S01]  /*16d0*/  @!P1 IADD3 R2, R21, R13, RZ ;  /* 0x0000000d15029210 */ /* 0x000fe20007ffe0ff */
[----:B------:R-:W-:Y:S01]  /*16e0*/  @!P2 IMAD.MOV.U32 R25, RZ, RZ, R27 ;  /* 0x000000ffff19a224 */ /* 0x000fe200078e001b */
[-C--:B------:R-:W-:Y:S01]  /*16f0*/  ISETP.GE.AND P4, PT, R6, R3.reuse, PT ;  /* 0x000000030600720c */ /* 0x080fe20003f86270 */
[----:B------:R-:W-:Y:S01]  /*1700*/  @!P2 IMAD R8, R12, c[0x0][0x194], R23 ;  /* 0x000065000c08aa24 */ /* 0x000fe200078e0217 */
[----:B------:R-:W-:Y:S01]  /*1710*/  @!P1 LEA R26, P0, R20, c[0x0][0x160], 0x1 ;  /* 0x00005800141a9a11 */ /* 0x000fe200078008ff */
[----:B------:R-:W-:Y:S01]  /*1720*/  @!P2 IMAD.WIDE.U32 R12, R12, c[0x0][0x190], R24 ;  /* 0x000064000c0caa25 */ /* 0x000fe200078e0018 */
[----:B------:R-:W-:Y:S02]  /*1730*/  ISETP.GE.AND P5, PT, R170, R3, PT ;  /* 0x00000003aa00720c */ /* 0x000fe40003fa6270 */
[----:B------:R-:W-:Y:S01]  /*1740*/  @!P1 LEA.HI.X R27, R20, c[0x0][0x164], R2, 0x1, P0 ;  /* 0x00005900141b9a11 */ /* 0x000fe200000f0c02 */
[----:B------:R-:W-:Y:S01]  /*1750*/  IMAD R137, R171, c[0x0][0x198], RZ ;  /* 0x00006600ab897a24 */ /* 0x000fe200078e02ff */
[----:B------:R-:W-:Y:S01]  /*1760*/  @!P2 IADD3 R8, R13, R8, RZ ;  /* 0x000000080d08a210 */ /* 0x000fe20007ffe0ff */
[----:B------:R-:W-:Y:S01]  /*1770*/  IMAD.WIDE.U32 R138, R170, c[0x0][0x198], R138 ;  /* 0x00006600aa8a7a25 */ /* 0x000fe200078e008a */
[----:B------:R-:W-:-:S03]  /*1780*/  @!P2 LEA R22, P0, R12, c[0x0][0x160], 0x1 ;  /* 0x000058000c16aa11 */ /* 0x000fc600078008ff */
[----:B------:R-:W-:Y:S01]  /*1790*/  IMAD R137, R170, c[0x0][0x19c], R137 ;  /* 0x00006700aa897a24 */ /* 0x000fe200078e0289 */
[----:B------:R-:W-:Y:S01]  /*17a0*/  @!P2 LEA.HI.X R23, R12, c[0x0][0x164], R8, 0x1, P0 ;  /* 0x000059000c17aa11 */ /* 0x000fe200000f0c08 */
[----:B------:R-:W-:Y:S01]  /*17b0*/  IMAD.MOV.U32 R2, RZ, RZ, c[0x0][0x19c] ;  /* 0x00006700ff027624 */ /* 0x000fe200078e00ff */
[----:B------:R-:W-:Y:S01]  /*17c0*/  ISETP.GE.AND P0, PT, R10, R3, PT ;  /* 0x000000030a00720c */ /* 0x000fe20003f06270 */
[----:B------:R-:W-:Y:S01]  /*17d0*/  IMAD.IADD R137, R139, 0x1, R137 ;  /* 0x000000018b897824 */ /* 0x000fe200078e0289 */
[C---:B------:R-:W-:Y:S01]  /*17e0*/  @!P4 LEA R13, P3, R119.reuse, R138, 0x5 ;  /* 0x0000008a770dc211 */ /* 0x040fe200078628ff */
        /* <DEDUP_REMOVED lines=8> */
[----:B------:R-:W-:-:S02]  /*1870*/  IMAD.SHL.U32 R7, R7, 0x8, RZ ;  /* 0x0000000807077824 */ /* 0x000fc400078e00ff */
[----:B------:R-:W-:Y:S01]  /*1880*/  @!P4 LEA.HI.X R21, R13, c[0x0][0x16c], R8, 0x1, P3 ;  /* 0x00005b000d15ca11 */ /* 0x000fe200018f0c08 */
[----:B------:R1:W-:Y:S01]  /*1890*/  @!P1 LDGSTS.E.BYPASS.LTC128B.128 [R166+0x1000], [R26.64+0x40] ;  /* 0x010000401aa69fae */ /* 0x0003e2000b901d4c */
[----:B------:R-:W-:-:S03]  /*18a0*/  SHF.L.U32 R8, R2, 0x6, RZ ;  /* 0x0000000602087819 */ /* 0x000fc600000006ff */
        /* <DEDUP_REMOVED lines=10> */
[----:B------:R-:W-:-:S02]  /*1950*/  LEA.HI R8, R9, R132, RZ, 0x4 ;  /* 0x0000008409087211 */ /* 0x000fc400078f20ff */
[----:B------:R-:W-:Y:S01]  /*1960*/  IADD3 R130, P1, R170, R19, RZ ;  /* 0x00000013aa827210 */ /* 0x000fe20007f3e0ff */
[----:B------:R1:W-:Y:S01]  /*1970*/  @!P5 LDGSTS.E.BYPASS.LTC128B.128 [R166+0x3000], [R24.64] ;  /* 0x0300000018a6dfae */ /* 0x0003e2000b901d4c */
[----:B------:R-:W-:Y:S02]  /*1980*/  LOP3.LUT R19, R8, 0xfffffff0, RZ, 0xc0, !PT ;  /* 0xfffffff008137812 */ /* 0x000fe400078ec0ff */
[----:B------:R-:W-:Y:S01]  /*1990*/  SHF.R.S32.HI R9, RZ, 0x4, R8 ;  /* 0x00000004ff097819 */ /* 0x000fe20000011408 */
[----:B------:R1:W-:Y:S01]  /*19a0*/  @!P5 LDGSTS.E.BYPASS.LTC128B.128 [R166+0x5000], [R24.64+0x40] ;  /* 0x0500004018a6dfae */ /* 0x0003e2000b901d4c */
[-C--:B------:R-:W-:Y:S01]  /*19b0*/  ISETP.GE.AND P3, PT, R6, R3.reuse, PT ;  /* 0x000000030600720c */ /* 0x080fe20003f66270 */
[----:B------:R-:W-:Y:S01]  /*19c0*/  IMAD.X R6, R171, 0x1, R17, P1 ;  /* 0x00000001ab067824 */ /* 0x000fe200008e0611 */
[----:B------:R-:W-:Y:S01]  /*19d0*/  IADD3 R16, P1, R168, R16, RZ ;  /* 0x00000010a8107210 */ /* 0x000fe20007f3e0ff */
[----:B------:R-:W-:Y:S01]  /*19e0*/  IMAD.IADD R19, R132, 0x1, -R19 ;  /* 0x0000000184137824 */ /* 0x000fe200078e0a13 */
[----:B------:R-:W-:Y:S01]  /*19f0*/  ISETP.GE.AND P2, PT, R10, R3, PT ;  /* 0x000000030a00720c */ /* 0x000fe20003f46270 */
[----:B------:R1:W-:Y:S01]  /*1a00*/  @!P5 LDGSTS.E.BYPASS.LTC128B.128 [R166+0x7000], [R24.64+0x80] ;  /* 0x0700008018a6dfae */ /* 0x0003e2000b901d4c */
[----:B------:R-:W-:-:S02]  /*1a10*/  LEA.HI R8, R8, R9, RZ, 0x1 ;  /* 0x0000000908087211 */ /* 0x000fc400078f08ff */
[----:B------:R-:W-:Y:S01]  /*1a20*/  IADD3 R10, R170, 0x60, RZ ;  /* 0x00000060aa0a7810 */ /* 0x000fe20007ffe0ff */
[----:B------:R2:W-:Y:S01]  /*1a30*/  @!P4 LDGSTS.E.BYPASS.LTC128B.128 [R166+0x3800], [R20.64] ;  /* 0x0380000014a6cfae */ /* 0x0005e2000b901d4c */
[----:B------:R-:W-:Y:S01]  /*1a40*/  IADD3.X R17, R169, R11, RZ, P1, !PT ;  /* 0x0000000ba9117210 */ /* 0x000fe20000ffe4ff */
[----:B------:R-:W-:Y:S01]  /*1a50*/  IMAD.IADD R11, R132, 0x1, -R15 ;  /* 0x00000001840b7824 */ /* 0x000fe200078e0a0f */
[----:B------:R-:W-:Y:S01]  /*1a60*/  LOP3.LUT R8, R8, 0xfffffffe, RZ, 0xc0, !PT ;  /* 0xfffffffe08087812 */ /* 0x000fe200078ec0ff */
[----:B------:R2:W-:Y:S01]  /*1a70*/  @!P4 LDGSTS.E.BYPASS.LTC128B.128 [R166+0x5800], [R20.64+0x40] ;  /* 0x0580004014a6cfae */ /* 0x0005e2000b901d4c */
[----:B------:R-:W-:Y:S01]  /*1a80*/  ISETP.GE.AND P5, PT, R10, R3, PT ;  /* 0x000000030a00720c */ /* 0x000fe20003fa6270 */
[----:B------:R-:W-:Y:S01]  /*1a90*/  IMAD.WIDE.U32 R16, R4, c[0x0][0x1b8], R16 ;  /* 0x00006e0004107a25 */ /* 0x000fe200078e0010 */
[----:B------:R-:W-:Y:S01]  /*1aa0*/  LEA.HI R15, R19, R19, RZ, 0x1 ;  /* 0x00000013130f7211 */ /* 0x000fe200078f08ff */
[----:B------:R2:W-:Y:S01]  /*1ab0*/  @!P4 LDGSTS.E.BYPASS.LTC128B.128 [R166+0x7800], [R20.64+0x80] ;  /* 0x0780008014a6cfae */ /* 0x0005e2000b901d4c */
[-C--:B------:R-:W-:Y:S01]  /*1ac0*/  ISETP.GE.AND P4, PT, R170, R3.reuse, PT ;  /* 0x00000003aa00720c */ /* 0x080fe20003f86270 */
[----:B------:R-:W-:Y:S01]  /*1ad0*/  IMAD.IADD R17, R17, 0x1, R5 ;  /* 0x0000000111117824 */ /* 0x000fe200078e0205 */
[----:B------:R-:W-:Y:S01]  /*1ae0*/  ISETP.GE.AND P1, PT, R10, R3, PT ;  /* 0x000000030a00720c */ /* 0x000fe20003f26270 */
[----:B------:R3:W-:Y:S01]  /*1af0*/  @!P0 LDGSTS.E.BYPASS.LTC128B.128 [R166+0x4000], [R12.64] ;  /* 0x040000000ca68fae */ /* 0x0007e2000b901d4c */
[----:B------:R-:W-:-:S02]  /*1b00*/  IADD3 R9, R9, -R8, RZ ;  /* 0x8000000809097210 */ /* 0x000fc40007ffe0ff */
[----:B------:R-:W-:Y:S01]  /*1b10*/  LEA.HI R3, R11, R11, RZ, 0x1 ;  /* 0x0000000b0b037211 */ /* 0x000fe200078f08ff */
[----:B------:R3:W-:Y:S01]  /*1b20*/  @!P0 LDGSTS.E.BYPASS.LTC128B.128 [R166+0x6000], [R12.64+0x40] ;  /* 0x060000400ca68fae */ /* 0x0007e2000b901d4c */
[----:B------:R-:W-:Y:S01]  /*1b30*/  SHF.R.S32.HI R8, RZ, 0x1f, R19 ;  /* 0x0000001fff087819 */ /* 0x000fe20000011413 */
[----:B------:R-:W-:Y:S01]  /*1b40*/  @!P5 IMAD R2, R2, 0x60, RZ ;  /* 0x000000600202d824 */ /* 0x000fe200078e02ff */
[--C-:B------:R-:W-:Y:S01]  /*1b50*/  SHF.R.S32.HI R10, RZ, 0x1, R15.reuse ;  /* 0x00000001ff0a7819 */ /* 0x100fe2000001140f */
[----:B------:R3:W-:Y:S01]  /*1b60*/  @!P0 LDGSTS.E.BYPASS.LTC128B.128 [R166+0x8000], [R12.64+0x80] ;  /* 0x080000800ca68fae */ /* 0x0007e2000b901d4c */
[----:B------:R-:W-:Y:S02]  /*1b70*/  LOP3.LUT R134, R15, 0x7fffffe, RZ, 0xc0, !PT ;  /* 0x07fffffe0f867812 */ /* 0x000fe400078ec0ff */
[----:B------:R-:W-:Y:S02]  /*1b80*/  SHF.R.S32.HI R15, RZ, 0x1f, R15 ;  /* 0x0000001fff0f7819 */ /* 0x000fe4000001140f */
[----:B------:R-:W-:Y:S01]  /*1b90*/  LOP3.LUT R158, R3, 0x7fffffe, RZ, 0xc0, !PT ;  /* 0x07fffffe039e7812 */ /* 0x000fe200078ec0ff */
[----:B------:R-:W-:Y:S01]  /*1ba0*/  IMAD.IADD R134, R19, 0x1, -R134 ;  /* 0x0000000113867824 */ /* 0x000fe200078e0a86 */
[----:B------:R-:W-:-:S02]  /*1bb0*/  LEA.HI R133, R8, R19, RZ, 0x3 ;  /* 0x0000001308857211 */ /* 0x000fc400078f18ff */
[----:B------:R-:W-:Y:S01]  /*1bc0*/  LEA.HI R8, R15, R10, RZ, 0x2 ;  /* 0x0000000a0f087211 */ /* 0x000fe200078f10ff */
[----:B------:R-:W-:Y:S01]  /*1bd0*/  IMAD R15, R6, c[0x0][0x1a0], RZ ;  /* 0x00006800060f7a24 */ /* 0x000fe200078e02ff */
[----:B------:R-:W-:Y:S02]  /*1be0*/  IADD3 R158, R11, -R158, RZ ;  /* 0x8000009e0b9e7210 */ /* 0x000fe40007ffe0ff */
[----:B------:R-:W-:Y:S01]  /*1bf0*/  LOP3.LUT R11, R8, 0xfffffffc, RZ, 0xc0, !PT ;  /* 0xfffffffc080b7812 */ /* 0x000fe200078ec0ff */
[C---:B------:R-:W-:Y:S01]  /*1c00*/  IMAD R15, R130.reuse, c[0x0][0x1a4], R15 ;  /* 0x00006900820f7a24 */ /* 0x040fe200078e020f */
[----:B------:R-:W-:Y:S01]  /*1c10*/  @!P5 MOV R139, R137 ;  /* 0x00000089008bd202 */ /* 0x000fe20000000f00 */
[----:B------:R-:W-:Y:S01]  /*1c20*/  IMAD.WIDE.U32 R130, R130, c[0x0][0x1a0], R16 ;  /* 0x0000680082827a25 */ /* 0x000fe200078e0010 */
[----:B------:R-:W-:Y:S02]  /*1c30*/  IADD3 R4, R10, -R11, RZ ;  /* 0x8000000b0a047210 */ /* 0x000fe40007ffe0ff */
[----:B------:R-:W-:Y:S01]  /*1c40*/  SHF.R.S32.HI R3, RZ, 0x1, R3 ;  /* 0x00000001ff037819 */ /* 0x000fe20000011403 */
[----:B------:R-:W-:Y:S01]  /*1c50*/  @!P5 IMAD.WIDE.U32 R10, R119, 0x60, R138 ;  /* 0x00000060770ad825 */ /* 0x000fe200078e008a */
[----:B------:R-:W-:-:S02]  /*1c60*/  SHF.L.U32 R133, R133, 0x5, RZ ;  /* 0x0000000585857819 */ /* 0x000fc400000006ff */
[----:B------:R-:W-:Y:S01]  /*1c70*/  MOV R6, 0x5 ;  /* 0x0000000500067802 */ /* 0x000fe20000000f00 */
[----:B------:R-:W-:Y:S01]  /*1c80*/  IMAD.SHL.U32 R8, R3, 0x40, RZ ;  /* 0x0000004003087824 */ /* 0x000fe200078e00ff */
[----:B------:R-:W-:Y:S01]  /*1c90*/  @!P5 IADD3 R5, R11, R2, RZ ;  /* 0x000000020b05d210 */ /* 0x000fe20007ffe0ff */
[----:B------:R-:W-:Y:S01]  /*1ca0*/  IMAD.IADD R128, R131, 0x1, R15 ;  /* 0x0000000183807824 */ /* 0x000fe200078e020f */
[----:B------:R-:W-:Y:S01]  /*1cb0*/  @!P5 LEA R18, P0, R10, c[0x0][0x168], 0x1 ;  /* 0x00005a000a12da11 */ /* 0x000fe200078008ff */
[----:B------:R-:W-:Y:S01]  /*1cc0*/  IMAD R158, R9, 0x8, R158 ;  /* 0x00000008099e7824 */ /* 0x000fe200078e029e */
[----:B------:R-:W-:Y:S02]  /*1cd0*/  LOP3.LUT R8, R8, 0xc0, RZ, 0xc0, !PT ;  /* 0x000000c008087812 */ /* 0x000fe400078ec0ff */
[----:B------:R-:W-:Y:S02]  /*1ce0*/  @!P5 LEA.HI.X R19, R10, c[0x0][0x16c], R5, 0x1, P0 ;  /* 0x00005b000a13da11 */ /* 0x000fe400000f0c05 */
[----:B------:R-:W-:-:S02]  /*1cf0*/  LEA R162, P0, R130, c[0x0][0x170], 0x1 ;  /* 0x00005c0082a27a11 */ /* 0x000fc400078008ff */
[----:B------:R-:W-:Y:S01]  /*1d00*/  SHF.L.U32 R2, R4, 0x6, RZ ;  /* 0x0000000604027819 */ /* 0x000fe200000006ff */
[----:B------:R4:W-:Y:S01]  /*1d10*/  @!P5 LDGSTS.E.BYPASS.LTC128B.128 [R166+0x4800], [R18.64] ;  /* 0x0480000012a6dfae */ /* 0x0009e2000b901d4c */
[----:B------:R-:W-:Y:S02]  /*1d20*/  LEA.HI.X R161, R130, c[0x0][0x174], R128, 0x1, P0 ;  /* 0x00005d0082a17a11 */ /* 0x000fe400000f0c80 */
[----:B------:R-:W-:Y:S01]  /*1d30*/  LOP3.LUT R7, R8, 0x8, R7, 0xf8, !PT ;  /* 0x0000000808077812 */ /* 0x000fe200078ef807 */
[----:B------:R4:W-:Y:S01]  /*1d40*/  @!P5 LDGSTS.E.BYPASS.LTC128B.128 [R166+0x6800], [R18.64+0x40] ;  /* 0x0680004012a6dfae */ /* 0x0009e2000b901d4c */
[----:B------:R-:W-:Y:S01]  /*1d50*/  SHF.L.U32 R9, R9, 0x3, RZ ;  /* 0x0000000309097819 */ /* 0x000fe200000006ff */
[----:B------:R-:W-:Y:S01]  /*1d60*/  @!P1 IMAD.MOV.U32 R163, RZ, RZ, R161 ;  /* 0x000000ffffa39224 */ /* 0x000fe200078e00a1 */
[----:B------:R-:W-:Y:S01]  /*1d70*/  LOP3.LUT R2, R2, 0xc0, RZ, 0xc0, !PT ;  /* 0x000000c002027812 */ /* 0x000fe200078ec0ff */
[----:B------:R4:W-:Y:S01]  /*1d80*/  @!P5 LDGSTS.E.BYPASS.LTC128B.128 [R166+0x8800], [R18.64+0x80] ;  /* 0x0880008012a6dfae */ /* 0x0009e2000b901d4c */
[----:B------:R-:W-:Y:S01]  /*1d90*/  SHF.R.U32.HI R8, RZ, 0x3, R8 ;  /* 0x00000003ff087819 */ /* 0x000fe20000011608 */
[C---:B---3--:R-:W-:Y:S01]  /*1da0*/  @!P1 IMAD.WIDE.U32 R12, R129.reuse, 0xc0, R162 ;  /* 0x000000c0810c9825 */ /* 0x048fe200078e00a2 */
[----:B------:R-:W-:Y:S01]  /*1db0*/  SHF.L.U32 R5, R129, 0x5, RZ ;  /* 0x0000000581057819 */ /* 0x000fe200000006ff */
[----:B------:R-:W0:Y:S01]  /*1dc0*/  LDGDEPBAR ;  /* 0x00000000000079af */ /* 0x000e220000000000 */
[----:B------:R-:W-:-:S02]  /*1dd0*/  LOP3.LUT R9, R2, 0x8, R9, 0xf8, !PT ;  /* 0x0000000802097812 */ /* 0x000fc400078ef809 */
[----:B------:R-:W-:Y:S01]  /*1de0*/  LOP3.LUT R11, R7, R8, RZ, 0x3c, !PT ;  /* 0x00000008070b7212 */ /* 0x000fe200078e3cff */
[----:B------:R-:W-:Y:S01]  /*1df0*/  @!P1 IMAD.MOV.U32 R7, RZ, RZ, c[0x0][0x1a4] ;  /* 0x00006900ff079624 */ /* 0x000fe200078e00ff */
[----:B------:R-:W-:Y:S02]  /*1e00*/  SHF.R.U32.HI R2, RZ, 0x3, R2 ;  /* 0x00000003ff027819 */ /* 0x000fe40000011602 */
[----:B------:R-:W-:Y:S01]  /*1e10*/  LOP3.LUT R133, R133, 0xffffff00, RZ, 0xc0, !PT ;  /* 0xffffff0085857812 */ /* 0x000fe200078ec0ff */
[----:B------:R-:W-:Y:S01]  /*1e20*/  @!P1 IMAD R7, R7, 0xc0, RZ ;  /* 0x000000c007079824 */ /* 0x000fe200078e02ff */
[----:B------:R-:W-:Y:S02]  /*1e30*/  SHF.L.U64.HI R6, R129, R6, c[0x0][0x1a4] ;  /* 0x0000690081067619 */ /* 0x000fe40000010206 */
[----:B------:R-:W-:Y:S01]  /*1e40*/  @!P3 LEA R8, P0, R5, R162, 0x1 ;  /* 0x000000a20508b211 */ /* 0x000fe200078008ff */
[----:B------:R-:W-:Y:S01]  /*1e50*/  IMAD R159, R140, 0x200, R133 ;  /* 0x000002008c9f7824 */ /* 0x000fe200078e0285 */
[-C--:B------:R-:W-:Y:S01]  /*1e60*/  @!P4 MOV R163, R161.reuse ;  /* 0x000000a100a3c202 */ /* 0x080fe20000000f00 */
[----:B------:R-:W-:Y:S01]  /*1e70*/  @!P1 IMAD.IADD R7, R13, 0x1, R7 ;  /* 0x000000010d079824 */ /* 0x000fe200078e0207 */
[----:B------:R-:W-:Y:S01]  /*1e80*/  LOP3.LUT R2, R9, R2, RZ, 0x3c, !PT ;  /* 0x0000000209027212 */ /* 0x000fe200078e3cff */
[----:B------:R-:W-:Y:S01]  /*1e90*/  IMAD R159, R134, 0x20, R159 ;  /* 0x00000020869f7824 */ /* 0x000fe200078e029f */
[----:B------:R-:W-:Y:S01]  /*1ea0*/  @!P3 LEA.HI.X R9, R5, R161, R6, 0x1, P0 ;  /* 0x000000a10509b211 */ /* 0x000fe200000f0c06 */
[----:B------:R-:W-:Y:S01]  /*1eb0*/  @!P1 IMAD.MOV.U32 R6, RZ, RZ, R12 ;  /* 0x000000ffff069224 */ /* 0x000fe200078e000c */
[----:B------:R-:W-:Y:S01]  /*1ec0*/  @!P2 MOV R10, c[0x0][0x1a4] ;  /* 0x00006900000aaa02 */ /* 0x000fe20000000f00 */
[----:B------:R-:W-:Y:S01]  /*1ed0*/  IMAD.MOV.U32 R5, RZ, RZ, 0x10 ;  /* 0x00000010ff057424 */ /* 0x000fe200078e00ff */
[----:B------:R-:W-:-:S02]  /*1ee0*/  @!P2 LEA R12, P0, R129, R162, 0x7 ;  /* 0x000000a2810ca211 */ /* 0x000fc400078038ff */
[----:B------:R-:W-:Y:S01]  /*1ef0*/  LEA R158, R158, R11, 0x5 ;  /* 0x0000000b9e9e7211 */ /* 0x000fe200078e28ff */
[----:B------:R-:W-:-:S04]  /*1f00*/  DEPBAR.LE SB0, 0x0 ;  /* 0x000080000000791a */ /* 0x000fc80000000000 */
[----:B------:R-:W-:Y:S01]  /*1f10*/  BAR.SYNC.DEFER_BLOCKING 0x0 ;  /* 0x0000000000007b1d */ /* 0x000fe20000010000 */
[----:B------:R-:W-:Y:S01]  /*1f20*/  @!P2 LEA.HI.X R13, R129, R161, R10, 0x7, P0 ;  /* 0x000000a1810da211 */ /* 0x000fe200000f3c0a */
[----:B------:R-:W-:Y:S01]  /*1f30*/  IMAD.SHL.U32 R158, R158, 0x2, RZ ;  /* 0x000000029e9e7824 */ /* 0x000fe200078e00ff */
[----:B------:R-:W-:Y:S02]  /*1f40*/  IADD3 R159, R2, R159, RZ ;  /* 0x0000009f029f7210 */ /* 0x000fe40007ffe0ff */
[----:B------:R-:W-:Y:S02]  /*1f50*/  LOP3.LUT P0, RZ, R3, 0x2, RZ, 0xc0, !PT ;  /* 0x0000000203ff7812 */ /* 0x000fe4000780c0ff */
[----:B------:R-:W-:Y:S02]  /*1f60*/  SHF.L.U32 R159, R159, 0x1, RZ ;  /* 0x000000019f9f7819 */ /* 0x000fe400000006ff */
[----:B------:R-:W-:-:S04]  /*1f70*/  LEA R133, R134, R133, 0x5 ;  /* 0x0000008586857211 */ /* 0x000fc800078e28ff */
[----:B------:R-:W-:Y:S01]  /*1f80*/  IADD3 R156, R2, R133, RZ ;  /* 0x00000085029c7210 */ /* 0x000fe20007ffe0ff */
        /* <DEDUP_REMOVED lines=43> */
[----:B------:R-:W-:Y:S02]  /*2240*/  LEA R157, R3, R159, 0x1 ;  /* 0x0000009f039d7211 */ /* 0x000fe400078e08ff */
[----:B------:R-:W-:Y:S01]  /*2250*/  ISETP.GT.AND P1, PT, R117, 0x1, PT ;  /* 0x000000017500780c */ /* 0x000fe20003f24270 */
[----:B------:R-:W-:Y:S01]  /*2260*/  IMAD R118, R5, 0x2, R158 ;  /* 0x0000000205767824 */ /* 0x000fe200078e029e */
[----:B------:R-:W4:Y:S04]  /*2270*/  LDSM.16.M88.4 R32, [R158+0x3400] ;  /* 0x003400009e20783b */ /* 0x000f280000000200 */
[----:B------:R-:W-:Y:S04]  /*2280*/  LDSM.16.M88.4 R112, [R157] ;  /* 0x000000009d70783b */ /* 0x000fe80000000200 */
[----:B------:R-:W4:Y:S03]  /*2290*/  LDSM.16.M88.4 R92, [R118+0x3000] ;  /* 0x00300000765c783b */ /* 0x000f260000000200 */
[C---:B------:R-:W-:Y:S01]  /*22a0*/  @!P1 LEA R178, P0, R138.reuse, c[0x0][0x168], 0x1 ;  /* 0x00005a008ab29a11 */ /* 0x040fe200078008ff */
[----:B-1----:R-:W1:Y:S03]  /*22b0*/  LDSM.16.M88.4 R24, [R158+0x3800] ;  /* 0x003800009e18783b */ /* 0x002e660000000200 */
[----:B------:R-:W-:Y:S01]  /*22c0*/  @!P1 LEA.HI.X R179, R138, c[0x0][0x16c], R137, 0x1, P0 ;  /* 0x00005b008ab39a11 */ /* 0x000fe200000f0c89 */
[----:B------:R-:W-:Y:S04]  /*22d0*/  LDSM.16.M88.4 R48, [R159+0x1000] ;  /* 0x001000009f30783b */ /* 0x000fe80000000200 */
[----:B------:R-:W1:Y:S04]  /*22e0*/  LDSM.16.M88.4 R120, [R158+0x5000] ;  /* 0x005000009e78783b */ /* 0x000e680000000200 */
[----:B------:R-:W1:Y:S04]  /*22f0*/  LDSM.16.M88.4 R68, [R158+0x4400] ;  /* 0x004400009e44783b */ /* 0x000e680000000200 */
[----:B------:R-:W1:Y:S04]  /*2300*/  LDSM.16.M88.4 R8, [R118+0x3400] ;  /* 0x003400007608783b */ /* 0x000e680000000200 */
[----:B--2---:R-:W2:Y:S01]  /*2310*/  LDSM.16.M88.4 R4, [R118+0x3800] ;  /* 0x003800007604783b */ /* 0x004ea20000000200 */
[C---:B---3--:R-:W-:Y:S03]  /*2320*/  HMMA.16816.F32.BF16 R12, R52.reuse, R40, RZ ;  /* 0x00000028340c723c */ /* 0x048fe600000418ff */
[----:B------:R-:W3:Y:S04]  /*2330*/  LDSM.16.M88.4 R84, [R158+0x3c00] ;  /* 0x003c00009e54783b */ /* 0x000ee80000000200 */
[----:B------:R-:W2:Y:S01]  /*2340*/  LDSM.16.M88.4 R76, [R158+0x4000] ;  /* 0x004000009e4c783b */ /* 0x000ea20000000200 */
[C---:B------:R-:W-:Y:S03]  /*2350*/  HMMA.16816.F32.BF16 R40, R52.reuse, R42, RZ ;  /* 0x0000002a3428723c */ /* 0x040fe600000418ff */
[----:B------:R-:W2:Y:S04]  /*2360*/  LDSM.16.M88.4 R60, [R158+0x4800] ;  /* 0x004800009e3c783b */ /* 0x000ea80000000200 */
[----:B------:R-:W2:Y:S01]  /*2370*/  LDSM.16.M88.4 R44, [R158+0x4c00] ;  /* 0x004c00009e2c783b */ /* 0x000ea20000000200 */
[----:B----4-:R-:W-:Y:S03]  /*2380*/  HMMA.16816.F32.BF16 R36, R52, R32, RZ ;  /* 0x000000203424723c */ /* 0x010fe600000418ff */
[----:B------:R-:W-:Y:S04]  /*2390*/  LDSM.16.M88.4 R20, [R157+0x1000] ;  /* 0x001000009d14783b */ /* 0x000fe80000000200 */
[----:B------:R-:W4:Y:S01]  /*23a0*/  LDSM.16.M88.4 R16, [R118+0x5000] ;  /* 0x005000007610783b */ /* 0x000f220000000200 */
[----:B------:R-:W-:Y:S03]  /*23b0*/  HMMA.16816.F32.BF16 R12, R112, R92, R12 ;  /* 0x0000005c700c723c */ /* 0x000fe6000004180c */
[----:B------:R-:W2:Y:S04]  /*23c0*/  LDSM.16.M88.4 R100, [R118+0x4400] ;  /* 0x004400007664783b */ /* 0x000ea80000000200 */
[----:B------:R-:W2:Y:S01]  /*23d0*/  LDSM.16.M88.4 R104, [R118+0x4000] ;  /* 0x004000007668783b */ /* 0x000ea20000000200 */
[C---:B-1----:R-:W-:Y:S03]  /*23e0*/  HMMA.16816.F32.BF16 R28, R52.reuse, R24, RZ ;  /* 0x00000018341c723c */ /* 0x042fe600000418ff */
[----:B------:R-:W1:Y:S04]  /*23f0*/  LDSM.16.M88.4 R96, [R118+0x4800] ;  /* 0x004800007660783b */ /* 0x000e680000000200 */
[----:B------:R-:W-:Y:S01]  /*2400*/  LDSM.16.M88.4 R108, [R118+0x3c00] ;  /* 0x003c0000766c783b */ /* 0x000fe20000000200 */
[C---:B------:R-:W-:Y:S03]  /*2410*/  HMMA.16816.F32.BF16 R32, R52.reuse, R34, RZ ;  /* 0x000000223420723c */ /* 0x040fe600000418ff */
[----:B------:R-:W-:Y:S04]  /*2420*/  LDSM.16.M88.4 R124, [R158+0x6000] ;  /* 0x006000009e7c783b */ /* 0x000fe80000000200 */
[----:B------:R-:W0:Y:S01]  /*2430*/  LDGDEPBAR ;  /* 0x00000000000079af */ /* 0x000e220000000000 */
[----:B------:R-:W-:Y:S08]  /*2440*/  HMMA.16816.F32.BF16 R24, R52, R26, RZ ;  /* 0x0000001a3418723c */ /* 0x000ff000000418ff */
[----:B------:R-:W-:Y:S01]  /*2450*/  HMMA.16816.F32.BF16 R40, R112, R94, R40 ;  /* 0x0000005e7028723c */ /* 0x000fe20000041828 */
[----:B------:R-:W-:Y:S07]  /*2460*/  LDSM.16.M88.4 R92, [R118+0x4c00] ;  /* 0x004c0000765c783b */ /* 0x000fee0000000200 */
[----:B------:R-:W-:Y:S08]  /*2470*/  HMMA.16816.F32.BF16 R12, R48, R120, R12 ;  /* 0x00000078300c723c */ /* 0x000ff0000004180c */
[C---:B------:R-:W-:Y:S08]  /*2480*/  HMMA.16816.F32.BF16 R72, R52.reuse, R68, RZ ;  /* 0x000000443448723c */ /* 0x040ff000000418ff */
[----:B------:R-:W-:Y:S08]  /*2490*/  HMMA.16816.F32.BF16 R68, R52, R70, RZ ;  /* 0x000000463444723c */ /* 0x000ff000000418ff */
[C---:B------:R-:W-:Y:S08]  /*24a0*/  HMMA.16816.F32.BF16 R36, R112.reuse, R8, R36 ;  /* 0x000000087024723c */ /* 0x040ff00000041824 */
[C---:B------:R-:W-:Y:S01]  /*24b0*/  HMMA.16816.F32.BF16 R32, R112.reuse, R10, R32 ;  /* 0x0000000a7020723c */ /* 0x040fe20000041820 */
[----:B------:R-:W-:Y:S07]  /*24c0*/  LDSM.16.M88.4 R8, [R159+0x2000] ;  /* 0x002000009f08783b */ /* 0x000fee0000000200 */
[C---:B--2---:R-:W-:Y:S08]  /*24d0*/  HMMA.16816.F32.BF16 R28, R112.reuse, R4, R28 ;  /* 0x00000004701c723c */ /* 0x044ff0000004181c */
[----:B------:R-:W-:Y:S01]  /*24e0*/  HMMA.16816.F32.BF16 R24, R112, R6, R24 ;  /* 0x000000067018723c */ /* 0x000fe20000041818 */
[----:B------:R-:W2:Y:S07]  /*24f0*/  LDSM.16.M88.4 R4, [R158+0x7000] ;  /* 0x007000009e04783b */ /* 0x000eae0000000200 */
        /* <DEDUP_REMOVED lines=8> */
[----:B------:R-:W3:Y:S07]  /*2580*/  LDSM.16.M88.4 R44, [R158+0x5400] ;  /* 0x005400009e2c783b */ /* 0x000eee0000000200 */
[----:B------:R-:W-:Y:S01]  /*2590*/  HMMA.16816.F32.BF16 R120, R48, R122, R40 ;  /* 0x0000007a3078723c */ /* 0x000fe20000041828 */
[----:B------:R-:W-:Y:S07]  /*25a0*/  LDSM.16.M88.4 R40, [R118+0x7000] ;  /* 0x007000007628783b */ /* 0x000fee0000000200 */
[----:B----4-:R-:W-:Y:S08]  /*25b0*/  HMMA.16816.F32.BF16 R12, R20, R16, R12 ;  /* 0x00000010140c723c */ /* 0x010ff0000004180c */
[C---:B------:R-:W-:Y:S08]  /*25c0*/  HMMA.16816.F32.BF16 R72, R112.reuse, R100, R72 ;  /* 0x000000647048723c */ /* 0x040ff00000041848 */
[C---:B------:R-:W-:Y:S01]  /*25d0*/  HMMA.16816.F32.BF16 R68, R112.reuse, R102, R68 ;  /* 0x000000667044723c */ /* 0x040fe20000041844 */
[----:B------:R-:W4:Y:S07]  /*25e0*/  LDSM.16.M88.4 R100, [R157+0x2000] ;  /* 0x002000009d64783b */ /* 0x000f2e0000000200 */
[C---:B------:R-:W-:Y:S08]  /*25f0*/  HMMA.16816.F32.BF16 R80, R112.reuse, R104, R80 ;  /* 0x000000687050723c */ /* 0x040ff00000041850 */
[C---:B------:R-:W-:Y:S01]  /*2600*/  HMMA.16816.F32.BF16 R76, R112.reuse, R106, R76 ;  /* 0x0000006a704c723c */ /* 0x040fe2000004184c */
[----:B------:R-:W4:Y:S07]  /*2610*/  LDSM.16.M88.4 R104, [R118+0x5400] ;  /* 0x005400007668783b */ /* 0x000f2e0000000200 */
[C---:B-1----:R-:W-:Y:S08]  /*2620*/  HMMA.16816.F32.BF16 R64, R112.reuse, R96, R64 ;  /* 0x000000607040723c */ /* 0x042ff00000041840 */
[----:B------:R-:W-:Y:S01]  /*2630*/  HMMA.16816.F32.BF16 R60, R112, R98, R60 ;  /* 0x00000062703c723c */ /* 0x000fe2000004183c */
[----:B------:R-:W1:Y:S07]  /*2640*/  LDSM.16.M88.4 R96, [R158+0x5800] ;  /* 0x005800009e60783b */ /* 0x000e6e0000000200 */
[----:B------:R-:W-:Y:S01]  /*2650*/  HMMA.16816.F32.BF16 R120, R20, R18, R120 ;  /* 0x000000121478723c */ /* 0x000fe20000041878 */
[----:B------:R-:W1:Y:S07]  /*2660*/  LDSM.16.M88.4 R16, [R158+0x7400] ;  /* 0x007400009e10783b */ /* 0x000e6e0000000200 */
[----:B--2---:R-:W-:Y:S08]  /*2670*/  HMMA.16816.F32.BF16 R12, R8, R4, R12 ;  /* 0x00000004080c723c */ /* 0x004ff0000004180c */
[C---:B---3--:R-:W-:Y:S08]  /*2680*/  HMMA.16816.F32.BF16 R36, R48.reuse, R44, R36 ;  /* 0x0000002c3024723c */ /* 0x048ff00000041824 */
[----:B------:R-:W-:Y:S01]  /*2690*/  HMMA.16816.F32.BF16 R32, R48, R46, R32 ;  /* 0x0000002e3020723c */ /* 0x000fe20000041820 */
[----:B------:R-:W2:Y:S07]  /*26a0*/  LDSM.16.M88.4 R44, [R118+0x5800] ;  /* 0x00580000762c783b */ /* 0x000eae0000000200 */
[----:B------:R-:W-:Y:S01]  /*26b0*/  HMMA.16816.F32.BF16 R120, R8, R6, R120 ;  /* 0x000000060878723c */ /* 0x000fe20000041878 */
[----:B------:R-:W-:Y:S07]  /*26c0*/  LDSM.16.M88.4 R4, [R118+0x7400] ;  /* 0x007400007604783b */ /* 0x000fee0000000200 */
[----:B----4-:R-:W-:Y:S08]  /*26d0*/  HMMA.16816.F32.BF16 R12, R100, R40, R12 ;  /* 0x00000028640c723c */ /* 0x010ff0000004180c */
[C---:B------:R-:W-:Y:S08]  /*26e0*/  HMMA.16816.F32.BF16 R88, R112.reuse, R108, R88 ;  /* 0x0000006c7058723c */ /* 0x040ff00000041858 */
[----:B------:R-:W-:Y:S01]  /*26f0*/  HMMA.16816.F32.BF16 R84, R112, R110, R84 ;  /* 0x0000006e7054723c */ /* 0x000fe20000041854 */
[----:B------:R-:W3:Y:S07]  /*2700*/  LDSM.16.M88.4 R108, [R158+0x5c00] ;  /* 0x005c00009e6c783b */ /* 0x000eee0000000200 */
[----:B------:R-:W-:Y:S01]  /*2710*/  HMMA.16816.F32.BF16 R36, R20, R104, R36 ;  /* 0x000000681424723c */ /* 0x000fe20000041824 */
[----:B------:R-:W-:-:S07]  /*2720*/  FMUL.FTZ R12, R12, c[0x0][0x2ec] ;  /* 0x0000bb000c0c7a20 */ /* 0x000fce0000410000 */
[----:B------:R-:W-:Y:S08]  /*2730*/  HMMA.16816.F32.BF16 R32, R20, R106, R32 ;  /* 0x0000006a1420723c */ /* 0x000ff00000041820 */
[C---:B-1----:R-:W-:Y:S08]  /*2740*/  HMMA.16816.F32.BF16 R28, R48.reuse, R96, R28 ;  /* 0x00000060301c723c */ /* 0x042ff0000004181c */
[----:B------:R-:W-:Y:S08]  /*2750*/  HMMA.16816.F32.BF16 R24, R48, R98, R24 ;  /* 0x000000623018723c */ /* 0x000ff00000041818 */
[----:B------:R-:W-:Y:S01]  /*2760*/  HMMA.16816.F32.BF16 R120, R100, R42, R120 ;  /* 0x0000002a6478723c */ /* 0x000fe20000041878 */
[----:B------:R-:W1:Y:S07]  /*2770*/  LDSM.16.M88.4 R40, [R158+0x7800] ;  /* 0x007800009e28783b */ /* 0x000e6e0000000200 */
[C---:B------:R-:W-:Y:S01]  /*2780*/  HMMA.16816.F32.BF16 R56, R112.reuse, R92, R56 ;  /* 0x0000005c7038723c */ /* 0x040fe20000041838 */
[----:B------:R4:W1:Y:S06]  /*2790*/  MUFU.TANH R92, R12 ;  /* 0x0000000c005c7308 */ /* 0x00086c0000002400 */
[----:B------:R-:W-:Y:S01]  /*27a0*/  FMUL.FTZ R93, R13, c[0x0][0x2ec] ;  /* 0x0000bb000d5d7a20 */ /* 0x000fe20000410000 */
[----:B------:R-:W-:Y:S05]  /*27b0*/  HMMA.16816.F32.BF16 R52, R112, R94, R52 ;  /* 0x0000005e7034723c */ /* 0x000fea0000041834 */
[----:B------:R-:W1:Y:S02]  /*27c0*/  MUFU.TANH R93, R93 ;  /* 0x0000005d005d7308 */ /* 0x000e640000002400 */
[----:B------:R-:W-:Y:S01]  /*27d0*/  FMUL.FTZ R94, R14, c[0x0][0x2ec] ;  /* 0x0000bb000e5e7a20 */ /* 0x000fe20000410000 */
[----:B------:R-:W-:Y:S01]  /*27e0*/  HMMA.16816.F32.BF16 R36, R8, R16, R36 ;  /* 0x000000100824723c */ /* 0x000fe20000041824 */
[----:B------:R-:W-:-:S02]  /*27f0*/  FMUL.FTZ R95, R15, c[0x0][0x2ec] ;  /* 0x0000bb000f5f7a20 */ /* 0x000fc40000410000 */
[----:B----4-:R-:W4:Y:S01]  /*2800*/  LDSM.16.M88.4 R12, [R118+0x5c00] ;  /* 0x005c0000760c783b */ /* 0x010f220000000200 */
[----:B------:R-:W-:Y:S01]  /*2810*/  FMUL.FTZ R96, R120, c[0x0][0x2ec] ;  /* 0x0000bb0078607a20 */ /* 0x000fe20000410000 */
[----:B------:R-:W1:Y:S01]  /*2820*/  MUFU.TANH R94, R94 ;  /* 0x0000005e005e7308 */ /* 0x000e620000002400 */
[----:B------:R-:W-:Y:S02]  /*2830*/  FMUL.FTZ R97, R121, c[0x0][0x2ec] ;  /* 0x0000bb0079617a20 */ /* 0x000fe40000410000 */
[----:B------:R-:W-:Y:S01]  /*2840*/  HMMA.16816.F32.BF16 R32, R8, R18, R32 ;  /* 0x000000120820723c */ /* 0x000fe20000041820 */
[----:B------:R-:W-:Y:S01]  /*2850*/  LDSM.16.M88.4 R16, [R158+0x6400] ;  /* 0x006400009e10783b */ /* 0x000fe20000000200 */
[----:B------:R-:W-:Y:S02]  /*2860*/  FMUL.FTZ R98, R122, c[0x0][0x2ec] ;  /* 0x0000bb007a627a20 */ /* 0x000fe40000410000 */
[----:B------:R-:W-:Y:S01]  /*2870*/  FMUL.FTZ R99, R123, c[0x0][0x2ec] ;  /* 0x0000bb007b637a20 */ /* 0x000fe20000410000 */
[----:B------:R-:W1:Y:S03]  /*2880*/  MUFU.TANH R95, R95 ;  /* 0x0000005f005f7308 */ /* 0x000e660000002400 */
[C---:B--2---:R-:W-:Y:S05]  /*2890*/  HMMA.16816.F32.BF16 R28, R20.reuse, R44, R28 ;  /* 0x0000002c141c723c */ /* 0x044fea000004181c */
[----:B------:R-:W2:Y:S03]  /*28a0*/  MUFU.TANH R96, R96 ;  /* 0x0000006000607308 */ /* 0x000ea60000002400 */
[----:B------:R-:W-:Y:S01]  /*28b0*/  HMMA.16816.F32.BF16 R44, R20, R46, R24 ;  /* 0x0000002e142c723c */ /* 0x000fe20000041818 */
[----:B------:R-:W2:Y:S04]  /*28c0*/  LDSM.16.M88.4 R24, [R118+0x7800] ;  /* 0x007800007618783b */ /* 0x000ea80000000200 */
[----:B------:R-:W1:Y:S03]  /*28d0*/  MUFU.TANH R97, R97 ;  /* 0x0000006100617308 */ /* 0x000e660000002400 */
[C---:B---3--:R-:W-:Y:S05]  /*28e0*/  HMMA.16816.F32.BF16 R88, R48.reuse, R108, R88 ;  /* 0x0000006c3058723c */ /* 0x048fea0000041858 */
[----:B------:R-:W3:Y:S03]  /*28f0*/  MUFU.TANH R98, R98 ;  /* 0x0000006200627308 */ /* 0x000ee60000002400 */
[----:B------:R-:W-:Y:S05]  /*2900*/  HMMA.16816.F32.BF16 R84, R48, R110, R84 ;  /* 0x0000006e3054723c */ /* 0x000fea0000041854 */
[----:B------:R-:W1:Y:S03]  /*2910*/  MUFU.TANH R99, R99 ;  /* 0x0000006300637308 */ /* 0x000e660000002400 */
[C---:B------:R-:W-:Y:S08]  /*2920*/  HMMA.16816.F32.BF16 R36, R100.reuse, R4, R36 ;  /* 0x000000046424723c */ /* 0x040ff00000041824 */
[----:B------:R-:W-:Y:S01]  /*2930*/  HMMA.16816.F32.BF16 R32, R100, R6, R32 ;  /* 0x000000066420723c */ /* 0x000fe20000041820 */
[----:B------:R-:W3:Y:S07]  /*2940*/  LDSM.16.M88.4 R4, [R158+0x7c00] ;  /* 0x007c00009e04783b */ /* 0x000eee0000000200 */
[C---:B-1----:R-:W-:Y:S08]  /*2950*/  HMMA.16816.F32.BF16 R28, R8.reuse, R40, R28 ;  /* 0x00000028081c723c */ /* 0x042ff0000004181c */
[----:B------:R-:W-:Y:S01]  /*2960*/  HMMA.16816.F32.BF16 R44, R8, R42, R44 ;  /* 0x0000002a082c723c */ /* 0x000fe2000004182c */
[----:B------:R-:W1:Y:S01]  /*2970*/  LDSM.16.M88.4 R40, [R118+0x6000] ;  /* 0x006000007628783b */ /* 0x000e620000000200 */
[----:B------:R-:W-:-:S02]  /*2980*/  FMUL.FTZ R36, R36, c[0x0][0x2ec] ;  /* 0x0000bb0024247a20 */ /* 0x000fc40000410000 */
[----:B------:R-:W-:Y:S02]  /*2990*/  FMUL.FTZ R37, R37, c[0x0][0x2ec] ;  /* 0x0000bb0025257a20 */ /* 0x000fe40000410000 */
[----:B------:R-:W-:Y:S02]  /*29a0*/  FMUL.FTZ R38, R38, c[0x0][0x2ec] ;  /* 0x0000bb0026267a20 */ /* 0x000fe40000410000 */
[C---:B----4-:R-:W-:Y:S01]  /*29b0*/  HMMA.16816.F32.BF16 R88, R20.reuse, R12, R88 ;  /* 0x0000000c1458723c */ /* 0x050fe20000041858 */
[----:B------:R-:W-:Y:S01]  /*29c0*/  FMUL.FTZ R39, R39, c[0x0][0x2ec] ;  /* 0x0000bb0027277a20 */ /* 0x000fe20000410000 */
[----:B------:R-:W4:Y:S01]  /*29d0*/  MUFU.TANH R36, R36 ;  /* 0x0000002400247308 */ /* 0x000f220000002400 */
[----:B------:R-:W-:Y:S02]  /*29e0*/  FMUL.FTZ R32, R32, c[0x0][0x2ec] ;  /* 0x0000bb0020207a20 */ /* 0x000fe40000410000 */
[----:B------:R-:W-:Y:S02]  /*29f0*/  FMUL.FTZ R33, R33, c[0x0][0x2ec] ;  /* 0x0000bb0021217a20 */ /* 0x000fe40000410000 */
[----:B------:R-:W-:Y:S01]  /*2a00*/  FMUL.FTZ R34, R34, c[0x0][0x2ec] ;  /* 0x0000bb0022227a20 */ /* 0x000fe20000410000 */
[----:B------:R-:W-:Y:S01]  /*2a10*/  HMMA.16816.F32.BF16 R84, R20, R14, R84 ;  /* 0x0000000e1454723c */ /* 0x000fe20000041854 */
[----:B------:R-:W-:Y:S01]  /*2a20*/  LDSM.16.M88.4 R12, [R118+0x7c00] ;  /* 0x007c0000760c783b */ /* 0x000fe20000000200 */
[----:B------:R-:W-:Y:S01]  /*2a30*/  FMUL.FTZ R35, R35, c[0x0][0x2ec] ;  /* 0x0000bb0023237a20 */ /* 0x000fe20000410000 */
[----:B------:R-:W1:Y:S05]  /*2a40*/  MUFU.TANH R37, R37 ;  /* 0x0000002500257308 */ /* 0x000e6a0000002400 */
[----:B--2---:R-:W-:Y:S03]  /*2a50*/  HMMA.16816.F32.BF16 R28, R100, R24, R28 ;  /* 0x00000018641c723c */ /* 0x004fe6000004181c */
[----:B------:R-:W2:Y:S05]  /*2a60*/  MUFU.TANH R38, R38 ;  /* 0x0000002600267308 */ /* 0x000eaa0000002400 */
[----:B------:R-:W-:Y:S03]  /*2a70*/  HMMA.16816.F32.BF16 R80, R48, R124, R80 ;  /* 0x0000007c3050723c */ /* 0x000fe60000041850 */
[----:B------:R-:W1:Y:S05]  /*2a80*/  MUFU.TANH R39, R39 ;  /* 0x0000002700277308 */ /* 0x000e6a0000002400 */
[C---:B---3--:R-:W-:Y:S03]  /*2a90*/  HMMA.16816.F32.BF16 R88, R8.reuse, R4, R88 ;  /* 0x000000040858723c */ /* 0x048fe60000041858 */
[----:B------:R-:W3:Y:S05]  /*2aa0*/  MUFU.TANH R32, R32 ;  /* 0x0000002000207308 */ /* 0x000eea0000002400 */
[----:B------:R-:W-:Y:S01]  /*2ab0*/  HMMA.16816.F32.BF16 R84, R8, R6, R84 ;  /* 0x000000060854723c */ /* 0x000fe20000041854 */
[----:B------:R-:W2:Y:S01]  /*2ac0*/  LDSM.16.M88.4 R4, [R158+0x6800] ;  /* 0x006800009e04783b */ /* 0x000ea20000000200 */
[----:B------:R-:W-:Y:S01]  /*2ad0*/  FMUL.FTZ R28, R28, c[0x0][0x2ec] ;  /* 0x0000bb001c1c7a20 */ /* 0x000fe20000410000 */
[----:B------:R-:W2:Y:S01]  /*2ae0*/  MUFU.TANH R33, R33 ;  /* 0x0000002100217308 */ /* 0x000ea20000002400 */
[----:B------:R-:W-:-:S02]  /*2af0*/  FMUL.FTZ R29, R29, c[0x0][0x2ec] ;  /* 0x0000bb001d1d7a20 */ /* 0x000fc40000410000 */
[----:B------:R-:W-:Y:S02]  /*2b00*/  FMUL.FTZ R30, R30, c[0x0][0x2ec] ;  /* 0x0000bb001e1e7a20 */ /* 0x000fe40000410000 */
[----:B------:R-:W-:Y:S01]  /*2b10*/  FMUL.FTZ R31, R31, c[0x0][0x2ec] ;  /* 0x0000bb001f1f7a20 */ /* 0x000fe20000410000 */
[----:B-1----:R-:W-:Y:S02]  /*2b20*/  HMMA.16816.F32.BF16 R80, R20, R40, R80 ;  /* 0x000000281450723c */ /* 0x002fe40000041850 */
[----:B------:R-:W1:Y:S06]  /*2b30*/  MUFU.TANH R104, R28 ;  /* 0x0000001c00687308 */ /* 0x000e6c0000002400 */
[----:B------:R-:W-:Y:S01]  /*2b40*/  HMMA.16816.F32.BF16 R44, R100, R26, R44 ;  /* 0x0000001a642c723c */ /* 0x000fe2000004182c */
[----:B------:R-:W-:Y:S01]  /*2b50*/  LDSM.16.M88.4 R24, [R118+0x8000] ;  /* 0x008000007618783b */ /* 0x000fe20000000200 */
[----:B------:R-:W1:Y:S06]  /*2b60*/  MUFU.TANH R40, R29 ;  /* 0x0000001d00287308 */ /* 0x000e6c0000002400 */
[C---:B------:R-:W-:Y:S02]  /*2b70*/  HMMA.16816.F32.BF16 R76, R48.reuse, R126, R76 ;  /* 0x0000007e304c723c */ /* 0x040fe4000004184c */
[----:B------:R-:W1:Y:S06]  /*2b80*/  MUFU.TANH R41, R30 ;  /* 0x0000001e00297308 */ /* 0x000e6c0000002400 */
[C---:B------:R-:W-:Y:S02]  /*2b90*/  HMMA.16816.F32.BF16 R72, R48.reuse, R16, R72 ;  /* 0x000000103048723c */ /* 0x040fe40000041848 */
[----:B------:R1:W1:Y:S06]  /*2ba0*/  MUFU.TANH R105, R31 ;  /* 0x0000001f00697308 */ /* 0x00026c0000002400 */
[C---:B------:R-:W-:Y:S01]  /*2bb0*/  HMMA.16816.F32.BF16 R68, R48.reuse, R18, R68 ;  /* 0x000000123044723c */ /* 0x040fe20000041844 */
[----:B------:R-:W3:Y:S01]  /*2bc0*/  LDSM.16.M88.4 R16, [R158+0x8000] ;  /* 0x008000009e10783b */ /* 0x000ee20000000200 */
[----:B------:R-:W-:Y:S01]  /*2bd0*/  FMUL.FTZ R44, R44, c[0x0][0x2ec] ;  /* 0x0000bb002c2c7a20 */ /* 0x000fe20000410000 */
[----:B------:R-:W3:Y:S05]  /*2be0*/  MUFU.TANH R34, R34 ;  /* 0x0000002200227308 */ /* 0x000eea0000002400 */
[C---:B--2---:R-:W-:Y:S01]  /*2bf0*/  HMMA.16816.F32.BF16 R64, R48.reuse, R4, R64 ;  /* 0x000000043040723c */ /* 0x044fe20000041840 */
[----:B-1----:R-:W1:Y:S02]  /*2c00*/  LDSM.16.M88.4 R28, [R118+0x6400] ;  /* 0x00640000761c783b */ /* 0x002e640000000200 */
[----:B------:R-:W2:Y:S05]  /*2c10*/  MUFU.TANH R35, R35 ;  /* 0x0000002300237308 */ /* 0x000eaa0000002400 */
[----:B------:R-:W-:Y:S01]  /*2c20*/  HMMA.16816.F32.BF16 R60, R48, R6, R60 ;  /* 0x00000006303c723c */ /* 0x000fe2000004183c */
[----:B------:R-:W2:Y:S02]  /*2c30*/  LDSM.16.M88.4 R4, [R158+0x8400] ;  /* 0x008400009e04783b */ /* 0x000ea40000000200 */
[----:B------:R-:W1:Y:S05]  /*2c40*/  MUFU.TANH R44, R44 ;  /* 0x0000002c002c7308 */ /* 0x000e6a0000002400 */
[----:B------:R-:W-:Y:S07]  /*2c50*/  HMMA.16816.F32.BF16 R88, R100, R12, R88 ;  /* 0x0000000c6458723c */ /* 0x000fee0000041858 */
[----:B------:R-:W-:Y:S01]  /*2c60*/  FMUL.FTZ R12, R45, c[0x0][0x2ec] ;  /* 0x0000bb002d0c7a20 */ /* 0x000fe20000410000 */
[----:B------:R-:W-:Y:S01]  /*2c70*/  HMMA.16816.F32.BF16 R76, R20, R42, R76 ;  /* 0x0000002a144c723c */ /* 0x000fe2000004184c */
[----:B------:R-:W-:-:S02]  /*2c80*/  FMUL.FTZ R45, R47, c[0x0][0x2ec] ;  /* 0x0000bb002f2d7a20 */ /* 0x000fc40000410000 */
[----:B------:R1:W1:Y:S04]  /*2c90*/  MUFU.TANH R42, R12 ;  /* 0x0000000c002a7308 */ /* 0x0002680000002400 */
[----:B------:R-:W-:Y:S01]  /*2ca0*/  FMUL.FTZ R43, R46, c[0x0][0x2ec] ;  /* 0x0000bb002e2b7a20 */ /* 0x000fe20000410000 */
[----:B------:R-:W-:Y:S03]  /*2cb0*/  HMMA.16816.F32.BF16 R84, R100, R14, R84 ;  /* 0x0000000e6454723c */ /* 0x000fe60000041854 */
[----:B------:R-:W2:Y:S05]  /*2cc0*/  MUFU.TANH R45, R45 ;  /* 0x0000002d002d7308 */ /* 0x000eaa0000002400 */
[----:B---3--:R-:W-:Y:S01]  /*2cd0*/  HMMA.16816.F32.BF16 R80, R8, R16, R80 ;  /* 0x000000100850723c */ /* 0x008fe20000041850 */
[----:B------:R-:W-:Y:S01]  /*2ce0*/  FMUL.FTZ R88, R88, c[0x0][0x2ec] ;  /* 0x0000bb0058587a20 */ /* 0x000fe20000410000 */
[----:B-1----:R-:W1:Y:S01]  /*2cf0*/  LDSM.16.M88.4 R12, [R158+0x6c00] ;  /* 0x006c00009e0c783b */ /* 0x002e620000000200 */
[----:B------:R-:W-:Y:S01]  /*2d00*/  FMUL.FTZ R89, R89, c[0x0][0x2ec] ;  /* 0x0000bb0059597a20 */ /* 0x000fe20000410000 */
[----:B------:R-:W3:Y:S01]  /*2d10*/  MUFU.TANH R43, R43 ;  /* 0x0000002b002b7308 */ /* 0x000ee20000002400 */
[----:B------:R-:W-:-:S03]  /*2d20*/  FMUL.FTZ R90, R90, c[0x0][0x2ec] ;  /* 0x0000bb005a5a7a20 */ /* 0x000fc60000410000 */
[----:B------:R-:W-:Y:S01]  /*2d30*/  HMMA.16816.F32.BF16 R72, R20, R28, R72 ;  /* 0x0000001c1448723c */ /* 0x000fe20000041848 */
[----:B------:R-:W-:-:S03]  /*2d40*/  FMUL.FTZ R91, R91, c[0x0][0x2ec] ;  /* 0x0000bb005b5b7a20 */ /* 0x000fc60000410000 */
[----:B------:R1:W1:Y:S04]  /*2d50*/  MUFU.TANH R125, R88 ;  /* 0x00000058007d7308 */ /* 0x0002680000002400 */
[----:B------:R-:W-:Y:S01]  /*2d60*/  HMMA.16816.F32.BF16 R68, R20, R30, R68 ;  /* 0x0000001e1444723c */ /* 0x000fe20000041844 */
[----:B------:R-:W3:Y:S01]  /*2d70*/  LDSM.16.M88.4 R28, [R118+0x8400] ;  /* 0x00840000761c783b */ /* 0x000ee20000000200 */
[----:B------:R-:W-:Y:S02]  /*2d80*/  FMUL.FTZ R84, R84, c[0x0][0x2ec] ;  /* 0x0000bb0054547a20 */ /* 0x000fe40000410000 */
[----:B------:R-:W-:Y:S01]  /*2d90*/  FMUL.FTZ R85, R85, c[0x0][0x2ec] ;  /* 0x0000bb0055557a20 */ /* 0x000fe20000410000 */
[----:B------:R1:W1:Y:S01]  /*2da0*/  MUFU.TANH R203, R89 ;  /* 0x0000005900cb7308 */ /* 0x0002620000002400 */
[----:B------:R-:W-:-:S02]  /*2db0*/  FMUL.FTZ R86, R86, c[0x0][0x2ec] ;  /* 0x0000bb0056567a20 */ /* 0x000fc40000410000 */
[----:B------:R-:W-:Y:S01]  /*2dc0*/  HMMA.16816.F32.BF16 R76, R8, R18, R76 ;  /* 0x00000012084c723c */ /* 0x000fe2000004184c */
[----:B------:R-:W3:Y:S01]  /*2dd0*/  LDSM.16.M88.4 R16, [R118+0x6800] ;  /* 0x006800007610783b */ /* 0x000ee20000000200 */
[----:B------:R-:W-:-:S03]  /*2de0*/  FMUL.FTZ R87, R87, c[0x0][0x2ec] ;  /* 0x0000bb0057577a20 */ /* 0x000fc60000410000 */
[----:B------:R1:W1:Y:S03]  /*2df0*/  MUFU.TANH R123, R90 ;  /* 0x0000005a007b7308 */ /* 0x0002660000002400 */
[C---:B--2---:R-:W-:Y:S05]  /*2e00*/  HMMA.16816.F32.BF16 R72, R8.reuse, R4, R72 ;  /* 0x000000040848723c */ /* 0x044fea0000041848 */
[----:B------:R2:W2:Y:S03]  /*2e10*/  MUFU.TANH R199, R91 ;  /* 0x0000005b00c77308 */ /* 0x0004a60000002400 */
[----:B------:R-:W-:Y:S01]  /*2e20*/  HMMA.16816.F32.BF16 R68, R8, R6, R68 ;  /* 0x000000060844723c */ /* 0x000fe20000041844 */
[----:B------:R-:W2:Y:S04]  /*2e30*/  LDSM.16.M88.4 R4, [R118+0x6c00] ;  /* 0x006c00007604783b */ /* 0x000ea80000000200 */
[----:B------:R2:W2:Y:S03]  /*2e40*/  MUFU.TANH R121, R84 ;  /* 0x0000005400797308 */ /* 0x0004a60000002400 */
[C---:B-1----:R-:W-:Y:S05]  /*2e50*/  HMMA.16816.F32.BF16 R56, R48.reuse, R12, R56 ;  /* 0x0000000c3038723c */ /* 0x042fea0000041838 */
[----:B------:R1:W1:Y:S03]  /*2e60*/  MUFU.TANH R201, R85 ;  /* 0x0000005500c97308 */ /* 0x0002660000002400 */
[----:B------:R-:W-:Y:S01]  /*2e70*/  HMMA.16816.F32.BF16 R52, R48, R14, R52 ;  /* 0x0000000e3034723c */ /* 0x000fe20000041834 */
[----:B------:R-:W-:Y:S04]  /*2e80*/  LDSM.16.M88.4 R12, [R118+0x8c00] ;  /* 0x008c0000760c783b */ /* 0x000fe80000000200 */
[----:B------:R1:W1:Y:S03]  /*2e90*/  MUFU.TANH R197, R86 ;  /* 0x0000005600c57308 */ /* 0x0002660000002400 */
[C---:B------:R-:W-:Y:S05]  /*2ea0*/  HMMA.16816.F32.BF16 R80, R100.reuse, R24, R80 ;  /* 0x000000186450723c */ /* 0x040fea0000041850 */
[----:B------:R1:W1:Y:S03]  /*2eb0*/  MUFU.TANH R195, R87 ;  /* 0x0000005700c37308 */ /* 0x0002660000002400 */
[C---:B------:R-:W-:Y:S01]  /*2ec0*/  HMMA.16816.F32.BF16 R76, R100.reuse, R26, R76 ;  /* 0x0000001a644c723c */ /* 0x040fe2000004184c */
[----:B------:R-:W1:Y:S07]  /*2ed0*/  LDSM.16.M88.4 R24, [R158+0x8800] ;  /* 0x008800009e18783b */ /* 0x000e6e0000000200 */
[C---:B---3--:R-:W-:Y:S08]  /*2ee0*/  HMMA.16816.F32.BF16 R72, R100.reuse, R28, R72 ;  /* 0x0000001c6448723c */ /* 0x048ff00000041848 */
[----:B------:R-:W-:Y:S01]  /*2ef0*/  HMMA.16816.F32.BF16 R68, R100, R30, R68 ;  /* 0x0000001e6444723c */ /* 0x000fe20000041844 */
[----:B------:R-:W3:Y:S01]  /*2f00*/  LDSM.16.M88.4 R28, [R158+0x8c00] ;  /* 0x008c00009e1c783b */ /* 0x000ee20000000200 */
[----:B------:R-:W-:-:S02]  /*2f10*/  FMUL.FTZ R80, R80, c[0x0][0x2ec] ;  /* 0x0000bb0050507a20 */ /* 0x000fc40000410000 */
[----:B------:R-:W-:Y:S02]  /*2f20*/  FMUL.FTZ R81, R81, c[0x0][0x2ec] ;  /* 0x0000bb0051517a20 */ /* 0x000fe40000410000 */
[----:B------:R-:W-:Y:S01]  /*2f30*/  FMUL.FTZ R82, R82, c[0x0][0x2ec] ;  /* 0x0000bb0052527a20 */ /* 0x000fe20000410000 */
[----:B------:R1:W1:Y:S01]  /*2f40*/  MUFU.TANH R185, R80 ;  /* 0x0000005000b97308 */ /* 0x0002620000002400 */
[C---:B------:R-:W-:Y:S01]  /*2f50*/  HMMA.16816.F32.BF16 R64, R20.reuse, R16, R64 ;  /* 0x000000101440723c */ /* 0x040fe20000041840 */
[----:B------:R-:W-:Y:S02]  /*2f60*/  FMUL.FTZ R83, R83, c[0x0][0x2ec] ;  /* 0x0000bb0053537a20 */ /* 0x000fe40000410000 */
[----:B------:R-:W-:Y:S02]  /*2f70*/  FMUL.FTZ R76, R76, c[0x0][0x2ec] ;  /* 0x0000bb004c4c7a20 */ /* 0x000fe40000410000 */
[----:B------:R-:W-:Y:S02]  /*2f80*/  FMUL.FTZ R77, R77, c[0x0][0x2ec] ;  /* 0x0000bb004d4d7a20 */ /* 0x000fe40000410000 */
[----:B------:R-:W-:Y:S01]  /*2f90*/  FMUL.FTZ R78, R78, c[0x0][0x2ec] ;  /* 0x0000bb004e4e7a20 */ /* 0x000fe20000410000 */
[----:B------:R-:W-:Y:S01]  /*2fa0*/  HMMA.16816.F32.BF16 R60, R20, R18, R60 ;  /* 0x00000012143c723c */ /* 0x000fe2000004183c */
[----:B------:R-:W3:Y:S01]  /*2fb0*/  LDSM.16.M88.4 R16, [R118+0x8800] ;  /* 0x008800007610783b */ /* 0x000ee20000000200 */
[----:B------:R-:W-:Y:S01]  /*2fc0*/  FMUL.FTZ R79, R79, c[0x0][0x2ec] ;  /* 0x0000bb004f4f7a20 */ /* 0x000fe20000410000 */
[----:B------:R1:W1:Y:S01]  /*2fd0*/  MUFU.TANH R193, R81 ;  /* 0x0000005100c17308 */ /* 0x0002620000002400 */
[----:B------:R-:W-:Y:S01]  /*2fe0*/  FMUL.FTZ R72, R72, c[0x0][0x2ec] ;  /* 0x0000bb0048487a20 */ /* 0x000fe20000410000 */
[----:B------:R-:W-:-:S04]  /*2ff0*/  DEPBAR.LE SB0, 0x0 ;  /* 0x000080000000791a */ /* 0x000fc80000000000 */
[C---:B--2---:R-:W-:Y:S01]  /*3000*/  HMMA.16816.F32.BF16 R56, R20.reuse, R4, R56 ;  /* 0x000000041438723c */ /* 0x044fe20000041838 */
[----:B------:R-:W-:Y:S01]  /*3010*/  FMUL.FTZ R73, R73, c[0x0][0x2ec] ;  /* 0x0000bb0049497a20 */ /* 0x000fe20000410000 */
[----:B------:R2:W2:Y:S01]  /*3020*/  MUFU.TANH R183, R82 ;  /* 0x0000005200b77308 */ /* 0x0004a20000002400 */
[----:B------:R-:W-:Y:S02]  /*3030*/  FMUL.FTZ R74, R74, c[0x0][0x2ec] ;  /* 0x0000bb004a4a7a20 */ /* 0x000fe40000410000 */
[----:B------:R-:W-:Y:S02]  /*3040*/  FMUL.FTZ R75, R75, c[0x0][0x2ec] ;  /* 0x0000bb004b4b7a20 */ /* 0x000fe40000410000 */
[----:B------:R-:W-:Y:S01]  /*3050*/  FMUL.FTZ R4, R71, c[0x0][0x2ec] ;  /* 0x0000bb0047047a20 */ /* 0x000fe20000410000 */
[----:B------:R-:W-:Y:S01]  /*3060*/  HMMA.16816.F32.BF16 R52, R20, R6, R52 ;  /* 0x000000061434723c */ /* 0x000fe20000041834 */
[----:B------:R-:W-:Y:S01]  /*3070*/  FMUL.FTZ R68, R68, c[0x0][0x2ec] ;  /* 0x0000bb0044447a20 */ /* 0x000fe20000410000 */
[----:B------:R2:W2:Y:S01]  /*3080*/  MUFU.TANH R189, R83 ;  /* 0x0000005300bd7308 */ /* 0x0004a20000002400 */
[----:B------:R-:W-:-:S02]  /*3090*/  FMUL.FTZ R69, R69, c[0x0][0x2ec] ;  /* 0x0000bb0045457a20 */ /* 0x000fc40000410000 */
[----:B------:R-:W-:-:S03]  /*30a0*/  FMUL.FTZ R70, R70, c[0x0][0x2ec] ;  /* 0x0000bb0046467a20 */ /* 0x000fc60000410000 */
[C---:B-1----:R-:W-:Y:S02]  /*30b0*/  HMMA.16816.F32.BF16 R64, R8.reuse, R24, R64 ;  /* 0x000000180840723c */ /* 0x042fe40000041840 */
[----:B------:R1:W1:Y:S06]  /*30c0*/  MUFU.TANH R181, R76 ;  /* 0x0000004c00b57308 */ /* 0x00026c0000002400 */
[C---:B------:R-:W-:Y:S02]  /*30d0*/  HMMA.16816.F32.BF16 R60, R8.reuse, R26, R60 ;  /* 0x0000001a083c723c */ /* 0x040fe4000004183c */
[----:B------:R1:W1:Y:S06]  /*30e0*/  MUFU.TANH R191, R77 ;  /* 0x0000004d00bf7308 */ /* 0x00026c0000002400 */
[C---:B---3--:R-:W-:Y:S02]  /*30f0*/  HMMA.16816.F32.BF16 R56, R8.reuse, R28, R56 ;  /* 0x0000001c0838723c */ /* 0x048fe40000041838 */
[----:B------:R3:W1:Y:S06]  /*3100*/  MUFU.TANH R177, R78 ;  /* 0x0000004e00b17308 */ /* 0x00066c0000002400 */
[----:B------:R-:W-:Y:S02]  /*3110*/  HMMA.16816.F32.BF16 R52, R8, R30, R52 ;  /* 0x0000001e0834723c */ /* 0x000fe40000041834 */
[----:B------:R3:W1:Y:S05]  /*3120*/  MUFU.TANH R187, R79 ;  /* 0x0000004f00bb7308 */ /* 0x00066a0000002400 */
[----:B------:R-:W-:Y:S01]  /*3130*/  IMAD R9, R140, 0x10, R142 ;  /* 0x000000108c097824 */ /* 0x000fe200078e028e */
[C---:B------:R-:W-:Y:S02]  /*3140*/  HMMA.16816.F32.BF16 R64, R100.reuse, R16, R64 ;  /* 0x000000106440723c */ /* 0x040fe40000041840 */
[----:B------:R3:W1:Y:S06]  /*3150*/  MUFU.TANH R163, R72 ;  /* 0x0000004800a37308 */ /* 0x00066c0000002400 */
[C---:B------:R-:W-:Y:S02]  /*3160*/  HMMA.16816.F32.BF16 R60, R100.reuse, R18, R60 ;  /* 0x00000012643c723c */ /* 0x040fe4000004183c */
[----:B------:R3:W1:Y:S05]  /*3170*/  MUFU.TANH R155, R73 ;  /* 0x00000049009b7308 */ /* 0x00066a0000002400 */
[----:B------:R-:W-:Y:S01]  /*3180*/  IADD3 R18, -R135, R132, RZ ;  /* 0x0000008487127210 */ /* 0x000fe20007ffe1ff */
[----:B------:R-:W-:Y:S02]  /*3190*/  HMMA.16816.F32.BF16 R56, R100, R12, R56 ;  /* 0x0000000c6438723c */ /* 0x000fe40000041838 */
[----:B------:R3:W1:Y:S01]  /*31a0*/  MUFU.TANH R149, R74 ;  /* 0x0000004a00957308 */ /* 0x0006620000002400 */
[----:B------:R-:W-:-:S04]  /*31b0*/  SHF.R.S32.HI R7, RZ, 0x1f, R18 ;  /* 0x0000001fff077819 */ /* 0x000fc80000011412 */
[----:B------:R-:W-:Y:S01]  /*31c0*/  LEA.HI R7, R7, R18, RZ, 0x2 ;  /* 0x0000001207077211 */ /* 0x000fe200078f10ff */
[----:B------:R-:W-:Y:S01]  /*31d0*/  HMMA.16816.F32.BF16 R52, R100, R14, R52 ;  /* 0x0000000e6434723c */ /* 0x000fe20000041834 */
[----:B------:R-:W-:Y:S01]  /*31e0*/  FMUL.FTZ R16, R64, c[0x0][0x2ec] ;  /* 0x0000bb0040107a20 */ /* 0x000fe20000410000 */
[----:B------:R3:W1:Y:S01]  /*31f0*/  MUFU.TANH R147, R75 ;  /* 0x0000004b00937308 */ /* 0x0006620000002400 */
[----:B------:R-:W-:Y:S01]  /*3200*/  SHF.R.S32.HI R174, RZ, 0x2, R7 ;  /* 0x00000002ffae7819 */ /* 0x000fe20000011407 */
[----:B------:R-:W-:Y:S02]  /*3210*/  FMUL.FTZ R65, R65, c[0x0][0x2ec] ;  /* 0x0000bb0041417a20 */ /* 0x000fe40000410000 */
[----:B------:R-:W-:Y:S01]  /*3220*/  FMUL.FTZ R5, R66, c[0x0][0x2ec] ;  /* 0x0000bb0042057a20 */ /* 0x000fe20000410000 */
[----:B------:R-:W-:Y:S01]  /*3230*/  IADD3 R7, R9, 0x1, R174 ;  /* 0x0000000109077810 */ /* 0x000fe20007ffe0ae */
[----:B------:R-:W-:Y:S02]  /*3240*/  FMUL.FTZ R6, R67, c[0x0][0x2ec] ;  /* 0x0000bb0043067a20 */ /* 0x000fe40000410000 */
[----:B------:R-:W-:Y:S01]  /*3250*/  FMUL.FTZ R12, R60, c[0x0][0x2ec] ;  /* 0x0000bb003c0c7a20 */ /* 0x000fe20000410000 */
[----:B------:R3:W1:Y:S01]  /*3260*/  MUFU.TANH R153, R68 ;  /* 0x0000004400997308 */ /* 0x0006620000002400 */
[----:B------:R-:W-:Y:S01]  /*3270*/  FMUL.FTZ R61, R61, c[0x0][0x2ec] ;  /* 0x0000bb003d3d7a20 */ /* 0x000fe20000410000 */
[----:B------:R-:W-:Y:S01]  /*3280*/  IADD3 R7, R116, R7, -R167 ;  /* 0x0000000774077210 */ /* 0x000fe20007ffe8a7 */
[----:B------:R-:W-:-:S02]  /*3290*/  FMUL.FTZ R8, R62, c[0x0][0x2ec] ;  /* 0x0000bb003e087a20 */ /* 0x000fc40000410000 */
[----:B------:R-:W-:Y:S01]  /*32a0*/  FMUL.FTZ R25, R63, c[0x0][0x2ec] ;  /* 0x0000bb003f197a20 */ /* 0x000fe20000410000 */
[----:B------:R-:W-:Y:S01]  /*32b0*/  IADD3 R7, R7, c[0x0][0x2e8], RZ ;  /* 0x0000ba0007077a10 */ /* 0x000fe20007ffe0ff */
[----:B------:R-:W-:Y:S01]  /*32c0*/  FMUL.FTZ R49, R56, c[0x0][0x2ec] ;  /* 0x0000bb0038317a20 */ /* 0x000fe20000410000 */
[----:B------:R3:W1:Y:S01]  /*32d0*/  MUFU.TANH R151, R69 ;  /* 0x0000004500977308 */ /* 0x0006620000002400 */
[----:B------:R-:W-:Y:S01]  /*32e0*/  FMUL.FTZ R47, R57, c[0x0][0x2ec] ;  /* 0x0000bb00392f7a20 */ /* 0x000fe20000410000 */
[C---:B------:R-:W-:Y:S01]  /*32f0*/  IADD3 R139, R7.reuse, 0x8, RZ ;  /* 0x00000008078b7810 */ /* 0x040fe20007ffe0ff */
[----:B------:R-:W-:Y:S01]  /*3300*/  FMUL.FTZ R10, R58, c[0x0][0x2ec] ;  /* 0x0000bb003a0a7a20 */ /* 0x000fe20000410000 */
[-C--:B------:R-:W-:Y:S01]  /*3310*/  IMNMX R140, R7, R116.reuse, PT ;  /* 0x00000074078c7217 */ /* 0x080fe20003800200 */
[----:B------:R-:W-:Y:S01]  /*3320*/  FMUL.FTZ R14, R59, c[0x0][0x2ec] ;  /* 0x0000bb003b0e7a20 */ /* 0x000fe20000410000 */
[----:B------:R-:W-:Y:S01]  /*3330*/  IMNMX R139, R139, R116, PT ;  /* 0x000000748b8b7217 */ /* 0x000fe20003800200 */
[----:B------:R-:W-:Y:S01]  /*3340*/  FMUL.FTZ R20, R52, c[0x0][0x2ec] ;  /* 0x0000bb0034147a20 */ /* 0x000fe20000410000 */
[----:B------:R3:W1:Y:S01]  /*3350*/  MUFU.TANH R145, R70 ;  /* 0x0000004600917308 */ /* 0x0006620000002400 */
[----:B------:R-:W-:-:S02]  /*3360*/  FMUL.FTZ R27, R53, c[0x0][0x2ec] ;  /* 0x0000bb00351b7a20 */ /* 0x000fc40000410000 */
[----:B------:R-:W-:Y:S02]  /*3370*/  FMUL.FTZ R18, R54, c[0x0][0x2ec] ;  /* 0x0000bb0036127a20 */ /* 0x000fe40000410000 */
[----:B------:R-:W-:-:S03]  /*3380*/  FMUL.FTZ R17, R55, c[0x0][0x2ec] ;  /* 0x0000bb0037117a20 */ /* 0x000fc60000410000 */
[----:B------:R-:W1:Y:S08]  /*3390*/  MUFU.TANH R4, R4 ;  /* 0x0000000400047308 */ /* 0x000e700000002400 */
        /* <DEDUP_REMOVED lines=23> */
[----:B------:R-:W-:-:S04]  /*3510*/  LOP3.LUT R15, R15, c[0x0][0x2d0], RZ, 0x3c, !PT ;  /* 0x0000b4000f0f7a12 */ /* 0x000fc800078e3cff */
[----:B------:R-:W-:Y:S01]  /*3520*/  ISETP.GE.AND P0, PT, R15, RZ, PT ;  /* 0x000000ff0f00720c */ /* 0x000fe20003f06270 */
        /* <DEDUP_REMOVED lines=32> */
[----:B------:R-:W-:Y:S02]  /*3730*/  IMAD.WIDE R30, R2, 0x4, R172 ;  /* 0x00000004021e7825 */ /* 0x000fe400078e02ac */
        /* <DEDUP_REMOVED lines=18> */
.L_x_1900:
[----:B------:R-:W-:-:S04]  /*3860*/  LEA R2, -R119, RZ, 0x7 ;  /* 0x000000ff77027211 */ /* 0x000fc800078e39ff */
[----:B------:R-:W-:Y:S02]  /*3870*/  SHF.R.S32.HI R22, RZ, 0x1f, R2 ;  /* 0x0000001fff167819 */ /* 0x000fe40000011402 */
.L_x_1901:
        /* <DEDUP_REMOVED lines=29> */
.L_x_1899:
[----:B--234-:R-:W-:Y:S02]  /*3a50*/  IMAD.IADD R0, R0, 0x1, R141 ;  /* 0x0000000100007824 */ /* 0x01cfe400078e028d */
[----:B------:R-:W-:-:S03]  /*3a60*/  IMAD.SHL.U32 R156, R156, 0x2, RZ ;  /* 0x000000029c9c7824 */ /* 0x000fc600078e00ff */
[C---:B------:R-:W-:Y:S01]  /*3a70*/  IADD3 R7, R0.reuse, 0x1, RZ ;  /* 0x0000000100077810 */ /* 0x040fe20007ffe0ff */
[----:B------:R-:W-:Y:S01]  /*3a80*/  IMAD R116, R3, 0x2, R156 ;  /* 0x0000000203747824 */ /* 0x000fe200078e029c */
[----:B------:R-:W-:Y:S01]  /*3a90*/  IADD3 R2, R0, 0x8, RZ ;  /* 0x0000000800027810 */ /* 0x000fe20007ffe0ff */
[----:B------:R-:W-:Y:S01]  /*3aa0*/  LDSM.16.MT88.4 R108, [R156+0x9000] ;  /* 0x009000009c6c783b */ /* 0x000fe20000004200 */
[CC--:B------:R-:W-:Y:S02]  /*3ab0*/  ISETP.GE.AND P3, PT, R7.reuse, R140.reuse, PT ;  /* 0x0000008c0700720c */ /* 0x0c0fe40003f66270 */
[-C--:B------:R-:W-:Y:S01]  /*3ac0*/  ISETP.GE.AND P4, PT, R7, R139.reuse, PT ;  /* 0x0000008b0700720c */ /* 0x080fe20003f86270 */
[----:B------:R-:W-:Y:S01]  /*3ad0*/  LDSM.16.MT88.4 R100, [R116+0x9000] ;  /* 0x009000007464783b */ /* 0x000fe20000004200 */
[C---:B------:R-:W-:Y:S02]  /*3ae0*/  ISETP.GE.AND P1, PT, R2.reuse, R140, PT ;  /* 0x0000008c0200720c */ /* 0x040fe40003f26270 */
[----:B------:R-:W-:Y:S01]  /*3af0*/  ISETP.GE.AND P0, PT, R2, R139, PT ;  /* 0x0000008b0200720c */ /* 0x000fe20003f06270 */
[----:B------:R-:W-:Y:S01]  /*3b00*/  LDSM.16.MT88.4 R84, [R116+0xb000] ;  /* 0x00b000007454783b */ /* 0x000fe20000004200 */
[----:B------:R-:W-:-:S02]  /*3b10*/  IADD3 R7, R0, 0x9, RZ ;  /* 0x0000000900077810 */ /* 0x000fc40007ffe0ff */
[----:B------:R-:W-:Y:S01]  /*3b20*/  IADD3 R2, R0, 0x10, RZ ;  /* 0x0000001000027810 */ /* 0x000fe20007ffe0ff */
[----:B-1----:R-:W-:Y:S01]  /*3b30*/  LDSM.16.MT88.4 R76, [R156+0xd000] ;  /* 0x00d000009c4c783b */ /* 0x002fe20000004200 */
[----:B------:R-:W-:Y:S02]  /*3b40*/  FSEL R93, R93, -INF , !P3 ;  /* 0xff8000005d5d7808 */ /* 0x000fe40005800000 */
[----:B------:R-:W-:Y:S02]  /*3b50*/  FSEL R95, R95, -INF , !P4 ;  /* 0xff8000005f5f7808 */ /* 0x000fe40006000000 */
[CC--:B------:R-:W-:Y:S02]  /*3b60*/  ISETP.GE.AND P5, PT, R7.reuse, R140.reuse, PT ;  /* 0x0000008c0700720c */ /* 0x0c0fe40003fa6270 */
[----:B------:R-:W-:Y:S02]  /*3b70*/  ISETP.GE.AND P2, PT, R7, R139, PT ;  /* 0x0000008b0700720c */ /* 0x000fe40003f46270 */
[----:B------:R-:W-:-:S02]  /*3b80*/  ISETP.GE.AND P3, PT, R2, R140, PT ;  /* 0x0000008c0200720c */ /* 0x000fc40003f66270 */
[----:B------:R-:W-:Y:S02]  /*3b90*/  ISETP.GE.AND P4, PT, R2, R139, PT ;  /* 0x0000008b0200720c */ /* 0x000fe40003f86270 */
[C---:B------:R-:W-:Y:S02]  /*3ba0*/  IADD3 R7, R0.reuse, 0x11, RZ ;  /* 0x0000001100077810 */ /* 0x040fe40007ffe0ff */
[----:B------:R-:W-:Y:S02]  /*3bb0*/  IADD3 R2, R0, 0x18, RZ ;  /* 0x0000001800027810 */ /* 0x000fe40007ffe0ff */
[----:B------:R-:W-:Y:S02]  /*3bc0*/  FSEL R19, R96, -INF , !P1 ;  /* 0xff80000060137808 */ /* 0x000fe40004800000 */
[----:B------:R-:W-:Y:S02]  /*3bd0*/  FSEL R15, R98, -INF , !P0 ;  /* 0xff800000620f7808 */ /* 0x000fe40004000000 */
[----:B------:R-:W-:-:S02]  /*3be0*/  FSEL R97, R97, -INF , !P5 ;  /* 0xff80000061617808 */ /* 0x000fc40006800000 */
[----:B------:R-:W-:Y:S02]  /*3bf0*/  FSEL R99, R99, -INF , !P2 ;  /* 0xff80000063637808 */ /* 0x000fe40005000000 */
[CC--:B------:R-:W-:Y:S02]  /*3c00*/  ISETP.GE.AND P1, PT, R7.reuse, R140.reuse, PT ;  /* 0x0000008c0700720c */ /* 0x0c0fe40003f26270 */
        /* <DEDUP_REMOVED lines=13> */
[----:B------:R-:W-:Y:S02]  /*3ce0*/  ISETP.GE.AND P3, PT, R2, R140, PT ;  /* 0x0000008c0200720c */ /* 0x000fe40003f66270 */
[----:B------:R-:W-:Y:S02]  /*3cf0*/  IADD3 R22, R0, 0x29, RZ ;  /* 0x0000002900167810 */ /* 0x000fe40007ffe0ff */
[----:B------:R-:W-:-:S02]  /*3d00*/  FSEL R209, R44, -INF , !P3 ;  /* 0xff8000002cd17808 */ /* 0x000fc40005800000 */
[-C--:B------:R-:W-:Y:S02]  /*3d10*/  ISETP.GE.AND P3, PT, R0, R140.reuse, PT ;  /* 0x0000008c0000720c */ /* 0x080fe40003f66270 */
[----:B------:R-:W-:Y:S02]  /*3d20*/  FSEL R11, R38, -INF , !P4 ;  /* 0xff800000260b7808 */ /* 0x000fe40006000000 */
[----:B------:R-:W-:Y:S02]  /*3d30*/  FSEL R31, R104, -INF , !P1 ;  /* 0xff800000681f7808 */ /* 0x000fe40004800000 */
[----:B------:R-:W-:Y:S02]  /*3d40*/  FSEL R33, R41, -INF , !P0 ;  /* 0xff80000029217808 */ /* 0x000fe40004000000 */
        /* <DEDUP_REMOVED lines=13> */
[----:B------:R-:W-:-:S02]  /*3e20*/  FSEL R7, R35, -INF , !P4 ;  /* 0xff80000023077808 */ /* 0x000fc40006000000 */
[----:B------:R-:W-:Y:S02]  /*3e30*/  FMNMX.FTZ R22, R92, R93, !PT ;  /* 0x0000005d5c167209 */ /* 0x000fe40007810000 */
[----:B------:R-:W-:Y:S02]  /*3e40*/  ISETP.GE.AND P4, PT, R2, R139, PT ;  /* 0x0000008b0200720c */ /* 0x000fe40003f86270 */
[----:B------:R-:W-:Y:S02]  /*3e50*/  IADD3 R2, R0, 0x30, RZ ;  /* 0x0000003000027810 */ /* 0x000fe40007ffe0ff */
[----:B------:R-:W-:Y:S02]  /*3e60*/  FMNMX.FTZ R22, R19, R22, !PT ;  /* 0x0000001613167209 */ /* 0x000fe40007810000 */
[----:B------:R-:W-:Y:S02]  /*3e70*/  FSEL R35, R40, -INF , !P5 ;  /* 0xff80000028237808 */ /* 0x000fe40006800000 */
[----:B------:R-:W-:-:S02]  /*3e80*/  FSEL R205, R105, -INF , !P2 ;  /* 0xff80000069cd7808 */ /* 0x000fc40005000000 */
[C---:B------:R-:W-:Y:S02]  /*3e90*/  ISETP.GE.AND P5, PT, R2.reuse, R140, PT ;  /* 0x0000008c0200720c */ /* 0x040fe40003fa6270 */
        /* <DEDUP_REMOVED lines=13> */
[----:B------:R-:W-:Y:S02]  /*3f70*/  FMNMX.FTZ R22, R53, R22, !PT ;  /* 0x0000001635167209 */ /* 0x000fe40007810000 */
[----:B------:R-:W-:Y:S02]  /*3f80*/  IADD3 R2, R0, 0x41, RZ ;  /* 0x0000004100027810 */ /* 0x000fe40007ffe0ff */
[----:B------:R-:W-:Y:S02]  /*3f90*/  FSEL R121, R121, -INF , !P0 ;  /* 0xff80000079797808 */ /* 0x000fe40004000000 */
[----:B------:R-:W-:-:S02]  /*3fa0*/  FMNMX.FTZ R22, R51, R22, !PT ;  /* 0x0000001633167209 */ /* 0x000fc40007810000 */
[----:B------:R-:W-:Y:S02]  /*3fb0*/  ISETP.GE.AND P0, PT, R2, R140, PT ;  /* 0x0000008c0200720c */ /* 0x000fe40003f06270 */
[----:B------:R-:W-:Y:S02]  /*3fc0*/  FMNMX.FTZ R22, R69, R22, !PT ;  /* 0x0000001645167209 */ /* 0x000fe40007810000 */
[----:B------:R-:W-:Y:S02]  /*3fd0*/  FSEL R193, R193, -INF , !P0 ;  /* 0xff800000c1c17808 */ /* 0x000fe40004000000 */
[----:B------:R-:W-:Y:S02]  /*3fe0*/  ISETP.GE.AND P0, PT, R0, R139, PT ;  /* 0x0000008b0000720c */ /* 0x000fe40003f06270 */
[----:B------:R-:W-:Y:S02]  /*3ff0*/  FMNMX.FTZ R22, R31, R22, !PT ;  /* 0x000000161f167209 */ /* 0x000fe40007810000 */
[----:B------:R-:W-:-:S02]  /*4000*/  FSEL R94, R94, -INF , !P0 ;  /* 0xff8000005e5e7808 */ /* 0x000fc40004000000 */
[----:B------:R-:W-:Y:S02]  /*4010*/  FMNMX.FTZ R40, R35, R22, !PT ;  /* 0x0000001623287209 */ /* 0x000fe40007810000 */
[----:B------:R-:W-:Y:S02]  /*4020*/  FMNMX.FTZ R38, R94, R95, !PT ;  /* 0x0000005f5e267209 */ /* 0x000fe40007810000 */
[----:B------:R-:W-:Y:S02]  /*4030*/  FMNMX.FTZ R40, R209, R40, !PT ;  /* 0x00000028d1287209 */ /* 0x000fe40007810000 */
[----:B------:R-:W-:Y:S02]  /*4040*/  FMNMX.FTZ R38, R15, R38, !PT ;  /* 0x000000260f267209 */ /* 0x000fe40007810000 */
[----:B------:R-:W-:Y:S02]  /*4050*/  FMNMX.FTZ R40, R211, R40, !PT ;  /* 0x00000028d3287209 */ /* 0x000fe40007810000 */
[----:B------:R-:W-:-:S02]  /*4060*/  FMNMX.FTZ R38, R99, R38, !PT ;  /* 0x0000002663267209 */ /* 0x000fc40007810000 */
[----:B------:R-:W-:Y:S02]  /*4070*/  FSEL R203, R203, -INF , !P4 ;  /* 0xff800000cbcb7808 */ /* 0x000fe40006000000 */
[----:B------:R-:W-:Y:S02]  /*4080*/  FMNMX.FTZ R40, R125, R40, !PT ;  /* 0x000000287d287209 */ /* 0x000fe40007810000 */
[----:B------:R-:W-:Y:S02]  /*4090*/  FMNMX.FTZ R38, R11, R38, !PT ;  /* 0x000000260b267209 */ /* 0x000fe40007810000 */
[----:B------:R-:W-:Y:S02]  /*40a0*/  IADD3 R23, R0, 0x40, RZ ;  /* 0x0000004000177810 */ /* 0x000fe40007ffe0ff */
[----:B------:R-:W-:Y:S02]  /*40b0*/  FMNMX.FTZ R40, R203, R40, !PT ;  /* 0x00000028cb287209 */ /* 0x000fe40007810000 */
        /* <DEDUP_REMOVED lines=8> */
[----:B------:R-:W-:Y:S02]  /*4140*/  IADD3 R23, R0, 0x48, RZ ;  /* 0x0000004800177810 */ /* 0x000fe40007ffe0ff */
[----:B------:R-:W-:Y:S02]  /*4150*/  FSEL R185, R185, -INF , !P4 ;  /* 0xff800000b9b97808 */ /* 0x000fe40006000000 */
[----:B------:R-:W-:Y:S02]  /*4160*/  FMNMX.FTZ R40, R201, R40, !PT ;  /* 0x00000028c9287209 */ /* 0x000fe40007810000 */
[----:B------:R-:W-:Y:S02]  /*4170*/  ISETP.GE.AND P3, PT, R2, R139, PT ;  /* 0x0000008b0200720c */ /* 0x000fe40003f66270 */
[----:B------:R-:W-:-:S02]  /*4180*/  IADD3 R2, R0, 0x49, RZ ;  /* 0x0000004900027810 */ /* 0x000fc40007ffe0ff */
[----:B------:R-:W-:Y:S02]  /*4190*/  FMNMX.FTZ R38, R7, R38, !PT ;  /* 0x0000002607267209 */ /* 0x000fe40007810000 */
[----:B------:R-:W-:Y:S02]  /*41a0*/  ISETP.GE.AND P5, PT, R23, R140, PT ;  /* 0x0000008c1700720c */ /* 0x000fe40003fa6270 */
[----:B------:R-:W-:Y:S02]  /*41b0*/  FMNMX.FTZ R40, R185, R40, !PT ;  /* 0x00000028b9287209 */ /* 0x000fe40007810000 */
[----:B------:R-:W-:Y:S02]  /*41c0*/  FSEL R183, R183, -INF , !P1 ;  /* 0xff800000b7b77808 */ /* 0x000fe40004800000 */
[C---:B------:R-:W-:Y:S02]  /*41d0*/  ISETP.GE.AND P4, PT, R2.reuse, R140, PT ;  /* 0x0000008c0200720c */ /* 0x040fe40003f86270 */
[----:B------:R-:W-:-:S02]  /*41e0*/  ISETP.GE.AND P1, PT, R2, R139, PT ;  /* 0x0000008b0200720c */ /* 0x000fc40003f26270 */
[----:B------:R-:W-:Y:S02]  /*41f0*/  FMNMX.FTZ R38, R33, R38, !PT ;  /* 0x0000002621267209 */ /* 0x000fe40007810000 */
[----:B------:R-:W-:Y:S02]  /*4200*/  IADD3 R2, R0, 0x50, RZ ;  /* 0x0000005000027810 */ /* 0x000fe40007ffe0ff */
[----:B------:R-:W-:Y:S02]  /*4210*/  FSEL R181, R181, -INF , !P5 ;  /* 0xff800000b5b57808 */ /* 0x000fe40006800000 */
[----:B------:R-:W-:Y:S02]  /*4220*/  FMNMX.FTZ R40, R193, R40, !PT ;  /* 0x00000028c1287209 */ /* 0x000fe40007810000 */
[----:B------:R-:W-:Y:S02]  /*4230*/  FSEL R189, R189, -INF , !P3 ;  /* 0xff800000bdbd7808 */ /* 0x000fe40005800000 */
[----:B------:R-:W-:-:S02]  /*4240*/  FMNMX.FTZ R38, R205, R38, !PT ;  /* 0x00000026cd267209 */ /* 0x000fc40007810000 */
[----:B------:R-:W-:Y:S02]  /*4250*/  ISETP.GE.AND P3, PT, R2, R140, PT ;  /* 0x0000008c0200720c */ /* 0x000fe40003f66270 */
[C---:B------:R-:W-:Y:S02]  /*4260*/  IADD3 R36, R0.reuse, 0x51, RZ ;  /* 0x0000005100247810 */ /* 0x040fe40007ffe0ff */
[----:B------:R-:W-:Y:S02]  /*4270*/  IADD3 R32, R0, 0x59, RZ ;  /* 0x0000005900207810 */ /* 0x000fe40007ffe0ff */
[----:B------:R-:W-:Y:S02]  /*4280*/  FSEL R191, R191, -INF , !P4 ;  /* 0xff800000bfbf7808 */ /* 0x000fe40006000000 */
[----:B------:R-:W-:Y:S02]  /*4290*/  FMNMX.FTZ R40, R181, R40, !PT ;  /* 0x00000028b5287209 */ /* 0x000fe40007810000 */
[----:B------:R-:W-:-:S02]  /*42a0*/  FMNMX.FTZ R38, R207, R38, !PT ;  /* 0x00000026cf267209 */ /* 0x000fc40007810000 */
[----:B------:R-:W-:Y:S02]  /*42b0*/  FSEL R163, R163, -INF , !P3 ;  /* 0xff800000a3a37808 */ /* 0x000fe40005800000 */
[----:B------:R-:W-:Y:S02]  /*42c0*/  IADD3 R34, R0, 0x58, RZ ;  /* 0x0000005800227810 */ /* 0x000fe40007ffe0ff */
[----:B------:R-:W-:Y:S02]  /*42d0*/  ISETP.GE.AND P5, PT, R36, R140, PT ;  /* 0x0000008c2400720c */ /* 0x000fe40003fa6270 */
[----:B------:R-:W-:Y:S02]  /*42e0*/  FMNMX.FTZ R40, R191, R40, !PT ;  /* 0x00000028bf287209 */ /* 0x000fe40007810000 */
[----:B------:R-:W-:Y:S02]  /*42f0*/  ISETP.GE.AND P3, PT, R32, R140, PT ;  /* 0x0000008c2000720c */ /* 0x000fe40003f66270 */
[----:B------:R-:W-:-:S02]  /*4300*/  IADD3 R26, R0, 0x68, RZ ;  /* 0x00000068001a7810 */ /* 0x000fc40007ffe0ff */
[----:B------:R-:W-:Y:S02]  /*4310*/  FMNMX.FTZ R38, R29, R38, !PT ;  /* 0x000000261d267209 */ /* 0x000fe40007810000 */
[----:B------:R-:W-:Y:S02]  /*4320*/  ISETP.GE.AND P4, PT, R34, R140, PT ;  /* 0x0000008c2200720c */ /* 0x000fe40003f86270 */
[----:B------:R-:W-:Y:S02]  /*4330*/  FSEL R155, R155, -INF , !P5 ;  /* 0xff8000009b9b7808 */ /* 0x000fe40006800000 */
[----:B------:R-:W-:Y:S02]  /*4340*/  FMNMX.FTZ R40, R163, R40, !PT ;  /* 0x00000028a3287209 */ /* 0x000fe40007810000 */
[----:B------:R-:W-:Y:S02]  /*4350*/  FSEL R151, R151, -INF , !P3 ;  /* 0xff80000097977808 */ /* 0x000fe40005800000 */
        /* <DEDUP_REMOVED lines=8> */
[----:B------:R-:W-:Y:S02]  /*43e0*/  IADD3 R28, R0, 0x61, RZ ;  /* 0x00000061001c7810 */ /* 0x000fe40007ffe0ff */
[----:B------:R-:W-:Y:S02]  /*43f0*/  FMNMX.FTZ R40, R153, R40, !PT ;  /* 0x0000002899287209 */ /* 0x000fe40007810000 */
[----:B------:R-:W-:Y:S02]  /*4400*/  FSEL R195, R195, -INF , !P2 ;  /* 0xff800000c3c37808 */ /* 0x000fe40005000000 */
[----:B------:R-:W-:Y:S02]  /*4410*/  FMNMX.FTZ R12, R197, R12, !PT ;  /* 0x0000000cc50c7209 */ /* 0x000fe40007810000 */
[----:B------:R-:W-:-:S02]  /*4420*/  FSEL R67, R16, -INF , !P5 ;  /* 0xff80000010437808 */ /* 0x000fc40006800000 */
[----:B------:R-:W-:Y:S02]  /*4430*/  ISETP.GE.AND P4, PT, R28, R140, PT ;  /* 0x0000008c1c00720c */ /* 0x000fe40003f86270 */
[----:B------:R-:W-:Y:S02]  /*4440*/  FMNMX.FTZ R16, R151, R40, !PT ;  /* 0x0000002897107209 */ /* 0x000fe40007810000 */
[----:B------:R-:W-:Y:S02]  /*4450*/  FMNMX.FTZ R12, R195, R12, !PT ;  /* 0x0000000cc30c7209 */ /* 0x000fe40007810000 */
[----:B------:R-:W-:Y:S02]  /*4460*/  IADD3 R24, R0, 0x69, RZ ;  /* 0x0000006900187810 */ /* 0x000fe40007ffe0ff */
[----:B------:R-:W-:Y:S02]  /*4470*/  FSEL R65, R65, -INF , !P4 ;  /* 0xff80000041417808 */ /* 0x000fe40006000000 */
[----:B------:R-:W-:-:S02]  /*4480*/  FMNMX.FTZ R16, R67, R16, !PT ;  /* 0x0000001043107209 */ /* 0x000fc40007810000 */
[-C--:B------:R-:W-:Y:S02]  /*4490*/  ISETP.GE.AND P2, PT, R23, R139.reuse, PT ;  /* 0x0000008b1700720c */ /* 0x080fe40003f46270 */
[----:B------:R-:W-:Y:S02]  /*44a0*/  FMNMX.FTZ R12, R183, R12, !PT ;  /* 0x0000000cb70c7209 */ /* 0x000fe40007810000 */
[----:B------:R-:W-:Y:S02]  /*44b0*/  ISETP.GE.AND P0, PT, R2, R139, PT ;  /* 0x0000008b0200720c */ /* 0x000fe40003f06270 */
[----:B------:R-:W-:Y:S02]  /*44c0*/  IADD3 R23, R0, 0x70, RZ ;  /* 0x0000007000177810 */ /* 0x000fe40007ffe0ff */
[----:B------:R-:W-:Y:S02]  /*44d0*/  ISETP.GE.AND P5, PT, R24, R140, PT ;  /* 0x0000008c1800720c */ /* 0x000fe40003fa6270 */
[----:B------:R-:W-:-:S02]  /*44e0*/  FMNMX.FTZ R16, R65, R16, !PT ;  /* 0x0000001041107209 */ /* 0x000fc40007810000 */
[C---:B------:R-:W-:Y:S02]  /*44f0*/  IADD3 R2, R0.reuse, 0x78, RZ ;  /* 0x0000007800027810 */ /* 0x040fe40007ffe0ff */
[----:B------:R-:W-:Y:S02]  /*4500*/  FSEL R177, R177, -INF , !P2 ;  /* 0xff800000b1b17808 */ /* 0x000fe40005000000 */
[----:B------:R-:W-:Y:S02]  /*4510*/  FMNMX.FTZ R12, R189, R12, !PT ;  /* 0x0000000cbd0c7209 */ /* 0x000fe40007810000 */
[----:B------:R-:W-:Y:S02]  /*4520*/  IADD3 R22, R0, 0x71, RZ ;  /* 0x0000007100167810 */ /* 0x000fe40007ffe0ff */
[----:B------:R-:W-:Y:S02]  /*4530*/  ISETP.GE.AND P4, PT, R23, R140, PT ;  /* 0x0000008c1700720c */ /* 0x000fe40003f86270 */
[----:B------:R-:W-:-:S02]  /*4540*/  FSEL R61, R61, -INF , !P5 ;  /* 0xff8000003d3d7808 */ /* 0x000fc40006800000 */
[----:B------:R-:W-:Y:S02]  /*4550*/  FMNMX.FTZ R16, R63, R16, !PT ;  /* 0x000000103f107209 */ /* 0x000fe40007810000 */
[----:B------:R-:W-:Y:S02]  /*4560*/  ISETP.GE.AND P5, PT, R2, R140, PT ;  /* 0x0000008c0200720c */ /* 0x000fe40003fa6270 */
[----:B------:R-:W-:Y:S02]  /*4570*/  FSEL R187, R187, -INF , !P1 ;  /* 0xff800000bbbb7808 */ /* 0x000fe40004800000 */
[----:B------:R-:W-:Y:S02]  /*4580*/  FMNMX.FTZ R12, R177, R12, !PT ;  /* 0x0000000cb10c7209 */ /* 0x000fe40007810000 */
[----:B------:R-:W-:Y:S02]  /*4590*/  ISETP.GE.AND P3, PT, R22, R140, PT ;  /* 0x0000008c1600720c */ /* 0x000fe40003f66270 */
[----:B------:R-:W-:-:S02]  /*45a0*/  FSEL R49, R49, -INF , !P4 ;  /* 0xff80000031317808 */ /* 0x000fc40006000000 */
[----:B------:R-:W-:Y:S02]  /*45b0*/  FMNMX.FTZ R16, R61, R16, !PT ;  /* 0x000000103d107209 */ /* 0x000fe40007810000 */
[----:B------:R-:W-:Y:S02]  /*45c0*/  FSEL R45, R20, -INF , !P5 ;  /* 0xff800000142d7808 */ /* 0x000fe40006800000 */
[----:B------:R-:W-:Y:S02]  /*45d0*/  ISETP.GE.AND P1, PT, R36, R139, PT ;  /* 0x0000008b2400720c */ /* 0x000fe40003f26270 */
[----:B------:R-:W-:Y:S02]  /*45e0*/  FSEL R149, R149, -INF , !P0 ;  /* 0xff80000095957808 */ /* 0x000fe40004000000 */
[----:B------:R-:W-:Y:S02]  /*45f0*/  FMNMX.FTZ R20, R187, R12, !PT ;  /* 0x0000000cbb147209 */ /* 0x000fe40007810000 */
[----:B------:R-:W-:-:S02]  /*4600*/  IADD3 R0, R0, 0x79, RZ ;  /* 0x0000007900007810 */ /* 0x000fc40007ffe0ff */
[----:B------:R-:W-:Y:S02]  /*4610*/  FSEL R47, R47, -INF , !P3 ;  /* 0xff8000002f2f7808 */ /* 0x000fe40005800000 */
[----:B------:R-:W-:Y:S02]  /*4620*/  FMNMX.FTZ R16, R49, R16, !PT ;  /* 0x0000001031107209 */ /* 0x000fe40007810000 */
[----:B------:R-:W-:Y:S02]  /*4630*/  ISETP.GE.AND P0, PT, R34, R139, PT ;  /* 0x0000008b2200720c */ /* 0x000fe40003f06270 */
[----:B------:R-:W-:Y:S02]  /*4640*/  FSEL R147, R147, -INF , !P1 ;  /* 0xff80000093937808 */ /* 0x000fe40004800000 */
[----:B------:R-:W-:Y:S02]  /*4650*/  FMNMX.FTZ R20, R149, R20, !PT ;  /* 0x0000001495147209 */ /* 0x000fe40007810000 */
[----:B------:R-:W-:-:S02]  /*4660*/  ISETP.GE.AND P4, PT, R0, R140, PT ;  /* 0x0000008c0000720c */ /* 0x000fc40003f86270 */
[----:B------:R-:W-:Y:S02]  /*4670*/  FMNMX.FTZ R16, R47, R16, !PT ;  /* 0x000000102f107209 */ /* 0x000fe40007810000 */
[----:B------:R-:W-:Y:S02]  /*4680*/  ISETP.GE.AND P1, PT, R32, R139, PT ;  /* 0x0000008b2000720c */ /* 0x000fe40003f26270 */
[----:B------:R-:W-:Y:S02]  /*4690*/  FSEL R145, R145, -INF , !P0 ;  /* 0xff80000091917808 */ /* 0x000fe40004000000 */
[----:B------:R-:W-:Y:S02]  /*46a0*/  FMNMX.FTZ R20, R147, R20, !PT ;  /* 0x0000001493147209 */ /* 0x000fe40007810000 */
[----:B------:R-:W-:Y:S02]  /*46b0*/  FSEL R27, R27, -INF , !P4 ;  /* 0xff8000001b1b7808 */ /* 0x000fe40006000000 */
[----:B------:R-:W-:-:S02]  /*46c0*/  FMNMX.FTZ R16, R45, R16, !PT ;  /* 0x000000102d107209 */ /* 0x000fc40007810000 */
[-C--:B------:R-:W-:Y:S02]  /*46d0*/  ISETP.GE.AND P0, PT, R30, R139.reuse, PT ;  /* 0x0000008b1e00720c */ /* 0x080fe40003f06270 */
[----:B------:R-:W-:Y:S02]  /*46e0*/  FSEL R133, R4, -INF , !P1 ;  /* 0xff80000004857808 */ /* 0x000fe40004800000 */
[----:B------:R-:W-:Y:S02]  /*46f0*/  FMNMX.FTZ R20, R145, R20, !PT ;  /* 0x0000001491147209 */ /* 0x000fe40007810000 */
[----:B------:R-:W-:Y:S02]  /*4700*/  FMNMX.FTZ R12, R27, R16, !PT ;  /* 0x000000101b0c7209 */ /* 0x000fe40007810000 */
[----:B------:R-:W-:Y:S02]  /*4710*/  ISETP.GE.AND P1, PT, R28, R139, PT ;  /* 0x0000008b1c00720c */ /* 0x000fe40003f26270 */
[----:B------:R-:W-:Y:S01]  /*4720*/  FSEL R59, R5, -INF , !P0 ;  /* 0xff800000053b7808 */ /* 0x000fe20004000000 */
[----:B------:R-:W1:Y:S01]  /*4730*/  SHFL.BFLY PT, R37, R12, 0x2, 0x1f ;  /* 0x0c401f000c257f89 */ /* 0x000e6200000e0000 */
[----:B------:R-:W-:-:S02]  /*4740*/  FMNMX.FTZ R20, R133, R20, !PT ;  /* 0x0000001485147209 */ /* 0x000fc40007810000 */
[-C--:B------:R-:W-:Y:S02]  /*4750*/  ISETP.GE.AND P0, PT, R26, R139.reuse, PT ;  /* 0x0000008b1a00720c */ /* 0x080fe40003f06270 */
[----:B------:R-:W-:Y:S02]  /*4760*/  FSEL R57, R6, -INF , !P1 ;  /* 0xff80000006397808 */ /* 0x000fe40004800000 */
[----:B------:R-:W-:Y:S02]  /*4770*/  FMNMX.FTZ R20, R59, R20, !PT ;  /* 0x000000143b147209 */ /* 0x000fe40007810000 */
[----:B------:R-:W-:Y:S02]  /*4780*/  ISETP.GE.AND P1, PT, R24, R139, PT ;  /* 0x0000008b1800720c */ /* 0x000fe40003f26270 */
[----:B------:R-:W-:Y:S02]  /*4790*/  FSEL R55, R8, -INF , !P0 ;  /* 0xff80000008377808 */ /* 0x000fe40004000000 */
        /* <DEDUP_REMOVED lines=13> */
[----:B-1----:R-:W-:Y:S02]  /*4870*/  FMNMX.FTZ R12, R12, R37, !PT ;  /* 0x000000250c0c7209 */ /* 0x002fe40007810000 */
[----:B------:R-:W-:Y:S02]  /*4880*/  FSEL R37, R17, -INF , !P1 ;  /* 0xff80000011257808 */ /* 0x000fe40004800000 */
[----:B------:R-:W-:Y:S01]  /*4890*/  FMNMX.FTZ R2, R39, R2, !PT ;  /* 0x0000000227027209 */ /* 0x000fe20007810000 */
[----:B------:R-:W1:Y:S03]  /*48a0*/  SHFL.BFLY PT, R5, R12, 0x1, 0x1f ;  /* 0x0c201f000c057f89 */ /* 0x000e6600000e0000 */
[----:B------:R-:W-:-:S05]  /*48b0*/  FMNMX.FTZ R17, R37, R2, !PT ;  /* 0x0000000225117209 */ /* 0x000fca0007810000 */
[----:B------:R-:W2:Y:S01]  /*48c0*/  SHFL.BFLY PT, R4, R17, 0x2, 0x1f ;  /* 0x0c401f0011047f89 */ /* 0x000ea200000e0000 */
[----:B-1----:R-:W-:-:S04]  /*48d0*/  FMNMX.FTZ R2, R12, R5, !PT ;  /* 0x000000050c027209 */ /* 0x002fc80007810000 */
[C---:B------:R-:W-:Y:S01]  /*48e0*/  FSETP.NEU.FTZ.AND P0, PT, R2.reuse, -INF , PT ;  /* 0xff8000000200780b */ /* 0x040fe20003f1d000 */
[----:B------:R-:W-:Y:S01]  /*48f0*/  FMUL.FTZ R24, R2, c[0x0][0x23c] ;  /* 0x00008f0002187a20 */ /* 0x000fe20000410000 */
[----:B--2---:R-:W-:-:S04]  /*4900*/  FMNMX.FTZ R4, R17, R4, !PT ;  /* 0x0000000411047209 */ /* 0x004fc80007810000 */
[----:B------:R-:W-:Y:S01]  /*4910*/  FSEL R24, R24, RZ, P0 ;  /* 0x000000ff18187208 */ /* 0x000fe20000000000 */
[----:B------:R-:W1:Y:S04]  /*4920*/  SHFL.BFLY PT, R5, R4, 0x1, 0x1f ;  /* 0x0c201f0004057f89 */ /* 0x000e6800000e0000 */
[--C-:B------:R-:W-:Y:S02]  /*4930*/  FFMA.FTZ R143, R92, c[0x0][0x23c], -R24.reuse ;  /* 0x00008f005c8f7a23 */ /* 0x100fe40000010818 */
[--C-:B------:R-:W-:Y:S02]  /*4940*/  FFMA.FTZ R52, R93, c[0x0][0x23c], -R24.reuse ;  /* 0x00008f005d347a23 */ /* 0x100fe40000010818 */
[--C-:B------:R-:W-:Y:S02]  /*4950*/  FFMA.FTZ R127, R19, c[0x0][0x23c], -R24.reuse ;  /* 0x00008f00137f7a23 */ /* 0x100fe40000010818 */
[--C-:B------:R-:W-:Y:S01]  /*4960*/  FFMA.FTZ R48, R97, c[0x0][0x23c], -R24.reuse ;  /* 0x00008f0061307a23 */ /* 0x100fe20000010818 */
[----:B------:R-:W-:Y:S01]  /*4970*/  MUFU.EX2 R143, R143 ;  /* 0x0000008f008f7308 */ /* 0x000fe20000000800 */
[--C-:B------:R-:W-:Y:S01]  /*4980*/  FFMA.FTZ R23, R21, c[0x0][0x23c], -R24.reuse ;  /* 0x00008f0015177a23 */ /* 0x100fe20000010818 */
[----:B------:R-:W-:Y:S01]  /*4990*/  LDSM.16.MT88.4 R16, [R156+0x9400] ;  /* 0x009400009c10783b */ /* 0x000fe20000004200 */
[----:B------:R-:W-:-:S02]  /*49a0*/  FFMA.FTZ R22, R53, c[0x0][0x23c], -R24 ;  /* 0x00008f0035167a23 */ /* 0x000fc40000010818 */
[--C-:B------:R-:W-:Y:S02]  /*49b0*/  FFMA.FTZ R21, R51, c[0x0][0x23c], -R24.reuse ;  /* 0x00008f0033157a23 */ /* 0x100fe40000010818 */
[--C-:B------:R-:W-:Y:S01]  /*49c0*/  FFMA.FTZ R20, R69, c[0x0][0x23c], -R24.reuse ;  /* 0x00008f0045147a23 */ /* 0x100fe20000010818 */
[----:B------:R-:W2:Y:S01]  /*49d0*/  MUFU.EX2 R52, R52 ;  /* 0x0000003400347308 */ /* 0x000ea20000000800 */
[--C-:B------:R-:W-:Y:S02]  /*49e0*/  FFMA.FTZ R40, R31, c[0x0][0x23c], -R24.reuse ;  /* 0x00008f001f287a23 */ /* 0x100fe40000010818 */
[--C-:B------:R-:W-:Y:S02]  /*49f0*/  FFMA.FTZ R35, R35, c[0x0][0x23c], -R24.reuse ;  /* 0x00008f0023237a23 */ /* 0x100fe40000010818 */
[--C-:B------:R-:W-:Y:S01]  /*4a00*/  FFMA.FTZ R31, R209, c[0x0][0x23c], -R24.reuse ;  /* 0x00008f00d11f7a23 */ /* 0x100fe20000010818 */
[----:B-1----:R-:W-:Y:S02]  /*4a10*/  FMNMX.FTZ R0, R4, R5, !PT ;  /* 0x0000000504007209 */ /* 0x002fe40007810000 */
[----:B------:R-:W-:Y:S01]  /*4a20*/  MUFU.EX2 R127, R127 ;  /* 0x0000007f007f7308 */ /* 0x000fe20000000800 */
[----:B------:R-:W-:Y:S01]  /*4a30*/  FFMA.FTZ R30, R211, c[0x0][0x23c], -R24 ;  /* 0x00008f00d31e7a23 */ /* 0x000fe20000010818 */
[C---:B------:R-:W-:Y:S01]  /*4a40*/  FSETP.NEU.FTZ.AND P0, PT, R0.reuse, -INF , PT ;  /* 0xff8000000000780b */ /* 0x040fe20003f1d000 */
[----:B------:R-:W-:-:S02]  /*4a50*/  FMUL.FTZ R36, R0, c[0x0][0x23c] ;  /* 0x00008f0000247a20 */ /* 0x000fc40000410000 */
[----:B------:R-:W-:-:S03]  /*4a60*/  FFMA.FTZ R125, R125, c[0x0][0x23c], -R24 ;  /* 0x00008f007d7d7a23 */ /* 0x000fc60000010818 */
[----:B------:R-:W1:Y:S01]  /*4a70*/  MUFU.EX2 R48, R48 ;  /* 0x0000003000307308 */ /* 0x000e620000000800 */
[----:B------:R-:W-:Y:S01]  /*4a80*/  FSEL R36, R36, RZ, P0 ;  /* 0x000000ff24247208 */ /* 0x000fe20000000000 */
[--C-:B------:R-:W-:Y:S01]  /*4a90*/  FFMA.FTZ R46, R203, c[0x0][0x23c], -R24.reuse ;  /* 0x00008f00cb2e7a23 */ /* 0x100fe20000010818 */
[----:B--2---:R-:W-:Y:S01]  /*4aa0*/  F2FP.BF16.PACK_AB R68, R52, R143 ;  /* 0x0000008f3444723e */ /* 0x004fe200000010ff */
[----:B------:R-:W-:Y:S01]  /*4ab0*/  FFMA.FTZ R121, R121, c[0x0][0x23c], -R24 ;  /* 0x00008f0079797a23 */ /* 0x000fe20000010818 */
[----:B------:R-:W-:Y:S01]  /*4ac0*/  ISETP.GE.AND P0, PT, R117, 0x2, PT ;  /* 0x000000027500780c */ /* 0x000fe20003f06270 */
[--C-:B------:R-:W-:Y:S02]  /*4ad0*/  FFMA.FTZ R175, R94, c[0x0][0x23c], -R36.reuse ;  /* 0x00008f005eaf7a23 */ /* 0x100fe40000010824 */
[--C-:B------:R-:W-:Y:S01]  /*4ae0*/  FFMA.FTZ R54, R95, c[0x0][0x23c], -R36.reuse ;  /* 0x00008f005f367a23 */ /* 0x100fe20000010824 */
[----:B------:R-:W-:Y:S01]  /*4af0*/  MUFU.EX2 R23, R23 ;  /* 0x0000001700177308 */ /* 0x000fe20000000800 */
[----:B------:R-:W2:Y:S01]  /*4b00*/  LDSM.16.MT88.4 R92, [R156+0xb000] ;  /* 0x00b000009c5c783b */ /* 0x000ea20000004200 */
[----:B------:R-:W-:-:S02]  /*4b10*/  FFMA.FTZ R135, R15, c[0x0][0x23c], -R36 ;  /* 0x00008f000f877a23 */ /* 0x000fc40000010824 */
[--C-:B------:R-:W-:Y:S02]  /*4b20*/  FFMA.FTZ R50, R99, c[0x0][0x23c], -R36.reuse ;  /* 0x00008f0063327a23 */ /* 0x100fe40000010824 */
[--C-:B------:R-:W-:Y:S01]  /*4b30*/  FFMA.FTZ R53, R11, c[0x0][0x23c], -R36.reuse ;  /* 0x00008f000b357a23 */ /* 0x100fe20000010824 */
[----:B-1----:R-:W-:Y:S01]  /*4b40*/  F2FP.BF16.PACK_AB R70, R48, R127 ;  /* 0x0000007f3046723e */ /* 0x002fe200000010ff */
[----:B------:R-:W-:Y:S01]  /*4b50*/  MUFU.EX2 R175, R175 ;  /* 0x000000af00af7308 */ /* 0x000fe20000000800 */
[--C-:B------:R-:W-:Y:S02]  /*4b60*/  FFMA.FTZ R51, R9, c[0x0][0x23c], -R36.reuse ;  /* 0x00008f0009337a23 */ /* 0x100fe40000010824 */
[----:B------:R-:W1:Y:S01]  /*4b70*/  LDSM.16.MT88.4 R8, [R156+0xb400] ;  /* 0x00b400009c08783b */ /* 0x000e620000004200 */
[--C-:B------:R-:W-:Y:S02]  /*4b80*/  FFMA.FTZ R26, R13, c[0x0][0x23c], -R36.reuse ;  /* 0x00008f000d1a7a23 */ /* 0x100fe40000010824 */
[--C-:B------:R-:W-:Y:S01]  /*4b90*/  FFMA.FTZ R38, R7, c[0x0][0x23c], -R36.reuse ;  /* 0x00008f0007267a23 */ /* 0x100fe20000010824 */
[----:B------:R-:W3:Y:S01]  /*4ba0*/  LDSM.16.MT88.4 R12, [R116+0x9400] ;  /* 0x00940000740c783b */ /* 0x000ee20000004200 */
[----:B------:R-:W4:Y:S01]  /*4bb0*/  MUFU.EX2 R54, R54 ;  /* 0x0000003600367308 */ /* 0x000f220000000800 */
[----:B------:R-:W-:-:S02]  /*4bc0*/  FFMA.FTZ R34, R33, c[0x0][0x23c], -R36 ;  /* 0x00008f0021227a23 */ /* 0x000fc40000010824 */
[--C-:B------:R-:W-:Y:S02]  /*4bd0*/  FFMA.FTZ R33, R205, c[0x0][0x23c], -R36.reuse ;  /* 0x00008f00cd217a23 */ /* 0x100fe40000010824 */
[--C-:B------:R-:W-:Y:S02]  /*4be0*/  FFMA.FTZ R32, R207, c[0x0][0x23c], -R36.reuse ;  /* 0x00008f00cf207a23 */ /* 0x100fe40000010824 */
[----:B------:R-:W-:Y:S01]  /*4bf0*/  FFMA.FTZ R29, R29, c[0x0][0x23c], -R36 ;  /* 0x00008f001d1d7a23 */ /* 0x000fe20000010824 */
[----:B------:R-:W-:Y:S01]  /*4c00*/  MUFU.EX2 R135, R135 ;  /* 0x0000008700877308 */ /* 0x000fe20000000800 */
[----:B------:R-:W-:Y:S02]  /*4c10*/  FFMA.FTZ R28, R201, c[0x0][0x23c], -R24 ;  /* 0x00008f00c91c7a23 */ /* 0x000fe40000010818 */
[--C-:B------:R-:W-:Y:S02]  /*4c20*/  FFMA.FTZ R123, R123, c[0x0][0x23c], -R36.reuse ;  /* 0x00008f007b7b7a23 */ /* 0x100fe40000010824 */
[----:B------:R-:W-:-:S02]  /*4c30*/  FFMA.FTZ R44, R199, c[0x0][0x23c], -R36 ;  /* 0x00008f00c72c7a23 */ /* 0x000fc40000010824 */
[--C-:B------:R-:W-:Y:S01]  /*4c40*/  FFMA.FTZ R42, R197, c[0x0][0x23c], -R36.reuse ;  /* 0x00008f00c52a7a23 */ /* 0x100fe20000010824 */
[----:B------:R-:W5:Y:S01]  /*4c50*/  MUFU.EX2 R50, R50 ;  /* 0x0000003200327308 */ /* 0x000f620000000800 */
[----:B----4-:R-:W-:Y:S01]  /*4c60*/  F2FP.BF16.PACK_AB R69, R54, R175 ;  /* 0x000000af3645723e */ /* 0x010fe200000010ff */
[----:B------:R-:W-:Y:S02]  /*4c70*/  FFMA.FTZ R3, R195, c[0x0][0x23c], -R36 ;  /* 0x00008f00c3037a23 */ /* 0x000fe40000010824 */
[--C-:B------:R-:W-:Y:S02]  /*4c80*/  FFMA.FTZ R185, R185, c[0x0][0x23c], -R24.reuse ;  /* 0x00008f00b9b97a23 */ /* 0x100fe40000010818 */
[--C-:B------:R-:W-:Y:S02]  /*4c90*/  FFMA.FTZ R62, R193, c[0x0][0x23c], -R24.reuse ;  /* 0x00008f00c13e7a23 */ /* 0x100fe40000010818 */
[----:B------:R-:W4:Y:S01]  /*4ca0*/  MUFU.EX2 R22, R22 ;  /* 0x0000001600167308 */ /* 0x000f220000000800 */
[----:B------:R-:W-:-:S02]  /*4cb0*/  FFMA.FTZ R181, R181, c[0x0][0x23c], -R24 ;  /* 0x00008f00b5b57a23 */ /* 0x000fc40000010818 */
[----:B------:R-:W-:Y:S02]  /*4cc0*/  FFMA.FTZ R58, R191, c[0x0][0x23c], -R24 ;  /* 0x00008f00bf3a7a23 */ /* 0x000fe40000010818 */
[--C-:B------:R-:W-:Y:S02]  /*4cd0*/  FFMA.FTZ R183, R183, c[0x0][0x23c], -R36.reuse ;  /* 0x00008f00b7b77a23 */ /* 0x100fe40000010824 */
[--C-:B------:R-:W-:Y:S01]  /*4ce0*/  FFMA.FTZ R60, R189, c[0x0][0x23c], -R36.reuse ;  /* 0x00008f00bd3c7a23 */ /* 0x100fe20000010824 */
[----:B-----5:R-:W-:Y:S01]  /*4cf0*/  F2FP.BF16.PACK_AB R71, R50, R135 ;  /* 0x000000873247723e */ /* 0x020fe200000010ff */
[----:B------:R-:W-:Y:S01]  /*4d00*/  MUFU.EX2 R21, R21 ;  /* 0x0000001500157308 */ /* 0x000fe20000000800 */
[--C-:B------:R-:W-:Y:S02]  /*4d10*/  FFMA.FTZ R177, R177, c[0x0][0x23c], -R36.reuse ;  /* 0x00008f00b1b17a23 */ /* 0x100fe40000010824 */
[----:B------:R-:W-:Y:S02]  /*4d20*/  FFMA.FTZ R56, R187, c[0x0][0x23c], -R36 ;  /* 0x00008f00bb387a23 */ /* 0x000fe40000010824 */
[--C-:B------:R-:W-:Y:S01]  /*4d30*/  FFMA.FTZ R163, R163, c[0x0][0x23c], -R24.reuse ;  /* 0x00008f00a3a37a23 */ /* 0x100fe20000010818 */
[----:B--2---:R-:W-:Y:S01]  /*4d40*/  HMMA.16816.F32.BF16 R96, R68, R92, RZ ;  /* 0x0000005c4460723c */ /* 0x004fe200000418ff */
[----:B----4-:R-:W-:Y:S01]  /*4d50*/  F2FP.BF16.PACK_AB R4, R22, R23 ;  /* 0x000000171604723e */ /* 0x010fe200000010ff */
[----:B------:R-:W2:Y:S01]  /*4d60*/  MUFU.EX2 R20, R20 ;  /* 0x0000001400147308 */ /* 0x000ea20000000800 */
[----:B------:R-:W-:-:S02]  /*4d70*/  FFMA.FTZ R66, R155, c[0x0][0x23c], -R24 ;  /* 0x00008f009b427a23 */ /* 0x000fc40000010818 */
[--C-:B------:R-:W-:Y:S02]  /*4d80*/  FFMA.FTZ R153, R153, c[0x0][0x23c], -R24.reuse ;  /* 0x00008f0099997a23 */ /* 0x100fe40000010818 */
[----:B------:R-:W-:Y:S01]  /*4d90*/  FFMA.FTZ R64, R151, c[0x0][0x23c], -R24 ;  /* 0x00008f0097407a23 */ /* 0x000fe20000010818 */
[C---:B------:R-:W-:Y:S01]  /*4da0*/  HMMA.16816.F32.BF16 R92, R68.reuse, R94, RZ ;  /* 0x0000005e445c723c */ /* 0x040fe200000418ff */
[--C-:B------:R-:W-:Y:S01]  /*4db0*/  FFMA.FTZ R149, R149, c[0x0][0x23c], -R36.reuse ;  /* 0x00008f0095957a23 */ /* 0x100fe20000010824 */
[----:B------:R-:W-:Y:S01]  /*4dc0*/  MUFU.EX2 R53, R53 ;  /* 0x0000003500357308 */ /* 0x000fe20000000800 */
[--C-:B------:R-:W-:Y:S02]  /*4dd0*/  FFMA.FTZ R120, R147, c[0x0][0x23c], -R36.reuse ;  /* 0x00008f0093787a23 */ /* 0x100fe40000010824 */
[----:B------:R-:W-:Y:S02]  /*4de0*/  FFMA.FTZ R145, R145, c[0x0][0x23c], -R36 ;  /* 0x00008f0091917a23 */ /* 0x000fe40000010824 */
[----:B------:R-:W-:Y:S01]  /*4df0*/  FADD.FTZ R54, R175, R54 ;  /* 0x00000036af367221 */ /* 0x000fe20000010000 */
[----:B------:R-:W-:Y:S01]  /*4e00*/  HMMA.16816.F32.BF16 R104, R68, R100, RZ ;  /* 0x000000644468723c */ /* 0x000fe200000418ff */
[----:B------:R-:W-:Y:S01]  /*4e10*/  FFMA.FTZ R67, R67, c[0x0][0x23c], -R24 ;  /* 0x00008f0043437a23 */ /* 0x000fe20000010818 */
[----:B------:R-:W4:Y:S01]  /*4e20*/  MUFU.EX2 R26, R26 ;  /* 0x0000001a001a7308 */ /* 0x000f220000000800 */
[----:B--2---:R-:W-:Y:S01]  /*4e30*/  F2FP.BF16.PACK_AB R6, R20, R21 ;  /* 0x000000151406723e */ /* 0x004fe200000010ff */
[----:B------:R-:W-:-:S02]  /*4e40*/  FADD.FTZ R135, R135, R54 ;  /* 0x0000003687877221 */ /* 0x000fc40000010000 */
[--C-:B------:R-:W-:Y:S02]  /*4e50*/  FFMA.FTZ R63, R63, c[0x0][0x23c], -R24.reuse ;  /* 0x00008f003f3f7a23 */ /* 0x100fe40000010818 */
[C---:B------:R-:W-:Y:S01]  /*4e60*/  HMMA.16816.F32.BF16 R100, R68.reuse, R102, RZ ;  /* 0x000000664464723c */ /* 0x040fe200000418ff */
[----:B------:R-:W-:Y:S01]  /*4e70*/  FADD.FTZ R124, R50, R135 ;  /* 0x00000087327c7221 */ /* 0x000fe20000010000 */
[----:B------:R-:W-:Y:S01]  /*4e80*/  MUFU.EX2 R51, R51 ;  /* 0x0000003300337308 */ /* 0x000fe20000000800 */
[----:B------:R-:W-:Y:S02]  /*4e90*/  FFMA.FTZ R50, R65, c[0x0][0x23c], -R24 ;  /* 0x00008f0041327a23 */ /* 0x000fe40000010818 */
[--C-:B------:R-:W-:Y:S02]  /*4ea0*/  FFMA.FTZ R59, R59, c[0x0][0x23c], -R36.reuse ;  /* 0x00008f003b3b7a23 */ /* 0x100fe40000010824 */
[----:B------:R-:W-:Y:S01]  /*4eb0*/  FFMA.FTZ R54, R57, c[0x0][0x23c], -R36 ;  /* 0x00008f0039367a23 */ /* 0x000fe20000010824 */
[----:B------:R-:W-:Y:S01]  /*4ec0*/  HMMA.16816.F32.BF16 R112, R68, R108, RZ ;  /* 0x0000006c4470723c */ /* 0x000fe200000418ff */
[--C-:B------:R-:W-:Y:S01]  /*4ed0*/  FFMA.FTZ R57, R49, c[0x0][0x23c], -R24.reuse ;  /* 0x00008f0031397a23 */ /* 0x100fe20000010818 */
[----:B------:R-:W2:Y:S01]  /*4ee0*/  MUFU.EX2 R38, R38 ;  /* 0x0000002600267308 */ /* 0x000ea20000000800 */
[----:B----4-:R-:W-:Y:S01]  /*4ef0*/  F2FP.BF16.PACK_AB R5, R26, R53 ;  /* 0x000000351a05723e */ /* 0x010fe200000010ff */
[----:B------:R-:W-:-:S02]  /*4f00*/  FFMA.FTZ R49, R45, c[0x0][0x23c], -R24 ;  /* 0x00008f002d317a23 */ /* 0x000fc40000010818 */
[--C-:B------:R-:W-:Y:S02]  /*4f10*/  FFMA.FTZ R43, R43, c[0x0][0x23c], -R36.reuse ;  /* 0x00008f002b2b7a23 */ /* 0x100fe40000010824 */
[----:B------:R-:W-:Y:S01]  /*4f20*/  HMMA.16816.F32.BF16 R88, R68, R84, RZ ;  /* 0x000000544458723c */ /* 0x000fe200000418ff */
[--C-:B------:R-:W-:Y:S01]  /*4f30*/  FFMA.FTZ R37, R37, c[0x0][0x23c], -R36.reuse ;  /* 0x00008f0025257a23 */ /* 0x100fe20000010824 */
[----:B------:R-:W-:Y:S01]  /*4f40*/  MUFU.EX2 R40, R40 ;  /* 0x0000002800287308 */ /* 0x000fe20000000800 */
[----:B------:R-:W-:-:S05]  /*4f50*/  FFMA.FTZ R39, R39, c[0x0][0x23c], -R36 ;  /* 0x00008f0027277a23 */ /* 0x000fca0000010824 */
[C---:B------:R-:W-:Y:S01]  /*4f60*/  HMMA.16816.F32.BF16 R80, R68.reuse, R76, RZ ;  /* 0x0000004c4450723c */ /* 0x040fe200000418ff */
[----:B--2---:R-:W-:Y:S01]  /*4f70*/  F2FP.BF16.PACK_AB R7, R38, R51 ;  /* 0x000000332607723e */ /* 0x004fe200000010ff */
[----:B------:R-:W2:Y:S06]  /*4f80*/  MUFU.EX2 R35, R35 ;  /* 0x0000002300237308 */ /* 0x000eac0000000800 */
[----:B------:R-:W-:Y:S02]  /*4f90*/  HMMA.16816.F32.BF16 R108, R68, R110, RZ ;  /* 0x0000006e446c723c */ /* 0x000fe400000418ff */
[----:B------:R-:W-:Y:S06]  /*4fa0*/  MUFU.EX2 R31, R31 ;  /* 0x0000001f001f7308 */ /* 0x000fec0000000800 */
[C---:B-1----:R-:W-:Y:S02]  /*4fb0*/  HMMA.16816.F32.BF16 R96, R4.reuse, R8, R96 ;  /* 0x000000080460723c */ /* 0x042fe40000041860 */
[----:B------:R-:W1:Y:S06]  /*4fc0*/  MUFU.EX2 R30, R30 ;  /* 0x0000001e001e7308 */ /* 0x000e6c0000000800 */
[----:B------:R-:W-:Y:S01]  /*4fd0*/  HMMA.16816.F32.BF16 R92, R4, R10, R92 ;  /* 0x0000000a045c723c */ /* 0x000fe2000004185c */
[----:B------:R-:W4:Y:S01]  /*4fe0*/  LDSM.16.MT88.4 R8, [R116+0xd000] ;  /* 0x00d000007408783b */ /* 0x000f220000004200 */
[----:B------:R-:W-:Y:S06]  /*4ff0*/  MUFU.EX2 R34, R34 ;  /* 0x0000002200227308 */ /* 0x000fec0000000800 */
[C---:B------:R-:W-:Y:S02]  /*5000*/  HMMA.16816.F32.BF16 R84, R68.reuse, R86, RZ ;  /* 0x000000564454723c */ /* 0x040fe400000418ff */
[----:B------:R-:W5:Y:S06]  /*5010*/  MUFU.EX2 R33, R33 ;  /* 0x0000002100217308 */ /* 0x000f6c0000000800 */
[----:B------:R-:W-:Y:S02]  /*5020*/  HMMA.16816.F32.BF16 R76, R68, R78, RZ ;  /* 0x0000004e444c723c */ /* 0x000fe400000418ff */
[----:B------:R-:W-:Y:S06]  /*5030*/  MUFU.EX2 R32, R32 ;  /* 0x0000002000207308 */ /* 0x000fec0000000800 */
[C---:B---3--:R-:W-:Y:S02]  /*5040*/  HMMA.16816.F32.BF16 R104, R4.reuse, R12, R104 ;  /* 0x0000000c0468723c */ /* 0x048fe40000041868 */
[----:B------:R-:W3:Y:S06]  /*5050*/  MUFU.EX2 R29, R29 ;  /* 0x0000001d001d7308 */ /* 0x000eec0000000800 */
[C---:B------:R-:W-:Y:S01]  /*5060*/  HMMA.16816.F32.BF16 R100, R4.reuse, R14, R100 ;  /* 0x0000000e0464723c */ /* 0x040fe20000041864 */
[----:B------:R-:W1:Y:S01]  /*5070*/  LDSM.16.MT88.4 R12, [R156+0xd400] ;  /* 0x00d400009c0c783b */ /* 0x000e620000004200 */
[----:B------:R-:W-:Y:S06]  /*5080*/  MUFU.EX2 R125, R125 ;  /* 0x0000007d007d7308 */ /* 0x000fec0000000800 */
[----:B------:R-:W-:Y:S02]  /*5090*/  HMMA.16816.F32.BF16 R112, R4, R16, R112 ;  /* 0x000000100470723c */ /* 0x000fe40000041870 */
[----:B------:R-:W1:Y:S06]  /*50a0*/  MUFU.EX2 R46, R46 ;  /* 0x0000002e002e7308 */ /* 0x000e6c0000000800 */
[C---:B----4-:R-:W-:Y:S02]  /*50b0*/  HMMA.16816.F32.BF16 R72, R68.reuse, R8, RZ ;  /* 0x000000084448723c */ /* 0x050fe400000418ff */
[----:B------:R-:W-:Y:S06]  /*50c0*/  MUFU.EX2 R121, R121 ;  /* 0x0000007900797308 */ /* 0x000fec0000000800 */
[----:B------:R-:W-:Y:S01]  /*50d0*/  HMMA.16816.F32.BF16 R68, R68, R10, RZ ;  /* 0x0000000a4444723c */ /* 0x000fe200000418ff */
[----:B------:R-:W4:Y:S01]  /*50e0*/  LDSM.16.MT88.4 R8, [R116+0xd400] ;  /* 0x00d400007408783b */ /* 0x000f220000004200 */
[----:B------:R-:W2:Y:S06]  /*50f0*/  MUFU.EX2 R28, R28 ;  /* 0x0000001c001c7308 */ /* 0x000eac0000000800 */
[C---:B------:R-:W-:Y:S01]  /*5100*/  HMMA.16816.F32.BF16 R108, R4.reuse, R18, R108 ;  /* 0x00000012046c723c */ /* 0x040fe2000004186c */
[----:B------:R-:W2:Y:S01]  /*5110*/  LDSM.16.MT88.4 R16, [R116+0xb400] ;  /* 0x00b400007410783b */ /* 0x000ea20000004200 */
[----:B------:R-:W-:Y:S06]  /*5120*/  MUFU.EX2 R123, R123 ;  /* 0x0000007b007b7308 */ /* 0x000fec0000000800 */
[C---:B-1----:R-:W-:Y:S02]  /*5130*/  HMMA.16816.F32.BF16 R80, R4.reuse, R12, R80 ;  /* 0x0000000c0450723c */ /* 0x042fe40000041850 */
[----:B------:R-:W1:Y:S06]  /*5140*/  MUFU.EX2 R44, R44 ;  /* 0x0000002c002c7308 */ /* 0x000e6c0000000800 */
[C---:B------:R-:W-:Y:S01]  /*5150*/  HMMA.16816.F32.BF16 R76, R4.reuse, R14, R76 ;  /* 0x0000000e044c723c */ /* 0x040fe2000004184c */
[----:B------:R-:W1:Y:S01]  /*5160*/  LDSM.16.MT88.4 R12, [R156+0x9800] ;  /* 0x009800009c0c783b */ /* 0x000e620000004200 */
[----:B------:R-:W-:Y:S08]  /*5170*/  MUFU.EX2 R42, R42 ;  /* 0x0000002a002a7308 */ /* 0x000ff00000000800 */
[----:B------:R-:W1:Y:S01]  /*5180*/  MUFU.EX2 R3, R3 ;  /* 0x0000000300037308 */ /* 0x000e620000000800 */
[C---:B----4-:R-:W-:Y:S07]  /*5190*/  HMMA.16816.F32.BF16 R72, R4.reuse, R8, R72 ;  /* 0x000000080448723c */ /* 0x050fee0000041848 */
[----:B------:R-:W-:Y:S01]  /*51a0*/  MUFU.EX2 R185, R185 ;  /* 0x000000b900b97308 */ /* 0x000fe20000000800 */
[C---:B------:R-:W-:Y:S01]  /*51b0*/  HMMA.16816.F32.BF16 R68, R4.reuse, R10, R68 ;  /* 0x0000000a0444723c */ /* 0x040fe20000041844 */
[----:B------:R-:W4:Y:S06]  /*51c0*/  LDSM.16.MT88.4 R8, [R116+0x9800] ;  /* 0x009800007408783b */ /* 0x000f2c0000004200 */
[----:B------:R-:W1:Y:S01]  /*51d0*/  MUFU.EX2 R62, R62 ;  /* 0x0000003e003e7308 */ /* 0x000e620000000800 */
[C---:B--2---:R-:W-:Y:S07]  /*51e0*/  HMMA.16816.F32.BF16 R88, R4.reuse, R16, R88 ;  /* 0x000000100458723c */ /* 0x044fee0000041858 */
[----:B------:R-:W-:Y:S01]  /*51f0*/  MUFU.EX2 R181, R181 ;  /* 0x000000b500b57308 */ /* 0x000fe20000000800 */
[----:B------:R-:W-:Y:S01]  /*5200*/  HMMA.16816.F32.BF16 R84, R4, R18, R84 ;  /* 0x000000120454723c */ /* 0x000fe20000041854 */
[----:B------:R-:W-:Y:S06]  /*5210*/  LDSM.16.MT88.4 R16, [R156+0xa400] ;  /* 0x00a400009c10783b */ /* 0x000fec0000004200 */
[----:B------:R-:W2:Y:S01]  /*5220*/  MUFU.EX2 R58, R58 ;  /* 0x0000003a003a7308 */ /* 0x000ea20000000800 */
[----:B------:R-:W-:-:S02]  /*5230*/  F2FP.BF16.PACK_AB R4, R35, R40 ;  /* 0x000000282304723e */ /* 0x000fc400000010ff */
[----:B------:R-:W-:-:S05]  /*5240*/  F2FP.BF16.PACK_AB R6, R30, R31 ;  /* 0x0000001f1e06723e */ /* 0x000fca00000010ff */
[----:B------:R-:W-:Y:S01]  /*5250*/  MUFU.EX2 R183, R183 ;  /* 0x000000b700b77308 */ /* 0x000fe20000000800 */
[----:B-----5:R-:W-:Y:S02]  /*5260*/  F2FP.BF16.PACK_AB R5, R33, R34 ;  /* 0x000000222105723e */ /* 0x020fe400000010ff */
[----:B---3--:R-:W-:-:S05]  /*5270*/  F2FP.BF16.PACK_AB R7, R29, R32 ;  /* 0x000000201d07723e */ /* 0x008fca00000010ff */
[----:B------:R-:W3:Y:S02]  /*5280*/  MUFU.EX2 R60, R60 ;  /* 0x0000003c003c7308 */ /* 0x000ee40000000800 */
[C---:B-1----:R-:W-:Y:S06]  /*5290*/  HMMA.16816.F32.BF16 R112, R4.reuse, R12, R112 ;  /* 0x0000000c0470723c */ /* 0x042fec0000041870 */
[----:B------:R-:W-:Y:S02]  /*52a0*/  MUFU.EX2 R177, R177 ;  /* 0x000000b100b17308 */ /* 0x000fe40000000800 */
[C---:B----4-:R-:W-:Y:S06]  /*52b0*/  HMMA.16816.F32.BF16 R104, R4.reuse, R8, R104 ;  /* 0x000000080468723c */ /* 0x050fec0000041868 */
[----:B------:R-:W1:Y:S02]  /*52c0*/  MUFU.EX2 R56, R56 ;  /* 0x0000003800387308 */ /* 0x000e640000000800 */
[C---:B------:R-:W-:Y:S01]  /*52d0*/  HMMA.16816.F32.BF16 R100, R4.reuse, R10, R100 ;  /* 0x0000000a0464723c */ /* 0x040fe20000041864 */
[----:B------:R-:W4:Y:S05]  /*52e0*/  LDSM.16.MT88.4 R8, [R116+0xb800] ;  /* 0x00b800007408783b */ /* 0x000f2a0000004200 */
[----:B------:R-:W-:Y:S02]  /*52f0*/  MUFU.EX2 R163, R163 ;  /* 0x000000a300a37308 */ /* 0x000fe40000000800 */
[C---:B------:R-:W-:Y:S01]  /*5300*/  HMMA.16816.F32.BF16 R108, R4.reuse, R14, R108 ;  /* 0x0000000e046c723c */ /* 0x040fe2000004186c */
[----:B------:R-:W5:Y:S05]  /*5310*/  LDSM.16.MT88.4 R12, [R156+0xb800] ;  /* 0x00b800009c0c783b */ /* 0x000f6a0000004200 */
[----:B------:R-:W-:Y:S08]  /*5320*/  MUFU.EX2 R66, R66 ;  /* 0x0000004200427308 */ /* 0x000ff00000000800 */
[----:B------:R-:W-:Y:S08]  /*5330*/  MUFU.EX2 R153, R153 ;  /* 0x0000009900997308 */ /* 0x000ff00000000800 */
[----:B------:R-:W1:Y:S08]  /*5340*/  MUFU.EX2 R64, R64 ;  /* 0x0000004000407308 */ /* 0x000e700000000800 */
[----:B------:R-:W-:Y:S01]  /*5350*/  MUFU.EX2 R149, R149 ;  /* 0x0000009500957308 */ /* 0x000fe20000000800 */
[C---:B----4-:R-:W-:Y:S07]  /*5360*/  HMMA.16816.F32.BF16 R88, R4.reuse, R8, R88 ;  /* 0x000000080458723c */ /* 0x050fee0000041858 */
[----:B------:R-:W4:Y:S01]  /*5370*/  MUFU.EX2 R120, R120 ;  /* 0x0000007800787308 */ /* 0x000f220000000800 */
        /* <DEDUP_REMOVED lines=13> */
[----:B------:R-:W1:Y:S06]  /*5450*/  LDSM.16.MT88.4 R8, [R116+0x9c00] ;  /* 0x009c00007408783b */ /* 0x000e6c0000004200 */
[----:B------:R-:W-:Y:S01]  /*5460*/  MUFU.EX2 R37, R37 ;  /* 0x0000002500257308 */ /* 0x000fe20000000800 */
        /* <DEDUP_REMOVED lines=27> */
[----:B---3--:R-:W-:Y:S02]  /*5620*/  F2FP.BF16.PACK_AB R5, R60, R183 ;  /* 0x000000b73c05723e */ /* 0x008fe400000010ff */
        /* <DEDUP_REMOVED lines=22> */
[----:B------:R-:W-:Y:S01]  /*5790*/  MUFU.EX2 R143, R145 ;  /* 0x00000091008f7308 */ /* 0x000fe20000000800 */
[----:B------:R-:W-:Y:S01]  /*57a0*/  FADD.FTZ R127, R127, R4 ;  /* 0x000000047f7f7221 */ /* 0x000fe20000010000 */
[----:B------:R-:W-:-:S02]  /*57b0*/  F2FP.BF16.PACK_AB R4, R66, R163 ;  /* 0x000000a34204723e */ /* 0x000fc400000010ff */
[----:B----4-:R-:W-:Y:S01]  /*57c0*/  F2FP.BF16.PACK_AB R5, R120, R149 ;  /* 0x000000957805723e */ /* 0x010fe200000010ff */
[----:B------:R-:W-:Y:S02]  /*57d0*/  FADD.FTZ R122, R48, R127 ;  /* 0x0000007f307a7221 */ /* 0x000fe40000010000 */
[----:B------:R-:W-:Y:S01]  /*57e0*/  FFMA.FTZ R48, R61, c[0x0][0x23c], -R24 ;  /* 0x00008f003d307a23 */ /* 0x000fe20000010818 */
[----:B------:R-:W3:Y:S01]  /*57f0*/  MUFU.EX2 R52, R52 ;  /* 0x0000003400347308 */ /* 0x000ee20000000800 */
[----:B------:R-:W-:-:S04]  /*5800*/  FADD.FTZ R23, R23, R122 ;  /* 0x0000007a17177221 */ /* 0x000fc80000010000 */
[----:B------:R-:W-:-:S03]  /*5810*/  FADD.FTZ R22, R22, R23 ;  /* 0x0000001716167221 */ /* 0x000fc60000010000 */
[----:B------:R-:W4:Y:S01]  /*5820*/  MUFU.EX2 R48, R48 ;  /* 0x0000003000307308 */ /* 0x000f220000000800 */
[----:B------:R-:W-:-:S04]  /*5830*/  FADD.FTZ R21, R21, R22 ;  /* 0x0000001615157221 */ /* 0x000fc80000010000 */
[----:B------:R-:W-:Y:S02]  /*5840*/  FADD.FTZ R45, R20, R21 ;  /* 0x00000015142d7221 */ /* 0x000fe40000010000 */
[----:B------:R-:W-:Y:S01]  /*5850*/  LDSM.16.MT88.4 R20, [R156+0xc800] ;  /* 0x00c800009c14783b */ /* 0x000fe20000004200 */
[----:B---3--:R-:W-:-:S07]  /*5860*/  F2FP.BF16.PACK_AB R7, R52, R143 ;  /* 0x0000008f3407723e */ /* 0x008fce00000010ff */
        /* <DEDUP_REMOVED lines=15> */
[----:B------:R-:W-:-:S02]  /*5960*/  FFMA.FTZ R53, R25, c[0x0][0x23c], -R36 ;  /* 0x00008f0019357a23 */ /* 0x000fc40000010824 */
[----:B------:R-:W-:Y:S02]  /*5970*/  FFMA.FTZ R12, R55, c[0x0][0x23c], -R36 ;  /* 0x00008f00370c7a23 */ /* 0x000fe40000010824 */
[----:B------:R-:W-:Y:S02]  /*5980*/  FADD.FTZ R26, R26, R13 ;  /* 0x0000000d1a1a7221 */ /* 0x000fe40000010000 */
[----:B------:R2:W-:Y:S01]  /*5990*/  MUFU.EX2 R122, R12 ;  /* 0x0000000c007a7308 */ /* 0x0005e20000000800 */
[----:B---3--:R-:W-:Y:S01]  /*59a0*/  HMMA.16816.F32.BF16 R88, R4, R16, R88 ;  /* 0x000000100458723c */ /* 0x008fe20000041858 */
[--C-:B------:R-:W-:Y:S02]  /*59b0*/  FFMA.FTZ R55, R47, c[0x0][0x23c], -R24.reuse ;  /* 0x00008f002f377a23 */ /* 0x100fe40000010818 */
[----:B------:R-:W-:Y:S02]  /*59c0*/  FFMA.FTZ R47, R27, c[0x0][0x23c], -R24 ;  /* 0x00008f001b2f7a23 */ /* 0x000fe40000010818 */
[----:B------:R-:W-:-:S02]  /*59d0*/  FADD.FTZ R51, R51, R26 ;  /* 0x0000001a33337221 */ /* 0x000fc40000010000 */
[----:B------:R-:W3:Y:S01]  /*59e0*/  MUFU.EX2 R53, R53 ;  /* 0x0000003500357308 */ /* 0x000ee20000000800 */
[----:B------:R-:W-:Y:S01]  /*59f0*/  HMMA.16816.F32.BF16 R84, R4, R18, R84 ;  /* 0x000000120454723c */ /* 0x000fe20000041854 */
[----:B------:R-:W5:Y:S01]  /*5a00*/  LDSM.16.MT88.4 R16, [R116+0xe800] ;  /* 0x00e800007410783b */ /* 0x000f620000004200 */
[----:B------:R-:W-:Y:S02]  /*5a10*/  FADD.FTZ R51, R38, R51 ;  /* 0x0000003326337221 */ /* 0x000fe40000010000 */
[----:B------:R-:W-:Y:S01]  /*5a20*/  FFMA.FTZ R124, R41, c[0x0][0x23c], -R36 ;  /* 0x00008f00297c7a23 */ /* 0x000fe20000010824 */
[----:B------:R-:W-:Y:S01]  /*5a30*/  LDSM.16.MT88.4 R24, [R116+0xa800] ;  /* 0x00a800007418783b */ /* 0x000fe20000004200 */
[----:B------:R-:W-:Y:S01]  /*5a40*/  FADD.FTZ R34, R34, R51 ;  /* 0x0000003322227221 */ /* 0x000fe20000010000 */
[----:B------:R-:W-:Y:S01]  /*5a50*/  F2FP.BF16.PACK_AB R4, R50, R67 ;  /* 0x000000433204723e */ /* 0x000fe200000010ff */
[----:B------:R-:W-:Y:S01]  /*5a60*/  MUFU.EX2 R36, R39 ;  /* 0x0000002700247308 */ /* 0x000fe20000000800 */
[----:B----4-:R-:W-:Y:S01]  /*5a70*/  F2FP.BF16.PACK_AB R6, R48, R63 ;  /* 0x0000003f3006723e */ /* 0x010fe200000010ff */
[----:B--2---:R-:W2:Y:S01]  /*5a80*/  LDSM.16.MT88.4 R12, [R116+0xc800] ;  /* 0x00c80000740c783b */ /* 0x004ea20000004200 */
[----:B------:R-:W-:Y:S01]  /*5a90*/  F2FP.BF16.PACK_AB R5, R54, R59 ;  /* 0x0000003b3605723e */ /* 0x000fe200000010ff */
[----:B------:R-:W-:Y:S01]  /*5aa0*/  FADD.FTZ R33, R33, R34 ;  /* 0x0000002221217221 */ /* 0x000fe20000010000 */
[----:B---3--:R-:W-:-:S03]  /*5ab0*/  F2FP.BF16.PACK_AB R7, R53, R122 ;  /* 0x0000007a3507723e */ /* 0x008fc600000010ff */
[----:B------:R-:W-:Y:S01]  /*5ac0*/  FADD.FTZ R32, R32, R33 ;  /* 0x0000002120207221 */ /* 0x000fe20000010000 */
[----:B------:R-:W-:Y:S03]  /*5ad0*/  MUFU.EX2 R124, R124 ;  /* 0x0000007c007c7308 */ /* 0x000fe60000000800 */
        /* <DEDUP_REMOVED lines=11> */
[----:B-----5:R-:W-:Y:S03]  /*5b90*/  HMMA.16816.F32.BF16 R72, R4, R16, R72 ;  /* 0x000000100448723c */ /* 0x020fe60000041848 */
[----:B------:R-:W-:-:S04]  /*5ba0*/  FADD.FTZ R177, R177, R60 ;  /* 0x0000003cb1b17221 */ /* 0x000fc80000010000 */
        /* <DEDUP_REMOVED lines=8> */
[----:B------:R-:W2:Y:S01]  /*5c30*/  LDSM.16.MT88.4 R12, [R116+0xac00] ;  /* 0x00ac0000740c783b */ /* 0x000ea20000004200 */
[----:B------:R-:W-:-:S02]  /*5c40*/  FADD.FTZ R143, R143, R120 ;  /* 0x000000788f8f7221 */ /* 0x000fc40000010000 */
[----:B------:R-:W-:Y:S02]  /*5c50*/  FADD.FTZ R30, R30, R31 ;  /* 0x0000001f1e1e7221 */ /* 0x000fe40000010000 */
        /* <DEDUP_REMOVED lines=11> */
[----:B------:R-:W-:Y:S01]  /*5d10*/  HMMA.16816.F32.BF16 R104, R4, R24, R104 ;  /* 0x000000180468723c */ /* 0x000fe20000041868 */
[----:B------:R-:W-:Y:S01]  /*5d20*/  MUFU.EX2 R24, R57 ;  /* 0x0000003900187308 */ /* 0x000fe20000000800 */
[----:B------:R-:W-:Y:S02]  /*5d30*/  FADD.FTZ R185, R185, R28 ;  /* 0x0000001cb9b97221 */ /* 0x000fe40000010000 */
[----:B------:R-:W-:Y:S02]  /*5d40*/  FADD.FTZ R122, R53, R122 ;  /* 0x0000007a357a7221 */ /* 0x000fe40000010000 */
[----:B------:R-:W-:-:S02]  /*5d50*/  FADD.FTZ R62, R62, R185 ;  /* 0x000000b93e3e7221 */ /* 0x000fc40000010000 */
[----:B------:R-:W-:Y:S01]  /*5d60*/  HMMA.16816.F32.BF16 R100, R4, R26, R100 ;  /* 0x0000001a0464723c */ /* 0x000fe20000041864 */
[----:B------:R-:W3:Y:S01]  /*5d70*/  MUFU.EX2 R27, R55 ;  /* 0x00000037001b7308 */ /* 0x000ee20000000800 */
[----:B------:R-:W-:-:S04]  /*5d80*/  FADD.FTZ R181, R181, R62 ;  /* 0x0000003eb5b57221 */ /* 0x000fc80000010000 */
[----:B------:R-:W-:Y:S02]  /*5d90*/  FADD.FTZ R58, R58, R181 ;  /* 0x000000b53a3a7221 */ /* 0x000fe40000010000 */
[C---:B------:R-:W-:Y:S01]  /*5da0*/  HMMA.16816.F32.BF16 R92, R4.reuse, R22, R92 ;  /* 0x00000016045c723c */ /* 0x040fe2000004185c */
[----:B------:R-:W-:Y:S01]  /*5db0*/  MUFU.EX2 R25, R49 ;  /* 0x0000003100197308 */ /* 0x000fe20000000800 */
[----:B------:R-:W-:Y:S01]  /*5dc0*/  FADD.FTZ R163, R163, R58 ;  /* 0x0000003aa3a37221 */ /* 0x000fe20000010000 */
[----:B------:R-:W4:Y:S03]  /*5dd0*/  LDSM.16.MT88.4 R20, [R156+0xac00] ;  /* 0x00ac00009c14783b */ /* 0x000f260000004200 */
[----:B------:R-:W-:Y:S02]  /*5de0*/  FADD.FTZ R66, R66, R163 ;  /* 0x000000a342427221 */ /* 0x000fe40000010000 */
[----:B------:R-:W-:Y:S01]  /*5df0*/  HMMA.16816.F32.BF16 R68, R4, R18, R68 ;  /* 0x000000120444723c */ /* 0x000fe20000041844 */
[----:B------:R-:W5:Y:S01]  /*5e00*/  MUFU.EX2 R26, R47 ;  /* 0x0000002f001a7308 */ /* 0x000f620000000800 */
[----:B------:R-:W4:Y:S01]  /*5e10*/  LDSM.16.MT88.4 R16, [R116+0xcc00] ;  /* 0x00cc00007410783b */ /* 0x000f220000004200 */
[----:B------:R-:W-:-:S04]  /*5e20*/  FADD.FTZ R153, R153, R66 ;  /* 0x0000004299997221 */ /* 0x000fc80000010000 */
[----:B---3--:R-:W-:Y:S01]  /*5e30*/  F2FP.BF16.PACK_AB R4, R27, R24 ;  /* 0x000000181b04723e */ /* 0x008fe200000010ff */
[----:B------:R-:W-:Y:S01]  /*5e40*/  FADD.FTZ R64, R64, R153 ;  /* 0x0000009940407221 */ /* 0x000fe20000010000 */
[C---:B------:R-:W-:Y:S01]  /*5e50*/  F2FP.BF16.PACK_AB R5, R124.reuse, R43 ;  /* 0x0000002b7c05723e */ /* 0x040fe200000010ff */
[----:B------:R-:W-:Y:S01]  /*5e60*/  FADD.FTZ R43, R43, R122 ;  /* 0x0000007a2b2b7221 */ /* 0x000fe20000010000 */
[----:B------:R-:W-:Y:S01]  /*5e70*/  F2FP.BF16.PACK_AB R7, R37, R36 ;  /* 0x000000242507723e */ /* 0x000fe200000010ff */
[----:B------:R-:W-:Y:S02]  /*5e80*/  FADD.FTZ R67, R67, R64 ;  /* 0x0000004043437221 */ /* 0x000fe40000010000 */
[----:B------:R-:W-:Y:S02]  /*5e90*/  FADD.FTZ R43, R124, R43 ;  /* 0x0000002b7c2b7221 */ /* 0x000fe40000010000 */
[----:B------:R-:W-:Y:S01]  /*5ea0*/  FADD.FTZ R50, R50, R67 ;  /* 0x0000004332327221 */ /* 0x000fe20000010000 */
[----:B-----5:R-:W-:Y:S01]  /*5eb0*/  F2FP.BF16.PACK_AB R6, R26, R25 ;  /* 0x000000191a06723e */ /* 0x020fe200000010ff */
        /* <DEDUP_REMOVED lines=10> */
[----:B-1----:R-:W-:Y:S02]  /*5f60*/  HMMA.16816.F32.BF16 R96, R4, R8, R96 ;  /* 0x000000080460723c */ /* 0x002fe40000041860 */
[----:B------:R-:W-:-:S06]  /*5f70*/  FADD.FTZ R177, R26, R25 ;  /* 0x000000191ab17221 */ /* 0x000fcc0000010000 */
[C---:B------:R-:W-:Y:S01]  /*5f80*/  HMMA.16816.F32.BF16 R92, R4.reuse, R10, R92 ;  /* 0x0000000a045c723c */ /* 0x040fe2000004185c */
[----:B------:R-:W1:Y:S07]  /*5f90*/  LDSM.16.MT88.4 R8, [R116+0xec00] ;  /* 0x00ec00007408783b */ /* 0x000e6e0000004200 */
[C---:B----4-:R-:W-:Y:S08]  /*5fa0*/  HMMA.16816.F32.BF16 R112, R4.reuse, R20, R112 ;  /* 0x000000140470723c */ /* 0x050ff00000041870 */
        /* <DEDUP_REMOVED lines=70> */
.L_x_1903:
[----:B------:R-:W-:-:S04]  /*6410*/  LEA R5, -R129, RZ, 0x7 ;  /* 0x000000ff81057211 */ /* 0x000fc800078e39ff */
[----:B------:R-:W-:Y:S02]  /*6420*/  SHF.R.S32.HI R4, RZ, 0x1f, R5 ;  /* 0x0000001fff047819 */ /* 0x000fe40000011405 */
.L_x_1904:
        /* <DEDUP_REMOVED lines=180> */
[----:B------:R-:W-:Y:S08]  /*6f70*/  MUFU.TANH R58, R58 ;  /* 0x0000003a003a7308 */ /* 0x000ff00000002400 */
[----:B------:R-:W-:Y:S01]  /*6f80*/  FMUL.FTZ R3, R64, c[0x0][0x2ec] ;  /* 0x0000bb0040037a20 */ /* 0x000fe20000410000 */
[----:B------:R-:W-:Y:S01]  /*6f90*/  MUFU.TANH R196, R59 ;  /* 0x0000003b00c47308 */ /* 0x000fe20000002400 */
[----:B------:R-:W-:-:S02]  /*6fa0*/  FMUL.FTZ R64, R65, c[0x0][0x2ec] ;  /* 0x0000bb0041407a20 */ /* 0x000fc40000410000 */
[----:B------:R-:W-:Y:S02]  /*6fb0*/  FMUL.FTZ R65, R66, c[0x0][0x2ec] ;  /* 0x0000bb0042417a20 */ /* 0x000fe40000410000 */
[----:B------:R-:W-:Y:S02]  /*6fc0*/  FMUL.FTZ R67, R67, c[0x0][0x2ec] ;  /* 0x0000bb0043437a20 */ /* 0x000fe40000410000 */
[----:B------:R-:W-:Y:S01]  /*6fd0*/  FMUL.FTZ R66, R60, c[0x0][0x2ec] ;  /* 0x0000bb003c427a20 */ /* 0x000fe20000410000 */
[----:B-1----:R-:W-:Y:S01]  /*6fe0*/  HMMA.16816.F32.BF16 R40, R128, R120, R40 ;  /* 0x000000788028723c */ /* 0x002fe20000041828 */
[----:B------:R-:W1:Y:S01]  /*6ff0*/  MUFU.TANH R64, R64 ;  /* 0x0000004000407308 */ /* 0x000e620000002400 */
[----:B------:R-:W-:Y:S02]  /*7000*/  FMUL.FTZ R60, R61, c[0x0][0x2ec] ;  /* 0x0000bb003d3c7a20 */ /* 0x000fe40000410000 */
[----:B------:R-:W-:Y:S02]  /*7010*/  FMUL.FTZ R61, R53, c[0x0][0x2ec] ;  /* 0x0000bb00353d7a20 */ /* 0x000fe40000410000 */
[----:B------:R-:W-:-:S02]  /*7020*/  FMUL.FTZ R53, R54, c[0x0][0x2ec] ;  /* 0x0000bb0036357a20 */ /* 0x000fc40000410000 */
[C---:B------:R-:W-:Y:S01]  /*7030*/  HMMA.16816.F32.BF16 R36, R128.reuse, R122, R36 ;  /* 0x0000007a8024723c */ /* 0x040fe20000041824 */
[----:B------:R-:W3:Y:S01]  /*7040*/  LDSM.16.M88.4 R120, [R118+0x8400] ;  /* 0x008400007678783b */ /* 0x000ee20000000200 */
[----:B------:R-:W4:Y:S06]  /*7050*/  MUFU.TANH R66, R66 ;  /* 0x0000004200427308 */ /* 0x000f2c0000002400 */
[C---:B--2---:R-:W-:Y:S02]  /*7060*/  HMMA.16816.F32.BF16 R48, R128.reuse, R124, R48 ;  /* 0x0000007c8030723c */ /* 0x044fe40000041830 */
[----:B------:R-:W-:Y:S06]  /*7070*/  MUFU.TANH R60, R60 ;  /* 0x0000003c003c7308 */ /* 0x000fec0000002400 */
[----:B------:R-:W-:Y:S01]  /*7080*/  HMMA.16816.F32.BF16 R44, R128, R126, R44 ;  /* 0x0000007e802c723c */ /* 0x000fe2000004182c */
[----:B------:R-:W2:Y:S01]  /*7090*/  LDSM.16.M88.4 R124, [R118+0x8000] ;  /* 0x00800000767c783b */ /* 0x000ea20000000200 */
[----:B------:R-:W-:Y:S01]  /*70a0*/  MUFU.TANH R67, R67 ;  /* 0x0000004300437308 */ /* 0x000fe20000002400 */
[----:B------:R-:W-:-:S02]  /*70b0*/  FMUL.FTZ R41, R41, c[0x0][0x2ec] ;  /* 0x0000bb0029297a20 */ /* 0x000fc40000410000 */
[----:B------:R-:W-:Y:S02]  /*70c0*/  FMUL.FTZ R42, R42, c[0x0][0x2ec] ;  /* 0x0000bb002a2a7a20 */ /* 0x000fe40000410000 */
[----:B------:R-:W-:Y:S02]  /*70d0*/  FMUL.FTZ R40, R40, c[0x0][0x2ec] ;  /* 0x0000bb0028287a20 */ /* 0x000fe40000410000 */
[----:B------:R-:W-:Y:S01]  /*70e0*/  FMUL.FTZ R36, R36, c[0x0][0x2ec] ;  /* 0x0000bb0024247a20 */ /* 0x000fe20000410000 */
[----:B------:R-:W-:Y:S01]  /*70f0*/  MUFU.TANH R53, R53 ;  /* 0x0000003500357308 */ /* 0x000fe20000002400 */
[----:B------:R-:W-:Y:S02]  /*7100*/  FMUL.FTZ R37, R37, c[0x0][0x2ec] ;  /* 0x0000bb0025257a20 */ /* 0x000fe40000410000 */
[----:B------:R-:W-:Y:S02]  /*7110*/  FMUL.FTZ R43, R43, c[0x0][0x2ec] ;  /* 0x0000bb002b2b7a20 */ /* 0x000fe40000410000 */
[----:B------:R-:W-:-:S02]  /*7120*/  FMUL.FTZ R38, R38, c[0x0][0x2ec] ;  /* 0x0000bb0026267a20 */ /* 0x000fc40000410000 */
[----:B------:R-:W-:Y:S01]  /*7130*/  FMUL.FTZ R50, R50, c[0x0][0x2ec] ;  /* 0x0000bb0032327a20 */ /* 0x000fe20000410000 */
[----:B------:R5:W-:Y:S01]  /*7140*/  MUFU.TANH R183, R36 ;  /* 0x0000002400b77308 */ /* 0x000be20000002400 */
[----:B------:R-:W-:Y:S02]  /*7150*/  FMUL.FTZ R49, R49, c[0x0][0x2ec] ;  /* 0x0000bb0031317a20 */ /* 0x000fe40000410000 */
[----:B------:R-:W-:Y:S02]  /*7160*/  FMUL.FTZ R51, R51, c[0x0][0x2ec] ;  /* 0x0000bb0033337a20 */ /* 0x000fe40000410000 */
[----:B------:R-:W-:Y:S01]  /*7170*/  FMUL.FTZ R48, R48, c[0x0][0x2ec] ;  /* 0x0000bb0030307a20 */ /* 0x000fe20000410000 */
[----:B---3--:R-:W-:Y:S02]  /*7180*/  HMMA.16816.F32.BF16 R24, R128, R120, R24 ;  /* 0x000000788018723c */ /* 0x008fe40000041818 */
[----:B------:R-:W-:Y:S01]  /*7190*/  MUFU.TANH R194, R50 ;  /* 0x0000003200c27308 */ /* 0x000fe20000002400 */
[----:B------:R-:W-:-:S02]  /*71a0*/  FMUL.FTZ R44, R44, c[0x0][0x2ec] ;  /* 0x0000bb002c2c7a20 */ /* 0x000fc40000410000 */
[----:B------:R-:W-:Y:S02]  /*71b0*/  FMUL.FTZ R45, R45, c[0x0][0x2ec] ;  /* 0x0000bb002d2d7a20 */ /* 0x000fe40000410000 */
[----:B------:R-:W-:Y:S01]  /*71c0*/  FMUL.FTZ R46, R46, c[0x0][0x2ec] ;  /* 0x0000bb002e2e7a20 */ /* 0x000fe20000410000 */
[----:B------:R-:W-:Y:S01]  /*71d0*/  HMMA.16816.F32.BF16 R20, R128, R122, R20 ;  /* 0x0000007a8014723c */ /* 0x000fe20000041814 */
[----:B------:R-:W3:Y:S01]  /*71e0*/  LDSM.16.M88.4 R120, [R118+0x8c00] ;  /* 0x008c00007678783b */ /* 0x000ee20000000200 */
[----:B------:R-:W-:Y:S01]  /*71f0*/  MUFU.TANH R193, R49 ;  /* 0x0000003100c17308 */ /* 0x000fe20000002400 */
[----:B------:R-:W-:Y:S02]  /*7200*/  FMUL.FTZ R47, R47, c[0x0][0x2ec] ;  /* 0x0000bb002f2f7a20 */ /* 0x000fe40000410000 */
[----:B------:R-:W-:-:S03]  /*7210*/  FMUL.FTZ R39, R39, c[0x0][0x2ec] ;  /* 0x0000bb0027277a20 */ /* 0x000fc60000410000 */
[C---:B--2---:R-:W-:Y:S02]  /*7220*/  HMMA.16816.F32.BF16 R32, R128.reuse, R124, R32 ;  /* 0x0000007c8020723c */ /* 0x044fe40000041820 */
[----:B------:R-:W-:Y:S06]  /*7230*/  MUFU.TANH R191, R44 ;  /* 0x0000002c00bf7308 */ /* 0x000fec0000002400 */
[----:B------:R-:W-:Y:S01]  /*7240*/  HMMA.16816.F32.BF16 R28, R128, R126, R28 ;  /* 0x0000007e801c723c */ /* 0x000fe2000004181c */
[----:B------:R-:W2:Y:S01]  /*7250*/  LDSM.16.M88.4 R124, [R118+0x8800] ;  /* 0x00880000767c783b */ /* 0x000ea20000000200 */
[----:B------:R-:W-:Y:S01]  /*7260*/  FMUL.FTZ R149, R24, c[0x0][0x2ec] ;  /* 0x0000bb0018957a20 */ /* 0x000fe20000410000 */
[----:B------:R1:W-:Y:S01]  /*7270*/  MUFU.TANH R181, R37 ;  /* 0x0000002500b57308 */ /* 0x0003e20000002400 */
[----:B------:R-:W-:Y:S01]  /*7280*/  FMUL.FTZ R151, R25, c[0x0][0x2ec] ;  /* 0x0000bb0019977a20 */ /* 0x000fe20000410000 */
[----:B------:R-:W-:-:S04]  /*7290*/  DEPBAR.LE SB0, 0x0 ;  /* 0x000080000000791a */ /* 0x000fc80000000000 */
[----:B------:R-:W-:Y:S02]  /*72a0*/  FMUL.FTZ R147, R20, c[0x0][0x2ec] ;  /* 0x0000bb0014937a20 */ /* 0x000fe40000410000 */
[----:B------:R-:W-:Y:S01]  /*72b0*/  MUFU.TANH R192, R51 ;  /* 0x0000003300c07308 */ /* 0x000fe20000002400 */
[----:B------:R-:W-:Y:S02]  /*72c0*/  FMUL.FTZ R145, R21, c[0x0][0x2ec] ;  /* 0x0000bb0015917a20 */ /* 0x000fe40000410000 */
[----:B------:R-:W-:Y:S02]  /*72d0*/  FMUL.FTZ R26, R26, c[0x0][0x2ec] ;  /* 0x0000bb001a1a7a20 */ /* 0x000fe40000410000 */
[----:B------:R-:W-:Y:S02]  /*72e0*/  FMUL.FTZ R154, R34, c[0x0][0x2ec] ;  /* 0x0000bb00229a7a20 */ /* 0x000fe40000410000 */
[----:B------:R-:W-:Y:S01]  /*72f0*/  IMAD.SHL.U32 R34, R165, 0x80, RZ ;  /* 0x00000080a5227824 */ /* 0x000fe200078e00ff */
[----:B------:R-:W-:Y:S01]  /*7300*/  MUFU.TANH R189, R45 ;  /* 0x0000002d00bd7308 */ /* 0x000fe20000002400 */
[----:B------:R-:W-:-:S02]  /*7310*/  FMUL.FTZ R155, R32, c[0x0][0x2ec] ;  /* 0x0000bb00209b7a20 */ /* 0x000fc40000410000 */
[----:B------:R-:W-:Y:S01]  /*7320*/  FMUL.FTZ R150, R35, c[0x0][0x2ec] ;  /* 0x0000bb0023967a20 */ /* 0x000fe20000410000 */
[--C-:B------:R-:W-:Y:S01]  /*7330*/  LOP3.LUT R32, R34, 0x8, R141.reuse, 0xfe, !PT ;  /* 0x0000000822207812 */ /* 0x100fe200078efe8d */
[----:B------:R-:W-:Y:S01]  /*7340*/  FMUL.FTZ R175, R28, c[0x0][0x2ec] ;  /* 0x0000bb001caf7a20 */ /* 0x000fe20000410000 */
[C---:B---3--:R-:W-:Y:S01]  /*7350*/  HMMA.16816.F32.BF16 R8, R128.reuse, R120, R8 ;  /* 0x000000788008723c */ /* 0x048fe20000041808 */
[----:B-----5:R-:W-:Y:S01]  /*7360*/  LOP3.LUT R36, R34, R141, RZ, 0xfc, !PT ;  /* 0x0000008d22247212 */ /* 0x020fe200078efcff */
[----:B------:R-:W-:Y:S01]  /*7370*/  FMUL.FTZ R33, R33, c[0x0][0x2ec] ;  /* 0x0000bb0021217a20 */ /* 0x000fe20000410000 */
[CC--:B------:R-:W-:Y:S01]  /*7380*/  ISETP.GE.AND P3, PT, R32.reuse, R140.reuse, PT ;  /* 0x0000008c2000720c */ /* 0x0c0fe20003f66270 */
[----:B------:R-:W-:Y:S01]  /*7390*/  FMUL.FTZ R152, R31, c[0x0][0x2ec] ;  /* 0x0000bb001f987a20 */ /* 0x000fe20000410000 */
[-C--:B------:R-:W-:Y:S01]  /*73a0*/  ISETP.GE.AND P2, PT, R32, R139.reuse, PT ;  /* 0x0000008b2000720c */ /* 0x080fe20003f46270 */
[----:B------:R4:W-:Y:S01]  /*73b0*/  MUFU.TANH R163, R33 ;  /* 0x0000002100a37308 */ /* 0x0009e20000002400 */
[----:B------:R-:W-:Y:S01]  /*73c0*/  FMUL.FTZ R120, R62, c[0x0][0x2ec] ;  /* 0x0000bb003e787a20 */ /* 0x000fe20000410000 */
[----:B------:R-:W-:Y:S01]  /*73d0*/  IADD3 R28, R36, 0x1, RZ ;  /* 0x00000001241c7810 */ /* 0x000fe20007ffe0ff */
[----:B------:R-:W-:Y:S01]  /*73e0*/  FMUL.FTZ R62, R63, c[0x0][0x2ec] ;  /* 0x0000bb003f3e7a20 */ /* 0x000fe20000410000 */
[--C-:B------:R-:W-:Y:S01]  /*73f0*/  LOP3.LUT R32, R34, 0x10, R141.reuse, 0xfe, !PT ;  /* 0x0000001022207812 */ /* 0x100fe200078efe8d */
[----:B------:R-:W-:Y:S01]  /*7400*/  FMUL.FTZ R63, R56, c[0x0][0x2ec] ;  /* 0x0000bb00383f7a20 */ /* 0x000fe20000410000 */
[-C--:B------:R-:W-:Y:S01]  /*7410*/  ISETP.GE.AND P4, PT, R28, R140.reuse, PT ;  /* 0x0000008c1c00720c */ /* 0x080fe20003f86270 */
[----:B------:R-:W-:Y:S01]  /*7420*/  FMUL.FTZ R56, R57, c[0x0][0x2ec] ;  /* 0x0000bb0039387a20 */ /* 0x000fe20000410000 */
[----:B------:R-:W-:Y:S01]  /*7430*/  MUFU.TANH R120, R120 ;  /* 0x0000007800787308 */ /* 0x000fe20000002400 */
[-C--:B------:R-:W-:Y:S01]  /*7440*/  ISETP.GE.AND P5, PT, R32, R139.reuse, PT ;  /* 0x0000008b2000720c */ /* 0x080fe20003fa6270 */
[----:B------:R-:W-:Y:S01]  /*7450*/  FMUL.FTZ R57, R52, c[0x0][0x2ec] ;  /* 0x0000bb0034397a20 */ /* 0x000fe20000410000 */
[----:B------:R-:W-:Y:S01]  /*7460*/  IADD3 R24, R36, 0x11, RZ ;  /* 0x0000001124187810 */ /* 0x000fe20007ffe0ff */
[C---:B--2---:R-:W-:Y:S01]  /*7470*/  HMMA.16816.F32.BF16 R16, R128.reuse, R124, R16 ;  /* 0x0000007c8010723c */ /* 0x044fe20000041810 */
[----:B-1----:R-:W-:Y:S01]  /*7480*/  FSEL R35, R64, -INF , !P4 ;  /* 0xff80000040237808 */ /* 0x002fe20006000000 */
[----:B------:R-:W-:Y:S01]  /*7490*/  FMUL.FTZ R29, R29, c[0x0][0x2ec] ;  /* 0x0000bb001d1d7a20 */ /* 0x000fe20000410000 */
[----:B------:R-:W-:Y:S01]  /*74a0*/  FSEL R64, R58, -INF , !P5 ;  /* 0xff8000003a407808 */ /* 0x000fe20006800000 */
[----:B------:R-:W1:Y:S01]  /*74b0*/  MUFU.TANH R63, R63 ;  /* 0x0000003f003f7308 */ /* 0x000e620000002400 */
[-C--:B------:R-:W-:Y:S01]  /*74c0*/  ISETP.GE.AND P1, PT, R32, R140.reuse, PT ;  /* 0x0000008c2000720c */ /* 0x080fe20003f26270 */
[----:B------:R-:W-:Y:S01]  /*74d0*/  FMUL.FTZ R52, R55, c[0x0][0x2ec] ;  /* 0x0000bb0037347a20 */ /* 0x000fe20000410000 */
[----:B------:R-:W-:Y:S01]  /*74e0*/  IADD3 R37, R36, 0x9, RZ ;  /* 0x0000000924257810 */ /* 0x000fe20007ffe0ff */
[----:B------:R-:W-:Y:S01]  /*74f0*/  FMUL.FTZ R148, R30, c[0x0][0x2ec] ;  /* 0x0000bb001e947a20 */ /* 0x000fe20000410000 */
[-C--:B------:R-:W-:Y:S01]  /*7500*/  ISETP.GE.AND P5, PT, R24, R140.reuse, PT ;  /* 0x0000008c1800720c */ /* 0x080fe20003fa6270 */
[C---:B------:R-:W-:Y:S01]  /*7510*/  HMMA.16816.F32.BF16 R12, R128.reuse, R126, R12 ;  /* 0x0000007e800c723c */ /* 0x040fe2000004180c */
[--C-:B------:R-:W-:Y:S01]  /*7520*/  LOP3.LUT R31, R34, 0x20, R141.reuse, 0xfe, !PT ;  /* 0x00000020221f7812 */ /* 0x100fe200078efe8d */
[----:B------:R-:W2:Y:S01]  /*7530*/  MUFU.TANH R56, R56 ;  /* 0x0000003800387308 */ /* 0x000ea20000002400 */
[----:B----4-:R-:W-:Y:S01]  /*7540*/  FSEL R33, R66, -INF , !P3 ;  /* 0xff80000042217808 */ /* 0x010fe20005800000 */
[----:B------:R-:W-:Y:S01]  /*7550*/  FMUL.FTZ R27, R27, c[0x0][0x2ec] ;  /* 0x0000bb001b1b7a20 */ /* 0x000fe20000410000 */
[-C--:B------:R-:W-:Y:S01]  /*7560*/  ISETP.GE.AND P3, PT, R37, R140.reuse, PT ;  /* 0x0000008c2500720c */ /* 0x080fe20003f66270 */
[----:B------:R-:W-:Y:S01]  /*7570*/  FMUL.FTZ R22, R22, c[0x0][0x2ec] ;  /* 0x0000bb0016167a20 */ /* 0x000fe20000410000 */
[-C--:B------:R-:W-:Y:S01]  /*7580*/  ISETP.GE.AND P4, PT, R28, R139.reuse, PT ;  /* 0x0000008b1c00720c */ /* 0x080fe20003f86270 */
[----:B------:R-:W-:Y:S01]  /*7590*/  HMMA.16816.F32.BF16 R4, R128, R122, R4 ;  /* 0x0000007a8004723c */ /* 0x000fe20000041804 */
[--C-:B------:R-:W-:Y:S01]  /*75a0*/  LOP3.LUT R28, R34, 0x18, R141.reuse, 0xfe, !PT ;  /* 0x00000018221c7812 */ /* 0x100fe200078efe8d */
[----:B------:R-:W3:Y:S01]  /*75b0*/  MUFU.TANH R62, R62 ;  /* 0x0000003e003e7308 */ /* 0x000ee20000002400 */
[----:B-1----:R-:W-:Y:S01]  /*75c0*/  FSEL R63, R63, -INF , !P1 ;  /* 0xff8000003f3f7808 */ /* 0x002fe20004800000 */
[----:B------:R-:W-:Y:S01]  /*75d0*/  FMUL.FTZ R23, R23, c[0x0][0x2ec] ;  /* 0x0000bb0017177a20 */ /* 0x000fe20000410000 */
[-C--:B------:R-:W-:Y:S01]  /*75e0*/  ISETP.GE.AND P1, PT, R31, R139.reuse, PT ;  /* 0x0000008b1f00720c */ /* 0x080fe20003f26270 */
[----:B------:R-:W-:Y:S01]  /*75f0*/  FMUL.FTZ R127, R16, c[0x0][0x2ec] ;  /* 0x0000bb00107f7a20 */ /* 0x000fe20000410000 */
[----:B------:R-:W-:Y:S01]  /*7600*/  IADD3 R20, R36, 0x21, RZ ;  /* 0x0000002124147810 */ /* 0x000fe20007ffe0ff */
        /* <DEDUP_REMOVED lines=11> */
[----:B------:R-:W-:Y:S01]  /*76c0*/  FSEL R194, R194, -INF , !P1 ;  /* 0xff800000c2c27808 */ /* 0x000fe20004800000 */
[----:B------:R-:W-:Y:S01]  /*76d0*/  FMUL.FTZ R133, R12, c[0x0][0x2ec] ;  /* 0x0000bb000c857a20 */ /* 0x000fe20000410000 */
[-C--:B------:R-:W-:Y:S01]  /*76e0*/  ISETP.GE.AND P2, PT, R28, R139.reuse, PT ;  /* 0x0000008b1c00720c */ /* 0x080fe20003f46270 */
[----:B------:R-:W-:Y:S01]  /*76f0*/  FMUL.FTZ R18, R18, c[0x0][0x2ec] ;  /* 0x0000bb0012127a20 */ /* 0x000fe20000410000 */
[-C--:B------:R-:W-:Y:S01]  /*7700*/  ISETP.GE.AND P5, PT, R24, R140.reuse, PT ;  /* 0x0000008c1800720c */ /* 0x080fe20003fa6270 */
[----:B------:R-:W-:Y:S01]  /*7710*/  FMUL.FTZ R14, R14, c[0x0][0x2ec] ;  /* 0x0000bb000e0e7a20 */ /* 0x000fe20000410000 */
[-C--:B------:R-:W-:Y:S01]  /*7720*/  ISETP.GE.AND P1, PT, R20, R140.reuse, PT ;  /* 0x0000008c1400720c */ /* 0x080fe20003f26270 */
[----:B------:R4:W-:Y:S01]  /*7730*/  MUFU.TANH R153, R29 ;  /* 0x0000001d00997308 */ /* 0x0009e20000002400 */
[----:B------:R-:W-:Y:S01]  /*7740*/  FSEL R32, R67, -INF , !P4 ;  /* 0xff80000043207808 */ /* 0x000fe20006000000 */
[----:B------:R-:W-:Y:S01]  /*7750*/  FMUL.FTZ R15, R15, c[0x0][0x2ec] ;  /* 0x0000bb000f0f7a20 */ /* 0x000fe20000410000 */
[----:B------:R-:W-:Y:S01]  /*7760*/  IADD3 R21, R36, 0x29, RZ ;  /* 0x0000002924157810 */ /* 0x000fe20007ffe0ff */
[----:B------:R-:W-:Y:S01]  /*7770*/  FMUL.FTZ R129, R9, c[0x0][0x2ec] ;  /* 0x0000bb0009817a20 */ /* 0x000fe20000410000 */
[-C--:B------:R-:W-:Y:S01]  /*7780*/  ISETP.GE.AND P4, PT, R28, R140.reuse, PT ;  /* 0x0000008c1c00720c */ /* 0x080fe20003f86270 */
[----:B------:R-:W-:Y:S01]  /*7790*/  FMUL.FTZ R10, R10, c[0x0][0x2ec] ;  /* 0x0000bb000a0a7a20 */ /* 0x000fe20000410000 */
[----:B------:R-:W-:Y:S01]  /*77a0*/  FSEL R193, R193, -INF , !P1 ;  /* 0xff800000c1c17808 */ /* 0x000fe20004800000 */
[----:B------:R-:W5:Y:S01]  /*77b0*/  MUFU.TANH R61, R61 ;  /* 0x0000003d003d7308 */ /* 0x000f620000002400 */
[----:B------:R-:W-:Y:S01]  /*77c0*/  FSEL R191, R191, -INF , !P5 ;  /* 0xff800000bfbf7808 */ /* 0x000fe20006800000 */
[----:B------:R-:W-:Y:S01]  /*77d0*/  FMUL.FTZ R11, R11, c[0x0][0x2ec] ;  /* 0x0000bb000b0b7a20 */ /* 0x000fe20000410000 */
[-C--:B------:R-:W-:Y:S01]  /*77e0*/  ISETP.GE.AND P1, PT, R20, R139.reuse, PT ;  /* 0x0000008b1400720c */ /* 0x080fe20003f26270 */
[----:B------:R-:W-:Y:S01]  /*77f0*/  FMUL.FTZ R4, R4, c[0x0][0x2ec] ;  /* 0x0000bb0004047a20 */ /* 0x000fe20000410000 */
[----:B------:R-:W-:Y:S01]  /*7800*/  ISETP.GE.AND P5, PT, R21, R140, PT ;  /* 0x0000008c1500720c */ /* 0x000fe20003fa6270 */
[----:B------:R-:W-:Y:S01]  /*7810*/  FMUL.FTZ R135, R5, c[0x0][0x2ec] ;  /* 0x0000bb0005877a20 */ /* 0x000fe20000410000 */
[----:B------:R-:W-:Y:S01]  /*7820*/  IADD3 R25, R36, 0x19, RZ ;  /* 0x0000001924197810 */ /* 0x000fe20007ffe0ff */
[----:B------:R-:W2:Y:S01]  /*7830*/  MUFU.TANH R195, R48 ;  /* 0x0000003000c37308 */ /* 0x000ea20000002400 */
[----:B----4-:R-:W-:Y:S01]  /*7840*/  FSEL R29, R60, -INF , !P3 ;  /* 0xff8000003c1d7808 */ /* 0x010fe20005800000 */
[----:B------:R-:W-:Y:S01]  /*7850*/  FMUL.FTZ R6, R6, c[0x0][0x2ec] ;  /* 0x0000bb0006067a20 */ /* 0x000fe20000410000 */
[----:B------:R-:W-:Y:S01]  /*7860*/  ISETP.GE.AND P3, PT, R37, R139, PT ;  /* 0x0000008b2500720c */ /* 0x000fe20003f66270 */
[----:B------:R-:W-:Y:S01]  /*7870*/  FMUL.FTZ R7, R7, c[0x0][0x2ec] ;  /* 0x0000bb0007077a20 */ /* 0x000fe20000410000 */
[----:B------:R-:W-:-:S02]  /*7880*/  LOP3.LUT R20, R34, 0x38, R141, 0xfe, !PT ;  /* 0x0000003822147812 */ /* 0x000fc400078efe8d */
[----:B---3--:R-:W-:Y:S01]  /*7890*/  FSEL R28, R62, -INF , !P3 ;  /* 0xff8000003e1c7808 */ /* 0x008fe20005800000 */
[----:B------:R-:W3:Y:S01]  /*78a0*/  MUFU.TANH R188, R47 ;  /* 0x0000002f00bc7308 */ /* 0x000ee20000002400 */
[----:B------:R-:W-:Y:S02]  /*78b0*/  FSEL R62, R53, -INF , !P2 ;  /* 0xff800000353e7808 */ /* 0x000fe40005000000 */
[----:B------:R-:W-:Y:S02]  /*78c0*/  ISETP.GE.AND P2, PT, R24, R139, PT ;  /* 0x0000008b1800720c */ /* 0x000fe40003f46270 */
[----:B-1----:R-:W-:Y:S02]  /*78d0*/  FSEL R49, R57, -INF , !P4 ;  /* 0xff80000039317808 */ /* 0x002fe40006000000 */
[----:B------:R-:W-:Y:S01]  /*78e0*/  FSEL R192, R192, -INF , !P1 ;  /* 0xff800000c0c07808 */ /* 0x000fe20004800000 */
[----:B------:R-:W1:Y:S01]  /*78f0*/  MUFU.TANH R52, R52 ;  /* 0x0000003400347308 */ /* 0x000e620000002400 */
[----:B--2---:R-:W-:-:S02]  /*7900*/  FSEL R190, R190, -INF , !P2 ;  /* 0xff800000bebe7808 */ /* 0x004fc40005000000 */
[----:B------:R-:W-:Y:S02]  /*7910*/  FSEL R189, R189, -INF , !P5 ;  /* 0xff800000bdbd7808 */ /* 0x000fe40006800000 */
[-C--:B------:R-:W-:Y:S02]  /*7920*/  ISETP.GE.AND P3, PT, R31, R140.reuse, PT ;  /* 0x0000008c1f00720c */ /* 0x080fe40003f66270 */
[-C--:B------:R-:W-:Y:S01]  /*7930*/  ISETP.GE.AND P4, PT, R25, R140.reuse, PT ;  /* 0x0000008c1900720c */ /* 0x080fe20003f86270 */
[----:B------:R-:W-:Y:S01]  /*7940*/  MUFU.TANH R185, R41 ;  /* 0x0000002900b97308 */ /* 0x000fe20000002400 */
[C---:B------:R-:W-:Y:S02]  /*7950*/  ISETP.GE.AND P1, PT, R20.reuse, R140, PT ;  /* 0x0000008c1400720c */ /* 0x040fe40003f26270 */
[-C--:B------:R-:W-:Y:S02]  /*7960*/  ISETP.GE.AND P2, PT, R20, R139.reuse, PT ;  /* 0x0000008b1400720c */ /* 0x080fe40003f46270 */
[----:B------:R-:W-:-:S02]  /*7970*/  ISETP.GE.AND P5, PT, R21, R139, PT ;  /* 0x0000008b1500720c */ /* 0x000fc40003fa6270 */
[----:B------:R-:W-:Y:S01]  /*7980*/  LOP3.LUT R24, R34, 0x30, R141, 0xfe, !PT ;  /* 0x0000003022187812 */ /* 0x000fe200078efe8d */
[----:B------:R-:W2:Y:S01]  /*7990*/  MUFU.TANH R186, R42 ;  /* 0x0000002a00ba7308 */ /* 0x000ea20000002400 */
[----:B------:R-:W-:Y:S02]  /*79a0*/  IADD3 R20, R36, 0x31, RZ ;  /* 0x0000003124147810 */ /* 0x000fe40007ffe0ff */
[----:B-----5:R-:W-:Y:S02]  /*79b0*/  FSEL R61, R61, -INF , !P4 ;  /* 0xff8000003d3d7808 */ /* 0x020fe40006000000 */
[----:B------:R-:W-:Y:S02]  /*79c0*/  FSEL R195, R195, -INF , !P3 ;  /* 0xff800000c3c37808 */ /* 0x000fe40005800000 */
[----:B---3--:R-:W-:Y:S01]  /*79d0*/  FSEL R188, R188, -INF , !P5 ;  /* 0xff800000bcbc7808 */ /* 0x008fe20006800000 */
[----:B------:R-:W3:Y:S01]  /*79e0*/  MUFU.TANH R187, R40 ;  /* 0x0000002800bb7308 */ /* 0x000ee20000002400 */
[----:B------:R-:W-:-:S02]  /*79f0*/  ISETP.GE.AND P4, PT, R25, R139, PT ;  /* 0x0000008b1900720c */ /* 0x000fc40003f86270 */
[----:B------:R-:W-:Y:S02]  /*7a00*/  ISETP.GE.AND P3, PT, R24, R139, PT ;  /* 0x0000008b1800720c */ /* 0x000fe40003f66270 */
[----:B------:R-:W-:Y:S02]  /*7a10*/  ISETP.GE.AND P5, PT, R20, R140, PT ;  /* 0x0000008c1400720c */ /* 0x000fe40003fa6270 */
[----:B------:R-:W-:Y:S01]  /*7a20*/  LOP3.LUT R16, R34, 0x40, R141, 0xfe, !PT ;  /* 0x0000004022107812 */ /* 0x000fe200078efe8d */
[----:B------:R-:W4:Y:S01]  /*7a30*/  MUFU.TANH R184, R43 ;  /* 0x0000002b00b87308 */ /* 0x000f220000002400 */
[----:B-1----:R-:W-:Y:S02]  /*7a40*/  FSEL R60, R52, -INF , !P4 ;  /* 0xff800000343c7808 */ /* 0x002fe40006000000 */
[----:B--2---:R-:W-:Y:S02]  /*7a50*/  FSEL R186, R186, -INF , !P3 ;  /* 0xff800000baba7808 */ /* 0x004fe40005800000 */
[----:B------:R-:W-:-:S02]  /*7a60*/  FSEL R185, R185, -INF , !P5 ;  /* 0xff800000b9b97808 */ /* 0x000fc40006800000 */
[-C--:B------:R-:W-:Y:S01]  /*7a70*/  ISETP.GE.AND P4, PT, R24, R140.reuse, PT ;  /* 0x0000008c1800720c */ /* 0x080fe20003f86270 */
[----:B------:R-:W1:Y:S01]  /*7a80*/  MUFU.TANH R182, R38 ;  /* 0x0000002600b67308 */ /* 0x000e620000002400 */
[C---:B------:R-:W-:Y:S02]  /*7a90*/  ISETP.GE.AND P3, PT, R16.reuse, R140, PT ;  /* 0x0000008c1000720c */ /* 0x040fe40003f66270 */
[----:B------:R-:W-:Y:S02]  /*7aa0*/  ISETP.GE.AND P5, PT, R16, R139, PT ;  /* 0x0000008b1000720c */ /* 0x000fe40003fa6270 */
[----:B------:R-:W-:Y:S02]  /*7ab0*/  IADD3 R16, R36, 0x39, RZ ;  /* 0x0000003924107810 */ /* 0x000fe40007ffe0ff */
[----:B---3--:R-:W-:Y:S01]  /*7ac0*/  FSEL R187, R187, -INF , !P4 ;  /* 0xff800000bbbb7808 */ /* 0x008fe20006000000 */
[----:B------:R-:W2:Y:S01]  /*7ad0*/  MUFU.TANH R176, R39 ;  /* 0x0000002700b07308 */ /* 0x000ea20000002400 */
[----:B------:R-:W-:-:S02]  /*7ae0*/  FSEL R183, R183, -INF , !P1 ;  /* 0xff800000b7b77808 */ /* 0x000fc40004800000 */
[----:B------:R-:W-:Y:S02]  /*7af0*/  ISETP.GE.AND P4, PT, R20, R139, PT ;  /* 0x0000008b1400720c */ /* 0x000fe40003f86270 */
[-C--:B------:R-:W-:Y:S02]  /*7b00*/  ISETP.GE.AND P1, PT, R16, R140.reuse, PT ;  /* 0x0000008c1000720c */ /* 0x080fe40003f26270 */
[----:B------:R-:W-:Y:S01]  /*7b10*/  LOP3.LUT R17, R34, 0x48, R141, 0xfe, !PT ;  /* 0x0000004822117812 */ /* 0x000fe200078efe8d */
[----:B------:R-:W3:Y:S01]  /*7b20*/  MUFU.TANH R155, R155 ;  /* 0x0000009b009b7308 */ /* 0x000ee20000002400 */
[----:B----4-:R-:W-:Y:S02]  /*7b30*/  FSEL R184, R184, -INF , !P4 ;  /* 0xff800000b8b87808 */ /* 0x010fe40006000000 */
[----:B------:R-:W-:Y:S02]  /*7b40*/  FSEL R181, R181, -INF , !P1 ;  /* 0xff800000b5b57808 */ /* 0x000fe40004800000 */
[----:B------:R-:W-:-:S02]  /*7b50*/  ISETP.GE.AND P4, PT, R17, R140, PT ;  /* 0x0000008c1100720c */ /* 0x000fc40003f86270 */
[----:B------:R-:W-:Y:S01]  /*7b60*/  ISETP.GE.AND P1, PT, R16, R139, PT ;  /* 0x0000008b1000720c */ /* 0x000fe20003f26270 */
[----:B------:R-:W4:Y:S01]  /*7b70*/  MUFU.TANH R175, R175 ;  /* 0x000000af00af7308 */ /* 0x000f220000002400 */
[C---:B------:R-:W-:Y:S02]  /*7b80*/  IADD3 R16, R36.reuse, 0x41, RZ ;  /* 0x0000004124107810 */ /* 0x040fe40007ffe0ff */
[----:B------:R-:W-:Y:S02]  /*7b90*/  IADD3 R13, R36, 0x49, RZ ;  /* 0x00000049240d7810 */ /* 0x000fe40007ffe0ff */
[----:B-1----:R-:W-:Y:S02]  /*7ba0*/  FSEL R182, R182, -INF , !P2 ;  /* 0xff800000b6b67808 */ /* 0x002fe40005000000 */
[----:B--2---:R-:W-:Y:S01]  /*7bb0*/  FSEL R176, R176, -INF , !P1 ;  /* 0xff800000b0b07808 */ /* 0x004fe20004800000 */
[----:B------:R-:W1:Y:S01]  /*7bc0*/  MUFU.TANH R154, R154 ;  /* 0x0000009a009a7308 */ /* 0x000e620000002400 */
[----:B---3--:R-:W-:-:S02]  /*7bd0*/  FSEL R155, R155, -INF , !P3 ;  /* 0xff8000009b9b7808 */ /* 0x008fc40005800000 */
[-C--:B------:R-:W-:Y:S02]  /*7be0*/  ISETP.GE.AND P2, PT, R17, R139.reuse, PT ;  /* 0x0000008b1100720c */ /* 0x080fe40003f46270 */
[CC--:B------:R-:W-:Y:S02]  /*7bf0*/  ISETP.GE.AND P1, PT, R16.reuse, R140.reuse, PT ;  /* 0x0000008c1000720c */ /* 0x0c0fe40003f26270 */
[----:B------:R-:W-:Y:S01]  /*7c00*/  ISETP.GE.AND P3, PT, R16, R139, PT ;  /* 0x0000008b1000720c */ /* 0x000fe20003f66270 */
[----:B------:R-:W2:Y:S01]  /*7c10*/  MUFU.TANH R150, R150 ;  /* 0x0000009600967308 */ /* 0x000ea20000002400 */
[----:B----4-:R-:W-:Y:S02]  /*7c20*/  FSEL R175, R175, -INF , !P4 ;  /* 0xff800000afaf7808 */ /* 0x010fe40006000000 */
[----:B------:R-:W-:Y:S02]  /*7c30*/  ISETP.GE.AND P4, PT, R13, R140, PT ;  /* 0x0000008c0d00720c */ /* 0x000fe40003f86270 */
[----:B------:R-:W-:-:S02]  /*7c40*/  LOP3.LUT R16, R34, 0x50, R141, 0xfe, !PT ;  /* 0x0000005022107812 */ /* 0x000fc400078efe8d */
[----:B------:R-:W-:Y:S01]  /*7c50*/  LOP3.LUT R12, R34, 0x58, R141, 0xfe, !PT ;  /* 0x00000058220c7812 */ /* 0x000fe200078efe8d */
[----:B------:R-:W3:Y:S01]  /*7c60*/  MUFU.TANH R148, R148 ;  /* 0x0000009400947308 */ /* 0x000ee20000002400 */
[----:B-1----:R-:W-:Y:S02]  /*7c70*/  FSEL R154, R154, -INF , !P5 ;  /* 0xff8000009a9a7808 */ /* 0x002fe40006800000 */
[----:B------:R-:W-:Y:S02]  /*7c80*/  FSEL R153, R153, -INF , !P4 ;  /* 0xff80000099997808 */ /* 0x000fe40006000000 */
[----:B------:R-:W-:Y:S02]  /*7c90*/  ISETP.GE.AND P5, PT, R16, R140, PT ;  /* 0x0000008c1000720c */ /* 0x000fe40003fa6270 */
[----:B------:R-:W-:Y:S01]  /*7ca0*/  ISETP.GE.AND P4, PT, R13, R139, PT ;  /* 0x0000008b0d00720c */ /* 0x000fe20003f86270 */
[----:B------:R-:W1:Y:S01]  /*7cb0*/  MUFU.TANH R152, R152 ;  /* 0x0000009800987308 */ /* 0x000e620000002400 */
[----:B--2---:R-:W-:-:S02]  /*7cc0*/  FSEL R150, R150, -INF , !P3 ;  /* 0xff80000096967808 */ /* 0x004fc40005800000 */
[----:B------:R-:W-:Y:S02]  /*7cd0*/  ISETP.GE.AND P3, PT, R12, R140, PT ;  /* 0x0000008c0c00720c */ /* 0x000fe40003f66270 */
[----:B------:R-:W-:Y:S02]  /*7ce0*/  FSEL R163, R163, -INF , !P1 ;  /* 0xff800000a3a37808 */ /* 0x000fe40004800000 */
[-C--:B------:R-:W-:Y:S01]  /*7cf0*/  ISETP.GE.AND P1, PT, R16, R139.reuse, PT ;  /* 0x0000008b1000720c */ /* 0x080fe20003f26270 */
[----:B------:R-:W2:Y:S01]  /*7d00*/  MUFU.TANH R149, R149 ;  /* 0x0000009500957308 */ /* 0x000ea20000002400 */
[----:B---3--:R-:W-:Y:S02]  /*7d10*/  FSEL R148, R148, -INF , !P2 ;  /* 0xff80000094947808 */ /* 0x008fe40005000000 */
[----:B------:R-:W-:Y:S02]  /*7d20*/  ISETP.GE.AND P2, PT, R12, R139, PT ;  /* 0x0000008b0c00720c */ /* 0x000fe40003f46270 */
[----:B------:R-:W-:-:S02]  /*7d30*/  LOP3.LUT R12, R34, 0x60, R141, 0xfe, !PT ;  /* 0x00000060220c7812 */ /* 0x000fc400078efe8d */
[----:B------:R-:W-:Y:S01]  /*7d40*/  LOP3.LUT R8, R34, 0x68, R141, 0xfe, !PT ;  /* 0x0000006822087812 */ /* 0x000fe200078efe8d */
[----:B------:R-:W3:Y:S01]  /*7d50*/  MUFU.TANH R146, R26 ;  /* 0x0000001a00927308 */ /* 0x000ee20000002400 */
[----:B-1----:R-:W-:Y:S02]  /*7d60*/  FSEL R152, R152, -INF , !P4 ;  /* 0xff80000098987808 */ /* 0x002fe40006000000 */
[----:B------:R-:W-:Y:S02]  /*7d70*/  ISETP.GE.AND P4, PT, R12, R140, PT ;  /* 0x0000008c0c00720c */ /* 0x000fe40003f86270 */
[C---:B------:R-:W-:Y:S02]  /*7d80*/  IADD3 R9, R36.reuse, 0x59, RZ ;  /* 0x0000005924097810 */ /* 0x040fe40007ffe0ff */
[----:B------:R-:W-:Y:S01]  /*7d90*/  IADD3 R5, R36, 0x71, RZ ;  /* 0x0000007124057810 */ /* 0x000fe20007ffe0ff */
[----:B------:R-:W1:Y:S01]  /*7da0*/  MUFU.TANH R151, R151 ;  /* 0x0000009700977308 */ /* 0x000e620000002400 */
[----:B--2---:R-:W-:-:S02]  /*7db0*/  FSEL R149, R149, -INF , !P5 ;  /* 0xff80000095957808 */ /* 0x004fc40006800000 */
        /* <DEDUP_REMOVED lines=23> */
[-C--:B------:R-:W-:Y:S02]  /*7f30*/  ISETP.GE.AND P3, PT, R9, R139.reuse, PT ;  /* 0x0000008b0900720c */ /* 0x080fe40003f66270 */
[C-C-:B------:R-:W-:Y:S02]  /*7f40*/  LOP3.LUT R9, R34.reuse, 0x70, R141.reuse, 0xfe, !PT ;  /* 0x0000007022097812 */ /* 0x140fe400078efe8d */
[----:B------:R-:W-:Y:S01]  /*7f50*/  LOP3.LUT R141, R34, 0x78, R141, 0xfe, !PT ;  /* 0x00000078228d7812 */ /* 0x000fe200078efe8d */
[----:B------:R-:W3:Y:S01]  /*7f60*/  MUFU.TANH R128, R19 ;  /* 0x0000001300807308 */ /* 0x000ee20000002400 */
[----:B-1----:R-:W-:Y:S02]  /*7f70*/  FSEL R125, R125, -INF , !P4 ;  /* 0xff8000007d7d7808 */ /* 0x002fe40006000000 */
[----:B------:R-:W-:-:S02]  /*7f80*/  ISETP.GE.AND P4, PT, R8, R139, PT ;  /* 0x0000008b0800720c */ /* 0x000fc40003f86270 */
[----:B------:R-:W-:-:S03]  /*7f90*/  IADD3 R8, R36, 0x69, RZ ;  /* 0x0000006924087810 */ /* 0x000fc60007ffe0ff */
[----:B------:R-:W1:Y:S01]  /*7fa0*/  MUFU.TANH R133, R133 ;  /* 0x0000008500857308 */ /* 0x000e620000002400 */
[----:B--2---:R-:W-:Y:S02]  /*7fb0*/  FSEL R144, R144, -INF , !P3 ;  /* 0xff80000090907808 */ /* 0x004fe40005800000 */
[----:B------:R-:W-:-:S05]  /*7fc0*/  ISETP.GE.AND P3, PT, R9, R140, PT ;  /* 0x0000008c0900720c */ /* 0x000fca0003f66270 */
        /* <DEDUP_REMOVED lines=20> */
[C---:B------:R-:W-:Y:S02]  /*8110*/  ISETP.GE.AND P3, PT, R36.reuse, R139, PT ;  /* 0x0000008b2400720c */ /* 0x040fe40003f66270 */
        /* <DEDUP_REMOVED lines=8> */
[----:B---3--:R-:W-:Y:S01]  /*81a0*/  FSEL R59, R59, -INF , !P5 ;  /* 0xff8000003b3b7808 */ /* 0x008fe20006800000 */
[----:B------:R-:W-:Y:S01]  /*81b0*/  BAR.SYNC.DEFER_BLOCKING 0x0 ;  /* 0x0000000000007b1d */ /* 0x000fe20000010000 */
[----:B------:R-:W-:-:S05]  /*81c0*/  ISETP.GE.AND P5, PT, R141, R140, PT ;  /* 0x0000008c8d00720c */ /* 0x000fca0003fa6270 */
[----:B------:R-:W3:Y:S01]  /*81d0*/  MUFU.TANH R4, R4 ;  /* 0x0000000400047308 */ /* 0x000ee20000002400 */
[----:B-1----:R-:W-:Y:S02]  /*81e0*/  FSEL R58, R58, -INF , !P4 ;  /* 0xff8000003a3a7808 */ /* 0x002fe40006000000 */
[----:B------:R-:W-:-:S05]  /*81f0*/  ISETP.GE.AND P4, PT, R36, R140, PT ;  /* 0x0000008c2400720c */ /* 0x000fca0003f86270 */
[----:B------:R-:W1:Y:S01]  /*8200*/  MUFU.TANH R135, R135 ;  /* 0x0000008700877308 */ /* 0x000e620000002400 */
[----:B--2---:R-:W-:-:S07]  /*8210*/  FSEL R65, R65, -INF , !P3 ;  /* 0xff80000041417808 */ /* 0x004fce0005800000 */
[----:B------:R-:W2:Y:S01]  /*8220*/  MUFU.TANH R120, R6 ;  /* 0x0000000600787308 */ /* 0x000ea20000002400 */
[----:B---3--:R-:W-:-:S07]  /*8230*/  FSEL R139, R4, -INF , !P5 ;  /* 0xff800000048b7808 */ /* 0x008fce0006800000 */
[----:B------:R-:W3:Y:S01]  /*8240*/  MUFU.TANH R117, R7 ;  /* 0x0000000700757308 */ /* 0x000ee20000002400 */
[----:B-1----:R-:W-:Y:S02]  /*8250*/  FSEL R135, R135, -INF , !P4 ;  /* 0xff80000087877808 */ /* 0x002fe40006000000 */
[----:B--2---:R-:W-:Y:S02]  /*8260*/  FSEL R120, R120, -INF , !P2 ;  /* 0xff80000078787808 */ /* 0x004fe40005000000 */
[----:B---3--:R-:W-:Y:S01]  /*8270*/  FSEL R117, R117, -INF , !P1 ;  /* 0xff80000075757808 */ /* 0x008fe20004800000 */
[----:B------:R-:W-:Y:S05]  /*8280*/  @!P0 BRA `(.L_x_1905) ;  /* 0x0000058000008947 */ /* 0x000fea0003800000 */
[----:B------:R-:W-:Y:S05]  /*8290*/  @!P6 BRA `(.L_x_1906) ;  /* 0x000003900000e947 */ /* 0x000fea0003800000 */
[----:B------:R-:W1:Y:S01]  /*82a0*/  I2F.RP R7, R136 ;  /* 0x0000008800077306 */ /* 0x000e620000209400 */
[----:B------:R-:W-:Y:S02]  /*82b0*/  IADD3 R9, R34, -0x80, RZ ;  /* 0xffffff8022097810 */ /* 0x000fe40007ffe0ff */
[----:B------:R-:W-:Y:S02]  /*82c0*/  IABS R6, R34 ;  /* 0x0000002200067213 */ /* 0x000fe40000000000 */
[----:B------:R-:W-:-:S02]  /*82d0*/  IABS R4, R9 ;  /* 0x0000000900047213 */ /* 0x000fc40000000000 */
        /* <DEDUP_REMOVED lines=53> */
.L_x_1906:
[----:B------:R-:W-:-:S04]  /*8630*/  LEA R5, -R119, RZ, 0x7 ;  /* 0x000000ff77057211 */ /* 0x000fc800078e39ff */
[----:B------:R-:W-:Y:S02]  /*8640*/  SHF.R.S32.HI R4, RZ, 0x1f, R5 ;  /* 0x0000001fff047819 */ /* 0x000fe40000011405 */
.L_x_1907:
        /* <DEDUP_REMOVED lines=28> */
.L_x_1905:
        /* <DEDUP_REMOVED lines=69> */
[----:B------:R-:W1:Y:S04]  /*8c60*/  SHFL.BFLY PT, R7, R8, 0x2, 0x1f ;  /* 0x0c401f0008077f89 */ /* 0x000e6800000e0000 */
[----:B------:R-:W2:Y:S01]  /*8c70*/  SHFL.BFLY PT, R5, R6, 0x2, 0x1f ;  /* 0x0c401f0006057f89 */ /* 0x000ea200000e0000 */
[----:B-1----:R-:W-:Y:S02]  /*8c80*/  FMNMX.FTZ R7, R8, R7, !PT ;  /* 0x0000000708077209 */ /* 0x002fe40007810000 */
[----:B--2---:R-:W-:-:S03]  /*8c90*/  FMNMX.FTZ R5, R6, R5, !PT ;  /* 0x0000000506057209 */ /* 0x004fc60007810000 */
[----:B------:R-:W1:Y:S04]  /*8ca0*/  SHFL.BFLY PT, R56, R7, 0x1, 0x1f ;  /* 0x0c201f0007387f89 */ /* 0x000e6800000e0000 */
[----:B------:R-:W2:Y:S01]  /*8cb0*/  SHFL.BFLY PT, R4, R5, 0x1, 0x1f ;  /* 0x0c201f0005047f89 */ /* 0x000ea200000e0000 */
[----:B-1----:R-:W-:-:S04]  /*8cc0*/  FMNMX.FTZ R56, R7, R56, !PT ;  /* 0x0000003807387209 */ /* 0x002fc80007810000 */
[C---:B------:R-:W-:Y:S01]  /*8cd0*/  FSETP.NEU.FTZ.AND P1, PT, R56.reuse, -INF , PT ;  /* 0xff8000003800780b */ /* 0x040fe20003f3d000 */
[----:B------:R-:W-:-:S03]  /*8ce0*/  FMUL.FTZ R138, R56, c[0x0][0x23c] ;  /* 0x00008f00388a7a20 */ /* 0x000fc60000410000 */
[----:B------:R-:W-:Y:S02]  /*8cf0*/  FSEL R7, R56, RZ, P1 ;  /* 0x000000ff38077208 */ /* 0x000fe40000800000 */
[----:B------:R-:W-:-:S03]  /*8d00*/  FSEL R138, R138, RZ, P1 ;  /* 0x000000ff8a8a7208 */ /* 0x000fc60000800000 */
[----:B------:R-:W-:Y:S02]  /*8d10*/  FADD.FTZ R142, R2, -R7 ;  /* 0x80000007028e7221 */ /* 0x000fe40000010000 */
[--C-:B------:R-:W-:Y:S01]  /*8d20*/  FFMA.FTZ R141, R3, c[0x0][0x23c], -R138.reuse ;  /* 0x00008f00038d7a23 */ /* 0x100fe2000001088a */
[----:B--2---:R-:W-:Y:S01]  /*8d30*/  FMNMX.FTZ R3, R5, R4, !PT ;  /* 0x0000000405037209 */ /* 0x004fe20007810000 */
[--C-:B------:R-:W-:Y:S02]  /*8d40*/  FFMA.FTZ R136, R35, c[0x0][0x23c], -R138.reuse ;  /* 0x00008f0023887a23 */ /* 0x100fe4000001088a */
[--C-:B------:R-:W-:Y:S01]  /*8d50*/  FFMA.FTZ R122, R33, c[0x0][0x23c], -R138.reuse ;  /* 0x00008f00217a7a23 */ /* 0x100fe2000001088a */
[C---:B------:R-:W-:Y:S01]  /*8d60*/  FSETP.NEU.FTZ.AND P0, PT, R3.reuse, -INF , PT ;  /* 0xff8000000300780b */ /* 0x040fe20003f1d000 */
[----:B------:R-:W-:Y:S01]  /*8d70*/  FMUL.FTZ R119, R3, c[0x0][0x23c] ;  /* 0x00008f0003777a20 */ /* 0x000fe20000410000 */
[----:B------:R-:W-:Y:S01]  /*8d80*/  MUFU.EX2 R141, R141 ;  /* 0x0000008d008d7308 */ /* 0x000fe20000000800 */
[--C-:B------:R-:W-:Y:S01]  /*8d90*/  FFMA.FTZ R57, R29, c[0x0][0x23c], -R138.reuse ;  /* 0x00008f001d397a23 */ /* 0x100fe2000001088a */
[----:B------:R-:W-:Y:S01]  /*8da0*/  FSEL R5, R3, RZ, P0 ;  /* 0x000000ff03057208 */ /* 0x000fe20000000000 */
[----:B------:R-:W-:Y:S01]  /*8db0*/  FMUL.FTZ R142, R142, c[0x0][0x23c] ;  /* 0x00008f008e8e7a20 */ /* 0x000fe20000410000 */
[----:B------:R-:W-:Y:S01]  /*8dc0*/  FSEL R119, R119, RZ, P0 ;  /* 0x000000ff77777208 */ /* 0x000fe20000000000 */
[----:B------:R-:W-:-:S02]  /*8dd0*/  FFMA.FTZ R2, R61, c[0x0][0x23c], -R138 ;  /* 0x00008f003d027a23 */ /* 0x000fc4000001088a */
[----:B------:R-:W-:Y:S01]  /*8de0*/  FADD.FTZ R140, R0, -R5 ;  /* 0x80000005008c7221 */ /* 0x000fe20000010000 */
[----:B------:R-:W1:Y:S01]  /*8df0*/  MUFU.EX2 R136, R136 ;  /* 0x0000008800887308 */ /* 0x000e620000000800 */
[--C-:B------:R-:W-:Y:S02]  /*8e00*/  FFMA.FTZ R137, R65, c[0x0][0x23c], -R119.reuse ;  /* 0x00008f0041897a23 */ /* 0x100fe40000010877 */
[--C-:B------:R-:W-:Y:S02]  /*8e10*/  FFMA.FTZ R123, R32, c[0x0][0x23c], -R119.reuse ;  /* 0x00008f00207b7a23 */ /* 0x100fe40000010877 */
[--C-:B------:R-:W-:Y:S02]  /*8e20*/  FFMA.FTZ R121, R30, c[0x0][0x23c], -R119.reuse ;  /* 0x00008f001e797a23 */ /* 0x100fe40000010877 */
[----:B------:R-:W-:Y:S01]  /*8e30*/  FMUL.FTZ R140, R140, c[0x0][0x23c] ;  /* 0x00008f008c8c7a20 */ /* 0x000fe20000410000 */
[----:B------:R-:W-:Y:S01]  /*8e40*/  MUFU.EX2 R122, R122 ;  /* 0x0000007a007a7308 */ /* 0x000fe20000000800 */
[----:B------:R-:W-:-:S02]  /*8e50*/  FFMA.FTZ R0, R28, c[0x0][0x23c], -R119 ;  /* 0x00008f001c007a23 */ /* 0x000fc40000010877 */
[----:B------:R-:W2:Y:S01]  /*8e60*/  LDSM.16.MT88.4 R28, [R156+0xb000] ;  /* 0x00b000009c1c783b */ /* 0x000ea20000004200 */
[--C-:B------:R-:W-:Y:S02]  /*8e70*/  FFMA.FTZ R181, R181, c[0x0][0x23c], -R138.reuse ;  /* 0x00008f00b5b57a23 */ /* 0x100fe4000001088a */
[--C-:B------:R-:W-:Y:S02]  /*8e80*/  FFMA.FTZ R176, R176, c[0x0][0x23c], -R119.reuse ;  /* 0x00008f00b0b07a23 */ /* 0x100fe40000010877 */
[----:B------:R-:W3:Y:S01]  /*8e90*/  MUFU.EX2 R57, R57 ;  /* 0x0000003900397308 */ /* 0x000ee20000000800 */
[----:B-1----:R-:W-:Y:S01]  /*8ea0*/  F2FP.BF16.PACK_AB R4, R136, R141 ;  /* 0x0000008d8804723e */ /* 0x002fe200000010ff */
[----:B------:R-:W-:Y:S02]  /*8eb0*/  FFMA.FTZ R163, R163, c[0x0][0x23c], -R138 ;  /* 0x00008f00a3a37a23 */ /* 0x000fe4000001088a */
[--C-:B------:R-:W-:Y:S02]  /*8ec0*/  FFMA.FTZ R154, R154, c[0x0][0x23c], -R119.reuse ;  /* 0x00008f009a9a7a23 */ /* 0x100fe40000010877 */
[----:B------:R-:W-:-:S02]  /*8ed0*/  FFMA.FTZ R148, R148, c[0x0][0x23c], -R119 ;  /* 0x00008f0094947a23 */ /* 0x000fc40000010877 */
[----:B------:R-:W-:Y:S01]  /*8ee0*/  MUFU.EX2 R137, R137 ;  /* 0x0000008900897308 */ /* 0x000fe20000000800 */
[----:B------:R-:W-:Y:S02]  /*8ef0*/  FFMA.FTZ R145, R145, c[0x0][0x23c], -R138 ;  /* 0x00008f0091917a23 */ /* 0x000fe4000001088a */
[--C-:B------:R-:W-:Y:S02]  /*8f00*/  FFMA.FTZ R146, R146, c[0x0][0x23c], -R119.reuse ;  /* 0x00008f0092927a23 */ /* 0x100fe40000010877 */
[--C-:B------:R-:W-:Y:S02]  /*8f10*/  FFMA.FTZ R132, R132, c[0x0][0x23c], -R119.reuse ;  /* 0x00008f0084847a23 */ /* 0x100fe40000010877 */
[--C-:B------:R-:W-:Y:S01]  /*8f20*/  FFMA.FTZ R128, R128, c[0x0][0x23c], -R119.reuse ;  /* 0x00008f0080807a23 */ /* 0x100fe20000010877 */
[----:B------:R-:W1:Y:S01]  /*8f30*/  MUFU.EX2 R123, R123 ;  /* 0x0000007b007b7308 */ /* 0x000e620000000800 */
[----:B---3--:R-:W-:Y:S01]  /*8f40*/  F2FP.BF16.PACK_AB R6, R57, R122 ;  /* 0x0000007a3906723e */ /* 0x008fe200000010ff */
[----:B------:R-:W-:-:S02]  /*8f50*/  FFMA.FTZ R126, R126, c[0x0][0x23c], -R119 ;  /* 0x00008f007e7e7a23 */ /* 0x000fc40000010877 */
[--C-:B------:R-:W-:Y:S02]  /*8f60*/  FFMA.FTZ R143, R143, c[0x0][0x23c], -R138.reuse ;  /* 0x00008f008f8f7a23 */ /* 0x100fe4000001088a */
[--C-:B------:R-:W-:Y:S02]  /*8f70*/  FFMA.FTZ R139, R139, c[0x0][0x23c], -R138.reuse ;  /* 0x00008f008b8b7a23 */ /* 0x100fe4000001088a */
[----:B------:R-:W-:Y:S01]  /*8f80*/  MUFU.EX2 R121, R121 ;  /* 0x0000007900797308 */ /* 0x000fe20000000800 */
[----:B------:R-:W-:Y:S02]  /*8f90*/  FFMA.FTZ R135, R135, c[0x0][0x23c], -R138 ;  /* 0x00008f0087877a23 */ /* 0x000fe4000001088a */
[----:B------:R-:W-:-:S05]  /*8fa0*/  FFMA.FTZ R120, R120, c[0x0][0x23c], -R119 ;  /* 0x00008f0078787a23 */ /* 0x000fca0000010877 */
[----:B------:R-:W3:Y:S01]  /*8fb0*/  MUFU.EX2 R142, R142 ;  /* 0x0000008e008e7308 */ /* 0x000ee20000000800 */
[----:B-1----:R-:W-:-:S07]  /*8fc0*/  F2FP.BF16.PACK_AB R5, R123, R137 ;  /* 0x000000897b05723e */ /* 0x002fce00000010ff */
[----:B------:R-:W1:Y:S08]  /*8fd0*/  MUFU.EX2 R140, R140 ;  /* 0x0000008c008c7308 */ /* 0x000e700000000800 */
[----:B------:R-:W4:Y:S01]  /*8fe0*/  MUFU.EX2 R0, R0 ;  /* 0x0000000000007308 */ /* 0x000f220000000800 */
[-C--:B---3--:R-:W-:Y:S02]  /*8ff0*/  FMUL.FTZ R40, R80, R142.reuse ;  /* 0x0000008e50287220 */ /* 0x088fe40000410000 */
[----:B------:R-:W-:-:S02]  /*9000*/  FMUL.FTZ R41, R81, R142 ;  /* 0x0000008e51297220 */ /* 0x000fc40000410000 */
[-C--:B------:R-:W-:Y:S02]  /*9010*/  FMUL.FTZ R76, R76, R142.reuse ;  /* 0x0000008e4c4c7220 */ /* 0x080fe40000410000 */
[----:B------:R-:W-:Y:S01]  /*9020*/  FMUL.FTZ R77, R77, R142 ;  /* 0x0000008e4d4d7220 */ /* 0x000fe20000410000 */
[----:B------:R-:W-:Y:S01]  /*9030*/  MUFU.EX2 R2, R2 ;  /* 0x0000000200027308 */ /* 0x000fe20000000800 */
[-C--:B-1----:R-:W-:Y:S02]  /*9040*/  FMUL.FTZ R42, R82, R140.reuse ;  /* 0x0000008c522a7220 */ /* 0x082fe40000410000 */
[-C--:B------:R-:W-:Y:S02]  /*9050*/  FMUL.FTZ R43, R83, R140.reuse ;  /* 0x0000008c532b7220 */ /* 0x080fe40000410000 */
[-C--:B------:R-:W-:Y:S02]  /*9060*/  FMUL.FTZ R78, R78, R140.reuse ;  /* 0x0000008c4e4e7220 */ /* 0x080fe40000410000 */
[----:B------:R-:W-:Y:S01]  /*9070*/  FMUL.FTZ R79, R79, R140 ;  /* 0x0000008c4f4f7220 */ /* 0x000fe20000410000 */
[----:B----4-:R-:W-:Y:S01]  /*9080*/  F2FP.BF16.PACK_AB R7, R0, R121 ;  /* 0x000000790007723e */ /* 0x010fe200000010ff */
[--C-:B------:R-:W-:Y:S01]  /*9090*/  FFMA.FTZ R81, R62, c[0x0][0x23c], -R119.reuse ;  /* 0x00008f003e517a23 */ /* 0x100fe20000010877 */
[----:B------:R-:W-:Y:S01]  /*90a0*/  MUFU.EX2 R181, R181 ;  /* 0x000000b500b57308 */ /* 0x000fe20000000800 */
[----:B------:R-:W-:-:S02]  /*90b0*/  FFMA.FTZ R83, R64, c[0x0][0x23c], -R119 ;  /* 0x00008f0040537a23 */ /* 0x000fc40000010877 */
[-C--:B------:R-:W-:Y:S01]  /*90c0*/  FMUL.FTZ R16, R104, R142.reuse ;  /* 0x0000008e68107220 */ /* 0x080fe20000410000 */
[----:B------:R-:W-:Y:S01]  /*90d0*/  LDSM.16.MT88.4 R64, [R156+0x9400] ;  /* 0x009400009c40783b */ /* 0x000fe20000004200 */
[C---:B------:R-:W-:Y:S01]  /*90e0*/  HMMA.16816.F32.BF16 R40, R4.reuse, R44, R40 ;  /* 0x0000002c0428723c */ /* 0x040fe20000041828 */
[----:B------:R-:W-:Y:S02]  /*90f0*/  FMUL.FTZ R17, R105, R142 ;  /* 0x0000008e69117220 */ /* 0x000fe40000410000 */
        /* <DEDUP_REMOVED lines=9> */
[--C-:B------:R-:W-:Y:S01]  /*9190*/  FFMA.FTZ R79, R63, c[0x0][0x23c], -R138.reuse ;  /* 0x00008f003f4f7a23 */ /* 0x100fe2000001088a */
[----:B------:R-:W-:Y:S01]  /*91a0*/  HMMA.16816.F32.BF16 R16, R4, R20, R16 ;  /* 0x000000140410723c */ /* 0x000fe20000041810 */
[----:B------:R-:W-:Y:S02]  /*91b0*/  FFMA.FTZ R78, R60, c[0x0][0x23c], -R119 ;  /* 0x00008f003c4e7a23 */ /* 0x000fe40000010877 */
[----:B------:R-:W1:Y:S01]  /*91c0*/  LDSM.16.MT88.4 R60, [R116+0x9400] ;  /* 0x00940000743c783b */ /* 0x000e620000004200 */
[--C-:B------:R-:W-:Y:S01]  /*91d0*/  FFMA.FTZ R76, R51, c[0x0][0x23c], -R138.reuse ;  /* 0x00008f00334c7a23 */ /* 0x100fe2000001088a */
[----:B------:R-:W-:Y:S01]  /*91e0*/  MUFU.EX2 R79, R79 ;  /* 0x0000004f004f7308 */ /* 0x000fe20000000800 */
[----:B------:R-:W-:-:S02]  /*91f0*/  FFMA.FTZ R77, R49, c[0x0][0x23c], -R138 ;  /* 0x00008f00314d7a23 */ /* 0x000fc4000001088a */
[----:B------:R-:W-:Y:S01]  /*9200*/  FFMA.FTZ R80, R196, c[0x0][0x23c], -R119 ;  /* 0x00008f00c4507a23 */ /* 0x000fe20000010877 */
[----:B------:R-:W-:Y:S01]  /*9210*/  HMMA.16816.F32.BF16 R20, R4, R22, R100 ;  /* 0x000000160414723c */ /* 0x000fe20000041864 */
[-C--:B------:R-:W-:Y:S01]  /*9220*/  FMUL.FTZ R8, R112, R142.reuse ;  /* 0x0000008e70087220 */ /* 0x080fe20000410000 */
[----:B------:R-:W-:Y:S01]  /*9230*/  LDSM.16.MT88.4 R100, [R116+0xac00] ;  /* 0x00ac00007464783b */ /* 0x000fe20000004200 */
[----:B------:R-:W-:Y:S01]  /*9240*/  FMUL.FTZ R9, R113, R142 ;  /* 0x0000008e71097220 */ /* 0x000fe20000410000 */
[----:B------:R-:W3:Y:S01]  /*9250*/  MUFU.EX2 R76, R76 ;  /* 0x0000004c004c7308 */ /* 0x000ee20000000800 */
[-C--:B------:R-:W-:Y:S02]  /*9260*/  FMUL.FTZ R10, R114, R140.reuse ;  /* 0x0000008c720a7220 */ /* 0x080fe40000410000 */
[----:B------:R-:W-:Y:S02]  /*9270*/  FMUL.FTZ R11, R115, R140 ;  /* 0x0000008c730b7220 */ /* 0x000fe40000410000 */
        /* <DEDUP_REMOVED lines=8> */
[----:B------:R-:W4:Y:S01]  /*9300*/  MUFU.EX2 R80, R80 ;  /* 0x0000005000507308 */ /* 0x000f220000000800 */
[-C--:B------:R-:W-:Y:S01]  /*9310*/  FMUL.FTZ R26, R98, R140.reuse ;  /* 0x0000008c621a7220 */ /* 0x080fe20000410000 */
[----:B------:R-:W-:Y:S01]  /*9320*/  HMMA.16816.F32.BF16 R12, R4, R14, R108 ;  /* 0x0000000e040c723c */ /* 0x000fe2000004186c */
[----:B------:R-:W-:Y:S01]  /*9330*/  FMUL.FTZ R27, R99, R140 ;  /* 0x0000008c631b7220 */ /* 0x000fe20000410000 */
[----:B------:R-:W-:Y:S01]  /*9340*/  LDSM.16.MT88.4 R108, [R156+0xac00] ;  /* 0x00ac00009c6c783b */ /* 0x000fe20000004200 */
[----:B------:R-:W-:-:S02]  /*9350*/  FMUL.FTZ R32, R88, R142 ;  /* 0x0000008e58207220 */ /* 0x000fc40000410000 */
[----:B------:R-:W-:Y:S01]  /*9360*/  FMUL.FTZ R33, R89, R142 ;  /* 0x0000008e59217220 */ /* 0x000fe20000410000 */
[----:B------:R-:W5:Y:S01]  /*9370*/  MUFU.EX2 R78, R78 ;  /* 0x0000004e004e7308 */ /* 0x000f620000000800 */
[-C--:B------:R-:W-:Y:S01]  /*9380*/  FMUL.FTZ R34, R90, R140.reuse ;  /* 0x0000008c5a227220 */ /* 0x080fe20000410000 */
[C---:B--2---:R-:W-:Y:S01]  /*9390*/  HMMA.16816.F32.BF16 R24, R4.reuse, R28, R24 ;  /* 0x0000001c0418723c */ /* 0x044fe20000041818 */
[----:B------:R-:W-:Y:S02]  /*93a0*/  FMUL.FTZ R35, R91, R140 ;  /* 0x0000008c5b237220 */ /* 0x000fe40000410000 */
        /* <DEDUP_REMOVED lines=18> */
[-C--:B------:R-:W-:Y:S01]  /*94d0*/  FMUL.FTZ R68, R68, R142.reuse ;  /* 0x0000008e44447220 */ /* 0x080fe20000410000 */
[----:B------:R-:W2:Y:S01]  /*94e0*/  LDSM.16.MT88.4 R72, [R156+0xb400] ;  /* 0x00b400009c48783b */ /* 0x000ea20000004200 */
[----:B------:R-:W-:Y:S01]  /*94f0*/  FMUL.FTZ R69, R69, R142 ;  /* 0x0000008e45457220 */ /* 0x000fe20000410000 */
[----:B------:R-:W-:Y:S01]  /*9500*/  MUFU.EX2 R148, R148 ;  /* 0x0000009400947308 */ /* 0x000fe20000000800 */
[-C--:B------:R-:W-:Y:S01]  /*9510*/  FMUL.FTZ R70, R70, R140.reuse ;  /* 0x0000008c46467220 */ /* 0x080fe20000410000 */
[C---:B------:R-:W-:Y:S01]  /*9520*/  HMMA.16816.F32.BF16 R48, R4.reuse, R52, R48 ;  /* 0x000000340430723c */ /* 0x040fe20000041830 */
[----:B------:R-:W-:Y:S02]  /*9530*/  FMUL.FTZ R71, R71, R140 ;  /* 0x0000008c47477220 */ /* 0x000fe40000410000 */
[--C-:B------:R-:W-:Y:S02]  /*9540*/  FFMA.FTZ R85, R195, c[0x0][0x23c], -R138.reuse ;  /* 0x00008f00c3557a23 */ /* 0x100fe4000001088a */
[--C-:B------:R-:W-:Y:S01]  /*9550*/  FFMA.FTZ R84, R193, c[0x0][0x23c], -R138.reuse ;  /* 0x00008f00c1547a23 */ /* 0x100fe2000001088a */
[----:B------:R-:W-:Y:S01]  /*9560*/  MUFU.EX2 R145, R145 ;  /* 0x0000009100917308 */ /* 0x000fe20000000800 */
[----:B---3--:R-:W-:Y:S01]  /*9570*/  F2FP.BF16.PACK_AB R52, R76, R79 ;  /* 0x0000004f4c34723e */ /* 0x008fe200000010ff */
[----:B------:R-:W-:Y:S01]  /*9580*/  HMMA.16816.F32.BF16 R4, R4, R54, R68 ;  /* 0x000000360404723c */ /* 0x000fe20000041844 */
[----:B----4-:R-:W-:Y:S01]  /*9590*/  F2FP.BF16.PACK_AB R53, R80, R83 ;  /* 0x000000535035723e */ /* 0x010fe200000010ff */
[----:B------:R-:W3:Y:S01]  /*95a0*/  LDSM.16.MT88.4 R68, [R116+0xb400] ;  /* 0x00b400007444783b */ /* 0x000ee20000004200 */
[----:B------:R-:W-:-:S02]  /*95b0*/  FFMA.FTZ R82, R191, c[0x0][0x23c], -R138 ;  /* 0x00008f00bf527a23 */ /* 0x000fc4000001088a */
[--C-:B------:R-:W-:Y:S01]  /*95c0*/  FFMA.FTZ R87, R189, c[0x0][0x23c], -R138.reuse ;  /* 0x00008f00bd577a23 */ /* 0x100fe2000001088a */
[----:B------:R-:W-:Y:S01]  /*95d0*/  MUFU.EX2 R85, R85 ;  /* 0x0000005500557308 */ /* 0x000fe20000000800 */
[----:B------:R-:W-:Y:S01]  /*95e0*/  F2FP.BF16.PACK_AB R54, R2, R77 ;  /* 0x0000004d0236723e */ /* 0x000fe200000010ff */
[--C-:B------:R-:W-:Y:S01]  /*95f0*/  FFMA.FTZ R91, R194, c[0x0][0x23c], -R119.reuse ;  /* 0x00008f00c25b7a23 */ /* 0x100fe20000010877 */
[----:B-----5:R-:W-:Y:S01]  /*9600*/  F2FP.BF16.PACK_AB R55, R78, R81 ;  /* 0x000000514e37723e */ /* 0x020fe200000010ff */
[--C-:B------:R-:W-:Y:S02]  /*9610*/  FFMA.FTZ R88, R192, c[0x0][0x23c], -R119.reuse ;  /* 0x00008f00c0587a23 */ /* 0x100fe40000010877 */
[--C-:B------:R-:W-:Y:S02]  /*9620*/  FFMA.FTZ R89, R190, c[0x0][0x23c], -R119.reuse ;  /* 0x00008f00be597a23 */ /* 0x100fe40000010877 */
[----:B------:R-:W-:Y:S01]  /*9630*/  FFMA.FTZ R86, R188, c[0x0][0x23c], -R119 ;  /* 0x00008f00bc567a23 */ /* 0x000fe20000010877 */
[----:B------:R-:W4:Y:S01]  /*9640*/  MUFU.EX2 R84, R84 ;  /* 0x0000005400547308 */ /* 0x000f220000000800 */
[----:B-1----:R-:W-:Y:S01]  /*9650*/  HMMA.16816.F32.BF16 R16, R52, R60, R16 ;  /* 0x0000003c3410723c */ /* 0x002fe20000041810 */
[----:B------:R-:W-:-:S02]  /*9660*/  FFMA.FTZ R90, R183, c[0x0][0x23c], -R138 ;  /* 0x00008f00b75a7a23 */ /* 0x000fc4000001088a */
[--C-:B------:R-:W-:Y:S02]  /*9670*/  FFMA.FTZ R97, R187, c[0x0][0x23c], -R138.reuse ;  /* 0x00008f00bb617a23 */ /* 0x100fe4000001088a */
[--C-:B------:R-:W-:Y:S02]  /*9680*/  FFMA.FTZ R96, R185, c[0x0][0x23c], -R138.reuse ;  /* 0x00008f00b9607a23 */ /* 0x100fe4000001088a */
[----:B------:R-:W-:Y:S01]  /*9690*/  MUFU.EX2 R82, R82 ;  /* 0x0000005200527308 */ /* 0x000fe20000000800 */
[C---:B------:R-:W-:Y:S01]  /*96a0*/  HMMA.16816.F32.BF16 R20, R52.reuse, R62, R20 ;  /* 0x0000003e3414723c */ /* 0x040fe20000041814 */
[----:B------:R-:W1:Y:S01]  /*96b0*/  LDSM.16.MT88.4 R60, [R116+0xd400] ;  /* 0x00d40000743c783b */ /* 0x000e620000004200 */
[--C-:B------:R-:W-:Y:S02]  /*96c0*/  FFMA.FTZ R99, R186, c[0x0][0x23c], -R119.reuse ;  /* 0x00008f00ba637a23 */ /* 0x100fe40000010877 */
[--C-:B------:R-:W-:Y:S02]  /*96d0*/  FFMA.FTZ R98, R184, c[0x0][0x23c], -R119.reuse ;  /* 0x00008f00b8627a23 */ /* 0x100fe40000010877 */
[----:B------:R-:W-:Y:S01]  /*96e0*/  FFMA.FTZ R183, R182, c[0x0][0x23c], -R119 ;  /* 0x00008f00b6b77a23 */ /* 0x000fe20000010877 */
[----:B------:R-:W-:Y:S01]  /*96f0*/  MUFU.EX2 R87, R87 ;  /* 0x0000005700577308 */ /* 0x000fe20000000800 */
[----:B------:R-:W-:Y:S01]  /*9700*/  HMMA.16816.F32.BF16 R8, R52, R64, R8 ;  /* 0x000000403408723c */ /* 0x000fe20000041808 */
[----:B------:R-:W-:-:S02]  /*9710*/  FFMA.FTZ R182, R155, c[0x0][0x23c], -R138 ;  /* 0x00008f009bb67a23 */ /* 0x000fc4000001088a */
[--C-:B------:R-:W-:Y:S02]  /*9720*/  FFMA.FTZ R155, R175, c[0x0][0x23c], -R138.reuse ;  /* 0x00008f00af9b7a23 */ /* 0x100fe4000001088a */
[--C-:B------:R-:W-:Y:S02]  /*9730*/  FFMA.FTZ R184, R153, c[0x0][0x23c], -R138.reuse ;  /* 0x00008f0099b87a23 */ /* 0x100fe4000001088a */
[----:B------:R-:W-:Y:S01]  /*9740*/  MUFU.EX2 R91, R91 ;  /* 0x0000005b005b7308 */ /* 0x000fe20000000800 */
[C---:B------:R-:W-:Y:S01]  /*9750*/  HMMA.16816.F32.BF16 R12, R52.reuse, R66, R12 ;  /* 0x00000042340c723c */ /* 0x040fe2000004180c */
[----:B------:R-:W5:Y:S01]  /*9760*/  LDSM.16.MT88.4 R64, [R156+0xd400] ;  /* 0x00d400009c40783b */ /* 0x000f620000004200 */
[--C-:B------:R-:W-:Y:S02]  /*9770*/  FFMA.FTZ R175, R150, c[0x0][0x23c], -R119.reuse ;  /* 0x00008f0096af7a23 */ /* 0x100fe40000010877 */
[----:B------:R-:W-:Y:S02]  /*9780*/  FFMA.FTZ R153, R152, c[0x0][0x23c], -R119 ;  /* 0x00008f0098997a23 */ /* 0x000fe40000010877 */
[----:B------:R-:W-:Y:S01]  /*9790*/  FFMA.FTZ R177, R177, R142, R141 ;  /* 0x0000008eb1b17223 */ /* 0x000fe2000001008d */
[----:B------:R-:W1:Y:S01]  /*97a0*/  MUFU.EX2 R88, R88 ;  /* 0x0000005800587308 */ /* 0x000e620000000800 */
[----:B--2---:R-:W-:Y:S01]  /*97b0*/  HMMA.16816.F32.BF16 R24, R52, R72, R24 ;  /* 0x000000483418723c */ /* 0x004fe20000041818 */
[----:B------:R-:W-:-:S02]  /*97c0*/  FFMA.FTZ R141, R149, c[0x0][0x23c], -R138 ;  /* 0x00008f00958d7a23 */ /* 0x000fc4000001088a */
[--C-:B------:R-:W-:Y:S02]  /*97d0*/  FFMA.FTZ R142, R147, c[0x0][0x23c], -R138.reuse ;  /* 0x00008f00938e7a23 */ /* 0x100fe4000001088a */
[--C-:B------:R-:W-:Y:S02]  /*97e0*/  FFMA.FTZ R150, R151, c[0x0][0x23c], -R138.reuse ;  /* 0x00008f0097967a23 */ /* 0x100fe4000001088a */
[----:B------:R-:W-:Y:S01]  /*97f0*/  MUFU.EX2 R89, R89 ;  /* 0x0000005900597308 */ /* 0x000fe20000000800 */
[C---:B------:R-:W-:Y:S01]  /*9800*/  HMMA.16816.F32.BF16 R28, R52.reuse, R74, R28 ;  /* 0x0000004a341c723c */ /* 0x040fe2000004181c */
[----:B------:R-:W-:Y:S01]  /*9810*/  LDSM.16.MT88.4 R72, [R156+0xb800] ;  /* 0x00b800009c48783b */ /* 0x000fe20000004200 */
[--C-:B------:R-:W-:Y:S02]  /*9820*/  FFMA.FTZ R149, R134, c[0x0][0x23c], -R119.reuse ;  /* 0x00008f0086957a23 */ /* 0x100fe40000010877 */
[----:B------:R-:W-:Y:S02]  /*9830*/  FFMA.FTZ R147, R144, c[0x0][0x23c], -R119 ;  /* 0x00008f0090937a23 */ /* 0x000fe40000010877 */
[--C-:B------:R-:W-:Y:S01]  /*9840*/  FFMA.FTZ R134, R127, c[0x0][0x23c], -R138.reuse ;  /* 0x00008f007f867a23 */ /* 0x100fe2000001088a */
[----:B------:R-:W2:Y:S01]  /*9850*/  MUFU.EX2 R86, R86 ;  /* 0x0000005600567308 */ /* 0x000ea20000000800 */
[----:B---3--:R-:W-:Y:S01]  /*9860*/  HMMA.16816.F32.BF16 R32, R52, R68, R32 ;  /* 0x000000443420723c */ /* 0x008fe20000041820 */
[----:B------:R-:W-:-:S02]  /*9870*/  FFMA.FTZ R127, R125, c[0x0][0x23c], -R138 ;  /* 0x00008f007d7f7a23 */ /* 0x000fc4000001088a */
[--C-:B------:R-:W-:Y:S02]  /*9880*/  FFMA.FTZ R92, R131, c[0x0][0x23c], -R138.reuse ;  /* 0x00008f00835c7a23 */ /* 0x100fe4000001088a */
[--C-:B------:R-:W-:Y:S02]  /*9890*/  FFMA.FTZ R93, R129, c[0x0][0x23c], -R138.reuse ;  /* 0x00008f00815d7a23 */ /* 0x100fe4000001088a */
[----:B------:R-:W-:Y:S01]  /*98a0*/  MUFU.EX2 R97, R97 ;  /* 0x0000006100617308 */ /* 0x000fe20000000800 */
[----:B-1----:R-:W-:Y:S01]  /*98b0*/  HMMA.16816.F32.BF16 R48, R52, R60, R48 ;  /* 0x0000003c3430723c */ /* 0x002fe20000041830 */
[----:B------:R-:W-:Y:S02]  /*98c0*/  FFMA.FTZ R125, R133, c[0x0][0x23c], -R138 ;  /* 0x00008f00857d7a23 */ /* 0x000fe4000001088a */
[--C-:B------:R-:W-:Y:S02]  /*98d0*/  FFMA.FTZ R129, R130, c[0x0][0x23c], -R119.reuse ;  /* 0x00008f0082817a23 */ /* 0x100fe40000010877 */
[----:B------:R-:W-:-:S02]  /*98e0*/  FFMA.FTZ R131, R124, c[0x0][0x23c], -R119 ;  /* 0x00008f007c837a23 */ /* 0x000fc40000010877 */
[----:B------:R-:W1:Y:S01]  /*98f0*/  MUFU.EX2 R96, R96 ;  /* 0x0000006000607308 */ /* 0x000e620000000800 */
[C---:B------:R-:W-:Y:S01]  /*9900*/  HMMA.16816.F32.BF16 R4, R52.reuse, R62, R4 ;  /* 0x0000003e3404723c */ /* 0x040fe20000041804 */
[----:B------:R-:W3:Y:S01]  /*9910*/  LDSM.16.MT88.4 R60, [R116+0x9800] ;  /* 0x00980000743c783b */ /* 0x000ee20000004200 */
[----:B------:R-:W-:Y:S02]  /*9920*/  FADD.FTZ R177, R136, R177 ;  /* 0x000000b188b17221 */ /* 0x000fe40000010000 */
[----:B------:R-:W-:Y:S02]  /*9930*/  FFMA.FTZ R140, R180, R140, R137 ;  /* 0x0000008cb48c7223 */ /* 0x000fe40000010089 */
[--C-:B------:R-:W-:Y:S01]  /*9940*/  FFMA.FTZ R180, R117, c[0x0][0x23c], -R119.reuse ;  /* 0x00008f0075b47a23 */ /* 0x100fe20000010877 */
[----:B------:R-:W-:Y:S01]  /*9950*/  MUFU.EX2 R90, R90 ;  /* 0x0000005a005a7308 */ /* 0x000fe20000000800 */
[----:B-----5:R-:W-:Y:S01]  /*9960*/  HMMA.16816.F32.BF16 R40, R52, R64, R40 ;  /* 0x000000403428723c */ /* 0x020fe20000041828 */
[----:B------:R-:W-:-:S02]  /*9970*/  FFMA.FTZ R95, R59, c[0x0][0x23c], -R119 ;  /* 0x00008f003b5f7a23 */ /* 0x000fc40000010877 */
[----:B------:R-:W-:Y:S02]  /*9980*/  FFMA.FTZ R94, R58, c[0x0][0x23c], -R119 ;  /* 0x00008f003a5e7a23 */ /* 0x000fe40000010877 */
[----:B------:R-:W-:Y:S02]  /*9990*/  FADD.FTZ R140, R123, R140 ;  /* 0x0000008c7b8c7221 */ /* 0x000fe40000010000 */
[----:B------:R-:W-:Y:S01]  /*99a0*/  MUFU.EX2 R99, R99 ;  /* 0x0000006300637308 */ /* 0x000fe20000000800 */
[C---:B------:R-:W-:Y:S01]  /*99b0*/  HMMA.16816.F32.BF16 R44, R52.reuse, R66, R44 ;  /* 0x00000042342c723c */ /* 0x040fe2000004182c */
[----:B------:R-:W5:Y:S01]  /*99c0*/  LDSM.16.MT88.4 R64, [R156+0x9800] ;  /* 0x009800009c40783b */ /* 0x000f620000004200 */
[----:B------:R-:W-:Y:S02]  /*99d0*/  FADD.FTZ R122, R122, R177 ;  /* 0x000000b17a7a7221 */ /* 0x000fe40000010000 */
[----:B------:R-:W-:Y:S02]  /*99e0*/  FADD.FTZ R121, R121, R140 ;  /* 0x0000008c79797221 */ /* 0x000fe40000010000 */
[----:B------:R-:W-:Y:S01]  /*99f0*/  FADD.FTZ R122, R57, R122 ;  /* 0x0000007a397a7221 */ /* 0x000fe20000010000 */
[----:B------:R-:W1:Y:S01]  /*9a00*/  MUFU.EX2 R98, R98 ;  /* 0x0000006200627308 */ /* 0x000e620000000800 */
[----:B------:R-:W-:Y:S01]  /*9a10*/  HMMA.16816.F32.BF16 R36, R52, R70, R36 ;  /* 0x000000463424723c */ /* 0x000fe20000041824 */
[----:B------:R-:W1:Y:S01]  /*9a20*/  LDSM.16.MT88.4 R68, [R116+0xb800] ;  /* 0x00b800007444783b */ /* 0x000e620000004200 */
[----:B------:R-:W-:-:S02]  /*9a30*/  FADD.FTZ R0, R0, R121 ;  /* 0x0000007900007221 */ /* 0x000fc40000010000 */
[----:B------:R-:W-:Y:S02]  /*9a40*/  FADD.FTZ R79, R79, R122 ;  /* 0x0000007a4f4f7221 */ /* 0x000fe40000010000 */
[----:B------:R-:W-:Y:S01]  /*9a50*/  FADD.FTZ R83, R83, R0 ;  /* 0x0000000053537221 */ /* 0x000fe20000010000 */
[----:B----4-:R-:W-:Y:S01]  /*9a60*/  F2FP.BF16.PACK_AB R52, R84, R85 ;  /* 0x000000555434723e */ /* 0x010fe200000010ff */
[----:B------:R-:W4:Y:S01]  /*9a70*/  MUFU.EX2 R183, R183 ;  /* 0x000000b700b77308 */ /* 0x000f220000000800 */
[----:B------:R-:W-:Y:S01]  /*9a80*/  F2FP.BF16.PACK_AB R53, R88, R91 ;  /* 0x0000005b5835723e */ /* 0x000fe200000010ff */
[----:B------:R-:W-:Y:S01]  /*9a90*/  FADD.FTZ R76, R76, R79 ;  /* 0x0000004f4c4c7221 */ /* 0x000fe20000010000 */
[----:B------:R-:W-:Y:S01]  /*9aa0*/  F2FP.BF16.PACK_AB R54, R87, R82 ;  /* 0x000000525736723e */ /* 0x000fe200000010ff */
[----:B------:R-:W-:Y:S01]  /*9ab0*/  FADD.FTZ R80, R80, R83 ;  /* 0x0000005350507221 */ /* 0x000fe20000010000 */
[----:B--2---:R-:W-:Y:S01]  /*9ac0*/  F2FP.BF16.PACK_AB R55, R86, R89 ;  /* 0x000000595637723e */ /* 0x004fe200000010ff */
[----:B------:R-:W-:-:S02]  /*9ad0*/  FADD.FTZ R77, R77, R76 ;  /* 0x0000004c4d4d7221 */ /* 0x000fc40000010000 */
[----:B------:R-:W2:Y:S01]  /*9ae0*/  MUFU.EX2 R182, R182 ;  /* 0x000000b600b67308 */ /* 0x000ea20000000800 */
[----:B------:R-:W-:Y:S02]  /*9af0*/  FADD.FTZ R81, R81, R80 ;  /* 0x0000005051517221 */ /* 0x000fe40000010000 */
[----:B------:R-:W-:Y:S01]  /*9b00*/  FADD.FTZ R2, R2, R77 ;  /* 0x0000004d02027221 */ /* 0x000fe20000010000 */
[----:B---3--:R-:W-:Y:S01]  /*9b10*/  HMMA.16816.F32.BF16 R16, R52, R60, R16 ;  /* 0x0000003c3410723c */ /* 0x008fe20000041810 */
[----:B------:R-:W-:-:S03]  /*9b20*/  FADD.FTZ R78, R78, R81 ;  /* 0x000000514e4e7221 */ /* 0x000fc60000010000 */
[----:B------:R-:W-:Y:S01]  /*9b30*/  MUFU.EX2 R155, R155 ;  /* 0x0000009b009b7308 */ /* 0x000fe20000000800 */
[----:B------:R-:W-:Y:S02]  /*9b40*/  FADD.FTZ R91, R91, R78 ;  /* 0x0000004e5b5b7221 */ /* 0x000fe40000010000 */
[----:B------:R-:W-:Y:S01]  /*9b50*/  LDSM.16.MT88.4 R76, [R156+0xec00] ;  /* 0x00ec00009c4c783b */ /* 0x000fe20000004200 */
[----:B------:R-:W-:Y:S01]  /*9b60*/  HMMA.16816.F32.BF16 R20, R52, R62, R20 ;  /* 0x0000003e3414723c */ /* 0x000fe20000041814 */
[----:B------:R-:W-:Y:S02]  /*9b70*/  FADD.FTZ R88, R88, R91 ;  /* 0x0000005b58587221 */ /* 0x000fe40000010000 */
[----:B------:R-:W3:Y:S01]  /*9b80*/  LDSM.16.MT88.4 R60, [R116+0xd800] ;  /* 0x00d80000743c783b */ /* 0x000ee20000004200 */
[----:B------:R-:W-:Y:S01]  /*9b90*/  MUFU.EX2 R184, R184 ;  /* 0x000000b800b87308 */ /* 0x000fe20000000800 */
[----:B------:R-:W-:-:S03]  /*9ba0*/  FADD.FTZ R89, R89, R88 ;  /* 0x0000005859597221 */ /* 0x000fc60000010000 */
[----:B-----5:R-:W-:Y:S01]  /*9bb0*/  HMMA.16816.F32.BF16 R8, R52, R64, R8 ;  /* 0x000000403408723c */ /* 0x020fe20000041808 */
[----:B------:R-:W-:-:S03]  /*9bc0*/  FADD.FTZ R86, R86, R89 ;  /* 0x0000005956567221 */ /* 0x000fc60000010000 */
[----:B------:R-:W5:Y:S04]  /*9bd0*/  MUFU.EX2 R175, R175 ;  /* 0x000000af00af7308 */ /* 0x000f680000000800 */
[C---:B------:R-:W-:Y:S01]  /*9be0*/  HMMA.16816.F32.BF16 R12, R52.reuse, R66, R12 ;  /* 0x00000042340c723c */ /* 0x040fe2000004180c */
[----:B------:R-:W2:Y:S03]  /*9bf0*/  LDSM.16.MT88.4 R64, [R156+0xd800] ;  /* 0x00d800009c40783b */ /* 0x000ea60000004200 */
[----:B------:R-:W1:Y:S04]  /*9c00*/  MUFU.EX2 R153, R153 ;  /* 0x0000009900997308 */ /* 0x000e680000000800 */
[C---:B------:R-:W-:Y:S04]  /*9c10*/  HMMA.16816.F32.BF16 R24, R52.reuse, R72, R24 ;  /* 0x000000483418723c */ /* 0x040fe80000041818 */
[----:B------:R-:W-:Y:S04]  /*9c20*/  MUFU.EX2 R141, R141 ;  /* 0x0000008d008d7308 */ /* 0x000fe80000000800 */
[C---:B------:R-:W-:Y:S01]  /*9c30*/  HMMA.16816.F32.BF16 R28, R52.reuse, R74, R28 ;  /* 0x0000004a341c723c */ /* 0x040fe2000004181c */
[----:B------:R-:W-:Y:S03]  /*9c40*/  LDSM.16.MT88.4 R72, [R156+0xbc00] ;  /* 0x00bc00009c48783b */ /* 0x000fe60000004200 */
[----:B------:R-:W2:Y:S04]  /*9c50*/  MUFU.EX2 R150, R150 ;  /* 0x0000009600967308 */ /* 0x000ea80000000800 */
[C---:B-1----:R-:W-:Y:S04]  /*9c60*/  HMMA.16816.F32.BF16 R32, R52.reuse, R68, R32 ;  /* 0x000000443420723c */ /* 0x042fe80000041820 */
[----:B------:R-:W-:Y:S04]  /*9c70*/  MUFU.EX2 R142, R142 ;  /* 0x0000008e008e7308 */ /* 0x000fe80000000800 */
[C---:B---3--:R-:W-:Y:S04]  /*9c80*/  HMMA.16816.F32.BF16 R48, R52.reuse, R60, R48 ;  /* 0x0000003c3430723c */ /* 0x048fe80000041830 */
[----:B------:R-:W-:Y:S04]  /*9c90*/  MUFU.EX2 R146, R146 ;  /* 0x0000009200927308 */ /* 0x000fe80000000800 */
[C---:B------:R-:W-:Y:S01]  /*9ca0*/  HMMA.16816.F32.BF16 R4, R52.reuse, R62, R4 ;  /* 0x0000003e3404723c */ /* 0x040fe20000041804 */
[----:B------:R-:W1:Y:S03]  /*9cb0*/  LDSM.16.MT88.4 R60, [R116+0x9c00] ;  /* 0x009c0000743c783b */ /* 0x000e660000004200 */
[----:B------:R-:W3:Y:S04]  /*9cc0*/  MUFU.EX2 R149, R149 ;  /* 0x0000009500957308 */ /* 0x000ee80000000800 */
[C---:B--2---:R-:W-:Y:S04]  /*9cd0*/  HMMA.16816.F32.BF16 R40, R52.reuse, R64, R40 ;  /* 0x000000403428723c */ /* 0x044fe80000041828 */
[----:B------:R-:W-:Y:S04]  /*9ce0*/  MUFU.EX2 R132, R132 ;  /* 0x0000008400847308 */ /* 0x000fe80000000800 */
[C---:B------:R-:W-:Y:S01]  /*9cf0*/  HMMA.16816.F32.BF16 R44, R52.reuse, R66, R44 ;  /* 0x00000042342c723c */ /* 0x040fe2000004182c */
[----:B------:R-:W2:Y:S03]  /*9d00*/  LDSM.16.MT88.4 R64, [R156+0x9c00] ;  /* 0x009c00009c40783b */ /* 0x000ea60000004200 */
[----:B------:R-:W1:Y:S04]  /*9d10*/  MUFU.EX2 R147, R147 ;  /* 0x0000009300937308 */ /* 0x000e680000000800 */
[----:B------:R-:W-:Y:S01]  /*9d20*/  HMMA.16816.F32.BF16 R36, R52, R70, R36 ;  /* 0x000000463424723c */ /* 0x000fe20000041824 */
[----:B------:R-:W3:Y:S03]  /*9d30*/  LDSM.16.MT88.4 R68, [R116+0xbc00] ;  /* 0x00bc00007444783b */ /* 0x000ee60000004200 */
[----:B------:R-:W-:Y:S03]  /*9d40*/  MUFU.EX2 R134, R134 ;  /* 0x0000008600867308 */ /* 0x000fe60000000800 */
[----:B------:R-:W-:-:S02]  /*9d50*/  F2FP.BF16.PACK_AB R52, R96, R97 ;  /* 0x000000616034723e */ /* 0x000fc400000010ff */
[----:B------:R-:W-:Y:S01]  /*9d60*/  F2FP.BF16.PACK_AB R53, R98, R99 ;  /* 0x000000636235723e */ /* 0x000fe200000010ff */
[----:B------:R-:W-:Y:S01]  /*9d70*/  FADD.FTZ R99, R99, R86 ;  /* 0x0000005663637221 */ /* 0x000fe20000010000 */
[----:B------:R-:W-:Y:S01]  /*9d80*/  F2FP.BF16.PACK_AB R54, R181, R90 ;  /* 0x0000005ab536723e */ /* 0x000fe200000010ff */
[----:B------:R-:W2:Y:S01]  /*9d90*/  MUFU.EX2 R127, R127 ;  /* 0x0000007f007f7308 */ /* 0x000ea20000000800 */
[----:B----4-:R-:W-:-:S07]  /*9da0*/  F2FP.BF16.PACK_AB R55, R176, R183 ;  /* 0x000000b7b037723e */ /* 0x010fce00000010ff */
[C---:B-1----:R-:W-:Y:S01]  /*9db0*/  HMMA.16816.F32.BF16 R16, R52.reuse, R60, R16 ;  /* 0x0000003c3410723c */ /* 0x042fe20000041810 */
[----:B------:R-:W-:Y:S07]  /*9dc0*/  MUFU.EX2 R125, R125 ;  /* 0x0000007d007d7308 */ /* 0x000fee0000000800 */
[C---:B------:R-:W-:Y:S01]  /*9dd0*/  HMMA.16816.F32.BF16 R20, R52.reuse, R62, R20 ;  /* 0x0000003e3414723c */ /* 0x040fe20000041814 */
[----:B------:R-:W1:Y:S01]  /*9de0*/  LDSM.16.MT88.4 R60, [R116+0xdc00] ;  /* 0x00dc0000743c783b */ /* 0x000e620000004200 */
[----:B------:R-:W-:Y:S06]  /*9df0*/  MUFU.EX2 R136, R143 ;  /* 0x0000008f00887308 */ /* 0x000fec0000000800 */
[C---:B--2---:R-:W-:Y:S02]  /*9e00*/  HMMA.16816.F32.BF16 R8, R52.reuse, R64, R8 ;  /* 0x000000403408723c */ /* 0x044fe40000041808 */
[----:B------:R-:W-:Y:S06]  /*9e10*/  MUFU.EX2 R129, R129 ;  /* 0x0000008100817308 */ /* 0x000fec0000000800 */
[C---:B------:R-:W-:Y:S01]  /*9e20*/  HMMA.16816.F32.BF16 R12, R52.reuse, R66, R12 ;  /* 0x00000042340c723c */ /* 0x040fe2000004180c */
[----:B------:R-:W2:Y:S01]  /*9e30*/  LDSM.16.MT88.4 R64, [R156+0xdc00] ;  /* 0x00dc00009c40783b */ /* 0x000ea20000004200 */
[----:B------:R-:W4:Y:S06]  /*9e40*/  MUFU.EX2 R128, R128 ;  /* 0x0000008000807308 */ /* 0x000f2c0000000800 */
[C---:B---3--:R-:W-:Y:S02]  /*9e50*/  HMMA.16816.F32.BF16 R32, R52.reuse, R68, R32 ;  /* 0x000000443420723c */ /* 0x048fe40000041820 */
[----:B------:R-:W-:Y:S06]  /*9e60*/  MUFU.EX2 R126, R126 ;  /* 0x0000007e007e7308 */ /* 0x000fec0000000800 */
[C---:B------:R-:W-:Y:S01]  /*9e70*/  HMMA.16816.F32.BF16 R36, R52.reuse, R70, R36 ;  /* 0x000000463424723c */ /* 0x040fe20000041824 */
[----:B------:R-:W-:Y:S01]  /*9e80*/  LDSM.16.MT88.4 R68, [R116+0xc000] ;  /* 0x00c000007444783b */ /* 0x000fe20000004200 */
[----:B------:R-:W3:Y:S06]  /*9e90*/  MUFU.EX2 R131, R131 ;  /* 0x0000008300837308 */ /* 0x000eec0000000800 */
[C---:B------:R-:W-:Y:S02]  /*9ea0*/  HMMA.16816.F32.BF16 R24, R52.reuse, R72, R24 ;  /* 0x000000483418723c */ /* 0x040fe40000041818 */
[----:B------:R-:W-:Y:S06]  /*9eb0*/  MUFU.EX2 R58, R92 ;  /* 0x0000005c003a7308 */ /* 0x000fec0000000800 */
[C---:B-1----:R-:W-:Y:S02]  /*9ec0*/  HMMA.16816.F32.BF16 R48, R52.reuse, R60, R48 ;  /* 0x0000003c3430723c */ /* 0x042fe40000041830 */
[----:B------:R-:W1:Y:S06]  /*9ed0*/  MUFU.EX2 R59, R93 ;  /* 0x0000005d003b7308 */ /* 0x000e6c0000000800 */
[C---:B------:R-:W-:Y:S01]  /*9ee0*/  HMMA.16816.F32.BF16 R4, R52.reuse, R62, R4 ;  /* 0x0000003e3404723c */ /* 0x040fe20000041804 */
[----:B------:R-:W1:Y:S01]  /*9ef0*/  LDSM.16.MT88.4 R60, [R116+0xa000] ;  /* 0x00a00000743c783b */ /* 0x000e620000004200 */
[----:B------:R-:W-:Y:S06]  /*9f00*/  MUFU.EX2 R139, R139 ;  /* 0x0000008b008b7308 */ /* 0x000fec0000000800 */
[C---:B--2---:R-:W-:Y:S02]  /*9f10*/  HMMA.16816.F32.BF16 R40, R52.reuse, R64, R40 ;  /* 0x000000403428723c */ /* 0x044fe40000041828 */
[----:B------:R-:W-:Y:S06]  /*9f20*/  MUFU.EX2 R180, R180 ;  /* 0x000000b400b47308 */ /* 0x000fec0000000800 */
[C---:B------:R-:W-:Y:S01]  /*9f30*/  HMMA.16816.F32.BF16 R44, R52.reuse, R66, R44 ;  /* 0x00000042342c723c */ /* 0x040fe2000004182c */
[----:B------:R-:W2:Y:S07]  /*9f40*/  LDSM.16.MT88.4 R64, [R156+0xa000] ;  /* 0x00a000009c40783b */ /* 0x000eae0000004200 */
[----:B------:R-:W-:Y:S01]  /*9f50*/  HMMA.16816.F32.BF16 R28, R52, R74, R28 ;  /* 0x0000004a341c723c */ /* 0x000fe2000004181c */
[----:B------:R-:W3:Y:S06]  /*9f60*/  LDSM.16.MT88.4 R72, [R156+0xc000] ;  /* 0x00c000009c48783b */ /* 0x000eec0000004200 */
[----:B------:R-:W-:-:S02]  /*9f70*/  F2FP.BF16.PACK_AB R52, R163, R182 ;  /* 0x000000b6a334723e */ /* 0x000fc400000010ff */
[----:B-----5:R-:W-:Y:S02]  /*9f80*/  F2FP.BF16.PACK_AB R53, R175, R154 ;  /* 0x0000009aaf35723e */ /* 0x020fe400000010ff */
        /* <DEDUP_REMOVED lines=11> */
[C---:B---3--:R-:W-:Y:S08]  /*a040*/  HMMA.16816.F32.BF16 R24, R52.reuse, R72, R24 ;  /* 0x000000483418723c */ /* 0x048ff00000041818 */
[C---:B-1----:R-:W-:Y:S08]  /*a050*/  HMMA.16816.F32.BF16 R48, R52.reuse, R60, R48 ;  /* 0x0000003c3430723c */ /* 0x042ff00000041830 */
[C---:B------:R-:W-:Y:S01]  /*a060*/  HMMA.16816.F32.BF16 R4, R52.reuse, R62, R4 ;  /* 0x0000003e3404723c */ /* 0x040fe20000041804 */
[----:B------:R-:W1:Y:S07]  /*a070*/  LDSM.16.MT88.4 R60, [R116+0xa400] ;  /* 0x00a40000743c783b */ /* 0x000e6e0000004200 */
[C---:B------:R-:W-:Y:S01]  /*a080*/  HMMA.16816.F32.BF16 R28, R52.reuse, R74, R28 ;  /* 0x0000004a341c723c */ /* 0x040fe2000004181c */
[----:B------:R-:W-:Y:S07]  /*a090*/  LDSM.16.MT88.4 R72, [R116+0xc400] ;  /* 0x00c400007448783b */ /* 0x000fee0000004200 */
[C---:B--2---:R-:W-:Y:S08]  /*a0a0*/  HMMA.16816.F32.BF16 R40, R52.reuse, R64, R40 ;  /* 0x000000403428723c */ /* 0x044ff00000041828 */
[----:B------:R-:W-:Y:S01]  /*a0b0*/  HMMA.16816.F32.BF16 R44, R52, R66, R44 ;  /* 0x00000042342c723c */ /* 0x000fe2000004182c */
[----:B------:R-:W2:Y:S06]  /*a0c0*/  LDSM.16.MT88.4 R64, [R156+0xc400] ;  /* 0x00c400009c40783b */ /* 0x000eac0000004200 */
[----:B------:R-:W-:-:S02]  /*a0d0*/  F2FP.BF16.PACK_AB R52, R150, R141 ;  /* 0x0000008d9634723e */ /* 0x000fc400000010ff */
[----:B------:R-:W-:Y:S02]  /*a0e0*/  F2FP.BF16.PACK_AB R53, R149, R146 ;  /* 0x000000929535723e */ /* 0x000fe400000010ff */
[----:B------:R-:W-:Y:S02]  /*a0f0*/  F2FP.BF16.PACK_AB R54, R145, R142 ;  /* 0x0000008e9136723e */ /* 0x000fe400000010ff */
[----:B------:R-:W-:-:S07]  /*a100*/  F2FP.BF16.PACK_AB R55, R147, R132 ;  /* 0x000000849337723e */ /* 0x000fce00000010ff */
[C---:B-----5:R-:W-:Y:S08]  /*a110*/  HMMA.16816.F32.BF16 R8, R52.reuse, R68, R8 ;  /* 0x000000443408723c */ /* 0x060ff00000041808 */
        /* <DEDUP_REMOVED lines=8> */
[C---:B------:R-:W-:Y:S08]  /*a1a0*/  HMMA.16816.F32.BF16 R32, R52.reuse, R72, R32 ;  /* 0x000000483420723c */ /* 0x040ff00000041820 */
[C---:B---3--:R-:W-:Y:S08]  /*a1b0*/  HMMA.16816.F32.BF16 R40, R52.reuse, R68, R40 ;  /* 0x000000443428723c */ /* 0x048ff00000041828 */
[C---:B------:R-:W-:Y:S01]  /*a1c0*/  HMMA.16816.F32.BF16 R44, R52.reuse, R70, R44 ;  /* 0x00000046342c723c */ /* 0x040fe2000004182c */
[----:B------:R-:W2:Y:S07]  /*a1d0*/  LDSM.16.MT88.4 R68, [R116+0xa800] ;  /* 0x00a800007444783b */ /* 0x000eae0000004200 */
[C---:B-1----:R-:W-:Y:S08]  /*a1e0*/  HMMA.16816.F32.BF16 R48, R52.reuse, R60, R48 ;  /* 0x0000003c3430723c */ /* 0x042ff00000041830 */
[C---:B------:R-:W-:Y:S01]  /*a1f0*/  HMMA.16816.F32.BF16 R4, R52.reuse, R62, R4 ;  /* 0x0000003e3404723c */ /* 0x040fe20000041804 */
[----:B------:R-:W1:Y:S07]  /*a200*/  LDSM.16.MT88.4 R60, [R156+0xc800] ;  /* 0x00c800009c3c783b */ /* 0x000e6e0000004200 */
[----:B------:R-:W-:Y:S01]  /*a210*/  HMMA.16816.F32.BF16 R36, R52, R74, R36 ;  /* 0x0000004a3424723c */ /* 0x000fe20000041824 */
[----:B------:R-:W3:Y:S06]  /*a220*/  LDSM.16.MT88.4 R72, [R116+0xc800] ;  /* 0x00c800007448783b */ /* 0x000eec0000004200 */
[----:B------:R-:W-:-:S02]  /*a230*/  F2FP.BF16.PACK_AB R52, R127, R134 ;  /* 0x000000867f34723e */ /* 0x000fc400000010ff */
[----:B----4-:R-:W-:Y:S02]  /*a240*/  F2FP.BF16.PACK_AB R53, R128, R129 ;  /* 0x000000818035723e */ /* 0x010fe400000010ff */
[----:B------:R-:W-:Y:S02]  /*a250*/  F2FP.BF16.PACK_AB R54, R136, R125 ;  /* 0x0000007d8836723e */ /* 0x000fe400000010ff */
[----:B------:R-:W-:-:S07]  /*a260*/  F2FP.BF16.PACK_AB R55, R131, R126 ;  /* 0x0000007e8337723e */ /* 0x000fce00000010ff */
[C---:B--2---:R-:W-:Y:S08]  /*a270*/  HMMA.16816.F32.BF16 R16, R52.reuse, R68, R16 ;  /* 0x000000443410723c */ /* 0x044ff00000041810 */
[C---:B------:R-:W-:Y:S01]  /*a280*/  HMMA.16816.F32.BF16 R20, R52.reuse, R70, R20 ;  /* 0x000000463414723c */ /* 0x040fe20000041814 */
[----:B------:R-:W2:Y:S07]  /*a290*/  LDSM.16.MT88.4 R68, [R116+0xe800] ;  /* 0x00e800007444783b */ /* 0x000eae0000004200 */
[C---:B------:R-:W-:Y:S08]  /*a2a0*/  HMMA.16816.F32.BF16 R8, R52.reuse, R64, R8 ;  /* 0x000000403408723c */ /* 0x040ff00000041808 */
[C---:B-1----:R-:W-:Y:S01]  /*a2b0*/  HMMA.16816.F32.BF16 R24, R52.reuse, R60, R24 ;  /* 0x0000003c3418723c */ /* 0x042fe20000041818 */
[----:B------:R-:W-:Y:S07]  /*a2c0*/  MUFU.EX2 R61, R95 ;  /* 0x0000005f003d7308 */ /* 0x000fee0000000800 */
[C---:B------:R-:W-:Y:S01]  /*a2d0*/  HMMA.16816.F32.BF16 R28, R52.reuse, R62, R28 ;  /* 0x0000003e341c723c */ /* 0x040fe2000004181c */
[----:B------:R-:W-:Y:S07]  /*a2e0*/  MUFU.EX2 R62, R135 ;  /* 0x00000087003e7308 */ /* 0x000fee0000000800 */
[C---:B------:R-:W-:Y:S01]  /*a2f0*/  HMMA.16816.F32.BF16 R12, R52.reuse, R66, R12 ;  /* 0x00000042340c723c */ /* 0x040fe2000004180c */
[----:B------:R1:W4:Y:S01]  /*a300*/  MUFU.EX2 R60, R94 ;  /* 0x0000005e003c7308 */ /* 0x0003220000000800 */
[----:B------:R-:W5:Y:S06]  /*a310*/  LDSM.16.MT88.4 R64, [R156+0xe800] ;  /* 0x00e800009c40783b */ /* 0x000f6c0000004200 */
[C---:B---3--:R-:W-:Y:S01]  /*a320*/  HMMA.16816.F32.BF16 R32, R52.reuse, R72, R32 ;  /* 0x000000483420723c */ /* 0x048fe20000041820 */
[----:B------:R-:W3:Y:S07]  /*a330*/  MUFU.EX2 R63, R120 ;  /* 0x00000078003f7308 */ /* 0x000eee0000000800 */
[C---:B--2---:R-:W-:Y:S01]  /*a340*/  HMMA.16816.F32.BF16 R48, R52.reuse, R68, R48 ;  /* 0x000000443430723c */ /* 0x044fe20000041830 */
[----:B-1----:R-:W1:Y:S06]  /*a350*/  LDSM.16.MT88.4 R92, [R156+0xcc00] ;  /* 0x00cc00009c5c783b */ /* 0x002e6c0000004200 */
[----:B------:R-:W-:Y:S01]  /*a360*/  F2FP.BF16.PACK_AB R68, R59, R58 ;  /* 0x0000003a3b44723e */ /* 0x000fe200000010ff */
[----:B------:R-:W-:Y:S01]  /*a370*/  HMMA.16816.F32.BF16 R4, R52, R70, R4 ;  /* 0x000000463404723c */ /* 0x000fe20000041804 */
[----:B----4-:R-:W-:-:S06]  /*a380*/  F2FP.BF16.PACK_AB R69, R60, R61 ;  /* 0x0000003d3c45723e */ /* 0x010fcc00000010ff */
[----:B------:R-:W-:Y:S01]  /*a390*/  F2FP.BF16.PACK_AB R70, R62, R139 ;  /* 0x0000008b3e46723e */ /* 0x000fe200000010ff */
[----:B------:R-:W-:Y:S01]  /*a3a0*/  HMMA.16816.F32.BF16 R36, R52, R74, R36 ;  /* 0x0000004a3424723c */ /* 0x000fe20000041824 */
[----:B---3--:R-:W-:-:S07]  /*a3b0*/  F2FP.BF16.PACK_AB R71, R180, R63 ;  /* 0x0000003fb447723e */ /* 0x008fce00000010ff */
[C---:B------:R-:W-:Y:S01]  /*a3c0*/  HMMA.16816.F32.BF16 R112, R68.reuse, R108, R8 ;  /* 0x0000006c4470723c */ /* 0x040fe20000041808 */
[----:B------:R-:W2:Y:S07]  /*a3d0*/  LDSM.16.MT88.4 R8, [R116+0xcc00] ;  /* 0x00cc00007408783b */ /* 0x000eae0000004200 */
[C---:B------:R-:W-:Y:S07]  /*a3e0*/  HMMA.16816.F32.BF16 R108, R68.reuse, R110, R12 ;  /* 0x0000006e446c723c */ /* 0x040fee000004180c */
[----:B------:R-:W-:Y:S01]  /*a3f0*/  FADD.FTZ R13, R85, R2 ;  /* 0x00000002550d7221 */ /* 0x000fe20000010000 */
[----:B------:R-:W-:Y:S01]  /*a400*/  HMMA.16816.F32.BF16 R104, R68, R100, R16 ;  /* 0x000000644468723c */ /* 0x000fe20000041810 */
[----:B------:R-:W-:-:S02]  /*a410*/  MOV R2, R56 ;  /* 0x0000003800027202 */ /* 0x000fc40000000f00 */
[----:B------:R-:W-:-:S04]  /*a420*/  FADD.FTZ R13, R84, R13 ;  /* 0x0000000d540d7221 */ /* 0x000fc80000010000 */
[----:B------:R-:W-:Y:S01]  /*a430*/  FADD.FTZ R0, R82, R13 ;  /* 0x0000000d52007221 */ /* 0x000fe20000010000 */
[----:B-----5:R-:W-:Y:S03]  /*a440*/  HMMA.16816.F32.BF16 R40, R52, R64, R40 ;  /* 0x000000403428723c */ /* 0x020fe60000041828 */
[----:B------:R-:W-:-:S04]  /*a450*/  FADD.FTZ R0, R87, R0 ;  /* 0x0000000057007221 */ /* 0x000fc80000010000 */
[----:B------:R-:W-:Y:S01]  /*a460*/  FADD.FTZ R13, R97, R0 ;  /* 0x00000000610d7221 */ /* 0x000fe20000010000 */
[----:B------:R-:W-:Y:S01]  /*a470*/  HMMA.16816.F32.BF16 R44, R52, R66, R44 ;  /* 0x00000042342c723c */ /* 0x000fe2000004182c */
[----:B------:R-:W-:Y:S02]  /*a480*/  FADD.FTZ R0, R98, R99 ;  /* 0x0000006362007221 */ /* 0x000fe40000010000 */
[----:B------:R-:W-:Y:S02]  /*a490*/  FADD.FTZ R13, R96, R13 ;  /* 0x0000000d600d7221 */ /* 0x000fe40000010000 */
[----:B------:R-:W-:Y:S02]  /*a4a0*/  FADD.FTZ R17, R183, R0 ;  /* 0x00000000b7117221 */ /* 0x000fe40000010000 */
[----:B------:R-:W-:Y:S01]  /*a4b0*/  FADD.FTZ R90, R90, R13 ;  /* 0x0000000d5a5a7221 */ /* 0x000fe20000010000 */
[----:B-1----:R-:W-:Y:S01]  /*a4c0*/  HMMA.16816.F32.BF16 R96, R68, R92, R24 ;  /* 0x0000005c4460723c */ /* 0x002fe20000041818 */
[----:B------:R-:W-:Y:S01]  /*a4d0*/  FADD.FTZ R17, R176, R17 ;  /* 0x00000011b0117221 */ /* 0x000fe20000010000 */
[----:B------:R-:W1:Y:S01]  /*a4e0*/  LDSM.16.MT88.4 R12, [R116+0xec00] ;  /* 0x00ec0000740c783b */ /* 0x000e620000004200 */
        /* <DEDUP_REMOVED lines=33> */
[----:B------:R-:W-:Y:S01]  /*a700*/  FADD.FTZ R61, R61, R0 ;  /* 0x000000003d3d7221 */ /* 0x000fe20000010000 */
[----:B------:R-:W-:Y:S01]  /*a710*/  MOV R0, R3 ;  /* 0x0000000300007202 */ /* 0x000fe20000000f00 */
[----:B------:R-:W-:-:S02]  /*a720*/  FADD.FTZ R58, R59, R58 ;  /* 0x0000003a3b3a7221 */ /* 0x000fc40000010000 */
[----:B------:R-:W-:Y:S02]  /*a730*/  FADD.FTZ R60, R60, R61 ;  /* 0x0000003d3c3c7221 */ /* 0x000fe40000010000 */
[----:B------:R-:W-:Y:S01]  /*a740*/  FADD.FTZ R139, R139, R58 ;  /* 0x0000003a8b8b7221 */ /* 0x000fe20000010000 */
[----:B------:R-:W-:Y:S01]  /*a750*/  HMMA.16816.F32.BF16 R68, R68, R14, R4 ;  /* 0x0000000e4444723c */ /* 0x000fe20000041804 */
[----:B------:R-:W-:Y:S02]  /*a760*/  FADD.FTZ R63, R63, R60 ;  /* 0x0000003c3f3f7221 */ /* 0x000fe40000010000 */
[----:B------:R-:W-:Y:S02]  /*a770*/  FADD.FTZ R177, R62, R139 ;  /* 0x0000008b3eb17221 */ /* 0x000fe40000010000 */
[----:B------:R-:W-:-:S03]  /*a780*/  FADD.FTZ R180, R180, R63 ;  /* 0x0000003fb4b47221 */ /* 0x000fc60000010000 */
.L_x_1902:
        /* <DEDUP_REMOVED lines=14> */
.L_x_1912:
        /* <DEDUP_REMOVED lines=64> */
.L_x_1909:
        /* <DEDUP_REMOVED lines=26> */
[----:B------:R-:W4:Y:S08]  /*ae10*/  LDSM.16.M88.4 R124, [R158+0x3000] ;  /* 0x003000009e7c783b */ /* 0x000f300000000200 */
        /* <DEDUP_REMOVED lines=285> */
[----:B------:R-:W-:-:S05]  /*bff0*/  @!P6 BRA `(.L_x_1911) ;  /* 0x000003c00000e947 */ /* 0x000fca0003800000 */
[----:B------:R-:W-:Y:S01]  /*c000*/  IMAD.SHL.U32 R10, R165, 0x80, RZ ;  /* 0x00000080a50a7824 */ /* 0x000fe200078e00ff */
[----:B------:R-:W-:Y:S04]  /*c010*/  IABS R0, c[0x0][0x2d0] ;  /* 0x0000b40000007a13 */ /* 0x000fe80000000000 */
[----:B------:R-:W2:Y:S01]  /*c020*/  I2F.RP R5, R0 ;  /* 0x0000000000057306 */ /* 0x000ea20000209400 */
[C---:B------:R-:W-:Y:S02]  /*c030*/  IADD3 R8, R10.reuse, -0x100, RZ ;  /* 0xffffff000a087810 */ /* 0x040fe40007ffe0ff */
[----:B------:R-:W-:Y:S04]  /*c040*/  IADD3 R10, R10, -0x80, RZ ;  /* 0xffffff800a0a7810 */ /* 0x000fe80007ffe0ff */
[----:B------:R-:W-:Y:S02]  /*c050*/  IABS R4, R10 ;  /* 0x0000000a00047213 */ /* 0x000fe40000000000 */
[----:B------:R-:W-:Y:S04]  /*c060*/  LOP3.LUT R10, R10, c[0x0][0x2d0], RZ, 0x3c, !PT ;  /* 0x0000b4000a0a7a12 */ /* 0x000fe800078e3cff */
[----:B------:R-:W-:Y:S01]  /*c070*/  ISETP.GE.AND P2, PT, R10, RZ, PT ;  /* 0x000000ff0a00720c */ /* 0x000fe20003f46270 */
[----:B--2---:R-:W2:Y:S02]  /*c080*/  MUFU.RCP R2, R5 ;  /* 0x0000000500027308 */ /* 0x004ea40000001000 */
[----:B--2---:R-:W-:Y:S02]  /*c090*/  IADD3 R6, R2, 0xffffffe, RZ ;  /* 0x0ffffffe02067810 */ /* 0x004fe40007ffe0ff */
[----:B------:R-:W-:Y:S06]  /*c0a0*/  IABS R2, R8 ;  /* 0x0000000800027213 */ /* 0x000fec0000000000 */
[----:B------:R-:W2:Y:S01]  /*c0b0*/  F2I.FTZ.U32.TRUNC.NTZ R7, R6 ;  /* 0x0000000600077305 */ /* 0x000ea2000021f000 */
        /* <DEDUP_REMOVED lines=48> */
.L_x_1911:
        /* <DEDUP_REMOVED lines=26> */
.L_x_1910:
        /* <DEDUP_REMOVED lines=137> */
[----:B------:R-:W-:Y:S01]  /*cdf0*/  MUFU.EX2 R124, R124 ;  /* 0x0000007c007c7308 */ /* 0x000fe20000000800 */
[C---:B------:R-:W-:Y:S02]  /*ce00*/  FMUL.FTZ R43, R53.reuse, R79 ;  /* 0x0000004f352b7220 */ /* 0x040fe40000410000 */
[----:B------:R-:W-:Y:S01]  /*ce10*/  LDSM.16.MT88.4 R76, [R156+0xe400] ;  /* 0x00e400009c4c783b */ /* 0x000fe20000004200 */
[C---:B------:R-:W-:Y:S02]  /*ce20*/  FMUL.FTZ R48, R54.reuse, R68 ;  /* 0x0000004436307220 */ /* 0x040fe40000410000 */
[----:B------:R-:W-:Y:S02]  /*ce30*/  FMUL.FTZ R49, R54, R69 ;  /* 0x0000004536317220 */ /* 0x000fe40000410000 */
[C---:B------:R-:W-:Y:S02]  /*ce40*/  FMUL.FTZ R50, R53.reuse, R70 ;  /* 0x0000004635327220 */ /* 0x040fe40000410000 */
[----:B------:R-:W1:Y:S01]  /*ce50*/  MUFU.EX2 R117, R117 ;  /* 0x0000007500757308 */ /* 0x000e620000000800 */
        /* <DEDUP_REMOVED lines=15> */
[----:B-1----:R-:W-:Y:S01]  /*cf50*/  F2FP.BF16.PACK_AB R58, R117, R124 ;  /* 0x0000007c753a723e */ /* 0x002fe200000010ff */
        /* <DEDUP_REMOVED lines=38> */
[----:B------:R-:W-:Y:S01]  /*d1c0*/  FFMA.FTZ R97, R221, c[0x0][0x23c], -R122 ;  /* 0x00008f00dd617a23 */ /* 0x000fe2000001087a */
[C---:B------:R-:W-:Y:S03]  /*d1d0*/  HMMA.16816.F32.BF16 R20, R56.reuse, R28, R20 ;  /* 0x0000001c3814723c */ /* 0x040fe60000041814 */
[----:B------:R-:W-:Y:S02]  /*d1e0*/  FFMA.FTZ R136, R53, R180, R136 ;  /* 0x000000b435887223 */ /* 0x000fe40000010088 */
        /* <DEDUP_REMOVED lines=23> */
[----:B------:R-:W1:Y:S01]  /*d360*/  MUFU.EX2 R81, R81 ;  /* 0x0000005100517308 */ /* 0x000e620000000800 */
[--C-:B------:R-:W-:Y:S02]  /*d370*/  FFMA.FTZ R80, R229, c[0x0][0x23c], -R122.reuse ;  /* 0x00008f00e5507a23 */ /* 0x100fe4000001087a */
[----:B------:R-:W-:Y:S02]  /*d380*/  FFMA.FTZ R82, R222, c[0x0][0x23c], -R123 ;  /* 0x00008f00de527a23 */ /* 0x000fe4000001087b */
        /* <DEDUP_REMOVED lines=8> */
[----:B------:R-:W2:Y:S01]  /*d410*/  MUFU.EX2 R83, R83 ;  /* 0x0000005300537308 */ /* 0x000ea20000000800 */
[C---:B------:R-:W-:Y:S02]  /*d420*/  FMUL.FTZ R46, R53.reuse, R74 ;  /* 0x0000004a352e7220 */ /* 0x040fe40000410000 */
[----:B------:R-:W-:Y:S02]  /*d430*/  FMUL.FTZ R47, R53, R75 ;  /* 0x0000004b352f7220 */ /* 0x000fe40000410000 */
[----:B------:R-:W3:Y:S01]  /*d440*/  LDSM.16.MT88.4 R72, [R116+0x9400] ;  /* 0x009400007448783b */ /* 0x000ee20000004200 */
[----:B------:R-:W-:Y:S02]  /*d450*/  FADD.FTZ R53, R121, R136 ;  /* 0x0000008879357221 */ /* 0x000fe40000010000 */
[----:B------:R-:W-:Y:S02]  /*d460*/  FADD.FTZ R54, R124, R125 ;  /* 0x0000007d7c367221 */ /* 0x000fe40000010000 */
[C---:B------:R-:W-:Y:S01]  /*d470*/  HMMA.16816.F32.BF16 R44, R56.reuse, R60, R44 ;  /* 0x0000003c382c723c */ /* 0x040fe2000004182c */
[----:B------:R-:W4:Y:S02]  /*d480*/  MUFU.EX2 R82, R82 ;  /* 0x0000005200527308 */ /* 0x000f240000000800 */
[----:B------:R-:W-:Y:S02]  /*d490*/  FADD.FTZ R120, R120, R53 ;  /* 0x0000003578787221 */ /* 0x000fe40000010000 */
[----:B------:R-:W-:Y:S02]  /*d4a0*/  FADD.FTZ R117, R117, R54 ;  /* 0x0000003675757221 */ /* 0x000fe40000010000 */
[----:B------:R-:W-:Y:S01]  /*d4b0*/  FADD.FTZ R95, R55, R120 ;  /* 0x00000078375f7221 */ /* 0x000fe20000010000 */
[----:B------:R-:W-:Y:S01]  /*d4c0*/  HMMA.16816.F32.BF16 R48, R56, R62, R48 ;  /* 0x0000003e3830723c */ /* 0x000fe20000041830 */
[----:B------:R-:W5:Y:S02]  /*d4d0*/  LDSM.16.MT88.4 R60, [R156+0xb400] ;  /* 0x00b400009c3c783b */ /* 0x000f640000004200 */
[----:B------:R-:W-:Y:S01]  /*d4e0*/  MUFU.EX2 R143, R143 ;  /* 0x0000008f008f7308 */ /* 0x000fe20000000800 */
[--C-:B------:R-:W-:Y:S02]  /*d4f0*/  FFMA.FTZ R125, R187, c[0x0][0x23c], -R122.reuse ;  /* 0x00008f00bb7d7a23 */ /* 0x100fe4000001087a */
[----:B------:R-:W-:Y:S01]  /*d500*/  FFMA.FTZ R136, R185, c[0x0][0x23c], -R122 ;  /* 0x00008f00b9887a23 */ /* 0x000fe2000001087a */
[----:B-1----:R-:W-:Y:S01]  /*d510*/  F2FP.BF16.PACK_AB R58, R81, R84 ;  /* 0x00000054513a723e */ /* 0x002fe200000010ff */
[----:B------:R-:W-:Y:S01]  /*d520*/  FFMA.FTZ R184, R184, c[0x0][0x23c], -R123 ;  /* 0x00008f00b8b87a23 */ /* 0x000fe2000001087b */
[----:B------:R-:W-:Y:S03]  /*d530*/  F2FP.BF16.PACK_AB R56, R93, R96 ;  /* 0x000000605d38723e */ /* 0x000fe600000010ff */
[----:B------:R-:W-:Y:S01]  /*d540*/  F2FP.BF16.PACK_AB R57, R85, R88 ;  /* 0x000000585539723e */ /* 0x000fe200000010ff */
[----:B------:R-:W-:Y:S01]  /*d550*/  FADD.FTZ R88, R88, R95 ;  /* 0x0000005f58587221 */ /* 0x000fe20000010000 */
[----:B--2---:R-:W-:Y:S01]  /*d560*/  F2FP.BF16.PACK_AB R59, R83, R80 ;  /* 0x00000050533b723e */ /* 0x004fe200000010ff */
[----:B------:R-:W-:Y:S01]  /*d570*/  MUFU.EX2 R150, R150 ;  /* 0x0000009600967308 */ /* 0x000fe20000000800 */
[----:B------:R-:W-:Y:S01]  /*d580*/  FADD.FTZ R96, R96, R117 ;  /* 0x0000007560607221 */ /* 0x000fe20000010000 */
[----:B------:R-:W-:Y:S01]  /*d590*/  MOV R117, R0 ;  /* 0x0000000000757202 */ /* 0x000fe20000000f00 */
[----:B------:R-:W-:Y:S02]  /*d5a0*/  FADD.FTZ R85, R85, R88 ;  /* 0x0000005855557221 */ /* 0x000fe40000010000 */
[----:B------:R-:W-:Y:S01]  /*d5b0*/  FADD.FTZ R93, R93, R96 ;  /* 0x000000605d5d7221 */ /* 0x000fe20000010000 */
[C---:B------:R-:W-:Y:S03]  /*d5c0*/  HMMA.16816.F32.BF16 R4, R56.reuse, R64, R4 ;  /* 0x000000403804723c */ /* 0x040fe60000041804 */
[--C-:B------:R-:W-:Y:S01]  /*d5d0*/  FFMA.FTZ R186, R186, c[0x0][0x23c], -R123.reuse ;  /* 0x00008f00baba7a23 */ /* 0x100fe2000001087b */
[----:B------:R-:W-:Y:S01]  /*d5e0*/  MUFU.EX2 R145, R145 ;  /* 0x0000009100917308 */ /* 0x000fe20000000800 */
[--C-:B------:R-:W-:Y:S02]  /*d5f0*/  FFMA.FTZ R153, R190, c[0x0][0x23c], -R123.reuse ;  /* 0x00008f00be997a23 */ /* 0x100fe4000001087b */
[--C-:B------:R-:W-:Y:S01]  /*d600*/  FFMA.FTZ R194, R194, c[0x0][0x23c], -R123.reuse ;  /* 0x00008f00c2c27a23 */ /* 0x100fe2000001087b */
[C---:B------:R-:W-:Y:S01]  /*d610*/  HMMA.16816.F32.BF16 R8, R56.reuse, R66, R8 ;  /* 0x000000423808723c */ /* 0x040fe20000041808 */
[----:B------:R-:W1:Y:S03]  /*d620*/  LDSM.16.MT88.4 R64, [R116+0xb400] ;  /* 0x00b400007440783b */ /* 0x000e660000004200 */
[--C-:B------:R-:W-:Y:S02]  /*d630*/  FFMA.FTZ R196, R196, c[0x0][0x23c], -R123.reuse ;  /* 0x00008f00c4c47a23 */ /* 0x100fe4000001087b */
[----:B------:R-:W-:Y:S01]  /*d640*/  MUFU.EX2 R152, R152 ;  /* 0x0000009800987308 */ /* 0x000fe20000000800 */
[----:B------:R-:W-:Y:S01]  /*d650*/  FFMA.FTZ R123, R198, c[0x0][0x23c], -R123 ;  /* 0x00008f00c67b7a23 */ /* 0x000fe2000001087b */
[C---:B---3--:R-:W-:Y:S04]  /*d660*/  HMMA.16816.F32.BF16 R12, R56.reuse, R72, R12 ;  /* 0x00000048380c723c */ /* 0x048fe8000004180c */
[--C-:B------:R-:W-:Y:S02]  /*d670*/  FFMA.FTZ R163, R163, c[0x0][0x23c], -R122.reuse ;  /* 0x00008f00a3a37a23 */ /* 0x100fe4000001087a */
[--C-:B------:R-:W-:Y:S02]  /*d680*/  FFMA.FTZ R181, R181, c[0x0][0x23c], -R122.reuse ;  /* 0x00008f00b5b57a23 */ /* 0x100fe4000001087a */
[C---:B------:R-:W-:Y:S01]  /*d690*/  HMMA.16816.F32.BF16 R16, R56.reuse, R74, R16 ;  /* 0x0000004a3810723c */ /* 0x040fe20000041810 */
[----:B------:R-:W-:Y:S01]  /*d6a0*/  LDSM.16.MT88.4 R72, [R156+0xc000] ;  /* 0x00c000009c48783b */ /* 0x000fe20000004200 */
[----:B------:R-:W-:Y:S02]  /*d6b0*/  MUFU.EX2 R147, R147 ;  /* 0x0000009300937308 */ /* 0x000fe40000000800 */
[----:B------:R-:W-:Y:S04]  /*d6c0*/  FFMA.FTZ R122, R3, c[0x0][0x23c], -R122 ;  /* 0x00008f00037a7a23 */ /* 0x000fe8000001087a */
[C---:B-----5:R-:W-:Y:S04]  /*d6d0*/  HMMA.16816.F32.BF16 R20, R56.reuse, R60, R20 ;  /* 0x0000003c3814723c */ /* 0x060fe80000041814 */
[----:B------:R-:W-:Y:S04]  /*d6e0*/  MUFU.EX2 R154, R154 ;  /* 0x0000009a009a7308 */ /* 0x000fe80000000800 */
[C---:B------:R-:W-:Y:S01]  /*d6f0*/  HMMA.16816.F32.BF16 R24, R56.reuse, R62, R24 ;  /* 0x0000003e3818723c */ /* 0x040fe20000041818 */
[----:B------:R-:W2:Y:S05]  /*d700*/  LDSM.16.MT88.4 R60, [R116+0xd400] ;  /* 0x00d40000743c783b */ /* 0x000eaa0000004200 */
[----:B------:R-:W-:Y:S02]  /*d710*/  MUFU.EX2 R89, R89 ;  /* 0x0000005900597308 */ /* 0x000fe40000000800 */
[C---:B-1----:R-:W-:Y:S08]  /*d720*/  HMMA.16816.F32.BF16 R28, R56.reuse, R64, R28 ;  /* 0x00000040381c723c */ /* 0x042ff0000004181c */
[----:B------:R-:W1:Y:S01]  /*d730*/  MUFU.EX2 R90, R90 ;  /* 0x0000005a005a7308 */ /* 0x000e620000000800 */
[C---:B------:R-:W-:Y:S01]  /*d740*/  HMMA.16816.F32.BF16 R32, R56.reuse, R66, R32 ;  /* 0x000000423820723c */ /* 0x040fe20000041820 */
[----:B------:R-:W3:Y:S07]  /*d750*/  LDSM.16.MT88.4 R64, [R156+0x9800] ;  /* 0x009800009c40783b */ /* 0x000eee0000004200 */
[C---:B------:R-:W-:Y:S01]  /*d760*/  HMMA.16816.F32.BF16 R36, R56.reuse, R68, R36 ;  /* 0x000000443824723c */ /* 0x040fe20000041824 */
[----:B------:R-:W-:Y:S07]  /*d770*/  MUFU.EX2 R91, R91 ;  /* 0x0000005b005b7308 */ /* 0x000fee0000000800 */
[C---:B------:R-:W-:Y:S01]  /*d780*/  HMMA.16816.F32.BF16 R40, R56.reuse, R70, R40 ;  /* 0x000000463828723c */ /* 0x040fe20000041828 */
[----:B------:R-:W5:Y:S02]  /*d790*/  LDSM.16.MT88.4 R68, [R116+0x9800] ;  /* 0x009800007444783b */ /* 0x000f640000004200 */
[----:B------:R-:W3:Y:S05]  /*d7a0*/  MUFU.EX2 R98, R98 ;  /* 0x0000006200627308 */ /* 0x000eea0000000800 */
[C---:B--2---:R-:W-:Y:S05]  /*d7b0*/  HMMA.16816.F32.BF16 R44, R56.reuse, R60, R44 ;  /* 0x0000003c382c723c */ /* 0x044fea000004182c */
[----:B------:R-:W2:Y:S03]  /*d7c0*/  MUFU.EX2 R97, R97 ;  /* 0x0000006100617308 */ /* 0x000ea60000000800 */
[----:B------:R-:W-:Y:S01]  /*d7d0*/  HMMA.16816.F32.BF16 R48, R56, R62, R48 ;  /* 0x0000003e3830723c */ /* 0x000fe20000041830 */
[----:B------:R-:W5:Y:S06]  /*d7e0*/  LDSM.16.MT88.4 R60, [R156+0xb800] ;  /* 0x00b800009c3c783b */ /* 0x000f6c0000004200 */
[----:B----4-:R-:W-:Y:S01]  /*d7f0*/  F2FP.BF16.PACK_AB R56, R82, R87 ;  /* 0x000000575238723e */ /* 0x010fe200000010ff */
[----:B------:R-:W-:Y:S01]  /*d800*/  MUFU.EX2 R130, R130 ;  /* 0x0000008200827308 */ /* 0x000fe20000000800 */
[----:B-1----:R-:W-:Y:S03]  /*d810*/  F2FP.BF16.PACK_AB R57, R90, R89 ;  /* 0x000000595a39723e */ /* 0x002fe600000010ff */
[----:B---3--:R-:W-:Y:S06]  /*d820*/  F2FP.BF16.PACK_AB R58, R98, R91 ;  /* 0x0000005b623a723e */ /* 0x008fec00000010ff */
[----:B------:R-:W1:Y:S01]  /*d830*/  MUFU.EX2 R127, R127 ;  /* 0x0000007f007f7308 */ /* 0x000e620000000800 */
[----:B--2---:R-:W-:Y:S07]  /*d840*/  F2FP.BF16.PACK_AB R59, R126, R97 ;  /* 0x000000617e3b723e */ /* 0x004fee00000010ff */
[C---:B------:R-:W-:Y:S02]  /*d850*/  HMMA.16816.F32.BF16 R4, R56.reuse, R64, R4 ;  /* 0x000000403804723c */ /* 0x040fe40000041804 */
[----:B------:R-:W-:Y:S06]  /*d860*/  MUFU.EX2 R129, R129 ;  /* 0x0000008100817308 */ /* 0x000fec0000000800 */
[C---:B------:R-:W-:Y:S01]  /*d870*/  HMMA.16816.F32.BF16 R8, R56.reuse, R66, R8 ;  /* 0x000000423808723c */ /* 0x040fe20000041808 */
[----:B------:R-:W2:Y:S03]  /*d880*/  LDSM.16.MT88.4 R64, [R116+0xb800] ;  /* 0x00b800007440783b */ /* 0x000ea60000004200 */
[----:B------:R-:W3:Y:S04]  /*d890*/  MUFU.EX2 R132, R132 ;  /* 0x0000008400847308 */ /* 0x000ee80000000800 */
[C---:B-----5:R-:W-:Y:S06]  /*d8a0*/  HMMA.16816.F32.BF16 R12, R56.reuse, R68, R12 ;  /* 0x00000044380c723c */ /* 0x060fec000004180c */
[----:B------:R-:W4:Y:S02]  /*d8b0*/  MUFU.EX2 R134, R134 ;  /* 0x0000008600867308 */ /* 0x000f240000000800 */
[C---:B------:R-:W-:Y:S01]  /*d8c0*/  HMMA.16816.F32.BF16 R16, R56.reuse, R70, R16 ;  /* 0x000000463810723c */ /* 0x040fe20000041810 */
[----:B------:R-:W5:Y:S07]  /*d8d0*/  LDSM.16.MT88.4 R68, [R156+0xd800] ;  /* 0x00d800009c44783b */ /* 0x000f6e0000004200 */
[----:B------:R-:W-:Y:S01]  /*d8e0*/  MUFU.EX2 R140, R140 ;  /* 0x0000008c008c7308 */ /* 0x000fe20000000800 */
        /* <DEDUP_REMOVED lines=67> */
[----:B------:R-:W5:Y:S02]  /*dd20*/  LDSM.16.MT88.4 R68, [R116+0xe000] ;  /* 0x00e000007444783b */ /* 0x000f640000004200 */
[----:B------:R-:W-:Y:S05]  /*dd30*/  MUFU.EX2 R122, R122 ;  /* 0x0000007a007a7308 */ /* 0x000fea0000000800 */
        /* <DEDUP_REMOVED lines=44> */
[----:B--2---:R-:W-:Y:S02]  /*e000*/  F2FP.BF16.PACK_AB R69, R64, R3 ;  /* 0x000000034045723e */ /* 0x004fe400000010ff */
[----:B------:R-:W-:Y:S02]  /*e010*/  F2FP.BF16.PACK_AB R71, R122, R65 ;  /* 0x000000417a47723e */ /* 0x000fe400000010ff */
[C---:B------:R-:W-:Y:S08]  /*e020*/  HMMA.16816.F32.BF16 R24, R52.reuse, R74, R24 ;  /* 0x0000004a3418723c */ /* 0x040ff00000041818 */
[C---:B------:R-:W-:Y:S08]  /*e030*/  HMMA.16816.F32.BF16 R28, R52.reuse, R76, R28 ;  /* 0x0000004c341c723c */ /* 0x040ff0000004181c */
[C---:B------:R-:W-:Y:S01]  /*e040*/  HMMA.16816.F32.BF16 R32, R52.reuse, R78, R32 ;  /* 0x0000004e3420723c */ /* 0x040fe20000041820 */
[----:B------:R-:W-:Y:S07]  /*e050*/  LDSM.16.MT88.4 R76, [R156+0xec00] ;  /* 0x00ec00009c4c783b */ /* 0x000fee0000004200 */
[C---:B------:R-:W-:Y:S07]  /*e060*/  HMMA.16816.F32.BF16 R36, R52.reuse, R56, R36 ;  /* 0x000000383424723c */ /* 0x040fee0000041824 */
[----:B------:R-:W-:Y:S01]  /*e070*/  FADD.FTZ R56, R80, R85 ;  /* 0x0000005550387221 */ /* 0x000fe20000010000 */
[C---:B------:R-:W-:Y:S04]  /*e080*/  HMMA.16816.F32.BF16 R40, R52.reuse, R58, R40 ;  /* 0x0000003a3428723c */ /* 0x040fe80000041828 */
[----:B------:R-:W-:Y:S03]  /*e090*/  FADD.FTZ R56, R83, R56 ;  /* 0x0000003853387221 */ /* 0x000fe60000010000 */
[----:B------:R-:W-:Y:S01]  /*e0a0*/  FADD.FTZ R58, R84, R93 ;  /* 0x0000005d543a7221 */ /* 0x000fe20000010000 */
[C---:B----4-:R-:W-:Y:S01]  /*e0b0*/  HMMA.16816.F32.BF16 R44, R52.reuse, R60, R44 ;  /* 0x0000003c342c723c */ /* 0x050fe2000004182c */
[----:B------:R-:W1:Y:S03]  /*e0c0*/  LDSM.16.MT88.4 R92, [R156+0xcc00] ;  /* 0x00cc00009c5c783b */ /* 0x000e660000004200 */
[----:B------:R-:W-:Y:S02]  /*e0d0*/  FADD.FTZ R58, R81, R58 ;  /* 0x0000003a513a7221 */ /* 0x000fe40000010000 */
[----:B------:R-:W-:Y:S02]  /*e0e0*/  FADD.FTZ R89, R89, R56 ;  /* 0x0000003859597221 */ /* 0x000fe40000010000 */
[----:B------:R-:W-:Y:S04]  /*e0f0*/  HMMA.16816.F32.BF16 R48, R52, R62, R48 ;  /* 0x0000003e3430723c */ /* 0x000fe80000041830 */
[----:B------:R-:W-:Y:S04]  /*e100*/  FADD.FTZ R90, R90, R89 ;  /* 0x000000595a5a7221 */ /* 0x000fe80000010000 */
        /* <DEDUP_REMOVED lines=63> */
.L_x_1908:
        /* <DEDUP_REMOVED lines=198> */
.L_x_1914:
[----:B------:R-:W-:Y:S05]  /*f160*/  BSYNC B0 ;  /* 0x0000000000007941 */ /* 0x000fea0003800000 */
.L_x_1913:
[----:B------:R-:W5:Y:S01]  /*f170*/  S2R R2, SR_CTAID.X ;  /* 0x0000000000027919 */ /* 0x000f620000002500 */
[----:B---3--:R-:W-:Y:S01]  /*f180*/  SHF.R.S32.HI R4, RZ, 0x1f, R10 ;  /* 0x0000001fff047819 */ /* 0x008fe2000001140a */
[----:B------:R-:W-:Y:S01]  /*f190*/  BSSY B0, `(.L_x_1915) ;  /* 0x0000018000007945 */ /* 0x000fe20003800000 */
[----:B-----5:R-:W-:-:S04]  /*f1a0*/  SHF.L.U32 R3, R2, 0x6, RZ ;  /* 0x0000000602037819 */ /* 0x020fc800000006ff */
        /* <DEDUP_REMOVED lines=22> */
.L_x_1916:
[----:B------:R-:W-:Y:S05]  /*f310*/  BSYNC B0 ;  /* 0x0000000000007941 */ /* 0x000fea0003800000 */
.L_x_1915:
[----:B------:R-:W-:Y:S01]  /*f320*/  IMAD R2, R2, -0x40, R167 ;  /* 0xffffffc002027824 */ /* 0x000fe200078e02a7 */
[----:B------:R-:W-:-:S04]  /*f330*/  LEA.HI.SX32 R3, R8, 0x20, 0x1e ;  /* 0x0000002008037811 */ /* 0x000fc800078ff2ff */
[----:B------:R-:W-:-:S13]  /*f340*/  ISETP.GE.AND P0, PT, R3, R2, PT ;  /* 0x000000020300720c */ /* 0x000fda0003f06270 */
[----:B------:R-:W-:Y:S05]  /*f350*/  @P0 EXIT ;  /* 0x000000000000094d */ /* 0x000fea0003800000 */
        /* <DEDUP_REMOVED lines=14> */
.L_x_1917:
        /* <DEDUP_REMOVED lines=12> */
.L_x_6331:


//--------------------- .text._ZN5flash24flash_fwd_splitkv_kernelI23Flash_fwd_kernel_traitsILi96ELi64ELi128ELi4ELb0ELb0EN7cutlass10bfloat16_tE19Flash_kernel_traitsILi96ELi64ELi128ELi4ES3_EELb1ELb0ELb1ELb0ELb0ELb0ELb0ELb0EEEvNS_16Flash_fwd_paramsE --------------------------
	.section	.text._ZN5flash24flash_fwd_splitkv_kernelI23Flash_fwd_kernel_traitsILi96ELi64ELi128ELi4ELb0ELb0EN7cutlass10bfloat16_tE19Flash_kernel_traitsILi96ELi64ELi128ELi4ES3_EELb1ELb0ELb1ELb0ELb0ELb0ELb0ELb0EEEvNS_16Flash_fwd_paramsE,"ax",@progbits
	.sectioninfo	@"SHI_REGISTERS=220"
	.align	128
        .global         _ZN5flash24flash_fwd_splitkv_kernelI23Flash_fwd_kernel_traitsILi96ELi64ELi128ELi4ELb0ELb0EN7cutlass10bfloat16_tE19Flash_kernel_traitsILi96ELi64ELi128ELi4ES3_EELb1ELb0ELb1ELb0ELb0ELb0ELb0ELb0EEEvNS_16Flash_fwd_paramsE
        .type           _ZN5flash24flash_fwd_splitkv_kernelI23Flash_fwd_kernel_traitsILi96ELi64ELi128ELi4ELb0ELb0EN7cutlass10bfloat16_tE19Flash_kernel_traitsILi96ELi64ELi128ELi4ES3_EELb1ELb0ELb1ELb0ELb0ELb0ELb0ELb0EEEvNS_16Flash_fwd_paramsE,@function
        .size           _ZN5flash24flash_fwd_splitkv_kernelI23Flash_fwd_kernel_traitsILi96ELi64ELi128ELi4ELb0ELb0EN7cutlass10bfloat16_tE19Flash_kernel_traitsILi96ELi64ELi128ELi4ES3_EELb1ELb0ELb1ELb0ELb0ELb0ELb0ELb0EEEvNS_16Flash_fwd_paramsE,(.L_x_6332 - _ZN5flash24flash_fwd_splitkv_kernelI23Flash_fwd_kernel_traitsILi96ELi64ELi128ELi4ELb0ELb0EN7cutlass10bfloat16_tE19Flash_kernel_traitsILi96ELi64ELi128ELi4ES3_EELb1ELb0ELb1ELb0ELb0ELb0ELb0ELb0EEEvNS_16Flash_fwd_paramsE)
        .other          _ZN5flash24flash_fwd_splitkv_kernelI23Flash_fwd_kernel_traitsILi96ELi64ELi128ELi4ELb0ELb0EN7cutlass10bfloat16_tE19Flash_kernel_traitsILi96ELi64ELi128ELi4ES3_EELb1ELb0ELb1ELb0ELb0ELb0ELb0ELb0EEEvNS_16Flash_fwd_paramsE,@"STO_CUDA_ENTRY STV_DEFAULT"
_ZN5flash24flash_fwd_splitkv_kernelI23Flash_fwd_kernel_traitsILi96ELi64ELi128ELi4ELb0ELb0EN7cutlass10bfloat16_tE19Flash_kernel_traitsILi96ELi64ELi128ELi4ES3_EELb1ELb0ELb1ELb0ELb0ELb0ELb0ELb0EEEvNS_16Flash_fwd_paramsE:
.text._ZN5flash24flash_fwd_splitkv_kernelI23Flash_fwd_kernel_traitsILi96ELi64ELi128ELi4ELb0ELb0EN7cutlass10bfloat16_tE19Flash_kernel_traitsILi96ELi64ELi128ELi4ES3_EELb1ELb0ELb1ELb0ELb0ELb0ELb0ELb0EEEvNS_16Flash_fwd_paramsE:
        /* <DEDUP_REMOVED lines=33> */
.L_x_1918:
[----:B-1-34-:R-:W-:Y:S02]  /*0210*/  MOV R0, c[0x0][0x218] ;  /* 0x0000860000007a02 */ /* 0x01afe40000000f00 */
.L_x_1919:
        /* <DEDUP_REMOVED lines=35> */
[----:B------:R-:W-:Y:S02]  /*0450*/  IADD3 R182, -R21, R182, RZ ;  /* 0x000000b615b67210 */ /* 0x000fe40007ffe1ff */
[----:B------:R-:W-:-:S05]  /*0460*/  LOP3.LUT R2, R0, 0xfffffffc, RZ, 0xc0, !PT ;  /* 0xfffffffc00027812 */ /* 0x000fca00078ec0ff */
        /* <DEDUP_REMOVED lines=9> */
[----:B------:R-:W-:Y:S01]  /*0500*/  @!P0 IMAD R3, R15, c[0x0][0x1e4], R6 ;  /* 0x000079000f038a24 */ /* 0x000fe200078e0206 */
[----:B------:R-:W-:Y:S01]  /*0510*/  IADD3 R6, R8, 0x20, RZ ;  /* 0x0000002008067810 */ /* 0x000fe20007ffe0ff */
[----:B------:R-:W-:-:S02]  /*0520*/  IMAD R2, R2, c[0x0][0x1e8], RZ ;  /* 0x00007a0002027a24 */ /* 0x000fc400078e02ff */
[----:B------:R-:W-:-:S04]  /*0530*/  IMAD.WIDE.U32 R10, R21, c[0x0][0x1e8], R8 ;  /* 0x00007a00150a7a25 */ /* 0x000fc800078e0008 */
[----:B------:R-:W-:Y:S02]  /*0540*/  @P0 IMAD R183, R183, c[0x0][0x1ec], R5 ;  /* 0x00007b00b7b70a24 */ /* 0x000fe400078e0205 */
[----:B------:R-:W-:Y:S01]  /*0550*/  @!P0 IMAD.IADD R183, R13, 0x1, R3 ;  /* 0x000000010db78824 */ /* 0x000fe200078e0203 */
[----:B------:R-:W-:Y:S01]  /*0560*/  IADD3 R4, P0, R4, R10, RZ ;  /* 0x0000000a04047210 */ /* 0x000fe20007f1e0ff */
[----:B------:R-:W-:Y:S01]  /*0570*/  IMAD R2, R21, c[0x0][0x1ec], R2 ;  /* 0x00007b0015027a24 */ /* 0x000fe200078e0202 */
[----:B------:R-:W-:-:S04]  /*0580*/  SHF.R.S32.HI R3, RZ, 0x1f, R24 ;  /* 0x0000001fff037819 */ /* 0x000fc80000011418 */
[----:B------:R-:W-:Y:S01]  /*0590*/  IADD3.X R5, R183, R11, R2, P0, !PT ;  /* 0x0000000bb7057210 */ /* 0x000fe200007fe402 */
[----:B------:R-:W-:Y:S01]  /*05a0*/  IMAD R3, R3, c[0x0][0x1f0], RZ ;  /* 0x00007c0003037a24 */ /* 0x000fe200078e02ff */
[----:B------:R-:W-:Y:S01]  /*05b0*/  SHF.R.S32.HI R11, RZ, 0x2, R0 ;  /* 0x00000002ff0b7819 */ /* 0x000fe20000011400 */
[----:B------:R-:W-:Y:S01]  /*05c0*/  IMAD R0, R15, c[0x0][0x1c0], R24 ;  /* 0x000070000f007a24 */ /* 0x000fe200078e0218 */
[----:B------:R-:W-:Y:S01]  /*05d0*/  IADD3 R2, R8, 0x40, RZ ;  /* 0x0000004008027810 */ /* 0x000fe20007ffe0ff */
[C---:B------:R-:W-:Y:S01]  /*05e0*/  IMAD R3, R24.reuse, c[0x0][0x1f4], R3 ;  /* 0x00007d0018037a24 */ /* 0x040fe200078e0203 */
[----:B------:R-:W-:Y:S01]  /*05f0*/  ISETP.GE.AND P0, PT, R11, R182, PT ;  /* 0x000000b60b00720c */ /* 0x000fe20003f06270 */
[----:B------:R-:W-:-:S04]  /*0600*/  IMAD.WIDE.U32 R4, R24, c[0x0][0x1f0], R4 ;  /* 0x00007c0018047a25 */ /* 0x000fc800078e0004 */
[----:B------:R-:W-:Y:S01]  /*0610*/  IMAD R21, R0, c[0x0][0x214], R21 ;  /* 0x0000850000157a24 */ /* 0x000fe200078e0215 */
[----:B------:R-:W-:Y:S01]  /*0620*/  SHF.R.S32.HI R0, RZ, 0x1f, R11 ;  /* 0x0000001fff007819 */ /* 0x000fe2000001140b */
[----:B------:R-:W-:-:S06]  /*0630*/  IMAD.IADD R15, R5, 0x1, R3 ;  /* 0x00000001050f7824 */ /* 0x000fcc00078e0203 */
        /* <DEDUP_REMOVED lines=14> */
.L_x_1922:
[----:B------:R-:W-:Y:S05]  /*0720*/  BSYNC B0 ;  /* 0x0000000000007941 */ /* 0x000fea0003800000 */
.L_x_1921:
        /* <DEDUP_REMOVED lines=19> */
.L_x_1924:
[----:B------:R-:W-:Y:S05]  /*0860*/  BSYNC B0 ;  /* 0x0000000000007941 */ /* 0x000fea0003800000 */
.L_x_1923:
[----:B------:R-:W-:-:S04]  /*0870*/  ISETP.NE.AND P2, PT, R7, RZ, PT ;  /* 0x000000ff0700720c */ /* 0x000fc80003f45270 */
        /* <DEDUP_REMOVED lines=12> */
.L_x_1920:
        /* <DEDUP_REMOVED lines=74> */
[----:B------:R-:W-:-:S04]  /*0de0*/  @!P1 LOP3.LUT R22, RZ, c[0x0][0x1c8], RZ, 0x33, !PT ;  /* 0x00007200ff169a12 */ /* 0x000fc800078e33ff */
[----:B-1----:R-:W-:Y:S02]  /*0df0*/  SHF.R.S32.HI R11, RZ, 0x1f, R22 ;  /* 0x0000001fff0b7819 */ /* 0x002fe40000011416 */
[----:B--2---:R-:W-:Y:S01]  /*0e00*/  SHF.R.S32.HI R17, RZ, 0x1f, R0 ;  /* 0x0000001fff117819 */ /* 0x004fe20000011400 */
[----:B------:R-:W-:-:S04]  /*0e10*/  IMAD.WIDE.U32 R4, R0, c[0x0][0x180], RZ ;  /* 0x0000600000047a25 */ /* 0x000fc800078e00ff */
[C---:B------:R-:W-:Y:S02]  /*0e20*/  IMAD R3, R17.reuse, c[0x0][0x180], RZ ;  /* 0x0000600011037a24 */ /* 0x040fe400078e02ff */
[----:B------:R-:W-:Y:S02]  /*0e30*/  IMAD R17, R17, c[0x0][0x188], RZ ;  /* 0x0000620011117a24 */ /* 0x000fe400078e02ff */
[C---:B------:R-:W-:Y:S02]  /*0e40*/  IMAD R3, R0.reuse, c[0x0][0x184], R3 ;  /* 0x0000610000037a24 */ /* 0x040fe400078e0203 */
[----:B------:R-:W-:-:S03]  /*0e50*/  IMAD.WIDE.U32 R8, R0, c[0x0][0x188], RZ ;  /* 0x0000620000087a25 */ /* 0x000fc600078e00ff */
[----:B------:R-:W-:Y:S01]  /*0e60*/  IADD3 R5, R5, R3, RZ ;  /* 0x0000000305057210 */ /* 0x000fe20007ffe0ff */
[----:B------:R-:W-:Y:S01]  /*0e70*/  IMAD R3, R11, c[0x0][0x1b0], RZ ;  /* 0x00006c000b037a24 */ /* 0x000fe200078e02ff */
[----:B------:R-:W-:Y:S01]  /*0e80*/  MOV R16, R8 ;  /* 0x0000000800107202 */ /* 0x000fe20000000f00 */
[----:B------:R-:W-:Y:S02]  /*0e90*/  IMAD R17, R0, c[0x0][0x18c], R17 ;  /* 0x0000630000117a24 */ /* 0x000fe400078e0211 */
[----:B------:R-:W-:-:S04]  /*0ea0*/  IMAD.WIDE.U32 R4, R13, c[0x0][0x198], R4 ;  /* 0x000066000d047a25 */ /* 0x000fc800078e0004 */
[----:B------:R-:W-:Y:S02]  /*0eb0*/  IMAD.IADD R5, R5, 0x1, R2 ;  /* 0x0000000105057824 */ /* 0x000fe400078e0202 */
[C---:B------:R-:W-:Y:S02]  /*0ec0*/  IMAD R3, R22.reuse, c[0x0][0x1b4], R3 ;  /* 0x00006d0016037a24 */ /* 0x040fe400078e0203 */
[----:B------:R-:W-:-:S04]  /*0ed0*/  IMAD.WIDE.U32 R28, R22, c[0x0][0x1b0], R4 ;  /* 0x00006c00161c7a25 */ /* 0x000fc800078e0004 */
[----:B------:R-:W-:Y:S01]  /*0ee0*/  IMAD.IADD R17, R9, 0x1, R17 ;  /* 0x0000000109117824 */ /* 0x000fe200078e0211 */
[----:B------:R-:W-:Y:S01]  /*0ef0*/  IADD3 R29, R29, R3, RZ ;  /* 0x000000031d1d7210 */ /* 0x000fe20007ffe0ff */
[----:B------:R-:W-:Y:S05]  /*0f00*/  BRA `(.L_x_1926) ;  /* 0x0000043000007947 */ /* 0x000fea0003800000 */
.L_x_1925:
        /* <DEDUP_REMOVED lines=15> */
.L_x_1927:
[----:B------:R-:W-:Y:S01]  /*1000*/  IABS R8, c[0x0][0x1c8] ;  /* 0x0000720000087a13 */ /* 0x000fe20000000000 */
[----:B------:R-:W-:Y:S01]  /*1010*/  @P3 IMAD.IADD R17, R2, 0x1, R17 ;  /* 0x0000000102113824 */ /* 0x000fe200078e0211 */
[----:B------:R-:W-:Y:S02]  /*1020*/  LEA R13, R128, 0xffffff80, 0x7 ;  /* 0xffffff80800d7811 */ /* 0x000fe400078e38ff */
[----:B------:R-:W1:Y:S02]  /*1030*/  I2F.RP R9, R8 ;  /* 0x0000000800097306 */ /* 0x000e640000209400 */
[----:B------:R-:W-:-:S06]  /*1040*/  SHF.R.S32.HI R27, RZ, 0x1f, R13 ;  /* 0x0000001fff1b7819 */ /* 0x000fcc000001140d */
        /* <DEDUP_REMOVED lines=11> */
[----:B------:R-:W-:Y:S02]  /*1100*/  IMAD R5, R8, R5, R6 ;  /* 0x0000000508057224 */ /* 0x000fe400078e0206 */
[----:B------:R-:W-:-:S03]  /*1110*/  IMAD R6, R27, c[0x0][0x198], RZ ;  /* 0x000066001b067a24 */ /* 0x000fc600078e02ff */
[----:B------:R-:W-:-:S13]  /*1120*/  ISETP.GT.U32.AND P0, PT, R8, R5, PT ;  /* 0x000000050800720c */ /* 0x000fda0003f04070 */
[-C--:B------:R-:W-:Y:S02]  /*1130*/  @!P0 IADD3 R5, R5, -R8.reuse, RZ ;  /* 0x8000000805058210 */ /* 0x080fe40007ffe0ff */
[----:B------:R-:W-:Y:S02]  /*1140*/  @!P0 IADD3 R22, R22, 0x1, RZ ;  /* 0x0000000116168810 */ /* 0x000fe40007ffe0ff */
[----:B------:R-:W-:Y:S01]  /*1150*/  ISETP.GE.U32.AND P2, PT, R5, R8, PT ;  /* 0x000000080500720c */ /* 0x000fe20003f46070 */
[C---:B------:R-:W-:Y:S01]  /*1160*/  @P3 IMAD.WIDE.U32 R8, R17.reuse, c[0x0][0x1a0], RZ ;  /* 0x0000680011083a25 */ /* 0x040fe200078e00ff */
[----:B------:R-:W-:Y:S02]  /*1170*/  LOP3.LUT R5, R24, c[0x0][0x1c8], RZ, 0x3c, !PT ;  /* 0x0000720018057a12 */ /* 0x000fe400078e3cff */
[----:B------:R-:W-:Y:S01]  /*1180*/  ISETP.NE.AND P0, PT, RZ, c[0x0][0x1c8], PT ;  /* 0x00007200ff007a0c */ /* 0x000fe20003f05270 */
[----:B------:R-:W-:Y:S01]  /*1190*/  @P3 IMAD R17, R17, c[0x0][0x1a4], R9 ;  /* 0x0000690011113a24 */ /* 0x000fe200078e0209 */
[----:B------:R-:W-:Y:S01]  /*11a0*/  ISETP.GE.AND P1, PT, R5, RZ, PT ;  /* 0x000000ff0500720c */ /* 0x000fe20003f26270 */
[----:B------:R-:W-:Y:S01]  /*11b0*/  @P3 IMAD.MOV.U32 R16, RZ, RZ, R8 ;  /* 0x000000ffff103224 */ /* 0x000fe200078e0008 */
[----:B------:R-:W-:Y:S01]  /*11c0*/  MOV R5, R3 ;  /* 0x0000000300057202 */ /* 0x000fe20000000f00 */
[----:B------:R-:W-:-:S04]  /*11d0*/  IMAD R3, R13, c[0x0][0x19c], R6 ;  /* 0x000067000d037a24 */ /* 0x000fc800078e0206 */
[----:B------:R-:W-:Y:S01]  /*11e0*/  @P2 IADD3 R22, R22, 0x1, RZ ;  /* 0x0000000116162810 */ /* 0x000fe20007ffe0ff */
[----:B------:R-:W-:-:S05]  /*11f0*/  IMAD.WIDE.U32 R4, R13, c[0x0][0x198], R4 ;  /* 0x000066000d047a25 */ /* 0x000fca00078e0004 */
[----:B------:R-:W-:Y:S01]  /*1200*/  @!P1 IMAD.MOV R22, RZ, RZ, -R22 ;  /* 0x000000ffff169224 */ /* 0x000fe200078e0a16 */
[----:B------:R-:W-:Y:S02]  /*1210*/  @!P0 LOP3.LUT R22, RZ, c[0x0][0x1c8], RZ, 0x33, !PT ;  /* 0x00007200ff168a12 */ /* 0x000fe400078e33ff */
[----:B------:R-:W-:Y:S02]  /*1220*/  IADD3 R5, R5, R3, RZ ;  /* 0x0000000305057210 */ /* 0x000fe40007ffe0ff */
[----:B------:R-:W-:-:S03]  /*1230*/  SHF.R.S32.HI R11, RZ, 0x1f, R22 ;  /* 0x0000001fff0b7819 */ /* 0x000fc60000011416 */
[----:B------:R-:W-:-:S04]  /*1240*/  IMAD.WIDE.U32 R4, R22, c[0x0][0x1b0], R4 ;  /* 0x00006c0016047a25 */ /* 0x000fc800078e0004 */
[----:B------:R-:W-:Y:S01]  /*1250*/  IMAD R29, R11, c[0x0][0x1b0], RZ ;  /* 0x00006c000b1d7a24 */ /* 0x000fe200078e02ff */
[----:B------:R-:W-:-:S03]  /*1260*/  MOV R28, R4 ;  /* 0x00000004001c7202 */ /* 0x000fc60000000f00 */
        /* <DEDUP_REMOVED lines=13> */
.L_x_1926:
[----:B------:R-:W-:Y:S01]  /*1340*/  ISETP.NE.AND P0, PT, R183, -0x1, PT ;  /* 0xffffffffb700780c */ /* 0x000fe20003f05270 */
[----:B------:R-:W-:Y:S01]  /*1350*/  IMAD R11, R11, c[0x0][0x1b8], RZ ;  /* 0x00006e000b0b7a24 */ /* 0x000fe200078e02ff */
[----:B-----5:R-:W-:Y:S01]  /*1360*/  SHF.R.S32.HI R0, RZ, 0x1f, R7 ;  /* 0x0000001fff007819 */ /* 0x020fe20000011407 */
[----:B------:R-:W-:Y:S01]  /*1370*/  BSSY B0, `(.L_x_1928) ;  /* 0x000006b000007945 */ /* 0x000fe20003800000 */
[----:B------:R-:W-:Y:S01]  /*1380*/  SHF.R.S32.HI R25, RZ, 0x1f, R24 ;  /* 0x0000001fff197819 */ /* 0x000fe20000011418 */
[----:B------:R-:W-:Y:S01]  /*1390*/  IMAD R6, R22, c[0x0][0x1bc], R11 ;  /* 0x00006f0016067a24 */ /* 0x000fe200078e020b */
[CC--:B------:R-:W-:Y:S02]  /*13a0*/  LEA.HI R9, R0.reuse, R7.reuse, RZ, 0x2 ;  /* 0x0000000700097211 */ /* 0x0c0fe400078f10ff */
[----:B------:R-:W-:Y:S02]  /*13b0*/  LEA.HI R14, R0, R7, RZ, 0x3 ;  /* 0x00000007000e7211 */ /* 0x000fe400078f18ff */
[----:B------:R-:W-:-:S02]  /*13c0*/  LOP3.LUT R184, R9, 0xfffffffc, RZ, 0xc0, !PT ;  /* 0xfffffffc09b87812 */ /* 0x000fc400078ec0ff */
[----:B------:R-:W-:Y:S01]  /*13d0*/  SHF.R.S32.HI R19, RZ, 0x3, R14 ;  /* 0x00000003ff137819 */ /* 0x000fe2000001140e */
[----:B------:R-:W-:Y:S01]  /*13e0*/  @P0 IMAD.WIDE.U32 R2, R183, c[0x0][0x190], RZ ;  /* 0x00006400b7020a25 */ /* 0x000fe200078e00ff */
[----:B------:R-:W-:Y:S02]  /*13f0*/  @!P0 SHF.R.S32.HI R4, RZ, 0x1f, R15 ;  /* 0x0000001fff048819 */ /* 0x000fe4000001140f */
[-C--:B------:R-:W-:Y:S01]  /*1400*/  LEA.HI R5, R0, R7.reuse, RZ, 0x4 ;  /* 0x0000000700057211 */ /* 0x080fe200078f20ff */
[----:B------:R-:W-:Y:S01]  /*1410*/  IMAD.IADD R184, R7, 0x1, -R184 ;  /* 0x0000000107b87824 */ /* 0x000fe200078e0ab8 */
[----:B------:R-:W-:Y:S01]  /*1420*/  SHF.R.S32.HI R188, RZ, 0x2, R9 ;  /* 0x00000002ffbc7819 */ /* 0x000fe20000011409 */
[----:B------:R-:W-:Y:S01]  /*1430*/  @!P0 IMAD R4, R4, c[0x0][0x178], RZ ;  /* 0x00005e0004048a24 */ /* 0x000fe200078e02ff */
[----:B------:R-:W-:Y:S01]  /*1440*/  LEA.HI R0, R0, R7, RZ, 0x5 ;  /* 0x0000000700007211 */ /* 0x000fe200078f28ff */
[----:B------:R-:W-:Y:S01]  /*1450*/  IMAD.SHL.U32 R181, R19, 0x40, RZ ;  /* 0x0000004013b57824 */ /* 0x000fe200078e00ff */
[----:B------:R-:W-:Y:S01]  /*1460*/  SHF.R.S32.HI R189, RZ, 0x1f, R188 ;  /* 0x0000001fffbd7819 */ /* 0x000fe200000114bc */
[----:B------:R-:W-:Y:S01]  /*1470*/  @!P0 IMAD.WIDE.U32 R32, R15, c[0x0][0x178], RZ ;  /* 0x00005e000f208a25 */ /* 0x000fe200078e00ff */
[----:B------:R-:W-:-:S02]  /*1480*/  LEA.HI R9, R9, R188, RZ, 0x1 ;  /* 0x000000bc09097211 */ /* 0x000fc400078f08ff */
[----:B------:R-:W-:Y:S01]  /*1490*/  LOP3.LUT R181, R181, 0xc0, RZ, 0xc0, !PT ;  /* 0x000000c0b5b57812 */ /* 0x000fe200078ec0ff */
[----:B------:R-:W-:Y:S01]  /*14a0*/  @!P0 IMAD R4, R15, c[0x0][0x17c], R4 ;  /* 0x00005f000f048a24 */ /* 0x000fe200078e0204 */
[----:B------:R-:W-:Y:S01]  /*14b0*/  LOP3.LUT R9, R9, 0x7fffffe, RZ, 0xc0, !PT ;  /* 0x07fffffe09097812 */ /* 0x000fe200078ec0ff */
[----:B------:R-:W-:Y:S01]  /*14c0*/  IMAD.SHL.U32 R184, R184, 0x8, RZ ;  /* 0x00000008b8b87824 */ /* 0x000fe200078e00ff */
[----:B------:R-:W-:Y:S01]  /*14d0*/  SHF.R.S32.HI R18, RZ, 0x5, R0 ;  /* 0x00000005ff127819 */ /* 0x000fe20000011400 */
[----:B------:R-:W-:Y:S01]  /*14e0*/  @P0 IMAD R3, R183, c[0x0][0x194], R3 ;  /* 0x00006500b7030a24 */ /* 0x000fe200078e0203 */
[----:B------:R-:W-:Y:S01]  /*14f0*/  IADD3 R9, R188, -R9, RZ ;  /* 0x80000009bc097210 */ /* 0x000fe20007ffe0ff */
[----:B------:R-:W-:Y:S01]  /*1500*/  @!P0 IMAD.IADD R3, R33, 0x1, R4 ;  /* 0x0000000121038824 */ /* 0x000fe200078e0204 */
[----:B------:R-:W-:Y:S01]  /*1510*/  LOP3.LUT R4, R181, 0x18, R184, 0xf8, !PT ;  /* 0x00000018b5047812 */ /* 0x000fe200078ef8b8 */
[----:B------:R-:W-:Y:S01]  /*1520*/  @!P0 IMAD.MOV.U32 R2, RZ, RZ, R32 ;  /* 0x000000ffff028224 */ /* 0x000fe200078e0020 */
[----:B------:R-:W-:Y:S01]  /*1530*/  IADD3 R16, P0, R184, R16, RZ ;  /* 0x00000010b8107210 */ /* 0x000fe20007f1e0ff */
[----:B------:R-:W-:Y:S01]  /*1540*/  IMAD R10, R18, 0x8, R9 ;  /* 0x00000008120a7824 */ /* 0x000fe200078e0209 */
[----:B------:R-:W-:Y:S01]  /*1550*/  SHF.R.S32.HI R185, RZ, 0x1f, R184 ;  /* 0x0000001fffb97819 */ /* 0x000fe200000114b8 */
[----:B------:R-:W-:Y:S01]  /*1560*/  IMAD.IADD R9, R182, 0x1, -R21 ;  /* 0x00000001b6097824 */ /* 0x000fe200078e0a15 */
[----:B------:R-:W-:Y:S01]  /*1570*/  SHF.R.U32.HI R181, RZ, 0x3, R181 ;  /* 0x00000003ffb57819 */ /* 0x000fe200000116b5 */
[----:B------:R-:W-:Y:S01]  /*1580*/  IMAD R131, R189, c[0x0][0x198], RZ ;  /* 0x00006600bd837a24 */ /* 0x000fe200078e02ff */
[----:B------:R-:W-:Y:S01]  /*1590*/  IADD3 R28, P1, R184, R28, RZ ;  /* 0x0000001cb81c7210 */ /* 0x000fe20007f3e0ff */
[----:B------:R-:W-:Y:S01]  /*15a0*/  IMAD.X R17, R185, 0x1, R17, P0 ;  /* 0x00000001b9117824 */ /* 0x000fe200000e0611 */
[----:B------:R-:W-:Y:S01]  /*15b0*/  LOP3.LUT R181, R4, R181, RZ, 0x3c, !PT ;  /* 0x000000b504b57212 */ /* 0x000fe200078e3cff */
[C---:B------:R-:W-:Y:S01]  /*15c0*/  IMAD R131, R188.reuse, c[0x0][0x19c], R131 ;  /* 0x00006700bc837a24 */ /* 0x040fe200078e0283 */
[----:B------:R-:W-:Y:S01]  /*15d0*/  LOP3.LUT R4, R5, 0xfffffff0, RZ, 0xc0, !PT ;  /* 0xfffffff005047812 */ /* 0x000fe200078ec0ff */
[----:B------:R-:W-:Y:S01]  /*15e0*/  IMAD.X R29, R185, 0x1, R29, P1 ;  /* 0x00000001b91d7824 */ /* 0x000fe200008e061d */
[----:B------:R-:W-:Y:S01]  /*15f0*/  IADD3 R120, P0, R188, R13, RZ ;  /* 0x0000000dbc787210 */ /* 0x000fe20007f1e0ff */
[----:B------:R-:W-:Y:S01]  /*1600*/  IMAD.WIDE.U32 R22, R22, c[0x0][0x1b8], R16 ;  /* 0x00006e0016167a25 */ /* 0x000fe200078e0010 */
[----:B------:R-:W-:-:S02]  /*1610*/  LOP3.LUT R178, R0, 0xffffffe0, RZ, 0xc0, !PT ;  /* 0xffffffe000b27812 */ /* 0x000fc400078ec0ff */
[----:B------:R-:W-:Y:S01]  /*1620*/  IADD3 R175, R184, 0x20, RZ ;  /* 0x00000020b8af7810 */ /* 0x000fe20007ffe0ff */
[----:B------:R-:W-:Y:S01]  /*1630*/  IMAD.IADD R11, R7, 0x1, -R4 ;  /* 0x00000001070b7824 */ /* 0x000fe200078e0a04 */
[----:B------:R-:W-:Y:S01]  /*1640*/  IADD3 R178, -R178, R7, RZ ;  /* 0x00000007b2b27210 */ /* 0x000fe20007ffe1ff */
[----:B------:R-:W-:Y:S01]  /*1650*/  IMAD.X R4, R189, 0x1, R27, P0 ;  /* 0x00000001bd047824 */ /* 0x000fe200000e061b */
[----:B------:R-:W-:Y:S01]  /*1660*/  IADD3 R174, R184, 0x40, RZ ;  /* 0x00000040b8ae7810 */ /* 0x000fe20007ffe0ff */
[----:B------:R-:W-:Y:S01]  /*1670*/  IMAD.WIDE.U32 R132, R188, c[0x0][0x198], R28 ;  /* 0x00006600bc847a25 */ /* 0x000fe200078e001c */
[----:B------:R-:W-:-:S03]  /*1680*/  LEA.HI R13, R11, R11, RZ, 0x1 ;  /* 0x0000000b0b0d7211 */ /* 0x000fc600078f08ff */
[----:B------:R-:W-:Y:S01]  /*1690*/  IMAD R29, R4, c[0x0][0x1a0], RZ ;  /* 0x00006800041d7a24 */ /* 0x000fe200078e02ff */
[--C-:B------:R-:W-:Y:S01]  /*16a0*/  SHF.R.S32.HI R17, RZ, 0x1, R13.reuse ;  /* 0x00000001ff117819 */ /* 0x100fe2000001140d */
[----:B------:R-:W-:Y:S01]  /*16b0*/  IMAD.IADD R23, R23, 0x1, R6 ;  /* 0x0000000117177824 */ /* 0x000fe200078e0206 */
[----:B------:R-:W-:Y:S01]  /*16c0*/  SHF.R.S32.HI R8, RZ, 0x1f, R13 ;  /* 0x0000001fff087819 */ /* 0x000fe2000001140d */
[C---:B------:R-:W-:Y:S02]  /*16d0*/  IMAD R29, R120.reuse, c[0x0][0x1a4], R29 ;  /* 0x00006900781d7a24 */ /* 0x040fe400078e021d */
[----:B------:R-:W-:Y:S01]  /*16e0*/  IMAD.WIDE.U32 R120, R120, c[0x0][0x1a0], R22 ;  /* 0x0000680078787a25 */ /* 0x000fe200078e0016 */
[----:B------:R-:W-:Y:S02]  /*16f0*/  IADD3 R22, P0, R184, R2, RZ ;  /* 0x00000002b8167210 */ /* 0x000fe40007f1e0ff */
[----:B------:R-:W-:Y:S01]  /*1700*/  LEA.HI R8, R8, R17, RZ, 0x2 ;  /* 0x0000001108087211 */ /* 0x000fe200078f10ff */
[----:B------:R-:W-:-:S02]  /*1710*/  IMAD R27, R25, c[0x0][0x1a8], RZ ;  /* 0x00006a00191b7a24 */ /* 0x000fc400078e02ff */
[----:B------:R-:W-:Y:S01]  /*1720*/  IMAD.X R23, R185, 0x1, R3, P0 ;  /* 0x00000001b9177824 */ /* 0x000fe200000e0603 */
[----:B------:R-:W-:Y:S01]  /*1730*/  ISETP.GE.AND P0, PT, R188, R9, PT ;  /* 0x00000009bc00720c */ /* 0x000fe20003f06270 */
[----:B------:R-:W-:Y:S01]  /*1740*/  IMAD.MOV.U32 R3, RZ, RZ, 0x10 ;  /* 0x00000010ff037424 */ /* 0x000fe200078e00ff */
[----:B------:R-:W-:Y:S01]  /*1750*/  LOP3.LUT R8, R8, 0xfffffffc, RZ, 0xc0, !PT ;  /* 0xfffffffc08087812 */ /* 0x000fe200078ec0ff */
[----:B------:R-:W-:Y:S02]  /*1760*/  IMAD.U32 R181, R10, 0x20, R181 ;  /* 0x000000200ab57824 */ /* 0x000fe400078e00b5 */
[C---:B------:R-:W-:Y:S01]  /*1770*/  IMAD R27, R24.reuse, c[0x0][0x1ac], R27 ;  /* 0x00006b00181b7a24 */ /* 0x040fe200078e021b */
[----:B------:R-:W-:Y:S01]  /*1780*/  IADD3 R17, R17, -R8, RZ ;  /* 0x8000000811117210 */ /* 0x000fe20007ffe0ff */
[----:B------:R-:W-:-:S03]  /*1790*/  IMAD.WIDE.U32 R22, R24, c[0x0][0x1a8], R22 ;  /* 0x00006a0018167a25 */ /* 0x000fc600078e0016 */
[----:B------:R-:W-:Y:S01]  /*17a0*/  LOP3.LUT P1, RZ, R17, 0x2, RZ, 0xc0, !PT ;  /* 0x0000000211ff7812 */ /* 0x000fe2000782c0ff */
[----:B------:R-:W-:-:S03]  /*17b0*/  IMAD.WIDE R30, R31, 0x40, R188 ;  /* 0x000000401f1e7825 */ /* 0x000fc600078e02bc */
[----:B------:R-:W-:Y:S01]  /*17c0*/  SEL R4, R3, 0xfffffff0, !P1 ;  /* 0xfffffff003047807 */ /* 0x000fe20004800000 */
        /* <DEDUP_REMOVED lines=37> */
.L_x_1929:
[----:B------:R-:W-:Y:S05]  /*1a20*/  BSYNC B0 ;  /* 0x0000000000007941 */ /* 0x000fea0003800000 */
.L_x_1928:
        /* <DEDUP_REMOVED lines=36> */
.L_x_1931:
[----:B------:R-:W-:Y:S05]  /*1c70*/  BSYNC B0 ;  /* 0x0000000000007941 */ /* 0x000fea0003800000 */
.L_x_1930:
[----:B------:R-:W-:Y:S01]  /*1c80*/  IADD3 R180, R128, -0x1, RZ ;  /* 0xffffffff80b47810 */ /* 0x000fe20007ffe0ff */
[----:B------:R-:W-:Y:S04]  /*1c90*/  BSSY B0, `(.L_x_1932) ;  /* 0x0000020000007945 */ /* 0x000fe80003800000 */
[----:B------:R-:W-:-:S04]  /*1ca0*/  IMAD.SHL.U32 R2, R180, 0x80, RZ ;  /* 0x00000080b4027824 */ /* 0x000fc800078e00ff */
[----:B--2---:R-:W-:-:S05]  /*1cb0*/  IMAD.IADD R9, R123, 0x1, -R2 ;  /* 0x000000017b097824 */ /* 0x004fca00078e0a02 */
[----:B------:R-:W-:-:S13]  /*1cc0*/  ISETP.GE.AND P0, PT, R188, R9, PT ;  /* 0x00000009bc00720c */ /* 0x000fda0003f06270 */
[----:B------:R-:W-:Y:S05]  /*1cd0*/  @P0 BRA `(.L_x_1933) ;  /* 0x000001b000000947 */ /* 0x000fea0003800000 */
[----:B------:R-:W-:Y:S02]  /*1ce0*/  ISETP.GE.AND P3, PT, R184, c[0x0][0x220], PT ;  /* 0x00008800b8007a0c */ /* 0x000fe40003f66270 */
[----:B------:R-:W-:Y:S02]  /*1cf0*/  ISETP.GE.AND P2, PT, R175, c[0x0][0x220], PT ;  /* 0x00008800af007a0c */ /* 0x000fe40003f46270 */
[----:B------:R-:W-:-:S09]  /*1d00*/  ISETP.GE.AND P0, PT, R174, c[0x0][0x220], PT ;  /* 0x00008800ae007a0c */ /* 0x000fd20003f06270 */
[C---:B------:R-:W-:Y:S01]  /*1d10*/  @!P3 LEA R26, P4, R132.reuse, c[0x0][0x168], 0x1 ;  /* 0x00005a00841aba11 */ /* 0x040fe200078808ff */
        /* <DEDUP_REMOVED lines=23> */
.L_x_1933:
[----:B------:R-:W-:Y:S05]  /*1e90*/  BSYNC B0 ;  /* 0x0000000000007941 */ /* 0x000fea0003800000 */
.L_x_1932:
        /* <DEDUP_REMOVED lines=9> */
[----:B--2---:R-:W-:Y:S02]  /*1f30*/  IADD3 R23, P1, R177, R132, RZ ;  /* 0x00000084b1177210 */ /* 0x004fe40007f3e0ff */
[----:B------:R-:W-:-:S03]  /*1f40*/  ISETP.GE.AND P0, PT, R174, c[0x0][0x220], PT ;  /* 0x00008800ae007a0c */ /* 0x000fc60003f06270 */
[----:B------:R-:W-:-:S04]  /*1f50*/  IMAD.X R0, R176, 0x1, R131, P1 ;  /* 0x00000001b0007824 */ /* 0x000fc800008e0683 */
        /* <DEDUP_REMOVED lines=16> */
[----:B------:R-:W-:-:S04]  /*2060*/  LEA R22, P0, R23, c[0x0][0x168], 0x1 ;  /* 0x00005a0017167a11 */ /* 0x000fc800078008ff */
[----:B------:R-:W-:-:S05]  /*2070*/  LEA.HI.X R23, R23, c[0x0][0x16c], R0, 0x1, P0 ;  /* 0x00005b0017177a11 */ /* 0x000fca00000f0c00 */
[----:B------:R-:W-:Y:S01]  /*2080*/  @!PT LDS RZ, [RZ] ;  /* 0x00000000fffff984 */ /* 0x000fe20000000800 */
[----:B------:R-:W-:Y:S01]  /*2090*/  @!PT LDS RZ, [RZ] ;  /* 0x00000000fffff984 */ /* 0x000fe20000000800 */
[----:B------:R-:W-:Y:S01]  /*20a0*/  @!PT LDS RZ, [RZ] ;  /* 0x00000000fffff984 */ /* 0x000fe20000000800 */
[----:B------:R3:W-:Y:S04]  /*20b0*/  LDGSTS.E.BYPASS.LTC128B.128 [R181+0x7800], [R22.64+0x80] ;  /* 0x0780008016b57fae */ /* 0x0007e8000b901d46 */
.L_x_1935:
[----:B------:R-:W-:Y:S05]  /*20c0*/  BSYNC B0 ;  /* 0x0000000000007941 */ /* 0x000fea0003800000 */
.L_x_1934:
[----:B------:R-:W-:Y:S01]  /*20d0*/  IADD3 R10, R188, 0x40, RZ ;  /* 0x00000040bc0a7810 */ /* 0x000fe20007ffe0ff */
[----:B------:R-:W-:Y:S03]  /*20e0*/  BSSY B0, `(.L_x_1936) ;  /* 0x000001f000007945 */ /* 0x000fe60003800000 */
[----:B------:R-:W-:-:S13]  /*20f0*/  ISETP.GE.AND P0, PT, R10, R9, PT ;  /* 0x000000090a00720c */ /* 0x000fda0003f06270 */
[----:B------:R-:W-:Y:S05]  /*2100*/  @P0 BRA `(.L_x_1937) ;  /* 0x000001c000000947 */ /* 0x000fea0003800000 */
[----:B------:R-:W-:Y:S01]  /*2110*/  ISETP.GE.AND P3, PT, R184, c[0x0][0x220], PT ;  /* 0x00008800b8007a0c */ /* 0x000fe20003f66270 */
[----:B------:R-:W-:Y:S01]  /*2120*/  IMAD.MOV.U32 R0, RZ, RZ, c[0x0][0x19c] ;  /* 0x00006700ff007624 */ /* 0x000fe200078e00ff */
[----:B------:R-:W-:Y:S02]  /*2130*/  ISETP.GE.AND P2, PT, R175, c[0x0][0x220], PT ;  /* 0x00008800af007a0c */ /* 0x000fe40003f46270 */
[C---:B--23--:R-:W-:Y:S02]  /*2140*/  LEA R23, P1, R129.reuse, R132, 0x6 ;  /* 0x0000008481177211 */ /* 0x04cfe400078230ff */
        /* <DEDUP_REMOVED lines=24> */
.L_x_1937:
[----:B------:R-:W-:Y:S05]  /*22d0*/  BSYNC B0 ;  /* 0x0000000000007941 */ /* 0x000fea0003800000 */
.L_x_1936:
        /* <DEDUP_REMOVED lines=14> */
[C---:B---3--:R-:W-:Y:S02]  /*23c0*/  @!P2 LEA R22, P1, R26.reuse, c[0x0][0x168], 0x1 ;  /* 0x00005a001a16aa11 */ /* 0x048fe400078208ff */
        /* <DEDUP_REMOVED lines=19> */
.L_x_1939:
[----:B------:R-:W-:Y:S05]  /*2500*/  BSYNC B0 ;  /* 0x0000000000007941 */ /* 0x000fea0003800000 */
.L_x_1938:
[----:B------:R-:W-:Y:S01]  /*2510*/  SHF.R.S32.HI R0, RZ, 0x1f, R15 ;  /* 0x0000001fff007819 */ /* 0x000fe2000001140f */
[----:B------:R-:W-:Y:S01]  /*2520*/  IMAD.WIDE.U32 R24, R15, c[0x0][0x320], R24 ;  /* 0x0000c8000f187a25 */ /* 0x000fe200078e0018 */
[----:B------:R-:W0:Y:S03]  /*2530*/  LDGDEPBAR ;  /* 0x00000000000079af */ /* 0x000e260000000000 */
[----:B------:R-:W-:Y:S01]  /*2540*/  IMAD R0, R0, c[0x0][0x320], RZ ;  /* 0x0000c80000007a24 */ /* 0x000fe200078e02ff */
[----:B--2---:R-:W-:-:S03]  /*2550*/  LEA R26, P0, R24, c[0x0][0x318], 0x2 ;  /* 0x0000c600181a7a11 */ /* 0x004fc600078010ff */
[----:B------:R-:W-:-:S04]  /*2560*/  IMAD R0, R15, c[0x0][0x324], R0 ;  /* 0x0000c9000f007a24 */ /* 0x000fc800078e0200 */
[----:B------:R-:W-:-:S05]  /*2570*/  IMAD.IADD R0, R25, 0x1, R0 ;  /* 0x0000000119007824 */ /* 0x000fca00078e0200 */
[----:B------:R-:W-:-:S05]  /*2580*/  LEA.HI.X R27, R24, c[0x0][0x31c], R0, 0x2, P0 ;  /* 0x0000c700181b7a11 */ /* 0x000fca00000f1400 */
[----:B------:R-:W2:Y:S01]  /*2590*/  LDG.E R0, [R26.64] ;  /* 0x000000061a007981 */ /* 0x000ea2000c1e1900 */
[----:B---3--:R-:W-:Y:S01]  /*25a0*/  SHF.R.S32.HI R22, RZ, 0x1f, R11 ;  /* 0x0000001fff167819 */ /* 0x008fe2000001140b */
[----:B------:R-:W-:Y:S01]  /*25b0*/  IMAD.SHL.U32 R179, R7, 0x2, RZ ;  /* 0x0000000207b37824 */ /* 0x000fe200078e00ff */
[----:B------:R-:W-:-:S04]  /*25c0*/  DEPBAR.LE SB0, 0x0 ;  /* 0x000080000000791a */ /* 0x000fc80000000000 */
[----:B------:R-:W-:Y:S01]  /*25d0*/  LOP3.LUT R14, R14, 0xfffffff8, RZ, 0xc0, !PT ;  /* 0xfffffff80e0e7812 */ /* 0x000fe200078ec0ff */
[----:B------:R-:W-:Y:S01]  /*25e0*/  BSSY B0, `(.L_x_1940) ;  /* 0x0000050000007945 */ /* 0x000fe20003800000 */
[----:B------:R-:W-:Y:S02]  /*25f0*/  LOP3.LUT R16, R13, 0x7fffffe, RZ, 0xc0, !PT ;  /* 0x07fffffe0d107812 */ /* 0x000fe400078ec0ff */
[----:B------:R-:W-:Y:S01]  /*2600*/  SHF.R.S32.HI R20, RZ, 0x4, R5 ;  /* 0x00000004ff147819 */ /* 0x000fe20000011405 */
[----:B------:R-:W-:Y:S01]  /*2610*/  IMAD.IADD R14, R7, 0x1, -R14 ;  /* 0x00000001070e7824 */ /* 0x000fe200078e0a0e */
[----:B------:R-:W-:Y:S01]  /*2620*/  LEA.HI R15, R22, R11, RZ, 0x3 ;  /* 0x0000000b160f7211 */ /* 0x000fe200078f18ff */
[----:B------:R-:W-:Y:S01]  /*2630*/  IMAD.IADD R16, R11, 0x1, -R16 ;  /* 0x000000010b107824 */ /* 0x000fe200078e0a10 */
[----:B------:R-:W-:Y:S02]  /*2640*/  LEA.HI R11, R5, R20, RZ, 0x1 ;  /* 0x00000014050b7211 */ /* 0x000fe400078f08ff */
[----:B------:R-:W-:Y:S01]  /*2650*/  SHF.R.S32.HI R5, RZ, 0x1f, R178 ;  /* 0x0000001fff057819 */ /* 0x000fe200000114b2 */
[----:B------:R-:W-:Y:S01]  /*2660*/  IMAD.SHL.U32 R15, R15, 0x20, RZ ;  /* 0x000000200f0f7824 */ /* 0x000fe200078e00ff */
[----:B------:R-:W-:Y:S01]  /*2670*/  BAR.SYNC.DEFER_BLOCKING 0x0 ;  /* 0x0000000000007b1d */ /* 0x000fe20000010000 */
[----:B------:R-:W-:-:S02]  /*2680*/  ISETP.GE.AND P1, PT, R188, R9, PT ;  /* 0x00000009bc00720c */ /* 0x000fc40003f26270 */
[----:B------:R-:W-:Y:S02]  /*2690*/  LEA.HI R13, R14, R14, RZ, 0x1 ;  /* 0x0000000e0e0d7211 */ /* 0x000fe400078f08ff */
[----:B------:R-:W-:Y:S02]  /*26a0*/  LOP3.LUT R11, R11, 0xfffffffe, RZ, 0xc0, !PT ;  /* 0xfffffffe0b0b7812 */ /* 0x000fe400078ec0ff */
[----:B------:R-:W-:Y:S02]  /*26b0*/  LEA.HI R178, R5, R178, RZ, 0x2 ;  /* 0x000000b205b27211 */ /* 0x000fe400078f10ff */
[----:B------:R-:W-:Y:S01]  /*26c0*/  LOP3.LUT R15, R15, 0xffffff00, RZ, 0xc0, !PT ;  /* 0xffffff000f0f7812 */ /* 0x000fe200078ec0ff */
[----:B------:R-:W-:Y:S01]  /*26d0*/  IMAD.IADD R20, R20, 0x1, -R11 ;  /* 0x0000000114147824 */ /* 0x000fe200078e0a0b */
[----:B------:R-:W-:Y:S01]  /*26e0*/  LOP3.LUT R5, R13, 0x7fffffe, RZ, 0xc0, !PT ;  /* 0x07fffffe0d057812 */ /* 0x000fe200078ec0ff */
[C---:B------:R-:W-:Y:S01]  /*26f0*/  IMAD R11, R18.reuse, 0x10, R21 ;  /* 0x00000010120b7824 */ /* 0x040fe200078e0215 */
[----:B------:R-:W-:Y:S01]  /*2700*/  SHF.R.S32.HI R13, RZ, 0x1, R13 ;  /* 0x00000001ff0d7819 */ /* 0x000fe2000001140d */
[----:B------:R-:W-:Y:S01]  /*2710*/  IMAD R21, R18, 0x200, R15 ;  /* 0x0000020012157824 */ /* 0x000fe200078e020f */
[----:B------:R-:W-:Y:S01]  /*2720*/  SHF.R.S32.HI R178, RZ, 0x2, R178 ;  /* 0x00000002ffb27819 */ /* 0x000fe200000114b2 */
[----:B------:R-:W-:Y:S01]  /*2730*/  IMAD.IADD R5, R14, 0x1, -R5 ;  /* 0x000000010e057824 */ /* 0x000fe200078e0a05 */
[----:B------:R-:W-:Y:S01]  /*2740*/  LOP3.LUT P2, RZ, R13, 0x2, RZ, 0xc0, !PT ;  /* 0x000000020dff7812 */ /* 0x000fe2000784c0ff */
[----:B------:R-:W-:Y:S01]  /*2750*/  IMAD.SHL.U32 R14, R17, 0x40, RZ ;  /* 0x00000040110e7824 */ /* 0x000fe200078e00ff */
[----:B------:R-:W-:Y:S01]  /*2760*/  IADD3 R11, R11, 0x1, R178 ;  /* 0x000000010b0b7810 */ /* 0x000fe20007ffe0b2 */
[----:B------:R-:W-:Y:S01]  /*2770*/  IMAD R15, R16, 0x20, R15 ;  /* 0x00000020100f7824 */ /* 0x000fe200078e020f */
[----:B------:R-:W-:Y:S01]  /*2780*/  LEA R198, P0, R120, c[0x0][0x170], 0x1 ;  /* 0x00005c0078c67a11 */ /* 0x000fe200078008ff */
[----:B------:R-:W-:Y:S01]  /*2790*/  IMAD R21, R16, 0x20, R21 ;  /* 0x0000002010157824 */ /* 0x000fe200078e0215 */
[----:B------:R-:W-:Y:S01]  /*27a0*/  LOP3.LUT R14, R14, 0xc0, RZ, 0xc0, !PT ;  /* 0x000000c00e0e7812 */ /* 0x000fe200078ec0ff */
[----:B------:R-:W-:Y:S01]  /*27b0*/  IMAD.SHL.U32 R17, R19, 0x8, RZ ;  /* 0x0000000813117824 */ /* 0x000fe200078e00ff */
[----:B------:R3:W-:Y:S01]  /*27c0*/  @P1 STS [R181+0x9000], RZ ;  /* 0x009000ffb5001388 */ /* 0x0007e20000000800 */
[----:B------:R-:W-:Y:S01]  /*27d0*/  IMAD.SHL.U32 R16, R13, 0x40, RZ ;  /* 0x000000400d107824 */ /* 0x000fe200078e00ff */
[----:B------:R-:W-:Y:S01]  /*27e0*/  IADD3 R122, R123, R11, -R182 ;  /* 0x0000000b7b7a7210 */ /* 0x000fe20007ffe8b6 */
[----:B------:R-:W-:Y:S01]  /*27f0*/  IMAD.SHL.U32 R19, R20, 0x8, RZ ;  /* 0x0000000814137824 */ /* 0x000fe200078e00ff */
[----:B------:R3:W-:Y:S01]  /*2800*/  @P1 STS [R181+0x9004], RZ ;  /* 0x009004ffb5001388 */ /* 0x0007e20000000800 */
[----:B------:R-:W2:Y:S01]  /*2810*/  MUFU.RCP R13, c[0x0][0x238] ;  /* 0x00008e00000d7b08 */ /* 0x000ea20000001000 */
[----:B------:R-:W-:Y:S01]  /*2820*/  LOP3.LUT R16, R16, 0xc0, RZ, 0xc0, !PT ;  /* 0x000000c010107812 */ /* 0x000fe200078ec0ff */
[----:B------:R-:W-:Y:S01]  /*2830*/  IMAD R172, R20, 0x8, R5 ;  /* 0x0000000814ac7824 */ /* 0x000fe200078e0205 */
[----:B------:R3:W-:Y:S01]  /*2840*/  @P1 STS.64 [R181+0x9008], RZ ;  /* 0x009008ffb5001388 */ /* 0x0007e20000000a00 */
[----:B------:R-:W-:-:S02]  /*2850*/  LOP3.LUT R19, R14, 0x8, R19, 0xf8, !PT ;  /* 0x000000080e137812 */ /* 0x000fc400078ef813 */
[----:B------:R-:W-:Y:S01]  /*2860*/  SHF.R.U32.HI R14, RZ, 0x3, R14 ;  /* 0x00000003ff0e7819 */ /* 0x000fe2000001160e */
[----:B------:R3:W-:Y:S01]  /*2870*/  @P1 STS.128 [R181+0xb000], RZ ;  /* 0x00b000ffb5001388 */ /* 0x0007e20000000c00 */
[----:B------:R-:W-:Y:S02]  /*2880*/  LOP3.LUT R17, R16, 0x8, R17, 0xf8, !PT ;  /* 0x0000000810117812 */ /* 0x000fe400078ef811 */
[----:B------:R-:W-:Y:S01]  /*2890*/  SHF.R.U32.HI R16, RZ, 0x3, R16 ;  /* 0x00000003ff107819 */ /* 0x000fe20000011610 */
[----:B------:R3:W-:Y:S01]  /*28a0*/  @P1 STS.128 [R181+0xd000], RZ ;  /* 0x00d000ffb5001388 */ /* 0x0007e20000000c00 */
[----:B------:R-:W-:Y:S02]  /*28b0*/  LOP3.LUT R14, R19, R14, RZ, 0x3c, !PT ;  /* 0x0000000e130e7212 */ /* 0x000fe400078e3cff */
[----:B------:R-:W-:Y:S02]  /*28c0*/  LOP3.LUT R17, R17, R16, RZ, 0x3c, !PT ;  /* 0x0000001011117212 */ /* 0x000fe400078e3cff */
[----:B------:R-:W-:Y:S01]  /*28d0*/  LOP3.LUT R179, R179, 0x6, RZ, 0xc0, !PT ;  /* 0x00000006b3b37812 */ /* 0x000fe200078ec0ff */
[----:B------:R-:W-:Y:S01]  /*28e0*/  IMAD.IADD R173, R14, 0x1, R21 ;  /* 0x000000010ead7824 */ /* 0x000fe200078e0215 */
[----:B------:R-:W-:Y:S01]  /*28f0*/  LEA.HI.X R199, R120, c[0x0][0x174], R6, 0x1, P0 ;  /* 0x00005d0078c77a11 */ /* 0x000fe200000f0c06 */
[----:B------:R-:W-:Y:S01]  /*2900*/  IMAD.IADD R5, R14, 0x1, R15 ;  /* 0x000000010e057824 */ /* 0x000fe200078e020f */
[----:B------:R-:W-:Y:S01]  /*2910*/  SEL R3, R3, 0xfffffff0, !P2 ;  /* 0xfffffff003037807 */ /* 0x000fe20005000000 */
[----:B------:R-:W-:Y:S01]  /*2920*/  IMAD.U32 R172, R172, 0x20, R17 ;  /* 0x00000020acac7824 */ /* 0x000fe200078e0011 */
[----:B------:R-:W-:Y:S01]  /*2930*/  IADD3 R122, R122, c[0x0][0x2e8], RZ ;  /* 0x0000ba007a7a7a10 */ /* 0x000fe20007ffe0ff */
[----:B------:R-:W-:-:S02]  /*2940*/  IMAD.SHL.U32 R173, R173, 0x2, RZ ;  /* 0x00000002adad7824 */ /* 0x000fc400078e00ff */
[----:B--2---:R-:W-:Y:S01]  /*2950*/  FMUL.FTZ R0, R0, R13 ;  /* 0x0000000d00007220 */ /* 0x004fe20000410000 */
[----:B------:R-:W-:Y:S05]  /*2960*/  @P1 BRA `(.L_x_1941) ;  /* 0x0000017000001947 */ /* 0x000fea0003800000 */
[----:B---3--:R-:W-:Y:S02]  /*2970*/  ISETP.GE.AND P2, PT, R184, c[0x0][0x220], PT ;  /* 0x00008800b8007a0c */ /* 0x008fe40003f46270 */
[----:B------:R-:W-:Y:S02]  /*2980*/  ISETP.GE.AND P1, PT, R175, c[0x0][0x220], PT ;  /* 0x00008800af007a0c */ /* 0x000fe40003f26270 */
        /* <DEDUP_REMOVED lines=17> */
[----:B------:R-:W-:Y:S01]  /*2aa0*/  @!PT LDS RZ, [RZ] ;  /* 0x00000000fffff984 */ /* 0x000fe20000000800 */
[----:B------:R-:W-:Y:S01]  /*2ab0*/  @!PT LDS RZ, [RZ] ;  /* 0x00000000fffff984 */ /* 0x000fe20000000800 */
[----:B------:R-:W-:Y:S01]  /*2ac0*/  @!PT LDS RZ, [RZ] ;  /* 0x00000000fffff984 */ /* 0x000fe20000000800 */
[----:B------:R3:W-:Y:S02]  /*2ad0*/  LDGSTS.E.BYPASS.LTC128B.128 [R181+0xd000], [R198.64+0x80] ;  /* 0x0d000080c6b57fae */ /* 0x0007e4000b901d46 */
.L_x_1941:
[----:B---3--:R-:W-:Y:S05]  /*2ae0*/  BSYNC B0 ;  /* 0x0000000000007941 */ /* 0x008fea0003800000 */
.L_x_1940:
        /* <DEDUP_REMOVED lines=34> */
.L_x_1943:
[----:B------:R-:W-:Y:S05]  /*2d10*/  BSYNC B0 ;  /* 0x0000000000007941 */ /* 0x000fea0003800000 */
.L_x_1942:
        /* <DEDUP_REMOVED lines=34> */
.L_x_1945:
[----:B------:R-:W-:Y:S05]  /*2f40*/  BSYNC B0 ;  /* 0x0000000000007941 */ /* 0x000fea0003800000 */
.L_x_1944:
        /* <DEDUP_REMOVED lines=10> */
[--C-:B------:R-:W-:Y:S01]  /*2ff0*/  @!P2 IMAD.MOV.U32 R11, RZ, RZ, R199.reuse ;  /* 0x000000ffff0ba224 */ /* 0x100fe200078e00c7 */
[----:B------:R-:W-:Y:S01]  /*3000*/  @!P2 MOV R10, R198 ;  /* 0x000000c6000aa202 */ /* 0x000fe20000000f00 */
[C---:B--2---:R-:W-:Y:S01]  /*3010*/  @!P1 IMAD.WIDE.U32 R12, R7.reuse, 0xc0, R198 ;  /* 0x000000c0070c9825 */ /* 0x044fe200078e00c6 */
[----:B------:R-:W-:Y:S01]  /*3020*/  @!P1 MOV R8, c[0x0][0x1a4] ;  /* 0x0000690000089a02 */ /* 0x000fe20000000f00 */
[----:B------:R2:W-:Y:S02]  /*3030*/  @P2 STS.128 [R181+0xa800], RZ ;  /* 0x00a800ffb5002388 */ /* 0x0005e40000000c00 */
[----:B------:R-:W-:-:S04]  /*3040*/  @!P2 IMAD.WIDE.U32 R10, R7, 0xc0, R10 ;  /* 0x000000c0070aa825 */ /* 0x000fc800078e000a */
[----:B------:R-:W-:Y:S02]  /*3050*/  @!P2 IMAD R9, R9, 0xc0, RZ ;  /* 0x000000c00909a824 */ /* 0x000fe400078e02ff */
[----:B------:R-:W-:-:S03]  /*3060*/  @!P1 IMAD R8, R8, 0xc0, RZ ;  /* 0x000000c008089824 */ /* 0x000fc600078e02ff */
[----:B------:R-:W-:Y:S01]  /*3070*/  @!P2 IADD3 R11, R11, R9, RZ ;  /* 0x000000090b0ba210 */ /* 0x000fe20007ffe0ff */
[----:B------:R-:W-:-:S04]  /*3080*/  @!P1 IMAD.IADD R13, R13, 0x1, R8 ;  /* 0x000000010d0d9824 */ /* 0x000fc800078e0208 */
        /* <DEDUP_REMOVED lines=11> */
[----:B------:R-:W-:Y:S01]  /*3140*/  ULDC UR4, c[0x0][0x1a4] ;  /* 0x0000690000047ab9 */ /* 0x000fe20000000800 */
[----:B------:R-:W-:Y:S01]  /*3150*/  IMAD.WIDE.U32 R8, R7, 0xc0, R198 ;  /* 0x000000c007087825 */ /* 0x000fe200078e00c6 */
[----:B------:R-:W-:-:S06]  /*3160*/  UIMAD UR4, UR4, 0xc0, URZ ;  /* 0x000000c0040478a4 */ /* 0x000fcc000f8e023f */
[----:B------:R-:W-:-:S05]  /*3170*/  IADD3 R9, R9, UR4, RZ ;  /* 0x0000000409097c10 */ /* 0x000fca000fffe0ff */
[----:B------:R-:W-:Y:S01]  /*3180*/  @!PT LDS RZ, [RZ] ;  /* 0x00000000fffff984 */ /* 0x000fe20000000800 */
[----:B------:R-:W-:Y:S01]  /*3190*/  @!PT LDS RZ, [RZ] ;  /* 0x00000000fffff984 */ /* 0x000fe20000000800 */
[----:B------:R-:W-:Y:S01]  /*31a0*/  @!PT LDS RZ, [RZ] ;  /* 0x00000000fffff984 */ /* 0x000fe20000000800 */
[----:B------:R1:W-:Y:S02]  /*31b0*/  LDGSTS.E.BYPASS.LTC128B.128 [R181+0xe800], [R8.64+0x80] ;  /* 0x0e80008008b57fae */ /* 0x0003e4000b901d46 */
.L_x_1947:
[----:B------:R-:W-:Y:S05]  /*31c0*/  BSYNC B0 ;  /* 0x0000000000007941 */ /* 0x000fea0003800000 */
.L_x_1946:
[----:B------:R-:W-:Y:S01]  /*31d0*/  IMAD.SHL.U32 R172, R172, 0x2, RZ ;  /* 0x00000002acac7824 */ /* 0x000fe200078e00ff */
[----:B------:R-:W-:Y:S01]  /*31e0*/  LDSM.16.M88.4 R60, [R173] ;  /* 0x00000000ad3c783b */ /* 0x000fe20000000200 */
[----:B------:R-:W-:Y:S01]  /*31f0*/  IMAD R171, R4, 0x2, R173 ;  /* 0x0000000204ab7824 */ /* 0x000fe200078e02ad */
[----:B------:R-:W-:Y:S01]  /*3200*/  IMNMX R134, R122, R123, PT ;  /* 0x0000007b7a867217 */ /* 0x000fe20003800200 */
[----:B------:R-:W-:Y:S01]  /*3210*/  IMAD R169, R3, 0x2, R172 ;  /* 0x0000000203a97824 */ /* 0x000fe200078e02ac */
[----:B------:R-:W5:Y:S01]  /*3220*/  LDSM.16.M88.4 R40, [R172+0x3000] ;  /* 0x00300000ac28783b */ /* 0x000f620000000200 */
[----:B------:R-:W-:-:S03]  /*3230*/  IMAD.IADD R3, R2, 0x1, R179 ;  /* 0x0000000102037824 */ /* 0x000fc600078e02b3 */
[----:B-1----:R-:W1:Y:S04]  /*3240*/  LDSM.16.M88.4 R32, [R172+0x3400] ;  /* 0x00340000ac20783b */ /* 0x002e680000000200 */
[----:B------:R-:W2:Y:S04]  /*3250*/  LDSM.16.M88.4 R84, [R172+0x4000] ;  /* 0x00400000ac54783b */ /* 0x000ea80000000200 */
[----:B------:R-:W3:Y:S04]  /*3260*/  LDSM.16.M88.4 R76, [R172+0x4400] ;  /* 0x00440000ac4c783b */ /* 0x000ee80000000200 */
[----:B------:R-:W-:Y:S04]  /*3270*/  LDSM.16.M88.4 R20, [R171] ;  /* 0x00000000ab14783b */ /* 0x000fe80000000200 */
[----:B------:R-:W4:Y:S04]  /*3280*/  LDSM.16.M88.4 R48, [R169+0x3000] ;  /* 0x00300000a930783b */ /* 0x000f280000000200 */
[----:B------:R-:W2:Y:S04]  /*3290*/  LDSM.16.M88.4 R24, [R172+0x3800] ;  /* 0x00380000ac18783b */ /* 0x000ea80000000200 */
[----:B------:R-:W2:Y:S04]  /*32a0*/  LDSM.16.M88.4 R92, [R172+0x3c00] ;  /* 0x003c0000ac5c783b */ /* 0x000ea80000000200 */
[----:B------:R-:W2:Y:S04]  /*32b0*/  LDSM.16.M88.4 R68, [R172+0x4800] ;  /* 0x00480000ac44783b */ /* 0x000ea80000000200 */
[----:B------:R-:W3:Y:S04]  /*32c0*/  LDSM.16.M88.4 R52, [R172+0x4c00] ;  /* 0x004c0000ac34783b */ /* 0x000ee80000000200 */
[----:B--2---:R-:W2:Y:S01]  /*32d0*/  LDSM.16.M88.4 R8, [R169+0x3400] ;  /* 0x00340000a908783b */ /* 0x004ea20000000200 */
[C---:B-----5:R-:W-:Y:S03]  /*32e0*/  HMMA.16816.F32.BF16 R44, R60.reuse, R40, RZ ;  /* 0x000000283c2c723c */ /* 0x060fe600000418ff */
[----:B------:R-:W5:Y:S04]  /*32f0*/  LDSM.16.M88.4 R56, [R169+0x4000] ;  /* 0x00400000a938783b */ /* 0x000f680000000200 */
[----:B------:R-:W2:Y:S01]  /*3300*/  LDSM.16.M88.4 R16, [R169+0x4400] ;  /* 0x00440000a910783b */ /* 0x000ea20000000200 */
[C---:B------:R-:W-:Y:S03]  /*3310*/  HMMA.16816.F32.BF16 R40, R60.reuse, R42, RZ ;  /* 0x0000002a3c28723c */ /* 0x040fe600000418ff */
[----:B------:R-:W2:Y:S04]  /*3320*/  LDSM.16.M88.4 R104, [R169+0x3800] ;  /* 0x00380000a968783b */ /* 0x000ea80000000200 */
[----:B------:R-:W-:Y:S01]  /*3330*/  LDSM.16.M88.4 R100, [R169+0x3c00] ;  /* 0x003c0000a964783b */ /* 0x000fe20000000200 */
[C---:B-1----:R-:W-:Y:S03]  /*3340*/  HMMA.16816.F32.BF16 R36, R60.reuse, R32, RZ ;  /* 0x000000203c24723c */ /* 0x042fe600000418ff */
[----:B------:R-:W-:Y:S04]  /*3350*/  LDSM.16.M88.4 R96, [R169+0x4800] ;  /* 0x00480000a960783b */ /* 0x000fe80000000200 */
[----:B------:R-:W-:Y:S01]  /*3360*/  LDSM.16.M88.4 R108, [R172+0x5800] ;  /* 0x00580000ac6c783b */ /* 0x000fe20000000200 */
[C---:B------:R-:W-:Y:S03]  /*3370*/  HMMA.16816.F32.BF16 R32, R60.reuse, R34, RZ ;  /* 0x000000223c20723c */ /* 0x040fe600000418ff */
[----:B------:R-:W-:Y:S04]  /*3380*/  LDSM.16.M88.4 R116, [R172+0x5400] ;  /* 0x00540000ac74783b */ /* 0x000fe80000000200 */
[----:B------:R-:W-:Y:S01]  /*3390*/  LDSM.16.M88.4 R112, [R171+0x1000] ;  /* 0x00100000ab70783b */ /* 0x000fe20000000200 */
[C---:B------:R-:W-:Y:S03]  /*33a0*/  HMMA.16816.F32.BF16 R88, R60.reuse, R84, RZ ;  /* 0x000000543c58723c */ /* 0x040fe600000418ff */
[----:B------:R-:W0:Y:S05]  /*33b0*/  LDGDEPBAR ;  /* 0x00000000000079af */ /* 0x000e2a0000000000 */
[C---:B---3--:R-:W-:Y:S08]  /*33c0*/  HMMA.16816.F32.BF16 R80, R60.reuse, R76, RZ ;  /* 0x0000004c3c50723c */ /* 0x048ff000000418ff */
[C---:B------:R-:W-:Y:S08]  /*33d0*/  HMMA.16816.F32.BF16 R84, R60.reuse, R86, RZ ;  /* 0x000000563c54723c */ /* 0x040ff000000418ff */
[----:B------:R-:W-:Y:S08]  /*33e0*/  HMMA.16816.F32.BF16 R76, R60, R78, RZ ;  /* 0x0000004e3c4c723c */ /* 0x000ff000000418ff */
[C---:B----4-:R-:W-:Y:S08]  /*33f0*/  HMMA.16816.F32.BF16 R44, R20.reuse, R48, R44 ;  /* 0x00000030142c723c */ /* 0x050ff0000004182c */
[----:B------:R-:W-:Y:S01]  /*3400*/  HMMA.16816.F32.BF16 R40, R20, R50, R40 ;  /* 0x000000321428723c */ /* 0x000fe20000041828 */
[----:B------:R-:W1:Y:S07]  /*3410*/  LDSM.16.M88.4 R48, [R169+0x4c00] ;  /* 0x004c0000a930783b */ /* 0x000e6e0000000200 */
        /* <DEDUP_REMOVED lines=8> */
[----:B------:R-:W-:Y:S07]  /*34a0*/  LDSM.16.M88.4 R52, [R173+0x1000] ;  /* 0x00100000ad34783b */ /* 0x000fee0000000200 */
[C---:B--2---:R-:W-:Y:S08]  /*34b0*/  HMMA.16816.F32.BF16 R36, R20.reuse, R8, R36 ;  /* 0x000000081424723c */ /* 0x044ff00000041824 */
[C---:B------:R-:W-:Y:S01]  /*34c0*/  HMMA.16816.F32.BF16 R32, R20.reuse, R10, R32 ;  /* 0x0000000a1420723c */ /* 0x040fe20000041820 */
[----:B------:R-:W2:Y:S07]  /*34d0*/  LDSM.16.M88.4 R8, [R172+0x5000] ;  /* 0x00500000ac08783b */ /* 0x000eae0000000200 */
[C---:B-----5:R-:W-:Y:S08]  /*34e0*/  HMMA.16816.F32.BF16 R88, R20.reuse, R56, R88 ;  /* 0x000000381458723c */ /* 0x060ff00000041858 */
        /* <DEDUP_REMOVED lines=13> */
[----:B------:R-:W5:Y:S07]  /*35c0*/  LDSM.16.M88.4 R100, [R172+0x6800] ;  /* 0x00680000ac64783b */ /* 0x000f6e0000000200 */
[C---:B------:R-:W-:Y:S08]  /*35d0*/  HMMA.16816.F32.BF16 R72, R20.reuse, R96, R72 ;  /* 0x000000601448723c */ /* 0x040ff00000041848 */
[----:B------:R-:W-:Y:S01]  /*35e0*/  HMMA.16816.F32.BF16 R68, R20, R98, R68 ;  /* 0x000000621444723c */ /* 0x000fe20000041844 */
[----:B------:R-:W1:Y:S04]  /*35f0*/  LDSM.16.M88.4 R96, [R172+0x6c00] ;  /* 0x006c0000ac60783b */ /* 0x000e680000000200 */
[----:B------:R-:W1:Y:S03]  /*3600*/  LDSM.16.M88.4 R20, [R169+0x5400] ;  /* 0x00540000a914783b */ /* 0x000e660000000200 */
[C---:B--2---:R-:W-:Y:S08]  /*3610*/  HMMA.16816.F32.BF16 R44, R52.reuse, R8, R44 ;  /* 0x00000008342c723c */ /* 0x044ff0000004182c */
[C---:B------:R-:W-:Y:S01]  /*3620*/  HMMA.16816.F32.BF16 R40, R52.reuse, R10, R40 ;  /* 0x0000000a3428723c */ /* 0x040fe20000041828 */
[----:B------:R-:W2:Y:S07]  /*3630*/  LDSM.16.M88.4 R8, [R169+0x5800] ;  /* 0x00580000a908783b */ /* 0x000eae0000000200 */
[C---:B------:R-:W-:Y:S08]  /*3640*/  HMMA.16816.F32.BF16 R28, R52.reuse, R108, R28 ;  /* 0x0000006c341c723c */ /* 0x040ff0000004181c */
[C---:B------:R-:W-:Y:S01]  /*3650*/  HMMA.16816.F32.BF16 R24, R52.reuse, R110, R24 ;  /* 0x0000006e3418723c */ /* 0x040fe20000041818 */
[----:B------:R-:W1:Y:S07]  /*3660*/  LDSM.16.M88.4 R108, [R169+0x6000] ;  /* 0x00600000a96c783b */ /* 0x000e6e0000000200 */
        /* <DEDUP_REMOVED lines=8> */
[----:B------:R-:W3:Y:S07]  /*36f0*/  LDSM.16.M88.4 R16, [R173+0x2000] ;  /* 0x00200000ad10783b */ /* 0x000eee0000000200 */
[----:B-1----:R-:W-:Y:S08]  /*3700*/  HMMA.16816.F32.BF16 R44, R112, R48, R44 ;  /* 0x00000030702c723c */ /* 0x002ff0000004182c */
[C---:B------:R-:W-:Y:S08]  /*3710*/  HMMA.16816.F32.BF16 R12, R52.reuse, R104, R12 ;  /* 0x00000068340c723c */ /* 0x040ff0000004180c */
[C---:B------:R-:W-:Y:S01]  /*3720*/  HMMA.16816.F32.BF16 R92, R52.reuse, R106, R92 ;  /* 0x0000006a345c723c */ /* 0x040fe2000004185c */
[----:B------:R-:W-:Y:S07]  /*3730*/  LDSM.16.M88.4 R104, [R169+0x6400] ;  /* 0x00640000a968783b */ /* 0x000fee0000000200 */
[C---:B-----5:R-:W-:Y:S08]  /*3740*/  HMMA.16816.F32.BF16 R72, R52.reuse, R100, R72 ;  /* 0x000000643448723c */ /* 0x060ff00000041848 */
[C---:B------:R-:W-:Y:S01]  /*3750*/  HMMA.16816.F32.BF16 R68, R52.reuse, R102, R68 ;  /* 0x000000663444723c */ /* 0x040fe20000041844 */
[----:B------:R-:W-:Y:S07]  /*3760*/  LDSM.16.M88.4 R100, [R169+0x6800] ;  /* 0x00680000a964783b */ /* 0x000fee0000000200 */
[C---:B------:R-:W-:Y:S08]  /*3770*/  HMMA.16816.F32.BF16 R64, R52.reuse, R96, R64 ;  /* 0x000000603440723c */ /* 0x040ff00000041840 */
[----:B------:R-:W-:Y:S01]  /*3780*/  HMMA.16816.F32.BF16 R60, R52, R98, R60 ;  /* 0x00000062343c723c */ /* 0x000fe2000004183c */
[----:B------:R-:W1:Y:S04]  /*3790*/  LDSM.16.M88.4 R52, [R172+0x7400] ;  /* 0x00740000ac34783b */ /* 0x000e680000000200 */
[----:B------:R-:W-:Y:S03]  /*37a0*/  LDSM.16.M88.4 R96, [R169+0x6c00] ;  /* 0x006c0000a960783b */ /* 0x000fe60000000200 */
[C---:B------:R-:W-:Y:S08]  /*37b0*/  HMMA.16816.F32.BF16 R36, R112.reuse, R20, R36 ;  /* 0x000000147024723c */ /* 0x040ff00000041824 */
[C---:B------:R-:W-:Y:S01]  /*37c0*/  HMMA.16816.F32.BF16 R32, R112.reuse, R22, R32 ;  /* 0x000000167020723c */ /* 0x040fe20000041820 */
[----:B------:R-:W-:Y:S07]  /*37d0*/  LDSM.16.M88.4 R20, [R169+0x7000] ;  /* 0x00700000a914783b */ /* 0x000fee0000000200 */
[C---:B--2---:R-:W-:Y:S08]  /*37e0*/  HMMA.16816.F32.BF16 R28, R112.reuse, R8, R28 ;  /* 0x00000008701c723c */ /* 0x044ff0000004181c */
[C---:B------:R-:W-:Y:S01]  /*37f0*/  HMMA.16816.F32.BF16 R24, R112.reuse, R10, R24 ;  /* 0x0000000a7018723c */ /* 0x040fe20000041818 */
[----:B------:R-:W2:Y:S07]  /*3800*/  LDSM.16.M88.4 R8, [R171+0x2000] ;  /* 0x00200000ab08783b */ /* 0x000eae0000000200 */
[C---:B------:R-:W-:Y:S01]  /*3810*/  HMMA.16816.F32.BF16 R40, R112.reuse, R50, R40 ;  /* 0x000000327028723c */ /* 0x040fe20000041828 */
[----:B------:R-:W4:Y:S07]  /*3820*/  LDSM.16.M88.4 R48, [R172+0x7800] ;  /* 0x00780000ac30783b */ /* 0x000f2e0000000200 */
[C---:B------:R-:W-:Y:S08]  /*3830*/  HMMA.16816.F32.BF16 R88, R112.reuse, R108, R88 ;  /* 0x0000006c7058723c */ /* 0x040ff00000041858 */
[----:B------:R-:W-:Y:S08]  /*3840*/  HMMA.16816.F32.BF16 R84, R112, R110, R84 ;  /* 0x0000006e7054723c */ /* 0x000ff00000041854 */
[C---:B---3--:R-:W-:Y:S01]  /*3850*/  HMMA.16816.F32.BF16 R108, R16.reuse, R56, R44 ;  /* 0x00000038106c723c */ /* 0x048fe2000004182c */
[----:B------:R-:W3:Y:S07]  /*3860*/  LDSM.16.M88.4 R44, [R169+0x7400] ;  /* 0x00740000a92c783b */ /* 0x000eee0000000200 */
[C---:B------:R-:W-:Y:S08]  /*3870*/  HMMA.16816.F32.BF16 R40, R16.reuse, R58, R40 ;  /* 0x0000003a1028723c */ /* 0x040ff00000041828 */
[----:B-1----:R-:W-:Y:S08]  /*3880*/  HMMA.16816.F32.BF16 R36, R16, R52, R36 ;  /* 0x000000341024723c */ /* 0x002ff00000041824 */
[----:B--2---:R-:W-:Y:S07]  /*3890*/  HMMA.16816.F32.BF16 R108, R8, R20, R108 ;  /* 0x00000014086c723c */ /* 0x004fee000004186c */
[----:B------:R-:W-:Y:S01]  /*38a0*/  IADD3 R20, R122, 0x8, RZ ;  /* 0x000000087a147810 */ /* 0x000fe20007ffe0ff */
[----:B----4-:R-:W-:Y:S03]  /*38b0*/  HMMA.16816.F32.BF16 R28, R16, R48, R28 ;  /* 0x00000030101c723c */ /* 0x010fe6000004181c */
[----:B------:R-:W-:-:S04]  /*38c0*/  IMNMX R133, R20, R123, PT ;  /* 0x0000007b14857217 */ /* 0x000fc80003800200 */
[C---:B------:R-:W-:Y:S01]  /*38d0*/  IADD3 R48, R3.reuse, 0x1, RZ ;  /* 0x0000000103307810 */ /* 0x040fe20007ffe0ff */
[----:B------:R-:W-:Y:S01]  /*38e0*/  HMMA.16816.F32.BF16 R40, R8, R22, R40 ;  /* 0x000000160828723c */ /* 0x000fe20000041828 */
[----:B------:R-:W1:Y:S02]  /*38f0*/  LDSM.16.M88.4 R20, [R172+0x8000] ;  /* 0x00800000ac14783b */ /* 0x000e640000000200 */
[----:B------:R-:W2:Y:S01]  /*3900*/  I2F R49, R48 ;  /* 0x0000003000317306 */ /* 0x000ea20000201400 */
[C---:B------:R-:W-:Y:S02]  /*3910*/  ISETP.GE.AND P4, PT, R48.reuse, R134, PT ;  /* 0x000000863000720c */ /* 0x040fe40003f86270 */
[----:B------:R-:W-:Y:S02]  /*3920*/  ISETP.GE.AND P2, PT, R48, R133, PT ;  /* 0x000000853000720c */ /* 0x000fe40003f46270 */
[----:B------:R-:W-:Y:S07]  /*3930*/  HMMA.16816.F32.BF16 R24, R16, R50, R24 ;  /* 0x000000321018723c */ /* 0x000fee0000041818 */
[----:B------:R-:W-:Y:S01]  /*3940*/  IADD3 R50, R3, 0x8, RZ ;  /* 0x0000000803327810 */ /* 0x000fe20007ffe0ff */
[----:B------:R-:W-:Y:S01]  /*3950*/  HMMA.16816.F32.BF16 R80, R112, R104, R80 ;  /* 0x000000687050723c */ /* 0x000fe20000041850 */
[----:B--2---:R-:W-:-:S02]  /*3960*/  FFMA.FTZ R52, R0, R49, R109 ;  /* 0x0000003100347223 */ /* 0x004fc4000001006d */
[----:B------:R-:W2:Y:S01]  /*3970*/  I2F R53, R50 ;  /* 0x0000003200357306 */ /* 0x000ea20000201400 */
[C---:B------:R-:W-:Y:S02]  /*3980*/  ISETP.GE.AND P3, PT, R50.reuse, R134, PT ;  /* 0x000000863200720c */ /* 0x040fe40003f66270 */
[----:B------:R-:W-:Y:S02]  /*3990*/  ISETP.GE.AND P0, PT, R50, R133, PT ;  /* 0x000000853200720c */ /* 0x000fe40003f06270 */
[----:B------:R-:W-:Y:S01]  /*39a0*/  HMMA.16816.F32.BF16 R76, R112, R106, R76 ;  /* 0x0000006a704c723c */ /* 0x000fe2000004184c */
[----:B------:R-:W4:Y:S01]  /*39b0*/  LDSM.16.M88.4 R104, [R172+0x7c00] ;  /* 0x007c0000ac68783b */ /* 0x000f220000000200 */
[----:B------:R-:W-:-:S06]  /*39c0*/  FSEL R52, R52, -INF , !P4 ;  /* 0xff80000034347808 */ /* 0x000fcc0006000000 */
[----:B------:R-:W-:Y:S01]  /*39d0*/  HMMA.16816.F32.BF16 R32, R16, R54, R32 ;  /* 0x000000361020723c */ /* 0x000fe20000041820 */
[CC--:B--2---:R-:W-:Y:S02]  /*39e0*/  FFMA.FTZ R40, R0.reuse, R53.reuse, R40 ;  /* 0x0000003500287223 */ /* 0x0c4fe40000010028 */
[----:B------:R-:W-:-:S04]  /*39f0*/  FFMA.FTZ R42, R0, R53, R42 ;  /* 0x00000035002a7223 */ /* 0x000fc8000001002a */
[C---:B------:R-:W-:Y:S01]  /*3a00*/  IADD3 R54, R3.reuse, 0x9, RZ ;  /* 0x0000000903367810 */ /* 0x040fe20007ffe0ff */
[----:B------:R-:W-:Y:S01]  /*3a10*/  HMMA.16816.F32.BF16 R64, R112, R96, R64 ;  /* 0x000000607040723c */ /* 0x000fe20000041840 */
[C---:B------:R-:W-:Y:S02]  /*3a20*/  IADD3 R55, R3.reuse, 0x11, RZ ;  /* 0x0000001103377810 */ /* 0x040fe40007ffe0ff */
[C---:B------:R-:W-:Y:S02]  /*3a30*/  ISETP.GE.AND P5, PT, R54.reuse, R134, PT ;  /* 0x000000863600720c */ /* 0x040fe40003fa6270 */
[----:B------:R-:W-:Y:S02]  /*3a40*/  ISETP.GE.AND P1, PT, R54, R133, PT ;  /* 0x000000853600720c */ /* 0x000fe40003f26270 */
[----:B------:R-:W-:Y:S01]  /*3a50*/  FFMA.FTZ R97, R0, R49, R111 ;  /* 0x0000003100617223 */ /* 0x000fe2000001006f */
[----:B---3--:R-:W-:Y:S01]  /*3a60*/  HMMA.16816.F32.BF16 R36, R8, R44, R36 ;  /* 0x0000002c0824723c */ /* 0x008fe20000041824 */
[----:B------:R-:W2:Y:S01]  /*3a70*/  LDSM.16.M88.4 R48, [R169+0x7800] ;  /* 0x00780000a930783b */ /* 0x000ea20000000200 */
[----:B------:R-:W3:Y:S01]  /*3a80*/  I2F R44, R54 ;  /* 0x00000036002c7306 */ /* 0x000ee20000201400 */
[----:B------:R-:W-:-:S02]  /*3a90*/  IADD3 R53, R3, 0x18, RZ ;  /* 0x0000001803357810 */ /* 0x000fc40007ffe0ff */
[----:B------:R-:W-:Y:S02]  /*3aa0*/  FSEL R97, R97, -INF , !P2 ;  /* 0xff80000061617808 */ /* 0x000fe40005000000 */
[----:B------:R-:W-:Y:S01]  /*3ab0*/  IADD3 R45, R3, 0x10, RZ ;  /* 0x00000010032d7810 */ /* 0x000fe20007ffe0ff */
[C---:B------:R-:W-:Y:S01]  /*3ac0*/  HMMA.16816.F32.BF16 R92, R112.reuse, R118, R92 ;  /* 0x00000076705c723c */ /* 0x040fe2000004185c */
[----:B------:R-:W-:Y:S01]  /*3ad0*/  FSEL R96, R40, -INF , !P3 ;  /* 0xff80000028607808 */ /* 0x000fe20005800000 */
[----:B------:R-:W5:Y:S01]  /*3ae0*/  I2F R54, R55 ;  /* 0x0000003700367306 */ /* 0x000f620000201400 */
[CC--:B------:R-:W-:Y:S02]  /*3af0*/  ISETP.GE.AND P4, PT, R45.reuse, R134.reuse, PT ;  /* 0x000000862d00720c */ /* 0x0c0fe40003f86270 */
[----:B------:R-:W-:Y:S02]  /*3b00*/  ISETP.GE.AND P2, PT, R45, R133, PT ;  /* 0x000000852d00720c */ /* 0x000fe40003f46270 */
[----:B------:R-:W-:Y:S01]  /*3b10*/  ISETP.GE.AND P3, PT, R55, R134, PT ;  /* 0x000000863700720c */ /* 0x000fe20003f66270 */
[----:B------:R-:W-:Y:S02]  /*3b20*/  HMMA.16816.F32.BF16 R12, R112, R116, R12 ;  /* 0x00000074700c723c */ /* 0x000fe4000004180c */
[----:B------:R-:W1:Y:S01]  /*3b30*/  I2F R45, R45 ;  /* 0x0000002d002d7306 */ /* 0x000e620000201400 */
[----:B---3--:R-:W-:-:S02]  /*3b40*/  FFMA.FTZ R41, R0, R44, R41 ;  /* 0x0000002c00297223 */ /* 0x008fc40000010029 */
[----:B------:R-:W-:-:S03]  /*3b50*/  FFMA.FTZ R43, R0, R44, R43 ;  /* 0x0000002c002b7223 */ /* 0x000fc6000001002b */
[----:B------:R-:W-:Y:S01]  /*3b60*/  HMMA.16816.F32.BF16 R32, R8, R46, R32 ;  /* 0x0000002e0820723c */ /* 0x000fe20000041820 */
[----:B-----5:R-:W-:-:S07]  /*3b70*/  FFMA.FTZ R37, R0, R54, R37 ;  /* 0x0000003600257223 */ /* 0x020fce0000010025 */
[----:B------:R-:W-:Y:S01]  /*3b80*/  HMMA.16816.F32.BF16 R72, R112, R100, R72 ;  /* 0x000000647048723c */ /* 0x000fe20000041848 */
[----:B-1----:R-:W-:-:S06]  /*3b90*/  FFMA.FTZ R38, R0, R45, R38 ;  /* 0x0000002d00267223 */ /* 0x002fcc0000010026 */
[----:B------:R-:W-:Y:S01]  /*3ba0*/  FFMA.FTZ R100, R0, R45, R36 ;  /* 0x0000002d00647223 */ /* 0x000fe20000010024 */
[----:B------:R-:W-:Y:S01]  /*3bb0*/  IADD3 R36, R3, 0x19, RZ ;  /* 0x0000001903247810 */ /* 0x000fe20007ffe0ff */
[----:B------:R-:W-:Y:S01]  /*3bc0*/  HMMA.16816.F32.BF16 R60, R112, R98, R60 ;  /* 0x00000062703c723c */ /* 0x000fe2000004183c */
[----:B------:R-:W-:Y:S01]  /*3bd0*/  FSEL R101, R43, -INF , !P1 ;  /* 0xff8000002b657808 */ /* 0x000fe20004800000 */
[----:B------:R-:W1:Y:S01]  /*3be0*/  LDSM.16.M88.4 R44, [R169+0x7c00] ;  /* 0x007c0000a92c783b */ /* 0x000e620000000200 */
[----:B------:R-:W-:Y:S02]  /*3bf0*/  ISETP.GE.AND P1, PT, R53, R133, PT ;  /* 0x000000853500720c */ /* 0x000fe40003f26270 */
[----:B------:R-:W-:Y:S02]  /*3c00*/  FSEL R100, R100, -INF , !P4 ;  /* 0xff80000064647808 */ /* 0x000fe40006000000 */
[----:B------:R-:W-:Y:S01]  /*3c10*/  FSEL R98, R41, -INF , !P5 ;  /* 0xff80000029627808 */ /* 0x000fe20006800000 */
[----:B------:R-:W-:Y:S01]  /*3c20*/  HMMA.16816.F32.BF16 R88, R16, R20, R88 ;  /* 0x000000141058723c */ /* 0x000fe20000041858 */
[----:B------:R-:W-:Y:S01]  /*3c30*/  ISETP.GE.AND P5, PT, R53, R134, PT ;  /* 0x000000863500720c */ /* 0x000fe20003fa6270 */
[----:B------:R-:W3:Y:S01]  /*3c40*/  I2F R20, R36 ;  /* 0x0000002400147306 */ /* 0x000ee20000201400 */
[----:B------:R-:W-:-:S02]  /*3c50*/  FSEL R99, R42, -INF , !P0 ;  /* 0xff8000002a637808 */ /* 0x000fc40004000000 */
[-C--:B------:R-:W-:Y:S01]  /*3c60*/  ISETP.GE.AND P0, PT, R55, R133.reuse, PT ;  /* 0x000000853700720c */ /* 0x080fe20003f06270 */
[----:B------:R-:W-:Y:S01]  /*3c70*/  LDSM.16.M88.4 R40, [R172+0x8400] ;  /* 0x00840000ac28783b */ /* 0x000fe20000000200 */
[----:B------:R-:W-:Y:S01]  /*3c80*/  IADD3 R21, R3, 0x20, RZ ;  /* 0x0000002003157810 */ /* 0x000fe20007ffe0ff */
[----:B----4-:R-:W-:Y:S01]  /*3c90*/  HMMA.16816.F32.BF16 R92, R16, R106, R92 ;  /* 0x0000006a105c723c */ /* 0x010fe2000004185c */
[----:B------:R-:W-:Y:S01]  /*3ca0*/  ISETP.GE.AND P4, PT, R36, R134, PT ;  /* 0x000000862400720c */ /* 0x000fe20003f86270 */
[----:B------:R-:W4:Y:S05]  /*3cb0*/  I2F R53, R53 ;  /* 0x0000003500357306 */ /* 0x000f2a0000201400 */
[C---:B------:R-:W-:Y:S01]  /*3cc0*/  FFMA.FTZ R107, R0.reuse, R54, R39 ;  /* 0x00000036006b7223 */ /* 0x040fe20000010027 */
[----:B--2---:R-:W-:Y:S02]  /*3cd0*/  HMMA.16816.F32.BF16 R28, R8, R48, R28 ;  /* 0x00000030081c723c */ /* 0x004fe4000004181c */
[----:B------:R2:W5:Y:S01]  /*3ce0*/  I2F R39, R21 ;  /* 0x0000001500277306 */ /* 0x0005620000201400 */
[CC--:B---3--:R-:W-:Y:S01]  /*3cf0*/  FFMA.FTZ R33, R0.reuse, R20.reuse, R33 ;  /* 0x0000001400217223 */ /* 0x0c8fe20000010021 */
[----:B------:R-:W-:Y:S01]  /*3d00*/  FSEL R107, R107, -INF , !P0 ;  /* 0xff8000006b6b7808 */ /* 0x000fe20004000000 */
[----:B------:R-:W-:Y:S01]  /*3d10*/  FFMA.FTZ R35, R0, R20, R35 ;  /* 0x0000001400237223 */ /* 0x000fe20000010023 */
[----:B------:R-:W-:-:S02]  /*3d20*/  ISETP.GE.AND P0, PT, R21, R133, PT ;  /* 0x000000851500720c */ /* 0x000fc40003f06270 */
[----:B------:R-:W-:Y:S01]  /*3d30*/  FSEL R48, R37, -INF , !P3 ;  /* 0xff80000025307808 */ /* 0x000fe20005800000 */
[----:B------:R-:W-:Y:S01]  /*3d40*/  HMMA.16816.F32.BF16 R12, R16, R104, R12 ;  /* 0x00000068100c723c */ /* 0x000fe2000004180c */
[----:B------:R-:W-:Y:S01]  /*3d50*/  ISETP.GE.AND P3, PT, R21, R134, PT ;  /* 0x000000861500720c */ /* 0x000fe20003f66270 */
[CC--:B----4-:R-:W-:Y:S02]  /*3d60*/  FFMA.FTZ R34, R0.reuse, R53.reuse, R34 ;  /* 0x0000003500227223 */ /* 0x0d0fe40000010022 */
[----:B------:R-:W-:-:S03]  /*3d70*/  FFMA.FTZ R32, R0, R53, R32 ;  /* 0x0000003500207223 */ /* 0x000fc60000010020 */
[----:B------:R-:W-:Y:S01]  /*3d80*/  FSEL R105, R38, -INF , !P2 ;  /* 0xff80000026697808 */ /* 0x000fe20005000000 */
[----:B------:R-:W-:Y:S01]  /*3d90*/  HMMA.16816.F32.BF16 R84, R16, R22, R84 ;  /* 0x000000161054723c */ /* 0x000fe20000041854 */
[----:B--2---:R-:W2:Y:S01]  /*3da0*/  LDSM.16.M88.4 R20, [R169+0x8000] ;  /* 0x00800000a914783b */ /* 0x004ea20000000200 */
[----:B------:R-:W-:Y:S02]  /*3db0*/  ISETP.GE.AND P2, PT, R36, R133, PT ;  /* 0x000000852400720c */ /* 0x000fe40003f46270 */
[C---:B------:R-:W-:Y:S02]  /*3dc0*/  IADD3 R36, R3.reuse, 0x21, RZ ;  /* 0x0000002103247810 */ /* 0x040fe40007ffe0ff */
[----:B------:R-:W-:Y:S01]  /*3dd0*/  FSEL R37, R34, -INF , !P1 ;  /* 0xff80000022257808 */ /* 0x000fe20004800000 */
[CC--:B-----5:R-:W-:Y:S01]  /*3de0*/  FFMA.FTZ R30, R0.reuse, R39.reuse, R30 ;  /* 0x00000027001e7223 */ /* 0x0e0fe2000001001e */
[----:B------:R-:W-:Y:S01]  /*3df0*/  HMMA.16816.F32.BF16 R24, R8, R50, R24 ;  /* 0x000000320818723c */ /* 0x000fe20000041818 */
[----:B------:R-:W-:Y:S01]  /*3e00*/  IADD3 R34, R3, 0x28, RZ ;  /* 0x0000002803227810 */ /* 0x000fe20007ffe0ff */
[----:B------:R-:W-:Y:S01]  /*3e10*/  FFMA.FTZ R28, R0, R39, R28 ;  /* 0x00000027001c7223 */ /* 0x000fe2000001001c */
[----:B------:R-:W-:-:S02]  /*3e20*/  FSEL R104, R33, -INF , !P4 ;  /* 0xff80000021687808 */ /* 0x000fc40006000000 */
[----:B------:R-:W3:Y:S01]  /*3e30*/  I2F R33, R34 ;  /* 0x0000002200217306 */ /* 0x000ee20000201400 */
[----:B------:R-:W-:Y:S02]  /*3e40*/  ISETP.GE.AND P4, PT, R34, R134, PT ;  /* 0x000000862200720c */ /* 0x000fe40003f86270 */
[----:B------:R-:W-:Y:S01]  /*3e50*/  HMMA.16816.F32.BF16 R68, R112, R102, R68 ;  /* 0x000000667044723c */ /* 0x000fe20000041844 */
[----:B------:R-:W-:Y:S02]  /*3e60*/  ISETP.GE.AND P1, PT, R36, R133, PT ;  /* 0x000000852400720c */ /* 0x000fe40003f26270 */
[----:B------:R-:W-:-:S04]  /*3e70*/  FSEL R53, R30, -INF , !P0 ;  /* 0xff8000001e357808 */ /* 0x000fc80004000000 */
[----:B------:R-:W-:Y:S01]  /*3e80*/  FSEL R102, R32, -INF , !P5 ;  /* 0xff80000020667808 */ /* 0x000fe20006800000 */
[C---:B-1----:R-:W-:Y:S01]  /*3e90*/  HMMA.16816.F32.BF16 R12, R8.reuse, R44, R12 ;  /* 0x0000002c080c723c */ /* 0x042fe2000004180c */
[----:B------:R-:W1:Y:S01]  /*3ea0*/  I2F R32, R36 ;  /* 0x0000002400207306 */ /* 0x000e620000201400 */
[----:B------:R-:W-:Y:S02]  /*3eb0*/  FSEL R103, R35, -INF , !P2 ;  /* 0xff80000023677808 */ /* 0x000fe40005000000 */
[----:B------:R-:W-:Y:S02]  /*3ec0*/  ISETP.GE.AND P5, PT, R36, R134, PT ;  /* 0x000000862400720c */ /* 0x000fe40003fa6270 */
[----:B------:R-:W-:Y:S02]  /*3ed0*/  ISETP.GE.AND P2, PT, R34, R133, PT ;  /* 0x000000852200720c */ /* 0x000fe40003f46270 */
[CC--:B---3--:R-:W-:Y:S01]  /*3ee0*/  FFMA.FTZ R148, R0.reuse, R33.reuse, R24 ;  /* 0x0000002100947223 */ /* 0x0c8fe20000010018 */
[C---:B------:R-:W-:Y:S01]  /*3ef0*/  IADD3 R34, R3.reuse, 0x30, RZ ;  /* 0x0000003003227810 */ /* 0x040fe20007ffe0ff */
[----:B------:R-:W-:Y:S01]  /*3f00*/  HMMA.16816.F32.BF16 R92, R8, R46, R92 ;  /* 0x0000002e085c723c */ /* 0x000fe2000004185c */
[C---:B------:R-:W-:Y:S01]  /*3f10*/  IADD3 R24, R3.reuse, 0x31, RZ ;  /* 0x0000003103187810 */ /* 0x040fe20007ffe0ff */
[----:B------:R-:W-:Y:S01]  /*3f20*/  FFMA.FTZ R26, R0, R33, R26 ;  /* 0x00000021001a7223 */ /* 0x000fe2000001001a */
[----:B------:R-:W-:-:S02]  /*3f30*/  IADD3 R35, R3, 0x29, RZ ;  /* 0x0000002903237810 */ /* 0x000fc40007ffe0ff */
[----:B------:R-:W3:Y:S01]  /*3f40*/  I2F R30, R24 ;  /* 0x00000018001e7306 */ /* 0x000ee20000201400 */
[----:B------:R-:W-:Y:S01]  /*3f50*/  FSEL R148, R148, -INF , !P4 ;  /* 0xff80000094947808 */ /* 0x000fe20006000000 */
[-C--:B-1----:R-:W-:Y:S01]  /*3f60*/  FFMA.FTZ R29, R0, R32.reuse, R29 ;  /* 0x00000020001d7223 */ /* 0x082fe2000001001d */
[----:B------:R-:W-:Y:S01]  /*3f70*/  FSEL R36, R28, -INF , !P3 ;  /* 0xff8000001c247808 */ /* 0x000fe20005800000 */
[----:B--2---:R-:W-:Y:S01]  /*3f80*/  HMMA.16816.F32.BF16 R88, R8, R20, R88 ;  /* 0x000000140858723c */ /* 0x004fe20000041858 */
[----:B------:R-:W-:Y:S01]  /*3f90*/  FFMA.FTZ R31, R0, R32, R31 ;  /* 0x00000020001f7223 */ /* 0x000fe2000001001f */
[----:B------:R-:W-:Y:S02]  /*3fa0*/  IADD3 R32, R3, 0x38, RZ ;  /* 0x0000003803207810 */ /* 0x000fe40007ffe0ff */
[----:B------:R-:W-:Y:S01]  /*3fb0*/  FSEL R122, R29, -INF , !P5 ;  /* 0xff8000001d7a7808 */ /* 0x000fe20006800000 */
[----:B------:R-:W1:Y:S01]  /*3fc0*/  I2F R28, R35 ;  /* 0x00000023001c7306 */ /* 0x000e620000201400 */
[----:B------:R-:W-:-:S02]  /*3fd0*/  FSEL R57, R31, -INF , !P1 ;  /* 0xff8000001f397808 */ /* 0x000fc40004800000 */
[----:B------:R-:W-:Y:S01]  /*3fe0*/  IADD3 R21, R3, 0x40, RZ ;  /* 0x0000004003157810 */ /* 0x000fe20007ffe0ff */
[C---:B------:R-:W-:Y:S01]  /*3ff0*/  HMMA.16816.F32.BF16 R80, R16.reuse, R40, R80 ;  /* 0x000000281050723c */ /* 0x040fe20000041850 */
[C---:B------:R-:W-:Y:S01]  /*4000*/  ISETP.GE.AND P3, PT, R35.reuse, R134, PT ;  /* 0x000000862300720c */ /* 0x040fe20003f66270 */
[CC--:B---3--:R-:W-:Y:S02]  /*4010*/  FFMA.FTZ R54, R0.reuse, R30.reuse, R13 ;  /* 0x0000001e00367223 */ /* 0x0c8fe4000001000d */
[----:B------:R-:W2:Y:S01]  /*4020*/  I2F R29, R34 ;  /* 0x00000022001d7306 */ /* 0x000ea20000201400 */
[----:B------:R-:W-:Y:S01]  /*4030*/  FFMA.FTZ R55, R0, R30, R15 ;  /* 0x0000001e00377223 */ /* 0x000fe2000001000f */
[-C--:B------:R-:W-:Y:S02]  /*4040*/  ISETP.GE.AND P0, PT, R35, R133.reuse, PT ;  /* 0x000000852300720c */ /* 0x080fe40003f06270 */
[----:B------:R-:W-:Y:S01]  /*4050*/  FSEL R143, R26, -INF , !P2 ;  /* 0xff8000001a8f7808 */ /* 0x000fe20005000000 */
[----:B------:R-:W-:Y:S01]  /*4060*/  HMMA.16816.F32.BF16 R76, R16, R42, R76 ;  /* 0x0000002a104c723c */ /* 0x000fe2000004184c */
[----:B------:R-:W-:Y:S01]  /*4070*/  ISETP.GE.AND P4, PT, R24, R134, PT ;  /* 0x000000861800720c */ /* 0x000fe20003f86270 */
[CC--:B-1----:R-:W-:Y:S01]  /*4080*/  FFMA.FTZ R25, R0.reuse, R28.reuse, R25 ;  /* 0x0000001c00197223 */ /* 0x0c2fe20000010019 */
[----:B------:R-:W1:Y:S01]  /*4090*/  I2F R31, R32 ;  /* 0x00000020001f7306 */ /* 0x000e620000201400 */
[----:B------:R-:W-:Y:S01]  /*40a0*/  FFMA.FTZ R27, R0, R28, R27 ;  /* 0x0000001c001b7223 */ /* 0x000fe2000001001b */
[----:B------:R-:W-:-:S02]  /*40b0*/  ISETP.GE.AND P2, PT, R24, R133, PT ;  /* 0x000000851800720c */ /* 0x000fc40003f46270 */
[----:B------:R-:W-:Y:S01]  /*40c0*/  FSEL R150, R25, -INF , !P3 ;  /* 0xff80000019967808 */ /* 0x000fe20005800000 */
[----:B------:R-:W-:Y:S01]  /*40d0*/  HMMA.16816.F32.BF16 R84, R8, R22, R84 ;  /* 0x000000160854723c */ /* 0x000fe20000041854 */
[----:B------:R-:W-:Y:S01]  /*40e0*/  FSEL R145, R27, -INF , !P0 ;  /* 0xff8000001b917808 */ /* 0x000fe20004000000 */
[CC--:B--2---:R-:W-:Y:S01]  /*40f0*/  FFMA.FTZ R56, R0.reuse, R29.reuse, R12 ;  /* 0x0000001d00387223 */ /* 0x0c4fe2000001000c */
[----:B------:R-:W2:Y:S01]  /*4100*/  LDSM.16.M88.4 R24, [R172+0x8800] ;  /* 0x00880000ac18783b */ /* 0x000ea20000000200 */
[----:B------:R-:W-:Y:S01]  /*4110*/  FFMA.FTZ R59, R0, R29, R14 ;  /* 0x0000001d003b7223 */ /* 0x000fe2000001000e */
[CC--:B------:R-:W-:Y:S01]  /*4120*/  ISETP.GE.AND P5, PT, R34.reuse, R134.reuse, PT ;  /* 0x000000862200720c */ /* 0x0c0fe20003fa6270 */
[----:B------:R-:W3:Y:S01]  /*4130*/  I2F R29, R21 ;  /* 0x00000015001d7306 */ /* 0x000ee20000201400 */
[----:B------:R-:W4:Y:S01]  /*4140*/  LDSM.16.M88.4 R12, [R169+0x8400] ;  /* 0x00840000a90c783b */ /* 0x000f220000000200 */
[----:B------:R-:W-:Y:S02]  /*4150*/  ISETP.GE.AND P1, PT, R34, R133, PT ;  /* 0x000000852200720c */ /* 0x000fe40003f26270 */
[----:B------:R-:W-:Y:S01]  /*4160*/  IADD3 R28, R3, 0x39, RZ ;  /* 0x00000039031c7810 */ /* 0x000fe20007ffe0ff */
[-C--:B-1----:R-:W-:Y:S01]  /*4170*/  FFMA.FTZ R92, R0, R31.reuse, R92 ;  /* 0x0000001f005c7223 */ /* 0x082fe2000001005c */
[----:B------:R-:W-:Y:S01]  /*4180*/  FSEL R56, R56, -INF , !P5 ;  /* 0xff80000038387808 */ /* 0x000fe20006800000 */
[----:B------:R-:W-:Y:S01]  /*4190*/  FFMA.FTZ R94, R0, R31, R94 ;  /* 0x0000001f005e7223 */ /* 0x000fe2000001005e */
[----:B------:R-:W-:Y:S01]  /*41a0*/  FSEL R59, R59, -INF , !P1 ;  /* 0xff8000003b3b7808 */ /* 0x000fe20004800000 */
[----:B------:R1:W5:Y:S01]  /*41b0*/  I2F R20, R28 ;  /* 0x0000001c00147306 */ /* 0x0003620000201400 */
[----:B------:R-:W-:-:S02]  /*41c0*/  ISETP.GE.AND P5, PT, R28, R134, PT ;  /* 0x000000861c00720c */ /* 0x000fc40003fa6270 */
[----:B------:R-:W-:Y:S02]  /*41d0*/  ISETP.GE.AND P1, PT, R28, R133, PT ;  /* 0x000000851c00720c */ /* 0x000fe40003f26270 */
[-C--:B------:R-:W-:Y:S01]  /*41e0*/  ISETP.GE.AND P3, PT, R32, R134.reuse, PT ;  /* 0x000000862000720c */ /* 0x080fe20003f66270 */
[----:B---3--:R-:W-:Y:S01]  /*41f0*/  FFMA.FTZ R88, R0, R29, R88 ;  /* 0x0000001d00587223 */ /* 0x008fe20000010058 */
[----:B------:R-:W-:Y:S01]  /*4200*/  ISETP.GE.AND P0, PT, R32, R133, PT ;  /* 0x000000852000720c */ /* 0x000fe20003f06270 */
[----:B------:R-:W-:Y:S01]  /*4210*/  FFMA.FTZ R90, R0, R29, R90 ;  /* 0x0000001d005a7223 */ /* 0x000fe2000001005a */
[C---:B------:R-:W-:Y:S02]  /*4220*/  IADD3 R32, R3.reuse, 0x41, RZ ;  /* 0x0000004103207810 */ /* 0x040fe40007ffe0ff */
[----:B------:R-:W-:Y:S02]  /*4230*/  IADD3 R22, R3, 0x48, RZ ;  /* 0x0000004803167810 */ /* 0x000fe40007ffe0ff */
[----:B------:R-:W-:Y:S01]  /*4240*/  FSEL R54, R54, -INF , !P4 ;  /* 0xff80000036367808 */ /* 0x000fe20006000000 */
[----:B-1----:R-:W1:Y:S01]  /*4250*/  LDSM.16.M88.4 R28, [R172+0x8c00] ;  /* 0x008c0000ac1c783b */ /* 0x002e620000000200 */
[----:B------:R-:W-:Y:S01]  /*4260*/  FSEL R55, R55, -INF , !P2 ;  /* 0xff80000037377808 */ /* 0x000fe20005000000 */
[----:B------:R-:W3:Y:S01]  /*4270*/  I2F R23, R22 ;  /* 0x0000001600177306 */ /* 0x000ee20000201400 */
[C---:B------:R-:W-:Y:S01]  /*4280*/  ISETP.GE.AND P4, PT, R21.reuse, R134, PT ;  /* 0x000000861500720c */ /* 0x040fe20003f86270 */
[CC--:B-----5:R-:W-:Y:S01]  /*4290*/  FFMA.FTZ R93, R0.reuse, R20.reuse, R93 ;  /* 0x00000014005d7223 */ /* 0x0e0fe2000001005d */
[----:B------:R-:W-:Y:S01]  /*42a0*/  ISETP.GE.AND P2, PT, R21, R133, PT ;  /* 0x000000851500720c */ /* 0x000fe20003f46270 */
[----:B------:R-:W-:Y:S01]  /*42b0*/  FFMA.FTZ R95, R0, R20, R95 ;  /* 0x00000014005f7223 */ /* 0x000fe2000001005f */
[----:B------:R-:W-:-:S02]  /*42c0*/  FSEL R140, R92, -INF , !P3 ;  /* 0xff8000005c8c7808 */ /* 0x000fc40005800000 */
[----:B------:R-:W-:Y:S01]  /*42d0*/  FSEL R127, R94, -INF , !P0 ;  /* 0xff8000005e7f7808 */ /* 0x000fe20004000000 */
[----:B------:R5:W5:Y:S01]  /*42e0*/  I2F R21, R32 ;  /* 0x0000002000157306 */ /* 0x000b620000201400 */
[CC--:B------:R-:W-:Y:S01]  /*42f0*/  ISETP.GE.AND P3, PT, R32.reuse, R134.reuse, PT ;  /* 0x000000862000720c */ /* 0x0c0fe20003f66270 */
[----:B--2---:R-:W-:Y:S01]  /*4300*/  HMMA.16816.F32.BF16 R72, R16, R24, R72 ;  /* 0x000000181048723c */ /* 0x004fe20000041848 */
[----:B------:R-:W-:Y:S02]  /*4310*/  ISETP.GE.AND P0, PT, R32, R133, PT ;  /* 0x000000852000720c */ /* 0x000fe40003f06270 */
[C---:B------:R-:W-:Y:S02]  /*4320*/  IADD3 R20, R3.reuse, 0x49, RZ ;  /* 0x0000004903147810 */ /* 0x040fe40007ffe0ff */
[----:B------:R-:W-:Y:S01]  /*4330*/  FSEL R136, R88, -INF , !P4 ;  /* 0xff80000058887808 */ /* 0x000fe20006000000 */
[-C--:B---3--:R-:W-:Y:S01]  /*4340*/  FFMA.FTZ R84, R0, R23.reuse, R84 ;  /* 0x0000001700547223 */ /* 0x088fe20000010054 */
[----:B------:R-:W-:Y:S01]  /*4350*/  FSEL R139, R90, -INF , !P2 ;  /* 0xff8000005a8b7808 */ /* 0x000fe20005000000 */
[----:B----4-:R-:W-:Y:S01]  /*4360*/  HMMA.16816.F32.BF16 R80, R8, R12, R80 ;  /* 0x0000000c0850723c */ /* 0x010fe20000041850 */
[----:B------:R-:W-:Y:S01]  /*4370*/  IADD3 R24, R3, 0x50, RZ ;  /* 0x0000005003187810 */ /* 0x000fe20007ffe0ff */
[----:B------:R-:W-:Y:S01]  /*4380*/  FFMA.FTZ R86, R0, R23, R86 ;  /* 0x0000001700567223 */ /* 0x000fe20000010056 */
[----:B------:R-:W-:-:S02]  /*4390*/  ISETP.GE.AND P4, PT, R20, R134, PT ;  /* 0x000000861400720c */ /* 0x000fc40003f86270 */
[----:B------:R-:W-:Y:S01]  /*43a0*/  ISETP.GE.AND P2, PT, R20, R133, PT ;  /* 0x000000851400720c */ /* 0x000fe20003f46270 */
[----:B-----5:R-:W2:Y:S01]  /*43b0*/  LDSM.16.M88.4 R32, [R169+0x8800] ;  /* 0x00880000a920783b */ /* 0x020ea20000000200 */
[----:B------:R-:W3:Y:S01]  /*43c0*/  I2F R20, R20 ;  /* 0x0000001400147306 */ /* 0x000ee20000201400 */
[----:B------:R-:W-:Y:S01]  /*43d0*/  HMMA.16816.F32.BF16 R76, R8, R14, R76 ;  /* 0x0000000e084c723c */ /* 0x000fe2000004184c */
[----:B------:R-:W-:Y:S01]  /*43e0*/  FSEL R146, R93, -INF , !P5 ;  /* 0xff8000005d927808 */ /* 0x000fe20006800000 */
[----:B------:R-:W4:Y:S01]  /*43f0*/  LDSM.16.M88.4 R12, [R169+0x8c00] ;  /* 0x008c0000a90c783b */ /* 0x000f220000000200 */
[----:B------:R-:W-:Y:S01]  /*4400*/  FSEL R135, R95, -INF , !P1 ;  /* 0xff8000005f877808 */ /* 0x000fe20004800000 */
[-C--:B------:R-:W-:Y:S01]  /*4410*/  FFMA.FTZ R89, R0, R21.reuse, R89 ;  /* 0x0000001500597223 */ /* 0x080fe20000010059 */
[----:B------:R-:W-:Y:S01]  /*4420*/  ISETP.GE.AND P5, PT, R22, R134, PT ;  /* 0x000000861600720c */ /* 0x000fe20003fa6270 */
[----:B------:R-:W-:Y:S01]  /*4430*/  FFMA.FTZ R91, R0, R21, R91 ;  /* 0x00000015005b7223 */ /* 0x000fe2000001005b */
[----:B------:R-:W-:Y:S01]  /*4440*/  ISETP.GE.AND P1, PT, R22, R133, PT ;  /* 0x000000851600720c */ /* 0x000fe20003f26270 */
[----:B------:R-:W5:Y:S01]  /*4450*/  I2F R21, R24 ;  /* 0x0000001800157306 */ /* 0x000f620000201400 */
[C---:B------:R-:W-:Y:S01]  /*4460*/  IADD3 R25, R3.reuse, 0x51, RZ ;  /* 0x0000005103197810 */ /* 0x040fe20007ffe0ff */
[----:B------:R-:W-:Y:S01]  /*4470*/  HMMA.16816.F32.BF16 R68, R16, R26, R68 ;  /* 0x0000001a1044723c */ /* 0x000fe20000041844 */
[----:B------:R-:W-:Y:S01]  /*4480*/  IADD3 R23, R3, 0x58, RZ ;  /* 0x0000005803177810 */ /* 0x000fe20007ffe0ff */
[----:B------:R-:W-:-:S04]  /*4490*/  DEPBAR.LE SB0, 0x0 ;  /* 0x000080000000791a */ /* 0x000fc80000000000 */
[----:B------:R-:W-:Y:S01]  /*44a0*/  FSEL R126, R89, -INF , !P3 ;  /* 0xff800000597e7808 */ /* 0x000fe20005800000 */
[----:B------:R1:W1:Y:S01]  /*44b0*/  I2F R22, R25 ;  /* 0x0000001900167306 */ /* 0x0002620000201400 */
[----:B------:R-:W-:Y:S01]  /*44c0*/  FSEL R125, R91, -INF , !P0 ;  /* 0xff8000005b7d7808 */ /* 0x000fe20004000000 */
[-C--:B---3--:R-:W-:Y:S01]  /*44d0*/  FFMA.FTZ R85, R0, R20.reuse, R85 ;  /* 0x0000001400557223 */ /* 0x088fe20000010055 */
[----:B------:R-:W-:Y:S01]  /*44e0*/  FSEL R142, R84, -INF , !P5 ;  /* 0xff800000548e7808 */ /* 0x000fe20006800000 */
[----:B------:R-:W-:Y:S01]  /*44f0*/  FFMA.FTZ R87, R0, R20, R87 ;  /* 0x0000001400577223 */ /* 0x000fe20000010057 */
[----:B------:R-:W-:Y:S02]  /*4500*/  FSEL R137, R86, -INF , !P1 ;  /* 0xff80000056897808 */ /* 0x000fe40004800000 */
[CC--:B------:R-:W-:Y:S01]  /*4510*/  ISETP.GE.AND P3, PT, R24.reuse, R134.reuse, PT ;  /* 0x000000861800720c */ /* 0x0c0fe20003f66270 */
[----:B------:R3:W2:Y:S01]  /*4520*/  I2F R39, R23 ;  /* 0x0000001700277306 */ /* 0x0006a20000201400 */
[----:B------:R-:W-:Y:S01]  /*4530*/  ISETP.GE.AND P0, PT, R24, R133, PT ;  /* 0x000000851800720c */ /* 0x000fe20003f06270 */
[----:B-----5:R-:W-:Y:S01]  /*4540*/  FFMA.FTZ R58, R0, R21, R80 ;  /* 0x00000015003a7223 */ /* 0x020fe20000010050 */
[----:B------:R-:W-:-:S02]  /*4550*/  ISETP.GE.AND P5, PT, R25, R134, PT ;  /* 0x000000861900720c */ /* 0x000fc40003fa6270 */
[----:B------:R-:W-:Y:S02]  /*4560*/  ISETP.GE.AND P1, PT, R25, R133, PT ;  /* 0x000000851900720c */ /* 0x000fe40003f26270 */
[----:B------:R-:W-:Y:S01]  /*4570*/  IADD3 R20, R3, 0x59, RZ ;  /* 0x0000005903147810 */ /* 0x000fe20007ffe0ff */
[C---:B-1----:R-:W-:Y:S01]  /*4580*/  HMMA.16816.F32.BF16 R24, R16.reuse, R28, R64 ;  /* 0x0000001c1018723c */ /* 0x042fe20000041840 */
[----:B------:R-:W-:Y:S01]  /*4590*/  FSEL R138, R85, -INF , !P4 ;  /* 0xff800000558a7808 */ /* 0x000fe20006000000 */
[C---:B------:R-:W-:Y:S01]  /*45a0*/  FFMA.FTZ R81, R0.reuse, R22, R81 ;  /* 0x0000001600517223 */ /* 0x040fe20000010051 */
[----:B------:R-:W-:Y:S01]  /*45b0*/  FSEL R123, R87, -INF , !P2 ;  /* 0xff800000577b7808 */ /* 0x000fe20005000000 */
[----:B------:R1:W5:Y:S01]  /*45c0*/  I2F R28, R20 ;  /* 0x00000014001c7306 */ /* 0x0003620000201400 */
[C---:B------:R-:W-:Y:S02]  /*45d0*/  ISETP.GE.AND P4, PT, R23.reuse, R134, PT ;  /* 0x000000861700720c */ /* 0x040fe40003f86270 */
[C---:B------:R-:W-:Y:S01]  /*45e0*/  FFMA.FTZ R65, R0.reuse, R21, R82 ;  /* 0x0000001500417223 */ /* 0x040fe20000010052 */
[----:B------:R-:W-:Y:S01]  /*45f0*/  HMMA.16816.F32.BF16 R16, R16, R30, R60 ;  /* 0x0000001e1010723c */ /* 0x000fe2000004183c */
[----:B------:R-:W-:Y:S01]  /*4600*/  ISETP.GE.AND P2, PT, R23, R133, PT ;  /* 0x000000851700720c */ /* 0x000fe20003f46270 */
[----:B---3--:R-:W-:Y:S01]  /*4610*/  FFMA.FTZ R23, R0, R22, R83 ;  /* 0x0000001600177223 */ /* 0x008fe20000010053 */
[----:B------:R-:W-:Y:S01]  /*4620*/  FSEL R58, R58, -INF , !P3 ;  /* 0xff8000003a3a7808 */ /* 0x000fe20005800000 */
[----:B--2---:R-:W-:Y:S01]  /*4630*/  FFMA.FTZ R78, R0, R39, R78 ;  /* 0x00000027004e7223 */ /* 0x004fe2000001004e */
[----:B------:R-:W-:-:S02]  /*4640*/  FSEL R65, R65, -INF , !P0 ;  /* 0xff80000041417808 */ /* 0x000fc40004000000 */
[C---:B------:R-:W-:Y:S01]  /*4650*/  ISETP.GE.AND P3, PT, R20.reuse, R134, PT ;  /* 0x000000861400720c */ /* 0x040fe20003f66270 */
[C---:B------:R-:W-:Y:S01]  /*4660*/  HMMA.16816.F32.BF16 R72, R8.reuse, R32, R72 ;  /* 0x000000200848723c */ /* 0x040fe20000041848 */
[----:B------:R-:W-:Y:S02]  /*4670*/  ISETP.GE.AND P0, PT, R20, R133, PT ;  /* 0x000000851400720c */ /* 0x000fe40003f06270 */
[----:B------:R-:W-:Y:S01]  /*4680*/  IADD3 R21, R3, 0x60, RZ ;  /* 0x0000006003157810 */ /* 0x000fe20007ffe0ff */
[C---:B-1----:R-:W-:Y:S01]  /*4690*/  FFMA.FTZ R20, R0.reuse, R39, R76 ;  /* 0x0000002700147223 */ /* 0x042fe2000001004c */
[----:B------:R-:W-:Y:S01]  /*46a0*/  FSEL R22, R81, -INF , !P5 ;  /* 0xff80000051167808 */ /* 0x000fe20006800000 */
[C---:B-----5:R-:W-:Y:S01]  /*46b0*/  FFMA.FTZ R66, R0.reuse, R28, R77 ;  /* 0x0000001c00427223 */ /* 0x060fe2000001004d */
[----:B------:R-:W-:Y:S01]  /*46c0*/  IADD3 R32, R3, 0x61, RZ ;  /* 0x0000006103207810 */ /* 0x000fe20007ffe0ff */
[----:B------:R1:W2:Y:S01]  /*46d0*/  I2F R29, R21 ;  /* 0x00000015001d7306 */ /* 0x0002a20000201400 */
[----:B------:R-:W-:Y:S01]  /*46e0*/  FSEL R23, R23, -INF , !P1 ;  /* 0xff80000017177808 */ /* 0x000fe20004800000 */
[----:B------:R-:W-:Y:S01]  /*46f0*/  HMMA.16816.F32.BF16 R68, R8, R34, R68 ;  /* 0x000000220844723c */ /* 0x000fe20000041844 */
[C---:B------:R-:W-:Y:S01]  /*4700*/  ISETP.GE.AND P5, PT, R21.reuse, R134, PT ;  /* 0x000000861500720c */ /* 0x040fe20003fa6270 */
[----:B------:R-:W-:Y:S01]  /*4710*/  FFMA.FTZ R79, R0, R28, R79 ;  /* 0x0000001c004f7223 */ /* 0x000fe2000001004f */
[----:B------:R-:W-:-:S02]  /*4720*/  ISETP.GE.AND P1, PT, R21, R133, PT ;  /* 0x000000851500720c */ /* 0x000fc40003f26270 */
[----:B------:R-:W-:Y:S01]  /*4730*/  FSEL R20, R20, -INF , !P4 ;  /* 0xff80000014147808 */ /* 0x000fe20006000000 */
[----:B------:R3:W5:Y:S01]  /*4740*/  I2F R38, R32 ;  /* 0x0000002000267306 */ /* 0x0007620000201400 */
[-C--:B------:R-:W-:Y:S01]  /*4750*/  ISETP.GE.AND P4, PT, R32, R134.reuse, PT ;  /* 0x000000862000720c */ /* 0x080fe20003f86270 */
[C---:B----4-:R-:W-:Y:S01]  /*4760*/  HMMA.16816.F32.BF16 R16, R8.reuse, R14, R16 ;  /* 0x0000000e0810723c */ /* 0x050fe20000041810 */
[C---:B------:R-:W-:Y:S02]  /*4770*/  IADD3 R39, R3.reuse, 0x68, RZ ;  /* 0x0000006803277810 */ /* 0x040fe40007ffe0ff */
[----:B------:R-:W-:Y:S02]  /*4780*/  IADD3 R28, R3, 0x69, RZ ;  /* 0x00000069031c7810 */ /* 0x000fe40007ffe0ff */
[----:B------:R-:W-:Y:S01]  /*4790*/  FSEL R66, R66, -INF , !P3 ;  /* 0xff80000042427808 */ /* 0x000fe20005800000 */
[----:B------:R4:W4:Y:S01]  /*47a0*/  I2F R31, R39 ;  /* 0x00000027001f7306 */ /* 0x0009220000201400 */
[----:B-1----:R-:W-:Y:S01]  /*47b0*/  FSEL R21, R78, -INF , !P2 ;  /* 0xff8000004e157808 */ /* 0x002fe20005000000 */
[----:B--2---:R-:W-:Y:S01]  /*47c0*/  FFMA.FTZ R40, R0, R29, R72 ;  /* 0x0000001d00287223 */ /* 0x004fe20000010048 */
[----:B------:R-:W-:Y:S01]  /*47d0*/  BAR.SYNC.DEFER_BLOCKING 0x0 ;  /* 0x0000000000007b1d */ /* 0x000fe20000010000 */
[----:B------:R-:W-:Y:S01]  /*47e0*/  ISETP.GE.AND P2, PT, R32, R133, PT ;  /* 0x000000852000720c */ /* 0x000fe20003f46270 */
[C---:B------:R-:W-:Y:S01]  /*47f0*/  FFMA.FTZ R29, R0.reuse, R29, R74 ;  /* 0x0000001d001d7223 */ /* 0x040fe2000001004a */
[----:B------:R-:W-:Y:S01]  /*4800*/  FSEL R61, R79, -INF , !P0 ;  /* 0xff8000004f3d7808 */ /* 0x000fe20004000000 */
[----:B---3--:R-:W-:Y:S02]  /*4810*/  HMMA.16816.F32.BF16 R32, R8, R12, R24 ;  /* 0x0000000c0820723c */ /* 0x008fe40000041818 */
[----:B------:R-:W1:Y:S01]  /*4820*/  I2F R12, R28 ;  /* 0x0000001c000c7306 */ /* 0x000e620000201400 */
[C---:B------:R-:W-:Y:S01]  /*4830*/  ISETP.GE.AND P3, PT, R39.reuse, R134, PT ;  /* 0x000000862700720c */ /* 0x040fe20003f66270 */
[----:B-----5:R-:W-:Y:S01]  /*4840*/  FFMA.FTZ R75, R0, R38, R75 ;  /* 0x00000026004b7223 */ /* 0x020fe2000001004b */
[----:B------:R-:W-:-:S02]  /*4850*/  ISETP.GE.AND P0, PT, R39, R133, PT ;  /* 0x000000852700720c */ /* 0x000fc40003f06270 */
[----:B------:R-:W-:Y:S02]  /*4860*/  FSEL R40, R40, -INF , !P5 ;  /* 0xff80000028287808 */ /* 0x000fe40006800000 */
[C---:B------:R-:W-:Y:S01]  /*4870*/  IADD3 R24, R3.reuse, 0x70, RZ ;  /* 0x0000007003187810 */ /* 0x040fe20007ffe0ff */
[C---:B----4-:R-:W-:Y:S01]  /*4880*/  FFMA.FTZ R39, R0.reuse, R38, R73 ;  /* 0x0000002600277223 */ /* 0x050fe20000010049 */
[----:B------:R-:W-:Y:S01]  /*4890*/  IADD3 R8, R3, 0x78, RZ ;  /* 0x0000007803087810 */ /* 0x000fe20007ffe0ff */
[CC--:B------:R-:W-:Y:S01]  /*48a0*/  FFMA.FTZ R38, R0.reuse, R31.reuse, R68 ;  /* 0x0000001f00267223 */ /* 0x0c0fe20000010044 */
[----:B------:R-:W2:Y:S01]  /*48b0*/  I2F R25, R24 ;  /* 0x0000001800197306 */ /* 0x000ea20000201400 */
[----:B------:R-:W-:Y:S01]  /*48c0*/  FSEL R29, R29, -INF , !P1 ;  /* 0xff8000001d1d7808 */ /* 0x000fe20004800000 */
[----:B------:R-:W-:Y:S01]  /*48d0*/  FFMA.FTZ R27, R0, R31, R70 ;  /* 0x0000001f001b7223 */ /* 0x000fe20000010046 */
[----:B------:R-:W-:Y:S02]  /*48e0*/  IADD3 R26, R3, 0x71, RZ ;  /* 0x00000071031a7810 */ /* 0x000fe40007ffe0ff */
[----:B------:R-:W-:Y:S01]  /*48f0*/  ISETP.GE.AND P5, PT, R28, R134, PT ;  /* 0x000000861c00720c */ /* 0x000fe20003fa6270 */
[-C--:B-1----:R-:W-:Y:S01]  /*4900*/  FFMA.FTZ R50, R0, R12.reuse, R69 ;  /* 0x0000000c00327223 */ /* 0x082fe20000010045 */
[----:B------:R-:W-:Y:S01]  /*4910*/  ISETP.GE.AND P1, PT, R28, R133, PT ;  /* 0x000000851c00720c */ /* 0x000fe20003f26270 */
[----:B------:R-:W1:Y:S01]  /*4920*/  I2F R11, R8 ;  /* 0x00000008000b7306 */ /* 0x000e620000201400 */
[----:B------:R-:W-:Y:S01]  /*4930*/  FSEL R39, R39, -INF , !P4 ;  /* 0xff80000027277808 */ /* 0x000fe20006000000 */
[----:B------:R-:W-:Y:S01]  /*4940*/  FFMA.FTZ R71, R0, R12, R71 ;  /* 0x0000000c00477223 */ /* 0x000fe20000010047 */
[----:B------:R-:W-:-:S02]  /*4950*/  FSEL R28, R75, -INF , !P2 ;  /* 0xff8000004b1c7808 */ /* 0x000fc40005000000 */
[CC--:B------:R-:W-:Y:S02]  /*4960*/  ISETP.GE.AND P4, PT, R24.reuse, R134.reuse, PT ;  /* 0x000000861800720c */ /* 0x0c0fe40003f86270 */
[----:B------:R-:W-:Y:S01]  /*4970*/  ISETP.GE.AND P2, PT, R24, R133, PT ;  /* 0x000000851800720c */ /* 0x000fe20003f46270 */
[CC--:B--2---:R-:W-:Y:S01]  /*4980*/  FFMA.FTZ R31, R0.reuse, R25.reuse, R32 ;  /* 0x00000019001f7223 */ /* 0x0c4fe20000010020 */
[----:B------:R-:W2:Y:S01]  /*4990*/  I2F R13, R26 ;  /* 0x0000001a000d7306 */ /* 0x000ea20000201400 */
[C---:B------:R-:W-:Y:S01]  /*49a0*/  FFMA.FTZ R25, R0.reuse, R25, R34 ;  /* 0x0000001900197223 */ /* 0x040fe20000010022 */
[----:B------:R-:W-:Y:S02]  /*49b0*/  IADD3 R10, R3, 0x79, RZ ;  /* 0x00000079030a7810 */ /* 0x000fe40007ffe0ff */
[----:B------:R-:W-:Y:S02]  /*49c0*/  FSEL R31, R31, -INF , !P4 ;  /* 0xff8000001f1f7808 */ /* 0x000fe40006000000 */
[----:B------:R-:W-:Y:S01]  /*49d0*/  FSEL R25, R25, -INF , !P2 ;  /* 0xff80000019197808 */ /* 0x000fe20005000000 */
[CC--:B-1----:R-:W-:Y:S01]  /*49e0*/  FFMA.FTZ R16, R0.reuse, R11.reuse, R16 ;  /* 0x0000000b00107223 */ /* 0x0c2fe20000010010 */
[----:B------:R-:W1:Y:S01]  /*49f0*/  I2F R9, R3 ;  /* 0x0000000300097306 */ /* 0x000e620000201400 */
[C---:B------:R-:W-:Y:S01]  /*4a00*/  ISETP.GE.AND P4, PT, R3.reuse, R134, PT ;  /* 0x000000860300720c */ /* 0x040fe20003f86270 */
[----:B------:R-:W-:Y:S01]  /*4a10*/  FFMA.FTZ R18, R0, R11, R18 ;  /* 0x0000000b00127223 */ /* 0x000fe20000010012 */
[----:B------:R-:W-:-:S02]  /*4a20*/  ISETP.GE.AND P2, PT, R3, R133, PT ;  /* 0x000000850300720c */ /* 0x000fc40003f46270 */
[----:B------:R-:W-:Y:S02]  /*4a30*/  FSEL R50, R50, -INF , !P5 ;  /* 0xff80000032327808 */ /* 0x000fe40006800000 */
[-C--:B------:R-:W-:Y:S01]  /*4a40*/  ISETP.GE.AND P5, PT, R8, R134.reuse, PT ;  /* 0x000000860800720c */ /* 0x080fe20003fa6270 */
[----:B------:R-:W3:Y:S01]  /*4a50*/  I2F R3, R10 ;  /* 0x0000000a00037306 */ /* 0x000ee20000201400 */
[----:B------:R-:W-:Y:S01]  /*4a60*/  FSEL R38, R38, -INF , !P3 ;  /* 0xff80000026267808 */ /* 0x000fe20005800000 */
[-C--:B--2---:R-:W-:Y:S01]  /*4a70*/  FFMA.FTZ R30, R0, R13.reuse, R33 ;  /* 0x0000000d001e7223 */ /* 0x084fe20000010021 */
[----:B------:R-:W-:Y:S01]  /*4a80*/  FSEL R45, R16, -INF , !P5 ;  /* 0xff800000102d7808 */ /* 0x000fe20006800000 */
[----:B------:R-:W-:Y:S01]  /*4a90*/  FFMA.FTZ R24, R0, R13, R35 ;  /* 0x0000000d00187223 */ /* 0x000fe20000010023 */
[----:B------:R-:W-:Y:S02]  /*4aa0*/  ISETP.GE.AND P5, PT, R128, 0x2, PT ;  /* 0x000000028000780c */ /* 0x000fe40003fa6270 */
[----:B------:R-:W-:Y:S01]  /*4ab0*/  FSEL R27, R27, -INF , !P0 ;  /* 0xff8000001b1b7808 */ /* 0x000fe20004000000 */
[----:B-1----:R-:W-:Y:S01]  /*4ac0*/  FFMA.FTZ R108, R0, R9, R108 ;  /* 0x00000009006c7223 */ /* 0x002fe2000001006c */
[----:B------:R-:W-:-:S02]  /*4ad0*/  ISETP.GE.AND P3, PT, R26, R134, PT ;  /* 0x000000861a00720c */ /* 0x000fc40003f66270 */
[-C--:B------:R-:W-:Y:S02]  /*4ae0*/  ISETP.GE.AND P0, PT, R26, R133.reuse, PT ;  /* 0x000000851a00720c */ /* 0x080fe40003f06270 */
[----:B------:R-:W-:Y:S02]  /*4af0*/  FSEL R26, R71, -INF , !P1 ;  /* 0xff800000471a7808 */ /* 0x000fe40004800000 */
[----:B------:R-:W-:Y:S01]  /*4b00*/  ISETP.GE.AND P1, PT, R8, R133, PT ;  /* 0x000000850800720c */ /* 0x000fe20003f26270 */
[----:B------:R-:W-:Y:S01]  /*4b10*/  FFMA.FTZ R8, R0, R9, R110 ;  /* 0x0000000900087223 */ /* 0x000fe2000001006e */
[----:B------:R-:W-:Y:S01]  /*4b20*/  FSEL R30, R30, -INF , !P3 ;  /* 0xff8000001e1e7808 */ /* 0x000fe20005800000 */
[-C--:B---3--:R-:W-:Y:S01]  /*4b30*/  FFMA.FTZ R17, R0, R3.reuse, R17 ;  /* 0x0000000300117223 */ /* 0x088fe20000010011 */
[----:B------:R-:W-:Y:S01]  /*4b40*/  FSEL R24, R24, -INF , !P0 ;  /* 0xff80000018187808 */ /* 0x000fe20004000000 */
[----:B------:R-:W-:Y:S01]  /*4b50*/  FFMA.FTZ R19, R0, R3, R19 ;  /* 0x0000000300137223 */ /* 0x000fe20000010013 */
[----:B------:R-:W-:-:S02]  /*4b60*/  ISETP.GE.AND P3, PT, R10, R134, PT ;  /* 0x000000860a00720c */ /* 0x000fc40003f66270 */
[----:B------:R-:W-:Y:S02]  /*4b70*/  ISETP.GE.AND P0, PT, R10, R133, PT ;  /* 0x000000850a00720c */ /* 0x000fe40003f06270 */
        /* <DEDUP_REMOVED lines=64> */
.L_x_1949:
[----:B------:R-:W-:-:S04]  /*4f80*/  LEA R13, -R129, RZ, 0x7 ;  /* 0x000000ff810d7211 */ /* 0x000fc800078e39ff */
[----:B------:R-:W-:Y:S02]  /*4f90*/  SHF.R.S32.HI R14, RZ, 0x1f, R13 ;  /* 0x0000001fff0e7819 */ /* 0x000fe4000001140d */
.L_x_1950:
        /* <DEDUP_REMOVED lines=121> */
.L_x_1952:
[----:B------:R-:W-:Y:S05]  /*5730*/  BSYNC B0 ;  /* 0x0000000000007941 */ /* 0x000fea0003800000 */
.L_x_1951:
[----:B------:R-:W0:Y:S01]  /*5740*/  LDGDEPBAR ;  /* 0x00000000000079af */ /* 0x000e220000000000 */
[----:B------:R-:W-:-:S04]  /*5750*/  IADD3 R132, P0, R13, R132, RZ ;  /* 0x000000840d847210 */ /* 0x000fc80007f1e0ff */
[----:B------:R-:W-:Y:S02]  /*5760*/  IADD3.X R131, R14, R131, RZ, P0, !PT ;  /* 0x000000830e837210 */ /* 0x000fe400007fe4ff */
.L_x_1948:
[----:B--2---:R-:W-:Y:S02]  /*5770*/  FMNMX.FTZ R3, R9, R52, !PT ;  /* 0x0000003409037209 */ /* 0x004fe40007810000 */
        /* <DEDUP_REMOVED lines=46> */
[----:B------:R-:W-:-:S02]  /*5a60*/  SHF.L.U32 R170, R5, 0x1, RZ ;  /* 0x0000000105aa7819 */ /* 0x000fc400000006ff */
[----:B------:R-:W-:Y:S02]  /*5a70*/  FMNMX.FTZ R3, R39, R10, !PT ;  /* 0x0000000a27037209 */ /* 0x000fe40007810000 */
[----:B------:R-:W-:Y:S01]  /*5a80*/  LEA R168, R4, R170, 0x1 ;  /* 0x000000aa04a87211 */ /* 0x000fe200078e08ff */
[----:B------:R-:W-:Y:S01]  /*5a90*/  LDSM.16.MT88.4 R80, [R170+0xb000] ;  /* 0x00b00000aa50783b */ /* 0x000fe20000004200 */
[----:B------:R-:W-:-:S03]  /*5aa0*/  FMNMX.FTZ R3, R38, R3, !PT ;  /* 0x0000000326037209 */ /* 0x000fc60007810000 */
[----:B------:R-:W-:Y:S01]  /*5ab0*/  LDSM.16.MT88.4 R88, [R168+0xb000] ;  /* 0x00b00000a858783b */ /* 0x000fe20000004200 */
[----:B------:R-:W-:-:S03]  /*5ac0*/  FMNMX.FTZ R10, R50, R3, !PT ;  /* 0x00000003320a7209 */ /* 0x000fc60007810000 */
[----:B------:R-:W-:Y:S01]  /*5ad0*/  LDSM.16.MT88.4 R108, [R170+0x9000] ;  /* 0x00900000aa6c783b */ /* 0x000fe20000004200 */
[----:B------:R-:W-:-:S03]  /*5ae0*/  FMNMX.FTZ R3, R31, R10, !PT ;  /* 0x0000000a1f037209 */ /* 0x000fc60007810000 */
[----:B-1----:R-:W-:Y:S01]  /*5af0*/  LDSM.16.MT88.4 R72, [R168+0x9000] ;  /* 0x00900000a848783b */ /* 0x002fe20000004200 */
[----:B------:R-:W-:Y:S02]  /*5b00*/  FMNMX.FTZ R10, R30, R3, !PT ;  /* 0x000000031e0a7209 */ /* 0x000fe40007810000 */
[----:B------:R-:W-:Y:S01]  /*5b10*/  FMNMX.FTZ R3, R29, R2, !PT ;  /* 0x000000021d037209 */ /* 0x000fe20007810000 */
[----:B------:R-:W-:Y:S01]  /*5b20*/  LDSM.16.MT88.4 R16, [R168+0x9400] ;  /* 0x00940000a810783b */ /* 0x000fe20000004200 */
[----:B------:R-:W-:Y:S02]  /*5b30*/  FMNMX.FTZ R13, R45, R10, !PT ;  /* 0x0000000a2d0d7209 */ /* 0x000fe40007810000 */
[----:B------:R-:W-:Y:S01]  /*5b40*/  FMNMX.FTZ R2, R28, R3, !PT ;  /* 0x000000031c027209 */ /* 0x000fe20007810000 */
[----:B------:R-:W-:Y:S01]  /*5b50*/  LDSM.16.MT88.4 R32, [R170+0x9400] ;  /* 0x00940000aa20783b */ /* 0x000fe20000004200 */
        /* <DEDUP_REMOVED lines=8> */
[----:B------:R-:W-:Y:S01]  /*5be0*/  SHFL.BFLY PT, R2, R11, 0x2, 0x1f ;  /* 0x0c401f000b027f89 */ /* 0x000fe200000e0000 */
[----:B-1----:R-:W-:-:S03]  /*5bf0*/  FMNMX.FTZ R10, R13, R10, !PT ;  /* 0x0000000a0d0a7209 */ /* 0x002fc60007810000 */
[----:B------:R-:W-:Y:S04]  /*5c00*/  LDSM.16.MT88.4 R12, [R170+0xb400] ;  /* 0x00b40000aa0c783b */ /* 0x000fe80000004200 */
[----:B------:R-:W1:Y:S02]  /*5c10*/  SHFL.BFLY PT, R3, R10, 0x1, 0x1f ;  /* 0x0c201f000a037f89 */ /* 0x000e6400000e0000 */
[----:B-1----:R-:W-:-:S04]  /*5c20*/  FMNMX.FTZ R3, R10, R3, !PT ;  /* 0x000000030a037209 */ /* 0x002fc80007810000 */
[C---:B------:R-:W-:Y:S01]  /*5c30*/  FSETP.NEU.FTZ.AND P0, PT, R3.reuse, -INF , PT ;  /* 0xff8000000300780b */ /* 0x040fe20003f1d000 */
[----:B------:R-:W-:-:S05]  /*5c40*/  FMUL.FTZ R49, R3, c[0x0][0x23c] ;  /* 0x00008f0003317a20 */ /* 0x000fca0000410000 */
[----:B------:R-:W-:-:S05]  /*5c50*/  FSEL R49, R49, RZ, P0 ;  /* 0x000000ff31317208 */ /* 0x000fca0000000000 */
[--C-:B------:R-:W-:Y:S01]  /*5c60*/  FFMA.FTZ R144, R9, c[0x0][0x23c], -R49.reuse ;  /* 0x00008f0009907a23 */ /* 0x100fe20000010831 */
[----:B------:R-:W-:Y:S01]  /*5c70*/  FMNMX.FTZ R9, R11, R2, !PT ;  /* 0x000000020b097209 */ /* 0x000fe20007810000 */
[--C-:B------:R-:W-:Y:S02]  /*5c80*/  FFMA.FTZ R141, R52, c[0x0][0x23c], -R49.reuse ;  /* 0x00008f00348d7a23 */ /* 0x100fe40000010831 */
[--C-:B------:R-:W-:Y:S02]  /*5c90*/  FFMA.FTZ R116, R96, c[0x0][0x23c], -R49.reuse ;  /* 0x00008f0060747a23 */ /* 0x100fe40000010831 */
[----:B------:R-:W1:Y:S01]  /*5ca0*/  SHFL.BFLY PT, R2, R9, 0x1, 0x1f ;  /* 0x0c201f0009027f89 */ /* 0x000e6200000e0000 */
[--C-:B------:R-:W-:Y:S01]  /*5cb0*/  FFMA.FTZ R67, R98, c[0x0][0x23c], -R49.reuse ;  /* 0x00008f0062437a23 */ /* 0x100fe20000010831 */
[----:B------:R-:W-:Y:S01]  /*5cc0*/  MUFU.EX2 R144, R144 ;  /* 0x0000009000907308 */ /* 0x000fe20000000800 */
[--C-:B------:R-:W-:Y:S02]  /*5cd0*/  FFMA.FTZ R47, R104, c[0x0][0x23c], -R49.reuse ;  /* 0x00008f00682f7a23 */ /* 0x100fe40000010831 */
[----:B------:R-:W-:-:S02]  /*5ce0*/  FFMA.FTZ R60, R48, c[0x0][0x23c], -R49 ;  /* 0x00008f00303c7a23 */ /* 0x000fc40000010831 */
[--C-:B------:R-:W-:Y:S02]  /*5cf0*/  FFMA.FTZ R63, R100, c[0x0][0x23c], -R49.reuse ;  /* 0x00008f00643f7a23 */ /* 0x100fe40000010831 */
[--C-:B------:R-:W-:Y:S01]  /*5d00*/  FFMA.FTZ R48, R102, c[0x0][0x23c], -R49.reuse ;  /* 0x00008f0066307a23 */ /* 0x100fe20000010831 */
[----:B------:R-:W2:Y:S01]  /*5d10*/  MUFU.EX2 R141, R141 ;  /* 0x0000008d008d7308 */ /* 0x000ea20000000800 */
[--C-:B------:R-:W-:Y:S02]  /*5d20*/  FFMA.FTZ R124, R36, c[0x0][0x23c], -R49.reuse ;  /* 0x00008f00247c7a23 */ /* 0x100fe40000010831 */
[--C-:B------:R-:W-:Y:S02]  /*5d30*/  FFMA.FTZ R40, R40, c[0x0][0x23c], -R49.reuse ;  /* 0x00008f0028287a23 */ /* 0x100fe40000010831 */
[----:B------:R-:W-:-:S03]  /*5d40*/  FFMA.FTZ R38, R38, c[0x0][0x23c], -R49 ;  /* 0x00008f0026267a23 */ /* 0x000fc60000010831 */
[----:B------:R-:W-:Y:S01]  /*5d50*/  MUFU.EX2 R116, R116 ;  /* 0x0000007400747308 */ /* 0x000fe20000000800 */
[----:B-1----:R-:W-:-:S07]  /*5d60*/  FMNMX.FTZ R2, R9, R2, !PT ;  /* 0x0000000209027209 */ /* 0x002fce0007810000 */
[----:B------:R-:W1:Y:S01]  /*5d70*/  MUFU.EX2 R67, R67 ;  /* 0x0000004300437308 */ /* 0x000e620000000800 */
[----:B--2---:R-:W-:Y:S01]  /*5d80*/  F2FP.BF16.PACK_AB R104, R141, R144 ;  /* 0x000000908d68723e */ /* 0x004fe200000010ff */
[----:B------:R-:W-:Y:S01]  /*5d90*/  FADD.FTZ R141, R144, R141 ;  /* 0x0000008d908d7221 */ /* 0x000fe20000010000 */
[C---:B------:R-:W-:Y:S01]  /*5da0*/  FSETP.NEU.FTZ.AND P0, PT, R2.reuse, -INF , PT ;  /* 0xff8000000200780b */ /* 0x040fe20003f1d000 */
[----:B------:R-:W-:-:S04]  /*5db0*/  FMUL.FTZ R46, R2, c[0x0][0x23c] ;  /* 0x00008f00022e7a20 */ /* 0x000fc80000410000 */
[----:B------:R-:W-:Y:S01]  /*5dc0*/  MUFU.EX2 R63, R63 ;  /* 0x0000003f003f7308 */ /* 0x000fe20000000800 */
[----:B------:R-:W-:Y:S02]  /*5dd0*/  FSEL R46, R46, RZ, P0 ;  /* 0x000000ff2e2e7208 */ /* 0x000fe40000000000 */
[----:B------:R-:W-:-:S03]  /*5de0*/  LEA R194, P0, R132, c[0x0][0x168], 0x1 ;  /* 0x00005a0084c27a11 */ /* 0x000fc600078008ff */
[--C-:B------:R-:W-:Y:S01]  /*5df0*/  FFMA.FTZ R119, R8, c[0x0][0x23c], -R46.reuse ;  /* 0x00008f0008777a23 */ /* 0x100fe2000001082e */
[----:B------:R-:W-:Y:S01]  /*5e00*/  LEA.HI.X R195, R132, c[0x0][0x16c], R131, 0x1, P0 ;  /* 0x00005b0084c37a11 */ /* 0x000fe200000f0c83 */
[--C-:B------:R-:W-:Y:S01]  /*5e10*/  FFMA.FTZ R118, R97, c[0x0][0x23c], -R46.reuse ;  /* 0x00008f0061767a23 */ /* 0x100fe2000001082e */
[----:B-1----:R-:W-:Y:S01]  /*5e20*/  F2FP.BF16.PACK_AB R106, R67, R116 ;  /* 0x00000074436a723e */ /* 0x002fe200000010ff */
[--C-:B------:R-:W-:Y:S01]  /*5e30*/  FFMA.FTZ R117, R99, c[0x0][0x23c], -R46.reuse ;  /* 0x00008f0063757a23 */ /* 0x100fe2000001082e */
[----:B------:R-:W1:Y:S01]  /*5e40*/  MUFU.EX2 R60, R60 ;  /* 0x0000003c003c7308 */ /* 0x000e620000000800 */
[--C-:B------:R-:W-:Y:S01]  /*5e50*/  FFMA.FTZ R64, R101, c[0x0][0x23c], -R46.reuse ;  /* 0x00008f0065407a23 */ /* 0x100fe2000001082e */
[----:B------:R-:W2:Y:S01]  /*5e60*/  LDSM.16.MT88.4 R96, [R170+0xd000] ;  /* 0x00d00000aa60783b */ /* 0x000ea20000004200 */
[--C-:B------:R-:W-:Y:S02]  /*5e70*/  FFMA.FTZ R62, R105, c[0x0][0x23c], -R46.reuse ;  /* 0x00008f00693e7a23 */ /* 0x100fe4000001082e */
[----:B------:R-:W-:-:S02]  /*5e80*/  FFMA.FTZ R51, R107, c[0x0][0x23c], -R46 ;  /* 0x00008f006b337a23 */ /* 0x000fc4000001082e */
[--C-:B------:R-:W-:Y:S01]  /*5e90*/  FFMA.FTZ R52, R37, c[0x0][0x23c], -R46.reuse ;  /* 0x00008f0025347a23 */ /* 0x100fe2000001082e */
[----:B------:R-:W-:Y:S01]  /*5ea0*/  MUFU.EX2 R119, R119 ;  /* 0x0000007700777308 */ /* 0x000fe20000000800 */
[--C-:B------:R-:W-:Y:S02]  /*5eb0*/  FFMA.FTZ R41, R103, c[0x0][0x23c], -R46.reuse ;  /* 0x00008f0067297a23 */ /* 0x100fe4000001082e */
[--C-:B------:R-:W-:Y:S02]  /*5ec0*/  FFMA.FTZ R37, R122, c[0x0][0x23c], -R49.reuse ;  /* 0x00008f007a257a23 */ /* 0x100fe40000010831 */
[--C-:B------:R-:W-:Y:S02]  /*5ed0*/  FFMA.FTZ R36, R53, c[0x0][0x23c], -R46.reuse ;  /* 0x00008f0035247a23 */ /* 0x100fe4000001082e */
[----:B------:R-:W-:Y:S01]  /*5ee0*/  FFMA.FTZ R5, R145, c[0x0][0x23c], -R46 ;  /* 0x00008f0091057a23 */ /* 0x000fe2000001082e */
[----:B------:R-:W3:Y:S01]  /*5ef0*/  MUFU.EX2 R118, R118 ;  /* 0x0000007600767308 */ /* 0x000ee20000000800 */
[----:B-1----:R-:W-:Y:S01]  /*5f00*/  F2FP.BF16.PACK_AB R8, R60, R63 ;  /* 0x0000003f3c08723e */ /* 0x002fe200000010ff */
        /* <DEDUP_REMOVED lines=18> */
[----:B-1----:R-:W-:Y:S01]  /*6030*/  F2FP.BF16.PACK_AB R107, R64, R117 ;  /* 0x00000075406b723e */ /* 0x002fe200000010ff */
[----:B------:R-:W1:Y:S01]  /*6040*/  MUFU.EX2 R47, R47 ;  /* 0x0000002f002f7308 */ /* 0x000e620000000800 */
[----:B------:R-:W-:-:S02]  /*6050*/  FFMA.FTZ R65, R23, c[0x0][0x23c], -R46 ;  /* 0x00008f0017417a23 */ /* 0x000fc4000001082e */
[----:B------:R-:W-:Y:S02]  /*6060*/  FFMA.FTZ R61, R61, c[0x0][0x23c], -R46 ;  /* 0x00008f003d3d7a23 */ /* 0x000fe4000001082e */
[----:B------:R-:W-:Y:S01]  /*6070*/  FADD.FTZ R118, R119, R118 ;  /* 0x0000007677767221 */ /* 0x000fe20000010000 */
[C---:B------:R-:W-:Y:S01]  /*6080*/  HMMA.16816.F32.BF16 R76, R104.reuse, R80, RZ ;  /* 0x00000050684c723c */ /* 0x040fe200000418ff */
[----:B------:R-:W-:Y:S01]  /*6090*/  FFMA.FTZ R27, R27, c[0x0][0x23c], -R46 ;  /* 0x00008f001b1b7a23 */ /* 0x000fe2000001082e */
[----:B------:R-:W-:Y:S01]  /*60a0*/  MUFU.EX2 R62, R62 ;  /* 0x0000003e003e7308 */ /* 0x000fe20000000800 */
[----:B------:R-:W-:Y:S02]  /*60b0*/  FADD.FTZ R117, R117, R118 ;  /* 0x0000007675757221 */ /* 0x000fe40000010000 */
[--C-:B------:R-:W-:Y:S02]  /*60c0*/  FFMA.FTZ R43, R43, c[0x0][0x23c], -R46.reuse ;  /* 0x00008f002b2b7a23 */ /* 0x100fe4000001082e */
[----:B------:R-:W-:Y:S01]  /*60d0*/  FADD.FTZ R117, R64, R117 ;  /* 0x0000007540757221 */ /* 0x000fe20000010000 */
[----:B------:R-:W-:Y:S01]  /*60e0*/  HMMA.16816.F32.BF16 R80, R104, R82, RZ ;  /* 0x000000526850723c */ /* 0x000fe200000418ff */
[----:B------:R-:W-:Y:S01]  /*60f0*/  FFMA.FTZ R64, R31, c[0x0][0x23c], -R49 ;  /* 0x00008f001f407a23 */ /* 0x000fe20000010831 */
[----:B------:R-:W3:Y:S01]  /*6100*/  MUFU.EX2 R51, R51 ;  /* 0x0000003300337308 */ /* 0x000ee20000000800 */
[----:B-1----:R-:W-:Y:S01]  /*6110*/  F2FP.BF16.PACK_AB R10, R47, R48 ;  /* 0x000000302f0a723e */ /* 0x002fe200000010ff */
[----:B------:R-:W-:-:S04]  /*6120*/  FFMA.FTZ R42, R42, c[0x0][0x23c], -R46 ;  /* 0x00008f002a2a7a23 */ /* 0x000fc8000001082e */
[C---:B------:R-:W-:Y:S02]  /*6130*/  HMMA.16816.F32.BF16 R84, R104.reuse, R88, RZ ;  /* 0x000000586854723c */ /* 0x040fe400000418ff */
[----:B------:R-:W-:Y:S06]  /*6140*/  MUFU.EX2 R52, R52 ;  /* 0x0000003400347308 */ /* 0x000fec0000000800 */
[----:B------:R-:W-:Y:S02]  /*6150*/  HMMA.16816.F32.BF16 R88, R104, R90, RZ ;  /* 0x0000005a6858723c */ /* 0x000fe400000418ff */
[----:B------:R-:W1:Y:S01]  /*6160*/  MUFU.EX2 R41, R41 ;  /* 0x0000002900297308 */ /* 0x000e620000000800 */
[----:B---3--:R-:W-:Y:S01]  /*6170*/  F2FP.BF16.PACK_AB R9, R51, R62 ;  /* 0x0000003e3309723e */ /* 0x008fe200000010ff */
[----:B------:R-:W-:-:S04]  /*6180*/  FADD.FTZ R62, R62, R117 ;  /* 0x000000753e3e7221 */ /* 0x000fc80000010000 */
[C---:B------:R-:W-:Y:S02]  /*6190*/  HMMA.16816.F32.BF16 R112, R104.reuse, R108, RZ ;  /* 0x0000006c6870723c */ /* 0x040fe400000418ff */
[----:B------:R-:W-:Y:S06]  /*61a0*/  MUFU.EX2 R124, R124 ;  /* 0x0000007c007c7308 */ /* 0x000fec0000000800 */
[C---:B------:R-:W-:Y:S01]  /*61b0*/  HMMA.16816.F32.BF16 R68, R104.reuse, R72, RZ ;  /* 0x000000486844723c */ /* 0x040fe200000418ff */
[----:B-1----:R-:W-:Y:S01]  /*61c0*/  F2FP.BF16.PACK_AB R11, R41, R52 ;  /* 0x00000034290b723e */ /* 0x002fe200000010ff */
[----:B------:R-:W1:Y:S06]  /*61d0*/  MUFU.EX2 R37, R37 ;  /* 0x0000002500257308 */ /* 0x000e6c0000000800 */
[----:B--2---:R-:W-:Y:S02]  /*61e0*/  HMMA.16816.F32.BF16 R92, R104, R96, RZ ;  /* 0x00000060685c723c */ /* 0x004fe400000418ff */
[----:B------:R-:W-:Y:S06]  /*61f0*/  MUFU.EX2 R36, R36 ;  /* 0x0000002400247308 */ /* 0x000fec0000000800 */
[C---:B------:R-:W-:Y:S02]  /*6200*/  HMMA.16816.F32.BF16 R76, R8.reuse, R12, R76 ;  /* 0x0000000c084c723c */ /* 0x040fe4000004184c */
[----:B------:R-:W-:Y:S06]  /*6210*/  MUFU.EX2 R5, R5 ;  /* 0x0000000500057308 */ /* 0x000fec0000000800 */
[----:B------:R-:W-:Y:S01]  /*6220*/  HMMA.16816.F32.BF16 R80, R8, R14, R80 ;  /* 0x0000000e0850723c */ /* 0x000fe20000041850 */
[----:B------:R-:W2:Y:S01]  /*6230*/  LDSM.16.MT88.4 R12, [R168+0xb400] ;  /* 0x00b40000a80c783b */ /* 0x000ea20000004200 */
[----:B------:R-:W-:Y:S06]  /*6240*/  MUFU.EX2 R122, R122 ;  /* 0x0000007a007a7308 */ /* 0x000fec0000000800 */
[C---:B------:R-:W-:Y:S02]  /*6250*/  HMMA.16816.F32.BF16 R108, R104.reuse, R110, RZ ;  /* 0x0000006e686c723c */ /* 0x040fe400000418ff */
[----:B------:R-:W-:Y:S06]  /*6260*/  MUFU.EX2 R56, R56 ;  /* 0x0000003800387308 */ /* 0x000fec0000000800 */
[C---:B------:R-:W-:Y:S02]  /*6270*/  HMMA.16816.F32.BF16 R72, R104.reuse, R74, RZ ;  /* 0x0000004a6848723c */ /* 0x040fe400000418ff */
[----:B------:R-:W-:Y:S06]  /*6280*/  MUFU.EX2 R53, R53 ;  /* 0x0000003500357308 */ /* 0x000fec0000000800 */
[----:B------:R-:W-:Y:S02]  /*6290*/  HMMA.16816.F32.BF16 R96, R104, R98, RZ ;  /* 0x000000626860723c */ /* 0x000fe400000418ff */
        /* <DEDUP_REMOVED lines=8> */
[C---:B------:R-:W-:Y:S01]  /*6320*/  HMMA.16816.F32.BF16 R88, R8.reuse, R14, R88 ;  /* 0x0000000e0858723c */ /* 0x040fe20000041858 */
[----:B------:R-:W2:Y:S01]  /*6330*/  LDSM.16.MT88.4 R12, [R168+0xd000] ;  /* 0x00d00000a80c783b */ /* 0x000ea20000004200 */
[----:B------:R-:W-:Y:S06]  /*6340*/  MUFU.EX2 R136, R136 ;  /* 0x0000008800887308 */ /* 0x000fec0000000800 */
[C---:B------:R-:W-:Y:S02]  /*6350*/  HMMA.16816.F32.BF16 R112, R8.reuse, R32, R112 ;  /* 0x000000200870723c */ /* 0x040fe40000041870 */
[----:B------:R-:W-:Y:S05]  /*6360*/  MUFU.EX2 R125, R125 ;  /* 0x0000007d007d7308 */ /* 0x000fea0000000800 */
[--C-:B------:R-:W-:Y:S01]  /*6370*/  FFMA.FTZ R33, R57, c[0x0][0x23c], -R46.reuse ;  /* 0x00008f0039217a23 */ /* 0x100fe2000001082e */
[----:B------:R-:W-:Y:S01]  /*6380*/  HMMA.16816.F32.BF16 R108, R8, R34, R108 ;  /* 0x00000022086c723c */ /* 0x000fe2000004186c */
[----:B------:R-:W-:-:S02]  /*6390*/  FFMA.FTZ R32, R143, c[0x0][0x23c], -R46 ;  /* 0x00008f008f207a23 */ /* 0x000fc4000001082e */
[--C-:B------:R-:W-:Y:S01]  /*63a0*/  FFMA.FTZ R57, R54, c[0x0][0x23c], -R49.reuse ;  /* 0x00008f0036397a23 */ /* 0x100fe20000010831 */
[----:B------:R-:W-:Y:S01]  /*63b0*/  MUFU.EX2 R126, R126 ;  /* 0x0000007e007e7308 */ /* 0x000fe20000000800 */
[--C-:B------:R-:W-:Y:S02]  /*63c0*/  FFMA.FTZ R54, R55, c[0x0][0x23c], -R46.reuse ;  /* 0x00008f0037367a23 */ /* 0x100fe4000001082e */
[--C-:B------:R-:W-:Y:S02]  /*63d0*/  FFMA.FTZ R35, R148, c[0x0][0x23c], -R49.reuse ;  /* 0x00008f0094237a23 */ /* 0x100fe40000010831 */
[--C-:B------:R-:W-:Y:S01]  /*63e0*/  FFMA.FTZ R34, R150, c[0x0][0x23c], -R49.reuse ;  /* 0x00008f0096227a23 */ /* 0x100fe20000010831 */
[----:B---3--:R-:W-:Y:S01]  /*63f0*/  HMMA.16816.F32.BF16 R92, R8, R16, R92 ;  /* 0x00000010085c723c */ /* 0x008fe2000004185c */
[----:B------:R-:W-:Y:S01]  /*6400*/  FFMA.FTZ R55, R127, c[0x0][0x23c], -R46 ;  /* 0x00008f007f377a23 */ /* 0x000fe2000001082e */
[----:B------:R-:W3:Y:S01]  /*6410*/  MUFU.EX2 R33, R33 ;  /* 0x0000002100217308 */ /* 0x000ee20000000800 */
[----:B------:R-:W-:-:S02]  /*6420*/  FFMA.FTZ R127, R138, c[0x0][0x23c], -R49 ;  /* 0x00008f008a7f7a23 */ /* 0x000fc40000010831 */
[----:B------:R-:W-:Y:S02]  /*6430*/  FFMA.FTZ R138, R139, c[0x0][0x23c], -R46 ;  /* 0x00008f008b8a7a23 */ /* 0x000fe4000001082e */
[--C-:B------:R-:W-:Y:S01]  /*6440*/  FFMA.FTZ R139, R58, c[0x0][0x23c], -R49.reuse ;  /* 0x00008f003a8b7a23 */ /* 0x100fe20000010831 */
[----:B------:R-:W-:Y:S01]  /*6450*/  HMMA.16816.F32.BF16 R96, R8, R18, R96 ;  /* 0x000000120860723c */ /* 0x000fe20000041860 */
[----:B------:R-:W-:Y:S01]  /*6460*/  LDSM.16.MT88.4 R16, [R168+0xa400] ;  /* 0x00a40000a810783b */ /* 0x000fe20000004200 */
[----:B------:R-:W-:Y:S01]  /*6470*/  MUFU.EX2 R35, R35 ;  /* 0x0000002300237308 */ /* 0x000fe20000000800 */
[----:B------:R-:W-:-:S05]  /*6480*/  FFMA.FTZ R58, R20, c[0x0][0x23c], -R49 ;  /* 0x00008f00143a7a23 */ /* 0x000fca0000010831 */
[C---:B--2---:R-:W-:Y:S02]  /*6490*/  HMMA.16816.F32.BF16 R100, R104.reuse, R12, RZ ;  /* 0x0000000c6864723c */ /* 0x044fe400000418ff */
[----:B------:R-:W2:Y:S06]  /*64a0*/  MUFU.EX2 R34, R34 ;  /* 0x0000002200227308 */ /* 0x000eac0000000800 */
[----:B------:R-:W-:Y:S01]  /*64b0*/  HMMA.16816.F32.BF16 R104, R104, R14, RZ ;  /* 0x0000000e6868723c */ /* 0x000fe200000418ff */
[----:B------:R-:W4:Y:S01]  /*64c0*/  LDSM.16.MT88.4 R12, [R168+0xd400] ;  /* 0x00d40000a80c783b */ /* 0x000f220000004200 */
[----:B------:R-:W5:Y:S08]  /*64d0*/  MUFU.EX2 R32, R32 ;  /* 0x0000002000207308 */ /* 0x000f700000000800 */
[----:B------:R-:W1:Y:S08]  /*64e0*/  MUFU.EX2 R57, R57 ;  /* 0x0000003900397308 */ /* 0x000e700000000800 */
[----:B------:R-:W1:Y:S08]  /*64f0*/  MUFU.EX2 R54, R54 ;  /* 0x0000003600367308 */ /* 0x000e700000000800 */
[----:B------:R-:W1:Y:S08]  /*6500*/  MUFU.EX2 R55, R55 ;  /* 0x0000003700377308 */ /* 0x000e700000000800 */
[----:B------:R-:W-:Y:S01]  /*6510*/  MUFU.EX2 R127, R127 ;  /* 0x0000007f007f7308 */ /* 0x000fe20000000800 */
[C---:B----4-:R-:W-:Y:S07]  /*6520*/  HMMA.16816.F32.BF16 R100, R8.reuse, R12, R100 ;  /* 0x0000000c0864723c */ /* 0x050fee0000041864 */
[----:B------:R-:W4:Y:S01]  /*6530*/  MUFU.EX2 R138, R138 ;  /* 0x0000008a008a7308 */ /* 0x000f220000000800 */
[----:B------:R-:W-:Y:S01]  /*6540*/  HMMA.16816.F32.BF16 R104, R8, R14, R104 ;  /* 0x0000000e0868723c */ /* 0x000fe20000041868 */
[----:B------:R-:W4:Y:S06]  /*6550*/  LDSM.16.MT88.4 R12, [R170+0x9800] ;  /* 0x00980000aa0c783b */ /* 0x000f2c0000004200 */
[----:B------:R-:W4:Y:S01]  /*6560*/  MUFU.EX2 R123, R123 ;  /* 0x0000007b007b7308 */ /* 0x000f220000000800 */
[----:B-1----:R-:W-:-:S02]  /*6570*/  F2FP.BF16.PACK_AB R8, R37, R124 ;  /* 0x0000007c2508723e */ /* 0x002fc400000010ff */
[----:B---3--:R-:W-:-:S05]  /*6580*/  F2FP.BF16.PACK_AB R9, R33, R36 ;  /* 0x000000242109723e */ /* 0x008fca00000010ff */
[----:B------:R-:W-:Y:S01]  /*6590*/  MUFU.EX2 R139, R139 ;  /* 0x0000008b008b7308 */ /* 0x000fe20000000800 */
[----:B--2---:R-:W-:Y:S02]  /*65a0*/  F2FP.BF16.PACK_AB R10, R34, R35 ;  /* 0x00000023220a723e */ /* 0x004fe400000010ff */
[----:B-----5:R-:W-:-:S05]  /*65b0*/  F2FP.BF16.PACK_AB R11, R5, R32 ;  /* 0x00000020050b723e */ /* 0x020fca00000010ff */
[----:B------:R-:W-:Y:S08]  /*65c0*/  MUFU.EX2 R142, R142 ;  /* 0x0000008e008e7308 */ /* 0x000ff00000000800 */
[----:B------:R-:W-:Y:S08]  /*65d0*/  MUFU.EX2 R58, R58 ;  /* 0x0000003a003a7308 */ /* 0x000ff00000000800 */
[----:B------:R-:W-:Y:S01]  /*65e0*/  MUFU.EX2 R137, R137 ;  /* 0x0000008900897308 */ /* 0x000fe20000000800 */
[C---:B----4-:R-:W-:Y:S07]  /*65f0*/  HMMA.16816.F32.BF16 R112, R8.reuse, R12, R112 ;  /* 0x0000000c0870723c */ /* 0x050fee0000041870 */
[----:B------:R-:W-:Y:S01]  /*6600*/  MUFU.EX2 R66, R66 ;  /* 0x0000004200427308 */ /* 0x000fe20000000800 */
[C---:B------:R-:W-:Y:S01]  /*6610*/  HMMA.16816.F32.BF16 R108, R8.reuse, R14, R108 ;  /* 0x0000000e086c723c */ /* 0x040fe2000004186c */
[----:B------:R-:W1:Y:S06]  /*6620*/  LDSM.16.MT88.4 R12, [R168+0x9800] ;  /* 0x00980000a80c783b */ /* 0x000e6c0000004200 */
[----:B------:R-:W2:Y:S08]  /*6630*/  MUFU.EX2 R65, R65 ;  /* 0x0000004100417308 */ /* 0x000eb00000000800 */
[----:B------:R-:W-:Y:S08]  /*6640*/  MUFU.EX2 R61, R61 ;  /* 0x0000003d003d7308 */ /* 0x000ff00000000800 */
[----:B------:R-:W-:Y:S08]  /*6650*/  MUFU.EX2 R40, R40 ;  /* 0x0000002800287308 */ /* 0x000ff00000000800 */
[----:B------:R-:W-:Y:S08]  /*6660*/  MUFU.EX2 R38, R38 ;  /* 0x0000002600267308 */ /* 0x000ff00000000800 */
[----:B------:R-:W-:Y:S01]  /*6670*/  MUFU.EX2 R43, R43 ;  /* 0x0000002b002b7308 */ /* 0x000fe20000000800 */
[C---:B-1----:R-:W-:Y:S07]  /*6680*/  HMMA.16816.F32.BF16 R68, R8.reuse, R12, R68 ;  /* 0x0000000c0844723c */ /* 0x042fee0000041844 */
[----:B------:R-:W-:Y:S01]  /*6690*/  MUFU.EX2 R42, R42 ;  /* 0x0000002a002a7308 */ /* 0x000fe20000000800 */
        /* <DEDUP_REMOVED lines=60> */
[----:B------:R-:W-:Y:S01]  /*6a60*/  FFMA.FTZ R116, R21, c[0x0][0x23c], -R46 ;  /* 0x00008f0015747a23 */ /* 0x000fe2000001082e */
[----:B------:R-:W-:Y:S01]  /*6a70*/  F2FP.BF16.PACK_AB R10, R137, R58 ;  /* 0x0000003a890a723e */ /* 0x000fe200000010ff */
[----:B------:R-:W-:Y:S01]  /*6a80*/  FADD.FTZ R8, R67, R8 ;  /* 0x0000000843087221 */ /* 0x000fe20000010000 */
[----:B------:R-:W2:Y:S01]  /*6a90*/  LDSM.16.MT88.4 R20, [R170+0xa400] ;  /* 0x00a40000aa14783b */ /* 0x000ea20000004200 */
[----:B------:R-:W-:-:S02]  /*6aa0*/  FFMA.FTZ R67, R29, c[0x0][0x23c], -R46 ;  /* 0x00008f001d437a23 */ /* 0x000fc4000001082e */
[----:B------:R-:W3:Y:S01]  /*6ab0*/  MUFU.EX2 R116, R116 ;  /* 0x0000007400747308 */ /* 0x000ee20000000800 */
[----:B------:R-:W-:Y:S01]  /*6ac0*/  FADD.FTZ R63, R63, R8 ;  /* 0x000000083f3f7221 */ /* 0x000fe20000010000 */
[----:B------:R-:W-:-:S03]  /*6ad0*/  F2FP.BF16.PACK_AB R8, R142, R139 ;  /* 0x0000008b8e08723e */ /* 0x000fc600000010ff */
[----:B------:R-:W-:Y:S02]  /*6ae0*/  FADD.FTZ R117, R60, R63 ;  /* 0x0000003f3c757221 */ /* 0x000fe40000010000 */
[--C-:B------:R-:W-:Y:S01]  /*6af0*/  FFMA.FTZ R63, R39, c[0x0][0x23c], -R49.reuse ;  /* 0x00008f00273f7a23 */ /* 0x100fe20000010831 */
[----:B------:R-:W-:Y:S01]  /*6b00*/  MUFU.EX2 R67, R67 ;  /* 0x0000004300437308 */ /* 0x000fe20000000800 */
[--C-:B------:R-:W-:Y:S02]  /*6b10*/  FFMA.FTZ R39, R50, c[0x0][0x23c], -R49.reuse ;  /* 0x00008f0032277a23 */ /* 0x100fe40000010831 */
[--C-:B------:R-:W-:Y:S02]  /*6b20*/  FFMA.FTZ R50, R28, c[0x0][0x23c], -R46.reuse ;  /* 0x00008f001c327a23 */ /* 0x100fe4000001082e */
[----:B------:R-:W-:Y:S02]  /*6b30*/  FFMA.FTZ R60, R45, c[0x0][0x23c], -R49 ;  /* 0x00008f002d3c7a23 */ /* 0x000fe40000010831 */
[--C-:B------:R-:W-:Y:S01]  /*6b40*/  FFMA.FTZ R45, R25, c[0x0][0x23c], -R46.reuse ;  /* 0x00008f00192d7a23 */ /* 0x100fe2000001082e */
[----:B---3--:R-:W-:Y:S01]  /*6b50*/  F2FP.BF16.PACK_AB R11, R61, R116 ;  /* 0x000000743d0b723e */ /* 0x008fe200000010ff */
[----:B------:R-:W3:Y:S06]  /*6b60*/  MUFU.EX2 R63, R63 ;  /* 0x0000003f003f7308 */ /* 0x000eec0000000800 */
[C---:B------:R-:W-:Y:S02]  /*6b70*/  HMMA.16816.F32.BF16 R68, R8.reuse, R16, R68 ;  /* 0x000000100844723c */ /* 0x040fe40000041844 */
[----:B------:R-:W-:Y:S06]  /*6b80*/  MUFU.EX2 R39, R39 ;  /* 0x0000002700277308 */ /* 0x000fec0000000800 */
[C---:B-1----:R-:W-:Y:S02]  /*6b90*/  HMMA.16816.F32.BF16 R76, R8.reuse, R12, R76 ;  /* 0x0000000c084c723c */ /* 0x042fe4000004184c */
[----:B------:R-:W1:Y:S06]  /*6ba0*/  MUFU.EX2 R50, R50 ;  /* 0x0000003200327308 */ /* 0x000e6c0000000800 */
[C---:B------:R-:W-:Y:S01]  /*6bb0*/  HMMA.16816.F32.BF16 R80, R8.reuse, R14, R80 ;  /* 0x0000000e0850723c */ /* 0x040fe20000041850 */
[----:B------:R-:W4:Y:S07]  /*6bc0*/  LDSM.16.MT88.4 R12, [R170+0xe400] ;  /* 0x00e40000aa0c783b */ /* 0x000f2e0000004200 */
[C---:B------:R-:W-:Y:S01]  /*6bd0*/  HMMA.16816.F32.BF16 R72, R8.reuse, R18, R72 ;  /* 0x000000120848723c */ /* 0x040fe20000041848 */
[----:B------:R-:W5:Y:S07]  /*6be0*/  LDSM.16.MT88.4 R16, [R168+0xe400] ;  /* 0x00e40000a810783b */ /* 0x000f6e0000004200 */
[C---:B--2---:R-:W-:Y:S08]  /*6bf0*/  HMMA.16816.F32.BF16 R112, R8.reuse, R20, R112 ;  /* 0x000000140870723c */ /* 0x044ff00000041870 */
[C---:B------:R-:W-:Y:S01]  /*6c00*/  HMMA.16816.F32.BF16 R108, R8.reuse, R22, R108 ;  /* 0x00000016086c723c */ /* 0x040fe2000004186c */
[----:B------:R-:W2:Y:S07]  /*6c10*/  LDSM.16.MT88.4 R20, [R168+0xc400] ;  /* 0x00c40000a814783b */ /* 0x000eae0000004200 */
[C---:B----4-:R-:W-:Y:S08]  /*6c20*/  HMMA.16816.F32.BF16 R92, R8.reuse, R12, R92 ;  /* 0x0000000c085c723c */ /* 0x050ff0000004185c */
[C---:B------:R-:W-:Y:S01]  /*6c30*/  HMMA.16816.F32.BF16 R96, R8.reuse, R14, R96 ;  /* 0x0000000e0860723c */ /* 0x040fe20000041860 */
[----:B------:R-:W4:Y:S07]  /*6c40*/  LDSM.16.MT88.4 R12, [R170+0xa800] ;  /* 0x00a80000aa0c783b */ /* 0x000f2e0000004200 */
[C---:B-----5:R-:W-:Y:S07]  /*6c50*/  HMMA.16816.F32.BF16 R100, R8.reuse, R16, R100 ;  /* 0x000000100864723c */ /* 0x060fee0000041864 */
[----:B------:R-:W-:Y:S01]  /*6c60*/  FADD.FTZ R16, R48, R117 ;  /* 0x0000007530107221 */ /* 0x000fe20000010000 */
[----:B--2---:R-:W-:Y:S01]  /*6c70*/  HMMA.16816.F32.BF16 R84, R8, R20, R84 ;  /* 0x000000140854723c */ /* 0x004fe20000041854 */
[----:B------:R-:W-:-:S02]  /*6c80*/  FFMA.FTZ R48, R26, c[0x0][0x23c], -R46 ;  /* 0x00008f001a307a23 */ /* 0x000fc4000001082e */
[----:B------:R-:W-:Y:S02]  /*6c90*/  FADD.FTZ R17, R51, R62 ;  /* 0x0000003e33117221 */ /* 0x000fe40000010000 */
[----:B------:R2:W-:Y:S01]  /*6ca0*/  MUFU.EX2 R51, R27 ;  /* 0x0000001b00337308 */ /* 0x0005e20000000800 */
[----:B------:R-:W-:Y:S02]  /*6cb0*/  FFMA.FTZ R62, R30, c[0x0][0x23c], -R49 ;  /* 0x00008f001e3e7a23 */ /* 0x000fe40000010831 */
[C---:B------:R-:W-:Y:S01]  /*6cc0*/  HMMA.16816.F32.BF16 R88, R8.reuse, R22, R88 ;  /* 0x000000160858723c */ /* 0x040fe20000041858 */
[----:B------:R-:W-:Y:S01]  /*6cd0*/  FADD.FTZ R52, R52, R17 ;  /* 0x0000001134347221 */ /* 0x000fe20000010000 */
[----:B------:R-:W5:Y:S01]  /*6ce0*/  LDSM.16.MT88.4 R28, [R168+0xa800] ;  /* 0x00a80000a81c783b */ /* 0x000f620000004200 */
[----:B------:R-:W-:Y:S02]  /*6cf0*/  FADD.FTZ R17, R47, R16 ;  /* 0x000000102f117221 */ /* 0x000fe40000010000 */
[----:B------:R-:W4:Y:S01]  /*6d00*/  MUFU.EX2 R48, R48 ;  /* 0x0000003000307308 */ /* 0x000f220000000800 */
[----:B------:R-:W-:Y:S01]  /*6d10*/  FFMA.FTZ R49, R44, c[0x0][0x23c], -R49 ;  /* 0x00008f002c317a23 */ /* 0x000fe20000010831 */
[----:B------:R-:W-:Y:S01]  /*6d20*/  LDSM.16.MT88.4 R20, [R168+0xe800] ;  /* 0x00e80000a814783b */ /* 0x000fe20000004200 */
[----:B------:R-:W-:Y:S01]  /*6d30*/  HMMA.16816.F32.BF16 R104, R8, R18, R104 ;  /* 0x000000120868723c */ /* 0x000fe20000041868 */
[----:B------:R-:W-:-:S02]  /*6d40*/  FADD.FTZ R124, R124, R17 ;  /* 0x000000117c7c7221 */ /* 0x000fc40000010000 */
[----:B------:R-:W5:Y:S01]  /*6d50*/  LDSM.16.MT88.4 R16, [R168+0xc800] ;  /* 0x00c80000a810783b */ /* 0x000f620000004200 */
[----:B------:R-:W-:Y:S02]  /*6d60*/  FFMA.FTZ R44, R24, c[0x0][0x23c], -R46 ;  /* 0x00008f00182c7a23 */ /* 0x000fe4000001082e */
[----:B------:R-:W-:Y:S01]  /*6d70*/  FADD.FTZ R47, R41, R52 ;  /* 0x00000034292f7221 */ /* 0x000fe20000010000 */
[----:B---3--:R-:W-:Y:S01]  /*6d80*/  F2FP.BF16.PACK_AB R8, R63, R40 ;  /* 0x000000283f08723e */ /* 0x008fe200000010ff */
[----:B--2---:R-:W2:Y:S01]  /*6d90*/  LDSM.16.MT88.4 R24, [R170+0xc800] ;  /* 0x00c80000aa18783b */ /* 0x004ea20000004200 */
[----:B-1----:R-:W-:Y:S01]  /*6da0*/  F2FP.BF16.PACK_AB R9, R50, R67 ;  /* 0x000000433209723e */ /* 0x002fe200000010ff */
[----:B------:R-:W-:Y:S01]  /*6db0*/  FADD.FTZ R36, R36, R47 ;  /* 0x0000002f24247221 */ /* 0x000fe20000010000 */
[----:B------:R-:W-:Y:S01]  /*6dc0*/  F2FP.BF16.PACK_AB R10, R39, R38 ;  /* 0x00000026270a723e */ /* 0x000fe200000010ff */
[----:B------:R-:W-:Y:S01]  /*6dd0*/  FADD.FTZ R124, R37, R124 ;  /* 0x0000007c257c7221 */ /* 0x000fe20000010000 */
[----:B----4-:R-:W-:Y:S01]  /*6de0*/  F2FP.BF16.PACK_AB R11, R48, R51 ;  /* 0x00000033300b723e */ /* 0x010fe200000010ff */
[----:B------:R-:W-:Y:S01]  /*6df0*/  FADD.FTZ R33, R33, R36 ;  /* 0x0000002421217221 */ /* 0x000fe20000010000 */
[----:B------:R-:W-:Y:S01]  /*6e00*/  MUFU.EX2 R41, R45 ;  /* 0x0000002d00297308 */ /* 0x000fe20000000800 */
[----:B------:R-:W-:-:S02]  /*6e10*/  FADD.FTZ R35, R35, R124 ;  /* 0x0000007c23237221 */ /* 0x000fc40000010000 */
[----:B------:R-:W-:Y:S02]  /*6e20*/  FADD.FTZ R32, R32, R33 ;  /* 0x0000002120207221 */ /* 0x000fe40000010000 */
[C---:B------:R-:W-:Y:S01]  /*6e30*/  HMMA.16816.F32.BF16 R112, R8.reuse, R12, R112 ;  /* 0x0000000c0870723c */ /* 0x040fe20000041870 */
[----:B------:R-:W-:Y:S02]  /*6e40*/  FADD.FTZ R33, R34, R35 ;  /* 0x0000002322217221 */ /* 0x000fe40000010000 */
[----:B------:R-:W-:Y:S01]  /*6e50*/  FADD.FTZ R32, R5, R32 ;  /* 0x0000002005207221 */ /* 0x000fe20000010000 */
[----:B------:R-:W-:Y:S01]  /*6e60*/  MUFU.EX2 R44, R44 ;  /* 0x0000002c002c7308 */ /* 0x000fe20000000800 */
[----:B------:R-:W-:Y:S02]  /*6e70*/  FADD.FTZ R122, R122, R33 ;  /* 0x000000217a7a7221 */ /* 0x000fe40000010000 */
[----:B------:R-:W-:Y:S01]  /*6e80*/  FADD.FTZ R59, R59, R32 ;  /* 0x000000203b3b7221 */ /* 0x000fe20000010000 */
[----:B------:R-:W-:Y:S01]  /*6e90*/  HMMA.16816.F32.BF16 R108, R8, R14, R108 ;  /* 0x0000000e086c723c */ /* 0x000fe2000004186c */
[----:B------:R-:W1:Y:S01]  /*6ea0*/  LDSM.16.MT88.4 R12, [R170+0xe800] ;  /* 0x00e80000aa0c783b */ /* 0x000e620000004200 */
[----:B------:R-:W-:-:S02]  /*6eb0*/  FADD.FTZ R57, R57, R122 ;  /* 0x0000007a39397221 */ /* 0x000fc40000010000 */
[----:B------:R-:W-:Y:S02]  /*6ec0*/  FADD.FTZ R54, R54, R59 ;  /* 0x0000003b36367221 */ /* 0x000fe40000010000 */
[----:B------:R-:W-:Y:S02]  /*6ed0*/  FADD.FTZ R56, R56, R57 ;  /* 0x0000003938387221 */ /* 0x000fe40000010000 */
[C---:B-----5:R-:W-:Y:S01]  /*6ee0*/  HMMA.16816.F32.BF16 R68, R8.reuse, R28, R68 ;  /* 0x0000001c0844723c */ /* 0x060fe20000041844 */
[----:B------:R-:W-:Y:S01]  /*6ef0*/  FADD.FTZ R55, R55, R54 ;  /* 0x0000003637377221 */ /* 0x000fe20000010000 */
[----:B------:R-:W-:Y:S01]  /*6f00*/  MUFU.EX2 R28, R64 ;  /* 0x00000040001c7308 */ /* 0x000fe20000000800 */
[----:B------:R-:W-:Y:S02]  /*6f10*/  FADD.FTZ R53, R53, R56 ;  /* 0x0000003835357221 */ /* 0x000fe40000010000 */
[----:B------:R-:W-:Y:S02]  /*6f20*/  FADD.FTZ R55, R4, R55 ;  /* 0x0000003704377221 */ /* 0x000fe40000010000 */
[----:B------:R-:W-:Y:S01]  /*6f30*/  FADD.FTZ R140, R140, R53 ;  /* 0x000000358c8c7221 */ /* 0x000fe20000010000 */
[----:B------:R-:W-:Y:S01]  /*6f40*/  HMMA.16816.F32.BF16 R84, R8, R16, R84 ;  /* 0x000000100854723c */ /* 0x000fe20000041854 */
[----:B------:R-:W-:Y:S01]  /*6f50*/  FADD.FTZ R138, R138, R55 ;  /* 0x000000378a8a7221 */ /* 0x000fe20000010000 */
[----:B------:R-:W-:Y:S01]  /*6f60*/  MUFU.EX2 R29, R60 ;  /* 0x0000003c001d7308 */ /* 0x000fe20000000800 */
[----:B------:R-:W-:-:S02]  /*6f70*/  FADD.FTZ R135, R135, R140 ;  /* 0x0000008c87877221 */ /* 0x000fc40000010000 */
[----:B------:R-:W-:Y:S02]  /*6f80*/  FADD.FTZ R125, R125, R138 ;  /* 0x0000008a7d7d7221 */ /* 0x000fe40000010000 */
[----:B------:R-:W-:Y:S01]  /*6f90*/  FADD.FTZ R4, R136, R135 ;  /* 0x0000008788047221 */ /* 0x000fe20000010000 */
[C---:B------:R-:W-:Y:S01]  /*6fa0*/  HMMA.16816.F32.BF16 R88, R8.reuse, R18, R88 ;  /* 0x000000120858723c */ /* 0x040fe20000041858 */
[----:B------:R-:W3:Y:S01]  /*6fb0*/  LDSM.16.MT88.4 R16, [R168+0xac00] ;  /* 0x00ac0000a810783b */ /* 0x000ee20000004200 */
[----:B------:R-:W-:Y:S02]  /*6fc0*/  FADD.FTZ R126, R126, R125 ;  /* 0x0000007d7e7e7221 */ /* 0x000fe40000010000 */
[----:B------:R-:W-:Y:S02]  /*6fd0*/  FADD.FTZ R4, R127, R4 ;  /* 0x000000047f047221 */ /* 0x000fe40000010000 */
[----:B------:R-:W-:Y:S02]  /*6fe0*/  FADD.FTZ R123, R123, R126 ;  /* 0x0000007e7b7b7221 */ /* 0x000fe40000010000 */
[----:B------:R-:W-:Y:S01]  /*6ff0*/  HMMA.16816.F32.BF16 R72, R8, R30, R72 ;  /* 0x0000001e0848723c */ /* 0x000fe20000041848 */
[----:B------:R-:W4:Y:S01]  /*7000*/  MUFU.EX2 R31, R62 ;  /* 0x0000003e001f7308 */ /* 0x000f220000000800 */
        /* <DEDUP_REMOVED lines=19> */
[----:B------:R-:W5:Y:S01]  /*7140*/  LDSM.16.MT88.4 R24, [R170+0xac00] ;  /* 0x00ac0000aa18783b */ /* 0x000f620000004200 */
[----:B------:R-:W-:Y:S02]  /*7150*/  FADD.FTZ R51, R51, R50 ;  /* 0x0000003233337221 */ /* 0x000fe40000010000 */
[----:B------:R-:W-:Y:S02]  /*7160*/  FADD.FTZ R39, R39, R38 ;  /* 0x0000002627277221 */ /* 0x000fe40000010000 */
[----:B------:R-:W-:-:S02]  /*7170*/  FADD.FTZ R48, R48, R51 ;  /* 0x0000003330307221 */ /* 0x000fc40000010000 */
[C---:B------:R-:W-:Y:S08]  /*7180*/  HMMA.16816.F32.BF16 R100, R8.reuse, R20, R100 ;  /* 0x000000140864723c */ /* 0x040ff00000041864 */
[----:B------:R-:W-:Y:S01]  /*7190*/  HMMA.16816.F32.BF16 R104, R8, R22, R104 ;  /* 0x000000160868723c */ /* 0x000fe20000041868 */
[----:B------:R-:W5:Y:S06]  /*71a0*/  LDSM.16.MT88.4 R20, [R168+0xcc00] ;  /* 0x00cc0000a814783b */ /* 0x000f6c0000004200 */
[----:B----4-:R-:W-:Y:S01]  /*71b0*/  F2FP.BF16.PACK_AB R8, R31, R28 ;  /* 0x0000001c1f08723e */ /* 0x010fe200000010ff */
[----:B------:R-:W-:Y:S01]  /*71c0*/  FADD.FTZ R28, R28, R39 ;  /* 0x000000271c1c7221 */ /* 0x000fe20000010000 */
[----:B------:R-:W-:Y:S01]  /*71d0*/  F2FP.BF16.PACK_AB R9, R44, R41 ;  /* 0x000000292c09723e */ /* 0x000fe200000010ff */
[----:B------:R-:W-:Y:S01]  /*71e0*/  FADD.FTZ R41, R41, R48 ;  /* 0x0000003029297221 */ /* 0x000fe20000010000 */
[----:B--2---:R-:W-:Y:S01]  /*71f0*/  F2FP.BF16.PACK_AB R10, R30, R29 ;  /* 0x0000001d1e0a723e */ /* 0x004fe200000010ff */
        /* <DEDUP_REMOVED lines=10> */
[C---:B-1----:R-:W-:Y:S08]  /*72a0*/  HMMA.16816.F32.BF16 R76, R8.reuse, R12, R76 ;  /* 0x0000000c084c723c */ /* 0x042ff0000004184c */
[C---:B------:R-:W-:Y:S01]  /*72b0*/  HMMA.16816.F32.BF16 R80, R8.reuse, R14, R80 ;  /* 0x0000000e0850723c */ /* 0x040fe20000041850 */
[----:B------:R-:W1:Y:S07]  /*72c0*/  LDSM.16.MT88.4 R12, [R168+0xec00] ;  /* 0x00ec0000a80c783b */ /* 0x000e6e0000004200 */
[C---:B-----5:R-:W-:Y:S08]  /*72d0*/  HMMA.16816.F32.BF16 R112, R8.reuse, R24, R112 ;  /* 0x000000180870723c */ /* 0x060ff00000041870 */
        /* <DEDUP_REMOVED lines=22> */
[----:B------:R-:W-:Y:S02]  /*7440*/  LOP3.LUT R4, RZ, c[0x0][0x2d0], RZ, 0x33, !PT ;  /* 0x0000b400ff047a12 */ /* 0x000fe400078e33ff */
        /* <DEDUP_REMOVED lines=46> */
.L_x_1954:
[----:B------:R-:W-:-:S04]  /*7730*/  LEA R12, -R7, RZ, 0x7 ;  /* 0x000000ff070c7211 */ /* 0x000fc800078e39ff */
[----:B------:R-:W-:Y:S02]  /*7740*/  SHF.R.S32.HI R7, RZ, 0x1f, R12 ;  /* 0x0000001fff077819 */ /* 0x000fe4000001140c */
.L_x_1955:
        /* <DEDUP_REMOVED lines=20> */
[C---:B------:R-:W-:Y:S01]  /*7890*/  @!P3 LEA R14, P4, R8.reuse, R198, 0x1 ;  /* 0x000000c6080eb211 */ /* 0x040fe200078808ff */
        /* <DEDUP_REMOVED lines=15> */
[----:B------:R-:W-:Y:S01]  /*7990*/  @!P1 IMAD.X R4, R7, 0x1, R6, P0 ;  /* 0x0000000107049824 */ /* 0x000fe200000e0606 */
[C---:B------:R-:W-:Y:S01]  /*79a0*/  @!P1 LEA R20, P0, R5.reuse, c[0x0][0x170], 0x1 ;  /* 0x00005c0005149a11 */ /* 0x040fe200078008ff */
[----:B------:R-:W-:Y:S01]  /*79b0*/  IMAD.X R7, R186, 0x1, R7, P4 ;  /* 0x00000001ba077824 */ /* 0x000fe200020e0607 */
[CC--:B------:R-:W-:Y:S01]  /*79c0*/  @!P2 IADD3 R9, P4, R8.reuse, R120.reuse, RZ ;  /* 0x000000780809a210 */ /* 0x0c0fe20007f9e0ff */
[----:B------:R-:W-:Y:S01]  /*79d0*/  @P1 STS.128 [R181+0xd000], RZ ;  /* 0x00d000ffb5001388 */ /* 0x000fe20000000c00 */
[----:B------:R-:W-:Y:S02]  /*79e0*/  @!P1 LEA.HI.X R21, R5, c[0x0][0x174], R4, 0x1, P0 ;  /* 0x00005d0005159a11 */ /* 0x000fe400000f0c04 */
[----:B------:R-:W-:Y:S01]  /*79f0*/  @!P1 IADD3 R4, P0, R8, R120, RZ ;  /* 0x0000007808049210 */ /* 0x000fe20007f1e0ff */
[--C-:B------:R-:W-:Y:S01]  /*7a00*/  @!P2 IMAD.X R16, R7, 0x1, R6.reuse, P4 ;  /* 0x000000010710a824 */ /* 0x100fe200020e0606 */
[----:B------:R-:W-:Y:S01]  /*7a10*/  @!P2 LEA R22, P4, R9, c[0x0][0x170], 0x1 ;  /* 0x00005c000916aa11 */ /* 0x000fe200078808ff */
        /* <DEDUP_REMOVED lines=35> */
[----:B------:R-:W-:Y:S01]  /*7c50*/  @!P1 LEA R28, P0, R120, c[0x0][0x170], 0x1 ;  /* 0x00005c00781c9a11 */ /* 0x000fe200078008ff */
        /* <DEDUP_REMOVED lines=35> */
[----:B-1----:R-:W1:Y:S04]  /*7e90*/  LDSM.16.M88.4 R24, [R172+0x3c00] ;  /* 0x003c0000ac18783b */ /* 0x002e680000000200 */
[----:B------:R-:W1:Y:S04]  /*7ea0*/  LDSM.16.M88.4 R32, [R172+0x3800] ;  /* 0x00380000ac20783b */ /* 0x000e680000000200 */
[----:B------:R-:W1:Y:S04]  /*7eb0*/  LDSM.16.M88.4 R48, [R172+0x3000] ;  /* 0x00300000ac30783b */ /* 0x000e680000000200 */
[----:B------:R-:W-:Y:S04]  /*7ec0*/  LDSM.16.M88.4 R64, [R171] ;  /* 0x00000000ab40783b */ /* 0x000fe80000000200 */
[----:B------:R-:W1:Y:S04]  /*7ed0*/  LDSM.16.M88.4 R4, [R169+0x3400] ;  /* 0x00340000a904783b */ /* 0x000e680000000200 */
[----:B------:R-:W1:Y:S04]  /*7ee0*/  LDSM.16.M88.4 R120, [R169+0x3c00] ;  /* 0x003c0000a978783b */ /* 0x000e680000000200 */
[----:B----4-:R-:W4:Y:S04]  /*7ef0*/  LDSM.16.M88.4 R12, [R169+0x3800] ;  /* 0x00380000a90c783b */ /* 0x010f280000000200 */
[----:B-----5:R-:W5:Y:S04]  /*7f00*/  LDSM.16.M88.4 R20, [R169+0x3000] ;  /* 0x00300000a914783b */ /* 0x020f680000000200 */
[----:B---3--:R-:W3:Y:S01]  /*7f10*/  LDSM.16.M88.4 R8, [R172+0x4400] ;  /* 0x00440000ac08783b */ /* 0x008ee20000000200 */
[C---:B--2---:R-:W-:Y:S03]  /*7f20*/  HMMA.16816.F32.BF16 R44, R116.reuse, R40, RZ ;  /* 0x00000028742c723c */ /* 0x044fe600000418ff */
[----:B------:R-:W2:Y:S04]  /*7f30*/  LDSM.16.M88.4 R16, [R172+0x4000] ;  /* 0x00400000ac10783b */ /* 0x000ea80000000200 */
[----:B------:R-:W-:Y:S01]  /*7f40*/  LDSM.16.M88.4 R56, [R169+0x4000] ;  /* 0x00400000a938783b */ /* 0x000fe20000000200 */
[C---:B------:R-:W-:Y:S03]  /*7f50*/  HMMA.16816.F32.BF16 R40, R116.reuse, R42, RZ ;  /* 0x0000002a7428723c */ /* 0x040fe600000418ff */
[----:B------:R-:W-:Y:S04]  /*7f60*/  LDSM.16.M88.4 R60, [R172+0x4800] ;  /* 0x00480000ac3c783b */ /* 0x000fe80000000200 */
[----:B------:R-:W-:Y:S01]  /*7f70*/  LDSM.16.M88.4 R124, [R169+0x4800] ;  /* 0x00480000a97c783b */ /* 0x000fe20000000200 */
[C---:B-1----:R-:W-:Y:S03]  /*7f80*/  HMMA.16816.F32.BF16 R28, R116.reuse, R24, RZ ;  /* 0x00000018741c723c */ /* 0x042fe600000418ff */
[----:B------:R-:W0:Y:S05]  /*7f90*/  LDGDEPBAR ;  /* 0x00000000000079af */ /* 0x000e2a0000000000 */
[C---:B------:R-:W-:Y:S08]  /*7fa0*/  HMMA.16816.F32.BF16 R24, R116.reuse, R26, RZ ;  /* 0x0000001a7418723c */ /* 0x040ff000000418ff */
[C---:B------:R-:W-:Y:S08]  /*7fb0*/  HMMA.16816.F32.BF16 R36, R116.reuse, R32, RZ ;  /* 0x000000207424723c */ /* 0x040ff000000418ff */
[C---:B------:R-:W-:Y:S08]  /*7fc0*/  HMMA.16816.F32.BF16 R52, R116.reuse, R48, RZ ;  /* 0x000000307434723c */ /* 0x040ff000000418ff */
[C---:B------:R-:W-:Y:S08]  /*7fd0*/  HMMA.16816.F32.BF16 R32, R116.reuse, R34, RZ ;  /* 0x000000227420723c */ /* 0x040ff000000418ff */
[----:B------:R-:W-:Y:S08]  /*7fe0*/  HMMA.16816.F32.BF16 R48, R116, R50, RZ ;  /* 0x000000327430723c */ /* 0x000ff000000418ff */
[C---:B------:R-:W-:Y:S08]  /*7ff0*/  HMMA.16816.F32.BF16 R44, R64.reuse, R4, R44 ;  /* 0x00000004402c723c */ /* 0x040ff0000004182c */
[C---:B------:R-:W-:Y:S01]  /*8000*/  HMMA.16816.F32.BF16 R40, R64.reuse, R6, R40 ;  /* 0x000000064028723c */ /* 0x040fe20000041828 */
[----:B------:R-:W1:Y:S07]  /*8010*/  LDSM.16.M88.4 R4, [R169+0x4400] ;  /* 0x00440000a904783b */ /* 0x000e6e0000000200 */
[C---:B------:R-:W-:Y:S08]  /*8020*/  HMMA.16816.F32.BF16 R28, R64.reuse, R120, R28 ;  /* 0x00000078401c723c */ /* 0x040ff0000004181c */
[C---:B------:R-:W-:Y:S01]  /*8030*/  HMMA.16816.F32.BF16 R24, R64.reuse, R122, R24 ;  /* 0x0000007a4018723c */ /* 0x040fe20000041818 */
[----:B------:R-:W1:Y:S07]  /*8040*/  LDSM.16.M88.4 R120, [R172+0x4c00] ;  /* 0x004c0000ac78783b */ /* 0x000e6e0000000200 */
[C---:B----4-:R-:W-:Y:S08]  /*8050*/  HMMA.16816.F32.BF16 R36, R64.reuse, R12, R36 ;  /* 0x0000000c4024723c */ /* 0x050ff00000041824 */
[C---:B------:R-:W-:Y:S08]  /*8060*/  HMMA.16816.F32.BF16 R32, R64.reuse, R14, R32 ;  /* 0x0000000e4020723c */ /* 0x040ff00000041820 */
[C---:B-----5:R-:W-:Y:S08]  /*8070*/  HMMA.16816.F32.BF16 R52, R64.reuse, R20, R52 ;  /* 0x000000144034723c */ /* 0x060ff00000041834 */
[----:B------:R-:W-:Y:S08]  /*8080*/  HMMA.16816.F32.BF16 R48, R64, R22, R48 ;  /* 0x000000164030723c */ /* 0x000ff00000041830 */
[C---:B---3--:R-:W-:Y:S08]  /*8090*/  HMMA.16816.F32.BF16 R12, R116.reuse, R8, RZ ;  /* 0x00000008740c723c */ /* 0x048ff000000418ff */
[C---:B--2---:R-:W-:Y:S08]  /*80a0*/  HMMA.16816.F32.BF16 R20, R116.reuse, R16, RZ ;  /* 0x000000107414723c */ /* 0x044ff000000418ff */
[C---:B------:R-:W-:Y:S08]  /*80b0*/  HMMA.16816.F32.BF16 R8, R116.reuse, R10, RZ ;  /* 0x0000000a7408723c */ /* 0x040ff000000418ff */
[----:B------:R-:W-:Y:S08]  /*80c0*/  HMMA.16816.F32.BF16 R16, R116, R18, RZ ;  /* 0x000000127410723c */ /* 0x000ff000000418ff */
[C---:B-1----:R-:W-:Y:S08]  /*80d0*/  HMMA.16816.F32.BF16 R12, R64.reuse, R4, R12 ;  /* 0x00000004400c723c */ /* 0x042ff0000004180c */
[C---:B------:R-:W-:Y:S08]  /*80e0*/  HMMA.16816.F32.BF16 R8, R64.reuse, R6, R8 ;  /* 0x000000064008723c */ /* 0x040ff00000041808 */
[C---:B------:R-:W-:Y:S08]  /*80f0*/  HMMA.16816.F32.BF16 R20, R64.reuse, R56, R20 ;  /* 0x000000384014723c */ /* 0x040ff00000041814 */
[----:B------:R-:W-:Y:S08]  /*8100*/  HMMA.16816.F32.BF16 R16, R64, R58, R16 ;  /* 0x0000003a4010723c */ /* 0x000ff00000041810 */
[C---:B------:R-:W-:Y:S08]  /*8110*/  HMMA.16816.F32.BF16 R4, R116.reuse, R60, RZ ;  /* 0x0000003c7404723c */ /* 0x040ff000000418ff */
[C---:B------:R-:W-:Y:S08]  /*8120*/  HMMA.16816.F32.BF16 R60, R116.reuse, R62, RZ ;  /* 0x0000003e743c723c */ /* 0x040ff000000418ff */
[C---:B------:R-:W-:Y:S08]  /*8130*/  HMMA.16816.F32.BF16 R56, R116.reuse, R120, RZ ;  /* 0x000000787438723c */ /* 0x040ff000000418ff */
[----:B------:R-:W-:Y:S01]  /*8140*/  HMMA.16816.F32.BF16 R116, R116, R122, RZ ;  /* 0x0000007a7474723c */ /* 0x000fe200000418ff */
[----:B------:R-:W1:Y:S07]  /*8150*/  LDSM.16.M88.4 R120, [R169+0x4c00] ;  /* 0x004c0000a978783b */ /* 0x000e6e0000000200 */
[C---:B------:R-:W-:Y:S08]  /*8160*/  HMMA.16816.F32.BF16 R4, R64.reuse, R124, R4 ;  /* 0x0000007c4004723c */ /* 0x040ff00000041804 */
[C---:B------:R-:W-:Y:S08]  /*8170*/  HMMA.16816.F32.BF16 R60, R64.reuse, R126, R60 ;  /* 0x0000007e403c723c */ /* 0x040ff0000004183c */
[C---:B-1----:R-:W-:Y:S08]  /*8180*/  HMMA.16816.F32.BF16 R56, R64.reuse, R120, R56 ;  /* 0x000000784038723c */ /* 0x042ff00000041838 */
[----:B------:R-:W-:Y:S01]  /*8190*/  HMMA.16816.F32.BF16 R116, R64, R122, R116 ;  /* 0x0000007a4074723c */ /* 0x000fe20000041874 */
[----:B------:R-:W-:Y:S04]  /*81a0*/  LDSM.16.M88.4 R120, [R173+0x1000] ;  /* 0x00100000ad78783b */ /* 0x000fe80000000200 */
[----:B------:R-:W1:Y:S03]  /*81b0*/  LDSM.16.M88.4 R64, [R172+0x5000] ;  /* 0x00500000ac40783b */ /* 0x000e660000000200 */
[C---:B-1----:R-:W-:Y:S08]  /*81c0*/  HMMA.16816.F32.BF16 R52, R120.reuse, R64, R52 ;  /* 0x000000407834723c */ /* 0x042ff00000041834 */
[C---:B------:R-:W-:Y:S01]  /*81d0*/  HMMA.16816.F32.BF16 R48, R120.reuse, R66, R48 ;  /* 0x000000427830723c */ /* 0x040fe20000041830 */
[----:B------:R-:W1:Y:S07]  /*81e0*/  LDSM.16.M88.4 R64, [R172+0x5400] ;  /* 0x00540000ac40783b */ /* 0x000e6e0000000200 */
        /* <DEDUP_REMOVED lines=92> */
[----:B------:R-:W1:Y:S01]  /*87b0*/  LDSM.16.M88.4 R64, [R169+0x8c00] ;  /* 0x008c0000a940783b */ /* 0x000e620000000200 */
[----:B------:R-:W-:-:S06]  /*87c0*/  DEPBAR.LE SB0, 0x0 ;  /* 0x000080000000791a */ /* 0x000fcc0000000000 */
[C---:B-1----:R-:W-:Y:S07]  /*87d0*/  HMMA.16816.F32.BF16 R56, R120.reuse, R64, R56 ;  /* 0x000000407838723c */ /* 0x042fee0000041838 */
[----:B------:R-:W-:Y:S01]  /*87e0*/  LOP3.LUT R64, R204, R179, RZ, 0xfc, !PT ;  /* 0x000000b3cc407212 */ /* 0x000fe200078efcff */
[----:B------:R-:W-:Y:S07]  /*87f0*/  HMMA.16816.F32.BF16 R116, R120, R66, R116 ;  /* 0x000000427874723c */ /* 0x000fee0000041874 */
[----:B------:R-:W-:-:S02]  /*8800*/  IADD3 R66, R64, 0x1, RZ ;  /* 0x0000000140427810 */ /* 0x000fc40007ffe0ff */
[C-C-:B------:R-:W-:Y:S02]  /*8810*/  LOP3.LUT R120, R204.reuse, 0x10, R179.reuse, 0xfe, !PT ;  /* 0x00000010cc787812 */ /* 0x140fe400078efeb3 */
[----:B------:R-:W1:Y:S01]  /*8820*/  I2F R65, R66 ;  /* 0x0000004200417306 */ /* 0x000e620000201400 */
[----:B------:R-:W-:Y:S02]  /*8830*/  LOP3.LUT R122, R204, 0x8, R179, 0xfe, !PT ;  /* 0x00000008cc7a7812 */ /* 0x000fe400078efeb3 */
[----:B------:R-:W-:Y:S01]  /*8840*/  IADD3 R67, R64, 0x9, RZ ;  /* 0x0000000940437810 */ /* 0x000fe20007ffe0ff */
[----:B------:R-:W-:Y:S01]  /*8850*/  BAR.SYNC.DEFER_BLOCKING 0x0 ;  /* 0x0000000000007b1d */ /* 0x000fe20000010000 */
[CC--:B------:R-:W-:Y:S02]  /*8860*/  ISETP.GE.AND P5, PT, R66.reuse, R134.reuse, PT ;  /* 0x000000864200720c */ /* 0x0c0fe40003fa6270 */
[----:B------:R-:W-:Y:S02]  /*8870*/  ISETP.GE.AND P4, PT, R66, R133, PT ;  /* 0x000000854200720c */ /* 0x000fe40003f86270 */
[----:B------:R-:W-:Y:S01]  /*8880*/  ISETP.GE.AND P0, PT, R122, R134, PT ;  /* 0x000000867a00720c */ /* 0x000fe20003f06270 */
[----:B------:R-:W2:Y:S01]  /*8890*/  I2F R121, R122 ;  /* 0x0000007a00797306 */ /* 0x000ea20000201400 */
[----:B-1----:R-:W-:-:S02]  /*88a0*/  FFMA.FTZ R53, R0, R65, R53 ;  /* 0x0000004100357223 */ /* 0x002fc40000010035 */
[----:B------:R-:W-:-:S05]  /*88b0*/  FFMA.FTZ R55, R0, R65, R55 ;  /* 0x0000004100377223 */ /* 0x000fca0000010037 */
[----:B------:R-:W1:Y:S01]  /*88c0*/  I2F R66, R67 ;  /* 0x0000004300427306 */ /* 0x000e620000201400 */
[----:B------:R-:W-:Y:S02]  /*88d0*/  FSEL R53, R53, -INF , !P5 ;  /* 0xff80000035357808 */ /* 0x000fe40006800000 */
[----:B------:R-:W-:Y:S01]  /*88e0*/  ISETP.GE.AND P5, PT, R122, R133, PT ;  /* 0x000000857a00720c */ /* 0x000fe20003fa6270 */
[----:B--2---:R-:W-:-:S04]  /*88f0*/  FFMA.FTZ R48, R0, R121, R48 ;  /* 0x0000007900307223 */ /* 0x004fc80000010030 */
[----:B------:R-:W2:Y:S01]  /*8900*/  I2F R65, R120 ;  /* 0x0000007800417306 */ /* 0x000ea20000201400 */
[----:B------:R-:W-:Y:S01]  /*8910*/  FFMA.FTZ R121, R0, R121, R50 ;  /* 0x0000007900797223 */ /* 0x000fe20000010032 */
[----:B------:R-:W-:Y:S02]  /*8920*/  FSEL R50, R55, -INF , !P4 ;  /* 0xff80000037327808 */ /* 0x000fe40006000000 */
[----:B------:R-:W-:Y:S02]  /*8930*/  ISETP.GE.AND P4, PT, R67, R134, PT ;  /* 0x000000864300720c */ /* 0x000fe40003f86270 */
[----:B------:R-:W-:Y:S01]  /*8940*/  FSEL R55, R48, -INF , !P0 ;  /* 0xff80000030377808 */ /* 0x000fe20004000000 */
[CC--:B-1----:R-:W-:Y:S01]  /*8950*/  FFMA.FTZ R49, R0.reuse, R66.reuse, R49 ;  /* 0x0000004200317223 */ /* 0x0c2fe20000010031 */
[----:B------:R-:W-:Y:S01]  /*8960*/  FSEL R48, R121, -INF , !P5 ;  /* 0xff80000079307808 */ /* 0x000fe20006800000 */
[----:B------:R-:W-:Y:S01]  /*8970*/  FFMA.FTZ R51, R0, R66, R51 ;  /* 0x0000004200337223 */ /* 0x000fe20000010033 */
[----:B------:R-:W-:-:S02]  /*8980*/  ISETP.GE.AND P5, PT, R120, R133, PT ;  /* 0x000000857800720c */ /* 0x000fc40003fa6270 */
[----:B------:R-:W-:Y:S02]  /*8990*/  FSEL R49, R49, -INF , !P4 ;  /* 0xff80000031317808 */ /* 0x000fe40006000000 */
[----:B------:R-:W-:Y:S01]  /*89a0*/  ISETP.GE.AND P4, PT, R67, R133, PT ;  /* 0x000000854300720c */ /* 0x000fe20003f86270 */
[-C--:B--2---:R-:W-:Y:S01]  /*89b0*/  FFMA.FTZ R125, R0, R65.reuse, R44 ;  /* 0x00000041007d7223 */ /* 0x084fe2000001002c */
[----:B------:R-:W-:Y:S01]  /*89c0*/  LOP3.LUT R67, R204, 0x18, R179, 0xfe, !PT ;  /* 0x00000018cc437812 */ /* 0x000fe200078efeb3 */
[----:B------:R-:W-:Y:S01]  /*89d0*/  FFMA.FTZ R208, R0, R65, R46 ;  /* 0x0000004100d07223 */ /* 0x000fe2000001002e */
[C---:B------:R-:W-:Y:S02]  /*89e0*/  IADD3 R65, R64.reuse, 0x11, RZ ;  /* 0x0000001140417810 */ /* 0x040fe40007ffe0ff */
[----:B------:R-:W-:Y:S02]  /*89f0*/  IADD3 R46, R64, 0x19, RZ ;  /* 0x00000019402e7810 */ /* 0x000fe40007ffe0ff */
[----:B------:R-:W1:Y:S01]  /*8a00*/  I2F R66, R65 ;  /* 0x0000004100427306 */ /* 0x000e620000201400 */
[----:B------:R-:W-:-:S02]  /*8a10*/  FSEL R44, R51, -INF , !P4 ;  /* 0xff800000332c7808 */ /* 0x000fc40006000000 */
[----:B------:R-:W-:Y:S02]  /*8a20*/  FSEL R208, R208, -INF , !P5 ;  /* 0xff800000d0d07808 */ /* 0x000fe40006800000 */
[-C--:B------:R-:W-:Y:S02]  /*8a30*/  ISETP.GE.AND P5, PT, R65, R134.reuse, PT ;  /* 0x000000864100720c */ /* 0x080fe40003fa6270 */
[-C--:B------:R-:W-:Y:S01]  /*8a40*/  ISETP.GE.AND P0, PT, R120, R134.reuse, PT ;  /* 0x000000867800720c */ /* 0x080fe20003f06270 */
[----:B------:R-:W2:Y:S01]  /*8a50*/  I2F R51, R67 ;  /* 0x0000004300337306 */ /* 0x000ea20000201400 */
[----:B------:R-:W-:Y:S02]  /*8a60*/  ISETP.GE.AND P4, PT, R67, R134, PT ;  /* 0x000000864300720c */ /* 0x000fe40003f86270 */
[----:B------:R-:W-:Y:S02]  /*8a70*/  FSEL R125, R125, -INF , !P0 ;  /* 0xff8000007d7d7808 */ /* 0x000fe40004000000 */
[----:B------:R-:W-:-:S03]  /*8a80*/  ISETP.GE.AND P0, PT, R67, R133, PT ;  /* 0x000000854300720c */ /* 0x000fc60003f06270 */
[----:B------:R-:W3:Y:S01]  /*8a90*/  I2F R122, R46 ;  /* 0x0000002e007a7306 */ /* 0x000ee20000201400 */
[CC--:B-1----:R-:W-:Y:S02]  /*8aa0*/  FFMA.FTZ R45, R0.reuse, R66.reuse, R45 ;  /* 0x00000042002d7223 */ /* 0x0c2fe4000001002d */
[----:B------:R-:W-:-:S03]  /*8ab0*/  FFMA.FTZ R47, R0, R66, R47 ;  /* 0x00000042002f7223 */ /* 0x000fc6000001002f */
[----:B------:R-:W-:Y:S02]  /*8ac0*/  FSEL R127, R45, -INF , !P5 ;  /* 0xff8000002d7f7808 */ /* 0x000fe40006800000 */
[----:B------:R-:W-:Y:S01]  /*8ad0*/  ISETP.GE.AND P5, PT, R65, R133, PT ;  /* 0x000000854100720c */ /* 0x000fe20003fa6270 */
[-C--:B--2---:R-:W-:Y:S01]  /*8ae0*/  FFMA.FTZ R42, R0, R51.reuse, R42 ;  /* 0x00000033002a7223 */ /* 0x084fe2000001002a */
[----:B------:R-:W-:Y:S01]  /*8af0*/  LOP3.LUT R45, R204, 0x20, R179, 0xfe, !PT ;  /* 0x00000020cc2d7812 */ /* 0x000fe200078efeb3 */
[----:B------:R-:W-:Y:S01]  /*8b00*/  FFMA.FTZ R40, R0, R51, R40 ;  /* 0x0000003300287223 */ /* 0x000fe20000010028 */
[----:B------:R-:W-:Y:S02]  /*8b10*/  FSEL R210, R47, -INF , !P5 ;  /* 0xff8000002fd27808 */ /* 0x000fe40006800000 */
[----:B------:R-:W-:Y:S01]  /*8b20*/  ISETP.GE.AND P5, PT, R46, R134, PT ;  /* 0x000000862e00720c */ /* 0x000fe20003fa6270 */
[-C--:B---3--:R-:W-:Y:S01]  /*8b30*/  FFMA.FTZ R41, R0, R122.reuse, R41 ;  /* 0x0000007a00297223 */ /* 0x088fe20000010029 */
[----:B------:R-:W-:Y:S01]  /*8b40*/  FSEL R212, R42, -INF , !P0 ;  /* 0xff8000002ad47808 */ /* 0x000fe20004000000 */
[----:B------:R-:W-:Y:S01]  /*8b50*/  FFMA.FTZ R122, R0, R122, R43 ;  /* 0x0000007a007a7223 */ /* 0x000fe2000001002b */
[----:B------:R-:W-:-:S02]  /*8b60*/  LOP3.LUT R43, R204, 0x28, R179, 0xfe, !PT ;  /* 0x00000028cc2b7812 */ /* 0x000fc400078efeb3 */
[----:B------:R-:W-:Y:S02]  /*8b70*/  FSEL R209, R41, -INF , !P5 ;  /* 0xff80000029d17808 */ /* 0x000fe40006800000 */
[C---:B------:R-:W-:Y:S01]  /*8b80*/  ISETP.GE.AND P0, PT, R45.reuse, R134, PT ;  /* 0x000000862d00720c */ /* 0x040fe20003f06270 */
[----:B------:R-:W1:Y:S01]  /*8b90*/  I2F R41, R43 ;  /* 0x0000002b00297306 */ /* 0x000e620000201400 */
[-C--:B------:R-:W-:Y:S02]  /*8ba0*/  ISETP.GE.AND P5, PT, R45, R133.reuse, PT ;  /* 0x000000852d00720c */ /* 0x080fe40003fa6270 */
[----:B------:R-:W-:Y:S02]  /*8bb0*/  IADD3 R42, R64, 0x21, RZ ;  /* 0x00000021402a7810 */ /* 0x000fe40007ffe0ff */
[----:B------:R-:W-:Y:S02]  /*8bc0*/  FSEL R207, R40, -INF , !P4 ;  /* 0xff80000028cf7808 */ /* 0x000fe40006000000 */
[----:B------:R-:W-:Y:S01]  /*8bd0*/  ISETP.GE.AND P4, PT, R46, R133, PT ;  /* 0x000000852e00720c */ /* 0x000fe20003f86270 */
[----:B------:R-:W2:Y:S03]  /*8be0*/  I2F R45, R45 ;  /* 0x0000002d002d7306 */ /* 0x000ea60000201400 */
[----:B------:R-:W-:-:S02]  /*8bf0*/  FSEL R122, R122, -INF , !P4 ;  /* 0xff8000007a7a7808 */ /* 0x000fc40006000000 */
[----:B------:R-:W-:-:S03]  /*8c00*/  ISETP.GE.AND P4, PT, R42, R134, PT ;  /* 0x000000862a00720c */ /* 0x000fc60003f86270 */
[----:B------:R-:W3:Y:S01]  /*8c10*/  I2F R40, R42 ;  /* 0x0000002a00287306 */ /* 0x000ee20000201400 */
[-C--:B-1----:R-:W-:Y:S01]  /*8c20*/  FFMA.FTZ R164, R0, R41.reuse, R34 ;  /* 0x0000002900a47223 */ /* 0x082fe20000010022 */
[----:B------:R-:W-:Y:S01]  /*8c30*/  IADD3 R34, R64, 0x29, RZ ;  /* 0x0000002940227810 */ /* 0x000fe20007ffe0ff */
[C---:B------:R-:W-:Y:S02]  /*8c40*/  FFMA.FTZ R32, R0.reuse, R41, R32 ;  /* 0x0000002900207223 */ /* 0x040fe40000010020 */
[CC--:B--2---:R-:W-:Y:S02]  /*8c50*/  FFMA.FTZ R36, R0.reuse, R45.reuse, R36 ;  /* 0x0000002d00247223 */ /* 0x0c4fe40000010024 */
[----:B------:R-:W-:-:S03]  /*8c60*/  FFMA.FTZ R38, R0, R45, R38 ;  /* 0x0000002d00267223 */ /* 0x000fc60000010026 */
[----:B------:R-:W-:Y:S02]  /*8c70*/  FSEL R123, R36, -INF , !P0 ;  /* 0xff800000247b7808 */ /* 0x000fe40004000000 */
[----:B------:R-:W1:Y:S01]  /*8c80*/  I2F R36, R34 ;  /* 0x0000002200247306 */ /* 0x000e620000201400 */
[----:B------:R-:W-:Y:S01]  /*8c90*/  ISETP.GE.AND P0, PT, R43, R134, PT ;  /* 0x000000862b00720c */ /* 0x000fe20003f06270 */
[-C--:B---3--:R-:W-:Y:S01]  /*8ca0*/  FFMA.FTZ R37, R0, R40.reuse, R37 ;  /* 0x0000002800257223 */ /* 0x088fe20000010025 */
[----:B------:R-:W-:Y:S01]  /*8cb0*/  FSEL R124, R38, -INF , !P5 ;  /* 0xff800000267c7808 */ /* 0x000fe20006800000 */
[----:B------:R-:W-:Y:S01]  /*8cc0*/  FFMA.FTZ R39, R0, R40, R39 ;  /* 0x0000002800277223 */ /* 0x000fe20000010027 */
[----:B------:R-:W-:Y:S02]  /*8cd0*/  FSEL R165, R32, -INF , !P0 ;  /* 0xff80000020a57808 */ /* 0x000fe40004000000 */
[----:B------:R-:W-:Y:S02]  /*8ce0*/  LOP3.LUT R38, R204, 0x30, R179, 0xfe, !PT ;  /* 0x00000030cc267812 */ /* 0x000fe400078efeb3 */
[----:B------:R-:W-:-:S02]  /*8cf0*/  IADD3 R32, R64, 0x31, RZ ;  /* 0x0000003140207810 */ /* 0x000fc40007ffe0ff */
[----:B------:R-:W-:Y:S02]  /*8d00*/  FSEL R121, R37, -INF , !P4 ;  /* 0xff80000025797808 */ /* 0x000fe40006000000 */
[----:B------:R-:W2:Y:S01]  /*8d10*/  I2F R37, R38 ;  /* 0x0000002600257306 */ /* 0x000ea20000201400 */
[-C--:B------:R-:W-:Y:S01]  /*8d20*/  ISETP.GE.AND P5, PT, R43, R133.reuse, PT ;  /* 0x000000852b00720c */ /* 0x080fe20003fa6270 */
[-C--:B-1----:R-:W-:Y:S01]  /*8d30*/  FFMA.FTZ R33, R0, R36.reuse, R33 ;  /* 0x0000002400217223 */ /* 0x082fe20000010021 */
[----:B------:R-:W-:Y:S01]  /*8d40*/  ISETP.GE.AND P0, PT, R38, R133, PT ;  /* 0x000000852600720c */ /* 0x000fe20003f06270 */
[----:B------:R-:W-:Y:S01]  /*8d50*/  FFMA.FTZ R35, R0, R36, R35 ;  /* 0x0000002400237223 */ /* 0x000fe20000010023 */
[----:B------:R-:W-:-:S03]  /*8d60*/  FSEL R164, R164, -INF , !P5 ;  /* 0xff800000a4a47808 */ /* 0x000fc60006800000 */
[----:B------:R-:W1:Y:S01]  /*8d70*/  I2F R202, R32 ;  /* 0x0000002000ca7306 */ /* 0x000e620000201400 */
[----:B------:R-:W-:Y:S02]  /*8d80*/  ISETP.GE.AND P5, PT, R34, R134, PT ;  /* 0x000000862200720c */ /* 0x000fe40003fa6270 */
[-C--:B------:R-:W-:Y:S02]  /*8d90*/  ISETP.GE.AND P4, PT, R42, R133.reuse, PT ;  /* 0x000000852a00720c */ /* 0x080fe40003f86270 */
[----:B------:R-:W-:Y:S02]  /*8da0*/  FSEL R205, R33, -INF , !P5 ;  /* 0xff80000021cd7808 */ /* 0x000fe40006800000 */
[----:B------:R-:W-:Y:S01]  /*8db0*/  ISETP.GE.AND P5, PT, R34, R133, PT ;  /* 0x000000852200720c */ /* 0x000fe20003fa6270 */
[-C--:B--2---:R-:W-:Y:S01]  /*8dc0*/  FFMA.FTZ R30, R0, R37.reuse, R30 ;  /* 0x00000025001e7223 */ /* 0x084fe2000001001e */
[----:B------:R-:W-:Y:S01]  /*8dd0*/  LOP3.LUT R33, R204, 0x38, R179, 0xfe, !PT ;  /* 0x00000038cc217812 */ /* 0x000fe200078efeb3 */
[----:B------:R-:W-:Y:S01]  /*8de0*/  FFMA.FTZ R28, R0, R37, R28 ;  /* 0x00000025001c7223 */ /* 0x000fe2000001001c */
[----:B------:R-:W-:-:S02]  /*8df0*/  FSEL R162, R35, -INF , !P5 ;  /* 0xff80000023a27808 */ /* 0x000fc40006800000 */
[----:B------:R-:W-:Y:S02]  /*8e00*/  ISETP.GE.AND P5, PT, R32, R134, PT ;  /* 0x000000862000720c */ /* 0x000fe40003fa6270 */
[----:B------:R-:W-:Y:S01]  /*8e10*/  FSEL R160, R30, -INF , !P0 ;  /* 0xff8000001ea07808 */ /* 0x000fe20004000000 */
[C---:B-1----:R-:W-:Y:S01]  /*8e20*/  FFMA.FTZ R29, R0.reuse, R202, R29 ;  /* 0x000000ca001d7223 */ /* 0x042fe2000001001d */
[----:B------:R-:W-:Y:S01]  /*8e30*/  ISETP.GE.AND P0, PT, R33, R134, PT ;  /* 0x000000862100720c */ /* 0x000fe20003f06270 */
[----:B------:R-:W-:Y:S01]  /*8e40*/  FFMA.FTZ R202, R0, R202, R31 ;  /* 0x000000ca00ca7223 */ /* 0x000fe2000001001f */
[----:B------:R-:W-:Y:S02]  /*8e50*/  LOP3.LUT R31, R204, 0x40, R179, 0xfe, !PT ;  /* 0x00000040cc1f7812 */ /* 0x000fe400078efeb3 */
[----:B------:R-:W-:Y:S02]  /*8e60*/  FSEL R161, R29, -INF , !P5 ;  /* 0xff8000001da17808 */ /* 0x000fe40006800000 */
[----:B------:R-:W-:Y:S01]  /*8e70*/  ISETP.GE.AND P5, PT, R33, R133, PT ;  /* 0x000000852100720c */ /* 0x000fe20003fa6270 */
[----:B------:R-:W1:Y:S01]  /*8e80*/  I2F R29, R31 ;  /* 0x0000001f001d7306 */ /* 0x000e620000201400 */
[----:B------:R-:W-:-:S02]  /*8e90*/  FSEL R166, R39, -INF , !P4 ;  /* 0xff80000027a67808 */ /* 0x000fc40006000000 */
[----:B------:R-:W-:Y:S02]  /*8ea0*/  ISETP.GE.AND P4, PT, R38, R134, PT ;  /* 0x000000862600720c */ /* 0x000fe40003f86270 */
[----:B------:R-:W-:Y:S02]  /*8eb0*/  IADD3 R30, R64, 0x39, RZ ;  /* 0x00000039401e7810 */ /* 0x000fe40007ffe0ff */
[----:B------:R-:W-:Y:S01]  /*8ec0*/  FSEL R159, R28, -INF , !P4 ;  /* 0xff8000001c9f7808 */ /* 0x000fe20006000000 */
[----:B------:R-:W2:Y:S01]  /*8ed0*/  I2F R33, R33 ;  /* 0x0000002100217306 */ /* 0x000ea20000201400 */
[----:B------:R-:W-:-:S04]  /*8ee0*/  ISETP.GE.AND P4, PT, R32, R133, PT ;  /* 0x000000852000720c */ /* 0x000fc80003f86270 */
[----:B------:R-:W-:Y:S02]  /*8ef0*/  FSEL R202, R202, -INF , !P4 ;  /* 0xff800000caca7808 */ /* 0x000fe40006000000 */
[----:B------:R-:W-:Y:S01]  /*8f00*/  ISETP.GE.AND P4, PT, R30, R134, PT ;  /* 0x000000861e00720c */ /* 0x000fe20003f86270 */
        /* <DEDUP_REMOVED lines=84> */
[----:B------:R-:W-:Y:S02]  /*9450*/  FSEL R126, R15, -INF , !P4 ;  /* 0xff8000000f7e7808 */ /* 0x000fe40006000000 */
[----:B------:R-:W-:Y:S02]  /*9460*/  FSEL R152, R5, -INF , !P5 ;  /* 0xff80000005987808 */ /* 0x000fe40006800000 */
[----:B------:R-:W-:-:S02]  /*9470*/  ISETP.GE.AND P5, PT, R9, R133, PT ;  /* 0x000000850900720c */ /* 0x000fc40003fa6270 */
[----:B------:R-:W1:Y:S01]  /*9480*/  I2F R9, R9 ;  /* 0x0000000900097306 */ /* 0x000e620000201400 */
[----:B------:R-:W-:Y:S02]  /*9490*/  ISETP.GE.AND P4, PT, R14, R134, PT ;  /* 0x000000860e00720c */ /* 0x000fe40003f86270 */
[----:B------:R-:W-:Y:S02]  /*94a0*/  IADD3 R6, R64, 0x69, RZ ;  /* 0x0000006940067810 */ /* 0x000fe40007ffe0ff */
[----:B------:R-:W-:Y:S02]  /*94b0*/  LOP3.LUT R7, R204, 0x70, R179, 0xfe, !PT ;  /* 0x00000070cc077812 */ /* 0x000fe400078efeb3 */
[----:B------:R-:W-:Y:S02]  /*94c0*/  FSEL R149, R4, -INF , !P4 ;  /* 0xff80000004957808 */ /* 0x000fe40006000000 */
[----:B------:R-:W2:Y:S01]  /*94d0*/  I2F R4, R6 ;  /* 0x0000000600047306 */ /* 0x000ea20000201400 */
[----:B------:R-:W-:-:S04]  /*94e0*/  ISETP.GE.AND P4, PT, R8, R133, PT ;  /* 0x000000850800720c */ /* 0x000fc80003f86270 */
[----:B------:R-:W-:Y:S01]  /*94f0*/  FSEL R66, R66, -INF , !P4 ;  /* 0xff80000042427808 */ /* 0x000fe20006000000 */
[CC--:B-1----:R-:W-:Y:S02]  /*9500*/  FFMA.FTZ R60, R0.reuse, R9.reuse, R60 ;  /* 0x00000009003c7223 */ /* 0x0c2fe4000001003c */
[----:B------:R1:W3:Y:S01]  /*9510*/  I2F R5, R7 ;  /* 0x0000000700057306 */ /* 0x0002e20000201400 */
[----:B------:R-:W-:Y:S01]  /*9520*/  FFMA.FTZ R62, R0, R9, R62 ;  /* 0x00000009003e7223 */ /* 0x000fe2000001003e */
[-C--:B------:R-:W-:Y:S02]  /*9530*/  ISETP.GE.AND P4, PT, R6, R134.reuse, PT ;  /* 0x000000860600720c */ /* 0x080fe40003f86270 */
[----:B------:R-:W-:Y:S02]  /*9540*/  FSEL R155, R60, -INF , !P0 ;  /* 0xff8000003c9b7808 */ /* 0x000fe40004000000 */
[----:B------:R-:W-:Y:S02]  /*9550*/  FSEL R65, R62, -INF , !P5 ;  /* 0xff8000003e417808 */ /* 0x000fe40006800000 */
[C---:B------:R-:W-:Y:S01]  /*9560*/  ISETP.GE.AND P0, PT, R7.reuse, R134, PT ;  /* 0x000000860700720c */ /* 0x040fe20003f06270 */
[CC--:B--2---:R-:W-:Y:S01]  /*9570*/  FFMA.FTZ R61, R0.reuse, R4.reuse, R61 ;  /* 0x00000004003d7223 */ /* 0x0c4fe2000001003d */
[----:B------:R-:W-:Y:S01]  /*9580*/  ISETP.GE.AND P5, PT, R7, R133, PT ;  /* 0x000000850700720c */ /* 0x000fe20003fa6270 */
[----:B------:R-:W-:-:S03]  /*9590*/  FFMA.FTZ R63, R0, R4, R63 ;  /* 0x00000004003f7223 */ /* 0x000fc6000001003f */
[----:B------:R-:W-:Y:S02]  /*95a0*/  FSEL R154, R61, -INF , !P4 ;  /* 0xff8000003d9a7808 */ /* 0x000fe40006000000 */
[----:B-1----:R-:W-:Y:S01]  /*95b0*/  LOP3.LUT R7, R204, 0x78, R179, 0xfe, !PT ;  /* 0x00000078cc077812 */ /* 0x002fe200078efeb3 */
[----:B---3--:R-:W-:Y:S01]  /*95c0*/  FFMA.FTZ R56, R0, R5, R56 ;  /* 0x0000000500387223 */ /* 0x008fe20000010038 */
[----:B------:R-:W-:Y:S01]  /*95d0*/  ISETP.GE.AND P4, PT, R6, R133, PT ;  /* 0x000000850600720c */ /* 0x000fe20003f86270 */
[----:B------:R-:W-:Y:S01]  /*95e0*/  FFMA.FTZ R58, R0, R5, R58 ;  /* 0x00000005003a7223 */ /* 0x000fe2000001003a */
[----:B------:R-:W-:Y:S01]  /*95f0*/  IADD3 R6, R64, 0x71, RZ ;  /* 0x0000007140067810 */ /* 0x000fe20007ffe0ff */
[----:B------:R-:W1:Y:S01]  /*9600*/  I2F R5, R7 ;  /* 0x0000000700057306 */ /* 0x000e620000201400 */
[----:B------:R-:W-:Y:S02]  /*9610*/  FSEL R63, R63, -INF , !P4 ;  /* 0xff8000003f3f7808 */ /* 0x000fe40006000000 */
[----:B------:R-:W-:-:S02]  /*9620*/  ISETP.GE.AND P4, PT, R6, R134, PT ;  /* 0x000000860600720c */ /* 0x000fc40003f86270 */
[----:B------:R-:W-:Y:S02]  /*9630*/  FSEL R157, R56, -INF , !P0 ;  /* 0xff800000389d7808 */ /* 0x000fe40004000000 */
[----:B------:R-:W-:Y:S01]  /*9640*/  FSEL R58, R58, -INF , !P5 ;  /* 0xff8000003a3a7808 */ /* 0x000fe20006800000 */
[----:B------:R-:W2:Y:S01]  /*9650*/  I2F R4, R6 ;  /* 0x0000000600047306 */ /* 0x000ea20000201400 */
[C---:B------:R-:W-:Y:S02]  /*9660*/  ISETP.GE.AND P0, PT, R7.reuse, R134, PT ;  /* 0x000000860700720c */ /* 0x040fe40003f06270 */
[----:B------:R-:W-:Y:S01]  /*9670*/  ISETP.GE.AND P5, PT, R7, R133, PT ;  /* 0x000000850700720c */ /* 0x000fe20003fa6270 */
[-C--:B-1----:R-:W-:Y:S01]  /*9680*/  FFMA.FTZ R116, R0, R5.reuse, R116 ;  /* 0x0000000500747223 */ /* 0x082fe20000010074 */
[----:B------:R-:W-:Y:S01]  /*9690*/  IADD3 R7, R64, 0x79, RZ ;  /* 0x0000007940077810 */ /* 0x000fe20007ffe0ff */
[----:B------:R-:W-:Y:S02]  /*96a0*/  FFMA.FTZ R60, R0, R5, R118 ;  /* 0x00000005003c7223 */ /* 0x000fe40000010076 */
[----:B------:R-:W1:Y:S01]  /*96b0*/  I2F R5, R64 ;  /* 0x0000004000057306 */ /* 0x000e620000201400 */
[----:B------:R-:W-:-:S02]  /*96c0*/  FSEL R158, R116, -INF , !P0 ;  /* 0xff800000749e7808 */ /* 0x000fc40004000000 */
[-C--:B------:R-:W-:Y:S01]  /*96d0*/  ISETP.GE.AND P0, PT, R64, R133.reuse, PT ;  /* 0x000000854000720c */ /* 0x080fe20003f06270 */
[-C--:B--2---:R-:W-:Y:S01]  /*96e0*/  FFMA.FTZ R57, R0, R4.reuse, R57 ;  /* 0x0000000400397223 */ /* 0x084fe20000010039 */
[----:B------:R-:W-:Y:S01]  /*96f0*/  FSEL R60, R60, -INF , !P5 ;  /* 0xff8000003c3c7808 */ /* 0x000fe20006800000 */
[----:B------:R-:W-:Y:S01]  /*9700*/  FFMA.FTZ R59, R0, R4, R59 ;  /* 0x00000004003b7223 */ /* 0x000fe2000001003b */
[-C--:B------:R-:W-:Y:S02]  /*9710*/  ISETP.GE.AND P5, PT, R7, R134.reuse, PT ;  /* 0x000000860700720c */ /* 0x080fe40003fa6270 */
[----:B------:R-:W-:Y:S02]  /*9720*/  FSEL R156, R57, -INF , !P4 ;  /* 0xff800000399c7808 */ /* 0x000fe40006000000 */
[----:B------:R-:W-:Y:S02]  /*9730*/  ISETP.GE.AND P4, PT, R6, R133, PT ;  /* 0x000000850600720c */ /* 0x000fe40003f86270 */
[----:B------:R-:W2:Y:S02]  /*9740*/  I2F R6, R7 ;  /* 0x0000000700067306 */ /* 0x000ea40000201400 */
[----:B------:R-:W-:Y:S01]  /*9750*/  FSEL R59, R59, -INF , !P4 ;  /* 0xff8000003b3b7808 */ /* 0x000fe20006000000 */
[-C--:B-1----:R-:W-:Y:S01]  /*9760*/  FFMA.FTZ R4, R0, R5.reuse, R54 ;  /* 0x0000000500047223 */ /* 0x082fe20000010036 */
[----:B------:R-:W-:Y:S01]  /*9770*/  ISETP.GE.AND P4, PT, R64, R134, PT ;  /* 0x000000864000720c */ /* 0x000fe20003f86270 */
[----:B------:R-:W-:-:S03]  /*9780*/  FFMA.FTZ R52, R0, R5, R52 ;  /* 0x0000000500347223 */ /* 0x000fc60000010034 */
[----:B------:R-:W-:Y:S02]  /*9790*/  FSEL R4, R4, -INF , !P0 ;  /* 0xff80000004047808 */ /* 0x000fe40004000000 */
[----:B------:R-:W-:Y:S02]  /*97a0*/  ISETP.GE.AND P0, PT, R128, 0x3, PT ;  /* 0x000000038000780c */ /* 0x000fe40003f06270 */
[----:B------:R-:W-:Y:S02]  /*97b0*/  FSEL R5, R52, -INF , !P4 ;  /* 0xff80000034057808 */ /* 0x000fe40006000000 */
[----:B------:R-:W-:Y:S01]  /*97c0*/  ISETP.GE.AND P4, PT, R7, R133, PT ;  /* 0x000000850700720c */ /* 0x000fe20003f86270 */
[CC--:B--2---:R-:W-:Y:S02]  /*97d0*/  FFMA.FTZ R117, R0.reuse, R6.reuse, R117 ;  /* 0x0000000600757223 */ /* 0x0c4fe40000010075 */
[----:B------:R-:W-:-:S03]  /*97e0*/  FFMA.FTZ R64, R0, R6, R119 ;  /* 0x0000000600407223 */ /* 0x000fc60000010077 */
        /* <DEDUP_REMOVED lines=23> */
[----:B------:R-:W-:Y:S01]  /*9960*/  IMAD R7, R130, R6, R7 ;  /* 0x0000000682077224 */ /* 0x000fe200078e0207 */
[----:B------:R-:W-:-:S04]  /*9970*/  LOP3.LUT R6, RZ, c[0x0][0x2d0], RZ, 0x33, !PT ;  /* 0x0000b400ff067a12 */ /* 0x000fc800078e33ff */
[----:B------:R-:W-:-:S03]  /*9980*/  ISETP.GT.U32.AND P4, PT, R130, R7, PT ;  /* 0x000000078200720c */ /* 0x000fc60003f84070 */
[----:B------:R-:W-:Y:S01]  /*9990*/  @!P0 IMAD.IADD R9, R9, 0x1, -R130 ;  /* 0x0000000109098824 */ /* 0x000fe200078e0a82 */
[----:B------:R-:W-:-:S04]  /*99a0*/  @!P0 IADD3 R10, R10, 0x1, RZ ;  /* 0x000000010a0a8810 */ /* 0x000fc80007ffe0ff */
[----:B------:R-:W-:-:S05]  /*99b0*/  ISETP.GE.U32.AND P5, PT, R9, R130, PT ;  /* 0x000000820900720c */ /* 0x000fca0003fa6070 */
[-C--:B------:R-:W-:Y:S02]  /*99c0*/  @!P4 IADD3 R7, R7, -R130.reuse, RZ ;  /* 0x800000820707c210 */ /* 0x080fe40007ffe0ff */
[----:B------:R-:W-:Y:S02]  /*99d0*/  @!P4 IADD3 R11, R11, 0x1, RZ ;  /* 0x000000010b0bc810 */ /* 0x000fe40007ffe0ff */
[----:B------:R-:W-:Y:S02]  /*99e0*/  ISETP.GE.U32.AND P0, PT, R7, R130, PT ;  /* 0x000000820700720c */ /* 0x000fe40003f06070 */
[----:B------:R-:W-:Y:S02]  /*99f0*/  ISETP.GE.AND P4, PT, R8, RZ, PT ;  /* 0x000000ff0800720c */ /* 0x000fe40003f86270 */
[----:B------:R-:W-:Y:S02]  /*9a00*/  @P5 IADD3 R10, R10, 0x1, RZ ;  /* 0x000000010a0a5810 */ /* 0x000fe40007ffe0ff */
[----:B------:R-:W-:-:S07]  /*9a10*/  ISETP.GE.AND P5, PT, R204, RZ, PT ;  /* 0x000000ffcc00720c */ /* 0x000fce0003fa6270 */
[----:B------:R-:W-:Y:S02]  /*9a20*/  @P0 IADD3 R11, R11, 0x1, RZ ;  /* 0x000000010b0b0810 */ /* 0x000fe40007ffe0ff */
[----:B------:R-:W-:-:S03]  /*9a30*/  ISETP.NE.AND P0, PT, RZ, c[0x0][0x2d0], PT ;  /* 0x0000b400ff007a0c */ /* 0x000fc60003f05270 */
[----:B------:R-:W-:Y:S02]  /*9a40*/  @!P4 IMAD.MOV R11, RZ, RZ, -R11 ;  /* 0x000000ffff0bc224 */ /* 0x000fe400078e0a0b */
[----:B------:R-:W-:-:S05]  /*9a50*/  @!P5 IMAD.MOV R10, RZ, RZ, -R10 ;  /* 0x000000ffff0ad224 */ /* 0x000fca00078e0a0a */
        /* <DEDUP_REMOVED lines=22> */
.L_x_1957:
[----:B------:R-:W-:-:S04]  /*9bc0*/  LEA R129, -R129, RZ, 0x7 ;  /* 0x000000ff81817211 */ /* 0x000fc800078e39ff */
[----:B------:R-:W-:Y:S02]  /*9bd0*/  SHF.R.S32.HI R10, RZ, 0x1f, R129 ;  /* 0x0000001fff0a7819 */ /* 0x000fe40000011481 */
.L_x_1958:
[----:B------:R-:W-:Y:S01]  /*9be0*/  @!P2 IADD3 R7, P0, R132, R129, RZ ;  /* 0x000000818407a210 */ /* 0x000fe20007f1e0ff */
[----:B------:R1:W-:Y:S01]  /*9bf0*/  @P3 STS [R181+0x3004], RZ ;  /* 0x003004ffb5003388 */ /* 0x0003e20000000800 */
[----:B------:R-:W-:Y:S03]  /*9c00*/  BSSY B0, `(.L_x_1959) ;  /* 0x000006c000007945 */ /* 0x000fe60003800000 */
[----:B------:R-:W-:Y:S01]  /*9c10*/  @!P2 IMAD.X R6, R131, 0x1, R10, P0 ;  /* 0x000000018306a824 */ /* 0x000fe200000e060a */
[C---:B------:R-:W-:Y:S01]  /*9c20*/  @!P2 LEA R12, P0, R7.reuse, c[0x0][0x168], 0x1 ;  /* 0x00005a00070caa11 */ /* 0x040fe200078008ff */
[----:B------:R1:W-:Y:S03]  /*9c30*/  @P3 STS.64 [R181+0x3008], RZ ;  /* 0x003008ffb5003388 */ /* 0x0003e60000000a00 */
[----:B------:R-:W-:Y:S01]  /*9c40*/  @!P2 LEA.HI.X R13, R7, c[0x0][0x16c], R6, 0x1, P0 ;  /* 0x00005b00070daa11 */ /* 0x000fe200000f0c06 */
[----:B------:R1:W-:Y:S01]  /*9c50*/  @P3 STS [R181+0x3000], RZ ;  /* 0x003000ffb5003388 */ /* 0x0003e20000000800 */
[----:B------:R-:W-:-:S04]  /*9c60*/  @!P3 LEA R14, P0, R129, R194, 0x1 ;  /* 0x000000c2810eb211 */ /* 0x000fc800078008ff */
[----:B------:R-:W-:Y:S02]  /*9c70*/  @!P3 LEA.HI.X R15, R129, R195, R10, 0x1, P0 ;  /* 0x000000c3810fb211 */ /* 0x000fe400000f0c0a */
[----:B------:R-:W-:-:S03]  /*9c80*/  @!P1 IADD3 R7, P0, R132, R129, RZ ;  /* 0x0000008184079210 */ /* 0x000fc60007f1e0ff */
[----:B------:R-:W-:Y:S01]  /*9c90*/  @!PT LDS RZ, [RZ] ;  /* 0x00000000fffff984 */ /* 0x000fe20000000800 */
[----:B------:R-:W-:Y:S01]  /*9ca0*/  @!PT LDS RZ, [RZ] ;  /* 0x00000000fffff984 */ /* 0x000fe20000000800 */
[----:B------:R-:W-:Y:S01]  /*9cb0*/  @!PT LDS RZ, [RZ] ;  /* 0x00000000fffff984 */ /* 0x000fe20000000800 */
[----:B------:R2:W-:Y:S02]  /*9cc0*/  @!P3 LDGSTS.E.BYPASS.LTC128B.128 [R181+0x3000], [R14.64] ;  /* 0x030000000eb5bfae */ /* 0x0005e4000b901d46 */
[----:B------:R-:W-:Y:S01]  /*9cd0*/  @!P1 IMAD.X R6, R131, 0x1, R10, P0 ;  /* 0x0000000183069824 */ /* 0x000fe200000e060a */
[C---:B------:R-:W-:Y:S01]  /*9ce0*/  @!P1 LEA R8, P0, R7.reuse, c[0x0][0x168], 0x1 ;  /* 0x00005a0007089a11 */ /* 0x040fe200078008ff */
[----:B------:R1:W-:Y:S03]  /*9cf0*/  @P2 STS.128 [R181+0x5000], RZ ;  /* 0x005000ffb5002388 */ /* 0x0003e60000000c00 */
[----:B------:R-:W-:Y:S01]  /*9d00*/  @!P1 LEA.HI.X R9, R7, c[0x0][0x16c], R6, 0x1, P0 ;  /* 0x00005b0007099a11 */ /* 0x000fe200000f0c06 */
[----:B------:R-:W-:Y:S01]  /*9d10*/  @!PT LDS RZ, [RZ] ;  /* 0x00000000fffff984 */ /* 0x000fe20000000800 */
[----:B------:R-:W-:Y:S01]  /*9d20*/  @!PT LDS RZ, [RZ] ;  /* 0x00000000fffff984 */ /* 0x000fe20000000800 */
[----:B------:R-:W-:Y:S01]  /*9d30*/  @!PT LDS RZ, [RZ] ;  /* 0x00000000fffff984 */ /* 0x000fe20000000800 */
[----:B------:R3:W-:Y:S01]  /*9d40*/  @!P2 LDGSTS.E.BYPASS.LTC128B.128 [R181+0x5000], [R12.64+0x40] ;  /* 0x050000400cb5afae */ /* 0x0007e2000b901d46 */
[----:B------:R-:W-:-:S03]  /*9d50*/  @!P3 IADD3 R7, P0, R177, R129, RZ ;  /* 0x00000081b107b210 */ /* 0x000fc60007f1e0ff */
[----:B------:R1:W-:Y:S02]  /*9d60*/  @P1 STS.128 [R181+0x7000], RZ ;  /* 0x007000ffb5001388 */ /* 0x0003e40000000c00 */
        /* <DEDUP_REMOVED lines=12> */
[----:B------:R5:W-:Y:S01]  /*9e30*/  @!P3 LDGSTS.E.BYPASS.LTC128B.128 [R181+0x3800], [R16.64] ;  /* 0x0380000010b5bfae */ /* 0x000be2000b901d46 */
[----:B------:R-:W-:-:S03]  /*9e40*/  @!P2 IADD3.X R6, R131, R10, R176, P4, P0 ;  /* 0x0000000a8306a210 */ /* 0x000fc600027e04b0 */
[----:B------:R1:W-:Y:S01]  /*9e50*/  @P2 STS.128 [R181+0x5800], RZ ;  /* 0x005800ffb5002388 */ /* 0x0003e20000000c00 */
[----:B---3--:R-:W-:-:S04]  /*9e60*/  @!P2 LEA R12, P0, R7, c[0x0][0x168], 0x1 ;  /* 0x00005a00070caa11 */ /* 0x008fc800078008ff */
[----:B------:R-:W-:Y:S02]  /*9e70*/  @!P2 LEA.HI.X R13, R7, c[0x0][0x16c], R6, 0x1, P0 ;  /* 0x00005b00070daa11 */ /* 0x000fe400000f0c06 */
[----:B------:R-:W-:-:S03]  /*9e80*/  @!P1 IADD3 R7, P4, P0, R132, R129, R177 ;  /* 0x0000008184079210 */ /* 0x000fc6000789e0b1 */
[----:B------:R-:W-:Y:S01]  /*9e90*/  @!PT LDS RZ, [RZ] ;  /* 0x00000000fffff984 */ /* 0x000fe20000000800 */
[----:B------:R-:W-:Y:S01]  /*9ea0*/  @!PT LDS RZ, [RZ] ;  /* 0x00000000fffff984 */ /* 0x000fe20000000800 */
[----:B------:R-:W-:Y:S01]  /*9eb0*/  @!PT LDS RZ, [RZ] ;  /* 0x00000000fffff984 */ /* 0x000fe20000000800 */
[----:B------:R3:W-:Y:S01]  /*9ec0*/  @!P2 LDGSTS.E.BYPASS.LTC128B.128 [R181+0x5800], [R12.64+0x40] ;  /* 0x058000400cb5afae */ /* 0x0007e2000b901d46 */
[----:B------:R-:W-:Y:S02]  /*9ed0*/  @!P1 IADD3.X R6, R131, R10, R176, P4, P0 ;  /* 0x0000000a83069210 */ /* 0x000fe400027e04b0 */
[C---:B--2---:R-:W-:Y:S01]  /*9ee0*/  @!P1 LEA R14, P0, R7.reuse, c[0x0][0x168], 0x1 ;  /* 0x00005a00070e9a11 */ /* 0x044fe200078008ff */
[----:B------:R1:W-:Y:S03]  /*9ef0*/  @P1 STS.128 [R181+0x7800], RZ ;  /* 0x007800ffb5001388 */ /* 0x0003e60000000c00 */
[----:B------:R-:W-:Y:S02]  /*9f00*/  @!P1 LEA.HI.X R15, R7, c[0x0][0x16c], R6, 0x1, P0 ;  /* 0x00005b00070f9a11 */ /* 0x000fe400000f0c06 */
[----:B----4-:R-:W-:-:S03]  /*9f10*/  IADD3 R9, P4, P0, R177, R129, R177 ;  /* 0x00000081b1097210 */ /* 0x010fc6000789e0b1 */
[----:B------:R-:W-:Y:S01]  /*9f20*/  @!PT LDS RZ, [RZ] ;  /* 0x00000000fffff984 */ /* 0x000fe20000000800 */
[----:B------:R-:W-:Y:S01]  /*9f30*/  @!PT LDS RZ, [RZ] ;  /* 0x00000000fffff984 */ /* 0x000fe20000000800 */
[----:B------:R-:W-:Y:S01]  /*9f40*/  @!PT LDS RZ, [RZ] ;  /* 0x00000000fffff984 */ /* 0x000fe20000000800 */
[----:B------:R2:W-:Y:S01]  /*9f50*/  @!P1 LDGSTS.E.BYPASS.LTC128B.128 [R181+0x7800], [R14.64+0x80] ;  /* 0x078000800eb59fae */ /* 0x0005e2000b901d46 */
[----:B------:R-:W-:Y:S02]  /*9f60*/  IADD3.X R8, R176, R10, R176, P4, P0 ;  /* 0x0000000ab0087210 */ /* 0x000fe400027e04b0 */
        /* <DEDUP_REMOVED lines=8> */
[----:B------:R-:W-:Y:S01]  /*9ff0*/  @!P2 IMAD.X R6, R131, 0x1, R8, P0 ;  /* 0x000000018306a824 */ /* 0x000fe200000e0608 */
[C---:B---3--:R-:W-:Y:S01]  /*a000*/  @!P2 LEA R12, P0, R7.reuse, c[0x0][0x168], 0x1 ;  /* 0x00005a00070caa11 */ /* 0x048fe200078008ff */
[----:B------:R1:W-:Y:S03]  /*a010*/  @P2 STS.128 [R181+0x6000], RZ ;  /* 0x006000ffb5002388 */ /* 0x0003e60000000c00 */
        /* <DEDUP_REMOVED lines=42> */
.L_x_1960:
[----:B------:R-:W-:Y:S05]  /*a2c0*/  BSYNC B0 ;  /* 0x0000000000007941 */ /* 0x000fea0003800000 */
.L_x_1959:
[----:B------:R-:W0:Y:S01]  /*a2d0*/  LDGDEPBAR ;  /* 0x00000000000079af */ /* 0x000e220000000000 */
[----:B------:R-:W-:-:S04]  /*a2e0*/  LEA R194, P0, R129, R194, 0x1 ;  /* 0x000000c281c27211 */ /* 0x000fc800078008ff */
[----:B------:R-:W-:Y:S02]  /*a2f0*/  LEA.HI.X R195, R129, R195, R10, 0x1, P0 ;  /* 0x000000c381c37211 */ /* 0x000fe400000f0c0a */
.L_x_1956:
        /* <DEDUP_REMOVED lines=68> */
[----:B------:R-:W1:Y:S04]  /*a740*/  SHFL.BFLY PT, R6, R9, 0x2, 0x1f ;  /* 0x0c401f0009067f89 */ /* 0x000e6800000e0000 */
[----:B------:R-:W2:Y:S01]  /*a750*/  SHFL.BFLY PT, R7, R8, 0x2, 0x1f ;  /* 0x0c401f0008077f89 */ /* 0x000ea200000e0000 */
[----:B-1----:R-:W-:Y:S02]  /*a760*/  FMNMX.FTZ R6, R9, R6, !PT ;  /* 0x0000000609067209 */ /* 0x002fe40007810000 */
[----:B--2---:R-:W-:-:S03]  /*a770*/  FMNMX.FTZ R7, R8, R7, !PT ;  /* 0x0000000708077209 */ /* 0x004fc60007810000 */
[----:B------:R-:W1:Y:S04]  /*a780*/  SHFL.BFLY PT, R57, R6, 0x1, 0x1f ;  /* 0x0c201f0006397f89 */ /* 0x000e6800000e0000 */
[----:B------:R-:W2:Y:S04]  /*a790*/  SHFL.BFLY PT, R56, R7, 0x1, 0x1f ;  /* 0x0c201f0007387f89 */ /* 0x000ea800000e0000 */
[----:B------:R-:W3:Y:S01]  /*a7a0*/  LDSM.16.MT88.4 R8, [R170+0x9000] ;  /* 0x00900000aa08783b */ /* 0x000ee20000004200 */
[----:B-1----:R-:W-:-:S04]  /*a7b0*/  FMNMX.FTZ R57, R6, R57, !PT ;  /* 0x0000003906397209 */ /* 0x002fc80007810000 */
[C---:B------:R-:W-:Y:S01]  /*a7c0*/  FSETP.NEU.FTZ.AND P1, PT, R57.reuse, -INF , PT ;  /* 0xff8000003900780b */ /* 0x040fe20003f3d000 */
[----:B------:R-:W-:Y:S01]  /*a7d0*/  FMUL.FTZ R136, R57, c[0x0][0x23c] ;  /* 0x00008f0039887a20 */ /* 0x000fe20000410000 */
[----:B--2---:R-:W-:Y:S02]  /*a7e0*/  FMNMX.FTZ R56, R7, R56, !PT ;  /* 0x0000003807387209 */ /* 0x004fe40007810000 */
[----:B------:R-:W-:Y:S02]  /*a7f0*/  FSEL R6, R57, RZ, P1 ;  /* 0x000000ff39067208 */ /* 0x000fe40000800000 */
[C---:B------:R-:W-:Y:S01]  /*a800*/  FSETP.NEU.FTZ.AND P0, PT, R56.reuse, -INF , PT ;  /* 0xff8000003800780b */ /* 0x040fe20003f1d000 */
[----:B------:R-:W-:Y:S01]  /*a810*/  FMUL.FTZ R67, R56, c[0x0][0x23c] ;  /* 0x00008f0038437a20 */ /* 0x000fe20000410000 */
[----:B------:R-:W-:Y:S01]  /*a820*/  FSEL R136, R136, RZ, P1 ;  /* 0x000000ff88887208 */ /* 0x000fe20000800000 */
[----:B------:R-:W-:Y:S01]  /*a830*/  FADD.FTZ R6, R3, -R6 ;  /* 0x8000000603067221 */ /* 0x000fe20000010000 */
[----:B------:R-:W-:-:S02]  /*a840*/  FSEL R3, R56, RZ, P0 ;  /* 0x000000ff38037208 */ /* 0x000fc40000000000 */
[----:B------:R-:W-:Y:S01]  /*a850*/  FSEL R67, R67, RZ, P0 ;  /* 0x000000ff43437208 */ /* 0x000fe20000000000 */
[--C-:B------:R-:W-:Y:S02]  /*a860*/  FFMA.FTZ R201, R5, c[0x0][0x23c], -R136.reuse ;  /* 0x00008f0005c97a23 */ /* 0x100fe40000010888 */
[----:B------:R-:W-:Y:S02]  /*a870*/  FADD.FTZ R3, R2, -R3 ;  /* 0x8000000302037221 */ /* 0x000fe40000010000 */
[--C-:B------:R-:W-:Y:S02]  /*a880*/  FFMA.FTZ R134, R53, c[0x0][0x23c], -R136.reuse ;  /* 0x00008f0035867a23 */ /* 0x100fe40000010888 */
[--C-:B------:R-:W-:Y:S01]  /*a890*/  FFMA.FTZ R131, R55, c[0x0][0x23c], -R136.reuse ;  /* 0x00008f0037837a23 */ /* 0x100fe20000010888 */
[----:B------:R-:W-:Y:S01]  /*a8a0*/  MUFU.EX2 R201, R201 ;  /* 0x000000c900c97308 */ /* 0x000fe20000000800 */
[----:B------:R-:W-:Y:S01]  /*a8b0*/  FFMA.FTZ R130, R49, c[0x0][0x23c], -R136 ;  /* 0x00008f0031827a23 */ /* 0x000fe20000010888 */
[----:B------:R-:W1:Y:S01]  /*a8c0*/  LDSM.16.MT88.4 R52, [R168+0xd000] ;  /* 0x00d00000a834783b */ /* 0x000e620000004200 */
[----:B------:R-:W-:-:S02]  /*a8d0*/  FFMA.FTZ R193, R4, c[0x0][0x23c], -R67 ;  /* 0x00008f0004c17a23 */ /* 0x000fc40000010843 */
[--C-:B------:R-:W-:Y:S02]  /*a8e0*/  FFMA.FTZ R137, R50, c[0x0][0x23c], -R67.reuse ;  /* 0x00008f0032897a23 */ /* 0x100fe40000010843 */
[----:B------:R-:W-:Y:S01]  /*a8f0*/  FMUL.FTZ R206, R6, c[0x0][0x23c] ;  /* 0x00008f0006ce7a20 */ /* 0x000fe20000410000 */
[----:B------:R-:W2:Y:S01]  /*a900*/  MUFU.EX2 R134, R134 ;  /* 0x0000008600867308 */ /* 0x000ea20000000800 */
[--C-:B------:R-:W-:Y:S02]  /*a910*/  FFMA.FTZ R132, R48, c[0x0][0x23c], -R67.reuse ;  /* 0x00008f0030847a23 */ /* 0x100fe40000010843 */
[----:B------:R-:W-:Y:S02]  /*a920*/  FFMA.FTZ R129, R44, c[0x0][0x23c], -R67 ;  /* 0x00008f002c817a23 */ /* 0x000fe40000010843 */
[----:B------:R-:W-:Y:S02]  /*a930*/  FMUL.FTZ R3, R3, c[0x0][0x23c] ;  /* 0x00008f0003037a20 */ /* 0x000fe40000410000 */
[--C-:B------:R-:W-:Y:S01]  /*a940*/  FFMA.FTZ R204, R125, c[0x0][0x23c], -R136.reuse ;  /* 0x00008f007dcc7a23 */ /* 0x100fe20000010888 */
[----:B------:R-:W-:Y:S01]  /*a950*/  MUFU.EX2 R131, R131 ;  /* 0x0000008300837308 */ /* 0x000fe20000000800 */
[----:B------:R-:W-:-:S02]  /*a960*/  FFMA.FTZ R127, R127, c[0x0][0x23c], -R136 ;  /* 0x00008f007f7f7a23 */ /* 0x000fc40000010888 */
[--C-:B------:R-:W-:Y:S02]  /*a970*/  FFMA.FTZ R62, R207, c[0x0][0x23c], -R136.reuse ;  /* 0x00008f00cf3e7a23 */ /* 0x100fe40000010888 */
[--C-:B------:R-:W-:Y:S02]  /*a980*/  FFMA.FTZ R128, R208, c[0x0][0x23c], -R67.reuse ;  /* 0x00008f00d0807a23 */ /* 0x100fe40000010843 */
[--C-:B------:R-:W-:Y:S01]  /*a990*/  FFMA.FTZ R125, R210, c[0x0][0x23c], -R67.reuse ;  /* 0x00008f00d27d7a23 */ /* 0x100fe20000010843 */
[----:B------:R-:W4:Y:S01]  /*a9a0*/  MUFU.EX2 R130, R130 ;  /* 0x0000008200827308 */ /* 0x000f220000000800 */
[----:B--2---:R-:W-:Y:S01]  /*a9b0*/  F2FP.BF16.PACK_AB R48, R134, R201 ;  /* 0x000000c98630723e */ /* 0x004fe200000010ff */
[--C-:B------:R-:W-:Y:S02]  /*a9c0*/  FFMA.FTZ R61, R212, c[0x0][0x23c], -R67.reuse ;  /* 0x00008f00d43d7a23 */ /* 0x100fe40000010843 */
[----:B------:R-:W-:Y:S02]  /*a9d0*/  FFMA.FTZ R2, R122, c[0x0][0x23c], -R67 ;  /* 0x00008f007a027a23 */ /* 0x000fe40000010843 */
[----:B------:R-:W-:-:S02]  /*a9e0*/  FFMA.FTZ R122, R121, c[0x0][0x23c], -R136 ;  /* 0x00008f00797a7a23 */ /* 0x000fc40000010888 */
[----:B------:R-:W-:Y:S01]  /*a9f0*/  MUFU.EX2 R193, R193 ;  /* 0x000000c100c17308 */ /* 0x000fe20000000800 */
[--C-:B------:R-:W-:Y:S02]  /*aa00*/  FFMA.FTZ R123, R123, c[0x0][0x23c], -R136.reuse ;  /* 0x00008f007b7b7a23 */ /* 0x100fe40000010888 */
[--C-:B------:R-:W-:Y:S02]  /*aa10*/  FFMA.FTZ R119, R165, c[0x0][0x23c], -R136.reuse ;  /* 0x00008f00a5777a23 */ /* 0x100fe40000010888 */
[----:B------:R-:W-:Y:S02]  /*aa20*/  FFMA.FTZ R118, R205, c[0x0][0x23c], -R136 ;  /* 0x00008f00cd767a23 */ /* 0x000fe40000010888 */
[--C-:B------:R-:W-:Y:S01]  /*aa30*/  FFMA.FTZ R124, R124, c[0x0][0x23c], -R67.reuse ;  /* 0x00008f007c7c7a23 */ /* 0x100fe20000010843 */
[----:B------:R-:W2:Y:S01]  /*aa40*/  MUFU.EX2 R137, R137 ;  /* 0x0000008900897308 */ /* 0x000ea20000000800 */
[----:B----4-:R-:W-:Y:S01]  /*aa50*/  F2FP.BF16.PACK_AB R50, R130, R131 ;  /* 0x000000838232723e */ /* 0x010fe200000010ff */
[----:B------:R-:W-:-:S02]  /*aa60*/  FFMA.FTZ R121, R166, c[0x0][0x23c], -R67 ;  /* 0x00008f00a6797a23 */ /* 0x000fc40000010843 */
[--C-:B------:R-:W-:Y:S02]  /*aa70*/  FFMA.FTZ R117, R164, c[0x0][0x23c], -R67.reuse ;  /* 0x00008f00a4757a23 */ /* 0x100fe40000010843 */
[--C-:B------:R-:W-:Y:S02]  /*aa80*/  FFMA.FTZ R116, R162, c[0x0][0x23c], -R67.reuse ;  /* 0x00008f00a2747a23 */ /* 0x100fe40000010843 */
[----:B------:R-:W4:Y:S01]  /*aa90*/  MUFU.EX2 R206, R206 ;  /* 0x000000ce00ce7308 */ /* 0x000f220000000800 */
[--C-:B------:R-:W-:Y:S02]  /*aaa0*/  FFMA.FTZ R165, R161, c[0x0][0x23c], -R136.reuse ;  /* 0x00008f00a1a57a23 */ /* 0x100fe40000010888 */
[--C-:B------:R-:W-:Y:S02]  /*aab0*/  FFMA.FTZ R166, R159, c[0x0][0x23c], -R136.reuse ;  /* 0x00008f009fa67a23 */ /* 0x100fe40000010888 */
[--C-:B------:R-:W-:Y:S02]  /*aac0*/  FFMA.FTZ R161, R163, c[0x0][0x23c], -R136.reuse ;  /* 0x00008f00a3a17a23 */ /* 0x100fe40000010888 */
[----:B------:R-:W-:Y:S01]  /*aad0*/  FFMA.FTZ R164, R160, c[0x0][0x23c], -R67 ;  /* 0x00008f00a0a47a23 */ /* 0x000fe20000010843 */
[----:B------:R-:W5:Y:S01]  /*aae0*/  MUFU.EX2 R203, R3 ;  /* 0x0000000300cb7308 */ /* 0x000f620000000800 */
[----:B--2---:R-:W-:Y:S01]  /*aaf0*/  F2FP.BF16.PACK_AB R49, R137, R193 ;  /* 0x000000c18931723e */ /* 0x004fe200000010ff */
[----:B------:R-:W-:-:S02]  /*ab00*/  FFMA.FTZ R162, R167, c[0x0][0x23c], -R136 ;  /* 0x00008f00a7a27a23 */ /* 0x000fc40000010888 */
[--C-:B------:R-:W-:Y:S02]  /*ab10*/  FFMA.FTZ R163, R202, c[0x0][0x23c], -R67.reuse ;  /* 0x00008f00caa37a23 */ /* 0x100fe40000010843 */
[----:B------:R-:W-:Y:S02]  /*ab20*/  FFMA.FTZ R160, R200, c[0x0][0x23c], -R67 ;  /* 0x00008f00c8a07a23 */ /* 0x000fe40000010843 */
[----:B------:R-:W-:Y:S01]  /*ab30*/  MUFU.EX2 R132, R132 ;  /* 0x0000008400847308 */ /* 0x000fe20000000800 */
[-C--:B----4-:R-:W-:Y:S02]  /*ab40*/  FMUL.FTZ R12, R68, R206.reuse ;  /* 0x000000ce440c7220 */ /* 0x090fe40000410000 */
[-C--:B------:R-:W-:Y:S02]  /*ab50*/  FMUL.FTZ R13, R69, R206.reuse ;  /* 0x000000ce450d7220 */ /* 0x080fe40000410000 */
[-C--:B------:R-:W-:Y:S02]  /*ab60*/  FMUL.FTZ R72, R72, R206.reuse ;  /* 0x000000ce48487220 */ /* 0x080fe40000410000 */
[----:B------:R-:W-:Y:S01]  /*ab70*/  FMUL.FTZ R73, R73, R206 ;  /* 0x000000ce49497220 */ /* 0x000fe20000410000 */
[----:B------:R-:W2:Y:S01]  /*ab80*/  MUFU.EX2 R129, R129 ;  /* 0x0000008100817308 */ /* 0x000ea20000000800 */
[----:B-----5:R-:W-:-:S02]  /*ab90*/  FMUL.FTZ R14, R70, R203 ;  /* 0x000000cb460e7220 */ /* 0x020fc40000410000 */
[-C--:B------:R-:W-:Y:S02]  /*aba0*/  FMUL.FTZ R15, R71, R203.reuse ;  /* 0x000000cb470f7220 */ /* 0x080fe40000410000 */
[-C--:B------:R-:W-:Y:S01]  /*abb0*/  FMUL.FTZ R74, R74, R203.reuse ;  /* 0x000000cb4a4a7220 */ /* 0x080fe20000410000 */
[----:B------:R-:W-:Y:S01]  /*abc0*/  LDSM.16.MT88.4 R68, [R168+0x9400] ;  /* 0x00940000a844783b */ /* 0x000fe20000004200 */
[-C--:B------:R-:W-:Y:S01]  /*abd0*/  FMUL.FTZ R75, R75, R203.reuse ;  /* 0x000000cb4b4b7220 */ /* 0x080fe20000410000 */
[----:B------:R-:W-:Y:S01]  /*abe0*/  MUFU.EX2 R204, R204 ;  /* 0x000000cc00cc7308 */ /* 0x000fe20000000800 */
[-C--:B------:R-:W-:Y:S02]  /*abf0*/  FMUL.FTZ R4, R112, R206.reuse ;  /* 0x000000ce70047220 */ /* 0x080fe40000410000 */
[----:B------:R-:W-:Y:S02]  /*ac00*/  FMUL.FTZ R5, R113, R206 ;  /* 0x000000ce71057220 */ /* 0x000fe40000410000 */
[----:B------:R-:W-:-:S02]  /*ac10*/  FMUL.FTZ R6, R114, R203 ;  /* 0x000000cb72067220 */ /* 0x000fc40000410000 */
[-C--:B------:R-:W-:Y:S01]  /*ac20*/  FMUL.FTZ R7, R115, R203.reuse ;  /* 0x000000cb73077220 */ /* 0x080fe20000410000 */
[----:B--2---:R-:W-:Y:S01]  /*ac30*/  F2FP.BF16.PACK_AB R51, R129, R132 ;  /* 0x000000848133723e */ /* 0x004fe200000010ff */
[-C--:B------:R-:W-:Y:S01]  /*ac40*/  FMUL.FTZ R108, R108, R206.reuse ;  /* 0x000000ce6c6c7220 */ /* 0x080fe20000410000 */
[----:B------:R-:W2:Y:S01]  /*ac50*/  MUFU.EX2 R127, R127 ;  /* 0x0000007f007f7308 */ /* 0x000ea20000000800 */
[-C--:B------:R-:W-:Y:S02]  /*ac60*/  FMUL.FTZ R109, R109, R206.reuse ;  /* 0x000000ce6d6d7220 */ /* 0x080fe40000410000 */
[-C--:B------:R-:W-:Y:S02]  /*ac70*/  FMUL.FTZ R110, R110, R203.reuse ;  /* 0x000000cb6e6e7220 */ /* 0x080fe40000410000 */
[----:B------:R-:W-:Y:S01]  /*ac80*/  HMMA.16816.F32.BF16 R12, R48, R16, R12 ;  /* 0x00000010300c723c */ /* 0x000fe2000004180c */
[----:B------:R-:W-:Y:S02]  /*ac90*/  FMUL.FTZ R111, R111, R203 ;  /* 0x000000cb6f6f7220 */ /* 0x000fe40000410000 */
[----:B------:R-:W-:Y:S01]  /*aca0*/  FFMA.FTZ R3, R209, c[0x0][0x23c], -R136 ;  /* 0x00008f00d1037a23 */ /* 0x000fe20000010888 */
[----:B------:R-:W-:Y:S01]  /*acb0*/  MUFU.EX2 R62, R62 ;  /* 0x0000003e003e7308 */ /* 0x000fe20000000800 */
[----:B------:R-:W-:-:S02]  /*acc0*/  FMUL.FTZ R20, R76, R206 ;  /* 0x000000ce4c147220 */ /* 0x000fc40000410000 */
[-C--:B------:R-:W-:Y:S01]  /*acd0*/  FMUL.FTZ R21, R77, R206.reuse ;  /* 0x000000ce4d157220 */ /* 0x080fe20000410000 */
[C---:B------:R-:W-:Y:S01]  /*ace0*/  HMMA.16816.F32.BF16 R16, R48.reuse, R18, R72 ;  /* 0x000000123010723c */ /* 0x040fe20000041848 */
[----:B------:R-:W4:Y:S01]  /*acf0*/  LDSM.16.MT88.4 R72, [R170+0x9400] ;  /* 0x00940000aa48783b */ /* 0x000f220000004200 */
[-C--:B------:R-:W-:Y:S02]  /*ad00*/  FMUL.FTZ R22, R78, R203.reuse ;  /* 0x000000cb4e167220 */ /* 0x080fe40000410000 */
[----:B------:R-:W-:Y:S01]  /*ad10*/  MUFU.EX2 R3, R3 ;  /* 0x0000000300037308 */ /* 0x000fe20000000800 */
[----:B------:R-:W-:Y:S02]  /*ad20*/  FMUL.FTZ R23, R79, R203 ;  /* 0x000000cb4f177220 */ /* 0x000fe40000410000 */
[-C--:B------:R-:W-:Y:S01]  /*ad30*/  FMUL.FTZ R28, R84, R206.reuse ;  /* 0x000000ce541c7220 */ /* 0x080fe20000410000 */
[----:B---3--:R-:W-:Y:S01]  /*ad40*/  HMMA.16816.F32.BF16 R4, R48, R8, R4 ;  /* 0x000000083004723c */ /* 0x008fe20000041804 */
        /* <DEDUP_REMOVED lines=9> */
[----:B------:R-:W3:Y:S01]  /*ade0*/  MUFU.EX2 R125, R125 ;  /* 0x0000007d007d7308 */ /* 0x000ee20000000800 */
        /* <DEDUP_REMOVED lines=15> */
[----:B------:R-:W-:Y:S02]  /*aee0*/  FMUL.FTZ R97, R97, R206 ;  /* 0x000000ce61617220 */ /* 0x000fe40000410000 */
[-C--:B------:R-:W-:Y:S01]  /*aef0*/  FMUL.FTZ R98, R98, R203.reuse ;  /* 0x000000cb62627220 */ /* 0x080fe20000410000 */
[----:B------:R-:W-:Y:S01]  /*af00*/  MUFU.EX2 R123, R123 ;  /* 0x0000007b007b7308 */ /* 0x000fe20000000800 */
        /* <DEDUP_REMOVED lines=15> */
[--C-:B------:R-:W-:Y:S01]  /*b000*/  FFMA.FTZ R159, R192, c[0x0][0x23c], -R67.reuse ;  /* 0x00008f00c09f7a23 */ /* 0x100fe20000010843 */
[C---:B------:R-:W-:Y:S01]  /*b010*/  HMMA.16816.F32.BF16 R40, R48.reuse, R42, R96 ;  /* 0x0000002a3028723c */ /* 0x040fe20000041860 */
[----:B------:R-:W-:Y:S01]  /*b020*/  FFMA.FTZ R150, R150, c[0x0][0x23c], -R67 ;  /* 0x00008f0096967a23 */ /* 0x000fe20000010843 */
[----:B------:R-:W-:Y:S01]  /*b030*/  LDSM.16.MT88.4 R96, [R170+0xe000] ;  /* 0x00e00000aa60783b */ /* 0x000fe20000004200 */
[--C-:B------:R-:W-:Y:S01]  /*b040*/  FFMA.FTZ R139, R139, c[0x0][0x23c], -R136.reuse ;  /* 0x00008f008b8b7a23 */ /* 0x100fe20000010888 */
[----:B------:R-:W-:Y:S01]  /*b050*/  MUFU.EX2 R118, R118 ;  /* 0x0000007600767308 */ /* 0x000fe20000000800 */
[--C-:B------:R-:W-:Y:S02]  /*b060*/  FFMA.FTZ R135, R135, c[0x0][0x23c], -R136.reuse ;  /* 0x00008f0087877a23 */ /* 0x100fe40000010888 */
[--C-:B------:R-:W-:Y:S01]  /*b070*/  FFMA.FTZ R141, R141, c[0x0][0x23c], -R136.reuse ;  /* 0x00008f008d8d7a23 */ /* 0x100fe20000010888 */
[----:B-1----:R-:W-:Y:S01]  /*b080*/  HMMA.16816.F32.BF16 R44, R48, R52, R44 ;  /* 0x00000034302c723c */ /* 0x002fe2000004182c */
[----:B------:R-:W-:-:S02]  /*b090*/  FFMA.FTZ R145, R145, c[0x0][0x23c], -R136 ;  /* 0x00008f0091917a23 */ /* 0x000fc40000010888 */
[--C-:B------:R-:W-:Y:S01]  /*b0a0*/  FFMA.FTZ R149, R149, c[0x0][0x23c], -R136.reuse ;  /* 0x00008f0095957a23 */ /* 0x100fe20000010888 */
[----:B------:R-:W-:Y:S01]  /*b0b0*/  MUFU.EX2 R124, R124 ;  /* 0x0000007c007c7308 */ /* 0x000fe20000000800 */
[--C-:B------:R-:W-:Y:S02]  /*b0c0*/  FFMA.FTZ R152, R152, c[0x0][0x23c], -R136.reuse ;  /* 0x00008f0098987a23 */ /* 0x100fe40000010888 */
[----:B--2---:R-:W-:Y:S01]  /*b0d0*/  F2FP.BF16.PACK_AB R52, R127, R204 ;  /* 0x000000cc7f34723e */ /* 0x004fe200000010ff */
[----:B------:R-:W-:Y:S01]  /*b0e0*/  HMMA.16816.F32.BF16 R48, R48, R54, R104 ;  /* 0x000000363030723c */ /* 0x000fe20000041868 */
[----:B---3--:R-:W-:Y:S01]  /*b0f0*/  F2FP.BF16.PACK_AB R53, R125, R128 ;  /* 0x000000807d35723e */ /* 0x008fe200000010ff */
[--C-:B------:R-:W-:Y:S02]  /*b100*/  FFMA.FTZ R155, R155, c[0x0][0x23c], -R136.reuse ;  /* 0x00008f009b9b7a23 */ /* 0x100fe40000010888 */
[----:B------:R-:W-:Y:S01]  /*b110*/  MUFU.EX2 R121, R121 ;  /* 0x0000007900797308 */ /* 0x000fe20000000800 */
[----:B------:R-:W-:-:S02]  /*b120*/  FFMA.FTZ R154, R154, c[0x0][0x23c], -R136 ;  /* 0x00008f009a9a7a23 */ /* 0x000fc40000010888 */
[----:B------:R-:W-:Y:S01]  /*b130*/  F2FP.BF16.PACK_AB R54, R3, R62 ;  /* 0x0000003e0336723e */ /* 0x000fe200000010ff */
[----:B------:R-:W-:Y:S01]  /*b140*/  FFMA.FTZ R197, R197, R206, R201 ;  /* 0x000000cec5c57223 */ /* 0x000fe200000100c9 */
[----:B-----5:R-:W-:Y:S01]  /*b150*/  F2FP.BF16.PACK_AB R55, R2, R61 ;  /* 0x0000003d0237723e */ /* 0x020fe200000010ff */
[----:B------:R-:W-:Y:S02]  /*b160*/  FFMA.FTZ R196, R196, R203, R193 ;  /* 0x000000cbc4c47223 */ /* 0x000fe400000100c1 */
[----:B------:R-:W-:Y:S01]  /*b170*/  MUFU.EX2 R117, R117 ;  /* 0x0000007500757308 */ /* 0x000fe20000000800 */
[----:B------:R-:W-:Y:S02]  /*b180*/  FADD.FTZ R134, R134, R197 ;  /* 0x000000c586867221 */ /* 0x000fe40000010000 */
[----:B------:R-:W-:Y:S01]  /*b190*/  FADD.FTZ R137, R137, R196 ;  /* 0x000000c489897221 */ /* 0x000fe20000010000 */
[----:B----4-:R-:W-:Y:S01]  /*b1a0*/  HMMA.16816.F32.BF16 R4, R52, R72, R4 ;  /* 0x000000483404723c */ /* 0x010fe20000041804 */
[----:B------:R-:W-:-:S02]  /*b1b0*/  FADD.FTZ R131, R131, R134 ;  /* 0x0000008683837221 */ /* 0x000fc40000010000 */
[----:B------:R-:W-:Y:S01]  /*b1c0*/  FADD.FTZ R132, R132, R137 ;  /* 0x0000008984847221 */ /* 0x000fe20000010000 */
[----:B------:R-:W-:Y:S01]  /*b1d0*/  MUFU.EX2 R116, R116 ;  /* 0x0000007400747308 */ /* 0x000fe20000000800 */
[--C-:B------:R-:W-:Y:S02]  /*b1e0*/  FFMA.FTZ R157, R157, c[0x0][0x23c], -R136.reuse ;  /* 0x00008f009d9d7a23 */ /* 0x100fe40000010888 */
[--C-:B------:R-:W-:Y:S01]  /*b1f0*/  FFMA.FTZ R156, R156, c[0x0][0x23c], -R136.reuse ;  /* 0x00008f009c9c7a23 */ /* 0x100fe20000010888 */
[----:B------:R-:W-:Y:S01]  /*b200*/  HMMA.16816.F32.BF16 R8, R52, R74, R8 ;  /* 0x0000004a3408723c */ /* 0x000fe20000041808 */
[----:B------:R-:W1:Y:S01]  /*b210*/  LDSM.16.MT88.4 R72, [R170+0xb400] ;  /* 0x00b40000aa48783b */ /* 0x000e620000004200 */
[--C-:B------:R-:W-:Y:S02]  /*b220*/  FFMA.FTZ R158, R158, c[0x0][0x23c], -R136.reuse ;  /* 0x00008f009e9e7a23 */ /* 0x100fe40000010888 */
[----:B------:R-:W-:Y:S01]  /*b230*/  MUFU.EX2 R166, R166 ;  /* 0x000000a600a67308 */ /* 0x000fe20000000800 */
[----:B------:R-:W-:-:S02]  /*b240*/  FFMA.FTZ R133, R133, c[0x0][0x23c], -R136 ;  /* 0x00008f0085857a23 */ /* 0x000fc40000010888 */
[----:B------:R-:W-:Y:S01]  /*b250*/  FADD.FTZ R131, R130, R131 ;  /* 0x0000008382837221 */ /* 0x000fe20000010000 */
[C---:B------:R-:W-:Y:S01]  /*b260*/  HMMA.16816.F32.BF16 R12, R52.reuse, R68, R12 ;  /* 0x00000044340c723c */ /* 0x040fe2000004180c */
[----:B------:R-:W-:Y:S02]  /*b270*/  FADD.FTZ R129, R129, R132 ;  /* 0x0000008481817221 */ /* 0x000fe40000010000 */
[--C-:B------:R-:W-:Y:S01]  /*b280*/  FFMA.FTZ R58, R58, c[0x0][0x23c], -R67.reuse ;  /* 0x00008f003a3a7a23 */ /* 0x100fe20000010843 */
[----:B------:R-:W2:Y:S01]  /*b290*/  MUFU.EX2 R165, R165 ;  /* 0x000000a500a57308 */ /* 0x000ea20000000800 */
[--C-:B------:R-:W-:Y:S02]  /*b2a0*/  FFMA.FTZ R59, R59, c[0x0][0x23c], -R67.reuse ;  /* 0x00008f003b3b7a23 */ /* 0x100fe40000010843 */
[--C-:B------:R-:W-:Y:S01]  /*b2b0*/  FFMA.FTZ R60, R60, c[0x0][0x23c], -R67.reuse ;  /* 0x00008f003c3c7a23 */ /* 0x100fe20000010843 */
[----:B------:R-:W-:Y:S01]  /*b2c0*/  HMMA.16816.F32.BF16 R16, R52, R70, R16 ;  /* 0x000000463410723c */ /* 0x000fe20000041810 */
[----:B------:R-:W3:Y:S01]  /*b2d0*/  LDSM.16.MT88.4 R68, [R168+0xb400] ;  /* 0x00b40000a844783b */ /* 0x000ee20000004200 */
[----:B------:R-:W-:-:S02]  /*b2e0*/  FFMA.FTZ R64, R64, c[0x0][0x23c], -R67 ;  /* 0x00008f0040407a23 */ /* 0x000fc40000010843 */
[----:B------:R-:W-:Y:S01]  /*b2f0*/  MUFU.EX2 R162, R162 ;  /* 0x000000a200a27308 */ /* 0x000fe20000000800 */
[----:B------:R-:W-:-:S04]  /*b300*/  FADD.FTZ R204, R204, R131 ;  /* 0x00000083cccc7221 */ /* 0x000fc80000010000 */
[----:B------:R-:W-:-:S03]  /*b310*/  FADD.FTZ R127, R127, R204 ;  /* 0x000000cc7f7f7221 */ /* 0x000fc60000010000 */
[----:B------:R-:W4:Y:S01]  /*b320*/  MUFU.EX2 R161, R161 ;  /* 0x000000a100a17308 */ /* 0x000f220000000800 */
[----:B--2---:R-:W-:Y:S01]  /*b330*/  F2FP.BF16.PACK_AB R104, R165, R166 ;  /* 0x000000a6a568723e */ /* 0x004fe200000010ff */
[----:B------:R-:W-:-:S04]  /*b340*/  FADD.FTZ R62, R62, R127 ;  /* 0x0000007f3e3e7221 */ /* 0x000fc80000010000 */
[----:B------:R-:W-:Y:S02]  /*b350*/  FADD.FTZ R62, R3, R62 ;  /* 0x0000003e033e7221 */ /* 0x000fe40000010000 */
[----:B------:R-:W-:Y:S01]  /*b360*/  MUFU.EX2 R164, R164 ;  /* 0x000000a400a47308 */ /* 0x000fe20000000800 */
[C---:B-1----:R-:W-:Y:S07]  /*b370*/  HMMA.16816.F32.BF16 R20, R52.reuse, R72, R20 ;  /* 0x000000483414723c */ /* 0x042fee0000041814 */
[----:B------:R-:W1:Y:S01]  /*b380*/  MUFU.EX2 R163, R163 ;  /* 0x000000a300a37308 */ /* 0x000e620000000800 */
[----:B----4-:R-:W-:Y:S01]  /*b390*/  F2FP.BF16.PACK_AB R106, R161, R162 ;  /* 0x000000a2a16a723e */ /* 0x010fe200000010ff */
[C---:B------:R-:W-:Y:S01]  /*b3a0*/  HMMA.16816.F32.BF16 R24, R52.reuse, R74, R24 ;  /* 0x0000004a3418723c */ /* 0x040fe20000041818 */
[----:B------:R-:W2:Y:S05]  /*b3b0*/  LDSM.16.MT88.4 R72, [R170+0xd400] ;  /* 0x00d40000aa48783b */ /* 0x000eaa0000004200 */
[----:B------:R-:W-:Y:S02]  /*b3c0*/  MUFU.EX2 R160, R160 ;  /* 0x000000a000a07308 */ /* 0x000fe40000000800 */
[C---:B---3--:R-:W-:Y:S06]  /*b3d0*/  HMMA.16816.F32.BF16 R28, R52.reuse, R68, R28 ;  /* 0x00000044341c723c */ /* 0x048fec000004181c */
[----:B------:R-:W3:Y:S01]  /*b3e0*/  MUFU.EX2 R159, R159 ;  /* 0x0000009f009f7308 */ /* 0x000ee20000000800 */
[----:B-1----:R-:W-:Y:S01]  /*b3f0*/  F2FP.BF16.PACK_AB R105, R163, R164 ;  /* 0x000000a4a369723e */ /* 0x002fe200000010ff */
[----:B------:R-:W-:Y:S01]  /*b400*/  HMMA.16816.F32.BF16 R32, R52, R70, R32 ;  /* 0x000000463420723c */ /* 0x000fe20000041820 */
[----:B------:R-:W1:Y:S05]  /*b410*/  LDSM.16.MT88.4 R68, [R168+0xd400] ;  /* 0x00d40000a844783b */ /* 0x000e6a0000004200 */
[----:B------:R-:W-:Y:S01]  /*b420*/  MUFU.EX2 R157, R157 ;  /* 0x0000009d009d7308 */ /* 0x000fe20000000800 */
[----:B---3--:R-:W-:-:S07]  /*b430*/  F2FP.BF16.PACK_AB R107, R159, R160 ;  /* 0x000000a09f6b723e */ /* 0x008fce00000010ff */
[----:B------:R-:W-:Y:S08]  /*b440*/  MUFU.EX2 R156, R156 ;  /* 0x0000009c009c7308 */ /* 0x000ff00000000800 */
[----:B------:R-:W-:Y:S01]  /*b450*/  MUFU.EX2 R158, R158 ;  /* 0x0000009e009e7308 */ /* 0x000fe20000000800 */
[C---:B--2---:R-:W-:Y:S07]  /*b460*/  HMMA.16816.F32.BF16 R36, R52.reuse, R72, R36 ;  /* 0x000000483424723c */ /* 0x044fee0000041824 */
[----:B------:R-:W-:Y:S01]  /*b470*/  MUFU.EX2 R133, R133 ;  /* 0x0000008500857308 */ /* 0x000fe20000000800 */
[C---:B------:R-:W-:Y:S01]  /*b480*/  HMMA.16816.F32.BF16 R40, R52.reuse, R74, R40 ;  /* 0x0000004a3428723c */ /* 0x040fe20000041828 */
[----:B------:R-:W2:Y:S07]  /*b490*/  LDSM.16.MT88.4 R72, [R170+0x9800] ;  /* 0x00980000aa48783b */ /* 0x000eae0000004200 */
[C---:B-1----:R-:W-:Y:S08]  /*b4a0*/  HMMA.16816.F32.BF16 R44, R52.reuse, R68, R44 ;  /* 0x00000044342c723c */ /* 0x042ff0000004182c */
[----:B------:R-:W-:Y:S01]  /*b4b0*/  HMMA.16816.F32.BF16 R48, R52, R70, R48 ;  /* 0x000000463430723c */ /* 0x000fe20000041830 */
[----:B------:R-:W1:Y:S06]  /*b4c0*/  LDSM.16.MT88.4 R68, [R168+0x9800] ;  /* 0x00980000a844783b */ /* 0x000e6c0000004200 */
[----:B------:R-:W-:Y:S01]  /*b4d0*/  F2FP.BF16.PACK_AB R52, R122, R123 ;  /* 0x0000007b7a34723e */ /* 0x000fe200000010ff */
[----:B------:R-:W-:Y:S01]  /*b4e0*/  FADD.FTZ R123, R123, R62 ;  /* 0x0000003e7b7b7221 */ /* 0x000fe20000010000 */
[----:B------:R-:W-:-:S02]  /*b4f0*/  F2FP.BF16.PACK_AB R53, R121, R124 ;  /* 0x0000007c7935723e */ /* 0x000fc400000010ff */
[----:B------:R-:W-:Y:S01]  /*b500*/  F2FP.BF16.PACK_AB R54, R118, R119 ;  /* 0x000000777636723e */ /* 0x000fe200000010ff */
[----:B------:R-:W-:Y:S01]  /*b510*/  FADD.FTZ R122, R122, R123 ;  /* 0x0000007b7a7a7221 */ /* 0x000fe20000010000 */
[----:B------:R-:W-:-:S03]  /*b520*/  F2FP.BF16.PACK_AB R55, R116, R117 ;  /* 0x000000757437723e */ /* 0x000fc600000010ff */
[----:B------:R-:W-:-:S04]  /*b530*/  FADD.FTZ R3, R119, R122 ;  /* 0x0000007a77037221 */ /* 0x000fc80000010000 */
[----:B------:R-:W-:-:S04]  /*b540*/  FADD.FTZ R3, R118, R3 ;  /* 0x0000000376037221 */ /* 0x000fc80000010000 */
[----:B------:R-:W-:Y:S01]  /*b550*/  FADD.FTZ R166, R166, R3 ;  /* 0x00000003a6a67221 */ /* 0x000fe20000010000 */
[----:B--2---:R-:W-:Y:S03]  /*b560*/  HMMA.16816.F32.BF16 R4, R52, R72, R4 ;  /* 0x000000483404723c */ /* 0x004fe60000041804 */
[----:B------:R-:W-:-:S04]  /*b570*/  FADD.FTZ R165, R165, R166 ;  /* 0x000000a6a5a57221 */ /* 0x000fc80000010000 */
[----:B------:R-:W-:Y:S01]  /*b580*/  FADD.FTZ R162, R162, R165 ;  /* 0x000000a5a2a27221 */ /* 0x000fe20000010000 */
[----:B------:R-:W-:Y:S01]  /*b590*/  HMMA.16816.F32.BF16 R8, R52, R74, R8 ;  /* 0x0000004a3408723c */ /* 0x000fe20000041808 */
[----:B------:R-:W2:Y:S02]  /*b5a0*/  LDSM.16.MT88.4 R72, [R170+0xb800] ;  /* 0x00b80000aa48783b */ /* 0x000ea40000004200 */
[----:B------:R-:W-:-:S05]  /*b5b0*/  FADD.FTZ R161, R161, R162 ;  /* 0x000000a2a1a17221 */ /* 0x000fca0000010000 */
        /* <DEDUP_REMOVED lines=14> */
[----:B------:R-:W1:Y:S04]  /*b6a0*/  LDSM.16.MT88.4 R68, [R168+0x9c00] ;  /* 0x009c0000a844783b */ /* 0x000e680000004200 */
[----:B------:R-:W3:Y:S03]  /*b6b0*/  LDSM.16.MT88.4 R52, [R170+0xbc00] ;  /* 0x00bc0000aa34783b */ /* 0x000ee60000004200 */
[C---:B--2---:R-:W-:Y:S01]  /*b6c0*/  HMMA.16816.F32.BF16 R112, R104.reuse, R72, R4 ;  /* 0x000000486870723c */ /* 0x044fe20000041804 */
[----:B------:R-:W2:Y:S07]  /*b6d0*/  LDSM.16.MT88.4 R4, [R168+0xdc00] ;  /* 0x00dc0000a804783b */ /* 0x000eae0000004200 */
[C---:B------:R-:W-:Y:S01]  /*b6e0*/  HMMA.16816.F32.BF16 R8, R104.reuse, R74, R8 ;  /* 0x0000004a6808723c */ /* 0x040fe20000041808 */
[----:B------:R-:W-:Y:S07]  /*b6f0*/  LDSM.16.MT88.4 R72, [R168+0xa000] ;  /* 0x00a00000a848783b */ /* 0x000fee0000004200 */
[C---:B-1----:R-:W-:Y:S08]  /*b700*/  HMMA.16816.F32.BF16 R12, R104.reuse, R68, R12 ;  /* 0x00000044680c723c */ /* 0x042ff0000004180c */
[C---:B------:R-:W-:Y:S01]  /*b710*/  HMMA.16816.F32.BF16 R16, R104.reuse, R70, R16 ;  /* 0x000000466810723c */ /* 0x040fe20000041810 */
[----:B------:R-:W1:Y:S07]  /*b720*/  LDSM.16.MT88.4 R68, [R168+0xbc00] ;  /* 0x00bc0000a844783b */ /* 0x000e6e0000004200 */
[C---:B---3--:R-:W-:Y:S08]  /*b730*/  HMMA.16816.F32.BF16 R20, R104.reuse, R52, R20 ;  /* 0x000000346814723c */ /* 0x048ff00000041814 */
[C---:B------:R-:W-:Y:S01]  /*b740*/  HMMA.16816.F32.BF16 R24, R104.reuse, R54, R24 ;  /* 0x000000366818723c */ /* 0x040fe20000041818 */
[----:B------:R-:W3:Y:S07]  /*b750*/  LDSM.16.MT88.4 R52, [R170+0xdc00] ;  /* 0x00dc0000aa34783b */ /* 0x000eee0000004200 */
[C---:B--2---:R-:W-:Y:S08]  /*b760*/  HMMA.16816.F32.BF16 R44, R104.reuse, R4, R44 ;  /* 0x00000004682c723c */ /* 0x044ff0000004182c */
[C---:B-1----:R-:W-:Y:S08]  /*b770*/  HMMA.16816.F32.BF16 R28, R104.reuse, R68, R28 ;  /* 0x00000044681c723c */ /* 0x042ff0000004181c */
[C---:B------:R-:W-:Y:S08]  /*b780*/  HMMA.16816.F32.BF16 R32, R104.reuse, R70, R32 ;  /* 0x000000466820723c */ /* 0x040ff00000041820 */
[C---:B---3--:R-:W-:Y:S07]  /*b790*/  HMMA.16816.F32.BF16 R36, R104.reuse, R52, R36 ;  /* 0x000000346824723c */ /* 0x048fee0000041824 */
[--C-:B------:R-:W-:Y:S01]  /*b7a0*/  FFMA.FTZ R52, R151, c[0x0][0x23c], -R136.reuse ;  /* 0x00008f0097347a23 */ /* 0x100fe20000010888 */
[----:B------:R-:W-:Y:S01]  /*b7b0*/  HMMA.16816.F32.BF16 R40, R104, R54, R40 ;  /* 0x000000366828723c */ /* 0x000fe20000041828 */
[----:B------:R-:W-:-:S04]  /*b7c0*/  FFMA.FTZ R53, R153, c[0x0][0x23c], -R136 ;  /* 0x00008f0099357a23 */ /* 0x000fc80000010888 */
[----:B------:R-:W-:Y:S02]  /*b7d0*/  MUFU.EX2 R52, R52 ;  /* 0x0000003400347308 */ /* 0x000fe40000000800 */
[--C-:B------:R-:W-:Y:S01]  /*b7e0*/  FFMA.FTZ R54, R143, c[0x0][0x23c], -R136.reuse ;  /* 0x00008f008f367a23 */ /* 0x100fe20000010888 */
[----:B------:R-:W-:Y:S01]  /*b7f0*/  HMMA.16816.F32.BF16 R104, R104, R6, R48 ;  /* 0x000000066868723c */ /* 0x000fe20000041830 */
[----:B------:R-:W-:Y:S02]  /*b800*/  FFMA.FTZ R55, R147, c[0x0][0x23c], -R136 ;  /* 0x00008f0093377a23 */ /* 0x000fe40000010888 */
[--C-:B------:R-:W-:Y:S02]  /*b810*/  FFMA.FTZ R143, R148, c[0x0][0x23c], -R67.reuse ;  /* 0x00008f00948f7a23 */ /* 0x100fe40000010843 */
[----:B------:R-:W-:Y:S02]  /*b820*/  MUFU.EX2 R54, R54 ;  /* 0x0000003600367308 */ /* 0x000fe40000000800 */
[----:B------:R-:W-:-:S02]  /*b830*/  FFMA.FTZ R48, R144, c[0x0][0x23c], -R67 ;  /* 0x00008f0090307a23 */ /* 0x000fc40000010843 */
[----:B------:R-:W-:-:S04]  /*b840*/  FFMA.FTZ R49, R146, c[0x0][0x23c], -R67 ;  /* 0x00008f0092317a23 */ /* 0x000fc80000010843 */
[----:B------:R-:W1:Y:S08]  /*b850*/  MUFU.EX2 R55, R55 ;  /* 0x0000003700377308 */ /* 0x000e700000000800 */
[----:B------:R-:W2:Y:S08]  /*b860*/  MUFU.EX2 R53, R53 ;  /* 0x0000003500357308 */ /* 0x000eb00000000800 */
[----:B------:R-:W-:Y:S01]  /*b870*/  MUFU.EX2 R143, R143 ;  /* 0x0000008f008f7308 */ /* 0x000fe20000000800 */
[----:B-1----:R-:W-:Y:S01]  /*b880*/  F2FP.BF16.PACK_AB R4, R55, R54 ;  /* 0x000000363704723e */ /* 0x002fe200000010ff */
[----:B------:R-:W-:-:S04]  /*b890*/  FADD.FTZ R54, R54, R161 ;  /* 0x000000a136367221 */ /* 0x000fc80000010000 */
[----:B------:R-:W-:Y:S02]  /*b8a0*/  FADD.FTZ R55, R55, R54 ;  /* 0x0000003637377221 */ /* 0x000fe40000010000 */
[----:B------:R-:W1:Y:S01]  /*b8b0*/  MUFU.EX2 R50, R150 ;  /* 0x0000009600327308 */ /* 0x000e620000000800 */
[----:B--2---:R-:W-:Y:S01]  /*b8c0*/  F2FP.BF16.PACK_AB R6, R53, R52 ;  /* 0x000000343506723e */ /* 0x004fe200000010ff */
[----:B------:R-:W-:-:S04]  /*b8d0*/  FADD.FTZ R52, R52, R55 ;  /* 0x0000003734347221 */ /* 0x000fc80000010000 */
[----:B------:R-:W-:Y:S02]  /*b8e0*/  FADD.FTZ R53, R53, R52 ;  /* 0x0000003435357221 */ /* 0x000fe40000010000 */
[----:B------:R-:W-:Y:S08]  /*b8f0*/  MUFU.EX2 R48, R48 ;  /* 0x0000003000307308 */ /* 0x000ff00000000800 */
[----:B------:R-:W2:Y:S01]  /*b900*/  MUFU.EX2 R49, R49 ;  /* 0x0000003100317308 */ /* 0x000ea20000000800 */
[----:B-1----:R-:W-:-:S02]  /*b910*/  F2FP.BF16.PACK_AB R5, R50, R143 ;  /* 0x0000008f3205723e */ /* 0x002fc400000010ff */
        /* <DEDUP_REMOVED lines=20> */
[----:B------:R-:W4:Y:S01]  /*ba60*/  LDSM.16.MT88.4 R16, [R168+0xa400] ;  /* 0x00a40000a810783b */ /* 0x000f220000004200 */
[----:B------:R-:W-:Y:S06]  /*ba70*/  MUFU.EX2 R34, R34 ;  /* 0x0000002200227308 */ /* 0x000fec0000000800 */
[C---:B------:R-:W-:Y:S01]  /*ba80*/  HMMA.16816.F32.BF16 R80, R4.reuse, R82, R24 ;  /* 0x000000520450723c */ /* 0x040fe20000041818 */
[----:B------:R-:W-:Y:S01]  /*ba90*/  LDSM.16.MT88.4 R24, [R168+0xa800] ;  /* 0x00a80000a818783b */ /* 0x000fe20000004200 */
[----:B------:R-:W5:Y:S06]  /*baa0*/  MUFU.EX2 R35, R35 ;  /* 0x0000002300237308 */ /* 0x000f6c0000000800 */
[C---:B------:R-:W-:Y:S02]  /*bab0*/  HMMA.16816.F32.BF16 R96, R4.reuse, R98, R40 ;  /* 0x000000620460723c */ /* 0x040fe40000041828 */
[----:B------:R-:W-:Y:S05]  /*bac0*/  MUFU.EX2 R32, R32 ;  /* 0x0000002000207308 */ /* 0x000fea0000000800 */
[--C-:B------:R-:W-:Y:S01]  /*bad0*/  FFMA.FTZ R40, R120, c[0x0][0x23c], -R67.reuse ;  /* 0x00008f0078287a23 */ /* 0x100fe20000010843 */
[----:B-1----:R-:W-:Y:S01]  /*bae0*/  HMMA.16816.F32.BF16 R100, R4, R8, R44 ;  /* 0x000000080464723c */ /* 0x002fe2000004182c */
[--C-:B------:R-:W-:Y:S01]  /*baf0*/  FFMA.FTZ R43, R66, c[0x0][0x23c], -R67.reuse ;  /* 0x00008f00422b7a23 */ /* 0x100fe20000010843 */
[----:B------:R-:W1:Y:S01]  /*bb00*/  MUFU.EX2 R33, R33 ;  /* 0x0000002100217308 */ /* 0x000e620000000800 */
[----:B------:R-:W-:-:S02]  /*bb10*/  FFMA.FTZ R41, R65, c[0x0][0x23c], -R67 ;  /* 0x00008f0041297a23 */ /* 0x000fc40000010843 */
[----:B------:R-:W-:Y:S02]  /*bb20*/  FFMA.FTZ R42, R63, c[0x0][0x23c], -R67 ;  /* 0x00008f003f2a7a23 */ /* 0x000fe40000010843 */
[----:B------:R-:W-:Y:S01]  /*bb30*/  FADD.FTZ R44, R128, R129 ;  /* 0x00000081802c7221 */ /* 0x000fe20000010000 */
[----:B------:R-:W-:Y:S01]  /*bb40*/  HMMA.16816.F32.BF16 R104, R4, R10, R104 ;  /* 0x0000000a0468723c */ /* 0x000fe20000041868 */
[----:B------:R-:W4:Y:S01]  /*bb50*/  LDSM.16.MT88.4 R8, [R170+0xc400] ;  /* 0x00c40000aa08783b */ /* 0x000f220000004200 */
[----:B------:R-:W-:Y:S01]  /*bb60*/  MUFU.EX2 R38, R149 ;  /* 0x0000009500267308 */ /* 0x000fe20000000800 */
[----:B------:R-:W-:-:S04]  /*bb70*/  FADD.FTZ R44, R125, R44 ;  /* 0x0000002c7d2c7221 */ /* 0x000fc80000010000 */
[----:B---3--:R-:W-:Y:S01]  /*bb80*/  F2FP.BF16.PACK_AB R4, R31, R28 ;  /* 0x0000001c1f04723e */ /* 0x008fe200000010ff */
[----:B------:R-:W-:Y:S01]  /*bb90*/  FADD.FTZ R61, R61, R44 ;  /* 0x0000002c3d3d7221 */ /* 0x000fe20000010000 */
[----:B-----5:R-:W-:Y:S01]  /*bba0*/  F2FP.BF16.PACK_AB R5, R35, R34 ;  /* 0x000000222305723e */ /* 0x020fe200000010ff */
[----:B------:R-:W3:Y:S01]  /*bbb0*/  MUFU.EX2 R37, R152 ;  /* 0x0000009800257308 */ /* 0x000ee20000000800 */
[----:B------:R-:W-:Y:S01]  /*bbc0*/  F2FP.BF16.PACK_AB R6, R30, R29 ;  /* 0x0000001d1e06723e */ /* 0x000fe200000010ff */
[----:B------:R-:W-:Y:S01]  /*bbd0*/  FADD.FTZ R61, R2, R61 ;  /* 0x0000003d023d7221 */ /* 0x000fe20000010000 */
[----:B-1----:R-:W-:-:S03]  /*bbe0*/  F2FP.BF16.PACK_AB R7, R33, R32 ;  /* 0x000000202107723e */ /* 0x002fc600000010ff */
[----:B------:R-:W-:Y:S02]  /*bbf0*/  FADD.FTZ R2, R124, R61 ;  /* 0x0000003d7c027221 */ /* 0x000fe40000010000 */
[----:B------:R-:W-:Y:S02]  /*bc00*/  MUFU.EX2 R36, R155 ;  /* 0x0000009b00247308 */ /* 0x000fe40000000800 */
[----:B--2---:R-:W-:Y:S01]  /*bc10*/  HMMA.16816.F32.BF16 R112, R4, R12, R112 ;  /* 0x0000000c0470723c */ /* 0x004fe20000041870 */
[----:B------:R-:W-:-:S05]  /*bc20*/  FADD.FTZ R2, R121, R2 ;  /* 0x0000000279027221 */ /* 0x000fca0000010000 */
[----:B------:R-:W-:Y:S02]  /*bc30*/  MUFU.EX2 R39, R154 ;  /* 0x0000009a00277308 */ /* 0x000fe40000000800 */
[C---:B------:R-:W-:Y:S01]  /*bc40*/  HMMA.16816.F32.BF16 R108, R4.reuse, R14, R108 ;  /* 0x0000000e046c723c */ /* 0x040fe2000004186c */
[----:B------:R-:W1:Y:S05]  /*bc50*/  LDSM.16.MT88.4 R12, [R168+0xc400] ;  /* 0x00c40000a80c783b */ /* 0x000e6a0000004200 */
        /* <DEDUP_REMOVED lines=9> */
[----:B------:R-:W2:Y:S07]  /*bcf0*/  LDSM.16.MT88.4 R8, [R168+0xe400] ;  /* 0x00e40000a808783b */ /* 0x000eae0000004200 */
[C---:B-1----:R-:W-:Y:S08]  /*bd00*/  HMMA.16816.F32.BF16 R84, R4.reuse, R12, R84 ;  /* 0x0000000c0454723c */ /* 0x042ff00000041854 */
        /* <DEDUP_REMOVED lines=8> */
[----:B---3--:R-:W-:-:S02]  /*bd90*/  F2FP.BF16.PACK_AB R4, R37, R38 ;  /* 0x000000262504723e */ /* 0x008fc400000010ff */
[----:B------:R-:W-:Y:S02]  /*bda0*/  F2FP.BF16.PACK_AB R5, R43, R40 ;  /* 0x000000282b05723e */ /* 0x000fe400000010ff */
[----:B------:R-:W-:Y:S02]  /*bdb0*/  F2FP.BF16.PACK_AB R6, R39, R36 ;  /* 0x000000242706723e */ /* 0x000fe400000010ff */
[----:B-----5:R-:W-:-:S07]  /*bdc0*/  F2FP.BF16.PACK_AB R7, R42, R41 ;  /* 0x000000292a07723e */ /* 0x020fce00000010ff */
        /* <DEDUP_REMOVED lines=8> */
[C---:B------:R-:W-:Y:S01]  /*be50*/  HMMA.16816.F32.BF16 R72, R4.reuse, R26, R72 ;  /* 0x0000001a0448723c */ /* 0x040fe20000041848 */
[----:B------:R-:W5:Y:S07]  /*be60*/  MUFU.EX2 R24, R59 ;  /* 0x0000003b00187308 */ /* 0x000f6e0000000800 */
[C---:B----4-:R-:W-:Y:S01]  /*be70*/  HMMA.16816.F32.BF16 R84, R4.reuse, R16, R84 ;  /* 0x000000100454723c */ /* 0x050fe20000041854 */
[----:B------:R-:W-:Y:S07]  /*be80*/  MUFU.EX2 R26, R60 ;  /* 0x0000003c001a7308 */ /* 0x000fee0000000800 */
[C---:B------:R-:W-:Y:S01]  /*be90*/  HMMA.16816.F32.BF16 R88, R4.reuse, R18, R88 ;  /* 0x000000120458723c */ /* 0x040fe20000041858 */
[----:B------:R-:W4:Y:S01]  /*bea0*/  MUFU.EX2 R27, R64 ;  /* 0x00000040001b7308 */ /* 0x000f220000000800 */
[----:B------:R-:W3:Y:S06]  /*beb0*/  LDSM.16.MT88.4 R16, [R168+0xac00] ;  /* 0x00ac0000a810783b */ /* 0x000eec0000004200 */
[C---:B--2---:R-:W-:Y:S08]  /*bec0*/  HMMA.16816.F32.BF16 R92, R4.reuse, R8, R92 ;  /* 0x00000008045c723c */ /* 0x044ff0000004185c */
[C---:B------:R-:W-:Y:S01]  /*bed0*/  HMMA.16816.F32.BF16 R96, R4.reuse, R10, R96 ;  /* 0x0000000a0460723c */ /* 0x040fe20000041860 */
[----:B------:R-:W2:Y:S07]  /*bee0*/  LDSM.16.MT88.4 R8, [R170+0xcc00] ;  /* 0x00cc0000aa08783b */ /* 0x000eae0000004200 */
[C---:B-1----:R-:W-:Y:S08]  /*bef0*/  HMMA.16816.F32.BF16 R100, R4.reuse, R12, R100 ;  /* 0x0000000c0464723c */ /* 0x042ff00000041864 */
[----:B------:R-:W-:Y:S01]  /*bf00*/  HMMA.16816.F32.BF16 R104, R4, R14, R104 ;  /* 0x0000000e0468723c */ /* 0x000fe20000041868 */
[----:B------:R-:W1:Y:S06]  /*bf10*/  LDSM.16.MT88.4 R12, [R168+0xcc00] ;  /* 0x00cc0000a80c783b */ /* 0x000e6c0000004200 */
[----:B------:R-:W-:-:S02]  /*bf20*/  F2FP.BF16.PACK_AB R4, R156, R157 ;  /* 0x0000009d9c04723e */ /* 0x000fc400000010ff */
[----:B-----5:R-:W-:Y:S02]  /*bf30*/  F2FP.BF16.PACK_AB R5, R24, R25 ;  /* 0x000000191805723e */ /* 0x020fe400000010ff */
[----:B------:R-:W-:Y:S02]  /*bf40*/  F2FP.BF16.PACK_AB R6, R133, R158 ;  /* 0x0000009e8506723e */ /* 0x000fe400000010ff */
[----:B----4-:R-:W-:-:S07]  /*bf50*/  F2FP.BF16.PACK_AB R7, R27, R26 ;  /* 0x0000001a1b07723e */ /* 0x010fce00000010ff */
[C---:B---3--:R-:W-:Y:S07]  /*bf60*/  HMMA.16816.F32.BF16 R112, R4.reuse, R20, R112 ;  /* 0x000000140470723c */ /* 0x048fee0000041870 */
        /* <DEDUP_REMOVED lines=11> */
[C---:B------:R-:W-:Y:S01]  /*c020*/  HMMA.16816.F32.BF16 R80, R4.reuse, R10, R80 ;  /* 0x0000000a0450723c */ /* 0x040fe20000041850 */
[----:B------:R-:W2:Y:S01]  /*c030*/  LDSM.16.MT88.4 R8, [R168+0xec00] ;  /* 0x00ec0000a808783b */ /* 0x000ea20000004200 */
        /* <DEDUP_REMOVED lines=10> */
[----:B------:R-:W-:Y:S01]  /*c0e0*/  FADD.FTZ R38, R38, R3 ;  /* 0x0000000326267221 */ /* 0x000fe20000010000 */
[----:B------:R-:W-:Y:S01]  /*c0f0*/  MOV R3, R57 ;  /* 0x0000003900037202 */ /* 0x000fe20000000f00 */
[----:B------:R-:W-:Y:S02]  /*c100*/  FADD.FTZ R35, R35, R34 ;  /* 0x0000002223237221 */ /* 0x000fe40000010000 */
[----:B------:R-:W-:-:S02]  /*c110*/  FADD.FTZ R37, R37, R38 ;  /* 0x0000002625257221 */ /* 0x000fc40000010000 */
[----:B------:R-:W-:Y:S01]  /*c120*/  FADD.FTZ R32, R32, R35 ;  /* 0x0000002320207221 */ /* 0x000fe20000010000 */
[----:B------:R-:W-:Y:S01]  /*c130*/  HMMA.16816.F32.BF16 R88, R4, R14, R88 ;  /* 0x0000000e0458723c */ /* 0x000fe20000041858 */
[----:B------:R-:W-:Y:S02]  /*c140*/  FADD.FTZ R36, R36, R37 ;  /* 0x0000002524247221 */ /* 0x000fe40000010000 */
[----:B------:R-:W-:-:S04]  /*c150*/  FADD.FTZ R33, R33, R32 ;  /* 0x0000002021217221 */ /* 0x000fc80000010000 */
[----:B------:R-:W-:Y:S01]  /*c160*/  FADD.FTZ R2, R40, R33 ;  /* 0x0000002128027221 */ /* 0x000fe20000010000 */
[----:B---3--:R-:W-:Y:S03]  /*c170*/  HMMA.16816.F32.BF16 R92, R4, R16, R92 ;  /* 0x00000010045c723c */ /* 0x008fe6000004185c */
[----:B------:R-:W-:-:S04]  /*c180*/  FADD.FTZ R2, R43, R2 ;  /* 0x000000022b027221 */ /* 0x000fc80000010000 */
[----:B------:R-:W-:Y:S01]  /*c190*/  FADD.FTZ R41, R41, R2 ;  /* 0x0000000229297221 */ /* 0x000fe20000010000 */
[C---:B------:R-:W-:Y:S01]  /*c1a0*/  HMMA.16816.F32.BF16 R96, R4.reuse, R18, R96 ;  /* 0x000000120460723c */ /* 0x040fe20000041860 */
[----:B------:R-:W-:Y:S02]  /*c1b0*/  FADD.FTZ R2, R39, R36 ;  /* 0x0000002427027221 */ /* 0x000fe40000010000 */
[----:B------:R-:W-:Y:S02]  /*c1c0*/  FADD.FTZ R42, R42, R41 ;  /* 0x000000292a2a7221 */ /* 0x000fe40000010000 */
[----:B------:R-:W-:Y:S01]  /*c1d0*/  FADD.FTZ R157, R157, R2 ;  /* 0x000000029d9d7221 */ /* 0x000fe20000010000 */
[----:B------:R-:W-:Y:S01]  /*c1e0*/  MOV R2, R56 ;  /* 0x0000003800027202 */ /* 0x000fe20000000f00 */
        /* <DEDUP_REMOVED lines=8> */
[----:B------:R-:W-:-:S05]  /*c270*/  FADD.FTZ R196, R27, R26 ;  /* 0x0000001a1bc47221 */ /* 0x000fca0000010000 */
.L_x_1953:
        /* <DEDUP_REMOVED lines=9> */
.L_x_1965:
        /* <DEDUP_REMOVED lines=64> */
.L_x_1962:
[----:B------:R-:W-:Y:S02]  /*c710*/  ISETP.GE.AND P4, PT, R184, c[0x0][0x220], PT ;  /* 0x00008800b8007a0c */ /* 0x000fe40003f86270 */
[----:B------:R-:W-:Y:S02]  /*c720*/  ISETP.GE.AND P3, PT, R175, c[0x0][0x220], PT ;  /* 0x00008800af007a0c */ /* 0x000fe40003f66270 */
[----:B------:R-:W-:Y:S02]  /*c730*/  LEA R2, P1, R200, R198, 0x1 ;  /* 0x000000c6c8027211 */ /* 0x000fe400078208ff */
        /* <DEDUP_REMOVED lines=53> */
[----:B------:R-:W-:Y:S03]  /*ca90*/  ISETP.GE.AND P0, PT, R180, 0x2, PT ;  /* 0x00000002b400780c */ /* 0x000fe60003f06270 */
        /* <DEDUP_REMOVED lines=42> */
[----:B------:R-:W2:Y:S01]  /*cd40*/  LDSM.16.M88.4 R140, [R172+0x4000] ;  /* 0x00400000ac8c783b */ /* 0x000ea20000000200 */
[----:B------:R-:W-:Y:S03]  /*cd50*/  IMAD.MOV.U32 R199, RZ, RZ, R3 ;  /* 0x000000ffffc77224 */ /* 0x000fe600078e0003 */
        /* <DEDUP_REMOVED lines=65> */
[----:B------:R-:W-:Y:S07]  /*d170*/  LDSM.16.M88.4 R128, [R169+0x5000] ;  /* 0x00500000a980783b */ /* 0x000fee0000000200 */
[C---:B--2---:R-:W-:Y:S08]  /*d180*/  HMMA.16816.F32.BF16 R52, R120.reuse, R124, R52 ;  /* 0x0000007c7834723c */ /* 0x044ff00000041834 */
[C---:B------:R-:W-:Y:S01]  /*d190*/  HMMA.16816.F32.BF16 R56, R120.reuse, R126, R56 ;  /* 0x0000007e7838723c */ /* 0x040fe20000041838 */
[----:B------:R-:W1:Y:S07]  /*d1a0*/  LDSM.16.M88.4 R124, [R171+0x1000] ;  /* 0x00100000ab7c783b */ /* 0x000e6e0000000200 */
[C---:B------:R-:W-:Y:S08]  /*d1b0*/  HMMA.16816.F32.BF16 R60, R120.reuse, R132, R60 ;  /* 0x00000084783c723c */ /* 0x040ff0000004183c */
[----:B------:R-:W-:Y:S01]  /*d1c0*/  HMMA.16816.F32.BF16 R64, R120, R134, R64 ;  /* 0x000000867840723c */ /* 0x000fe20000041840 */
[----:B------:R-:W2:Y:S04]  /*d1d0*/  LDSM.16.M88.4 R120, [R169+0x5400] ;  /* 0x00540000a978783b */ /* 0x000ea80000000200 */
[----:B------:R-:W-:Y:S03]  /*d1e0*/  LDSM.16.M88.4 R132, [R169+0x5c00] ;  /* 0x005c0000a984783b */ /* 0x000fe60000000200 */
        /* <DEDUP_REMOVED lines=64> */
[----:B------:R-:W2:Y:S01]  /*d5f0*/  LDSM.16.M88.4 R120, [R169+0x8800] ;  /* 0x00880000a978783b */ /* 0x000ea20000000200 */
[----:B------:R-:W-:Y:S04]  /*d600*/  DEPBAR.LE SB0, 0x0 ;  /* 0x000080000000791a */ /* 0x000fe80000000000 */
[----:B------:R-:W-:Y:S02]  /*d610*/  BAR.SYNC.DEFER_BLOCKING 0x0 ;  /* 0x0000000000007b1d */ /* 0x000fe40000010000 */
[C---:B-1----:R-:W-:Y:S08]  /*d620*/  HMMA.16816.F32.BF16 R44, R124.reuse, R128, R44 ;  /* 0x000000807c2c723c */ /* 0x042ff0000004182c */
[C---:B------:R-:W-:Y:S08]  /*d630*/  HMMA.16816.F32.BF16 R48, R124.reuse, R130, R48 ;  /* 0x000000827c30723c */ /* 0x040ff00000041830 */
[C---:B--2---:R-:W-:Y:S08]  /*d640*/  HMMA.16816.F32.BF16 R52, R124.reuse, R120, R52 ;  /* 0x000000787c34723c */ /* 0x044ff00000041834 */
        /* <DEDUP_REMOVED lines=32> */
[C---:B------:R-:W-:Y:S05]  /*d850*/  IMAD R120, R3.reuse, R118, R120 ;  /* 0x0000007603787224 */ /* 0x040fea00078e0278 */
        /* <DEDUP_REMOVED lines=8> */
[----:B------:R-:W-:Y:S05]  /*d8e0*/  LOP3.LUT R3, RZ, c[0x0][0x2d0], RZ, 0x33, !PT ;  /* 0x0000b400ff037a12 */ /* 0x000fea00078e33ff */
        /* <DEDUP_REMOVED lines=12> */
[----:B------:R-:W-:Y:S01]  /*d9b0*/  IMAD.MOV.U32 R119, RZ, RZ, c[0x0][0x2d0] ;  /* 0x0000b400ff777624 */ /* 0x000fe200078e00ff */
[----:B------:R-:W-:Y:S01]  /*d9c0*/  LEA.HI.X.SX32 R123, R3, R191, 0x2, P0 ;  /* 0x000000bf037b7211 */ /* 0x000fe200000f16ff */
        /* <DEDUP_REMOVED lines=14> */
.L_x_1964:
[----:B------:R1:W-:Y:S01]  /*dab0*/  @P4 STS [R181+0x3004], RZ ;  /* 0x003004ffb5004388 */ /* 0x0003e20000000800 */
[C---:B------:R-:W-:Y:S02]  /*dac0*/  LEA R122, P1, R2.reuse, R194, 0x1 ;  /* 0x000000c2027a7211 */ /* 0x040fe400078208ff */
[----:B------:R-:W-:Y:S01]  /*dad0*/  IADD3 R119, P0, R177, R2, RZ ;  /* 0x00000002b1777210 */ /* 0x000fe20007f1e0ff */
[----:B------:R1:W-:Y:S01]  /*dae0*/  @P4 STS.64 [R181+0x3008], RZ ;  /* 0x003008ffb5004388 */ /* 0x0003e20000000a00 */
[--C-:B------:R-:W-:Y:S02]  /*daf0*/  LEA.HI.X R123, R2, R195, R118.reuse, 0x1, P1 ;  /* 0x000000c3027b7211 */ /* 0x100fe400008f0c76 */
[CC--:B------:R-:W-:Y:S01]  /*db00*/  @!P3 LEA R136, P1, R119.reuse, R194.reuse, 0x1 ;  /* 0x000000c27788b211 */ /* 0x0c0fe200078208ff */
[----:B------:R1:W-:Y:S01]  /*db10*/  @P4 STS [R181+0x3000], RZ ;  /* 0x003000ffb5004388 */ /* 0x0003e20000000800 */
[C---:B------:R-:W-:Y:S01]  /*db20*/  IMAD.X R118, R176.reuse, 0x1, R118, P0 ;  /* 0x00000001b0767824 */ /* 0x040fe200000e0676 */
[-C--:B------:R-:W-:Y:S02]  /*db30*/  @!P4 LEA R130, P0, R119, R194.reuse, 0x1 ;  /* 0x000000c27782c211 */ /* 0x080fe400078008ff */
[----:B------:R-:W-:Y:S01]  /*db40*/  @!PT LDS RZ, [RZ] ;  /* 0x00000000fffff984 */ /* 0x000fe20000000800 */
[----:B------:R-:W-:Y:S01]  /*db50*/  @!PT LDS RZ, [RZ] ;  /* 0x00000000fffff984 */ /* 0x000fe20000000800 */
[----:B------:R-:W-:Y:S01]  /*db60*/  @!PT LDS RZ, [RZ] ;  /* 0x00000000fffff984 */ /* 0x000fe20000000800 */
[----:B------:R1:W-:Y:S01]  /*db70*/  @!P4 LDGSTS.E.BYPASS.LTC128B.128 [R181+0x3000], [R122.64] ;  /* 0x030000007ab5cfae */ /* 0x0003e2000b901d46 */
[----:B------:R-:W-:Y:S02]  /*db80*/  IADD3 R3, P5, R177, R119, RZ ;  /* 0x00000077b1037210 */ /* 0x000fe40007fbe0ff */
[CCC-:B------:R-:W-:Y:S01]  /*db90*/  @!P4 LEA.HI.X R131, R119.reuse, R195.reuse, R118.reuse, 0x1, P0 ;  /* 0x000000c37783c211 */ /* 0x1c0fe200000f0c76 */
[----:B------:R1:W-:Y:S01]  /*dba0*/  @P3 STS.128 [R181+0x5000], RZ ;  /* 0x005000ffb5003388 */ /* 0x0003e20000000c00 */
[CCC-:B------:R-:W-:Y:S02]  /*dbb0*/  @!P3 LEA.HI.X R137, R119.reuse, R195.reuse, R118.reuse, 0x1, P1 ;  /* 0x000000c37789b211 */ /* 0x1c0fe400008f0c76 */
[-C--:B------:R-:W-:Y:S01]  /*dbc0*/  @!P2 LEA R120, P0, R119, R194.reuse, 0x1 ;  /* 0x000000c27778a211 */ /* 0x080fe200078008ff */
[----:B------:R-:W-:Y:S01]  /*dbd0*/  @!PT LDS RZ, [RZ] ;  /* 0x00000000fffff984 */ /* 0x000fe20000000800 */
[----:B------:R-:W-:Y:S01]  /*dbe0*/  @!PT LDS RZ, [RZ] ;  /* 0x00000000fffff984 */ /* 0x000fe20000000800 */
[----:B------:R-:W-:Y:S01]  /*dbf0*/  @!PT LDS RZ, [RZ] ;  /* 0x00000000fffff984 */ /* 0x000fe20000000800 */
[----:B------:R1:W-:Y:S01]  /*dc00*/  @!P3 LDGSTS.E.BYPASS.LTC128B.128 [R181+0x5000], [R122.64+0x40] ;  /* 0x050000407ab5bfae */ /* 0x0003e2000b901d46 */
[-C--:B------:R-:W-:Y:S02]  /*dc10*/  @!P3 LEA R126, P1, R3, R194.reuse, 0x1 ;  /* 0x000000c2037eb211 */ /* 0x080fe400078208ff */
[-CC-:B------:R-:W-:Y:S01]  /*dc20*/  @!P2 LEA.HI.X R121, R119, R195.reuse, R118.reuse, 0x1, P0 ;  /* 0x000000c37779a211 */ /* 0x180fe200000f0c76 */
        /* <DEDUP_REMOVED lines=10> */
[CCC-:B------:R-:W-:Y:S02]  /*dcd0*/  @!P3 LEA.HI.X R127, R3.reuse, R195.reuse, R118.reuse, 0x1, P1 ;  /* 0x000000c3037fb211 */ /* 0x1c0fe400008f0c76 */
[--C-:B------:R-:W-:Y:S01]  /*dce0*/  @!P2 LEA.HI.X R125, R3, R195, R118.reuse, 0x1, P0 ;  /* 0x000000c3037da211 */ /* 0x100fe200000f0c76 */
[----:B------:R-:W-:Y:S01]  /*dcf0*/  @!PT LDS RZ, [RZ] ;  /* 0x00000000fffff984 */ /* 0x000fe20000000800 */
[----:B------:R-:W-:Y:S01]  /*dd00*/  @!PT LDS RZ, [RZ] ;  /* 0x00000000fffff984 */ /* 0x000fe20000000800 */
[----:B------:R-:W-:Y:S01]  /*dd10*/  @!PT LDS RZ, [RZ] ;  /* 0x00000000fffff984 */ /* 0x000fe20000000800 */
[----:B------:R2:W-:Y:S01]  /*dd20*/  @!P4 LDGSTS.E.BYPASS.LTC128B.128 [R181+0x3800], [R130.64] ;  /* 0x0380000082b5cfae */ /* 0x0005e2000b901d46 */
[----:B------:R-:W-:Y:S03]  /*dd30*/  IADD3 R2, P5, R177, R3, RZ ;  /* 0x00000003b1027210 */ /* 0x000fe60007fbe0ff */
[----:B------:R1:W-:Y:S01]  /*dd40*/  @P3 STS.128 [R181+0x5800], RZ ;  /* 0x005800ffb5003388 */ /* 0x0003e20000000c00 */
[-C--:B------:R-:W-:Y:S01]  /*dd50*/  @!P2 LEA R134, P0, R2, R194.reuse, 0x1 ;  /* 0x000000c20286a211 */ /* 0x080fe200078008ff */
        /* <DEDUP_REMOVED lines=8> */
[CC--:B------:R-:W-:Y:S03]  /*dde0*/  @!P2 LEA.HI.X R135, R2.reuse, R195.reuse, R118, 0x1, P0 ;  /* 0x000000c30287a211 */ /* 0x0c0fe600000f0c76 */
        /* <DEDUP_REMOVED lines=8> */
[----:B------:R1:W-:Y:S01]  /*de70*/  @!P4 LDGSTS.E.BYPASS.LTC128B.128 [R181+0x4000], [R128.64] ;  /* 0x0400000080b5cfae */ /* 0x0003e2000b901d46 */
[C---:B--2---:R-:W-:Y:S03]  /*de80*/  @!P3 LEA R130, P1, R2.reuse, R194, 0x1 ;  /* 0x000000c20282b211 */ /* 0x044fe600078208ff */
[----:B------:R1:W-:Y:S01]  /*de90*/  @P3 STS.128 [R181+0x6000], RZ ;  /* 0x006000ffb5003388 */ /* 0x0003e20000000c00 */
[----:B------:R-:W-:Y:S01]  /*dea0*/  IMAD.MOV.U32 R194, RZ, RZ, R122 ;  /* 0x000000ffffc27224 */ /* 0x000fe200078e007a */
[----:B------:R-:W-:Y:S02]  /*deb0*/  @!P3 LEA.HI.X R131, R2, R195, R118, 0x1, P1 ;  /* 0x000000c30283b211 */ /* 0x000fe400008f0c76 */
        /* <DEDUP_REMOVED lines=26> */
.L_x_1963:
[----:B-1----:R-:W-:Y:S04]  /*e060*/  IADD3 R124, R180, -0x1, RZ ;  /* 0xffffffffb47c7810 */ /* 0x002fe80007ffe0ff */
[----:B------:R-:W-:Y:S04]  /*e070*/  LEA R2, R124, R179, 0x7 ;  /* 0x000000b37c027211 */ /* 0x000fe800078e38ff */
[----:B------:R-:W-:Y:S01]  /*e080*/  I2F R129, R2 ;  /* 0x0000000200817306 */ /* 0x000fe20000201400 */
[C---:B------:R-:W-:Y:S02]  /*e090*/  IADD3 R126, R2.reuse, 0x1, RZ ;  /* 0x00000001027e7810 */ /* 0x040fe40007ffe0ff */
[C---:B------:R-:W-:Y:S02]  /*e0a0*/  IADD3 R119, R2.reuse, 0x20, RZ ;  /* 0x0000002002777810 */ /* 0x040fe40007ffe0ff */
[C---:B------:R-:W-:Y:S02]  /*e0b0*/  IADD3 R118, R2.reuse, 0x21, RZ ;  /* 0x0000002102767810 */ /* 0x040fe40007ffe0ff */
[C---:B------:R-:W-:Y:S02]  /*e0c0*/  IADD3 R3, R2.reuse, 0x28, RZ ;  /* 0x0000002802037810 */ /* 0x040fe40007ffe0ff */
[C---:B------:R-:W-:Y:S01]  /*e0d0*/  IADD3 R128, R2.reuse, 0x29, RZ ;  /* 0x0000002902807810 */ /* 0x040fe20007ffe0ff */
[----:B------:R-:W-:Y:S01]  /*e0e0*/  I2F R126, R126 ;  /* 0x0000007e007e7306 */ /* 0x000fe20000201400 */
[C---:B------:R-:W-:Y:S02]  /*e0f0*/  IADD3 R127, R2.reuse, 0x8, RZ ;  /* 0x00000008027f7810 */ /* 0x040fe40007ffe0ff */
[C---:B------:R-:W-:Y:S02]  /*e100*/  IADD3 R125, R2.reuse, 0x9, RZ ;  /* 0x00000009027d7810 */ /* 0x040fe40007ffe0ff */
[C---:B------:R-:W-:Y:S02]  /*e110*/  IADD3 R123, R2.reuse, 0x10, RZ ;  /* 0x00000010027b7810 */ /* 0x040fe40007ffe0ff */
[C---:B------:R-:W-:Y:S02]  /*e120*/  IADD3 R122, R2.reuse, 0x11, RZ ;  /* 0x00000011027a7810 */ /* 0x040fe40007ffe0ff */
[C---:B------:R-:W-:Y:S01]  /*e130*/  IADD3 R121, R2.reuse, 0x18, RZ ;  /* 0x0000001802797810 */ /* 0x040fe20007ffe0ff */
[----:B------:R-:W-:Y:S01]  /*e140*/  I2F R127, R127 ;  /* 0x0000007f007f7306 */ /* 0x000fe20000201400 */
[----:B------:R-:W-:Y:S09]  /*e150*/  IADD3 R120, R2, 0x19, RZ ;  /* 0x0000001902787810 */ /* 0x000ff20007ffe0ff */
[----:B------:R-:W-:Y:S10]  /*e160*/  I2F R125, R125 ;  /* 0x0000007d007d7306 */ /* 0x000ff40000201400 */
[----:B------:R-:W-:Y:S10]  /*e170*/  I2F R123, R123 ;  /* 0x0000007b007b7306 */ /* 0x000ff40000201400 */
[----:B------:R-:W-:Y:S10]  /*e180*/  I2F R122, R122 ;  /* 0x0000007a007a7306 */ /* 0x000ff40000201400 */
[----:B------:R-:W-:Y:S10]  /*e190*/  I2F R121, R121 ;  /* 0x0000007900797306 */ /* 0x000ff40000201400 */
[----:B------:R-:W-:Y:S10]  /*e1a0*/  I2F R120, R120 ;  /* 0x0000007800787306 */ /* 0x000ff40000201400 */
[----:B------:R-:W-:Y:S10]  /*e1b0*/  I2F R119, R119 ;  /* 0x0000007700777306 */ /* 0x000ff40000201400 */
[----:B------:R-:W-:Y:S10]  /*e1c0*/  I2F R118, R118 ;  /* 0x0000007600767306 */ /* 0x000ff40000201400 */
[----:B------:R-:W-:Y:S10]  /*e1d0*/  I2F R3, R3 ;  /* 0x0000000300037306 */ /* 0x000ff40000201400 */
[----:B------:R-:W1:Y:S02]  /*e1e0*/  I2F R128, R128 ;  /* 0x0000008000807306 */ /* 0x000e640000201400 */
[C---:B-1----:R-:W-:Y:S02]  /*e1f0*/  FFMA.FTZ R27, R0.reuse, R128, R27 ;  /* 0x00000080001b7223 */ /* 0x042fe4000001001b */
[CC--:B------:R-:W-:Y:S02]  /*e200*/  FFMA.FTZ R6, R0.reuse, R129.reuse, R6 ;  /* 0x0000008100067223 */ /* 0x0c0fe40000010006 */
[----:B------:R-:W-:Y:S01]  /*e210*/  FFMA.FTZ R4, R0, R129, R4 ;  /* 0x0000008100047223 */ /* 0x000fe20000010004 */
[----:B------:R-:W-:Y:S01]  /*e220*/  IADD3 R129, R2, 0x30, RZ ;  /* 0x0000003002817810 */ /* 0x000fe20007ffe0ff */
[-C--:B------:R-:W-:Y:S01]  /*e230*/  FFMA.FTZ R7, R0, R126.reuse, R7 ;  /* 0x0000007e00077223 */ /* 0x080fe20000010007 */
[----:B------:R-:W-:Y:S01]  /*e240*/  FMNMX.FTZ R130, R6, R117, !PT ;  /* 0x0000007506827209 */ /* 0x000fe20007810000 */
[----:B------:R-:W-:Y:S01]  /*e250*/  FFMA.FTZ R5, R0, R126, R5 ;  /* 0x0000007e00057223 */ /* 0x000fe20000010005 */
[----:B------:R-:W-:Y:S01]  /*e260*/  IADD3 R126, R2, 0x31, RZ ;  /* 0x00000031027e7810 */ /* 0x000fe20007ffe0ff */
[CC--:B------:R-:W-:Y:S01]  /*e270*/  FFMA.FTZ R22, R0.reuse, R119.reuse, R22 ;  /* 0x0000007700167223 */ /* 0x0c0fe20000010016 */
[----:B------:R-:W1:Y:S01]  /*e280*/  I2F R129, R129 ;  /* 0x0000008100817306 */ /* 0x000e620000201400 */
[----:B------:R-:W-:Y:S01]  /*e290*/  FFMA.FTZ R20, R0, R119, R20 ;  /* 0x0000007700147223 */ /* 0x000fe20000010014 */
[----:B------:R-:W-:Y:S01]  /*e2a0*/  IADD3 R119, R2, 0x50, RZ ;  /* 0x0000005002777810 */ /* 0x000fe20007ffe0ff */
[CC--:B------:R-:W-:Y:S02]  /*e2b0*/  FFMA.FTZ R23, R0.reuse, R118.reuse, R23 ;  /* 0x0000007600177223 */ /* 0x0c0fe40000010017 */
[----:B------:R-:W-:Y:S01]  /*e2c0*/  FFMA.FTZ R21, R0, R118, R21 ;  /* 0x0000007600157223 */ /* 0x000fe20000010015 */
[----:B------:R-:W-:Y:S01]  /*e2d0*/  IADD3 R118, R2, 0x51, RZ ;  /* 0x0000005102767810 */ /* 0x000fe20007ffe0ff */
[CC--:B------:R-:W-:Y:S02]  /*e2e0*/  FFMA.FTZ R26, R0.reuse, R3.reuse, R26 ;  /* 0x00000003001a7223 */ /* 0x0c0fe4000001001a */
[C---:B------:R-:W-:Y:S01]  /*e2f0*/  FFMA.FTZ R24, R0.reuse, R3, R24 ;  /* 0x0000000300187223 */ /* 0x040fe20000010018 */
[----:B------:R-:W2:Y:S01]  /*e300*/  I2F R126, R126 ;  /* 0x0000007e007e7306 */ /* 0x000ea20000201400 */
[-C--:B------:R-:W-:Y:S01]  /*e310*/  FFMA.FTZ R10, R0, R127.reuse, R10 ;  /* 0x0000007f000a7223 */ /* 0x080fe2000001000a */
[----:B------:R-:W-:Y:S01]  /*e320*/  IADD3 R3, R2, 0x58, RZ ;  /* 0x0000005802037810 */ /* 0x000fe20007ffe0ff */
[----:B------:R-:W-:Y:S01]  /*e330*/  FFMA.FTZ R8, R0, R127, R8 ;  /* 0x0000007f00087223 */ /* 0x000fe20000010008 */
[----:B------:R-:W-:Y:S01]  /*e340*/  IADD3 R127, R2, 0x38, RZ ;  /* 0x00000038027f7810 */ /* 0x000fe20007ffe0ff */
[CC--:B------:R-:W-:Y:S02]  /*e350*/  FFMA.FTZ R11, R0.reuse, R125.reuse, R11 ;  /* 0x0000007d000b7223 */ /* 0x0c0fe4000001000b */
[----:B------:R-:W-:Y:S01]  /*e360*/  FFMA.FTZ R9, R0, R125, R9 ;  /* 0x0000007d00097223 */ /* 0x000fe20000010009 */
[----:B------:R-:W-:Y:S01]  /*e370*/  IADD3 R125, R2, 0x39, RZ ;  /* 0x00000039027d7810 */ /* 0x000fe20007ffe0ff */
[CC--:B------:R-:W-:Y:S01]  /*e380*/  FFMA.FTZ R14, R0.reuse, R123.reuse, R14 ;  /* 0x0000007b000e7223 */ /* 0x0c0fe2000001000e */
[----:B------:R-:W3:Y:S01]  /*e390*/  I2F R127, R127 ;  /* 0x0000007f007f7306 */ /* 0x000ee20000201400 */
[----:B------:R-:W-:Y:S01]  /*e3a0*/  FFMA.FTZ R12, R0, R123, R12 ;  /* 0x0000007b000c7223 */ /* 0x000fe2000001000c */
[----:B------:R-:W-:Y:S01]  /*e3b0*/  IADD3 R123, R2, 0x40, RZ ;  /* 0x00000040027b7810 */ /* 0x000fe20007ffe0ff */
[C---:B------:R-:W-:Y:S02]  /*e3c0*/  FFMA.FTZ R15, R0.reuse, R122, R15 ;  /* 0x0000007a000f7223 */ /* 0x040fe4000001000f */
[CC--:B-1----:R-:W-:Y:S02]  /*e3d0*/  FFMA.FTZ R30, R0.reuse, R129.reuse, R30 ;  /* 0x00000081001e7223 */ /* 0x0c2fe4000001001e */
[C---:B------:R-:W-:Y:S01]  /*e3e0*/  FFMA.FTZ R28, R0.reuse, R129, R28 ;  /* 0x00000081001c7223 */ /* 0x040fe2000001001c */
[----:B------:R-:W-:Y:S01]  /*e3f0*/  FMNMX.FTZ R129, R7, R130, !PT ;  /* 0x0000008207817209 */ /* 0x000fe20007810000 */
[----:B------:R-:W-:Y:S01]  /*e400*/  FFMA.FTZ R13, R0, R122, R13 ;  /* 0x0000007a000d7223 */ /* 0x000fe2000001000d */
[----:B------:R-:W1:Y:S01]  /*e410*/  I2F R125, R125 ;  /* 0x0000007d007d7306 */ /* 0x000e620000201400 */
[----:B------:R-:W-:Y:S01]  /*e420*/  FMNMX.FTZ R130, R4, R116, !PT ;  /* 0x0000007404827209 */ /* 0x000fe20007810000 */
[----:B------:R-:W-:Y:S01]  /*e430*/  FFMA.FTZ R18, R0, R121, R18 ;  /* 0x0000007900127223 */ /* 0x000fe20000010012 */
[----:B------:R-:W-:Y:S01]  /*e440*/  IADD3 R122, R2, 0x41, RZ ;  /* 0x00000041027a7810 */ /* 0x000fe20007ffe0ff */
[C---:B--2---:R-:W-:Y:S01]  /*e450*/  FFMA.FTZ R31, R0.reuse, R126, R31 ;  /* 0x0000007e001f7223 */ /* 0x044fe2000001001f */
[----:B------:R-:W-:Y:S01]  /*e460*/  FMNMX.FTZ R131, R5, R130, !PT ;  /* 0x0000008205837209 */ /* 0x000fe20007810000 */
[----:B------:R-:W-:Y:S01]  /*e470*/  FFMA.FTZ R29, R0, R126, R29 ;  /* 0x0000007e001d7223 */ /* 0x000fe2000001001d */
[----:B------:R-:W-:Y:S01]  /*e480*/  FMNMX.FTZ R126, R10, R129, !PT ;  /* 0x000000810a7e7209 */ /* 0x000fe20007810000 */
[----:B------:R-:W-:Y:S01]  /*e490*/  FFMA.FTZ R16, R0, R121, R16 ;  /* 0x0000007900107223 */ /* 0x000fe20000010010 */
[----:B------:R-:W-:Y:S01]  /*e4a0*/  FMNMX.FTZ R130, R8, R131, !PT ;  /* 0x0000008308827209 */ /* 0x000fe20007810000 */
[----:B------:R-:W2:Y:S01]  /*e4b0*/  I2F R123, R123 ;  /* 0x0000007b007b7306 */ /* 0x000ea20000201400 */
[----:B------:R-:W-:Y:S01]  /*e4c0*/  FMNMX.FTZ R129, R11, R126, !PT ;  /* 0x0000007e0b817209 */ /* 0x000fe20007810000 */
[C---:B------:R-:W-:Y:S01]  /*e4d0*/  FFMA.FTZ R19, R0.reuse, R120, R19 ;  /* 0x0000007800137223 */ /* 0x040fe20000010013 */
[----:B------:R-:W-:Y:S01]  /*e4e0*/  FMNMX.FTZ R131, R9, R130, !PT ;  /* 0x0000008209837209 */ /* 0x000fe20007810000 */
[----:B------:R-:W-:Y:S01]  /*e4f0*/  FFMA.FTZ R17, R0, R120, R17 ;  /* 0x0000007800117223 */ /* 0x000fe20000010011 */
[----:B------:R-:W-:Y:S01]  /*e500*/  FMNMX.FTZ R126, R14, R129, !PT ;  /* 0x000000810e7e7209 */ /* 0x000fe20007810000 */
[----:B------:R-:W-:Y:S01]  /*e510*/  FFMA.FTZ R25, R0, R128, R25 ;  /* 0x0000008000197223 */ /* 0x000fe20000010019 */
[----:B------:R-:W-:Y:S01]  /*e520*/  FMNMX.FTZ R130, R12, R131, !PT ;  /* 0x000000830c827209 */ /* 0x000fe20007810000 */
[CC--:B---3--:R-:W-:Y:S01]  /*e530*/  FFMA.FTZ R34, R0.reuse, R127.reuse, R34 ;  /* 0x0000007f00227223 */ /* 0x0c8fe20000010022 */
[----:B------:R-:W-:Y:S01]  /*e540*/  FMNMX.FTZ R129, R15, R126, !PT ;  /* 0x0000007e0f817209 */ /* 0x000fe20007810000 */
[----:B------:R-:W3:Y:S01]  /*e550*/  I2F R119, R119 ;  /* 0x0000007700777306 */ /* 0x000ee20000201400 */
[----:B------:R-:W-:Y:S01]  /*e560*/  FMNMX.FTZ R131, R13, R130, !PT ;  /* 0x000000820d837209 */ /* 0x000fe20007810000 */
[----:B------:R-:W-:Y:S01]  /*e570*/  FFMA.FTZ R32, R0, R127, R32 ;  /* 0x0000007f00207223 */ /* 0x000fe20000010020 */
[----:B------:R-:W-:Y:S01]  /*e580*/  FMNMX.FTZ R126, R18, R129, !PT ;  /* 0x00000081127e7209 */ /* 0x000fe20007810000 */
[----:B-1----:R-:W-:Y:S01]  /*e590*/  FFMA.FTZ R35, R0, R125, R35 ;  /* 0x0000007d00237223 */ /* 0x002fe20000010023 */
[----:B------:R-:W-:Y:S01]  /*e5a0*/  FMNMX.FTZ R130, R16, R131, !PT ;  /* 0x0000008310827209 */ /* 0x000fe20007810000 */
[----:B------:R-:W-:Y:S01]  /*e5b0*/  FFMA.FTZ R33, R0, R125, R33 ;  /* 0x0000007d00217223 */ /* 0x000fe20000010021 */
[----:B------:R-:W-:Y:S02]  /*e5c0*/  FMNMX.FTZ R129, R19, R126, !PT ;  /* 0x0000007e13817209 */ /* 0x000fe40007810000 */
[----:B------:R-:W-:Y:S01]  /*e5d0*/  IADD3 R120, R2, 0x49, RZ ;  /* 0x0000004902787810 */ /* 0x000fe20007ffe0ff */
[----:B------:R-:W1:Y:S01]  /*e5e0*/  I2F R122, R122 ;  /* 0x0000007a007a7306 */ /* 0x000e620000201400 */
[----:B------:R-:W-:Y:S02]  /*e5f0*/  FMNMX.FTZ R126, R22, R129, !PT ;  /* 0x00000081167e7209 */ /* 0x000fe40007810000 */
[----:B------:R-:W-:Y:S01]  /*e600*/  FMNMX.FTZ R131, R17, R130, !PT ;  /* 0x0000008211837209 */ /* 0x000fe20007810000 */
[CC--:B--2---:R-:W-:Y:S01]  /*e610*/  FFMA.FTZ R38, R0.reuse, R123.reuse, R38 ;  /* 0x0000007b00267223 */ /* 0x0c4fe20000010026 */
[----:B------:R-:W-:Y:S01]  /*e620*/  FMNMX.FTZ R129, R23, R126, !PT ;  /* 0x0000007e17817209 */ /* 0x000fe20007810000 */
[----:B------:R-:W-:Y:S01]  /*e630*/  FFMA.FTZ R36, R0, R123, R36 ;  /* 0x0000007b00247223 */ /* 0x000fe20000010024 */
[----:B------:R-:W-:Y:S02]  /*e640*/  FMNMX.FTZ R130, R20, R131, !PT ;  /* 0x0000008314827209 */ /* 0x000fe40007810000 */
[----:B------:R-:W-:Y:S01]  /*e650*/  FMNMX.FTZ R126, R26, R129, !PT ;  /* 0x000000811a7e7209 */ /* 0x000fe20007810000 */
[----:B------:R-:W2:Y:S01]  /*e660*/  I2F R120, R120 ;  /* 0x0000007800787306 */ /* 0x000ea20000201400 */
[----:B------:R-:W-:Y:S02]  /*e670*/  IADD3 R121, R2, 0x48, RZ ;  /* 0x0000004802797810 */ /* 0x000fe40007ffe0ff */
[----:B------:R-:W-:Y:S01]  /*e680*/  FMNMX.FTZ R131, R21, R130, !PT ;  /* 0x0000008215837209 */ /* 0x000fe20007810000 */
[CC--:B---3--:R-:W-:Y:S01]  /*e690*/  FFMA.FTZ R46, R0.reuse, R119.reuse, R46 ;  /* 0x00000077002e7223 */ /* 0x0c8fe2000001002e */
[----:B------:R-:W-:Y:S01]  /*e6a0*/  FMNMX.FTZ R129, R27, R126, !PT ;  /* 0x0000007e1b817209 */ /* 0x000fe20007810000 */
[----:B------:R-:W-:Y:S01]  /*e6b0*/  FFMA.FTZ R44, R0, R119, R44 ;  /* 0x00000077002c7223 */ /* 0x000fe2000001002c */
[----:B------:R-:W-:Y:S02]  /*e6c0*/  FMNMX.FTZ R130, R24, R131, !PT ;  /* 0x0000008318827209 */ /* 0x000fe40007810000 */
[----:B------:R-:W-:Y:S01]  /*e6d0*/  FMNMX.FTZ R126, R30, R129, !PT ;  /* 0x000000811e7e7209 */ /* 0x000fe20007810000 */
[----:B------:R-:W3:Y:S01]  /*e6e0*/  I2F R121, R121 ;  /* 0x0000007900797306 */ /* 0x000ee20000201400 */
[----:B------:R-:W-:Y:S02]  /*e6f0*/  FMNMX.FTZ R131, R25, R130, !PT ;  /* 0x0000008219837209 */ /* 0x000fe40007810000 */
[----:B------:R-:W-:Y:S01]  /*e700*/  FMNMX.FTZ R129, R31, R126, !PT ;  /* 0x0000007e1f817209 */ /* 0x000fe20007810000 */
[-C--:B-1----:R-:W-:Y:S01]  /*e710*/  FFMA.FTZ R39, R0, R122.reuse, R39 ;  /* 0x0000007a00277223 */ /* 0x082fe20000010027 */
[----:B------:R-:W-:Y:S01]  /*e720*/  FMNMX.FTZ R130, R28, R131, !PT ;  /* 0x000000831c827209 */ /* 0x000fe20007810000 */
[----:B------:R-:W-:Y:S01]  /*e730*/  FFMA.FTZ R37, R0, R122, R37 ;  /* 0x0000007a00257223 */ /* 0x000fe20000010025 */
[----:B------:R-:W-:Y:S02]  /*e740*/  FMNMX.FTZ R126, R34, R129, !PT ;  /* 0x00000081227e7209 */ /* 0x000fe40007810000 */
[----:B------:R-:W-:Y:S01]  /*e750*/  FMNMX.FTZ R131, R29, R130, !PT ;  /* 0x000000821d837209 */ /* 0x000fe20007810000 */
[----:B------:R-:W1:Y:S01]  /*e760*/  I2F R118, R118 ;  /* 0x0000007600767306 */ /* 0x000e620000201400 */
[----:B------:R-:W-:Y:S02]  /*e770*/  IADD3 R128, R2, 0x59, RZ ;  /* 0x0000005902807810 */ /* 0x000fe40007ffe0ff */
[----:B------:R-:W-:Y:S01]  /*e780*/  FMNMX.FTZ R129, R35, R126, !PT ;  /* 0x0000007e23817209 */ /* 0x000fe20007810000 */
[-C--:B--2---:R-:W-:Y:S01]  /*e790*/  FFMA.FTZ R43, R0, R120.reuse, R43 ;  /* 0x00000078002b7223 */ /* 0x084fe2000001002b */
[----:B------:R-:W-:Y:S01]  /*e7a0*/  FMNMX.FTZ R130, R32, R131, !PT ;  /* 0x0000008320827209 */ /* 0x000fe20007810000 */
[----:B------:R-:W-:Y:S01]  /*e7b0*/  FFMA.FTZ R41, R0, R120, R41 ;  /* 0x0000007800297223 */ /* 0x000fe20000010029 */
[C---:B------:R-:W-:Y:S02]  /*e7c0*/  IADD3 R120, R2.reuse, 0x71, RZ ;  /* 0x0000007102787810 */ /* 0x040fe40007ffe0ff */
[----:B------:R-:W-:Y:S01]  /*e7d0*/  IADD3 R127, R2, 0x60, RZ ;  /* 0x00000060027f7810 */ /* 0x000fe20007ffe0ff */
[----:B------:R-:W2:Y:S01]  /*e7e0*/  I2F R3, R3 ;  /* 0x0000000300037306 */ /* 0x000ea20000201400 */
[----:B------:R-:W-:Y:S02]  /*e7f0*/  FMNMX.FTZ R126, R38, R129, !PT ;  /* 0x00000081267e7209 */ /* 0x000fe40007810000 */
[----:B------:R-:W-:Y:S01]  /*e800*/  FMNMX.FTZ R131, R33, R130, !PT ;  /* 0x0000008221837209 */ /* 0x000fe20007810000 */
[-C--:B---3--:R-:W-:Y:S01]  /*e810*/  FFMA.FTZ R42, R0, R121.reuse, R42 ;  /* 0x00000079002a7223 */ /* 0x088fe2000001002a */
[----:B------:R-:W-:Y:S01]  /*e820*/  IADD3 R125, R2, 0x61, RZ ;  /* 0x00000061027d7810 */ /* 0x000fe20007ffe0ff */
[----:B------:R-:W-:Y:S01]  /*e830*/  FFMA.FTZ R40, R0, R121, R40 ;  /* 0x0000007900287223 */ /* 0x000fe20000010028 */
[----:B------:R-:W-:Y:S02]  /*e840*/  FMNMX.FTZ R129, R39, R126, !PT ;  /* 0x0000007e27817209 */ /* 0x000fe40007810000 */
[----:B------:R-:W-:Y:S01]  /*e850*/  FMNMX.FTZ R126, R36, R131, !PT ;  /* 0x00000083247e7209 */ /* 0x000fe20007810000 */
[----:B------:R-:W3:Y:S01]  /*e860*/  I2F R128, R128 ;  /* 0x0000008000807306 */ /* 0x000ee20000201400 */
[----:B------:R-:W-:Y:S02]  /*e870*/  IADD3 R123, R2, 0x68, RZ ;  /* 0x00000068027b7810 */ /* 0x000fe40007ffe0ff */
[----:B------:R-:W-:Y:S01]  /*e880*/  FMNMX.FTZ R130, R42, R129, !PT ;  /* 0x000000812a827209 */ /* 0x000fe20007810000 */
[C---:B-1----:R-:W-:Y:S01]  /*e890*/  FFMA.FTZ R47, R0.reuse, R118, R47 ;  /* 0x00000076002f7223 */ /* 0x042fe2000001002f */
[----:B------:R-:W-:Y:S01]  /*e8a0*/  FMNMX.FTZ R133, R37, R126, !PT ;  /* 0x0000007e25857209 */ /* 0x000fe20007810000 */
[----:B------:R-:W-:Y:S01]  /*e8b0*/  FFMA.FTZ R45, R0, R118, R45 ;  /* 0x00000076002d7223 */ /* 0x000fe2000001002d */
[----:B------:R-:W-:Y:S02]  /*e8c0*/  IADD3 R122, R2, 0x69, RZ ;  /* 0x00000069027a7810 */ /* 0x000fe40007ffe0ff */
[----:B------:R-:W-:Y:S01]  /*e8d0*/  FMNMX.FTZ R131, R43, R130, !PT ;  /* 0x000000822b837209 */ /* 0x000fe20007810000 */
[----:B------:R-:W1:Y:S01]  /*e8e0*/  I2F R119, R120 ;  /* 0x0000007800777306 */ /* 0x000e620000201400 */
[----:B------:R-:W-:Y:S02]  /*e8f0*/  FMNMX.FTZ R126, R40, R133, !PT ;  /* 0x00000085287e7209 */ /* 0x000fe40007810000 */
[----:B------:R-:W-:Y:S01]  /*e900*/  IADD3 R121, R2, 0x70, RZ ;  /* 0x0000007002797810 */ /* 0x000fe20007ffe0ff */
[----:B--2---:R-:W-:Y:S01]  /*e910*/  FFMA.FTZ R50, R0, R3, R50 ;  /* 0x0000000300327223 */ /* 0x004fe20000010032 */
[----:B------:R-:W-:Y:S01]  /*e920*/  FMNMX.FTZ R118, R46, R131, !PT ;  /* 0x000000832e767209 */ /* 0x000fe20007810000 */
[----:B------:R-:W-:Y:S01]  /*e930*/  FFMA.FTZ R48, R0, R3, R48 ;  /* 0x0000000300307223 */ /* 0x000fe20000010030 */
[----:B------:R-:W-:Y:S02]  /*e940*/  FMNMX.FTZ R3, R41, R126, !PT ;  /* 0x0000007e29037209 */ /* 0x000fe40007810000 */
[----:B------:R-:W-:Y:S01]  /*e950*/  FMNMX.FTZ R131, R47, R118, !PT ;  /* 0x000000762f837209 */ /* 0x000fe20007810000 */
[----:B------:R-:W2:Y:S01]  /*e960*/  I2F R127, R127 ;  /* 0x0000007f007f7306 */ /* 0x000ea20000201400 */
[----:B------:R-:W-:Y:S02]  /*e970*/  FMNMX.FTZ R118, R44, R3, !PT ;  /* 0x000000032c767209 */ /* 0x000fe40007810000 */
[----:B------:R-:W-:Y:S01]  /*e980*/  IADD3 R129, R2, 0x78, RZ ;  /* 0x0000007802817810 */ /* 0x000fe20007ffe0ff */
[C---:B---3--:R-:W-:Y:S01]  /*e990*/  FFMA.FTZ R51, R0.reuse, R128, R51 ;  /* 0x0000008000337223 */ /* 0x048fe20000010033 */
[----:B------:R-:W-:Y:S01]  /*e9a0*/  FMNMX.FTZ R3, R45, R118, !PT ;  /* 0x000000762d037209 */ /* 0x000fe20007810000 */
[----:B------:R-:W-:Y:S01]  /*e9b0*/  FFMA.FTZ R49, R0, R128, R49 ;  /* 0x0000008000317223 */ /* 0x000fe20000010031 */
[----:B------:R-:W-:Y:S02]  /*e9c0*/  IADD3 R2, R2, 0x79, RZ ;  /* 0x0000007902027810 */ /* 0x000fe40007ffe0ff */
[----:B------:R-:W-:Y:S01]  /*e9d0*/  FMNMX.FTZ R118, R48, R3, !PT ;  /* 0x0000000330767209 */ /* 0x000fe20007810000 */
[----:B------:R-:W3:Y:S03]  /*e9e0*/  I2F R125, R125 ;  /* 0x0000007d007d7306 */ /* 0x000ee60000201400 */
[----:B------:R-:W-:Y:S01]  /*e9f0*/  FMNMX.FTZ R3, R49, R118, !PT ;  /* 0x0000007631037209 */ /* 0x000fe20007810000 */
[----:B-1----:R-:W-:Y:S01]  /*ea00*/  FFMA.FTZ R63, R0, R119, R63 ;  /* 0x00000077003f7223 */ /* 0x002fe2000001003f */
[----:B------:R-:W-:Y:S01]  /*ea10*/  FMNMX.FTZ R120, R50, R131, !PT ;  /* 0x0000008332787209 */ /* 0x000fe20007810000 */
[C---:B------:R-:W-:Y:S03]  /*ea20*/  FFMA.FTZ R61, R0.reuse, R119, R61 ;  /* 0x00000077003d7223 */ /* 0x040fe6000001003d */
[----:B------:R-:W-:Y:S01]  /*ea30*/  FMNMX.FTZ R131, R51, R120, !PT ;  /* 0x0000007833837209 */ /* 0x000fe20007810000 */
[----:B------:R-:W1:Y:S01]  /*ea40*/  I2F R123, R123 ;  /* 0x0000007b007b7306 */ /* 0x000e620000201400 */
[CC--:B--2---:R-:W-:Y:S02]  /*ea50*/  FFMA.FTZ R54, R0.reuse, R127.reuse, R54 ;  /* 0x0000007f00367223 */ /* 0x0c4fe40000010036 */
[----:B------:R-:W-:Y:S03]  /*ea60*/  FFMA.FTZ R52, R0, R127, R52 ;  /* 0x0000007f00347223 */ /* 0x000fe60000010034 */
[----:B------:R-:W-:Y:S04]  /*ea70*/  FMNMX.FTZ R120, R54, R131, !PT ;  /* 0x0000008336787209 */ /* 0x000fe80007810000 */
[----:B------:R-:W2:Y:S01]  /*ea80*/  I2F R122, R122 ;  /* 0x0000007a007a7306 */ /* 0x000ea20000201400 */
[----:B------:R-:W-:Y:S01]  /*ea90*/  FMNMX.FTZ R118, R52, R3, !PT ;  /* 0x0000000334767209 */ /* 0x000fe20007810000 */
[CC--:B---3--:R-:W-:Y:S02]  /*eaa0*/  FFMA.FTZ R55, R0.reuse, R125.reuse, R55 ;  /* 0x0000007d00377223 */ /* 0x0c8fe40000010037 */
[C---:B------:R-:W-:Y:S03]  /*eab0*/  FFMA.FTZ R53, R0.reuse, R125, R53 ;  /* 0x0000007d00357223 */ /* 0x040fe60000010035 */
[----:B------:R-:W-:Y:S03]  /*eac0*/  FMNMX.FTZ R127, R55, R120, !PT ;  /* 0x00000078377f7209 */ /* 0x000fe60007810000 */
[----:B------:R-:W3:Y:S01]  /*ead0*/  I2F R121, R121 ;  /* 0x0000007900797306 */ /* 0x000ee20000201400 */
[----:B------:R-:W-:Y:S01]  /*eae0*/  FMNMX.FTZ R3, R53, R118, !PT ;  /* 0x0000007635037209 */ /* 0x000fe20007810000 */
[CC--:B-1----:R-:W-:Y:S02]  /*eaf0*/  FFMA.FTZ R58, R0.reuse, R123.reuse, R58 ;  /* 0x0000007b003a7223 */ /* 0x0c2fe4000001003a */
[----:B------:R-:W-:Y:S03]  /*eb00*/  FFMA.FTZ R56, R0, R123, R56 ;  /* 0x0000007b00387223 */ /* 0x000fe60000010038 */
[----:B------:R-:W-:Y:S03]  /*eb10*/  FMNMX.FTZ R120, R58, R127, !PT ;  /* 0x0000007f3a787209 */ /* 0x000fe60007810000 */
[----:B------:R-:W1:Y:S01]  /*eb20*/  I2F R129, R129 ;  /* 0x0000008100817306 */ /* 0x000e620000201400 */
[----:B------:R-:W-:Y:S01]  /*eb30*/  FMNMX.FTZ R118, R56, R3, !PT ;  /* 0x0000000338767209 */ /* 0x000fe20007810000 */
[CC--:B--2---:R-:W-:Y:S02]  /*eb40*/  FFMA.FTZ R59, R0.reuse, R122.reuse, R59 ;  /* 0x0000007a003b7223 */ /* 0x0c4fe4000001003b */
[C---:B------:R-:W-:Y:S03]  /*eb50*/  FFMA.FTZ R57, R0.reuse, R122, R57 ;  /* 0x0000007a00397223 */ /* 0x040fe60000010039 */
[----:B------:R-:W-:Y:S03]  /*eb60*/  FMNMX.FTZ R123, R59, R120, !PT ;  /* 0x000000783b7b7209 */ /* 0x000fe60007810000 */
[----:B------:R-:W2:Y:S01]  /*eb70*/  I2F R2, R2 ;  /* 0x0000000200027306 */ /* 0x000ea20000201400 */
[CC--:B---3--:R-:W-:Y:S02]  /*eb80*/  FFMA.FTZ R62, R0.reuse, R121.reuse, R62 ;  /* 0x00000079003e7223 */ /* 0x0c8fe4000001003e */
[----:B------:R-:W-:Y:S01]  /*eb90*/  FFMA.FTZ R60, R0, R121, R60 ;  /* 0x00000079003c7223 */ /* 0x000fe2000001003c */
[----:B------:R-:W-:Y:S02]  /*eba0*/  FMNMX.FTZ R121, R57, R118, !PT ;  /* 0x0000007639797209 */ /* 0x000fe40007810000 */
[----:B------:R-:W-:Y:S04]  /*ebb0*/  FMNMX.FTZ R120, R62, R123, !PT ;  /* 0x0000007b3e787209 */ /* 0x000fe80007810000 */
[----:B------:R-:W-:Y:S01]  /*ebc0*/  FMNMX.FTZ R3, R63, R120, !PT ;  /* 0x000000783f037209 */ /* 0x000fe20007810000 */
[----:B-1----:R-:W-:Y:S01]  /*ebd0*/  FFMA.FTZ R66, R0, R129, R66 ;  /* 0x0000008100427223 */ /* 0x002fe20000010042 */
[----:B------:R-:W-:Y:S01]  /*ebe0*/  FMNMX.FTZ R120, R60, R121, !PT ;  /* 0x000000793c787209 */ /* 0x000fe20007810000 */
[----:B------:R-:W-:Y:S03]  /*ebf0*/  FFMA.FTZ R64, R0, R129, R64 ;  /* 0x0000008100407223 */ /* 0x000fe60000010040 */
[----:B------:R-:W-:Y:S02]  /*ec00*/  FMNMX.FTZ R118, R66, R3, !PT ;  /* 0x0000000342767209 */ /* 0x000fe40007810000 */
[----:B------:R-:W-:Y:S01]  /*ec10*/  FMNMX.FTZ R3, R61, R120, !PT ;  /* 0x000000783d037209 */ /* 0x000fe20007810000 */
[CC--:B--2---:R-:W-:Y:S02]  /*ec20*/  FFMA.FTZ R67, R0.reuse, R2.reuse, R67 ;  /* 0x0000000200437223 */ /* 0x0c4fe40000010043 */
[----:B------:R-:W-:Y:S03]  /*ec30*/  FFMA.FTZ R65, R0, R2, R65 ;  /* 0x0000000200417223 */ /* 0x000fe60000010041 */
[----:B------:R-:W-:Y:S02]  /*ec40*/  FMNMX.FTZ R121, R67, R118, !PT ;  /* 0x0000007643797209 */ /* 0x000fe40007810000 */
[----:B------:R-:W-:Y:S03]  /*ec50*/  FMNMX.FTZ R118, R64, R3, !PT ;  /* 0x0000000340767209 */ /* 0x000fe60007810000 */
[----:B------:R-:W1:Y:S01]  /*ec60*/  SHFL.BFLY PT, R2, R121, 0x2, 0x1f ;  /* 0x0c401f0079027f89 */ /* 0x000e6200000e0000 */
[----:B------:R-:W-:Y:S07]  /*ec70*/  FMNMX.FTZ R122, R65, R118, !PT ;  /* 0x00000076417a7209 */ /* 0x000fee0007810000 */
[----:B------:R-:W2:Y:S01]  /*ec80*/  SHFL.BFLY PT, R3, R122, 0x2, 0x1f ;  /* 0x0c401f007a037f89 */ /* 0x000ea200000e0000 */
[----:B-1----:R-:W-:Y:S07]  /*ec90*/  FMNMX.FTZ R119, R121, R2, !PT ;  /* 0x0000000279777209 */ /* 0x002fee0007810000 */
[----:B------:R-:W1:Y:S01]  /*eca0*/  SHFL.BFLY PT, R2, R119, 0x1, 0x1f ;  /* 0x0c201f0077027f89 */ /* 0x000e6200000e0000 */
[----:B--2---:R-:W-:Y:S07]  /*ecb0*/  FMNMX.FTZ R120, R122, R3, !PT ;  /* 0x000000037a787209 */ /* 0x004fee0007810000 */
[----:B------:R-:W2:Y:S01]  /*ecc0*/  SHFL.BFLY PT, R3, R120, 0x1, 0x1f ;  /* 0x0c201f0078037f89 */ /* 0x000ea200000e0000 */
[----:B-1----:R-:W-:Y:S04]  /*ecd0*/  FMNMX.FTZ R2, R119, R2, !PT ;  /* 0x0000000277027209 */ /* 0x002fe80007810000 */
[C---:B------:R-:W-:Y:S01]  /*ece0*/  FSETP.NEU.FTZ.AND P0, PT, R2.reuse, -INF , PT ;  /* 0xff8000000200780b */ /* 0x040fe20003f1d000 */
[C---:B------:R-:W-:Y:S02]  /*ecf0*/  FADD.FTZ R118, -R2.reuse, R117 ;  /* 0x0000007502767221 */ /* 0x040fe40000010100 */
[----:B------:R-:W-:Y:S01]  /*ed00*/  FMUL.FTZ R121, R2, c[0x0][0x23c] ;  /* 0x00008f0002797a20 */ /* 0x000fe20000410000 */
[----:B--2---:R-:W-:Y:S01]  /*ed10*/  FMNMX.FTZ R3, R120, R3, !PT ;  /* 0x0000000378037209 */ /* 0x004fe20007810000 */
[----:B------:R-:W-:Y:S03]  /*ed20*/  FMUL.FTZ R117, R118, c[0x0][0x23c] ;  /* 0x00008f0076757a20 */ /* 0x000fe60000410000 */
[----:B------:R-:W-:Y:S01]  /*ed30*/  FSEL R119, R121, RZ, P0 ;  /* 0x000000ff79777208 */ /* 0x000fe20000000000 */
[C---:B------:R-:W-:Y:S01]  /*ed40*/  FADD.FTZ R118, -R3.reuse, R116 ;  /* 0x0000007403767221 */ /* 0x040fe20000010100 */
[C---:B------:R-:W-:Y:S01]  /*ed50*/  FSETP.NEU.FTZ.AND P0, PT, R3.reuse, -INF , PT ;  /* 0xff8000000300780b */ /* 0x040fe20003f1d000 */
[----:B------:R-:W1:Y:S01]  /*ed60*/  MUFU.EX2 R117, R117 ;  /* 0x0000007500757308 */ /* 0x000e620000000800 */
[----:B------:R-:W2:Y:S01]  /*ed70*/  LDSM.16.MT88.4 R120, [R170+0x9000] ;  /* 0x00900000aa78783b */ /* 0x000ea20000004200 */
[----:B------:R-:W-:Y:S02]  /*ed80*/  FMUL.FTZ R116, R118, c[0x0][0x23c] ;  /* 0x00008f0076747a20 */ /* 0x000fe40000410000 */
[----:B------:R-:W-:Y:S02]  /*ed90*/  FMUL.FTZ R118, R3, c[0x0][0x23c] ;  /* 0x00008f0003767a20 */ /* 0x000fe40000410000 */
[--C-:B------:R-:W-:Y:S02]  /*eda0*/  FFMA.FTZ R128, R10, c[0x0][0x23c], -R119.reuse ;  /* 0x00008f000a807a23 */ /* 0x100fe40000010877 */
[--C-:B------:R-:W-:Y:S01]  /*edb0*/  FFMA.FTZ R125, R11, c[0x0][0x23c], -R119.reuse ;  /* 0x00008f000b7d7a23 */ /* 0x100fe20000010877 */
[----:B------:R-:W-:Y:S01]  /*edc0*/  FSEL R118, R118, RZ, P0 ;  /* 0x000000ff76767208 */ /* 0x000fe20000000000 */
[----:B------:R-:W3:Y:S01]  /*edd0*/  MUFU.EX2 R116, R116 ;  /* 0x0000007400747308 */ /* 0x000ee20000000800 */
[--C-:B------:R-:W-:Y:S01]  /*ede0*/  FFMA.FTZ R138, R6, c[0x0][0x23c], -R119.reuse ;  /* 0x00008f00068a7a23 */ /* 0x100fe20000010877 */
[----:B------:R-:W-:Y:S01]  /*edf0*/  ISETP.GT.AND P0, PT, R180, 0x1, PT ;  /* 0x00000001b400780c */ /* 0x000fe20003f04270 */
[--C-:B------:R-:W-:Y:S01]  /*ee00*/  FFMA.FTZ R135, R7, c[0x0][0x23c], -R119.reuse ;  /* 0x00008f0007877a23 */ /* 0x100fe20000010877 */
[----:B------:R-:W-:Y:S01]  /*ee10*/  MOV R180, R124 ;  /* 0x0000007c00b47202 */ /* 0x000fe20000000f00 */
        /* <DEDUP_REMOVED lines=12> */
[C---:B---3--:R-:W-:Y:S02]  /*eee0*/  FMUL.FTZ R8, R116.reuse, R108 ;  /* 0x0000006c74087220 */ /* 0x048fe40000410000 */
[C---:B------:R-:W-:Y:S02]  /*eef0*/  FMUL.FTZ R9, R116.reuse, R109 ;  /* 0x0000006d74097220 */ /* 0x040fe40000410000 */
[----:B------:R-:W3:Y:S01]  /*ef00*/  LDSM.16.MT88.4 R108, [R168+0x9000] ;  /* 0x00900000a86c783b */ /* 0x000ee20000004200 */
[----:B------:R-:W-:Y:S01]  /*ef10*/  MUFU.EX2 R128, R128 ;  /* 0x0000008000807308 */ /* 0x000fe20000000800 */
        /* <DEDUP_REMOVED lines=18> */
[----:B------:R-:W1:Y:S01]  /*f040*/  MUFU.EX2 R129, R129 ;  /* 0x0000008100817308 */ /* 0x000e620000000800 */
[C---:B------:R-:W-:Y:S02]  /*f050*/  FMUL.FTZ R80, R116.reuse, R80 ;  /* 0x0000005074507220 */ /* 0x040fe40000410000 */
[C---:B------:R-:W-:Y:S01]  /*f060*/  FMUL.FTZ R81, R116.reuse, R81 ;  /* 0x0000005174517220 */ /* 0x040fe20000410000 */
[----:B----4-:R-:W-:Y:S01]  /*f070*/  F2FP.BF16.PACK_AB R115, R125, R128 ;  /* 0x000000807d73723e */ /* 0x010fe200000010ff */
        /* <DEDUP_REMOVED lines=21> */
[C---:B------:R-:W-:Y:S02]  /*f1d0*/  FMUL.FTZ R103, R117.reuse, R103 ;  /* 0x0000006775677220 */ /* 0x040fe40000410000 */
[C---:B------:R-:W-:Y:S02]  /*f1e0*/  FMUL.FTZ R100, R116.reuse, R100 ;  /* 0x0000006474647220 */ /* 0x040fe40000410000 */
[----:B------:R-:W-:Y:S01]  /*f1f0*/  FMUL.FTZ R101, R116, R101 ;  /* 0x0000006574657220 */ /* 0x000fe20000410000 */
[----:B----4-:R-:W-:Y:S01]  /*f200*/  F2FP.BF16.PACK_AB R114, R126, R127 ;  /* 0x0000007f7e72723e */ /* 0x010fe200000010ff */
[----:B------:R-:W-:Y:S02]  /*f210*/  FMUL.FTZ R14, R117, R106 ;  /* 0x0000006a750e7220 */ /* 0x000fe40000410000 */
[--C-:B------:R-:W-:Y:S02]  /*f220*/  FFMA.FTZ R131, R22, c[0x0][0x23c], -R119.reuse ;  /* 0x00008f0016837a23 */ /* 0x100fe40000010877 */
[--C-:B------:R-:W-:Y:S02]  /*f230*/  FFMA.FTZ R130, R23, c[0x0][0x23c], -R119.reuse ;  /* 0x00008f0017827a23 */ /* 0x100fe40000010877 */
[C---:B--2---:R-:W-:Y:S02]  /*f240*/  HMMA.16816.F32.BF16 R4, R112.reuse, R120, R4 ;  /* 0x000000787004723c */ /* 0x044fe40000041804 */
[----:B------:R-:W-:Y:S03]  /*f250*/  MUFU.EX2 R131, R131 ;  /* 0x0000008300837308 */ /* 0x000fe60000000800 */
[--C-:B------:R-:W-:Y:S02]  /*f260*/  FFMA.FTZ R132, R20, c[0x0][0x23c], -R118.reuse ;  /* 0x00008f0014847a23 */ /* 0x100fe40000010876 */
[--C-:B------:R-:W-:Y:S01]  /*f270*/  FFMA.FTZ R141, R30, c[0x0][0x23c], -R119.reuse ;  /* 0x00008f001e8d7a23 */ /* 0x100fe20000010877 */
[C---:B------:R-:W-:Y:S04]  /*f280*/  HMMA.16816.F32.BF16 R8, R112.reuse, R122, R8 ;  /* 0x0000007a7008723c */ /* 0x040fe80000041808 */
[--C-:B------:R-:W-:Y:S01]  /*f290*/  FFMA.FTZ R136, R31, c[0x0][0x23c], -R119.reuse ;  /* 0x00008f001f887a23 */ /* 0x100fe20000010877 */
[----:B------:R-:W-:Y:S01]  /*f2a0*/  MUFU.EX2 R130, R130 ;  /* 0x0000008200827308 */ /* 0x000fe20000000800 */
[--C-:B------:R-:W-:Y:S02]  /*f2b0*/  FFMA.FTZ R137, R34, c[0x0][0x23c], -R119.reuse ;  /* 0x00008f0022897a23 */ /* 0x100fe40000010877 */
[C---:B---3--:R-:W-:Y:S04]  /*f2c0*/  HMMA.16816.F32.BF16 R68, R112.reuse, R108, R68 ;  /* 0x0000006c7044723c */ /* 0x048fe80000041844 */
[--C-:B------:R-:W-:Y:S02]  /*f2d0*/  FFMA.FTZ R122, R25, c[0x0][0x23c], -R118.reuse ;  /* 0x00008f00197a7a23 */ /* 0x100fe40000010876 */
[--C-:B------:R-:W-:Y:S01]  /*f2e0*/  FFMA.FTZ R134, R35, c[0x0][0x23c], -R119.reuse ;  /* 0x00008f0023867a23 */ /* 0x100fe20000010877 */
[----:B------:R-:W-:Y:S01]  /*f2f0*/  MUFU.EX2 R132, R132 ;  /* 0x0000008400847308 */ /* 0x000fe20000000800 */
[C---:B------:R-:W-:Y:S01]  /*f300*/  HMMA.16816.F32.BF16 R72, R112.reuse, R110, R72 ;  /* 0x0000006e7048723c */ /* 0x040fe20000041848 */
[----:B------:R-:W1:Y:S03]  /*f310*/  LDSM.16.MT88.4 R108, [R170+0xb000] ;  /* 0x00b00000aa6c783b */ /* 0x000e660000004200 */
[--C-:B------:R-:W-:Y:S02]  /*f320*/  FFMA.FTZ R140, R28, c[0x0][0x23c], -R118.reuse ;  /* 0x00008f001c8c7a23 */ /* 0x100fe40000010876 */
[--C-:B------:R-:W-:Y:S02]  /*f330*/  FFMA.FTZ R139, R29, c[0x0][0x23c], -R118.reuse ;  /* 0x00008f001d8b7a23 */ /* 0x100fe40000010876 */
[--C-:B------:R-:W-:Y:S01]  /*f340*/  FFMA.FTZ R144, R32, c[0x0][0x23c], -R118.reuse ;  /* 0x00008f0020907a23 */ /* 0x100fe20000010876 */
[----:B------:R-:W-:Y:S01]  /*f350*/  LDSM.16.MT88.4 R28, [R170+0xc000] ;  /* 0x00c00000aa1c783b */ /* 0x000fe20000004200 */
[----:B------:R-:W-:Y:S02]  /*f360*/  MUFU.EX2 R122, R122 ;  /* 0x0000007a007a7308 */ /* 0x000fe40000000800 */
[--C-:B------:R-:W-:Y:S02]  /*f370*/  FFMA.FTZ R143, R33, c[0x0][0x23c], -R118.reuse ;  /* 0x00008f00218f7a23 */ /* 0x100fe40000010876 */
[--C-:B------:R-:W-:Y:S02]  /*f380*/  FFMA.FTZ R152, R38, c[0x0][0x23c], -R119.reuse ;  /* 0x00008f0026987a23 */ /* 0x100fe40000010877 */
[--C-:B------:R-:W-:Y:S01]  /*f390*/  FFMA.FTZ R147, R39, c[0x0][0x23c], -R119.reuse ;  /* 0x00008f0027937a23 */ /* 0x100fe20000010877 */
[----:B------:R-:W-:Y:S01]  /*f3a0*/  LDSM.16.MT88.4 R32, [R170+0xc400] ;  /* 0x00c40000aa20783b */ /* 0x000fe20000004200 */
[--C-:B------:R-:W-:Y:S02]  /*f3b0*/  FFMA.FTZ R148, R42, c[0x0][0x23c], -R119.reuse ;  /* 0x00008f002a947a23 */ /* 0x100fe40000010877 */
[--C-:B------:R-:W-:Y:S01]  /*f3c0*/  FFMA.FTZ R145, R43, c[0x0][0x23c], -R119.reuse ;  /* 0x00008f002b917a23 */ /* 0x100fe20000010877 */
[----:B------:R-:W-:Y:S01]  /*f3d0*/  MUFU.EX2 R141, R141 ;  /* 0x0000008d008d7308 */ /* 0x000fe20000000800 */
[--C-:B------:R-:W-:Y:S02]  /*f3e0*/  FFMA.FTZ R149, R36, c[0x0][0x23c], -R118.reuse ;  /* 0x00008f0024957a23 */ /* 0x100fe40000010876 */
[--C-:B------:R-:W-:Y:S02]  /*f3f0*/  FFMA.FTZ R150, R37, c[0x0][0x23c], -R118.reuse ;  /* 0x00008f0025967a23 */ /* 0x100fe40000010876 */
[----:B------:R-:W-:Y:S01]  /*f400*/  LDSM.16.MT88.4 R36, [R168+0xc800] ;  /* 0x00c80000a824783b */ /* 0x000fe20000004200 */
[--C-:B------:R-:W-:Y:S02]  /*f410*/  FFMA.FTZ R151, R40, c[0x0][0x23c], -R118.reuse ;  /* 0x00008f0028977a23 */ /* 0x100fe40000010876 */
[--C-:B------:R-:W-:Y:S02]  /*f420*/  FFMA.FTZ R154, R41, c[0x0][0x23c], -R118.reuse ;  /* 0x00008f00299a7a23 */ /* 0x100fe40000010876 */
[--C-:B------:R-:W-:Y:S01]  /*f430*/  FFMA.FTZ R123, R15, c[0x0][0x23c], -R119.reuse ;  /* 0x00008f000f7b7a23 */ /* 0x100fe20000010877 */
[----:B------:R-:W-:Y:S01]  /*f440*/  MUFU.EX2 R136, R136 ;  /* 0x0000008800887308 */ /* 0x000fe20000000800 */
[----:B------:R-:W-:Y:S01]  /*f450*/  FMUL.FTZ R15, R117, R107 ;  /* 0x0000006b750f7220 */ /* 0x000fe20000410000 */
[----:B------:R-:W-:Y:S01]  /*f460*/  LDSM.16.MT88.4 R40, [R168+0xe800] ;  /* 0x00e80000a828783b */ /* 0x000fe20000004200 */
[--C-:B------:R-:W-:Y:S02]  /*f470*/  FFMA.FTZ R133, R12, c[0x0][0x23c], -R118.reuse ;  /* 0x00008f000c857a23 */ /* 0x100fe40000010876 */
[----:B------:R-:W-:Y:S02]  /*f480*/  FMUL.FTZ R12, R116, R104 ;  /* 0x00000068740c7220 */ /* 0x000fe40000410000 */
[--C-:B------:R-:W-:Y:S01]  /*f490*/  FFMA.FTZ R121, R18, c[0x0][0x23c], -R119.reuse ;  /* 0x00008f0012797a23 */ /* 0x100fe20000010877 */
[C---:B-1----:R-:W-:Y:S02]  /*f4a0*/  HMMA.16816.F32.BF16 R76, R112.reuse, R108, R76 ;  /* 0x0000006c704c723c */ /* 0x042fe4000004184c */
[----:B------:R-:W-:Y:S01]  /*f4b0*/  MUFU.EX2 R123, R123 ;  /* 0x0000007b007b7308 */ /* 0x000fe20000000800 */
[--C-:B------:R-:W-:Y:S02]  /*f4c0*/  FFMA.FTZ R18, R13, c[0x0][0x23c], -R118.reuse ;  /* 0x00008f000d127a23 */ /* 0x100fe40000010876 */
[----:B------:R-:W-:Y:S02]  /*f4d0*/  FMUL.FTZ R13, R116, R105 ;  /* 0x00000069740d7220 */ /* 0x000fe40000410000 */
[----:B------:R-:W-:Y:S01]  /*f4e0*/  LDSM.16.MT88.4 R104, [R170+0x9400] ;  /* 0x00940000aa68783b */ /* 0x000fe20000004200 */
[C---:B------:R-:W-:Y:S04]  /*f4f0*/  HMMA.16816.F32.BF16 R80, R112.reuse, R110, R80 ;  /* 0x0000006e7050723c */ /* 0x040fe80000041850 */
[----:B------:R-:W-:Y:S01]  /*f500*/  MUFU.EX2 R121, R121 ;  /* 0x0000007900797308 */ /* 0x000fe20000000800 */
[--C-:B------:R-:W-:Y:S02]  /*f510*/  FFMA.FTZ R120, R19, c[0x0][0x23c], -R119.reuse ;  /* 0x00008f0013787a23 */ /* 0x100fe40000010877 */
[--C-:B------:R-:W-:Y:S01]  /*f520*/  FFMA.FTZ R52, R52, c[0x0][0x23c], -R118.reuse ;  /* 0x00008f0034347a23 */ /* 0x100fe20000010876 */
[----:B------:R-:W1:Y:S01]  /*f530*/  LDSM.16.MT88.4 R108, [R168+0xb000] ;  /* 0x00b00000a86c783b */ /* 0x000e620000004200 */
[--C-:B------:R-:W-:Y:S03]  /*f540*/  FFMA.FTZ R53, R53, c[0x0][0x23c], -R118.reuse ;  /* 0x00008f0035357a23 */ /* 0x100fe60000010876 */
        /* <DEDUP_REMOVED lines=9> */
[----:B------:R-:W-:Y:S02]  /*f5e0*/  FFMA.FTZ R64, R64, c[0x0][0x23c], -R118 ;  /* 0x00008f0040407a23 */ /* 0x000fe40000010876 */
[----:B------:R-:W-:Y:S02]  /*f5f0*/  FFMA.FTZ R138, R117, R196, R138 ;  /* 0x000000c4758a7223 */ /* 0x000fe4000001008a */
        /* <DEDUP_REMOVED lines=10> */
[----:B------:R-:W-:Y:S01]  /*f6a0*/  FFMA.FTZ R59, R62, c[0x0][0x23c], -R119 ;  /* 0x00008f003e3b7a23 */ /* 0x000fe20000010877 */
[C---:B-1----:R-:W-:Y:S03]  /*f6b0*/  HMMA.16816.F32.BF16 R84, R112.reuse, R108, R84 ;  /* 0x0000006c7054723c */ /* 0x042fe60000041854 */
[----:B------:R-:W-:Y:S02]  /*f6c0*/  FFMA.FTZ R62, R61, c[0x0][0x23c], -R118 ;  /* 0x00008f003d3e7a23 */ /* 0x000fe40000010876 */
[----:B------:R-:W-:Y:S01]  /*f6d0*/  FFMA.FTZ R142, R116, R197, R142 ;  /* 0x000000c5748e7223 */ /* 0x000fe2000001008e */
[----:B------:R-:W-:Y:S01]  /*f6e0*/  MUFU.EX2 R51, R51 ;  /* 0x0000003300337308 */ /* 0x000fe20000000800 */
[----:B------:R-:W-:Y:S01]  /*f6f0*/  FADD.FTZ R135, R135, R138 ;  /* 0x0000008a87877221 */ /* 0x000fe20000010000 */
[C---:B------:R-:W-:Y:S01]  /*f700*/  HMMA.16816.F32.BF16 R88, R112.reuse, R110, R88 ;  /* 0x0000006e7058723c */ /* 0x040fe20000041858 */
[----:B------:R-:W1:Y:S03]  /*f710*/  LDSM.16.MT88.4 R108, [R170+0xd000] ;  /* 0x00d00000aa6c783b */ /* 0x000e660000004200 */
[----:B------:R-:W-:Y:S01]  /*f720*/  FADD.FTZ R142, R129, R142 ;  /* 0x0000008e818e7221 */ /* 0x000fe20000010000 */
[----:B------:R-:W-:Y:S01]  /*f730*/  MOV R116, R3 ;  /* 0x0000000300747202 */ /* 0x000fe20000000f00 */
[----:B------:R-:W-:Y:S02]  /*f740*/  FADD.FTZ R128, R128, R135 ;  /* 0x0000008780807221 */ /* 0x000fe40000010000 */
[----:B------:R-:W-:Y:S01]  /*f750*/  MUFU.EX2 R54, R54 ;  /* 0x0000003600367308 */ /* 0x000fe20000000800 */
[----:B------:R-:W-:Y:S03]  /*f760*/  FADD.FTZ R127, R127, R142 ;  /* 0x0000008e7f7f7221 */ /* 0x000fe60000010000 */
[----:B------:R-:W-:Y:S02]  /*f770*/  FADD.FTZ R125, R125, R128 ;  /* 0x000000807d7d7221 */ /* 0x000fe40000010000 */
[----:B------:R-:W-:Y:S04]  /*f780*/  FADD.FTZ R126, R126, R127 ;  /* 0x0000007f7e7e7221 */ /* 0x000fe80000010000 */
[----:B------:R-:W-:Y:S10]  /*f790*/  MUFU.EX2 R55, R55 ;  /* 0x0000003700377308 */ /* 0x000ff40000000800 */
[----:B------:R-:W-:Y:S10]  /*f7a0*/  MUFU.EX2 R58, R58 ;  /* 0x0000003a003a7308 */ /* 0x000ff40000000800 */
[----:B------:R-:W2:Y:S01]  /*f7b0*/  MUFU.EX2 R120, R120 ;  /* 0x0000007800787308 */ /* 0x000ea20000000800 */
[C---:B-1----:R-:W-:Y:S09]  /*f7c0*/  HMMA.16816.F32.BF16 R92, R112.reuse, R108, R92 ;  /* 0x0000006c705c723c */ /* 0x042ff2000004185c */
[----:B------:R-:W-:Y:S01]  /*f7d0*/  MUFU.EX2 R133, R133 ;  /* 0x0000008500857308 */ /* 0x000fe20000000800 */
[C---:B------:R-:W-:Y:S01]  /*f7e0*/  HMMA.16816.F32.BF16 R96, R112.reuse, R110, R96 ;  /* 0x0000006e7060723c */ /* 0x040fe20000041860 */
[----:B------:R-:W1:Y:S08]  /*f7f0*/  LDSM.16.MT88.4 R108, [R168+0xd000] ;  /* 0x00d00000a86c783b */ /* 0x000e700000004200 */
[----:B------:R-:W-:Y:S03]  /*f800*/  MUFU.EX2 R137, R137 ;  /* 0x0000008900897308 */ /* 0x000fe60000000800 */
[----:B--2---:R-:W-:Y:S07]  /*f810*/  F2FP.BF16.PACK_AB R19, R120, R121 ;  /* 0x000000797813723e */ /* 0x004fee00000010ff */
[----:B------:R-:W-:Y:S10]  /*f820*/  MUFU.EX2 R134, R134 ;  /* 0x0000008600867308 */ /* 0x000ff40000000800 */
[----:B------:R-:W-:Y:S10]  /*f830*/  MUFU.EX2 R140, R140 ;  /* 0x0000008c008c7308 */ /* 0x000ff40000000800 */
[----:B------:R-:W-:Y:S01]  /*f840*/  MUFU.EX2 R139, R139 ;  /* 0x0000008b008b7308 */ /* 0x000fe20000000800 */
[C---:B-1----:R-:W-:Y:S07]  /*f850*/  HMMA.16816.F32.BF16 R100, R112.reuse, R108, R100 ;  /* 0x0000006c7064723c */ /* 0x042fee0000041864 */
[--C-:B------:R-:W-:Y:S01]  /*f860*/  FFMA.FTZ R109, R16, c[0x0][0x23c], -R118.reuse ;  /* 0x00008f00106d7a23 */ /* 0x100fe20000010876 */
[----:B------:R-:W-:Y:S01]  /*f870*/  HMMA.16816.F32.BF16 R12, R112, R110, R12 ;  /* 0x0000006e700c723c */ /* 0x000fe2000004180c */
[----:B------:R-:W1:Y:S06]  /*f880*/  MUFU.EX2 R108, R18 ;  /* 0x00000012006c7308 */ /* 0x000e6c0000000800 */
[--C-:B------:R-:W-:Y:S01]  /*f890*/  FFMA.FTZ R112, R17, c[0x0][0x23c], -R118.reuse ;  /* 0x00008f0011707a23 */ /* 0x100fe20000010876 */
[----:B------:R-:W-:Y:S01]  /*f8a0*/  F2FP.BF16.PACK_AB R17, R123, R146 ;  /* 0x000000927b11723e */ /* 0x000fe200000010ff */
[----:B------:R-:W-:Y:S02]  /*f8b0*/  FFMA.FTZ R115, R21, c[0x0][0x23c], -R118 ;  /* 0x00008f0015737a23 */ /* 0x000fe40000010876 */
[----:B------:R-:W2:Y:S01]  /*f8c0*/  MUFU.EX2 R109, R109 ;  /* 0x0000006d006d7308 */ /* 0x000ea20000000800 */
[----:B------:R-:W-:Y:S01]  /*f8d0*/  LDSM.16.MT88.4 R20, [R170+0x9800] ;  /* 0x00980000aa14783b */ /* 0x000fe20000004200 */
[--C-:B------:R-:W-:Y:S02]  /*f8e0*/  FFMA.FTZ R114, R26, c[0x0][0x23c], -R119.reuse ;  /* 0x00008f001a727a23 */ /* 0x100fe40000010877 */
[----:B------:R-:W-:Y:S02]  /*f8f0*/  FFMA.FTZ R113, R27, c[0x0][0x23c], -R119 ;  /* 0x00008f001b717a23 */ /* 0x000fe40000010877 */
[----:B------:R-:W-:Y:S04]  /*f900*/  FADD.FTZ R146, R146, R125 ;  /* 0x0000007d92927221 */ /* 0x000fe80000010000 */
[----:B------:R-:W3:Y:S01]  /*f910*/  MUFU.EX2 R112, R112 ;  /* 0x0000007000707308 */ /* 0x000ee20000000800 */
[----:B------:R-:W-:Y:S01]  /*f920*/  FADD.FTZ R146, R123, R146 ;  /* 0x000000927b927221 */ /* 0x000fe20000010000 */
[C---:B-1----:R-:W-:Y:S01]  /*f930*/  F2FP.BF16.PACK_AB R16, R108.reuse, R133 ;  /* 0x000000856c10723e */ /* 0x042fe200000010ff */
[----:B------:R-:W-:Y:S02]  /*f940*/  FADD.FTZ R133, R133, R126 ;  /* 0x0000007e85857221 */ /* 0x000fe40000010000 */
[----:B------:R-:W-:Y:S02]  /*f950*/  FADD.FTZ R121, R121, R146 ;  /* 0x0000009279797221 */ /* 0x000fe40000010000 */
[----:B------:R-:W-:Y:S03]  /*f960*/  FADD.FTZ R108, R108, R133 ;  /* 0x000000856c6c7221 */ /* 0x000fe60000010000 */
[----:B------:R-:W-:Y:S01]  /*f970*/  MUFU.EX2 R114, R114 ;  /* 0x0000007200727308 */ /* 0x000fe20000000800 */
[----:B------:R-:W-:Y:S02]  /*f980*/  FADD.FTZ R120, R120, R121 ;  /* 0x0000007978787221 */ /* 0x000fe40000010000 */
[----:B--2---:R-:W-:Y:S07]  /*f990*/  FADD.FTZ R61, R109, R108 ;  /* 0x0000006c6d3d7221 */ /* 0x004fee0000010000 */
[----:B------:R-:W1:Y:S01]  /*f9a0*/  MUFU.EX2 R113, R113 ;  /* 0x0000007100717308 */ /* 0x000e620000000800 */
[C---:B---3--:R-:W-:Y:S01]  /*f9b0*/  F2FP.BF16.PACK_AB R18, R112.reuse, R109 ;  /* 0x0000006d7012723e */ /* 0x048fe200000010ff */
[----:B------:R-:W-:Y:S01]  /*f9c0*/  FADD.FTZ R61, R112, R61 ;  /* 0x0000003d703d7221 */ /* 0x000fe20000010000 */
[----:B------:R-:W-:Y:S07]  /*f9d0*/  LDSM.16.MT88.4 R108, [R170+0xac00] ;  /* 0x00ac0000aa6c783b */ /* 0x000fee0000004200 */
[----:B------:R-:W2:Y:S01]  /*f9e0*/  MUFU.EX2 R115, R115 ;  /* 0x0000007300737308 */ /* 0x000ea20000000800 */
[C---:B------:R-:W-:Y:S08]  /*f9f0*/  HMMA.16816.F32.BF16 R4, R16.reuse, R104, R4 ;  /* 0x000000681004723c */ /* 0x040ff00000041804 */
[C---:B------:R-:W-:Y:S01]  /*fa00*/  HMMA.16816.F32.BF16 R8, R16.reuse, R106, R8 ;  /* 0x0000006a1008723c */ /* 0x040fe20000041808 */
[----:B------:R-:W3:Y:S01]  /*fa10*/  LDSM.16.MT88.4 R104, [R168+0x9400] ;  /* 0x00940000a868783b */ /* 0x000ee20000004200 */
[----:B------:R-:W-:Y:S10]  /*fa20*/  MUFU.EX2 R144, R144 ;  /* 0x0000009000907308 */ /* 0x000ff40000000800 */
[----:B------:R-:W-:Y:S10]  /*fa30*/  MUFU.EX2 R143, R143 ;  /* 0x0000008f008f7308 */ /* 0x000ff40000000800 */
[----:B------:R-:W-:Y:S10]  /*fa40*/  MUFU.EX2 R152, R152 ;  /* 0x0000009800987308 */ /* 0x000ff40000000800 */
[----:B------:R-:W-:Y:S01]  /*fa50*/  MUFU.EX2 R147, R147 ;  /* 0x0000009300937308 */ /* 0x000fe20000000800 */
[C---:B---3--:R-:W-:Y:S09]  /*fa60*/  HMMA.16816.F32.BF16 R68, R16.reuse, R104, R68 ;  /* 0x000000681044723c */ /* 0x048ff20000041844 */
[----:B------:R-:W-:Y:S01]  /*fa70*/  MUFU.EX2 R148, R148 ;  /* 0x0000009400947308 */ /* 0x000fe20000000800 */
[C---:B------:R-:W-:Y:S01]  /*fa80*/  HMMA.16816.F32.BF16 R72, R16.reuse, R106, R72 ;  /* 0x0000006a1048723c */ /* 0x040fe20000041848 */
[----:B------:R-:W3:Y:S08]  /*fa90*/  LDSM.16.MT88.4 R104, [R170+0xb400] ;  /* 0x00b40000aa68783b */ /* 0x000ef00000004200 */
        /* <DEDUP_REMOVED lines=20> */
[C---:B---3--:R-:W-:Y:S08]  /*fbe0*/  HMMA.16816.F32.BF16 R92, R16.reuse, R104, R92 ;  /* 0x00000068105c723c */ /* 0x048ff0000004185c */
[C---:B------:R-:W-:Y:S01]  /*fbf0*/  HMMA.16816.F32.BF16 R96, R16.reuse, R106, R96 ;  /* 0x0000006a1060723c */ /* 0x040fe20000041860 */
[----:B------:R-:W3:Y:S07]  /*fc00*/  LDSM.16.MT88.4 R104, [R168+0xd400] ;  /* 0x00d40000a868783b */ /* 0x000eee0000004200 */
[C---:B---3--:R-:W-:Y:S07]  /*fc10*/  HMMA.16816.F32.BF16 R100, R16.reuse, R104, R100 ;  /* 0x000000681064723c */ /* 0x048fee0000041864 */
[--C-:B------:R-:W-:Y:S01]  /*fc20*/  FFMA.FTZ R105, R24, c[0x0][0x23c], -R118.reuse ;  /* 0x00008f0018697a23 */ /* 0x100fe20000010876 */
[----:B------:R-:W-:Y:S01]  /*fc30*/  HMMA.16816.F32.BF16 R12, R16, R106, R12 ;  /* 0x0000006a100c723c */ /* 0x000fe2000004180c */
[----:B------:R-:W-:Y:S03]  /*fc40*/  LDSM.16.MT88.4 R24, [R168+0xa000] ;  /* 0x00a00000a818783b */ /* 0x000fe60000004200 */
[--C-:B------:R-:W-:Y:S01]  /*fc50*/  FFMA.FTZ R104, R63, c[0x0][0x23c], -R119.reuse ;  /* 0x00008f003f687a23 */ /* 0x100fe20000010877 */
[----:B------:R-:W3:Y:S01]  /*fc60*/  MUFU.EX2 R105, R105 ;  /* 0x0000006900697308 */ /* 0x000ee20000000800 */
[----:B------:R-:W-:Y:S01]  /*fc70*/  FFMA.FTZ R119, R67, c[0x0][0x23c], -R119 ;  /* 0x00008f0043777a23 */ /* 0x000fe20000010877 */
[----:B------:R-:W-:Y:S01]  /*fc80*/  F2FP.BF16.PACK_AB R17, R130, R131 ;  /* 0x000000838211723e */ /* 0x000fe200000010ff */
[--C-:B------:R-:W-:Y:S01]  /*fc90*/  FFMA.FTZ R63, R60, c[0x0][0x23c], -R118.reuse ;  /* 0x00008f003c3f7a23 */ /* 0x100fe20000010876 */
[----:B-1----:R-:W-:Y:S03]  /*fca0*/  F2FP.BF16.PACK_AB R19, R113, R114 ;  /* 0x000000727113723e */ /* 0x002fe600000010ff */
[----:B--2---:R-:W-:Y:S01]  /*fcb0*/  F2FP.BF16.PACK_AB R16, R115, R132 ;  /* 0x000000847310723e */ /* 0x004fe200000010ff */
[----:B------:R-:W-:Y:S02]  /*fcc0*/  FADD.FTZ R132, R132, R61 ;  /* 0x0000003d84847221 */ /* 0x000fe40000010000 */
[----:B------:R-:W-:Y:S01]  /*fcd0*/  MUFU.EX2 R60, R104 ;  /* 0x00000068003c7308 */ /* 0x000fe20000000800 */
[----:B------:R-:W-:Y:S02]  /*fce0*/  FFMA.FTZ R118, R65, c[0x0][0x23c], -R118 ;  /* 0x00008f0041767a23 */ /* 0x000fe40000010876 */
[----:B------:R-:W-:Y:S07]  /*fcf0*/  FADD.FTZ R132, R115, R132 ;  /* 0x0000008473847221 */ /* 0x000fee0000010000 */
[----:B------:R-:W-:Y:S01]  /*fd00*/  MUFU.EX2 R119, R119 ;  /* 0x0000007700777308 */ /* 0x000fe20000000800 */
[----:B---3--:R-:W-:Y:S09]  /*fd10*/  F2FP.BF16.PACK_AB R18, R122, R105 ;  /* 0x000000697a12723e */ /* 0x008ff200000010ff */
[----:B------:R-:W-:Y:S01]  /*fd20*/  MUFU.EX2 R118, R118 ;  /* 0x0000007600767308 */ /* 0x000fe20000000800 */
[C---:B------:R-:W-:Y:S08]  /*fd30*/  HMMA.16816.F32.BF16 R4, R16.reuse, R20, R4 ;  /* 0x000000141004723c */ /* 0x040ff00000041804 */
        /* <DEDUP_REMOVED lines=17> */
[----:B------:R-:W-:Y:S02]  /*fe50*/  F2FP.BF16.PACK_AB R17, R136, R141 ;  /* 0x0000008d8811723e */ /* 0x000fe400000010ff */
[----:B------:R-:W-:Y:S03]  /*fe60*/  F2FP.BF16.PACK_AB R19, R134, R137 ;  /* 0x000000898613723e */ /* 0x000fe600000010ff */
[----:B------:R-:W-:Y:S02]  /*fe70*/  F2FP.BF16.PACK_AB R16, R139, R140 ;  /* 0x0000008c8b10723e */ /* 0x000fe400000010ff */
[----:B------:R-:W-:Y:S07]  /*fe80*/  F2FP.BF16.PACK_AB R18, R143, R144 ;  /* 0x000000908f12723e */ /* 0x000fee00000010ff */
        /* <DEDUP_REMOVED lines=66> */
[C---:B---3--:R-:W-:Y:S01]  /*102b0*/  HMMA.16816.F32.BF16 R4, R16.reuse, R28, R4 ;  /* 0x0000001c1004723c */ /* 0x048fe20000041804 */
[----:B------:R-:W3:Y:S07]  /*102c0*/  MUFU.EX2 R28, R66 ;  /* 0x00000042001c7308 */ /* 0x000eee0000000800 */
[C---:B------:R-:W-:Y:S03]  /*102d0*/  HMMA.16816.F32.BF16 R8, R16.reuse, R30, R8 ;  /* 0x0000001e1008723c */ /* 0x040fe60000041808 */
[----:B------:R-:W-:Y:S05]  /*102e0*/  MUFU.EX2 R29, R63 ;  /* 0x0000003f001d7308 */ /* 0x000fea0000000800 */
[C---:B-1----:R-:W-:Y:S05]  /*102f0*/  HMMA.16816.F32.BF16 R68, R16.reuse, R20, R68 ;  /* 0x000000141044723c */ /* 0x042fea0000041844 */
[----:B------:R-:W1:Y:S03]  /*10300*/  MUFU.EX2 R30, R62 ;  /* 0x0000003e001e7308 */ /* 0x000e660000000800 */
[C---:B------:R-:W-:Y:S01]  /*10310*/  HMMA.16816.F32.BF16 R72, R16.reuse, R22, R72 ;  /* 0x000000161048723c */ /* 0x040fe20000041848 */
[----:B------:R-:W4:Y:S03]  /*10320*/  LDSM.16.MT88.4 R20, [R168+0xac00] ;  /* 0x00ac0000a814783b */ /* 0x000f260000004200 */
[----:B---3--:R-:W-:Y:S03]  /*10330*/  F2FP.BF16.PACK_AB R107, R119, R28 ;  /* 0x0000001c776b723e */ /* 0x008fe600000010ff */
[----:B------:R-:W3:Y:S01]  /*10340*/  MUFU.EX2 R31, R64 ;  /* 0x00000040001f7308 */ /* 0x000ee20000000800 */
[C---:B------:R-:W-:Y:S07]  /*10350*/  HMMA.16816.F32.BF16 R76, R16.reuse, R32, R76 ;  /* 0x00000020104c723c */ /* 0x040fee000004184c */
[----:B------:R-:W-:Y:S01]  /*10360*/  FADD.FTZ R33, R131, R120 ;  /* 0x0000007883217221 */ /* 0x000fe20000010000 */
[C---:B------:R-:W-:Y:S04]  /*10370*/  HMMA.16816.F32.BF16 R80, R16.reuse, R34, R80 ;  /* 0x000000221050723c */ /* 0x040fe80000041850 */
[----:B------:R-:W-:Y:S01]  /*10380*/  FADD.FTZ R33, R130, R33 ;  /* 0x0000002182217221 */ /* 0x000fe20000010000 */
[----:B-1----:R-:W-:Y:S03]  /*10390*/  F2FP.BF16.PACK_AB R104, R30, R29 ;  /* 0x0000001d1e68723e */ /* 0x002fe600000010ff */
[C---:B------:R-:W-:Y:S04]  /*103a0*/  HMMA.16816.F32.BF16 R84, R16.reuse, R36, R84 ;  /* 0x000000241054723c */ /* 0x040fe80000041854 */
[----:B------:R-:W-:Y:S02]  /*103b0*/  FADD.FTZ R32, R114, R33 ;  /* 0x0000002172207221 */ /* 0x000fe40000010000 */
[----:B------:R-:W-:Y:S01]  /*103c0*/  FADD.FTZ R33, R105, R132 ;  /* 0x0000008469217221 */ /* 0x000fe20000010000 */
[----:B------:R-:W-:Y:S01]  /*103d0*/  F2FP.BF16.PACK_AB R105, R60, R59 ;  /* 0x0000003b3c69723e */ /* 0x000fe200000010ff */
[C---:B------:R-:W-:Y:S04]  /*103e0*/  HMMA.16816.F32.BF16 R88, R16.reuse, R38, R88 ;  /* 0x000000261058723c */ /* 0x040fe80000041858 */
[----:B---3--:R-:W-:Y:S01]  /*103f0*/  F2FP.BF16.PACK_AB R106, R118, R31 ;  /* 0x0000001f766a723e */ /* 0x008fe200000010ff */
[----:B------:R-:W-:Y:S02]  /*10400*/  FADD.FTZ R32, R113, R32 ;  /* 0x0000002071207221 */ /* 0x000fe40000010000 */
[----:B------:R-:W-:Y:S01]  /*10410*/  FADD.FTZ R33, R122, R33 ;  /* 0x000000217a217221 */ /* 0x000fe20000010000 */
[C---:B--2---:R-:W-:Y:S04]  /*10420*/  HMMA.16816.F32.BF16 R92, R16.reuse, R24, R92 ;  /* 0x00000018105c723c */ /* 0x044fe8000004185c */
[----:B------:R-:W-:Y:S02]  /*10430*/  FADD.FTZ R141, R141, R32 ;  /* 0x000000208d8d7221 */ /* 0x000fe40000010000 */
[----:B------:R-:W-:Y:S02]  /*10440*/  FADD.FTZ R140, R140, R33 ;  /* 0x000000218c8c7221 */ /* 0x000fe40000010000 */
[C---:B------:R-:W-:Y:S01]  /*10450*/  HMMA.16816.F32.BF16 R96, R16.reuse, R26, R96 ;  /* 0x0000001a1060723c */ /* 0x040fe20000041860 */
[----:B------:R-:W1:Y:S03]  /*10460*/  LDSM.16.MT88.4 R24, [R170+0xcc00] ;  /* 0x00cc0000aa18783b */ /* 0x000e660000004200 */
[----:B------:R-:W-:Y:S02]  /*10470*/  FADD.FTZ R136, R136, R141 ;  /* 0x0000008d88887221 */ /* 0x000fe40000010000 */
[----:B------:R-:W-:Y:S02]  /*10480*/  FADD.FTZ R139, R139, R140 ;  /* 0x0000008c8b8b7221 */ /* 0x000fe40000010000 */
[C---:B------:R-:W-:Y:S04]  /*10490*/  HMMA.16816.F32.BF16 R100, R16.reuse, R40, R100 ;  /* 0x000000281064723c */ /* 0x040fe80000041864 */
[----:B------:R-:W-:Y:S04]  /*104a0*/  FADD.FTZ R137, R137, R136 ;  /* 0x0000008889897221 */ /* 0x000fe80000010000 */
[----:B------:R-:W-:Y:S01]  /*104b0*/  HMMA.16816.F32.BF16 R12, R16, R42, R12 ;  /* 0x0000002a100c723c */ /* 0x000fe2000004180c */
[----:B------:R-:W2:Y:S03]  /*104c0*/  LDSM.16.MT88.4 R16, [R168+0xcc00] ;  /* 0x00cc0000a810783b */ /* 0x000ea60000004200 */
[----:B------:R-:W-:Y:S04]  /*104d0*/  FADD.FTZ R137, R134, R137 ;  /* 0x0000008986897221 */ /* 0x000fe80000010000 */
[C---:B------:R-:W-:Y:S01]  /*104e0*/  HMMA.16816.F32.BF16 R112, R104.reuse, R108, R4 ;  /* 0x0000006c6870723c */ /* 0x040fe20000041804 */
[----:B------:R-:W3:Y:S04]  /*104f0*/  LDSM.16.MT88.4 R4, [R170+0xec00] ;  /* 0x00ec0000aa04783b */ /* 0x000ee80000004200 */
[----:B------:R-:W-:Y:S03]  /*10500*/  FADD.FTZ R152, R152, R137 ;  /* 0x0000008998987221 */ /* 0x000fe60000010000 */
[C---:B------:R-:W-:Y:S01]  /*10510*/  HMMA.16816.F32.BF16 R108, R104.reuse, R110, R8 ;  /* 0x0000006e686c723c */ /* 0x040fe20000041808 */
[----:B------:R-:W5:Y:S03]  /*10520*/  LDSM.16.MT88.4 R8, [R168+0xec00] ;  /* 0x00ec0000a808783b */ /* 0x000f660000004200 */
[----:B------:R-:W-:Y:S04]  /*10530*/  FADD.FTZ R147, R147, R152 ;  /* 0x0000009893937221 */ /* 0x000fe80000010000 */
[C---:B----4-:R-:W-:Y:S04]  /*10540*/  HMMA.16816.F32.BF16 R68, R104.reuse, R20, R68 ;  /* 0x000000146844723c */ /* 0x050fe80000041844 */
[----:B------:R-:W-:Y:S03]  /*10550*/  FADD.FTZ R148, R148, R147 ;  /* 0x0000009394947221 */ /* 0x000fe60000010000 */
[----:B------:R-:W-:Y:S01]  /*10560*/  FADD.FTZ R20, R144, R139 ;  /* 0x0000008b90147221 */ /* 0x000fe20000010000 */
[C---:B------:R-:W-:Y:S04]  /*10570*/  HMMA.16816.F32.BF16 R72, R104.reuse, R22, R72 ;  /* 0x000000166848723c */ /* 0x040fe80000041848 */
[----:B------:R-:W-:Y:S02]  /*10580*/  FADD.FTZ R20, R143, R20 ;  /* 0x000000148f147221 */ /* 0x000fe40000010000 */
[----:B------:R-:W-:Y:S02]  /*10590*/  FADD.FTZ R148, R145, R148 ;  /* 0x0000009491947221 */ /* 0x000fe40000010000 */
[C---:B-1----:R-:W-:Y:S04]  /*105a0*/  HMMA.16816.F32.BF16 R76, R104.reuse, R24, R76 ;  /* 0x00000018684c723c */ /* 0x042fe8000004184c */
[----:B------:R-:W-:Y:S02]  /*105b0*/  FADD.FTZ R149, R149, R20 ;  /* 0x0000001495957221 */ /* 0x000fe40000010000 */
[----:B------:R-:W-:Y:S02]  /*105c0*/  FADD.FTZ R117, R117, R148 ;  /* 0x0000009475757221 */ /* 0x000fe40000010000 */
[C---:B------:R-:W-:Y:S04]  /*105d0*/  HMMA.16816.F32.BF16 R80, R104.reuse, R26, R80 ;  /* 0x0000001a6850723c */ /* 0x040fe80000041850 */
[----:B------:R-:W-:Y:S02]  /*105e0*/  FADD.FTZ R150, R150, R149 ;  /* 0x0000009596967221 */ /* 0x000fe40000010000 */
[----:B------:R-:W-:Y:S01]  /*105f0*/  FADD.FTZ R46, R46, R117 ;  /* 0x000000752e2e7221 */ /* 0x000fe20000010000 */
[----:B------:R-:W-:Y:S01]  /*10600*/  MOV R117, R2 ;  /* 0x0000000200757202 */ /* 0x000fe20000000f00 */
[C---:B--2---:R-:W-:Y:S04]  /*10610*/  HMMA.16816.F32.BF16 R84, R104.reuse, R16, R84 ;  /* 0x000000106854723c */ /* 0x044fe80000041854 */
[----:B------:R-:W-:Y:S03]  /*10620*/  FADD.FTZ R47, R47, R46 ;  /* 0x0000002e2f2f7221 */ /* 0x000fe60000010000 */
[----:B------:R-:W-:Y:S01]  /*10630*/  FADD.FTZ R17, R151, R150 ;  /* 0x0000009697117221 */ /* 0x000fe20000010000 */
[C---:B------:R-:W-:Y:S04]  /*10640*/  HMMA.16816.F32.BF16 R88, R104.reuse, R18, R88 ;  /* 0x000000126858723c */ /* 0x040fe80000041858 */
[----:B------:R-:W-:Y:S02]  /*10650*/  FADD.FTZ R17, R154, R17 ;  /* 0x000000119a117221 */ /* 0x000fe40000010000 */
[----:B------:R-:W-:Y:S02]  /*10660*/  FADD.FTZ R50, R50, R47 ;  /* 0x0000002f32327221 */ /* 0x000fe40000010000 */
[----:B------:R-:W-:Y:S01]  /*10670*/  FADD.FTZ R44, R44, R17 ;  /* 0x000000112c2c7221 */ /* 0x000fe20000010000 */
[C---:B---3--:R-:W-:Y:S03]  /*10680*/  HMMA.16816.F32.BF16 R92, R104.reuse, R4, R92 ;  /* 0x00000004685c723c */ /* 0x048fe6000004185c */
[----:B------:R-:W-:Y:S02]  /*10690*/  FADD.FTZ R45, R45, R44 ;  /* 0x0000002c2d2d7221 */ /* 0x000fe40000010000 */
[----:B------:R-:W-:Y:S02]  /*106a0*/  FADD.FTZ R51, R51, R50 ;  /* 0x0000003233337221 */ /* 0x000fe40000010000 */
[----:B------:R-:W-:Y:S01]  /*106b0*/  FADD.FTZ R48, R48, R45 ;  /* 0x0000002d30307221 */ /* 0x000fe20000010000 */
[C---:B------:R-:W-:Y:S04]  /*106c0*/  HMMA.16816.F32.BF16 R96, R104.reuse, R6, R96 ;  /* 0x000000066860723c */ /* 0x040fe80000041860 */
[----:B------:R-:W-:Y:S02]  /*106d0*/  FADD.FTZ R49, R49, R48 ;  /* 0x0000003031317221 */ /* 0x000fe40000010000 */
[----:B------:R-:W-:Y:S02]  /*106e0*/  FADD.FTZ R54, R54, R51 ;  /* 0x0000003336367221 */ /* 0x000fe40000010000 */
[----:B------:R-:W-:Y:S01]  /*106f0*/  FADD.FTZ R52, R52, R49 ;  /* 0x0000003134347221 */ /* 0x000fe20000010000 */
[C---:B-----5:R-:W-:Y:S03]  /*10700*/  HMMA.16816.F32.BF16 R100, R104.reuse, R8, R100 ;  /* 0x000000086864723c */ /* 0x060fe60000041864 */
        /* <DEDUP_REMOVED lines=15> */
.L_x_1961:
[----:B------:R-:W1:Y:S01]  /*10800*/  SHFL.BFLY PT, R8, R197, 0x2, 0x1f ;  /* 0x0c401f00c5087f89 */ /* 0x000e6200000e0000 */
[----:B------:R-:W-:Y:S01]  /*10810*/  MOV R6, 0x3f800000 ;  /* 0x3f80000000067802 */ /* 0x000fe20000000f00 */
[----:B------:R-:W-:Y:S01]  /*10820*/  ULDC.U8 UR4, c[0x0][0x328] ;  /* 0x0000ca0000047ab9 */ /* 0x000fe20000000000 */
        /* <DEDUP_REMOVED lines=10> */
[----:B---3--:R-:W-:Y:S02]  /*108d0*/  SHF.R.S32.HI R9, RZ, 0x1f, R0 ;  /* 0x0000001fff097819 */ /* 0x008fe40000011400 */
[----:B------:R-:W-:-:S09]  /*108e0*/  FSETP.NE.FTZ.AND P2, PT, R4, RZ, PT ;  /* 0x000000ff0400720b */ /* 0x000fd20003f55000 */
[----:B------:R-:W1:Y:S08]  /*108f0*/  @P3 MUFU.RCP R6, R5 ;  /* 0x0000000500063308 */ /* 0x000e700000001000 */
[----:B------:R-:W2:Y:S01]  /*10900*/  @P2 MUFU.RCP R7, R4 ;  /* 0x0000000400072308 */ /* 0x000ea20000001000 */
[----:B-1----:R-:W-:-:S07]  /*10910*/  FMUL.FTZ R112, R6, R112 ;  /* 0x0000007006707220 */ /* 0x002fce0000410000 */
[----:B------:R-:W-:Y:S01]  /*10920*/  @P2 MUFU.LG2 R4, R4 ;  /* 0x0000000400042308 */ /* 0x000fe20000000c00 */
[C---:B------:R-:W-:Y:S02]  /*10930*/  FMUL.FTZ R113, R6.reuse, R113 ;  /* 0x0000007106717220 */ /* 0x040fe40000410000 */
        /* <DEDUP_REMOVED lines=32> */
[-C--:B------:R-:W-:Y:S01]  /*10b40*/  LEA.HI R6, R9, R0.reuse, RZ, 0x2 ;  /* 0x0000000009067211 */ /* 0x080fe200078f10ff */
[----:B--2---:R-:W-:Y:S01]  /*10b50*/  FMUL.FTZ R115, R7, R115 ;  /* 0x0000007307737220 */ /* 0x004fe20000410000 */
        /* <DEDUP_REMOVED lines=8> */
[----:B------:R-:W-:Y:S01]  /*10be0*/  IADD3 R14, -R13, R0, RZ ;  /* 0x000000000d0e7210 */ /* 0x000fe20007ffe1ff */
        /* <DEDUP_REMOVED lines=31> */
[----:B------:R-:W-:Y:S02]  /*10de0*/  SHF.R.S32.HI R7, RZ, 0x1f, R8 ;  /* 0x0000001fff077819 */ /* 0x000fe40000011408 */
[----:B------:R-:W-:-:S02]  /*10df0*/  F2FP.BF16.PACK_AB R102, R103, R102 ;  /* 0x000000666766723e */ /* 0x000fc400000010ff */
[----:B------:R-:W-:Y:S02]  /*10e00*/  LEA.HI R7, R7, R8, RZ, 0x3 ;  /* 0x0000000807077211 */ /* 0x000fe400078f18ff */
[----:B------:R-:W-:Y:S02]  /*10e10*/  F2FP.BF16.PACK_AB R106, R107, R106 ;  /* 0x0000006a6b6a723e */ /* 0x000fe400000010ff */
[----:B------:R-:W-:-:S04]  /*10e20*/  LOP3.LUT R7, R7, 0xfffffff8, RZ, 0xc0, !PT ;  /* 0xfffffff807077812 */ /* 0x000fc800078ec0ff */
[----:B------:R-:W-:-:S04]  /*10e30*/  IADD3 R7, R8, -R7, RZ ;  /* 0x8000000708077210 */ /* 0x000fc80007ffe0ff */
[----:B------:R-:W-:-:S04]  /*10e40*/  LEA.HI R10, R7, R7, RZ, 0x1 ;  /* 0x00000007070a7211 */ /* 0x000fc800078f08ff */
[----:B------:R-:W-:Y:S02]  /*10e50*/  SHF.R.S32.HI R12, RZ, 0x1, R10 ;  /* 0x00000001ff0c7819 */ /* 0x000fe4000001140a */
[----:B------:R-:W-:Y:S02]  /*10e60*/  LOP3.LUT R10, R10, 0x3fffffe, RZ, 0xc0, !PT ;  /* 0x03fffffe0a0a7812 */ /* 0x000fe400078ec0ff */
[C---:B------:R-:W-:Y:S01]  /*10e70*/  LOP3.LUT P0, RZ, R12.reuse, 0x2, RZ, 0xc0, !PT ;  /* 0x000000020cff7812 */ /* 0x040fe2000780c0ff */
[----:B------:R-:W-:Y:S01]  /*10e80*/  IMAD.SHL.U32 R13, R12, 0x40, RZ ;  /* 0x000000400c0d7824 */ /* 0x000fe200078e00ff */
[----:B------:R-:W-:Y:S02]  /*10e90*/  IADD3 R10, R7, -R10, RZ ;  /* 0x8000000a070a7210 */ /* 0x000fe40007ffe0ff */
[----:B------:R-:W-:Y:S02]  /*10ea0*/  LEA R7, R11, R14, 0x8 ;  /* 0x0000000e0b077211 */ /* 0x000fe400078e40ff */
[----:B------:R-:W-:-:S03]  /*10eb0*/  LOP3.LUT R13, R13, 0xc0, RZ, 0xc0, !PT ;  /* 0x000000c00d0d7812 */ /* 0x000fc600078ec0ff */
[----:B------:R-:W-:Y:S01]  /*10ec0*/  IMAD R7, R10, 0x10, R7 ;  /* 0x000000100a077824 */ /* 0x000fe200078e0207 */
[----:B------:R-:W-:Y:S02]  /*10ed0*/  LOP3.LUT R10, R12, 0x1, RZ, 0xc0, !PT ;  /* 0x000000010c0a7812 */ /* 0x000fe400078ec0ff */
[----:B------:R-:W-:Y:S01]  /*10ee0*/  LEA.HI R14, R13, R13, RZ, 0x1d ;  /* 0x0000000d0d0e7211 */ /* 0x000fe200078fe8ff */
[----:B------:R-:W1:Y:S01]  /*10ef0*/  @P3 MUFU.LG2 R12, R5 ;  /* 0x00000005000c3308 */ /* 0x000e620000000c00 */
[----:B------:R-:W-:Y:S02]  /*10f00*/  ISETP.NE.U32.AND P1, PT, R10, 0x1, PT ;  /* 0x000000010a00780c */ /* 0x000fe40003f25070 */
[----:B------:R-:W-:Y:S02]  /*10f10*/  LEA R7, R7, R14, 0x1 ;  /* 0x0000000e07077211 */ /* 0x000fe400078e08ff */
[----:B------:R-:W-:Y:S02]  /*10f20*/  MOV R10, 0x20 ;  /* 0x00000020000a7802 */ /* 0x000fe40000000f00 */
[----:B------:R-:W-:-:S02]  /*10f30*/  SHF.L.U32 R7, R7, 0x1, RZ ;  /* 0x0000000107077819 */ /* 0x000fc400000006ff */
[----:B------:R-:W-:Y:S02]  /*10f40*/  SEL R10, R10, 0xffffffe0, !P0 ;  /* 0xffffffe00a0a7807 */ /* 0x000fe40004000000 */
[C---:B------:R-:W-:Y:S01]  /*10f50*/  IADD3 R13, R7.reuse, -0x10, RZ ;  /* 0xfffffff0070d7810 */ /* 0x040fe20007ffe0ff */
[----:B------:R-:W-:Y:S01]  /*10f60*/  STS [R7], R112 ;  /* 0x0000007007007388 */ /* 0x000fe20000000800 */
[----:B------:R-:W-:Y:S01]  /*10f70*/  ISETP.NE.AND P0, PT, RZ, UR4, PT ;  /* 0x00000004ff007c0c */ /* 0x000fe2000bf05270 */
[C---:B------:R-:W-:Y:S01]  /*10f80*/  IMAD.IADD R15, R7.reuse, 0x1, R10 ;  /* 0x00000001070f7824 */ /* 0x040fe200078e020a */
[----:B------:R-:W-:Y:S01]  /*10f90*/  @P1 IADD3 R13, R7, 0x10, RZ ;  /* 0x00000010070d1810 */ /* 0x000fe20007ffe0ff */
[----:B------:R-:W-:Y:S01]  /*10fa0*/  STS [R7+0x200], R114 ;  /* 0x0002007207007388 */ /* 0x000fe20000000800 */
[----:B-1----:R-:W-:Y:S01]  /*10fb0*/  @P3 FMUL.FTZ R12, R12, 0.69314718246459960938 ;  /* 0x3f3172180c0c3820 */ /* 0x002fe20000410000 */
[----:B------:R-:W-:Y:S02]  /*10fc0*/  MOV R5, 0x7f800000 ;  /* 0x7f80000000057802 */ /* 0x000fe40000000f00 */
[----:B------:R-:W-:Y:S01]  /*10fd0*/  IADD3 R17, R10, R13, RZ ;  /* 0x0000000d0a117210 */ /* 0x000fe20007ffe0ff */
[----:B------:R-:W-:Y:S01]  /*10fe0*/  STS [R13], R108 ;  /* 0x0000006c0d007388 */ /* 0x000fe20000000800 */
[----:B------:R-:W-:Y:S01]  /*10ff0*/  MOV R10, 0x7f800000 ;  /* 0x7f800000000a7802 */ /* 0x000fe20000000f00 */
[----:B------:R-:W-:-:S02]  /*11000*/  @P3 FFMA.FTZ R5, R3, c[0x0][0x238], R12 ;  /* 0x00008e0003053a23 */ /* 0x000fc4000001000c */
        /* <DEDUP_REMOVED lines=15> */
[----:B------:R2:W-:Y:S04]  /*11100*/  STS [R13+0x2000], R96 ;  /* 0x002000600d007388 */ /* 0x0005e80000000800 */
[----:B------:R2:W-:Y:S04]  /*11110*/  STS [R13+0x2200], R98 ;  /* 0x002200620d007388 */ /* 0x0005e80000000800 */
[----:B------:R2:W-:Y:S04]  /*11120*/  STS [R15+0x2000], R100 ;  /* 0x002000640f007388 */ /* 0x0005e80000000800 */
[----:B------:R2:W-:Y:S04]  /*11130*/  STS [R15+0x2200], R102 ;  /* 0x002200660f007388 */ /* 0x0005e80000000800 */
[----:B------:R2:W-:Y:S04]  /*11140*/  STS [R17+0x2000], R104 ;  /* 0x0020006811007388 */ /* 0x0005e80000000800 */
[----:B------:R2:W-:Y:S01]  /*11150*/  STS [R17+0x2200], R106 ;  /* 0x0022006a11007388 */ /* 0x0005e20000000800 */
[----:B-1----:R-:W-:-:S04]  /*11160*/  @P2 FMUL.FTZ R7, R4, 0.69314718246459960938 ;  /* 0x3f31721804072820 */ /* 0x002fc80000410000 */
[----:B------:R-:W-:Y:S01]  /*11170*/  @P2 FFMA.FTZ R10, R2, c[0x0][0x238], R7 ;  /* 0x00008e00020a2a23 */ /* 0x000fe20000010007 */
[----:B------:R-:W-:Y:S05]  /*11180*/  @!P0 BRA `(.L_x_1966) ;  /* 0x0000007000008947 */ /* 0x000fea0003800000 */
[----:B------:R-:W1:Y:S01]  /*11190*/  S2R R2, SR_CTAID.Y ;  /* 0x0000000000027919 */ /* 0x000e620000002600 */
[----:B------:R-:W-:-:S03]  /*111a0*/  ISETP.NE.AND P0, PT, R183, -0x1, PT ;  /* 0xffffffffb700780c */ /* 0x000fc60003f05270 */
[----:B------:R-:W3:Y:S01]  /*111b0*/  S2R R3, SR_CTAID.Z ;  /* 0x0000000000037919 */ /* 0x000ee20000002700 */
[----:B-1----:R-:W-:-:S05]  /*111c0*/  IMAD R4, R2, c[0x0][0x214], RZ ;  /* 0x0000850002047a24 */ /* 0x002fca00078e02ff */
[----:B------:R-:W-:-:S05]  /*111d0*/  SEL R4, R4, R183, !P0 ;  /* 0x000000b704047207 */ /* 0x000fca0004000000 */
[----:B---3--:R-:W-:Y:S01]  /*111e0*/  IMAD R4, R3, c[0x0][0x234], R4 ;  /* 0x00008d0003047a24 */ /* 0x008fe200078e0204 */
[----:B------:R-:W-:Y:S05]  /*111f0*/  BRA `(.L_x_1967) ;  /* 0x0000004000007947 */ /* 0x000fea0003800000 */
.L_x_1966:
[----:B------:R-:W1:Y:S04]  /*11200*/  S2R R3, SR_CTAID.Z ;  /* 0x0000000000037919 */ /* 0x000e680000002700 */
[----:B------:R-:W1:Y:S02]  /*11210*/  S2R R2, SR_CTAID.Y ;  /* 0x0000000000027919 */ /* 0x000e640000002600 */
[----:B-1----:R-:W-:-:S04]  /*11220*/  IMAD R4, R2, c[0x0][0x1c0], R3 ;  /* 0x0000700002047a24 */ /* 0x002fc800078e0203 */
[----:B------:R-:W-:Y:S02]  /*11230*/  IMAD R4, R4, c[0x0][0x214], RZ ;  /* 0x0000850004047a24 */ /* 0x000fe400078e02ff */
.L_x_1967:
[----:B------:R-:W-:Y:S01]  /*11240*/  BAR.SYNC.DEFER_BLOCKING 0x0 ;  /* 0x0000000000007b1d */ /* 0x000fe20000010000 */
[----:B------:R-:W-:Y:S01]  /*11250*/  LOP3.LUT R9, R9, 0xffffffe0, RZ, 0xc0, !PT ;  /* 0xffffffe009097812 */ /* 0x000fe200078ec0ff */
[C---:B------:R-:W-:Y:S01]  /*11260*/  IMAD.WIDE.U32 R38, R183.reuse, c[0x0][0x1e8], RZ ;  /* 0x00007a00b7267a25 */ /* 0x040fe200078e00ff */
[----:B------:R-:W-:Y:S02]  /*11270*/  SHF.R.S32.HI R36, RZ, 0x1f, R11 ;  /* 0x0000001fff247819 */ /* 0x000fe4000001140b */
[----:B------:R-:W-:Y:S01]  /*11280*/  SHF.R.S32.HI R7, RZ, 0x1f, R2 ;  /* 0x0000001fff077819 */ /* 0x000fe20000011402 */
[----:B------:R-:W-:Y:S01]  /*11290*/  IMAD.IADD R9, R0, 0x1, -R9 ;  /* 0x0000000100097824 */ /* 0x000fe200078e0a09 */
[----:B------:R-:W-:Y:S01]  /*112a0*/  ISETP.NE.AND P0, PT, R183, -0x1, PT ;  /* 0xffffffffb700780c */ /* 0x000fe20003f05270 */
[----:B------:R-:W-:Y:S01]  /*112b0*/  IMAD.WIDE.U32 R40, R2, c[0x0][0x1e0], RZ ;  /* 0x0000780002287a25 */ /* 0x000fe200078e00ff */
[----:B------:R-:W-:Y:S01]  /*112c0*/  LEA.HI R36, R36, R11, RZ, 0x2 ;  /* 0x0000000b24247211 */ /* 0x000fe200078f10ff */
[----:B------:R-:W-:Y:S01]  /*112d0*/  BSSY B0, `(.L_x_1968) ;  /* 0x000001e000007945 */ /* 0x000fe20003800000 */
[----:B------:R-:W-:Y:S01]  /*112e0*/  LOP3.LUT P1, RZ, R9, 0x3, RZ, 0xc0, !PT ;  /* 0x0000000309ff7812 */ /* 0x000fe2000782c0ff */
[----:B------:R-:W-:Y:S01]  /*112f0*/  IMAD R7, R7, c[0x0][0x1e0], RZ ;  /* 0x0000780007077a24 */ /* 0x000fe200078e02ff */
[----:B------:R-:W-:Y:S01]  /*11300*/  LOP3.LUT R36, R36, 0xffffffc, RZ, 0xc0, !PT ;  /* 0x0ffffffc24247812 */ /* 0x000fe200078ec0ff */
[----:B------:R-:W-:Y:S01]  /*11310*/  IMAD R183, R183, c[0x0][0x1ec], R39 ;  /* 0x00007b00b7b77a24 */ /* 0x000fe200078e0227 */
[----:B------:R-:W-:Y:S01]  /*11320*/  SEL R0, R40, R38, !P0 ;  /* 0x0000002628007207 */ /* 0x000fe20004000000 */
[----:B------:R-:W-:-:S02]  /*11330*/  IMAD R7, R2, c[0x0][0x1e4], R7 ;  /* 0x0000790002077a24 */ /* 0x000fc400078e0207 */
[----:B------:R-:W-:-:S03]  /*11340*/  IMAD.IADD R11, R11, 0x1, -R36 ;  /* 0x000000010b0b7824 */ /* 0x000fc600078e0a24 */
[----:B------:R-:W-:Y:S01]  /*11350*/  @!P0 IADD3 R183, R41, R7, RZ ;  /* 0x0000000729b78210 */ /* 0x000fe20007ffe0ff */
[----:B------:R-:W-:Y:S01]  /*11360*/  IMAD R178, R11, 0x10, R178 ;  /* 0x000000100bb27824 */ /* 0x000fe200078e02b2 */
[----:B------:R1:W3:Y:S04]  /*11370*/  LDS.128 R28, [R181] ;  /* 0x00000000b51c7984 */ /* 0x0002e80000000c00 */
[----:B------:R1:W4:Y:S04]  /*11380*/  LDS.128 R24, [R181+0x800] ;  /* 0x00080000b5187984 */ /* 0x0003280000000c00 */
[----:B------:R1:W2:Y:S04]  /*11390*/  LDS.128 R20, [R181+0x1000] ;  /* 0x00100000b5147984 */ /* 0x0002a80000000c00 */
[----:B--2---:R1:W2:Y:S04]  /*113a0*/  LDS.128 R16, [R181+0x1800] ;  /* 0x00180000b5107984 */ /* 0x0042a80000000c00 */
[----:B------:R1:W1:Y:S04]  /*113b0*/  LDS.128 R12, [R181+0x2000] ;  /* 0x00200000b50c7984 */ /* 0x0002680000000c00 */
[----:B------:R1:W1:Y:S01]  /*113c0*/  LDS.128 R32, [R181+0x2800] ;  /* 0x00280000b5207984 */ /* 0x0002620000000c00 */
[----:B------:R-:W-:Y:S05]  /*113d0*/  @P1 BRA `(.L_x_1969) ;  /* 0x000000d000001947 */ /* 0x000fea0003800000 */
[----:B------:R-:W5:Y:S02]  /*113e0*/  S2R R9, SR_CTAID.X ;  /* 0x0000000000097919 */ /* 0x000f640000002500 */
[C---:B-----5:R-:W-:Y:S01]  /*113f0*/  IMAD R11, R9.reuse, 0x40, R4 ;  /* 0x00000040090b7824 */ /* 0x060fe200078e0204 */
[----:B------:R-:W-:Y:S01]  /*11400*/  IADD3 R4, R178, 0x8, RZ ;  /* 0x00000008b2047810 */ /* 0x000fe20007ffe0ff */
        /* <DEDUP_REMOVED lines=10> */
.L_x_1969:
[----:B------:R-:W-:Y:S05]  /*114b0*/  BSYNC B0 ;  /* 0x0000000000007941 */ /* 0x000fea0003800000 */
.L_x_1968:
[----:B------:R-:W5:Y:S01]  /*114c0*/  S2R R7, SR_CTAID.X ;  /* 0x0000000000077919 */ /* 0x000f620000002500 */
[----:B------:R-:W-:Y:S01]  /*114d0*/  SHF.R.S32.HI R4, RZ, 0x1f, R3 ;  /* 0x0000001fff047819 */ /* 0x000fe20000011403 */
[----:B------:R-:W-:Y:S04]  /*114e0*/  BSSY B0, `(.L_x_1970) ;  /* 0x000001c000007945 */ /* 0x000fe80003800000 */
[----:B------:R-:W-:-:S04]  /*114f0*/  IMAD R4, R4, c[0x0][0x1f0], RZ ;  /* 0x00007c0004047a24 */ /* 0x000fc800078e02ff */
[----:B------:R-:W-:Y:S01]  /*11500*/  IMAD R4, R3, c[0x0][0x1f4], R4 ;  /* 0x00007d0003047a24 */ /* 0x000fe200078e0204 */
[----:B----45:R-:W-:-:S04]  /*11510*/  SHF.L.U32 R5, R7, 0x6, RZ ;  /* 0x0000000607057819 */ /* 0x030fc800000006ff */
[----:B------:R-:W-:Y:S01]  /*11520*/  SHF.R.S32.HI R2, RZ, 0x1f, R5 ;  /* 0x0000001fff027819 */ /* 0x000fe20000011405 */
[----:B------:R-:W-:-:S04]  /*11530*/  IMAD.WIDE.U32 R10, R5, c[0x0][0x1e8], R184 ;  /* 0x00007a00050a7a25 */ /* 0x000fc800078e00b8 */
[----:B------:R-:W-:Y:S01]  /*11540*/  IMAD R2, R2, c[0x0][0x1e8], RZ ;  /* 0x00007a0002027a24 */ /* 0x000fe200078e02ff */
[----:B------:R-:W-:-:S03]  /*11550*/  IADD3 R10, P0, R0, R10, RZ ;  /* 0x0000000a000a7210 */ /* 0x000fc60007f1e0ff */
[C---:B------:R-:W-:Y:S01]  /*11560*/  IMAD R2, R5.reuse, c[0x0][0x1ec], R2 ;  /* 0x00007b0005027a24 */ /* 0x040fe200078e0202 */
[----:B------:R-:W-:-:S04]  /*11570*/  IADD3 R5, -R5, R182, RZ ;  /* 0x000000b605057210 */ /* 0x000fc80007ffe1ff */
        /* <DEDUP_REMOVED lines=9> */
[----:B------:R-:W-:Y:S01]  /*11610*/  IMAD R0, R8, c[0x0][0x1ec], R3 ;  /* 0x00007b0008007a24 */ /* 0x000fe200078e0203 */
[----:B------:R-:W-:Y:S01]  /*11620*/  ISETP.GE.AND P0, PT, R174, c[0x0][0x220], PT ;  /* 0x00008800ae007a0c */ /* 0x000fe20003f06270 */
[----:B------:R-:W-:-:S04]  /*11630*/  IMAD.WIDE.U32 R36, R8, c[0x0][0x1e8], R4 ;  /* 0x00007a0008247a25 */ /* 0x000fc800078e0004 */
[----:B------:R-:W-:Y:S01]  /*11640*/  IMAD.IADD R0, R0, 0x1, R37 ;  /* 0x0000000100007824 */ /* 0x000fe200078e0225 */
[----:B------:R-:W-:-:S04]  /*11650*/  LEA R2, P3, R36, c[0x0][0x1d0], 0x1 ;  /* 0x0000740024027a11 */ /* 0x000fc800078608ff */
[----:B------:R-:W-:-:S05]  /*11660*/  LEA.HI.X R3, R36, c[0x0][0x1d4], R0, 0x1, P3 ;  /* 0x0000750024037a11 */ /* 0x000fca00018f0c00 */
[----:B---3--:R3:W-:Y:S04]  /*11670*/  @!P2 STG.E.128 [R2.64], R28 ;  /* 0x0000001c0200a986 */ /* 0x0087e8000c101d06 */
[----:B------:R3:W-:Y:S04]  /*11680*/  @!P1 STG.E.128 [R2.64+0x40], R20 ;  /* 0x0000401402009986 */ /* 0x0007e8000c101d06 */
[----:B-1----:R3:W-:Y:S02]  /*11690*/  @!P0 STG.E.128 [R2.64+0x80], R12 ;  /* 0x0000800c02008986 */ /* 0x0027e4000c101d06 */
.L_x_1971:
[----:B------:R-:W-:Y:S05]  /*116a0*/  BSYNC B0 ;  /* 0x0000000000007941 */ /* 0x000fea0003800000 */
.L_x_1970:
[----:B------:R-:W-:Y:S01]  /*116b0*/  IMAD R7, R7, -0x40, R182 ;  /* 0xffffffc007077824 */ /* 0x000fe200078e02b6 */
[----:B------:R-:W-:-:S04]  /*116c0*/  LEA.HI.SX32 R6, R6, 0x20, 0x1e ;  /* 0x0000002006067811 */ /* 0x000fc800078ff2ff */
[----:B------:R-:W-:-:S13]  /*116d0*/  ISETP.GE.AND P0, PT, R6, R7, PT ;  /* 0x000000070600720c */ /* 0x000fda0003f06270 */
[----:B------:R-:W-:Y:S05]  /*116e0*/  @P0 EXIT ;  /* 0x000000000000094d */ /* 0x000fea0003800000 */
[----:B------:R-:W-:Y:S01]  /*116f0*/  IADD3 R8, P0, R8, 0x20, RZ ;  /* 0x0000002008087810 */ /* 0x000fe20007f1e0ff */
[----:B------:R-:W-:Y:S01]  /*11700*/  IMAD.MOV.U32 R4, RZ, RZ, R10 ;  /* 0x000000ffff047224 */ /* 0x000fe200078e000a */
[----:B------:R-:W-:-:S03]  /*11710*/  ISETP.GE.AND P1, PT, R184, c[0x0][0x220], PT ;  /* 0x00008800b8007a0c */ /* 0x000fc60003f26270 */
[----:B---3--:R-:W-:Y:S01]  /*11720*/  IMAD.X R3, RZ, RZ, R189, P0 ;  /* 0x000000ffff037224 */ /* 0x008fe200000e06bd */
[----:B------:R-:W-:Y:S01]  /*11730*/  ISETP.GE.AND P0, PT, R175, c[0x0][0x220], PT ;  /* 0x00008800af007a0c */ /* 0x000fe20003f06270 */
[----:B------:R-:W-:-:S04]  /*11740*/  IMAD.WIDE.U32 R4, R8, c[0x0][0x1e8], R4 ;  /* 0x00007a0008047a25 */ /* 0x000fc800078e0004 */
[----:B------:R-:W-:Y:S01]  /*11750*/  IMAD R3, R3, c[0x0][0x1e8], RZ ;  /* 0x00007a0003037a24 */ /* 0x000fe200078e02ff */
[----:B------:R-:W-:-:S03]  /*11760*/  LEA R2, P2, R4, c[0x0][0x1d0], 0x1 ;  /* 0x0000740004027a11 */ /* 0x000fc600078408ff */
[----:B------:R-:W-:-:S04]  /*11770*/  IMAD R3, R8, c[0x0][0x1ec], R3 ;  /* 0x00007b0008037a24 */ /* 0x000fc800078e0203 */
[----:B------:R-:W-:-:S05]  /*11780*/  IMAD.IADD R3, R3, 0x1, R5 ;  /* 0x0000000103037824 */ /* 0x000fca00078e0205 */
[----:B------:R-:W-:-:S05]  /*11790*/  LEA.HI.X R3, R4, c[0x0][0x1d4], R3, 0x1, P2 ;  /* 0x0000750004037a11 */ /* 0x000fca00010f0c03 */
[----:B--2---:R2:W-:Y:S01]  /*117a0*/  @!P0 STG.E.128 [R2.64+0x40], R16 ;  /* 0x0000401002008986 */ /* 0x0045e2000c101d06 */
[----:B------:R-:W-:-:S03]  /*117b0*/  ISETP.GE.AND P0, PT, R174, c[0x0][0x220], PT ;  /* 0x00008800ae007a0c */ /* 0x000fc60003f06270 */
[----:B------:R2:W-:Y:S10]  /*117c0*/  @!P1 STG.E.128 [R2.64], R24 ;  /* 0x0000001802009986 */ /* 0x0005f4000c101d06 */
[----:B------:R-:W-:Y:S05]  /*117d0*/  @P0 EXIT ;  /* 0x000000000000094d */ /* 0x000fea0003800000 */
[----:B-1----:R-:W-:Y:S01]  /*117e0*/  STG.E.128 [R2.64+0x80], R32 ;  /* 0x0000802002007986 */ /* 0x002fe2000c101d06 */
[----:B------:R-:W-:Y:S05]  /*117f0*/  EXIT ;  /* 0x000000000000794d */ /* 0x000fea0003800000 */
.L_x_1972:
        /* <DEDUP_REMOVED lines=16> */
.L_x_6332:


//--------------------- .text._ZN5flash24flash_fwd_splitkv_kernelI23Flash_fwd_kernel_traitsILi96ELi64ELi128ELi4ELb0ELb0EN7cutlass10bfloat16_tE19Flash_kernel_traitsILi96ELi64ELi128ELi4ES3_EELb1ELb0ELb1ELb0ELb0ELb1ELb0ELb0EEEvNS_16Flash_fwd_paramsE --------------------------
	.section	.text._ZN5flash24flash_fwd_splitkv_kernelI23Flash_fwd_kernel_traitsILi96ELi64ELi128ELi4ELb0ELb0EN7cutlass10bfloat16_tE19Flash_kernel_traitsILi96ELi64ELi128ELi4ES3_EELb1ELb0ELb1ELb0ELb0ELb1ELb0ELb0EEEvNS_16Flash_fwd_paramsE,"ax",@progbits
	.sectioninfo	@"SHI_REGISTERS=242"
	.align	128
        .global         _ZN5flash24flash_fwd_splitkv_kernelI23Flash_fwd_kernel_traitsILi96ELi64ELi128ELi4ELb0ELb0EN7cutlass10bfloat16_tE19Flash_kernel_traitsILi96ELi64ELi128ELi4ES3_EELb1ELb0ELb1ELb0ELb0ELb1ELb0ELb0EEEvNS_16Flash_fwd_paramsE
        .type           _ZN5flash24flash_fwd_splitkv_kernelI23Flash_fwd_kernel_traitsILi96ELi64ELi128ELi4ELb0ELb0EN7cutlass10bfloat16_tE19Flash_kernel_traitsILi96ELi64ELi128ELi4ES3_EELb1ELb0ELb1ELb0ELb0ELb1ELb0ELb0EEEvNS_16Flash_fwd_paramsE,@function
        .size           _ZN5flash24flash_fwd_splitkv_kernelI23Flash_fwd_kernel_traitsILi96ELi64ELi128ELi4ELb0ELb0EN7cutlass10bfloat16_tE19Flash_kernel_traitsILi96ELi64ELi128ELi4ES3_EELb1ELb0ELb1ELb0ELb0ELb1ELb0ELb0EEEvNS_16Flash_fwd_paramsE,(.L_x_6333 - _ZN5flash24flash_fwd_splitkv_kernelI23Flash_fwd_kernel_traitsILi96ELi64ELi128ELi4ELb0ELb0EN7cutlass10bfloat16_tE19Flash_kernel_traitsILi96ELi64ELi128ELi4ES3_EELb1ELb0ELb1ELb0ELb0ELb1ELb0ELb0EEEvNS_16Flash_fwd_paramsE)
        .other          _ZN5flash24flash_fwd_splitkv_kernelI23Flash_fwd_kernel_traitsILi96ELi64ELi128ELi4ELb0ELb0EN7cutlass10bfloat16_tE19Flash_kernel_traitsILi96ELi64ELi128ELi4ES3_EELb1ELb0ELb1ELb0ELb0ELb1ELb0ELb0EEEvNS_16Flash_fwd_paramsE,@"STO_CUDA_ENTRY STV_DEFAULT"
_ZN5flash24flash_fwd_splitkv_kernelI23Flash_fwd_kernel_traitsILi96ELi64ELi128ELi4ELb0ELb0EN7cutlass10bfloat16_tE19Flash_kernel_traitsILi96ELi64ELi128ELi4ES3_EELb1ELb0ELb1ELb0ELb0ELb1ELb0ELb0EEEvNS_16Flash_fwd_paramsE:
.text._ZN5flash24flash_fwd_splitkv_kernelI23Flash_fwd_kernel_traitsILi96ELi64ELi128ELi4ELb0ELb0EN7cutlass10bfloat16_tE19Flash_kernel_traitsILi96ELi64ELi128ELi4ES3_EELb1ELb0ELb1ELb0ELb0ELb1ELb0ELb0EEEvNS_16Flash_fwd_paramsE:
        /* <DEDUP_REMOVED lines=33> */
.L_x_1973:
[----:B-1-34-:R-:W-:Y:S02]  /*0210*/  MOV R0, c[0x0][0x218] ;  /* 0x0000860000007a02 */ /* 0x01afe40000000f00 */
.L_x_1974:
        /* <DEDUP_REMOVED lines=80> */
.L_x_1977:
[----:B------:R-:W-:Y:S05]  /*0720*/  BSYNC B0 ;  /* 0x0000000000007941 */ /* 0x000fea0003800000 */
.L_x_1976:
        /* <DEDUP_REMOVED lines=19> */
.L_x_1979:
[----:B------:R-:W-:Y:S05]  /*0860*/  BSYNC B0 ;  /* 0x0000000000007941 */ /* 0x000fea0003800000 */
.L_x_1978:
        /* <DEDUP_REMOVED lines=13> */
.L_x_1975:
        /* <DEDUP_REMOVED lines=93> */
.L_x_1980:
        /* <DEDUP_REMOVED lines=15> */
.L_x_1982:
        /* <DEDUP_REMOVED lines=52> */
.L_x_1981:
        /* <DEDUP_REMOVED lines=110> */
.L_x_1984:
[----:B------:R-:W-:Y:S05]  /*1a20*/  BSYNC B0 ;  /* 0x0000000000007941 */ /* 0x000fea0003800000 */
.L_x_1983:
        /* <DEDUP_REMOVED lines=36> */
.L_x_1986:
[----:B------:R-:W-:Y:S05]  /*1c70*/  BSYNC B0 ;  /* 0x0000000000007941 */ /* 0x000fea0003800000 */
.L_x_1985:
        /* <DEDUP_REMOVED lines=33> */
.L_x_1988:
[----:B------:R-:W-:Y:S05]  /*1e90*/  BSYNC B0 ;  /* 0x0000000000007941 */ /* 0x000fea0003800000 */
.L_x_1987:
        /* <DEDUP_REMOVED lines=34> */
.L_x_1990:
[----:B------:R-:W-:Y:S05]  /*20c0*/  BSYNC B0 ;  /* 0x0000000000007941 */ /* 0x000fea0003800000 */
.L_x_1989:
        /* <DEDUP_REMOVED lines=32> */
.L_x_1992:
[----:B------:R-:W-:Y:S05]  /*22d0*/  BSYNC B0 ;  /* 0x0000000000007941 */ /* 0x000fea0003800000 */
.L_x_1991:
        /* <DEDUP_REMOVED lines=34> */
.L_x_1994:
[----:B------:R-:W-:Y:S05]  /*2500*/  BSYNC B0 ;  /* 0x0000000000007941 */ /* 0x000fea0003800000 */
.L_x_1993:
        /* <DEDUP_REMOVED lines=93> */
.L_x_1996:
[----:B---3--:R-:W-:Y:S05]  /*2ae0*/  BSYNC B0 ;  /* 0x0000000000007941 */ /* 0x008fea0003800000 */
.L_x_1995:
        /* <DEDUP_REMOVED lines=34> */
.L_x_1998:
[----:B------:R-:W-:Y:S05]  /*2d10*/  BSYNC B0 ;  /* 0x0000000000007941 */ /* 0x000fea0003800000 */
.L_x_1997:
        /* <DEDUP_REMOVED lines=34> */
.L_x_2000:
[----:B------:R-:W-:Y:S05]  /*2f40*/  BSYNC B0 ;  /* 0x0000000000007941 */ /* 0x000fea0003800000 */
.L_x_1999:
        /* <DEDUP_REMOVED lines=39> */
.L_x_2002:
[----:B------:R-:W-:Y:S05]  /*31c0*/  BSYNC B0 ;  /* 0x0000000000007941 */ /* 0x000fea0003800000 */
.L_x_2001:
[----:B------:R-:W-:Y:S01]  /*31d0*/  IMAD.SHL.U32 R170, R170, 0x2, RZ ;  /* 0x00000002aaaa7824 */ /* 0x000fe200078e00ff */
[----:B------:R-:W-:Y:S01]  /*31e0*/  LDSM.16.M88.4 R92, [R171] ;  /* 0x00000000ab5c783b */ /* 0x000fe20000000200 */
[----:B------:R-:W-:Y:S01]  /*31f0*/  IMAD R169, R4, 0x2, R171 ;  /* 0x0000000204a97824 */ /* 0x000fe200078e02ab */
[----:B------:R-:W-:Y:S01]  /*3200*/  IMNMX R136, R118, R131, PT ;  /* 0x0000008376887217 */ /* 0x000fe20003800200 */
[----:B------:R-:W-:Y:S01]  /*3210*/  IMAD R119, R3, 0x2, R170 ;  /* 0x0000000203777824 */ /* 0x000fe200078e02aa */
[----:B------:R-:W5:Y:S04]  /*3220*/  LDSM.16.M88.4 R20, [R170+0x3000] ;  /* 0x00300000aa14783b */ /* 0x000f680000000200 */
[----:B------:R-:W1:Y:S04]  /*3230*/  LDSM.16.M88.4 R80, [R170+0x3400] ;  /* 0x00340000aa50783b */ /* 0x000e680000000200 */
[----:B------:R-:W-:Y:S04]  /*3240*/  LDSM.16.M88.4 R108, [R169] ;  /* 0x00000000a96c783b */ /* 0x000fe80000000200 */
[----:B------:R-:W2:Y:S04]  /*3250*/  LDSM.16.M88.4 R84, [R119+0x3000] ;  /* 0x003000007754783b */ /* 0x000ea80000000200 */
[----:B------:R-:W3:Y:S04]  /*3260*/  LDSM.16.M88.4 R72, [R170+0x3800] ;  /* 0x00380000aa48783b */ /* 0x000ee80000000200 */
[----:B------:R-:W4:Y:S04]  /*3270*/  LDSM.16.M88.4 R64, [R170+0x3c00] ;  /* 0x003c0000aa40783b */ /* 0x000f280000000200 */
[----:B------:R-:W2:Y:S04]  /*3280*/  LDSM.16.M88.4 R56, [R170+0x4000] ;  /* 0x00400000aa38783b */ /* 0x000ea80000000200 */
[----:B------:R-:W2:Y:S04]  /*3290*/  LDSM.16.M88.4 R40, [R119+0x3400] ;  /* 0x003400007728783b */ /* 0x000ea80000000200 */
[----:B------:R-:W-:Y:S04]  /*32a0*/  LDSM.16.M88.4 R88, [R171+0x1000] ;  /* 0x00100000ab58783b */ /* 0x000fe80000000200 */
[----:B-12---:R-:W1:Y:S01]  /*32b0*/  LDSM.16.M88.4 R8, [R170+0x5000] ;  /* 0x00500000aa08783b */ /* 0x006e620000000200 */
[C---:B-----5:R-:W-:Y:S03]  /*32c0*/  HMMA.16816.F32.BF16 R24, R92.reuse, R20, RZ ;  /* 0x000000145c18723c */ /* 0x060fe600000418ff */
[----:B------:R-:W2:Y:S04]  /*32d0*/  LDSM.16.M88.4 R48, [R170+0x4400] ;  /* 0x00440000aa30783b */ /* 0x000ea80000000200 */
[----:B------:R-:W5:Y:S01]  /*32e0*/  LDSM.16.M88.4 R100, [R170+0x4800] ;  /* 0x00480000aa64783b */ /* 0x000f620000000200 */
[C---:B------:R-:W-:Y:S03]  /*32f0*/  HMMA.16816.F32.BF16 R20, R92.reuse, R22, RZ ;  /* 0x000000165c14723c */ /* 0x040fe600000418ff */
[----:B------:R-:W1:Y:S04]  /*3300*/  LDSM.16.M88.4 R36, [R119+0x3800] ;  /* 0x003800007724783b */ /* 0x000e680000000200 */
[----:B------:R-:W1:Y:S01]  /*3310*/  LDSM.16.M88.4 R28, [R119+0x3c00] ;  /* 0x003c0000771c783b */ /* 0x000e620000000200 */
[C---:B------:R-:W-:Y:S03]  /*3320*/  HMMA.16816.F32.BF16 R32, R92.reuse, R80, RZ ;  /* 0x000000505c20723c */ /* 0x040fe600000418ff */
[----:B------:R-:W1:Y:S04]  /*3330*/  LDSM.16.M88.4 R12, [R119+0x4000] ;  /* 0x00400000770c783b */ /* 0x000e680000000200 */
[----:B------:R-:W1:Y:S01]  /*3340*/  LDSM.16.M88.4 R104, [R170+0x4c00] ;  /* 0x004c0000aa68783b */ /* 0x000e620000000200 */
[----:B------:R-:W-:Y:S03]  /*3350*/  HMMA.16816.F32.BF16 R80, R92, R82, RZ ;  /* 0x000000525c50723c */ /* 0x000fe600000418ff */
[----:B------:R-:W-:Y:S04]  /*3360*/  LDSM.16.M88.4 R124, [R119+0x5000] ;  /* 0x00500000777c783b */ /* 0x000fe80000000200 */
[----:B------:R-:W1:Y:S01]  /*3370*/  LDSM.16.M88.4 R112, [R170+0x5400] ;  /* 0x00540000aa70783b */ /* 0x000e620000000200 */
[C---:B------:R-:W-:Y:S03]  /*3380*/  HMMA.16816.F32.BF16 R20, R108.reuse, R86, R20 ;  /* 0x000000566c14723c */ /* 0x040fe60000041814 */
[----:B------:R-:W-:Y:S04]  /*3390*/  LDSM.16.M88.4 R120, [R119+0x4800] ;  /* 0x004800007778783b */ /* 0x000fe80000000200 */
[----:B------:R-:W-:Y:S01]  /*33a0*/  LDSM.16.M88.4 R16, [R119+0x4400] ;  /* 0x004400007710783b */ /* 0x000fe20000000200 */
[----:B------:R-:W-:Y:S03]  /*33b0*/  HMMA.16816.F32.BF16 R24, R108, R84, R24 ;  /* 0x000000546c18723c */ /* 0x000fe60000041818 */
[----:B------:R-:W-:Y:S04]  /*33c0*/  LDSM.16.M88.4 R84, [R170+0x5800] ;  /* 0x00580000aa54783b */ /* 0x000fe80000000200 */
[----:B------:R-:W0:Y:S01]  /*33d0*/  LDGDEPBAR ;  /* 0x00000000000079af */ /* 0x000e220000000000 */
[C---:B---3--:R-:W-:Y:S08]  /*33e0*/  HMMA.16816.F32.BF16 R76, R92.reuse, R72, RZ ;  /* 0x000000485c4c723c */ /* 0x048ff000000418ff */
[C---:B----4-:R-:W-:Y:S08]  /*33f0*/  HMMA.16816.F32.BF16 R68, R92.reuse, R64, RZ ;  /* 0x000000405c44723c */ /* 0x050ff000000418ff */
[C---:B------:R-:W-:Y:S08]  /*3400*/  HMMA.16816.F32.BF16 R60, R92.reuse, R56, RZ ;  /* 0x000000385c3c723c */ /* 0x040ff000000418ff */
[C---:B------:R-:W-:Y:S08]  /*3410*/  HMMA.16816.F32.BF16 R72, R92.reuse, R74, RZ ;  /* 0x0000004a5c48723c */ /* 0x040ff000000418ff */
[C---:B------:R-:W-:Y:S08]  /*3420*/  HMMA.16816.F32.BF16 R64, R92.reuse, R66, RZ ;  /* 0x000000425c40723c */ /* 0x040ff000000418ff */
[----:B------:R-:W-:Y:S08]  /*3430*/  HMMA.16816.F32.BF16 R56, R92, R58, RZ ;  /* 0x0000003a5c38723c */ /* 0x000ff000000418ff */
[C---:B------:R-:W-:Y:S08]  /*3440*/  HMMA.16816.F32.BF16 R32, R108.reuse, R40, R32 ;  /* 0x000000286c20723c */ /* 0x040ff00000041820 */
[----:B------:R-:W-:Y:S01]  /*3450*/  HMMA.16816.F32.BF16 R80, R108, R42, R80 ;  /* 0x0000002a6c50723c */ /* 0x000fe20000041850 */
[----:B------:R-:W3:Y:S07]  /*3460*/  LDSM.16.M88.4 R40, [R169+0x1000] ;  /* 0x00100000a928783b */ /* 0x000eee0000000200 */
[C---:B-1----:R-:W-:Y:S08]  /*3470*/  HMMA.16816.F32.BF16 R20, R88.reuse, R10, R20 ;  /* 0x0000000a5814723c */ /* 0x042ff00000041814 */
[----:B------:R-:W-:Y:S01]  /*3480*/  HMMA.16816.F32.BF16 R24, R88, R8, R24 ;  /* 0x000000085818723c */ /* 0x000fe20000041818 */
[----:B------:R-:W-:Y:S07]  /*3490*/  LDSM.16.M88.4 R8, [R169+0x2000] ;  /* 0x00200000a908783b */ /* 0x000fee0000000200 */
[C---:B--2---:R-:W-:Y:S08]  /*34a0*/  HMMA.16816.F32.BF16 R52, R92.reuse, R48, RZ ;  /* 0x000000305c34723c */ /* 0x044ff000000418ff */
[C---:B-----5:R-:W-:Y:S08]  /*34b0*/  HMMA.16816.F32.BF16 R44, R92.reuse, R100, RZ ;  /* 0x000000645c2c723c */ /* 0x060ff000000418ff */
[C---:B------:R-:W-:Y:S08]  /*34c0*/  HMMA.16816.F32.BF16 R48, R92.reuse, R50, RZ ;  /* 0x000000325c30723c */ /* 0x040ff000000418ff */
[----:B------:R-:W-:Y:S08]  /*34d0*/  HMMA.16816.F32.BF16 R100, R92, R102, RZ ;  /* 0x000000665c64723c */ /* 0x000ff000000418ff */
[C---:B------:R-:W-:Y:S08]  /*34e0*/  HMMA.16816.F32.BF16 R76, R108.reuse, R36, R76 ;  /* 0x000000246c4c723c */ /* 0x040ff0000004184c */
[C---:B------:R-:W-:Y:S01]  /*34f0*/  HMMA.16816.F32.BF16 R72, R108.reuse, R38, R72 ;  /* 0x000000266c48723c */ /* 0x040fe20000041848 */
[----:B------:R-:W1:Y:S07]  /*3500*/  LDSM.16.M88.4 R36, [R119+0x5400] ;  /* 0x005400007724783b */ /* 0x000e6e0000000200 */
[C---:B------:R-:W-:Y:S08]  /*3510*/  HMMA.16816.F32.BF16 R68, R108.reuse, R28, R68 ;  /* 0x0000001c6c44723c */ /* 0x040ff00000041844 */
[C---:B------:R-:W-:Y:S01]  /*3520*/  HMMA.16816.F32.BF16 R64, R108.reuse, R30, R64 ;  /* 0x0000001e6c40723c */ /* 0x040fe20000041840 */
[----:B------:R-:W-:Y:S07]  /*3530*/  LDSM.16.M88.4 R28, [R170+0x7000] ;  /* 0x00700000aa1c783b */ /* 0x000fee0000000200 */
[C---:B------:R-:W-:Y:S08]  /*3540*/  HMMA.16816.F32.BF16 R60, R108.reuse, R12, R60 ;  /* 0x0000000c6c3c723c */ /* 0x040ff0000004183c */
[----:B------:R-:W-:Y:S01]  /*3550*/  HMMA.16816.F32.BF16 R56, R108, R14, R56 ;  /* 0x0000000e6c38723c */ /* 0x000fe20000041838 */
[----:B------:R-:W2:Y:S07]  /*3560*/  LDSM.16.M88.4 R12, [R171+0x2000] ;  /* 0x00200000ab0c783b */ /* 0x000eae0000000200 */
[C---:B------:R-:W-:Y:S08]  /*3570*/  HMMA.16816.F32.BF16 R96, R92.reuse, R104, RZ ;  /* 0x000000685c60723c */ /* 0x040ff000000418ff */
[----:B------:R-:W-:Y:S01]  /*3580*/  HMMA.16816.F32.BF16 R92, R92, R106, RZ ;  /* 0x0000006a5c5c723c */ /* 0x000fe200000418ff */
[----:B------:R-:W4:Y:S07]  /*3590*/  LDSM.16.M88.4 R104, [R119+0x4c00] ;  /* 0x004c00007768783b */ /* 0x000f2e0000000200 */
[----:B------:R-:W-:Y:S08]  /*35a0*/  HMMA.16816.F32.BF16 R32, R88, R112, R32 ;  /* 0x000000705820723c */ /* 0x000ff00000041820 */
[C---:B---3--:R-:W-:Y:S08]  /*35b0*/  HMMA.16816.F32.BF16 R20, R40.reuse, R126, R20 ;  /* 0x0000007e2814723c */ /* 0x048ff00000041814 */
[----:B------:R-:W-:Y:S08]  /*35c0*/  HMMA.16816.F32.BF16 R24, R40, R124, R24 ;  /* 0x0000007c2818723c */ /* 0x000ff00000041818 */
[C---:B------:R-:W-:Y:S08]  /*35d0*/  HMMA.16816.F32.BF16 R44, R108.reuse, R120, R44 ;  /* 0x000000786c2c723c */ /* 0x040ff0000004182c */
[C---:B------:R-:W-:Y:S08]  /*35e0*/  HMMA.16816.F32.BF16 R52, R108.reuse, R16, R52 ;  /* 0x000000106c34723c */ /* 0x040ff00000041834 */
[C---:B------:R-:W-:Y:S01]  /*35f0*/  HMMA.16816.F32.BF16 R48, R108.reuse, R18, R48 ;  /* 0x000000126c30723c */ /* 0x040fe20000041830 */
[----:B------:R-:W-:Y:S07]  /*3600*/  LDSM.16.M88.4 R16, [R119+0x7000] ;  /* 0x007000007710783b */ /* 0x000fee0000000200 */
[----:B------:R-:W-:Y:S01]  /*3610*/  HMMA.16816.F32.BF16 R120, R108, R122, R100 ;  /* 0x0000007a6c78723c */ /* 0x000fe20000041864 */
[----:B------:R-:W3:Y:S07]  /*3620*/  LDSM.16.M88.4 R100, [R170+0x7400] ;  /* 0x00740000aa64783b */ /* 0x000eee0000000200 */
[----:B------:R-:W-:Y:S08]  /*3630*/  HMMA.16816.F32.BF16 R80, R88, R114, R80 ;  /* 0x000000725850723c */ /* 0x000ff00000041850 */
[----:B-1----:R-:W-:Y:S08]  /*3640*/  HMMA.16816.F32.BF16 R32, R40, R36, R32 ;  /* 0x000000242820723c */ /* 0x002ff00000041820 */
[C---:B--2---:R-:W-:Y:S08]  /*3650*/  HMMA.16816.F32.BF16 R20, R12.reuse, R30, R20 ;  /* 0x0000001e0c14723c */ /* 0x044ff00000041814 */
[----:B------:R-:W-:Y:S01]  /*3660*/  HMMA.16816.F32.BF16 R24, R12, R28, R24 ;  /* 0x0000001c0c18723c */ /* 0x000fe20000041818 */
[----:B------:R-:W-:Y:S07]  /*3670*/  LDSM.16.M88.4 R28, [R119+0x5800] ;  /* 0x00580000771c783b */ /* 0x000fee0000000200 */
[C---:B----4-:R-:W-:Y:S08]  /*3680*/  HMMA.16816.F32.BF16 R96, R108.reuse, R104, R96 ;  /* 0x000000686c60723c */ /* 0x050ff00000041860 */
[----:B------:R-:W-:Y:S07]  /*3690*/  HMMA.16816.F32.BF16 R92, R108, R106, R92 ;  /* 0x0000006a6c5c723c */ /* 0x000fee000004185c */
[----:B------:R-:W-:Y:S01]  /*36a0*/  IMAD.IADD R108, R2, 0x1, R177 ;  /* 0x00000001026c7824 */ /* 0x000fe200078e02b1 */
[----:B------:R-:W-:Y:S01]  /*36b0*/  HMMA.16816.F32.BF16 R104, R88, R84, R76 ;  /* 0x000000545868723c */ /* 0x000fe2000004184c */
[----:B------:R-:W1:Y:S02]  /*36c0*/  LDSM.16.M88.4 R76, [R119+0x7400] ;  /* 0x00740000774c783b */ /* 0x000e640000000200 */
[----:B------:R-:W-:Y:S01]  /*36d0*/  I2F R3, R108 ;  /* 0x0000006c00037306 */ /* 0x000fe20000201400 */
[----:B------:R-:W-:-:S02]  /*36e0*/  IADD3 R114, R108, 0x9, RZ ;  /* 0x000000096c727810 */ /* 0x000fc40007ffe0ff */
[C---:B------:R-:W-:Y:S02]  /*36f0*/  IADD3 R112, R108.reuse, 0x8, RZ ;  /* 0x000000086c707810 */ /* 0x040fe40007ffe0ff */
[----:B------:R-:W-:Y:S01]  /*3700*/  HMMA.16816.F32.BF16 R80, R40, R38, R80 ;  /* 0x000000262850723c */ /* 0x000fe20000041850 */
[----:B------:R-:W2:Y:S01]  /*3710*/  LDSM.16.M88.4 R36, [R170+0x5c00] ;  /* 0x005c0000aa24783b */ /* 0x000ea20000000200 */
[C---:B------:R-:W-:Y:S01]  /*3720*/  IADD3 R110, R108.reuse, 0x1, RZ ;  /* 0x000000016c6e7810 */ /* 0x040fe20007ffe0ff */
[----:B------:R-:W-:Y:S01]  /*3730*/  I2F R113, R114 ;  /* 0x0000007200717306 */ /* 0x000fe20000201400 */
[C---:B------:R-:W-:Y:S02]  /*3740*/  IADD3 R124, R108.reuse, 0x10, RZ ;  /* 0x000000106c7c7810 */ /* 0x040fe40007ffe0ff */
[----:B------:R-:W-:Y:S02]  /*3750*/  IADD3 R138, R108, 0x39, RZ ;  /* 0x000000396c8a7810 */ /* 0x000fe40007ffe0ff */
[----:B---3--:R-:W-:Y:S01]  /*3760*/  HMMA.16816.F32.BF16 R32, R12, R100, R32 ;  /* 0x000000640c20723c */ /* 0x008fe20000041820 */
[----:B------:R-:W-:-:S02]  /*3770*/  ISETP.GE.AND P5, PT, R114, R136, PT ;  /* 0x000000887200720c */ /* 0x000fc40003fa6270 */
[----:B------:R-:W-:Y:S01]  /*3780*/  I2F R111, R112 ;  /* 0x00000070006f7306 */ /* 0x000fe20000201400 */
[-C--:B------:R-:W-:Y:S02]  /*3790*/  ISETP.GE.AND P3, PT, R112, R136.reuse, PT ;  /* 0x000000887000720c */ /* 0x080fe40003f66270 */
[----:B------:R-:W-:Y:S02]  /*37a0*/  IADD3 R126, R108, 0x38, RZ ;  /* 0x000000386c7e7810 */ /* 0x000fe40007ffe0ff */
[----:B------:R-:W-:Y:S01]  /*37b0*/  HMMA.16816.F32.BF16 R20, R8, R18, R20 ;  /* 0x000000120814723c */ /* 0x000fe20000041814 */
[----:B------:R-:W-:Y:S02]  /*37c0*/  ISETP.GE.AND P4, PT, R110, R136, PT ;  /* 0x000000886e00720c */ /* 0x000fe40003f86270 */
[----:B------:R-:W-:Y:S01]  /*37d0*/  I2F R109, R110 ;  /* 0x0000006e006d7306 */ /* 0x000fe20000201400 */
[----:B------:R-:W-:-:S04]  /*37e0*/  IADD3 R130, R108, 0x40, RZ ;  /* 0x000000406c827810 */ /* 0x000fc80007ffe0ff */
[----:B------:R-:W-:Y:S01]  /*37f0*/  HMMA.16816.F32.BF16 R24, R8, R16, R24 ;  /* 0x000000100818723c */ /* 0x000fe20000041818 */
[----:B------:R-:W-:Y:S02]  /*3800*/  LDSM.16.M88.4 R16, [R170+0x7800] ;  /* 0x00780000aa10783b */ /* 0x000fe40000000200 */
[----:B------:R-:W-:Y:S05]  /*3810*/  I2F R115, R124 ;  /* 0x0000007c00737306 */ /* 0x000fea0000201400 */
[----:B------:R-:W-:Y:S08]  /*3820*/  HMMA.16816.F32.BF16 R80, R12, R102, R80 ;  /* 0x000000660c50723c */ /* 0x000ff00000041850 */
[----:B-1----:R-:W-:Y:S01]  /*3830*/  HMMA.16816.F32.BF16 R32, R8, R76, R32 ;  /* 0x0000004c0820723c */ /* 0x002fe20000041820 */
[----:B------:R-:W-:-:S04]  /*3840*/  FMUL.FTZ R20, R20, c[0x0][0x2ec] ;  /* 0x0000bb0014147a20 */ /* 0x000fc80000410000 */
[----:B------:R1:W-:Y:S02]  /*3850*/  MUFU.TANH R76, R20 ;  /* 0x00000014004c7308 */ /* 0x0003e40000002400 */
[----:B------:R-:W-:Y:S01]  /*3860*/  FMUL.FTZ R77, R21, c[0x0][0x2ec] ;  /* 0x0000bb00154d7a20 */ /* 0x000fe20000410000 */
[C---:B--2---:R-:W-:Y:S01]  /*3870*/  HMMA.16816.F32.BF16 R68, R88.reuse, R36, R68 ;  /* 0x000000245844723c */ /* 0x044fe20000041844 */
[----:B------:R-:W-:Y:S02]  /*3880*/  FMUL.FTZ R24, R24, c[0x0][0x2ec] ;  /* 0x0000bb0018187a20 */ /* 0x000fe40000410000 */
[----:B------:R-:W-:Y:S02]  /*3890*/  FMUL.FTZ R125, R25, c[0x0][0x2ec] ;  /* 0x0000bb00197d7a20 */ /* 0x000fe40000410000 */
[----:B------:R2:W3:Y:S01]  /*38a0*/  MUFU.TANH R100, R24 ;  /* 0x0000001800647308 */ /* 0x0004e20000002400 */
[----:B------:R-:W-:Y:S02]  /*38b0*/  FMUL.FTZ R101, R26, c[0x0][0x2ec] ;  /* 0x0000bb001a657a20 */ /* 0x000fe40000410000 */
[----:B------:R-:W-:Y:S01]  /*38c0*/  FMUL.FTZ R36, R22, c[0x0][0x2ec] ;  /* 0x0000bb0016247a20 */ /* 0x000fe20000410000 */
[C---:B------:R-:W-:Y:S01]  /*38d0*/  HMMA.16816.F32.BF16 R72, R88.reuse, R86, R72 ;  /* 0x000000565848723c */ /* 0x040fe20000041848 */
[----:B------:R-:W-:Y:S01]  /*38e0*/  FMUL.FTZ R37, R23, c[0x0][0x2ec] ;  /* 0x0000bb0017257a20 */ /* 0x000fe20000410000 */
[----:B------:R-:W-:Y:S01]  /*38f0*/  LDSM.16.M88.4 R84, [R119+0x7800] ;  /* 0x007800007754783b */ /* 0x000fe20000000200 */
[----:B------:R-:W-:Y:S01]  /*3900*/  FMUL.FTZ R102, R27, c[0x0][0x2ec] ;  /* 0x0000bb001b667a20 */ /* 0x000fe20000410000 */
[----:B------:R-:W-:Y:S02]  /*3910*/  MUFU.TANH R77, R77 ;  /* 0x0000004d004d7308 */ /* 0x000fe40000002400 */
[----:B-1----:R-:W1:Y:S01]  /*3920*/  LDSM.16.M88.4 R20, [R119+0x5c00] ;  /* 0x005c00007714783b */ /* 0x002e620000000200 */
[----:B------:R-:W-:Y:S01]  /*3930*/  FMUL.FTZ R32, R32, c[0x0][0x2ec] ;  /* 0x0000bb0020207a20 */ /* 0x000fe20000410000 */
[----:B------:R-:W-:Y:S02]  /*3940*/  HMMA.16816.F32.BF16 R64, R88, R38, R64 ;  /* 0x000000265840723c */ /* 0x000fe40000041840 */
[----:B--2---:R-:W2:Y:S02]  /*3950*/  LDSM.16.M88.4 R24, [R170+0x6000] ;  /* 0x00600000aa18783b */ /* 0x004ea40000000200 */
[----:B------:R-:W-:Y:S01]  /*3960*/  MUFU.TANH R37, R37 ;  /* 0x0000002500257308 */ /* 0x000fe20000002400 */
[----:B---3--:R-:W-:-:S03]  /*3970*/  FFMA.FTZ R100, R0, R3, R100 ;  /* 0x0000000300647223 */ /* 0x008fc60000010064 */
[----:B------:R-:W-:Y:S01]  /*3980*/  HMMA.16816.F32.BF16 R80, R8, R78, R80 ;  /* 0x0000004e0850723c */ /* 0x000fe20000041850 */
[----:B------:R-:W-:Y:S02]  /*3990*/  FMUL.FTZ R38, R34, c[0x0][0x2ec] ;  /* 0x0000bb0022267a20 */ /* 0x000fe40000410000 */
[----:B------:R-:W-:Y:S01]  /*39a0*/  FMUL.FTZ R39, R35, c[0x0][0x2ec] ;  /* 0x0000bb0023277a20 */ /* 0x000fe20000410000 */
[----:B------:R3:W-:Y:S03]  /*39b0*/  MUFU.TANH R78, R32 ;  /* 0x00000020004e7308 */ /* 0x0007e60000002400 */
[----:B------:R-:W-:Y:S01]  /*39c0*/  FMUL.FTZ R79, R33, c[0x0][0x2ec] ;  /* 0x0000bb00214f7a20 */ /* 0x000fe20000410000 */
[C---:B------:R-:W-:Y:S04]  /*39d0*/  HMMA.16816.F32.BF16 R104, R40.reuse, R28, R104 ;  /* 0x0000001c2868723c */ /* 0x040fe80000041868 */
[----:B------:R-:W4:Y:S04]  /*39e0*/  MUFU.TANH R36, R36 ;  /* 0x0000002400247308 */ /* 0x000f280000002400 */
[----:B------:R-:W-:Y:S01]  /*39f0*/  HMMA.16816.F32.BF16 R72, R40, R30, R72 ;  /* 0x0000001e2848723c */ /* 0x000fe20000041848 */
[----:B------:R-:W-:Y:S04]  /*3a00*/  LDSM.16.M88.4 R28, [R170+0x6400] ;  /* 0x00640000aa1c783b */ /* 0x000fe80000000200 */
[----:B---3--:R-:W3:Y:S01]  /*3a10*/  LDSM.16.M88.4 R32, [R170+0x7c00] ;  /* 0x007c0000aa20783b */ /* 0x008ee20000000200 */
[----:B------:R-:W-:Y:S02]  /*3a20*/  MUFU.TANH R125, R125 ;  /* 0x0000007d007d7308 */ /* 0x000fe40000002400 */
[----:B------:R-:W-:-:S02]  /*3a30*/  FMUL.FTZ R83, R83, c[0x0][0x2ec] ;  /* 0x0000bb0053537a20 */ /* 0x000fc40000410000 */
[----:B------:R-:W-:Y:S02]  /*3a40*/  FMUL.FTZ R80, R80, c[0x0][0x2ec] ;  /* 0x0000bb0050507a20 */ /* 0x000fe40000410000 */
[----:B------:R-:W-:Y:S01]  /*3a50*/  FMUL.FTZ R103, R82, c[0x0][0x2ec] ;  /* 0x0000bb0052677a20 */ /* 0x000fe20000410000 */
[----:B------:R-:W-:Y:S01]  /*3a60*/  IADD3 R82, R108, 0x11, RZ ;  /* 0x000000116c527810 */ /* 0x000fe20007ffe0ff */
[----:B-1----:R-:W-:Y:S01]  /*3a70*/  HMMA.16816.F32.BF16 R68, R40, R20, R68 ;  /* 0x000000142844723c */ /* 0x002fe20000041844 */
[----:B------:R-:W-:Y:S01]  /*3a80*/  MUFU.TANH R83, R83 ;  /* 0x0000005300537308 */ /* 0x000fe20000002400 */
[----:B------:R-:W-:Y:S02]  /*3a90*/  FMUL.FTZ R81, R81, c[0x0][0x2ec] ;  /* 0x0000bb0051517a20 */ /* 0x000fe40000410000 */
[----:B----4-:R-:W-:-:S04]  /*3aa0*/  FFMA.FTZ R36, R0, R111, R36 ;  /* 0x0000006f00247223 */ /* 0x010fc80000010024 */
[----:B------:R-:W-:Y:S01]  /*3ab0*/  HMMA.16816.F32.BF16 R64, R40, R22, R64 ;  /* 0x000000162840723c */ /* 0x000fe20000041840 */
[----:B------:R-:W-:Y:S01]  /*3ac0*/  LDSM.16.M88.4 R20, [R119+0x7c00] ;  /* 0x007c00007714783b */ /* 0x000fe20000000200 */
[----:B------:R-:W-:Y:S06]  /*3ad0*/  MUFU.TANH R79, R79 ;  /* 0x0000004f004f7308 */ /* 0x000fec0000002400 */
[C---:B--2---:R-:W-:Y:S02]  /*3ae0*/  HMMA.16816.F32.BF16 R60, R88.reuse, R24, R60 ;  /* 0x00000018583c723c */ /* 0x044fe4000004183c */
[----:B------:R-:W-:Y:S06]  /*3af0*/  MUFU.TANH R39, R39 ;  /* 0x0000002700277308 */ /* 0x000fec0000002400 */
[----:B------:R-:W-:Y:S01]  /*3b00*/  HMMA.16816.F32.BF16 R56, R88, R26, R56 ;  /* 0x0000001a5838723c */ /* 0x000fe20000041838 */
[----:B------:R-:W1:Y:S01]  /*3b10*/  LDSM.16.M88.4 R24, [R119+0x6000] ;  /* 0x006000007718783b */ /* 0x000e620000000200 */
[----:B------:R-:W-:Y:S06]  /*3b20*/  MUFU.TANH R103, R103 ;  /* 0x0000006700677308 */ /* 0x000fec0000002400 */
[C---:B---3--:R-:W-:Y:S02]  /*3b30*/  HMMA.16816.F32.BF16 R68, R12.reuse, R32, R68 ;  /* 0x000000200c44723c */ /* 0x048fe40000041844 */
[----:B------:R-:W-:Y:S06]  /*3b40*/  MUFU.TANH R102, R102 ;  /* 0x0000006600667308 */ /* 0x000fec0000002400 */
[----:B------:R-:W-:Y:S01]  /*3b50*/  HMMA.16816.F32.BF16 R64, R12, R34, R64 ;  /* 0x000000220c40723c */ /* 0x000fe20000041840 */
[----:B------:R-:W-:Y:S01]  /*3b60*/  LDSM.16.M88.4 R32, [R119+0x6400] ;  /* 0x006400007720783b */ /* 0x000fe20000000200 */
[----:B------:R-:W-:Y:S06]  /*3b70*/  MUFU.TANH R38, R38 ;  /* 0x0000002600267308 */ /* 0x000fec0000002400 */
[C---:B------:R-:W-:Y:S02]  /*3b80*/  HMMA.16816.F32.BF16 R52, R88.reuse, R28, R52 ;  /* 0x0000001c5834723c */ /* 0x040fe40000041834 */
[----:B------:R-:W-:Y:S06]  /*3b90*/  MUFU.TANH R81, R81 ;  /* 0x0000005100517308 */ /* 0x000fec0000002400 */
[----:B------:R-:W-:Y:S01]  /*3ba0*/  HMMA.16816.F32.BF16 R48, R88, R30, R48 ;  /* 0x0000001e5830723c */ /* 0x000fe20000041830 */
[----:B------:R-:W2:Y:S01]  /*3bb0*/  LDSM.16.M88.4 R28, [R170+0x8000] ;  /* 0x00800000aa1c783b */ /* 0x000ea20000000200 */
[----:B------:R-:W3:Y:S06]  /*3bc0*/  MUFU.TANH R101, R101 ;  /* 0x0000006500657308 */ /* 0x000eec0000002400 */
[C---:B------:R-:W-:Y:S08]  /*3bd0*/  HMMA.16816.F32.BF16 R104, R12.reuse, R16, R104 ;  /* 0x000000100c68723c */ /* 0x040ff00000041868 */
[----:B------:R-:W-:Y:S01]  /*3be0*/  HMMA.16816.F32.BF16 R72, R12, R18, R72 ;  /* 0x000000120c48723c */ /* 0x000fe20000041848 */
[----:B------:R-:W4:Y:S01]  /*3bf0*/  LDSM.16.M88.4 R16, [R170+0x6800] ;  /* 0x00680000aa10783b */ /* 0x000f220000000200 */
[----:B---3--:R-:W-:-:S06]  /*3c00*/  FFMA.FTZ R101, R0, R3, R101 ;  /* 0x0000000300657223 */ /* 0x008fcc0000010065 */
[C---:B-1----:R-:W-:Y:S08]  /*3c10*/  HMMA.16816.F32.BF16 R60, R40.reuse, R24, R60 ;  /* 0x00000018283c723c */ /* 0x042ff0000004183c */
[----:B------:R-:W-:Y:S01]  /*3c20*/  HMMA.16816.F32.BF16 R56, R40, R26, R56 ;  /* 0x0000001a2838723c */ /* 0x000fe20000041838 */
[----:B------:R-:W-:Y:S07]  /*3c30*/  LDSM.16.M88.4 R24, [R119+0x8000] ;  /* 0x008000007718783b */ /* 0x000fee0000000200 */
[C---:B------:R-:W-:Y:S08]  /*3c40*/  HMMA.16816.F32.BF16 R68, R8.reuse, R20, R68 ;  /* 0x000000140844723c */ /* 0x040ff00000041844 */
[----:B------:R-:W-:Y:S01]  /*3c50*/  HMMA.16816.F32.BF16 R64, R8, R22, R64 ;  /* 0x000000160840723c */ /* 0x000fe20000041840 */
[----:B------:R-:W1:Y:S07]  /*3c60*/  LDSM.16.M88.4 R20, [R170+0x6c00] ;  /* 0x006c0000aa14783b */ /* 0x000e6e0000000200 */
[C---:B--2---:R-:W-:Y:S08]  /*3c70*/  HMMA.16816.F32.BF16 R60, R12.reuse, R28, R60 ;  /* 0x0000001c0c3c723c */ /* 0x044ff0000004183c */
[----:B------:R-:W-:Y:S01]  /*3c80*/  HMMA.16816.F32.BF16 R56, R12, R30, R56 ;  /* 0x0000001e0c38723c */ /* 0x000fe20000041838 */
[----:B------:R-:W2:Y:S01]  /*3c90*/  LDSM.16.M88.4 R28, [R119+0x6800] ;  /* 0x00680000771c783b */ /* 0x000ea20000000200 */
[----:B------:R-:W-:-:S02]  /*3ca0*/  FMUL.FTZ R68, R68, c[0x0][0x2ec] ;  /* 0x0000bb0044447a20 */ /* 0x000fc40000410000 */
[----:B------:R-:W-:Y:S02]  /*3cb0*/  FMUL.FTZ R70, R70, c[0x0][0x2ec] ;  /* 0x0000bb0046467a20 */ /* 0x000fe40000410000 */
[----:B------:R3:W-:Y:S01]  /*3cc0*/  MUFU.TANH R141, R68 ;  /* 0x00000044008d7308 */ /* 0x0007e20000002400 */
[----:B------:R-:W-:Y:S01]  /*3cd0*/  FMUL.FTZ R69, R69, c[0x0][0x2ec] ;  /* 0x0000bb0045457a20 */ /* 0x000fe20000410000 */
[C---:B----4-:R-:W-:Y:S01]  /*3ce0*/  HMMA.16816.F32.BF16 R44, R88.reuse, R16, R44 ;  /* 0x00000010582c723c */ /* 0x050fe2000004182c */
[----:B------:R-:W-:Y:S02]  /*3cf0*/  FMUL.FTZ R66, R66, c[0x0][0x2ec] ;  /* 0x0000bb0042427a20 */ /* 0x000fe40000410000 */
[----:B------:R-:W-:Y:S02]  /*3d00*/  FMUL.FTZ R145, R64, c[0x0][0x2ec] ;  /* 0x0000bb0040917a20 */ /* 0x000fe40000410000 */
[----:B------:R-:W-:Y:S01]  /*3d10*/  FMUL.FTZ R65, R65, c[0x0][0x2ec] ;  /* 0x0000bb0041417a20 */ /* 0x000fe20000410000 */
[----:B------:R-:W-:Y:S01]  /*3d20*/  MUFU.TANH R151, R66 ;  /* 0x0000004200977308 */ /* 0x000fe20000002400 */
[----:B------:R-:W-:Y:S01]  /*3d30*/  FMUL.FTZ R71, R71, c[0x0][0x2ec] ;  /* 0x0000bb0047477a20 */ /* 0x000fe20000410000 */
[----:B------:R-:W-:Y:S01]  /*3d40*/  HMMA.16816.F32.BF16 R120, R88, R18, R120 ;  /* 0x000000125878723c */ /* 0x000fe20000041878 */
[----:B------:R-:W4:Y:S01]  /*3d50*/  LDSM.16.M88.4 R16, [R170+0x8400] ;  /* 0x00840000aa10783b */ /* 0x000f220000000200 */
[----:B---3--:R-:W-:-:S04]  /*3d60*/  IADD3 R68, R108, 0x20, RZ ;  /* 0x000000206c447810 */ /* 0x008fc80007ffe0ff */
[----:B------:R-:W-:Y:S02]  /*3d70*/  MUFU.TANH R143, R70 ;  /* 0x00000046008f7308 */ /* 0x000fe40000002400 */
[C---:B------:R-:W-:Y:S07]  /*3d80*/  HMMA.16816.F32.BF16 R52, R40.reuse, R32, R52 ;  /* 0x000000202834723c */ /* 0x040fee0000041834 */
[----:B------:R-:W-:Y:S01]  /*3d90*/  FMUL.FTZ R32, R67, c[0x0][0x2ec] ;  /* 0x0000bb0043207a20 */ /* 0x000fe20000410000 */
[----:B------:R-:W-:Y:S01]  /*3da0*/  HMMA.16816.F32.BF16 R48, R40, R34, R48 ;  /* 0x000000222830723c */ /* 0x000fe20000041830 */
[----:B------:R-:W-:Y:S07]  /*3db0*/  I2F R64, R68 ;  /* 0x0000004400407306 */ /* 0x000fee0000201400 */
[C---:B-1----:R-:W-:Y:S01]  /*3dc0*/  HMMA.16816.F32.BF16 R96, R88.reuse, R20, R96 ;  /* 0x000000145860723c */ /* 0x042fe20000041860 */
[----:B------:R-:W-:Y:S07]  /*3dd0*/  MUFU.TANH R65, R65 ;  /* 0x0000004100417308 */ /* 0x000fee0000002400 */
[----:B------:R-:W-:Y:S01]  /*3de0*/  HMMA.16816.F32.BF16 R92, R88, R22, R92 ;  /* 0x00000016585c723c */ /* 0x000fe2000004185c */
[----:B------:R1:W-:Y:S01]  /*3df0*/  MUFU.TANH R89, R32 ;  /* 0x0000002000597308 */ /* 0x0003e20000002400 */
[----:B------:R-:W-:Y:S06]  /*3e00*/  LDSM.16.M88.4 R20, [R119+0x8400] ;  /* 0x008400007714783b */ /* 0x000fec0000000200 */
[C---:B------:R-:W-:Y:S01]  /*3e10*/  HMMA.16816.F32.BF16 R60, R8.reuse, R24, R60 ;  /* 0x00000018083c723c */ /* 0x040fe2000004183c */
[----:B------:R-:W-:Y:S07]  /*3e20*/  MUFU.TANH R69, R69 ;  /* 0x0000004500457308 */ /* 0x000fee0000002400 */
[----:B------:R-:W-:Y:S01]  /*3e30*/  HMMA.16816.F32.BF16 R56, R8, R26, R56 ;  /* 0x0000001a0838723c */ /* 0x000fe20000041838 */
[----:B-1----:R-:W1:Y:S01]  /*3e40*/  LDSM.16.M88.4 R32, [R170+0x8800] ;  /* 0x00880000aa20783b */ /* 0x002e620000000200 */
[----:B------:R-:W-:Y:S03]  /*3e50*/  MUFU.TANH R71, R71 ;  /* 0x0000004700477308 */ /* 0x000fe60000002400 */
[----:B------:R-:W3:Y:S03]  /*3e60*/  LDSM.16.M88.4 R24, [R119+0x6c00] ;  /* 0x006c00007718783b */ /* 0x000ee60000000200 */
[----:B--2---:R-:W-:Y:S02]  /*3e70*/  HMMA.16816.F32.BF16 R44, R40, R28, R44 ;  /* 0x0000001c282c723c */ /* 0x004fe4000004182c */
[----:B------:R-:W-:Y:S05]  /*3e80*/  MUFU.TANH R145, R145 ;  /* 0x0000009100917308 */ /* 0x000fea0000002400 */
[----:B------:R-:W-:Y:S01]  /*3e90*/  IADD3 R28, R108, 0x28, RZ ;  /* 0x000000286c1c7810 */ /* 0x000fe20007ffe0ff */
[----:B----4-:R-:W-:Y:S01]  /*3ea0*/  HMMA.16816.F32.BF16 R48, R12, R18, R48 ;  /* 0x000000120c30723c */ /* 0x010fe20000041830 */
[----:B------:R-:W-:Y:S01]  /*3eb0*/  FMUL.FTZ R91, R62, c[0x0][0x2ec] ;  /* 0x0000bb003e5b7a20 */ /* 0x000fe20000410000 */
[----:B------:R-:W-:Y:S01]  /*3ec0*/  IADD3 R62, R108, 0x21, RZ ;  /* 0x000000216c3e7810 */ /* 0x000fe20007ffe0ff */
[----:B------:R-:W-:Y:S01]  /*3ed0*/  FMUL.FTZ R67, R60, c[0x0][0x2ec] ;  /* 0x0000bb003c437a20 */ /* 0x000fe20000410000 */
[----:B------:R-:W-:Y:S01]  /*3ee0*/  I2F R90, R130 ;  /* 0x00000082005a7306 */ /* 0x000fe20000201400 */
[----:B------:R-:W-:-:S02]  /*3ef0*/  FMUL.FTZ R153, R63, c[0x0][0x2ec] ;  /* 0x0000bb003f997a20 */ /* 0x000fc40000410000 */
[----:B------:R-:W-:Y:S01]  /*3f00*/  FMUL.FTZ R61, R61, c[0x0][0x2ec] ;  /* 0x0000bb003d3d7a20 */ /* 0x000fe20000410000 */
[----:B------:R-:W-:Y:S01]  /*3f10*/  HMMA.16816.F32.BF16 R120, R40, R30, R120 ;  /* 0x0000001e2878723c */ /* 0x000fe20000041878 */
[----:B------:R-:W-:Y:S02]  /*3f20*/  FMUL.FTZ R56, R56, c[0x0][0x2ec] ;  /* 0x0000bb0038387a20 */ /* 0x000fe40000410000 */
[----:B------:R-:W-:Y:S01]  /*3f30*/  FMUL.FTZ R29, R57, c[0x0][0x2ec] ;  /* 0x0000bb00391d7a20 */ /* 0x000fe20000410000 */
[----:B------:R-:W-:Y:S03]  /*3f40*/  I2F R60, R62 ;  /* 0x0000003e003c7306 */ /* 0x000fe60000201400 */
[----:B------:R-:W-:Y:S01]  /*3f50*/  FMUL.FTZ R31, R59, c[0x0][0x2ec] ;  /* 0x0000bb003b1f7a20 */ /* 0x000fe20000410000 */
[----:B------:R-:W-:Y:S04]  /*3f60*/  HMMA.16816.F32.BF16 R104, R8, R84, R104 ;  /* 0x000000540868723c */ /* 0x000fe80000041868 */
[----:B------:R-:W-:Y:S04]  /*3f70*/  MUFU.TANH R85, R80 ;  /* 0x0000005000557308 */ /* 0x000fe80000002400 */
[C---:B------:R-:W-:Y:S01]  /*3f80*/  HMMA.16816.F32.BF16 R52, R12.reuse, R16, R52 ;  /* 0x000000100c34723c */ /* 0x040fe20000041834 */
[----:B------:R-:W2:Y:S03]  /*3f90*/  LDSM.16.M88.4 R16, [R119+0x8800] ;  /* 0x008800007710783b */ /* 0x000ea60000000200 */
[----:B------:R-:W-:Y:S04]  /*3fa0*/  I2F R80, R82 ;  /* 0x0000005200507306 */ /* 0x000fe80000201400 */
[----:B-1----:R-:W-:Y:S04]  /*3fb0*/  HMMA.16816.F32.BF16 R44, R12, R32, R44 ;  /* 0x000000200c2c723c */ /* 0x002fe8000004182c */
[----:B------:R1:W-:Y:S03]  /*3fc0*/  MUFU.TANH R63, R56 ;  /* 0x00000038003f7308 */ /* 0x0003e60000002400 */
[----:B------:R-:W-:Y:S01]  /*3fd0*/  FFMA.FTZ R32, R0, R113, R77 ;  /* 0x0000007100207223 */ /* 0x000fe2000001004d */
[----:B------:R-:W-:Y:S01]  /*3fe0*/  HMMA.16816.F32.BF16 R48, R8, R22, R48 ;  /* 0x000000160830723c */ /* 0x000fe20000041830 */
[----:B------:R-:W-:-:S02]  /*3ff0*/  FMUL.FTZ R104, R104, c[0x0][0x2ec] ;  /* 0x0000bb0068687a20 */ /* 0x000fc40000410000 */
[----:B------:R-:W-:Y:S01]  /*4000*/  FMUL.FTZ R107, R107, c[0x0][0x2ec] ;  /* 0x0000bb006b6b7a20 */ /* 0x000fe20000410000 */
[----:B------:R-:W4:Y:S01]  /*4010*/  I2F R22, R138 ;  /* 0x0000008a00167306 */ /* 0x000f220000201400 */
[----:B------:R-:W-:Y:S01]  /*4020*/  FSEL R32, R32, -INF , !P5 ;  /* 0xff80000020207808 */ /* 0x000fe20006800000 */
[----:B------:R-:W-:Y:S01]  /*4030*/  FFMA.FTZ R33, R0, R109, R102 ;  /* 0x0000006d00217223 */ /* 0x000fe20000010066 */
[C---:B------:R-:W-:Y:S01]  /*4040*/  IADD3 R102, R108.reuse, 0x50, RZ ;  /* 0x000000506c667810 */ /* 0x040fe20007ffe0ff */
[----:B------:R-:W-:Y:S04]  /*4050*/  HMMA.16816.F32.BF16 R72, R8, R86, R72 ;  /* 0x000000560848723c */ /* 0x000fe80000041848 */
[----:B------:R-:W-:Y:S01]  /*4060*/  MUFU.TANH R127, R104 ;  /* 0x00000068007f7308 */ /* 0x000fe20000002400 */
[----:B-1----:R-:W-:-:S02]  /*4070*/  IADD3 R56, R108, 0x29, RZ ;  /* 0x000000296c387810 */ /* 0x002fc40007ffe0ff */
[----:B------:R-:W-:Y:S01]  /*4080*/  FMUL.FTZ R87, R105, c[0x0][0x2ec] ;  /* 0x0000bb0069577a20 */ /* 0x000fe20000410000 */
[C---:B---3--:R-:W-:Y:S01]  /*4090*/  HMMA.16816.F32.BF16 R96, R40.reuse, R24, R96 ;  /* 0x000000182860723c */ /* 0x048fe20000041860 */
[----:B------:R-:W-:Y:S01]  /*40a0*/  FMUL.FTZ R105, R106, c[0x0][0x2ec] ;  /* 0x0000bb006a697a20 */ /* 0x000fe20000410000 */
[C---:B------:R-:W-:Y:S02]  /*40b0*/  IADD3 R106, R108.reuse, 0x19, RZ ;  /* 0x000000196c6a7810 */ /* 0x040fe40007ffe0ff */
[----:B------:R-:W-:Y:S01]  /*40c0*/  IADD3 R86, R108, 0x18, RZ ;  /* 0x000000186c567810 */ /* 0x000fe20007ffe0ff */
[----:B------:R-:W-:Y:S01]  /*40d0*/  MUFU.TANH R87, R87 ;  /* 0x0000005700577308 */ /* 0x000fe20000002400 */
[----:B----4-:R-:W-:Y:S02]  /*40e0*/  FFMA.FTZ R65, R0, R22, R65 ;  /* 0x0000001600417223 */ /* 0x010fe40000010041 */
[----:B------:R-:W-:Y:S01]  /*40f0*/  HMMA.16816.F32.BF16 R92, R40, R26, R92 ;  /* 0x0000001a285c723c */ /* 0x000fe2000004185c */
[----:B------:R-:W1:Y:S01]  /*4100*/  LDSM.16.M88.4 R24, [R170+0x8c00] ;  /* 0x008c0000aa18783b */ /* 0x000e620000000200 */
[----:B------:R-:W-:Y:S01]  /*4110*/  ISETP.GE.AND P5, PT, R86, R136, PT ;  /* 0x000000885600720c */ /* 0x000fe20003fa6270 */
[----:B------:R-:W-:-:S02]  /*4120*/  FMUL.FTZ R51, R51, c[0x0][0x2ec] ;  /* 0x0000bb0033337a20 */ /* 0x000fc40000410000 */
[----:B------:R-:W3:Y:S01]  /*4130*/  I2F R104, R106 ;  /* 0x0000006a00687306 */ /* 0x000ee20000201400 */
[----:B------:R-:W-:Y:S02]  /*4140*/  FFMA.FTZ R89, R0, R22, R89 ;  /* 0x0000001600597223 */ /* 0x000fe40000010059 */
[----:B------:R-:W-:Y:S01]  /*4150*/  HMMA.16816.F32.BF16 R120, R12, R34, R120 ;  /* 0x000000220c78723c */ /* 0x000fe20000041878 */
[----:B------:R-:W-:Y:S02]  /*4160*/  FMUL.FTZ R75, R75, c[0x0][0x2ec] ;  /* 0x0000bb004b4b7a20 */ /* 0x000fe40000410000 */
[----:B------:R-:W-:Y:S02]  /*4170*/  FMUL.FTZ R72, R72, c[0x0][0x2ec] ;  /* 0x0000bb0048487a20 */ /* 0x000fe40000410000 */
[----:B------:R-:W4:Y:S01]  /*4180*/  I2F R84, R86 ;  /* 0x0000005600547306 */ /* 0x000f220000201400 */
[----:B------:R-:W-:Y:S02]  /*4190*/  FMUL.FTZ R73, R73, c[0x0][0x2ec] ;  /* 0x0000bb0049497a20 */ /* 0x000fe40000410000 */
[----:B--2---:R-:W-:Y:S01]  /*41a0*/  HMMA.16816.F32.BF16 R44, R8, R16, R44 ;  /* 0x00000010082c723c */ /* 0x004fe2000004182c */
[----:B------:R-:W-:-:S02]  /*41b0*/  FFMA.FTZ R35, R0, R113, R37 ;  /* 0x0000007100237223 */ /* 0x000fc40000010025 */
[C---:B------:R-:W-:Y:S02]  /*41c0*/  FFMA.FTZ R34, R0.reuse, R111, R76 ;  /* 0x0000006f00227223 */ /* 0x040fe4000001004c */
[----:B---3--:R-:W-:Y:S01]  /*41d0*/  FFMA.FTZ R37, R0, R104, R83 ;  /* 0x0000006800257223 */ /* 0x008fe20000010053 */
[----:B------:R-:W2:Y:S01]  /*41e0*/  MUFU.TANH R107, R107 ;  /* 0x0000006b006b7308 */ /* 0x000ea20000002400 */
[----:B------:R-:W-:Y:S01]  /*41f0*/  FMUL.FTZ R16, R49, c[0x0][0x2ec] ;  /* 0x0000bb0031107a20 */ /* 0x000fe20000410000 */
[C---:B------:R-:W-:Y:S01]  /*4200*/  HMMA.16816.F32.BF16 R52, R8.reuse, R20, R52 ;  /* 0x000000140834723c */ /* 0x040fe20000041834 */
[----:B------:R-:W-:Y:S01]  /*4210*/  FMUL.FTZ R74, R74, c[0x0][0x2ec] ;  /* 0x0000bb004a4a7a20 */ /* 0x000fe20000410000 */
[----:B------:R-:W-:Y:S01]  /*4220*/  FSEL R34, R34, -INF , !P3 ;  /* 0xff80000022227808 */ /* 0x000fe20005800000 */
[----:B------:R-:W-:Y:S01]  /*4230*/  FFMA.FTZ R40, R0, R80, R79 ;  /* 0x0000005000287223 */ /* 0x000fe2000001004f */
[----:B------:R-:W-:Y:S01]  /*4240*/  ISETP.GE.AND P3, PT, R82, R136, PT ;  /* 0x000000885200720c */ /* 0x000fe20003f66270 */
[----:B----4-:R-:W-:Y:S01]  /*4250*/  FFMA.FTZ R70, R0, R84, R85 ;  /* 0x0000005400467223 */ /* 0x010fe20000010055 */
[----:B------:R3:W-:Y:S01]  /*4260*/  MUFU.TANH R83, R16 ;  /* 0x0000001000537308 */ /* 0x0007e20000002400 */
[----:B------:R-:W-:Y:S01]  /*4270*/  FMUL.FTZ R21, R58, c[0x0][0x2ec] ;  /* 0x0000bb003a157a20 */ /* 0x000fe20000410000 */
[----:B------:R-:W-:Y:S01]  /*4280*/  HMMA.16816.F32.BF16 R120, R8, R18, R120 ;  /* 0x000000120878723c */ /* 0x000fe20000041878 */
[----:B------:R-:W-:Y:S01]  /*4290*/  FFMA.FTZ R79, R0, R80, R39 ;  /* 0x00000050004f7223 */ /* 0x000fe20000010027 */
[----:B------:R-:W-:Y:S01]  /*42a0*/  FSEL R70, R70, -INF , !P5 ;  /* 0xff80000046467808 */ /* 0x000fe20006800000 */
[----:B------:R-:W-:Y:S01]  /*42b0*/  FFMA.FTZ R77, R0, R84, R103 ;  /* 0x00000054004d7223 */ /* 0x000fe20000010067 */
[----:B------:R-:W-:Y:S01]  /*42c0*/  FSEL R40, R40, -INF , !P3 ;  /* 0xff80000028287808 */ /* 0x000fe20005800000 */
[CC--:B------:R-:W-:Y:S01]  /*42d0*/  FFMA.FTZ R42, R0.reuse, R115.reuse, R78 ;  /* 0x00000073002a7223 */ /* 0x0c0fe2000001004e */
[----:B------:R-:W4:Y:S01]  /*42e0*/  MUFU.TANH R105, R105 ;  /* 0x0000006900697308 */ /* 0x000f220000002400 */
[----:B------:R-:W-:Y:S01]  /*42f0*/  FFMA.FTZ R87, R0, R60, R87 ;  /* 0x0000003c00577223 */ /* 0x000fe20000010057 */
[----:B------:R-:W-:Y:S01]  /*4300*/  ISETP.GE.AND P5, PT, R62, R136, PT ;  /* 0x000000883e00720c */ /* 0x000fe20003fa6270 */
[C---:B-1----:R-:W-:Y:S01]  /*4310*/  HMMA.16816.F32.BF16 R96, R12.reuse, R24, R96 ;  /* 0x000000180c60723c */ /* 0x042fe20000041860 */
[----:B--2---:R-:W-:Y:S01]  /*4320*/  FFMA.FTZ R59, R0, R60, R107 ;  /* 0x0000003c003b7223 */ /* 0x004fe2000001006b */
[----:B------:R-:W-:Y:S01]  /*4330*/  ISETP.GE.AND P3, PT, R68, R136, PT ;  /* 0x000000884400720c */ /* 0x000fe20003f66270 */
[----:B------:R-:W-:Y:S01]  /*4340*/  FFMA.FTZ R115, R0, R115, R38 ;  /* 0x0000007300737223 */ /* 0x000fe20000010026 */
[----:B------:R-:W-:Y:S01]  /*4350*/  FSEL R150, R87, -INF , !P5 ;  /* 0xff80000057967808 */ /* 0x000fe20006800000 */
[----:B---3--:R-:W1:Y:S01]  /*4360*/  LDSM.16.M88.4 R16, [R119+0x8c00] ;  /* 0x008c00007710783b */ /* 0x008e620000000200 */
[----:B------:R2:W-:Y:S01]  /*4370*/  MUFU.TANH R137, R72 ;  /* 0x0000004800897308 */ /* 0x0005e20000002400 */
[----:B------:R-:W-:Y:S01]  /*4380*/  FMUL.FTZ R43, R53, c[0x0][0x2ec] ;  /* 0x0000bb00352b7a20 */ /* 0x000fe20000410000 */
[----:B------:R-:W-:Y:S01]  /*4390*/  HMMA.16816.F32.BF16 R92, R12, R26, R92 ;  /* 0x0000001a0c5c723c */ /* 0x000fe2000004185c */
[----:B------:R-:W-:Y:S01]  /*43a0*/  IADD3 R24, R118, 0x8, RZ ;  /* 0x0000000876187810 */ /* 0x000fe20007ffe0ff */
[----:B------:R-:W-:Y:S01]  /*43b0*/  FMUL.FTZ R41, R52, c[0x0][0x2ec] ;  /* 0x0000bb0034297a20 */ /* 0x000fe20000410000 */
[----:B------:R-:W-:Y:S01]  /*43c0*/  IADD3 R53, R108, 0x30, RZ ;  /* 0x000000306c357810 */ /* 0x000fe20007ffe0ff */
[----:B------:R-:W-:Y:S01]  /*43d0*/  FMUL.FTZ R54, R54, c[0x0][0x2ec] ;  /* 0x0000bb0036367a20 */ /* 0x000fe20000410000 */
[----:B------:R-:W-:Y:S01]  /*43e0*/  IMNMX R135, R24, R131, PT ;  /* 0x0000008318877217 */ /* 0x000fe20003800200 */
[----:B------:R-:W-:Y:S01]  /*43f0*/  MUFU.TANH R75, R75 ;  /* 0x0000004b004b7308 */ /* 0x000fe20000002400 */
[----:B------:R-:W-:Y:S01]  /*4400*/  FFMA.FTZ R24, R0, R109, R125 ;  /* 0x0000006d00187223 */ /* 0x000fe2000001007d */
[----:B------:R-:W-:Y:S01]  /*4410*/  IADD3 R118, R108, 0x41, RZ ;  /* 0x000000416c767810 */ /* 0x000fe20007ffe0ff */
[----:B------:R-:W-:Y:S01]  /*4420*/  FMUL.FTZ R55, R55, c[0x0][0x2ec] ;  /* 0x0000bb0037377a20 */ /* 0x000fe20000410000 */
[-C--:B------:R-:W-:Y:S01]  /*4430*/  ISETP.GE.AND P0, PT, R112, R135.reuse, PT ;  /* 0x000000877000720c */ /* 0x080fe20003f06270 */
[----:B----4-:R-:W-:Y:S01]  /*4440*/  FFMA.FTZ R105, R0, R64, R105 ;  /* 0x0000004000697223 */ /* 0x010fe20000010069 */
[-C--:B------:R-:W-:Y:S01]  /*4450*/  ISETP.GE.AND P1, PT, R114, R135.reuse, PT ;  /* 0x000000877200720c */ /* 0x080fe20003f26270 */
[----:B------:R-:W-:Y:S01]  /*4460*/  FMUL.FTZ R38, R48, c[0x0][0x2ec] ;  /* 0x0000bb0030267a20 */ /* 0x000fe20000410000 */
[----:B------:R-:W-:Y:S01]  /*4470*/  I2F R66, R53 ;  /* 0x0000003500427306 */ /* 0x000fe20000201400 */
[----:B--2---:R-:W-:Y:S01]  /*4480*/  IADD3 R72, R108, 0x31, RZ ;  /* 0x000000316c487810 */ /* 0x004fe20007ffe0ff */
[----:B------:R-:W-:Y:S01]  /*4490*/  FMUL.FTZ R44, R44, c[0x0][0x2ec] ;  /* 0x0000bb002c2c7a20 */ /* 0x000fe20000410000 */
[-C--:B------:R-:W-:Y:S01]  /*44a0*/  ISETP.GE.AND P2, PT, R110, R135.reuse, PT ;  /* 0x000000876e00720c */ /* 0x080fe20003f46270 */
[----:B------:R-:W-:Y:S01]  /*44b0*/  FMUL.FTZ R46, R46, c[0x0][0x2ec] ;  /* 0x0000bb002e2e7a20 */ /* 0x000fe20000410000 */
[----:B------:R-:W-:Y:S01]  /*44c0*/  IADD3 R110, R108, 0x48, RZ ;  /* 0x000000486c6e7810 */ /* 0x000fe20007ffe0ff */
[----:B------:R-:W-:Y:S01]  /*44d0*/  FMUL.FTZ R121, R121, c[0x0][0x2ec] ;  /* 0x0000bb0079797a20 */ /* 0x000fe20000410000 */
[----:B------:R-:W-:Y:S01]  /*44e0*/  FSEL R113, R36, -INF , !P0 ;  /* 0xff80000024717808 */ /* 0x000fe20004000000 */
[----:B------:R-:W2:Y:S01]  /*44f0*/  I2F R20, R28 ;  /* 0x0000001c00147306 */ /* 0x000ea20000201400 */
[----:B------:R-:W-:Y:S01]  /*4500*/  FSEL R35, R35, -INF , !P1 ;  /* 0xff80000023237808 */ /* 0x000fe20004800000 */
[----:B------:R-:W-:Y:S01]  /*4510*/  FMUL.FTZ R45, R45, c[0x0][0x2ec] ;  /* 0x0000bb002d2d7a20 */ /* 0x000fe20000410000 */
[-C--:B------:R-:W-:Y:S01]  /*4520*/  ISETP.GE.AND P0, PT, R82, R135.reuse, PT ;  /* 0x000000875200720c */ /* 0x080fe20003f06270 */
[----:B------:R-:W-:Y:S01]  /*4530*/  FMUL.FTZ R47, R47, c[0x0][0x2ec] ;  /* 0x0000bb002f2f7a20 */ /* 0x000fe20000410000 */
[----:B------:R-:W-:Y:S01]  /*4540*/  ISETP.GE.AND P1, PT, R86, R135, PT ;  /* 0x000000875600720c */ /* 0x000fe20003f26270 */
[----:B------:R-:W-:Y:S01]  /*4550*/  FMUL.FTZ R13, R122, c[0x0][0x2ec] ;  /* 0x0000bb007a0d7a20 */ /* 0x000fe20000410000 */
[----:B------:R-:W-:Y:S01]  /*4560*/  FSEL R24, R24, -INF , !P4 ;  /* 0xff80000018187808 */ /* 0x000fe20006000000 */
[----:B------:R-:W-:Y:S01]  /*4570*/  I2F R30, R56 ;  /* 0x00000038001e7306 */ /* 0x000fe20000201400 */
[----:B------:R-:W-:Y:S01]  /*4580*/  ISETP.GE.AND P4, PT, R124, R136, PT ;  /* 0x000000887c00720c */ /* 0x000fe20003f86270 */
[----:B------:R-:W-:Y:S01]  /*4590*/  FMUL.FTZ R120, R120, c[0x0][0x2ec] ;  /* 0x0000bb0078787a20 */ /* 0x000fe20000410000 */
[----:B------:R-:W-:Y:S01]  /*45a0*/  IADD3 R114, R108, 0x51, RZ ;  /* 0x000000516c727810 */ /* 0x000fe20007ffe0ff */
[----:B------:R-:W-:Y:S01]  /*45b0*/  FMUL.FTZ R14, R123, c[0x0][0x2ec] ;  /* 0x0000bb007b0e7a20 */ /* 0x000fe20000410000 */
[----:B------:R-:W-:Y:S01]  /*45c0*/  FSEL R79, R79, -INF , !P0 ;  /* 0xff8000004f4f7808 */ /* 0x000fe20004000000 */
[----:B------:R-:W-:-:S04]  /*45d0*/  DEPBAR.LE SB0, 0x0 ;  /* 0x000080000000791a */ /* 0x000fc80000000000 */
[C---:B-1----:R-:W-:Y:S01]  /*45e0*/  HMMA.16816.F32.BF16 R96, R8.reuse, R16, R96 ;  /* 0x000000100860723c */ /* 0x042fe20000041860 */
[----:B------:R-:W1:Y:S01]  /*45f0*/  MUFU.TANH R139, R74 ;  /* 0x0000004a008b7308 */ /* 0x000e620000002400 */
[----:B------:R-:W-:Y:S01]  /*4600*/  FSEL R77, R77, -INF , !P1 ;  /* 0xff8000004d4d7808 */ /* 0x000fe20004800000 */
[----:B--2---:R-:W-:Y:S01]  /*4610*/  FFMA.FTZ R137, R0, R20, R137 ;  /* 0x0000001400897223 */ /* 0x004fe20000010089 */
[-C--:B------:R-:W-:Y:S01]  /*4620*/  ISETP.GE.AND P0, PT, R68, R135.reuse, PT ;  /* 0x000000874400720c */ /* 0x080fe20003f06270 */
[----:B------:R-:W-:Y:S01]  /*4630*/  FFMA.FTZ R68, R0, R104, R81 ;  /* 0x0000006800447223 */ /* 0x000fe20000010051 */
[----:B------:R-:W-:Y:S01]  /*4640*/  ISETP.GE.AND P1, PT, R62, R135, PT ;  /* 0x000000873e00720c */ /* 0x000fe20003f26270 */
[----:B------:R-:W-:Y:S01]  /*4650*/  FMUL.FTZ R62, R50, c[0x0][0x2ec] ;  /* 0x0000bb00323e7a20 */ /* 0x000fe20000410000 */
[----:B------:R-:W-:Y:S01]  /*4660*/  HMMA.16816.F32.BF16 R8, R8, R18, R92 ;  /* 0x000000120808723c */ /* 0x000fe2000004185c */
[----:B------:R-:W2:Y:S01]  /*4670*/  MUFU.TANH R73, R73 ;  /* 0x0000004900497308 */ /* 0x000ea20000002400 */
[----:B------:R-:W-:-:S02]  /*4680*/  FSEL R42, R42, -INF , !P4 ;  /* 0xff8000002a2a7808 */ /* 0x000fc40006000000 */
[----:B------:R-:W-:Y:S02]  /*4690*/  ISETP.GE.AND P4, PT, R106, R136, PT ;  /* 0x000000886a00720c */ /* 0x000fe40003f86270 */
[----:B------:R-:W-:Y:S02]  /*46a0*/  FSEL R33, R33, -INF , !P2 ;  /* 0xff80000021217808 */ /* 0x000fe40005000000 */
[----:B------:R-:W-:Y:S01]  /*46b0*/  IADD3 R48, R108, 0x60, RZ ;  /* 0x000000606c307810 */ /* 0x000fe20007ffe0ff */
[----:B------:R-:W3:Y:S01]  /*46c0*/  I2F R58, R72 ;  /* 0x00000048003a7306 */ /* 0x000ee20000201400 */
[----:B------:R-:W-:Y:S01]  /*46d0*/  ISETP.GE.AND P2, PT, R124, R135, PT ;  /* 0x000000877c00720c */ /* 0x000fe20003f46270 */
[C---:B------:R-:W-:Y:S01]  /*46e0*/  FFMA.FTZ R124, R0.reuse, R64, R127 ;  /* 0x00000040007c7223 */ /* 0x040fe2000001007f */
[----:B------:R-:W-:Y:S01]  /*46f0*/  ISETP.GE.AND P5, PT, R53, R136, PT ;  /* 0x000000883500720c */ /* 0x000fe20003fa6270 */
[----:B-1----:R-:W-:Y:S01]  /*4700*/  FFMA.FTZ R57, R0, R20, R139 ;  /* 0x0000001400397223 */ /* 0x002fe2000001008b */
[----:B------:R-:W-:-:S02]  /*4710*/  FSEL R59, R59, -INF , !P1 ;  /* 0xff8000003b3b7808 */ /* 0x000fc40004800000 */
[-C--:B------:R-:W-:Y:S01]  /*4720*/  ISETP.GE.AND P1, PT, R53, R135.reuse, PT ;  /* 0x000000873500720c */ /* 0x080fe20003f26270 */
[----:B------:R-:W1:Y:S01]  /*4730*/  I2F R52, R126 ;  /* 0x0000007e00347306 */ /* 0x000e620000201400 */
[----:B------:R-:W-:Y:S01]  /*4740*/  IADD3 R78, R108, 0x59, RZ ;  /* 0x000000596c4e7810 */ /* 0x000fe20007ffe0ff */
[-C--:B------:R-:W-:Y:S01]  /*4750*/  FFMA.FTZ R53, R0, R30.reuse, R75 ;  /* 0x0000001e00357223 */ /* 0x080fe2000001004b */
[----:B------:R-:W-:Y:S01]  /*4760*/  FSEL R68, R68, -INF , !P4 ;  /* 0xff80000044447808 */ /* 0x000fe20006000000 */
[----:B--2---:R-:W-:Y:S01]  /*4770*/  FFMA.FTZ R36, R0, R30, R73 ;  /* 0x0000001e00247223 */ /* 0x004fe20000010049 */
[----:B------:R-:W-:Y:S01]  /*4780*/  FSEL R149, R105, -INF , !P0 ;  /* 0xff80000069957808 */ /* 0x000fe20004000000 */
[----:B------:R-:W-:Y:S01]  /*4790*/  FMUL.FTZ R96, R96, c[0x0][0x2ec] ;  /* 0x0000bb0060607a20 */ /* 0x000fe20000410000 */
[----:B------:R-:W-:Y:S01]  /*47a0*/  ISETP.GE.AND P4, PT, R28, R136, PT ;  /* 0x000000881c00720c */ /* 0x000fe20003f86270 */
[----:B------:R-:W2:Y:S01]  /*47b0*/  I2F R88, R110 ;  /* 0x0000006e00587306 */ /* 0x000ea20000201400 */
[-C--:B------:R-:W-:Y:S01]  /*47c0*/  ISETP.GE.AND P0, PT, R56, R135.reuse, PT ;  /* 0x000000873800720c */ /* 0x080fe20003f06270 */
[-C--:B---3--:R-:W-:Y:S01]  /*47d0*/  FFMA.FTZ R69, R0, R58.reuse, R69 ;  /* 0x0000003a00457223 */ /* 0x088fe20000010045 */
[----:B------:R-:W-:Y:S01]  /*47e0*/  IADD3 R112, R108, 0x49, RZ ;  /* 0x000000496c707810 */ /* 0x000fe20007ffe0ff */
[----:B------:R-:W-:Y:S01]  /*47f0*/  FMUL.FTZ R8, R8, c[0x0][0x2ec] ;  /* 0x0000bb0008087a20 */ /* 0x000fe20000410000 */
[----:B------:R-:W-:Y:S01]  /*4800*/  FSEL R115, R115, -INF , !P2 ;  /* 0xff80000073737808 */ /* 0x000fe20005000000 */
[----:B------:R-:W-:Y:S01]  /*4810*/  FFMA.FTZ R71, R0, R58, R71 ;  /* 0x0000003a00477223 */ /* 0x000fe20000010047 */
[----:B------:R-:W-:Y:S01]  /*4820*/  IADD3 R50, R108, 0x69, RZ ;  /* 0x000000696c327810 */ /* 0x000fe20007ffe0ff */
[----:B------:R-:W-:Y:S01]  /*4830*/  MUFU.TANH R153, R153 ;  /* 0x0000009900997308 */ /* 0x000fe20000002400 */
[-C--:B------:R-:W-:Y:S01]  /*4840*/  ISETP.GE.AND P2, PT, R106, R135.reuse, PT ;  /* 0x000000876a00720c */ /* 0x080fe20003f46270 */
[----:B-1----:R-:W-:Y:S01]  /*4850*/  FFMA.FTZ R139, R0, R52, R151 ;  /* 0x00000034008b7223 */ /* 0x002fe20000010097 */
[----:B------:R-:W-:Y:S01]  /*4860*/  FSEL R124, R124, -INF , !P3 ;  /* 0xff8000007c7c7808 */ /* 0x000fe20005800000 */
[----:B------:R-:W-:Y:S01]  /*4870*/  FMUL.FTZ R15, R97, c[0x0][0x2ec] ;  /* 0x0000bb00610f7a20 */ /* 0x000fe20000410000 */
[----:B------:R-:W-:Y:S01]  /*4880*/  FSEL R148, R137, -INF , !P4 ;  /* 0xff80000089947808 */ /* 0x000fe20006000000 */
[----:B------:R-:W-:Y:S01]  /*4890*/  FMUL.FTZ R17, R98, c[0x0][0x2ec] ;  /* 0x0000bb0062117a20 */ /* 0x000fe20000410000 */
[----:B------:R-:W-:Y:S01]  /*48a0*/  FSEL R53, R53, -INF , !P0 ;  /* 0xff80000035357808 */ /* 0x000fe20004000000 */
[----:B------:R-:W1:Y:S01]  /*48b0*/  MUFU.TANH R21, R21 ;  /* 0x0000001500157308 */ /* 0x000e620000002400 */
[----:B------:R-:W-:Y:S01]  /*48c0*/  ISETP.GE.AND P3, PT, R56, R136, PT ;  /* 0x000000883800720c */ /* 0x000fe20003f66270 */
[----:B--2---:R-:W-:Y:S01]  /*48d0*/  FFMA.FTZ R63, R0, R88, R63 ;  /* 0x00000058003f7223 */ /* 0x004fe2000001003f */
[----:B------:R-:W-:Y:S01]  /*48e0*/  ISETP.GE.AND P4, PT, R72, R136, PT ;  /* 0x000000884800720c */ /* 0x000fe20003f86270 */
[----:B------:R-:W-:Y:S01]  /*48f0*/  FFMA.FTZ R56, R0, R52, R145 ;  /* 0x0000003400387223 */ /* 0x000fe20000010091 */
[-C--:B------:R-:W-:Y:S01]  /*4900*/  ISETP.GE.AND P0, PT, R126, R135.reuse, PT ;  /* 0x000000877e00720c */ /* 0x080fe20003f06270 */
[----:B------:R-:W-:Y:S01]  /*4910*/  FMUL.FTZ R18, R99, c[0x0][0x2ec] ;  /* 0x0000bb0063127a20 */ /* 0x000fe20000410000 */
[C---:B------:R-:W-:Y:S01]  /*4920*/  IADD3 R82, R108.reuse, 0x58, RZ ;  /* 0x000000586c527810 */ /* 0x040fe20007ffe0ff */
[----:B------:R-:W-:Y:S01]  /*4930*/  I2F R142, R118 ;  /* 0x00000076008e7306 */ /* 0x000fe20000201400 */
[----:B------:R-:W-:Y:S01]  /*4940*/  FSEL R37, R37, -INF , !P2 ;  /* 0xff80000025257808 */ /* 0x000fe20005000000 */
[----:B------:R-:W-:Y:S01]  /*4950*/  FMUL.FTZ R9, R9, c[0x0][0x2ec] ;  /* 0x0000bb0009097a20 */ /* 0x000fe20000410000 */
[----:B------:R-:W-:Y:S01]  /*4960*/  IADD3 R58, R108, 0x78, RZ ;  /* 0x000000786c3a7810 */ /* 0x000fe20007ffe0ff */
[----:B------:R-:W-:Y:S01]  /*4970*/  FMUL.FTZ R10, R10, c[0x0][0x2ec] ;  /* 0x0000bb000a0a7a20 */ /* 0x000fe20000410000 */
[----:B------:R-:W-:Y:S01]  /*4980*/  ISETP.GE.AND P2, PT, R28, R135, PT ;  /* 0x000000871c00720c */ /* 0x000fe20003f46270 */
[----:B------:R-:W-:Y:S01]  /*4990*/  FMUL.FTZ R11, R11, c[0x0][0x2ec] ;  /* 0x0000bb000b0b7a20 */ /* 0x000fe20000410000 */
[----:B------:R-:W-:Y:S01]  /*49a0*/  FSEL R36, R36, -INF , !P3 ;  /* 0xff80000024247808 */ /* 0x000fe20005800000 */
[----:B------:R-:W-:Y:S01]  /*49b0*/  MUFU.TANH R43, R43 ;  /* 0x0000002b002b7308 */ /* 0x000fe20000002400 */
[----:B------:R-:W-:Y:S01]  /*49c0*/  FSEL R146, R69, -INF , !P4 ;  /* 0xff80000045927808 */ /* 0x000fe20006000000 */
[----:B-1----:R-:W-:Y:S01]  /*49d0*/  FFMA.FTZ R21, R0, R88, R21 ;  /* 0x0000005800157223 */ /* 0x002fe20000010015 */
[----:B------:R-:W-:-:S02]  /*49e0*/  FSEL R139, R139, -INF , !P0 ;  /* 0xff8000008b8b7808 */ /* 0x000fc40004000000 */
[----:B------:R-:W-:Y:S02]  /*49f0*/  ISETP.GE.AND P3, PT, R126, R136, PT ;  /* 0x000000887e00720c */ /* 0x000fe40003f66270 */
[-C--:B------:R-:W-:Y:S01]  /*4a00*/  ISETP.GE.AND P0, PT, R118, R135.reuse, PT ;  /* 0x000000877600720c */ /* 0x080fe20003f06270 */
[----:B------:R1:W-:Y:S01]  /*4a10*/  MUFU.TANH R23, R54 ;  /* 0x0000003600177308 */ /* 0x0003e20000002400 */
[C---:B------:R-:W-:Y:S02]  /*4a20*/  IADD3 R80, R108.reuse, 0x61, RZ ;  /* 0x000000616c507810 */ /* 0x040fe40007ffe0ff */
[----:B------:R-:W-:Y:S02]  /*4a30*/  FSEL R57, R57, -INF , !P2 ;  /* 0xff80000039397808 */ /* 0x000fe40005000000 */
[----:B------:R-:W-:Y:S02]  /*4a40*/  IADD3 R28, R108, 0x68, RZ ;  /* 0x000000686c1c7810 */ /* 0x000fe40007ffe0ff */
[----:B------:R-:W-:Y:S01]  /*4a50*/  ISETP.GE.AND P2, PT, R72, R135, PT ;  /* 0x000000874800720c */ /* 0x000fe20003f46270 */
[----:B------:R-:W2:Y:S01]  /*4a60*/  I2F R76, R114 ;  /* 0x00000072004c7306 */ /* 0x000ea20000201400 */
[----:B------:R-:W-:-:S02]  /*4a70*/  IADD3 R60, R108, 0x70, RZ ;  /* 0x000000706c3c7810 */ /* 0x000fc40007ffe0ff */
[----:B------:R-:W-:Y:S02]  /*4a80*/  FSEL R147, R71, -INF , !P2 ;  /* 0xff80000047937808 */ /* 0x000fe40005000000 */
[----:B------:R-:W-:Y:S02]  /*4a90*/  IADD3 R30, R108, 0x71, RZ ;  /* 0x000000716c1e7810 */ /* 0x000fe40007ffe0ff */
[----:B------:R-:W-:Y:S01]  /*4aa0*/  ISETP.GE.AND P2, PT, R130, R135, PT ;  /* 0x000000878200720c */ /* 0x000fe20003f46270 */
[----:B-1----:R-:W-:Y:S01]  /*4ab0*/  FFMA.FTZ R54, R0, R66, R141 ;  /* 0x0000004200367223 */ /* 0x002fe2000001008d */
[----:B------:R-:W1:Y:S01]  /*4ac0*/  I2F R74, R102 ;  /* 0x00000066004a7306 */ /* 0x000e620000201400 */
[----:B------:R-:W-:Y:S02]  /*4ad0*/  FSEL R56, R56, -INF , !P3 ;  /* 0xff80000038387808 */ /* 0x000fe40005800000 */
[----:B------:R-:W-:Y:S02]  /*4ae0*/  ISETP.GE.AND P4, PT, R130, R136, PT ;  /* 0x000000888200720c */ /* 0x000fe40003f86270 */
[----:B------:R-:W-:-:S02]  /*4af0*/  FSEL R54, R54, -INF , !P5 ;  /* 0xff80000036367808 */ /* 0x000fc40006800000 */
[----:B------:R-:W-:Y:S01]  /*4b00*/  ISETP.GE.AND P5, PT, R138, R136, PT ;  /* 0x000000888a00720c */ /* 0x000fe20003fa6270 */
[----:B------:R3:W-:Y:S01]  /*4b10*/  MUFU.TANH R111, R55 ;  /* 0x00000037006f7308 */ /* 0x0007e20000002400 */
[----:B--2---:R-:W-:Y:S01]  /*4b20*/  FFMA.FTZ R20, R0, R76, R43 ;  /* 0x0000004c00147223 */ /* 0x004fe2000001002b */
[-C--:B------:R-:W-:Y:S02]  /*4b30*/  ISETP.GE.AND P3, PT, R118, R136.reuse, PT ;  /* 0x000000887600720c */ /* 0x080fe40003f66270 */
[----:B------:R-:W-:Y:S02]  /*4b40*/  FSEL R140, R65, -INF , !P5 ;  /* 0xff800000418c7808 */ /* 0x000fe40006800000 */
[----:B------:R-:W-:Y:S02]  /*4b50*/  ISETP.GE.AND P5, PT, R110, R136, PT ;  /* 0x000000886e00720c */ /* 0x000fe40003fa6270 */
[----:B------:R-:W2:Y:S01]  /*4b60*/  MUFU.TANH R91, R91 ;  /* 0x0000005b005b7308 */ /* 0x000ea20000002400 */
[----:B-1----:R-:W-:Y:S01]  /*4b70*/  FFMA.FTZ R23, R0, R74, R23 ;  /* 0x0000004a00177223 */ /* 0x002fe20000010017 */
[----:B------:R-:W-:-:S02]  /*4b80*/  FSEL R126, R63, -INF , !P5 ;  /* 0xff8000003f7e7808 */ /* 0x000fc40006800000 */
[----:B------:R-:W-:Y:S01]  /*4b90*/  ISETP.GE.AND P5, PT, R114, R136, PT ;  /* 0x000000887200720c */ /* 0x000fe20003fa6270 */
[----:B---3--:R-:W-:-:S03]  /*4ba0*/  FFMA.FTZ R55, R0, R66, R143 ;  /* 0x0000004200377223 */ /* 0x008fc6000001008f */
[----:B------:R-:W-:Y:S01]  /*4bb0*/  I2F R85, R48 ;  /* 0x0000003000557306 */ /* 0x000fe20000201400 */
[----:B------:R-:W-:Y:S01]  /*4bc0*/  FFMA.FTZ R143, R0, R142, R153 ;  /* 0x0000008e008f7223 */ /* 0x000fe20000010099 */
[----:B------:R-:W-:Y:S02]  /*4bd0*/  FSEL R20, R20, -INF , !P5 ;  /* 0xff80000014147808 */ /* 0x000fe40006800000 */
[----:B------:R-:W-:Y:S02]  /*4be0*/  FSEL R55, R55, -INF , !P1 ;  /* 0xff80000037377808 */ /* 0x000fe40004800000 */
[----:B------:R-:W-:Y:S01]  /*4bf0*/  ISETP.GE.AND P1, PT, R138, R135, PT ;  /* 0x000000878a00720c */ /* 0x000fe20003f26270 */
[----:B--2---:R-:W-:Y:S01]  /*4c00*/  FFMA.FTZ R91, R0, R90, R91 ;  /* 0x0000005a005b7223 */ /* 0x004fe2000001005b */
[----:B------:R-:W1:Y:S01]  /*4c10*/  MUFU.TANH R66, R44 ;  /* 0x0000002c00427308 */ /* 0x000e620000002400 */
[----:B------:R-:W-:Y:S02]  /*4c20*/  FSEL R143, R143, -INF , !P0 ;  /* 0xff8000008f8f7808 */ /* 0x000fe40004000000 */
[----:B------:R-:W-:-:S02]  /*4c30*/  FSEL R131, R89, -INF , !P1 ;  /* 0xff80000059837808 */ /* 0x000fc40004800000 */
[-C--:B------:R-:W-:Y:S02]  /*4c40*/  ISETP.GE.AND P1, PT, R110, R135.reuse, PT ;  /* 0x000000876e00720c */ /* 0x080fe40003f26270 */
[-C--:B------:R-:W-:Y:S01]  /*4c50*/  ISETP.GE.AND P0, PT, R102, R135.reuse, PT ;  /* 0x000000876600720c */ /* 0x080fe20003f06270 */
[----:B------:R-:W2:Y:S01]  /*4c60*/  MUFU.TANH R67, R67 ;  /* 0x0000004300437308 */ /* 0x000ea20000002400 */
[----:B------:R-:W-:Y:S01]  /*4c70*/  FSEL R127, R21, -INF , !P1 ;  /* 0xff800000157f7808 */ /* 0x000fe20004800000 */
[----:B------:R-:W-:Y:S01]  /*4c80*/  FFMA.FTZ R21, R0, R76, R111 ;  /* 0x0000004c00157223 */ /* 0x000fe2000001006f */
[----:B------:R-:W-:Y:S02]  /*4c90*/  ISETP.GE.AND P1, PT, R114, R135, PT ;  /* 0x000000877200720c */ /* 0x000fe40003f26270 */
[----:B------:R-:W-:Y:S02]  /*4ca0*/  ISETP.GE.AND P5, PT, R48, R136, PT ;  /* 0x000000883000720c */ /* 0x000fe40003fa6270 */
[----:B------:R-:W-:Y:S01]  /*4cb0*/  FSEL R23, R23, -INF , !P0 ;  /* 0xff80000017177808 */ /* 0x000fe20004000000 */
[----:B------:R-:W3:Y:S01]  /*4cc0*/  MUFU.TANH R61, R61 ;  /* 0x0000003d003d7308 */ /* 0x000ee20000002400 */
[----:B-1----:R-:W-:Y:S01]  /*4cd0*/  FFMA.FTZ R52, R0, R85, R66 ;  /* 0x0000005500347223 */ /* 0x002fe20000010042 */
[----:B------:R-:W-:-:S02]  /*4ce0*/  ISETP.GE.AND P0, PT, R78, R135, PT ;  /* 0x000000874e00720c */ /* 0x000fc40003f06270 */
[----:B------:R-:W-:Y:S02]  /*4cf0*/  FSEL R21, R21, -INF , !P1 ;  /* 0xff80000015157808 */ /* 0x000fe40004800000 */
[----:B------:R-:W-:Y:S02]  /*4d00*/  FSEL R137, R91, -INF , !P2 ;  /* 0xff8000005b897808 */ /* 0x000fe40005000000 */
[----:B------:R-:W1:Y:S01]  /*4d10*/  I2F R39, R78 ;  /* 0x0000004e00277306 */ /* 0x000e620000201400 */
[----:B--2---:R-:W-:Y:S01]  /*4d20*/  FFMA.FTZ R67, R0, R90, R67 ;  /* 0x0000005a00437223 */ /* 0x004fe20000010043 */
[----:B------:R-:W-:Y:S02]  /*4d30*/  ISETP.GE.AND P1, PT, R48, R135, PT ;  /* 0x000000873000720c */ /* 0x000fe40003f26270 */
[----:B------:R-:W-:Y:S02]  /*4d40*/  FSEL R52, R52, -INF , !P5 ;  /* 0xff80000034347808 */ /* 0x000fe40006800000 */
[----:B------:R-:W-:-:S02]  /*4d50*/  IADD3 R44, R108, 0x79, RZ ;  /* 0x000000796c2c7810 */ /* 0x000fc40007ffe0ff */
[----:B------:R-:W2:Y:S01]  /*4d60*/  MUFU.TANH R51, R51 ;  /* 0x0000003300337308 */ /* 0x000ea20000002400 */
[----:B---3--:R-:W-:Y:S01]  /*4d70*/  FFMA.FTZ R61, R0, R142, R61 ;  /* 0x0000008e003d7223 */ /* 0x008fe2000001003d */
[----:B------:R-:W-:Y:S02]  /*4d80*/  FSEL R138, R67, -INF , !P4 ;  /* 0xff800000438a7808 */ /* 0x000fe40006000000 */
[----:B------:R-:W-:Y:S02]  /*4d90*/  ISETP.GE.AND P2, PT, R112, R135, PT ;  /* 0x000000877000720c */ /* 0x000fe40003f46270 */
[----:B------:R-:W-:Y:S02]  /*4da0*/  FSEL R130, R61, -INF , !P3 ;  /* 0xff8000003d827808 */ /* 0x000fe40005800000 */
[----:B------:R-:W3:Y:S01]  /*4db0*/  MUFU.TANH R46, R46 ;  /* 0x0000002e002e7308 */ /* 0x000ee20000002400 */
[-C--:B------:R-:W-:Y:S01]  /*4dc0*/  ISETP.GE.AND P5, PT, R50, R136.reuse, PT ;  /* 0x000000883200720c */ /* 0x080fe20003fa6270 */
[----:B-1----:R-:W-:Y:S01]  /*4dd0*/  FFMA.FTZ R83, R0, R39, R83 ;  /* 0x0000002700537223 */ /* 0x002fe20000010053 */
[----:B------:R-:W-:-:S02]  /*4de0*/  ISETP.GE.AND P4, PT, R112, R136, PT ;  /* 0x000000887000720c */ /* 0x000fc40003f86270 */
[----:B------:R-:W-:-:S03]  /*4df0*/  ISETP.GE.AND P3, PT, R102, R136, PT ;  /* 0x000000886600720c */ /* 0x000fc60003f66270 */
[----:B------:R-:W-:Y:S01]  /*4e00*/  MUFU.TANH R31, R31 ;  /* 0x0000001f001f7308 */ /* 0x000fe20000002400 */
[----:B--2---:R-:W-:-:S05]  /*4e10*/  FFMA.FTZ R51, R0, R39, R51 ;  /* 0x0000002700337223 */ /* 0x004fca0000010033 */
[----:B------:R-:W-:Y:S02]  /*4e20*/  FSEL R61, R51, -INF , !P0 ;  /* 0xff800000333d7808 */ /* 0x000fe40004000000 */
[----:B------:R-:W1:Y:S01]  /*4e30*/  I2F R25, R112 ;  /* 0x0000007000197306 */ /* 0x000e620000201400 */
[----:B---3--:R-:W-:Y:S01]  /*4e40*/  FFMA.FTZ R46, R0, R85, R46 ;  /* 0x00000055002e7223 */ /* 0x008fe2000001002e */
[----:B------:R-:W-:-:S04]  /*4e50*/  ISETP.GE.AND P0, PT, R28, R135, PT ;  /* 0x000000871c00720c */ /* 0x000fc80003f06270 */
[----:B------:R-:W-:Y:S02]  /*4e60*/  FSEL R51, R46, -INF , !P1 ;  /* 0xff8000002e337808 */ /* 0x000fe40004800000 */
[----:B------:R-:W-:Y:S01]  /*4e70*/  I2F R87, R50 ;  /* 0x0000003200577306 */ /* 0x000fe20000201400 */
[----:B------:R-:W-:-:S07]  /*4e80*/  ISETP.GE.AND P1, PT, R50, R135, PT ;  /* 0x000000873200720c */ /* 0x000fce0003f26270 */
[----:B------:R-:W2:Y:S01]  /*4e90*/  MUFU.TANH R12, R121 ;  /* 0x00000079000c7308 */ /* 0x000ea20000002400 */
[----:B-1----:R-:W-:-:S05]  /*4ea0*/  FFMA.FTZ R31, R0, R25, R31 ;  /* 0x00000019001f7223 */ /* 0x002fca000001001f */
[----:B------:R-:W-:Y:S02]  /*4eb0*/  FSEL R141, R31, -INF , !P2 ;  /* 0xff8000001f8d7808 */ /* 0x000fe40005000000 */
[----:B------:R-:W1:Y:S01]  /*4ec0*/  MUFU.TANH R29, R29 ;  /* 0x0000001d001d7308 */ /* 0x000e620000002400 */
[----:B------:R-:W-:-:S07]  /*4ed0*/  ISETP.GE.AND P2, PT, R82, R135, PT ;  /* 0x000000875200720c */ /* 0x000fce0003f46270 */
[----:B------:R-:W3:Y:S01]  /*4ee0*/  MUFU.TANH R41, R41 ;  /* 0x0000002900297308 */ /* 0x000ee20000002400 */
[----:B--2---:R-:W-:-:S05]  /*4ef0*/  FFMA.FTZ R12, R0, R87, R12 ;  /* 0x00000057000c7223 */ /* 0x004fca000001000c */
[----:B------:R-:W-:Y:S02]  /*4f00*/  FSEL R46, R12, -INF , !P5 ;  /* 0xff8000000c2e7808 */ /* 0x000fe40006800000 */
[----:B------:R-:W-:Y:S01]  /*4f10*/  I2F R109, R82 ;  /* 0x00000052006d7306 */ /* 0x000fe20000201400 */
[----:B-1----:R-:W-:Y:S01]  /*4f20*/  FFMA.FTZ R29, R0, R25, R29 ;  /* 0x00000019001d7223 */ /* 0x002fe2000001001d */
[----:B------:R-:W-:-:S04]  /*4f30*/  ISETP.GE.AND P5, PT, R58, R136, PT ;  /* 0x000000883a00720c */ /* 0x000fc80003fa6270 */
[----:B------:R-:W-:Y:S02]  /*4f40*/  FSEL R144, R29, -INF , !P4 ;  /* 0xff8000001d907808 */ /* 0x000fe40006000000 */
[----:B------:R-:W1:Y:S01]  /*4f50*/  MUFU.TANH R62, R62 ;  /* 0x0000003e003e7308 */ /* 0x000e620000002400 */
        /* <DEDUP_REMOVED lines=9> */
[----:B------:R-:W-:Y:S02]  /*4ff0*/  FSEL R62, R83, -INF , !P3 ;  /* 0xff800000533e7808 */ /* 0x000fe40005800000 */
[----:B------:R-:W-:Y:S02]  /*5000*/  ISETP.GE.AND P2, PT, R80, R135, PT ;  /* 0x000000875000720c */ /* 0x000fe40003f46270 */
[----:B------:R-:W-:-:S03]  /*5010*/  ISETP.GE.AND P3, PT, R28, R136, PT ;  /* 0x000000881c00720c */ /* 0x000fc60003f66270 */
[----:B------:R-:W-:Y:S01]  /*5020*/  I2F R49, R80 ;  /* 0x0000005000317306 */ /* 0x000fe20000201400 */
[----:B--2---:R-:W-:-:S05]  /*5030*/  FFMA.FTZ R8, R0, R69, R8 ;  /* 0x0000004500087223 */ /* 0x004fca0000010008 */
[----:B------:R-:W-:Y:S02]  /*5040*/  FSEL R31, R8, -INF , !P5 ;  /* 0xff800000081f7808 */ /* 0x000fe40006800000 */
[----:B------:R-:W2:Y:S01]  /*5050*/  MUFU.TANH R45, R45 ;  /* 0x0000002d002d7308 */ /* 0x000ea20000002400 */
[----:B-1----:R-:W-:Y:S01]  /*5060*/  FFMA.FTZ R38, R0, R109, R38 ;  /* 0x0000006d00267223 */ /* 0x002fe20000010026 */
[----:B------:R-:W-:-:S04]  /*5070*/  ISETP.GE.AND P5, PT, R116, 0x2, PT ;  /* 0x000000027400780c */ /* 0x000fc80003fa6270 */
[----:B------:R-:W-:Y:S02]  /*5080*/  FSEL R64, R38, -INF , !P4 ;  /* 0xff80000026407808 */ /* 0x000fe40006000000 */
[----:B------:R-:W-:Y:S01]  /*5090*/  I2F R81, R28 ;  /* 0x0000001c00517306 */ /* 0x000fe20000201400 */
[----:B------:R-:W-:-:S07]  /*50a0*/  ISETP.GE.AND P4, PT, R80, R136, PT ;  /* 0x000000885000720c */ /* 0x000fce0003f86270 */
[----:B------:R-:W1:Y:S01]  /*50b0*/  MUFU.TANH R47, R47 ;  /* 0x0000002f002f7308 */ /* 0x000e620000002400 */
[----:B--2---:R-:W-:-:S05]  /*50c0*/  FFMA.FTZ R45, R0, R49, R45 ;  /* 0x00000031002d7223 */ /* 0x004fca000001002d */
[----:B------:R-:W-:Y:S02]  /*50d0*/  FSEL R50, R45, -INF , !P4 ;  /* 0xff8000002d327808 */ /* 0x000fe40006000000 */
[----:B------:R-:W2:Y:S01]  /*50e0*/  MUFU.TANH R16, R120 ;  /* 0x0000007800107308 */ /* 0x000ea20000002400 */
[----:B------:R-:W-:-:S07]  /*50f0*/  ISETP.GE.AND P4, PT, R60, R136, PT ;  /* 0x000000883c00720c */ /* 0x000fce0003f86270 */
[----:B------:R-:W3:Y:S01]  /*5100*/  MUFU.TANH R13, R13 ;  /* 0x0000000d000d7308 */ /* 0x000ee20000002400 */
[----:B-1----:R-:W-:-:S05]  /*5110*/  FFMA.FTZ R49, R0, R49, R47 ;  /* 0x0000003100317223 */ /* 0x002fca000001002f */
[----:B------:R-:W-:Y:S02]  /*5120*/  FSEL R49, R49, -INF , !P2 ;  /* 0xff80000031317808 */ /* 0x000fe40005000000 */
[----:B------:R-:W-:Y:S01]  /*5130*/  I2F R103, R60 ;  /* 0x0000003c00677306 */ /* 0x000fe20000201400 */
[----:B--2---:R-:W-:Y:S01]  /*5140*/  FFMA.FTZ R16, R0, R81, R16 ;  /* 0x0000005100107223 */ /* 0x004fe20000010010 */
[----:B------:R-:W-:-:S04]  /*5150*/  ISETP.GE.AND P2, PT, R60, R135, PT ;  /* 0x000000873c00720c */ /* 0x000fc80003f46270 */
[----:B------:R-:W-:Y:S02]  /*5160*/  FSEL R48, R16, -INF , !P3 ;  /* 0xff80000010307808 */ /* 0x000fe40005800000 */
[----:B------:R-:W-:Y:S01]  /*5170*/  I2F R73, R30 ;  /* 0x0000001e00497306 */ /* 0x000fe20000201400 */
[----:B---3--:R-:W-:Y:S01]  /*5180*/  FFMA.FTZ R13, R0, R81, R13 ;  /* 0x00000051000d7223 */ /* 0x008fe2000001000d */
[----:B------:R-:W-:-:S04]  /*5190*/  ISETP.GE.AND P3, PT, R30, R136, PT ;  /* 0x000000881e00720c */ /* 0x000fc80003f66270 */
[----:B------:R-:W-:Y:S02]  /*51a0*/  FSEL R47, R13, -INF , !P0 ;  /* 0xff8000000d2f7808 */ /* 0x000fe40004000000 */
[----:B------:R-:W1:Y:S01]  /*51b0*/  MUFU.TANH R14, R14 ;  /* 0x0000000e000e7308 */ /* 0x000e620000002400 */
[----:B------:R-:W-:-:S07]  /*51c0*/  ISETP.GE.AND P0, PT, R30, R135, PT ;  /* 0x000000871e00720c */ /* 0x000fce0003f06270 */
[----:B------:R-:W2:Y:S08]  /*51d0*/  MUFU.TANH R96, R96 ;  /* 0x0000006000607308 */ /* 0x000eb00000002400 */
[----:B------:R-:W3:Y:S01]  /*51e0*/  MUFU.TANH R15, R15 ;  /* 0x0000000f000f7308 */ /* 0x000ee20000002400 */
[----:B-1----:R-:W-:-:S05]  /*51f0*/  FFMA.FTZ R14, R0, R87, R14 ;  /* 0x00000057000e7223 */ /* 0x002fca000001000e */
[----:B------:R-:W-:Y:S02]  /*5200*/  FSEL R29, R14, -INF , !P1 ;  /* 0xff8000000e1d7808 */ /* 0x000fe40004800000 */
[----:B------:R-:W1:Y:S01]  /*5210*/  MUFU.TANH R17, R17 ;  /* 0x0000001100117308 */ /* 0x000e620000002400 */
[----:B--2---:R-:W-:Y:S01]  /*5220*/  FFMA.FTZ R39, R0, R103, R96 ;  /* 0x0000006700277223 */ /* 0x004fe20000010060 */
[----:B------:R-:W-:-:S04]  /*5230*/  ISETP.GE.AND P1, PT, R58, R135, PT ;  /* 0x000000873a00720c */ /* 0x000fc80003f26270 */
[----:B------:R-:W-:Y:S02]  /*5240*/  FSEL R39, R39, -INF , !P4 ;  /* 0xff80000027277808 */ /* 0x000fe40006000000 */
[----:B------:R-:W2:Y:S01]  /*5250*/  MUFU.TANH R18, R18 ;  /* 0x0000001200127308 */ /* 0x000ea20000002400 */
[----:B---3--:R-:W-:Y:S01]  /*5260*/  FFMA.FTZ R15, R0, R73, R15 ;  /* 0x00000049000f7223 */ /* 0x008fe2000001000f */
[----:B------:R-:W-:-:S04]  /*5270*/  ISETP.GE.AND P4, PT, R108, R136, PT ;  /* 0x000000886c00720c */ /* 0x000fc80003f86270 */
[----:B------:R-:W-:Y:S02]  /*5280*/  FSEL R38, R15, -INF , !P3 ;  /* 0xff8000000f267808 */ /* 0x000fe40005800000 */
[----:B------:R-:W-:Y:S01]  /*5290*/  I2F R71, R44 ;  /* 0x0000002c00477306 */ /* 0x000fe20000201400 */
[----:B-1----:R-:W-:Y:S01]  /*52a0*/  FFMA.FTZ R17, R0, R103, R17 ;  /* 0x0000006700117223 */ /* 0x002fe20000010011 */
[----:B------:R-:W-:Y:S01]  /*52b0*/  BAR.SYNC.DEFER_BLOCKING 0x0 ;  /* 0x0000000000007b1d */ /* 0x000fe20000010000 */
[----:B------:R-:W-:-:S03]  /*52c0*/  ISETP.GE.AND P3, PT, R44, R136, PT ;  /* 0x000000882c00720c */ /* 0x000fc60003f66270 */
[----:B------:R-:W-:Y:S02]  /*52d0*/  FSEL R28, R17, -INF , !P2 ;  /* 0xff800000111c7808 */ /* 0x000fe40005000000 */
[----:B------:R-:W1:Y:S01]  /*52e0*/  MUFU.TANH R9, R9 ;  /* 0x0000000900097308 */ /* 0x000e620000002400 */
[----:B--2---:R-:W-:Y:S01]  /*52f0*/  FFMA.FTZ R18, R0, R73, R18 ;  /* 0x0000004900127223 */ /* 0x004fe20000010012 */
[----:B------:R-:W-:-:S04]  /*5300*/  ISETP.GE.AND P2, PT, R108, R135, PT ;  /* 0x000000876c00720c */ /* 0x000fc80003f46270 */
[----:B------:R-:W-:Y:S02]  /*5310*/  FSEL R27, R18, -INF , !P0 ;  /* 0xff800000121b7808 */ /* 0x000fe40004000000 */
[----:B------:R-:W2:Y:S01]  /*5320*/  MUFU.TANH R10, R10 ;  /* 0x0000000a000a7308 */ /* 0x000ea20000002400 */
[----:B------:R-:W-:Y:S02]  /*5330*/  ISETP.GE.AND P0, PT, R44, R135, PT ;  /* 0x000000872c00720c */ /* 0x000fe40003f06270 */
[----:B------:R-:W-:-:S05]  /*5340*/  FSEL R8, R101, -INF , !P2 ;  /* 0xff80000065087808 */ /* 0x000fca0005000000 */
[----:B------:R-:W3:Y:S01]  /*5350*/  MUFU.TANH R11, R11 ;  /* 0x0000000b000b7308 */ /* 0x000ee20000002400 */
[----:B-1----:R-:W-:Y:S01]  /*5360*/  FFMA.FTZ R30, R0, R71, R9 ;  /* 0x00000047001e7223 */ /* 0x002fe20000010009 */
[----:B------:R-:W-:-:S04]  /*5370*/  FSEL R9, R100, -INF , !P4 ;  /* 0xff80000064097808 */ /* 0x000fc80006000000 */
[----:B------:R-:W-:Y:S01]  /*5380*/  FSEL R30, R30, -INF , !P3 ;  /* 0xff8000001e1e7808 */ /* 0x000fe20005800000 */
[----:B--2---:R-:W-:-:S05]  /*5390*/  FFMA.FTZ R10, R0, R69, R10 ;  /* 0x00000045000a7223 */ /* 0x004fca000001000a */
[----:B------:R-:W-:Y:S01]  /*53a0*/  FSEL R26, R10, -INF , !P1 ;  /* 0xff8000000a1a7808 */ /* 0x000fe20004800000 */
[----:B---3--:R-:W-:-:S05]  /*53b0*/  FFMA.FTZ R11, R0, R71, R11 ;  /* 0x00000047000b7223 */ /* 0x008fca000001000b */
[----:B------:R-:W-:Y:S01]  /*53c0*/  FSEL R25, R11, -INF , !P0 ;  /* 0xff8000000b197808 */ /* 0x000fe20004000000 */
[----:B------:R-:W-:Y:S05]  /*53d0*/  @!P5 BRA `(.L_x_2003) ;  /* 0x00000b900000d947 */ /* 0x000fea0003800000 */
[----:B------:R-:W-:Y:S05]  /*53e0*/  @!P6 BRA `(.L_x_2004) ;  /* 0x000003900000e947 */ /* 0x000fea0003800000 */
        /* <DEDUP_REMOVED lines=57> */
.L_x_2004:
[----:B------:R-:W-:-:S04]  /*5780*/  LEA R13, -R117, RZ, 0x7 ;  /* 0x000000ff750d7211 */ /* 0x000fc800078e39ff */
[----:B------:R-:W-:Y:S02]  /*5790*/  SHF.R.S32.HI R14, RZ, 0x1f, R13 ;  /* 0x0000001fff0e7819 */ /* 0x000fe4000001140d */
.L_x_2005:
        /* <DEDUP_REMOVED lines=121> */
.L_x_2007:
[----:B------:R-:W-:Y:S05]  /*5f30*/  BSYNC B0 ;  /* 0x0000000000007941 */ /* 0x000fea0003800000 */
.L_x_2006:
[----:B------:R-:W0:Y:S01]  /*5f40*/  LDGDEPBAR ;  /* 0x00000000000079af */ /* 0x000e220000000000 */
[----:B------:R-:W-:-:S04]  /*5f50*/  IADD3 R134, P0, R13, R134, RZ ;  /* 0x000000860d867210 */ /* 0x000fc80007f1e0ff */
[----:B------:R-:W-:Y:S02]  /*5f60*/  IADD3.X R133, R14, R133, RZ, P0, !PT ;  /* 0x000000850e857210 */ /* 0x000fe400007fe4ff */
.L_x_2003:
        /* <DEDUP_REMOVED lines=57> */
[----:B------:R-:W-:Y:S02]  /*6300*/  FMNMX.FTZ R10, R38, R3, !PT ;  /* 0x00000003260a7209 */ /* 0x000fe40007810000 */
[----:B------:R-:W-:Y:S01]  /*6310*/  FMNMX.FTZ R3, R29, R2, !PT ;  /* 0x000000021d037209 */ /* 0x000fe20007810000 */
[----:B-1----:R-:W-:Y:S01]  /*6320*/  LDSM.16.MT88.4 R84, [R118+0xb000] ;  /* 0x00b000007654783b */ /* 0x002fe20000004200 */
[----:B------:R-:W-:Y:S02]  /*6330*/  FMNMX.FTZ R13, R31, R10, !PT ;  /* 0x0000000a1f0d7209 */ /* 0x000fe40007810000 */
[----:B------:R-:W-:Y:S01]  /*6340*/  FMNMX.FTZ R2, R28, R3, !PT ;  /* 0x000000031c027209 */ /* 0x000fe20007810000 */
[----:B------:R-:W-:Y:S01]  /*6350*/  LDSM.16.MT88.4 R108, [R168+0x9000] ;  /* 0x00900000a86c783b */ /* 0x000fe20000004200 */
[----:B------:R-:W-:-:S02]  /*6360*/  FMNMX.FTZ R13, R30, R13, !PT ;  /* 0x0000000d1e0d7209 */ /* 0x000fc40007810000 */
[----:B------:R-:W-:Y:S01]  /*6370*/  FMNMX.FTZ R11, R27, R2, !PT ;  /* 0x000000021b0b7209 */ /* 0x000fe20007810000 */
[----:B------:R-:W-:Y:S03]  /*6380*/  LDSM.16.MT88.4 R100, [R118+0x9000] ;  /* 0x009000007664783b */ /* 0x000fe60000004200 */
[----:B------:R-:W-:Y:S01]  /*6390*/  FMNMX.FTZ R2, R26, R11, !PT ;  /* 0x0000000b1a027209 */ /* 0x000fe20007810000 */
[----:B------:R-:W1:Y:S03]  /*63a0*/  SHFL.BFLY PT, R10, R13, 0x2, 0x1f ;  /* 0x0c401f000d0a7f89 */ /* 0x000e6600000e0000 */
[----:B------:R-:W-:Y:S01]  /*63b0*/  FMNMX.FTZ R11, R25, R2, !PT ;  /* 0x00000002190b7209 */ /* 0x000fe20007810000 */
[----:B------:R-:W-:Y:S04]  /*63c0*/  LDSM.16.MT88.4 R16, [R118+0x9400] ;  /* 0x009400007610783b */ /* 0x000fe80000004200 */
        /* <DEDUP_REMOVED lines=22> */
[--C-:B------:R-:W-:Y:S02]  /*6530*/  FFMA.FTZ R56, R56, c[0x0][0x23c], -R43.reuse ;  /* 0x00008f0038387a23 */ /* 0x100fe4000001082b */
[--C-:B------:R-:W-:Y:S01]  /*6540*/  FFMA.FTZ R64, R64, c[0x0][0x23c], -R43.reuse ;  /* 0x00008f0040407a23 */ /* 0x100fe2000001082b */
[----:B------:R-:W-:Y:S01]  /*6550*/  MUFU.EX2 R121, R121 ;  /* 0x0000007900797308 */ /* 0x000fe20000000800 */
[----:B------:R-:W-:-:S02]  /*6560*/  FFMA.FTZ R52, R52, c[0x0][0x23c], -R43 ;  /* 0x00008f0034347a23 */ /* 0x000fc4000001082b */
[--C-:B------:R-:W-:Y:S02]  /*6570*/  FFMA.FTZ R48, R48, c[0x0][0x23c], -R43.reuse ;  /* 0x00008f0030307a23 */ /* 0x100fe4000001082b */
[----:B------:R-:W-:Y:S01]  /*6580*/  FFMA.FTZ R194, R30, c[0x0][0x23c], -R43 ;  /* 0x00008f001ec27a23 */ /* 0x000fe2000001082b */
[----:B-1----:R-:W-:Y:S02]  /*6590*/  FMNMX.FTZ R2, R9, R2, !PT ;  /* 0x0000000209027209 */ /* 0x002fe40007810000 */
[----:B------:R-:W1:Y:S01]  /*65a0*/  MUFU.EX2 R66, R66 ;  /* 0x0000004200427308 */ /* 0x000e620000000800 */
[----:B--2---:R-:W-:Y:S02]  /*65b0*/  F2FP.BF16.PACK_AB R68, R142, R145 ;  /* 0x000000918e44723e */ /* 0x004fe400000010ff */
[C---:B------:R-:W-:Y:S01]  /*65c0*/  FMUL.FTZ R40, R2.reuse, c[0x0][0x23c] ;  /* 0x00008f0002287a20 */ /* 0x040fe20000410000 */
[----:B------:R-:W-:-:S04]  /*65d0*/  FSETP.NEU.FTZ.AND P0, PT, R2, -INF , PT ;  /* 0xff8000000200780b */ /* 0x000fc80003f1d000 */
[----:B------:R-:W-:Y:S01]  /*65e0*/  FSEL R40, R40, RZ, P0 ;  /* 0x000000ff28287208 */ /* 0x000fe20000000000 */
[----:B------:R-:W-:Y:S01]  /*65f0*/  MUFU.EX2 R63, R63 ;  /* 0x0000003f003f7308 */ /* 0x000fe20000000800 */
[----:B------:R-:W-:-:S03]  /*6600*/  LEA R192, P0, R134, c[0x0][0x168], 0x1 ;  /* 0x00005a0086c07a11 */ /* 0x000fc600078008ff */
[--C-:B------:R-:W-:Y:S01]  /*6610*/  FFMA.FTZ R125, R8, c[0x0][0x23c], -R40.reuse ;  /* 0x00008f00087d7a23 */ /* 0x100fe20000010828 */
[----:B------:R-:W-:Y:S01]  /*6620*/  LEA.HI.X R193, R134, c[0x0][0x16c], R133, 0x1, P0 ;  /* 0x00005b0086c17a11 */ /* 0x000fe200000f0c85 */
[--C-:B------:R-:W-:Y:S01]  /*6630*/  FFMA.FTZ R120, R33, c[0x0][0x23c], -R40.reuse ;  /* 0x00008f0021787a23 */ /* 0x100fe20000010828 */
[----:B-1----:R-:W-:Y:S01]  /*6640*/  F2FP.BF16.PACK_AB R70, R66, R121 ;  /* 0x000000794246723e */ /* 0x002fe200000010ff */
[--C-:B------:R-:W-:Y:S01]  /*6650*/  FFMA.FTZ R123, R113, c[0x0][0x23c], -R40.reuse ;  /* 0x00008f00717b7a23 */ /* 0x100fe20000010828 */
[----:B------:R-:W1:Y:S01]  /*6660*/  MUFU.EX2 R58, R58 ;  /* 0x0000003a003a7308 */ /* 0x000e620000000800 */
[--C-:B------:R-:W-:Y:S02]  /*6670*/  FFMA.FTZ R60, R35, c[0x0][0x23c], -R40.reuse ;  /* 0x00008f00233c7a23 */ /* 0x100fe40000010828 */
[--C-:B------:R-:W-:Y:S01]  /*6680*/  FFMA.FTZ R65, R115, c[0x0][0x23c], -R40.reuse ;  /* 0x00008f0073417a23 */ /* 0x100fe20000010828 */
[----:B------:R-:W-:Y:S01]  /*6690*/  LDSM.16.MT88.4 R32, [R168+0x9400] ;  /* 0x00940000a820783b */ /* 0x000fe20000004200 */
[----:B------:R-:W-:-:S02]  /*66a0*/  FFMA.FTZ R44, R79, c[0x0][0x23c], -R40 ;  /* 0x00008f004f2c7a23 */ /* 0x000fc40000010828 */
[--C-:B------:R-:W-:Y:S01]  /*66b0*/  FFMA.FTZ R45, R77, c[0x0][0x23c], -R40.reuse ;  /* 0x00008f004d2d7a23 */ /* 0x100fe20000010828 */
[----:B------:R-:W-:Y:S01]  /*66c0*/  MUFU.EX2 R125, R125 ;  /* 0x0000007d007d7308 */ /* 0x000fe20000000800 */
[--C-:B------:R-:W-:Y:S01]  /*66d0*/  FFMA.FTZ R24, R37, c[0x0][0x23c], -R40.reuse ;  /* 0x00008f0025187a23 */ /* 0x100fe20000010828 */
[----:B------:R-:W2:Y:S01]  /*66e0*/  LDSM.16.MT88.4 R76, [R168+0xd000] ;  /* 0x00d00000a84c783b */ /* 0x000ea20000004200 */
        /* <DEDUP_REMOVED lines=16> */
[----:B------:R-:W-:Y:S02]  /*67f0*/  FFMA.FTZ R141, R62, c[0x0][0x23c], -R43 ;  /* 0x00008f003e8d7a23 */ /* 0x000fe4000001082b */
[--C-:B------:R-:W-:Y:S02]  /*6800*/  FFMA.FTZ R62, R21, c[0x0][0x23c], -R40.reuse ;  /* 0x00008f00153e7a23 */ /* 0x100fe40000010828 */
[----:B------:R-:W-:Y:S01]  /*6810*/  MUFU.EX2 R42, R42 ;  /* 0x0000002a002a7308 */ /* 0x000fe20000000800 */
[----:B------:R-:W-:Y:S02]  /*6820*/  FFMA.FTZ R61, R61, c[0x0][0x23c], -R40 ;  /* 0x00008f003d3d7a23 */ /* 0x000fe40000010828 */
[----:B------:R-:W-:Y:S02]  /*6830*/  FADD.FTZ R120, R125, R120 ;  /* 0x000000787d787221 */ /* 0x000fe40000010000 */
[--C-:B------:R-:W-:Y:S02]  /*6840*/  FFMA.FTZ R51, R51, c[0x0][0x23c], -R40.reuse ;  /* 0x00008f0033337a23 */ /* 0x100fe40000010828 */
[----:B------:R-:W-:Y:S01]  /*6850*/  FFMA.FTZ R29, R29, c[0x0][0x23c], -R40 ;  /* 0x00008f001d1d7a23 */ /* 0x000fe20000010828 */
[----:B-1----:R-:W-:Y:S01]  /*6860*/  F2FP.BF16.PACK_AB R71, R60, R123 ;  /* 0x0000007b3c47723e */ /* 0x002fe200000010ff */
[----:B------:R-:W1:Y:S01]  /*6870*/  MUFU.EX2 R41, R41 ;  /* 0x0000002900297308 */ /* 0x000e620000000800 */
[----:B------:R-:W-:-:S04]  /*6880*/  FADD.FTZ R123, R123, R120 ;  /* 0x000000787b7b7221 */ /* 0x000fc80000010000 */
[----:B------:R-:W-:Y:S01]  /*6890*/  FADD.FTZ R60, R60, R123 ;  /* 0x0000007b3c3c7221 */ /* 0x000fe20000010000 */
[C---:B------:R-:W-:Y:S02]  /*68a0*/  HMMA.16816.F32.BF16 R96, R68.reuse, R92, RZ ;  /* 0x0000005c4460723c */ /* 0x040fe400000418ff */
[----:B------:R-:W-:Y:S06]  /*68b0*/  MUFU.EX2 R65, R65 ;  /* 0x0000004100417308 */ /* 0x000fec0000000800 */
[----:B------:R-:W-:Y:S02]  /*68c0*/  HMMA.16816.F32.BF16 R92, R68, R94, RZ ;  /* 0x0000005e445c723c */ /* 0x000fe400000418ff */
[----:B------:R-:W3:Y:S01]  /*68d0*/  MUFU.EX2 R44, R44 ;  /* 0x0000002c002c7308 */ /* 0x000ee20000000800 */
[----:B-1----:R-:W-:-:S05]  /*68e0*/  F2FP.BF16.PACK_AB R10, R41, R42 ;  /* 0x0000002a290a723e */ /* 0x002fca00000010ff */
[C---:B------:R-:W-:Y:S02]  /*68f0*/  HMMA.16816.F32.BF16 R88, R68.reuse, R84, RZ ;  /* 0x000000544458723c */ /* 0x040fe400000418ff */
[----:B------:R-:W-:Y:S06]  /*6900*/  MUFU.EX2 R45, R45 ;  /* 0x0000002d002d7308 */ /* 0x000fec0000000800 */
[----:B------:R-:W-:Y:S02]  /*6910*/  HMMA.16816.F32.BF16 R84, R68, R86, RZ ;  /* 0x000000564454723c */ /* 0x000fe400000418ff */
[----:B------:R-:W1:Y:S01]  /*6920*/  MUFU.EX2 R24, R24 ;  /* 0x0000001800187308 */ /* 0x000e620000000800 */
[----:B---3--:R-:W-:-:S05]  /*6930*/  F2FP.BF16.PACK_AB R9, R44, R65 ;  /* 0x000000412c09723e */ /* 0x008fca00000010ff */
        /* <DEDUP_REMOVED lines=34> */
[----:B------:R-:W-:Y:S03]  /*6b60*/  MUFU.EX2 R126, R126 ;  /* 0x0000007e007e7308 */ /* 0x000fe60000000800 */
[--C-:B------:R-:W-:Y:S02]  /*6b70*/  FFMA.FTZ R33, R59, c[0x0][0x23c], -R40.reuse ;  /* 0x00008f003b217a23 */ /* 0x100fe40000010828 */
[--C-:B------:R-:W-:Y:S01]  /*6b80*/  FFMA.FTZ R32, R57, c[0x0][0x23c], -R40.reuse ;  /* 0x00008f0039207a23 */ /* 0x100fe20000010828 */
[----:B---3--:R-:W-:Y:S01]  /*6b90*/  HMMA.16816.F32.BF16 R80, R8, R16, R80 ;  /* 0x000000100850723c */ /* 0x008fe20000041850 */
[----:B------:R-:W-:Y:S01]  /*6ba0*/  FFMA.FTZ R59, R55, c[0x0][0x23c], -R40 ;  /* 0x00008f00373b7a23 */ /* 0x000fe20000010828 */
[----:B------:R-:W-:Y:S01]  /*6bb0*/  MUFU.EX2 R35, R35 ;  /* 0x0000002300237308 */ /* 0x000fe20000000800 */
[----:B------:R-:W-:-:S02]  /*6bc0*/  FFMA.FTZ R57, R146, c[0x0][0x23c], -R43 ;  /* 0x00008f0092397a23 */ /* 0x000fc4000001082b */
[--C-:B------:R-:W-:Y:S02]  /*6bd0*/  FFMA.FTZ R55, R139, c[0x0][0x23c], -R40.reuse ;  /* 0x00008f008b377a23 */ /* 0x100fe40000010828 */
[--C-:B------:R-:W-:Y:S01]  /*6be0*/  FFMA.FTZ R139, R130, c[0x0][0x23c], -R43.reuse ;  /* 0x00008f00828b7a23 */ /* 0x100fe2000001082b */
[----:B------:R-:W-:Y:S01]  /*6bf0*/  HMMA.16816.F32.BF16 R76, R8, R18, R76 ;  /* 0x00000012084c723c */ /* 0x000fe2000004184c */
[----:B------:R-:W-:Y:S01]  /*6c00*/  FFMA.FTZ R130, R143, c[0x0][0x23c], -R40 ;  /* 0x00008f008f827a23 */ /* 0x000fe20000010828 */
[----:B------:R-:W-:Y:S01]  /*6c10*/  MUFU.EX2 R34, R34 ;  /* 0x0000002200227308 */ /* 0x000fe20000000800 */
[----:B------:R-:W-:Y:S02]  /*6c20*/  FADD.FTZ R16, R145, R142 ;  /* 0x0000008e91107221 */ /* 0x000fe40000010000 */
[--C-:B------:R-:W-:Y:S02]  /*6c30*/  FFMA.FTZ R142, R22, c[0x0][0x23c], -R43.reuse ;  /* 0x00008f00168e7a23 */ /* 0x100fe4000001082b */
[----:B------:R-:W-:Y:S01]  /*6c40*/  FFMA.FTZ R143, R20, c[0x0][0x23c], -R43 ;  /* 0x00008f00148f7a23 */ /* 0x000fe2000001082b */
[C---:B--2---:R-:W-:Y:S01]  /*6c50*/  HMMA.16816.F32.BF16 R72, R68.reuse, R12, RZ ;  /* 0x0000000c4448723c */ /* 0x044fe200000418ff */
[----:B------:R-:W-:Y:S01]  /*6c60*/  FFMA.FTZ R145, R23, c[0x0][0x23c], -R40 ;  /* 0x00008f0017917a23 */ /* 0x000fe20000010828 */
[----:B------:R-:W-:Y:S01]  /*6c70*/  MUFU.EX2 R36, R36 ;  /* 0x0000002400247308 */ /* 0x000fe20000000800 */
[----:B------:R-:W-:Y:S01]  /*6c80*/  FADD.FTZ R121, R121, R16 ;  /* 0x0000001079797221 */ /* 0x000fe20000010000 */
[----:B------:R-:W-:Y:S04]  /*6c90*/  LDSM.16.MT88.4 R20, [R168+0xa400] ;  /* 0x00a40000a814783b */ /* 0x000fe80000004200 */
[----:B------:R-:W-:Y:S01]  /*6ca0*/  HMMA.16816.F32.BF16 R68, R68, R14, RZ ;  /* 0x0000000e4444723c */ /* 0x000fe200000418ff */
[----:B------:R-:W2:Y:S01]  /*6cb0*/  LDSM.16.MT88.4 R12, [R118+0xd400] ;  /* 0x00d40000760c783b */ /* 0x000ea20000004200 */
[----:B------:R-:W3:Y:S03]  /*6cc0*/  MUFU.EX2 R33, R33 ;  /* 0x0000002100217308 */ /* 0x000ee60000000800 */
[----:B------:R-:W-:Y:S05]  /*6cd0*/  LDSM.16.MT88.4 R16, [R118+0xa400] ;  /* 0x00a400007610783b */ /* 0x000fea0000004200 */
[----:B------:R-:W4:Y:S08]  /*6ce0*/  MUFU.EX2 R32, R32 ;  /* 0x0000002000207308 */ /* 0x000f300000000800 */
[----:B------:R-:W5:Y:S08]  /*6cf0*/  MUFU.EX2 R57, R57 ;  /* 0x0000003900397308 */ /* 0x000f700000000800 */
[----:B------:R-:W1:Y:S08]  /*6d00*/  MUFU.EX2 R59, R59 ;  /* 0x0000003b003b7308 */ /* 0x000e700000000800 */
[----:B------:R-:W1:Y:S01]  /*6d10*/  MUFU.EX2 R55, R55 ;  /* 0x0000003700377308 */ /* 0x000e620000000800 */
[C---:B--2---:R-:W-:Y:S07]  /*6d20*/  HMMA.16816.F32.BF16 R72, R8.reuse, R12, R72 ;  /* 0x0000000c0848723c */ /* 0x044fee0000041848 */
[----:B------:R-:W2:Y:S01]  /*6d30*/  MUFU.EX2 R139, R139 ;  /* 0x0000008b008b7308 */ /* 0x000ea20000000800 */
[----:B------:R-:W-:Y:S01]  /*6d40*/  HMMA.16816.F32.BF16 R68, R8, R14, R68 ;  /* 0x0000000e0844723c */ /* 0x000fe20000041844 */
[----:B------:R-:W2:Y:S06]  /*6d50*/  LDSM.16.MT88.4 R12, [R168+0x9800] ;  /* 0x00980000a80c783b */ /* 0x000eac0000004200 */
[----:B------:R-:W2:Y:S01]  /*6d60*/  MUFU.EX2 R130, R130 ;  /* 0x0000008200827308 */ /* 0x000ea20000000800 */
[----:B-1----:R-:W-:-:S02]  /*6d70*/  F2FP.BF16.PACK_AB R8, R37, R124 ;  /* 0x0000007c2508723e */ /* 0x002fc400000010ff */
[----:B---3--:R-:W-:-:S05]  /*6d80*/  F2FP.BF16.PACK_AB R9, R33, R36 ;  /* 0x000000242109723e */ /* 0x008fca00000010ff */
[----:B------:R-:W-:Y:S01]  /*6d90*/  MUFU.EX2 R142, R142 ;  /* 0x0000008e008e7308 */ /* 0x000fe20000000800 */
[----:B------:R-:W-:Y:S02]  /*6da0*/  F2FP.BF16.PACK_AB R10, R34, R35 ;  /* 0x00000023220a723e */ /* 0x000fe400000010ff */
[----:B----4-:R-:W-:-:S05]  /*6db0*/  F2FP.BF16.PACK_AB R11, R5, R32 ;  /* 0x00000020050b723e */ /* 0x010fca00000010ff */
[----:B------:R-:W-:Y:S08]  /*6dc0*/  MUFU.EX2 R143, R143 ;  /* 0x0000008f008f7308 */ /* 0x000ff00000000800 */
[----:B------:R-:W-:Y:S08]  /*6dd0*/  MUFU.EX2 R64, R64 ;  /* 0x0000004000407308 */ /* 0x000ff00000000800 */
[----:B------:R-:W1:Y:S01]  /*6de0*/  MUFU.EX2 R141, R141 ;  /* 0x0000008d008d7308 */ /* 0x000e620000000800 */
[C---:B--2---:R-:W-:Y:S07]  /*6df0*/  HMMA.16816.F32.BF16 R112, R8.reuse, R12, R112 ;  /* 0x0000000c0870723c */ /* 0x044fee0000041870 */
[----:B------:R-:W-:Y:S01]  /*6e00*/  MUFU.EX2 R145, R145 ;  /* 0x0000009100917308 */ /* 0x000fe20000000800 */
[C---:B------:R-:W-:Y:S01]  /*6e10*/  HMMA.16816.F32.BF16 R108, R8.reuse, R14, R108 ;  /* 0x0000000e086c723c */ /* 0x040fe2000004186c */
[----:B------:R-:W2:Y:S06]  /*6e20*/  LDSM.16.MT88.4 R12, [R118+0x9800] ;  /* 0x00980000760c783b */ /* 0x000eac0000004200 */
[----:B------:R-:W3:Y:S08]  /*6e30*/  MUFU.EX2 R62, R62 ;  /* 0x0000003e003e7308 */ /* 0x000ef00000000800 */
[----:B------:R-:W-:Y:S08]  /*6e40*/  MUFU.EX2 R61, R61 ;  /* 0x0000003d003d7308 */ /* 0x000ff00000000800 */
[----:B------:R-:W-:Y:S08]  /*6e50*/  MUFU.EX2 R52, R52 ;  /* 0x0000003400347308 */ /* 0x000ff00000000800 */
[----:B------:R-:W-:Y:S08]  /*6e60*/  MUFU.EX2 R48, R48 ;  /* 0x0000003000307308 */ /* 0x000ff00000000800 */
[----:B------:R-:W-:Y:S01]  /*6e70*/  MUFU.EX2 R51, R51 ;  /* 0x0000003300337308 */ /* 0x000fe20000000800 */
[C---:B--2---:R-:W-:Y:S07]  /*6e80*/  HMMA.16816.F32.BF16 R104, R8.reuse, R12, R104 ;  /* 0x0000000c0868723c */ /* 0x044fee0000041868 */
[----:B------:R-:W-:Y:S01]  /*6e90*/  MUFU.EX2 R194, R194 ;  /* 0x000000c200c27308 */ /* 0x000fe20000000800 */
        /* <DEDUP_REMOVED lines=14> */
[----:B-----5:R-:W-:-:S02]  /*6f80*/  F2FP.BF16.PACK_AB R8, R57, R122 ;  /* 0x0000007a3908723e */ /* 0x020fc400000010ff */
[----:B------:R-:W-:Y:S02]  /*6f90*/  F2FP.BF16.PACK_AB R9, R54, R59 ;  /* 0x0000003b3609723e */ /* 0x000fe400000010ff */
[----:B------:R-:W-:Y:S02]  /*6fa0*/  F2FP.BF16.PACK_AB R10, R53, R56 ;  /* 0x00000038350a723e */ /* 0x000fe400000010ff */
[----:B------:R-:W-:-:S07]  /*6fb0*/  F2FP.BF16.PACK_AB R11, R4, R55 ;  /* 0x00000037040b723e */ /* 0x000fce00000010ff */
        /* <DEDUP_REMOVED lines=18> */
[----:B------:R-:W-:-:S02]  /*70e0*/  F2FP.BF16.PACK_AB R8, R139, R140 ;  /* 0x0000008c8b08723e */ /* 0x000fc400000010ff */
        /* <DEDUP_REMOVED lines=21> */
[----:B------:R-:W-:Y:S01]  /*7240*/  FFMA.FTZ R9, R67, c[0x0][0x23c], -R40 ;  /* 0x00008f0043097a23 */ /* 0x000fe20000010828 */
[----:B-1----:R-:W-:Y:S01]  /*7250*/  F2FP.BF16.PACK_AB R10, R141, R64 ;  /* 0x000000408d0a723e */ /* 0x002fe200000010ff */
[----:B------:R-:W-:-:S02]  /*7260*/  FADD.FTZ R8, R66, R121 ;  /* 0x0000007942087221 */ /* 0x000fc40000010000 */
[----:B------:R3:W1:Y:S01]  /*7270*/  MUFU.EX2 R66, R9 ;  /* 0x0000000900427308 */ /* 0x0006620000000800 */
[----:B------:R-:W-:Y:S02]  /*7280*/  FADD.FTZ R67, R65, R60 ;  /* 0x0000003c41437221 */ /* 0x000fe40000010000 */
[----:B------:R-:W-:Y:S01]  /*7290*/  FADD.FTZ R121, R63, R8 ;  /* 0x000000083f797221 */ /* 0x000fe20000010000 */
[----:B------:R-:W-:Y:S01]  /*72a0*/  F2FP.BF16.PACK_AB R8, R143, R142 ;  /* 0x0000008e8f08723e */ /* 0x000fe200000010ff */
[--C-:B------:R-:W-:Y:S02]  /*72b0*/  FFMA.FTZ R63, R46, c[0x0][0x23c], -R43.reuse ;  /* 0x00008f002e3f7a23 */ /* 0x100fe4000001082b */
[--C-:B------:R-:W-:Y:S02]  /*72c0*/  FFMA.FTZ R65, R50, c[0x0][0x23c], -R43.reuse ;  /* 0x00008f0032417a23 */ /* 0x100fe4000001082b */
[----:B------:R-:W-:Y:S02]  /*72d0*/  FFMA.FTZ R46, R49, c[0x0][0x23c], -R40 ;  /* 0x00008f00312e7a23 */ /* 0x000fe40000010828 */
[----:B------:R-:W-:Y:S01]  /*72e0*/  FFMA.FTZ R50, R39, c[0x0][0x23c], -R43 ;  /* 0x00008f0027327a23 */ /* 0x000fe2000001082b */
[----:B------:R-:W-:Y:S01]  /*72f0*/  MUFU.EX2 R63, R63 ;  /* 0x0000003f003f7308 */ /* 0x000fe20000000800 */
[----:B------:R-:W-:-:S02]  /*7300*/  FADD.FTZ R121, R58, R121 ;  /* 0x000000793a797221 */ /* 0x000fc40000010000 */
[----:B------:R-:W-:Y:S01]  /*7310*/  FFMA.FTZ R49, R38, c[0x0][0x23c], -R43 ;  /* 0x00008f0026317a23 */ /* 0x000fe2000001082b */
[----:B---3--:R-:W-:Y:S01]  /*7320*/  F2FP.BF16.PACK_AB R9, R62, R145 ;  /* 0x000000913e09723e */ /* 0x008fe200000010ff */
[----:B------:R-:W-:Y:S01]  /*7330*/  FADD.FTZ R42, R42, R121 ;  /* 0x000000792a2a7221 */ /* 0x000fe20000010000 */
[----:B-1----:R-:W-:Y:S01]  /*7340*/  F2FP.BF16.PACK_AB R11, R61, R66 ;  /* 0x000000423d0b723e */ /* 0x002fe200000010ff */
[--C-:B------:R-:W-:Y:S01]  /*7350*/  FFMA.FTZ R38, R26, c[0x0][0x23c], -R40.reuse ;  /* 0x00008f001a267a23 */ /* 0x100fe20000010828 */
[----:B------:R-:W1:Y:S05]  /*7360*/  MUFU.EX2 R65, R65 ;  /* 0x0000004100417308 */ /* 0x000e6a0000000800 */
[C---:B------:R-:W-:Y:S03]  /*7370*/  HMMA.16816.F32.BF16 R112, R8.reuse, R20, R112 ;  /* 0x000000140870723c */ /* 0x040fe60000041870 */
[----:B------:R-:W3:Y:S05]  /*7380*/  MUFU.EX2 R46, R46 ;  /* 0x0000002e002e7308 */ /* 0x000eea0000000800 */
[C---:B--2---:R-:W-:Y:S03]  /*7390*/  HMMA.16816.F32.BF16 R96, R8.reuse, R12, R96 ;  /* 0x0000000c0860723c */ /* 0x044fe60000041860 */
[----:B------:R2:W-:Y:S05]  /*73a0*/  MUFU.EX2 R39, R29 ;  /* 0x0000001d00277308 */ /* 0x0005ea0000000800 */
[C---:B------:R-:W-:Y:S01]  /*73b0*/  HMMA.16816.F32.BF16 R92, R8.reuse, R14, R92 ;  /* 0x0000000e085c723c */ /* 0x040fe2000004185c */
[----:B------:R-:W4:Y:S02]  /*73c0*/  LDSM.16.MT88.4 R12, [R168+0xe400] ;  /* 0x00e40000a80c783b */ /* 0x000f240000004200 */
[----:B------:R-:W-:Y:S05]  /*73d0*/  MUFU.EX2 R38, R38 ;  /* 0x0000002600267308 */ /* 0x000fea0000000800 */
[C---:B------:R-:W-:Y:S01]  /*73e0*/  HMMA.16816.F32.BF16 R108, R8.reuse, R22, R108 ;  /* 0x00000016086c723c */ /* 0x040fe2000004186c */
[----:B------:R-:W5:Y:S07]  /*73f0*/  LDSM.16.MT88.4 R20, [R118+0xc400] ;  /* 0x00c400007614783b */ /* 0x000f6e0000004200 */
[C---:B------:R-:W-:Y:S08]  /*7400*/  HMMA.16816.F32.BF16 R104, R8.reuse, R16, R104 ;  /* 0x000000100868723c */ /* 0x040ff00000041868 */
[C---:B------:R-:W-:Y:S01]  /*7410*/  HMMA.16816.F32.BF16 R100, R8.reuse, R18, R100 ;  /* 0x000000120864723c */ /* 0x040fe20000041864 */
[----:B------:R-:W1:Y:S07]  /*7420*/  LDSM.16.MT88.4 R16, [R118+0xe400] ;  /* 0x00e400007610783b */ /* 0x000e6e0000004200 */
[C---:B----4-:R-:W-:Y:S08]  /*7430*/  HMMA.16816.F32.BF16 R80, R8.reuse, R12, R80 ;  /* 0x0000000c0850723c */ /* 0x050ff00000041850 */
[C---:B------:R-:W-:Y:S01]  /*7440*/  HMMA.16816.F32.BF16 R76, R8.reuse, R14, R76 ;  /* 0x0000000e084c723c */ /* 0x040fe2000004184c */
[----:B------:R-:W4:Y:S07]  /*7450*/  LDSM.16.MT88.4 R12, [R168+0xa800] ;  /* 0x00a80000a80c783b */ /* 0x000f2e0000004200 */
[C---:B-----5:R-:W-:Y:S07]  /*7460*/  HMMA.16816.F32.BF16 R88, R8.reuse, R20, R88 ;  /* 0x000000140858723c */ /* 0x060fee0000041858 */
[----:B------:R-:W-:Y:S01]  /*7470*/  FFMA.FTZ R20, R47, c[0x0][0x23c], -R40 ;  /* 0x00008f002f147a23 */ /* 0x000fe20000010828 */
[----:B-1----:R-:W-:Y:S01]  /*7480*/  HMMA.16816.F32.BF16 R72, R8, R16, R72 ;  /* 0x000000100848723c */ /* 0x002fe20000041848 */
[----:B------:R-:W-:-:S06]  /*7490*/  FFMA.FTZ R47, R31, c[0x0][0x23c], -R43 ;  /* 0x00008f001f2f7a23 */ /* 0x000fcc000001082b */
[----:B------:R-:W-:Y:S01]  /*74a0*/  FADD.FTZ R16, R44, R67 ;  /* 0x000000432c107221 */ /* 0x000fe20000010000 */
[C---:B------:R-:W-:Y:S01]  /*74b0*/  HMMA.16816.F32.BF16 R84, R8.reuse, R22, R84 ;  /* 0x000000160854723c */ /* 0x040fe20000041854 */
[----:B------:R-:W1:Y:S01]  /*74c0*/  MUFU.EX2 R44, R20 ;  /* 0x00000014002c7308 */ /* 0x000e620000000800 */
[----:B------:R-:W-:Y:S02]  /*74d0*/  FADD.FTZ R17, R41, R42 ;  /* 0x0000002a29117221 */ /* 0x000fe40000010000 */
[----:B------:R-:W-:Y:S02]  /*74e0*/  FADD.FTZ R43, R45, R16 ;  /* 0x000000102d2b7221 */ /* 0x000fe40000010000 */
[----:B------:R-:W-:Y:S02]  /*74f0*/  FADD.FTZ R124, R124, R17 ;  /* 0x000000117c7c7221 */ /* 0x000fe40000010000 */
[----:B------:R-:W-:Y:S01]  /*7500*/  HMMA.16816.F32.BF16 R68, R8, R18, R68 ;  /* 0x000000120844723c */ /* 0x000fe20000041844 */
[----:B------:R-:W5:Y:S01]  /*7510*/  LDSM.16.MT88.4 R16, [R118+0xc800] ;  /* 0x00c800007610783b */ /* 0x000f620000004200 */
[----:B------:R-:W-:-:S02]  /*7520*/  FFMA.FTZ R42, R28, c[0x0][0x23c], -R40 ;  /* 0x00008f001c2a7a23 */ /* 0x000fc40000010828 */
[--C-:B------:R-:W-:Y:S01]  /*7530*/  FFMA.FTZ R41, R27, c[0x0][0x23c], -R40.reuse ;  /* 0x00008f001b297a23 */ /* 0x100fe20000010828 */
[----:B--2---:R-:W2:Y:S01]  /*7540*/  LDSM.16.MT88.4 R28, [R118+0xa800] ;  /* 0x00a80000761c783b */ /* 0x004ea20000004200 */
[----:B------:R-:W-:Y:S01]  /*7550*/  FFMA.FTZ R40, R25, c[0x0][0x23c], -R40 ;  /* 0x00008f0019287a23 */ /* 0x000fe20000010828 */
[----:B------:R-:W-:Y:S01]  /*7560*/  F2FP.BF16.PACK_AB R8, R65, R52 ;  /* 0x000000344108723e */ /* 0x000fe200000010ff */
[----:B------:R-:W-:Y:S01]  /*7570*/  FADD.FTZ R43, R24, R43 ;  /* 0x0000002b182b7221 */ /* 0x000fe20000010000 */
[----:B---3--:R-:W-:Y:S01]  /*7580*/  F2FP.BF16.PACK_AB R9, R46, R51 ;  /* 0x000000332e09723e */ /* 0x008fe200000010ff */
[----:B------:R-:W-:Y:S01]  /*7590*/  LDSM.16.MT88.4 R24, [R168+0xc800] ;  /* 0x00c80000a818783b */ /* 0x000fe20000004200 */
[----:B------:R-:W-:Y:S01]  /*75a0*/  F2FP.BF16.PACK_AB R10, R63, R48 ;  /* 0x000000303f0a723e */ /* 0x000fe200000010ff */
[----:B------:R-:W-:Y:S01]  /*75b0*/  FADD.FTZ R36, R36, R43 ;  /* 0x0000002b24247221 */ /* 0x000fe20000010000 */
[----:B-1----:R-:W-:Y:S01]  /*75c0*/  F2FP.BF16.PACK_AB R11, R39, R44 ;  /* 0x0000002c270b723e */ /* 0x002fe200000010ff */
[----:B------:R-:W-:Y:S01]  /*75d0*/  LDSM.16.MT88.4 R20, [R118+0xe800] ;  /* 0x00e800007614783b */ /* 0x000fe20000004200 */
[----:B------:R-:W-:Y:S01]  /*75e0*/  FADD.FTZ R124, R37, R124 ;  /* 0x0000007c257c7221 */ /* 0x000fe20000010000 */
[----:B------:R-:W-:Y:S01]  /*75f0*/  MUFU.EX2 R41, R41 ;  /* 0x0000002900297308 */ /* 0x000fe20000000800 */
[----:B------:R-:W-:-:S02]  /*7600*/  FADD.FTZ R33, R33, R36 ;  /* 0x0000002421217221 */ /* 0x000fc40000010000 */
[----:B------:R-:W-:Y:S01]  /*7610*/  FADD.FTZ R35, R35, R124 ;  /* 0x0000007c23237221 */ /* 0x000fe20000010000 */
[C---:B----4-:R-:W-:Y:S01]  /*7620*/  HMMA.16816.F32.BF16 R112, R8.reuse, R12, R112 ;  /* 0x0000000c0870723c */ /* 0x050fe20000041870 */
        /* <DEDUP_REMOVED lines=10> */
[----:B------:R-:W-:Y:S02]  /*76d0*/  FADD.FTZ R56, R56, R57 ;  /* 0x0000003938387221 */ /* 0x000fe40000010000 */
[----:B------:R-:W-:Y:S02]  /*76e0*/  FADD.FTZ R55, R55, R54 ;  /* 0x0000003637377221 */ /* 0x000fe40000010000 */
[----:B------:R-:W-:Y:S01]  /*76f0*/  FADD.FTZ R53, R53, R56 ;  /* 0x0000003835357221 */ /* 0x000fe20000010000 */
        /* <DEDUP_REMOVED lines=10> */
[C---:B--2---:R-:W-:Y:S01]  /*77a0*/  HMMA.16816.F32.BF16 R104, R8.reuse, R28, R104 ;  /* 0x0000001c0868723c */ /* 0x044fe20000041868 */
[----:B------:R-:W-:Y:S01]  /*77b0*/  MUFU.EX2 R28, R50 ;  /* 0x00000032001c7308 */ /* 0x000fe20000000800 */
[----:B------:R-:W-:Y:S02]  /*77c0*/  FADD.FTZ R131, R131, R138 ;  /* 0x0000008a83837221 */ /* 0x000fe40000010000 */
[----:B------:R-:W-:Y:S02]  /*77d0*/  FADD.FTZ R126, R126, R127 ;  /* 0x0000007f7e7e7221 */ /* 0x000fe40000010000 */
[----:B------:R-:W-:Y:S02]  /*77e0*/  FADD.FTZ R142, R142, R131 ;  /* 0x000000838e8e7221 */ /* 0x000fe40000010000 */
[----:B------:R-:W-:Y:S01]  /*77f0*/  HMMA.16816.F32.BF16 R100, R8, R30, R100 ;  /* 0x0000001e0864723c */ /* 0x000fe20000041864 */
[----:B------:R-:W2:Y:S01]  /*7800*/  MUFU.EX2 R31, R49 ;  /* 0x00000031001f7308 */ /* 0x000ea20000000800 */
[----:B------:R-:W-:-:S02]  /*7810*/  FADD.FTZ R145, R145, R126 ;  /* 0x0000007e91917221 */ /* 0x000fc40000010000 */
[----:B------:R-:W-:Y:S02]  /*7820*/  FADD.FTZ R143, R143, R142 ;  /* 0x0000008e8f8f7221 */ /* 0x000fe40000010000 */
[----:B------:R-:W-:Y:S02]  /*7830*/  FADD.FTZ R145, R62, R145 ;  /* 0x000000913e917221 */ /* 0x000fe40000010000 */
[----:B-1----:R-:W-:Y:S01]  /*7840*/  HMMA.16816.F32.BF16 R80, R8, R12, R80 ;  /* 0x0000000c0850723c */ /* 0x002fe20000041850 */
[----:B------:R-:W-:Y:S01]  /*7850*/  MUFU.EX2 R29, R47 ;  /* 0x0000002f001d7308 */ /* 0x000fe20000000800 */
[----:B------:R-:W-:Y:S02]  /*7860*/  FADD.FTZ R64, R64, R143 ;  /* 0x0000008f40407221 */ /* 0x000fe40000010000 */
[----:B------:R-:W-:Y:S02]  /*7870*/  FADD.FTZ R66, R66, R145 ;  /* 0x0000009142427221 */ /* 0x000fe40000010000 */
[----:B------:R-:W-:-:S02]  /*7880*/  FADD.FTZ R141, R141, R64 ;  /* 0x000000408d8d7221 */ /* 0x000fc40000010000 */
[C---:B------:R-:W-:Y:S01]  /*7890*/  HMMA.16816.F32.BF16 R76, R8.reuse, R14, R76 ;  /* 0x0000000e084c723c */ /* 0x040fe2000004184c */
[----:B------:R-:W1:Y:S01]  /*78a0*/  LDSM.16.MT88.4 R12, [R168+0xcc00] ;  /* 0x00cc0000a80c783b */ /* 0x000e620000004200 */
[----:B------:R-:W4:Y:S01]  /*78b0*/  MUFU.EX2 R30, R42 ;  /* 0x0000002a001e7308 */ /* 0x000f220000000800 */
[----:B------:R-:W-:Y:S02]  /*78c0*/  FADD.FTZ R66, R61, R66 ;  /* 0x000000423d427221 */ /* 0x000fe40000010000 */
[----:B------:R-:W-:Y:S02]  /*78d0*/  FADD.FTZ R52, R52, R141 ;  /* 0x0000008d34347221 */ /* 0x000fe40000010000 */
[----:B------:R-:W-:Y:S01]  /*78e0*/  FADD.FTZ R51, R51, R66 ;  /* 0x0000004233337221 */ /* 0x000fe20000010000 */
[----:B------:R-:W-:Y:S01]  /*78f0*/  HMMA.16816.F32.BF16 R96, R8, R24, R96 ;  /* 0x000000180860723c */ /* 0x000fe20000041860 */
[----:B------:R-:W-:Y:S02]  /*7900*/  FADD.FTZ R65, R65, R52 ;  /* 0x0000003441417221 */ /* 0x000fe40000010000 */
[----:B------:R-:W-:-:S02]  /*7910*/  FADD.FTZ R51, R46, R51 ;  /* 0x000000332e337221 */ /* 0x000fc40000010000 */
[----:B------:R-:W-:Y:S02]  /*7920*/  FADD.FTZ R48, R48, R65 ;  /* 0x0000004130307221 */ /* 0x000fe40000010000 */
[----:B------:R-:W-:Y:S01]  /*7930*/  FADD.FTZ R44, R44, R51 ;  /* 0x000000332c2c7221 */ /* 0x000fe20000010000 */
[----:B------:R-:W-:Y:S01]  /*7940*/  HMMA.16816.F32.BF16 R92, R8, R26, R92 ;  /* 0x0000001a085c723c */ /* 0x000fe2000004185c */
[----:B------:R-:W5:Y:S01]  /*7950*/  LDSM.16.MT88.4 R24, [R168+0xac00] ;  /* 0x00ac0000a818783b */ /* 0x000f620000004200 */
[----:B------:R-:W-:Y:S02]  /*7960*/  FADD.FTZ R63, R63, R48 ;  /* 0x000000303f3f7221 */ /* 0x000fe40000010000 */
[----:B------:R-:W-:-:S04]  /*7970*/  FADD.FTZ R39, R39, R44 ;  /* 0x0000002c27277221 */ /* 0x000fc80000010000 */
[C---:B------:R-:W-:Y:S08]  /*7980*/  HMMA.16816.F32.BF16 R72, R8.reuse, R20, R72 ;  /* 0x000000140848723c */ /* 0x040ff00000041848 */
[----:B------:R-:W-:Y:S01]  /*7990*/  HMMA.16816.F32.BF16 R68, R8, R22, R68 ;  /* 0x000000160844723c */ /* 0x000fe20000041844 */
[----:B------:R-:W5:Y:S06]  /*79a0*/  LDSM.16.MT88.4 R20, [R118+0xcc00] ;  /* 0x00cc00007614783b */ /* 0x000f6c0000004200 */
[----:B--2---:R-:W-:Y:S01]  /*79b0*/  F2FP.BF16.PACK_AB R8, R31, R28 ;  /* 0x0000001c1f08723e */ /* 0x004fe200000010ff */
[----:B------:R-:W-:Y:S01]  /*79c0*/  FADD.FTZ R28, R28, R63 ;  /* 0x0000003f1c1c7221 */ /* 0x000fe20000010000 */
[----:B----4-:R-:W-:Y:S01]  /*79d0*/  F2FP.BF16.PACK_AB R9, R41, R30 ;  /* 0x0000001e2909723e */ /* 0x010fe200000010ff */
[----:B------:R-:W-:Y:S01]  /*79e0*/  FADD.FTZ R30, R30, R39 ;  /* 0x000000271e1e7221 */ /* 0x000fe20000010000 */
[----:B------:R-:W-:Y:S01]  /*79f0*/  F2FP.BF16.PACK_AB R10, R194, R29 ;  /* 0x0000001dc20a723e */ /* 0x000fe200000010ff */
        /* <DEDUP_REMOVED lines=83> */
.L_x_2009:
[----:B------:R-:W-:-:S04]  /*7f30*/  LEA R12, -R7, RZ, 0x7 ;  /* 0x000000ff070c7211 */ /* 0x000fc800078e39ff */
[----:B------:R-:W-:Y:S02]  /*7f40*/  SHF.R.S32.HI R7, RZ, 0x1f, R12 ;  /* 0x0000001fff077819 */ /* 0x000fe4000001140c */
.L_x_2010:
        /* <DEDUP_REMOVED lines=242> */
[----:B------:R-:W-:Y:S01]  /*8e70*/  HMMA.16816.F32.BF16 R48, R124, R66, R48 ;  /* 0x000000427c30723c */ /* 0x000fe20000041830 */
[----:B------:R-:W1:Y:S11]  /*8e80*/  LDSM.16.M88.4 R64, [R119+0x7400] ;  /* 0x007400007740783b */ /* 0x000e760000000200 */
[----:B------:R-:W-:Y:S04]  /*8e90*/  @!UPT UIADD3 URZ, URZ, URZ, URZ ;  /* 0x0000003f3f3ff290 */ /* 0x000fe8000fffe03f */
[----:B------:R-:W-:-:S04]  /*8ea0*/  FMUL.FTZ R52, R52, c[0x0][0x2ec] ;  /* 0x0000bb0034347a20 */ /* 0x000fc80000410000 */
[----:B------:R-:W-:Y:S04]  /*8eb0*/  MUFU.TANH R161, R52 ;  /* 0x0000003400a17308 */ /* 0x000fe80000002400 */
[----:B------:R-:W-:Y:S02]  /*8ec0*/  FMUL.FTZ R50, R50, c[0x0][0x2ec] ;  /* 0x0000bb0032327a20 */ /* 0x000fe40000410000 */
[----:B------:R-:W-:Y:S02]  /*8ed0*/  FMUL.FTZ R49, R49, c[0x0][0x2ec] ;  /* 0x0000bb0031317a20 */ /* 0x000fe40000410000 */
[----:B------:R-:W-:Y:S01]  /*8ee0*/  MUFU.TANH R151, R50 ;  /* 0x0000003200977308 */ /* 0x000fe20000002400 */
[----:B------:R-:W-:-:S07]  /*8ef0*/  FMUL.FTZ R48, R48, c[0x0][0x2ec] ;  /* 0x0000bb0030307a20 */ /* 0x000fce0000410000 */
[----:B------:R-:W-:Y:S01]  /*8f00*/  MUFU.TANH R141, R48 ;  /* 0x00000030008d7308 */ /* 0x000fe20000002400 */
[C---:B-1----:R-:W-:Y:S08]  /*8f10*/  HMMA.16816.F32.BF16 R44, R124.reuse, R64, R44 ;  /* 0x000000407c2c723c */ /* 0x042ff0000004182c */
[----:B------:R-:W-:Y:S01]  /*8f20*/  HMMA.16816.F32.BF16 R40, R124, R66, R40 ;  /* 0x000000427c28723c */ /* 0x000fe20000041828 */
[----:B------:R-:W1:Y:S11]  /*8f30*/  LDSM.16.M88.4 R64, [R119+0x7800] ;  /* 0x007800007740783b */ /* 0x000e760000000200 */
[----:B------:R-:W-:Y:S04]  /*8f40*/  @!UPT UIADD3 URZ, URZ, URZ, URZ ;  /* 0x0000003f3f3ff290 */ /* 0x000fe8000fffe03f */
[----:B------:R-:W-:Y:S02]  /*8f50*/  FMUL.FTZ R45, R45, c[0x0][0x2ec] ;  /* 0x0000bb002d2d7a20 */ /* 0x000fe40000410000 */
[----:B------:R-:W-:Y:S02]  /*8f60*/  FMUL.FTZ R44, R44, c[0x0][0x2ec] ;  /* 0x0000bb002c2c7a20 */ /* 0x000fe40000410000 */
[----:B------:R-:W-:Y:S02]  /*8f70*/  FMUL.FTZ R46, R46, c[0x0][0x2ec] ;  /* 0x0000bb002e2e7a20 */ /* 0x000fe40000410000 */
[----:B------:R-:W-:Y:S02]  /*8f80*/  MUFU.TANH R137, R44 ;  /* 0x0000002c00897308 */ /* 0x000fe40000002400 */
[----:B------:R-:W-:Y:S02]  /*8f90*/  FMUL.FTZ R40, R40, c[0x0][0x2ec] ;  /* 0x0000bb0028287a20 */ /* 0x000fe40000410000 */
[----:B------:R-:W-:-:S02]  /*8fa0*/  FMUL.FTZ R42, R42, c[0x0][0x2ec] ;  /* 0x0000bb002a2a7a20 */ /* 0x000fc40000410000 */
[----:B------:R-:W-:Y:S02]  /*8fb0*/  FMUL.FTZ R41, R41, c[0x0][0x2ec] ;  /* 0x0000bb0029297a20 */ /* 0x000fe40000410000 */
[----:B------:R-:W-:Y:S08]  /*8fc0*/  MUFU.TANH R131, R40 ;  /* 0x0000002800837308 */ /* 0x000ff00000002400 */
[----:B------:R2:W-:Y:S01]  /*8fd0*/  MUFU.TANH R145, R42 ;  /* 0x0000002a00917308 */ /* 0x0005e20000002400 */
[C---:B-1----:R-:W-:Y:S07]  /*8fe0*/  HMMA.16816.F32.BF16 R36, R124.reuse, R64, R36 ;  /* 0x000000407c24723c */ /* 0x042fee0000041824 */
[----:B------:R-:W-:Y:S01]  /*8ff0*/  MUFU.TANH R147, R46 ;  /* 0x0000002e00937308 */ /* 0x000fe20000002400 */
[----:B------:R-:W-:Y:S01]  /*9000*/  HMMA.16816.F32.BF16 R32, R124, R66, R32 ;  /* 0x000000427c20723c */ /* 0x000fe20000041820 */
[----:B------:R-:W1:Y:S11]  /*9010*/  LDSM.16.M88.4 R64, [R119+0x7c00] ;  /* 0x007c00007740783b */ /* 0x000e760000000200 */
[----:B------:R-:W-:Y:S04]  /*9020*/  @!UPT UIADD3 URZ, URZ, URZ, URZ ;  /* 0x0000003f3f3ff290 */ /* 0x000fe8000fffe03f */
[----:B------:R-:W-:Y:S02]  /*9030*/  FMUL.FTZ R129, R36, c[0x0][0x2ec] ;  /* 0x0000bb0024817a20 */ /* 0x000fe40000410000 */
[----:B------:R-:W-:Y:S02]  /*9040*/  IMAD.SHL.U32 R36, R178, 0x80, RZ ;  /* 0x00000080b2247824 */ /* 0x000fe400078e00ff */
[----:B------:R-:W-:Y:S02]  /*9050*/  FMUL.FTZ R143, R38, c[0x0][0x2ec] ;  /* 0x0000bb00268f7a20 */ /* 0x000fe40000410000 */
[----:B------:R-:W-:Y:S01]  /*9060*/  MUFU.TANH R129, R129 ;  /* 0x0000008100817308 */ /* 0x000fe20000002400 */
[--C-:B--2---:R-:W-:Y:S01]  /*9070*/  LOP3.LUT R42, R36, 0x8, R177.reuse, 0xfe, !PT ;  /* 0x00000008242a7812 */ /* 0x104fe200078efeb1 */
[----:B------:R-:W-:Y:S01]  /*9080*/  FMUL.FTZ R149, R34, c[0x0][0x2ec] ;  /* 0x0000bb0022957a20 */ /* 0x000fe20000410000 */
[----:B------:R-:W-:Y:S01]  /*9090*/  LOP3.LUT R44, R36, 0x10, R177, 0xfe, !PT ;  /* 0x00000010242c7812 */ /* 0x000fe200078efeb1 */
[----:B------:R-:W-:Y:S01]  /*90a0*/  FMUL.FTZ R35, R35, c[0x0][0x2ec] ;  /* 0x0000bb0023237a20 */ /* 0x000fe20000410000 */
[----:B------:R-:W-:-:S02]  /*90b0*/  ISETP.GE.AND P4, PT, R42, R136, PT ;  /* 0x000000882a00720c */ /* 0x000fc40003f86270 */
[----:B------:R-:W-:Y:S01]  /*90c0*/  ISETP.GE.AND P0, PT, R42, R135, PT ;  /* 0x000000872a00720c */ /* 0x000fe20003f06270 */
[----:B------:R-:W-:Y:S08]  /*90d0*/  MUFU.TANH R143, R143 ;  /* 0x0000008f008f7308 */ /* 0x000ff00000002400 */
[----:B------:R-:W-:Y:S01]  /*90e0*/  MUFU.TANH R149, R149 ;  /* 0x0000009500957308 */ /* 0x000fe20000002400 */
[C---:B-1----:R-:W-:Y:S07]  /*90f0*/  HMMA.16816.F32.BF16 R28, R124.reuse, R64, R28 ;  /* 0x000000407c1c723c */ /* 0x042fee000004181c */
[----:B------:R-:W-:Y:S01]  /*9100*/  MUFU.TANH R35, R35 ;  /* 0x0000002300237308 */ /* 0x000fe20000002400 */
[----:B------:R-:W-:Y:S01]  /*9110*/  HMMA.16816.F32.BF16 R24, R124, R66, R24 ;  /* 0x000000427c18723c */ /* 0x000fe20000041818 */
[----:B------:R-:W1:Y:S11]  /*9120*/  LDSM.16.M88.4 R64, [R119+0x8000] ;  /* 0x008000007740783b */ /* 0x000e760000000200 */
[----:B------:R-:W-:Y:S11]  /*9130*/  @!UPT UIADD3 URZ, URZ, URZ, URZ ;  /* 0x0000003f3f3ff290 */ /* 0x000ff6000fffe03f */
[----:B------:R-:W-:Y:S01]  /*9140*/  @!UPT UIADD3 URZ, URZ, URZ, URZ ;  /* 0x0000003f3f3ff290 */ /* 0x000fe2000fffe03f */
[----:B------:R-:W-:Y:S02]  /*9150*/  FMUL.FTZ R24, R24, c[0x0][0x2ec] ;  /* 0x0000bb0018187a20 */ /* 0x000fe40000410000 */
[----:B------:R-:W-:Y:S02]  /*9160*/  FMUL.FTZ R26, R26, c[0x0][0x2ec] ;  /* 0x0000bb001a1a7a20 */ /* 0x000fe40000410000 */
[----:B------:R-:W-:Y:S02]  /*9170*/  FMUL.FTZ R25, R25, c[0x0][0x2ec] ;  /* 0x0000bb0019197a20 */ /* 0x000fe40000410000 */
[----:B------:R-:W-:-:S04]  /*9180*/  FMUL.FTZ R27, R27, c[0x0][0x2ec] ;  /* 0x0000bb001b1b7a20 */ /* 0x000fc80000410000 */
[----:B------:R-:W-:Y:S01]  /*9190*/  MUFU.TANH R25, R25 ;  /* 0x0000001900197308 */ /* 0x000fe20000002400 */
[C---:B-1----:R-:W-:Y:S07]  /*91a0*/  HMMA.16816.F32.BF16 R20, R124.reuse, R64, R20 ;  /* 0x000000407c14723c */ /* 0x042fee0000041814 */
[----:B------:R-:W-:Y:S01]  /*91b0*/  MUFU.TANH R27, R27 ;  /* 0x0000001b001b7308 */ /* 0x000fe20000002400 */
[----:B------:R-:W-:Y:S01]  /*91c0*/  HMMA.16816.F32.BF16 R16, R124, R66, R16 ;  /* 0x000000427c10723c */ /* 0x000fe20000041810 */
[----:B------:R-:W1:Y:S11]  /*91d0*/  LDSM.16.M88.4 R64, [R119+0x8400] ;  /* 0x008400007740783b */ /* 0x000e760000000200 */
[----:B------:R-:W-:Y:S04]  /*91e0*/  @!UPT UIADD3 URZ, URZ, URZ, URZ ;  /* 0x0000003f3f3ff290 */ /* 0x000fe8000fffe03f */
[----:B------:R-:W-:Y:S02]  /*91f0*/  FMUL.FTZ R21, R21, c[0x0][0x2ec] ;  /* 0x0000bb0015157a20 */ /* 0x000fe40000410000 */
[----:B------:R-:W-:-:S04]  /*9200*/  FMUL.FTZ R23, R23, c[0x0][0x2ec] ;  /* 0x0000bb0017177a20 */ /* 0x000fc80000410000 */
[----:B------:R-:W-:Y:S02]  /*9210*/  MUFU.TANH R21, R21 ;  /* 0x0000001500157308 */ /* 0x000fe40000002400 */
[----:B------:R-:W-:Y:S02]  /*9220*/  FMUL.FTZ R16, R16, c[0x0][0x2ec] ;  /* 0x0000bb0010107a20 */ /* 0x000fe40000410000 */
[----:B------:R-:W-:Y:S02]  /*9230*/  FMUL.FTZ R17, R17, c[0x0][0x2ec] ;  /* 0x0000bb0011117a20 */ /* 0x000fe40000410000 */
[----:B------:R-:W-:Y:S02]  /*9240*/  FMUL.FTZ R19, R19, c[0x0][0x2ec] ;  /* 0x0000bb0013137a20 */ /* 0x000fe40000410000 */
[----:B------:R-:W-:Y:S08]  /*9250*/  MUFU.TANH R23, R23 ;  /* 0x0000001700177308 */ /* 0x000ff00000002400 */
[----:B------:R-:W-:Y:S01]  /*9260*/  MUFU.TANH R17, R17 ;  /* 0x0000001100117308 */ /* 0x000fe20000002400 */
[C---:B-1----:R-:W-:Y:S07]  /*9270*/  HMMA.16816.F32.BF16 R12, R124.reuse, R64, R12 ;  /* 0x000000407c0c723c */ /* 0x042fee000004180c */
[----:B------:R-:W-:Y:S01]  /*9280*/  MUFU.TANH R19, R19 ;  /* 0x0000001300137308 */ /* 0x000fe20000002400 */
[----:B------:R-:W-:Y:S01]  /*9290*/  HMMA.16816.F32.BF16 R8, R124, R66, R8 ;  /* 0x000000427c08723c */ /* 0x000fe20000041808 */
[----:B------:R-:W1:Y:S11]  /*92a0*/  LDSM.16.M88.4 R64, [R119+0x8800] ;  /* 0x008800007740783b */ /* 0x000e760000000200 */
[----:B------:R-:W-:Y:S04]  /*92b0*/  @!UPT UIADD3 URZ, URZ, URZ, URZ ;  /* 0x0000003f3f3ff290 */ /* 0x000fe8000fffe03f */
[----:B------:R-:W-:Y:S02]  /*92c0*/  FMUL.FTZ R12, R12, c[0x0][0x2ec] ;  /* 0x0000bb000c0c7a20 */ /* 0x000fe40000410000 */
[----:B------:R-:W-:Y:S02]  /*92d0*/  FMUL.FTZ R14, R14, c[0x0][0x2ec] ;  /* 0x0000bb000e0e7a20 */ /* 0x000fe40000410000 */
[----:B------:R-:W-:Y:S02]  /*92e0*/  FMUL.FTZ R13, R13, c[0x0][0x2ec] ;  /* 0x0000bb000d0d7a20 */ /* 0x000fe40000410000 */
[----:B------:R-:W-:Y:S02]  /*92f0*/  FMUL.FTZ R15, R15, c[0x0][0x2ec] ;  /* 0x0000bb000f0f7a20 */ /* 0x000fe40000410000 */
[----:B------:R-:W-:Y:S02]  /*9300*/  FMUL.FTZ R9, R9, c[0x0][0x2ec] ;  /* 0x0000bb0009097a20 */ /* 0x000fe40000410000 */
[----:B------:R-:W-:Y:S01]  /*9310*/  MUFU.TANH R13, R13 ;  /* 0x0000000d000d7308 */ /* 0x000fe20000002400 */
[----:B------:R-:W-:-:S07]  /*9320*/  FMUL.FTZ R11, R11, c[0x0][0x2ec] ;  /* 0x0000bb000b0b7a20 */ /* 0x000fce0000410000 */
[----:B------:R-:W-:Y:S01]  /*9330*/  MUFU.TANH R15, R15 ;  /* 0x0000000f000f7308 */ /* 0x000fe20000002400 */
[C---:B-1----:R-:W-:Y:S07]  /*9340*/  HMMA.16816.F32.BF16 R4, R124.reuse, R64, R4 ;  /* 0x000000407c04723c */ /* 0x042fee0000041804 */
[----:B------:R-:W-:Y:S01]  /*9350*/  MUFU.TANH R9, R9 ;  /* 0x0000000900097308 */ /* 0x000fe20000002400 */
[----:B------:R-:W-:Y:S01]  /*9360*/  HMMA.16816.F32.BF16 R60, R124, R66, R60 ;  /* 0x000000427c3c723c */ /* 0x000fe2000004183c */
[----:B------:R-:W1:Y:S06]  /*9370*/  LDSM.16.M88.4 R64, [R119+0x8c00] ;  /* 0x008c00007740783b */ /* 0x000e6c0000000200 */
[----:B------:R-:W-:Y:S01]  /*9380*/  MUFU.TANH R11, R11 ;  /* 0x0000000b000b7308 */ /* 0x000fe20000002400 */
[----:B------:R-:W-:-:S08]  /*9390*/  DEPBAR.LE SB0, 0x0 ;  /* 0x000080000000791a */ /* 0x000fd00000000000 */
[----:B------:R-:W-:Y:S02]  /*93a0*/  FMUL.FTZ R4, R4, c[0x0][0x2ec] ;  /* 0x0000bb0004047a20 */ /* 0x000fe40000410000 */
[----:B------:R-:W-:Y:S02]  /*93b0*/  FMUL.FTZ R5, R5, c[0x0][0x2ec] ;  /* 0x0000bb0005057a20 */ /* 0x000fe40000410000 */
[----:B------:R-:W-:-:S04]  /*93c0*/  FMUL.FTZ R7, R7, c[0x0][0x2ec] ;  /* 0x0000bb0007077a20 */ /* 0x000fc80000410000 */
[----:B------:R-:W-:Y:S01]  /*93d0*/  MUFU.TANH R5, R5 ;  /* 0x0000000500057308 */ /* 0x000fe20000002400 */
[----:B------:R-:W-:Y:S02]  /*93e0*/  FMUL.FTZ R62, R62, c[0x0][0x2ec] ;  /* 0x0000bb003e3e7a20 */ /* 0x000fe40000410000 */
[----:B------:R-:W-:-:S05]  /*93f0*/  FMUL.FTZ R63, R63, c[0x0][0x2ec] ;  /* 0x0000bb003f3f7a20 */ /* 0x000fca0000410000 */
[----:B------:R-:W-:Y:S01]  /*9400*/  MUFU.TANH R7, R7 ;  /* 0x0000000700077308 */ /* 0x000fe20000002400 */
[C---:B-1----:R-:W-:Y:S07]  /*9410*/  HMMA.16816.F32.BF16 R56, R124.reuse, R64, R56 ;  /* 0x000000407c38723c */ /* 0x042fee0000041838 */
[----:B------:R-:W-:Y:S01]  /*9420*/  FMUL.FTZ R65, R53, c[0x0][0x2ec] ;  /* 0x0000bb0035417a20 */ /* 0x000fe20000410000 */
[----:B------:R-:W-:Y:S01]  /*9430*/  HMMA.16816.F32.BF16 R120, R124, R66, R120 ;  /* 0x000000427c78723c */ /* 0x000fe20000041878 */
[----:B------:R1:W-:Y:S01]  /*9440*/  MUFU.TANH R67, R49 ;  /* 0x0000003100437308 */ /* 0x0003e20000002400 */
[----:B------:R-:W-:-:S05]  /*9450*/  FMUL.FTZ R53, R54, c[0x0][0x2ec] ;  /* 0x0000bb0036357a20 */ /* 0x000fca0000410000 */
[----:B------:R-:W-:Y:S02]  /*9460*/  FMUL.FTZ R125, R55, c[0x0][0x2ec] ;  /* 0x0000bb00377d7a20 */ /* 0x000fe40000410000 */
[----:B------:R-:W-:Y:S01]  /*9470*/  FMUL.FTZ R55, R51, c[0x0][0x2ec] ;  /* 0x0000bb0033377a20 */ /* 0x000fe20000410000 */
[----:B------:R-:W-:Y:S01]  /*9480*/  MUFU.TANH R65, R65 ;  /* 0x0000004100417308 */ /* 0x000fe20000002400 */
[----:B------:R-:W-:-:S05]  /*9490*/  FMUL.FTZ R127, R32, c[0x0][0x2ec] ;  /* 0x0000bb00207f7a20 */ /* 0x000fca0000410000 */
[----:B------:R-:W-:Y:S02]  /*94a0*/  FMUL.FTZ R56, R56, c[0x0][0x2ec] ;  /* 0x0000bb0038387a20 */ /* 0x000fe40000410000 */
[----:B------:R2:W-:Y:S01]  /*94b0*/  MUFU.TANH R51, R45 ;  /* 0x0000002d00337308 */ /* 0x0005e20000002400 */
[----:B-1----:R-:W-:-:S05]  /*94c0*/  FMUL.FTZ R49, R47, c[0x0][0x2ec] ;  /* 0x0000bb002f317a20 */ /* 0x002fca0000410000 */
[----:B------:R-:W-:Y:S02]  /*94d0*/  FMUL.FTZ R120, R120, c[0x0][0x2ec] ;  /* 0x0000bb0078787a20 */ /* 0x000fe40000410000 */
[----:B------:R-:W-:Y:S01]  /*94e0*/  MUFU.TANH R125, R125 ;  /* 0x0000007d007d7308 */ /* 0x000fe20000002400 */
[----:B------:R-:W-:Y:S02]  /*94f0*/  FMUL.FTZ R122, R122, c[0x0][0x2ec] ;  /* 0x0000bb007a7a7a20 */ /* 0x000fe40000410000 */
[----:B------:R-:W-:Y:S02]  /*9500*/  FMUL.FTZ R123, R123, c[0x0][0x2ec] ;  /* 0x0000bb007b7b7a20 */ /* 0x000fe40000410000 */
[----:B--2---:R-:W-:-:S03]  /*9510*/  FMUL.FTZ R45, R43, c[0x0][0x2ec] ;  /* 0x0000bb002b2d7a20 */ /* 0x004fc60000410000 */
[----:B------:R1:W2:Y:S01]  /*9520*/  I2F R32, R42 ;  /* 0x0000002a00207306 */ /* 0x0002a20000201400 */
[----:B------:R-:W-:Y:S01]  /*9530*/  FMUL.FTZ R43, R37, c[0x0][0x2ec] ;  /* 0x0000bb00252b7a20 */ /* 0x000fe20000410000 */
[----:B------:R-:W-:-:S04]  /*9540*/  LOP3.LUT R37, R36, R177, RZ, 0xfc, !PT ;  /* 0x000000b124257212 */ /* 0x000fc800078efcff */
[----:B------:R-:W-:Y:S02]  /*9550*/  IADD3 R40, R37, 0x1, RZ ;  /* 0x0000000125287810 */ /* 0x000fe40007ffe0ff */
[----:B------:R-:W-:Y:S02]  /*9560*/  MUFU.TANH R55, R55 ;  /* 0x0000003700377308 */ /* 0x000fe40000002400 */
[----:B------:R-:W-:-:S06]  /*9570*/  ISETP.GE.AND P5, PT, R40, R136, PT ;  /* 0x000000882800720c */ /* 0x000fcc0003fa6270 */
[----:B------:R-:W3:Y:S01]  /*9580*/  I2F R38, R40 ;  /* 0x0000002800267306 */ /* 0x000ee20000201400 */
[----:B-1----:R-:W-:Y:S01]  /*9590*/  IADD3 R42, R37, 0x9, RZ ;  /* 0x00000009252a7810 */ /* 0x002fe20007ffe0ff */
[CC--:B--2---:R-:W-:Y:S02]  /*95a0*/  FFMA.FTZ R151, R0.reuse, R32.reuse, R151 ;  /* 0x0000002000977223 */ /* 0x0c4fe40000010097 */
[----:B------:R-:W-:-:S04]  /*95b0*/  FFMA.FTZ R141, R0, R32, R141 ;  /* 0x00000020008d7223 */ /* 0x000fc8000001008d */
[----:B------:R1:W-:Y:S01]  /*95c0*/  MUFU.TANH R47, R41 ;  /* 0x00000029002f7308 */ /* 0x0003e20000002400 */
[----:B------:R-:W-:Y:S02]  /*95d0*/  FSEL R32, R141, -INF , !P4 ;  /* 0xff8000008d207808 */ /* 0x000fe40006000000 */
[----:B------:R-:W-:Y:S01]  /*95e0*/  ISETP.GE.AND P4, PT, R44, R135, PT ;  /* 0x000000872c00720c */ /* 0x000fe20003f86270 */
[----:B---3--:R-:W-:-:S04]  /*95f0*/  FFMA.FTZ R34, R0, R38, R65 ;  /* 0x0000002600227223 */ /* 0x008fc80000010041 */
[----:B------:R-:W-:Y:S01]  /*9600*/  MUFU.TANH R49, R49 ;  /* 0x0000003100317308 */ /* 0x000fe20000002400 */
[----:B------:R-:W-:Y:S01]  /*9610*/  FMUL.FTZ R65, R29, c[0x0][0x2ec] ;  /* 0x0000bb001d417a20 */ /* 0x000fe20000410000 */
[----:B------:R-:W-:Y:S02]  /*9620*/  FSEL R29, R151, -INF , !P0 ;  /* 0xff800000971d7808 */ /* 0x000fe40004000000 */
[----:B------:R-:W-:Y:S02]  /*9630*/  FSEL R34, R34, -INF , !P5 ;  /* 0xff80000022227808 */ /* 0x000fe40006800000 */
[----:B------:R-:W-:Y:S01]  /*9640*/  ISETP.GE.AND P5, PT, R40, R135, PT ;  /* 0x000000872800720c */ /* 0x000fe20003fa6270 */
[----:B-1----:R-:W-:Y:S01]  /*9650*/  FMUL.FTZ R41, R39, c[0x0][0x2ec] ;  /* 0x0000bb0027297a20 */ /* 0x002fe20000410000 */
[----:B------:R-:W1:Y:S01]  /*9660*/  I2F R40, R42 ;  /* 0x0000002a00287306 */ /* 0x000e620000201400 */
[----:B------:R-:W-:Y:S01]  /*9670*/  FMUL.FTZ R39, R33, c[0x0][0x2ec] ;  /* 0x0000bb0021277a20 */ /* 0x000fe20000410000 */
[----:B------:R-:W-:Y:S01]  /*9680*/  ISETP.GE.AND P0, PT, R42, R136, PT ;  /* 0x000000882a00720c */ /* 0x000fe20003f06270 */
[----:B------:R-:W-:-:S02]  /*9690*/  FFMA.FTZ R33, R0, R38, R125 ;  /* 0x0000002600217223 */ /* 0x000fc4000001007d */
[----:B------:R-:W-:-:S03]  /*96a0*/  FMUL.FTZ R125, R28, c[0x0][0x2ec] ;  /* 0x0000bb001c7d7a20 */ /* 0x000fc60000410000 */
[----:B------:R-:W2:Y:S01]  /*96b0*/  I2F R38, R44 ;  /* 0x0000002c00267306 */ /* 0x000ea20000201400 */
[----:B------:R-:W-:Y:S02]  /*96c0*/  FSEL R33, R33, -INF , !P5 ;  /* 0xff80000021217808 */ /* 0x000fe40006800000 */
[----:B------:R-:W-:Y:S01]  /*96d0*/  ISETP.GE.AND P5, PT, R44, R136, PT ;  /* 0x000000882c00720c */ /* 0x000fe20003fa6270 */
[----:B-1----:R-:W-:-:S04]  /*96e0*/  FFMA.FTZ R28, R0, R40, R67 ;  /* 0x00000028001c7223 */ /* 0x002fc80000010043 */
[----:B------:R-:W-:Y:S01]  /*96f0*/  MUFU.TANH R43, R43 ;  /* 0x0000002b002b7308 */ /* 0x000fe20000002400 */
[----:B------:R-:W-:Y:S01]  /*9700*/  FFMA.FTZ R55, R0, R40, R55 ;  /* 0x0000002800377223 */ /* 0x000fe20000010037 */
[----:B------:R-:W-:Y:S01]  /*9710*/  IADD3 R40, R37, 0x11, RZ ;  /* 0x0000001125287810 */ /* 0x000fe20007ffe0ff */
[----:B------:R-:W-:Y:S01]  /*9720*/  FMUL.FTZ R67, R30, c[0x0][0x2ec] ;  /* 0x0000bb001e437a20 */ /* 0x000fe20000410000 */
[----:B------:R-:W-:Y:S02]  /*9730*/  FSEL R28, R28, -INF , !P0 ;  /* 0xff8000001c1c7808 */ /* 0x000fe40004000000 */
[----:B------:R-:W-:Y:S01]  /*9740*/  ISETP.GE.AND P0, PT, R42, R135, PT ;  /* 0x000000872a00720c */ /* 0x000fe20003f06270 */
[-C--:B--2---:R-:W-:Y:S01]  /*9750*/  FFMA.FTZ R126, R0, R38.reuse, R137 ;  /* 0x00000026007e7223 */ /* 0x084fe20000010089 */
[----:B------:R-:W-:Y:S01]  /*9760*/  LOP3.LUT R42, R36, 0x18, R177, 0xfe, !PT ;  /* 0x00000018242a7812 */ /* 0x000fe200078efeb1 */
[----:B------:R-:W-:Y:S01]  /*9770*/  FFMA.FTZ R147, R0, R38, R147 ;  /* 0x0000002600937223 */ /* 0x000fe20000010093 */
[----:B------:R-:W-:Y:S01]  /*9780*/  MUFU.TANH R41, R41 ;  /* 0x0000002900297308 */ /* 0x000fe20000002400 */
[----:B------:R-:W-:Y:S01]  /*9790*/  FMUL.FTZ R44, R31, c[0x0][0x2ec] ;  /* 0x0000bb001f2c7a20 */ /* 0x000fe20000410000 */
[----:B------:R-:W-:-:S02]  /*97a0*/  FSEL R126, R126, -INF , !P5 ;  /* 0xff8000007e7e7808 */ /* 0x000fc40006800000 */
[----:B------:R-:W-:Y:S02]  /*97b0*/  FSEL R211, R147, -INF , !P4 ;  /* 0xff80000093d37808 */ /* 0x000fe40006000000 */
[-C--:B------:R-:W-:Y:S02]  /*97c0*/  ISETP.GE.AND P4, PT, R40, R136.reuse, PT ;  /* 0x000000882800720c */ /* 0x080fe40003f86270 */
[----:B------:R-:W1:Y:S01]  /*97d0*/  I2F R38, R40 ;  /* 0x0000002800267306 */ /* 0x000e620000201400 */
[C---:B------:R-:W-:Y:S02]  /*97e0*/  ISETP.GE.AND P5, PT, R42.reuse, R135, PT ;  /* 0x000000872a00720c */ /* 0x040fe40003fa6270 */
[----:B------:R-:W-:Y:S02]  /*97f0*/  FSEL R31, R55, -INF , !P0 ;  /* 0xff800000371f7808 */ /* 0x000fe40004000000 */
[----:B------:R-:W-:-:S03]  /*9800*/  ISETP.GE.AND P0, PT, R42, R136, PT ;  /* 0x000000882a00720c */ /* 0x000fc60003f06270 */
[----:B------:R-:W2:Y:S01]  /*9810*/  I2F R30, R42 ;  /* 0x0000002a001e7306 */ /* 0x000ea20000201400 */
[----:B-1----:R-:W-:-:S07]  /*9820*/  FFMA.FTZ R124, R0, R38, R51 ;  /* 0x00000026007c7223 */ /* 0x002fce0000010033 */
[----:B------:R-:W-:Y:S01]  /*9830*/  MUFU.TANH R45, R45 ;  /* 0x0000002d002d7308 */ /* 0x000fe20000002400 */
[----:B------:R-:W-:Y:S01]  /*9840*/  FFMA.FTZ R49, R0, R38, R49 ;  /* 0x0000002600317223 */ /* 0x000fe20000010031 */
[----:B------:R-:W-:Y:S02]  /*9850*/  IADD3 R38, R37, 0x19, RZ ;  /* 0x0000001925267810 */ /* 0x000fe40007ffe0ff */
[----:B------:R-:W-:Y:S02]  /*9860*/  FSEL R124, R124, -INF , !P4 ;  /* 0xff8000007c7c7808 */ /* 0x000fe40006000000 */
[----:B------:R-:W-:Y:S01]  /*9870*/  ISETP.GE.AND P4, PT, R40, R135, PT ;  /* 0x000000872800720c */ /* 0x000fe20003f86270 */
[-C--:B--2---:R-:W-:Y:S01]  /*9880*/  FFMA.FTZ R131, R0, R30.reuse, R131 ;  /* 0x0000001e00837223 */ /* 0x084fe20000010083 */
[----:B------:R-:W-:Y:S01]  /*9890*/  LOP3.LUT R40, R36, 0x20, R177, 0xfe, !PT ;  /* 0x0000002024287812 */ /* 0x000fe200078efeb1 */
[----:B------:R-:W-:Y:S01]  /*98a0*/  FFMA.FTZ R145, R0, R30, R145 ;  /* 0x0000001e00917223 */ /* 0x000fe20000010091 */
[----:B------:R-:W-:Y:S01]  /*98b0*/  MUFU.TANH R51, R24 ;  /* 0x0000001800337308 */ /* 0x000fe20000002400 */
[----:B------:R-:W-:-:S02]  /*98c0*/  FSEL R215, R49, -INF , !P4 ;  /* 0xff80000031d77808 */ /* 0x000fc40006000000 */
[----:B------:R-:W-:Y:S02]  /*98d0*/  FSEL R212, R131, -INF , !P0 ;  /* 0xff80000083d47808 */ /* 0x000fe40004000000 */
[----:B------:R-:W-:Y:S02]  /*98e0*/  FSEL R213, R145, -INF , !P5 ;  /* 0xff80000091d57808 */ /* 0x000fe40006800000 */
[-C--:B------:R-:W-:Y:S01]  /*98f0*/  ISETP.GE.AND P5, PT, R38, R136.reuse, PT ;  /* 0x000000882600720c */ /* 0x080fe20003fa6270 */
[----:B------:R-:W1:Y:S01]  /*9900*/  I2F R30, R38 ;  /* 0x00000026001e7306 */ /* 0x000e620000201400 */
[C---:B------:R-:W-:Y:S02]  /*9910*/  ISETP.GE.AND P4, PT, R40.reuse, R136, PT ;  /* 0x000000882800720c */ /* 0x040fe40003f86270 */
[----:B------:R-:W-:-:S05]  /*9920*/  ISETP.GE.AND P0, PT, R40, R135, PT ;  /* 0x000000872800720c */ /* 0x000fca0003f06270 */
[----:B------:R-:W2:Y:S01]  /*9930*/  I2F R24, R40 ;  /* 0x0000002800187306 */ /* 0x000ea20000201400 */
[----:B-1----:R-:W-:-:S07]  /*9940*/  FFMA.FTZ R47, R0, R30, R47 ;  /* 0x0000001e002f7223 */ /* 0x002fce000001002f */
[----:B------:R1:W-:Y:S01]  /*9950*/  MUFU.TANH R49, R26 ;  /* 0x0000001a00317308 */ /* 0x0003e20000002400 */
[----:B------:R-:W-:Y:S01]  /*9960*/  FFMA.FTZ R30, R0, R30, R45 ;  /* 0x0000001e001e7223 */ /* 0x000fe2000001002d */
[----:B------:R-:W-:Y:S02]  /*9970*/  FSEL R210, R47, -INF , !P5 ;  /* 0xff8000002fd27808 */ /* 0x000fe40006800000 */
[----:B------:R-:W-:Y:S01]  /*9980*/  ISETP.GE.AND P5, PT, R38, R135, PT ;  /* 0x000000872600720c */ /* 0x000fe20003fa6270 */
[-C--:B--2---:R-:W-:Y:S01]  /*9990*/  FFMA.FTZ R166, R0, R24.reuse, R129 ;  /* 0x0000001800a67223 */ /* 0x084fe20000010081 */
[----:B------:R-:W-:Y:S01]  /*99a0*/  LOP3.LUT R38, R36, 0x28, R177, 0xfe, !PT ;  /* 0x0000002824267812 */ /* 0x000fe200078efeb1 */
[----:B------:R-:W-:Y:S01]  /*99b0*/  FFMA.FTZ R143, R0, R24, R143 ;  /* 0x00000018008f7223 */ /* 0x000fe2000001008f */
[----:B------:R-:W-:Y:S01]  /*99c0*/  MUFU.TANH R127, R127 ;  /* 0x0000007f007f7308 */ /* 0x000fe20000002400 */
[----:B------:R-:W-:Y:S01]  /*99d0*/  FMUL.FTZ R40, R20, c[0x0][0x2ec] ;  /* 0x0000bb0014287a20 */ /* 0x000fe20000410000 */
[----:B------:R-:W-:Y:S01]  /*99e0*/  FSEL R129, R30, -INF , !P5 ;  /* 0xff8000001e817808 */ /* 0x000fe20006800000 */
[----:B------:R-:W-:Y:S01]  /*99f0*/  FMUL.FTZ R30, R22, c[0x0][0x2ec] ;  /* 0x0000bb00161e7a20 */ /* 0x000fe20000410000 */
[----:B------:R-:W-:-:S02]  /*9a00*/  IADD3 R22, R37, 0x29, RZ ;  /* 0x0000002925167810 */ /* 0x000fc40007ffe0ff */
[----:B-1----:R-:W-:Y:S02]  /*9a10*/  IADD3 R26, R37, 0x21, RZ ;  /* 0x00000021251a7810 */ /* 0x002fe40007ffe0ff */
[----:B------:R-:W1:Y:S01]  /*9a20*/  I2F R20, R38 ;  /* 0x0000002600147306 */ /* 0x000e620000201400 */
[----:B------:R-:W-:Y:S02]  /*9a30*/  FSEL R167, R143, -INF , !P0 ;  /* 0xff8000008fa77808 */ /* 0x000fe40004000000 */
[-C--:B------:R-:W-:Y:S02]  /*9a40*/  ISETP.GE.AND P0, PT, R26, R136.reuse, PT ;  /* 0x000000881a00720c */ /* 0x080fe40003f06270 */
[----:B------:R-:W-:Y:S02]  /*9a50*/  ISETP.GE.AND P5, PT, R38, R136, PT ;  /* 0x000000882600720c */ /* 0x000fe40003fa6270 */
[----:B------:R-:W-:Y:S01]  /*9a60*/  FSEL R166, R166, -INF , !P4 ;  /* 0xff800000a6a67808 */ /* 0x000fe20006000000 */
[----:B------:R-:W2:Y:S01]  /*9a70*/  I2F R24, R26 ;  /* 0x0000001a00187306 */ /* 0x000ea20000201400 */
[----:B------:R-:W-:Y:S01]  /*9a80*/  ISETP.GE.AND P4, PT, R38, R135, PT ;  /* 0x000000872600720c */ /* 0x000fe20003f86270 */
[----:B-1----:R-:W-:-:S06]  /*9a90*/  FFMA.FTZ R127, R0, R20, R127 ;  /* 0x00000014007f7223 */ /* 0x002fcc000001007f */
[----:B------:R-:W-:Y:S01]  /*9aa0*/  MUFU.TANH R125, R125 ;  /* 0x0000007d007d7308 */ /* 0x000fe20000002400 */
[----:B------:R-:W-:Y:S01]  /*9ab0*/  FFMA.FTZ R149, R0, R20, R149 ;  /* 0x0000001400957223 */ /* 0x000fe20000010095 */
[----:B------:R-:W-:-:S04]  /*9ac0*/  FSEL R208, R127, -INF , !P5 ;  /* 0xff8000007fd07808 */ /* 0x000fc80006800000 */
[----:B------:R-:W-:Y:S01]  /*9ad0*/  FSEL R191, R149, -INF , !P4 ;  /* 0xff80000095bf7808 */ /* 0x000fe20006000000 */
[CC--:B--2---:R-:W-:Y:S01]  /*9ae0*/  FFMA.FTZ R66, R0.reuse, R24.reuse, R43 ;  /* 0x0000001800427223 */ /* 0x0c4fe2000001002b */
[----:B------:R-:W-:Y:S01]  /*9af0*/  MUFU.TANH R67, R67 ;  /* 0x0000004300437308 */ /* 0x000fe20000002400 */
[----:B------:R-:W-:Y:S01]  /*9b00*/  FFMA.FTZ R41, R0, R24, R41 ;  /* 0x0000001800297223 */ /* 0x000fe20000010029 */
[----:B------:R-:W-:Y:S02]  /*9b10*/  LOP3.LUT R24, R36, 0x30, R177, 0xfe, !PT ;  /* 0x0000003024187812 */ /* 0x000fe400078efeb1 */
[----:B------:R-:W-:Y:S02]  /*9b20*/  FSEL R66, R66, -INF , !P0 ;  /* 0xff80000042427808 */ /* 0x000fe40004000000 */
[-C--:B------:R-:W-:Y:S02]  /*9b30*/  ISETP.GE.AND P0, PT, R26, R135.reuse, PT ;  /* 0x000000871a00720c */ /* 0x080fe40003f06270 */
[----:B------:R-:W1:Y:S01]  /*9b40*/  I2F R20, R24 ;  /* 0x0000001800147306 */ /* 0x000e620000201400 */
[----:B------:R-:W-:-:S02]  /*9b50*/  ISETP.GE.AND P5, PT, R24, R135, PT ;  /* 0x000000871800720c */ /* 0x000fc40003fa6270 */
[----:B------:R-:W-:Y:S02]  /*9b60*/  FSEL R209, R41, -INF , !P0 ;  /* 0xff80000029d17808 */ /* 0x000fe40004000000 */
[-C--:B------:R-:W-:Y:S02]  /*9b70*/  ISETP.GE.AND P0, PT, R24, R136.reuse, PT ;  /* 0x000000881800720c */ /* 0x080fe40003f06270 */
[----:B------:R-:W-:Y:S01]  /*9b80*/  ISETP.GE.AND P4, PT, R22, R136, PT ;  /* 0x000000881600720c */ /* 0x000fe20003f86270 */
[----:B------:R-:W-:Y:S08]  /*9b90*/  MUFU.TANH R39, R39 ;  /* 0x0000002700277308 */ /* 0x000ff00000002400 */
[----:B------:R-:W2:Y:S01]  /*9ba0*/  I2F R165, R22 ;  /* 0x0000001600a57306 */ /* 0x000ea20000201400 */
[----:B-1----:R-:W-:-:S02]  /*9bb0*/  FFMA.FTZ R125, R0, R20, R125 ;  /* 0x00000014007d7223 */ /* 0x002fc4000001007d */
[----:B------:R-:W-:Y:S01]  /*9bc0*/  FFMA.FTZ R67, R0, R20, R67 ;  /* 0x0000001400437223 */ /* 0x000fe20000010043 */
[----:B------:R-:W-:Y:S01]  /*9bd0*/  IADD3 R20, R37, 0x31, RZ ;  /* 0x0000003125147810 */ /* 0x000fe20007ffe0ff */
[----:B------:R-:W-:Y:S01]  /*9be0*/  FMUL.FTZ R24, R18, c[0x0][0x2ec] ;  /* 0x0000bb0012187a20 */ /* 0x000fe20000410000 */
[----:B------:R-:W-:Y:S02]  /*9bf0*/  FSEL R164, R125, -INF , !P0 ;  /* 0xff8000007da47808 */ /* 0x000fe40004000000 */
[----:B------:R-:W-:Y:S01]  /*9c00*/  MUFU.TANH R65, R65 ;  /* 0x0000004100417308 */ /* 0x000fe20000002400 */
[----:B------:R-:W-:Y:S02]  /*9c10*/  FSEL R163, R67, -INF , !P5 ;  /* 0xff80000043a37808 */ /* 0x000fe40006800000 */
[----:B------:R-:W-:-:S05]  /*9c20*/  ISETP.GE.AND P5, PT, R20, R136, PT ;  /* 0x000000881400720c */ /* 0x000fca0003fa6270 */
[----:B------:R-:W1:Y:S01]  /*9c30*/  I2F R18, R20 ;  /* 0x0000001400127306 */ /* 0x000e620000201400 */
[CC--:B--2---:R-:W-:Y:S02]  /*9c40*/  FFMA.FTZ R39, R0.reuse, R165.reuse, R39 ;  /* 0x000000a500277223 */ /* 0x0c4fe40000010027 */
[----:B------:R-:W-:-:S03]  /*9c50*/  FFMA.FTZ R165, R0, R165, R35 ;  /* 0x000000a500a57223 */ /* 0x000fc60000010023 */
[----:B------:R-:W-:Y:S02]  /*9c60*/  FSEL R206, R39, -INF , !P4 ;  /* 0xff80000027ce7808 */ /* 0x000fe40006000000 */
[-C--:B------:R-:W-:Y:S01]  /*9c70*/  ISETP.GE.AND P4, PT, R22, R135.reuse, PT ;  /* 0x000000871600720c */ /* 0x080fe20003f86270 */
[----:B------:R-:W2:Y:S01]  /*9c80*/  MUFU.TANH R55, R44 ;  /* 0x0000002c00377308 */ /* 0x000ea20000002400 */
[----:B------:R-:W-:Y:S02]  /*9c90*/  LOP3.LUT R22, R36, 0x38, R177, 0xfe, !PT ;  /* 0x0000003824167812 */ /* 0x000fe400078efeb1 */
[----:B------:R-:W-:Y:S02]  /*9ca0*/  FSEL R165, R165, -INF , !P4 ;  /* 0xff800000a5a57808 */ /* 0x000fe40006000000 */
[----:B------:R-:W-:Y:S01]  /*9cb0*/  ISETP.GE.AND P0, PT, R22, R135, PT ;  /* 0x000000871600720c */ /* 0x000fe20003f06270 */
[----:B-1----:R-:W-:Y:S02]  /*9cc0*/  FFMA.FTZ R65, R0, R18, R65 ;  /* 0x0000001200417223 */ /* 0x002fe40000010041 */
[----:B------:R-:W-:Y:S01]  /*9cd0*/  MUFU.TANH R41, R16 ;  /* 0x0000001000297308 */ /* 0x000fe20000002400 */
[----:B------:R-:W-:-:S02]  /*9ce0*/  ISETP.GE.AND P4, PT, R22, R136, PT ;  /* 0x000000881600720c */ /* 0x000fc40003f86270 */
[----:B------:R-:W-:Y:S02]  /*9cf0*/  FSEL R162, R65, -INF , !P5 ;  /* 0xff80000041a27808 */ /* 0x000fe40006800000 */
[----:B------:R-:W-:-:S03]  /*9d00*/  ISETP.GE.AND P5, PT, R20, R135, PT ;  /* 0x000000871400720c */ /* 0x000fc60003fa6270 */
[----:B------:R-:W1:Y:S01]  /*9d10*/  I2F R16, R22 ;  /* 0x0000001600107306 */ /* 0x000e620000201400 */
[----:B------:R-:W-:Y:S01]  /*9d20*/  LOP3.LUT R20, R36, 0x40, R177, 0xfe, !PT ;  /* 0x0000004024147812 */ /* 0x000fe200078efeb1 */
[----:B--2---:R-:W-:Y:S01]  /*9d30*/  FFMA.FTZ R55, R0, R18, R55 ;  /* 0x0000001200377223 */ /* 0x004fe20000010037 */
[----:B------:R-:W-:-:S04]  /*9d40*/  IADD3 R18, R37, 0x39, RZ ;  /* 0x0000003925127810 */ /* 0x000fc80007ffe0ff */
[----:B------:R-:W-:Y:S01]  /*9d50*/  FSEL R205, R55, -INF , !P5 ;  /* 0xff80000037cd7808 */ /* 0x000fe20006800000 */
[----:B------:R-:W-:Y:S01]  /*9d60*/  MUFU.TANH R39, R12 ;  /* 0x0000000c00277308 */ /* 0x000fe20000002400 */
[----:B------:R-:W-:-:S07]  /*9d70*/  ISETP.GE.AND P5, PT, R20, R136, PT ;  /* 0x000000881400720c */ /* 0x000fce0003fa6270 */
[----:B------:R-:W-:Y:S01]  /*9d80*/  MUFU.TANH R45, R40 ;  /* 0x00000028002d7308 */ /* 0x000fe20000002400 */
[CC--:B-1----:R-:W-:Y:S02]  /*9d90*/  FFMA.FTZ R51, R0.reuse, R16.reuse, R51 ;  /* 0x0000001000337223 */ /* 0x0c2fe40000010033 */
[----:B------:R-:W-:-:S03]  /*9da0*/  FFMA.FTZ R49, R0, R16, R49 ;  /* 0x0000001000317223 */ /* 0x000fc60000010031 */
[----:B------:R-:W-:Y:S02]  /*9db0*/  FSEL R198, R51, -INF , !P4 ;  /* 0xff80000033c67808 */ /* 0x000fe40006000000 */
[----:B------:R-:W-:Y:S01]  /*9dc0*/  MUFU.TANH R43, R30 ;  /* 0x0000001e002b7308 */ /* 0x000fe20000002400 */
[----:B------:R-:W-:Y:S01]  /*9dd0*/  FSEL R203, R49, -INF , !P0 ;  /* 0xff80000031cb7808 */ /* 0x000fe20004000000 */
[----:B------:R-:W-:Y:S01]  /*9de0*/  BAR.SYNC.DEFER_BLOCKING 0x0 ;  /* 0x0000000000007b1d */ /* 0x000fe20000010000 */
[----:B------:R-:W-:Y:S02]  /*9df0*/  ISETP.GE.AND P0, PT, R18, R136, PT ;  /* 0x000000881200720c */ /* 0x000fe40003f06270 */
[----:B------:R-:W-:-:S03]  /*9e00*/  ISETP.GE.AND P4, PT, R20, R135, PT ;  /* 0x000000871400720c */ /* 0x000fc60003f86270 */
[----:B------:R-:W1:Y:S08]  /*9e10*/  I2F R12, R20 ;  /* 0x00000014000c7306 */ /* 0x000e700000201400 */
[----:B------:R-:W2:Y:S08]  /*9e20*/  I2F R16, R18 ;  /* 0x0000001200107306 */ /* 0x000eb00000201400 */
[----:B------:R3:W-:Y:S01]  /*9e30*/  MUFU.TANH R47, R14 ;  /* 0x0000000e002f7308 */ /* 0x0007e20000002400 */
[----:B-1----:R-:W-:-:S02]  /*9e40*/  FFMA.FTZ R45, R0, R12, R45 ;  /* 0x0000000c002d7223 */ /* 0x002fc4000001002d */
[----:B------:R-:W-:-:S03]  /*9e50*/  FFMA.FTZ R43, R0, R12, R43 ;  /* 0x0000000c002b7223 */ /* 0x000fc6000001002b */
[----:B------:R-:W-:Y:S01]  /*9e60*/  FSEL R149, R45, -INF , !P5 ;  /* 0xff8000002d957808 */ /* 0x000fe20006800000 */
[CC--:B--2---:R-:W-:Y:S01]  /*9e70*/  FFMA.FTZ R25, R0.reuse, R16.reuse, R25 ;  /* 0x0000001000197223 */ /* 0x0c4fe20000010019 */
[----:B------:R-:W-:Y:S01]  /*9e80*/  MUFU.TANH R35, R24 ;  /* 0x0000001800237308 */ /* 0x000fe20000002400 */
[----:B------:R-:W-:Y:S01]  /*9e90*/  FFMA.FTZ R27, R0, R16, R27 ;  /* 0x00000010001b7223 */ /* 0x000fe2000001001b */
[----:B------:R-:W-:Y:S02]  /*9ea0*/  LOP3.LUT R16, R36, 0x48, R177, 0xfe, !PT ;  /* 0x0000004824107812 */ /* 0x000fe400078efeb1 */
[----:B------:R-:W-:Y:S01]  /*9eb0*/  FSEL R190, R25, -INF , !P0 ;  /* 0xff80000019be7808 */ /* 0x000fe20004000000 */
[----:B------:R-:W-:Y:S01]  /*9ec0*/  FMUL.FTZ R25, R8, c[0x0][0x2ec] ;  /* 0x0000bb0008197a20 */ /* 0x000fe20000410000 */
[----:B------:R-:W-:Y:S02]  /*9ed0*/  FSEL R151, R43, -INF , !P4 ;  /* 0xff8000002b977808 */ /* 0x000fe40006000000 */
[----:B---3--:R-:W-:Y:S01]  /*9ee0*/  IADD3 R14, R37, 0x41, RZ ;  /* 0x00000041250e7810 */ /* 0x008fe20007ffe0ff */
[----:B------:R-:W1:Y:S01]  /*9ef0*/  I2F R8, R16 ;  /* 0x0000001000087306 */ /* 0x000e620000201400 */
[----:B------:R-:W-:Y:S01]  /*9f00*/  ISETP.GE.AND P0, PT, R18, R135, PT ;  /* 0x000000871200720c */ /* 0x000fe20003f06270 */
[----:B------:R-:W-:Y:S01]  /*9f10*/  FMUL.FTZ R18, R10, c[0x0][0x2ec] ;  /* 0x0000bb000a127a20 */ /* 0x000fe20000410000 */
[----:B------:R-:W-:-:S02]  /*9f20*/  ISETP.GE.AND P4, PT, R14, R136, PT ;  /* 0x000000880e00720c */ /* 0x000fc40003f86270 */
[C---:B------:R-:W-:Y:S02]  /*9f30*/  ISETP.GE.AND P5, PT, R16.reuse, R135, PT ;  /* 0x000000871000720c */ /* 0x040fe40003fa6270 */
        /* <DEDUP_REMOVED lines=11> */
[----:B------:R-:W-:Y:S02]  /*9ff0*/  IADD3 R12, R37, 0x49, RZ ;  /* 0x00000049250c7810 */ /* 0x000fe40007ffe0ff */
[----:B------:R-:W-:Y:S02]  /*a000*/  FSEL R152, R152, -INF , !P4 ;  /* 0xff80000098987808 */ /* 0x000fe40006000000 */
[----:B------:R-:W-:Y:S02]  /*a010*/  ISETP.GE.AND P4, PT, R14, R135, PT ;  /* 0x000000870e00720c */ /* 0x000fe40003f86270 */
[----:B------:R-:W-:Y:S01]  /*a020*/  LOP3.LUT R14, R36, 0x50, R177, 0xfe, !PT ;  /* 0x00000050240e7812 */ /* 0x000fe200078efeb1 */
[----:B------:R-:W1:Y:S01]  /*a030*/  I2F R10, R12 ;  /* 0x0000000c000a7306 */ /* 0x000e620000201400 */
[----:B------:R-:W-:-:S02]  /*a040*/  ISETP.GE.AND P5, PT, R12, R136, PT ;  /* 0x000000880c00720c */ /* 0x000fc40003fa6270 */
[----:B------:R-:W-:Y:S02]  /*a050*/  FSEL R153, R23, -INF , !P4 ;  /* 0xff80000017997808 */ /* 0x000fe40006000000 */
[C---:B------:R-:W-:Y:S02]  /*a060*/  ISETP.GE.AND P0, PT, R14.reuse, R135, PT ;  /* 0x000000870e00720c */ /* 0x040fe40003f06270 */
[----:B------:R-:W-:Y:S01]  /*a070*/  ISETP.GE.AND P4, PT, R14, R136, PT ;  /* 0x000000880e00720c */ /* 0x000fe20003f86270 */
[----:B------:R-:W2:Y:S01]  /*a080*/  I2F R8, R14 ;  /* 0x0000000e00087306 */ /* 0x000ea20000201400 */
[----:B-1----:R-:W-:-:S07]  /*a090*/  FFMA.FTZ R17, R0, R10, R17 ;  /* 0x0000000a00117223 */ /* 0x002fce0000010011 */
[----:B------:R-:W-:Y:S01]  /*a0a0*/  MUFU.TANH R23, R4 ;  /* 0x0000000400177308 */ /* 0x000fe20000002400 */
[----:B------:R-:W-:Y:S01]  /*a0b0*/  FFMA.FTZ R19, R0, R10, R19 ;  /* 0x0000000a00137223 */ /* 0x000fe20000010013 */
[----:B------:R-:W-:Y:S02]  /*a0c0*/  LOP3.LUT R10, R36, 0x58, R177, 0xfe, !PT ;  /* 0x00000058240a7812 */ /* 0x000fe400078efeb1 */
[----:B------:R-:W-:Y:S01]  /*a0d0*/  FSEL R158, R17, -INF , !P5 ;  /* 0xff800000119e7808 */ /* 0x000fe20006800000 */
[----:B------:R-:W-:Y:S01]  /*a0e0*/  FMUL.FTZ R17, R6, c[0x0][0x2ec] ;  /* 0x0000bb0006117a20 */ /* 0x000fe20000410000 */
[----:B------:R-:W-:Y:S01]  /*a0f0*/  ISETP.GE.AND P5, PT, R12, R135, PT ;  /* 0x000000870c00720c */ /* 0x000fe20003fa6270 */
[CC--:B--2---:R-:W-:Y:S01]  /*a100*/  FFMA.FTZ R39, R0.reuse, R8.reuse, R39 ;  /* 0x0000000800277223 */ /* 0x0c4fe20000010027 */
[----:B------:R-:W-:Y:S01]  /*a110*/  MUFU.TANH R21, R18 ;  /* 0x0000001200157308 */ /* 0x000fe20000002400 */
[----:B------:R-:W-:Y:S01]  /*a120*/  FFMA.FTZ R47, R0, R8, R47 ;  /* 0x00000008002f7223 */ /* 0x000fe2000001002f */
[----:B------:R-:W-:-:S02]  /*a130*/  IADD3 R8, R37, 0x51, RZ ;  /* 0x0000005125087810 */ /* 0x000fc40007ffe0ff */
[----:B------:R-:W-:Y:S02]  /*a140*/  FSEL R140, R39, -INF , !P4 ;  /* 0xff800000278c7808 */ /* 0x000fe40006000000 */
[----:B------:R-:W-:Y:S02]  /*a150*/  FSEL R143, R47, -INF , !P0 ;  /* 0xff8000002f8f7808 */ /* 0x000fe40004000000 */
[----:B------:R-:W1:Y:S01]  /*a160*/  I2F R6, R8 ;  /* 0x0000000800067306 */ /* 0x000e620000201400 */
[-C--:B------:R-:W-:Y:S02]  /*a170*/  ISETP.GE.AND P0, PT, R8, R136.reuse, PT ;  /* 0x000000880800720c */ /* 0x080fe40003f06270 */
[----:B------:R-:W-:Y:S01]  /*a180*/  FSEL R147, R19, -INF , !P5 ;  /* 0xff80000013937808 */ /* 0x000fe20006800000 */
[----:B------:R-:W-:Y:S01]  /*a190*/  FMUL.FTZ R19, R60, c[0x0][0x2ec] ;  /* 0x0000bb003c137a20 */ /* 0x000fe20000410000 */
[C---:B------:R-:W-:Y:S02]  /*a1a0*/  ISETP.GE.AND P4, PT, R10.reuse, R135, PT ;  /* 0x000000870a00720c */ /* 0x040fe40003f86270 */
[----:B------:R-:W-:Y:S01]  /*a1b0*/  ISETP.GE.AND P5, PT, R10, R136, PT ;  /* 0x000000880a00720c */ /* 0x000fe20003fa6270 */
[----:B------:R-:W2:Y:S01]  /*a1c0*/  I2F R4, R10 ;  /* 0x0000000a00047306 */ /* 0x000ea20000201400 */
[----:B-1----:R-:W-:-:S07]  /*a1d0*/  FFMA.FTZ R13, R0, R6, R13 ;  /* 0x00000006000d7223 */ /* 0x002fce000001000d */
[----:B------:R-:W-:Y:S01]  /*a1e0*/  MUFU.TANH R17, R17 ;  /* 0x0000001100117308 */ /* 0x000fe20000002400 */
[----:B------:R-:W-:Y:S01]  /*a1f0*/  FFMA.FTZ R15, R0, R6, R15 ;  /* 0x00000006000f7223 */ /* 0x000fe2000001000f */
[----:B------:R-:W-:Y:S02]  /*a200*/  IADD3 R6, R37, 0x59, RZ ;  /* 0x0000005925067810 */ /* 0x000fe40007ffe0ff */
[----:B------:R-:W-:Y:S01]  /*a210*/  FSEL R142, R13, -INF , !P0 ;  /* 0xff8000000d8e7808 */ /* 0x000fe20004000000 */
[----:B------:R-:W-:Y:S01]  /*a220*/  FMUL.FTZ R13, R61, c[0x0][0x2ec] ;  /* 0x0000bb003d0d7a20 */ /* 0x000fe20000410000 */
[----:B------:R-:W-:Y:S01]  /*a230*/  ISETP.GE.AND P0, PT, R8, R135, PT ;  /* 0x000000870800720c */ /* 0x000fe20003f06270 */
[CC--:B--2---:R-:W-:Y:S01]  /*a240*/  FFMA.FTZ R21, R0.reuse, R4.reuse, R21 ;  /* 0x0000000400157223 */ /* 0x0c4fe20000010015 */
[----:B------:R-:W1:Y:S01]  /*a250*/  I2F R141, R6 ;  /* 0x00000006008d7306 */ /* 0x000e620000201400 */
[----:B------:R-:W-:Y:S01]  /*a260*/  FFMA.FTZ R25, R0, R4, R25 ;  /* 0x0000000400197223 */ /* 0x000fe20000010019 */
[----:B------:R-:W-:-:S02]  /*a270*/  LOP3.LUT R8, R36, 0x60, R177, 0xfe, !PT ;  /* 0x0000006024087812 */ /* 0x000fc400078efeb1 */
[----:B------:R-:W-:Y:S01]  /*a280*/  FSEL R137, R21, -INF , !P4 ;  /* 0xff80000015897808 */ /* 0x000fe20006000000 */
[----:B------:R-:W-:Y:S01]  /*a290*/  FMUL.FTZ R21, R58, c[0x0][0x2ec] ;  /* 0x0000bb003a157a20 */ /* 0x000fe20000410000 */
[----:B------:R-:W-:Y:S02]  /*a2a0*/  FSEL R131, R15, -INF , !P0 ;  /* 0xff8000000f837808 */ /* 0x000fe40004000000 */
[----:B------:R-:W-:Y:S01]  /*a2b0*/  FSEL R144, R25, -INF , !P5 ;  /* 0xff80000019907808 */ /* 0x000fe20006800000 */
[----:B------:R2:W3:Y:S01]  /*a2c0*/  I2F R4, R8 ;  /* 0x0000000800047306 */ /* 0x0004e20000201400 */
[-C--:B------:R-:W-:Y:S02]  /*a2d0*/  ISETP.GE.AND P4, PT, R6, R136.reuse, PT ;  /* 0x000000880600720c */ /* 0x080fe40003f86270 */
[C---:B------:R-:W-:Y:S02]  /*a2e0*/  ISETP.GE.AND P0, PT, R8.reuse, R136, PT ;  /* 0x000000880800720c */ /* 0x040fe40003f06270 */
[----:B------:R-:W-:Y:S01]  /*a2f0*/  ISETP.GE.AND P5, PT, R8, R135, PT ;  /* 0x000000870800720c */ /* 0x000fe20003fa6270 */
[-C--:B-1----:R-:W-:Y:S01]  /*a300*/  FFMA.FTZ R146, R0, R141.reuse, R9 ;  /* 0x0000008d00927223 */ /* 0x082fe20000010009 */
[----:B------:R-:W-:Y:S01]  /*a310*/  LOP3.LUT R10, R36, 0x68, R177, 0xfe, !PT ;  /* 0x00000068240a7812 */ /* 0x000fe200078efeb1 */
[----:B------:R-:W-:Y:S01]  /*a320*/  MUFU.TANH R19, R19 ;  /* 0x0000001300137308 */ /* 0x000fe20000002400 */
[----:B------:R-:W-:-:S02]  /*a330*/  FFMA.FTZ R141, R0, R141, R11 ;  /* 0x0000008d008d7223 */ /* 0x000fc4000001000b */
[----:B------:R-:W-:Y:S02]  /*a340*/  FSEL R146, R146, -INF , !P4 ;  /* 0xff80000092927808 */ /* 0x000fe40006000000 */
[----:B------:R-:W-:Y:S02]  /*a350*/  ISETP.GE.AND P4, PT, R6, R135, PT ;  /* 0x000000870600720c */ /* 0x000fe40003f86270 */
[----:B--2---:R-:W-:Y:S01]  /*a360*/  IADD3 R8, R37, 0x61, RZ ;  /* 0x0000006125087810 */ /* 0x004fe20007ffe0ff */
[CC--:B---3--:R-:W-:Y:S01]  /*a370*/  FFMA.FTZ R127, R0.reuse, R4.reuse, R17 ;  /* 0x00000004007f7223 */ /* 0x0c8fe20000010011 */
[----:B------:R-:W-:Y:S01]  /*a380*/  MUFU.TANH R15, R62 ;  /* 0x0000003e000f7308 */ /* 0x000fe20000002400 */
[----:B------:R-:W-:Y:S01]  /*a390*/  FFMA.FTZ R23, R0, R4, R23 ;  /* 0x0000000400177223 */ /* 0x000fe20000010017 */
[----:B------:R-:W-:Y:S01]  /*a3a0*/  FSEL R141, R141, -INF , !P4 ;  /* 0xff8000008d8d7808 */ /* 0x000fe20006000000 */
[----:B------:R-:W-:Y:S01]  /*a3b0*/  FMUL.FTZ R17, R57, c[0x0][0x2ec] ;  /* 0x0000bb0039117a20 */ /* 0x000fe20000410000 */
[----:B------:R-:W-:-:S02]  /*a3c0*/  FSEL R127, R127, -INF , !P5 ;  /* 0xff8000007f7f7808 */ /* 0x000fc40006800000 */
[-C--:B------:R-:W-:Y:S02]  /*a3d0*/  ISETP.GE.AND P5, PT, R8, R136.reuse, PT ;  /* 0x000000880800720c */ /* 0x080fe40003fa6270 */
[----:B------:R-:W1:Y:S01]  /*a3e0*/  I2F R6, R8 ;  /* 0x0000000800067306 */ /* 0x000e620000201400 */
[----:B------:R-:W-:Y:S02]  /*a3f0*/  FSEL R148, R23, -INF , !P0 ;  /* 0xff80000017947808 */ /* 0x000fe40004000000 */
[C---:B------:R-:W-:Y:S02]  /*a400*/  ISETP.GE.AND P4, PT, R10.reuse, R136, PT ;  /* 0x000000880a00720c */ /* 0x040fe40003f86270 */
[----:B------:R-:W-:-:S03]  /*a410*/  ISETP.GE.AND P0, PT, R10, R135, PT ;  /* 0x000000870a00720c */ /* 0x000fc60003f06270 */
[----:B------:R-:W2:Y:S01]  /*a420*/  I2F R4, R10 ;  /* 0x0000000a00047306 */ /* 0x000ea20000201400 */
[----:B-1----:R-:W-:-:S07]  /*a430*/  FFMA.FTZ R5, R0, R6, R5 ;  /* 0x0000000600057223 */ /* 0x002fce0000010005 */
[----:B------:R-:W-:Y:S01]  /*a440*/  MUFU.TANH R13, R13 ;  /* 0x0000000d000d7308 */ /* 0x000fe20000002400 */
[----:B------:R-:W-:Y:S01]  /*a450*/  FFMA.FTZ R7, R0, R6, R7 ;  /* 0x0000000600077223 */ /* 0x000fe20000010007 */
[----:B------:R-:W-:Y:S01]  /*a460*/  FSEL R150, R5, -INF , !P5 ;  /* 0xff80000005967808 */ /* 0x000fe20006800000 */
[----:B------:R-:W-:Y:S01]  /*a470*/  FMUL.FTZ R5, R59, c[0x0][0x2ec] ;  /* 0x0000bb003b057a20 */ /* 0x000fe20000410000 */
[----:B------:R-:W-:Y:S01]  /*a480*/  ISETP.GE.AND P5, PT, R8, R135, PT ;  /* 0x000000870800720c */ /* 0x000fe20003fa6270 */
[-C--:B--2---:R-:W-:Y:S01]  /*a490*/  FFMA.FTZ R19, R0, R4.reuse, R19 ;  /* 0x0000000400137223 */ /* 0x084fe20000010013 */
[----:B------:R-:W-:Y:S02]  /*a4a0*/  IADD3 R8, R37, 0x69, RZ ;  /* 0x0000006925087810 */ /* 0x000fe40007ffe0ff */
[----:B------:R-:W-:Y:S01]  /*a4b0*/  MUFU.TANH R9, R63 ;  /* 0x0000003f00097308 */ /* 0x000fe20000002400 */
[----:B------:R-:W-:Y:S01]  /*a4c0*/  LOP3.LUT R10, R36, 0x70, R177, 0xfe, !PT ;  /* 0x00000070240a7812 */ /* 0x000fe200078efeb1 */
[----:B------:R-:W-:Y:S01]  /*a4d0*/  FFMA.FTZ R15, R0, R4, R15 ;  /* 0x00000004000f7223 */ /* 0x000fe2000001000f */
[----:B------:R-:W-:-:S02]  /*a4e0*/  FSEL R125, R7, -INF , !P5 ;  /* 0xff800000077d7808 */ /* 0x000fc40006800000 */
[----:B------:R-:W-:Y:S02]  /*a4f0*/  FSEL R154, R19, -INF , !P4 ;  /* 0xff800000139a7808 */ /* 0x000fe40006000000 */
[----:B------:R-:W-:Y:S01]  /*a500*/  FSEL R67, R15, -INF , !P0 ;  /* 0xff8000000f437808 */ /* 0x000fe20004000000 */
[----:B------:R-:W1:Y:S01]  /*a510*/  I2F R6, R8 ;  /* 0x0000000800067306 */ /* 0x000e620000201400 */
[-C--:B------:R-:W-:Y:S02]  /*a520*/  ISETP.GE.AND P0, PT, R8, R136.reuse, PT ;  /* 0x000000880800720c */ /* 0x080fe40003f06270 */
[C---:B------:R-:W-:Y:S02]  /*a530*/  ISETP.GE.AND P5, PT, R10.reuse, R136, PT ;  /* 0x000000880a00720c */ /* 0x040fe40003fa6270 */
[----:B------:R-:W-:-:S03]  /*a540*/  ISETP.GE.AND P4, PT, R10, R135, PT ;  /* 0x000000870a00720c */ /* 0x000fc60003f86270 */
[----:B------:R-:W-:Y:S08]  /*a550*/  MUFU.TANH R11, R56 ;  /* 0x00000038000b7308 */ /* 0x000ff00000002400 */
[----:B------:R-:W2:Y:S01]  /*a560*/  I2F R4, R10 ;  /* 0x0000000a00047306 */ /* 0x000ea20000201400 */
[CC--:B-1----:R-:W-:Y:S02]  /*a570*/  FFMA.FTZ R13, R0.reuse, R6.reuse, R13 ;  /* 0x00000006000d7223 */ /* 0x0c2fe4000001000d */
[----:B------:R-:W-:-:S03]  /*a580*/  FFMA.FTZ R9, R0, R6, R9 ;  /* 0x0000000600097223 */ /* 0x000fc60000010009 */
[----:B------:R-:W-:Y:S02]  /*a590*/  FSEL R157, R13, -INF , !P0 ;  /* 0xff8000000d9d7808 */ /* 0x000fe40004000000 */
[----:B------:R-:W1:Y:S01]  /*a5a0*/  MUFU.TANH R21, R21 ;  /* 0x0000001500157308 */ /* 0x000e620000002400 */
[----:B------:R-:W-:Y:S02]  /*a5b0*/  ISETP.GE.AND P0, PT, R8, R135, PT ;  /* 0x000000870800720c */ /* 0x000fe40003f06270 */
[----:B------:R-:W-:Y:S02]  /*a5c0*/  IADD3 R8, R37, 0x71, RZ ;  /* 0x0000007125087810 */ /* 0x000fe40007ffe0ff */
[----:B------:R-:W-:Y:S01]  /*a5d0*/  FSEL R65, R9, -INF , !P0 ;  /* 0xff80000009417808 */ /* 0x000fe20004000000 */
[----:B------:R-:W-:Y:S02]  /*a5e0*/  FMUL.FTZ R9, R121, c[0x0][0x2ec] ;  /* 0x0000bb0079097a20 */ /* 0x000fe40000410000 */
[----:B------:R-:W-:Y:S01]  /*a5f0*/  MUFU.TANH R17, R17 ;  /* 0x0000001100117308 */ /* 0x000fe20000002400 */
[----:B--2---:R-:W-:Y:S01]  /*a600*/  FFMA.FTZ R156, R0, R4, R11 ;  /* 0x00000004009c7223 */ /* 0x004fe2000001000b */
[----:B------:R-:W-:-:S04]  /*a610*/  LOP3.LUT R11, R36, 0x78, R177, 0xfe, !PT ;  /* 0x00000078240b7812 */ /* 0x000fc800078efeb1 */
[C---:B------:R-:W-:Y:S02]  /*a620*/  ISETP.GE.AND P0, PT, R11.reuse, R136, PT ;  /* 0x000000880b00720c */ /* 0x040fe40003f06270 */
[----:B------:R-:W2:Y:S01]  /*a630*/  I2F R6, R8 ;  /* 0x0000000800067306 */ /* 0x000ea20000201400 */
[----:B-1----:R-:W-:Y:S01]  /*a640*/  FFMA.FTZ R21, R0, R4, R21 ;  /* 0x0000000400157223 */ /* 0x002fe20000010015 */
[----:B------:R-:W-:Y:S02]  /*a650*/  FSEL R156, R156, -INF , !P5 ;  /* 0xff8000009c9c7808 */ /* 0x000fe40006800000 */
[----:B------:R-:W-:Y:S02]  /*a660*/  ISETP.GE.AND P5, PT, R11, R135, PT ;  /* 0x000000870b00720c */ /* 0x000fe40003fa6270 */
[----:B------:R-:W-:Y:S02]  /*a670*/  FSEL R62, R21, -INF , !P4 ;  /* 0xff800000153e7808 */ /* 0x000fe40006000000 */
[----:B------:R-:W1:Y:S01]  /*a680*/  MUFU.TANH R5, R5 ;  /* 0x0000000500057308 */ /* 0x000e620000002400 */
[----:B------:R-:W-:-:S07]  /*a690*/  ISETP.GE.AND P4, PT, R8, R136, PT ;  /* 0x000000880800720c */ /* 0x000fce0003f86270 */
[----:B------:R-:W-:Y:S01]  /*a6a0*/  MUFU.TANH R7, R120 ;  /* 0x0000007800077308 */ /* 0x000fe20000002400 */
[----:B--2---:R-:W-:-:S05]  /*a6b0*/  FFMA.FTZ R17, R0, R6, R17 ;  /* 0x0000000600117223 */ /* 0x004fca0000010011 */
[----:B------:R-:W-:Y:S02]  /*a6c0*/  FSEL R160, R17, -INF , !P4 ;  /* 0xff80000011a07808 */ /* 0x000fe40006000000 */
[----:B------:R-:W2:Y:S01]  /*a6d0*/  I2F R10, R11 ;  /* 0x0000000b000a7306 */ /* 0x000ea20000201400 */
[----:B-1----:R-:W-:Y:S01]  /*a6e0*/  FFMA.FTZ R5, R0, R6, R5 ;  /* 0x0000000600057223 */ /* 0x002fe20000010005 */
[----:B------:R-:W-:-:S04]  /*a6f0*/  ISETP.GE.AND P4, PT, R8, R135, PT ;  /* 0x000000870800720c */ /* 0x000fc80003f86270 */
[----:B------:R-:W-:Y:S02]  /*a700*/  FSEL R61, R5, -INF , !P4 ;  /* 0xff800000053d7808 */ /* 0x000fe40006000000 */
[----:B------:R-:W1:Y:S01]  /*a710*/  I2F R4, R37 ;  /* 0x0000002500047306 */ /* 0x000e620000201400 */
[----:B------:R-:W-:-:S07]  /*a720*/  ISETP.GE.AND P4, PT, R37, R136, PT ;  /* 0x000000882500720c */ /* 0x000fce0003f86270 */
[----:B------:R-:W3:Y:S01]  /*a730*/  MUFU.TANH R13, R122 ;  /* 0x0000007a000d7308 */ /* 0x000ee20000002400 */
[----:B--2---:R-:W-:Y:S01]  /*a740*/  FFMA.FTZ R159, R0, R10, R7 ;  /* 0x0000000a009f7223 */ /* 0x004fe20000010007 */
[----:B------:R-:W-:-:S04]  /*a750*/  IADD3 R7, R37, 0x79, RZ ;  /* 0x0000007925077810 */ /* 0x000fc80007ffe0ff */
[----:B------:R-:W-:Y:S02]  /*a760*/  FSEL R159, R159, -INF , !P0 ;  /* 0xff8000009f9f7808 */ /* 0x000fe40004000000 */
[----:B------:R-:W-:Y:S01]  /*a770*/  MUFU.TANH R9, R9 ;  /* 0x0000000900097308 */ /* 0x000fe20000002400 */
[CC--:B-1----:R-:W-:Y:S01]  /*a780*/  FFMA.FTZ R5, R0.reuse, R4.reuse, R53 ;  /* 0x0000000400057223 */ /* 0x0c2fe20000010035 */
[----:B------:R-:W-:Y:S01]  /*a790*/  ISETP.GE.AND P0, PT, R37, R135, PT ;  /* 0x000000872500720c */ /* 0x000fe20003f06270 */
[----:B------:R-:W-:-:S03]  /*a7a0*/  FFMA.FTZ R161, R0, R4, R161 ;  /* 0x0000000400a17223 */ /* 0x000fc600000100a1 */
[----:B------:R-:W-:Y:S02]  /*a7b0*/  FSEL R5, R5, -INF , !P0 ;  /* 0xff80000005057808 */ /* 0x000fe40004000000 */
[----:B------:R-:W-:Y:S01]  /*a7c0*/  MUFU.TANH R11, R123 ;  /* 0x0000007b000b7308 */ /* 0x000fe20000002400 */
[----:B------:R-:W-:Y:S01]  /*a7d0*/  ISETP.GE.AND P0, PT, R116, 0x3, PT ;  /* 0x000000037400780c */ /* 0x000fe20003f06270 */
[C---:B---3--:R-:W-:Y:S01]  /*a7e0*/  FFMA.FTZ R13, R0.reuse, R10, R13 ;  /* 0x0000000a000d7223 */ /* 0x048fe2000001000d */
[----:B------:R-:W-:Y:S02]  /*a7f0*/  FSEL R4, R161, -INF , !P4 ;  /* 0xff800000a1047808 */ /* 0x000fe40006000000 */
[----:B------:R-:W-:Y:S02]  /*a800*/  ISETP.GE.AND P4, PT, R7, R135, PT ;  /* 0x000000870700720c */ /* 0x000fe40003f86270 */
[----:B------:R-:W-:Y:S01]  /*a810*/  FSEL R60, R13, -INF , !P5 ;  /* 0xff8000000d3c7808 */ /* 0x000fe20006800000 */
[----:B------:R-:W1:Y:S01]  /*a820*/  I2F R6, R7 ;  /* 0x0000000700067306 */ /* 0x000e620000201400 */
[----:B------:R-:W-:Y:S01]  /*a830*/  ISETP.GE.AND P5, PT, R7, R136, PT ;  /* 0x000000880700720c */ /* 0x000fe20003fa6270 */
[----:B-1----:R-:W-:-:S02]  /*a840*/  FFMA.FTZ R9, R0, R6, R9 ;  /* 0x0000000600097223 */ /* 0x002fc40000010009 */
        /* <DEDUP_REMOVED lines=62> */
.L_x_2012:
[----:B------:R-:W-:-:S04]  /*ac30*/  LEA R117, -R117, RZ, 0x7 ;  /* 0x000000ff75757211 */ /* 0x000fc800078e39ff */
[----:B------:R-:W-:Y:S02]  /*ac40*/  SHF.R.S32.HI R10, RZ, 0x1f, R117 ;  /* 0x0000001fff0a7819 */ /* 0x000fe40000011475 */
.L_x_2013:
        /* <DEDUP_REMOVED lines=110> */
.L_x_2015:
[----:B------:R-:W-:Y:S05]  /*b330*/  BSYNC B0 ;  /* 0x0000000000007941 */ /* 0x000fea0003800000 */
.L_x_2014:
[----:B------:R-:W0:Y:S01]  /*b340*/  LDGDEPBAR ;  /* 0x00000000000079af */ /* 0x000e220000000000 */
[----:B------:R-:W-:-:S04]  /*b350*/  LEA R192, P0, R117, R192, 0x1 ;  /* 0x000000c075c07211 */ /* 0x000fc800078008ff */
[----:B------:R-:W-:Y:S02]  /*b360*/  LEA.HI.X R193, R117, R193, R10, 0x1, P0 ;  /* 0x000000c175c17211 */ /* 0x000fe400000f0c0a */
.L_x_2011:
        /* <DEDUP_REMOVED lines=72> */
[----:B--2---:R-:W-:-:S03]  /*b7f0*/  FMNMX.FTZ R7, R8, R7, !PT ;  /* 0x0000000708077209 */ /* 0x004fc60007810000 */
[----:B------:R-:W-:Y:S04]  /*b800*/  LDSM.16.MT88.4 R8, [R168+0x9000] ;  /* 0x00900000a808783b */ /* 0x000fe80000004200 */
        /* <DEDUP_REMOVED lines=8> */
[----:B------:R-:W-:Y:S01]  /*b890*/  FMUL.FTZ R64, R56, c[0x0][0x23c] ;  /* 0x00008f0038407a20 */ /* 0x000fe20000410000 */
[----:B------:R-:W-:Y:S01]  /*b8a0*/  FSEL R4, R57, RZ, P1 ;  /* 0x000000ff39047208 */ /* 0x000fe20000800000 */
[--C-:B------:R-:W-:Y:S02]  /*b8b0*/  FFMA.FTZ R132, R34, c[0x0][0x23c], -R161.reuse ;  /* 0x00008f0022847a23 */ /* 0x100fe400000108a1 */
[--C-:B------:R-:W-:Y:S01]  /*b8c0*/  FFMA.FTZ R139, R32, c[0x0][0x23c], -R161.reuse ;  /* 0x00008f00208b7a23 */ /* 0x100fe200000108a1 */
[----:B------:R-:W-:Y:S01]  /*b8d0*/  FSEL R64, R64, RZ, P0 ;  /* 0x000000ff40407208 */ /* 0x000fe20000000000 */
[----:B------:R-:W-:Y:S01]  /*b8e0*/  FADD.FTZ R4, R3, -R4 ;  /* 0x8000000403047221 */ /* 0x000fe20000010000 */
[----:B------:R-:W-:Y:S01]  /*b8f0*/  FSEL R3, R56, RZ, P0 ;  /* 0x000000ff38037208 */ /* 0x000fe20000000000 */
[----:B------:R-:W-:Y:S01]  /*b900*/  FFMA.FTZ R130, R28, c[0x0][0x23c], -R161 ;  /* 0x00008f001c827a23 */ /* 0x000fe200000108a1 */
[----:B------:R-:W-:Y:S01]  /*b910*/  MUFU.EX2 R207, R207 ;  /* 0x000000cf00cf7308 */ /* 0x000fe20000000800 */
[----:B------:R-:W-:-:S02]  /*b920*/  FFMA.FTZ R134, R33, c[0x0][0x23c], -R64 ;  /* 0x00008f0021867a23 */ /* 0x000fc40000010840 */
[----:B------:R-:W1:Y:S01]  /*b930*/  LDSM.16.MT88.4 R32, [R118+0xb000] ;  /* 0x00b000007620783b */ /* 0x000e620000004200 */
[----:B------:R-:W-:Y:S02]  /*b940*/  FADD.FTZ R3, R2, -R3 ;  /* 0x8000000302037221 */ /* 0x000fe40000010000 */
[--C-:B------:R-:W-:Y:S02]  /*b950*/  FFMA.FTZ R200, R5, c[0x0][0x23c], -R64.reuse ;  /* 0x00008f0005c87a23 */ /* 0x100fe40000010840 */
[----:B------:R-:W-:Y:S01]  /*b960*/  FMUL.FTZ R204, R4, c[0x0][0x23c] ;  /* 0x00008f0004cc7a20 */ /* 0x000fe20000410000 */
[----:B------:R-:W2:Y:S01]  /*b970*/  MUFU.EX2 R132, R132 ;  /* 0x0000008400847308 */ /* 0x000ea20000000800 */
[--C-:B------:R-:W-:Y:S02]  /*b980*/  FFMA.FTZ R135, R29, c[0x0][0x23c], -R64.reuse ;  /* 0x00008f001d877a23 */ /* 0x100fe40000010840 */
[----:B------:R-:W-:Y:S02]  /*b990*/  FFMA.FTZ R128, R31, c[0x0][0x23c], -R64 ;  /* 0x00008f001f807a23 */ /* 0x000fe40000010840 */
[----:B------:R-:W-:-:S02]  /*b9a0*/  FMUL.FTZ R3, R3, c[0x0][0x23c] ;  /* 0x00008f0003037a20 */ /* 0x000fc40000410000 */
        /* <DEDUP_REMOVED lines=66> */
[----:B------:R-:W3:Y:S01]  /*bdd0*/  MUFU.EX2 R124, R124 ;  /* 0x0000007c007c7308 */ /* 0x000ee20000000800 */
[----:B------:R-:W-:-:S02]  /*bde0*/  FMUL.FTZ R101, R101, R204 ;  /* 0x000000cc65657220 */ /* 0x000fc40000410000 */
[-C--:B------:R-:W-:Y:S02]  /*bdf0*/  FMUL.FTZ R102, R102, R202.reuse ;  /* 0x000000ca66667220 */ /* 0x080fe40000410000 */
[----:B------:R-:W-:Y:S01]  /*be00*/  FMUL.FTZ R103, R103, R202 ;  /* 0x000000ca67677220 */ /* 0x000fe20000410000 */
[C---:B-1----:R-:W-:Y:S01]  /*be10*/  HMMA.16816.F32.BF16 R28, R48.reuse, R32, R28 ;  /* 0x00000020301c723c */ /* 0x042fe2000004181c */
        /* <DEDUP_REMOVED lines=27> */
[----:B------:R-:W1:Y:S01]  /*bfd0*/  LDSM.16.MT88.4 R72, [R168+0x9400] ;  /* 0x00940000a848783b */ /* 0x000e620000004200 */
[----:B------:R-:W-:Y:S01]  /*bfe0*/  FMUL.FTZ R69, R69, R204 ;  /* 0x000000cc45457220 */ /* 0x000fe20000410000 */
[----:B------:R-:W-:Y:S01]  /*bff0*/  MUFU.EX2 R121, R121 ;  /* 0x0000007900797308 */ /* 0x000fe20000000800 */
[-C--:B------:R-:W-:Y:S01]  /*c000*/  FMUL.FTZ R70, R70, R202.reuse ;  /* 0x000000ca46467220 */ /* 0x080fe20000410000 */
[----:B------:R-:W-:Y:S01]  /*c010*/  LDSM.16.MT88.4 R92, [R168+0xc000] ;  /* 0x00c00000a85c783b */ /* 0x000fe20000004200 */
[----:B------:R-:W-:Y:S01]  /*c020*/  FMUL.FTZ R71, R71, R202 ;  /* 0x000000ca47477220 */ /* 0x000fe20000410000 */
[----:B------:R-:W-:Y:S01]  /*c030*/  HMMA.16816.F32.BF16 R32, R48, R34, R84 ;  /* 0x000000223020723c */ /* 0x000fe20000041854 */
[----:B------:R-:W-:Y:S01]  /*c040*/  FFMA.FTZ R3, R210, c[0x0][0x23c], -R161 ;  /* 0x00008f00d2037a23 */ /* 0x000fe200000108a1 */
[----:B------:R-:W-:Y:S01]  /*c050*/  LDSM.16.MT88.4 R84, [R118+0xc000] ;  /* 0x00c000007654783b */ /* 0x000fe20000004200 */
[--C-:B------:R-:W-:Y:S01]  /*c060*/  FFMA.FTZ R138, R199, c[0x0][0x23c], -R64.reuse ;  /* 0x00008f00c78a7a23 */ /* 0x100fe20000010840 */
[----:B------:R-:W-:Y:S01]  /*c070*/  MUFU.EX2 R116, R116 ;  /* 0x0000007400747308 */ /* 0x000fe20000000800 */
[----:B------:R-:W-:-:S02]  /*c080*/  FFMA.FTZ R153, R153, c[0x0][0x23c], -R64 ;  /* 0x00008f0099997a23 */ /* 0x000fc40000010840 */
[--C-:B------:R-:W-:Y:S01]  /*c090*/  FFMA.FTZ R140, R140, c[0x0][0x23c], -R161.reuse ;  /* 0x00008f008c8c7a23 */ /* 0x100fe200000108a1 */
[C---:B------:R-:W-:Y:S01]  /*c0a0*/  HMMA.16816.F32.BF16 R40, R48.reuse, R42, R76 ;  /* 0x0000002a3028723c */ /* 0x040fe2000004184c */
[----:B------:R-:W-:Y:S01]  /*c0b0*/  LDSM.16.MT88.4 R76, [R168+0x9c00] ;  /* 0x009c0000a84c783b */ /* 0x000fe20000004200 */
[--C-:B------:R-:W-:Y:S02]  /*c0c0*/  FFMA.FTZ R142, R142, c[0x0][0x23c], -R161.reuse ;  /* 0x00008f008e8e7a23 */ /* 0x100fe400000108a1 */
[----:B------:R-:W4:Y:S01]  /*c0d0*/  MUFU.EX2 R3, R3 ;  /* 0x0000000300037308 */ /* 0x000f220000000800 */
[--C-:B------:R-:W-:Y:S02]  /*c0e0*/  FFMA.FTZ R144, R144, c[0x0][0x23c], -R161.reuse ;  /* 0x00008f0090907a23 */ /* 0x100fe400000108a1 */
[--C-:B------:R-:W-:Y:S01]  /*c0f0*/  FFMA.FTZ R146, R146, c[0x0][0x23c], -R161.reuse ;  /* 0x00008f0092927a23 */ /* 0x100fe200000108a1 */
        /* <DEDUP_REMOVED lines=8> */
[----:B---3--:R-:W-:Y:S01]  /*c180*/  F2FP.BF16.PACK_AB R53, R124, R133 ;  /* 0x000000857c35723e */ /* 0x008fe200000010ff */
[----:B------:R-:W-:Y:S01]  /*c190*/  FFMA.FTZ R157, R157, c[0x0][0x23c], -R161 ;  /* 0x00008f009d9d7a23 */ /* 0x000fe200000108a1 */
[----:B------:R-:W3:Y:S01]  /*c1a0*/  MUFU.EX2 R120, R120 ;  /* 0x0000007800787308 */ /* 0x000ee20000000800 */
[----:B------:R-:W-:-:S02]  /*c1b0*/  FFMA.FTZ R207, R194, R204, R207 ;  /* 0x000000ccc2cf7223 */ /* 0x000fc400000100cf */
[----:B----4-:R-:W-:Y:S01]  /*c1c0*/  F2FP.BF16.PACK_AB R54, R3, R58 ;  /* 0x0000003a0336723e */ /* 0x010fe200000010ff */
[----:B------:R-:W-:Y:S01]  /*c1d0*/  FFMA.FTZ R195, R195, R202, R200 ;  /* 0x000000cac3c37223 */ /* 0x000fe200000100c8 */
[----:B------:R-:W-:Y:S01]  /*c1e0*/  F2FP.BF16.PACK_AB R55, R2, R59 ;  /* 0x0000003b0237723e */ /* 0x000fe200000010ff */
[----:B------:R-:W-:Y:S02]  /*c1f0*/  FADD.FTZ R132, R132, R207 ;  /* 0x000000cf84847221 */ /* 0x000fe40000010000 */
[----:B------:R-:W-:Y:S01]  /*c200*/  MUFU.EX2 R117, R117 ;  /* 0x0000007500757308 */ /* 0x000fe20000000800 */
[----:B------:R-:W-:Y:S02]  /*c210*/  FADD.FTZ R134, R134, R195 ;  /* 0x000000c386867221 */ /* 0x000fe40000010000 */
[----:B------:R-:W-:Y:S01]  /*c220*/  FADD.FTZ R139, R139, R132 ;  /* 0x000000848b8b7221 */ /* 0x000fe20000010000 */
[----:B-1----:R-:W-:Y:S01]  /*c230*/  HMMA.16816.F32.BF16 R4, R52, R72, R4 ;  /* 0x000000483404723c */ /* 0x002fe20000041804 */
[----:B------:R-:W-:-:S02]  /*c240*/  FADD.FTZ R135, R135, R134 ;  /* 0x0000008687877221 */ /* 0x000fc40000010000 */
[----:B------:R-:W-:Y:S01]  /*c250*/  FADD.FTZ R130, R130, R139 ;  /* 0x0000008b82827221 */ /* 0x000fe20000010000 */
[----:B------:R-:W1:Y:S01]  /*c260*/  MUFU.EX2 R66, R66 ;  /* 0x0000004200427308 */ /* 0x000e620000000800 */
[----:B------:R-:W-:Y:S02]  /*c270*/  FADD.FTZ R128, R128, R135 ;  /* 0x0000008780807221 */ /* 0x000fe40000010000 */
[----:B------:R-:W-:Y:S01]  /*c280*/  FADD.FTZ R201, R201, R130 ;  /* 0x00000082c9c97221 */ /* 0x000fe20000010000 */
[----:B------:R-:W-:Y:S01]  /*c290*/  HMMA.16816.F32.BF16 R8, R52, R74, R8 ;  /* 0x0000004a3408723c */ /* 0x000fe20000041808 */
[----:B------:R-:W4:Y:S01]  /*c2a0*/  LDSM.16.MT88.4 R72, [R168+0xb400] ;  /* 0x00b40000a848783b */ /* 0x000f220000004200 */
[----:B------:R-:W-:Y:S02]  /*c2b0*/  FADD.FTZ R133, R133, R128 ;  /* 0x0000008085857221 */ /* 0x000fe40000010000 */
[----:B------:R-:W-:Y:S01]  /*c2c0*/  MUFU.EX2 R191, R191 ;  /* 0x000000bf00bf7308 */ /* 0x000fe20000000800 */
[----:B------:R-:W-:-:S02]  /*c2d0*/  FADD.FTZ R201, R126, R201 ;  /* 0x000000c97ec97221 */ /* 0x000fc40000010000 */
[----:B------:R-:W-:Y:S02]  /*c2e0*/  FADD.FTZ R124, R124, R133 ;  /* 0x000000857c7c7221 */ /* 0x000fe40000010000 */
[----:B------:R-:W-:Y:S02]  /*c2f0*/  FADD.FTZ R58, R58, R201 ;  /* 0x000000c93a3a7221 */ /* 0x000fe40000010000 */
[----:B------:R-:W-:Y:S01]  /*c300*/  FADD.FTZ R59, R59, R124 ;  /* 0x0000007c3b3b7221 */ /* 0x000fe20000010000 */
[----:B------:R-:W5:Y:S01]  /*c310*/  MUFU.EX2 R166, R166 ;  /* 0x000000a600a67308 */ /* 0x000f620000000800 */
[----:B------:R-:W-:Y:S02]  /*c320*/  FADD.FTZ R58, R3, R58 ;  /* 0x0000003a033a7221 */ /* 0x000fe40000010000 */
[----:B------:R-:W-:Y:S01]  /*c330*/  FADD.FTZ R2, R2, R59 ;  /* 0x0000003b02027221 */ /* 0x000fe20000010000 */
[----:B--2---:R-:W-:Y:S01]  /*c340*/  HMMA.16816.F32.BF16 R12, R52, R68, R12 ;  /* 0x00000044340c723c */ /* 0x004fe2000004180c */
[----:B------:R-:W-:-:S03]  /*c350*/  FFMA.FTZ R156, R156, c[0x0][0x23c], -R161 ;  /* 0x00008f009c9c7a23 */ /* 0x000fc600000108a1 */
[----:B------:R-:W-:Y:S01]  /*c360*/  MUFU.EX2 R165, R165 ;  /* 0x000000a500a57308 */ /* 0x000fe20000000800 */
[--C-:B------:R-:W-:Y:S02]  /*c370*/  FFMA.FTZ R159, R159, c[0x0][0x23c], -R161.reuse ;  /* 0x00008f009f9f7a23 */ /* 0x100fe400000108a1 */
[--C-:B------:R-:W-:Y:S01]  /*c380*/  FFMA.FTZ R136, R136, c[0x0][0x23c], -R161.reuse ;  /* 0x00008f0088887a23 */ /* 0x100fe200000108a1 */
[----:B------:R-:W-:Y:S01]  /*c390*/  HMMA.16816.F32.BF16 R16, R52, R70, R16 ;  /* 0x000000463410723c */ /* 0x000fe20000041810 */
[----:B------:R-:W2:Y:S01]  /*c3a0*/  LDSM.16.MT88.4 R68, [R118+0xb400] ;  /* 0x00b400007644783b */ /* 0x000ea20000004200 */
[--C-:B------:R-:W-:Y:S02]  /*c3b0*/  FFMA.FTZ R195, R63, c[0x0][0x23c], -R64.reuse ;  /* 0x00008f003fc37a23 */ /* 0x100fe40000010840 */
[----:B------:R-:W-:Y:S01]  /*c3c0*/  MUFU.EX2 R162, R162 ;  /* 0x000000a200a27308 */ /* 0x000fe20000000800 */
[----:B------:R-:W-:Y:S02]  /*c3d0*/  FFMA.FTZ R160, R160, c[0x0][0x23c], -R161 ;  /* 0x00008f00a0a07a23 */ /* 0x000fe400000108a1 */
[----:B------:R-:W-:-:S02]  /*c3e0*/  FFMA.FTZ R62, R62, c[0x0][0x23c], -R64 ;  /* 0x00008f003e3e7a23 */ /* 0x000fc40000010840 */
[--C-:B------:R-:W-:Y:S02]  /*c3f0*/  FFMA.FTZ R61, R61, c[0x0][0x23c], -R64.reuse ;  /* 0x00008f003d3d7a23 */ /* 0x100fe40000010840 */
[----:B------:R-:W-:Y:S01]  /*c400*/  FFMA.FTZ R60, R60, c[0x0][0x23c], -R64 ;  /* 0x00008f003c3c7a23 */ /* 0x000fe20000010840 */
[----:B------:R-:W-:Y:S01]  /*c410*/  MUFU.EX2 R167, R167 ;  /* 0x000000a700a77308 */ /* 0x000fe20000000800 */
[C---:B----4-:R-:W-:Y:S07]  /*c420*/  HMMA.16816.F32.BF16 R20, R52.reuse, R72, R20 ;  /* 0x000000483414723c */ /* 0x050fee0000041814 */
[----:B------:R-:W4:Y:S01]  /*c430*/  MUFU.EX2 R164, R164 ;  /* 0x000000a400a47308 */ /* 0x000f220000000800 */
[C---:B------:R-:W-:Y:S01]  /*c440*/  HMMA.16816.F32.BF16 R24, R52.reuse, R74, R24 ;  /* 0x0000004a3418723c */ /* 0x040fe20000041818 */
[----:B------:R-:W1:Y:S06]  /*c450*/  LDSM.16.MT88.4 R72, [R168+0xd400] ;  /* 0x00d40000a848783b */ /* 0x000e6c0000004200 */
[----:B------:R-:W-:Y:S08]  /*c460*/  MUFU.EX2 R163, R163 ;  /* 0x000000a300a37308 */ /* 0x000ff00000000800 */
[----:B------:R-:W1:Y:S01]  /*c470*/  MUFU.EX2 R138, R138 ;  /* 0x0000008a008a7308 */ /* 0x000e620000000800 */
[C---:B--2---:R-:W-:Y:S07]  /*c480*/  HMMA.16816.F32.BF16 R28, R52.reuse, R68, R28 ;  /* 0x00000044341c723c */ /* 0x044fee000004181c */
[----:B------:R-:W-:Y:S01]  /*c490*/  MUFU.EX2 R156, R156 ;  /* 0x0000009c009c7308 */ /* 0x000fe20000000800 */
[C---:B------:R-:W-:Y:S01]  /*c4a0*/  HMMA.16816.F32.BF16 R32, R52.reuse, R70, R32 ;  /* 0x000000463420723c */ /* 0x040fe20000041820 */
[----:B------:R-:W2:Y:S06]  /*c4b0*/  LDSM.16.MT88.4 R68, [R118+0xd400] ;  /* 0x00d400007644783b */ /* 0x000eac0000004200 */
[----:B------:R-:W-:Y:S08]  /*c4c0*/  MUFU.EX2 R159, R159 ;  /* 0x0000009f009f7308 */ /* 0x000ff00000000800 */
[----:B------:R-:W-:Y:S01]  /*c4d0*/  MUFU.EX2 R136, R136 ;  /* 0x0000008800887308 */ /* 0x000fe20000000800 */
[C---:B-1----:R-:W-:Y:S07]  /*c4e0*/  HMMA.16816.F32.BF16 R36, R52.reuse, R72, R36 ;  /* 0x000000483424723c */ /* 0x042fee0000041824 */
[----:B------:R-:W-:Y:S01]  /*c4f0*/  MUFU.EX2 R195, R195 ;  /* 0x000000c300c37308 */ /* 0x000fe20000000800 */
[C---:B------:R-:W-:Y:S01]  /*c500*/  HMMA.16816.F32.BF16 R40, R52.reuse, R74, R40 ;  /* 0x0000004a3428723c */ /* 0x040fe20000041828 */
[----:B------:R-:W1:Y:S07]  /*c510*/  LDSM.16.MT88.4 R72, [R168+0x9800] ;  /* 0x00980000a848783b */ /* 0x000e6e0000004200 */
[C---:B--2---:R-:W-:Y:S08]  /*c520*/  HMMA.16816.F32.BF16 R44, R52.reuse, R68, R44 ;  /* 0x00000044342c723c */ /* 0x044ff0000004182c */
[----:B------:R-:W-:Y:S01]  /*c530*/  HMMA.16816.F32.BF16 R48, R52, R70, R48 ;  /* 0x000000463430723c */ /* 0x000fe20000041830 */
[----:B------:R-:W2:Y:S06]  /*c540*/  LDSM.16.MT88.4 R68, [R118+0x9800] ;  /* 0x009800007644783b */ /* 0x000eac0000004200 */
[----:B------:R-:W-:Y:S01]  /*c550*/  F2FP.BF16.PACK_AB R52, R122, R129 ;  /* 0x000000817a34723e */ /* 0x000fe200000010ff */
        /* <DEDUP_REMOVED lines=26> */
[C---:B--2---:R-:W-:Y:S07]  /*c700*/  HMMA.16816.F32.BF16 R44, R52.reuse, R68, R44 ;  /* 0x00000044342c723c */ /* 0x044fee000004182c */
[----:B-----5:R-:W-:Y:S01]  /*c710*/  F2FP.BF16.PACK_AB R68, R166, R191 ;  /* 0x000000bfa644723e */ /* 0x020fe200000010ff */
[----:B------:R-:W-:Y:S01]  /*c720*/  HMMA.16816.F32.BF16 R48, R52, R70, R48 ;  /* 0x000000463430723c */ /* 0x000fe20000041830 */
[----:B------:R-:W2:Y:S01]  /*c730*/  LDSM.16.MT88.4 R52, [R168+0xbc00] ;  /* 0x00bc0000a834783b */ /* 0x000ea20000004200 */
[----:B----4-:R-:W-:Y:S01]  /*c740*/  F2FP.BF16.PACK_AB R69, R164, R167 ;  /* 0x000000a7a445723e */ /* 0x010fe200000010ff */
[----:B------:R-:W-:-:S02]  /*c750*/  FADD.FTZ R191, R191, R116 ;  /* 0x00000074bfbf7221 */ /* 0x000fc40000010000 */
[----:B------:R-:W-:Y:S02]  /*c760*/  FADD.FTZ R167, R167, R66 ;  /* 0x00000042a7a77221 */ /* 0x000fe40000010000 */
[----:B------:R-:W-:Y:S01]  /*c770*/  F2FP.BF16.PACK_AB R70, R162, R165 ;  /* 0x000000a5a246723e */ /* 0x000fe200000010ff */
[----:B------:R-:W-:Y:S01]  /*c780*/  FADD.FTZ R166, R166, R191 ;  /* 0x000000bfa6a67221 */ /* 0x000fe20000010000 */
[----:B------:R-:W-:Y:S01]  /*c790*/  F2FP.BF16.PACK_AB R71, R138, R163 ;  /* 0x000000a38a47723e */ /* 0x000fe200000010ff */
[----:B------:R-:W-:Y:S02]  /*c7a0*/  FADD.FTZ R164, R164, R167 ;  /* 0x000000a7a4a47221 */ /* 0x000fe40000010000 */
[----:B------:R-:W-:Y:S02]  /*c7b0*/  FADD.FTZ R3, R165, R166 ;  /* 0x000000a6a5037221 */ /* 0x000fe40000010000 */
[----:B------:R-:W-:Y:S02]  /*c7c0*/  FADD.FTZ R163, R163, R164 ;  /* 0x000000a4a3a37221 */ /* 0x000fe40000010000 */
[----:B------:R-:W-:Y:S01]  /*c7d0*/  HMMA.16816.F32.BF16 R112, R68, R76, R4 ;  /* 0x0000004c4470723c */ /* 0x000fe20000041804 */
[----:B------:R-:W3:Y:S01]  /*c7e0*/  LDSM.16.MT88.4 R4, [R118+0xdc00] ;  /* 0x00dc00007604783b */ /* 0x000ee20000004200 */
[----:B------:R-:W-:-:S02]  /*c7f0*/  FADD.FTZ R3, R162, R3 ;  /* 0x00000003a2037221 */ /* 0x000fc40000010000 */
[----:B------:R-:W-:-:S04]  /*c800*/  FADD.FTZ R138, R138, R163 ;  /* 0x000000a38a8a7221 */ /* 0x000fc80000010000 */
[C---:B-1----:R-:W-:Y:S08]  /*c810*/  HMMA.16816.F32.BF16 R12, R68.reuse, R72, R12 ;  /* 0x00000048440c723c */ /* 0x042ff0000004180c */
[C---:B------:R-:W-:Y:S01]  /*c820*/  HMMA.16816.F32.BF16 R16, R68.reuse, R74, R16 ;  /* 0x0000004a4410723c */ /* 0x040fe20000041810 */
[----:B------:R-:W1:Y:S07]  /*c830*/  LDSM.16.MT88.4 R72, [R118+0xbc00] ;  /* 0x00bc00007648783b */ /* 0x000e6e0000004200 */
[C---:B------:R-:W-:Y:S01]  /*c840*/  HMMA.16816.F32.BF16 R8, R68.reuse, R78, R8 ;  /* 0x0000004e4408723c */ /* 0x040fe20000041808 */
[----:B------:R-:W-:Y:S07]  /*c850*/  LDSM.16.MT88.4 R76, [R168+0xe000] ;  /* 0x00e00000a84c783b */ /* 0x000fee0000004200 */
[C---:B--2---:R-:W-:Y:S08]  /*c860*/  HMMA.16816.F32.BF16 R20, R68.reuse, R52, R20 ;  /* 0x000000344414723c */ /* 0x044ff00000041814 */
[C---:B------:R-:W-:Y:S01]  /*c870*/  HMMA.16816.F32.BF16 R24, R68.reuse, R54, R24 ;  /* 0x000000364418723c */ /* 0x040fe20000041818 */
[----:B------:R-:W2:Y:S07]  /*c880*/  LDSM.16.MT88.4 R52, [R168+0xdc00] ;  /* 0x00dc0000a834783b */ /* 0x000eae0000004200 */
[C---:B---3--:R-:W-:Y:S08]  /*c890*/  HMMA.16816.F32.BF16 R44, R68.reuse, R4, R44 ;  /* 0x00000004442c723c */ /* 0x048ff0000004182c */
[C---:B-1----:R-:W-:Y:S08]  /*c8a0*/  HMMA.16816.F32.BF16 R28, R68.reuse, R72, R28 ;  /* 0x00000048441c723c */ /* 0x042ff0000004181c */
[C---:B------:R-:W-:Y:S08]  /*c8b0*/  HMMA.16816.F32.BF16 R32, R68.reuse, R74, R32 ;  /* 0x0000004a4420723c */ /* 0x040ff00000041820 */
[C---:B--2---:R-:W-:Y:S07]  /*c8c0*/  HMMA.16816.F32.BF16 R36, R68.reuse, R52, R36 ;  /* 0x000000344424723c */ /* 0x044fee0000041824 */
        /* <DEDUP_REMOVED lines=13> */
[----:B------:R-:W3:Y:S01]  /*c9a0*/  MUFU.EX2 R149, R149 ;  /* 0x0000009500957308 */ /* 0x000ee20000000800 */
[----:B-1----:R-:W-:Y:S01]  /*c9b0*/  F2FP.BF16.PACK_AB R4, R55, R54 ;  /* 0x000000363704723e */ /* 0x002fe200000010ff */
[----:B------:R-:W-:-:S04]  /*c9c0*/  FADD.FTZ R54, R54, R3 ;  /* 0x0000000336367221 */ /* 0x000fc80000010000 */
[----:B------:R-:W-:Y:S02]  /*c9d0*/  FADD.FTZ R55, R55, R54 ;  /* 0x0000003637377221 */ /* 0x000fe40000010000 */
[----:B------:R-:W1:Y:S01]  /*c9e0*/  MUFU.EX2 R50, R153 ;  /* 0x0000009900327308 */ /* 0x000e620000000800 */
[----:B--2---:R-:W-:Y:S01]  /*c9f0*/  F2FP.BF16.PACK_AB R6, R53, R52 ;  /* 0x000000343506723e */ /* 0x004fe200000010ff */
[----:B------:R-:W-:-:S04]  /*ca00*/  FADD.FTZ R52, R52, R55 ;  /* 0x0000003734347221 */ /* 0x000fc80000010000 */
[----:B------:R-:W-:Y:S02]  /*ca10*/  FADD.FTZ R53, R53, R52 ;  /* 0x0000003435357221 */ /* 0x000fe40000010000 */
[----:B------:R-:W-:Y:S01]  /*ca20*/  MUFU.EX2 R48, R48 ;  /* 0x0000003000307308 */ /* 0x000fe20000000800 */
[----:B---3--:R-:W-:-:S07]  /*ca30*/  FADD.FTZ R3, R149, R138 ;  /* 0x0000008a95037221 */ /* 0x008fce0000010000 */
[----:B------:R-:W2:Y:S01]  /*ca40*/  MUFU.EX2 R49, R49 ;  /* 0x0000003100317308 */ /* 0x000ea20000000800 */
[C---:B-1----:R-:W-:Y:S01]  /*ca50*/  F2FP.BF16.PACK_AB R5, R50.reuse, R149 ;  /* 0x000000953205723e */ /* 0x042fe200000010ff */
[----:B------:R-:W-:Y:S01]  /*ca60*/  FADD.FTZ R3, R50, R3 ;  /* 0x0000000332037221 */ /* 0x000fe20000010000 */
[----:B--2---:R-:W-:-:S03]  /*ca70*/  F2FP.BF16.PACK_AB R7, R49, R48 ;  /* 0x000000303107723e */ /* 0x004fc600000010ff */
[----:B------:R-:W-:-:S04]  /*ca80*/  FADD.FTZ R48, R48, R3 ;  /* 0x0000000330307221 */ /* 0x000fc80000010000 */
[----:B------:R-:W-:Y:S01]  /*ca90*/  FADD.FTZ R49, R49, R48 ;  /* 0x0000003031317221 */ /* 0x000fe20000010000 */
[C---:B------:R-:W-:Y:S08]  /*caa0*/  HMMA.16816.F32.BF16 R112, R4.reuse, R108, R112 ;  /* 0x0000006c0470723c */ /* 0x040ff00000041870 */
[C---:B------:R-:W-:Y:S01]  /*cab0*/  HMMA.16816.F32.BF16 R108, R4.reuse, R110, R8 ;  /* 0x0000006e046c723c */ /* 0x040fe20000041808 */
[----:B------:R-:W1:Y:S07]  /*cac0*/  LDSM.16.MT88.4 R8, [R118+0xe000] ;  /* 0x00e000007608783b */ /* 0x000e6e0000004200 */
[C---:B------:R-:W-:Y:S01]  /*cad0*/  HMMA.16816.F32.BF16 R104, R4.reuse, R100, R12 ;  /* 0x000000640468723c */ /* 0x040fe2000004180c */
[----:B------:R-:W2:Y:S07]  /*cae0*/  LDSM.16.MT88.4 R12, [R168+0xa400] ;  /* 0x00a40000a80c783b */ /* 0x000eae0000004200 */
[C---:B------:R-:W-:Y:S01]  /*caf0*/  HMMA.16816.F32.BF16 R100, R4.reuse, R102, R16 ;  /* 0x000000660464723c */ /* 0x040fe20000041810 */
[----:B------:R-:W3:Y:S07]  /*cb00*/  LDSM.16.MT88.4 R16, [R118+0xa400] ;  /* 0x00a400007610783b */ /* 0x000eee0000004200 */
[C---:B------:R-:W-:Y:S01]  /*cb10*/  HMMA.16816.F32.BF16 R88, R4.reuse, R84, R28 ;  /* 0x000000540458723c */ /* 0x040fe2000004181c */
[----:B------:R-:W4:Y:S07]  /*cb20*/  MUFU.EX2 R28, R140 ;  /* 0x0000008c001c7308 */ /* 0x000f2e0000000800 */
[C---:B------:R-:W-:Y:S01]  /*cb30*/  HMMA.16816.F32.BF16 R84, R4.reuse, R86, R32 ;  /* 0x000000560454723c */ /* 0x040fe20000041820 */
[----:B------:R-:W5:Y:S06]  /*cb40*/  MUFU.EX2 R31, R142 ;  /* 0x0000008e001f7308 */ /* 0x000f6c0000000800 */
[--C-:B------:R-:W-:Y:S01]  /*cb50*/  FFMA.FTZ R34, R143, c[0x0][0x23c], -R64.reuse ;  /* 0x00008f008f227a23 */ /* 0x100fe20000010840 */
[----:B------:R-:W-:Y:S01]  /*cb60*/  HMMA.16816.F32.BF16 R96, R4, R92, R20 ;  /* 0x0000005c0460723c */ /* 0x000fe20000041814 */
[--C-:B------:R-:W-:Y:S01]  /*cb70*/  FFMA.FTZ R35, R131, c[0x0][0x23c], -R64.reuse ;  /* 0x00008f0083237a23 */ /* 0x100fe20000010840 */
[----:B------:R-:W2:Y:S01]  /*cb80*/  MUFU.EX2 R29, R144 ;  /* 0x00000090001d7308 */ /* 0x000ea20000000800 */
[--C-:B------:R-:W-:Y:S01]  /*cb90*/  FFMA.FTZ R32, R137, c[0x0][0x23c], -R64.reuse ;  /* 0x00008f0089207a23 */ /* 0x100fe20000010840 */
[----:B------:R-:W-:Y:S01]  /*cba0*/  LDSM.16.MT88.4 R20, [R168+0xc800] ;  /* 0x00c80000a814783b */ /* 0x000fe20000004200 */
[----:B------:R-:W-:-:S02]  /*cbb0*/  FFMA.FTZ R33, R141, c[0x0][0x23c], -R64 ;  /* 0x00008f008d217a23 */ /* 0x000fc40000010840 */
[----:B----4-:R-:W-:Y:S01]  /*cbc0*/  FADD.FTZ R2, R28, R53 ;  /* 0x000000351c027221 */ /* 0x010fe20000010000 */
[----:B-1----:R-:W-:Y:S02]  /*cbd0*/  HMMA.16816.F32.BF16 R72, R4, R8, R44 ;  /* 0x000000080448723c */ /* 0x002fe4000004182c */
[----:B------:R-:W1:Y:S01]  /*cbe0*/  MUFU.EX2 R30, R146 ;  /* 0x00000092001e7308 */ /* 0x000e620000000800 */
[----:B-----5:R-:W-:-:S05]  /*cbf0*/  FADD.FTZ R2, R31, R2 ;  /* 0x000000021f027221 */ /* 0x020fca0000010000 */
[----:B------:R-:W-:Y:S01]  /*cc00*/  HMMA.16816.F32.BF16 R68, R4, R10, R68 ;  /* 0x0000000a0444723c */ /* 0x000fe20000041844 */
[----:B------:R-:W4:Y:S01]  /*cc10*/  LDSM.16.MT88.4 R8, [R168+0xc400] ;  /* 0x00c40000a808783b */ /* 0x000f220000004200 */
[----:B------:R-:W-:Y:S01]  /*cc20*/  MUFU.EX2 R34, R34 ;  /* 0x0000002200227308 */ /* 0x000fe20000000800 */
[----:B--2---:R-:W-:-:S05]  /*cc30*/  FADD.FTZ R3, R29, R2 ;  /* 0x000000021d037221 */ /* 0x004fca0000010000 */
[----:B------:R-:W-:Y:S01]  /*cc40*/  HMMA.16816.F32.BF16 R92, R4, R94, R24 ;  /* 0x0000005e045c723c */ /* 0x000fe20000041818 */
[----:B------:R-:W-:Y:S01]  /*cc50*/  LDSM.16.MT88.4 R24, [R118+0xa800] ;  /* 0x00a800007618783b */ /* 0x000fe20000004200 */
[----:B------:R-:W2:Y:S01]  /*cc60*/  MUFU.EX2 R35, R35 ;  /* 0x0000002300237308 */ /* 0x000ea20000000800 */
[----:B-1----:R-:W-:-:S05]  /*cc70*/  FADD.FTZ R3, R30, R3 ;  /* 0x000000031e037221 */ /* 0x002fca0000010000 */
[C---:B------:R-:W-:Y:S02]  /*cc80*/  HMMA.16816.F32.BF16 R80, R4.reuse, R76, R36 ;  /* 0x0000004c0450723c */ /* 0x040fe40000041824 */
[----:B------:R-:W-:Y:S06]  /*cc90*/  MUFU.EX2 R32, R32 ;  /* 0x0000002000207308 */ /* 0x000fec0000000800 */
[----:B------:R-:W-:Y:S02]  /*cca0*/  HMMA.16816.F32.BF16 R76, R4, R78, R40 ;  /* 0x0000004e044c723c */ /* 0x000fe40000041828 */
[----:B------:R-:W1:Y:S05]  /*ccb0*/  MUFU.EX2 R33, R33 ;  /* 0x0000002100217308 */ /* 0x000e6a0000000800 */
[----:B------:R-:W-:Y:S01]  /*ccc0*/  F2FP.BF16.PACK_AB R4, R31, R28 ;  /* 0x0000001c1f04723e */ /* 0x000fe200000010ff */
[--C-:B------:R-:W-:Y:S01]  /*ccd0*/  FFMA.FTZ R40, R127, c[0x0][0x23c], -R64.reuse ;  /* 0x00008f007f287a23 */ /* 0x100fe20000010840 */
[----:B--2---:R-:W-:Y:S01]  /*cce0*/  F2FP.BF16.PACK_AB R5, R35, R34 ;  /* 0x000000222305723e */ /* 0x004fe200000010ff */
[--C-:B------:R-:W-:Y:S01]  /*ccf0*/  FFMA.FTZ R43, R125, c[0x0][0x23c], -R64.reuse ;  /* 0x00008f007d2b7a23 */ /* 0x100fe20000010840 */
[----:B------:R-:W-:Y:S01]  /*cd00*/  F2FP.BF16.PACK_AB R6, R30, R29 ;  /* 0x0000001d1e06723e */ /* 0x000fe200000010ff */
[--C-:B------:R-:W-:Y:S01]  /*cd10*/  FFMA.FTZ R41, R67, c[0x0][0x23c], -R64.reuse ;  /* 0x00008f0043297a23 */ /* 0x100fe20000010840 */
[----:B------:R-:W-:Y:S01]  /*cd20*/  MUFU.EX2 R38, R148 ;  /* 0x0000009400267308 */ /* 0x000fe20000000800 */
[----:B------:R-:W-:-:S02]  /*cd30*/  FFMA.FTZ R42, R65, c[0x0][0x23c], -R64 ;  /* 0x00008f00412a7a23 */ /* 0x000fc40000010840 */
[----:B------:R-:W-:Y:S01]  /*cd40*/  FADD.FTZ R34, R34, R49 ;  /* 0x0000003122227221 */ /* 0x000fe20000010000 */
[----:B-1----:R-:W-:-:S03]  /*cd50*/  F2FP.BF16.PACK_AB R7, R33, R32 ;  /* 0x000000202107723e */ /* 0x002fc600000010ff */
[----:B------:R-:W-:Y:S01]  /*cd60*/  FADD.FTZ R35, R35, R34 ;  /* 0x0000002223237221 */ /* 0x000fe20000010000 */
[----:B------:R-:W-:Y:S03]  /*cd70*/  MUFU.EX2 R37, R150 ;  /* 0x0000009600257308 */ /* 0x000fe60000000800 */
[----:B------:R-:W-:Y:S01]  /*cd80*/  FADD.FTZ R32, R32, R35 ;  /* 0x0000002320207221 */ /* 0x000fe20000010000 */
[C---:B------:R-:W-:Y:S03]  /*cd90*/  HMMA.16816.F32.BF16 R112, R4.reuse, R12, R112 ;  /* 0x0000000c0470723c */ /* 0x040fe60000041870 */
[----:B------:R-:W-:Y:S01]  /*cda0*/  FADD.FTZ R33, R33, R32 ;  /* 0x0000002021217221 */ /* 0x000fe20000010000 */
[----:B------:R-:W-:Y:S04]  /*cdb0*/  MUFU.EX2 R36, R154 ;  /* 0x0000009a00247308 */ /* 0x000fe80000000800 */
[C---:B------:R-:W-:Y:S01]  /*cdc0*/  HMMA.16816.F32.BF16 R108, R4.reuse, R14, R108 ;  /* 0x0000000e046c723c */ /* 0x040fe2000004186c */
[----:B------:R-:W1:Y:S03]  /*cdd0*/  LDSM.16.MT88.4 R12, [R118+0xc400] ;  /* 0x00c40000760c783b */ /* 0x000e660000004200 */
[----:B------:R-:W-:Y:S04]  /*cde0*/  MUFU.EX2 R39, R157 ;  /* 0x0000009d00277308 */ /* 0x000fe80000000800 */
[C---:B---3--:R-:W-:Y:S04]  /*cdf0*/  HMMA.16816.F32.BF16 R104, R4.reuse, R16, R104 ;  /* 0x000000100468723c */ /* 0x048fe80000041868 */
[----:B------:R-:W2:Y:S04]  /*ce00*/  MUFU.EX2 R40, R40 ;  /* 0x0000002800287308 */ /* 0x000ea80000000800 */
[C---:B------:R-:W-:Y:S01]  /*ce10*/  HMMA.16816.F32.BF16 R100, R4.reuse, R18, R100 ;  /* 0x000000120464723c */ /* 0x040fe20000041864 */
[----:B------:R-:W3:Y:S03]  /*ce20*/  LDSM.16.MT88.4 R16, [R168+0xe400] ;  /* 0x00e40000a810783b */ /* 0x000ee60000004200 */
[----:B------:R-:W5:Y:S04]  /*ce30*/  MUFU.EX2 R43, R43 ;  /* 0x0000002b002b7308 */ /* 0x000f680000000800 */
[----:B----4-:R-:W-:Y:S04]  /*ce40*/  HMMA.16816.F32.BF16 R96, R4, R8, R96 ;  /* 0x000000080460723c */ /* 0x010fe80000041860 */
[----:B------:R-:W-:Y:S01]  /*ce50*/  MUFU.EX2 R41, R41 ;  /* 0x0000002900297308 */ /* 0x000fe20000000800 */
[----:B--2---:R-:W-:-:S03]  /*ce60*/  FADD.FTZ R2, R40, R33 ;  /* 0x0000002128027221 */ /* 0x004fc60000010000 */
[----:B------:R-:W-:Y:S01]  /*ce70*/  HMMA.16816.F32.BF16 R92, R4, R10, R92 ;  /* 0x0000000a045c723c */ /* 0x000fe2000004185c */
[----:B------:R-:W2:Y:S03]  /*ce80*/  LDSM.16.MT88.4 R8, [R118+0xe400] ;  /* 0x00e400007608783b */ /* 0x000ea60000004200 */
[----:B------:R-:W4:Y:S01]  /*ce90*/  MUFU.EX2 R42, R42 ;  /* 0x0000002a002a7308 */ /* 0x000f220000000800 */
[----:B-----5:R-:W-:-:S03]  /*cea0*/  FADD.FTZ R2, R43, R2 ;  /* 0x000000022b027221 */ /* 0x020fc60000010000 */
[C---:B-1----:R-:W-:Y:S08]  /*ceb0*/  HMMA.16816.F32.BF16 R88, R4.reuse, R12, R88 ;  /* 0x0000000c0458723c */ /* 0x042ff00000041858 */
[C---:B------:R-:W-:Y:S01]  /*cec0*/  HMMA.16816.F32.BF16 R84, R4.reuse, R14, R84 ;  /* 0x0000000e0454723c */ /* 0x040fe20000041854 */
[----:B------:R-:W1:Y:S07]  /*ced0*/  LDSM.16.MT88.4 R12, [R168+0xa800] ;  /* 0x00a80000a80c783b */ /* 0x000e6e0000004200 */
[C---:B---3--:R-:W-:Y:S08]  /*cee0*/  HMMA.16816.F32.BF16 R80, R4.reuse, R16, R80 ;  /* 0x000000100450723c */ /* 0x048ff00000041850 */
[C---:B------:R-:W-:Y:S01]  /*cef0*/  HMMA.16816.F32.BF16 R76, R4.reuse, R18, R76 ;  /* 0x00000012044c723c */ /* 0x040fe2000004184c */
[----:B------:R-:W3:Y:S07]  /*cf00*/  LDSM.16.MT88.4 R16, [R118+0xc800] ;  /* 0x00c800007610783b */ /* 0x000eee0000004200 */
[C---:B--2---:R-:W-:Y:S08]  /*cf10*/  HMMA.16816.F32.BF16 R72, R4.reuse, R8, R72 ;  /* 0x000000080448723c */ /* 0x044ff00000041848 */
[----:B------:R-:W-:Y:S01]  /*cf20*/  HMMA.16816.F32.BF16 R68, R4, R10, R68 ;  /* 0x0000000a0444723c */ /* 0x000fe20000041844 */
[----:B------:R-:W2:Y:S06]  /*cf30*/  LDSM.16.MT88.4 R8, [R168+0xe800] ;  /* 0x00e80000a808783b */ /* 0x000eac0000004200 */
[----:B------:R-:W-:Y:S01]  /*cf40*/  F2FP.BF16.PACK_AB R4, R37, R38 ;  /* 0x000000262504723e */ /* 0x000fe200000010ff */
[----:B------:R-:W-:Y:S01]  /*cf50*/  FADD.FTZ R38, R38, R3 ;  /* 0x0000000326267221 */ /* 0x000fe20000010000 */
[----:B------:R-:W-:-:S02]  /*cf60*/  F2FP.BF16.PACK_AB R5, R43, R40 ;  /* 0x000000282b05723e */ /* 0x000fc400000010ff */
[----:B------:R-:W-:Y:S01]  /*cf70*/  F2FP.BF16.PACK_AB R6, R39, R36 ;  /* 0x000000242706723e */ /* 0x000fe200000010ff */
[----:B------:R-:W-:Y:S01]  /*cf80*/  FADD.FTZ R37, R37, R38 ;  /* 0x0000002625257221 */ /* 0x000fe20000010000 */
[----:B----4-:R-:W-:Y:S01]  /*cf90*/  F2FP.BF16.PACK_AB R7, R42, R41 ;  /* 0x000000292a07723e */ /* 0x010fe200000010ff */
[----:B------:R-:W-:Y:S01]  /*cfa0*/  FADD.FTZ R41, R41, R2 ;  /* 0x0000000229297221 */ /* 0x000fe20000010000 */
[----:B------:R-:W-:Y:S01]  /*cfb0*/  MOV R2, R56 ;  /* 0x0000003800027202 */ /* 0x000fe20000000f00 */
[----:B------:R-:W-:Y:S01]  /*cfc0*/  FADD.FTZ R36, R36, R37 ;  /* 0x0000002524247221 */ /* 0x000fe20000010000 */
[----:B------:R-:W-:Y:S01]  /*cfd0*/  MOV R3, R57 ;  /* 0x0000003900037202 */ /* 0x000fe20000000f00 */
[----:B------:R-:W-:Y:S02]  /*cfe0*/  FADD.FTZ R42, R42, R41 ;  /* 0x000000292a2a7221 */ /* 0x000fe40000010000 */
[----:B-1----:R-:W-:Y:S01]  /*cff0*/  HMMA.16816.F32.BF16 R112, R4, R12, R112 ;  /* 0x0000000c0470723c */ /* 0x002fe20000041870 */
[----:B------:R-:W-:-:S07]  /*d000*/  FADD.FTZ R39, R39, R36 ;  /* 0x0000002427277221 */ /* 0x000fce0000010000 */
[C---:B------:R-:W-:Y:S01]  /*d010*/  HMMA.16816.F32.BF16 R108, R4.reuse, R14, R108 ;  /* 0x0000000e046c723c */ /* 0x040fe2000004186c */
[----:B------:R-:W1:Y:S07]  /*d020*/  LDSM.16.MT88.4 R12, [R118+0xe800] ;  /* 0x00e80000760c783b */ /* 0x000e6e0000004200 */
[C---:B---3--:R-:W-:Y:S08]  /*d030*/  HMMA.16816.F32.BF16 R88, R4.reuse, R16, R88 ;  /* 0x000000100458723c */ /* 0x048ff00000041858 */
[C---:B------:R-:W-:Y:S01]  /*d040*/  HMMA.16816.F32.BF16 R84, R4.reuse, R18, R84 ;  /* 0x000000120454723c */ /* 0x040fe20000041854 */
[----:B------:R-:W3:Y:S07]  /*d050*/  LDSM.16.MT88.4 R16, [R118+0xac00] ;  /* 0x00ac00007610783b */ /* 0x000eee0000004200 */
[C---:B--2---:R-:W-:Y:S08]  /*d060*/  HMMA.16816.F32.BF16 R80, R4.reuse, R8, R80 ;  /* 0x000000080450723c */ /* 0x044ff00000041850 */
[C---:B------:R-:W-:Y:S01]  /*d070*/  HMMA.16816.F32.BF16 R76, R4.reuse, R10, R76 ;  /* 0x0000000a044c723c */ /* 0x040fe2000004184c */
[----:B------:R-:W2:Y:S07]  /*d080*/  LDSM.16.MT88.4 R8, [R168+0xcc00] ;  /* 0x00cc0000a808783b */ /* 0x000eae0000004200 */
[C---:B------:R-:W-:Y:S01]  /*d090*/  HMMA.16816.F32.BF16 R104, R4.reuse, R24, R104 ;  /* 0x000000180468723c */ /* 0x040fe20000041868 */
[----:B------:R-:W4:Y:S07]  /*d0a0*/  MUFU.EX2 R25, R160 ;  /* 0x000000a000197308 */ /* 0x000f2e0000000800 */
[C---:B------:R-:W-:Y:S01]  /*d0b0*/  HMMA.16816.F32.BF16 R100, R4.reuse, R26, R100 ;  /* 0x0000001a0464723c */ /* 0x040fe20000041864 */
[----:B------:R-:W-:Y:S07]  /*d0c0*/  MUFU.EX2 R27, R62 ;  /* 0x0000003e001b7308 */ /* 0x000fee0000000800 */
[C---:B------:R-:W-:Y:S01]  /*d0d0*/  HMMA.16816.F32.BF16 R96, R4.reuse, R20, R96 ;  /* 0x000000140460723c */ /* 0x040fe20000041860 */
[----:B------:R-:W5:Y:S07]  /*d0e0*/  MUFU.EX2 R24, R61 ;  /* 0x0000003d00187308 */ /* 0x000f6e0000000800 */
[C---:B------:R-:W-:Y:S01]  /*d0f0*/  HMMA.16816.F32.BF16 R92, R4.reuse, R22, R92 ;  /* 0x00000016045c723c */ /* 0x040fe2000004185c */
[----:B------:R-:W2:Y:S01]  /*d100*/  MUFU.EX2 R26, R60 ;  /* 0x0000003c001a7308 */ /* 0x000ea20000000800 */
[----:B------:R-:W3:Y:S06]  /*d110*/  LDSM.16.MT88.4 R20, [R168+0xac00] ;  /* 0x00ac0000a814783b */ /* 0x000eec0000004200 */
[C---:B-1----:R-:W-:Y:S08]  /*d120*/  HMMA.16816.F32.BF16 R72, R4.reuse, R12, R72 ;  /* 0x0000000c0448723c */ /* 0x042ff00000041848 */
[----:B------:R-:W-:Y:S01]  /*d130*/  HMMA.16816.F32.BF16 R68, R4, R14, R68 ;  /* 0x0000000e0444723c */ /* 0x000fe20000041844 */
[----:B------:R-:W1:Y:S06]  /*d140*/  LDSM.16.MT88.4 R12, [R118+0xcc00] ;  /* 0x00cc0000760c783b */ /* 0x000e6c0000004200 */
[----:B----4-:R-:W-:Y:S01]  /*d150*/  F2FP.BF16.PACK_AB R4, R25, R156 ;  /* 0x0000009c1904723e */ /* 0x010fe200000010ff */
[----:B------:R-:W-:Y:S01]  /*d160*/  FADD.FTZ R156, R156, R39 ;  /* 0x000000279c9c7221 */ /* 0x000fe20000010000 */
[----:B-----5:R-:W-:Y:S01]  /*d170*/  F2FP.BF16.PACK_AB R5, R24, R27 ;  /* 0x0000001b1805723e */ /* 0x020fe200000010ff */
[----:B------:R-:W-:Y:S01]  /*d180*/  FADD.FTZ R27, R27, R42 ;  /* 0x0000002a1b1b7221 */ /* 0x000fe20000010000 */
[----:B------:R-:W-:Y:S01]  /*d190*/  F2FP.BF16.PACK_AB R6, R136, R159 ;  /* 0x0000009f8806723e */ /* 0x000fe200000010ff */
[----:B------:R-:W-:Y:S01]  /*d1a0*/  FADD.FTZ R156, R25, R156 ;  /* 0x0000009c199c7221 */ /* 0x000fe20000010000 */
[----:B--2---:R-:W-:Y:S01]  /*d1b0*/  F2FP.BF16.PACK_AB R7, R195, R26 ;  /* 0x0000001ac307723e */ /* 0x004fe200000010ff */
        /* <DEDUP_REMOVED lines=8> */
[C---:B------:R-:W-:Y:S08]  /*d240*/  HMMA.16816.F32.BF16 R96, R4.reuse, R8, R96 ;  /* 0x000000080460723c */ /* 0x040ff00000041860 */
[C---:B------:R-:W-:Y:S01]  /*d250*/  HMMA.16816.F32.BF16 R92, R4.reuse, R10, R92 ;  /* 0x0000000a045c723c */ /* 0x040fe2000004185c */
[----:B------:R-:W3:Y:S07]  /*d260*/  LDSM.16.MT88.4 R8, [R118+0xec00] ;  /* 0x00ec00007608783b */ /* 0x000eee0000004200 */
[C---:B------:R-:W-:Y:S08]  /*d270*/  HMMA.16816.F32.BF16 R112, R4.reuse, R20, R112 ;  /* 0x000000140470723c */ /* 0x040ff00000041870 */
[C---:B------:R-:W-:Y:S08]  /*d280*/  HMMA.16816.F32.BF16 R108, R4.reuse, R22, R108 ;  /* 0x00000016046c723c */ /* 0x040ff0000004186c */
[C---:B-1----:R-:W-:Y:S08]  /*d290*/  HMMA.16816.F32.BF16 R88, R4.reuse, R12, R88 ;  /* 0x0000000c0458723c */ /* 0x042ff00000041858 */
[C---:B------:R-:W-:Y:S08]  /*d2a0*/  HMMA.16816.F32.BF16 R84, R4.reuse, R14, R84 ;  /* 0x0000000e0454723c */ /* 0x040ff00000041854 */
[C---:B--2---:R-:W-:Y:S08]  /*d2b0*/  HMMA.16816.F32.BF16 R80, R4.reuse, R16, R80 ;  /* 0x000000100450723c */ /* 0x044ff00000041850 */
[C---:B------:R-:W-:Y:S08]  /*d2c0*/  HMMA.16816.F32.BF16 R76, R4.reuse, R18, R76 ;  /* 0x00000012044c723c */ /* 0x040ff0000004184c */
[C---:B---3--:R-:W-:Y:S08]  /*d2d0*/  HMMA.16816.F32.BF16 R72, R4.reuse, R8, R72 ;  /* 0x000000080448723c */ /* 0x048ff00000041848 */
[----:B------:R-:W-:Y:S08]  /*d2e0*/  HMMA.16816.F32.BF16 R68, R4, R10, R68 ;  /* 0x0000000a0444723c */ /* 0x000ff00000041844 */
.L_x_2008:
        /* <DEDUP_REMOVED lines=9> */
.L_x_2020:
        /* <DEDUP_REMOVED lines=64> */
.L_x_2017:
[----:B------:R-:W-:Y:S02]  /*d780*/  ISETP.GE.AND P4, PT, R182, c[0x0][0x220], PT ;  /* 0x00008800b6007a0c */ /* 0x000fe40003f86270 */
[C---:B------:R-:W-:Y:S02]  /*d790*/  LEA R2, P1, R66.reuse, R196, 0x1 ;  /* 0x000000c442027211 */ /* 0x040fe400078208ff */
        /* <DEDUP_REMOVED lines=44> */
[----:B------:R-:W-:Y:S05]  /*da60*/  ISETP.GE.AND P0, PT, R178, 0x2, PT ;  /* 0x00000002b200780c */ /* 0x000fea0003f06270 */
        /* <DEDUP_REMOVED lines=46> */
[----:B------:R-:W1:Y:S08]  /*dd50*/  LDSM.16.M88.4 R124, [R170+0x3000] ;  /* 0x00300000aa7c783b */ /* 0x000e700000000200 */
[----:B------:R-:W2:Y:S08]  /*dd60*/  LDSM.16.M88.4 R128, [R170+0x3400] ;  /* 0x00340000aa80783b */ /* 0x000eb00000000200 */
[----:B------:R-:W2:Y:S08]  /*dd70*/  LDSM.16.M88.4 R132, [R170+0x3800] ;  /* 0x00380000aa84783b */ /* 0x000eb00000000200 */
[----:B------:R-:W0:Y:S08]  /*dd80*/  LDGDEPBAR ;  /* 0x00000000000079af */ /* 0x000e300000000000 */
[----:B------:R-:W3:Y:S01]  /*dd90*/  LDSM.16.M88.4 R136, [R170+0x3c00] ;  /* 0x003c0000aa88783b */ /* 0x000ee20000000200 */
[C---:B-1----:R-:W-:Y:S07]  /*dda0*/  HMMA.16816.F32.BF16 R4, R120.reuse, R124, RZ ;  /* 0x0000007c7804723c */ /* 0x042fee00000418ff */
[----:B------:R-:W1:Y:S01]  /*ddb0*/  LDSM.16.M88.4 R140, [R170+0x4000] ;  /* 0x00400000aa8c783b */ /* 0x000e620000000200 */
[C---:B------:R-:W-:Y:S07]  /*ddc0*/  HMMA.16816.F32.BF16 R8, R120.reuse, R126, RZ ;  /* 0x0000007e7808723c */ /* 0x040fee00000418ff */
[----:B------:R-:W1:Y:S01]  /*ddd0*/  LDSM.16.M88.4 R144, [R170+0x4400] ;  /* 0x00440000aa90783b */ /* 0x000e620000000200 */
[C---:B--2---:R-:W-:Y:S07]  /*dde0*/  HMMA.16816.F32.BF16 R12, R120.reuse, R128, RZ ;  /* 0x00000080780c723c */ /* 0x044fee00000418ff */
[----:B------:R-:W2:Y:S01]  /*ddf0*/  LDSM.16.M88.4 R148, [R170+0x4800] ;  /* 0x00480000aa94783b */ /* 0x000ea20000000200 */
[C---:B------:R-:W-:Y:S07]  /*de00*/  HMMA.16816.F32.BF16 R16, R120.reuse, R130, RZ ;  /* 0x000000827810723c */ /* 0x040fee00000418ff */
[----:B------:R-:W2:Y:S01]  /*de10*/  LDSM.16.M88.4 R152, [R170+0x4c00] ;  /* 0x004c0000aa98783b */ /* 0x000ea20000000200 */
[C---:B------:R-:W-:Y:S07]  /*de20*/  HMMA.16816.F32.BF16 R20, R120.reuse, R132, RZ ;  /* 0x000000847814723c */ /* 0x040fee00000418ff */
[----:B------:R-:W-:Y:S01]  /*de30*/  LDSM.16.M88.4 R156, [R169] ;  /* 0x00000000a99c783b */ /* 0x000fe20000000200 */
[C---:B------:R-:W-:Y:S07]  /*de40*/  HMMA.16816.F32.BF16 R24, R120.reuse, R134, RZ ;  /* 0x000000867818723c */ /* 0x040fee00000418ff */
[----:B------:R-:W2:Y:S01]  /*de50*/  LDSM.16.M88.4 R160, [R119+0x3000] ;  /* 0x0030000077a0783b */ /* 0x000ea20000000200 */
[C---:B---3--:R-:W-:Y:S07]  /*de60*/  HMMA.16816.F32.BF16 R28, R120.reuse, R136, RZ ;  /* 0x00000088781c723c */ /* 0x048fee00000418ff */
[----:B------:R-:W3:Y:S01]  /*de70*/  LDSM.16.M88.4 R164, [R119+0x3400] ;  /* 0x0034000077a4783b */ /* 0x000ee20000000200 */
[C---:B------:R-:W-:Y:S07]  /*de80*/  HMMA.16816.F32.BF16 R32, R120.reuse, R138, RZ ;  /* 0x0000008a7820723c */ /* 0x040fee00000418ff */
[----:B------:R-:W-:Y:S01]  /*de90*/  LDSM.16.M88.4 R124, [R119+0x3c00] ;  /* 0x003c0000777c783b */ /* 0x000fe20000000200 */
[C---:B-1----:R-:W-:Y:S07]  /*dea0*/  HMMA.16816.F32.BF16 R36, R120.reuse, R140, RZ ;  /* 0x0000008c7824723c */ /* 0x042fee00000418ff */
[----:B------:R-:W-:Y:S01]  /*deb0*/  LDSM.16.M88.4 R128, [R119+0x4400] ;  /* 0x004400007780783b */ /* 0x000fe20000000200 */
[C---:B------:R-:W-:Y:S07]  /*dec0*/  HMMA.16816.F32.BF16 R40, R120.reuse, R142, RZ ;  /* 0x0000008e7828723c */ /* 0x040fee00000418ff */
[----:B------:R-:W-:Y:S01]  /*ded0*/  LDSM.16.M88.4 R132, [R170+0x5c00] ;  /* 0x005c0000aa84783b */ /* 0x000fe20000000200 */
[C---:B------:R-:W-:Y:S08]  /*dee0*/  HMMA.16816.F32.BF16 R44, R120.reuse, R144, RZ ;  /* 0x00000090782c723c */ /* 0x040ff000000418ff */
[C---:B------:R-:W-:Y:S08]  /*def0*/  HMMA.16816.F32.BF16 R48, R120.reuse, R146, RZ ;  /* 0x000000927830723c */ /* 0x040ff000000418ff */
[C---:B--2---:R-:W-:Y:S08]  /*df00*/  HMMA.16816.F32.BF16 R52, R120.reuse, R148, RZ ;  /* 0x000000947834723c */ /* 0x044ff000000418ff */
[C---:B------:R-:W-:Y:S08]  /*df10*/  HMMA.16816.F32.BF16 R56, R120.reuse, R150, RZ ;  /* 0x000000967838723c */ /* 0x040ff000000418ff */
[C---:B------:R-:W-:Y:S08]  /*df20*/  HMMA.16816.F32.BF16 R60, R120.reuse, R152, RZ ;  /* 0x00000098783c723c */ /* 0x040ff000000418ff */
[----:B------:R-:W-:Y:S01]  /*df30*/  HMMA.16816.F32.BF16 R64, R120, R154, RZ ;  /* 0x0000009a7840723c */ /* 0x000fe200000418ff */
[----:B------:R-:W1:Y:S07]  /*df40*/  LDSM.16.M88.4 R120, [R119+0x3800] ;  /* 0x003800007778783b */ /* 0x000e6e0000000200 */
[C---:B------:R-:W-:Y:S08]  /*df50*/  HMMA.16816.F32.BF16 R4, R156.reuse, R160, R4 ;  /* 0x000000a09c04723c */ /* 0x040ff00000041804 */
[C---:B------:R-:W-:Y:S08]  /*df60*/  HMMA.16816.F32.BF16 R8, R156.reuse, R162, R8 ;  /* 0x000000a29c08723c */ /* 0x040ff00000041808 */
[C---:B---3--:R-:W-:Y:S08]  /*df70*/  HMMA.16816.F32.BF16 R12, R156.reuse, R164, R12 ;  /* 0x000000a49c0c723c */ /* 0x048ff0000004180c */
        /* <DEDUP_REMOVED lines=42> */
[----:B------:R-:W2:Y:S08]  /*e220*/  LDSM.16.M88.4 R120, [R119+0x5400] ;  /* 0x005400007778783b */ /* 0x000eb00000000200 */
[----:B------:R-:W-:Y:S01]  /*e230*/  LDSM.16.M88.4 R132, [R119+0x5c00] ;  /* 0x005c00007784783b */ /* 0x000fe20000000200 */
        /* <DEDUP_REMOVED lines=54> */
[----:B------:R-:W2:Y:S03]  /*e5a0*/  LDSM.16.M88.4 R120, [R119+0x7c00] ;  /* 0x007c00007778783b */ /* 0x000ea60000000200 */
[----:B------:R-:W-:Y:S02]  /*e5b0*/  FMUL.FTZ R205, R4, c[0x0][0x2ec] ;  /* 0x0000bb0004cd7a20 */ /* 0x000fe40000410000 */
[----:B------:R-:W-:Y:S02]  /*e5c0*/  FMUL.FTZ R207, R5, c[0x0][0x2ec] ;  /* 0x0000bb0005cf7a20 */ /* 0x000fe40000410000 */
[----:B-----5:R-:W-:Y:S02]  /*e5d0*/  FMUL.FTZ R209, R6, c[0x0][0x2ec] ;  /* 0x0000bb0006d17a20 */ /* 0x020fe40000410000 */
[----:B------:R-:W3:Y:S02]  /*e5e0*/  MUFU.TANH R205, R205 ;  /* 0x000000cd00cd7308 */ /* 0x000ee40000002400 */
[----:B------:R-:W-:Y:S02]  /*e5f0*/  FMUL.FTZ R211, R7, c[0x0][0x2ec] ;  /* 0x0000bb0007d37a20 */ /* 0x000fe40000410000 */
[----:B------:R-:W-:Y:S02]  /*e600*/  FMUL.FTZ R213, R8, c[0x0][0x2ec] ;  /* 0x0000bb0008d57a20 */ /* 0x000fe40000410000 */
[----:B------:R-:W-:Y:S02]  /*e610*/  FMUL.FTZ R215, R9, c[0x0][0x2ec] ;  /* 0x0000bb0009d77a20 */ /* 0x000fe40000410000 */
[----:B------:R-:W-:Y:S02]  /*e620*/  FMUL.FTZ R217, R10, c[0x0][0x2ec] ;  /* 0x0000bb000ad97a20 */ /* 0x000fe40000410000 */
        /* <DEDUP_REMOVED lines=8> */
[----:B------:R-:W5:Y:S03]  /*e6b0*/  LDSM.16.M88.4 R128, [R119+0x8000] ;  /* 0x008000007780783b */ /* 0x000f660000000200 */
[----:B------:R-:W-:Y:S02]  /*e6c0*/  FMUL.FTZ R202, R15, c[0x0][0x2ec] ;  /* 0x0000bb000fca7a20 */ /* 0x000fe40000410000 */
[----:B------:R-:W-:Y:S02]  /*e6d0*/  FMUL.FTZ R203, R16, c[0x0][0x2ec] ;  /* 0x0000bb0010cb7a20 */ /* 0x000fe40000410000 */
[----:B------:R-:W1:Y:S01]  /*e6e0*/  MUFU.TANH R211, R211 ;  /* 0x000000d300d37308 */ /* 0x000e620000002400 */
[C---:B--2---:R-:W-:Y:S03]  /*e6f0*/  HMMA.16816.F32.BF16 R28, R124.reuse, R120, R28 ;  /* 0x000000787c1c723c */ /* 0x044fe6000004181c */
[----:B------:R-:W-:Y:S02]  /*e700*/  FMUL.FTZ R201, R17, c[0x0][0x2ec] ;  /* 0x0000bb0011c97a20 */ /* 0x000fe40000410000 */
[----:B------:R-:W-:Y:S03]  /*e710*/  FMUL.FTZ R227, R18, c[0x0][0x2ec] ;  /* 0x0000bb0012e37a20 */ /* 0x000fe60000410000 */
[C---:B------:R-:W-:Y:S01]  /*e720*/  HMMA.16816.F32.BF16 R32, R124.reuse, R122, R32 ;  /* 0x0000007a7c20723c */ /* 0x040fe20000041820 */
[----:B------:R-:W2:Y:S01]  /*e730*/  MUFU.TANH R213, R213 ;  /* 0x000000d500d57308 */ /* 0x000ea20000002400 */
[----:B------:R-:W1:Y:S02]  /*e740*/  LDSM.16.M88.4 R120, [R119+0x8400] ;  /* 0x008400007778783b */ /* 0x000e640000000200 */
[----:B------:R-:W-:Y:S02]  /*e750*/  FMUL.FTZ R196, R21, c[0x0][0x2ec] ;  /* 0x0000bb0015c47a20 */ /* 0x000fe40000410000 */
[----:B------:R-:W-:Y:S02]  /*e760*/  FMUL.FTZ R225, R19, c[0x0][0x2ec] ;  /* 0x0000bb0013e17a20 */ /* 0x000fe40000410000 */
[----:B------:R-:W-:Y:S03]  /*e770*/  FMUL.FTZ R206, R24, c[0x0][0x2ec] ;  /* 0x0000bb0018ce7a20 */ /* 0x000fe60000410000 */
[----:B------:R2:W1:Y:S01]  /*e780*/  MUFU.TANH R167, R196 ;  /* 0x000000c400a77308 */ /* 0x0004620000002400 */
[----:B------:R-:W-:Y:S02]  /*e790*/  FMUL.FTZ R197, R26, c[0x0][0x2ec] ;  /* 0x0000bb001ac57a20 */ /* 0x000fe40000410000 */
[----:B------:R-:W-:Y:S02]  /*e7a0*/  FMUL.FTZ R208, R25, c[0x0][0x2ec] ;  /* 0x0000bb0019d07a20 */ /* 0x000fe40000410000 */
[----:B------:R-:W-:Y:S02]  /*e7b0*/  FMUL.FTZ R210, R30, c[0x0][0x2ec] ;  /* 0x0000bb001ed27a20 */ /* 0x000fe40000410000 */
[----:B------:R-:W-:Y:S02]  /*e7c0*/  FMUL.FTZ R214, R28, c[0x0][0x2ec] ;  /* 0x0000bb001cd67a20 */ /* 0x000fe40000410000 */
[----:B------:R-:W-:Y:S01]  /*e7d0*/  FMUL.FTZ R212, R29, c[0x0][0x2ec] ;  /* 0x0000bb001dd47a20 */ /* 0x000fe20000410000 */
[----:B------:R3:W3:Y:S01]  /*e7e0*/  MUFU.TANH R165, R206 ;  /* 0x000000ce00a57308 */ /* 0x0006e20000002400 */
[----:B----4-:R-:W-:Y:S02]  /*e7f0*/  FMUL.FTZ R199, R20, c[0x0][0x2ec] ;  /* 0x0000bb0014c77a20 */ /* 0x010fe40000410000 */
[----:B------:R-:W-:Y:S01]  /*e800*/  FMUL.FTZ R200, R22, c[0x0][0x2ec] ;  /* 0x0000bb0016c87a20 */ /* 0x000fe20000410000 */
[C---:B-----5:R-:W-:Y:S03]  /*e810*/  HMMA.16816.F32.BF16 R36, R124.reuse, R128, R36 ;  /* 0x000000807c24723c */ /* 0x060fe60000041824 */
[----:B------:R-:W-:Y:S02]  /*e820*/  FMUL.FTZ R198, R23, c[0x0][0x2ec] ;  /* 0x0000bb0017c67a20 */ /* 0x000fe40000410000 */
[----:B------:R-:W-:Y:S01]  /*e830*/  FMUL.FTZ R216, R33, c[0x0][0x2ec] ;  /* 0x0000bb0021d87a20 */ /* 0x000fe20000410000 */
[----:B------:R4:W4:Y:S02]  /*e840*/  MUFU.TANH R166, R197 ;  /* 0x000000c500a67308 */ /* 0x0009240000002400 */
[C---:B------:R-:W-:Y:S01]  /*e850*/  HMMA.16816.F32.BF16 R40, R124.reuse, R130, R40 ;  /* 0x000000827c28723c */ /* 0x040fe20000041828 */
[----:B------:R-:W5:Y:S03]  /*e860*/  LDSM.16.M88.4 R128, [R119+0x8800] ;  /* 0x008800007780783b */ /* 0x000f660000000200 */
[----:B--2---:R-:W-:Y:S04]  /*e870*/  FMUL.FTZ R196, R27, c[0x0][0x2ec] ;  /* 0x0000bb001bc47a20 */ /* 0x004fe80000410000 */
[----:B------:R2:W2:Y:S01]  /*e880*/  MUFU.TANH R164, R196 ;  /* 0x000000c400a47308 */ /* 0x0004a20000002400 */
[C---:B-1----:R-:W-:Y:S03]  /*e890*/  HMMA.16816.F32.BF16 R44, R124.reuse, R120, R44 ;  /* 0x000000787c2c723c */ /* 0x042fe6000004182c */
[----:B---3--:R-:W-:Y:S04]  /*e8a0*/  FMUL.FTZ R206, R32, c[0x0][0x2ec] ;  /* 0x0000bb0020ce7a20 */ /* 0x008fe80000410000 */
[----:B------:R-:W-:Y:S01]  /*e8b0*/  FMUL.FTZ R229, R37, c[0x0][0x2ec] ;  /* 0x0000bb0025e57a20 */ /* 0x000fe20000410000 */
[C---:B------:R-:W-:Y:S01]  /*e8c0*/  HMMA.16816.F32.BF16 R48, R124.reuse, R122, R48 ;  /* 0x0000007a7c30723c */ /* 0x040fe20000041830 */
[----:B------:R1:W3:Y:S01]  /*e8d0*/  MUFU.TANH R149, R208 ;  /* 0x000000d000957308 */ /* 0x0002e20000002400 */
[----:B------:R-:W3:Y:S01]  /*e8e0*/  LDSM.16.M88.4 R120, [R119+0x8c00] ;  /* 0x008c00007778783b */ /* 0x000ee20000000200 */
[----:B------:R-:W-:Y:S04]  /*e8f0*/  DEPBAR.LE SB0, 0x0 ;  /* 0x000080000000791a */ /* 0x000fe80000000000 */
[----:B----4-:R-:W-:Y:S02]  /*e900*/  FMUL.FTZ R197, R34, c[0x0][0x2ec] ;  /* 0x0000bb0022c57a20 */ /* 0x010fe40000410000 */
[----:B------:R-:W-:Y:S02]  /*e910*/  FMUL.FTZ R231, R40, c[0x0][0x2ec] ;  /* 0x0000bb0028e77a20 */ /* 0x000fe40000410000 */
[----:B------:R4:W3:Y:S01]  /*e920*/  MUFU.TANH R159, R206 ;  /* 0x000000ce009f7308 */ /* 0x0008e20000002400 */
[----:B------:R-:W-:Y:S01]  /*e930*/  BAR.SYNC.DEFER_BLOCKING 0x0 ;  /* 0x0000000000007b1d */ /* 0x000fe20000010000 */
[----:B------:R-:W-:Y:S02]  /*e940*/  FMUL.FTZ R235, R42, c[0x0][0x2ec] ;  /* 0x0000bb002aeb7a20 */ /* 0x000fe40000410000 */
[----:B--2---:R-:W-:Y:S02]  /*e950*/  FMUL.FTZ R196, R35, c[0x0][0x2ec] ;  /* 0x0000bb0023c47a20 */ /* 0x004fe40000410000 */
[----:B------:R-:W-:Y:S04]  /*e960*/  FMUL.FTZ R233, R43, c[0x0][0x2ec] ;  /* 0x0000bb002be97a20 */ /* 0x000fe80000410000 */
[----:B------:R2:W2:Y:S01]  /*e970*/  MUFU.TANH R160, R197 ;  /* 0x000000c500a07308 */ /* 0x0004a20000002400 */
[C---:B-----5:R-:W-:Y:S05]  /*e980*/  HMMA.16816.F32.BF16 R52, R124.reuse, R128, R52 ;  /* 0x000000807c34723c */ /* 0x060fea0000041834 */
[----:B-1----:R-:W-:Y:S04]  /*e990*/  FMUL.FTZ R208, R31, c[0x0][0x2ec] ;  /* 0x0000bb001fd07a20 */ /* 0x002fe80000410000 */
[----:B------:R1:W1:Y:S01]  /*e9a0*/  MUFU.TANH R158, R196 ;  /* 0x000000c4009e7308 */ /* 0x0002620000002400 */
[C---:B------:R-:W-:Y:S03]  /*e9b0*/  HMMA.16816.F32.BF16 R56, R124.reuse, R130, R56 ;  /* 0x000000827c38723c */ /* 0x040fe60000041838 */
[----:B----4-:R-:W-:Y:S06]  /*e9c0*/  FMUL.FTZ R206, R39, c[0x0][0x2ec] ;  /* 0x0000bb0027ce7a20 */ /* 0x010fec0000410000 */
[----:B------:R4:W4:Y:S01]  /*e9d0*/  MUFU.TANH R156, R210 ;  /* 0x000000d2009c7308 */ /* 0x0009220000002400 */
[C---:B---3--:R-:W-:Y:S03]  /*e9e0*/  HMMA.16816.F32.BF16 R60, R124.reuse, R120, R60 ;  /* 0x000000787c3c723c */ /* 0x048fe6000004183c */
[----:B--2---:R-:W-:Y:S05]  /*e9f0*/  FMUL.FTZ R197, R46, c[0x0][0x2ec] ;  /* 0x0000bb002ec57a20 */ /* 0x004fea0000410000 */
[----:B------:R-:W-:Y:S01]  /*ea00*/  HMMA.16816.F32.BF16 R64, R124, R122, R64 ;  /* 0x0000007a7c40723c */ /* 0x000fe20000041840 */
[----:B------:R2:W3:Y:S03]  /*ea10*/  MUFU.TANH R162, R208 ;  /* 0x000000d000a27308 */ /* 0x0004e60000002400 */
[----:B-1----:R-:W-:Y:S02]  /*ea20*/  FMUL.FTZ R196, R41, c[0x0][0x2ec] ;  /* 0x0000bb0029c47a20 */ /* 0x002fe40000410000 */
[----:B------:R-:W-:Y:S05]  /*ea30*/  FMUL.FTZ R237, R57, c[0x0][0x2ec] ;  /* 0x0000bb0039ed7a20 */ /* 0x000fea0000410000 */
[----:B------:R1:W1:Y:S01]  /*ea40*/  MUFU.TANH R152, R206 ;  /* 0x000000ce00987308 */ /* 0x0002620000002400 */
[----:B----4-:R-:W-:Y:S04]  /*ea50*/  FMUL.FTZ R210, R36, c[0x0][0x2ec] ;  /* 0x0000bb0024d27a20 */ /* 0x010fe80000410000 */
[----:B------:R-:W-:Y:S05]  /*ea60*/  FMUL.FTZ R239, R60, c[0x0][0x2ec] ;  /* 0x0000bb003cef7a20 */ /* 0x000fea0000410000 */
[----:B------:R4:W3:Y:S03]  /*ea70*/  MUFU.TANH R147, R196 ;  /* 0x000000c400937308 */ /* 0x0008e60000002400 */
[----:B------:R-:W-:Y:S02]  /*ea80*/  FMUL.FTZ R65, R65, c[0x0][0x2ec] ;  /* 0x0000bb0041417a20 */ /* 0x000fe40000410000 */
[----:B--2---:R-:W-:Y:S02]  /*ea90*/  FMUL.FTZ R208, R38, c[0x0][0x2ec] ;  /* 0x0000bb0026d07a20 */ /* 0x004fe40000410000 */
[----:B------:R-:W-:Y:S02]  /*eaa0*/  FMUL.FTZ R66, R66, c[0x0][0x2ec] ;  /* 0x0000bb0042427a20 */ /* 0x000fe40000410000 */
[----:B------:R-:W-:Y:S01]  /*eab0*/  FMUL.FTZ R67, R67, c[0x0][0x2ec] ;  /* 0x0000bb0043437a20 */ /* 0x000fe20000410000 */
[----:B------:R2:W2:Y:S01]  /*eac0*/  MUFU.TANH R148, R197 ;  /* 0x000000c500947308 */ /* 0x0004a20000002400 */
[----:B-1----:R-:W-:Y:S09]  /*ead0*/  FMUL.FTZ R206, R45, c[0x0][0x2ec] ;  /* 0x0000bb002dce7a20 */ /* 0x002ff20000410000 */
[----:B------:R1:W1:Y:S01]  /*eae0*/  MUFU.TANH R155, R210 ;  /* 0x000000d2009b7308 */ /* 0x0002620000002400 */
[----:B----4-:R-:W-:Y:S09]  /*eaf0*/  FMUL.FTZ R196, R47, c[0x0][0x2ec] ;  /* 0x0000bb002fc47a20 */ /* 0x010ff20000410000 */
[----:B------:R4:W3:Y:S01]  /*eb00*/  MUFU.TANH R154, R208 ;  /* 0x000000d0009a7308 */ /* 0x0008e20000002400 */
[----:B--2---:R-:W-:Y:S09]  /*eb10*/  FMUL.FTZ R197, R51, c[0x0][0x2ec] ;  /* 0x0000bb0033c57a20 */ /* 0x004ff20000410000 */
        /* <DEDUP_REMOVED lines=30> */
[----:B------:R-:W2:Y:S01]  /*ed00*/  MUFU.TANH R215, R215 ;  /* 0x000000d700d77308 */ /* 0x000ea20000002400 */
[----:B-1----:R-:W-:Y:S09]  /*ed10*/  MOV R196, R2 ;  /* 0x0000000200c47202 */ /* 0x002ff20000000f00 */
[----:B------:R-:W1:Y:S01]  /*ed20*/  MUFU.TANH R217, R217 ;  /* 0x000000d900d97308 */ /* 0x000e620000002400 */
[----:B----4-:R-:W-:Y:S09]  /*ed30*/  MOV R197, R3 ;  /* 0x0000000300c57202 */ /* 0x010ff20000000f00 */
[----:B------:R-:W4:Y:S10]  /*ed40*/  MUFU.TANH R219, R219 ;  /* 0x000000db00db7308 */ /* 0x000f340000002400 */
        /* <DEDUP_REMOVED lines=12> */
[----:B------:R-:W1:Y:S10]  /*ee10*/  MUFU.TANH R229, R229 ;  /* 0x000000e500e57308 */ /* 0x000e740000002400 */
[----:B------:R-:W1:Y:S10]  /*ee20*/  MUFU.TANH R231, R231 ;  /* 0x000000e700e77308 */ /* 0x000e740000002400 */
[----:B------:R-:W1:Y:S10]  /*ee30*/  MUFU.TANH R235, R235 ;  /* 0x000000eb00eb7308 */ /* 0x000e740000002400 */
[----:B------:R-:W1:Y:S10]  /*ee40*/  MUFU.TANH R233, R233 ;  /* 0x000000e900e97308 */ /* 0x000e740000002400 */
[----:B------:R1:W1:Y:S10]  /*ee50*/  MUFU.TANH R135, R214 ;  /* 0x000000d600877308 */ /* 0x0002740000002400 */
[----:B------:R1:W1:Y:S10]  /*ee60*/  MUFU.TANH R131, R212 ;  /* 0x000000d400837308 */ /* 0x0002740000002400 */
[----:B------:R-:W1:Y:S10]  /*ee70*/  MUFU.TANH R237, R237 ;  /* 0x000000ed00ed7308 */ /* 0x000e740000002400 */
[----:B------:R-:W1:Y:S10]  /*ee80*/  MUFU.TANH R239, R239 ;  /* 0x000000ef00ef7308 */ /* 0x000e740000002400 */
[----:B------:R1:W1:Y:S10]  /*ee90*/  MUFU.TANH R121, R210 ;  /* 0x000000d200797308 */ /* 0x0002740000002400 */
[----:B------:R1:W1:Y:S10]  /*eea0*/  MUFU.TANH R126, R208 ;  /* 0x000000d0007e7308 */ /* 0x0002740000002400 */
[----:B------:R1:W1:Y:S10]  /*eeb0*/  MUFU.TANH R125, R206 ;  /* 0x000000ce007d7308 */ /* 0x0002740000002400 */
[----:B------:R1:W1:Y:S10]  /*eec0*/  MUFU.TANH R124, R65 ;  /* 0x00000041007c7308 */ /* 0x0002740000002400 */
[----:B------:R1:W1:Y:S10]  /*eed0*/  MUFU.TANH R53, R66 ;  /* 0x0000004200357308 */ /* 0x0002740000002400 */
[----:B------:R1:W1:Y:S01]  /*eee0*/  MUFU.TANH R52, R67 ;  /* 0x0000004300347308 */ /* 0x0002620000002400 */
        /* <DEDUP_REMOVED lines=11> */
[----:B------:R-:W-:Y:S02]  /*efa0*/  IADD3 R9, R9, -0x80, RZ ;  /* 0xffffff8009097810 */ /* 0x000fe40007ffe0ff */
[----:B------:R-:W-:Y:S02]  /*efb0*/  IABS R5, R8 ;  /* 0x0000000800057213 */ /* 0x000fe40000000000 */
[----:B------:R-:W-:Y:S03]  /*efc0*/  LOP3.LUT R8, R8, c[0x0][0x2d0], RZ, 0x3c, !PT ;  /* 0x0000b40008087a12 */ /* 0x000fe600078e3cff */
[----:B--2---:R-:W2:Y:S02]  /*efd0*/  MUFU.RCP R2, R4 ;  /* 0x0000000400027308 */ /* 0x004ea40000001000 */
[----:B--2---:R-:W-:Y:S08]  /*efe0*/  IADD3 R6, R2, 0xffffffe, RZ ;  /* 0x0ffffffe02067810 */ /* 0x004ff00007ffe0ff */
[----:B------:R-:W2:Y:S02]  /*eff0*/  F2I.FTZ.U32.TRUNC.NTZ R7, R6 ;  /* 0x0000000600077305 */ /* 0x000ea4000021f000 */
[--C-:B--2---:R-:W-:Y:S02]  /*f000*/  IMAD.MOV R2, RZ, RZ, -R7.reuse ;  /* 0x000000ffff027224 */ /* 0x104fe400078e0a07 */
        /* <DEDUP_REMOVED lines=49> */
.L_x_2019:
        /* <DEDUP_REMOVED lines=61> */
[C---:B---3--:R-:W-:Y:S03]  /*f6f0*/  @!P3 LEA R16, P1, R2.reuse, R192, 0x1 ;  /* 0x000000c00210b211 */ /* 0x048fe600078208ff */
        /* <DEDUP_REMOVED lines=29> */
.L_x_2018:
[----:B--234-:R-:W-:Y:S01]  /*f8d0*/  IADD3 R120, R178, -0x1, RZ ;  /* 0xffffffffb2787810 */ /* 0x01cfe20007ffe0ff */
[----:B------:R-:W-:Y:S03]  /*f8e0*/  LDSM.16.MT88.4 R20, [R118+0x9000] ;  /* 0x009000007614783b */ /* 0x000fe60000004200 */
[----:B------:R-:W-:Y:S04]  /*f8f0*/  LEA R2, R120, R177, 0x7 ;  /* 0x000000b178027211 */ /* 0x000fe800078e38ff */
[----:B------:R-:W-:Y:S01]  /*f900*/  I2F R11, R2 ;  /* 0x00000002000b7306 */ /* 0x000fe20000201400 */
[C---:B------:R-:W-:Y:S01]  /*f910*/  IADD3 R10, R2.reuse, 0x1, RZ ;  /* 0x00000001020a7810 */ /* 0x040fe20007ffe0ff */
[----:B------:R-:W-:Y:S01]  /*f920*/  LDSM.16.MT88.4 R28, [R168+0xb000] ;  /* 0x00b00000a81c783b */ /* 0x000fe20000004200 */
[C---:B------:R-:W-:Y:S02]  /*f930*/  IADD3 R6, R2.reuse, 0x18, RZ ;  /* 0x0000001802067810 */ /* 0x040fe40007ffe0ff */
[C---:B------:R-:W-:Y:S02]  /*f940*/  IADD3 R9, R2.reuse, 0x8, RZ ;  /* 0x0000000802097810 */ /* 0x040fe40007ffe0ff */
[C---:B-1----:R-:W-:Y:S02]  /*f950*/  IADD3 R67, R2.reuse, 0x41, RZ ;  /* 0x0000004102437810 */ /* 0x042fe40007ffe0ff */
[C---:B------:R-:W-:Y:S01]  /*f960*/  IADD3 R65, R2.reuse, 0x48, RZ ;  /* 0x0000004802417810 */ /* 0x040fe20007ffe0ff */
[----:B------:R-:W-:Y:S01]  /*f970*/  I2F R10, R10 ;  /* 0x0000000a000a7306 */ /* 0x000fe20000201400 */
[----:B------:R-:W-:Y:S01]  /*f980*/  LDSM.16.MT88.4 R36, [R118+0xb000] ;  /* 0x00b000007624783b */ /* 0x000fe20000004200 */
[C---:B------:R-:W-:Y:S02]  /*f990*/  IADD3 R51, R2.reuse, 0x10, RZ ;  /* 0x0000001002337810 */ /* 0x040fe40007ffe0ff */
[C---:B------:R-:W-:Y:S02]  /*f9a0*/  IADD3 R19, R2.reuse, 0x29, RZ ;  /* 0x0000002902137810 */ /* 0x040fe40007ffe0ff */
[C---:B------:R-:W-:Y:S02]  /*f9b0*/  IADD3 R49, R2.reuse, 0x11, RZ ;  /* 0x0000001102317810 */ /* 0x040fe40007ffe0ff */
[C---:B------:R-:W-:Y:S01]  /*f9c0*/  IADD3 R4, R2.reuse, 0x19, RZ ;  /* 0x0000001902047810 */ /* 0x040fe20007ffe0ff */
[----:B------:R-:W-:Y:S01]  /*f9d0*/  LDSM.16.MT88.4 R44, [R168+0xd000] ;  /* 0x00d00000a82c783b */ /* 0x000fe20000004200 */
[----:B------:R-:W-:Y:S01]  /*f9e0*/  I2F R6, R6 ;  /* 0x0000000600067306 */ /* 0x000fe20000201400 */
[C---:B------:R-:W-:Y:S02]  /*f9f0*/  IADD3 R8, R2.reuse, 0x9, RZ ;  /* 0x0000000902087810 */ /* 0x040fe40007ffe0ff */
[C---:B------:R-:W-:Y:S02]  /*fa00*/  IADD3 R17, R2.reuse, 0x30, RZ ;  /* 0x0000003002117810 */ /* 0x040fe40007ffe0ff */
[C---:B------:R-:W-:Y:S02]  /*fa10*/  IADD3 R15, R2.reuse, 0x31, RZ ;  /* 0x00000031020f7810 */ /* 0x040fe40007ffe0ff */
[----:B------:R-:W-:Y:S01]  /*fa20*/  LDSM.16.MT88.4 R60, [R118+0xd000] ;  /* 0x00d00000763c783b */ /* 0x000fe20000004200 */
[C---:B------:R-:W-:Y:S02]  /*fa30*/  IADD3 R13, R2.reuse, 0x38, RZ ;  /* 0x00000038020d7810 */ /* 0x040fe40007ffe0ff */
[----:B------:R-:W-:Y:S01]  /*fa40*/  I2F R9, R9 ;  /* 0x0000000900097306 */ /* 0x000fe20000201400 */
[C---:B------:R-:W-:Y:S02]  /*fa50*/  IADD3 R7, R2.reuse, 0x20, RZ ;  /* 0x0000002002077810 */ /* 0x040fe40007ffe0ff */
[C---:B------:R-:W-:Y:S02]  /*fa60*/  IADD3 R5, R2.reuse, 0x21, RZ ;  /* 0x0000002102057810 */ /* 0x040fe40007ffe0ff */
[C---:B------:R-:W-:Y:S02]  /*fa70*/  IADD3 R3, R2.reuse, 0x28, RZ ;  /* 0x0000002802037810 */ /* 0x040fe40007ffe0ff */
[----:B------:R-:W-:Y:S03]  /*fa80*/  IADD3 R127, R2, 0x69, RZ ;  /* 0x00000069027f7810 */ /* 0x000fe60007ffe0ff */
        /* <DEDUP_REMOVED lines=18> */
[C---:B------:R-:W-:Y:S02]  /*fbb0*/  FFMA.FTZ R211, R0.reuse, R10, R211 ;  /* 0x0000000a00d37223 */ /* 0x040fe400000100d3 */
[C---:B------:R-:W-:Y:S01]  /*fbc0*/  FFMA.FTZ R50, R0.reuse, R6, R227 ;  /* 0x0000000600327223 */ /* 0x040fe200000100e3 */
[----:B------:R-:W-:Y:S01]  /*fbd0*/  FMNMX.FTZ R12, R205, R116, !PT ;  /* 0x00000074cd0c7209 */ /* 0x000fe20007810000 */
[C---:B------:R-:W-:Y:S01]  /*fbe0*/  FFMA.FTZ R203, R0.reuse, R6, R203 ;  /* 0x0000000600cb7223 */ /* 0x040fe200000100cb */
[----:B------:R-:W1:Y:S01]  /*fbf0*/  I2F R11, R11 ;  /* 0x0000000b000b7306 */ /* 0x000e620000201400 */
[----:B------:R-:W-:Y:S01]  /*fc00*/  FMNMX.FTZ R6, R209, R117, !PT ;  /* 0x00000075d1067209 */ /* 0x000fe20007810000 */
[C---:B------:R-:W-:Y:S02]  /*fc10*/  FFMA.FTZ R207, R0.reuse, R10, R207 ;  /* 0x0000000a00cf7223 */ /* 0x040fe400000100cf */
[CC--:B------:R-:W-:Y:S01]  /*fc20*/  FFMA.FTZ R217, R0.reuse, R9.reuse, R217 ;  /* 0x0000000900d97223 */ /* 0x0c0fe200000100d9 */
[----:B------:R-:W-:Y:S01]  /*fc30*/  FMNMX.FTZ R6, R211, R6, !PT ;  /* 0x00000006d3067209 */ /* 0x000fe20007810000 */
[C---:B------:R-:W-:Y:S02]  /*fc40*/  FFMA.FTZ R219, R0.reuse, R8, R219 ;  /* 0x0000000800db7223 */ /* 0x040fe400000100db */
[C---:B------:R-:W-:Y:S01]  /*fc50*/  FFMA.FTZ R213, R0.reuse, R9, R213 ;  /* 0x0000000900d57223 */ /* 0x040fe200000100d5 */
[----:B------:R-:W-:Y:S01]  /*fc60*/  FMNMX.FTZ R10, R217, R6, !PT ;  /* 0x00000006d90a7209 */ /* 0x000fe20007810000 */
[C---:B------:R-:W-:Y:S01]  /*fc70*/  FFMA.FTZ R204, R0.reuse, R51, R204 ;  /* 0x0000003300cc7223 */ /* 0x040fe200000100cc */
[----:B------:R-:W-:Y:S01]  /*fc80*/  FMNMX.FTZ R6, R207, R12, !PT ;  /* 0x0000000ccf067209 */ /* 0x000fe20007810000 */
[----:B------:R-:W-:Y:S01]  /*fc90*/  FFMA.FTZ R215, R0, R8, R215 ;  /* 0x0000000800d77223 */ /* 0x000fe200000100d7 */
[----:B------:R-:W-:Y:S01]  /*fca0*/  IADD3 R9, R2, 0x40, RZ ;  /* 0x0000004002097810 */ /* 0x000fe20007ffe0ff */
[CC--:B------:R-:W-:Y:S01]  /*fcb0*/  FFMA.FTZ R164, R0.reuse, R19.reuse, R164 ;  /* 0x0000001300a47223 */ /* 0x0c0fe200000100a4 */
[----:B------:R-:W-:Y:S01]  /*fcc0*/  FMNMX.FTZ R6, R213, R6, !PT ;  /* 0x00000006d5067209 */ /* 0x000fe20007810000 */
[C---:B------:R-:W-:Y:S01]  /*fcd0*/  FFMA.FTZ R149, R0.reuse, R19, R149 ;  /* 0x0000001300957223 */ /* 0x040fe20000010095 */
[----:B------:R-:W-:Y:S01]  /*fce0*/  FMNMX.FTZ R19, R219, R10, !PT ;  /* 0x0000000adb137209 */ /* 0x000fe20007810000 */
[C---:B------:R-:W-:Y:S01]  /*fcf0*/  FFMA.FTZ R51, R0.reuse, R51, R223 ;  /* 0x0000003300337223 */ /* 0x040fe200000100df */
[----:B------:R-:W2:Y:S01]  /*fd00*/  I2F R9, R9 ;  /* 0x0000000900097306 */ /* 0x000ea20000201400 */
[CC--:B------:R-:W-:Y:S01]  /*fd10*/  FFMA.FTZ R202, R0.reuse, R49.reuse, R202 ;  /* 0x0000003100ca7223 */ /* 0x0c0fe200000100ca */
[----:B------:R-:W-:Y:S01]  /*fd20*/  FMNMX.FTZ R6, R215, R6, !PT ;  /* 0x00000006d7067209 */ /* 0x000fe20007810000 */
[----:B------:R-:W-:Y:S01]  /*fd30*/  FFMA.FTZ R49, R0, R49, R221 ;  /* 0x0000003100317223 */ /* 0x000fe200000100dd */
[----:B------:R-:W-:Y:S01]  /*fd40*/  FMNMX.FTZ R19, R204, R19, !PT ;  /* 0x00000013cc137209 */ /* 0x000fe20007810000 */
[C---:B------:R-:W-:Y:S01]  /*fd50*/  FFMA.FTZ R48, R0.reuse, R4, R225 ;  /* 0x0000000400307223 */ /* 0x040fe200000100e1 */
        /* <DEDUP_REMOVED lines=23> */
[----:B------:R-:W-:Y:S01]  /*fed0*/  FFMA.FTZ R161, R0, R15, R161 ;  /* 0x0000000f00a17223 */ /* 0x000fe200000100a1 */
[----:B------:R-:W-:Y:S01]  /*fee0*/  IADD3 R4, R2, 0x49, RZ ;  /* 0x0000004902047810 */ /* 0x000fe20007ffe0ff */
[----:B------:R-:W-:Y:S01]  /*fef0*/  FFMA.FTZ R66, R0, R65, R235 ;  /* 0x0000004100427223 */ /* 0x000fe200000100eb */
[----:B------:R-:W-:Y:S01]  /*ff00*/  FMNMX.FTZ R19, R164, R19, !PT ;  /* 0x00000013a4137209 */ /* 0x000fe20007810000 */
[C---:B------:R-:W-:Y:S01]  /*ff10*/  FFMA.FTZ R65, R0.reuse, R65, R231 ;  /* 0x0000004100417223 */ /* 0x040fe200000100e7 */
[----:B------:R-:W-:Y:S01]  /*ff20*/  FMNMX.FTZ R6, R165, R6, !PT ;  /* 0x00000006a5067209 */ /* 0x000fe20007810000 */
[----:B------:R-:W-:Y:S01]  /*ff30*/  FFMA.FTZ R159, R0, R13, R159 ;  /* 0x0000000d009f7223 */ /* 0x000fe2000001009f */
[----:B------:R-:W3:Y:S01]  /*ff40*/  I2F R4, R4 ;  /* 0x0000000400047306 */ /* 0x000ee20000201400 */
[----:B------:R-:W-:Y:S01]  /*ff50*/  IADD3 R7, R2, 0x50, RZ ;  /* 0x0000005002077810 */ /* 0x000fe20007ffe0ff */
[----:B------:R-:W-:Y:S01]  /*ff60*/  FFMA.FTZ R152, R0, R67, R152 ;  /* 0x0000004300987223 */ /* 0x000fe20000010098 */
[----:B------:R-:W-:Y:S01]  /*ff70*/  FMNMX.FTZ R19, R156, R19, !PT ;  /* 0x000000139c137209 */ /* 0x000fe20007810000 */
[C---:B------:R-:W-:Y:S01]  /*ff80*/  FFMA.FTZ R67, R0.reuse, R67, R229 ;  /* 0x0000004300437223 */ /* 0x040fe200000100e5 */
[----:B------:R-:W-:Y:S01]  /*ff90*/  FMNMX.FTZ R6, R149, R6, !PT ;  /* 0x0000000695067209 */ /* 0x000fe20007810000 */
[----:B-1----:R-:W-:Y:S01]  /*ffa0*/  FFMA.FTZ R158, R0, R11, R158 ;  /* 0x0000000b009e7223 */ /* 0x002fe2000001009e */
[----:B------:R-:W-:Y:S01]  /*ffb0*/  IADD3 R5, R2, 0x51, RZ ;  /* 0x0000005102057810 */ /* 0x000fe20007ffe0ff */
[----:B--2---:R-:W-:Y:S01]  /*ffc0*/  FFMA.FTZ R154, R0, R9, R154 ;  /* 0x00000009009a7223 */ /* 0x004fe2000001009a */
[----:B------:R-:W-:Y:S01]  /*ffd0*/  FMNMX.FTZ R19, R162, R19, !PT ;  /* 0x00000013a2137209 */ /* 0x000fe20007810000 */
[----:B------:R-:W1:Y:S01]  /*ffe0*/  I2F R7, R7 ;  /* 0x0000000700077306 */ /* 0x000e620000201400 */
[----:B------:R-:W-:Y:S01]  /*fff0*/  FMNMX.FTZ R6, R163, R6, !PT ;  /* 0x00000006a3067209 */ /* 0x000fe20007810000 */
[----:B------:R-:W-:Y:S01]  /*10000*/  FFMA.FTZ R157, R0, R11, R157 ;  /* 0x0000000b009d7223 */ /* 0x000fe2000001009d */
[----:B------:R-:W-:Y:S01]  /*10010*/  IADD3 R3, R2, 0x58, RZ ;  /* 0x0000005802037810 */ /* 0x000fe20007ffe0ff */
[----:B------:R-:W-:Y:S01]  /*10020*/  FFMA.FTZ R155, R0, R9, R155 ;  /* 0x00000009009b7223 */ /* 0x000fe2000001009b */
[----:B------:R-:W-:Y:S01]  /*10030*/  FMNMX.FTZ R19, R160, R19, !PT ;  /* 0x00000013a0137209 */ /* 0x000fe20007810000 */
[----:B------:R-:W-:Y:S01]  /*10040*/  FFMA.FTZ R127, R0, R127, R237 ;  /* 0x0000007f007f7223 */ /* 0x000fe200000100ed */
[----:B------:R-:W-:Y:S02]  /*10050*/  FMNMX.FTZ R6, R161, R6, !PT ;  /* 0x00000006a1067209 */ /* 0x000fe40007810000 */
        /* <DEDUP_REMOVED lines=12> */
[CC--:B-1----:R-:W-:Y:S01]  /*10120*/  FFMA.FTZ R148, R0.reuse, R7.reuse, R148 ;  /* 0x0000000700947223 */ /* 0x0c2fe20000010094 */
[----:B------:R-:W-:Y:S01]  /*10130*/  FMNMX.FTZ R6, R155, R6, !PT ;  /* 0x000000069b067209 */ /* 0x000fe20007810000 */
[----:B------:R-:W-:Y:S01]  /*10140*/  FFMA.FTZ R145, R0, R7, R145 ;  /* 0x0000000700917223 */ /* 0x000fe20000010091 */
[----:B------:R-:W-:Y:S02]  /*10150*/  IADD3 R9, R2, 0x68, RZ ;  /* 0x0000006802097810 */ /* 0x000fe40007ffe0ff */
[----:B------:R-:W-:Y:S01]  /*10160*/  FMNMX.FTZ R19, R66, R19, !PT ;  /* 0x0000001342137209 */ /* 0x000fe20007810000 */
[----:B------:R-:W1:Y:S01]  /*10170*/  I2F R17, R8 ;  /* 0x0000000800117306 */ /* 0x000e620000201400 */
[----:B------:R-:W-:Y:S02]  /*10180*/  FMNMX.FTZ R6, R67, R6, !PT ;  /* 0x0000000643067209 */ /* 0x000fe40007810000 */
[----:B------:R-:W-:Y:S01]  /*10190*/  FMNMX.FTZ R7, R64, R19, !PT ;  /* 0x0000001340077209 */ /* 0x000fe20007810000 */
[CC--:B--2---:R-:W-:Y:S01]  /*101a0*/  FFMA.FTZ R146, R0.reuse, R5.reuse, R146 ;  /* 0x0000000500927223 */ /* 0x0c4fe20000010092 */
[----:B------:R-:W-:Y:S01]  /*101b0*/  FMNMX.FTZ R6, R65, R6, !PT ;  /* 0x0000000641067209 */ /* 0x000fe20007810000 */
[----:B------:R-:W-:Y:S01]  /*101c0*/  FFMA.FTZ R143, R0, R5, R143 ;  /* 0x00000005008f7223 */ /* 0x000fe2000001008f */
[----:B------:R-:W-:Y:S02]  /*101d0*/  IADD3 R15, R2, 0x70, RZ ;  /* 0x00000070020f7810 */ /* 0x000fe40007ffe0ff */
[----:B------:R-:W-:Y:S01]  /*101e0*/  FMNMX.FTZ R7, R148, R7, !PT ;  /* 0x0000000794077209 */ /* 0x000fe20007810000 */
[----:B------:R-:W2:Y:S01]  /*101f0*/  I2F R13, R13 ;  /* 0x0000000d000d7306 */ /* 0x000ea20000201400 */
[----:B------:R-:W-:Y:S02]  /*10200*/  FMNMX.FTZ R6, R147, R6, !PT ;  /* 0x0000000693067209 */ /* 0x000fe40007810000 */
[----:B------:R-:W-:Y:S01]  /*10210*/  IADD3 R4, R2, 0x71, RZ ;  /* 0x0000007102047810 */ /* 0x000fe20007ffe0ff */
[----:B---3--:R-:W-:Y:S01]  /*10220*/  FFMA.FTZ R144, R0, R3, R144 ;  /* 0x0000000300907223 */ /* 0x008fe20000010090 */
[----:B------:R-:W-:Y:S01]  /*10230*/  FMNMX.FTZ R7, R146, R7, !PT ;  /* 0x0000000792077209 */ /* 0x000fe20007810000 */
[----:B------:R-:W-:Y:S01]  /*10240*/  FFMA.FTZ R139, R0, R3, R139 ;  /* 0x00000003008b7223 */ /* 0x000fe2000001008b */
[----:B------:R-:W-:Y:S02]  /*10250*/  FMNMX.FTZ R6, R145, R6, !PT ;  /* 0x0000000691067209 */ /* 0x000fe40007810000 */
[----:B------:R-:W-:Y:S01]  /*10260*/  IADD3 R5, R2, 0x78, RZ ;  /* 0x0000007802057810 */ /* 0x000fe20007ffe0ff */
[----:B------:R-:W3:Y:S01]  /*10270*/  I2F R11, R11 ;  /* 0x0000000b000b7306 */ /* 0x000ee20000201400 */
[----:B------:R-:W-:Y:S02]  /*10280*/  FMNMX.FTZ R7, R144, R7, !PT ;  /* 0x0000000790077209 */ /* 0x000fe40007810000 */
[----:B------:R-:W-:Y:S01]  /*10290*/  FMNMX.FTZ R6, R143, R6, !PT ;  /* 0x000000068f067209 */ /* 0x000fe20007810000 */
[-C--:B-1----:R-:W-:Y:S01]  /*102a0*/  FFMA.FTZ R142, R0, R17.reuse, R142 ;  /* 0x00000011008e7223 */ /* 0x082fe2000001008e */
[----:B------:R-:W-:Y:S01]  /*102b0*/  IADD3 R3, R2, 0x79, RZ ;  /* 0x0000007902037810 */ /* 0x000fe20007ffe0ff */
[----:B------:R-:W-:Y:S01]  /*102c0*/  FFMA.FTZ R135, R0, R17, R135 ;  /* 0x0000001100877223 */ /* 0x000fe20000010087 */
[----:B------:R-:W-:Y:S02]  /*102d0*/  FMNMX.FTZ R6, R139, R6, !PT ;  /* 0x000000068b067209 */ /* 0x000fe40007810000 */
[----:B------:R-:W-:Y:S01]  /*102e0*/  FMNMX.FTZ R7, R142, R7, !PT ;  /* 0x000000078e077209 */ /* 0x000fe20007810000 */
[----:B------:R-:W1:Y:S01]  /*102f0*/  I2F R9, R9 ;  /* 0x0000000900097306 */ /* 0x000e620000201400 */
[----:B------:R-:W-:Y:S01]  /*10300*/  FMNMX.FTZ R6, R135, R6, !PT ;  /* 0x0000000687067209 */ /* 0x000fe20007810000 */
[CC--:B--2---:R-:W-:Y:S02]  /*10310*/  FFMA.FTZ R134, R0.reuse, R13.reuse, R134 ;  /* 0x0000000d00867223 */ /* 0x0c4fe40000010086 */
[----:B------:R-:W-:Y:S03]  /*10320*/  FFMA.FTZ R133, R0, R13, R133 ;  /* 0x0000000d00857223 */ /* 0x000fe60000010085 */
[----:B------:R-:W-:Y:S03]  /*10330*/  FMNMX.FTZ R7, R134, R7, !PT ;  /* 0x0000000786077209 */ /* 0x000fe60007810000 */
[----:B------:R-:W2:Y:S01]  /*10340*/  I2F R15, R15 ;  /* 0x0000000f000f7306 */ /* 0x000ea20000201400 */
[----:B------:R-:W-:Y:S01]  /*10350*/  FMNMX.FTZ R6, R133, R6, !PT ;  /* 0x0000000685067209 */ /* 0x000fe20007810000 */
[CC--:B---3--:R-:W-:Y:S02]  /*10360*/  FFMA.FTZ R132, R0.reuse, R11.reuse, R132 ;  /* 0x0000000b00847223 */ /* 0x0c8fe40000010084 */
[----:B------:R-:W-:Y:S03]  /*10370*/  FFMA.FTZ R131, R0, R11, R131 ;  /* 0x0000000b00837223 */ /* 0x000fe60000010083 */
[----:B------:R-:W-:Y:S03]  /*10380*/  FMNMX.FTZ R7, R132, R7, !PT ;  /* 0x0000000784077209 */ /* 0x000fe60007810000 */
[----:B------:R-:W3:Y:S01]  /*10390*/  I2F R4, R4 ;  /* 0x0000000400047306 */ /* 0x000ee20000201400 */
[----:B------:R-:W-:Y:S01]  /*103a0*/  FMNMX.FTZ R6, R131, R6, !PT ;  /* 0x0000000683067209 */ /* 0x000fe20007810000 */
[CC--:B-1----:R-:W-:Y:S02]  /*103b0*/  FFMA.FTZ R130, R0.reuse, R9.reuse, R130 ;  /* 0x0000000900827223 */ /* 0x0c2fe40000010082 */
[----:B------:R-:W-:Y:S03]  /*103c0*/  FFMA.FTZ R129, R0, R9, R129 ;  /* 0x0000000900817223 */ /* 0x000fe60000010081 */
[----:B------:R-:W-:Y:S03]  /*103d0*/  FMNMX.FTZ R7, R130, R7, !PT ;  /* 0x0000000782077209 */ /* 0x000fe60007810000 */
[----:B------:R-:W1:Y:S01]  /*103e0*/  I2F R5, R5 ;  /* 0x0000000500057306 */ /* 0x000e620000201400 */
[----:B------:R-:W-:Y:S02]  /*103f0*/  FMNMX.FTZ R6, R129, R6, !PT ;  /* 0x0000000681067209 */ /* 0x000fe40007810000 */
[----:B------:R-:W-:Y:S01]  /*10400*/  FMNMX.FTZ R7, R128, R7, !PT ;  /* 0x0000000780077209 */ /* 0x000fe20007810000 */
[CC--:B--2---:R-:W-:Y:S02]  /*10410*/  FFMA.FTZ R126, R0.reuse, R15.reuse, R126 ;  /* 0x0000000f007e7223 */ /* 0x0c4fe4000001007e */
[----:B------:R-:W-:Y:S02]  /*10420*/  FFMA.FTZ R122, R0, R15, R239 ;  /* 0x0000000f007a7223 */ /* 0x000fe400000100ef */
[----:B------:R-:W-:Y:S01]  /*10430*/  LDSM.16.MT88.4 R12, [R168+0x9000] ;  /* 0x00900000a80c783b */ /* 0x000fe20000004200 */
[----:B------:R-:W-:Y:S01]  /*10440*/  FMNMX.FTZ R2, R126, R7, !PT ;  /* 0x000000077e027209 */ /* 0x000fe20007810000 */
[----:B------:R-:W2:Y:S01]  /*10450*/  I2F R3, R3 ;  /* 0x0000000300037306 */ /* 0x000ea20000201400 */
[----:B------:R-:W-:Y:S01]  /*10460*/  FMNMX.FTZ R7, R127, R6, !PT ;  /* 0x000000067f077209 */ /* 0x000fe20007810000 */
[CC--:B---3--:R-:W-:Y:S02]  /*10470*/  FFMA.FTZ R125, R0.reuse, R4.reuse, R125 ;  /* 0x00000004007d7223 */ /* 0x0c8fe4000001007d */
[----:B------:R-:W-:Y:S01]  /*10480*/  FFMA.FTZ R121, R0, R4, R121 ;  /* 0x0000000400797223 */ /* 0x000fe20000010079 */
[----:B------:R-:W-:Y:S02]  /*10490*/  FMNMX.FTZ R4, R122, R7, !PT ;  /* 0x000000077a047209 */ /* 0x000fe40007810000 */
[----:B------:R-:W-:Y:S02]  /*104a0*/  FMNMX.FTZ R2, R125, R2, !PT ;  /* 0x000000027d027209 */ /* 0x000fe40007810000 */
[----:B------:R-:W-:Y:S01]  /*104b0*/  FMNMX.FTZ R4, R121, R4, !PT ;  /* 0x0000000479047209 */ /* 0x000fe20007810000 */
[CC--:B-1----:R-:W-:Y:S02]  /*104c0*/  FFMA.FTZ R53, R0.reuse, R5.reuse, R53 ;  /* 0x0000000500357223 */ /* 0x0c2fe40000010035 */
[C---:B------:R-:W-:Y:S03]  /*104d0*/  FFMA.FTZ R123, R0.reuse, R5, R123 ;  /* 0x00000005007b7223 */ /* 0x040fe6000001007b */
[----:B------:R-:W-:Y:S01]  /*104e0*/  FMNMX.FTZ R9, R53, R2, !PT ;  /* 0x0000000235097209 */ /* 0x000fe20007810000 */
[CC--:B--2---:R-:W-:Y:S02]  /*104f0*/  FFMA.FTZ R52, R0.reuse, R3.reuse, R52 ;  /* 0x0000000300347223 */ /* 0x0c4fe40000010034 */
[----:B------:R-:W-:Y:S01]  /*10500*/  FFMA.FTZ R124, R0, R3, R124 ;  /* 0x00000003007c7223 */ /* 0x000fe2000001007c */
[----:B------:R-:W-:Y:S02]  /*10510*/  FMNMX.FTZ R3, R123, R4, !PT ;  /* 0x000000047b037209 */ /* 0x000fe40007810000 */
[----:B------:R-:W-:Y:S02]  /*10520*/  FMNMX.FTZ R7, R52, R9, !PT ;  /* 0x0000000934077209 */ /* 0x000fe40007810000 */
[----:B------:R-:W-:Y:S03]  /*10530*/  FMNMX.FTZ R8, R124, R3, !PT ;  /* 0x000000037c087209 */ /* 0x000fe60007810000 */
[----:B------:R-:W1:Y:S08]  /*10540*/  SHFL.BFLY PT, R2, R7, 0x2, 0x1f ;  /* 0x0c401f0007027f89 */ /* 0x000e7000000e0000 */
        /* <DEDUP_REMOVED lines=14> */
[----:B------:R-:W-:Y:S01]  /*10630*/  FMUL.FTZ R116, R3, c[0x0][0x23c] ;  /* 0x00008f0003747a20 */ /* 0x000fe20000410000 */
[----:B------:R-:W1:Y:S01]  /*10640*/  MUFU.EX2 R54, R54 ;  /* 0x0000003600367308 */ /* 0x000e620000000800 */
[----:B------:R-:W-:Y:S02]  /*10650*/  FMUL.FTZ R55, R4, c[0x0][0x23c] ;  /* 0x00008f0004377a20 */ /* 0x000fe40000410000 */
[--C-:B------:R-:W-:Y:S01]  /*10660*/  FFMA.FTZ R151, R209, c[0x0][0x23c], -R117.reuse ;  /* 0x00008f00d1977a23 */ /* 0x100fe20000010875 */
[----:B------:R-:W-:Y:S01]  /*10670*/  FSEL R116, R116, RZ, P0 ;  /* 0x000000ff74747208 */ /* 0x000fe20000000000 */
[--C-:B------:R-:W-:Y:S01]  /*10680*/  FFMA.FTZ R150, R211, c[0x0][0x23c], -R117.reuse ;  /* 0x00008f00d3967a23 */ /* 0x100fe20000010875 */
[----:B------:R-:W-:Y:S01]  /*10690*/  ISETP.GT.AND P0, PT, R178, 0x1, PT ;  /* 0x00000001b200780c */ /* 0x000fe20003f04270 */
[--C-:B------:R-:W-:Y:S01]  /*106a0*/  FFMA.FTZ R141, R217, c[0x0][0x23c], -R117.reuse ;  /* 0x00008f00d98d7a23 */ /* 0x100fe20000010875 */
[----:B------:R-:W-:Y:S01]  /*106b0*/  MOV R178, R120 ;  /* 0x0000007800b27202 */ /* 0x000fe20000000f00 */
        /* <DEDUP_REMOVED lines=44> */
[----:B------:R-:W-:Y:S02]  /*10980*/  FMUL.FTZ R51, R54, R71 ;  /* 0x0000004736337220 */ /* 0x000fe40000410000 */
[--C-:B------:R-:W-:Y:S02]  /*10990*/  FFMA.FTZ R77, R49, c[0x0][0x23c], -R116.reuse ;  /* 0x00008f00314d7a23 */ /* 0x100fe40000010874 */
[----:B------:R-:W-:Y:S01]  /*109a0*/  FMUL.FTZ R49, R55, R69 ;  /* 0x0000004537317220 */ /* 0x000fe20000410000 */
[----:B------:R-:W-:Y:S01]  /*109b0*/  MUFU.EX2 R138, R138 ;  /* 0x0000008a008a7308 */ /* 0x000fe20000000800 */
[--C-:B------:R-:W-:Y:S02]  /*109c0*/  FFMA.FTZ R76, R202, c[0x0][0x23c], -R117.reuse ;  /* 0x00008f00ca4c7a23 */ /* 0x100fe40000010875 */
[--C-:B------:R-:W-:Y:S02]  /*109d0*/  FFMA.FTZ R79, R204, c[0x0][0x23c], -R117.reuse ;  /* 0x00008f00cc4f7a23 */ /* 0x100fe40000010875 */
[--C-:B------:R-:W-:Y:S02]  /*109e0*/  FFMA.FTZ R87, R198, c[0x0][0x23c], -R117.reuse ;  /* 0x00008f00c6577a23 */ /* 0x100fe40000010875 */
[--C-:B------:R-:W-:Y:S02]  /*109f0*/  FFMA.FTZ R85, R166, c[0x0][0x23c], -R117.reuse ;  /* 0x00008f00a6557a23 */ /* 0x100fe40000010875 */
[--C-:B------:R-:W-:Y:S01]  /*10a00*/  FFMA.FTZ R84, R164, c[0x0][0x23c], -R117.reuse ;  /* 0x00008f00a4547a23 */ /* 0x100fe20000010875 */
[----:B------:R-:W2:Y:S01]  /*10a10*/  MUFU.EX2 R137, R137 ;  /* 0x0000008900897308 */ /* 0x000ea20000000800 */
[--C-:B------:R-:W-:Y:S02]  /*10a20*/  FFMA.FTZ R86, R167, c[0x0][0x23c], -R116.reuse ;  /* 0x00008f00a7567a23 */ /* 0x100fe40000010874 */
[--C-:B------:R-:W-:Y:S01]  /*10a30*/  FFMA.FTZ R93, R53, c[0x0][0x23c], -R117.reuse ;  /* 0x00008f00355d7a23 */ /* 0x100fe20000010875 */
[----:B-1----:R-:W-:Y:S01]  /*10a40*/  F2FP.BF16.PACK_AB R56, R140, R153 ;  /* 0x000000998c38723e */ /* 0x002fe200000010ff */
[----:B------:R-:W-:Y:S02]  /*10a50*/  FFMA.FTZ R94, R125, c[0x0][0x23c], -R117 ;  /* 0x00008f007d5e7a23 */ /* 0x000fe40000010875 */
[--C-:B------:R-:W-:Y:S02]  /*10a60*/  FFMA.FTZ R92, R122, c[0x0][0x23c], -R116.reuse ;  /* 0x00008f007a5c7a23 */ /* 0x100fe40000010874 */
[--C-:B------:R-:W-:Y:S01]  /*10a70*/  FFMA.FTZ R143, R143, c[0x0][0x23c], -R116.reuse ;  /* 0x00008f008f8f7a23 */ /* 0x100fe20000010874 */
[----:B------:R-:W-:Y:S01]  /*10a80*/  MUFU.EX2 R76, R76 ;  /* 0x0000004c004c7308 */ /* 0x000fe20000000800 */
[--C-:B------:R-:W-:Y:S02]  /*10a90*/  FFMA.FTZ R139, R139, c[0x0][0x23c], -R116.reuse ;  /* 0x00008f008b8b7a23 */ /* 0x100fe40000010874 */
[----:B------:R-:W-:Y:S02]  /*10aa0*/  FFMA.FTZ R153, R55, R194, R153 ;  /* 0x000000c237997223 */ /* 0x000fe40000010099 */
[--C-:B------:R-:W-:Y:S02]  /*10ab0*/  FFMA.FTZ R134, R134, c[0x0][0x23c], -R117.reuse ;  /* 0x00008f0086867a23 */ /* 0x100fe40000010875 */
[--C-:B------:R-:W-:Y:S02]  /*10ac0*/  FFMA.FTZ R130, R130, c[0x0][0x23c], -R117.reuse ;  /* 0x00008f0082827a23 */ /* 0x100fe40000010875 */
[----:B------:R-:W-:Y:S01]  /*10ad0*/  FFMA.FTZ R126, R126, c[0x0][0x23c], -R117 ;  /* 0x00008f007e7e7a23 */ /* 0x000fe20000010875 */
[----:B------:R-:W-:Y:S01]  /*10ae0*/  MUFU.EX2 R77, R77 ;  /* 0x0000004d004d7308 */ /* 0x000fe20000000800 */
[--C-:B------:R-:W-:Y:S02]  /*10af0*/  FFMA.FTZ R157, R157, c[0x0][0x23c], -R116.reuse ;  /* 0x00008f009d9d7a23 */ /* 0x100fe40000010874 */
[--C-:B------:R-:W-:Y:S01]  /*10b00*/  FFMA.FTZ R155, R155, c[0x0][0x23c], -R116.reuse ;  /* 0x00008f009b9b7a23 */ /* 0x100fe20000010874 */
[----:B--2---:R-:W-:Y:S01]  /*10b10*/  F2FP.BF16.PACK_AB R58, R137, R138 ;  /* 0x0000008a893a723e */ /* 0x004fe200000010ff */
[--C-:B------:R-:W-:Y:S02]  /*10b20*/  FFMA.FTZ R147, R147, c[0x0][0x23c], -R116.reuse ;  /* 0x00008f0093937a23 */ /* 0x100fe40000010874 */
[----:B------:R-:W-:Y:S02]  /*10b30*/  FFMA.FTZ R151, R54, R195, R151 ;  /* 0x000000c336977223 */ /* 0x000fe40000010097 */
[----:B------:R-:W-:Y:S01]  /*10b40*/  FADD.FTZ R153, R140, R153 ;  /* 0x000000998c997221 */ /* 0x000fe20000010000 */
[----:B------:R-:W-:Y:S01]  /*10b50*/  MUFU.EX2 R87, R87 ;  /* 0x0000005700577308 */ /* 0x000fe20000000800 */
[C---:B------:R-:W-:Y:S05]  /*10b60*/  HMMA.16816.F32.BF16 R4, R56.reuse, R12, R4 ;  /* 0x0000000c3804723c */ /* 0x040fea0000041804 */
[----:B------:R-:W-:Y:S02]  /*10b70*/  FADD.FTZ R138, R138, R153 ;  /* 0x000000998a8a7221 */ /* 0x000fe40000010000 */
[C---:B------:R-:W-:Y:S01]  /*10b80*/  FMUL.FTZ R12, R55.reuse, R104 ;  /* 0x00000068370c7220 */ /* 0x040fe20000410000 */
[C---:B------:R-:W-:Y:S01]  /*10b90*/  HMMA.16816.F32.BF16 R8, R56.reuse, R14, R8 ;  /* 0x0000000e3808723c */ /* 0x040fe20000041808 */
[----:B------:R-:W1:Y:S03]  /*10ba0*/  MUFU.EX2 R79, R79 ;  /* 0x0000004f004f7308 */ /* 0x000e660000000800 */
[----:B------:R-:W-:Y:S02]  /*10bb0*/  FMUL.FTZ R13, R55, R105 ;  /* 0x00000069370d7220 */ /* 0x000fe40000410000 */
[----:B------:R-:W-:Y:S02]  /*10bc0*/  FADD.FTZ R150, R150, R151 ;  /* 0x0000009796967221 */ /* 0x000fe40000010000 */
[C---:B------:R-:W-:Y:S03]  /*10bd0*/  FMUL.FTZ R14, R54.reuse, R106 ;  /* 0x0000006a360e7220 */ /* 0x040fe60000410000 */
[----:B------:R-:W2:Y:S01]  /*10be0*/  MUFU.EX2 R78, R78 ;  /* 0x0000004e004e7308 */ /* 0x000ea20000000800 */
[----:B------:R-:W-:Y:S02]  /*10bf0*/  FMUL.FTZ R15, R54, R107 ;  /* 0x0000006b360f7220 */ /* 0x000fe40000410000 */
[--C-:B------:R-:W-:Y:S02]  /*10c00*/  FFMA.FTZ R151, R148, c[0x0][0x23c], -R117.reuse ;  /* 0x00008f0094977a23 */ /* 0x100fe40000010875 */
[----:B------:R-:W-:Y:S02]  /*10c10*/  FFMA.FTZ R148, R135, c[0x0][0x23c], -R116 ;  /* 0x00008f0087947a23 */ /* 0x000fe40000010874 */
[----:B------:R-:W-:Y:S01]  /*10c20*/  FFMA.FTZ R135, R132, c[0x0][0x23c], -R117 ;  /* 0x00008f0084877a23 */ /* 0x000fe20000010875 */
[C---:B------:R-:W-:Y:S02]  /*10c30*/  HMMA.16816.F32.BF16 R12, R56.reuse, R20, R12 ;  /* 0x00000014380c723c */ /* 0x040fe4000004180c */
[----:B------:R-:W-:Y:S01]  /*10c40*/  MUFU.EX2 R85, R85 ;  /* 0x0000005500557308 */ /* 0x000fe20000000800 */
[----:B------:R-:W-:Y:S02]  /*10c50*/  FADD.FTZ R141, R141, R150 ;  /* 0x000000968d8d7221 */ /* 0x000fe40000010000 */
[--C-:B------:R-:W-:Y:S02]  /*10c60*/  FFMA.FTZ R131, R131, c[0x0][0x23c], -R116.reuse ;  /* 0x00008f0083837a23 */ /* 0x100fe40000010874 */
[----:B------:R-:W-:Y:S01]  /*10c70*/  FADD.FTZ R136, R136, R141 ;  /* 0x0000008d88887221 */ /* 0x000fe20000010000 */
[C---:B------:R-:W-:Y:S04]  /*10c80*/  HMMA.16816.F32.BF16 R16, R56.reuse, R22, R16 ;  /* 0x000000163810723c */ /* 0x040fe80000041810 */
[C---:B------:R-:W-:Y:S01]  /*10c90*/  FMUL.FTZ R20, R55.reuse, R96 ;  /* 0x0000006037147220 */ /* 0x040fe20000410000 */
[----:B------:R-:W-:Y:S01]  /*10ca0*/  MUFU.EX2 R84, R84 ;  /* 0x0000005400547308 */ /* 0x000fe20000000800 */
[----:B------:R-:W-:Y:S02]  /*10cb0*/  FMUL.FTZ R21, R55, R97 ;  /* 0x0000006137157220 */ /* 0x000fe40000410000 */
        /* <DEDUP_REMOVED lines=27> */
[C---:B------:R-:W-:Y:S02]  /*10e70*/  FMUL.FTZ R37, R55.reuse, R81 ;  /* 0x0000005137257220 */ /* 0x040fe40000410000 */
[--C-:B------:R-:W-:Y:S02]  /*10e80*/  FFMA.FTZ R81, R48, c[0x0][0x23c], -R117.reuse ;  /* 0x00008f0030517a23 */ /* 0x100fe40000010875 */
[C---:B------:R-:W-:Y:S04]  /*10e90*/  FMUL.FTZ R38, R54.reuse, R82 ;  /* 0x0000005236267220 */ /* 0x040fe80000410000 */
[----:B------:R-:W-:Y:S01]  /*10ea0*/  FMUL.FTZ R39, R54, R83 ;  /* 0x0000005336277220 */ /* 0x000fe20000410000 */
[----:B------:R-:W-:Y:S01]  /*10eb0*/  MUFU.EX2 R89, R89 ;  /* 0x0000005900597308 */ /* 0x000fe20000000800 */
[----:B------:R-:W-:Y:S02]  /*10ec0*/  FMUL.FTZ R48, R55, R68 ;  /* 0x0000004437307220 */ /* 0x000fe40000410000 */
[--C-:B------:R-:W-:Y:S02]  /*10ed0*/  FFMA.FTZ R82, R50, c[0x0][0x23c], -R117.reuse ;  /* 0x00008f0032527a23 */ /* 0x100fe40000010875 */
[C---:B------:R-:W-:Y:S01]  /*10ee0*/  FMUL.FTZ R50, R54.reuse, R70 ;  /* 0x0000004636327220 */ /* 0x040fe20000410000 */
[C---:B------:R-:W-:Y:S01]  /*10ef0*/  HMMA.16816.F32.BF16 R36, R56.reuse, R44, R36 ;  /* 0x0000002c3824723c */ /* 0x040fe20000041824 */
[----:B------:R-:W-:Y:S02]  /*10f00*/  LDSM.16.MT88.4 R68, [R168+0xc000] ;  /* 0x00c00000a844783b */ /* 0x000fe40000004200 */
[--C-:B------:R-:W-:Y:S01]  /*10f10*/  FFMA.FTZ R80, R201, c[0x0][0x23c], -R116.reuse ;  /* 0x00008f00c9507a23 */ /* 0x100fe20000010874 */
[----:B------:R-:W-:Y:S01]  /*10f20*/  MUFU.EX2 R161, R161 ;  /* 0x000000a100a17308 */ /* 0x000fe20000000800 */
[----:B------:R-:W-:Y:S02]  /*10f30*/  FFMA.FTZ R90, R165, c[0x0][0x23c], -R116 ;  /* 0x00008f00a55a7a23 */ /* 0x000fe40000010874 */
[C---:B------:R-:W-:Y:S01]  /*10f40*/  FMUL.FTZ R44, R55.reuse, R72 ;  /* 0x00000048372c7220 */ /* 0x040fe20000410000 */
[C---:B------:R-:W-:Y:S04]  /*10f50*/  HMMA.16816.F32.BF16 R40, R56.reuse, R46, R40 ;  /* 0x0000002e3828723c */ /* 0x040fe80000041828 */
[----:B------:R-:W-:Y:S02]  /*10f60*/  FMUL.FTZ R45, R55, R73 ;  /* 0x00000049372d7220 */ /* 0x000fe40000410000 */
[----:B------:R-:W3:Y:S01]  /*10f70*/  MUFU.EX2 R82, R82 ;  /* 0x0000005200527308 */ /* 0x000ee20000000800 */
[C---:B------:R-:W-:Y:S02]  /*10f80*/  FMUL.FTZ R46, R54.reuse, R74 ;  /* 0x0000004a362e7220 */ /* 0x040fe40000410000 */
[----:B------:R-:W-:Y:S02]  /*10f90*/  FMUL.FTZ R47, R54, R75 ;  /* 0x0000004b362f7220 */ /* 0x000fe40000410000 */
[----:B------:R-:W-:Y:S01]  /*10fa0*/  LDSM.16.MT88.4 R72, [R168+0xc400] ;  /* 0x00c40000a848783b */ /* 0x000fe20000004200 */
[----:B------:R-:W-:Y:S02]  /*10fb0*/  FADD.FTZ R55, R137, R138 ;  /* 0x0000008a89377221 */ /* 0x000fe40000010000 */
[--C-:B------:R-:W-:Y:S02]  /*10fc0*/  FFMA.FTZ R137, R128, c[0x0][0x23c], -R117.reuse ;  /* 0x00008f0080897a23 */ /* 0x100fe40000010875 */
[C---:B------:R-:W-:Y:S01]  /*10fd0*/  HMMA.16816.F32.BF16 R44, R56.reuse, R60, R44 ;  /* 0x0000003c382c723c */ /* 0x040fe2000004182c */
[----:B------:R-:W-:Y:S02]  /*10fe0*/  MUFU.EX2 R151, R151 ;  /* 0x0000009700977308 */ /* 0x000fe40000000800 */
[--C-:B------:R-:W-:Y:S02]  /*10ff0*/  FFMA.FTZ R83, R149, c[0x0][0x23c], -R116.reuse ;  /* 0x00008f0095537a23 */ /* 0x100fe40000010874 */
[--C-:B------:R-:W-:Y:S02]  /*11000*/  FFMA.FTZ R149, R158, c[0x0][0x23c], -R117.reuse ;  /* 0x00008f009e957a23 */ /* 0x100fe40000010875 */
[--C-:B------:R-:W-:Y:S01]  /*11010*/  FFMA.FTZ R158, R159, c[0x0][0x23c], -R116.reuse ;  /* 0x00008f009f9e7a23 */ /* 0x100fe20000010874 */
[----:B------:R-:W-:Y:S01]  /*11020*/  HMMA.16816.F32.BF16 R48, R56, R62, R48 ;  /* 0x0000003e3830723c */ /* 0x000fe20000041830 */
[----:B------:R-:W4:Y:S02]  /*11030*/  LDSM.16.MT88.4 R60, [R168+0x9400] ;  /* 0x00940000a83c783b */ /* 0x000f240000004200 */
[----:B------:R-:W5:Y:S01]  /*11040*/  MUFU.EX2 R81, R81 ;  /* 0x0000005100517308 */ /* 0x000f620000000800 */
[----:B------:R-:W-:Y:S02]  /*11050*/  FFMA.FTZ R99, R163, c[0x0][0x23c], -R116 ;  /* 0x00008f00a3637a23 */ /* 0x000fe40000010874 */
[----:B------:R-:W-:Y:S01]  /*11060*/  FFMA.FTZ R159, R66, c[0x0][0x23c], -R117 ;  /* 0x00008f00429f7a23 */ /* 0x000fe20000010875 */
[----:B-1----:R-:W-:Y:S01]  /*11070*/  F2FP.BF16.PACK_AB R57, R76, R79 ;  /* 0x0000004f4c39723e */ /* 0x002fe200000010ff */
[----:B------:R-:W-:Y:S01]  /*11080*/  FADD.FTZ R79, R79, R136 ;  /* 0x000000884f4f7221 */ /* 0x000fe20000010000 */
[C---:B--2---:R-:W-:Y:S01]  /*11090*/  F2FP.BF16.PACK_AB R56, R77.reuse, R78 ;  /* 0x0000004e4d38723e */ /* 0x044fe200000010ff */
[----:B------:R-:W-:Y:S02]  /*110a0*/  LDSM.16.MT88.4 R64, [R118+0xa000] ;  /* 0x00a000007640783b */ /* 0x000fe40000004200 */
[----:B------:R-:W-:Y:S01]  /*110b0*/  FADD.FTZ R78, R78, R55 ;  /* 0x000000374e4e7221 */ /* 0x000fe20000010000 */
[----:B------:R-:W1:Y:S01]  /*110c0*/  MUFU.EX2 R80, R80 ;  /* 0x0000005000507308 */ /* 0x000e620000000800 */
[----:B------:R-:W-:Y:S02]  /*110d0*/  FADD.FTZ R53, R76, R79 ;  /* 0x0000004f4c357221 */ /* 0x000fe40000010000 */
[--C-:B------:R-:W-:Y:S02]  /*110e0*/  FFMA.FTZ R163, R142, c[0x0][0x23c], -R117.reuse ;  /* 0x00008f008ea37a23 */ /* 0x100fe40000010875 */
[----:B------:R-:W-:Y:S02]  /*110f0*/  FFMA.FTZ R117, R52, c[0x0][0x23c], -R117 ;  /* 0x00008f0034757a23 */ /* 0x000fe40000010875 */
[----:B------:R-:W-:Y:S02]  /*11100*/  FADD.FTZ R52, R77, R78 ;  /* 0x0000004e4d347221 */ /* 0x000fe40000010000 */
[----:B------:R-:W-:Y:S01]  /*11110*/  LDSM.16.MT88.4 R76, [R118+0xc800] ;  /* 0x00c80000764c783b */ /* 0x000fe20000004200 */
[----:B------:R-:W-:Y:S01]  /*11120*/  MUFU.EX2 R90, R90 ;  /* 0x0000005a005a7308 */ /* 0x000fe20000000800 */
[--C-:B------:R-:W-:Y:S02]  /*11130*/  FFMA.FTZ R142, R145, c[0x0][0x23c], -R116.reuse ;  /* 0x00008f00918e7a23 */ /* 0x100fe40000010874 */
[----:B---3--:R-:W-:Y:S01]  /*11140*/  FADD.FTZ R54, R82, R53 ;  /* 0x0000003552367221 */ /* 0x008fe20000010000 */
[----:B-----5:R-:W-:Y:S01]  /*11150*/  F2FP.BF16.PACK_AB R59, R81, R82 ;  /* 0x00000052513b723e */ /* 0x020fe200000010ff */
[----:B------:R-:W-:Y:S02]  /*11160*/  FFMA.FTZ R82, R121, c[0x0][0x23c], -R116 ;  /* 0x00008f0079527a23 */ /* 0x000fe40000010874 */
[----:B------:R-:W-:Y:S02]  /*11170*/  FADD.FTZ R81, R81, R54 ;  /* 0x0000003651517221 */ /* 0x000fe40000010000 */
[--C-:B------:R-:W-:Y:S01]  /*11180*/  FFMA.FTZ R128, R133, c[0x0][0x23c], -R116.reuse ;  /* 0x00008f0085807a23 */ /* 0x100fe20000010874 */
[----:B------:R-:W-:Y:S01]  /*11190*/  MUFU.EX2 R83, R83 ;  /* 0x0000005300537308 */ /* 0x000fe20000000800 */
[--C-:B------:R-:W-:Y:S02]  /*111a0*/  FFMA.FTZ R129, R129, c[0x0][0x23c], -R116.reuse ;  /* 0x00008f0081817a23 */ /* 0x100fe40000010874 */
[----:B------:R-:W-:Y:S01]  /*111b0*/  FFMA.FTZ R132, R127, c[0x0][0x23c], -R116 ;  /* 0x00008f007f847a23 */ /* 0x000fe20000010874 */
[C---:B-1----:R-:W-:Y:S01]  /*111c0*/  F2FP.BF16.PACK_AB R58, R80.reuse, R91 ;  /* 0x0000005b503a723e */ /* 0x042fe200000010ff */
[----:B------:R-:W-:Y:S02]  /*111d0*/  FADD.FTZ R91, R91, R52 ;  /* 0x000000345b5b7221 */ /* 0x000fe40000010000 */
[--C-:B------:R-:W-:Y:S02]  /*111e0*/  FFMA.FTZ R123, R123, c[0x0][0x23c], -R116.reuse ;  /* 0x00008f007b7b7a23 */ /* 0x100fe40000010874 */
[----:B------:R-:W-:Y:S01]  /*111f0*/  FADD.FTZ R80, R80, R91 ;  /* 0x0000005b50507221 */ /* 0x000fe20000010000 */
[----:B------:R-:W-:Y:S01]  /*11200*/  MUFU.EX2 R121, R93 ;  /* 0x0000005d00797308 */ /* 0x000fe20000000800 */
[C---:B----4-:R-:W-:Y:S03]  /*11210*/  HMMA.16816.F32.BF16 R4, R56.reuse, R60, R4 ;  /* 0x0000003c3804723c */ /* 0x050fe60000041804 */
[----:B------:R-:W-:Y:S05]  /*11220*/  FFMA.FTZ R116, R124, c[0x0][0x23c], -R116 ;  /* 0x00008f007c747a23 */ /* 0x000fea0000010874 */
[C---:B------:R-:W-:Y:S01]  /*11230*/  HMMA.16816.F32.BF16 R8, R56.reuse, R62, R8 ;  /* 0x0000003e3808723c */ /* 0x040fe20000041808 */
[----:B------:R-:W1:Y:S01]  /*11240*/  LDSM.16.MT88.4 R60, [R118+0x9400] ;  /* 0x00940000763c783b */ /* 0x000e620000004200 */
[----:B------:R-:W-:Y:S10]  /*11250*/  MUFU.EX2 R149, R149 ;  /* 0x0000009500957308 */ /* 0x000ff40000000800 */
[----:B------:R-:W-:Y:S10]  /*11260*/  MUFU.EX2 R158, R158 ;  /* 0x0000009e009e7308 */ /* 0x000ff40000000800 */
[----:B------:R-:W-:Y:S10]  /*11270*/  MUFU.EX2 R146, R146 ;  /* 0x0000009200927308 */ /* 0x000ff40000000800 */
[----:B------:R-:W-:Y:S01]  /*11280*/  MUFU.EX2 R144, R144 ;  /* 0x0000009000907308 */ /* 0x000fe20000000800 */
[C---:B-1----:R-:W-:Y:S09]  /*11290*/  HMMA.16816.F32.BF16 R12, R56.reuse, R60, R12 ;  /* 0x0000003c380c723c */ /* 0x042ff2000004180c */
[----:B------:R-:W-:Y:S01]  /*112a0*/  MUFU.EX2 R163, R163 ;  /* 0x000000a300a37308 */ /* 0x000fe20000000800 */
[C---:B------:R-:W-:Y:S01]  /*112b0*/  HMMA.16816.F32.BF16 R16, R56.reuse, R62, R16 ;  /* 0x0000003e3810723c */ /* 0x040fe20000041810 */
[----:B------:R-:W1:Y:S08]  /*112c0*/  LDSM.16.MT88.4 R60, [R168+0xb400] ;  /* 0x00b40000a83c783b */ /* 0x000e700000004200 */
        /* <DEDUP_REMOVED lines=26> */
[----:B------:R-:W2:Y:S10]  /*11470*/  MUFU.EX2 R135, R135 ;  /* 0x0000008700877308 */ /* 0x000eb40000000800 */
[----:B------:R-:W-:Y:S01]  /*11480*/  MUFU.EX2 R130, R130 ;  /* 0x0000008200827308 */ /* 0x000fe20000000800 */
[C---:B-1----:R-:W-:Y:S09]  /*11490*/  HMMA.16816.F32.BF16 R44, R56.reuse, R60, R44 ;  /* 0x0000003c382c723c */ /* 0x042ff2000004182c */
[----:B------:R-:W1:Y:S01]  /*114a0*/  MUFU.EX2 R137, R137 ;  /* 0x0000008900897308 */ /* 0x000e620000000800 */
[----:B------:R-:W-:Y:S01]  /*114b0*/  HMMA.16816.F32.BF16 R48, R56, R62, R48 ;  /* 0x0000003e3830723c */ /* 0x000fe20000041830 */
[----:B------:R-:W3:Y:S02]  /*114c0*/  LDSM.16.MT88.4 R60, [R168+0x9800] ;  /* 0x00980000a83c783b */ /* 0x000ee40000004200 */
[----:B--2---:R-:W-:Y:S04]  /*114d0*/  F2FP.BF16.PACK_AB R53, R135, R134 ;  /* 0x000000868735723e */ /* 0x004fe800000010ff */
[----:B------:R-:W-:Y:S02]  /*114e0*/  F2FP.BF16.PACK_AB R57, R87, R88 ;  /* 0x000000585739723e */ /* 0x000fe400000010ff */
[----:B------:R-:W-:Y:S03]  /*114f0*/  MUFU.EX2 R128, R128 ;  /* 0x0000008000807308 */ /* 0x000fe60000000800 */
[----:B------:R-:W-:Y:S02]  /*11500*/  F2FP.BF16.PACK_AB R59, R84, R85 ;  /* 0x00000055543b723e */ /* 0x000fe400000010ff */
[C---:B------:R-:W-:Y:S01]  /*11510*/  F2FP.BF16.PACK_AB R56, R86.reuse, R89 ;  /* 0x000000595638723e */ /* 0x040fe200000010ff */
[----:B------:R-:W-:Y:S01]  /*11520*/  FADD.FTZ R89, R89, R80 ;  /* 0x0000005059597221 */ /* 0x000fe20000010000 */
[----:B------:R-:W-:Y:S03]  /*11530*/  F2FP.BF16.PACK_AB R58, R83, R90 ;  /* 0x0000005a533a723e */ /* 0x000fe600000010ff */
[----:B------:R-:W-:Y:S01]  /*11540*/  FADD.FTZ R89, R86, R89 ;  /* 0x0000005956597221 */ /* 0x000fe20000010000 */
[----:B------:R-:W2:Y:S01]  /*11550*/  MUFU.EX2 R131, R131 ;  /* 0x0000008300837308 */ /* 0x000ea20000000800 */
[----:B-1----:R-:W-:Y:S02]  /*11560*/  F2FP.BF16.PACK_AB R55, R137, R130 ;  /* 0x000000828937723e */ /* 0x002fe400000010ff */
[----:B------:R-:W-:Y:S04]  /*11570*/  FADD.FTZ R90, R90, R89 ;  /* 0x000000595a5a7221 */ /* 0x000fe80000010000 */
[----:B------:R-:W-:Y:S03]  /*11580*/  FADD.FTZ R90, R83, R90 ;  /* 0x0000005a535a7221 */ /* 0x000fe60000010000 */
[----:B------:R-:W-:Y:S10]  /*11590*/  MUFU.EX2 R129, R129 ;  /* 0x0000008100817308 */ /* 0x000ff40000000800 */
[----:B------:R-:W1:Y:S01]  /*115a0*/  MUFU.EX2 R132, R132 ;  /* 0x0000008400847308 */ /* 0x000e620000000800 */
[C---:B---3--:R-:W-:Y:S03]  /*115b0*/  HMMA.16816.F32.BF16 R4, R56.reuse, R60, R4 ;  /* 0x0000003c3804723c */ /* 0x048fe60000041804 */
[----:B--2---:R-:W-:Y:S06]  /*115c0*/  F2FP.BF16.PACK_AB R52, R131, R128 ;  /* 0x000000808334723e */ /* 0x004fec00000010ff */
[----:B------:R-:W2:Y:S01]  /*115d0*/  MUFU.EX2 R125, R126 ;  /* 0x0000007e007d7308 */ /* 0x000ea20000000800 */
[C---:B------:R-:W-:Y:S01]  /*115e0*/  HMMA.16816.F32.BF16 R8, R56.reuse, R62, R8 ;  /* 0x0000003e3808723c */ /* 0x040fe20000041808 */
[----:B------:R-:W3:Y:S08]  /*115f0*/  LDSM.16.MT88.4 R60, [R118+0x9800] ;  /* 0x00980000763c783b */ /* 0x000ef00000004200 */
[----:B------:R4:W5:Y:S03]  /*11600*/  MUFU.EX2 R124, R117 ;  /* 0x00000075007c7308 */ /* 0x0009660000000800 */
[----:B-1----:R-:W-:Y:S02]  /*11610*/  F2FP.BF16.PACK_AB R54, R132, R129 ;  /* 0x000000818436723e */ /* 0x002fe400000010ff */
[----:B----4-:R-:W-:Y:S01]  /*11620*/  MOV R117, R2 ;  /* 0x0000000200757202 */ /* 0x010fe20000000f00 */
        /* <DEDUP_REMOVED lines=53> */
[C---:B---3--:R-:W-:Y:S08]  /*11980*/  HMMA.16816.F32.BF16 R36, R56.reuse, R64, R36 ;  /* 0x000000403824723c */ /* 0x048ff00000041824 */
[C---:B------:R-:W-:Y:S01]  /*11990*/  HMMA.16816.F32.BF16 R40, R56.reuse, R66, R40 ;  /* 0x000000423828723c */ /* 0x040fe20000041828 */
[----:B------:R-:W3:Y:S07]  /*119a0*/  LDSM.16.MT88.4 R64, [R118+0xa400] ;  /* 0x00a400007640783b */ /* 0x000eee0000004200 */
[C---:B----4-:R-:W-:Y:S08]  /*119b0*/  HMMA.16816.F32.BF16 R44, R56.reuse, R68, R44 ;  /* 0x00000044382c723c */ /* 0x050ff0000004182c */
[----:B------:R-:W-:Y:S01]  /*119c0*/  HMMA.16816.F32.BF16 R48, R56, R70, R48 ;  /* 0x000000463830723c */ /* 0x000fe20000041830 */
[----:B------:R-:W4:Y:S06]  /*119d0*/  LDSM.16.MT88.4 R68, [R118+0xc400] ;  /* 0x00c400007644783b */ /* 0x000f2c0000004200 */
[----:B------:R-:W-:Y:S02]  /*119e0*/  F2FP.BF16.PACK_AB R57, R146, R151 ;  /* 0x000000979239723e */ /* 0x000fe400000010ff */
[----:B------:R-:W-:Y:S03]  /*119f0*/  F2FP.BF16.PACK_AB R59, R163, R144 ;  /* 0x00000090a33b723e */ /* 0x000fe600000010ff */
[----:B------:R-:W-:Y:S02]  /*11a00*/  F2FP.BF16.PACK_AB R56, R143, R142 ;  /* 0x0000008e8f38723e */ /* 0x000fe400000010ff */
[----:B------:R-:W-:Y:S07]  /*11a10*/  F2FP.BF16.PACK_AB R58, R148, R139 ;  /* 0x0000008b943a723e */ /* 0x000fee00000010ff */
[C---:B-1----:R-:W-:Y:S08]  /*11a20*/  HMMA.16816.F32.BF16 R4, R56.reuse, R60, R4 ;  /* 0x0000003c3804723c */ /* 0x042ff00000041804 */
[C---:B------:R-:W-:Y:S01]  /*11a30*/  HMMA.16816.F32.BF16 R8, R56.reuse, R62, R8 ;  /* 0x0000003e3808723c */ /* 0x040fe20000041808 */
[----:B------:R-:W1:Y:S07]  /*11a40*/  LDSM.16.MT88.4 R60, [R168+0xe400] ;  /* 0x00e40000a83c783b */ /* 0x000e6e0000004200 */
[C---:B---3--:R-:W-:Y:S08]  /*11a50*/  HMMA.16816.F32.BF16 R12, R56.reuse, R64, R12 ;  /* 0x00000040380c723c */ /* 0x048ff0000004180c */
        /* <DEDUP_REMOVED lines=8> */
[C---:B-1----:R-:W-:Y:S08]  /*11ae0*/  HMMA.16816.F32.BF16 R36, R56.reuse, R60, R36 ;  /* 0x0000003c3824723c */ /* 0x042ff00000041824 */
[C---:B------:R-:W-:Y:S01]  /*11af0*/  HMMA.16816.F32.BF16 R40, R56.reuse, R62, R40 ;  /* 0x0000003e3828723c */ /* 0x040fe20000041828 */
[----:B------:R-:W1:Y:S07]  /*11b00*/  LDSM.16.MT88.4 R60, [R118+0xa800] ;  /* 0x00a80000763c783b */ /* 0x000e6e0000004200 */
[C---:B---3--:R-:W-:Y:S08]  /*11b10*/  HMMA.16816.F32.BF16 R44, R56.reuse, R64, R44 ;  /* 0x00000040382c723c */ /* 0x048ff0000004182c */
[----:B------:R-:W-:Y:S01]  /*11b20*/  HMMA.16816.F32.BF16 R48, R56, R66, R48 ;  /* 0x000000423830723c */ /* 0x000fe20000041830 */
[----:B------:R-:W3:Y:S07]  /*11b30*/  LDSM.16.MT88.4 R56, [R168+0xe800] ;  /* 0x00e80000a838783b */ /* 0x000eee0000004200 */
[C---:B----4-:R-:W-:Y:S01]  /*11b40*/  HMMA.16816.F32.BF16 R4, R52.reuse, R68, R4 ;  /* 0x000000443404723c */ /* 0x050fe20000041804 */
[----:B------:R-:W4:Y:S06]  /*11b50*/  LDSM.16.MT88.4 R64, [R118+0xe800] ;  /* 0x00e800007640783b */ /* 0x000f2c0000004200 */
[----:B--2---:R-:W-:Y:S01]  /*11b60*/  F2FP.BF16.PACK_AB R69, R122, R125 ;  /* 0x0000007d7a45723e */ /* 0x004fe200000010ff */
[C---:B------:R-:W-:Y:S07]  /*11b70*/  HMMA.16816.F32.BF16 R8, R52.reuse, R70, R8 ;  /* 0x000000463408723c */ /* 0x040fee0000041808 */
[----:B-----5:R-:W-:Y:S01]  /*11b80*/  F2FP.BF16.PACK_AB R71, R124, R121 ;  /* 0x000000797c47723e */ /* 0x020fe200000010ff */
[C---:B-1----:R-:W-:Y:S01]  /*11b90*/  HMMA.16816.F32.BF16 R12, R52.reuse, R60, R12 ;  /* 0x0000003c340c723c */ /* 0x042fe2000004180c */
[----:B------:R1:W-:Y:S07]  /*11ba0*/  MUFU.EX2 R60, R92 ;  /* 0x0000005c003c7308 */ /* 0x0003ee0000000800 */
[C---:B------:R-:W-:Y:S03]  /*11bb0*/  HMMA.16816.F32.BF16 R16, R52.reuse, R62, R16 ;  /* 0x0000003e3410723c */ /* 0x040fe60000041810 */
[----:B------:R-:W2:Y:S05]  /*11bc0*/  MUFU.EX2 R61, R82 ;  /* 0x00000052003d7308 */ /* 0x000eaa0000000800 */
[C---:B------:R-:W-:Y:S05]  /*11bd0*/  HMMA.16816.F32.BF16 R20, R52.reuse, R72, R20 ;  /* 0x000000483414723c */ /* 0x040fea0000041814 */
[----:B------:R-:W-:Y:S03]  /*11be0*/  MUFU.EX2 R62, R123 ;  /* 0x0000007b003e7308 */ /* 0x000fe60000000800 */
[C---:B------:R-:W-:Y:S01]  /*11bf0*/  HMMA.16816.F32.BF16 R24, R52.reuse, R74, R24 ;  /* 0x0000004a3418723c */ /* 0x040fe20000041818 */
[----:B-1----:R-:W1:Y:S07]  /*11c00*/  LDSM.16.MT88.4 R92, [R168+0xcc00] ;  /* 0x00cc0000a85c783b */ /* 0x002e6e0000004200 */
[C---:B------:R-:W-:Y:S04]  /*11c10*/  HMMA.16816.F32.BF16 R28, R52.reuse, R76, R28 ;  /* 0x0000004c341c723c */ /* 0x040fe8000004181c */
[----:B--2---:R-:W-:Y:S04]  /*11c20*/  F2FP.BF16.PACK_AB R68, R61, R60 ;  /* 0x0000003c3d44723e */ /* 0x004fe800000010ff */
[C---:B------:R-:W-:Y:S01]  /*11c30*/  HMMA.16816.F32.BF16 R32, R52.reuse, R78, R32 ;  /* 0x0000004e3420723c */ /* 0x040fe20000041820 */
[----:B------:R-:W-:Y:S07]  /*11c40*/  LDSM.16.MT88.4 R76, [R168+0xec00] ;  /* 0x00ec0000a84c783b */ /* 0x000fee0000004200 */
[C---:B---3--:R-:W-:Y:S01]  /*11c50*/  HMMA.16816.F32.BF16 R36, R52.reuse, R56, R36 ;  /* 0x000000383424723c */ /* 0x048fe20000041824 */
[----:B------:R-:W2:Y:S06]  /*11c60*/  MUFU.EX2 R57, R116 ;  /* 0x0000007400397308 */ /* 0x000eac0000000800 */
[----:B------:R-:W-:Y:S01]  /*11c70*/  FADD.FTZ R56, R88, R81 ;  /* 0x0000005158387221 */ /* 0x000fe20000010000 */
[C---:B------:R-:W-:Y:S04]  /*11c80*/  HMMA.16816.F32.BF16 R40, R52.reuse, R58, R40 ;  /* 0x0000003a3428723c */ /* 0x040fe80000041828 */
[----:B------:R-:W-:Y:S04]  /*11c90*/  FADD.FTZ R56, R87, R56 ;  /* 0x0000003857387221 */ /* 0x000fe80000010000 */
[C---:B----4-:R-:W-:Y:S04]  /*11ca0*/  HMMA.16816.F32.BF16 R44, R52.reuse, R64, R44 ;  /* 0x00000040342c723c */ /* 0x050fe8000004182c */
[----:B------:R-:W-:Y:S04]  /*11cb0*/  FADD.FTZ R59, R85, R56 ;  /* 0x00000038553b7221 */ /* 0x000fe80000010000 */
[----:B------:R-:W-:Y:S04]  /*11cc0*/  HMMA.16816.F32.BF16 R48, R52, R66, R48 ;  /* 0x000000423430723c */ /* 0x000fe80000041830 */
[----:B--2---:R-:W-:Y:S01]  /*11cd0*/  F2FP.BF16.PACK_AB R70, R57, R62 ;  /* 0x0000003e3946723e */ /* 0x004fe200000010ff */
[----:B------:R-:W-:Y:S01]  /*11ce0*/  FADD.FTZ R59, R84, R59 ;  /* 0x0000003b543b7221 */ /* 0x000fe20000010000 */
[----:B------:R-:W-:Y:S01]  /*11cf0*/  MOV R116, R3 ;  /* 0x0000000300747202 */ /* 0x000fe20000000f00 */
[----:B------:R-:W2:Y:S02]  /*11d00*/  LDSM.16.MT88.4 R84, [R118+0xcc00] ;  /* 0x00cc00007654783b */ /* 0x000ea40000004200 */
[----:B------:R-:W-:Y:S02]  /*11d10*/  FADD.FTZ R156, R156, R59 ;  /* 0x0000003b9c9c7221 */ /* 0x000fe40000010000 */
[C---:B------:R-:W-:Y:S05]  /*11d20*/  HMMA.16816.F32.BF16 R112, R68.reuse, R108, R4 ;  /* 0x0000006c4470723c */ /* 0x040fea0000041804 */
[----:B------:R-:W-:Y:S02]  /*11d30*/  FADD.FTZ R97, R97, R156 ;  /* 0x0000009c61617221 */ /* 0x000fe40000010000 */
[----:B------:R-:W-:Y:S01]  /*11d40*/  FADD.FTZ R5, R99, R90 ;  /* 0x0000005a63057221 */ /* 0x000fe20000010000 */
[C---:B------:R-:W-:Y:S04]  /*11d50*/  HMMA.16816.F32.BF16 R108, R68.reuse, R110, R8 ;  /* 0x0000006e446c723c */ /* 0x040fe80000041808 */
[----:B------:R-:W-:Y:S02]  /*11d60*/  FADD.FTZ R5, R98, R5 ;  /* 0x0000000562057221 */ /* 0x000fe40000010000 */
[----:B------:R-:W-:Y:S02]  /*11d70*/  FADD.FTZ R4, R96, R97 ;  /* 0x0000006160047221 */ /* 0x000fe40000010000 */
[C---:B------:R-:W-:Y:S04]  /*11d80*/  HMMA.16816.F32.BF16 R104, R68.reuse, R100, R12 ;  /* 0x000000644468723c */ /* 0x040fe8000004180c */
[----:B------:R-:W-:Y:S02]  /*11d90*/  FADD.FTZ R4, R149, R4 ;  /* 0x0000000495047221 */ /* 0x000fe40000010000 */
[----:B------:R-:W-:Y:S02]  /*11da0*/  FADD.FTZ R8, R158, R5 ;  /* 0x000000059e087221 */ /* 0x000fe40000010000 */
[C---:B------:R-:W-:Y:S04]  /*11db0*/  HMMA.16816.F32.BF16 R100, R68.reuse, R102, R16 ;  /* 0x000000664464723c */ /* 0x040fe80000041810 */
[----:B------:R-:W-:Y:S02]  /*11dc0*/  FADD.FTZ R161, R161, R4 ;  /* 0x00000004a1a17221 */ /* 0x000fe40000010000 */
[----:B------:R-:W3:Y:S01]  /*11dd0*/  LDSM.16.MT88.4 R4, [R118+0xec00] ;  /* 0x00ec00007604783b */ /* 0x000ee20000004200 */
[----:B------:R-:W-:Y:S01]  /*11de0*/  FADD.FTZ R8, R157, R8 ;  /* 0x000000089d087221 */ /* 0x000fe20000010000 */
[C---:B-1----:R-:W-:Y:S04]  /*11df0*/  HMMA.16816.F32.BF16 R96, R68.reuse, R92, R20 ;  /* 0x0000005c4460723c */ /* 0x042fe80000041814 */
[----:B------:R-:W-:Y:S02]  /*11e00*/  FADD.FTZ R9, R155, R8 ;  /* 0x000000089b097221 */ /* 0x000fe40000010000 */
[----:B------:R-:W-:Y:S02]  /*11e10*/  FADD.FTZ R154, R154, R161 ;  /* 0x000000a19a9a7221 */ /* 0x000fe40000010000 */
[----:B------:R-:W-:Y:S01]  /*11e20*/  FADD.FTZ R9, R160, R9 ;  /* 0x00000009a0097221 */ /* 0x000fe20000010000 */
[C---:B------:R-:W-:Y:S03]  /*11e30*/  HMMA.16816.F32.BF16 R92, R68.reuse, R94, R24 ;  /* 0x0000005e445c723c */ /* 0x040fe60000041818 */
[----:B------:R-:W-:Y:S02]  /*11e40*/  FADD.FTZ R159, R159, R154 ;  /* 0x0000009a9f9f7221 */ /* 0x000fe40000010000 */
[----:B------:R-:W-:Y:S02]  /*11e50*/  FADD.FTZ R162, R162, R9 ;  /* 0x00000009a2a27221 */ /* 0x000fe40000010000 */
[----:B------:R-:W-:Y:S01]  /*11e60*/  FADD.FTZ R152, R152, R159 ;  /* 0x0000009f98987221 */ /* 0x000fe20000010000 */
[C---:B--2---:R-:W-:Y:S04]  /*11e70*/  HMMA.16816.F32.BF16 R88, R68.reuse, R84, R28 ;  /* 0x000000544458723c */ /* 0x044fe8000004181c */
        /* <DEDUP_REMOVED lines=15> */
[C---:B---3--:R-:W-:Y:S04]  /*11f70*/  HMMA.16816.F32.BF16 R72, R68.reuse, R4, R44 ;  /* 0x000000044448723c */ /* 0x048fe8000004182c */
[----:B------:R-:W-:Y:S02]  /*11f80*/  FADD.FTZ R8, R131, R8 ;  /* 0x0000000883087221 */ /* 0x000fe40000010000 */
[----:B------:R-:W-:Y:S02]  /*11f90*/  FADD.FTZ R130, R130, R135 ;  /* 0x0000008782827221 */ /* 0x000fe40000010000 */
        /* <DEDUP_REMOVED lines=11> */
[----:B------:R-:W-:Y:S01]  /*12050*/  FADD.FTZ R194, R57, R62 ;  /* 0x0000003e39c27221 */ /* 0x000fe20000010000 */
[----:B------:R-:W-:-:S05]  /*12060*/  @P0 BRA `(.L_x_2020) ;  /* 0xffffb31000000947 */ /* 0x000fca000383ffff */
.L_x_2016:
[----:B------:R-:W1:Y:S01]  /*12070*/  SHFL.BFLY PT, R5, R194, 0x2, 0x1f ;  /* 0x0c401f00c2057f89 */ /* 0x000e6200000e0000 */
[----:B------:R-:W-:Y:S01]  /*12080*/  MOV R6, 0x3f800000 ;  /* 0x3f80000000067802 */ /* 0x000fe20000000f00 */
[----:B------:R-:W-:Y:S01]  /*12090*/  ULDC.U8 UR4, c[0x0][0x328] ;  /* 0x0000ca0000047ab9 */ /* 0x000fe20000000000 */
[----:B------:R-:W-:Y:S01]  /*120a0*/  MOV R7, 0x3f800000 ;  /* 0x3f80000000077802 */ /* 0x000fe20000000f00 */
[----:B------:R-:W2:Y:S01]  /*120b0*/  SHFL.BFLY PT, R0, R195, 0x2, 0x1f ;  /* 0x0c401f00c3007f89 */ /* 0x000ea200000e0000 */
[----:B-1----:R-:W-:-:S02]  /*120c0*/  FADD.FTZ R8, R5, R194 ;  /* 0x000000c205087221 */ /* 0x002fc40000010000 */
[----:B--2---:R-:W-:-:S03]  /*120d0*/  FADD.FTZ R9, R0, R195 ;  /* 0x000000c300097221 */ /* 0x004fc60000010000 */
[----:B------:R-:W1:Y:S04]  /*120e0*/  SHFL.BFLY PT, R5, R8, 0x1, 0x1f ;  /* 0x0c201f0008057f89 */ /* 0x000e6800000e0000 */
[----:B------:R-:W2:Y:S04]  /*120f0*/  SHFL.BFLY PT, R4, R9, 0x1, 0x1f ;  /* 0x0c201f0009047f89 */ /* 0x000ea800000e0000 */
[----:B------:R-:W3:Y:S01]  /*12100*/  S2R R0, SR_TID.X ;  /* 0x0000000000007919 */ /* 0x000ee20000002100 */
        /* <DEDUP_REMOVED lines=150> */
.L_x_2021:
[----:B------:R-:W1:Y:S04]  /*12a70*/  S2R R3, SR_CTAID.Z ;  /* 0x0000000000037919 */ /* 0x000e680000002700 */
[----:B------:R-:W1:Y:S02]  /*12a80*/  S2R R2, SR_CTAID.Y ;  /* 0x0000000000027919 */ /* 0x000e640000002600 */
[----:B-1----:R-:W-:-:S04]  /*12a90*/  IMAD R4, R2, c[0x0][0x1c0], R3 ;  /* 0x0000700002047a24 */ /* 0x002fc800078e0203 */
[----:B------:R-:W-:Y:S02]  /*12aa0*/  IMAD R4, R4, c[0x0][0x214], RZ ;  /* 0x0000850004047a24 */ /* 0x000fe400078e02ff */
.L_x_2022:
        /* <DEDUP_REMOVED lines=39> */
.L_x_2024:
[----:B------:R-:W-:Y:S05]  /*12d20*/  BSYNC B0 ;  /* 0x0000000000007941 */ /* 0x000fea0003800000 */
.L_x_2023:
        /* <DEDUP_REMOVED lines=30> */
.L_x_2026:
[----:B------:R-:W-:Y:S05]  /*12f10*/  BSYNC B0 ;  /* 0x0000000000007941 */ /* 0x000fea0003800000 */
.L_x_2025:
        /* <DEDUP_REMOVED lines=21> */
.L_x_2027:
        /* <DEDUP_REMOVED lines=9> */
.L_x_6333:


//--------------------- .text._ZN5flash24flash_fwd_splitkv_kernelI23Flash_fwd_kernel_traitsILi96ELi64ELi128ELi4ELb0ELb0EN7cutlass10bfloat16_tE19Flash_kernel_traitsILi96ELi64ELi128ELi4ES3_EELb1ELb0ELb0ELb0ELb1ELb0ELb0ELb1EEEvNS_16Flash_fwd_paramsE --------------------------
	.section	.text._ZN5flash24flash_fwd_splitkv_kernelI23Flash_fwd_kernel_traitsILi96ELi64ELi128ELi4ELb0ELb0EN7cutlass10bfloat16_tE19Flash_kernel_traitsILi96ELi64ELi128ELi4ES3_EELb1ELb0ELb0ELb0ELb1ELb0ELb0ELb1EEEvNS_16Flash_fwd_paramsE,"ax",@progbits
	.sectioninfo	@"SHI_REGISTERS=211"
	.align	128
        .global         _ZN5flash24flash_fwd_splitkv_kernelI23Flash_fwd_kernel_traitsILi96ELi64ELi128ELi4ELb0ELb0EN7cutlass10bfloat16_tE19Flash_kernel_traitsILi96ELi64ELi128ELi4ES3_EELb1ELb0ELb0ELb0ELb1ELb0ELb0ELb1EEEvNS_16Flash_fwd_paramsE
        .type           _ZN5flash24flash_fwd_splitkv_kernelI23Flash_fwd_kernel_traitsILi96ELi64ELi128ELi4ELb0ELb0EN7cutlass10bfloat16_tE19Flash_kernel_traitsILi96ELi64ELi128ELi4ES3_EELb1ELb0ELb0ELb0ELb1ELb0ELb0ELb1EEEvNS_16Flash_fwd_paramsE,@function
        .size           _ZN5flash24flash_fwd_splitkv_kernelI23Flash_fwd_kernel_traitsILi96ELi64ELi128ELi4ELb0ELb0EN7cutlass10bfloat16_tE19Flash_kernel_traitsILi96ELi64ELi128ELi4ES3_EELb1ELb0ELb0ELb0ELb1ELb0ELb0ELb1EEEvNS_16Flash_fwd_paramsE,(.L_x_6334 - _ZN5flash24flash_fwd_splitkv_kernelI23Flash_fwd_kernel_traitsILi96ELi64ELi128ELi4ELb0ELb0EN7cutlass10bfloat16_tE19Flash_kernel_traitsILi96ELi64ELi128ELi4ES3_EELb1ELb0ELb0ELb0ELb1ELb0ELb0ELb1EEEvNS_16Flash_fwd_paramsE)
        .other          _ZN5flash24flash_fwd_splitkv_kernelI23Flash_fwd_kernel_traitsILi96ELi64ELi128ELi4ELb0ELb0EN7cutlass10bfloat16_tE19Flash_kernel_traitsILi96ELi64ELi128ELi4ES3_EELb1ELb0ELb0ELb0ELb1ELb0ELb0ELb1EEEvNS_16Flash_fwd_paramsE,@"STO_CUDA_ENTRY STV_DEFAULT"
_ZN5flash24flash_fwd_splitkv_kernelI23Flash_fwd_kernel_traitsILi96ELi64ELi128ELi4ELb0ELb0EN7cutlass10bfloat16_tE19Flash_kernel_traitsILi96ELi64ELi128ELi4ES3_EELb1ELb0ELb0ELb0ELb1ELb0ELb0ELb1EEEvNS_16Flash_fwd_paramsE:
.text._ZN5flash24flash_fwd_splitkv_kernelI23Flash_fwd_kernel_traitsILi96ELi64ELi128ELi4ELb0ELb0EN7cutlass10bfloat16_tE19Flash_kernel_traitsILi96ELi64ELi128ELi4ES3_EELb1ELb0ELb0ELb0ELb1ELb0ELb0ELb1EEEvNS_16Flash_fwd_paramsE:
[----:B------:R-:W-:Y:S02]  /*0000*/  MOV R1, c[0x0][0x28] ;  /* 0x00000a0000017a02 */ /* 0x000fe40000000f00 */
[----:B------:R-:W1:Y:S01]  /*0010*/  S2R R15, SR_CTAID.Y ;  /* 0x00000000000f7919 */ /* 0x000e620000002600 */
[----:B------:R-:W2:Y:S01]  /*0020*/  LDC.U8 R0, c[0x0][0x312] ;  /* 0x0000c480ff007b82 */ /* 0x000ea20000000000 */
[----:B------:R-:W-:Y:S01]  /*0030*/  ISETP.NE.U32.AND P1, PT, RZ, c[0x0][0x240], PT ;  /* 0x00009000ff007a0c */ /* 0x000fe20003f25070 */
[----:B------:R-:W-:Y:S01]  /*0040*/  IMAD.MOV.U32 R2, RZ, RZ, 0x4 ;  /* 0x00000004ff027424 */ /* 0x000fe200078e00ff */
[----:B------:R-:W-:Y:S01]  /*0050*/  ISETP.NE.U32.AND P5, PT, RZ, c[0x0][0x250], PT ;  /* 0x00009400ff007a0c */ /* 0x000fe20003fa5070 */
[----:B------:R-:W-:Y:S01]  /*0060*/  IMAD.MOV.U32 R151, RZ, RZ, -0x1 ;  /* 0xffffffffff977424 */ /* 0x000fe200078e00ff */
[----:B------:R-:W-:Y:S01]  /*0070*/  ISETP.NE.AND.EX P1, PT, RZ, c[0x0][0x244], PT, P1 ;  /* 0x00009100ff007a0c */ /* 0x000fe20003f25310 */
[----:B------:R-:W-:Y:S01]  /*0080*/  ULDC.64 UR6, c[0x0][0x118] ;  /* 0x0000460000067ab9 */ /* 0x000fe20000000a00 */
[----:B------:R-:W-:Y:S02]  /*0090*/  ISETP.NE.AND.EX P5, PT, RZ, c[0x0][0x254], PT, P5 ;  /* 0x00009500ff007a0c */ /* 0x000fe40003fa5350 */
[----:B------:R-:W-:Y:S01]  /*00a0*/  ISETP.EQ.U32.AND P0, PT, RZ, c[0x0][0x248], PT ;  /* 0x00009200ff007a0c */ /* 0x000fe20003f02070 */
[----:B-1----:R-:W-:Y:S01]  /*00b0*/  IMAD.WIDE R4, R15, R2, c[0x0][0x240] ;  /* 0x000090000f047625 */ /* 0x002fe200078e0202 */
[----:B--2---:R-:W-:-:S03]  /*00c0*/  ISETP.NE.AND P2, PT, R0, RZ, PT ;  /* 0x000000ff0000720c */ /* 0x004fc60003f45270 */
[----:B------:R-:W-:-:S04]  /*00d0*/  IMAD.MOV.U32 R0, RZ, RZ, RZ ;  /* 0x000000ffff007224 */ /* 0x000fc800078e00ff */
[----:B------:R-:W2:Y:S01]  /*00e0*/  @P1 LDG.E R151, [R4.64] ;  /* 0x0000000604971981 */ /* 0x000ea2000c1e1900 */
[CC--:B------:R-:W-:Y:S01]  /*00f0*/  IMAD.WIDE R158, R15.reuse, R2.reuse, c[0x0][0x250] ;  /* 0x000094000f9e7625 */ /* 0x0c0fe200078e0202 */
[----:B------:R-:W-:Y:S02]  /*0100*/  ISETP.EQ.OR.EX P0, PT, RZ, c[0x0][0x24c], !P2, P0 ;  /* 0x00009300ff007a0c */ /* 0x000fe40005702700 */
[----:B------:R-:W2:Y:S04]  /*0110*/  @P1 LDG.E R150, [R4.64+0x4] ;  /* 0x0000040604961981 */ /* 0x000ea8000c1e1900 */
[----:B------:R1:W5:Y:S01]  /*0120*/  @P5 LDG.E R0, [R158.64] ;  /* 0x000000069e005981 */ /* 0x000362000c1e1900 */
[----:B------:R-:W-:Y:S02]  /*0130*/  IMAD.MOV.U32 R11, RZ, RZ, -0x1 ;  /* 0xffffffffff0b7424 */ /* 0x000fe400078e00ff */
[----:B------:R-:W-:Y:S01]  /*0140*/  IMAD.WIDE R12, R15, R2, c[0x0][0x248] ;  /* 0x000092000f0c7625 */ /* 0x000fe200078e0202 */
[----:B------:R-:W3:Y:S04]  /*0150*/  S2R R21, SR_CTAID.X ;  /* 0x0000000000157919 */ /* 0x000ee80000002500 */
[----:B------:R1:W5:Y:S01]  /*0160*/  @!P0 LDG.E R11, [R12.64] ;  /* 0x000000060c0b8981 */ /* 0x000362000c1e1900 */
[----:B------:R-:W-:-:S03]  /*0170*/  ISETP.NE.U32.AND P0, PT, RZ, c[0x0][0x248], PT ;  /* 0x00009200ff007a0c */ /* 0x000fc60003f05070 */
[----:B------:R-:W4:Y:S04]  /*0180*/  S2R R156, SR_CTAID.Z ;  /* 0x00000000009c7919 */ /* 0x000f280000002700 */
[----:B------:R-:W1:Y:S01]  /*0190*/  S2R R64, SR_TID.X ;  /* 0x0000000000407919 */ /* 0x000e620000002100 */
[----:B------:R-:W-:Y:S01]  /*01a0*/  ISETP.NE.AND.EX P0, PT, RZ, c[0x0][0x24c], PT, P0 ;  /* 0x00009300ff007a0c */ /* 0x000fe20003f05300 */
[--C-:B------:R-:W-:Y:S01]  /*01b0*/  IMAD.MOV.U32 R9, RZ, RZ, R15.reuse ;  /* 0x000000ffff097224 */ /* 0x100fe200078e000f */
[----:B------:R-:W-:Y:S01]  /*01c0*/  SHF.R.S32.HI R6, RZ, 0x1f, R15 ;  /* 0x0000001fff067819 */ /* 0x000fe2000001140f */
[----:B--2---:R-:W-:Y:S02]  /*01d0*/  @P1 IMAD.IADD R150, R150, 0x1, -R151 ;  /* 0x0000000196961824 */ /* 0x004fe400078e0a97 */
[----:B------:R-:W-:-:S08]  /*01e0*/  @!P1 IMAD.MOV.U32 R150, RZ, RZ, c[0x0][0x214] ;  /* 0x00008500ff969624 */ /* 0x000fd000078e00ff */
[----:B------:R-:W-:Y:S05]  /*01f0*/  @!P0 BRA `(.L_x_2028) ;  /* 0x0000004000008947 */ /* 0x000fea0003800000 */
[----:B-1-34-:R-:W2:Y:S02]  /*0200*/  @P2 LDG.E R4, [R12.64+0x4] ;  /* 0x000004060c042981 */ /* 0x01aea4000c1e1900 */
[----:B--2--5:R-:W-:-:S06]  /*0210*/  @P2 IADD3 R3, R4, -R11, RZ ;  /* 0x8000000b04032210 */ /* 0x024fcc0007ffe0ff */
[----:B------:R1:W5:Y:S01]  /*0220*/  @!P2 LDG.E R3, [R12.64] ;  /* 0x000000060c03a981 */ /* 0x000362000c1e1900 */
[----:B------:R-:W-:Y:S05]  /*0230*/  BRA `(.L_x_2029) ;  /* 0x0000001000007947 */ /* 0x000fea0003800000 */
.L_x_2028:
[----:B-1-34-:R-:W-:Y:S02]  /*0240*/  MOV R3, c[0x0][0x218] ;  /* 0x0000860000037a02 */ /* 0x01afe40000000f00 */
.L_x_2029:
[----:B------:R-:W-:-:S04]  /*0250*/  ISETP.NE.U32.AND P2, PT, RZ, c[0x0][0x258], PT ;  /* 0x00009600ff007a0c */ /* 0x000fc80003f45070 */
[----:B------:R-:W-:-:S13]  /*0260*/  ISETP.NE.AND.EX P2, PT, RZ, c[0x0][0x25c], PT, P2 ;  /* 0x00009700ff007a0c */ /* 0x000fda0003f45320 */
[----:B------:R-:W-:-:S05]  /*0270*/  @P2 IMAD.WIDE R4, R15, R2, c[0x0][0x258] ;  /* 0x000096000f042625 */ /* 0x000fca00078e0202 */
[----:B------:R-:W2:Y:S01]  /*0280*/  @P2 LDG.E R63, [R4.64] ;  /* 0x00000006043f2981 */ /* 0x000ea2000c1e1900 */
[----:B------:R-:W-:Y:S01]  /*0290*/  IMAD.SHL.U32 R67, R21, 0x40, RZ ;  /* 0x0000004015437824 */ /* 0x000fe200078e00ff */
[----:B------:R-:W-:Y:S01]  /*02a0*/  @!P2 ISETP.NE.U32.AND P1, PT, RZ, c[0x0][0x268], PT ;  /* 0x00009a00ff00aa0c */ /* 0x000fe20003f25070 */
[----:B-----5:R-:W-:-:S03]  /*02b0*/  IMAD.IADD R76, R3, 0x1, -R0 ;  /* 0x00000001034c7824 */ /* 0x020fc600078e0a00 */
[----:B------:R-:W-:Y:S02]  /*02c0*/  ISETP.GT.AND P0, PT, R150, R67, PT ;  /* 0x000000439600720c */ /* 0x000fe40003f04270 */
[----:B------:R-:W-:-:S04]  /*02d0*/  @!P2 ISETP.NE.AND.EX P1, PT, RZ, c[0x0][0x26c], PT, P1 ;  /* 0x00009b00ff00aa0c */ /* 0x000fc80003f25310 */
[----:B------:R-:W-:Y:S01]  /*02e0*/  @!P2 SEL R3, RZ, c[0x0][0x21c], !P1 ;  /* 0x00008700ff03aa07 */ /* 0x000fe20004800000 */
[----:B--2---:R-:W-:-:S04]  /*02f0*/  @P2 IMAD.IADD R63, R63, 0x1, -R0 ;  /* 0x000000013f3f2824 */ /* 0x004fc800078e0a00 */
[----:B------:R-:W-:Y:S02]  /*0300*/  @!P2 IMAD.IADD R63, R76, 0x1, R3 ;  /* 0x000000014c3fa824 */ /* 0x000fe400078e0203 */
        /* <DEDUP_REMOVED lines=19> */
[----:B------:R-:W-:Y:S01]  /*0440*/  SHF.R.S32.HI R3, RZ, 0x1f, R64 ;  /* 0x0000001fff037819 */ /* 0x000fe20000011440 */
[----:B------:R-:W-:Y:S01]  /*0450*/  BSSY B0, `(.L_x_2031) ;  /* 0x000002a000007945 */ /* 0x000fe20003800000 */
[----:B------:R-:W-:Y:S02]  /*0460*/  ISETP.NE.AND P0, PT, R151, -0x1, PT ;  /* 0xffffffff9700780c */ /* 0x000fe40003f05270 */
[----:B------:R-:W-:Y:S02]  /*0470*/  LEA.HI R2, R3, R64, RZ, 0x2 ;  /* 0x0000004003027211 */ /* 0x000fe400078f10ff */
[----:B------:R-:W-:Y:S02]  /*0480*/  SHF.R.S32.HI R0, RZ, 0x1f, R67 ;  /* 0x0000001fff007819 */ /* 0x000fe40000011443 */
[----:B------:R-:W-:Y:S02]  /*0490*/  LOP3.LUT R3, R2, 0x1ffffffc, RZ, 0xc0, !PT ;  /* 0x1ffffffc02037812 */ /* 0x000fe400078ec0ff */
[----:B------:R-:W-:Y:S01]  /*04a0*/  IADD3 R150, -R67, R150, RZ ;  /* 0x0000009643967210 */ /* 0x000fe20007ffe1ff */
[----:B------:R-:W-:Y:S01]  /*04b0*/  IMAD R0, R0, c[0x0][0x1e8], RZ ;  /* 0x00007a0000007a24 */ /* 0x000fe200078e02ff */
[----:B------:R-:W-:-:S02]  /*04c0*/  IADD3 R4, -R3, R64, RZ ;  /* 0x0000004003047210 */ /* 0x000fc40007ffe1ff */
[----:B------:R-:W-:Y:S01]  /*04d0*/  SHF.R.S32.HI R3, RZ, 0x1f, R156 ;  /* 0x0000001fff037819 */ /* 0x000fe2000001149c */
[----:B------:R-:W-:Y:S01]  /*04e0*/  @!P0 IMAD R6, R6, c[0x0][0x1e0], RZ ;  /* 0x0000780006068a24 */ /* 0x000fe200078e02ff */
[----:B------:R-:W-:Y:S01]  /*04f0*/  SHF.L.U32 R4, R4, 0x3, RZ ;  /* 0x0000000304047819 */ /* 0x000fe200000006ff */
[----:B------:R-:W-:-:S03]  /*0500*/  @!P0 IMAD.WIDE.U32 R10, R15, c[0x0][0x1e0], RZ ;  /* 0x000078000f0a8a25 */ /* 0x000fc600078e00ff */
[----:B------:R-:W-:Y:S01]  /*0510*/  SHF.R.S32.HI R5, RZ, 0x1f, R4 ;  /* 0x0000001fff057819 */ /* 0x000fe20000011404 */
[----:B------:R-:W-:Y:S01]  /*0520*/  @P0 IMAD.WIDE.U32 R8, R151, c[0x0][0x1e8], RZ ;  /* 0x00007a0097080a25 */ /* 0x000fe200078e00ff */
[----:B------:R-:W-:-:S03]  /*0530*/  @!P0 MOV R8, R10 ;  /* 0x0000000a00088202 */ /* 0x000fc60000000f00 */
[----:B------:R-:W-:Y:S02]  /*0540*/  @!P0 IMAD R6, R15, c[0x0][0x1e4], R6 ;  /* 0x000079000f068a24 */ /* 0x000fe400078e0206 */
[----:B------:R-:W-:-:S04]  /*0550*/  IMAD.WIDE.U32 R4, R67, c[0x0][0x1e8], R4 ;  /* 0x00007a0043047a25 */ /* 0x000fc800078e0004 */
[----:B------:R-:W-:Y:S02]  /*0560*/  @P0 IMAD R151, R151, c[0x0][0x1ec], R9 ;  /* 0x00007b0097970a24 */ /* 0x000fe400078e0209 */
[----:B------:R-:W-:Y:S01]  /*0570*/  @!P0 IMAD.IADD R151, R11, 0x1, R6 ;  /* 0x000000010b978824 */ /* 0x000fe200078e0206 */
[----:B------:R-:W-:Y:S01]  /*0580*/  IADD3 R8, P0, R8, R4, RZ ;  /* 0x0000000408087210 */ /* 0x000fe20007f1e0ff */
[----:B------:R-:W-:Y:S02]  /*0590*/  IMAD R0, R67, c[0x0][0x1ec], R0 ;  /* 0x00007b0043007a24 */ /* 0x000fe400078e0200 */
[----:B------:R-:W-:-:S03]  /*05a0*/  IMAD R3, R3, c[0x0][0x1f0], RZ ;  /* 0x00007c0003037a24 */ /* 0x000fc600078e02ff */
[----:B------:R-:W-:Y:S01]  /*05b0*/  IADD3.X R9, R151, R5, R0, P0, !PT ;  /* 0x0000000597097210 */ /* 0x000fe200007fe400 */
[----:B------:R-:W-:Y:S01]  /*05c0*/  IMAD R0, R15, c[0x0][0x1c0], R156 ;  /* 0x000070000f007a24 */ /* 0x000fe200078e029c */
[----:B------:R-:W-:Y:S01]  /*05d0*/  SHF.R.S32.HI R5, RZ, 0x2, R2 ;  /* 0x00000002ff057819 */ /* 0x000fe20000011402 */
[C---:B------:R-:W-:Y:S02]  /*05e0*/  IMAD R3, R156.reuse, c[0x0][0x1f4], R3 ;  /* 0x00007d009c037a24 */ /* 0x040fe400078e0203 */
[----:B------:R-:W-:Y:S01]  /*05f0*/  IMAD.WIDE.U32 R8, R156, c[0x0][0x1f0], R8 ;  /* 0x00007c009c087a25 */ /* 0x000fe200078e0008 */
[----:B------:R-:W-:Y:S02]  /*0600*/  ISETP.GE.AND P0, PT, R5, R150, PT ;  /* 0x000000960500720c */ /* 0x000fe40003f06270 */
[----:B------:R-:W-:Y:S01]  /*0610*/  SHF.R.S32.HI R7, RZ, 0x1f, R5 ;  /* 0x0000001fff077819 */ /* 0x000fe20000011405 */
[----:B------:R-:W-:Y:S02]  /*0620*/  IMAD R0, R0, c[0x0][0x214], R67 ;  /* 0x0000850000007a24 */ /* 0x000fe400078e0243 */
[----:B-1----:R-:W-:-:S08]  /*0630*/  IMAD.IADD R13, R9, 0x1, R3 ;  /* 0x00000001090d7824 */ /* 0x002fd000078e0203 */
        /* <DEDUP_REMOVED lines=11> */
.L_x_2032:
[----:B------:R-:W-:Y:S05]  /*06f0*/  BSYNC B0 ;  /* 0x0000000000007941 */ /* 0x000fea0003800000 */
.L_x_2031:
        /* <DEDUP_REMOVED lines=16> */
.L_x_2034:
[----:B------:R-:W-:Y:S05]  /*0800*/  BSYNC B0 ;  /* 0x0000000000007941 */ /* 0x000fea0003800000 */
.L_x_2033:
        /* <DEDUP_REMOVED lines=13> */
.L_x_2030:
[----:B------:R-:W-:Y:S02]  /*08e0*/  ISETP.NE.U32.AND P0, PT, RZ, c[0x0][0x2b8], PT ;  /* 0x0000ae00ff007a0c */ /* 0x000fe40003f05070 */
[----:B------:R-:W-:Y:S02]  /*08f0*/  ISETP.NE.U32.AND P1, PT, RZ, c[0x0][0x2c0], PT ;  /* 0x0000b000ff007a0c */ /* 0x000fe40003f25070 */
[----:B------:R-:W-:Y:S02]  /*0900*/  ISETP.NE.AND.EX P0, PT, RZ, c[0x0][0x2bc], PT, P0 ;  /* 0x0000af00ff007a0c */ /* 0x000fe40003f05300 */
[----:B------:R-:W-:-:S11]  /*0910*/  ISETP.NE.AND.EX P1, PT, RZ, c[0x0][0x2c4], PT, P1 ;  /* 0x0000b100ff007a0c */ /* 0x000fd60003f25310 */
[----:B-1----:R-:W-:-:S04]  /*0920*/  @P0 IMAD.WIDE R12, R15, R2, c[0x0][0x2b8] ;  /* 0x0000ae000f0c0625 */ /* 0x002fc800078e0202 */
[----:B------:R-:W-:Y:S01]  /*0930*/  @P1 IMAD R2, R6, c[0x0][0x2c8], RZ ;  /* 0x0000b20006021a24 */ /* 0x000fe200078e02ff */
[----:B------:R-:W-:Y:S01]  /*0940*/  CS2R R152, SRZ ;  /* 0x0000000000987805 */ /* 0x000fe2000001ff00 */
[C---:B------:R-:W-:Y:S01]  /*0950*/  @P1 IMAD.WIDE.U32 R4, R9.reuse, c[0x0][0x2c8], RZ ;  /* 0x0000b20009041a25 */ /* 0x040fe200078e00ff */
[----:B------:R1:W5:Y:S01]  /*0960*/  @P0 LDG.E R15, [R12.64] ;  /* 0x000000060c0f0981 */ /* 0x000362000c1e1900 */
[----:B------:R-:W-:Y:S02]  /*0970*/  PLOP3.LUT P2, PT, PT, PT, PT, 0x8, 0x0 ;  /* 0x000000000000781c */ /* 0x000fe40003f4e170 */
[----:B------:R-:W-:Y:S01]  /*0980*/  @P1 IMAD R2, R9, c[0x0][0x2cc], R2 ;  /* 0x0000b30009021a24 */ /* 0x000fe200078e0202 */
[----:B------:R-:W-:-:S03]  /*0990*/  @P1 LEA R152, P0, R4, c[0x0][0x2c0], 0x2 ;  /* 0x0000b00004981a11 */ /* 0x000fc600078010ff */
[----:B------:R-:W-:-:S05]  /*09a0*/  @P1 IMAD.IADD R2, R5, 0x1, R2 ;  /* 0x0000000105021824 */ /* 0x000fca00078e0202 */
[----:B------:R-:W-:-:S04]  /*09b0*/  @P1 SHF.L.U64.HI R2, R4, 0x2, R2 ;  /* 0x0000000204021819 */ /* 0x000fc80000010202 */
[----:B------:R-:W-:Y:S02]  /*09c0*/  @P1 IADD3.X R153, R2, c[0x0][0x2c4], RZ, P0, !PT ;  /* 0x0000b10002991a10 */ /* 0x000fe400007fe4ff */
[----:B------:R-:W-:-:S04]  /*09d0*/  @P1 ISETP.NE.U32.AND P0, PT, R152, RZ, PT ;  /* 0x000000ff9800120c */ /* 0x000fc80003f05070 */
[----:B------:R-:W-:-:S13]  /*09e0*/  @P1 ISETP.NE.AND.EX P2, PT, R153, RZ, PT, P0 ;  /* 0x000000ff9900120c */ /* 0x000fda0003f45300 */
[----:B------:R-:W-:Y:S05]  /*09f0*/  @!P2 BRA `(.L_x_2035) ;  /* 0x000004b00000a947 */ /* 0x000fea0003800000 */
[----:B-1----:R-:W-:Y:S02]  /*0a00*/  IABS R2, c[0x0][0x2d0] ;  /* 0x0000b40000027a13 */ /* 0x002fe40000000000 */
[----:B------:R-:W-:Y:S02]  /*0a10*/  LEA R7, R55, 0xffffff80, 0x7 ;  /* 0xffffff8037077811 */ /* 0x000fe400078e38ff */
[----:B------:R-:W1:Y:S08]  /*0a20*/  I2F.RP R0, R2 ;  /* 0x0000000200007306 */ /* 0x000e700000209400 */
[----:B-1----:R-:W1:Y:S02]  /*0a30*/  MUFU.RCP R10, R0 ;  /* 0x00000000000a7308 */ /* 0x002e640000001000 */
[----:B-1----:R-:W-:-:S06]  /*0a40*/  IADD3 R10, R10, 0xffffffe, RZ ;  /* 0x0ffffffe0a0a7810 */ /* 0x002fcc0007ffe0ff */
[----:B------:R-:W1:Y:S02]  /*0a50*/  F2I.FTZ.U32.TRUNC.NTZ R11, R10 ;  /* 0x0000000a000b7305 */ /* 0x000e64000021f000 */
[----:B-1----:R-:W-:Y:S02]  /*0a60*/  IMAD.MOV R3, RZ, RZ, -R11 ;  /* 0x000000ffff037224 */ /* 0x002fe400078e0a0b */
[----:B------:R-:W-:Y:S02]  /*0a70*/  IMAD.MOV.U32 R10, RZ, RZ, RZ ;  /* 0x000000ffff0a7224 */ /* 0x000fe400078e00ff */
[----:B------:R-:W-:Y:S01]  /*0a80*/  IMAD R4, R3, R2, RZ ;  /* 0x0000000203047224 */ /* 0x000fe200078e02ff */
[----:B------:R-:W-:-:S03]  /*0a90*/  IABS R3, R7 ;  /* 0x0000000700037213 */ /* 0x000fc60000000000 */
        /* <DEDUP_REMOVED lines=15> */
[----:B-----5:R-:W-:-:S05]  /*0b90*/  IMAD.WIDE R14, R3, 0x4, R152 ;  /* 0x00000004030e7825 */ /* 0x020fca00078e0298 */
        /* <DEDUP_REMOVED lines=18> */
[----:B------:R-:W-:Y:S01]  /*0cc0*/  ISETP.GE.U32.AND P1, PT, R5, R2, PT ;  /* 0x000000020500720c */ /* 0x000fe20003f26070 */
[----:B------:R-:W-:Y:S01]  /*0cd0*/  IMAD.MOV R2, RZ, RZ, -R3 ;  /* 0x000000ffff027224 */ /* 0x000fe200078e0a03 */
[----:B------:R-:W-:-:S04]  /*0ce0*/  LOP3.LUT R5, R156, c[0x0][0x1c8], RZ, 0x3c, !PT ;  /* 0x000072009c057a12 */ /* 0x000fc800078e3cff */
[----:B------:R-:W-:Y:S01]  /*0cf0*/  ISETP.GE.AND P0, PT, R5, RZ, PT ;  /* 0x000000ff0500720c */ /* 0x000fe20003f06270 */
[----:B------:R-:W-:-:S05]  /*0d00*/  IMAD R5, R2, c[0x0][0x2d0], R7 ;  /* 0x0000b40002057a24 */ /* 0x000fca00078e0207 */
[----:B------:R-:W-:Y:S02]  /*0d10*/  SHF.R.S32.HI R3, RZ, 0x1f, R5 ;  /* 0x0000001fff037819 */ /* 0x000fe40000011405 */
[----:B------:R-:W-:Y:S02]  /*0d20*/  @P1 IADD3 R4, R4, 0x1, RZ ;  /* 0x0000000104041810 */ /* 0x000fe40007ffe0ff */
[----:B------:R-:W-:Y:S01]  /*0d30*/  ISETP.NE.AND P1, PT, RZ, c[0x0][0x1c8], PT ;  /* 0x00007200ff007a0c */ /* 0x000fe20003f25270 */
[----:B------:R-:W-:Y:S02]  /*0d40*/  IMAD R8, R3, c[0x0][0x198], RZ ;  /* 0x0000660003087a24 */ /* 0x000fe400078e02ff */
[----:B------:R-:W-:Y:S02]  /*0d50*/  @!P0 IADD3 R4, -R4, RZ, RZ ;  /* 0x000000ff04048210 */ /* 0x000fe40007ffe1ff */
[----:B------:R-:W-:-:S08]  /*0d60*/  IMAD R8, R5, c[0x0][0x19c], R8 ;  /* 0x0000670005087a24 */ /* 0x000fd000078e0208 */
[----:B------:R-:W-:Y:S02]  /*0d70*/  @!P1 LOP3.LUT R4, RZ, c[0x0][0x1c8], RZ, 0x33, !PT ;  /* 0x00007200ff049a12 */ /* 0x000fe400078e33ff */
[----:B--2---:R-:W-:Y:S01]  /*0d80*/  SHF.R.S32.HI R11, RZ, 0x1f, R0 ;  /* 0x0000001fff0b7819 */ /* 0x004fe20000011400 */
[----:B------:R-:W-:-:S04]  /*0d90*/  IMAD.WIDE.U32 R14, R0, c[0x0][0x180], RZ ;  /* 0x00006000000e7a25 */ /* 0x000fc800078e00ff */
[C---:B------:R-:W-:Y:S02]  /*0da0*/  IMAD R13, R11.reuse, c[0x0][0x180], RZ ;  /* 0x000060000b0d7a24 */ /* 0x040fe400078e02ff */
[----:B------:R-:W-:Y:S02]  /*0db0*/  IMAD R11, R11, c[0x0][0x188], RZ ;  /* 0x000062000b0b7a24 */ /* 0x000fe400078e02ff */
[C---:B------:R-:W-:Y:S02]  /*0dc0*/  IMAD R2, R0.reuse, c[0x0][0x184], R13 ;  /* 0x0000610000027a24 */ /* 0x040fe400078e020d */
[----:B------:R-:W-:-:S04]  /*0dd0*/  IMAD.WIDE.U32 R16, R0, c[0x0][0x188], RZ ;  /* 0x0000620000107a25 */ /* 0x000fc800078e00ff */
[----:B------:R-:W-:Y:S01]  /*0de0*/  IMAD.IADD R15, R15, 0x1, R2 ;  /* 0x000000010f0f7824 */ /* 0x000fe200078e0202 */
[----:B------:R-:W-:Y:S01]  /*0df0*/  SHF.R.S32.HI R2, RZ, 0x1f, R4 ;  /* 0x0000001fff027819 */ /* 0x000fe20000011404 */
[----:B------:R-:W-:Y:S02]  /*0e00*/  IMAD R11, R0, c[0x0][0x18c], R11 ;  /* 0x00006300000b7a24 */ /* 0x000fe400078e020b */
[----:B------:R-:W-:-:S04]  /*0e10*/  IMAD.WIDE.U32 R12, R5, c[0x0][0x198], R14 ;  /* 0x00006600050c7a25 */ /* 0x000fc800078e000e */
[----:B------:R-:W-:Y:S01]  /*0e20*/  IMAD.MOV.U32 R14, RZ, RZ, R12 ;  /* 0x000000ffff0e7224 */ /* 0x000fe200078e000c */
[----:B------:R-:W-:Y:S01]  /*0e30*/  IADD3 R15, R13, R8, RZ ;  /* 0x000000080d0f7210 */ /* 0x000fe20007ffe0ff */
[----:B------:R-:W-:Y:S01]  /*0e40*/  IMAD R13, R2, c[0x0][0x1b0], RZ ;  /* 0x00006c00020d7a24 */ /* 0x000fe200078e02ff */
[----:B------:R-:W-:Y:S01]  /*0e50*/  MOV R8, R16 ;  /* 0x0000001000087202 */ /* 0x000fe20000000f00 */
[----:B------:R-:W-:Y:S02]  /*0e60*/  IMAD.IADD R11, R17, 0x1, R11 ;  /* 0x00000001110b7824 */ /* 0x000fe400078e020b */
[C---:B------:R-:W-:Y:S02]  /*0e70*/  IMAD R13, R4.reuse, c[0x0][0x1b4], R13 ;  /* 0x00006d00040d7a24 */ /* 0x040fe400078e020d */
[----:B------:R-:W-:-:S05]  /*0e80*/  IMAD.WIDE.U32 R164, R4, c[0x0][0x1b0], R14 ;  /* 0x00006c0004a47a25 */ /* 0x000fca00078e000e */
[----:B------:R-:W-:Y:S01]  /*0e90*/  IADD3 R13, R165, R13, RZ ;  /* 0x0000000da50d7210 */ /* 0x000fe20007ffe0ff */
[----:B------:R-:W-:Y:S05]  /*0ea0*/  BRA `(.L_x_2036) ;  /* 0x0000049000007947 */ /* 0x000fea0003800000 */
.L_x_2035:
        /* <DEDUP_REMOVED lines=17> */
.L_x_2037:
[----:B------:R-:W-:Y:S02]  /*0fc0*/  IABS R4, c[0x0][0x1c8] ;  /* 0x0000720000047a13 */ /* 0x000fe40000000000 */
[----:B------:R-:W-:Y:S02]  /*0fd0*/  MOV R12, RZ ;  /* 0x000000ff000c7202 */ /* 0x000fe40000000f00 */
[----:B------:R-:W1:Y:S01]  /*0fe0*/  I2F.RP R10, R4 ;  /* 0x00000004000a7306 */ /* 0x000e620000209400 */
[----:B------:R-:W-:-:S05]  /*0ff0*/  @P4 IADD3 R11, R0, R11, RZ ;  /* 0x0000000b000b4210 */ /* 0x000fca0007ffe0ff */
[----:B------:R-:W-:-:S04]  /*1000*/  @P4 IMAD.WIDE.U32 R16, R11, c[0x0][0x1a0], RZ ;  /* 0x000068000b104a25 */ /* 0x000fc800078e00ff */
[----:B------:R-:W-:Y:S01]  /*1010*/  @P4 IMAD R11, R11, c[0x0][0x1a4], R17 ;  /* 0x000069000b0b4a24 */ /* 0x000fe200078e0211 */
[----:B-1----:R-:W1:Y:S02]  /*1020*/  MUFU.RCP R13, R10 ;  /* 0x0000000a000d7308 */ /* 0x002e640000001000 */
[----:B-1----:R-:W-:-:S06]  /*1030*/  IADD3 R13, R13, 0xffffffe, RZ ;  /* 0x0ffffffe0d0d7810 */ /* 0x002fcc0007ffe0ff */
[----:B------:R-:W1:Y:S02]  /*1040*/  F2I.FTZ.U32.TRUNC.NTZ R13, R13 ;  /* 0x0000000d000d7305 */ /* 0x000e64000021f000 */
[----:B-1----:R-:W-:-:S04]  /*1050*/  IMAD.MOV R2, RZ, RZ, -R13 ;  /* 0x000000ffff027224 */ /* 0x002fc800078e0a0d */
[----:B------:R-:W-:Y:S01]  /*1060*/  IMAD R3, R2, R4, RZ ;  /* 0x0000000402037224 */ /* 0x000fe200078e02ff */
[----:B------:R-:W-:-:S03]  /*1070*/  IABS R2, R156 ;  /* 0x0000009c00027213 */ /* 0x000fc60000000000 */
[----:B------:R-:W-:-:S04]  /*1080*/  IMAD.HI.U32 R12, R13, R3, R12 ;  /* 0x000000030d0c7227 */ /* 0x000fc800078e000c */
[----:B------:R-:W-:Y:S02]  /*1090*/  IMAD.MOV.U32 R7, RZ, RZ, R2 ;  /* 0x000000ffff077224 */ /* 0x000fe400078e0002 */
[----:B------:R-:W-:Y:S02]  /*10a0*/  IMAD.MOV.U32 R13, RZ, RZ, R5 ;  /* 0x000000ffff0d7224 */ /* 0x000fe400078e0005 */
[----:B------:R-:W-:Y:S01]  /*10b0*/  IMAD.HI.U32 R2, R12, R7, RZ ;  /* 0x000000070c027227 */ /* 0x000fe200078e00ff */
[----:B------:R-:W-:-:S03]  /*10c0*/  MOV R12, R8 ;  /* 0x00000008000c7202 */ /* 0x000fc60000000f00 */
[----:B------:R-:W-:Y:S01]  /*10d0*/  @P4 IMAD.MOV.U32 R8, RZ, RZ, R16 ;  /* 0x000000ffff084224 */ /* 0x000fe200078e0010 */
[----:B------:R-:W-:-:S05]  /*10e0*/  IADD3 R3, -R2, RZ, RZ ;  /* 0x000000ff02037210 */ /* 0x000fca0007ffe1ff */
[----:B------:R-:W-:Y:S01]  /*10f0*/  IMAD R3, R4, R3, R7 ;  /* 0x0000000304037224 */ /* 0x000fe200078e0207 */
[----:B------:R-:W-:-:S04]  /*1100*/  LEA R7, R55, 0xffffff80, 0x7 ;  /* 0xffffff8037077811 */ /* 0x000fc800078e38ff */
[----:B------:R-:W-:Y:S01]  /*1110*/  ISETP.GT.U32.AND P0, PT, R4, R3, PT ;  /* 0x000000030400720c */ /* 0x000fe20003f04070 */
[----:B------:R-:W-:-:S05]  /*1120*/  IMAD.WIDE.U32 R12, R7, c[0x0][0x198], R12 ;  /* 0x00006600070c7a25 */ /* 0x000fca00078e000c */
[----:B------:R-:W-:-:S07]  /*1130*/  MOV R164, R12 ;  /* 0x0000000c00a47202 */ /* 0x000fce0000000f00 */
[----:B------:R-:W-:Y:S01]  /*1140*/  @!P0 IMAD.IADD R3, R3, 0x1, -R4 ;  /* 0x0000000103038824 */ /* 0x000fe200078e0a04 */
[----:B------:R-:W-:Y:S02]  /*1150*/  @!P0 IADD3 R2, R2, 0x1, RZ ;  /* 0x0000000102028810 */ /* 0x000fe40007ffe0ff */
[----:B------:R-:W-:Y:S02]  /*1160*/  ISETP.NE.AND P0, PT, RZ, c[0x0][0x1c8], PT ;  /* 0x00007200ff007a0c */ /* 0x000fe40003f05270 */
[----:B------:R-:W-:Y:S02]  /*1170*/  ISETP.GE.U32.AND P3, PT, R3, R4, PT ;  /* 0x000000040300720c */ /* 0x000fe40003f66070 */
[----:B------:R-:W-:-:S04]  /*1180*/  LOP3.LUT R3, R156, c[0x0][0x1c8], RZ, 0x3c, !PT ;  /* 0x000072009c037a12 */ /* 0x000fc800078e3cff */
[----:B------:R-:W-:Y:S02]  /*1190*/  ISETP.GE.AND P1, PT, R3, RZ, PT ;  /* 0x000000ff0300720c */ /* 0x000fe40003f26270 */
[----:B------:R-:W-:-:S05]  /*11a0*/  SHF.R.S32.HI R3, RZ, 0x1f, R7 ;  /* 0x0000001fff037819 */ /* 0x000fca0000011407 */
[----:B------:R-:W-:-:S04]  /*11b0*/  @P3 IADD3 R2, R2, 0x1, RZ ;  /* 0x0000000102023810 */ /* 0x000fc80007ffe0ff */
[----:B------:R-:W-:Y:S01]  /*11c0*/  MOV R4, R2 ;  /* 0x0000000200047202 */ /* 0x000fe20000000f00 */
[----:B------:R-:W-:-:S04]  /*11d0*/  IMAD R2, R3, c[0x0][0x198], RZ ;  /* 0x0000660003027a24 */ /* 0x000fc800078e02ff */
[----:B------:R-:W-:Y:S01]  /*11e0*/  @!P1 IMAD.MOV R4, RZ, RZ, -R4 ;  /* 0x000000ffff049224 */ /* 0x000fe200078e0a04 */
[----:B------:R-:W-:Y:S01]  /*11f0*/  @!P0 LOP3.LUT R4, RZ, c[0x0][0x1c8], RZ, 0x33, !PT ;  /* 0x00007200ff048a12 */ /* 0x000fe200078e33ff */
[----:B------:R-:W-:-:S03]  /*1200*/  IMAD R5, R7, c[0x0][0x19c], R2 ;  /* 0x0000670007057a24 */ /* 0x000fc600078e0202 */
[----:B------:R-:W-:Y:S01]  /*1210*/  SHF.R.S32.HI R2, RZ, 0x1f, R4 ;  /* 0x0000001fff027819 */ /* 0x000fe20000011404 */
[----:B------:R-:W-:Y:S02]  /*1220*/  IMAD.IADD R165, R13, 0x1, R5 ;  /* 0x000000010da57824 */ /* 0x000fe400078e0205 */
[----:B------:R-:W-:Y:S02]  /*1230*/  IMAD.MOV.U32 R5, RZ, RZ, R7 ;  /* 0x000000ffff057224 */ /* 0x000fe400078e0007 */
[----:B------:R-:W-:Y:S02]  /*1240*/  IMAD R13, R2, c[0x0][0x1b0], RZ ;  /* 0x00006c00020d7a24 */ /* 0x000fe400078e02ff */
[----:B------:R-:W-:-:S04]  /*1250*/  IMAD.WIDE.U32 R164, R4, c[0x0][0x1b0], R164 ;  /* 0x00006c0004a47a25 */ /* 0x000fc800078e00a4 */
[----:B------:R-:W-:-:S05]  /*1260*/  IMAD R13, R4, c[0x0][0x1b4], R13 ;  /* 0x00006d00040d7a24 */ /* 0x000fca00078e020d */
[----:B------:R-:W-:Y:S01]  /*1270*/  IADD3 R13, R165, R13, RZ ;  /* 0x0000000da50d7210 */ /* 0x000fe20007ffe0ff */
        /* <DEDUP_REMOVED lines=12> */
.L_x_2036:
[----:B------:R1:W5:Y:S01]  /*1340*/  @P5 LDG.E R130, [R158.64] ;  /* 0x000000069e825981 */ /* 0x000362000c1e1900 */
[----:B------:R-:W-:Y:S01]  /*1350*/  ISETP.NE.AND P0, PT, R151, -0x1, PT ;  /* 0xffffffff9700780c */ /* 0x000fe20003f05270 */
[----:B------:R-:W-:Y:S01]  /*1360*/  IMAD.MOV.U32 R10, RZ, RZ, 0x2 ;  /* 0x00000002ff0a7424 */ /* 0x000fe200078e00ff */
[----:B------:R-:W-:Y:S01]  /*1370*/  MOV R17, c[0x0][0x230] ;  /* 0x00008c0000117a02 */ /* 0x000fe20000000f00 */
[----:B------:R-:W-:Y:S01]  /*1380*/  IMAD.MOV.U32 R83, RZ, RZ, c[0x0][0x230] ;  /* 0x00008c00ff537624 */ /* 0x000fe200078e00ff */
[----:B------:R-:W-:Y:S01]  /*1390*/  SHF.R.S32.HI R23, RZ, 0x1f, R64 ;  /* 0x0000001fff177819 */ /* 0x000fe20000011440 */
[----:B------:R-:W-:Y:S02]  /*13a0*/  IMAD.MOV.U32 R16, RZ, RZ, RZ ;  /* 0x000000ffff107224 */ /* 0x000fe400078e00ff */
[----:B------:R-:W-:Y:S01]  /*13b0*/  IMAD.MOV.U32 R160, RZ, RZ, c[0x0][0x198] ;  /* 0x00006600ffa07624 */ /* 0x000fe200078e00ff */
[CC--:B------:R-:W-:Y:S01]  /*13c0*/  LEA.HI R73, R23.reuse, R64.reuse, RZ, 0x3 ;  /* 0x0000004017497211 */ /* 0x0c0fe200078f18ff */
[----:B------:R-:W-:Y:S01]  /*13d0*/  IMAD.HI.U32 R83, R10, R83, R16 ;  /* 0x000000530a537227 */ /* 0x000fe200078e0010 */
[----:B------:R-:W-:-:S02]  /*13e0*/  LEA.HI R17, R23, R64, RZ, 0x2 ;  /* 0x0000004017117211 */ /* 0x000fc400078f10ff */
[----:B------:R-:W-:Y:S01]  /*13f0*/  SHF.R.S32.HI R68, RZ, 0x3, R73 ;  /* 0x00000003ff447819 */ /* 0x000fe20000011449 */
[----:B------:R-:W-:Y:S01]  /*1400*/  @!P0 IMAD R0, R6, c[0x0][0x178], RZ ;  /* 0x00005e0006008a24 */ /* 0x000fe200078e02ff */
[----:B------:R-:W-:Y:S01]  /*1410*/  LOP3.LUT R25, R17, 0xfffffffc, RZ, 0xc0, !PT ;  /* 0xfffffffc11197812 */ /* 0x000fe200078ec0ff */
[----:B-----5:R-:W-:Y:S01]  /*1420*/  @P0 IMAD.WIDE.U32 R14, R151, c[0x0][0x190], RZ ;  /* 0x00006400970e0a25 */ /* 0x020fe200078e00ff */
[----:B------:R-:W-:Y:S02]  /*1430*/  SHF.R.S32.HI R148, RZ, 0x2, R17 ;  /* 0x00000002ff947819 */ /* 0x000fe40000011411 */
[----:B------:R-:W-:Y:S01]  /*1440*/  IADD3 R80, -R25, R64, RZ ;  /* 0x0000004019507210 */ /* 0x000fe20007ffe1ff */
[----:B------:R-:W-:Y:S01]  /*1450*/  @!P0 IMAD.WIDE.U32 R18, R9, c[0x0][0x178], RZ ;  /* 0x00005e0009128a25 */ /* 0x000fe200078e00ff */
[----:B------:R-:W-:Y:S02]  /*1460*/  LEA.HI R17, R17, R148, RZ, 0x1 ;  /* 0x0000009411117211 */ /* 0x000fe400078f08ff */
[-C--:B------:R-:W-:Y:S01]  /*1470*/  LEA.HI R65, R23, R64.reuse, RZ, 0x5 ;  /* 0x0000004017417211 */ /* 0x080fe200078f28ff */
[----:B------:R-:W-:Y:S01]  /*1480*/  @!P0 IMAD R0, R9, c[0x0][0x17c], R0 ;  /* 0x00005f0009008a24 */ /* 0x000fe200078e0200 */
[----:B------:R-:W-:Y:S01]  /*1490*/  LOP3.LUT R17, R17, 0x7fffffe, RZ, 0xc0, !PT ;  /* 0x07fffffe11117812 */ /* 0x000fe200078ec0ff */
[----:B------:R-:W-:Y:S01]  /*14a0*/  @P0 IMAD R15, R151, c[0x0][0x194], R15 ;  /* 0x00006500970f0a24 */ /* 0x000fe200078e020f */
[----:B------:R-:W-:Y:S01]  /*14b0*/  SHF.R.S32.HI R146, RZ, 0x5, R65 ;  /* 0x00000005ff927819 */ /* 0x000fe20000011441 */
[----:B------:R-:W-:Y:S01]  /*14c0*/  @!P0 IMAD.IADD R15, R19, 0x1, R0 ;  /* 0x00000001130f8824 */ /* 0x000fe200078e0200 */
[----:B------:R-:W-:Y:S01]  /*14d0*/  SHF.R.S32.HI R149, RZ, 0x1f, R148 ;  /* 0x0000001fff957819 */ /* 0x000fe20000011494 */
[----:B------:R-:W-:Y:S01]  /*14e0*/  IMAD.SHL.U32 R19, R68, 0x40, RZ ;  /* 0x0000004044137824 */ /* 0x000fe200078e00ff */
[----:B------:R-:W-:Y:S01]  /*14f0*/  LEA.HI R72, R23, R64, RZ, 0x4 ;  /* 0x0000004017487211 */ /* 0x000fe200078f20ff */
[----:B------:R-:W-:Y:S01]  /*1500*/  @!P0 IMAD.MOV.U32 R14, RZ, RZ, R18 ;  /* 0x000000ffff0e8224 */ /* 0x000fe200078e0012 */
[----:B------:R-:W-:Y:S01]  /*1510*/  SHF.R.S32.HI R79, RZ, 0x1, R83 ;  /* 0x00000001ff4f7819 */ /* 0x000fe20000011453 */
[----:B------:R-:W-:Y:S01]  /*1520*/  IMAD.SHL.U32 R18, R80, 0x8, RZ ;  /* 0x0000000850127824 */ /* 0x000fe200078e00ff */
[----:B------:R-:W-:Y:S01]  /*1530*/  LOP3.LUT R19, R19, 0xc0, RZ, 0xc0, !PT ;  /* 0x000000c013137812 */ /* 0x000fe200078ec0ff */
[----:B------:R-:W-:Y:S01]  /*1540*/  IMAD.IADD R17, R148, 0x1, -R17 ;  /* 0x0000000194117824 */ /* 0x000fe200078e0a11 */
[----:B------:R-:W-:Y:S01]  /*1550*/  LOP3.LUT R71, R72, 0xfffffff0, RZ, 0xc0, !PT ;  /* 0xfffffff048477812 */ /* 0x000fe200078ec0ff */
[----:B------:R-:W-:Y:S01]  /*1560*/  IMAD.WIDE R20, R21, 0x40, R148 ;  /* 0x0000004015147825 */ /* 0x000fe200078e0294 */
[----:B------:R-:W-:-:S02]  /*1570*/  LOP3.LUT R0, R19, 0x18, R18, 0xf8, !PT ;  /* 0x0000001813007812 */ /* 0x000fc400078ef812 */
[----:B------:R-:W-:Y:S01]  /*1580*/  SHF.R.U32.HI R19, RZ, 0x3, R19 ;  /* 0x00000003ff137819 */ /* 0x000fe20000011613 */
[----:B------:R-:W-:Y:S01]  /*1590*/  IMAD R146, R146, 0x8, R17 ;  /* 0x0000000892927824 */ /* 0x000fe200078e0211 */
[----:B------:R-:W-:Y:S01]  /*15a0*/  IADD3 R10, P0, R18, R8, RZ ;  /* 0x00000008120a7210 */ /* 0x000fe20007f1e0ff */
[----:B------:R-:W-:Y:S01]  /*15b0*/  IMAD R17, R2, c[0x0][0x1b8], RZ ;  /* 0x00006e0002117a24 */ /* 0x000fe200078e02ff */
[----:B------:R-:W-:Y:S01]  /*15c0*/  LOP3.LUT R19, R0, R19, RZ, 0x3c, !PT ;  /* 0x0000001300137212 */ /* 0x000fe200078e3cff */
[----:B------:R-:W-:Y:S01]  /*15d0*/  IMAD.MOV.U32 R51, RZ, RZ, 0x10 ;  /* 0x00000010ff337424 */ /* 0x000fe200078e00ff */
[----:B------:R-:W-:Y:S01]  /*15e0*/  IADD3 R14, P1, R18, R14, RZ ;  /* 0x0000000e120e7210 */ /* 0x000fe20007f3e0ff */
[----:B------:R-:W-:Y:S01]  /*15f0*/  IMAD R0, R4, c[0x0][0x1bc], R17 ;  /* 0x00006f0004007a24 */ /* 0x000fe200078e0211 */
[----:B------:R-:W-:Y:S01]  /*1600*/  IADD3 R71, -R71, R64, RZ ;  /* 0x0000004047477210 */ /* 0x000fe20007ffe1ff */
[----:B------:R-:W-:Y:S01]  /*1610*/  IMAD.U32 R146, R146, 0x20, R19 ;  /* 0x0000002092927824 */ /* 0x000fe200078e0013 */
[----:B------:R-:W-:-:S02]  /*1620*/  SHF.R.S32.HI R19, RZ, 0x1f, R18 ;  /* 0x0000001fff137819 */ /* 0x000fc40000011412 */
[----:B------:R-:W-:Y:S02]  /*1630*/  LEA.HI R74, R71, R71, RZ, 0x1 ;  /* 0x00000047474a7211 */ /* 0x000fe400078f08ff */
[----:B------:R-:W-:Y:S01]  /*1640*/  SHF.L.U32 R80, R80, 0x2, RZ ;  /* 0x0000000250507819 */ /* 0x000fe200000006ff */
[C---:B------:R-:W-:Y:S01]  /*1650*/  IMAD.X R11, R19.reuse, 0x1, R11, P0 ;  /* 0x00000001130b7824 */ /* 0x040fe200000e060b */
[----:B------:R-:W-:Y:S01]  /*1660*/  IADD3 R162, P0, R148, R5, RZ ;  /* 0x0000000594a27210 */ /* 0x000fe20007f1e0ff */
[----:B------:R-:W-:Y:S01]  /*1670*/  IMAD.X R15, R19, 0x1, R15, P1 ;  /* 0x00000001130f7824 */ /* 0x000fe200008e060f */
[----:B------:R-:W-:Y:S01]  /*1680*/  SHF.R.S32.HI R17, RZ, 0x1, R74 ;  /* 0x00000001ff117819 */ /* 0x000fe2000001144a */
[----:B------:R-:W-:Y:S01]  /*1690*/  IMAD R5, R21, c[0x0][0x190], RZ ;  /* 0x0000640015057a24 */ /* 0x000fe200078e02ff */
[----:B------:R-:W-:Y:S01]  /*16a0*/  IADD3.X R3, R149, R3, RZ, P0, !PT ;  /* 0x0000000395037210 */ /* 0x000fe200007fe4ff */
[----:B------:R-:W-:Y:S01]  /*16b0*/  IMAD.WIDE.U32 R10, R4, c[0x0][0x1b8], R10 ;  /* 0x00006e00040a7a25 */ /* 0x000fe200078e000a */
[----:B------:R-:W-:-:S02]  /*16c0*/  SHF.R.S32.HI R8, RZ, 0x1f, R74 ;  /* 0x0000001fff087819 */ /* 0x000fc4000001144a */
[----:B------:R-:W-:Y:S01]  /*16d0*/  IADD3 R164, P0, R18, R164, RZ ;  /* 0x000000a412a47210 */ /* 0x000fe20007f1e0ff */
[----:B------:R-:W-:Y:S01]  /*16e0*/  IMAD R5, R20, c[0x0][0x194], R5 ;  /* 0x0000650014057a24 */ /* 0x000fe200078e0205 */
[----:B------:R-:W-:Y:S01]  /*16f0*/  LEA.HI R8, R8, R17, RZ, 0x2 ;  /* 0x0000001108087211 */ /* 0x000fe200078f10ff */
[----:B------:R-:W-:Y:S01]  /*1700*/  IMAD.WIDE.U32 R14, R20, c[0x0][0x190], R14 ;  /* 0x00006400140e7a25 */ /* 0x000fe200078e000e */
[----:B------:R-:W-:Y:S02]  /*1710*/  LOP3.LUT R65, R65, 0xffffffe0, RZ, 0xc0, !PT ;  /* 0xffffffe041417812 */ /* 0x000fe400078ec0ff */
[----:B------:R-:W-:Y:S01]  /*1720*/  LOP3.LUT R8, R8, 0xfffffffc, RZ, 0xc0, !PT ;  /* 0xfffffffc08087812 */ /* 0x000fe200078ec0ff */
[----:B------:R-:W-:Y:S01]  /*1730*/  IMAD R3, R3, c[0x0][0x1a0], RZ ;  /* 0x0000680003037a24 */ /* 0x000fe200078e02ff */
[----:B------:R-:W-:Y:S01]  /*1740*/  SHF.L.U32 R62, R160, 0x5, RZ ;  /* 0x00000005a03e7819 */ /* 0x000fe200000006ff */
[----:B------:R-:W-:Y:S01]  /*1750*/  IMAD.IADD R11, R11, 0x1, R0 ;  /* 0x000000010b0b7824 */ /* 0x000fe200078e0200 */
[----:B------:R-:W-:Y:S01]  /*1760*/  SHF.R.S32.HI R0, RZ, 0x1f, R156 ;  /* 0x0000001fff007819 */ /* 0x000fe2000001149c */
[----:B------:R-:W-:Y:S01]  /*1770*/  IMAD.IADD R15, R15, 0x1, R5 ;  /* 0x000000010f0f7824 */ /* 0x000fe200078e0205 */
[----:B------:R-:W-:Y:S01]  /*1780*/  SHF.L.U32 R82, R79, 0x5, RZ ;  /* 0x000000054f527819 */ /* 0x000fe200000006ff */
[C---:B------:R-:W-:Y:S01]  /*1790*/  IMAD R5, R162.reuse, c[0x0][0x1a4], R3 ;  /* 0x00006900a2057a24 */ /* 0x040fe200078e0203 */
[----:B------:R-:W-:Y:S01]  /*17a0*/  MOV R3, 0x5 ;  /* 0x0000000500037802 */ /* 0x000fe20000000f00 */
[----:B------:R-:W-:Y:S01]  /*17b0*/  IMAD.WIDE.U32 R162, R162, c[0x0][0x1a0], R10 ;  /* 0x00006800a2a27a25 */ /* 0x000fe200078e000a */
[----:B------:R-:W-:-:S02]  /*17c0*/  SHF.R.S32.HI R11, RZ, 0x1f, R76 ;  /* 0x0000001fff0b7819 */ /* 0x000fc4000001144c */
[----:B------:R-:W-:Y:S01]  /*17d0*/  SHF.L.U64.HI R61, R160, R3, c[0x0][0x19c] ;  /* 0x00006700a03d7619 */ /* 0x000fe20000010203 */
[----:B------:R-:W-:Y:S01]  /*17e0*/  IMAD.X R165, R19, 0x1, R13, P0 ;  /* 0x0000000113a57824 */ /* 0x000fe200000e060d */
[----:B------:R-:W-:Y:S01]  /*17f0*/  LEA.HI R90, R11, R76, RZ, 0x7 ;  /* 0x0000004c0b5a7211 */ /* 0x000fe200078f38ff */
[----:B------:R-:W-:Y:S01]  /*1800*/  IMAD.IADD R70, R17, 0x1, -R8 ;  /* 0x0000000111467824 */ /* 0x000fe200078e0a08 */
[----:B------:R-:W-:Y:S01]  /*1810*/  IADD3 R54, R163, R5, RZ ;  /* 0x00000005a3367210 */ /* 0x000fe20007ffe0ff */
[----:B------:R-:W-:Y:S01]  /*1820*/  IMAD R75, R0, c[0x0][0x1a8], RZ ;  /* 0x00006a00004b7a24 */ /* 0x000fe200078e02ff */
[----:B------:R-:W-:Y:S01]  /*1830*/  SHF.R.S32.HI R90, RZ, 0x7, R90 ;  /* 0x00000007ff5a7819 */ /* 0x000fe2000001145a */
[----:B------:R-:W-:Y:S01]  /*1840*/  IMAD R81, R148, R79, R80 ;  /* 0x0000004f94517224 */ /* 0x000fe200078e0250 */
[----:B------:R-:W-:Y:S01]  /*1850*/  LOP3.LUT P1, RZ, R70, 0x2, RZ, 0xc0, !PT ;  /* 0x0000000246ff7812 */ /* 0x000fe2000782c0ff */
[----:B------:R-:W-:Y:S01]  /*1860*/  IMAD R11, R149, c[0x0][0x198], RZ ;  /* 0x00006600950b7a24 */ /* 0x000fe200078e02ff */
[----:B------:R-:W-:Y:S01]  /*1870*/  IMNMX R90, RZ, R90, !PT ;  /* 0x0000005aff5a7217 */ /* 0x000fe20007800200 */
[----:B------:R-:W-:Y:S01]  /*1880*/  IMAD R75, R156, c[0x0][0x1ac], R75 ;  /* 0x00006b009c4b7a24 */ /* 0x000fe200078e024b */
[--C-:B------:R-:W-:Y:S01]  /*1890*/  SHF.R.S32.HI R78, RZ, 0x1f, R81.reuse ;  /* 0x0000001fff4e7819 */ /* 0x100fe20000011451 */
[----:B------:R-:W-:Y:S01]  /*18a0*/  IMAD.MOV.U32 R0, RZ, RZ, c[0x0][0x1a0] ;  /* 0x00006800ff007624 */ /* 0x000fe200078e00ff */
[----:B------:R-:W-:Y:S01]  /*18b0*/  ISETP.GT.AND P0, PT, R55, R90, PT ;  /* 0x0000005a3700720c */ /* 0x000fe20003f04270 */
[----:B------:R-:W-:Y:S01]  /*18c0*/  IMAD.IADD R80, R80, 0x1, R81 ;  /* 0x0000000150507824 */ /* 0x000fe200078e0251 */
[----:B------:R-:W-:Y:S01]  /*18d0*/  SEL R51, R51, 0xfffffff0, !P1 ;  /* 0xfffffff033337807 */ /* 0x000fe20004800000 */
[----:B------:R-:W-:Y:S01]  /*18e0*/  IMAD.WIDE.U32 R156, R156, c[0x0][0x1a8], R14 ;  /* 0x00006a009c9c7a25 */ /* 0x000fe200078e000e */
[----:B------:R-:W-:-:S02]  /*18f0*/  SHF.L.U64.HI R66, R0, R3, c[0x0][0x1a4] ;  /* 0x0000690000427619 */ /* 0x000fc40000010203 */
[----:B------:R-:W-:Y:S01]  /*1900*/  SHF.R.S32.HI R77, RZ, 0x1f, R80 ;  /* 0x0000001fff4d7819 */ /* 0x000fe20000011450 */
[C---:B------:R-:W-:Y:S02]  /*1910*/  IMAD R11, R148.reuse, c[0x0][0x19c], R11 ;  /* 0x00006700940b7a24 */ /* 0x040fe400078e020b */
[----:B------:R-:W-:-:S04]  /*1920*/  IMAD.WIDE.U32 R164, R148, c[0x0][0x198], R164 ;  /* 0x0000660094a47a25 */ /* 0x000fc800078e00a4 */
[----:B------:R-:W-:Y:S02]  /*1930*/  IMAD.SHL.U32 R69, R0, 0x20, RZ ;  /* 0x0000002000457824 */ /* 0x000fe400078e00ff */
[----:B------:R-:W-:Y:S02]  /*1940*/  IMAD.IADD R65, R64, 0x1, -R65 ;  /* 0x0000000140417824 */ /* 0x000fe400078e0a41 */
[----:B------:R-:W-:Y:S02]  /*1950*/  IMAD.IADD R60, R165, 0x1, R11 ;  /* 0x00000001a53c7824 */ /* 0x000fe400078e020b */
[----:B------:R-:W-:Y:S02]  /*1960*/  IMAD.IADD R75, R157, 0x1, R75 ;  /* 0x000000019d4b7824 */ /* 0x000fe400078e024b */
[----:B------:R-:W-:Y:S01]  /*1970*/  @!P5 IMAD.MOV.U32 R130, RZ, RZ, RZ ;  /* 0x000000ffff82d224 */ /* 0x000fe200078e00ff */
[----:B------:R-:W-:Y:S05]  /*1980*/  @!P0 BRA `(.L_x_2038) ;  /* 0x00007fe000008947 */ /* 0x000fea0003800000 */
[----:B-1----:R-:W-:Y:S01]  /*1990*/  SHF.R.S32.HI R5, RZ, 0x1f, R7 ;  /* 0x0000001fff057819 */ /* 0x002fe20000011407 */
[----:B------:R-:W-:Y:S01]  /*19a0*/  IMAD R8, R6, c[0x0][0x280], RZ ;  /* 0x0000a00006087a24 */ /* 0x000fe200078e02ff */
[----:B------:R-:W-:Y:S01]  /*19b0*/  SHF.R.S32.HI R11, RZ, 0x1f, R76 ;  /* 0x0000001fff0b7819 */ /* 0x000fe2000001144c */
[----:B------:R-:W-:Y:S01]  /*19c0*/  IMAD.WIDE.U32 R12, R9, c[0x0][0x280], R18 ;  /* 0x0000a000090c7a25 */ /* 0x000fe200078e0012 */
[----:B------:R-:W-:Y:S01]  /*19d0*/  IADD3 R10, P1, P0, R7, R148, -R76 ;  /* 0x00000094070a7210 */ /* 0x000fe2000783e84c */
[----:B------:R-:W-:Y:S01]  /*19e0*/  UMOV UR9, 0x40 ;  /* 0x0000004000097882 */ /* 0x000fe20000000000 */
[----:B------:R-:W-:Y:S01]  /*19f0*/  IADD3 R103, P5, R62, R62, RZ ;  /* 0x0000003e3e677210 */ /* 0x000fe20007fbe0ff */
[----:B------:R-:W-:Y:S01]  /*1a00*/  IMAD R8, R9, c[0x0][0x284], R8 ;  /* 0x0000a10009087a24 */ /* 0x000fe200078e0208 */
[----:B------:R-:W-:Y:S01]  /*1a10*/  IADD3.X R5, R5, R149, ~R11, P1, P0 ;  /* 0x0000009505057210 */ /* 0x000fe20000fe0c0b */
[----:B------:R-:W-:Y:S01]  /*1a20*/  IMAD R6, R6, c[0x0][0x278], RZ ;  /* 0x00009e0006067a24 */ /* 0x000fe200078e02ff */
[----:B------:R-:W-:Y:S01]  /*1a30*/  IADD3 R99, P4, R103, 0x20, RZ ;  /* 0x0000002067637810 */ /* 0x000fe20007f9e0ff */
[----:B------:R-:W-:Y:S01]  /*1a40*/  IMAD.IADD R13, R13, 0x1, R8 ;  /* 0x000000010d0d7824 */ /* 0x000fe200078e0208 */
[----:B------:R-:W-:Y:S01]  /*1a50*/  ULDC.64 UR4, c[0x0][0x1a0] ;  /* 0x0000680000047ab9 */ /* 0x000fe20000000a00 */
[----:B------:R-:W-:Y:S01]  /*1a60*/  IMAD R11, R5, c[0x0][0x290], RZ ;  /* 0x0000a400050b7a24 */ /* 0x000fe200078e02ff */
[----:B------:R-:W-:Y:S01]  /*1a70*/  IADD3 R103, P3, R103, 0x40, RZ ;  /* 0x0000004067677810 */ /* 0x000fe20007f7e0ff */
[C---:B------:R-:W-:Y:S01]  /*1a80*/  IMAD.WIDE.U32 R14, R9.reuse, c[0x0][0x278], R18 ;  /* 0x00009e00090e7a25 */ /* 0x040fe200078e0012 */
[----:B------:R-:W-:Y:S01]  /*1a90*/  UIMAD UR10, UR9, UR5, URZ ;  /* 0x00000005090a72a4 */ /* 0x000fe2000f8e023f */
[C---:B------:R-:W-:Y:S01]  /*1aa0*/  IADD3 R147, R82.reuse, 0x20, RZ ;  /* 0x0000002052937810 */ /* 0x040fe20007ffe0ff */
[----:B------:R-:W-:Y:S01]  /*1ab0*/  UMOV UR8, 0xc0 ;  /* 0x000000c000087882 */ /* 0x000fe20000000000 */
[----:B------:R-:W-:Y:S01]  /*1ac0*/  IMAD R6, R9, c[0x0][0x27c], R6 ;  /* 0x00009f0009067a24 */ /* 0x000fe200078e0206 */
[----:B------:R-:W-:Y:S01]  /*1ad0*/  IADD3 R145, R82, 0x40, RZ ;  /* 0x0000004052917810 */ /* 0x000fe20007ffe0ff */
[C---:B------:R-:W-:Y:S01]  /*1ae0*/  IMAD R11, R10.reuse, c[0x0][0x294], R11 ;  /* 0x0000a5000a0b7a24 */ /* 0x040fe200078e020b */
[----:B------:R-:W-:Y:S01]  /*1af0*/  UIMAD UR11, UR8, UR5, URZ ;  /* 0x00000005080b72a4 */ /* 0x000fe2000f8e023f */
[----:B------:R-:W-:Y:S01]  /*1b00*/  IMAD.WIDE.U32 R8, R10, c[0x0][0x290], R12 ;  /* 0x0000a4000a087a25 */ /* 0x000fe200078e000c */
[----:B------:R-:W-:Y:S01]  /*1b10*/  IADD3 R141, R82, R145, RZ ;  /* 0x00000091528d7210 */ /* 0x000fe20007ffe0ff */
[----:B------:R-:W-:Y:S01]  /*1b20*/  ULDC UR5, c[0x0][0x294] ;  /* 0x0000a50000057ab9 */ /* 0x000fe20000000800 */
[C---:B------:R-:W-:Y:S01]  /*1b30*/  IADD3 R84, R148.reuse, 0x20, RZ ;  /* 0x0000002094547810 */ /* 0x040fe20007ffe0ff */
[----:B------:R-:W-:Y:S01]  /*1b40*/  IMAD R5, R5, c[0x0][0x288], RZ ;  /* 0x0000a20005057a24 */ /* 0x000fe200078e02ff */
[----:B------:R-:W-:Y:S01]  /*1b50*/  UIMAD UR5, UR8, UR5, URZ ;  /* 0x00000005080572a4 */ /* 0x000fe2000f8e023f */
[----:B------:R-:W-:Y:S01]  /*1b60*/  IMAD.IADD R15, R15, 0x1, R6 ;  /* 0x000000010f0f7824 */ /* 0x000fe200078e0206 */
[----:B------:R-:W-:Y:S01]  /*1b70*/  UIMAD.WIDE.U32 UR12, UR8, UR4, URZ ;  /* 0x00000004080c72a5 */ /* 0x000fe2000f8e003f */
[----:B------:R-:W-:Y:S01]  /*1b80*/  IMAD.IADD R9, R9, 0x1, R11 ;  /* 0x0000000109097824 */ /* 0x000fe200078e020b */
[----:B------:R-:W-:Y:S01]  /*1b90*/  IADD3 R144, R148, 0x40, RZ ;  /* 0x0000004094907810 */ /* 0x000fe20007ffe0ff */
[----:B------:R-:W-:Y:S01]  /*1ba0*/  IMAD R5, R10, c[0x0][0x28c], R5 ;  /* 0x0000a3000a057a24 */ /* 0x000fe200078e0205 */
[----:B------:R-:W-:Y:S01]  /*1bb0*/  IADD3 R142, R148, 0x60, RZ ;  /* 0x00000060948e7810 */ /* 0x000fe20007ffe0ff */
[----:B------:R-:W-:Y:S01]  /*1bc0*/  IMAD.WIDE.U32 R10, R10, c[0x0][0x288], R14 ;  /* 0x0000a2000a0a7a25 */ /* 0x000fe200078e000e */
[C---:B------:R-:W-:Y:S01]  /*1bd0*/  IADD3 R15, R18.reuse, 0x20, RZ ;  /* 0x00000020120f7810 */ /* 0x040fe20007ffe0ff */
[----:B------:R-:W-:Y:S01]  /*1be0*/  ULDC UR4, c[0x0][0x230] ;  /* 0x00008c0000047ab9 */ /* 0x000fe20000000800 */
[----:B------:R-:W-:Y:S01]  /*1bf0*/  IADD3 R14, R18, 0x40, RZ ;  /* 0x00000040120e7810 */ /* 0x000fe20007ffe0ff */
[----:B------:R-:W-:Y:S01]  /*1c00*/  IMAD.IADD R130, R130, 0x1, R7 ;  /* 0x0000000182827824 */ /* 0x000fe200078e0207 */
[----:B------:R-:W-:Y:S01]  /*1c10*/  SHF.R.S32.HI R139, RZ, 0x1f, R82 ;  /* 0x0000001fff8b7819 */ /* 0x000fe20000011452 */
[----:B------:R-:W-:Y:S01]  /*1c20*/  IMAD.IADD R11, R11, 0x1, R5 ;  /* 0x000000010b0b7824 */ /* 0x000fe200078e0205 */
[----:B------:R-:W-:Y:S01]  /*1c30*/  SHF.R.S32.HI R137, RZ, 0x1f, R147 ;  /* 0x0000001fff897819 */ /* 0x000fe20000011493 */
[C---:B------:R-:W-:Y:S01]  /*1c40*/  IMAD R7, R2.reuse, c[0x0][0x2a0], RZ ;  /* 0x0000a80002077a24 */ /* 0x040fe200078e02ff */
[----:B------:R-:W-:Y:S01]  /*1c50*/  SHF.R.S32.HI R136, RZ, 0x1f, R145 ;  /* 0x0000001fff887819 */ /* 0x000fe20000011491 */
[----:B------:R-:W-:Y:S01]  /*1c60*/  IMAD R5, R2, c[0x0][0x298], RZ ;  /* 0x0000a60002057a24 */ /* 0x000fe200078e02ff */
[----:B------:R-:W-:Y:S01]  /*1c70*/  SHF.R.S32.HI R134, RZ, 0x1f, R141 ;  /* 0x0000001fff867819 */ /* 0x000fe2000001148d */
[----:B------:R-:W-:Y:S01]  /*1c80*/  IMAD.WIDE.U32 R12, R0, 0x40, RZ ;  /* 0x00000040000c7825 */ /* 0x000fe200078e00ff */
[----:B------:R-:W-:-:S02]  /*1c90*/  UIADD3 UR11, UR13, UR11, URZ ;  /* 0x0000000b0d0b7290 */ /* 0x000fc4000fffe03f */
[----:B------:R-:W-:Y:S01]  /*1ca0*/  ULDC.U8 UR8, c[0x0][0x313] ;  /* 0x0000c4c000087ab9 */ /* 0x000fe20000000000 */
[C---:B------:R-:W-:Y:S01]  /*1cb0*/  IMAD R2, R4.reuse, c[0x0][0x2a4], R7 ;  /* 0x0000a90004027a24 */ /* 0x040fe200078e0207 */
[----:B------:R-:W-:Y:S01]  /*1cc0*/  IADD3 R116, R13, UR10, RZ ;  /* 0x0000000a0d747c10 */ /* 0x000fe2000fffe0ff */
[C---:B------:R-:W-:Y:S01]  /*1cd0*/  IMAD R0, R4.reuse, c[0x0][0x29c], R5 ;  /* 0x0000a70004007a24 */ /* 0x040fe200078e0205 */
[----:B------:R-:W-:Y:S01]  /*1ce0*/  ULDC UR10, c[0x0][0x19c] ;  /* 0x00006700000a7ab9 */ /* 0x000fe20000000800 */
[----:B------:R-:W-:Y:S01]  /*1cf0*/  IMAD.WIDE.U32 R8, R4, c[0x0][0x2a0], R8 ;  /* 0x0000a80004087a25 */ /* 0x000fe200078e0008 */
[----:B------:R-:W-:Y:S01]  /*1d00*/  UIMAD UR10, UR9, UR10, URZ ;  /* 0x0000000a090a72a4 */ /* 0x000fe2000f8e023f */
[----:B------:R-:W-:Y:S02]  /*1d10*/  SHF.L.U64.HI R116, R12, 0x1, R116 ;  /* 0x000000010c747819 */ /* 0x000fe40000010274 */
[----:B------:R-:W-:Y:S01]  /*1d20*/  IMAD.WIDE.U32 R4, R4, c[0x0][0x298], R10 ;  /* 0x0000a60004047a25 */ /* 0x000fe200078e000a */
[----:B------:R-:W-:-:S03]  /*1d30*/  LEA R124, P1, R8, c[0x0][0x270], 0x1 ;  /* 0x00009c00087c7a11 */ /* 0x000fc600078208ff */
[----:B------:R-:W-:Y:S01]  /*1d40*/  IMAD.IADD R2, R9, 0x1, R2 ;  /* 0x0000000109027824 */ /* 0x000fe200078e0202 */
[----:B------:R-:W-:Y:S01]  /*1d50*/  LEA R126, P0, R4, c[0x0][0x268], 0x1 ;  /* 0x00009a00047e7a11 */ /* 0x000fe200078008ff */
[----:B------:R-:W-:Y:S02]  /*1d60*/  IMAD.IADD R0, R5, 0x1, R0 ;  /* 0x0000000105007824 */ /* 0x000fe400078e0200 */
[----:B------:R-:W-:Y:S01]  /*1d70*/  IMAD R130, R79, R130, RZ ;  /* 0x000000824f827224 */ /* 0x000fe200078e02ff */
[----:B------:R-:W-:Y:S01]  /*1d80*/  LEA.HI.X R125, R8, c[0x0][0x274], R2, 0x1, P1 ;  /* 0x00009d00087d7a11 */ /* 0x000fe200008f0c02 */
[----:B------:R-:W-:Y:S01]  /*1d90*/  IMAD.MOV.U32 R94, RZ, RZ, c[0x0][0x288] ;  /* 0x0000a200ff5e7624 */ /* 0x000fe200078e00ff */
[----:B------:R-:W-:Y:S01]  /*1da0*/  LEA.HI.X R127, R4, c[0x0][0x26c], R0, 0x1, P0 ;  /* 0x00009b00047f7a11 */ /* 0x000fe200000f0c00 */
[----:B------:R-:W-:Y:S01]  /*1db0*/  IMAD.MOV.U32 R154, RZ, RZ, c[0x0][0x290] ;  /* 0x0000a400ff9a7624 */ /* 0x000fe200078e00ff */
[----:B------:R-:W-:Y:S01]  /*1dc0*/  LEA R120, P1, R164, c[0x0][0x168], 0x1 ;  /* 0x00005a00a4787a11 */ /* 0x000fe200078208ff */
[----:B------:R-:W-:Y:S01]  /*1dd0*/  IMAD.X R102, R61, 0x1, R61, P5 ;  /* 0x000000013d667824 */ /* 0x000fe200028e063d */
[----:B------:R-:W-:Y:S01]  /*1de0*/  LEA R122, P0, R162, c[0x0][0x170], 0x1 ;  /* 0x00005c00a27a7a11 */ /* 0x000fe200078008ff */
[----:B------:R-:W-:Y:S01]  /*1df0*/  IMAD.SHL.U32 R92, R94, 0x20, RZ ;  /* 0x000000205e5c7824 */ /* 0x000fe200078e00ff */
[----:B------:R-:W-:Y:S01]  /*1e00*/  LEA.HI.X R119, R164, c[0x0][0x16c], R60, 0x1, P1 ;  /* 0x00005b00a4777a11 */ /* 0x000fe200008f0c3c */
[----:B------:R-:W-:Y:S01]  /*1e10*/  IMAD.X R98, RZ, RZ, R102, P4 ;  /* 0x000000ffff627224 */ /* 0x000fe200020e0666 */
[----:B------:R-:W-:Y:S01]  /*1e20*/  LEA.HI.X R123, R162, c[0x0][0x174], R54, 0x1, P0 ;  /* 0x00005d00a27b7a11 */ /* 0x000fe200000f0c36 */
[----:B------:R-:W-:Y:S01]  /*1e30*/  IMAD.MOV.U32 R93, RZ, RZ, 0x6 ;  /* 0x00000006ff5d7424 */ /* 0x000fe200078e00ff */
[----:B------:R-:W-:Y:S01]  /*1e40*/  SHF.R.S32.HI R131, RZ, 0x1f, R130 ;  /* 0x0000001fff837819 */ /* 0x000fe20000011482 */
[----:B------:R-:W-:Y:S01]  /*1e50*/  IMAD.X R102, RZ, RZ, R102, P3 ;  /* 0x000000ffff667224 */ /* 0x000fe200018e0666 */
[-C--:B------:R-:W-:Y:S01]  /*1e60*/  IADD3 R52, P1, R81, R130.reuse, RZ ;  /* 0x0000008251347210 */ /* 0x080fe20007f3e0ff */
[----:B------:R-:W-:Y:S01]  /*1e70*/  IMAD.IADD R143, R82, 0x1, R147 ;  /* 0x00000001528f7824 */ /* 0x000fe200078e0293 */
[----:B------:R-:W-:Y:S01]  /*1e80*/  IADD3 R130, P0, R80, R130, RZ ;  /* 0x0000008250827210 */ /* 0x000fe20007f1e0ff */
[----:B------:R-:W-:Y:S01]  /*1e90*/  IMAD.SHL.U32 R115, R154, 0x40, RZ ;  /* 0x000000409a737824 */ /* 0x000fe200078e00ff */
[-C--:B------:R-:W-:Y:S01]  /*1ea0*/  SHF.L.U64.HI R91, R94, R3.reuse, c[0x0][0x28c] ;  /* 0x0000a3005e5b7619 */ /* 0x080fe20000010203 */
[C---:B------:R-:W-:Y:S01]  /*1eb0*/  IMAD.SHL.U32 R113, R154.reuse, 0x20, RZ ;  /* 0x000000209a717824 */ /* 0x040fe200078e00ff */
[----:B------:R-:W-:Y:S01]  /*1ec0*/  SHF.L.U64.HI R112, R154, R3, c[0x0][0x294] ;  /* 0x0000a5009a707619 */ /* 0x000fe20000010203 */
[--C-:B------:R-:W-:Y:S01]  /*1ed0*/  IMAD.X R3, R78, 0x1, R131.reuse, P1 ;  /* 0x000000014e037824 */ /* 0x100fe200008e0683 */
[----:B------:R-:W-:Y:S01]  /*1ee0*/  IADD3 R107, P4, R62, R99, RZ ;  /* 0x000000633e6b7210 */ /* 0x000fe20007f9e0ff */
[----:B------:R-:W-:Y:S01]  /*1ef0*/  IMAD.X R131, R77, 0x1, R131, P0 ;  /* 0x000000014d837824 */ /* 0x000fe200000e0683 */
[----:B------:R-:W-:Y:S01]  /*1f00*/  IADD3 R101, P5, R92, R92, RZ ;  /* 0x0000005c5c657210 */ /* 0x000fe20007fbe0ff */
[----:B------:R-:W-:Y:S01]  /*1f10*/  IMAD.WIDE.U32 R160, R160, 0x40, RZ ;  /* 0x00000040a0a07825 */ /* 0x000fe200078e00ff */
[----:B------:R-:W-:-:S02]  /*1f20*/  SHF.L.U64.HI R0, R52, 0x1, R3 ;  /* 0x0000000134007819 */ /* 0x000fc40000010203 */
[C---:B------:R-:W-:Y:S01]  /*1f30*/  SHF.L.U64.HI R131, R130.reuse, 0x1, R131 ;  /* 0x0000000182837819 */ /* 0x040fe20000010283 */
[----:B------:R-:W-:Y:S01]  /*1f40*/  IMAD.SHL.U32 R130, R130, 0x2, RZ ;  /* 0x0000000282827824 */ /* 0x000fe200078e00ff */
[----:B------:R-:W-:Y:S01]  /*1f50*/  IADD3 R97, P1, R101, 0x20, RZ ;  /* 0x0000002065617810 */ /* 0x000fe20007f3e0ff */
[----:B------:R-:W-:Y:S01]  /*1f60*/  IMAD.X R106, R61, 0x1, R98, P4 ;  /* 0x000000013d6a7824 */ /* 0x000fe200020e0662 */
[----:B------:R-:W-:Y:S01]  /*1f70*/  IADD3.X R100, R91, R91, RZ, P5, !PT ;  /* 0x0000005b5b647210 */ /* 0x000fe20002ffe4ff */
[----:B------:R-:W-:Y:S01]  /*1f80*/  IMAD.SHL.U32 R52, R52, 0x2, RZ ;  /* 0x0000000234347824 */ /* 0x000fe200078e00ff */
[----:B------:R-:W-:Y:S01]  /*1f90*/  IADD3 R111, P3, R62, R103, RZ ;  /* 0x000000673e6f7210 */ /* 0x000fe20007f7e0ff */
[----:B------:R-:W-:Y:S01]  /*1fa0*/  IMAD.SHL.U32 R88, R79, 0x40, RZ ;  /* 0x000000404f587824 */ /* 0x000fe200078e00ff */
[----:B------:R-:W-:Y:S01]  /*1fb0*/  IADD3 R101, P0, R101, 0x40, RZ ;  /* 0x0000004065657810 */ /* 0x000fe20007f1e0ff */
[----:B------:R-:W-:Y:S01]  /*1fc0*/  IMAD.X R96, RZ, RZ, R100, P1 ;  /* 0x000000ffff607224 */ /* 0x000fe200008e0664 */
[----:B------:R-:W-:Y:S01]  /*1fd0*/  IADD3 R128, P4, R130, c[0x0][0x2b0], RZ ;  /* 0x0000ac0082807a10 */ /* 0x000fe20007f9e0ff */
[----:B------:R-:W-:Y:S01]  /*1fe0*/  IMAD R86, R79, 0x60, RZ ;  /* 0x000000604f567824 */ /* 0x000fe200078e02ff */
[C---:B------:R-:W-:Y:S01]  /*1ff0*/  SHF.L.U64.HI R114, R154.reuse, R93, c[0x0][0x294] ;  /* 0x0000a5009a727619 */ /* 0x040fe2000001025d */
[----:B------:R-:W-:Y:S01]  /*2000*/  IMAD.WIDE.U32 R154, R154, 0xc0, RZ ;  /* 0x000000c09a9a7825 */ /* 0x000fe200078e00ff */
[----:B------:R-:W-:-:S02]  /*2010*/  IADD3.X R129, R131, c[0x0][0x2b4], RZ, P4, !PT ;  /* 0x0000ad0083817a10 */ /* 0x000fc400027fe4ff */
[----:B------:R-:W-:Y:S01]  /*2020*/  IADD3 R20, P1, R52, c[0x0][0x2b0], RZ ;  /* 0x0000ac0034147a10 */ /* 0x000fe20007f3e0ff */
[C---:B------:R-:W-:Y:S01]  /*2030*/  IMAD.IADD R140, R82.reuse, 0x1, R143 ;  /* 0x00000001528c7824 */ /* 0x040fe200078e028f */
[-C--:B------:R-:W-:Y:S01]  /*2040*/  IADD3 R105, P5, R97, R92.reuse, RZ ;  /* 0x0000005c61697210 */ /* 0x080fe20007fbe0ff */
[----:B------:R-:W-:Y:S01]  /*2050*/  IMAD.IADD R138, R82, 0x1, R141 ;  /* 0x00000001528a7824 */ /* 0x000fe200078e028d */
[----:B------:R-:W-:Y:S01]  /*2060*/  IADD3 R109, P4, R101, R92, RZ ;  /* 0x0000005c656d7210 */ /* 0x000fe20007f9e0ff */
[----:B------:R-:W-:Y:S01]  /*2070*/  IMAD.X R110, R61, 0x1, R102, P3 ;  /* 0x000000013d6e7824 */ /* 0x000fe200018e0666 */
[----:B------:R-:W-:Y:S01]  /*2080*/  IADD3 R130, P3, R130, c[0x0][0x2a8], RZ ;  /* 0x0000aa0082827a10 */ /* 0x000fe20007f7e0ff */
[----:B------:R-:W-:Y:S01]  /*2090*/  IMAD.X R100, RZ, RZ, R100, P0 ;  /* 0x000000ffff647224 */ /* 0x000fe200000e0664 */
[----:B------:R-:W-:Y:S01]  /*20a0*/  IADD3 R52, P0, R52, c[0x0][0x2a8], RZ ;  /* 0x0000aa0034347a10 */ /* 0x000fe20007f1e0ff */
[----:B------:R-:W-:Y:S01]  /*20b0*/  IMAD.MOV.U32 R89, RZ, RZ, c[0x0][0x290] ;  /* 0x0000a400ff597624 */ /* 0x000fe200078e00ff */
[----:B------:R-:W-:Y:S01]  /*20c0*/  SHF.L.U64.HI R93, R94, R93, c[0x0][0x28c] ;  /* 0x0000a3005e5d7619 */ /* 0x000fe2000001025d */
[----:B------:R-:W-:Y:S01]  /*20d0*/  IMAD.SHL.U32 R117, R12, 0x2, RZ ;  /* 0x000000020c757824 */ /* 0x000fe200078e00ff */
[----:B------:R-:W-:Y:S01]  /*20e0*/  SHF.L.U64.HI R114, R115, 0x1, R114 ;  /* 0x0000000173727819 */ /* 0x000fe20000010272 */
[----:B------:R-:W-:Y:S01]  /*20f0*/  IMAD.MOV.U32 R13, RZ, RZ, R55 ;  /* 0x000000ffff0d7224 */ /* 0x000fe200078e0037 */
[----:B------:R-:W-:Y:S01]  /*2100*/  SHF.L.U64.HI R112, R113, 0x1, R112 ;  /* 0x0000000171707819 */ /* 0x000fe20000010270 */
[----:B------:R-:W-:Y:S01]  /*2110*/  IMAD.SHL.U32 R94, R94, 0x40, RZ ;  /* 0x000000405e5e7824 */ /* 0x000fe200078e00ff */
[----:B------:R-:W-:Y:S01]  /*2120*/  SHF.R.S32.HI R87, RZ, 0x1f, R88 ;  /* 0x0000001fff577819 */ /* 0x000fe20000011458 */
[----:B------:R-:W-:Y:S01]  /*2130*/  IMAD.SHL.U32 R115, R115, 0x2, RZ ;  /* 0x0000000273737824 */ /* 0x000fe200078e00ff */
[----:B------:R-:W-:Y:S01]  /*2140*/  SHF.R.S32.HI R85, RZ, 0x1f, R86 ;  /* 0x0000001fff557819 */ /* 0x000fe20000011456 */
[----:B------:R-:W-:Y:S01]  /*2150*/  IMAD.SHL.U32 R113, R113, 0x2, RZ ;  /* 0x0000000271717824 */ /* 0x000fe200078e00ff */
[----:B------:R-:W-:Y:S01]  /*2160*/  IADD3 R95, R161, UR10, RZ ;  /* 0x0000000aa15f7c10 */ /* 0x000fe2000fffe0ff */
[----:B------:R-:W-:Y:S01]  /*2170*/  IMAD.X R104, R96, 0x1, R91, P5 ;  /* 0x0000000160687824 */ /* 0x000fe200028e065b */
[----:B------:R-:W-:Y:S01]  /*2180*/  SHF.R.S32.HI R135, RZ, 0x1f, R143 ;  /* 0x0000001fff877819 */ /* 0x000fe2000001148f */
[----:B------:R-:W-:Y:S01]  /*2190*/  IMAD.X R108, R100, 0x1, R91, P4 ;  /* 0x00000001646c7824 */ /* 0x000fe200020e065b */
[----:B------:R-:W-:Y:S01]  /*21a0*/  IADD3 R118, R155, UR5, RZ ;  /* 0x000000059b767c10 */ /* 0x000fe2000fffe0ff */
[----:B------:R-:W-:Y:S01]  /*21b0*/  IMAD.U32 R89, R89, -0x80, RZ ;  /* 0xffffff8059597824 */ /* 0x000fe200078e00ff */
[----:B------:R-:W-:-:S02]  /*21c0*/  SHF.R.S32.HI R133, RZ, 0x1f, R140 ;  /* 0x0000001fff857819 */ /* 0x000fc4000001148c */
[----:B------:R-:W-:Y:S02]  /*21d0*/  SHF.R.S32.HI R132, RZ, 0x1f, R138 ;  /* 0x0000001fff847819 */ /* 0x000fe4000001148a */
[----:B------:R-:W-:Y:S02]  /*21e0*/  IADD3.X R131, R131, c[0x0][0x2ac], RZ, P3, !PT ;  /* 0x0000ab0083837a10 */ /* 0x000fe40001ffe4ff */
[C---:B------:R-:W-:Y:S02]  /*21f0*/  IADD3.X R21, R0.reuse, c[0x0][0x2b4], RZ, P1, !PT ;  /* 0x0000ad0000157a10 */ /* 0x040fe40000ffe4ff */
[----:B------:R-:W-:Y:S02]  /*2200*/  IADD3.X R53, R0, c[0x0][0x2ac], RZ, P0, !PT ;  /* 0x0000ab0000357a10 */ /* 0x000fe400007fe4ff */
.L_x_2084:
[----:B------:R-:W-:Y:S01]  /*2210*/  IMAD.SHL.U32 R17, R13, 0x80, RZ ;  /* 0x000000800d117824 */ /* 0x000fe200078e00ff */
[----:B------:R-:W-:Y:S04]  /*2220*/  ISETP.NE.AND P6, PT, RZ, UR4, PT ;  /* 0x00000004ff007c0c */ /* 0x000fe8000bfc5270 */
[----:B------:R-:W-:Y:S05]  /*2230*/  IADD3 R16, R17, -0x80, RZ ;  /* 0xffffff8011107810 */ /* 0x000fea0007ffe0ff */
[--C-:B----4-:R-:W-:Y:S02]  /*2240*/  IMAD.IADD R23, R63, 0x1, -R16.reuse ;  /* 0x000000013f177824 */ /* 0x110fe400078e0a10 */
[----:B------:R-:W-:Y:S03]  /*2250*/  IMAD.IADD R3, R76, 0x1, -R16 ;  /* 0x000000014c037824 */ /* 0x000fe600078e0a10 */
[-C--:B------:R-:W-:Y:S02]  /*2260*/  ISETP.GE.AND P1, PT, R148, R23.reuse, PT ;  /* 0x000000179400720c */ /* 0x080fe40003f26270 */
[----:B------:R-:W-:Y:S02]  /*2270*/  ISETP.GE.AND P5, PT, R84, R23, PT ;  /* 0x000000175400720c */ /* 0x000fe40003fa6270 */
[-C--:B------:R-:W-:Y:S02]  /*2280*/  ISETP.GE.AND P1, PT, R148, R3.reuse, !P1 ;  /* 0x000000039400720c */ /* 0x080fe40004f26270 */
[----:B------:R-:W-:Y:S02]  /*2290*/  ISETP.GE.AND P5, PT, R84, R3, !P5 ;  /* 0x000000035400720c */ /* 0x000fe40006fa6270 */
[-C--:B------:R-:W-:Y:S02]  /*22a0*/  ISETP.GE.AND P4, PT, R144, R23.reuse, PT ;  /* 0x000000179000720c */ /* 0x080fe40003f86270 */
[----:B------:R-:W-:Y:S02]  /*22b0*/  ISETP.GE.AND P3, PT, R142, R23, PT ;  /* 0x000000178e00720c */ /* 0x000fe40003f66270 */
[-C--:B------:R-:W-:Y:S02]  /*22c0*/  ISETP.GE.AND P4, PT, R144, R3.reuse, !P4 ;  /* 0x000000039000720c */ /* 0x080fe40006786270 */
[----:B------:R-:W-:Y:S03]  /*22d0*/  ISETP.GE.AND P3, PT, R142, R3, !P3 ;  /* 0x000000038e00720c */ /* 0x000fe60005f66270 */
[----:B-12---:R-:W2:Y:S02]  /*22e0*/  @P1 LDG.E.128 R24, [R124.64] ;  /* 0x000000067c181981 */ /* 0x006ea4000c1e1d00 */
[C---:B------:R-:W-:Y:S05]  /*22f0*/  @P5 IADD3 R32, P0, R124.reuse, R113, RZ ;  /* 0x000000717c205210 */ /* 0x040fea0007f1e0ff */
[----:B------:R-:W-:Y:S01]  /*2300*/  @P5 IMAD.X R33, R125, 0x1, R112, P0 ;  /* 0x000000017d215824 */ /* 0x000fe200000e0670 */
[C---:B------:R-:W-:Y:S04]  /*2310*/  @P5 LEA R34, P0, R69.reuse, R122, 0x1 ;  /* 0x0000007a45225211 */ /* 0x040fe800078008ff */
[----:B------:R-:W-:Y:S02]  /*2320*/  @P5 LEA.HI.X R35, R69, R123, R66, 0x1, P0 ;  /* 0x0000007b45235211 */ /* 0x000fe400000f0c42 */
[----:B------:R-:W-:Y:S05]  /*2330*/  @P4 IADD3 R36, P0, R124, R115, RZ ;  /* 0x000000737c244210 */ /* 0x000fea0007f1e0ff */
[----:B------:R-:W-:Y:S01]  /*2340*/  @P4 IMAD.X R37, R125, 0x1, R114, P0 ;  /* 0x000000017d254824 */ /* 0x000fe200000e0672 */
[----:B------:R-:W-:Y:S05]  /*2350*/  @P4 IADD3 R38, P0, R122, R117, RZ ;  /* 0x000000757a264210 */ /* 0x000fea0007f1e0ff */
[----:B------:R-:W-:Y:S01]  /*2360*/  @P4 IMAD.X R39, R123, 0x1, R116, P0 ;  /* 0x000000017b274824 */ /* 0x000fe200000e0674 */
[----:B------:R-:W-:Y:S05]  /*2370*/  @P3 IADD3 R2, P0, R124, R154, RZ ;  /* 0x0000009a7c023210 */ /* 0x000fea0007f1e0ff */
[----:B------:R-:W-:Y:S01]  /*2380*/  @P3 IMAD.X R3, R125, 0x1, R118, P0 ;  /* 0x000000017d033824 */ /* 0x000fe200000e0676 */
[----:B------:R-:W-:Y:S04]  /*2390*/  @P3 IADD3 R22, P0, R122, UR12, RZ ;  /* 0x0000000c7a163c10 */ /* 0x000fe8000ff1e0ff */
[----:B------:R-:W-:Y:S01]  /*23a0*/  @P3 IADD3.X R23, R123, UR11, RZ, P0, !PT ;  /* 0x0000000b7b173c10 */ /* 0x000fe200087fe4ff */
[----:B--2---:R-:W-:Y:S04]  /*23b0*/  @P1 STG.E.128 [R122.64], R24 ;  /* 0x000000187a001986 */ /* 0x004fe8000c101d06 */
[----:B------:R-:W2:Y:S04]  /*23c0*/  @P1 LDG.E.128 R4, [R124.64+0x40] ;  /* 0x000040067c041981 */ /* 0x000ea8000c1e1d00 */
[----:B--2---:R1:W-:Y:S04]  /*23d0*/  @P1 STG.E.128 [R122.64+0x40], R4 ;  /* 0x000040047a001986 */ /* 0x0043e8000c101d06 */
[----:B------:R2:W3:Y:S02]  /*23e0*/  @P1 LDG.E.128 R8, [R124.64+0x80] ;  /* 0x000080067c081981 */ /* 0x0004e4000c1e1d00 */
[C---:B--2---:R-:W-:Y:S04]  /*23f0*/  LEA R124, P0, R89.reuse, R124, 0x1 ;  /* 0x0000007c597c7211 */ /* 0x044fe800078008ff */
[----:B------:R-:W-:Y:S01]  /*2400*/  LEA.HI.X.SX32 R125, R89, R125, 0x1, P0 ;  /* 0x0000007d597d7211 */ /* 0x000fe200000f0eff */
[----:B---3--:R2:W-:Y:S04]  /*2410*/  @P1 STG.E.128 [R122.64+0x80], R8 ;  /* 0x000080087a001986 */ /* 0x0085e8000c101d06 */
[----:B------:R-:W3:Y:S04]  /*2420*/  @P5 LDG.E.128 R28, [R32.64] ;  /* 0x00000006201c5981 */ /* 0x000ee8000c1e1d00 */
[----:B---3--:R-:W-:Y:S04]  /*2430*/  @P5 STG.E.128 [R34.64], R28 ;  /* 0x0000001c22005986 */ /* 0x008fe8000c101d06 */
[----:B-1----:R-:W3:Y:S04]  /*2440*/  @P5 LDG.E.128 R4, [R32.64+0x40] ;  /* 0x0000400620045981 */ /* 0x002ee8000c1e1d00 */
[----:B---3--:R1:W-:Y:S04]  /*2450*/  @P5 STG.E.128 [R34.64+0x40], R4 ;  /* 0x0000400422005986 */ /* 0x0083e8000c101d06 */
[----:B------:R-:W3:Y:S04]  /*2460*/  @P5 LDG.E.128 R24, [R32.64+0x80] ;  /* 0x0000800620185981 */ /* 0x000ee8000c1e1d00 */
[----:B---3--:R3:W-:Y:S04]  /*2470*/  @P5 STG.E.128 [R34.64+0x80], R24 ;  /* 0x0000801822005986 */ /* 0x0087e8000c101d06 */
[----:B--2---:R-:W2:Y:S04]  /*2480*/  @P4 LDG.E.128 R8, [R36.64] ;  /* 0x0000000624084981 */ /* 0x004ea8000c1e1d00 */
[----:B--2---:R2:W-:Y:S04]  /*2490*/  @P4 STG.E.128 [R38.64], R8 ;  /* 0x0000000826004986 */ /* 0x0045e8000c101d06 */
[----:B-1----:R-:W4:Y:S04]  /*24a0*/  @P4 LDG.E.128 R4, [R36.64+0x40] ;  /* 0x0000400624044981 */ /* 0x002f28000c1e1d00 */
[----:B----4-:R1:W-:Y:S04]  /*24b0*/  @P4 STG.E.128 [R38.64+0x40], R4 ;  /* 0x0000400426004986 */ /* 0x0103e8000c101d06 */
[----:B------:R-:W4:Y:S04]  /*24c0*/  @P4 LDG.E.128 R28, [R36.64+0x80] ;  /* 0x00008006241c4981 */ /* 0x000f28000c1e1d00 */
[----:B----4-:R4:W-:Y:S04]  /*24d0*/  @P4 STG.E.128 [R38.64+0x80], R28 ;  /* 0x0000801c26004986 */ /* 0x0109e8000c101d06 */
[----:B---3--:R-:W3:Y:S04]  /*24e0*/  @P3 LDG.E.128 R24, [R2.64] ;  /* 0x0000000602183981 */ /* 0x008ee8000c1e1d00 */
[----:B---3--:R4:W-:Y:S04]  /*24f0*/  @P3 STG.E.128 [R22.64], R24 ;  /* 0x0000001816003986 */ /* 0x0089e8000c101d06 */
[----:B--2---:R-:W2:Y:S04]  /*2500*/  @P3 LDG.E.128 R8, [R2.64+0x40] ;  /* 0x0000400602083981 */ /* 0x004ea8000c1e1d00 */
[----:B--2---:R4:W-:Y:S04]  /*2510*/  @P3 STG.E.128 [R22.64+0x40], R8 ;  /* 0x0000400816003986 */ /* 0x0049e8000c101d06 */
[----:B-1----:R-:W2:Y:S04]  /*2520*/  @P3 LDG.E.128 R4, [R2.64+0x80] ;  /* 0x0000800602043981 */ /* 0x002ea8000c1e1d00 */
[----:B--2---:R4:W-:Y:S01]  /*2530*/  @P3 STG.E.128 [R22.64+0x80], R4 ;  /* 0x0000800416003986 */ /* 0x0049e2000c101d06 */
[----:B------:R-:W-:-:S05]  /*2540*/  @!P6 BRA `(.L_x_2039) ;  /* 0x00006bb00000e947 */ /* 0x000fca0003800000 */
[----:B------:R-:W-:Y:S11]  /*2550*/  ISETP.NE.AND P0, PT, RZ, UR8, PT ;  /* 0x00000008ff007c0c */ /* 0x000ff6000bf05270 */
[----:B------:R-:W-:Y:S02]  /*2560*/  @!UPT UIADD3 URZ, URZ, URZ, URZ ;  /* 0x0000003f3f3ff290 */ /* 0x000fe4000fffe03f */
[----:B------:R-:W-:-:S05]  /*2570*/  @!P0 BRA `(.L_x_2040) ;  /* 0x0000264000008947 */ /* 0x000fca0003800000 */
[----:B------:R-:W-:Y:S01]  /*2580*/  BSSY B0, `(.L_x_2041) ;  /* 0x000008a000007945 */ /* 0x000fe20003800000 */
[----:B------:R-:W-:-:S05]  /*2590*/  @!P1 BRA `(.L_x_2042) ;  /* 0x0000088000009947 */ /* 0x000fca0003800000 */
[----:B------:R-:W-:Y:S01]  /*25a0*/  ISETP.GE.AND P0, PT, R18, UR4, PT ;  /* 0x0000000412007c0c */ /* 0x000fe2000bf06270 */
[----:B----4-:R-:W2:Y:S01]  /*25b0*/  LDG.E.128 R24, [R126.64] ;  /* 0x000000067e187981 */ /* 0x010ea2000c1e1d00 */
[----:B------:R-:W-:Y:S02]  /*25c0*/  ISETP.GE.AND P1, PT, R15, UR4, PT ;  /* 0x000000040f007c0c */ /* 0x000fe4000bf26270 */
[----:B------:R-:W-:Y:S09]  /*25d0*/  MOV R121, R119 ;  /* 0x0000007700797202 */ /* 0x000ff20000000f00 */
[----:B------:R-:W3:Y:S06]  /*25e0*/  @!P0 LDG.E.64 R22, [R20.64] ;  /* 0x0000000614168981 */ /* 0x000eec000c1e1b00 */
[----:B------:R-:W4:Y:S01]  /*25f0*/  @!P0 LDG.E.64 R38, [R52.64] ;  /* 0x0000000634268981 */ /* 0x000f22000c1e1b00 */
[----:B--2---:R-:W-:Y:S01]  /*2600*/  @!P0 IMAD.U32 R30, R25, 0x10000, RZ ;  /* 0x00010000191e8824 */ /* 0x004fe200078e00ff */
[C---:B------:R-:W-:Y:S02]  /*2610*/  @!P0 SHF.L.U32 R28, R24.reuse, 0x10, RZ ;  /* 0x00000010181c8819 */ /* 0x040fe400000006ff */
[----:B------:R-:W-:Y:S01]  /*2620*/  @!P0 LOP3.LUT R34, R24, 0xffff0000, RZ, 0xc0, !PT ;  /* 0xffff000018228812 */ /* 0x000fe200078ec0ff */
[C---:B---3--:R-:W-:Y:S01]  /*2630*/  @!P0 IMAD.U32 R31, R22.reuse, 0x10000, RZ ;  /* 0x00010000161f8824 */ /* 0x048fe200078e00ff */
[----:B------:R-:W-:Y:S02]  /*2640*/  @!P0 LOP3.LUT R29, R22, 0xffff0000, RZ, 0xc0, !PT ;  /* 0xffff0000161d8812 */ /* 0x000fe400078ec0ff */
[C---:B------:R-:W-:Y:S01]  /*2650*/  @!P0 SHF.L.U32 R22, R23.reuse, 0x10, RZ ;  /* 0x0000001017168819 */ /* 0x040fe200000006ff */
[-C--:B------:R-:W-:Y:S01]  /*2660*/  @!P0 FMUL.FTZ R0, R28, R31.reuse ;  /* 0x0000001f1c008220 */ /* 0x080fe20000410000 */
[----:B------:R-:W-:Y:S01]  /*2670*/  @!P0 LOP3.LUT R23, R23, 0xffff0000, RZ, 0xc0, !PT ;  /* 0xffff000017178812 */ /* 0x000fe200078ec0ff */
[----:B------:R-:W-:Y:S01]  /*2680*/  @!P0 FMUL.FTZ R41, R34, R31 ;  /* 0x0000001f22298220 */ /* 0x000fe20000410000 */
[----:B----4-:R-:W-:Y:S01]  /*2690*/  @!P0 SHF.L.U32 R35, R38, 0x10, RZ ;  /* 0x0000001026238819 */ /* 0x010fe200000006ff */
[----:B------:R-:W-:Y:S01]  /*26a0*/  @!P0 FMUL.FTZ R2, R30, R29 ;  /* 0x0000001d1e028220 */ /* 0x000fe20000410000 */
[----:B------:R-:W-:Y:S01]  /*26b0*/  @!P0 SHF.L.U32 R31, R26, 0x10, RZ ;  /* 0x000000101a1f8819 */ /* 0x000fe200000006ff */
[C---:B------:R-:W-:Y:S01]  /*26c0*/  @!P0 IMAD.U32 R36, R39.reuse, 0x10000, RZ ;  /* 0x0001000027248824 */ /* 0x040fe200078e00ff */
[----:B------:R-:W-:Y:S01]  /*26d0*/  @!P0 LOP3.LUT R39, R39, 0xffff0000, RZ, 0xc0, !PT ;  /* 0xffff000027278812 */ /* 0x000fe200078ec0ff */
[-C--:B------:R-:W-:Y:S01]  /*26e0*/  @!P0 FFMA.FTZ R0, R34, R35.reuse, R0 ;  /* 0x0000002322008223 */ /* 0x080fe20000010000 */
[----:B------:R-:W-:Y:S01]  /*26f0*/  @!P0 LOP3.LUT R37, R38, 0xffff0000, RZ, 0xc0, !PT ;  /* 0xffff000026258812 */ /* 0x000fe200078ec0ff */
[----:B------:R-:W-:Y:S01]  /*2700*/  @!P0 FFMA.FTZ R41, R28, R35, -R41 ;  /* 0x000000231c298223 */ /* 0x000fe20000010829 */
[C---:B------:R-:W-:Y:S01]  /*2710*/  @!P0 LOP3.LUT R38, R27.reuse, 0xffff0000, RZ, 0xc0, !PT ;  /* 0xffff00001b268812 */ /* 0x040fe200078ec0ff */
[----:B------:R-:W-:Y:S01]  /*2720*/  @!P0 IMAD.U32 R28, R27, 0x10000, RZ ;  /* 0x000100001b1c8824 */ /* 0x000fe200078e00ff */
[----:B------:R-:W-:Y:S01]  /*2730*/  @!P0 LOP3.LUT R34, R25, 0xffff0000, RZ, 0xc0, !PT ;  /* 0xffff000019228812 */ /* 0x000fe200078ec0ff */
[-C--:B------:R-:W-:Y:S01]  /*2740*/  @!P0 FMUL.FTZ R3, R31, R22.reuse ;  /* 0x000000161f038220 */ /* 0x080fe20000410000 */
[----:B------:R-:W-:Y:S01]  /*2750*/  @!P0 LOP3.LUT R35, R26, 0xffff0000, RZ, 0xc0, !PT ;  /* 0xffff00001a238812 */ /* 0x000fe200078ec0ff */
[----:B------:R-:W-:Y:S01]  /*2760*/  @!P0 FMUL.FTZ R42, R38, R23 ;  /* 0x00000017262a8220 */ /* 0x000fe20000410000 */
[----:B------:R-:W-:Y:S01]  /*2770*/  @!P0 F2FP.BF16.PACK_AB R41, R0, R41 ;  /* 0x000000290029823e */ /* 0x000fe200000010ff */
[----:B------:R-:W-:Y:S02]  /*2780*/  @!P0 FMUL.FTZ R43, R34, R29 ;  /* 0x0000001d222b8220 */ /* 0x000fe40000410000 */
[----:B------:R-:W-:Y:S01]  /*2790*/  @!P0 FMUL.FTZ R4, R28, R23 ;  /* 0x000000171c048220 */ /* 0x000fe20000410000 */
[----:B------:R-:W-:Y:S01]  /*27a0*/  @!P0 MOV R24, R41 ;  /* 0x0000002900188202 */ /* 0x000fe20000000f00 */
[-C--:B------:R-:W-:Y:S02]  /*27b0*/  @!P0 FFMA.FTZ R2, R34, R37.reuse, R2 ;  /* 0x0000002522028223 */ /* 0x080fe40000010002 */
[C---:B------:R-:W-:Y:S02]  /*27c0*/  @!P0 FMUL.FTZ R40, R35.reuse, R22 ;  /* 0x0000001623288220 */ /* 0x040fe40000410000 */
[-C--:B------:R-:W-:Y:S02]  /*27d0*/  @!P0 FFMA.FTZ R3, R35, R36.reuse, R3 ;  /* 0x0000002423038223 */ /* 0x080fe40000010003 */
[----:B------:R-:W-:Y:S02]  /*27e0*/  @!P0 FFMA.FTZ R43, R30, R37, -R43 ;  /* 0x000000251e2b8223 */ /* 0x000fe4000001082b */
[-C--:B------:R-:W-:Y:S02]  /*27f0*/  @!P0 FFMA.FTZ R42, R28, R39.reuse, -R42 ;  /* 0x000000271c2a8223 */ /* 0x080fe4000001082a */
[----:B------:R-:W-:Y:S01]  /*2800*/  @!P0 FFMA.FTZ R4, R38, R39, R4 ;  /* 0x0000002726048223 */ /* 0x000fe20000010004 */
[----:B------:R-:W-:Y:S01]  /*2810*/  @!P0 F2FP.BF16.PACK_AB R44, R2, R43 ;  /* 0x0000002b022c823e */ /* 0x000fe200000010ff */
[----:B------:R-:W-:Y:S03]  /*2820*/  @!P0 FFMA.FTZ R40, R31, R36, -R40 ;  /* 0x000000241f288223 */ /* 0x000fe60000010828 */
[----:B------:R-:W-:Y:S01]  /*2830*/  @!P0 F2FP.BF16.PACK_AB R43, R4, R42 ;  /* 0x0000002a042b823e */ /* 0x000fe200000010ff */
[----:B------:R-:W-:Y:S01]  /*2840*/  @!P0 IMAD.MOV.U32 R25, RZ, RZ, R44 ;  /* 0x000000ffff198224 */ /* 0x000fe200078e002c */
[----:B------:R-:W-:Y:S03]  /*2850*/  @!P0 F2FP.BF16.PACK_AB R40, R3, R40 ;  /* 0x000000280328823e */ /* 0x000fe600000010ff */
[----:B------:R-:W-:Y:S01]  /*2860*/  @!P0 IMAD.MOV.U32 R27, RZ, RZ, R43 ;  /* 0x000000ffff1b8224 */ /* 0x000fe200078e002b */
[----:B------:R-:W-:Y:S02]  /*2870*/  @!P0 MOV R26, R40 ;  /* 0x00000028001a8202 */ /* 0x000fe40000000f00 */
[----:B------:R-:W-:Y:S03]  /*2880*/  ISETP.GE.AND P0, PT, R14, UR4, PT ;  /* 0x000000040e007c0c */ /* 0x000fe6000bf06270 */
[----:B------:R1:W-:Y:S08]  /*2890*/  STG.E.128 [R120.64], R24 ;  /* 0x0000001878007986 */ /* 0x0003f0000c101d06 */
[----:B------:R-:W2:Y:S06]  /*28a0*/  @!P1 LDG.E.64 R22, [R20.64+0x20] ;  /* 0x0000200614169981 */ /* 0x000eac000c1e1b00 */
[----:B------:R-:W3:Y:S08]  /*28b0*/  LDG.E.128 R28, [R126.64+0x40] ;  /* 0x000040067e1c7981 */ /* 0x000ef0000c1e1d00 */
[----:B------:R-:W4:Y:S01]  /*28c0*/  @!P1 LDG.E.64 R38, [R52.64+0x20] ;  /* 0x0000200634269981 */ /* 0x000f22000c1e1b00 */
[C---:B--2---:R-:W-:Y:S02]  /*28d0*/  @!P1 SHF.L.U32 R33, R22.reuse, 0x10, RZ ;  /* 0x0000001016219819 */ /* 0x044fe400000006ff */
[----:B-1----:R-:W-:Y:S02]  /*28e0*/  @!P1 LOP3.LUT R25, R22, 0xffff0000, RZ, 0xc0, !PT ;  /* 0xffff000016199812 */ /* 0x002fe400078ec0ff */
[----:B------:R-:W-:Y:S01]  /*28f0*/  @!P1 SHF.L.U32 R22, R23, 0x10, RZ ;  /* 0x0000001017169819 */ /* 0x000fe200000006ff */
[----:B---3--:R-:W-:Y:S01]  /*2900*/  @!P1 IMAD.U32 R27, R30, 0x10000, RZ ;  /* 0x000100001e1b9824 */ /* 0x008fe200078e00ff */
[C---:B------:R-:W-:Y:S02]  /*2910*/  @!P1 SHF.L.U32 R32, R28.reuse, 0x10, RZ ;  /* 0x000000101c209819 */ /* 0x040fe400000006ff */
[----:B------:R-:W-:Y:S01]  /*2920*/  @!P1 LOP3.LUT R34, R28, 0xffff0000, RZ, 0xc0, !PT ;  /* 0xffff00001c229812 */ /* 0x000fe200078ec0ff */
[----:B------:R-:W-:Y:S01]  /*2930*/  @!P1 FMUL.FTZ R7, R27, R22 ;  /* 0x000000161b079220 */ /* 0x000fe20000410000 */
[----:B------:R-:W-:Y:S01]  /*2940*/  @!P1 SHF.L.U32 R26, R29, 0x10, RZ ;  /* 0x000000101d1a9819 */ /* 0x000fe200000006ff */
[-C--:B------:R-:W-:Y:S01]  /*2950*/  @!P1 FMUL.FTZ R5, R32, R33.reuse ;  /* 0x0000002120059220 */ /* 0x080fe20000410000 */
[----:B------:R-:W-:Y:S01]  /*2960*/  @!P1 LOP3.LUT R23, R23, 0xffff0000, RZ, 0xc0, !PT ;  /* 0xffff000017179812 */ /* 0x000fe200078ec0ff */
[----:B----4-:R-:W-:Y:S01]  /*2970*/  @!P1 IMAD.U32 R35, R38, 0x10000, RZ ;  /* 0x0001000026239824 */ /* 0x010fe200078e00ff */
[----:B------:R-:W-:Y:S01]  /*2980*/  @!P1 SHF.L.U32 R24, R31, 0x10, RZ ;  /* 0x000000101f189819 */ /* 0x000fe200000006ff */
[----:B------:R-:W-:Y:S01]  /*2990*/  @!P1 FMUL.FTZ R40, R34, R33 ;  /* 0x0000002122289220 */ /* 0x000fe20000410000 */
[----:B------:R-:W-:Y:S01]  /*29a0*/  @!P1 LOP3.LUT R37, R38, 0xffff0000, RZ, 0xc0, !PT ;  /* 0xffff000026259812 */ /* 0x000fe200078ec0ff */
[-C--:B------:R-:W-:Y:S01]  /*29b0*/  @!P1 FFMA.FTZ R5, R34, R35.reuse, R5 ;  /* 0x0000002322059223 */ /* 0x080fe20000010005 */
[----:B------:R-:W-:Y:S01]  /*29c0*/  @!P1 LOP3.LUT R34, R29, 0xffff0000, RZ, 0xc0, !PT ;  /* 0xffff00001d229812 */ /* 0x000fe200078ec0ff */
[----:B------:R-:W-:Y:S01]  /*29d0*/  @!P1 FFMA.FTZ R40, R32, R35, -R40 ;  /* 0x0000002320289223 */ /* 0x000fe20000010828 */
[----:B------:R-:W-:Y:S01]  /*29e0*/  @!P1 LOP3.LUT R38, R31, 0xffff0000, RZ, 0xc0, !PT ;  /* 0xffff00001f269812 */ /* 0x000fe200078ec0ff */
[-C--:B------:R-:W-:Y:S01]  /*29f0*/  @!P1 FMUL.FTZ R6, R26, R25.reuse ;  /* 0x000000191a069220 */ /* 0x080fe20000410000 */
[----:B------:R-:W-:Y:S01]  /*2a00*/  @!P1 LOP3.LUT R35, R30, 0xffff0000, RZ, 0xc0, !PT ;  /* 0xffff00001e239812 */ /* 0x000fe200078ec0ff */
[C---:B------:R-:W-:Y:S01]  /*2a10*/  @!P1 IMAD.U32 R36, R39.reuse, 0x10000, RZ ;  /* 0x0001000027249824 */ /* 0x040fe200078e00ff */
[----:B------:R-:W-:Y:S01]  /*2a20*/  @!P1 LOP3.LUT R39, R39, 0xffff0000, RZ, 0xc0, !PT ;  /* 0xffff000027279812 */ /* 0x000fe200078ec0ff */
[----:B------:R-:W-:Y:S01]  /*2a30*/  @!P1 FMUL.FTZ R41, R34, R25 ;  /* 0x0000001922299220 */ /* 0x000fe20000410000 */
[----:B------:R-:W-:Y:S01]  /*2a40*/  @!P1 F2FP.BF16.PACK_AB R40, R5, R40 ;  /* 0x000000280528923e */ /* 0x000fe200000010ff */
[C---:B------:R-:W-:Y:S02]  /*2a50*/  @!P1 FMUL.FTZ R42, R35.reuse, R22 ;  /* 0x00000016232a9220 */ /* 0x040fe40000410000 */
[-C--:B------:R-:W-:Y:S01]  /*2a60*/  @!P1 FMUL.FTZ R43, R38, R23.reuse ;  /* 0x00000017262b9220 */ /* 0x080fe20000410000 */
[----:B------:R-:W-:Y:S01]  /*2a70*/  @!P1 MOV R28, R40 ;  /* 0x00000028001c9202 */ /* 0x000fe20000000f00 */
[----:B------:R-:W-:Y:S02]  /*2a80*/  @!P1 FMUL.FTZ R8, R24, R23 ;  /* 0x0000001718089220 */ /* 0x000fe40000410000 */
[-C--:B------:R-:W-:Y:S02]  /*2a90*/  @!P1 FFMA.FTZ R6, R34, R37.reuse, R6 ;  /* 0x0000002522069223 */ /* 0x080fe40000010006 */
[-C--:B------:R-:W-:Y:S02]  /*2aa0*/  @!P1 FFMA.FTZ R7, R35, R36.reuse, R7 ;  /* 0x0000002423079223 */ /* 0x080fe40000010007 */
        /* <DEDUP_REMOVED lines=10> */
[----:B------:R1:W-:Y:S08]  /*2b50*/  STG.E.128 [R120.64+0x40], R28 ;  /* 0x0000401c78007986 */ /* 0x0003f0000c101d06 */
        /* <DEDUP_REMOVED lines=12> */
[C---:B------:R-:W-:Y:S01]  /*2c20*/  @!P0 SHF.L.U32 R28, R27.reuse, 0x10, RZ ;  /* 0x000000101b1c8819 */ /* 0x040fe200000006ff */
[C---:B----4-:R-:W-:Y:S01]  /*2c30*/  @!P0 IMAD.U32 R35, R38.reuse, 0x10000, RZ ;  /* 0x0001000026238824 */ /* 0x050fe200078e00ff */
[----:B------:R-:W-:Y:S01]  /*2c40*/  @!P0 LOP3.LUT R37, R38, 0xffff0000, RZ, 0xc0, !PT ;  /* 0xffff000026258812 */ /* 0x000fe200078ec0ff */
[C---:B------:R-:W-:Y:S01]  /*2c50*/  @!P0 FMUL.FTZ R40, R34.reuse, R33 ;  /* 0x0000002122288220 */ /* 0x040fe20000410000 */
[----:B------:R-:W-:Y:S01]  /*2c60*/  @!P0 LOP3.LUT R38, R27, 0xffff0000, RZ, 0xc0, !PT ;  /* 0xffff00001b268812 */ /* 0x000fe200078ec0ff */
[-C--:B------:R-:W-:Y:S01]  /*2c70*/  @!P0 FFMA.FTZ R9, R34, R35.reuse, R9 ;  /* 0x0000002322098223 */ /* 0x080fe20000010009 */
[----:B------:R-:W-:Y:S01]  /*2c80*/  @!P0 LOP3.LUT R34, R25, 0xffff0000, RZ, 0xc0, !PT ;  /* 0xffff000019228812 */ /* 0x000fe200078ec0ff */
[----:B------:R-:W-:Y:S01]  /*2c90*/  @!P0 FFMA.FTZ R40, R32, R35, -R40 ;  /* 0x0000002320288223 */ /* 0x000fe20000010828 */
[----:B------:R-:W-:Y:S01]  /*2ca0*/  @!P0 LOP3.LUT R35, R26, 0xffff0000, RZ, 0xc0, !PT ;  /* 0xffff00001a238812 */ /* 0x000fe200078ec0ff */
[-C--:B------:R-:W-:Y:S01]  /*2cb0*/  @!P0 FMUL.FTZ R10, R30, R29.reuse ;  /* 0x0000001d1e0a8220 */ /* 0x080fe20000410000 */
[----:B------:R-:W-:Y:S01]  /*2cc0*/  @!P0 LOP3.LUT R23, R23, 0xffff0000, RZ, 0xc0, !PT ;  /* 0xffff000017178812 */ /* 0x000fe200078ec0ff */
[----:B------:R-:W-:Y:S01]  /*2cd0*/  @!P0 IMAD.U32 R36, R39, 0x10000, RZ ;  /* 0x0001000027248824 */ /* 0x000fe200078e00ff */
[----:B------:R-:W-:Y:S01]  /*2ce0*/  @!P0 F2FP.BF16.PACK_AB R40, R9, R40 ;  /* 0x000000280928823e */ /* 0x000fe200000010ff */
[----:B------:R-:W-:Y:S01]  /*2cf0*/  @!P0 FMUL.FTZ R41, R34, R29 ;  /* 0x0000001d22298220 */ /* 0x000fe20000410000 */
[----:B------:R-:W-:Y:S01]  /*2d00*/  @!P0 LOP3.LUT R39, R39, 0xffff0000, RZ, 0xc0, !PT ;  /* 0xffff000027278812 */ /* 0x000fe200078ec0ff */
[C---:B------:R-:W-:Y:S01]  /*2d10*/  @!P0 FMUL.FTZ R42, R35.reuse, R22 ;  /* 0x00000016232a8220 */ /* 0x040fe20000410000 */
[----:B------:R-:W-:Y:S01]  /*2d20*/  @!P0 MOV R24, R40 ;  /* 0x0000002800188202 */ /* 0x000fe20000000f00 */
[-C--:B------:R-:W-:Y:S02]  /*2d30*/  @!P0 FMUL.FTZ R43, R38, R23.reuse ;  /* 0x00000017262b8220 */ /* 0x080fe40000410000 */
        /* <DEDUP_REMOVED lines=13> */
[----:B------:R1:W-:Y:S02]  /*2e10*/  STG.E.128 [R120.64+0x80], R24 ;  /* 0x0000801878007986 */ /* 0x0003e4000c101d06 */
.L_x_2042:
[----:B------:R-:W-:Y:S05]  /*2e20*/  BSYNC B0 ;  /* 0x0000000000007941 */ /* 0x000fea0003800000 */
.L_x_2041:
[----:B------:R-:W-:Y:S01]  /*2e30*/  BSSY B0, `(.L_x_2043) ;  /* 0x0000093000007945 */ /* 0x000fe20003800000 */
[----:B------:R-:W-:-:S05]  /*2e40*/  @!P5 BRA `(.L_x_2044) ;  /* 0x000009100000d947 */ /* 0x000fca0003800000 */
[----:B------:R-:W-:Y:S02]  /*2e50*/  SHF.L.U32 R49, R82, 0x1, RZ ;  /* 0x0000000152317819 */ /* 0x000fe400000006ff */
[----:B------:R-:W-:Y:S02]  /*2e60*/  ISETP.GE.AND P0, PT, R18, UR4, PT ;  /* 0x0000000412007c0c */ /* 0x000fe4000bf06270 */
[----:B------:R-:W-:Y:S02]  /*2e70*/  LEA R46, P6, R92, R126, 0x1 ;  /* 0x0000007e5c2e7211 */ /* 0x000fe400078c08ff */
[-C--:B------:R-:W-:Y:S02]  /*2e80*/  IADD3 R32, P1, R20, R49.reuse, RZ ;  /* 0x0000003114207210 */ /* 0x080fe40007f3e0ff */
[----:B------:R-:W-:Y:S02]  /*2e90*/  SHF.L.U64.HI R45, R82, 0x1, R139 ;  /* 0x00000001522d7819 */ /* 0x000fe4000001028b */
[----:B------:R-:W-:Y:S02]  /*2ea0*/  IADD3 R42, P5, R52, R49, RZ ;  /* 0x00000031342a7210 */ /* 0x000fe40007fbe0ff */
[----:B------:R-:W-:Y:S02]  /*2eb0*/  LEA.HI.X R47, R92, R127, R91, 0x1, P6 ;  /* 0x0000007f5c2f7211 */ /* 0x000fe400030f0c5b */
[----:B------:R-:W-:Y:S01]  /*2ec0*/  IADD3.X R33, R21, R45, RZ, P1, !PT ;  /* 0x0000002d15217210 */ /* 0x000fe20000ffe4ff */
[----:B------:R-:W-:Y:S01]  /*2ed0*/  IMAD.X R43, R53, 0x1, R45, P5 ;  /* 0x00000001352b7824 */ /* 0x000fe200028e062d */
[----:B------:R-:W-:Y:S01]  /*2ee0*/  LEA R44, P5, R62, R120, 0x1 ;  /* 0x000000783e2c7211 */ /* 0x000fe200078a08ff */
[----:B-1--4-:R-:W2:Y:S01]  /*2ef0*/  LDG.E.128 R24, [R46.64] ;  /* 0x000000062e187981 */ /* 0x012ea2000c1e1d00 */
[----:B------:R-:W-:Y:S07]  /*2f00*/  ISETP.GE.AND P1, PT, R15, UR4, PT ;  /* 0x000000040f007c0c */ /* 0x000fee000bf26270 */
[----:B------:R-:W3:Y:S06]  /*2f10*/  @!P0 LDG.E.64 R22, [R32.64] ;  /* 0x0000000620168981 */ /* 0x000eec000c1e1b00 */
[----:B------:R-:W4:Y:S01]  /*2f20*/  @!P0 LDG.E.64 R40, [R42.64] ;  /* 0x000000062a288981 */ /* 0x000f22000c1e1b00 */
[C---:B--2---:R-:W-:Y:S01]  /*2f30*/  @!P0 IMAD.U32 R28, R24.reuse, 0x10000, RZ ;  /* 0x00010000181c8824 */ /* 0x044fe200078e00ff */
[----:B------:R-:W-:Y:S02]  /*2f40*/  @!P0 LOP3.LUT R36, R24, 0xffff0000, RZ, 0xc0, !PT ;  /* 0xffff000018248812 */ /* 0x000fe400078ec0ff */
[----:B------:R-:W-:Y:S01]  /*2f50*/  @!P0 SHF.L.U32 R30, R25, 0x10, RZ ;  /* 0x00000010191e8819 */ /* 0x000fe200000006ff */
[C---:B---3--:R-:W-:Y:S01]  /*2f60*/  @!P0 IMAD.U32 R31, R22.reuse, 0x10000, RZ ;  /* 0x00010000161f8824 */ /* 0x048fe200078e00ff */
[----:B------:R-:W-:Y:S01]  /*2f70*/  @!P0 LOP3.LUT R29, R22, 0xffff0000, RZ, 0xc0, !PT ;  /* 0xffff0000161d8812 */ /* 0x000fe200078ec0ff */
[C---:B------:R-:W-:Y:S01]  /*2f80*/  @!P0 IMAD.U32 R22, R23.reuse, 0x10000, RZ ;  /* 0x0001000017168824 */ /* 0x040fe200078e00ff */
[----:B------:R-:W-:Y:S01]  /*2f90*/  @!P0 LOP3.LUT R23, R23, 0xffff0000, RZ, 0xc0, !PT ;  /* 0xffff000017178812 */ /* 0x000fe200078ec0ff */
[-C--:B------:R-:W-:Y:S02]  /*2fa0*/  @!P0 FMUL.FTZ R45, R36, R31.reuse ;  /* 0x0000001f242d8220 */ /* 0x080fe40000410000 */
[----:B------:R-:W-:Y:S01]  /*2fb0*/  @!P0 FMUL.FTZ R0, R28, R31 ;  /* 0x0000001f1c008220 */ /* 0x000fe20000410000 */
[----:B----4-:R-:W-:Y:S01]  /*2fc0*/  @!P0 SHF.L.U32 R37, R40, 0x10, RZ ;  /* 0x0000001028258819 */ /* 0x010fe200000006ff */
[----:B------:R-:W-:Y:S01]  /*2fd0*/  @!P0 IMAD.U32 R31, R26, 0x10000, RZ ;  /* 0x000100001a1f8824 */ /* 0x000fe200078e00ff */
[----:B------:R-:W-:Y:S01]  /*2fe0*/  @!P0 LOP3.LUT R39, R40, 0xffff0000, RZ, 0xc0, !PT ;  /* 0xffff000028278812 */ /* 0x000fe200078ec0ff */
[----:B------:R-:W-:Y:S01]  /*2ff0*/  @!P0 FMUL.FTZ R2, R30, R29 ;  /* 0x0000001d1e028220 */ /* 0x000fe20000410000 */
[C---:B------:R-:W-:Y:S01]  /*3000*/  @!P0 LOP3.LUT R40, R27.reuse, 0xffff0000, RZ, 0xc0, !PT ;  /* 0xffff00001b288812 */ /* 0x040fe200078ec0ff */
[-C--:B------:R-:W-:Y:S01]  /*3010*/  @!P0 FFMA.FTZ R45, R28, R37.reuse, -R45 ;  /* 0x000000251c2d8223 */ /* 0x080fe2000001082d */
[----:B------:R-:W-:Y:S01]  /*3020*/  @!P0 SHF.L.U32 R28, R27, 0x10, RZ ;  /* 0x000000101b1c8819 */ /* 0x000fe200000006ff */
[----:B------:R-:W-:Y:S01]  /*3030*/  @!P0 FFMA.FTZ R0, R36, R37, R0 ;  /* 0x0000002524008223 */ /* 0x000fe20000010000 */
[----:B------:R-:W-:Y:S01]  /*3040*/  @!P0 LOP3.LUT R37, R26, 0xffff0000, RZ, 0xc0, !PT ;  /* 0xffff00001a258812 */ /* 0x000fe200078ec0ff */
[-C--:B------:R-:W-:Y:S01]  /*3050*/  @!P0 FMUL.FTZ R3, R31, R22.reuse ;  /* 0x000000161f038220 */ /* 0x080fe20000410000 */
[----:B------:R-:W-:Y:S01]  /*3060*/  @!P0 LOP3.LUT R36, R25, 0xffff0000, RZ, 0xc0, !PT ;  /* 0xffff000019248812 */ /* 0x000fe200078ec0ff */
[----:B------:R-:W-:Y:S01]  /*3070*/  @!P0 FMUL.FTZ R57, R40, R23 ;  /* 0x0000001728398220 */ /* 0x000fe20000410000 */
[----:B------:R-:W-:Y:S01]  /*3080*/  @!P0 SHF.L.U32 R38, R41, 0x10, RZ ;  /* 0x0000001029268819 */ /* 0x000fe200000006ff */
[----:B------:R-:W-:Y:S01]  /*3090*/  @!P0 FMUL.FTZ R48, R37, R22 ;  /* 0x0000001625308220 */ /* 0x000fe20000410000 */
[----:B------:R-:W-:Y:S01]  /*30a0*/  @!P0 LOP3.LUT R41, R41, 0xffff0000, RZ, 0xc0, !PT ;  /* 0xffff000029298812 */ /* 0x000fe200078ec0ff */
[----:B------:R-:W-:Y:S01]  /*30b0*/  @!P0 FMUL.FTZ R49, R36, R29 ;  /* 0x0000001d24318220 */ /* 0x000fe20000410000 */
[----:B------:R-:W-:Y:S01]  /*30c0*/  @!P0 F2FP.BF16.PACK_AB R50, R0, R45 ;  /* 0x0000002d0032823e */ /* 0x000fe200000010ff */
[----:B------:R-:W-:Y:S01]  /*30d0*/  @!P0 FMUL.FTZ R4, R28, R23 ;  /* 0x000000171c048220 */ /* 0x000fe20000410000 */
[----:B------:R-:W-:Y:S01]  /*30e0*/  LEA.HI.X R45, R62, R119, R61, 0x1, P5 ;  /* 0x000000773e2d7211 */ /* 0x000fe200028f0c3d */
[-C--:B------:R-:W-:Y:S02]  /*30f0*/  @!P0 FFMA.FTZ R2, R36, R39.reuse, R2 ;  /* 0x0000002724028223 */ /* 0x080fe40000010002 */
[-C--:B------:R-:W-:Y:S02]  /*3100*/  @!P0 FFMA.FTZ R3, R37, R38.reuse, R3 ;  /* 0x0000002625038223 */ /* 0x080fe40000010003 */
[----:B------:R-:W-:Y:S02]  /*3110*/  @!P0 FFMA.FTZ R48, R31, R38, -R48 ;  /* 0x000000261f308223 */ /* 0x000fe40000010830 */
[----:B------:R-:W-:Y:S02]  /*3120*/  @!P0 FFMA.FTZ R49, R30, R39, -R49 ;  /* 0x000000271e318223 */ /* 0x000fe40000010831 */
[-C--:B------:R-:W-:Y:S01]  /*3130*/  @!P0 FFMA.FTZ R57, R28, R41.reuse, -R57 ;  /* 0x000000291c398223 */ /* 0x080fe20000010839 */
[----:B------:R-:W-:Y:S01]  /*3140*/  @!P0 F2FP.BF16.PACK_AB R48, R3, R48 ;  /* 0x000000300330823e */ /* 0x000fe200000010ff */
[----:B------:R-:W-:Y:S01]  /*3150*/  @!P0 FFMA.FTZ R4, R40, R41, R4 ;  /* 0x0000002928048223 */ /* 0x000fe20000010004 */
[----:B------:R-:W-:Y:S01]  /*3160*/  @!P0 F2FP.BF16.PACK_AB R49, R2, R49 ;  /* 0x000000310231823e */ /* 0x000fe200000010ff */
[----:B------:R-:W-:Y:S02]  /*3170*/  @!P0 IMAD.MOV.U32 R24, RZ, RZ, R50 ;  /* 0x000000ffff188224 */ /* 0x000fe400078e0032 */
[----:B------:R-:W-:Y:S01]  /*3180*/  @!P0 IMAD.MOV.U32 R26, RZ, RZ, R48 ;  /* 0x000000ffff1a8224 */ /* 0x000fe200078e0030 */
[----:B------:R-:W-:Y:S02]  /*3190*/  @!P0 F2FP.BF16.PACK_AB R57, R4, R57 ;  /* 0x000000390439823e */ /* 0x000fe400000010ff */
[----:B------:R-:W-:Y:S02]  /*31a0*/  @!P0 MOV R25, R49 ;  /* 0x0000003100198202 */ /* 0x000fe40000000f00 */
[----:B------:R-:W-:Y:S02]  /*31b0*/  @!P0 MOV R27, R57 ;  /* 0x00000039001b8202 */ /* 0x000fe40000000f00 */
[----:B------:R-:W-:Y:S03]  /*31c0*/  ISETP.GE.AND P0, PT, R14, UR4, PT ;  /* 0x000000040e007c0c */ /* 0x000fe6000bf06270 */
[----:B------:R1:W-:Y:S08]  /*31d0*/  STG.E.128 [R44.64], R24 ;  /* 0x000000182c007986 */ /* 0x0003f0000c101d06 */
[----:B------:R-:W2:Y:S06]  /*31e0*/  @!P1 LDG.E.64 R22, [R32.64+0x20] ;  /* 0x0000200620169981 */ /* 0x000eac000c1e1b00 */
[----:B------:R-:W3:Y:S08]  /*31f0*/  LDG.E.128 R28, [R46.64+0x40] ;  /* 0x000040062e1c7981 */ /* 0x000ef0000c1e1d00 */
[----:B------:R-:W4:Y:S01]  /*3200*/  @!P1 LDG.E.64 R40, [R42.64+0x20] ;  /* 0x000020062a289981 */ /* 0x000f22000c1e1b00 */
[C---:B--2---:R-:W-:Y:S02]  /*3210*/  @!P1 SHF.L.U32 R35, R22.reuse, 0x10, RZ ;  /* 0x0000001016239819 */ /* 0x044fe400000006ff */
[----:B-1----:R-:W-:Y:S01]  /*3220*/  @!P1 LOP3.LUT R25, R22, 0xffff0000, RZ, 0xc0, !PT ;  /* 0xffff000016199812 */ /* 0x002fe200078ec0ff */
[C---:B------:R-:W-:Y:S01]  /*3230*/  @!P1 IMAD.U32 R22, R23.reuse, 0x10000, RZ ;  /* 0x0001000017169824 */ /* 0x040fe200078e00ff */
[----:B------:R-:W-:Y:S01]  /*3240*/  @!P1 LOP3.LUT R23, R23, 0xffff0000, RZ, 0xc0, !PT ;  /* 0xffff000017179812 */ /* 0x000fe200078ec0ff */
[C---:B---3--:R-:W-:Y:S01]  /*3250*/  @!P1 IMAD.U32 R34, R28.reuse, 0x10000, RZ ;  /* 0x000100001c229824 */ /* 0x048fe200078e00ff */
[----:B------:R-:W-:Y:S01]  /*3260*/  @!P1 LOP3.LUT R36, R28, 0xffff0000, RZ, 0xc0, !PT ;  /* 0xffff00001c249812 */ /* 0x000fe200078ec0ff */
[----:B------:R-:W-:Y:S01]  /*3270*/  @!P1 IMAD.U32 R27, R30, 0x10000, RZ ;  /* 0x000100001e1b9824 */ /* 0x000fe200078e00ff */
[----:B------:R-:W-:Y:S01]  /*3280*/  @!P1 SHF.L.U32 R26, R29, 0x10, RZ ;  /* 0x000000101d1a9819 */ /* 0x000fe200000006ff */
[-C--:B------:R-:W-:Y:S01]  /*3290*/  @!P1 FMUL.FTZ R5, R34, R35.reuse ;  /* 0x0000002322059220 */ /* 0x080fe20000410000 */
[C---:B------:R-:W-:Y:S01]  /*32a0*/  @!P1 SHF.L.U32 R24, R31.reuse, 0x10, RZ ;  /* 0x000000101f189819 */ /* 0x040fe200000006ff */
[----:B------:R-:W-:Y:S02]  /*32b0*/  @!P1 FMUL.FTZ R48, R36, R35 ;  /* 0x0000002324309220 */ /* 0x000fe40000410000 */
[C---:B----4-:R-:W-:Y:S01]  /*32c0*/  @!P1 IMAD.U32 R37, R40.reuse, 0x10000, RZ ;  /* 0x0001000028259824 */ /* 0x050fe200078e00ff */
[----:B------:R-:W-:Y:S01]  /*32d0*/  @!P1 LOP3.LUT R39, R40, 0xffff0000, RZ, 0xc0, !PT ;  /* 0xffff000028279812 */ /* 0x000fe200078ec0ff */
[----:B------:R-:W-:Y:S01]  /*32e0*/  @!P1 FMUL.FTZ R6, R26, R25 ;  /* 0x000000191a069220 */ /* 0x000fe20000410000 */
[----:B------:R-:W-:Y:S01]  /*32f0*/  @!P1 LOP3.LUT R40, R31, 0xffff0000, RZ, 0xc0, !PT ;  /* 0xffff00001f289812 */ /* 0x000fe200078ec0ff */
[-C--:B------:R-:W-:Y:S01]  /*3300*/  @!P1 FFMA.FTZ R48, R34, R37.reuse, -R48 ;  /* 0x0000002522309223 */ /* 0x080fe20000010830 */
[----:B------:R-:W-:Y:S01]  /*3310*/  @!P1 SHF.L.U32 R38, R41, 0x10, RZ ;  /* 0x0000001029269819 */ /* 0x000fe200000006ff */
[----:B------:R-:W-:Y:S01]  /*3320*/  @!P1 FFMA.FTZ R5, R36, R37, R5 ;  /* 0x0000002524059223 */ /* 0x000fe20000010005 */
[----:B------:R-:W-:Y:S01]  /*3330*/  @!P1 LOP3.LUT R37, R30, 0xffff0000, RZ, 0xc0, !PT ;  /* 0xffff00001e259812 */ /* 0x000fe200078ec0ff */
[-C--:B------:R-:W-:Y:S01]  /*3340*/  @!P1 FMUL.FTZ R7, R27, R22.reuse ;  /* 0x000000161b079220 */ /* 0x080fe20000410000 */
[----:B------:R-:W-:Y:S01]  /*3350*/  @!P1 LOP3.LUT R36, R29, 0xffff0000, RZ, 0xc0, !PT ;  /* 0xffff00001d249812 */ /* 0x000fe200078ec0ff */
[----:B------:R-:W-:Y:S01]  /*3360*/  @!P1 FMUL.FTZ R56, R40, R23 ;  /* 0x0000001728389220 */ /* 0x000fe20000410000 */
[----:B------:R-:W-:Y:S01]  /*3370*/  @!P1 LOP3.LUT R41, R41, 0xffff0000, RZ, 0xc0, !PT ;  /* 0xffff000029299812 */ /* 0x000fe200078ec0ff */
[----:B------:R-:W-:Y:S01]  /*3380*/  @!P1 FMUL.FTZ R50, R37, R22 ;  /* 0x0000001625329220 */ /* 0x000fe20000410000 */
[----:B------:R-:W-:Y:S01]  /*3390*/  @!P1 F2FP.BF16.PACK_AB R48, R5, R48 ;  /* 0x000000300530923e */ /* 0x000fe200000010ff */
[----:B------:R-:W-:Y:S02]  /*33a0*/  @!P1 FMUL.FTZ R49, R36, R25 ;  /* 0x0000001924319220 */ /* 0x000fe40000410000 */
[----:B------:R-:W-:Y:S02]  /*33b0*/  @!P1 FMUL.FTZ R8, R24, R23 ;  /* 0x0000001718089220 */ /* 0x000fe40000410000 */
[-C--:B------:R-:W-:Y:S02]  /*33c0*/  @!P1 FFMA.FTZ R50, R27, R38.reuse, -R50 ;  /* 0x000000261b329223 */ /* 0x080fe40000010832 */
[----:B------:R-:W-:Y:S02]  /*33d0*/  @!P1 FFMA.FTZ R49, R26, R39, -R49 ;  /* 0x000000271a319223 */ /* 0x000fe40000010831 */
[----:B------:R-:W-:Y:S02]  /*33e0*/  @!P1 FFMA.FTZ R56, R24, R41, -R56 ;  /* 0x0000002918389223 */ /* 0x000fe40000010838 */
[----:B------:R-:W-:Y:S02]  /*33f0*/  @!P1 FFMA.FTZ R6, R36, R39, R6 ;  /* 0x0000002724069223 */ /* 0x000fe40000010006 */
[----:B------:R-:W-:Y:S02]  /*3400*/  @!P1 FFMA.FTZ R7, R37, R38, R7 ;  /* 0x0000002625079223 */ /* 0x000fe40000010007 */
[----:B------:R-:W-:Y:S01]  /*3410*/  @!P1 FFMA.FTZ R8, R40, R41, R8 ;  /* 0x0000002928089223 */ /* 0x000fe20000010008 */
[----:B------:R-:W-:Y:S01]  /*3420*/  @!P1 F2FP.BF16.PACK_AB R49, R6, R49 ;  /* 0x000000310631923e */ /* 0x000fe200000010ff */
[----:B------:R-:W-:Y:S01]  /*3430*/  @!P1 IMAD.MOV.U32 R28, RZ, RZ, R48 ;  /* 0x000000ffff1c9224 */ /* 0x000fe200078e0030 */
[----:B------:R-:W-:Y:S02]  /*3440*/  @!P1 F2FP.BF16.PACK_AB R50, R7, R50 ;  /* 0x000000320732923e */ /* 0x000fe400000010ff */
[----:B------:R-:W-:Y:S02]  /*3450*/  @!P1 F2FP.BF16.PACK_AB R57, R8, R56 ;  /* 0x000000380839923e */ /* 0x000fe400000010ff */
[----:B------:R-:W-:Y:S01]  /*3460*/  @!P1 MOV R29, R49 ;  /* 0x00000031001d9202 */ /* 0x000fe20000000f00 */
[----:B------:R-:W-:Y:S01]  /*3470*/  @!P1 IMAD.MOV.U32 R30, RZ, RZ, R50 ;  /* 0x000000ffff1e9224 */ /* 0x000fe200078e0032 */
[----:B------:R-:W-:Y:S05]  /*3480*/  @!P1 MOV R31, R57 ;  /* 0x00000039001f9202 */ /* 0x000fea0000000f00 */
[----:B------:R1:W-:Y:S08]  /*3490*/  STG.E.128 [R44.64+0x40], R28 ;  /* 0x0000401c2c007986 */ /* 0x0003f0000c101d06 */
        /* <DEDUP_REMOVED lines=12> */
[C---:B------:R-:W-:Y:S01]  /*3560*/  @!P0 LOP3.LUT R40, R27.reuse, 0xffff0000, RZ, 0xc0, !PT ;  /* 0xffff00001b288812 */ /* 0x040fe200078ec0ff */
[----:B------:R-:W-:Y:S01]  /*3570*/  @!P0 FMUL.FTZ R46, R36, R35 ;  /* 0x00000023242e8220 */ /* 0x000fe20000410000 */
[----:B------:R-:W-:Y:S01]  /*3580*/  @!P0 SHF.L.U32 R28, R27, 0x10, RZ ;  /* 0x000000101b1c8819 */ /* 0x000fe200000006ff */
[C---:B----4-:R-:W-:Y:S01]  /*3590*/  @!P0 IMAD.U32 R37, R42.reuse, 0x10000, RZ ;  /* 0x000100002a258824 */ /* 0x050fe200078e00ff */
[----:B------:R-:W-:Y:S01]  /*35a0*/  @!P0 LOP3.LUT R39, R42, 0xffff0000, RZ, 0xc0, !PT ;  /* 0xffff00002a278812 */ /* 0x000fe200078ec0ff */
[----:B------:R-:W-:Y:S01]  /*35b0*/  @!P0 FMUL.FTZ R10, R30, R29 ;  /* 0x0000001d1e0a8220 */ /* 0x000fe20000410000 */
[----:B------:R-:W-:Y:S01]  /*35c0*/  @!P0 SHF.L.U32 R38, R43, 0x10, RZ ;  /* 0x000000102b268819 */ /* 0x000fe200000006ff */
[-C--:B------:R-:W-:Y:S01]  /*35d0*/  @!P0 FFMA.FTZ R9, R36, R37.reuse, R9 ;  /* 0x0000002524098223 */ /* 0x080fe20000010009 */
[----:B------:R-:W-:Y:S01]  /*35e0*/  @!P0 LOP3.LUT R36, R25, 0xffff0000, RZ, 0xc0, !PT ;  /* 0xffff000019248812 */ /* 0x000fe200078ec0ff */
[----:B------:R-:W-:Y:S01]  /*35f0*/  @!P0 FFMA.FTZ R46, R34, R37, -R46 ;  /* 0x00000025222e8223 */ /* 0x000fe2000001082e */
[----:B------:R-:W-:Y:S01]  /*3600*/  @!P0 LOP3.LUT R37, R26, 0xffff0000, RZ, 0xc0, !PT ;  /* 0xffff00001a258812 */ /* 0x000fe200078ec0ff */
[----:B------:R-:W-:Y:S01]  /*3610*/  @!P0 FMUL.FTZ R11, R31, R22 ;  /* 0x000000161f0b8220 */ /* 0x000fe20000410000 */
        /* <DEDUP_REMOVED lines=20> */
.L_x_2044:
[----:B------:R-:W-:Y:S05]  /*3760*/  BSYNC B0 ;  /* 0x0000000000007941 */ /* 0x000fea0003800000 */
.L_x_2043:
[----:B------:R-:W-:Y:S01]  /*3770*/  BSSY B0, `(.L_x_2045) ;  /* 0x000009b000007945 */ /* 0x000fe20003800000 */
[----:B------:R-:W-:-:S05]  /*3780*/  @!P4 BRA `(.L_x_2046) ;  /* 0x000009900000c947 */ /* 0x000fca0003800000 */
[----:B------:R-:W-:Y:S01]  /*3790*/  ISETP.GE.AND P0, PT, R18, UR4, PT ;  /* 0x0000000412007c0c */ /* 0x000fe2000bf06270 */
[----:B------:R-:W-:Y:S01]  /*37a0*/  IMAD.SHL.U32 R47, R88, 0x2, RZ ;  /* 0x00000002582f7824 */ /* 0x000fe200078e00ff */
[----:B------:R-:W-:Y:S02]  /*37b0*/  LEA R48, P5, R94, R126, 0x1 ;  /* 0x0000007e5e307211 */ /* 0x000fe400078a08ff */
[----:B-1----:R-:W-:Y:S02]  /*37c0*/  SHF.L.U64.HI R45, R88, 0x1, R87 ;  /* 0x00000001582d7819 */ /* 0x002fe40000010257 */
[-C--:B------:R-:W-:Y:S02]  /*37d0*/  IADD3 R32, P1, R20, R47.reuse, RZ ;  /* 0x0000002f14207210 */ /* 0x080fe40007f3e0ff */
[----:B------:R-:W-:Y:S02]  /*37e0*/  IADD3 R42, P4, R52, R47, RZ ;  /* 0x0000002f342a7210 */ /* 0x000fe40007f9e0ff */
[----:B------:R-:W-:Y:S02]  /*37f0*/  LEA.HI.X R49, R94, R127, R93, 0x1, P5 ;  /* 0x0000007f5e317211 */ /* 0x000fe400028f0c5d */
[----:B------:R-:W-:Y:S01]  /*3800*/  IADD3.X R33, R21, R45, RZ, P1, !PT ;  /* 0x0000002d15217210 */ /* 0x000fe20000ffe4ff */
[----:B------:R-:W-:Y:S01]  /*3810*/  IMAD.X R43, R53, 0x1, R45, P4 ;  /* 0x00000001352b7824 */ /* 0x000fe200020e062d */
[C---:B------:R-:W-:Y:S01]  /*3820*/  LEA R58, P5, R160.reuse, R120, 0x1 ;  /* 0x00000078a03a7211 */ /* 0x040fe200078a08ff */
[----:B----4-:R-:W2:Y:S01]  /*3830*/  LDG.E.128 R24, [R48.64] ;  /* 0x0000000630187981 */ /* 0x010ea2000c1e1d00 */
[----:B------:R-:W-:Y:S02]  /*3840*/  ISETP.GE.AND P1, PT, R15, UR4, PT ;  /* 0x000000040f007c0c */ /* 0x000fe4000bf26270 */
[C---:B------:R-:W-:Y:S02]  /*3850*/  LEA R56, P4, R97.reuse, R126, 0x1 ;  /* 0x0000007e61387211 */ /* 0x040fe400078808ff */
[----:B------:R-:W-:Y:S02]  /*3860*/  LEA.HI.X R59, R160, R119, R95, 0x1, P5 ;  /* 0x00000077a03b7211 */ /* 0x000fe400028f0c5f */
[----:B------:R-:W-:Y:S01]  /*3870*/  LEA.HI.X R57, R97, R127, R96, 0x1, P4 ;  /* 0x0000007f61397211 */ /* 0x000fe200020f0c60 */
[----:B------:R-:W3:Y:S06]  /*3880*/  @!P0 LDG.E.64 R22, [R32.64] ;  /* 0x0000000620168981 */ /* 0x000eec000c1e1b00 */
[----:B------:R-:W4:Y:S01]  /*3890*/  @!P0 LDG.E.64 R40, [R42.64] ;  /* 0x000000062a288981 */ /* 0x000f22000c1e1b00 */
[C---:B--2---:R-:W-:Y:S01]  /*38a0*/  @!P0 IMAD.U32 R28, R24.reuse, 0x10000, RZ ;  /* 0x00010000181c8824 */ /* 0x044fe200078e00ff */
[----:B------:R-:W-:Y:S02]  /*38b0*/  @!P0 LOP3.LUT R36, R24, 0xffff0000, RZ, 0xc0, !PT ;  /* 0xffff000018248812 */ /* 0x000fe400078ec0ff */
[----:B------:R-:W-:Y:S02]  /*38c0*/  @!P0 SHF.L.U32 R30, R25, 0x10, RZ ;  /* 0x00000010191e8819 */ /* 0x000fe400000006ff */
[C---:B---3--:R-:W-:Y:S02]  /*38d0*/  @!P0 SHF.L.U32 R31, R22.reuse, 0x10, RZ ;  /* 0x00000010161f8819 */ /* 0x048fe400000006ff */
[----:B------:R-:W-:Y:S01]  /*38e0*/  @!P0 LOP3.LUT R29, R22, 0xffff0000, RZ, 0xc0, !PT ;  /* 0xffff0000161d8812 */ /* 0x000fe200078ec0ff */
[C---:B------:R-:W-:Y:S01]  /*38f0*/  @!P0 IMAD.U32 R22, R23.reuse, 0x10000, RZ ;  /* 0x0001000017168824 */ /* 0x040fe200078e00ff */
[----:B------:R-:W-:Y:S01]  /*3900*/  @!P0 LOP3.LUT R23, R23, 0xffff0000, RZ, 0xc0, !PT ;  /* 0xffff000017178812 */ /* 0x000fe200078ec0ff */
[-C--:B------:R-:W-:Y:S01]  /*3910*/  @!P0 FMUL.FTZ R45, R36, R31.reuse ;  /* 0x0000001f242d8220 */ /* 0x080fe20000410000 */
[C---:B----4-:R-:W-:Y:S01]  /*3920*/  @!P0 LOP3.LUT R39, R40.reuse, 0xffff0000, RZ, 0xc0, !PT ;  /* 0xffff000028278812 */ /* 0x050fe200078ec0ff */
[----:B------:R-:W-:Y:S01]  /*3930*/  @!P0 IMAD.U32 R37, R40, 0x10000, RZ ;  /* 0x0001000028258824 */ /* 0x000fe200078e00ff */
[C---:B------:R-:W-:Y:S01]  /*3940*/  @!P0 LOP3.LUT R40, R27.reuse, 0xffff0000, RZ, 0xc0, !PT ;  /* 0xffff00001b288812 */ /* 0x040fe200078ec0ff */
[C---:B------:R-:W-:Y:S02]  /*3950*/  @!P0 FMUL.FTZ R0, R28.reuse, R31 ;  /* 0x0000001f1c008220 */ /* 0x040fe40000410000 */
[-C--:B------:R-:W-:Y:S01]  /*3960*/  @!P0 FFMA.FTZ R45, R28, R37.reuse, -R45 ;  /* 0x000000251c2d8223 */ /* 0x080fe2000001082d */
[----:B------:R-:W-:Y:S01]  /*3970*/  @!P0 SHF.L.U32 R28, R27, 0x10, RZ ;  /* 0x000000101b1c8819 */ /* 0x000fe200000006ff */
[----:B------:R-:W-:Y:S01]  /*3980*/  @!P0 FFMA.FTZ R0, R36, R37, R0 ;  /* 0x0000002524008223 */ /* 0x000fe20000010000 */
[C---:B------:R-:W-:Y:S01]  /*3990*/  @!P0 LOP3.LUT R37, R26.reuse, 0xffff0000, RZ, 0xc0, !PT ;  /* 0xffff00001a258812 */ /* 0x040fe200078ec0ff */
[----:B------:R-:W-:Y:S01]  /*39a0*/  @!P0 IMAD.U32 R31, R26, 0x10000, RZ ;  /* 0x000100001a1f8824 */ /* 0x000fe200078e00ff */
[----:B------:R-:W-:Y:S01]  /*39b0*/  @!P0 LOP3.LUT R36, R25, 0xffff0000, RZ, 0xc0, !PT ;  /* 0xffff000019248812 */ /* 0x000fe200078ec0ff */
[----:B------:R-:W-:Y:S01]  /*39c0*/  @!P0 FMUL.FTZ R2, R30, R29 ;  /* 0x0000001d1e028220 */ /* 0x000fe20000410000 */
[----:B------:R-:W-:Y:S01]  /*39d0*/  @!P0 F2FP.BF16.PACK_AB R45, R0, R45 ;  /* 0x0000002d002d823e */ /* 0x000fe200000010ff */
[C---:B------:R-:W-:Y:S01]  /*39e0*/  @!P0 IMAD.U32 R38, R41.reuse, 0x10000, RZ ;  /* 0x0001000029268824 */ /* 0x040fe200078e00ff */
[----:B------:R-:W-:Y:S01]  /*39f0*/  @!P0 LOP3.LUT R41, R41, 0xffff0000, RZ, 0xc0, !PT ;  /* 0xffff000029298812 */ /* 0x000fe200078ec0ff */
[-C--:B------:R-:W-:Y:S02]  /*3a00*/  @!P0 FMUL.FTZ R3, R31, R22.reuse ;  /* 0x000000161f038220 */ /* 0x080fe40000410000 */
[C---:B------:R-:W-:Y:S02]  /*3a10*/  @!P0 FMUL.FTZ R44, R37.reuse, R22 ;  /* 0x00000016252c8220 */ /* 0x040fe40000410000 */
[----:B------:R-:W-:Y:S02]  /*3a20*/  @!P0 FMUL.FTZ R47, R36, R29 ;  /* 0x0000001d242f8220 */ /* 0x000fe40000410000 */
[-C--:B------:R-:W-:Y:S02]  /*3a30*/  @!P0 FMUL.FTZ R46, R40, R23.reuse ;  /* 0x00000017282e8220 */ /* 0x080fe40000410000 */
[----:B------:R-:W-:Y:S02]  /*3a40*/  @!P0 FMUL.FTZ R4, R28, R23 ;  /* 0x000000171c048220 */ /* 0x000fe40000410000 */
        /* <DEDUP_REMOVED lines=13> */
[----:B------:R-:W-:Y:S02]  /*3b20*/  ISETP.GE.AND P0, PT, R14, UR4, PT ;  /* 0x000000040e007c0c */ /* 0x000fe4000bf06270 */
[C---:B------:R-:W-:Y:S01]  /*3b30*/  LEA R48, P4, R101.reuse, R126, 0x1 ;  /* 0x0000007e65307211 */ /* 0x040fe200078808ff */
[----:B------:R1:W-:Y:S03]  /*3b40*/  STG.E.128 [R58.64], R24 ;  /* 0x000000183a007986 */ /* 0x0003e6000c101d06 */
[----:B------:R-:W-:Y:S05]  /*3b50*/  LEA.HI.X R49, R101, R127, R100, 0x1, P4 ;  /* 0x0000007f65317211 */ /* 0x000fea00020f0c64 */
[----:B------:R-:W2:Y:S06]  /*3b60*/  @!P1 LDG.E.64 R22, [R32.64+0x20] ;  /* 0x0000200620169981 */ /* 0x000eac000c1e1b00 */
[----:B------:R3:W4:Y:S08]  /*3b70*/  LDG.E.128 R28, [R56.64] ;  /* 0x00000006381c7981 */ /* 0x000730000c1e1d00 */
[----:B------:R-:W5:Y:S01]  /*3b80*/  @!P1 LDG.E.64 R40, [R42.64+0x20] ;  /* 0x000020062a289981 */ /* 0x000f62000c1e1b00 */
[C---:B---3--:R-:W-:Y:S04]  /*3b90*/  LEA R56, P5, R99.reuse, R120, 0x1 ;  /* 0x0000007863387211 */ /* 0x048fe800078a08ff */
[----:B------:R-:W-:Y:S02]  /*3ba0*/  LEA.HI.X R57, R99, R119, R98, 0x1, P5 ;  /* 0x0000007763397211 */ /* 0x000fe400028f0c62 */
[C---:B--2---:R-:W-:Y:S02]  /*3bb0*/  @!P1 SHF.L.U32 R35, R22.reuse, 0x10, RZ ;  /* 0x0000001016239819 */ /* 0x044fe400000006ff */
[----:B-1----:R-:W-:Y:S01]  /*3bc0*/  @!P1 LOP3.LUT R25, R22, 0xffff0000, RZ, 0xc0, !PT ;  /* 0xffff000016199812 */ /* 0x002fe200078ec0ff */
[C---:B------:R-:W-:Y:S01]  /*3bd0*/  @!P1 IMAD.U32 R22, R23.reuse, 0x10000, RZ ;  /* 0x0001000017169824 */ /* 0x040fe200078e00ff */
[----:B------:R-:W-:Y:S01]  /*3be0*/  @!P1 LOP3.LUT R23, R23, 0xffff0000, RZ, 0xc0, !PT ;  /* 0xffff000017179812 */ /* 0x000fe200078ec0ff */
[C---:B----4-:R-:W-:Y:S01]  /*3bf0*/  @!P1 IMAD.U32 R34, R28.reuse, 0x10000, RZ ;  /* 0x000100001c229824 */ /* 0x050fe200078e00ff */
[----:B------:R-:W-:Y:S01]  /*3c00*/  @!P1 LOP3.LUT R36, R28, 0xffff0000, RZ, 0xc0, !PT ;  /* 0xffff00001c249812 */ /* 0x000fe200078ec0ff */
[----:B------:R-:W-:Y:S01]  /*3c10*/  @!P1 IMAD.U32 R27, R30, 0x10000, RZ ;  /* 0x000100001e1b9824 */ /* 0x000fe200078e00ff */
[----:B------:R-:W-:Y:S01]  /*3c20*/  @!P1 SHF.L.U32 R26, R29, 0x10, RZ ;  /* 0x000000101d1a9819 */ /* 0x000fe200000006ff */
[-C--:B------:R-:W-:Y:S01]  /*3c30*/  @!P1 FMUL.FTZ R5, R34, R35.reuse ;  /* 0x0000002322059220 */ /* 0x080fe20000410000 */
[C---:B------:R-:W-:Y:S01]  /*3c40*/  @!P1 SHF.L.U32 R24, R31.reuse, 0x10, RZ ;  /* 0x000000101f189819 */ /* 0x040fe200000006ff */
[----:B------:R-:W-:Y:S02]  /*3c50*/  @!P1 FMUL.FTZ R44, R36, R35 ;  /* 0x00000023242c9220 */ /* 0x000fe40000410000 */
[C---:B-----5:R-:W-:Y:S01]  /*3c60*/  @!P1 IMAD.U32 R37, R40.reuse, 0x10000, RZ ;  /* 0x0001000028259824 */ /* 0x060fe200078e00ff */
        /* <DEDUP_REMOVED lines=28> */
[----:B------:R1:W-:Y:S08]  /*3e30*/  STG.E.128 [R56.64], R28 ;  /* 0x0000001c38007986 */ /* 0x0003f0000c101d06 */
        /* <DEDUP_REMOVED lines=14> */
[C---:B------:R-:W-:Y:S01]  /*3f20*/  @!P0 LOP3.LUT R40, R27.reuse, 0xffff0000, RZ, 0xc0, !PT ;  /* 0xffff00001b288812 */ /* 0x040fe200078ec0ff */
[----:B------:R-:W-:Y:S01]  /*3f30*/  @!P0 FMUL.FTZ R44, R36, R35 ;  /* 0x00000023242c8220 */ /* 0x000fe20000410000 */
[----:B------:R-:W-:Y:S01]  /*3f40*/  @!P0 SHF.L.U32 R28, R27, 0x10, RZ ;  /* 0x000000101b1c8819 */ /* 0x000fe200000006ff */
[C---:B-----5:R-:W-:Y:S01]  /*3f50*/  @!P0 IMAD.U32 R37, R42.reuse, 0x10000, RZ ;  /* 0x000100002a258824 */ /* 0x060fe200078e00ff */
[----:B------:R-:W-:Y:S01]  /*3f60*/  @!P0 LOP3.LUT R39, R42, 0xffff0000, RZ, 0xc0, !PT ;  /* 0xffff00002a278812 */ /* 0x000fe200078ec0ff */
[----:B------:R-:W-:Y:S01]  /*3f70*/  @!P0 FMUL.FTZ R10, R30, R29 ;  /* 0x0000001d1e0a8220 */ /* 0x000fe20000410000 */
[C---:B------:R-:W-:Y:S01]  /*3f80*/  @!P0 SHF.L.U32 R38, R43.reuse, 0x10, RZ ;  /* 0x000000102b268819 */ /* 0x040fe200000006ff */
[-C--:B------:R-:W-:Y:S01]  /*3f90*/  @!P0 FFMA.FTZ R44, R34, R37.reuse, -R44 ;  /* 0x00000025222c8223 */ /* 0x080fe2000001082c */
[----:B------:R-:W-:Y:S01]  /*3fa0*/  @!P0 LOP3.LUT R41, R43, 0xffff0000, RZ, 0xc0, !PT ;  /* 0xffff00002b298812 */ /* 0x000fe200078ec0ff */
[----:B------:R-:W-:Y:S01]  /*3fb0*/  @!P0 FFMA.FTZ R9, R36, R37, R9 ;  /* 0x0000002524098223 */ /* 0x000fe20000010009 */
[----:B------:R-:W-:Y:S01]  /*3fc0*/  @!P0 LOP3.LUT R37, R26, 0xffff0000, RZ, 0xc0, !PT ;  /* 0xffff00001a258812 */ /* 0x000fe200078ec0ff */
[----:B------:R-:W-:Y:S01]  /*3fd0*/  @!P0 FMUL.FTZ R11, R31, R22 ;  /* 0x000000161f0b8220 */ /* 0x000fe20000410000 */
[----:B------:R-:W-:Y:S01]  /*3fe0*/  @!P0 LOP3.LUT R36, R25, 0xffff0000, RZ, 0xc0, !PT ;  /* 0xffff000019248812 */ /* 0x000fe200078ec0ff */
[----:B------:R-:W-:Y:S01]  /*3ff0*/  @!P0 FMUL.FTZ R47, R40, R23 ;  /* 0x00000017282f8220 */ /* 0x000fe20000410000 */
[----:B------:R-:W-:Y:S01]  /*4000*/  @!P0 F2FP.BF16.PACK_AB R44, R9, R44 ;  /* 0x0000002c092c823e */ /* 0x000fe200000010ff */
[C---:B------:R-:W-:Y:S02]  /*4010*/  @!P0 FMUL.FTZ R46, R37.reuse, R22 ;  /* 0x00000016252e8220 */ /* 0x040fe40000410000 */
[----:B------:R-:W-:Y:S02]  /*4020*/  @!P0 FMUL.FTZ R45, R36, R29 ;  /* 0x0000001d242d8220 */ /* 0x000fe40000410000 */
        /* <DEDUP_REMOVED lines=13> */
[----:B------:R-:W-:Y:S05]  /*4100*/  @!P0 MOV R27, R47 ;  /* 0x0000002f001b8202 */ /* 0x000fea0000000f00 */
[----:B------:R1:W-:Y:S02]  /*4110*/  STG.E.128 [R48.64], R24 ;  /* 0x0000001830007986 */ /* 0x0003e4000c101d06 */
.L_x_2046:
[----:B------:R-:W-:Y:S05]  /*4120*/  BSYNC B0 ;  /* 0x0000000000007941 */ /* 0x000fea0003800000 */
.L_x_2045:
[----:B------:R-:W-:Y:S01]  /*4130*/  BSSY B0, `(.L_x_2047) ;  /* 0x00000a0000007945 */ /* 0x000fe20003800000 */
[----:B------:R-:W-:-:S05]  /*4140*/  @!P3 BRA `(.L_x_2048) ;  /* 0x000009e00000b947 */ /* 0x000fca0003800000 */
[----:B-1----:R-:W-:Y:S01]  /*4150*/  IMAD.SHL.U32 R49, R86, 0x2, RZ ;  /* 0x0000000256317824 */ /* 0x002fe200078e00ff */
[----:B------:R-:W-:Y:S02]  /*4160*/  MOV R45, 0xc0 ;  /* 0x000000c0002d7802 */ /* 0x000fe40000000f00 */
[----:B------:R-:W-:Y:S02]  /*4170*/  ISETP.GE.AND P0, PT, R18, UR4, PT ;  /* 0x0000000412007c0c */ /* 0x000fe4000bf06270 */
[-C--:B------:R-:W-:Y:S01]  /*4180*/  IADD3 R32, P1, R20, R49.reuse, RZ ;  /* 0x0000003114207210 */ /* 0x080fe20007f3e0ff */
[C---:B------:R-:W-:Y:S01]  /*4190*/  IMAD.WIDE.U32 R56, R45.reuse, c[0x0][0x288], R126 ;  /* 0x0000a2002d387a25 */ /* 0x040fe200078e007e */
[----:B------:R-:W-:Y:S02]  /*41a0*/  IADD3 R42, P3, R52, R49, RZ ;  /* 0x00000031342a7210 */ /* 0x000fe40007f7e0ff */
[----:B------:R-:W-:Y:S01]  /*41b0*/  SHF.L.U64.HI R47, R86, 0x1, R85 ;  /* 0x00000001562f7819 */ /* 0x000fe20000010255 */
[----:B------:R-:W-:Y:S01]  /*41c0*/  IMAD R44, R45, c[0x0][0x28c], RZ ;  /* 0x0000a3002d2c7a24 */ /* 0x000fe200078e02ff */
[----:B------:R-:W-:Y:S01]  /*41d0*/  MOV R121, R119 ;  /* 0x0000007700797202 */ /* 0x000fe20000000f00 */
[----:B------:R-:W-:Y:S01]  /*41e0*/  IMAD.MOV.U32 R48, RZ, RZ, R56 ;  /* 0x000000ffff307224 */ /* 0x000fe200078e0038 */
[----:B------:R-:W-:Y:S01]  /*41f0*/  IADD3.X R33, R21, R47, RZ, P1, !PT ;  /* 0x0000002f15217210 */ /* 0x000fe20000ffe4ff */
[----:B------:R-:W-:Y:S01]  /*4200*/  IMAD.X R43, R53, 0x1, R47, P3 ;  /* 0x00000001352b7824 */ /* 0x000fe200018e062f */
[----:B------:R-:W-:Y:S01]  /*4210*/  IADD3 R49, R57, R44, RZ ;  /* 0x0000002c39317210 */ /* 0x000fe20007ffe0ff */
[----:B------:R-:W-:Y:S01]  /*4220*/  IMAD.WIDE.U32 R56, R45, c[0x0][0x198], R120 ;  /* 0x000066002d387a25 */ /* 0x000fe200078e0078 */
[----:B------:R-:W-:Y:S01]  /*4230*/  ISETP.GE.AND P1, PT, R15, UR4, PT ;  /* 0x000000040f007c0c */ /* 0x000fe2000bf26270 */
[----:B----4-:R-:W2:Y:S01]  /*4240*/  @!P0 LDG.E.64 R22, [R32.64] ;  /* 0x0000000620168981 */ /* 0x010ea2000c1e1b00 */
[----:B------:R-:W-:Y:S01]  /*4250*/  LEA R58, P3, R105, R126, 0x1 ;  /* 0x0000007e693a7211 */ /* 0x000fe200078608ff */
[----:B------:R-:W-:Y:S03]  /*4260*/  IMAD R45, R45, c[0x0][0x19c], RZ ;  /* 0x000067002d2d7a24 */ /* 0x000fe600078e02ff */
[----:B------:R-:W-:Y:S01]  /*4270*/  LEA.HI.X R59, R105, R127, R104, 0x1, P3 ;  /* 0x0000007f693b7211 */ /* 0x000fe200018f0c68 */
[----:B------:R-:W-:Y:S01]  /*4280*/  IMAD.IADD R57, R57, 0x1, R45 ;  /* 0x0000000139397824 */ /* 0x000fe200078e022d */
[----:B------:R-:W3:Y:S08]  /*4290*/  LDG.E.128 R24, [R48.64] ;  /* 0x0000000630187981 */ /* 0x000ef0000c1e1d00 */
[----:B------:R-:W4:Y:S01]  /*42a0*/  @!P0 LDG.E.64 R40, [R42.64] ;  /* 0x000000062a288981 */ /* 0x000f22000c1e1b00 */
[C---:B--2---:R-:W-:Y:S01]  /*42b0*/  @!P0 IMAD.U32 R31, R22.reuse, 0x10000, RZ ;  /* 0x00010000161f8824 */ /* 0x044fe200078e00ff */
[----:B------:R-:W-:Y:S02]  /*42c0*/  @!P0 LOP3.LUT R29, R22, 0xffff0000, RZ, 0xc0, !PT ;  /* 0xffff0000161d8812 */ /* 0x000fe400078ec0ff */
[C---:B------:R-:W-:Y:S02]  /*42d0*/  @!P0 SHF.L.U32 R22, R23.reuse, 0x10, RZ ;  /* 0x0000001017168819 */ /* 0x040fe400000006ff */
[----:B------:R-:W-:Y:S01]  /*42e0*/  @!P0 LOP3.LUT R23, R23, 0xffff0000, RZ, 0xc0, !PT ;  /* 0xffff000017178812 */ /* 0x000fe200078ec0ff */
[----:B---3--:R-:W-:Y:S01]  /*42f0*/  @!P0 IMAD.U32 R30, R25, 0x10000, RZ ;  /* 0x00010000191e8824 */ /* 0x008fe200078e00ff */
[C---:B------:R-:W-:Y:S02]  /*4300*/  @!P0 SHF.L.U32 R28, R24.reuse, 0x10, RZ ;  /* 0x00000010181c8819 */ /* 0x040fe400000006ff */
[----:B------:R-:W-:Y:S01]  /*4310*/  @!P0 LOP3.LUT R36, R24, 0xffff0000, RZ, 0xc0, !PT ;  /* 0xffff000018248812 */ /* 0x000fe200078ec0ff */
[----:B------:R-:W-:Y:S02]  /*4320*/  @!P0 FMUL.FTZ R2, R30, R29 ;  /* 0x0000001d1e028220 */ /* 0x000fe40000410000 */
[-C--:B------:R-:W-:Y:S02]  /*4330*/  @!P0 FMUL.FTZ R0, R28, R31.reuse ;  /* 0x0000001f1c008220 */ /* 0x080fe40000410000 */
[----:B------:R-:W-:Y:S01]  /*4340*/  @!P0 FMUL.FTZ R47, R36, R31 ;  /* 0x0000001f242f8220 */ /* 0x000fe20000410000 */
[----:B----4-:R-:W-:Y:S01]  /*4350*/  @!P0 SHF.L.U32 R37, R40, 0x10, RZ ;  /* 0x0000001028258819 */ /* 0x010fe200000006ff */
[C---:B------:R-:W-:Y:S01]  /*4360*/  @!P0 IMAD.U32 R38, R41.reuse, 0x10000, RZ ;  /* 0x0001000029268824 */ /* 0x040fe200078e00ff */
[----:B------:R-:W-:Y:S02]  /*4370*/  @!P0 SHF.L.U32 R31, R26, 0x10, RZ ;  /* 0x000000101a1f8819 */ /* 0x000fe400000006ff */
        /* <DEDUP_REMOVED lines=24> */
[----:B------:R-:W-:Y:S02]  /*4500*/  @!P0 F2FP.BF16.PACK_AB R44, R3, R44 ;  /* 0x0000002c032c823e */ /* 0x000fe400000010ff */
[C---:B------:R-:W-:Y:S01]  /*4510*/  LEA R48, P3, R109.reuse, R126, 0x1 ;  /* 0x0000007e6d307211 */ /* 0x040fe200078608ff */
[----:B------:R-:W-:Y:S01]  /*4520*/  @!P0 IMAD.MOV.U32 R27, RZ, RZ, R45 ;  /* 0x000000ffff1b8224 */ /* 0x000fe200078e002d */
[----:B------:R-:W-:Y:S02]  /*4530*/  @!P0 MOV R26, R44 ;  /* 0x0000002c001a8202 */ /* 0x000fe40000000f00 */
[----:B------:R-:W-:Y:S02]  /*4540*/  ISETP.GE.AND P0, PT, R14, UR4, PT ;  /* 0x000000040e007c0c */ /* 0x000fe4000bf06270 */
[----:B------:R-:W-:Y:S01]  /*4550*/  LEA.HI.X R49, R109, R127, R108, 0x1, P3 ;  /* 0x0000007f6d317211 */ /* 0x000fe200018f0c6c */
[----:B------:R1:W-:Y:S08]  /*4560*/  STG.E.128 [R56.64], R24 ;  /* 0x0000001838007986 */ /* 0x0003f0000c101d06 */
[----:B------:R-:W2:Y:S08]  /*4570*/  LDG.E.128 R28, [R58.64] ;  /* 0x000000063a1c7981 */ /* 0x000eb0000c1e1d00 */
[----:B------:R-:W3:Y:S06]  /*4580*/  @!P1 LDG.E.64 R22, [R32.64+0x20] ;  /* 0x0000200620169981 */ /* 0x000eec000c1e1b00 */
[----:B------:R-:W4:Y:S01]  /*4590*/  @!P1 LDG.E.64 R40, [R42.64+0x20] ;  /* 0x000020062a289981 */ /* 0x000f22000c1e1b00 */
[C---:B-1----:R-:W-:Y:S04]  /*45a0*/  LEA R56, P4, R107.reuse, R120, 0x1 ;  /* 0x000000786b387211 */ /* 0x042fe800078808ff */
[----:B------:R-:W-:Y:S01]  /*45b0*/  LEA.HI.X R57, R107, R119, R106, 0x1, P4 ;  /* 0x000000776b397211 */ /* 0x000fe200020f0c6a */
[----:B--2---:R-:W-:Y:S01]  /*45c0*/  @!P1 IMAD.U32 R26, R29, 0x10000, RZ ;  /* 0x000100001d1a9824 */ /* 0x004fe200078e00ff */
[----:B------:R-:W-:Y:S01]  /*45d0*/  @!P1 SHF.L.U32 R34, R28, 0x10, RZ ;  /* 0x000000101c229819 */ /* 0x000fe200000006ff */
[----:B------:R-:W-:Y:S01]  /*45e0*/  @!P1 IMAD.U32 R24, R31, 0x10000, RZ ;  /* 0x000100001f189824 */ /* 0x000fe200078e00ff */
[----:B------:R-:W-:Y:S02]  /*45f0*/  @!P1 SHF.L.U32 R27, R30, 0x10, RZ ;  /* 0x000000101e1b9819 */ /* 0x000fe400000006ff */
        /* <DEDUP_REMOVED lines=9> */
[----:B------:R-:W-:Y:S01]  /*4690*/  @!P1 LOP3.LUT R39, R40, 0xffff0000, RZ, 0xc0, !PT ;  /* 0xffff000028279812 */ /* 0x000fe200078ec0ff */
[----:B------:R-:W-:Y:S01]  /*46a0*/  @!P1 IMAD.U32 R38, R41, 0x10000, RZ ;  /* 0x0001000029269824 */ /* 0x000fe200078e00ff */
[----:B------:R-:W-:Y:S01]  /*46b0*/  @!P1 LOP3.LUT R40, R31, 0xffff0000, RZ, 0xc0, !PT ;  /* 0xffff00001f289812 */ /* 0x000fe200078ec0ff */
        /* <DEDUP_REMOVED lines=8> */
[-C--:B------:R-:W-:Y:S02]  /*4740*/  @!P1 FMUL.FTZ R47, R40, R23.reuse ;  /* 0x00000017282f9220 */ /* 0x080fe40000410000 */
[----:B------:R-:W-:Y:S01]  /*4750*/  @!P1 FMUL.FTZ R8, R24, R23 ;  /* 0x0000001718089220 */ /* 0x000fe20000410000 */
[----:B------:R-:W-:Y:S01]  /*4760*/  @!P1 MOV R28, R44 ;  /* 0x0000002c001c9202 */ /* 0x000fe20000000f00 */
[----:B------:R-:W-:Y:S02]  /*4770*/  @!P1 FMUL.FTZ R46, R37, R22 ;  /* 0x00000016252e9220 */ /* 0x000fe40000410000 */
[----:B------:R-:W-:Y:S02]  /*4780*/  @!P1 FFMA.FTZ R45, R26, R39, -R45 ;  /* 0x000000271a2d9223 */ /* 0x000fe4000001082d */
[----:B------:R-:W-:Y:S02]  /*4790*/  @!P1 FFMA.FTZ R47, R24, R41, -R47 ;  /* 0x00000029182f9223 */ /* 0x000fe4000001082f */
[-C--:B------:R-:W-:Y:S02]  /*47a0*/  @!P1 FFMA.FTZ R46, R27, R38.reuse, -R46 ;  /* 0x000000261b2e9223 */ /* 0x080fe4000001082e */
[----:B------:R-:W-:Y:S02]  /*47b0*/  @!P1 FFMA.FTZ R6, R36, R39, R6 ;  /* 0x0000002724069223 */ /* 0x000fe40000010006 */
[----:B------:R-:W-:Y:S02]  /*47c0*/  @!P1 FFMA.FTZ R7, R37, R38, R7 ;  /* 0x0000002625079223 */ /* 0x000fe40000010007 */
[----:B------:R-:W-:Y:S01]  /*47d0*/  @!P1 FFMA.FTZ R8, R40, R41, R8 ;  /* 0x0000002928089223 */ /* 0x000fe20000010008 */
[----:B------:R-:W-:Y:S02]  /*47e0*/  @!P1 F2FP.BF16.PACK_AB R45, R6, R45 ;  /* 0x0000002d062d923e */ /* 0x000fe400000010ff */
[----:B------:R-:W-:Y:S02]  /*47f0*/  @!P1 F2FP.BF16.PACK_AB R46, R7, R46 ;  /* 0x0000002e072e923e */ /* 0x000fe400000010ff */
[----:B------:R-:W-:Y:S01]  /*4800*/  @!P1 F2FP.BF16.PACK_AB R47, R8, R47 ;  /* 0x0000002f082f923e */ /* 0x000fe200000010ff */
[----:B------:R-:W-:Y:S01]  /*4810*/  @!P1 IMAD.MOV.U32 R29, RZ, RZ, R45 ;  /* 0x000000ffff1d9224 */ /* 0x000fe200078e002d */
[----:B------:R-:W-:Y:S03]  /*4820*/  @!P1 MOV R30, R46 ;  /* 0x0000002e001e9202 */ /* 0x000fe60000000f00 */
[----:B------:R-:W-:Y:S05]  /*4830*/  @!P1 IMAD.MOV.U32 R31, RZ, RZ, R47 ;  /* 0x000000ffff1f9224 */ /* 0x000fea00078e002f */
[----:B------:R1:W-:Y:S08]  /*4840*/  STG.E.128 [R56.64], R28 ;  /* 0x0000001c38007986 */ /* 0x0003f0000c101d06 */
[----:B------:R2:W1:Y:S08]  /*4850*/  LDG.E.128 R24, [R48.64] ;  /* 0x0000000630187981 */ /* 0x000470000c1e1d00 */
[----:B------:R-:W3:Y:S06]  /*4860*/  @!P0 LDG.E.64 R22, [R32.64+0x40] ;  /* 0x0000400620168981 */ /* 0x000eec000c1e1b00 */
[----:B------:R-:W4:Y:S01]  /*4870*/  @!P0 LDG.E.64 R42, [R42.64+0x40] ;  /* 0x000040062a2a8981 */ /* 0x000f22000c1e1b00 */
[C---:B--2---:R-:W-:Y:S04]  /*4880*/  LEA R48, P1, R111.reuse, R120, 0x1 ;  /* 0x000000786f307211 */ /* 0x044fe800078208ff */
[----:B------:R-:W-:Y:S01]  /*4890*/  LEA.HI.X R49, R111, R119, R110, 0x1, P1 ;  /* 0x000000776f317211 */ /* 0x000fe200008f0c6e */
[----:B-1----:R-:W-:Y:S01]  /*48a0*/  @!P0 IMAD.U32 R30, R25, 0x10000, RZ ;  /* 0x00010000191e8824 */ /* 0x002fe200078e00ff */
[C---:B------:R-:W-:Y:S01]  /*48b0*/  @!P0 SHF.L.U32 R34, R24.reuse, 0x10, RZ ;  /* 0x0000001018228819 */ /* 0x040fe200000006ff */
[C---:B------:R-:W-:Y:S01]  /*48c0*/  @!P0 IMAD.U32 R28, R27.reuse, 0x10000, RZ ;  /* 0x000100001b1c8824 */ /* 0x040fe200078e00ff */
[----:B------:R-:W-:Y:S02]  /*48d0*/  @!P0 LOP3.LUT R36, R24, 0xffff0000, RZ, 0xc0, !PT ;  /* 0xffff000018248812 */ /* 0x000fe400078ec0ff */
        /* <DEDUP_REMOVED lines=11> */
[C---:B------:R-:W-:Y:S01]  /*4990*/  @!P0 IMAD.U32 R38, R43.reuse, 0x10000, RZ ;  /* 0x000100002b268824 */ /* 0x040fe200078e00ff */
[----:B------:R-:W-:Y:S01]  /*49a0*/  @!P0 LOP3.LUT R41, R43, 0xffff0000, RZ, 0xc0, !PT ;  /* 0xffff00002b298812 */ /* 0x000fe200078ec0ff */
[-C--:B------:R-:W-:Y:S01]  /*49b0*/  @!P0 FFMA.FTZ R9, R36, R37.reuse, R9 ;  /* 0x0000002524098223 */ /* 0x080fe20000010009 */
[----:B------:R-:W-:Y:S01]  /*49c0*/  @!P0 LOP3.LUT R36, R25, 0xffff0000, RZ, 0xc0, !PT ;  /* 0xffff000019248812 */ /* 0x000fe200078ec0ff */
[----:B------:R-:W-:Y:S01]  /*49d0*/  @!P0 FFMA.FTZ R44, R34, R37, -R44 ;  /* 0x00000025222c8223 */ /* 0x000fe2000001082c */
[----:B------:R-:W-:Y:S01]  /*49e0*/  @!P0 LOP3.LUT R37, R26, 0xffff0000, RZ, 0xc0, !PT ;  /* 0xffff00001a258812 */ /* 0x000fe200078ec0ff */
[----:B------:R-:W-:Y:S02]  /*49f0*/  @!P0 FMUL.FTZ R11, R31, R22 ;  /* 0x000000161f0b8220 */ /* 0x000fe40000410000 */
        /* <DEDUP_REMOVED lines=18> */
[----:B------:R1:W-:Y:S02]  /*4b20*/  STG.E.128 [R48.64], R24 ;  /* 0x0000001830007986 */ /* 0x0003e4000c101d06 */
.L_x_2048:
[----:B------:R-:W-:Y:S05]  /*4b30*/  BSYNC B0 ;  /* 0x0000000000007941 */ /* 0x000fea0003800000 */
.L_x_2047:
[----:B------:R-:W-:Y:S01]  /*4b40*/  IMAD.MOV.U32 R3, RZ, RZ, c[0x0][0x230] ;  /* 0x00008c00ff037624 */ /* 0x000fe200078e00ff */
[----:B------:R-:W-:Y:S03]  /*4b50*/  ULDC UR4, c[0x0][0x230] ;  /* 0x00008c0000047ab9 */ /* 0x000fe60000000800 */
[----:B------:R-:W-:Y:S05]  /*4b60*/  IMAD.U32 R3, R3, -0x40, RZ ;  /* 0xffffffc003037824 */ /* 0x000fea00078e00ff */
[C---:B------:R-:W-:Y:S02]  /*4b70*/  LEA R52, P1, R3.reuse, R52, 0x1 ;  /* 0x0000003403347211 */ /* 0x040fe400078208ff */
[C---:B------:R-:W-:Y:S02]  /*4b80*/  LEA R20, P0, R3.reuse, R20, 0x1 ;  /* 0x0000001403147211 */ /* 0x040fe400078008ff */
[C---:B------:R-:W-:Y:S02]  /*4b90*/  LEA.HI.X.SX32 R53, R3.reuse, R53, 0x1, P1 ;  /* 0x0000003503357211 */ /* 0x040fe400008f0eff */
[----:B------:R-:W-:Y:S01]  /*4ba0*/  LEA.HI.X.SX32 R21, R3, R21, 0x1, P0 ;  /* 0x0000001503157211 */ /* 0x000fe200000f0eff */
[----:B------:R-:W-:-:S05]  /*4bb0*/  BRA `(.L_x_2049) ;  /* 0x000047e000007947 */ /* 0x000fca0003800000 */
.L_x_2040:
[----:B------:R-:W-:Y:S01]  /*4bc0*/  BSSY B1, `(.L_x_2050) ;  /* 0x0000104000017945 */ /* 0x000fe20003800000 */
[----:B------:R-:W-:-:S05]  /*4bd0*/  @!P1 BRA `(.L_x_2051) ;  /* 0x0000102000009947 */ /* 0x000fca0003800000 */
[----:B------:R1:W5:Y:S01]  /*4be0*/  LDG.E.128 R40, [R126.64] ;  /* 0x000000067e287981 */ /* 0x000362000c1e1d00 */
[----:B------:R-:W-:Y:S01]  /*4bf0*/  ISETP.GE.AND P0, PT, R18, UR4, PT ;  /* 0x0000000412007c0c */ /* 0x000fe2000bf06270 */
[----:B------:R-:W-:Y:S01]  /*4c00*/  @!UPT UIADD3 URZ, URZ, URZ, URZ ;  /* 0x0000003f3f3ff290 */ /* 0x000fe2000fffe03f */
[----:B------:R-:W-:Y:S11]  /*4c10*/  BSSY B0, `(.L_x_2052) ;  /* 0x0000050000007945 */ /* 0x000ff60003800000 */
[----:B------:R-:W-:-:S05]  /*4c20*/  @P0 BRA `(.L_x_2053) ;  /* 0x000004e000000947 */ /* 0x000fca0003800000 */
[C---:B-----5:R-:W-:Y:S01]  /*4c30*/  SHF.L.U32 R37, R40.reuse, 0x10, RZ ;  /* 0x0000001028257819 */ /* 0x060fe200000006ff */
[----:B------:R-:W-:Y:S01]  /*4c40*/  ULEA.HI UR5, UR4, UR4, URZ, 0x1 ;  /* 0x0000000404057291 */ /* 0x000fe2000f8f083f */
[----:B----4-:R-:W-:Y:S01]  /*4c50*/  LOP3.LUT R39, R40, 0xffff0000, RZ, 0xc0, !PT ;  /* 0xffff000028277812 */ /* 0x010fe200078ec0ff */
[----:B------:R-:W-:Y:S01]  /*4c60*/  IMAD.MOV.U32 R167, RZ, RZ, RZ ;  /* 0x000000ffffa77224 */ /* 0x000fe200078e00ff */
[C---:B------:R-:W-:Y:S01]  /*4c70*/  SHF.L.U32 R44, R42.reuse, 0x10, RZ ;  /* 0x000000102a2c7819 */ /* 0x040fe200000006ff */
[C---:B------:R-:W-:Y:S01]  /*4c80*/  IMAD.U32 R38, R41.reuse, 0x10000, RZ ;  /* 0x0001000029267824 */ /* 0x040fe200078e00ff */
[----:B------:R-:W-:Y:S01]  /*4c90*/  LOP3.LUT R41, R41, 0xffff0000, RZ, 0xc0, !PT ;  /* 0xffff000029297812 */ /* 0x000fe200078ec0ff */
[C---:B------:R-:W-:Y:S01]  /*4ca0*/  IMAD.U32 R48, R43.reuse, 0x10000, RZ ;  /* 0x000100002b307824 */ /* 0x040fe200078e00ff */
[----:B------:R-:W-:Y:S01]  /*4cb0*/  LOP3.LUT R45, R42, 0xffff0000, RZ, 0xc0, !PT ;  /* 0xffff00002a2d7812 */ /* 0x000fe200078ec0ff */
[----:B------:R-:W-:Y:S01]  /*4cc0*/  USHF.R.S32.HI UR5, URZ, 0x1, UR5 ;  /* 0x000000013f057899 */ /* 0x000fe20008011405 */
[----:B------:R-:W-:Y:S05]  /*4cd0*/  LOP3.LUT R49, R43, 0xffff0000, RZ, 0xc0, !PT ;  /* 0xffff00002b317812 */ /* 0x000fea00078ec0ff */
[----:B------:R-:W-:Y:S02]  /*4ce0*/  ISETP.GE.AND P1, PT, R18, UR5, PT ;  /* 0x0000000512007c0c */ /* 0x000fe4000bf26270 */
[----:B------:R-:W-:Y:S11]  /*4cf0*/  MOV R121, UR5 ;  /* 0x0000000500797c02 */ /* 0x000ff60008000f00 */
[----:B------:R-:W-:Y:S02]  /*4d00*/  @P1 IMAD R167, RZ, RZ, -UR5 ;  /* 0x80000005ffa71e24 */ /* 0x000fe4000f8e02ff */
[----:B------:R-:W-:Y:S03]  /*4d10*/  @P1 IMAD R121, RZ, RZ, -UR5 ;  /* 0x80000005ff791e24 */ /* 0x000fe6000f8e02ff */
[C---:B------:R-:W-:Y:S04]  /*4d20*/  LEA R168, P0, R167.reuse, R128, 0x1 ;  /* 0x00000080a7a87211 */ /* 0x040fe800078008ff */
[----:B------:R-:W-:Y:S02]  /*4d30*/  LEA.HI.X.SX32 R169, R167, R129, 0x1, P0 ;  /* 0x00000081a7a97211 */ /* 0x000fe400000f0eff */
[C---:B------:R-:W-:Y:S04]  /*4d40*/  LEA R10, P0, R121.reuse, R126, 0x1 ;  /* 0x0000007e790a7211 */ /* 0x040fe800078008ff */
[----:B------:R-:W-:Y:S01]  /*4d50*/  LEA.HI.X.SX32 R11, R121, R127, 0x1, P0 ;  /* 0x0000007f790b7211 */ /* 0x000fe200000f0eff */
[----:B------:R-:W2:Y:S01]  /*4d60*/  LDG.E.128 R168, [R168.64] ;  /* 0x00000006a8a87981 */ /* 0x000ea2000c1e1d00 */
[----:B------:R-:W-:Y:S01]  /*4d70*/  MOV R121, RZ ;  /* 0x000000ff00797202 */ /* 0x000fe20000000f00 */
[----:B------:R-:W-:Y:S05]  /*4d80*/  @P1 IMAD R121, RZ, RZ, -UR5 ;  /* 0x80000005ff791e24 */ /* 0x000fea000f8e02ff */
[C---:B------:R-:W-:Y:S01]  /*4d90*/  LEA R46, P0, R121.reuse, R130, 0x1 ;  /* 0x00000082792e7211 */ /* 0x040fe200078008ff */
[----:B------:R3:W4:Y:S03]  /*4da0*/  LDG.E.128 R24, [R10.64] ;  /* 0x000000060a187981 */ /* 0x000726000c1e1d00 */
[----:B------:R-:W-:Y:S05]  /*4db0*/  LEA.HI.X.SX32 R47, R121, R131, 0x1, P0 ;  /* 0x00000083792f7211 */ /* 0x000fea00000f0eff */
[----:B------:R-:W4:Y:S01]  /*4dc0*/  LDG.E.128 R56, [R46.64] ;  /* 0x000000062e387981 */ /* 0x000f22000c1e1d00 */
[----:B--2---:R-:W-:Y:S01]  /*4dd0*/  IMAD.U32 R28, R169, 0x10000, RZ ;  /* 0x00010000a91c7824 */ /* 0x004fe200078e00ff */
[C---:B------:R-:W-:Y:S01]  /*4de0*/  SHF.L.U32 R32, R168.reuse, 0x10, RZ ;  /* 0x00000010a8207819 */ /* 0x040fe200000006ff */
[----:B---3--:R-:W-:Y:S01]  /*4df0*/  IMAD.U32 R10, R171, 0x10000, RZ ;  /* 0x00010000ab0a7824 */ /* 0x008fe200078e00ff */
[----:B------:R-:W-:Y:S01]  /*4e00*/  LOP3.LUT R30, R168, 0xffff0000, RZ, 0xc0, !PT ;  /* 0xffff0000a81e7812 */ /* 0x000fe200078ec0ff */
[----:B------:R-:W-:Y:S01]  /*4e10*/  @!P1 FADD.FTZ R28, -R28, -RZ ;  /* 0x800000ff1c1c9221 */ /* 0x000fe20000010100 */
[----:B------:R-:W-:Y:S01]  /*4e20*/  LOP3.LUT R22, R169, 0xffff0000, RZ, 0xc0, !PT ;  /* 0xffff0000a9167812 */ /* 0x000fe200078ec0ff */
[----:B------:R-:W-:Y:S01]  /*4e30*/  @!P1 FADD.FTZ R32, -R32, -RZ ;  /* 0x800000ff20209221 */ /* 0x000fe20000010100 */
[----:B------:R-:W-:Y:S01]  /*4e40*/  SHF.L.U32 R12, R170, 0x10, RZ ;  /* 0x00000010aa0c7819 */ /* 0x000fe200000006ff */
[----:B------:R-:W-:Y:S01]  /*4e50*/  @!P1 FADD.FTZ R30, -R30, -RZ ;  /* 0x800000ff1e1e9221 */ /* 0x000fe20000010100 */
[C---:B----4-:R-:W-:Y:S01]  /*4e60*/  SHF.L.U32 R35, R24.reuse, 0x10, RZ ;  /* 0x0000001018237819 */ /* 0x050fe200000006ff */
[----:B------:R-:W-:Y:S01]  /*4e70*/  IMAD.U32 R29, R25, 0x10000, RZ ;  /* 0x00010000191d7824 */ /* 0x000fe200078e00ff */
[----:B------:R-:W-:Y:S01]  /*4e80*/  LOP3.LUT R33, R24, 0xffff0000, RZ, 0xc0, !PT ;  /* 0xffff000018217812 */ /* 0x000fe200078ec0ff */
[----:B------:R-:W-:Y:S01]  /*4e90*/  @!P1 FADD.FTZ R22, -R22, -RZ ;  /* 0x800000ff16169221 */ /* 0x000fe20000010100 */
[----:B------:R-:W-:Y:S01]  /*4ea0*/  LOP3.LUT R11, R170, 0xffff0000, RZ, 0xc0, !PT ;  /* 0xffff0000aa0b7812 */ /* 0x000fe200078ec0ff */
[----:B------:R-:W-:Y:S01]  /*4eb0*/  FMUL.FTZ R0, R35, R32 ;  /* 0x0000002023007220 */ /* 0x000fe20000410000 */
[----:B------:R-:W-:Y:S01]  /*4ec0*/  LOP3.LUT R31, R25, 0xffff0000, RZ, 0xc0, !PT ;  /* 0xffff0000191f7812 */ /* 0x000fe200078ec0ff */
[----:B------:R-:W-:Y:S01]  /*4ed0*/  FMUL.FTZ R2, R33, R30 ;  /* 0x0000001e21027220 */ /* 0x000fe20000410000 */
[C---:B------:R-:W-:Y:S01]  /*4ee0*/  SHF.L.U32 R34, R56.reuse, 0x10, RZ ;  /* 0x0000001038227819 */ /* 0x040fe200000006ff */
[----:B------:R-:W-:Y:S01]  /*4ef0*/  FMUL.FTZ R3, R29, R28 ;  /* 0x0000001c1d037220 */ /* 0x000fe20000410000 */
[----:B------:R-:W-:Y:S01]  /*4f00*/  LOP3.LUT R36, R56, 0xffff0000, RZ, 0xc0, !PT ;  /* 0xffff000038247812 */ /* 0x000fe200078ec0ff */
[----:B------:R-:W-:Y:S01]  /*4f10*/  @!P1 FADD.FTZ R12, -R12, -RZ ;  /* 0x800000ff0c0c9221 */ /* 0x000fe20000010100 */
[C---:B------:R-:W-:Y:S01]  /*4f20*/  SHF.L.U32 R25, R26.reuse, 0x10, RZ ;  /* 0x000000101a197819 */ /* 0x040fe200000006ff */
[----:B------:R-:W-:Y:S01]  /*4f30*/  IMAD.U32 R40, R57, 0x10000, RZ ;  /* 0x0001000039287824 */ /* 0x000fe200078e00ff */
[----:B------:R-:W-:Y:S01]  /*4f40*/  LOP3.LUT R9, R171, 0xffff0000, RZ, 0xc0, !PT ;  /* 0xffff0000ab097812 */ /* 0x000fe200078ec0ff */
[----:B------:R-:W-:Y:S01]  /*4f50*/  FFMA.FTZ R0, R37, R34, R0 ;  /* 0x0000002225007223 */ /* 0x000fe20000010000 */
[----:B------:R-:W-:Y:S01]  /*4f60*/  LOP3.LUT R24, R26, 0xffff0000, RZ, 0xc0, !PT ;  /* 0xffff00001a187812 */ /* 0x000fe200078ec0ff */
[----:B------:R-:W-:Y:S01]  /*4f70*/  FMUL.FTZ R4, R31, R22 ;  /* 0x000000161f047220 */ /* 0x000fe20000410000 */
[----:B------:R-:W-:Y:S01]  /*4f80*/  LOP3.LUT R42, R57, 0xffff0000, RZ, 0xc0, !PT ;  /* 0xffff0000392a7812 */ /* 0x000fe200078ec0ff */
[----:B------:R-:W-:Y:S01]  /*4f90*/  @!P1 FADD.FTZ R11, -R11, -RZ ;  /* 0x800000ff0b0b9221 */ /* 0x000fe20000010100 */
[C---:B------:R-:W-:Y:S01]  /*4fa0*/  SHF.L.U32 R43, R58.reuse, 0x10, RZ ;  /* 0x000000103a2b7819 */ /* 0x040fe200000006ff */
[----:B------:R-:W-:Y:S01]  /*4fb0*/  FFMA.FTZ R2, R39, R36, R2 ;  /* 0x0000002427027223 */ /* 0x000fe20000010002 */
[C---:B------:R-:W-:Y:S01]  /*4fc0*/  LOP3.LUT R26, R27.reuse, 0xffff0000, RZ, 0xc0, !PT ;  /* 0xffff00001b1a7812 */ /* 0x040fe200078ec0ff */
[----:B------:R-:W-:Y:S01]  /*4fd0*/  IMAD.U32 R23, R27, 0x10000, RZ ;  /* 0x000100001b177824 */ /* 0x000fe200078e00ff */
[----:B------:R-:W-:Y:S01]  /*4fe0*/  LOP3.LUT R46, R58, 0xffff0000, RZ, 0xc0, !PT ;  /* 0xffff00003a2e7812 */ /* 0x000fe200078ec0ff */
[----:B------:R-:W-:Y:S01]  /*4ff0*/  @!P1 FADD.FTZ R10, -R10, -RZ ;  /* 0x800000ff0a0a9221 */ /* 0x000fe20000010100 */
[----:B------:R-:W-:Y:S01]  /*5000*/  LOP3.LUT R50, R59, 0xffff0000, RZ, 0xc0, !PT ;  /* 0xffff00003b327812 */ /* 0x000fe200078ec0ff */
[----:B------:R-:W-:Y:S02]  /*5010*/  FMUL.FTZ R5, R25, R12 ;  /* 0x0000000c19057220 */ /* 0x000fe40000410000 */
[----:B------:R-:W-:Y:S01]  /*5020*/  FFMA.FTZ R3, R38, R40, R3 ;  /* 0x0000002826037223 */ /* 0x000fe20000010003 */
[----:B------:R-:W-:Y:S01]  /*5030*/  F2FP.BF16.PACK_AB R40, R2, R0 ;  /* 0x000000000228723e */ /* 0x000fe200000010ff */
[----:B------:R-:W-:Y:S02]  /*5040*/  @!P1 FADD.FTZ R9, -R9, -RZ ;  /* 0x800000ff09099221 */ /* 0x000fe40000010100 */
[----:B------:R-:W-:Y:S02]  /*5050*/  FMUL.FTZ R6, R24, R11 ;  /* 0x0000000b18067220 */ /* 0x000fe40000410000 */
[----:B------:R-:W-:Y:S02]  /*5060*/  FFMA.FTZ R4, R41, R42, R4 ;  /* 0x0000002a29047223 */ /* 0x000fe40000010004 */
[----:B------:R-:W-:Y:S02]  /*5070*/  FMUL.FTZ R7, R23, R10 ;  /* 0x0000000a17077220 */ /* 0x000fe40000410000 */
[----:B------:R-:W-:Y:S01]  /*5080*/  IMAD.U32 R47, R59, 0x10000, RZ ;  /* 0x000100003b2f7824 */ /* 0x000fe200078e00ff */
[----:B------:R-:W-:Y:S01]  /*5090*/  F2FP.BF16.PACK_AB R41, R4, R3 ;  /* 0x000000030429723e */ /* 0x000fe200000010ff */
[----:B------:R-:W-:Y:S02]  /*50a0*/  FFMA.FTZ R5, R44, R43, R5 ;  /* 0x0000002b2c057223 */ /* 0x000fe40000010005 */
[----:B------:R-:W-:Y:S02]  /*50b0*/  FMUL.FTZ R8, R26, R9 ;  /* 0x000000091a087220 */ /* 0x000fe40000410000 */
[----:B------:R-:W-:Y:S02]  /*50c0*/  FFMA.FTZ R6, R45, R46, R6 ;  /* 0x0000002e2d067223 */ /* 0x000fe40000010006 */
[----:B------:R-:W-:Y:S02]  /*50d0*/  FFMA.FTZ R7, R48, R47, R7 ;  /* 0x0000002f30077223 */ /* 0x000fe40000010007 */
[----:B------:R-:W-:Y:S01]  /*50e0*/  FFMA.FTZ R8, R49, R50, R8 ;  /* 0x0000003231087223 */ /* 0x000fe20000010008 */
[----:B------:R-:W-:Y:S04]  /*50f0*/  F2FP.BF16.PACK_AB R42, R6, R5 ;  /* 0x00000005062a723e */ /* 0x000fe800000010ff */
[----:B------:R-:W-:Y:S02]  /*5100*/  F2FP.BF16.PACK_AB R43, R8, R7 ;  /* 0x00000007082b723e */ /* 0x000fe400000010ff */
.L_x_2053:
[----:B------:R-:W-:Y:S05]  /*5110*/  BSYNC B0 ;  /* 0x0000000000007941 */ /* 0x000fea0003800000 */
.L_x_2052:
[----:B------:R-:W-:Y:S01]  /*5120*/  IMAD.MOV.U32 R121, RZ, RZ, R119 ;  /* 0x000000ffff797224 */ /* 0x000fe200078e0077 */
[----:B------:R-:W-:Y:S01]  /*5130*/  ISETP.GE.AND P0, PT, R15, UR4, PT ;  /* 0x000000040f007c0c */ /* 0x000fe2000bf06270 */
[----:B------:R-:W-:Y:S01]  /*5140*/  BSSY B0, `(.L_x_2054) ;  /* 0x0000054000007945 */ /* 0x000fe20003800000 */
[----:B------:R-:W-:Y:S02]  /*5150*/  IADD3 R172, P1, R126, 0x40, RZ ;  /* 0x000000407eac7810 */ /* 0x000fe40007f3e0ff */
[----:B-----5:R2:W-:Y:S03]  /*5160*/  STG.E.128 [R120.64], R40 ;  /* 0x0000002878007986 */ /* 0x0205e6000c101d06 */
[----:B------:R-:W-:Y:S01]  /*5170*/  IMAD.X R173, RZ, RZ, R127, P1 ;  /* 0x000000ffffad7224 */ /* 0x000fe200008e067f */
[----:B------:R2:W5:Y:S05]  /*5180*/  LDG.E.128 R44, [R126.64+0x40] ;  /* 0x000040067e2c7981 */ /* 0x00056a000c1e1d00 */
[----:B------:R-:W-:-:S05]  /*5190*/  @P0 BRA `(.L_x_2055) ;  /* 0x000004e000000947 */ /* 0x000fca0003800000 */
[C---:B-----5:R-:W-:Y:S01]  /*51a0*/  SHF.L.U32 R37, R44.reuse, 0x10, RZ ;  /* 0x000000102c257819 */ /* 0x060fe200000006ff */
[----:B------:R-:W-:Y:S01]  /*51b0*/  ULEA.HI UR5, UR4, UR4, URZ, 0x1 ;  /* 0x0000000404057291 */ /* 0x000fe2000f8f083f */
[----:B----4-:R-:W-:Y:S01]  /*51c0*/  LOP3.LUT R39, R44, 0xffff0000, RZ, 0xc0, !PT ;  /* 0xffff00002c277812 */ /* 0x010fe200078ec0ff */
[----:B------:R-:W-:Y:S01]  /*51d0*/  IMAD.MOV.U32 R167, RZ, RZ, RZ ;  /* 0x000000ffffa77224 */ /* 0x000fe200078e00ff */
[C---:B--2---:R-:W-:Y:S01]  /*51e0*/  LOP3.LUT R41, R45.reuse, 0xffff0000, RZ, 0xc0, !PT ;  /* 0xffff00002d297812 */ /* 0x044fe200078ec0ff */
[----:B------:R-:W-:Y:S01]  /*51f0*/  IMAD.U32 R38, R45, 0x10000, RZ ;  /* 0x000100002d267824 */ /* 0x000fe200078e00ff */
[C---:B------:R-:W-:Y:S01]  /*5200*/  SHF.L.U32 R44, R46.reuse, 0x10, RZ ;  /* 0x000000102e2c7819 */ /* 0x040fe200000006ff */
        /* <DEDUP_REMOVED lines=10> */
[----:B------:R-:W-:Y:S01]  /*52b0*/  MOV R167, RZ ;  /* 0x000000ff00a77202 */ /* 0x000fe20000000f00 */
[----:B------:R-:W-:Y:S01]  /*52c0*/  @P1 IMAD R167, RZ, RZ, -UR5 ;  /* 0x80000005ffa71e24 */ /* 0x000fe2000f8e02ff */
[C---:B------:R-:W-:Y:S02]  /*52d0*/  LEA R10, P0, R166.reuse, R172, 0x1 ;  /* 0x000000aca60a7211 */ /* 0x040fe400078008ff */
[----:B------:R-:W2:Y:S02]  /*52e0*/  LDG.E.128 R168, [R168.64+0x40] ;  /* 0x00004006a8a87981 */ /* 0x000ea4000c1e1d00 */
[----:B------:R-:W-:Y:S02]  /*52f0*/  LEA.HI.X.SX32 R11, R166, R173, 0x1, P0 ;  /* 0x000000ada60b7211 */ /* 0x000fe400000f0eff */
[C---:B------:R-:W-:Y:S04]  /*5300*/  LEA R42, P0, R167.reuse, R130, 0x1 ;  /* 0x00000082a72a7211 */ /* 0x040fe800078008ff */
[----:B------:R-:W-:Y:S01]  /*5310*/  LEA.HI.X.SX32 R43, R167, R131, 0x1, P0 ;  /* 0x00000083a72b7211 */ /* 0x000fe200000f0eff */
[----:B------:R3:W4:Y:S08]  /*5320*/  LDG.E.128 R24, [R10.64] ;  /* 0x000000060a187981 */ /* 0x000730000c1e1d00 */
[----:B------:R-:W4:Y:S01]  /*5330*/  LDG.E.128 R56, [R42.64+0x40] ;  /* 0x000040062a387981 */ /* 0x000f22000c1e1d00 */
        /* <DEDUP_REMOVED lines=37> */
[----:B------:R-:W-:Y:S02]  /*5590*/  FFMA.FTZ R3, R38, R40, R3 ;  /* 0x0000002826037223 */ /* 0x000fe40000010003 */
[----:B------:R-:W-:Y:S02]  /*55a0*/  @!P1 FADD.FTZ R9, -R9, -RZ ;  /* 0x800000ff09099221 */ /* 0x000fe40000010100 */
[----:B------:R-:W-:Y:S02]  /*55b0*/  FMUL.FTZ R6, R24, R11 ;  /* 0x0000000b18067220 */ /* 0x000fe40000410000 */
[----:B------:R-:W-:Y:S02]  /*55c0*/  FFMA.FTZ R4, R41, R42, R4 ;  /* 0x0000002a29047223 */ /* 0x000fe40000010004 */
[----:B------:R-:W-:Y:S02]  /*55d0*/  FMUL.FTZ R7, R23, R10 ;  /* 0x0000000a17077220 */ /* 0x000fe40000410000 */
[----:B------:R-:W-:Y:S02]  /*55e0*/  IMAD.U32 R47, R59, 0x10000, RZ ;  /* 0x000100003b2f7824 */ /* 0x000fe400078e00ff */
[----:B------:R-:W-:Y:S01]  /*55f0*/  FFMA.FTZ R5, R44, R43, R5 ;  /* 0x0000002b2c057223 */ /* 0x000fe20000010005 */
[----:B------:R-:W-:Y:S01]  /*5600*/  F2FP.BF16.PACK_AB R44, R2, R0 ;  /* 0x00000000022c723e */ /* 0x000fe200000010ff */
[----:B------:R-:W-:Y:S02]  /*5610*/  FMUL.FTZ R8, R26, R9 ;  /* 0x000000091a087220 */ /* 0x000fe40000410000 */
[----:B------:R-:W-:Y:S01]  /*5620*/  FFMA.FTZ R6, R45, R46, R6 ;  /* 0x0000002e2d067223 */ /* 0x000fe20000010006 */
[----:B------:R-:W-:Y:S01]  /*5630*/  F2FP.BF16.PACK_AB R45, R4, R3 ;  /* 0x00000003042d723e */ /* 0x000fe200000010ff */
[----:B------:R-:W-:Y:S02]  /*5640*/  FFMA.FTZ R7, R48, R47, R7 ;  /* 0x0000002f30077223 */ /* 0x000fe40000010007 */
[----:B------:R-:W-:Y:S01]  /*5650*/  FFMA.FTZ R8, R49, R50, R8 ;  /* 0x0000003231087223 */ /* 0x000fe20000010008 */
[----:B------:R-:W-:Y:S04]  /*5660*/  F2FP.BF16.PACK_AB R46, R6, R5 ;  /* 0x00000005062e723e */ /* 0x000fe800000010ff */
[----:B------:R-:W-:Y:S02]  /*5670*/  F2FP.BF16.PACK_AB R47, R8, R7 ;  /* 0x00000007082f723e */ /* 0x000fe400000010ff */
.L_x_2055:
[----:B------:R-:W-:Y:S05]  /*5680*/  BSYNC B0 ;  /* 0x0000000000007941 */ /* 0x000fea0003800000 */
.L_x_2054:
[----:B-----5:R3:W-:Y:S01]  /*5690*/  STG.E.128 [R120.64+0x40], R44 ;  /* 0x0000402c78007986 */ /* 0x0207e2000c101d06 */
[----:B------:R-:W-:Y:S01]  /*56a0*/  ISETP.GE.AND P0, PT, R14, UR4, PT ;  /* 0x000000040e007c0c */ /* 0x000fe2000bf06270 */
[----:B------:R-:W-:Y:S01]  /*56b0*/  BSSY B0, `(.L_x_2056) ;  /* 0x0000053000007945 */ /* 0x000fe20003800000 */
[----:B------:R-:W-:Y:S01]  /*56c0*/  IADD3 R172, P1, R126, 0x80, RZ ;  /* 0x000000807eac7810 */ /* 0x000fe20007f3e0ff */
[----:B--2---:R3:W5:Y:S04]  /*56d0*/  LDG.E.128 R40, [R126.64+0x80] ;  /* 0x000080067e287981 */ /* 0x004768000c1e1d00 */
[----:B------:R-:W-:Y:S06]  /*56e0*/  IMAD.X R173, RZ, RZ, R127, P1 ;  /* 0x000000ffffad7224 */ /* 0x000fec00008e067f */
[----:B------:R-:W-:-:S05]  /*56f0*/  @P0 BRA `(.L_x_2057) ;  /* 0x000004e000000947 */ /* 0x000fca0003800000 */
[C---:B-----5:R-:W-:Y:S01]  /*5700*/  SHF.L.U32 R37, R40.reuse, 0x10, RZ ;  /* 0x0000001028257819 */ /* 0x060fe200000006ff */
[----:B------:R-:W-:Y:S01]  /*5710*/  ULEA.HI UR5, UR4, UR4, URZ, 0x1 ;  /* 0x0000000404057291 */ /* 0x000fe2000f8f083f */
[----:B----4-:R-:W-:Y:S01]  /*5720*/  LOP3.LUT R39, R40, 0xffff0000, RZ, 0xc0, !PT ;  /* 0xffff000028277812 */ /* 0x010fe200078ec0ff */
[----:B------:R-:W-:Y:S01]  /*5730*/  IMAD.MOV.U32 R167, RZ, RZ, RZ ;  /* 0x000000ffffa77224 */ /* 0x000fe200078e00ff */
[C---:B---3--:R-:W-:Y:S01]  /*5740*/  SHF.L.U32 R44, R42.reuse, 0x10, RZ ;  /* 0x000000102a2c7819 */ /* 0x048fe200000006ff */
        /* <DEDUP_REMOVED lines=73> */
.L_x_2057:
[----:B------:R-:W-:Y:S05]  /*5be0*/  BSYNC B0 ;  /* 0x0000000000007941 */ /* 0x000fea0003800000 */
.L_x_2056:
[----:B-----5:R2:W-:Y:S02]  /*5bf0*/  STG.E.128 [R120.64+0x80], R40 ;  /* 0x0000802878007986 */ /* 0x0205e4000c101d06 */
.L_x_2051:
[----:B------:R-:W-:Y:S05]  /*5c00*/  BSYNC B1 ;  /* 0x0000000000017941 */ /* 0x000fea0003800000 */
.L_x_2050:
[----:B------:R-:W-:Y:S01]  /*5c10*/  BSSY B1, `(.L_x_2058) ;  /* 0x0000112000017945 */ /* 0x000fe20003800000 */
[----:B------:R-:W-:-:S05]  /*5c20*/  @!P5 BRA `(.L_x_2059) ;  /* 0x000011000000d947 */ /* 0x000fca0003800000 */
[C---:B------:R-:W-:Y:S01]  /*5c30*/  LEA R172, P0, R92.reuse, R126, 0x1 ;  /* 0x0000007e5cac7211 */ /* 0x040fe200078008ff */
[----:B------:R-:W-:Y:S03]  /*5c40*/  BSSY B0, `(.L_x_2060) ;  /* 0x0000057000007945 */ /* 0x000fe60003800000 */
[----:B------:R-:W-:Y:S02]  /*5c50*/  LEA.HI.X R173, R92, R127, R91, 0x1, P0 ;  /* 0x0000007f5cad7211 */ /* 0x000fe400000f0c5b */
[----:B------:R-:W-:Y:S03]  /*5c60*/  ISETP.GE.AND P0, PT, R18, UR4, PT ;  /* 0x0000000412007c0c */ /* 0x000fe6000bf06270 */
[----:B--2---:R2:W5:Y:S10]  /*5c70*/  LDG.E.128 R40, [R172.64] ;  /* 0x00000006ac287981 */ /* 0x004574000c1e1d00 */
[----:B------:R-:W-:-:S05]  /*5c80*/  @P0 BRA `(.L_x_2061) ;  /* 0x0000052000000947 */ /* 0x000fca0003800000 */
[----:B----45:R-:W-:Y:S01]  /*5c90*/  LOP3.LUT R39, R40, 0xffff0000, RZ, 0xc0, !PT ;  /* 0xffff000028277812 */ /* 0x030fe200078ec0ff */
[----:B------:R-:W-:Y:S01]  /*5ca0*/  ULEA.HI UR5, UR4, UR4, URZ, 0x1 ;  /* 0x0000000404057291 */ /* 0x000fe2000f8f083f */
[C---:B---3--:R-:W-:Y:S01]  /*5cb0*/  SHF.L.U32 R44, R42.reuse, 0x10, RZ ;  /* 0x000000102a2c7819 */ /* 0x048fe200000006ff */
[----:B------:R-:W-:Y:S01]  /*5cc0*/  IMAD.MOV.U32 R166, RZ, RZ, RZ ;  /* 0x000000ffffa67224 */ /* 0x000fe200078e00ff */
[----:B------:R-:W-:Y:S01]  /*5cd0*/  LOP3.LUT R45, R42, 0xffff0000, RZ, 0xc0, !PT ;  /* 0xffff00002a2d7812 */ /* 0x000fe200078ec0ff */
[----:B------:R-:W-:Y:S01]  /*5ce0*/  USHF.R.S32.HI UR5, URZ, 0x1, UR5 ;  /* 0x000000013f057899 */ /* 0x000fe20008011405 */
[----:B------:R-:W-:Y:S01]  /*5cf0*/  LOP3.LUT R49, R43, 0xffff0000, RZ, 0xc0, !PT ;  /* 0xffff00002b317812 */ /* 0x000fe200078ec0ff */
[----:B------:R-:W-:Y:S02]  /*5d00*/  IMAD.U32 R37, R40, 0x10000, RZ ;  /* 0x0001000028257824 */ /* 0x000fe400078e00ff */
[C---:B------:R-:W-:Y:S01]  /*5d10*/  IMAD.U32 R38, R41.reuse, 0x10000, RZ ;  /* 0x0001000029267824 */ /* 0x040fe200078e00ff */
[----:B------:R-:W-:Y:S01]  /*5d20*/  LOP3.LUT R41, R41, 0xffff0000, RZ, 0xc0, !PT ;  /* 0xffff000029297812 */ /* 0x000fe200078ec0ff */
[----:B------:R-:W-:Y:S01]  /*5d30*/  IMAD.U32 R48, R43, 0x10000, RZ ;  /* 0x000100002b307824 */ /* 0x000fe200078e00ff */
[----:B------:R-:W-:Y:S02]  /*5d40*/  ISETP.GE.AND P1, PT, R18, UR5, PT ;  /* 0x0000000512007c0c */ /* 0x000fe4000bf26270 */
[----:B------:R-:W-:Y:S11]  /*5d50*/  MOV R121, UR5 ;  /* 0x0000000500797c02 */ /* 0x000ff60008000f00 */
[----:B------:R-:W-:Y:S02]  /*5d60*/  @P1 IMAD R166, RZ, RZ, -UR5 ;  /* 0x80000005ffa61e24 */ /* 0x000fe4000f8e02ff */
[----:B------:R-:W-:Y:S03]  /*5d70*/  @P1 IMAD R121, RZ, RZ, -UR5 ;  /* 0x80000005ff791e24 */ /* 0x000fe6000f8e02ff */
[----:B------:R-:W-:Y:S04]  /*5d80*/  IADD3 R167, P0, R82, R166, RZ ;  /* 0x000000a652a77210 */ /* 0x000fe80007f1e0ff */
[----:B------:R-:W-:Y:S02]  /*5d90*/  LEA.HI.X.SX32 R166, R166, R139, 0x1, P0 ;  /* 0x0000008ba6a67211 */ /* 0x000fe400000f0eff */
[C---:B------:R-:W-:Y:S04]  /*5da0*/  LEA R168, P0, R167.reuse, R128, 0x1 ;  /* 0x00000080a7a87211 */ /* 0x040fe800078008ff */
[----:B------:R-:W-:Y:S01]  /*5db0*/  LEA.HI.X R169, R167, R129, R166, 0x1, P0 ;  /* 0x00000081a7a97211 */ /* 0x000fe200000f0ca6 */
[----:B------:R-:W-:Y:S01]  /*5dc0*/  IMAD.MOV.U32 R166, RZ, RZ, RZ ;  /* 0x000000ffffa67224 */ /* 0x000fe200078e00ff */
[C---:B------:R-:W-:Y:S02]  /*5dd0*/  LEA R10, P0, R121.reuse, R172, 0x1 ;  /* 0x000000ac790a7211 */ /* 0x040fe400078008ff */
[----:B------:R-:W-:Y:S02]  /*5de0*/  @P1 IADD3 R166, RZ, -UR5, RZ ;  /* 0x80000005ffa61c10 */ /* 0x000fe4000fffe0ff */
[----:B------:R-:W-:Y:S01]  /*5df0*/  LEA.HI.X.SX32 R11, R121, R173, 0x1, P0 ;  /* 0x000000ad790b7211 */ /* 0x000fe200000f0eff */
[----:B------:R-:W3:Y:S01]  /*5e00*/  LDG.E.128 R168, [R168.64] ;  /* 0x00000006a8a87981 */ /* 0x000ee2000c1e1d00 */
[----:B------:R-:W-:Y:S04]  /*5e10*/  IADD3 R121, P0, R82, R166, RZ ;  /* 0x000000a652797210 */ /* 0x000fe80007f1e0ff */
[----:B------:R-:W-:Y:S02]  /*5e20*/  LEA.HI.X.SX32 R166, R166, R139, 0x1, P0 ;  /* 0x0000008ba6a67211 */ /* 0x000fe400000f0eff */
[C---:B------:R-:W-:Y:S01]  /*5e30*/  LEA R46, P0, R121.reuse, R130, 0x1 ;  /* 0x00000082792e7211 */ /* 0x040fe200078008ff */
[----:B--2---:R4:W2:Y:S03]  /*5e40*/  LDG.E.128 R24, [R10.64] ;  /* 0x000000060a187981 */ /* 0x0048a6000c1e1d00 */
[----:B------:R-:W-:Y:S05]  /*5e50*/  LEA.HI.X R47, R121, R131, R166, 0x1, P0 ;  /* 0x00000083792f7211 */ /* 0x000fea00000f0ca6 */
[----:B------:R-:W2:Y:S01]  /*5e60*/  LDG.E.128 R56, [R46.64] ;  /* 0x000000062e387981 */ /* 0x000ea2000c1e1d00 */
        /* <DEDUP_REMOVED lines=52> */
.L_x_2061:
[----:B------:R-:W-:Y:S05]  /*61b0*/  BSYNC B0 ;  /* 0x0000000000007941 */ /* 0x000fea0003800000 */
.L_x_2060:
[----:B------:R-:W-:Y:S01]  /*61c0*/  LEA R166, P0, R62, R120, 0x1 ;  /* 0x000000783ea67211 */ /* 0x000fe200078008ff */
[----:B------:R-:W-:Y:S01]  /*61d0*/  BSSY B0, `(.L_x_2062) ;  /* 0x000005a000007945 */ /* 0x000fe20003800000 */
[----:B------:R-:W-:Y:S02]  /*61e0*/  IADD3 R174, P1, R172, 0x40, RZ ;  /* 0x00000040acae7810 */ /* 0x000fe40007f3e0ff */
[----:B------:R-:W-:Y:S02]  /*61f0*/  LEA.HI.X R167, R62, R119, R61, 0x1, P0 ;  /* 0x000000773ea77211 */ /* 0x000fe400000f0c3d */
[----:B------:R-:W-:Y:S01]  /*6200*/  ISETP.GE.AND P0, PT, R15, UR4, PT ;  /* 0x000000040f007c0c */ /* 0x000fe2000bf06270 */
[----:B------:R-:W-:Y:S02]  /*6210*/  IMAD.X R175, RZ, RZ, R173, P1 ;  /* 0x000000ffffaf7224 */ /* 0x000fe400008e06ad */
[----:B-----5:R1:W-:Y:S04]  /*6220*/  STG.E.128 [R166.64], R40 ;  /* 0x00000028a6007986 */ /* 0x0203e8000c101d06 */
[----:B---3--:R1:W5:Y:S06]  /*6230*/  LDG.E.128 R44, [R172.64+0x40] ;  /* 0x00004006ac2c7981 */ /* 0x00836c000c1e1d00 */
[----:B------:R-:W-:-:S05]  /*6240*/  @P0 BRA `(.L_x_2063) ;  /* 0x0000052000000947 */ /* 0x000fca0003800000 */
[C---:B----45:R-:W-:Y:S01]  /*6250*/  LOP3.LUT R39, R44.reuse, 0xffff0000, RZ, 0xc0, !PT ;  /* 0xffff00002c277812 */ /* 0x070fe200078ec0ff */
[----:B------:R-:W-:Y:S01]  /*6260*/  ULEA.HI UR5, UR4, UR4, URZ, 0x1 ;  /* 0x0000000404057291 */ /* 0x000fe2000f8f083f */
[----:B-1----:R-:W-:Y:S01]  /*6270*/  LOP3.LUT R41, R45, 0xffff0000, RZ, 0xc0, !PT ;  /* 0xffff00002d297812 */ /* 0x002fe200078ec0ff */
[----:B------:R-:W-:Y:S01]  /*6280*/  IMAD.MOV.U32 R168, RZ, RZ, RZ ;  /* 0x000000ffffa87224 */ /* 0x000fe200078e00ff */
[----:B------:R-:W-:Y:S01]  /*6290*/  LOP3.LUT R49, R47, 0xffff0000, RZ, 0xc0, !PT ;  /* 0xffff00002f317812 */ /* 0x000fe200078ec0ff */
[----:B------:R-:W-:Y:S01]  /*62a0*/  USHF.R.S32.HI UR5, URZ, 0x1, UR5 ;  /* 0x000000013f057899 */ /* 0x000fe20008011405 */
[----:B------:R-:W-:Y:S01]  /*62b0*/  IMAD.U32 R37, R44, 0x10000, RZ ;  /* 0x000100002c257824 */ /* 0x000fe200078e00ff */
[C---:B------:R-:W-:Y:S01]  /*62c0*/  SHF.L.U32 R44, R46.reuse, 0x10, RZ ;  /* 0x000000102e2c7819 */ /* 0x040fe200000006ff */
[----:B------:R-:W-:Y:S01]  /*62d0*/  IMAD.U32 R38, R45, 0x10000, RZ ;  /* 0x000100002d267824 */ /* 0x000fe200078e00ff */
        /* <DEDUP_REMOVED lines=9> */
[----:B------:R-:W-:Y:S02]  /*6370*/  LEA.HI.X R171, R169, R129, R168, 0x1, P0 ;  /* 0x00000081a9ab7211 */ /* 0x000fe400000f0ca8 */
[C---:B------:R-:W-:Y:S01]  /*6380*/  LEA R10, P0, R121.reuse, R174, 0x1 ;  /* 0x000000ae790a7211 */ /* 0x040fe200078008ff */
[----:B------:R-:W-:Y:S01]  /*6390*/  IMAD.MOV.U32 R174, RZ, RZ, RZ ;  /* 0x000000ffffae7224 */ /* 0x000fe200078e00ff */
[----:B------:R-:W-:Y:S02]  /*63a0*/  @P1 IADD3 R174, RZ, -UR5, RZ ;  /* 0x80000005ffae1c10 */ /* 0x000fe4000fffe0ff */
[----:B------:R-:W-:Y:S01]  /*63b0*/  LEA.HI.X.SX32 R11, R121, R175, 0x1, P0 ;  /* 0x000000af790b7211 */ /* 0x000fe200000f0eff */
[----:B------:R-:W3:Y:S01]  /*63c0*/  LDG.E.128 R168, [R170.64] ;  /* 0x00000006aaa87981 */ /* 0x000ee2000c1e1d00 */
[----:B------:R-:W-:Y:S04]  /*63d0*/  IADD3 R121, P0, R147, R174, RZ ;  /* 0x000000ae93797210 */ /* 0x000fe80007f1e0ff */
[----:B------:R-:W-:Y:S02]  /*63e0*/  LEA.HI.X.SX32 R174, R174, R137, 0x1, P0 ;  /* 0x00000089aeae7211 */ /* 0x000fe400000f0eff */
[C---:B------:R-:W-:Y:S01]  /*63f0*/  LEA R42, P0, R121.reuse, R130, 0x1 ;  /* 0x00000082792a7211 */ /* 0x040fe200078008ff */
[----:B------:R1:W4:Y:S03]  /*6400*/  LDG.E.128 R24, [R10.64] ;  /* 0x000000060a187981 */ /* 0x000326000c1e1d00 */
[----:B------:R-:W-:Y:S05]  /*6410*/  LEA.HI.X R43, R121, R131, R174, 0x1, P0 ;  /* 0x00000083792b7211 */ /* 0x000fea00000f0cae */
[----:B--2---:R-:W2:Y:S01]  /*6420*/  LDG.E.128 R56, [R42.64] ;  /* 0x000000062a387981 */ /* 0x004ea2000c1e1d00 */
[C---:B---3--:R-:W-:Y:S01]  /*6430*/  IMAD.U32 R32, R168.reuse, 0x10000, RZ ;  /* 0x00010000a8207824 */ /* 0x048fe200078e00ff */
[----:B------:R-:W-:Y:S01]  /*6440*/  LOP3.LUT R30, R168, 0xffff0000, RZ, 0xc0, !PT ;  /* 0xffff0000a81e7812 */ /* 0x000fe200078ec0ff */
[----:B------:R-:W-:Y:S01]  /*6450*/  IMAD.U32 R12, R170, 0x10000, RZ ;  /* 0x00010000aa0c7824 */ /* 0x000fe200078e00ff */
[C---:B------:R-:W-:Y:S01]  /*6460*/  SHF.L.U32 R28, R169.reuse, 0x10, RZ ;  /* 0x00000010a91c7819 */ /* 0x040fe200000006ff */
[----:B------:R-:W-:Y:S01]  /*6470*/  @!P1 FADD.FTZ R32, -R32, -RZ ;  /* 0x800000ff20209221 */ /* 0x000fe20000010100 */
[----:B------:R-:W-:Y:S01]  /*6480*/  LOP3.LUT R22, R169, 0xffff0000, RZ, 0xc0, !PT ;  /* 0xffff0000a9167812 */ /* 0x000fe200078ec0ff */
[----:B------:R-:W-:Y:S01]  /*6490*/  @!P1 FADD.FTZ R30, -R30, -RZ ;  /* 0x800000ff1e1e9221 */ /* 0x000fe20000010100 */
[----:B-1----:R-:W-:Y:S01]  /*64a0*/  LOP3.LUT R11, R170, 0xffff0000, RZ, 0xc0, !PT ;  /* 0xffff0000aa0b7812 */ /* 0x002fe200078ec0ff */
        /* <DEDUP_REMOVED lines=44> */
.L_x_2063:
[----:B------:R-:W-:Y:S05]  /*6770*/  BSYNC B0 ;  /* 0x0000000000007941 */ /* 0x000fea0003800000 */
.L_x_2062:
[----:B-----5:R3:W-:Y:S01]  /*6780*/  STG.E.128 [R166.64+0x40], R44 ;  /* 0x0000402ca6007986 */ /* 0x0207e2000c101d06 */
[----:B------:R-:W-:Y:S01]  /*6790*/  ISETP.GE.AND P0, PT, R14, UR4, PT ;  /* 0x000000040e007c0c */ /* 0x000fe2000bf06270 */
[----:B------:R-:W-:Y:S01]  /*67a0*/  BSSY B0, `(.L_x_2064) ;  /* 0x0000057000007945 */ /* 0x000fe20003800000 */
[----:B------:R-:W-:Y:S01]  /*67b0*/  IADD3 R174, P1, R172, 0x80, RZ ;  /* 0x00000080acae7810 */ /* 0x000fe20007f3e0ff */
[----:B-1----:R3:W5:Y:S04]  /*67c0*/  LDG.E.128 R40, [R172.64+0x80] ;  /* 0x00008006ac287981 */ /* 0x002768000c1e1d00 */
[----:B------:R-:W-:Y:S06]  /*67d0*/  IMAD.X R175, RZ, RZ, R173, P1 ;  /* 0x000000ffffaf7224 */ /* 0x000fec00008e06ad */
        /* <DEDUP_REMOVED lines=8> */
[----:B--2---:R-:W-:Y:S02]  /*6860*/  IMAD.MOV.U32 R172, RZ, RZ, RZ ;  /* 0x000000ffffac7224 */ /* 0x004fe400078e00ff */
[----:B------:R-:W-:Y:S02]  /*6870*/  IMAD.U32 R37, R40, 0x10000, RZ ;  /* 0x0001000028257824 */ /* 0x000fe400078e00ff */
[----:B------:R-:W-:Y:S01]  /*6880*/  ISETP.GE.AND P1, PT, R14, UR5, PT ;  /* 0x000000050e007c0c */ /* 0x000fe2000bf26270 */
[----:B------:R-:W-:Y:S01]  /*6890*/  IMAD.U32 R38, R41, 0x10000, RZ ;  /* 0x0001000029267824 */ /* 0x000fe200078e00ff */
[----:B------:R-:W-:Y:S01]  /*68a0*/  MOV R121, UR5 ;  /* 0x0000000500797c02 */ /* 0x000fe20008000f00 */
[----:B------:R-:W-:Y:S01]  /*68b0*/  IMAD.U32 R48, R43, 0x10000, RZ ;  /* 0x000100002b307824 */ /* 0x000fe200078e00ff */
[----:B------:R-:W-:Y:S09]  /*68c0*/  LOP3.LUT R41, R41, 0xffff0000, RZ, 0xc0, !PT ;  /* 0xffff000029297812 */ /* 0x000ff200078ec0ff */
[----:B------:R-:W-:Y:S01]  /*68d0*/  @P1 IADD3 R172, RZ, -UR5, RZ ;  /* 0x80000005ffac1c10 */ /* 0x000fe2000fffe0ff */
[----:B------:R-:W-:Y:S02]  /*68e0*/  @P1 IMAD R168, RZ, RZ, -UR5 ;  /* 0x80000005ffa81e24 */ /* 0x000fe4000f8e02ff */
[----:B------:R-:W-:Y:S03]  /*68f0*/  @P1 IMAD R121, RZ, RZ, -UR5 ;  /* 0x80000005ff791e24 */ /* 0x000fe6000f8e02ff */
[----:B------:R-:W-:Y:S04]  /*6900*/  IADD3 R169, P0, R145, R168, RZ ;  /* 0x000000a891a97210 */ /* 0x000fe80007f1e0ff */
[----:B------:R-:W-:Y:S02]  /*6910*/  LEA.HI.X.SX32 R168, R168, R136, 0x1, P0 ;  /* 0x00000088a8a87211 */ /* 0x000fe400000f0eff */
[C---:B------:R-:W-:Y:S04]  /*6920*/  LEA R170, P0, R169.reuse, R128, 0x1 ;  /* 0x00000080a9aa7211 */ /* 0x040fe800078008ff */
[----:B------:R-:W-:Y:S02]  /*6930*/  LEA.HI.X R171, R169, R129, R168, 0x1, P0 ;  /* 0x00000081a9ab7211 */ /* 0x000fe400000f0ca8 */
[C---:B------:R-:W-:Y:S04]  /*6940*/  LEA R10, P0, R121.reuse, R174, 0x1 ;  /* 0x000000ae790a7211 */ /* 0x040fe800078008ff */
[----:B------:R-:W-:Y:S01]  /*6950*/  LEA.HI.X.SX32 R11, R121, R175, 0x1, P0 ;  /* 0x000000af790b7211 */ /* 0x000fe200000f0eff */
[----:B------:R-:W2:Y:S01]  /*6960*/  LDG.E.128 R168, [R170.64] ;  /* 0x00000006aaa87981 */ /* 0x000ea2000c1e1d00 */
[----:B------:R-:W-:Y:S04]  /*6970*/  IADD3 R121, P0, R145, R172, RZ ;  /* 0x000000ac91797210 */ /* 0x000fe80007f1e0ff */
[----:B------:R-:W-:Y:S02]  /*6980*/  LEA.HI.X.SX32 R172, R172, R136, 0x1, P0 ;  /* 0x00000088acac7211 */ /* 0x000fe400000f0eff */
[C---:B------:R-:W-:Y:S01]  /*6990*/  LEA R46, P0, R121.reuse, R130, 0x1 ;  /* 0x00000082792e7211 */ /* 0x040fe200078008ff */
[----:B------:R1:W3:Y:S03]  /*69a0*/  LDG.E.128 R24, [R10.64] ;  /* 0x000000060a187981 */ /* 0x0002e6000c1e1d00 */
[----:B------:R-:W-:Y:S05]  /*69b0*/  LEA.HI.X R47, R121, R131, R172, 0x1, P0 ;  /* 0x00000083792f7211 */ /* 0x000fea00000f0cac */
[----:B------:R-:W4:Y:S01]  /*69c0*/  LDG.E.128 R56, [R46.64] ;  /* 0x000000062e387981 */ /* 0x000f22000c1e1d00 */
[C---:B--2---:R-:W-:Y:S01]  /*69d0*/  IMAD.U32 R32, R168.reuse, 0x10000, RZ ;  /* 0x00010000a8207824 */ /* 0x044fe200078e00ff */
[----:B------:R-:W-:Y:S01]  /*69e0*/  LOP3.LUT R30, R168, 0xffff0000, RZ, 0xc0, !PT ;  /* 0xffff0000a81e7812 */ /* 0x000fe200078ec0ff */
[----:B------:R-:W-:Y:S01]  /*69f0*/  IMAD.U32 R12, R170, 0x10000, RZ ;  /* 0x00010000aa0c7824 */ /* 0x000fe200078e00ff */
[C---:B------:R-:W-:Y:S01]  /*6a00*/  SHF.L.U32 R28, R169.reuse, 0x10, RZ ;  /* 0x00000010a91c7819 */ /* 0x040fe200000006ff */
[----:B------:R-:W-:Y:S01]  /*6a10*/  @!P1 FADD.FTZ R32, -R32, -RZ ;  /* 0x800000ff20209221 */ /* 0x000fe20000010100 */
[----:B------:R-:W-:Y:S01]  /*6a20*/  LOP3.LUT R22, R169, 0xffff0000, RZ, 0xc0, !PT ;  /* 0xffff0000a9167812 */ /* 0x000fe200078ec0ff */
[----:B------:R-:W-:Y:S01]  /*6a30*/  @!P1 FADD.FTZ R30, -R30, -RZ ;  /* 0x800000ff1e1e9221 */ /* 0x000fe20000010100 */
[----:B-1----:R-:W-:Y:S01]  /*6a40*/  LOP3.LUT R11, R170, 0xffff0000, RZ, 0xc0, !PT ;  /* 0xffff0000aa0b7812 */ /* 0x002fe200078ec0ff */
        /* <DEDUP_REMOVED lines=44> */
.L_x_2065:
[----:B------:R-:W-:Y:S05]  /*6d10*/  BSYNC B0 ;  /* 0x0000000000007941 */ /* 0x000fea0003800000 */
.L_x_2064:
[----:B-----5:R1:W-:Y:S02]  /*6d20*/  STG.E.128 [R166.64+0x80], R40 ;  /* 0x00008028a6007986 */ /* 0x0203e4000c101d06 */
.L_x_2059:
[----:B------:R-:W-:Y:S05]  /*6d30*/  BSYNC B1 ;  /* 0x0000000000017941 */ /* 0x000fea0003800000 */
.L_x_2058:
[----:B------:R-:W-:Y:S01]  /*6d40*/  BSSY B1, `(.L_x_2066) ;  /* 0x0000116000017945 */ /* 0x000fe20003800000 */
[----:B------:R-:W-:-:S05]  /*6d50*/  @!P4 BRA `(.L_x_2067) ;  /* 0x000011400000c947 */ /* 0x000fca0003800000 */
[C---:B--23--:R-:W-:Y:S01]  /*6d60*/  LEA R172, P0, R94.reuse, R126, 0x1 ;  /* 0x0000007e5eac7211 */ /* 0x04cfe200078008ff */
[----:B------:R-:W-:Y:S03]  /*6d70*/  BSSY B0, `(.L_x_2068) ;  /* 0x0000057000007945 */ /* 0x000fe60003800000 */
[----:B------:R-:W-:Y:S02]  /*6d80*/  LEA.HI.X R173, R94, R127, R93, 0x1, P0 ;  /* 0x0000007f5ead7211 */ /* 0x000fe400000f0c5d */
[----:B------:R-:W-:Y:S03]  /*6d90*/  ISETP.GE.AND P0, PT, R18, UR4, PT ;  /* 0x0000000412007c0c */ /* 0x000fe6000bf06270 */
[----:B-1----:R1:W5:Y:S10]  /*6da0*/  LDG.E.128 R40, [R172.64] ;  /* 0x00000006ac287981 */ /* 0x002374000c1e1d00 */
[----:B------:R-:W-:-:S05]  /*6db0*/  @P0 BRA `(.L_x_2069) ;  /* 0x0000052000000947 */ /* 0x000fca0003800000 */
[----:B----45:R-:W-:Y:S01]  /*6dc0*/  LOP3.LUT R39, R40, 0xffff0000, RZ, 0xc0, !PT ;  /* 0xffff000028277812 */ /* 0x030fe200078ec0ff */
[----:B------:R-:W-:Y:S01]  /*6dd0*/  ULEA.HI UR5, UR4, UR4, URZ, 0x1 ;  /* 0x0000000404057291 */ /* 0x000fe2000f8f083f */
[C---:B------:R-:W-:Y:S01]  /*6de0*/  SHF.L.U32 R44, R42.reuse, 0x10, RZ ;  /* 0x000000102a2c7819 */ /* 0x040fe200000006ff */
        /* <DEDUP_REMOVED lines=20> */
[----:B------:R-:W2:Y:S01]  /*6f30*/  LDG.E.128 R168, [R168.64] ;  /* 0x00000006a8a87981 */ /* 0x000ea2000c1e1d00 */
[----:B------:R-:W-:Y:S04]  /*6f40*/  IADD3 R121, P0, R88, R166, RZ ;  /* 0x000000a658797210 */ /* 0x000fe80007f1e0ff */
[----:B------:R-:W-:Y:S02]  /*6f50*/  LEA.HI.X.SX32 R166, R166, R87, 0x1, P0 ;  /* 0x00000057a6a67211 */ /* 0x000fe400000f0eff */
[C---:B------:R-:W-:Y:S01]  /*6f60*/  LEA R46, P0, R121.reuse, R130, 0x1 ;  /* 0x00000082792e7211 */ /* 0x040fe200078008ff */
[----:B------:R3:W4:Y:S03]  /*6f70*/  LDG.E.128 R24, [R10.64] ;  /* 0x000000060a187981 */ /* 0x000726000c1e1d00 */
        /* <DEDUP_REMOVED lines=54> */
.L_x_2069:
[----:B------:R-:W-:Y:S05]  /*72e0*/  BSYNC B0 ;  /* 0x0000000000007941 */ /* 0x000fea0003800000 */
.L_x_2068:
[C---:B------:R-:W-:Y:S01]  /*72f0*/  LEA R2, P1, R160.reuse, R120, 0x1 ;  /* 0x00000078a0027211 */ /* 0x040fe200078208ff */
[----:B------:R-:W-:Y:S01]  /*7300*/  BSSY B0, `(.L_x_2070) ;  /* 0x000005a000007945 */ /* 0x000fe20003800000 */
[C---:B-1----:R-:W-:Y:S02]  /*7310*/  LEA R172, P0, R97.reuse, R126, 0x1 ;  /* 0x0000007e61ac7211 */ /* 0x042fe400078008ff */
[----:B------:R-:W-:Y:S02]  /*7320*/  LEA.HI.X R3, R160, R119, R95, 0x1, P1 ;  /* 0x00000077a0037211 */ /* 0x000fe400008f0c5f */
[----:B------:R-:W-:Y:S02]  /*7330*/  LEA.HI.X R173, R97, R127, R96, 0x1, P0 ;  /* 0x0000007f61ad7211 */ /* 0x000fe400000f0c60 */
[----:B------:R-:W-:Y:S01]  /*7340*/  ISETP.GE.AND P0, PT, R15, UR4, PT ;  /* 0x000000040f007c0c */ /* 0x000fe2000bf06270 */
[----:B-----5:R1:W-:Y:S04]  /*7350*/  STG.E.128 [R2.64], R40 ;  /* 0x0000002802007986 */ /* 0x0203e8000c101d06 */
[----:B------:R1:W5:Y:S08]  /*7360*/  LDG.E.128 R44, [R172.64] ;  /* 0x00000006ac2c7981 */ /* 0x000370000c1e1d00 */
        /* <DEDUP_REMOVED lines=83> */
.L_x_2071:
[----:B------:R-:W-:Y:S05]  /*78a0*/  BSYNC B0 ;  /* 0x0000000000007941 */ /* 0x000fea0003800000 */
.L_x_2070:
[----:B-1----:R-:W-:Y:S01]  /*78b0*/  LEA R2, P1, R99, R120, 0x1 ;  /* 0x0000007863027211 */ /* 0x002fe200078208ff */
[----:B------:R-:W-:Y:S01]  /*78c0*/  BSSY B0, `(.L_x_2072) ;  /* 0x000005a000007945 */ /* 0x000fe20003800000 */
[----:B------:R-:W-:Y:S02]  /*78d0*/  LEA R172, P0, R101, R126, 0x1 ;  /* 0x0000007e65ac7211 */ /* 0x000fe400078008ff */
[----:B------:R-:W-:Y:S02]  /*78e0*/  LEA.HI.X R3, R99, R119, R98, 0x1, P1 ;  /* 0x0000007763037211 */ /* 0x000fe400008f0c62 */
[----:B------:R-:W-:Y:S02]  /*78f0*/  LEA.HI.X R173, R101, R127, R100, 0x1, P0 ;  /* 0x0000007f65ad7211 */ /* 0x000fe400000f0c64 */
[----:B------:R-:W-:Y:S01]  /*7900*/  ISETP.GE.AND P0, PT, R14, UR4, PT ;  /* 0x000000040e007c0c */ /* 0x000fe2000bf06270 */
[----:B-----5:R1:W-:Y:S04]  /*7910*/  STG.E.128 [R2.64], R44 ;  /* 0x0000002c02007986 */ /* 0x0203e8000c101d06 */
[----:B------:R1:W5:Y:S08]  /*7920*/  LDG.E.128 R40, [R172.64] ;  /* 0x00000006ac287981 */ /* 0x000370000c1e1d00 */
[----:B------:R-:W-:-:S05]  /*7930*/  @P0 BRA `(.L_x_2073) ;  /* 0x0000052000000947 */ /* 0x000fca0003800000 */
[----:B----45:R-:W-:Y:S01]  /*7940*/  LOP3.LUT R39, R40, 0xffff0000, RZ, 0xc0, !PT ;  /* 0xffff000028277812 */ /* 0x030fe200078ec0ff */
[----:B------:R-:W-:Y:S01]  /*7950*/  ULEA.HI UR5, UR4, UR4, URZ, 0x1 ;  /* 0x0000000404057291 */ /* 0x000fe2000f8f083f */
[C---:B-1----:R-:W-:Y:S01]  /*7960*/  SHF.L.U32 R44, R42.reuse, 0x10, RZ ;  /* 0x000000102a2c7819 */ /* 0x042fe200000006ff */
        /* <DEDUP_REMOVED lines=79> */
.L_x_2073:
[----:B------:R-:W-:Y:S05]  /*7e60*/  BSYNC B0 ;  /* 0x0000000000007941 */ /* 0x000fea0003800000 */
.L_x_2072:
[C---:B-1----:R-:W-:Y:S04]  /*7e70*/  LEA R2, P0, R103.reuse, R120, 0x1 ;  /* 0x0000007867027211 */ /* 0x042fe800078008ff */
[----:B------:R-:W-:Y:S05]  /*7e80*/  LEA.HI.X R3, R103, R119, R102, 0x1, P0 ;  /* 0x0000007767037211 */ /* 0x000fea00000f0c66 */
[----:B-----5:R1:W-:Y:S04]  /*7e90*/  STG.E.128 [R2.64], R40 ;  /* 0x0000002802007986 */ /* 0x0203e8000c101d06 */
.L_x_2067:
[----:B------:R-:W-:Y:S05]  /*7ea0*/  BSYNC B1 ;  /* 0x0000000000017941 */ /* 0x000fea0003800000 */
.L_x_2066:
[----:B------:R-:W-:Y:S01]  /*7eb0*/  BSSY B1, `(.L_x_2074) ;  /* 0x000011c000017945 */ /* 0x000fe20003800000 */
[----:B------:R-:W-:-:S05]  /*7ec0*/  @!P3 BRA `(.L_x_2075) ;  /* 0x000011a00000b947 */ /* 0x000fca0003800000 */
[----:B------:R-:W-:Y:S01]  /*7ed0*/  MOV R49, 0xc0 ;  /* 0x000000c000317802 */ /* 0x000fe20000000f00 */
[----:B------:R-:W-:Y:S01]  /*7ee0*/  BSSY B0, `(.L_x_2076) ;  /* 0x000005a000007945 */ /* 0x000fe20003800000 */
[----:B------:R-:W-:Y:S03]  /*7ef0*/  ISETP.GE.AND P0, PT, R18, UR4, PT ;  /* 0x0000000412007c0c */ /* 0x000fe6000bf06270 */
[C---:B-1----:R-:W-:Y:S04]  /*7f00*/  IMAD.WIDE.U32 R2, R49.reuse, c[0x0][0x288], R126 ;  /* 0x0000a20031027a25 */ /* 0x042fe800078e007e */
[----:B------:R-:W-:Y:S05]  /*7f10*/  IMAD R0, R49, c[0x0][0x28c], RZ ;  /* 0x0000a30031007a24 */ /* 0x000fea00078e02ff */
[----:B------:R-:W-:Y:S05]  /*7f20*/  IADD3 R3, R3, R0, RZ ;  /* 0x0000000003037210 */ /* 0x000fea0007ffe0ff */
[----:B----4-:R1:W5:Y:S01]  /*7f30*/  LDG.E.128 R8, [R2.64] ;  /* 0x0000000602087981 */ /* 0x010362000c1e1d00 */
[----:B------:R-:W-:-:S05]  /*7f40*/  @P0 BRA `(.L_x_2077) ;  /* 0x0000053000000947 */ /* 0x000fca0003800000 */
[----:B-----5:R-:W-:Y:S01]  /*7f50*/  LOP3.LUT R35, R9, 0xffff0000, RZ, 0xc0, !PT ;  /* 0xffff000009237812 */ /* 0x020fe200078ec0ff */
[----:B------:R-:W-:Y:S01]  /*7f60*/  ULEA.HI UR5, UR4, UR4, URZ, 0x1 ;  /* 0x0000000404057291 */ /* 0x000fe2000f8f083f */
[C---:B------:R-:W-:Y:S01]  /*7f70*/  SHF.L.U32 R28, R10.reuse, 0x10, RZ ;  /* 0x000000100a1c7819 */ /* 0x040fe200000006ff */
[----:B------:R-:W-:Y:S01]  /*7f80*/  IMAD.MOV.U32 R4, RZ, RZ, RZ ;  /* 0x000000ffff047224 */ /* 0x000fe200078e00ff */
[----:B------:R-:W-:Y:S01]  /*7f90*/  LOP3.LUT R37, R10, 0xffff0000, RZ, 0xc0, !PT ;  /* 0xffff00000a257812 */ /* 0x000fe200078ec0ff */
[----:B------:R-:W-:Y:S01]  /*7fa0*/  USHF.R.S32.HI UR5, URZ, 0x1, UR5 ;  /* 0x000000013f057899 */ /* 0x000fe20008011405 */
[----:B------:R-:W-:Y:S01]  /*7fb0*/  LOP3.LUT R39, R11, 0xffff0000, RZ, 0xc0, !PT ;  /* 0xffff00000b277812 */ /* 0x000fe200078ec0ff */
[----:B------:R-:W-:Y:S01]  /*7fc0*/  IMAD.U32 R26, R9, 0x10000, RZ ;  /* 0x00010000091a7824 */ /* 0x000fe200078e00ff */
[----:B------:R-:W-:Y:S01]  /*7fd0*/  LOP3.LUT R33, R8, 0xffff0000, RZ, 0xc0, !PT ;  /* 0xffff000008217812 */ /* 0x000fe200078ec0ff */
[----:B------:R-:W-:Y:S02]  /*7fe0*/  IMAD.U32 R30, R11, 0x10000, RZ ;  /* 0x000100000b1e7824 */ /* 0x000fe400078e00ff */
[----:B------:R-:W-:Y:S01]  /*7ff0*/  ISETP.GE.AND P1, PT, R18, UR5, PT ;  /* 0x0000000512007c0c */ /* 0x000fe2000bf26270 */
[----:B------:R-:W-:Y:S01]  /*8000*/  IMAD.U32 R31, R8, 0x10000, RZ ;  /* 0x00010000081f7824 */ /* 0x000fe200078e00ff */
[----:B------:R-:W-:Y:S11]  /*8010*/  MOV R0, UR5 ;  /* 0x0000000500007c02 */ /* 0x000ff60008000f00 */
[----:B------:R-:W-:Y:S02]  /*8020*/  @P1 IMAD R4, RZ, RZ, -UR5 ;  /* 0x80000005ff041e24 */ /* 0x000fe4000f8e02ff */
[----:B------:R-:W-:Y:S03]  /*8030*/  @P1 IMAD R0, RZ, RZ, -UR5 ;  /* 0x80000005ff001e24 */ /* 0x000fe6000f8e02ff */
[----:B------:R-:W-:Y:S04]  /*8040*/  IADD3 R5, P0, R86, R4, RZ ;  /* 0x0000000456057210 */ /* 0x000fe80007f1e0ff */
[----:B------:R-:W-:Y:S02]  /*8050*/  LEA.HI.X.SX32 R4, R4, R85, 0x1, P0 ;  /* 0x0000005504047211 */ /* 0x000fe400000f0eff */
[C---:B---3--:R-:W-:Y:S04]  /*8060*/  LEA R44, P0, R5.reuse, R128, 0x1 ;  /* 0x00000080052c7211 */ /* 0x048fe800078008ff */
[----:B------:R-:W-:Y:S02]  /*8070*/  LEA.HI.X R45, R5, R129, R4, 0x1, P0 ;  /* 0x00000081052d7211 */ /* 0x000fe400000f0c04 */
[C---:B-1----:R-:W-:Y:S04]  /*8080*/  LEA R2, P0, R0.reuse, R2, 0x1 ;  /* 0x0000000200027211 */ /* 0x042fe800078008ff */
[----:B------:R-:W-:Y:S01]  /*8090*/  LEA.HI.X.SX32 R3, R0, R3, 0x1, P0 ;  /* 0x0000000300037211 */ /* 0x000fe200000f0eff */
[----:B------:R-:W-:Y:S01]  /*80a0*/  IMAD.MOV.U32 R0, RZ, RZ, RZ ;  /* 0x000000ffff007224 */ /* 0x000fe200078e00ff */
[----:B------:R-:W-:Y:S01]  /*80b0*/  @P1 IADD3 R0, RZ, -UR5, RZ ;  /* 0x80000005ff001c10 */ /* 0x000fe2000fffe0ff */
[----:B------:R-:W3:Y:S03]  /*80c0*/  LDG.E.128 R44, [R44.64] ;  /* 0x000000062c2c7981 */ /* 0x000ee6000c1e1d00 */
[----:B------:R-:W-:Y:S04]  /*80d0*/  IADD3 R25, P0, R86, R0, RZ ;  /* 0x0000000056197210 */ /* 0x000fe80007f1e0ff */
[----:B------:R-:W-:Y:S01]  /*80e0*/  LEA.HI.X.SX32 R0, R0, R85, 0x1, P0 ;  /* 0x0000005500007211 */ /* 0x000fe200000f0eff */
[----:B------:R1:W4:Y:S01]  /*80f0*/  LDG.E.128 R4, [R2.64] ;  /* 0x0000000602047981 */ /* 0x000322000c1e1d00 */
[C---:B------:R-:W-:Y:S04]  /*8100*/  LEA R22, P0, R25.reuse, R130, 0x1 ;  /* 0x0000008219167211 */ /* 0x040fe800078008ff */
[----:B------:R-:W-:Y:S05]  /*8110*/  LEA.HI.X R23, R25, R131, R0, 0x1, P0 ;  /* 0x0000008319177211 */ /* 0x000fea00000f0c00 */
[----:B--2---:R2:W4:Y:S01]  /*8120*/  LDG.E.128 R40, [R22.64] ;  /* 0x0000000616287981 */ /* 0x004522000c1e1d00 */
[----:B---3--:R-:W-:Y:S01]  /*8130*/  IMAD.U32 R9, R47, 0x10000, RZ ;  /* 0x000100002f097824 */ /* 0x008fe200078e00ff */
[----:B------:R-:W-:Y:S01]  /*8140*/  LOP3.LUT R10, R46, 0xffff0000, RZ, 0xc0, !PT ;  /* 0xffff00002e0a7812 */ /* 0x000fe200078ec0ff */
[C---:B------:R-:W-:Y:S01]  /*8150*/  IMAD.U32 R0, R44.reuse, 0x10000, RZ ;  /* 0x000100002c007824 */ /* 0x040fe200078e00ff */
[----:B-1----:R-:W-:Y:S01]  /*8160*/  LOP3.LUT R2, R44, 0xffff0000, RZ, 0xc0, !PT ;  /* 0xffff00002c027812 */ /* 0x002fe200078ec0ff */
[----:B------:R-:W-:Y:S01]  /*8170*/  @!P1 FADD.FTZ R9, -R9, -RZ ;  /* 0x800000ff09099221 */ /* 0x000fe20000010100 */
[C---:B------:R-:W-:Y:S01]  /*8180*/  SHF.L.U32 R3, R45.reuse, 0x10, RZ ;  /* 0x000000102d037819 */ /* 0x040fe200000006ff */
[----:B------:R-:W-:Y:S01]  /*8190*/  IMAD.U32 R11, R46, 0x10000, RZ ;  /* 0x000100002e0b7824 */ /* 0x000fe200078e00ff */
[----:B--2---:R-:W-:Y:S01]  /*81a0*/  LOP3.LUT R22, R45, 0xffff0000, RZ, 0xc0, !PT ;  /* 0xffff00002d167812 */ /* 0x004fe200078ec0ff */
[----:B----4-:R-:W-:Y:S01]  /*81b0*/  IMAD.U32 R12, R7, 0x10000, RZ ;  /* 0x00010000070c7824 */ /* 0x010fe200078e00ff */
[----:B------:R-:W-:Y:S01]  /*81c0*/  SHF.L.U32 R29, R4, 0x10, RZ ;  /* 0x00000010041d7819 */ /* 0x000fe200000006ff */
[----:B------:R-:W-:Y:S01]  /*81d0*/  @!P1 FADD.FTZ R0, -R0, -RZ ;  /* 0x800000ff00009221 */ /* 0x000fe20000010100 */
[----:B------:R-:W-:Y:S01]  /*81e0*/  LOP3.LUT R25, R6, 0xffff0000, RZ, 0xc0, !PT ;  /* 0xffff000006197812 */ /* 0x000fe200078ec0ff */
[----:B------:R-:W-:Y:S01]  /*81f0*/  @!P1 FADD.FTZ R10, -R10, -RZ ;  /* 0x800000ff0a0a9221 */ /* 0x000fe20000010100 */
[----:B------:R-:W-:Y:S01]  /*8200*/  LOP3.LUT R27, R4, 0xffff0000, RZ, 0xc0, !PT ;  /* 0xffff0000041b7812 */ /* 0x000fe200078ec0ff */
[----:B------:R-:W-:Y:S01]  /*8210*/  @!P1 FADD.FTZ R2, -R2, -RZ ;  /* 0x800000ff02029221 */ /* 0x000fe20000010100 */
[----:B------:R-:W-:Y:S01]  /*8220*/  SHF.L.U32 R24, R6, 0x10, RZ ;  /* 0x0000001006187819 */ /* 0x000fe200000006ff */
[C---:B------:R-:W-:Y:S01]  /*8230*/  IMAD.U32 R4, R5.reuse, 0x10000, RZ ;  /* 0x0001000005047824 */ /* 0x040fe200078e00ff */
[----:B------:R-:W-:Y:S01]  /*8240*/  LOP3.LUT R5, R5, 0xffff0000, RZ, 0xc0, !PT ;  /* 0xffff000005057812 */ /* 0x000fe200078ec0ff */
[----:B------:R-:W-:Y:S01]  /*8250*/  @!P1 FADD.FTZ R3, -R3, -RZ ;  /* 0x800000ff03039221 */ /* 0x000fe20000010100 */
[----:B------:R-:W-:Y:S01]  /*8260*/  LOP3.LUT R23, R7, 0xffff0000, RZ, 0xc0, !PT ;  /* 0xffff000007177812 */ /* 0x000fe200078ec0ff */
[----:B------:R-:W-:Y:S01]  /*8270*/  FMUL.FTZ R7, R12, R9 ;  /* 0x000000090c077220 */ /* 0x000fe20000410000 */
[----:B------:R-:W-:Y:S01]  /*8280*/  SHF.L.U32 R9, R40, 0x10, RZ ;  /* 0x0000001028097819 */ /* 0x000fe200000006ff */
[----:B------:R-:W-:Y:S01]  /*8290*/  @!P1 FADD.FTZ R22, -R22, -RZ ;  /* 0x800000ff16169221 */ /* 0x000fe20000010100 */
[----:B------:R-:W-:Y:S01]  /*82a0*/  LOP3.LUT R8, R47, 0xffff0000, RZ, 0xc0, !PT ;  /* 0xffff00002f087812 */ /* 0x000fe200078ec0ff */
[----:B------:R-:W-:Y:S01]  /*82b0*/  FMUL.FTZ R0, R29, R0 ;  /* 0x000000001d007220 */ /* 0x000fe20000410000 */
[----:B------:R-:W-:Y:S01]  /*82c0*/  LOP3.LUT R12, R41, 0xffff0000, RZ, 0xc0, !PT ;  /* 0xffff0000290c7812 */ /* 0x000fe200078ec0ff */
[----:B------:R-:W-:Y:S02]  /*82d0*/  @!P1 FADD.FTZ R11, -R11, -RZ ;  /* 0x800000ff0b0b9221 */ /* 0x000fe40000010100 */
[----:B------:R-:W-:Y:S01]  /*82e0*/  FMUL.FTZ R6, R25, R10 ;  /* 0x0000000a19067220 */ /* 0x000fe20000410000 */
[----:B------:R-:W-:Y:S01]  /*82f0*/  LOP3.LUT R10, R40, 0xffff0000, RZ, 0xc0, !PT ;  /* 0xffff0000280a7812 */ /* 0x000fe200078ec0ff */
[----:B------:R-:W-:Y:S01]  /*8300*/  FMUL.FTZ R2, R27, R2 ;  /* 0x000000021b027220 */ /* 0x000fe20000410000 */
[----:B------:R-:W-:Y:S01]  /*8310*/  LOP3.LUT R25, R43, 0xffff0000, RZ, 0xc0, !PT ;  /* 0xffff00002b197812 */ /* 0x000fe200078ec0ff */
[----:B------:R-:W-:Y:S02]  /*8320*/  FMUL.FTZ R3, R4, R3 ;  /* 0x0000000304037220 */ /* 0x000fe40000410000 */
[----:B------:R-:W-:Y:S01]  /*8330*/  FMUL.FTZ R4, R5, R22 ;  /* 0x0000001605047220 */ /* 0x000fe20000410000 */
[----:B------:R-:W-:Y:S01]  /*8340*/  SHF.L.U32 R22, R42, 0x10, RZ ;  /* 0x000000102a167819 */ /* 0x000fe200000006ff */
[----:B------:R-:W-:Y:S02]  /*8350*/  FMUL.FTZ R5, R24, R11 ;  /* 0x0000000b18057220 */ /* 0x000fe40000410000 */
[----:B------:R-:W-:Y:S02]  /*8360*/  IMAD.U32 R11, R41, 0x10000, RZ ;  /* 0x00010000290b7824 */ /* 0x000fe400078e00ff */
[----:B------:R-:W-:Y:S02]  /*8370*/  FFMA.FTZ R0, R31, R9, R0 ;  /* 0x000000091f007223 */ /* 0x000fe40000010000 */
[----:B------:R-:W-:Y:S02]  /*8380*/  @!P1 FADD.FTZ R8, -R8, -RZ ;  /* 0x800000ff08089221 */ /* 0x000fe40000010100 */
[----:B------:R-:W-:Y:S02]  /*8390*/  FFMA.FTZ R2, R33, R10, R2 ;  /* 0x0000000a21027223 */ /* 0x000fe40000010002 */
[----:B------:R-:W-:Y:S02]  /*83a0*/  FFMA.FTZ R3, R26, R11, R3 ;  /* 0x0000000b1a037223 */ /* 0x000fe40000010003 */
[----:B------:R-:W-:Y:S01]  /*83b0*/  FMUL.FTZ R8, R23, R8 ;  /* 0x0000000817087220 */ /* 0x000fe20000410000 */
[----:B------:R-:W-:Y:S01]  /*83c0*/  LOP3.LUT R23, R42, 0xffff0000, RZ, 0xc0, !PT ;  /* 0xffff00002a177812 */ /* 0x000fe200078ec0ff */
[----:B------:R-:W-:Y:S01]  /*83d0*/  FFMA.FTZ R4, R35, R12, R4 ;  /* 0x0000000c23047223 */ /* 0x000fe20000010004 */
[----:B------:R-:W-:Y:S01]  /*83e0*/  F2FP.BF16.PACK_AB R0, R2, R0 ;  /* 0x000000000200723e */ /* 0x000fe200000010ff */
[----:B------:R-:W-:Y:S02]  /*83f0*/  IMAD.U32 R24, R43, 0x10000, RZ ;  /* 0x000100002b187824 */ /* 0x000fe400078e00ff */
[----:B------:R-:W-:Y:S01]  /*8400*/  FFMA.FTZ R5, R28, R22, R5 ;  /* 0x000000161c057223 */ /* 0x000fe20000010005 */
[----:B------:R-:W-:Y:S01]  /*8410*/  F2FP.BF16.PACK_AB R9, R4, R3 ;  /* 0x000000030409723e */ /* 0x000fe200000010ff */
[----:B------:R-:W-:Y:S02]  /*8420*/  FFMA.FTZ R6, R37, R23, R6 ;  /* 0x0000001725067223 */ /* 0x000fe40000010006 */
[----:B------:R-:W-:Y:S02]  /*8430*/  FFMA.FTZ R7, R30, R24, R7 ;  /* 0x000000181e077223 */ /* 0x000fe40000010007 */
[----:B------:R-:W-:Y:S01]  /*8440*/  FFMA.FTZ R8, R39, R25, R8 ;  /* 0x0000001927087223 */ /* 0x000fe20000010008 */
[----:B------:R-:W-:Y:S04]  /*8450*/  F2FP.BF16.PACK_AB R10, R6, R5 ;  /* 0x00000005060a723e */ /* 0x000fe800000010ff */
[----:B------:R-:W-:Y:S02]  /*8460*/  F2FP.BF16.PACK_AB R11, R8, R7 ;  /* 0x00000007080b723e */ /* 0x000fe400000010ff */
[----:B------:R-:W-:Y:S02]  /*8470*/  MOV R8, R0 ;  /* 0x0000000000087202 */ /* 0x000fe40000000f00 */
.L_x_2077:
[----:B------:R-:W-:Y:S05]  /*8480*/  BSYNC B0 ;  /* 0x0000000000007941 */ /* 0x000fea0003800000 */
.L_x_2076:
[----:B--23--:R-:W-:Y:S01]  /*8490*/  IMAD.MOV.U32 R121, RZ, RZ, R119 ;  /* 0x000000ffff797224 */ /* 0x00cfe200078e0077 */
[----:B-1----:R-:W-:Y:S01]  /*84a0*/  LEA R2, P0, R105, R126, 0x1 ;  /* 0x0000007e69027211 */ /* 0x002fe200078008ff */
[C---:B------:R-:W-:Y:S01]  /*84b0*/  IMAD R0, R49.reuse, c[0x0][0x19c], RZ ;  /* 0x0000670031007a24 */ /* 0x040fe200078e02ff */
[----:B------:R-:W-:Y:S01]  /*84c0*/  BSSY B0, `(.L_x_2078) ;  /* 0x000005a000007945 */ /* 0x000fe20003800000 */
[----:B------:R-:W-:Y:S01]  /*84d0*/  IMAD.WIDE.U32 R4, R49, c[0x0][0x198], R120 ;  /* 0x0000660031047a25 */ /* 0x000fe200078e0078 */
[----:B------:R-:W-:Y:S02]  /*84e0*/  LEA.HI.X R3, R105, R127, R104, 0x1, P0 ;  /* 0x0000007f69037211 */ /* 0x000fe400000f0c68 */
[----:B------:R-:W-:Y:S02]  /*84f0*/  ISETP.GE.AND P0, PT, R15, UR4, PT ;  /* 0x000000040f007c0c */ /* 0x000fe4000bf06270 */
[----:B------:R-:W-:Y:S05]  /*8500*/  IADD3 R5, R5, R0, RZ ;  /* 0x0000000005057210 */ /* 0x000fea0007ffe0ff */
[----:B-----5:R1:W-:Y:S04]  /*8510*/  STG.E.128 [R4.64], R8 ;  /* 0x0000000804007986 */ /* 0x0203e8000c101d06 */
[----:B------:R1:W5:Y:S02]  /*8520*/  LDG.E.128 R36, [R2.64] ;  /* 0x0000000602247981 */ /* 0x000364000c1e1d00 */
[----:B------:R-:W-:-:S05]  /*8530*/  @P0 BRA `(.L_x_2079) ;  /* 0x0000052000000947 */ /* 0x000fca0003800000 */
[----:B-----5:R-:W-:Y:S01]  /*8540*/  LOP3.LUT R33, R36, 0xffff0000, RZ, 0xc0, !PT ;  /* 0xffff000024217812 */ /* 0x020fe200078ec0ff */
[----:B------:R-:W-:Y:S01]  /*8550*/  ULEA.HI UR5, UR4, UR4, URZ, 0x1 ;  /* 0x0000000404057291 */ /* 0x000fe2000f8f083f */
[C---:B------:R-:W-:Y:S01]  /*8560*/  LOP3.LUT R35, R37.reuse, 0xffff0000, RZ, 0xc0, !PT ;  /* 0xffff000025237812 */ /* 0x040fe200078ec0ff */
[----:B-1----:R-:W-:Y:S01]  /*8570*/  IMAD.MOV.U32 R4, RZ, RZ, RZ ;  /* 0x000000ffff047224 */ /* 0x002fe200078e00ff */
[----:B------:R-:W-:Y:S01]  /*8580*/  SHF.L.U32 R28, R38, 0x10, RZ ;  /* 0x00000010261c7819 */ /* 0x000fe200000006ff */
[----:B------:R-:W-:Y:S01]  /*8590*/  USHF.R.S32.HI UR5, URZ, 0x1, UR5 ;  /* 0x000000013f057899 */ /* 0x000fe20008011405 */
[----:B------:R-:W-:Y:S02]  /*85a0*/  IMAD.U32 R31, R36, 0x10000, RZ ;  /* 0x00010000241f7824 */ /* 0x000fe400078e00ff */
[----:B------:R-:W-:Y:S01]  /*85b0*/  IMAD.U32 R26, R37, 0x10000, RZ ;  /* 0x00010000251a7824 */ /* 0x000fe200078e00ff */
[----:B------:R-:W-:Y:S01]  /*85c0*/  LOP3.LUT R37, R38, 0xffff0000, RZ, 0xc0, !PT ;  /* 0xffff000026257812 */ /* 0x000fe200078ec0ff */
[----:B------:R-:W-:Y:S01]  /*85d0*/  IMAD.U32 R30, R39, 0x10000, RZ ;  /* 0x00010000271e7824 */ /* 0x000fe200078e00ff */
[----:B------:R-:W-:Y:S02]  /*85e0*/  ISETP.GE.AND P1, PT, R15, UR5, PT ;  /* 0x000000050f007c0c */ /* 0x000fe4000bf26270 */
[----:B------:R-:W-:Y:S02]  /*85f0*/  MOV R0, UR5 ;  /* 0x0000000500007c02 */ /* 0x000fe40008000f00 */
[----:B------:R-:W-:Y:S09]  /*8600*/  LOP3.LUT R39, R39, 0xffff0000, RZ, 0xc0, !PT ;  /* 0xffff000027277812 */ /* 0x000ff200078ec0ff */
        /* <DEDUP_REMOVED lines=8> */
[----:B------:R-:W-:Y:S01]  /*8690*/  IMAD.MOV.U32 R0, RZ, RZ, RZ ;  /* 0x000000ffff007224 */ /* 0x000fe200078e00ff */
[----:B------:R-:W-:Y:S01]  /*86a0*/  @P1 IADD3 R0, RZ, -UR5, RZ ;  /* 0x80000005ff001c10 */ /* 0x000fe2000fffe0ff */
[----:B------:R-:W2:Y:S03]  /*86b0*/  LDG.E.128 R44, [R44.64] ;  /* 0x000000062c2c7981 */ /* 0x000ea6000c1e1d00 */
[----:B------:R-:W-:Y:S04]  /*86c0*/  IADD3 R11, P0, R140, R0, RZ ;  /* 0x000000008c0b7210 */ /* 0x000fe80007f1e0ff */
[----:B------:R-:W-:Y:S01]  /*86d0*/  LEA.HI.X.SX32 R0, R0, R133, 0x1, P0 ;  /* 0x0000008500007211 */ /* 0x000fe200000f0eff */
[----:B------:R1:W3:Y:S01]  /*86e0*/  LDG.E.128 R4, [R2.64] ;  /* 0x0000000602047981 */ /* 0x0002e2000c1e1d00 */
[C---:B------:R-:W-:Y:S04]  /*86f0*/  LEA R8, P0, R11.reuse, R130, 0x1 ;  /* 0x000000820b087211 */ /* 0x040fe800078008ff */
[----:B------:R-:W-:Y:S05]  /*8700*/  LEA.HI.X R9, R11, R131, R0, 0x1, P0 ;  /* 0x000000830b097211 */ /* 0x000fea00000f0c00 */
[----:B------:R4:W3:Y:S01]  /*8710*/  LDG.E.128 R40, [R8.64] ;  /* 0x0000000608287981 */ /* 0x0008e2000c1e1d00 */
[----:B--2---:R-:W-:Y:S01]  /*8720*/  IMAD.U32 R0, R44, 0x10000, RZ ;  /* 0x000100002c007824 */ /* 0x004fe200078e00ff */
[----:B----4-:R-:W-:Y:S01]  /*8730*/  SHF.L.U32 R9, R47, 0x10, RZ ;  /* 0x000000102f097819 */ /* 0x010fe200000006ff */
[C---:B------:R-:W-:Y:S01]  /*8740*/  IMAD.U32 R11, R46.reuse, 0x10000, RZ ;  /* 0x000100002e0b7824 */ /* 0x040fe200078e00ff */
[----:B------:R-:W-:Y:S01]  /*8750*/  LOP3.LUT R10, R46, 0xffff0000, RZ, 0xc0, !PT ;  /* 0xffff00002e0a7812 */ /* 0x000fe200078ec0ff */
[----:B------:R-:W-:Y:S01]  /*8760*/  @!P1 FADD.FTZ R0, -R0, -RZ ;  /* 0x800000ff00009221 */ /* 0x000fe20000010100 */
[----:B-1----:R-:W-:Y:S01]  /*8770*/  LOP3.LUT R2, R44, 0xffff0000, RZ, 0xc0, !PT ;  /* 0xffff00002c027812 */ /* 0x002fe200078ec0ff */
[----:B------:R-:W-:Y:S01]  /*8780*/  @!P1 FADD.FTZ R9, -R9, -RZ ;  /* 0x800000ff09099221 */ /* 0x000fe20000010100 */
[C---:B------:R-:W-:Y:S01]  /*8790*/  SHF.L.U32 R3, R45.reuse, 0x10, RZ ;  /* 0x000000102d037819 */ /* 0x040fe200000006ff */
[----:B---3--:R-:W-:Y:S01]  /*87a0*/  IMAD.U32 R29, R4, 0x10000, RZ ;  /* 0x00010000041d7824 */ /* 0x008fe200078e00ff */
[----:B------:R-:W-:Y:S01]  /*87b0*/  LOP3.LUT R22, R45, 0xffff0000, RZ, 0xc0, !PT ;  /* 0xffff00002d167812 */ /* 0x000fe200078ec0ff */
[----:B------:R-:W-:Y:S01]  /*87c0*/  @!P1 FADD.FTZ R10, -R10, -RZ ;  /* 0x800000ff0a0a9221 */ /* 0x000fe20000010100 */
[----:B------:R-:W-:Y:S01]  /*87d0*/  SHF.L.U32 R12, R7, 0x10, RZ ;  /* 0x00000010070c7819 */ /* 0x000fe200000006ff */
[----:B------:R-:W-:Y:S01]  /*87e0*/  @!P1 FADD.FTZ R2, -R2, -RZ ;  /* 0x800000ff02029221 */ /* 0x000fe20000010100 */
[C---:B------:R-:W-:Y:S01]  /*87f0*/  LOP3.LUT R25, R6.reuse, 0xffff0000, RZ, 0xc0, !PT ;  /* 0xffff000006197812 */ /* 0x040fe200078ec0ff */
[----:B------:R-:W-:Y:S01]  /*8800*/  IMAD.U32 R24, R6, 0x10000, RZ ;  /* 0x0001000006187824 */ /* 0x000fe200078e00ff */
[----:B------:R-:W-:Y:S01]  /*8810*/  LOP3.LUT R27, R4, 0xffff0000, RZ, 0xc0, !PT ;  /* 0xffff0000041b7812 */ /* 0x000fe200078ec0ff */
[----:B------:R-:W-:Y:S01]  /*8820*/  @!P1 FADD.FTZ R3, -R3, -RZ ;  /* 0x800000ff03039221 */ /* 0x000fe20000010100 */
[C---:B------:R-:W-:Y:S01]  /*8830*/  SHF.L.U32 R4, R5.reuse, 0x10, RZ ;  /* 0x0000001005047819 */ /* 0x040fe200000006ff */
[----:B------:R-:W-:Y:S01]  /*8840*/  @!P1 FADD.FTZ R22, -R22, -RZ ;  /* 0x800000ff16169221 */ /* 0x000fe20000010100 */
[----:B------:R-:W-:Y:S01]  /*8850*/  LOP3.LUT R5, R5, 0xffff0000, RZ, 0xc0, !PT ;  /* 0xffff000005057812 */ /* 0x000fe200078ec0ff */
[----:B------:R-:W-:Y:S01]  /*8860*/  @!P1 FADD.FTZ R11, -R11, -RZ ;  /* 0x800000ff0b0b9221 */ /* 0x000fe20000010100 */
[----:B------:R-:W-:Y:S01]  /*8870*/  LOP3.LUT R8, R47, 0xffff0000, RZ, 0xc0, !PT ;  /* 0xffff00002f087812 */ /* 0x000fe200078ec0ff */
[----:B------:R-:W-:Y:S01]  /*8880*/  FMUL.FTZ R0, R29, R0 ;  /* 0x000000001d007220 */ /* 0x000fe20000410000 */
[----:B------:R-:W-:Y:S01]  /*8890*/  LOP3.LUT R23, R7, 0xffff0000, RZ, 0xc0, !PT ;  /* 0xffff000007177812 */ /* 0x000fe200078ec0ff */
[----:B------:R-:W-:Y:S01]  /*88a0*/  FMUL.FTZ R7, R12, R9 ;  /* 0x000000090c077220 */ /* 0x000fe20000410000 */
[----:B------:R-:W-:Y:S01]  /*88b0*/  LOP3.LUT R12, R41, 0xffff0000, RZ, 0xc0, !PT ;  /* 0xffff0000290c7812 */ /* 0x000fe200078ec0ff */
[C---:B------:R-:W-:Y:S02]  /*88c0*/  IMAD.U32 R9, R40.reuse, 0x10000, RZ ;  /* 0x0001000028097824 */ /* 0x040fe400078e00ff */
[----:B------:R-:W-:Y:S01]  /*88d0*/  FMUL.FTZ R6, R25, R10 ;  /* 0x0000000a19067220 */ /* 0x000fe20000410000 */
[----:B------:R-:W-:Y:S01]  /*88e0*/  LOP3.LUT R10, R40, 0xffff0000, RZ, 0xc0, !PT ;  /* 0xffff0000280a7812 */ /* 0x000fe200078ec0ff */
[----:B------:R-:W-:Y:S01]  /*88f0*/  FMUL.FTZ R2, R27, R2 ;  /* 0x000000021b027220 */ /* 0x000fe20000410000 */
[----:B------:R-:W-:Y:S01]  /*8900*/  LOP3.LUT R25, R43, 0xffff0000, RZ, 0xc0, !PT ;  /* 0xffff00002b197812 */ /* 0x000fe200078ec0ff */
[----:B------:R-:W-:Y:S02]  /*8910*/  FMUL.FTZ R3, R4, R3 ;  /* 0x0000000304037220 */ /* 0x000fe40000410000 */
[----:B------:R-:W-:Y:S02]  /*8920*/  FMUL.FTZ R4, R5, R22 ;  /* 0x0000001605047220 */ /* 0x000fe40000410000 */
[----:B------:R-:W-:Y:S01]  /*8930*/  FMUL.FTZ R5, R24, R11 ;  /* 0x0000000b18057220 */ /* 0x000fe20000410000 */
[----:B------:R-:W-:Y:S01]  /*8940*/  SHF.L.U32 R11, R41, 0x10, RZ ;  /* 0x00000010290b7819 */ /* 0x000fe200000006ff */
[----:B------:R-:W-:Y:S01]  /*8950*/  FFMA.FTZ R0, R31, R9, R0 ;  /* 0x000000091f007223 */ /* 0x000fe20000010000 */
[----:B------:R-:W-:Y:S01]  /*8960*/  SHF.L.U32 R24, R43, 0x10, RZ ;  /* 0x000000102b187819 */ /* 0x000fe200000006ff */
[----:B------:R-:W-:Y:S02]  /*8970*/  @!P1 FADD.FTZ R8, -R8, -RZ ;  /* 0x800000ff08089221 */ /* 0x000fe40000010100 */
[----:B------:R-:W-:Y:S02]  /*8980*/  FFMA.FTZ R2, R33, R10, R2 ;  /* 0x0000000a21027223 */ /* 0x000fe40000010002 */
[----:B------:R-:W-:Y:S02]  /*8990*/  IMAD.U32 R22, R42, 0x10000, RZ ;  /* 0x000100002a167824 */ /* 0x000fe400078e00ff */
[----:B------:R-:W-:Y:S01]  /*89a0*/  FFMA.FTZ R3, R26, R11, R3 ;  /* 0x0000000b1a037223 */ /* 0x000fe20000010003 */
[----:B------:R-:W-:Y:S01]  /*89b0*/  F2FP.BF16.PACK_AB R36, R2, R0 ;  /* 0x000000000224723e */ /* 0x000fe200000010ff */
[----:B------:R-:W-:Y:S01]  /*89c0*/  FMUL.FTZ R8, R23, R8 ;  /* 0x0000000817087220 */ /* 0x000fe20000410000 */
[----:B------:R-:W-:Y:S01]  /*89d0*/  LOP3.LUT R23, R42, 0xffff0000, RZ, 0xc0, !PT ;  /* 0xffff00002a177812 */ /* 0x000fe200078ec0ff */
[----:B------:R-:W-:Y:S02]  /*89e0*/  FFMA.FTZ R4, R35, R12, R4 ;  /* 0x0000000c23047223 */ /* 0x000fe40000010004 */
[----:B------:R-:W-:Y:S02]  /*89f0*/  FFMA.FTZ R5, R28, R22, R5 ;  /* 0x000000161c057223 */ /* 0x000fe40000010005 */
[----:B------:R-:W-:Y:S01]  /*8a00*/  FFMA.FTZ R6, R37, R23, R6 ;  /* 0x0000001725067223 */ /* 0x000fe20000010006 */
[----:B------:R-:W-:Y:S01]  /*8a10*/  F2FP.BF16.PACK_AB R37, R4, R3 ;  /* 0x000000030425723e */ /* 0x000fe200000010ff */
[----:B------:R-:W-:Y:S02]  /*8a20*/  FFMA.FTZ R7, R30, R24, R7 ;  /* 0x000000181e077223 */ /* 0x000fe40000010007 */
[----:B------:R-:W-:Y:S01]  /*8a30*/  FFMA.FTZ R8, R39, R25, R8 ;  /* 0x0000001927087223 */ /* 0x000fe20000010008 */
[----:B------:R-:W-:Y:S04]  /*8a40*/  F2FP.BF16.PACK_AB R38, R6, R5 ;  /* 0x000000050626723e */ /* 0x000fe800000010ff */
[----:B------:R-:W-:Y:S02]  /*8a50*/  F2FP.BF16.PACK_AB R39, R8, R7 ;  /* 0x000000070827723e */ /* 0x000fe400000010ff */
.L_x_2079:
[----:B------:R-:W-:Y:S05]  /*8a60*/  BSYNC B0 ;  /* 0x0000000000007941 */ /* 0x000fea0003800000 */
.L_x_2078:
        /* <DEDUP_REMOVED lines=9> */
[----:B-----5:R-:W-:Y:S01]  /*8b00*/  LOP3.LUT R35, R9, 0xffff0000, RZ, 0xc0, !PT ;  /* 0xffff000009237812 */ /* 0x020fe200078ec0ff */
[----:B------:R-:W-:Y:S01]  /*8b10*/  ULEA.HI UR5, UR4, UR4, URZ, 0x1 ;  /* 0x0000000404057291 */ /* 0x000fe2000f8f083f */
[C---:B------:R-:W-:Y:S01]  /*8b20*/  SHF.L.U32 R28, R10.reuse, 0x10, RZ ;  /* 0x000000100a1c7819 */ /* 0x040fe200000006ff */
[----:B------:R-:W-:Y:S01]  /*8b30*/  IMAD.MOV.U32 R7, RZ, RZ, RZ ;  /* 0x000000ffff077224 */ /* 0x000fe200078e00ff */
[----:B-1----:R-:W-:Y:S01]  /*8b40*/  LOP3.LUT R37, R10, 0xffff0000, RZ, 0xc0, !PT ;  /* 0xffff00000a257812 */ /* 0x002fe200078ec0ff */
[----:B------:R-:W-:Y:S01]  /*8b50*/  USHF.R.S32.HI UR5, URZ, 0x1, UR5 ;  /* 0x000000013f057899 */ /* 0x000fe20008011405 */
[----:B------:R-:W-:Y:S01]  /*8b60*/  LOP3.LUT R39, R11, 0xffff0000, RZ, 0xc0, !PT ;  /* 0xffff00000b277812 */ /* 0x000fe200078ec0ff */
[----:B------:R-:W-:Y:S01]  /*8b70*/  IMAD.MOV.U32 R27, RZ, RZ, RZ ;  /* 0x000000ffff1b7224 */ /* 0x000fe200078e00ff */
[----:B------:R-:W-:Y:S01]  /*8b80*/  LOP3.LUT R33, R8, 0xffff0000, RZ, 0xc0, !PT ;  /* 0xffff000008217812 */ /* 0x000fe200078ec0ff */
[----:B------:R-:W-:Y:S02]  /*8b90*/  IMAD.U32 R26, R9, 0x10000, RZ ;  /* 0x00010000091a7824 */ /* 0x000fe400078e00ff */
[----:B------:R-:W-:Y:S01]  /*8ba0*/  ISETP.GE.AND P1, PT, R14, UR5, PT ;  /* 0x000000050e007c0c */ /* 0x000fe2000bf26270 */
[----:B------:R-:W-:Y:S01]  /*8bb0*/  IMAD.U32 R30, R11, 0x10000, RZ ;  /* 0x000100000b1e7824 */ /* 0x000fe200078e00ff */
[----:B------:R-:W-:Y:S01]  /*8bc0*/  MOV R0, UR5 ;  /* 0x0000000500007c02 */ /* 0x000fe20008000f00 */
[----:B------:R-:W-:Y:S10]  /*8bd0*/  IMAD.U32 R31, R8, 0x10000, RZ ;  /* 0x00010000081f7824 */ /* 0x000ff400078e00ff */
        /* <DEDUP_REMOVED lines=15> */
[----:B------:R4:W3:Y:S01]  /*8cd0*/  LDG.E.128 R40, [R22.64] ;  /* 0x0000000616287981 */ /* 0x0008e2000c1e1d00 */
[----:B--2---:R-:W-:Y:S01]  /*8ce0*/  IMAD.U32 R9, R47, 0x10000, RZ ;  /* 0x000100002f097824 */ /* 0x004fe200078e00ff */
[----:B------:R-:W-:Y:S01]  /*8cf0*/  LOP3.LUT R10, R46, 0xffff0000, RZ, 0xc0, !PT ;  /* 0xffff00002e0a7812 */ /* 0x000fe200078ec0ff */
[C---:B------:R-:W-:Y:S01]  /*8d00*/  IMAD.U32 R0, R44.reuse, 0x10000, RZ ;  /* 0x000100002c007824 */ /* 0x040fe200078e00ff */
[----:B-1----:R-:W-:Y:S01]  /*8d10*/  LOP3.LUT R2, R44, 0xffff0000, RZ, 0xc0, !PT ;  /* 0xffff00002c027812 */ /* 0x002fe200078ec0ff */
[----:B------:R-:W-:Y:S01]  /*8d20*/  @!P1 FADD.FTZ R9, -R9, -RZ ;  /* 0x800000ff09099221 */ /* 0x000fe20000010100 */
[C---:B------:R-:W-:Y:S01]  /*8d30*/  SHF.L.U32 R3, R45.reuse, 0x10, RZ ;  /* 0x000000102d037819 */ /* 0x040fe200000006ff */
[----:B------:R-:W-:Y:S01]  /*8d40*/  IMAD.U32 R11, R46, 0x10000, RZ ;  /* 0x000100002e0b7824 */ /* 0x000fe200078e00ff */
[----:B----4-:R-:W-:Y:S01]  /*8d50*/  LOP3.LUT R22, R45, 0xffff0000, RZ, 0xc0, !PT ;  /* 0xffff00002d167812 */ /* 0x010fe200078ec0ff */
[----:B---3--:R-:W-:Y:S01]  /*8d60*/  IMAD.U32 R12, R7, 0x10000, RZ ;  /* 0x00010000070c7824 */ /* 0x008fe200078e00ff */
        /* <DEDUP_REMOVED lines=44> */
.L_x_2081:
[----:B------:R-:W-:Y:S05]  /*9030*/  BSYNC B0 ;  /* 0x0000000000007941 */ /* 0x000fea0003800000 */
.L_x_2080:
[C---:B-1----:R-:W-:Y:S04]  /*9040*/  LEA R2, P0, R111.reuse, R120, 0x1 ;  /* 0x000000786f027211 */ /* 0x042fe800078008ff */
[----:B------:R-:W-:Y:S05]  /*9050*/  LEA.HI.X R3, R111, R119, R110, 0x1, P0 ;  /* 0x000000776f037211 */ /* 0x000fea00000f0c6e */
[----:B-----5:R1:W-:Y:S04]  /*9060*/  STG.E.128 [R2.64], R8 ;  /* 0x0000000802007986 */ /* 0x0203e8000c101d06 */
.L_x_2075:
[----:B------:R-:W-:Y:S05]  /*9070*/  BSYNC B1 ;  /* 0x0000000000017941 */ /* 0x000fea0003800000 */
.L_x_2074:
[----:B-1----:R-:W-:Y:S01]  /*9080*/  IMAD.MOV.U32 R3, RZ, RZ, c[0x0][0x230] ;  /* 0x00008c00ff037624 */ /* 0x002fe200078e00ff */
[----:B------:R-:W-:Y:S03]  /*9090*/  ULDC UR4, c[0x0][0x230] ;  /* 0x00008c0000047ab9 */ /* 0x000fe60000000800 */
[----:B------:R-:W-:Y:S05]  /*90a0*/  IMAD.U32 R3, R3, -0x40, RZ ;  /* 0xffffffc003037824 */ /* 0x000fea00078e00ff */
[C---:B------:R-:W-:Y:S02]  /*90b0*/  LEA R130, P1, R3.reuse, R130, 0x1 ;  /* 0x0000008203827211 */ /* 0x040fe400078208ff */
[C---:B------:R-:W-:Y:S02]  /*90c0*/  LEA R128, P0, R3.reuse, R128, 0x1 ;  /* 0x0000008003807211 */ /* 0x040fe400078008ff */
[C---:B------:R-:W-:Y:S02]  /*90d0*/  LEA.HI.X.SX32 R131, R3.reuse, R131, 0x1, P1 ;  /* 0x0000008303837211 */ /* 0x040fe400008f0eff */
[----:B------:R-:W-:Y:S01]  /*90e0*/  LEA.HI.X.SX32 R129, R3, R129, 0x1, P0 ;  /* 0x0000008103817211 */ /* 0x000fe200000f0eff */
[----:B------:R-:W-:-:S05]  /*90f0*/  BRA `(.L_x_2049) ;  /* 0x000002a000007947 */ /* 0x000fca0003800000 */
.L_x_2039:
[----:B----4-:R-:W2:Y:S01]  /*9100*/  @P1 LDG.E.128 R28, [R126.64] ;  /* 0x000000067e1c1981 */ /* 0x010ea2000c1e1d00 */
[----:B------:R-:W-:Y:S01]  /*9110*/  @P1 IMAD.MOV.U32 R121, RZ, RZ, R119 ;  /* 0x000000ffff791224 */ /* 0x000fe200078e0077 */
[C---:B------:R-:W-:Y:S01]  /*9120*/  @P5 LEA R2, P0, R92.reuse, R126, 0x1 ;  /* 0x0000007e5c025211 */ /* 0x040fe200078008ff */
[----:B------:R-:W-:Y:S03]  /*9130*/  UMOV UR4, URZ ;  /* 0x0000003f00047c82 */ /* 0x000fe60008000000 */
[----:B------:R-:W-:Y:S02]  /*9140*/  @P5 LEA.HI.X R3, R92, R127, R91, 0x1, P0 ;  /* 0x0000007f5c035211 */ /* 0x000fe400000f0c5b */
[C---:B------:R-:W-:Y:S04]  /*9150*/  @P5 LEA R34, P0, R62.reuse, R120, 0x1 ;  /* 0x000000783e225211 */ /* 0x040fe800078008ff */
[----:B------:R-:W-:Y:S02]  /*9160*/  @P5 LEA.HI.X R35, R62, R119, R61, 0x1, P0 ;  /* 0x000000773e235211 */ /* 0x000fe400000f0c3d */
[C---:B------:R-:W-:Y:S04]  /*9170*/  @P4 LEA R36, P0, R94.reuse, R126, 0x1 ;  /* 0x0000007e5e244211 */ /* 0x040fe800078008ff */
[----:B------:R-:W-:Y:S02]  /*9180*/  @P4 LEA.HI.X R37, R94, R127, R93, 0x1, P0 ;  /* 0x0000007f5e254211 */ /* 0x000fe400000f0c5d */
[C---:B------:R-:W-:Y:S04]  /*9190*/  @P4 LEA R32, P0, R160.reuse, R120, 0x1 ;  /* 0x00000078a0204211 */ /* 0x040fe800078008ff */
[----:B------:R-:W-:Y:S01]  /*91a0*/  @P4 LEA.HI.X R33, R160, R119, R95, 0x1, P0 ;  /* 0x00000077a0214211 */ /* 0x000fe200000f0c5f */
[----:B--2---:R-:W-:Y:S04]  /*91b0*/  @P1 STG.E.128 [R120.64], R28 ;  /* 0x0000001c78001986 */ /* 0x004fe8000c101d06 */
[----:B------:R-:W2:Y:S04]  /*91c0*/  @P1 LDG.E.128 R24, [R126.64+0x40] ;  /* 0x000040067e181981 */ /* 0x000ea8000c1e1d00 */
[----:B--2---:R-:W-:Y:S04]  /*91d0*/  @P1 STG.E.128 [R120.64+0x40], R24 ;  /* 0x0000401878001986 */ /* 0x004fe8000c101d06 */
[----:B------:R-:W2:Y:S04]  /*91e0*/  @P1 LDG.E.128 R8, [R126.64+0x80] ;  /* 0x000080067e081981 */ /* 0x000ea8000c1e1d00 */
[----:B--2---:R1:W-:Y:S04]  /*91f0*/  @P1 STG.E.128 [R120.64+0x80], R8 ;  /* 0x0000800878001986 */ /* 0x0043e8000c101d06 */
[----:B------:R-:W2:Y:S01]  /*9200*/  @P5 LDG.E.128 R4, [R2.64] ;  /* 0x0000000602045981 */ /* 0x000ea2000c1e1d00 */
[----:B-1----:R-:W-:Y:S03]  /*9210*/  @P3 IMAD.MOV.U32 R121, RZ, RZ, R119 ;  /* 0x000000ffff793224 */ /* 0x002fe600078e0077 */
[----:B--2---:R-:W-:Y:S04]  /*9220*/  @P5 STG.E.128 [R34.64], R4 ;  /* 0x0000000422005986 */ /* 0x004fe8000c101d06 */
[----:B------:R-:W2:Y:S04]  /*9230*/  @P5 LDG.E.128 R28, [R2.64+0x40] ;  /* 0x00004006021c5981 */ /* 0x000ea8000c1e1d00 */
[----:B--2---:R-:W-:Y:S04]  /*9240*/  @P5 STG.E.128 [R34.64+0x40], R28 ;  /* 0x0000401c22005986 */ /* 0x004fe8000c101d06 */
[----:B------:R1:W2:Y:S02]  /*9250*/  @P5 LDG.E.128 R24, [R2.64+0x80] ;  /* 0x0000800602185981 */ /* 0x0002a4000c1e1d00 */
[----:B-1----:R-:W-:Y:S04]  /*9260*/  @P3 IMAD.MOV.U32 R3, RZ, RZ, 0xc0 ;  /* 0x000000c0ff033424 */ /* 0x002fe800078e00ff */
[C---:B------:R-:W-:Y:S04]  /*9270*/  @P3 IMAD.WIDE.U32 R22, R3.reuse, c[0x0][0x288], R126 ;  /* 0x0000a20003163a25 */ /* 0x040fe800078e007e */
[----:B------:R-:W-:Y:S05]  /*9280*/  @P3 IMAD R0, R3, c[0x0][0x28c], RZ ;  /* 0x0000a30003003a24 */ /* 0x000fea00078e02ff */
[----:B------:R-:W-:Y:S01]  /*9290*/  @P3 IADD3 R23, R23, R0, RZ ;  /* 0x0000000017173210 */ /* 0x000fe20007ffe0ff */
[----:B--2---:R1:W-:Y:S04]  /*92a0*/  @P5 STG.E.128 [R34.64+0x80], R24 ;  /* 0x0000801822005986 */ /* 0x0043e8000c101d06 */
[----:B------:R-:W2:Y:S01]  /*92b0*/  @P4 LDG.E.128 R8, [R36.64] ;  /* 0x0000000624084981 */ /* 0x000ea2000c1e1d00 */
[C---:B-1----:R-:W-:Y:S04]  /*92c0*/  @P3 IMAD.WIDE.U32 R34, R3.reuse, c[0x0][0x198], R120 ;  /* 0x0000660003223a25 */ /* 0x042fe800078e0078 */
[----:B------:R-:W-:Y:S05]  /*92d0*/  @P3 IMAD R3, R3, c[0x0][0x19c], RZ ;  /* 0x0000670003033a24 */ /* 0x000fea00078e02ff */
[----:B------:R-:W-:Y:S01]  /*92e0*/  @P3 IADD3 R35, R35, R3, RZ ;  /* 0x0000000323233210 */ /* 0x000fe20007ffe0ff */
[----:B--2---:R1:W-:Y:S04]  /*92f0*/  @P4 STG.E.128 [R32.64], R8 ;  /* 0x0000000820004986 */ /* 0x0043e8000c101d06 */
[----:B------:R-:W2:Y:S04]  /*9300*/  @P4 LDG.E.128 R4, [R36.64+0x40] ;  /* 0x0000400624044981 */ /* 0x000ea8000c1e1d00 */
[----:B--2---:R2:W-:Y:S04]  /*9310*/  @P4 STG.E.128 [R32.64+0x40], R4 ;  /* 0x0000400420004986 */ /* 0x0045e8000c101d06 */
[----:B------:R-:W3:Y:S04]  /*9320*/  @P4 LDG.E.128 R28, [R36.64+0x80] ;  /* 0x00008006241c4981 */ /* 0x000ee8000c1e1d00 */
[----:B---3--:R3:W-:Y:S04]  /*9330*/  @P4 STG.E.128 [R32.64+0x80], R28 ;  /* 0x0000801c20004986 */ /* 0x0087e8000c101d06 */
[----:B------:R-:W4:Y:S04]  /*9340*/  @P3 LDG.E.128 R24, [R22.64] ;  /* 0x0000000616183981 */ /* 0x000f28000c1e1d00 */
[----:B----4-:R3:W-:Y:S04]  /*9350*/  @P3 STG.E.128 [R34.64], R24 ;  /* 0x0000001822003986 */ /* 0x0107e8000c101d06 */
[----:B-1----:R-:W4:Y:S04]  /*9360*/  @P3 LDG.E.128 R8, [R22.64+0x40] ;  /* 0x0000400616083981 */ /* 0x002f28000c1e1d00 */
[----:B----4-:R3:W-:Y:S04]  /*9370*/  @P3 STG.E.128 [R34.64+0x40], R8 ;  /* 0x0000400822003986 */ /* 0x0107e8000c101d06 */
[----:B--2---:R-:W2:Y:S04]  /*9380*/  @P3 LDG.E.128 R4, [R22.64+0x80] ;  /* 0x0000800616043981 */ /* 0x004ea8000c1e1d00 */
[----:B--2---:R3:W-:Y:S02]  /*9390*/  @P3 STG.E.128 [R34.64+0x80], R4 ;  /* 0x0000800422003986 */ /* 0x0047e4000c101d06 */
.L_x_2049:
[----:B------:R-:W-:Y:S04]  /*93a0*/  IMAD.MOV.U32 R0, RZ, RZ, c[0x0][0x288] ;  /* 0x0000a200ff007624 */ /* 0x000fe800078e00ff */
[----:B------:R-:W-:Y:S05]  /*93b0*/  IMAD.U32 R3, R0, -0x80, RZ ;  /* 0xffffff8000037824 */ /* 0x000fea00078e00ff */
[C---:B---3--:R-:W-:Y:S04]  /*93c0*/  LEA R126, P0, R3.reuse, R126, 0x1 ;  /* 0x0000007e037e7211 */ /* 0x048fe800078008ff */
[----:B------:R-:W-:Y:S01]  /*93d0*/  LEA.HI.X.SX32 R127, R3, R127, 0x1, P0 ;  /* 0x0000007f037f7211 */ /* 0x000fe200000f0eff */
[----:B------:R-:W-:-:S05]  /*93e0*/  @!P2 BRA `(.L_x_2082) ;  /* 0x000004b00000a947 */ /* 0x000fca0003800000 */
[----:B------:R-:W-:Y:S04]  /*93f0*/  IADD3 R3, R13, -0x1, RZ ;  /* 0xffffffff0d037810 */ /* 0x000fe80007ffe0ff */
[----:B------:R-:W-:Y:S11]  /*9400*/  ISETP.GT.AND P0, PT, R3, R90, PT ;  /* 0x0000005a0300720c */ /* 0x000ff60003f04270 */
[----:B------:R-:W-:Y:S02]  /*9410*/  @!UPT UIADD3 URZ, URZ, URZ, URZ ;  /* 0x0000003f3f3ff290 */ /* 0x000fe4000fffe03f */
[----:B------:R-:W-:-:S05]  /*9420*/  @!P0 BRA `(.L_x_2083) ;  /* 0x0000050000008947 */ /* 0x000fca0003800000 */
[----:B----4-:R-:W-:Y:S01]  /*9430*/  IMAD.MOV.U32 R8, RZ, RZ, RZ ;  /* 0x000000ffff087224 */ /* 0x010fe200078e00ff */
[----:B------:R-:W-:Y:S02]  /*9440*/  IABS R3, c[0x0][0x2d0] ;  /* 0x0000b40000037a13 */ /* 0x000fe40000000000 */
[----:B------:R-:W-:Y:S02]  /*9450*/  IADD3 R17, R17, -0x100, RZ ;  /* 0xffffff0011117810 */ /* 0x000fe40007ffe0ff */
[----:B------:R-:W3:Y:S01]  /*9460*/  I2F.RP R4, R3 ;  /* 0x0000000300047306 */ /* 0x000ee20000209400 */
[----:B------:R-:W-:Y:S02]  /*9470*/  IABS R7, R16 ;  /* 0x0000001000077213 */ /* 0x000fe40000000000 */
[----:B------:R-:W-:Y:S07]  /*9480*/  IABS R5, R17 ;  /* 0x0000001100057213 */ /* 0x000fee0000000000 */
[----:B---3--:R-:W3:Y:S02]  /*9490*/  MUFU.RCP R0, R4 ;  /* 0x0000000400007308 */ /* 0x008ee40000001000 */
[----:B---3--:R-:W-:Y:S08]  /*94a0*/  IADD3 R2, R0, 0xffffffe, RZ ;  /* 0x0ffffffe00027810 */ /* 0x008ff00007ffe0ff */
[----:B------:R-:W3:Y:S02]  /*94b0*/  F2I.FTZ.U32.TRUNC.NTZ R9, R2 ;  /* 0x0000000200097305 */ /* 0x000ee4000021f000 */
[--C-:B---3--:R-:W-:Y:S04]  /*94c0*/  IMAD.MOV R0, RZ, RZ, -R9.reuse ;  /* 0x000000ffff007224 */ /* 0x108fe800078e0a09 */
[----:B------:R-:W-:Y:S04]  /*94d0*/  IMAD R0, R0, R3, RZ ;  /* 0x0000000300007224 */ /* 0x000fe800078e02ff */
[----:B------:R-:W-:Y:S06]  /*94e0*/  IMAD.HI.U32 R0, R9, R0, R8 ;  /* 0x0000000009007227 */ /* 0x000fec00078e0008 */
[C---:B------:R-:W-:Y:S04]  /*94f0*/  IMAD.HI.U32 R2, R0.reuse, R5, RZ ;  /* 0x0000000500027227 */ /* 0x040fe800078e00ff */
[----:B------:R-:W-:Y:S04]  /*9500*/  IMAD.HI.U32 R0, R0, R7, RZ ;  /* 0x0000000700007227 */ /* 0x000fe800078e00ff */
[----:B------:R-:W-:Y:S02]  /*9510*/  IMAD.MOV R4, RZ, RZ, -R2 ;  /* 0x000000ffff047224 */ /* 0x000fe400078e0a02 */
[----:B------:R-:W-:Y:S02]  /*9520*/  IMAD.MOV R6, RZ, RZ, -R0 ;  /* 0x000000ffff067224 */ /* 0x000fe400078e0a00 */
[C---:B------:R-:W-:Y:S01]  /*9530*/  IMAD R5, R3.reuse, R4, R5 ;  /* 0x0000000403057224 */ /* 0x040fe200078e0205 */
[----:B------:R-:W-:Y:S01]  /*9540*/  LOP3.LUT R4, R16, c[0x0][0x2d0], RZ, 0x3c, !PT ;  /* 0x0000b40010047a12 */ /* 0x000fe200078e3cff */
[C---:B------:R-:W-:Y:S03]  /*9550*/  IMAD R7, R3.reuse, R6, R7 ;  /* 0x0000000603077224 */ /* 0x040fe600078e0207 */
[C---:B------:R-:W-:Y:S02]  /*9560*/  ISETP.GT.U32.AND P0, PT, R3.reuse, R5, PT ;  /* 0x000000050300720c */ /* 0x040fe40003f04070 */
[----:B------:R-:W-:Y:S02]  /*9570*/  ISETP.GT.U32.AND P4, PT, R3, R7, PT ;  /* 0x000000070300720c */ /* 0x000fe40003f84070 */
[----:B------:R-:W-:Y:S09]  /*9580*/  ISETP.GE.AND P3, PT, R4, RZ, PT ;  /* 0x000000ff0400720c */ /* 0x000ff20003f66270 */
[----:B------:R-:W-:Y:S01]  /*9590*/  @!P0 IADD3 R2, R2, 0x1, RZ ;  /* 0x0000000102028810 */ /* 0x000fe20007ffe0ff */
[----:B------:R-:W-:Y:S01]  /*95a0*/  @!P0 IMAD.IADD R5, R5, 0x1, -R3 ;  /* 0x0000000105058824 */ /* 0x000fe200078e0a03 */
[-C--:B------:R-:W-:Y:S02]  /*95b0*/  @!P4 IADD3 R7, R7, -R3.reuse, RZ ;  /* 0x800000030707c210 */ /* 0x080fe40007ffe0ff */
[----:B------:R-:W-:Y:S02]  /*95c0*/  @!P4 IADD3 R0, R0, 0x1, RZ ;  /* 0x000000010000c810 */ /* 0x000fe40007ffe0ff */
[-C--:B------:R-:W-:Y:S02]  /*95d0*/  ISETP.GE.U32.AND P5, PT, R5, R3.reuse, PT ;  /* 0x000000030500720c */ /* 0x080fe40003fa6070 */
[----:B------:R-:W-:Y:S02]  /*95e0*/  ISETP.GE.U32.AND P6, PT, R7, R3, PT ;  /* 0x000000030700720c */ /* 0x000fe40003fc6070 */
[----:B------:R-:W-:Y:S02]  /*95f0*/  LOP3.LUT R3, R17, c[0x0][0x2d0], RZ, 0x3c, !PT ;  /* 0x0000b40011037a12 */ /* 0x000fe400078e3cff */
[----:B------:R-:W-:Y:S02]  /*9600*/  ISETP.NE.AND P0, PT, RZ, c[0x0][0x2d0], PT ;  /* 0x0000b400ff007a0c */ /* 0x000fe40003f05270 */
[----:B------:R-:W-:Y:S02]  /*9610*/  ISETP.GE.AND P1, PT, R3, RZ, PT ;  /* 0x000000ff0300720c */ /* 0x000fe40003f26270 */
[----:B------:R-:W-:Y:S03]  /*9620*/  LOP3.LUT R3, RZ, c[0x0][0x2d0], RZ, 0x33, !PT ;  /* 0x0000b400ff037a12 */ /* 0x000fe600078e33ff */
[----:B------:R-:W-:Y:S02]  /*9630*/  @P5 IADD3 R2, R2, 0x1, RZ ;  /* 0x0000000102025810 */ /* 0x000fe40007ffe0ff */
[----:B------:R-:W-:Y:S05]  /*9640*/  @P6 IADD3 R0, R0, 0x1, RZ ;  /* 0x0000000100006810 */ /* 0x000fea0007ffe0ff */
[----:B------:R-:W-:Y:S02]  /*9650*/  @!P3 IMAD.MOV R0, RZ, RZ, -R0 ;  /* 0x000000ffff00b224 */ /* 0x000fe400078e0a00 */
[----:B------:R-:W-:Y:S05]  /*9660*/  @!P1 IMAD.MOV R2, RZ, RZ, -R2 ;  /* 0x000000ffff029224 */ /* 0x000fea00078e0a02 */
[C---:B------:R-:W-:Y:S02]  /*9670*/  SEL R2, R3.reuse, R2, !P0 ;  /* 0x0000000203027207 */ /* 0x040fe40004000000 */
[----:B------:R-:W-:Y:S01]  /*9680*/  SEL R3, R3, R0, !P0 ;  /* 0x0000000003037207 */ /* 0x000fe20004000000 */
[----:B------:R-:W-:Y:S01]  /*9690*/  IMAD.IADD R0, R17, 0x1, -R16 ;  /* 0x0000000111007824 */ /* 0x000fe200078e0a10 */
[CC--:B------:R-:W-:Y:S02]  /*96a0*/  LEA R22, P1, R2.reuse, R152.reuse, 0x2 ;  /* 0x0000009802167211 */ /* 0x0c0fe400078210ff */
[C---:B------:R-:W-:Y:S02]  /*96b0*/  LEA R10, P0, R3.reuse, R152, 0x2 ;  /* 0x00000098030a7211 */ /* 0x040fe400078010ff */
[-C--:B------:R-:W-:Y:S02]  /*96c0*/  LEA.HI.X.SX32 R23, R2, R153.reuse, 0x2, P1 ;  /* 0x0000009902177211 */ /* 0x080fe400008f16ff */
[C---:B------:R-:W-:Y:S02]  /*96d0*/  LEA.HI.X.SX32 R11, R3.reuse, R153, 0x2, P0 ;  /* 0x00000099030b7211 */ /* 0x040fe400000f16ff */
[----:B------:R-:W-:Y:S01]  /*96e0*/  IADD3 R3, R3, -R2, RZ ;  /* 0x8000000203037210 */ /* 0x000fe20007ffe0ff */
[----:B------:R-:W3:Y:S04]  /*96f0*/  LDG.E R4, [R22.64] ;  /* 0x0000000616047981 */ /* 0x000ee8000c1e1900 */
[----:B------:R-:W-:Y:S01]  /*9700*/  IMAD R0, R3, c[0x0][0x2d0], R0 ;  /* 0x0000b40003007a24 */ /* 0x000fe200078e0200 */
[----:B------:R-:W3:Y:S03]  /*9710*/  LDG.E R5, [R10.64] ;  /* 0x000000060a057981 */ /* 0x000ee6000c1e1900 */
[----:B------:R-:W-:Y:S04]  /*9720*/  IMAD.WIDE.U32 R8, R0, c[0x0][0x1a0], RZ ;  /* 0x0000680000087a25 */ /* 0x000fe800078e00ff */
[----:B---3--:R-:W-:Y:S01]  /*9730*/  IMAD.IADD R7, R4, 0x1, -R5 ;  /* 0x0000000104077824 */ /* 0x008fe200078e0a05 */
[----:B------:R-:W-:Y:S03]  /*9740*/  SHF.R.S32.HI R4, RZ, 0x1f, R0 ;  /* 0x0000001fff047819 */ /* 0x000fe60000011400 */
[----:B------:R-:W-:Y:S01]  /*9750*/  IMAD.WIDE.U32 R10, R7, c[0x0][0x180], RZ ;  /* 0x00006000070a7a25 */ /* 0x000fe200078e00ff */
[----:B------:R-:W-:Y:S03]  /*9760*/  SHF.R.S32.HI R5, RZ, 0x1f, R7 ;  /* 0x0000001fff057819 */ /* 0x000fe60000011407 */
[----:B------:R-:W-:Y:S02]  /*9770*/  IMAD R3, R4, c[0x0][0x1a0], RZ ;  /* 0x0000680004037a24 */ /* 0x000fe400078e02ff */
[----:B------:R-:W-:Y:S02]  /*9780*/  IMAD R2, R5, c[0x0][0x180], RZ ;  /* 0x0000600005027a24 */ /* 0x000fe400078e02ff */
[----:B------:R-:W-:Y:S02]  /*9790*/  IMAD R3, R0, c[0x0][0x1a4], R3 ;  /* 0x0000690000037a24 */ /* 0x000fe400078e0203 */
[----:B------:R-:W-:Y:S02]  /*97a0*/  IMAD R2, R7, c[0x0][0x184], R2 ;  /* 0x0000610007027a24 */ /* 0x000fe400078e0202 */
[----:B------:R-:W-:Y:S02]  /*97b0*/  IMAD.IADD R9, R9, 0x1, R3 ;  /* 0x0000000109097824 */ /* 0x000fe400078e0203 */
[----:B------:R-:W-:Y:S02]  /*97c0*/  IMAD.IADD R11, R11, 0x1, R2 ;  /* 0x000000010b0b7824 */ /* 0x000fe400078e0202 */
[----:B------:R-:W-:Y:S02]  /*97d0*/  IMAD R2, R5, c[0x0][0x188], RZ ;  /* 0x0000620005027a24 */ /* 0x000fe400078e02ff */
[----:B------:R-:W-:Y:S02]  /*97e0*/  IMAD R3, R4, c[0x0][0x198], RZ ;  /* 0x0000660004037a24 */ /* 0x000fe400078e02ff */
[C---:B------:R-:W-:Y:S04]  /*97f0*/  IMAD.WIDE.U32 R8, R7.reuse, c[0x0][0x188], R8 ;  /* 0x0000620007087a25 */ /* 0x040fe800078e0008 */
[----:B------:R-:W-:Y:S01]  /*9800*/  IMAD.WIDE.U32 R4, R0, c[0x0][0x198], R10 ;  /* 0x0000660000047a25 */ /* 0x000fe200078e000a */
[----:B------:R-:W-:Y:S03]  /*9810*/  LEA R122, P1, R8, R122, 0x1 ;  /* 0x0000007a087a7211 */ /* 0x000fe600078208ff */
[----:B------:R-:W-:Y:S01]  /*9820*/  IMAD R2, R7, c[0x0][0x18c], R2 ;  /* 0x0000630007027a24 */ /* 0x000fe200078e0202 */
[----:B-12---:R-:W-:Y:S01]  /*9830*/  LEA R120, P0, R4, R120, 0x1 ;  /* 0x0000007804787211 */ /* 0x006fe200078008ff */
[----:B------:R-:W-:Y:S03]  /*9840*/  IMAD R3, R0, c[0x0][0x19c], R3 ;  /* 0x0000670000037a24 */ /* 0x000fe600078e0203 */
[----:B------:R-:W-:Y:S01]  /*9850*/  IADD3 R2, R9, R2, RZ ;  /* 0x0000000209027210 */ /* 0x000fe20007ffe0ff */
[----:B------:R-:W-:Y:S03]  /*9860*/  IMAD.IADD R0, R5, 0x1, R3 ;  /* 0x0000000105007824 */ /* 0x000fe600078e0203 */
[----:B------:R-:W-:Y:S02]  /*9870*/  LEA.HI.X R123, R8, R123, R2, 0x1, P1 ;  /* 0x0000007b087b7211 */ /* 0x000fe400008f0c02 */
[----:B------:R-:W-:Y:S01]  /*9880*/  LEA.HI.X R119, R4, R119, R0, 0x1, P0 ;  /* 0x0000007704777211 */ /* 0x000fe200000f0c00 */
[----:B------:R-:W-:-:S05]  /*9890*/  BRA `(.L_x_2083) ;  /* 0x0000009000007947 */ /* 0x000fca0003800000 */
.L_x_2082:
[----:B-12---:R-:W-:Y:S01]  /*98a0*/  MOV R121, R119 ;  /* 0x0000007700797202 */ /* 0x006fe20000000f00 */
[----:B------:R-:W-:Y:S02]  /*98b0*/  IMAD.MOV.U32 R2, RZ, RZ, c[0x0][0x1a0] ;  /* 0x00006800ff027624 */ /* 0x000fe400078e00ff */
[----:B------:R-:W-:Y:S03]  /*98c0*/  IMAD.MOV.U32 R0, RZ, RZ, c[0x0][0x198] ;  /* 0x00006600ff007624 */ /* 0x000fe600078e00ff */
[----:B------:R-:W-:Y:S01]  /*98d0*/  LEA R3, -R2, RZ, 0x7 ;  /* 0x000000ff02037211 */ /* 0x000fe200078e39ff */
[----:B----4-:R-:W-:Y:S03]  /*98e0*/  IMAD.U32 R5, R0, -0x80, RZ ;  /* 0xffffff8000057824 */ /* 0x010fe600078e00ff */
[----:B------:R-:W-:Y:S02]  /*98f0*/  LEA R122, P1, R3, R122, 0x1 ;  /* 0x0000007a037a7211 */ /* 0x000fe400078208ff */
[----:B------:R-:W-:Y:S02]  /*9900*/  LEA R120, P0, R5, R120, 0x1 ;  /* 0x0000007805787211 */ /* 0x000fe400078008ff */
[----:B------:R-:W-:Y:S02]  /*9910*/  LEA.HI.X.SX32 R123, R3, R123, 0x1, P1 ;  /* 0x0000007b037b7211 */ /* 0x000fe400008f0eff */
[----:B------:R-:W-:Y:S02]  /*9920*/  LEA.HI.X.SX32 R119, R5, R121, 0x1, P0 ;  /* 0x0000007905777211 */ /* 0x000fe400000f0eff */
.L_x_2083:
[----:B------:R-:W-:Y:S04]  /*9930*/  IADD3 R13, R13, -0x1, RZ ;  /* 0xffffffff0d0d7810 */ /* 0x000fe80007ffe0ff */
[----:B------:R-:W-:Y:S11]  /*9940*/  ISETP.GT.AND P0, PT, R13, R90, PT ;  /* 0x0000005a0d00720c */ /* 0x000ff60003f04270 */
[----:B------:R-:W-:Y:S02]  /*9950*/  @!UPT UIADD3 URZ, URZ, URZ, URZ ;  /* 0x0000003f3f3ff290 */ /* 0x000fe4000fffe03f */
[----:B------:R-:W-:-:S05]  /*9960*/  @P0 BRA `(.L_x_2084) ;  /* 0xffff88a000000947 */ /* 0x000fca000383ffff */
.L_x_2038:
[----:B-1----:R-:W-:Y:S01]  /*9970*/  BAR.SYNC.DEFER_BLOCKING 0x0 ;  /* 0x0000000000007b1d */ /* 0x002fe20000010000 */
[----:B------:R-:W-:Y:S02]  /*9980*/  ISETP.NE.AND P0, PT, RZ, c[0x0][0x230], PT ;  /* 0x00008c00ff007a0c */ /* 0x000fe40003f05270 */
[----:B------:R-:W-:-:S03]  /*9990*/  SHF.L.U32 R154, R146, 0x1, RZ ;  /* 0x00000001929a7819 */ /* 0x000fc600000006ff */
[----:B------:R-:W-:Y:S01]  /*99a0*/  UMOV UR8, 0x5 ;  /* 0x0000000500087882 */ /* 0x000fe20000000000 */
[----:B------:R-:W-:Y:S01]  /*99b0*/  BSSY B2, `(.L_x_2085) ;  /* 0x0000373000027945 */ /* 0x000fe20003800000 */
[----:B------:R-:W-:Y:S02]  /*99c0*/  ULDC.64 UR4, c[0x0][0x190] ;  /* 0x0000640000047ab9 */ /* 0x000fe40000000a00 */
[----:B------:R-:W-:Y:S02]  /*99d0*/  USHF.L.U64.HI UR5, UR4, UR8, UR5 ;  /* 0x0000000804057299 */ /* 0x000fe40008010205 */
[----:B------:R-:W-:Y:S02]  /*99e0*/  USHF.L.U32 UR4, UR4, 0x5, URZ ;  /* 0x0000000504047899 */ /* 0x000fe4000800063f */
[----:B------:R-:W-:Y:S05]  /*99f0*/  @!P0 BRA `(.L_x_2086) ;  /* 0x000035b000008947 */ /* 0x000fea0003800000 */
[----:B------:R-:W-:Y:S01]  /*9a00*/  ISETP.NE.U32.AND P0, PT, RZ, c[0x0][0x250], PT ;  /* 0x00009400ff007a0c */ /* 0x000fe20003f05070 */
[----:B------:R-:W-:-:S03]  /*9a10*/  IMAD.MOV.U32 R0, RZ, RZ, RZ ;  /* 0x000000ffff007224 */ /* 0x000fc600078e00ff */
[----:B------:R-:W-:-:S13]  /*9a20*/  ISETP.NE.AND.EX P0, PT, RZ, c[0x0][0x254], PT, P0 ;  /* 0x00009500ff007a0c */ /* 0x000fda0003f05300 */
[----:B------:R-:W3:Y:S01]  /*9a30*/  @P0 LDG.E R0, [R158.64] ;  /* 0x000000069e000981 */ /* 0x000ee2000c1e1900 */
[----:B----4-:R-:W-:Y:S01]  /*9a40*/  LEA R28, P1, R156, c[0x0][0x160], 0x1 ;  /* 0x000058009c1c7a11 */ /* 0x010fe200078208ff */
[----:B------:R-:W-:-:S03]  /*9a50*/  IMAD.IADD R3, R150, 0x1, -R67 ;  /* 0x0000000196037824 */ /* 0x000fc600078e0a43 */
[----:B------:R-:W-:Y:S02]  /*9a60*/  LEA.HI.X R29, R156, c[0x0][0x164], R75, 0x1, P1 ;  /* 0x000059009c1d7a11 */ /* 0x000fe400008f0c4b */
[----:B------:R-:W-:-:S04]  /*9a70*/  ISETP.GE.AND P1, PT, R148, R3, PT ;  /* 0x000000039400720c */ /* 0x000fc80003f26270 */
[----:B------:R-:W-:Y:S02]  /*9a80*/  ISETP.GT.AND P1, PT, R64, -0x4, !P1 ;  /* 0xfffffffc4000780c */ /* 0x000fe40004f24270 */
[----:B---3--:R-:W-:Y:S02]  /*9a90*/  IADD3 R2, R0, R76, R67 ;  /* 0x0000004c00027210 */ /* 0x008fe40007ffe043 */
[----:B------:R-:W-:Y:S01]  /*9aa0*/  IADD3 R0, P0, R156, UR4, RZ ;  /* 0x000000049c007c10 */ /* 0x000fe2000ff1e0ff */
[----:B------:R-:W-:Y:S02]  /*9ab0*/  ULDC.U8 UR4, c[0x0][0x313] ;  /* 0x0000c4c000047ab9 */ /* 0x000fe40000000000 */
[----:B------:R-:W-:Y:S01]  /*9ac0*/  IMAD R2, R79, R2, RZ ;  /* 0x000000024f027224 */ /* 0x000fe200078e02ff */
[----:B------:R-:W-:Y:S02]  /*9ad0*/  IADD3.X R75, R75, UR5, RZ, P0, !PT ;  /* 0x000000054b4b7c10 */ /* 0x000fe400087fe4ff */
[----:B------:R-:W-:-:S02]  /*9ae0*/  ISETP.NE.AND P0, PT, RZ, UR4, PT ;  /* 0x00000004ff007c0c */ /* 0x000fc4000bf05270 */
[-C--:B------:R-:W-:Y:S02]  /*9af0*/  IADD3 R21, P5, R81, R2.reuse, RZ ;  /* 0x0000000251157210 */ /* 0x080fe40007fbe0ff */
[----:B------:R-:W-:Y:S02]  /*9b00*/  IADD3 R17, P4, R80, R2, RZ ;  /* 0x0000000250117210 */ /* 0x000fe40007f9e0ff */
[----:B------:R-:W-:Y:S02]  /*9b10*/  SHF.R.S32.HI R2, RZ, 0x1f, R2 ;  /* 0x0000001fff027819 */ /* 0x000fe40000011402 */
[----:B------:R-:W-:-:S03]  /*9b20*/  LEA R26, P3, R0, c[0x0][0x160], 0x1 ;  /* 0x00005800001a7a11 */ /* 0x000fc600078608ff */
[--C-:B------:R-:W-:Y:S01]  /*9b30*/  IMAD.X R78, R78, 0x1, R2.reuse, P5 ;  /* 0x000000014e4e7824 */ /* 0x100fe200028e0602 */
[----:B------:R-:W-:Y:S01]  /*9b40*/  LEA.HI.X R27, R0, c[0x0][0x164], R75, 0x1, P3 ;  /* 0x00005900001b7a11 */ /* 0x000fe200018f0c4b */
[----:B------:R-:W-:Y:S01]  /*9b50*/  IMAD.X R25, R77, 0x1, R2, P4 ;  /* 0x000000014d197824 */ /* 0x000fe200020e0602 */
[----:B------:R-:W-:Y:S05]  /*9b60*/  @!P0 BRA `(.L_x_2087) ;  /* 0x0000122000008947 */ /* 0x000fea0003800000 */
[----:B------:R-:W-:Y:S01]  /*9b70*/  BSSY B1, `(.L_x_2088) ;  /* 0x000008e000017945 */ /* 0x000fe20003800000 */
[----:B------:R-:W-:Y:S05]  /*9b80*/  @!P1 BRA `(.L_x_2089) ;  /* 0x000008c000009947 */ /* 0x000fea0003800000 */
[----:B------:R1:W5:Y:S01]  /*9b90*/  LDG.E.128 R8, [R28.64] ;  /* 0x000000061c087981 */ /* 0x000362000c1e1d00 */
[----:B------:R-:W-:Y:S01]  /*9ba0*/  ISETP.GE.AND P3, PT, R18, c[0x0][0x230], PT ;  /* 0x00008c0012007a0c */ /* 0x000fe20003f66270 */
[C---:B------:R-:W-:Y:S01]  /*9bb0*/  IMAD.SHL.U32 R22, R21.reuse, 0x2, RZ ;  /* 0x0000000215167824 */ /* 0x040fe200078e00ff */
[----:B------:R-:W-:Y:S01]  /*9bc0*/  SHF.L.U64.HI R0, R21, 0x1, R78 ;  /* 0x0000000115007819 */ /* 0x000fe2000001024e */
[----:B------:R-:W-:Y:S03]  /*9bd0*/  BSSY B0, `(.L_x_2090) ;  /* 0x000002c000007945 */ /* 0x000fe60003800000 */
[----:B------:R-:W-:-:S02]  /*9be0*/  IADD3 R16, P1, R22, c[0x0][0x2a8], RZ ;  /* 0x0000aa0016107a10 */ /* 0x000fc40007f3e0ff */
[----:B------:R-:W-:Y:S02]  /*9bf0*/  IADD3 R22, P0, R22, c[0x0][0x2b0], RZ ;  /* 0x0000ac0016167a10 */ /* 0x000fe40007f1e0ff */
[C---:B------:R-:W-:Y:S02]  /*9c00*/  IADD3.X R17, R0.reuse, c[0x0][0x2ac], RZ, P1, !PT ;  /* 0x0000ab0000117a10 */ /* 0x040fe40000ffe4ff */
[----:B------:R-:W-:Y:S01]  /*9c10*/  IADD3.X R23, R0, c[0x0][0x2b4], RZ, P0, !PT ;  /* 0x0000ad0000177a10 */ /* 0x000fe200007fe4ff */
[----:B------:R-:W-:Y:S05]  /*9c20*/  @P3 BRA `(.L_x_2091) ;  /* 0x0000026000003947 */ /* 0x000fea0003800000 */
[----:B------:R-:W3:Y:S04]  /*9c30*/  LDG.E.64 R4, [R22.64] ;  /* 0x0000000616047981 */ /* 0x000ee8000c1e1b00 */
[----:B------:R-:W4:Y:S01]  /*9c40*/  LDG.E.64 R6, [R16.64] ;  /* 0x0000000610067981 */ /* 0x000f22000c1e1b00 */
[C---:B-----5:R-:W-:Y:S01]  /*9c50*/  SHF.L.U32 R2, R9.reuse, 0x10, RZ ;  /* 0x0000001009027819 */ /* 0x060fe200000006ff */
[----:B------:R-:W-:Y:S01]  /*9c60*/  IMAD.U32 R13, R10, 0x10000, RZ ;  /* 0x000100000a0d7824 */ /* 0x000fe200078e00ff */
[----:B------:R-:W-:-:S02]  /*9c70*/  LOP3.LUT R0, R9, 0xffff0000, RZ, 0xc0, !PT ;  /* 0xffff000009007812 */ /* 0x000fc400078ec0ff */
[C---:B------:R-:W-:Y:S02]  /*9c80*/  SHF.L.U32 R9, R8.reuse, 0x10, RZ ;  /* 0x0000001008097819 */ /* 0x040fe400000006ff */
[----:B------:R-:W-:Y:S02]  /*9c90*/  LOP3.LUT R14, R8, 0xffff0000, RZ, 0xc0, !PT ;  /* 0xffff0000080e7812 */ /* 0x000fe400078ec0ff */
[C---:B------:R-:W-:Y:S02]  /*9ca0*/  SHF.L.U32 R12, R11.reuse, 0x10, RZ ;  /* 0x000000100b0c7819 */ /* 0x040fe400000006ff */
[----:B------:R-:W-:Y:S02]  /*9cb0*/  LOP3.LUT R8, R11, 0xffff0000, RZ, 0xc0, !PT ;  /* 0xffff00000b087812 */ /* 0x000fe400078ec0ff */
[----:B------:R-:W-:Y:S02]  /*9cc0*/  LOP3.LUT R10, R10, 0xffff0000, RZ, 0xc0, !PT ;  /* 0xffff00000a0a7812 */ /* 0x000fe400078ec0ff */
[----:B---3--:R-:W-:-:S02]  /*9cd0*/  LOP3.LUT R11, R4, 0xffff0000, RZ, 0xc0, !PT ;  /* 0xffff0000040b7812 */ /* 0x008fc400078ec0ff */
[C---:B------:R-:W-:Y:S01]  /*9ce0*/  LOP3.LUT R25, R5.reuse, 0xffff0000, RZ, 0xc0, !PT ;  /* 0xffff000005197812 */ /* 0x040fe200078ec0ff */
[----:B------:R-:W-:Y:S01]  /*9cf0*/  IMAD.U32 R5, R5, 0x10000, RZ ;  /* 0x0001000005057824 */ /* 0x000fe200078e00ff */
[----:B----4-:R-:W-:Y:S01]  /*9d00*/  LOP3.LUT R33, R6, 0xffff0000, RZ, 0xc0, !PT ;  /* 0xffff000006217812 */ /* 0x010fe200078ec0ff */
[-C--:B------:R-:W-:Y:S01]  /*9d10*/  FMUL.FTZ R15, R0, R11.reuse ;  /* 0x0000000b000f7220 */ /* 0x080fe20000410000 */
[C---:B------:R-:W-:Y:S01]  /*9d20*/  LOP3.LUT R31, R7.reuse, 0xffff0000, RZ, 0xc0, !PT ;  /* 0xffff0000071f7812 */ /* 0x040fe200078ec0ff */
[----:B------:R-:W-:Y:S01]  /*9d30*/  FMUL.FTZ R20, R2, R11 ;  /* 0x0000000b02147220 */ /* 0x000fe20000410000 */
[----:B------:R-:W-:Y:S01]  /*9d40*/  SHF.L.U32 R4, R4, 0x10, RZ ;  /* 0x0000001004047819 */ /* 0x000fe200000006ff */
[-C--:B------:R-:W-:Y:S01]  /*9d50*/  FMUL.FTZ R11, R8, R25.reuse ;  /* 0x00000019080b7220 */ /* 0x080fe20000410000 */
[----:B------:R-:W-:Y:S01]  /*9d60*/  SHF.L.U32 R6, R6, 0x10, RZ ;  /* 0x0000001006067819 */ /* 0x000fe200000006ff */
[----:B------:R-:W-:Y:S01]  /*9d70*/  FMUL.FTZ R25, R12, R25 ;  /* 0x000000190c197220 */ /* 0x000fe20000410000 */
[----:B------:R-:W-:Y:S01]  /*9d80*/  SHF.L.U32 R7, R7, 0x10, RZ ;  /* 0x0000001007077819 */ /* 0x000fe200000006ff */
[----:B------:R-:W-:-:S02]  /*9d90*/  FFMA.FTZ R15, R2, R33, -R15 ;  /* 0x00000021020f7223 */ /* 0x000fc4000001080f */
[----:B------:R-:W-:Y:S02]  /*9da0*/  FFMA.FTZ R20, R0, R33, R20 ;  /* 0x0000002100147223 */ /* 0x000fe40000010014 */
[----:B------:R-:W-:Y:S02]  /*9db0*/  FFMA.FTZ R8, R8, R31, R25 ;  /* 0x0000001f08087223 */ /* 0x000fe40000010019 */
[-C--:B------:R-:W-:Y:S02]  /*9dc0*/  FMUL.FTZ R2, R10, R5.reuse ;  /* 0x000000050a027220 */ /* 0x080fe40000410000 */
[-C--:B------:R-:W-:Y:S02]  /*9dd0*/  FMUL.FTZ R0, R14, R4.reuse ;  /* 0x000000040e007220 */ /* 0x080fe40000410000 */
[----:B------:R-:W-:Y:S02]  /*9de0*/  FMUL.FTZ R25, R9, R4 ;  /* 0x0000000409197220 */ /* 0x000fe40000410000 */
[----:B------:R-:W-:-:S02]  /*9df0*/  FMUL.FTZ R5, R13, R5 ;  /* 0x000000050d057220 */ /* 0x000fc40000410000 */
[----:B------:R-:W-:Y:S02]  /*9e00*/  FFMA.FTZ R11, R12, R31, -R11 ;  /* 0x0000001f0c0b7223 */ /* 0x000fe4000001080b */
[-C--:B------:R-:W-:Y:S01]  /*9e10*/  FFMA.FTZ R0, R9, R6.reuse, -R0 ;  /* 0x0000000609007223 */ /* 0x080fe20000010800 */
[----:B------:R-:W-:Y:S01]  /*9e20*/  F2FP.BF16.PACK_AB R9, R20, R15 ;  /* 0x0000000f1409723e */ /* 0x000fe200000010ff */
[----:B------:R-:W-:Y:S01]  /*9e30*/  FFMA.FTZ R25, R14, R6, R25 ;  /* 0x000000060e197223 */ /* 0x000fe20000010019 */
[----:B------:R-:W-:Y:S01]  /*9e40*/  F2FP.BF16.PACK_AB R11, R8, R11 ;  /* 0x0000000b080b723e */ /* 0x000fe200000010ff */
[-C--:B------:R-:W-:Y:S02]  /*9e50*/  FFMA.FTZ R2, R13, R7.reuse, -R2 ;  /* 0x000000070d027223 */ /* 0x080fe40000010802 */
[----:B------:R-:W-:Y:S01]  /*9e60*/  FFMA.FTZ R5, R10, R7, R5 ;  /* 0x000000070a057223 */ /* 0x000fe20000010005 */
[----:B------:R-:W-:-:S04]  /*9e70*/  F2FP.BF16.PACK_AB R8, R25, R0 ;  /* 0x000000001908723e */ /* 0x000fc800000010ff */
[----:B------:R-:W-:Y:S02]  /*9e80*/  F2FP.BF16.PACK_AB R10, R5, R2 ;  /* 0x00000002050a723e */ /* 0x000fe400000010ff */
.L_x_2091:
[----:B------:R-:W-:Y:S05]  /*9e90*/  BSYNC B0 ;  /* 0x0000000000007941 */ /* 0x000fea0003800000 */
.L_x_2090:
[----:B------:R3:W5:Y:S01]  /*9ea0*/  LDG.E.128 R12, [R28.64+0x40] ;  /* 0x000040061c0c7981 */ /* 0x000762000c1e1d00 */
[----:B------:R-:W-:Y:S01]  /*9eb0*/  IADD3 R0, R18, 0x20, RZ ;  /* 0x0000002012007810 */ /* 0x000fe20007ffe0ff */
[----:B------:R-:W-:Y:S02]  /*9ec0*/  BSSY B0, `(.L_x_2092) ;  /* 0x000002a000007945 */ /* 0x000fe40003800000 */
[----:B-----5:R3:W-:Y:S01]  /*9ed0*/  STS.128 [R154], R8 ;  /* 0x000000089a007388 */ /* 0x0207e20000000c00 */
[----:B------:R-:W-:-:S13]  /*9ee0*/  ISETP.GE.AND P0, PT, R0, c[0x0][0x230], PT ;  /* 0x00008c0000007a0c */ /* 0x000fda0003f06270 */
[----:B------:R-:W-:Y:S05]  /*9ef0*/  @P0 BRA `(.L_x_2093) ;  /* 0x0000026000000947 */ /* 0x000fea0003800000 */
[----:B------:R-:W4:Y:S04]  /*9f00*/  LDG.E.64 R4, [R22.64+0x20] ;  /* 0x0000200616047981 */ /* 0x000f28000c1e1b00 */
[----:B------:R-:W5:Y:S01]  /*9f10*/  LDG.E.64 R6, [R16.64+0x20] ;  /* 0x0000200610067981 */ /* 0x000f62000c1e1b00 */
[C---:B------:R-:W-:Y:S02]  /*9f20*/  SHF.L.U32 R2, R13.reuse, 0x10, RZ ;  /* 0x000000100d027819 */ /* 0x040fe400000006ff */
[----:B------:R-:W-:Y:S02]  /*9f30*/  LOP3.LUT R0, R13, 0xffff0000, RZ, 0xc0, !PT ;  /* 0xffff00000d007812 */ /* 0x000fe400078ec0ff */
[C---:B---3--:R-:W-:Y:S02]  /*9f40*/  SHF.L.U32 R8, R12.reuse, 0x10, RZ ;  /* 0x000000100c087819 */ /* 0x048fe400000006ff */
[----:B------:R-:W-:Y:S01]  /*9f50*/  LOP3.LUT R13, R12, 0xffff0000, RZ, 0xc0, !PT ;  /* 0xffff00000c0d7812 */ /* 0x000fe200078ec0ff */
[C---:B------:R-:W-:Y:S01]  /*9f60*/  IMAD.U32 R12, R14.reuse, 0x10000, RZ ;  /* 0x000100000e0c7824 */ /* 0x040fe200078e00ff */
[----:B------:R-:W-:-:S02]  /*9f70*/  LOP3.LUT R24, R14, 0xffff0000, RZ, 0xc0, !PT ;  /* 0xffff00000e187812 */ /* 0x000fc400078ec0ff */
[C---:B------:R-:W-:Y:S02]  /*9f80*/  LOP3.LUT R10, R15.reuse, 0xffff0000, RZ, 0xc0, !PT ;  /* 0xffff00000f0a7812 */ /* 0x040fe400078ec0ff */
[----:B------:R-:W-:Y:S02]  /*9f90*/  SHF.L.U32 R11, R15, 0x10, RZ ;  /* 0x000000100f0b7819 */ /* 0x000fe400000006ff */
[----:B----4-:R-:W-:Y:S02]  /*9fa0*/  LOP3.LUT R9, R4, 0xffff0000, RZ, 0xc0, !PT ;  /* 0xffff000004097812 */ /* 0x010fe400078ec0ff */
[C---:B------:R-:W-:Y:S01]  /*9fb0*/  LOP3.LUT R14, R5.reuse, 0xffff0000, RZ, 0xc0, !PT ;  /* 0xffff0000050e7812 */ /* 0x040fe200078ec0ff */
[----:B------:R-:W-:Y:S01]  /*9fc0*/  IMAD.U32 R5, R5, 0x10000, RZ ;  /* 0x0001000005057824 */ /* 0x000fe200078e00ff */
[----:B-----5:R-:W-:Y:S01]  /*9fd0*/  LOP3.LUT R20, R7, 0xffff0000, RZ, 0xc0, !PT ;  /* 0xffff000007147812 */ /* 0x020fe200078ec0ff */
[-C--:B------:R-:W-:Y:S01]  /*9fe0*/  FMUL.FTZ R15, R0, R9.reuse ;  /* 0x00000009000f7220 */ /* 0x080fe20000410000 */
[----:B------:R-:W-:Y:S01]  /*9ff0*/  LOP3.LUT R25, R6, 0xffff0000, RZ, 0xc0, !PT ;  /* 0xffff000006197812 */ /* 0x000fe200078ec0ff */
[----:B------:R-:W-:Y:S01]  /*a000*/  FMUL.FTZ R30, R2, R9 ;  /* 0x00000009021e7220 */ /* 0x000fe20000410000 */
[----:B------:R-:W-:Y:S01]  /*a010*/  SHF.L.U32 R4, R4, 0x10, RZ ;  /* 0x0000001004047819 */ /* 0x000fe200000006ff */
[-C--:B------:R-:W-:Y:S01]  /*a020*/  FMUL.FTZ R9, R10, R14.reuse ;  /* 0x0000000e0a097220 */ /* 0x080fe20000410000 */
[----:B------:R-:W-:Y:S01]  /*a030*/  SHF.L.U32 R6, R6, 0x10, RZ ;  /* 0x0000001006067819 */ /* 0x000fe200000006ff */
[----:B------:R-:W-:-:S02]  /*a040*/  FMUL.FTZ R31, R11, R14 ;  /* 0x0000000e0b1f7220 */ /* 0x000fc40000410000 */
[----:B------:R-:W-:Y:S01]  /*a050*/  FFMA.FTZ R9, R11, R20, -R9 ;  /* 0x000000140b097223 */ /* 0x000fe20000010809 */
[----:B------:R-:W-:Y:S01]  /*a060*/  SHF.L.U32 R11, R7, 0x10, RZ ;  /* 0x00000010070b7819 */ /* 0x000fe200000006ff */
[----:B------:R-:W-:Y:S02]  /*a070*/  FFMA.FTZ R30, R0, R25, R30 ;  /* 0x00000019001e7223 */ /* 0x000fe4000001001e */
[-C--:B------:R-:W-:Y:S02]  /*a080*/  FMUL.FTZ R7, R13, R4.reuse ;  /* 0x000000040d077220 */ /* 0x080fe40000410000 */
[-C--:B------:R-:W-:Y:S02]  /*a090*/  FMUL.FTZ R0, R24, R5.reuse ;  /* 0x0000000518007220 */ /* 0x080fe40000410000 */
[----:B------:R-:W-:Y:S02]  /*a0a0*/  FMUL.FTZ R4, R8, R4 ;  /* 0x0000000408047220 */ /* 0x000fe40000410000 */
[----:B------:R-:W-:-:S02]  /*a0b0*/  FMUL.FTZ R5, R12, R5 ;  /* 0x000000050c057220 */ /* 0x000fc40000410000 */
[----:B------:R-:W-:Y:S02]  /*a0c0*/  FFMA.FTZ R15, R2, R25, -R15 ;  /* 0x00000019020f7223 */ /* 0x000fe4000001080f */
[----:B------:R-:W-:Y:S02]  /*a0d0*/  FFMA.FTZ R10, R10, R20, R31 ;  /* 0x000000140a0a7223 */ /* 0x000fe4000001001f */
[-C--:B------:R-:W-:Y:S02]  /*a0e0*/  FFMA.FTZ R7, R8, R6.reuse, -R7 ;  /* 0x0000000608077223 */ /* 0x080fe40000010807 */
[----:B------:R-:W-:Y:S01]  /*a0f0*/  FFMA.FTZ R4, R13, R6, R4 ;  /* 0x000000060d047223 */ /* 0x000fe20000010004 */
[----:B------:R-:W-:Y:S01]  /*a100*/  F2FP.BF16.PACK_AB R13, R30, R15 ;  /* 0x0000000f1e0d723e */ /* 0x000fe200000010ff */
[----:B------:R-:W-:Y:S01]  /*a110*/  FFMA.FTZ R0, R12, R11, -R0 ;  /* 0x0000000b0c007223 */ /* 0x000fe20000010800 */
[----:B------:R-:W-:Y:S01]  /*a120*/  F2FP.BF16.PACK_AB R15, R10, R9 ;  /* 0x000000090a0f723e */ /* 0x000fe200000010ff */
[----:B------:R-:W-:Y:S01]  /*a130*/  FFMA.FTZ R5, R24, R11, R5 ;  /* 0x0000000b18057223 */ /* 0x000fe20000010005 */
[----:B------:R-:W-:-:S04]  /*a140*/  F2FP.BF16.PACK_AB R12, R4, R7 ;  /* 0x00000007040c723e */ /* 0x000fc800000010ff */
[----:B------:R-:W-:Y:S02]  /*a150*/  F2FP.BF16.PACK_AB R14, R5, R0 ;  /* 0x00000000050e723e */ /* 0x000fe400000010ff */
.L_x_2093:
[----:B------:R-:W-:Y:S05]  /*a160*/  BSYNC B0 ;  /* 0x0000000000007941 */ /* 0x000fea0003800000 */
.L_x_2092:
[----:B---3--:R3:W5:Y:S01]  /*a170*/  LDG.E.128 R8, [R28.64+0x80] ;  /* 0x000080061c087981 */ /* 0x008762000c1e1d00 */
[----:B------:R-:W-:Y:S01]  /*a180*/  IADD3 R0, R18, 0x40, RZ ;  /* 0x0000004012007810 */ /* 0x000fe20007ffe0ff */
[----:B------:R-:W-:Y:S02]  /*a190*/  BSSY B0, `(.L_x_2094) ;  /* 0x000002a000007945 */ /* 0x000fe40003800000 */
[----:B------:R3:W-:Y:S01]  /*a1a0*/  STS.128 [R154+0x1000], R12 ;  /* 0x0010000c9a007388 */ /* 0x0007e20000000c00 */
[----:B------:R-:W-:-:S13]  /*a1b0*/  ISETP.GE.AND P0, PT, R0, c[0x0][0x230], PT ;  /* 0x00008c0000007a0c */ /* 0x000fda0003f06270 */
[----:B------:R-:W-:Y:S05]  /*a1c0*/  @P0 BRA `(.L_x_2095) ;  /* 0x0000026000000947 */ /* 0x000fea0003800000 */
[----:B------:R-:W4:Y:S04]  /*a1d0*/  LDG.E.64 R4, [R22.64+0x40] ;  /* 0x0000400616047981 */ /* 0x000f28000c1e1b00 */
[----:B--2---:R-:W2:Y:S01]  /*a1e0*/  LDG.E.64 R6, [R16.64+0x40] ;  /* 0x0000400610067981 */ /* 0x004ea2000c1e1b00 */
[C---:B-----5:R-:W-:Y:S01]  /*a1f0*/  SHF.L.U32 R2, R9.reuse, 0x10, RZ ;  /* 0x0000001009027819 */ /* 0x060fe200000006ff */
[----:B---3--:R-:W-:Y:S01]  /*a200*/  IMAD.U32 R13, R10, 0x10000, RZ ;  /* 0x000100000a0d7824 */ /* 0x008fe200078e00ff */
[----:B------:R-:W-:Y:S02]  /*a210*/  LOP3.LUT R0, R9, 0xffff0000, RZ, 0xc0, !PT ;  /* 0xffff000009007812 */ /* 0x000fe400078ec0ff */
[C---:B------:R-:W-:Y:S02]  /*a220*/  SHF.L.U32 R9, R8.reuse, 0x10, RZ ;  /* 0x0000001008097819 */ /* 0x040fe400000006ff */
[----:B------:R-:W-:-:S02]  /*a230*/  LOP3.LUT R14, R8, 0xffff0000, RZ, 0xc0, !PT ;  /* 0xffff0000080e7812 */ /* 0x000fc400078ec0ff */
[C---:B------:R-:W-:Y:S02]  /*a240*/  SHF.L.U32 R12, R11.reuse, 0x10, RZ ;  /* 0x000000100b0c7819 */ /* 0x040fe400000006ff */
[----:B------:R-:W-:Y:S02]  /*a250*/  LOP3.LUT R8, R11, 0xffff0000, RZ, 0xc0, !PT ;  /* 0xffff00000b087812 */ /* 0x000fe400078ec0ff */
[----:B------:R-:W-:Y:S02]  /*a260*/  LOP3.LUT R10, R10, 0xffff0000, RZ, 0xc0, !PT ;  /* 0xffff00000a0a7812 */ /* 0x000fe400078ec0ff */
[----:B----4-:R-:W-:Y:S02]  /*a270*/  LOP3.LUT R11, R4, 0xffff0000, RZ, 0xc0, !PT ;  /* 0xffff0000040b7812 */ /* 0x010fe400078ec0ff */
[C---:B------:R-:W-:Y:S01]  /*a280*/  LOP3.LUT R23, R5.reuse, 0xffff0000, RZ, 0xc0, !PT ;  /* 0xffff000005177812 */ /* 0x040fe200078ec0ff */
[----:B------:R-:W-:Y:S01]  /*a290*/  IMAD.U32 R5, R5, 0x10000, RZ ;  /* 0x0001000005057824 */ /* 0x000fe200078e00ff */
[----:B--2---:R-:W-:Y:S01]  /*a2a0*/  LOP3.LUT R25, R6, 0xffff0000, RZ, 0xc0, !PT ;  /* 0xffff000006197812 */ /* 0x004fe200078ec0ff */
        /* <DEDUP_REMOVED lines=10> */
[-C--:B------:R-:W-:Y:S02]  /*a350*/  FFMA.FTZ R11, R12, R17.reuse, -R11 ;  /* 0x000000110c0b7223 */ /* 0x080fe4000001080b */
[----:B------:R-:W-:Y:S02]  /*a360*/  FFMA.FTZ R8, R8, R17, R23 ;  /* 0x0000001108087223 */ /* 0x000fe40000010017 */
[----:B------:R-:W-:Y:S02]  /*a370*/  FMUL.FTZ R2, R10, R5 ;  /* 0x000000050a027220 */ /* 0x000fe40000410000 */
[-C--:B------:R-:W-:Y:S01]  /*a380*/  FMUL.FTZ R0, R14, R4.reuse ;  /* 0x000000040e007220 */ /* 0x080fe20000410000 */
[----:B------:R-:W-:Y:S01]  /*a390*/  F2FP.BF16.PACK_AB R11, R8, R11 ;  /* 0x0000000b080b723e */ /* 0x000fe200000010ff */
[----:B------:R-:W-:-:S02]  /*a3a0*/  FMUL.FTZ R17, R9, R4 ;  /* 0x0000000409117220 */ /* 0x000fc40000410000 */
[----:B------:R-:W-:Y:S02]  /*a3b0*/  FMUL.FTZ R5, R13, R5 ;  /* 0x000000050d057220 */ /* 0x000fe40000410000 */
[-C--:B------:R-:W-:Y:S01]  /*a3c0*/  FFMA.FTZ R0, R9, R6.reuse, -R0 ;  /* 0x0000000609007223 */ /* 0x080fe20000010800 */
[----:B------:R-:W-:Y:S01]  /*a3d0*/  F2FP.BF16.PACK_AB R9, R16, R15 ;  /* 0x0000000f1009723e */ /* 0x000fe200000010ff */
[----:B------:R-:W-:Y:S02]  /*a3e0*/  FFMA.FTZ R17, R14, R6, R17 ;  /* 0x000000060e117223 */ /* 0x000fe40000010011 */
[-C--:B------:R-:W-:Y:S02]  /*a3f0*/  FFMA.FTZ R2, R13, R7.reuse, -R2 ;  /* 0x000000070d027223 */ /* 0x080fe40000010802 */
[----:B------:R-:W-:Y:S01]  /*a400*/  FFMA.FTZ R5, R10, R7, R5 ;  /* 0x000000070a057223 */ /* 0x000fe20000010005 */
[----:B------:R-:W-:-:S04]  /*a410*/  F2FP.BF16.PACK_AB R8, R17, R0 ;  /* 0x000000001108723e */ /* 0x000fc800000010ff */
[----:B------:R-:W-:Y:S02]  /*a420*/  F2FP.BF16.PACK_AB R10, R5, R2 ;  /* 0x00000002050a723e */ /* 0x000fe400000010ff */
.L_x_2095:
[----:B------:R-:W-:Y:S05]  /*a430*/  BSYNC B0 ;  /* 0x0000000000007941 */ /* 0x000fea0003800000 */
.L_x_2094:
[----:B-----5:R4:W-:Y:S02]  /*a440*/  STS.128 [R154+0x2000], R8 ;  /* 0x002000089a007388 */ /* 0x0209e40000000c00 */
.L_x_2089:
[----:B------:R-:W-:Y:S05]  /*a450*/  BSYNC B1 ;  /* 0x0000000000017941 */ /* 0x000fea0003800000 */
.L_x_2088:
[----:B------:R-:W-:-:S04]  /*a460*/  IADD3 R16, R148, 0x20, RZ ;  /* 0x0000002094107810 */ /* 0x000fc80007ffe0ff */
[----:B------:R-:W-:-:S04]  /*a470*/  ISETP.GE.AND P0, PT, R16, R3, PT ;  /* 0x000000031000720c */ /* 0x000fc80003f06270 */
[----:B------:R-:W-:-:S13]  /*a480*/  ISETP.LT.OR P0, PT, R64, -0x83, P0 ;  /* 0xffffff7d4000780c */ /* 0x000fda0000701670 */
[----:B------:R-:W-:Y:S05]  /*a490*/  @P0 BRA `(.L_x_2096) ;  /* 0x00002c4000000947 */ /* 0x000fea0003800000 */
[----:B----4-:R4:W5:Y:S01]  /*a4a0*/  LDG.E.128 R8, [R26.64] ;  /* 0x000000061a087981 */ /* 0x010962000c1e1d00 */
[C---:B------:R-:W-:Y:S01]  /*a4b0*/  IADD3 R0, P0, R82.reuse, R21, RZ ;  /* 0x0000001552007210 */ /* 0x040fe20007f1e0ff */
[----:B------:R-:W-:Y:S03]  /*a4c0*/  BSSY B0, `(.L_x_2097) ;  /* 0x0000030000007945 */ /* 0x000fe60003800000 */
[----:B------:R-:W-:Y:S01]  /*a4d0*/  LEA.HI.X.SX32 R3, R82, R78, 0x1, P0 ;  /* 0x0000004e52037211 */ /* 0x000fe200000f0eff */
[----:B------:R-:W-:Y:S01]  /*a4e0*/  IMAD.SHL.U32 R20, R0, 0x2, RZ ;  /* 0x0000000200147824 */ /* 0x000fe200078e00ff */
[----:B------:R-:W-:Y:S02]  /*a4f0*/  ISETP.GE.AND P0, PT, R18, c[0x0][0x230], PT ;  /* 0x00008c0012007a0c */ /* 0x000fe40003f06270 */
[----:B------:R-:W-:Y:S02]  /*a500*/  SHF.L.U64.HI R0, R0, 0x1, R3 ;  /* 0x0000000100007819 */ /* 0x000fe40000010203 */
[----:B------:R-:W-:-:S02]  /*a510*/  IADD3 R6, P3, R20, c[0x0][0x2a8], RZ ;  /* 0x0000aa0014067a10 */ /* 0x000fc40007f7e0ff */
[----:B------:R-:W-:Y:S02]  /*a520*/  IADD3 R20, P1, R20, c[0x0][0x2b0], RZ ;  /* 0x0000ac0014147a10 */ /* 0x000fe40007f3e0ff */
[C---:B------:R-:W-:Y:S02]  /*a530*/  IADD3.X R7, R0.reuse, c[0x0][0x2ac], RZ, P3, !PT ;  /* 0x0000ab0000077a10 */ /* 0x040fe40001ffe4ff */
[----:B------:R-:W-:-:S03]  /*a540*/  IADD3.X R21, R0, c[0x0][0x2b4], RZ, P1, !PT ;  /* 0x0000ad0000157a10 */ /* 0x000fc60000ffe4ff */
[----:B------:R-:W-:Y:S05]  /*a550*/  @P0 BRA `(.L_x_2098) ;  /* 0x0000026000000947 */ /* 0x000fea0003800000 */
[----:B--2---:R-:W2:Y:S04]  /*a560*/  LDG.E.64 R2, [R20.64] ;  /* 0x0000000614027981 */ /* 0x004ea8000c1e1b00 */
[----:B---3--:R-:W3:Y:S01]  /*a570*/  LDG.E.64 R4, [R6.64] ;  /* 0x0000000606047981 */ /* 0x008ee2000c1e1b00 */
[C---:B-----5:R-:W-:Y:S01]  /*a580*/  SHF.L.U32 R12, R9.reuse, 0x10, RZ ;  /* 0x00000010090c7819 */ /* 0x060fe200000006ff */
[----:B------:R-:W-:Y:S01]  /*a590*/  IMAD.U32 R14, R10, 0x10000, RZ ;  /* 0x000100000a0e7824 */ /* 0x000fe200078e00ff */
[----:B------:R-:W-:Y:S02]  /*a5a0*/  LOP3.LUT R0, R9, 0xffff0000, RZ, 0xc0, !PT ;  /* 0xffff000009007812 */ /* 0x000fe400078ec0ff */
[C---:B------:R-:W-:Y:S02]  /*a5b0*/  SHF.L.U32 R9, R8.reuse, 0x10, RZ ;  /* 0x0000001008097819 */ /* 0x040fe400000006ff */
[----:B------:R-:W-:-:S02]  /*a5c0*/  LOP3.LUT R15, R8, 0xffff0000, RZ, 0xc0, !PT ;  /* 0xffff0000080f7812 */ /* 0x000fc400078ec0ff */
[C---:B------:R-:W-:Y:S02]  /*a5d0*/  SHF.L.U32 R13, R11.reuse, 0x10, RZ ;  /* 0x000000100b0d7819 */ /* 0x040fe400000006ff */
[----:B------:R-:W-:Y:S02]  /*a5e0*/  LOP3.LUT R8, R11, 0xffff0000, RZ, 0xc0, !PT ;  /* 0xffff00000b087812 */ /* 0x000fe400078ec0ff */
[----:B------:R-:W-:Y:S02]  /*a5f0*/  LOP3.LUT R24, R10, 0xffff0000, RZ, 0xc0, !PT ;  /* 0xffff00000a187812 */ /* 0x000fe400078ec0ff */
[----:B--2---:R-:W-:Y:S02]  /*a600*/  LOP3.LUT R11, R2, 0xffff0000, RZ, 0xc0, !PT ;  /* 0xffff0000020b7812 */ /* 0x004fe400078ec0ff */
[C---:B------:R-:W-:Y:S01]  /*a610*/  LOP3.LUT R10, R3.reuse, 0xffff0000, RZ, 0xc0, !PT ;  /* 0xffff0000030a7812 */ /* 0x040fe200078ec0ff */
[----:B------:R-:W-:Y:S01]  /*a620*/  IMAD.U32 R3, R3, 0x10000, RZ ;  /* 0x0001000003037824 */ /* 0x000fe200078e00ff */
[----:B---3--:R-:W-:Y:S01]  /*a630*/  LOP3.LUT R22, R5, 0xffff0000, RZ, 0xc0, !PT ;  /* 0xffff000005167812 */ /* 0x008fe200078ec0ff */
[-C--:B------:R-:W-:Y:S01]  /*a640*/  FMUL.FTZ R17, R0, R11.reuse ;  /* 0x0000000b00117220 */ /* 0x080fe20000410000 */
[----:B------:R-:W-:Y:S01]  /*a650*/  SHF.L.U32 R2, R2, 0x10, RZ ;  /* 0x0000001002027819 */ /* 0x000fe200000006ff */
[----:B------:R-:W-:Y:S01]  /*a660*/  FMUL.FTZ R25, R12, R11 ;  /* 0x0000000b0c197220 */ /* 0x000fe20000410000 */
[----:B------:R-:W-:Y:S01]  /*a670*/  LOP3.LUT R23, R4, 0xffff0000, RZ, 0xc0, !PT ;  /* 0xffff000004177812 */ /* 0x000fe200078ec0ff */
[-C--:B------:R-:W-:Y:S01]  /*a680*/  FMUL.FTZ R11, R8, R10.reuse ;  /* 0x0000000a080b7220 */ /* 0x080fe20000410000 */
[----:B------:R-:W-:Y:S01]  /*a690*/  SHF.L.U32 R4, R4, 0x10, RZ ;  /* 0x0000001004047819 */ /* 0x000fe200000006ff */
[----:B-1----:R-:W-:-:S02]  /*a6a0*/  FMUL.FTZ R29, R13, R10 ;  /* 0x0000000a0d1d7220 */ /* 0x002fc40000410000 */
[----:B------:R-:W-:Y:S01]  /*a6b0*/  FFMA.FTZ R11, R13, R22, -R11 ;  /* 0x000000160d0b7223 */ /* 0x000fe2000001080b */
[----:B------:R-:W-:Y:S01]  /*a6c0*/  SHF.L.U32 R13, R5, 0x10, RZ ;  /* 0x00000010050d7819 */ /* 0x000fe200000006ff */
[-C--:B------:R-:W-:Y:S02]  /*a6d0*/  FMUL.FTZ R5, R15, R2.reuse ;  /* 0x000000020f057220 */ /* 0x080fe40000410000 */
[----:B------:R-:W-:Y:S02]  /*a6e0*/  FMUL.FTZ R10, R9, R2 ;  /* 0x00000002090a7220 */ /* 0x000fe40000410000 */
[-C--:B------:R-:W-:Y:S02]  /*a6f0*/  FMUL.FTZ R2, R24, R3.reuse ;  /* 0x0000000318027220 */ /* 0x080fe40000410000 */
[----:B------:R-:W-:Y:S02]  /*a700*/  FMUL.FTZ R3, R14, R3 ;  /* 0x000000030e037220 */ /* 0x000fe40000410000 */
[----:B------:R-:W-:-:S02]  /*a710*/  FFMA.FTZ R8, R8, R22, R29 ;  /* 0x0000001608087223 */ /* 0x000fc4000001001d */
[-C--:B------:R-:W-:Y:S02]  /*a720*/  FFMA.FTZ R5, R9, R4.reuse, -R5 ;  /* 0x0000000409057223 */ /* 0x080fe40000010805 */
[----:B------:R-:W-:Y:S01]  /*a730*/  FFMA.FTZ R10, R15, R4, R10 ;  /* 0x000000040f0a7223 */ /* 0x000fe2000001000a */
[----:B------:R-:W-:Y:S01]  /*a740*/  F2FP.BF16.PACK_AB R11, R8, R11 ;  /* 0x0000000b080b723e */ /* 0x000fe200000010ff */
[-C--:B------:R-:W-:Y:S02]  /*a750*/  FFMA.FTZ R17, R12, R23.reuse, -R17 ;  /* 0x000000170c117223 */ /* 0x080fe40000010811 */
[----:B------:R-:W-:Y:S01]  /*a760*/  FFMA.FTZ R0, R0, R23, R25 ;  /* 0x0000001700007223 */ /* 0x000fe20000010019 */
[----:B------:R-:W-:Y:S01]  /*a770*/  F2FP.BF16.PACK_AB R8, R10, R5 ;  /* 0x000000050a08723e */ /* 0x000fe200000010ff */
[-C--:B------:R-:W-:Y:S02]  /*a780*/  FFMA.FTZ R2, R14, R13.reuse, -R2 ;  /* 0x0000000d0e027223 */ /* 0x080fe40000010802 */
[----:B------:R-:W-:Y:S01]  /*a790*/  FFMA.FTZ R3, R24, R13, R3 ;  /* 0x0000000d18037223 */ /* 0x000fe20000010003 */
[----:B------:R-:W-:-:S04]  /*a7a0*/  F2FP.BF16.PACK_AB R9, R0, R17 ;  /* 0x000000110009723e */ /* 0x000fc800000010ff */
[----:B------:R-:W-:Y:S02]  /*a7b0*/  F2FP.BF16.PACK_AB R10, R3, R2 ;  /* 0x00000002030a723e */ /* 0x000fe400000010ff */
.L_x_2098:
[----:B------:R-:W-:Y:S05]  /*a7c0*/  BSYNC B0 ;  /* 0x0000000000007941 */ /* 0x000fea0003800000 */
.L_x_2097:
[----:B---3--:R3:W5:Y:S01]  /*a7d0*/  LDG.E.128 R12, [R26.64+0x40] ;  /* 0x000040061a0c7981 */ /* 0x008762000c1e1d00 */
[----:B------:R-:W-:Y:S01]  /*a7e0*/  IADD3 R0, R18, 0x20, RZ ;  /* 0x0000002012007810 */ /* 0x000fe20007ffe0ff */
[----:B------:R-:W-:Y:S02]  /*a7f0*/  BSSY B0, `(.L_x_2099) ;  /* 0x000002a000007945 */ /* 0x000fe40003800000 */
[----:B-----5:R3:W-:Y:S01]  /*a800*/  STS.128 [R154+0x800], R8 ;  /* 0x000800089a007388 */ /* 0x0207e20000000c00 */
[----:B------:R-:W-:-:S13]  /*a810*/  ISETP.GE.AND P0, PT, R0, c[0x0][0x230], PT ;  /* 0x00008c0000007a0c */ /* 0x000fda0003f06270 */
[----:B------:R-:W-:Y:S05]  /*a820*/  @P0 BRA `(.L_x_2100) ;  /* 0x0000026000000947 */ /* 0x000fea0003800000 */
[----:B------:R-:W5:Y:S04]  /*a830*/  LDG.E.64 R2, [R20.64+0x20] ;  /* 0x0000200614027981 */ /* 0x000f68000c1e1b00 */
[----:B--2---:R-:W2:Y:S01]  /*a840*/  LDG.E.64 R4, [R6.64+0x20] ;  /* 0x0000200606047981 */ /* 0x004ea2000c1e1b00 */
[C---:B---3--:R-:W-:Y:S02]  /*a850*/  SHF.L.U32 R8, R13.reuse, 0x10, RZ ;  /* 0x000000100d087819 */ /* 0x048fe400000006ff */
[----:B------:R-:W-:Y:S01]  /*a860*/  LOP3.LUT R0, R13, 0xffff0000, RZ, 0xc0, !PT ;  /* 0xffff00000d007812 */ /* 0x000fe200078ec0ff */
[----:B------:R-:W-:Y:S01]  /*a870*/  IMAD.U32 R13, R14, 0x10000, RZ ;  /* 0x000100000e0d7824 */ /* 0x000fe200078e00ff */
[C---:B------:R-:W-:Y:S02]  /*a880*/  SHF.L.U32 R9, R12.reuse, 0x10, RZ ;  /* 0x000000100c097819 */ /* 0x040fe400000006ff */
[----:B------:R-:W-:-:S02]  /*a890*/  LOP3.LUT R17, R12, 0xffff0000, RZ, 0xc0, !PT ;  /* 0xffff00000c117812 */ /* 0x000fc400078ec0ff */
[C---:B------:R-:W-:Y:S02]  /*a8a0*/  SHF.L.U32 R12, R15.reuse, 0x10, RZ ;  /* 0x000000100f0c7819 */ /* 0x040fe400000006ff */
[----:B------:R-:W-:Y:S02]  /*a8b0*/  LOP3.LUT R10, R15, 0xffff0000, RZ, 0xc0, !PT ;  /* 0xffff00000f0a7812 */ /* 0x000fe400078ec0ff */
[----:B------:R-:W-:Y:S02]  /*a8c0*/  LOP3.LUT R14, R14, 0xffff0000, RZ, 0xc0, !PT ;  /* 0xffff00000e0e7812 */ /* 0x000fe400078ec0ff */
[C---:B-----5:R-:W-:Y:S02]  /*a8d0*/  LOP3.LUT R11, R2.reuse, 0xffff0000, RZ, 0xc0, !PT ;  /* 0xffff0000020b7812 */ /* 0x060fe400078ec0ff */
[----:B------:R-:W-:Y:S02]  /*a8e0*/  SHF.L.U32 R2, R2, 0x10, RZ ;  /* 0x0000001002027819 */ /* 0x000fe400000006ff */
[----:B-12---:R-:W-:Y:S01]  /*a8f0*/  LOP3.LUT R29, R4, 0xffff0000, RZ, 0xc0, !PT ;  /* 0xffff0000041d7812 */ /* 0x006fe200078ec0ff */
[-C--:B------:R-:W-:Y:S01]  /*a900*/  FMUL.FTZ R15, R0, R11.reuse ;  /* 0x0000000b000f7220 */ /* 0x080fe20000410000 */
[----:B------:R-:W-:Y:S01]  /*a910*/  LOP3.LUT R23, R3, 0xffff0000, RZ, 0xc0, !PT ;  /* 0xffff000003177812 */ /* 0x000fe200078ec0ff */
[----:B------:R-:W-:Y:S01]  /*a920*/  FMUL.FTZ R22, R8, R11 ;  /* 0x0000000b08167220 */ /* 0x000fe20000410000 */
[----:B------:R-:W-:Y:S01]  /*a930*/  LOP3.LUT R25, R5, 0xffff0000, RZ, 0xc0, !PT ;  /* 0xffff000005197812 */ /* 0x000fe200078ec0ff */
[----:B------:R-:W-:Y:S01]  /*a940*/  IMAD.U32 R3, R3, 0x10000, RZ ;  /* 0x0001000003037824 */ /* 0x000fe200078e00ff */
[----:B------:R-:W-:Y:S01]  /*a950*/  SHF.L.U32 R4, R4, 0x10, RZ ;  /* 0x0000001004047819 */ /* 0x000fe200000006ff */
[-C--:B------:R-:W-:Y:S01]  /*a960*/  FFMA.FTZ R15, R8, R29.reuse, -R15 ;  /* 0x0000001d080f7223 */ /* 0x080fe2000001080f */
[----:B------:R-:W-:Y:S01]  /*a970*/  SHF.L.U32 R5, R5, 0x10, RZ ;  /* 0x0000001005057819 */ /* 0x000fe200000006ff */
[----:B------:R-:W-:-:S02]  /*a980*/  FFMA.FTZ R22, R0, R29, R22 ;  /* 0x0000001d00167223 */ /* 0x000fc40000010016 */
[-C--:B------:R-:W-:Y:S02]  /*a990*/  FMUL.FTZ R0, R17, R2.reuse ;  /* 0x0000000211007220 */ /* 0x080fe40000410000 */
[----:B------:R-:W-:Y:S02]  /*a9a0*/  FMUL.FTZ R8, R9, R2 ;  /* 0x0000000209087220 */ /* 0x000fe40000410000 */
[----:B------:R-:W-:Y:S02]  /*a9b0*/  FMUL.FTZ R11, R10, R23 ;  /* 0x000000170a0b7220 */ /* 0x000fe40000410000 */
[----:B------:R-:W-:Y:S02]  /*a9c0*/  FMUL.FTZ R2, R14, R3 ;  /* 0x000000030e027220 */ /* 0x000fe40000410000 */
[----:B------:R-:W-:Y:S02]  /*a9d0*/  FMUL.FTZ R23, R12, R23 ;  /* 0x000000170c177220 */ /* 0x000fe40000410000 */
[----:B------:R-:W-:-:S02]  /*a9e0*/  FMUL.FTZ R3, R13, R3 ;  /* 0x000000030d037220 */ /* 0x000fc40000410000 */
[-C--:B------:R-:W-:Y:S02]  /*a9f0*/  FFMA.FTZ R11, R12, R25.reuse, -R11 ;  /* 0x000000190c0b7223 */ /* 0x080fe4000001080b */
[----:B------:R-:W-:Y:S02]  /*aa00*/  FFMA.FTZ R10, R10, R25, R23 ;  /* 0x000000190a0a7223 */ /* 0x000fe40000010017 */
[-C--:B------:R-:W-:Y:S02]  /*aa10*/  FFMA.FTZ R0, R9, R4.reuse, -R0 ;  /* 0x0000000409007223 */ /* 0x080fe40000010800 */
[----:B------:R-:W-:Y:S02]  /*aa20*/  FFMA.FTZ R17, R17, R4, R8 ;  /* 0x0000000411117223 */ /* 0x000fe40000010008 */
[----:B------:R-:W-:Y:S01]  /*aa30*/  FFMA.FTZ R2, R13, R5, -R2 ;  /* 0x000000050d027223 */ /* 0x000fe20000010802 */
[----:B------:R-:W-:Y:S01]  /*aa40*/  F2FP.BF16.PACK_AB R13, R22, R15 ;  /* 0x0000000f160d723e */ /* 0x000fe200000010ff */
[----:B------:R-:W-:Y:S01]  /*aa50*/  FFMA.FTZ R3, R14, R5, R3 ;  /* 0x000000050e037223 */ /* 0x000fe20000010003 */
[----:B------:R-:W-:-:S02]  /*aa60*/  F2FP.BF16.PACK_AB R15, R10, R11 ;  /* 0x0000000b0a0f723e */ /* 0x000fc400000010ff */
[----:B------:R-:W-:Y:S02]  /*aa70*/  F2FP.BF16.PACK_AB R12, R17, R0 ;  /* 0x00000000110c723e */ /* 0x000fe400000010ff */
[----:B------:R-:W-:Y:S02]  /*aa80*/  F2FP.BF16.PACK_AB R14, R3, R2 ;  /* 0x00000002030e723e */ /* 0x000fe400000010ff */
.L_x_2100:
[----:B------:R-:W-:Y:S05]  /*aa90*/  BSYNC B0 ;  /* 0x0000000000007941 */ /* 0x000fea0003800000 */
.L_x_2099:
[----:B---34-:R-:W5:Y:S01]  /*aaa0*/  LDG.E.128 R24, [R26.64+0x80] ;  /* 0x000080061a187981 */ /* 0x018f62000c1e1d00 */
[----:B------:R-:W-:Y:S01]  /*aab0*/  IADD3 R18, R18, 0x40, RZ ;  /* 0x0000004012127810 */ /* 0x000fe20007ffe0ff */
[----:B------:R-:W-:Y:S02]  /*aac0*/  BSSY B0, `(.L_x_2101) ;  /* 0x000002a000007945 */ /* 0x000fe40003800000 */
[----:B------:R3:W-:Y:S01]  /*aad0*/  STS.128 [R154+0x1800], R12 ;  /* 0x0018000c9a007388 */ /* 0x0007e20000000c00 */
[----:B------:R-:W-:-:S13]  /*aae0*/  ISETP.GE.AND P0, PT, R18, c[0x0][0x230], PT ;  /* 0x00008c0012007a0c */ /* 0x000fda0003f06270 */
[----:B------:R-:W-:Y:S05]  /*aaf0*/  @P0 BRA `(.L_x_2102) ;  /* 0x0000026000000947 */ /* 0x000fea0003800000 */
[----:B------:R-:W4:Y:S04]  /*ab00*/  LDG.E.64 R2, [R20.64+0x40] ;  /* 0x0000400614027981 */ /* 0x000f28000c1e1b00 */
[----:B--2---:R-:W2:Y:S01]  /*ab10*/  LDG.E.64 R4, [R6.64+0x40] ;  /* 0x0000400606047981 */ /* 0x004ea2000c1e1b00 */
[C---:B-----5:R-:W-:Y:S01]  /*ab20*/  LOP3.LUT R0, R25.reuse, 0xffff0000, RZ, 0xc0, !PT ;  /* 0xffff000019007812 */ /* 0x060fe200078ec0ff */
[----:B---3--:R-:W-:Y:S01]  /*ab30*/  IMAD.U32 R13, R26, 0x10000, RZ ;  /* 0x000100001a0d7824 */ /* 0x008fe200078e00ff */
[----:B------:R-:W-:Y:S02]  /*ab40*/  SHF.L.U32 R8, R25, 0x10, RZ ;  /* 0x0000001019087819 */ /* 0x000fe400000006ff */
[C---:B------:R-:W-:Y:S02]  /*ab50*/  SHF.L.U32 R9, R24.reuse, 0x10, RZ ;  /* 0x0000001018097819 */ /* 0x040fe400000006ff */
[----:B------:R-:W-:-:S02]  /*ab60*/  LOP3.LUT R24, R24, 0xffff0000, RZ, 0xc0, !PT ;  /* 0xffff000018187812 */ /* 0x000fc400078ec0ff */
[C---:B------:R-:W-:Y:S02]  /*ab70*/  LOP3.LUT R10, R27.reuse, 0xffff0000, RZ, 0xc0, !PT ;  /* 0xffff00001b0a7812 */ /* 0x040fe400078ec0ff */
[----:B------:R-:W-:Y:S02]  /*ab80*/  LOP3.LUT R26, R26, 0xffff0000, RZ, 0xc0, !PT ;  /* 0xffff00001a1a7812 */ /* 0x000fe400078ec0ff */
[----:B------:R-:W-:Y:S02]  /*ab90*/  SHF.L.U32 R12, R27, 0x10, RZ ;  /* 0x000000101b0c7819 */ /* 0x000fe400000006ff */
[C---:B----4-:R-:W-:Y:S02]  /*aba0*/  LOP3.LUT R11, R2.reuse, 0xffff0000, RZ, 0xc0, !PT ;  /* 0xffff0000020b7812 */ /* 0x050fe400078ec0ff */
[----:B------:R-:W-:Y:S02]  /*abb0*/  SHF.L.U32 R2, R2, 0x10, RZ ;  /* 0x0000001002027819 */ /* 0x000fe400000006ff */
[----:B--2---:R-:W-:Y:S01]  /*abc0*/  LOP3.LUT R19, R4, 0xffff0000, RZ, 0xc0, !PT ;  /* 0xffff000004137812 */ /* 0x004fe200078ec0ff */
        /* <DEDUP_REMOVED lines=10> */
[----:B------:R-:W-:Y:S01]  /*ac70*/  FMUL.FTZ R11, R9, R2 ;  /* 0x00000002090b7220 */ /* 0x000fe20000410000 */
[----:B------:R-:W-:Y:S01]  /*ac80*/  F2FP.BF16.PACK_AB R25, R0, R7 ;  /* 0x000000070019723e */ /* 0x000fe200000010ff */
[----:B------:R-:W-:Y:S02]  /*ac90*/  FMUL.FTZ R6, R10, R15 ;  /* 0x0000000f0a067220 */ /* 0x000fe40000410000 */
[----:B------:R-:W-:Y:S02]  /*aca0*/  FMUL.FTZ R2, R26, R3 ;  /* 0x000000031a027220 */ /* 0x000fe40000410000 */
[----:B------:R-:W-:Y:S02]  /*acb0*/  FMUL.FTZ R15, R12, R15 ;  /* 0x0000000f0c0f7220 */ /* 0x000fe40000410000 */
[----:B------:R-:W-:-:S02]  /*acc0*/  FMUL.FTZ R3, R13, R3 ;  /* 0x000000030d037220 */ /* 0x000fc40000410000 */
[-C--:B------:R-:W-:Y:S02]  /*acd0*/  FFMA.FTZ R5, R9, R4.reuse, -R5 ;  /* 0x0000000409057223 */ /* 0x080fe40000010805 */
[-C--:B------:R-:W-:Y:S02]  /*ace0*/  FFMA.FTZ R6, R12, R17.reuse, -R6 ;  /* 0x000000110c067223 */ /* 0x080fe40000010806 */
[----:B------:R-:W-:Y:S02]  /*acf0*/  FFMA.FTZ R15, R10, R17, R15 ;  /* 0x000000110a0f7223 */ /* 0x000fe4000001000f */
[----:B------:R-:W-:Y:S02]  /*ad00*/  FFMA.FTZ R4, R24, R4, R11 ;  /* 0x0000000418047223 */ /* 0x000fe4000001000b */
[----:B------:R-:W-:Y:S01]  /*ad10*/  FFMA.FTZ R2, R13, R8, -R2 ;  /* 0x000000080d027223 */ /* 0x000fe20000010802 */
[----:B------:R-:W-:Y:S01]  /*ad20*/  F2FP.BF16.PACK_AB R27, R15, R6 ;  /* 0x000000060f1b723e */ /* 0x000fe200000010ff */
[----:B------:R-:W-:Y:S01]  /*ad30*/  FFMA.FTZ R3, R26, R8, R3 ;  /* 0x000000081a037223 */ /* 0x000fe20000010003 */
[----:B------:R-:W-:-:S04]  /*ad40*/  F2FP.BF16.PACK_AB R24, R4, R5 ;  /* 0x000000050418723e */ /* 0x000fc800000010ff */
[----:B------:R-:W-:Y:S02]  /*ad50*/  F2FP.BF16.PACK_AB R26, R3, R2 ;  /* 0x00000002031a723e */ /* 0x000fe400000010ff */
.L_x_2102:
[----:B------:R-:W-:Y:S05]  /*ad60*/  BSYNC B0 ;  /* 0x0000000000007941 */ /* 0x000fea0003800000 */
.L_x_2101:
[----:B-----5:R4:W-:Y:S01]  /*ad70*/  STS.128 [R154+0x2800], R24 ;  /* 0x002800189a007388 */ /* 0x0209e20000000c00 */
[----:B------:R-:W-:Y:S05]  /*ad80*/  BRA `(.L_x_2096) ;  /* 0x0000235000007947 */ /* 0x000fea0003800000 */
.L_x_2087:
[----:B------:R-:W-:Y:S01]  /*ad90*/  BSSY B1, `(.L_x_2103) ;  /* 0x000010d000017945 */ /* 0x000fe20003800000 */
[----:B------:R-:W-:Y:S05]  /*ada0*/  @!P1 BRA `(.L_x_2104) ;  /* 0x000010b000009947 */ /* 0x000fea0003800000 */
[----:B------:R1:W5:Y:S01]  /*adb0*/  LDG.E.128 R8, [R28.64] ;  /* 0x000000061c087981 */ /* 0x000362000c1e1d00 */
[----:B------:R-:W-:Y:S01]  /*adc0*/  ISETP.GE.AND P0, PT, R18, c[0x0][0x230], PT ;  /* 0x00008c0012007a0c */ /* 0x000fe20003f06270 */
[----:B------:R-:W-:-:S12]  /*add0*/  BSSY B0, `(.L_x_2105) ;  /* 0x0000055000007945 */ /* 0x000fd80003800000 */
[----:B------:R-:W-:Y:S05]  /*ade0*/  @P0 BRA `(.L_x_2106) ;  /* 0x0000053000000947 */ /* 0x000fea0003800000 */
[----:B------:R-:W-:Y:S01]  /*adf0*/  ISETP.GE.AND P0, PT, R18, R79, PT ;  /* 0x0000004f1200720c */ /* 0x000fe20003f06270 */
[----:B------:R-:W-:Y:S02]  /*ae00*/  IMAD.MOV.U32 R0, RZ, RZ, RZ ;  /* 0x000000ffff007224 */ /* 0x000fe400078e00ff */
[----:B------:R-:W-:-:S10]  /*ae10*/  IMAD.MOV.U32 R5, RZ, RZ, R79 ;  /* 0x000000ffff057224 */ /* 0x000fd400078e004f */
[--C-:B------:R-:W-:Y:S02]  /*ae20*/  @P0 SHF.R.S32.HI R2, RZ, 0x1, R83.reuse ;  /* 0x00000001ff020819 */ /* 0x100fe40000011453 */
[----:B------:R-:W-:Y:S02]  /*ae30*/  @P0 SHF.R.S32.HI R4, RZ, 0x1, R83 ;  /* 0x00000001ff040819 */ /* 0x000fe40000011453 */
[----:B------:R-:W-:-:S03]  /*ae40*/  @P0 IADD3 R0, -R2, RZ, RZ ;  /* 0x000000ff02000210 */ /* 0x000fc60007ffe1ff */
[----:B------:R-:W-:Y:S01]  /*ae50*/  @P0 IMAD.MOV R5, RZ, RZ, -R4 ;  /* 0x000000ffff050224 */ /* 0x000fe200078e0a04 */
[C---:B------:R-:W-:Y:S01]  /*ae60*/  IADD3 R13, P1, R0.reuse, R17, RZ ;  /* 0x00000011000d7210 */ /* 0x040fe20007f3e0ff */
[----:B------:R-:W-:Y:S02]  /*ae70*/  IMAD.MOV.U32 R2, RZ, RZ, RZ ;  /* 0x000000ffff027224 */ /* 0x000fe400078e00ff */
[----:B------:R-:W-:Y:S01]  /*ae80*/  IMAD.WIDE R4, R5, 0x2, R28 ;  /* 0x0000000205047825 */ /* 0x000fe200078e021c */
[----:B------:R-:W-:Y:S02]  /*ae90*/  LEA.HI.X.SX32 R0, R0, R25, 0x1, P1 ;  /* 0x0000001900007211 */ /* 0x000fe400008f0eff */
[----:B------:R-:W-:-:S03]  /*aea0*/  LEA R12, P1, R13, c[0x0][0x2b0], 0x1 ;  /* 0x0000ac000d0c7a11 */ /* 0x000fc600078208ff */
[----:B------:R-:W3:Y:S01]  /*aeb0*/  LDG.E.128 R4, [R4.64] ;  /* 0x0000000604047981 */ /* 0x000ee2000c1e1d00 */
[----:B------:R-:W-:Y:S02]  /*aec0*/  LEA.HI.X R13, R13, c[0x0][0x2b4], R0, 0x1, P1 ;  /* 0x0000ad000d0d7a11 */ /* 0x000fe400008f0c00 */
[----:B------:R-:W-:-:S04]  /*aed0*/  @P0 SHF.R.S32.HI R0, RZ, 0x1, R83 ;  /* 0x00000001ff000819 */ /* 0x000fc80000011453 */
[----:B------:R-:W-:Y:S01]  /*aee0*/  @P0 IADD3 R2, -R0, RZ, RZ ;  /* 0x000000ff00020210 */ /* 0x000fe20007ffe1ff */
[----:B------:R-:W4:Y:S03]  /*aef0*/  LDG.E.128 R12, [R12.64] ;  /* 0x000000060c0c7981 */ /* 0x000f26000c1e1d00 */
[----:B------:R-:W-:-:S04]  /*af00*/  IADD3 R0, P1, R2, R17, RZ ;  /* 0x0000001102007210 */ /* 0x000fc80007f3e0ff */
[----:B------:R-:W-:Y:S02]  /*af10*/  LEA.HI.X.SX32 R21, R2, R25, 0x1, P1 ;  /* 0x0000001902157211 */ /* 0x000fe400008f0eff */
[----:B------:R-:W-:-:S04]  /*af20*/  LEA R20, P1, R0, c[0x0][0x2a8], 0x1 ;  /* 0x0000aa0000147a11 */ /* 0x000fc800078208ff */
[----:B------:R-:W-:-:S06]  /*af30*/  LEA.HI.X R21, R0, c[0x0][0x2ac], R21, 0x1, P1 ;  /* 0x0000ab0000157a11 */ /* 0x000fcc00008f0c15 */
[----:B--2---:R-:W2:Y:S01]  /*af40*/  LDG.E.128 R20, [R20.64] ;  /* 0x0000000614147981 */ /* 0x004ea2000c1e1d00 */
        /* <DEDUP_REMOVED lines=11> */
[----:B------:R-:W-:-:S02]  /*b000*/  SHF.L.U32 R4, R5, 0x10, RZ ;  /* 0x0000001005047819 */ /* 0x000fc400000006ff */
[----:B------:R-:W-:Y:S01]  /*b010*/  LOP3.LUT R33, R5, 0xffff0000, RZ, 0xc0, !PT ;  /* 0xffff000005217812 */ /* 0x000fe200078ec0ff */
[C---:B------:R-:W-:Y:S01]  /*b020*/  IMAD.U32 R5, R7.reuse, 0x10000, RZ ;  /* 0x0001000007057824 */ /* 0x040fe200078e00ff */
[----:B------:R-:W-:Y:S01]  /*b030*/  LOP3.LUT R36, R7, 0xffff0000, RZ, 0xc0, !PT ;  /* 0xffff000007247812 */ /* 0x000fe200078ec0ff */
[----:B----4-:R-:W-:Y:S01]  /*b040*/  IMAD.U32 R7, R13, 0x10000, RZ ;  /* 0x000100000d077824 */ /* 0x010fe200078e00ff */
[C---:B------:R-:W-:Y:S02]  /*b050*/  SHF.L.U32 R34, R12.reuse, 0x10, RZ ;  /* 0x000000100c227819 */ /* 0x040fe400000006ff */
[----:B------:R-:W-:Y:S01]  /*b060*/  LOP3.LUT R35, R12, 0xffff0000, RZ, 0xc0, !PT ;  /* 0xffff00000c237812 */ /* 0x000fe200078ec0ff */
        /* <DEDUP_REMOVED lines=10> */
[----:B------:R-:W-:-:S02]  /*b110*/  FMUL.FTZ R7, R4, R7 ;  /* 0x0000000704077220 */ /* 0x000fc40000410000 */
[----:B------:R-:W-:Y:S02]  /*b120*/  @!P0 FADD.FTZ R34, -R34, -RZ ;  /* 0x800000ff22228221 */ /* 0x000fe40000010100 */
[----:B------:R-:W-:Y:S01]  /*b130*/  @!P0 FADD.FTZ R37, -R37, -RZ ;  /* 0x800000ff25258221 */ /* 0x000fe20000010100 */
[----:B--2---:R-:W-:Y:S01]  /*b140*/  LOP3.LUT R14, R22, 0xffff0000, RZ, 0xc0, !PT ;  /* 0xffff0000160e7812 */ /* 0x004fe200078ec0ff */
[C---:B------:R-:W-:Y:S01]  /*b150*/  IMAD.U32 R4, R21.reuse, 0x10000, RZ ;  /* 0x0001000015047824 */ /* 0x040fe200078e00ff */
[----:B------:R-:W-:Y:S01]  /*b160*/  LOP3.LUT R21, R21, 0xffff0000, RZ, 0xc0, !PT ;  /* 0xffff000015157812 */ /* 0x000fe200078ec0ff */
[----:B------:R-:W-:Y:S02]  /*b170*/  @!P0 FADD.FTZ R13, -R13, -RZ ;  /* 0x800000ff0d0d8221 */ /* 0x000fe40000010100 */
[----:B------:R-:W-:Y:S01]  /*b180*/  FMUL.FTZ R35, R10, R35 ;  /* 0x000000230a237220 */ /* 0x000fe20000410000 */
[----:B------:R-:W-:Y:S01]  /*b190*/  SHF.L.U32 R10, R20, 0x10, RZ ;  /* 0x00000010140a7819 */ /* 0x000fe200000006ff */
[----:B------:R-:W-:-:S02]  /*b1a0*/  FMUL.FTZ R33, R33, R38 ;  /* 0x0000002621217220 */ /* 0x000fc40000410000 */
[----:B------:R-:W-:Y:S02]  /*b1b0*/  @!P0 FADD.FTZ R15, -R15, -RZ ;  /* 0x800000ff0f0f8221 */ /* 0x000fe40000010100 */
[----:B------:R-:W-:Y:S01]  /*b1c0*/  FMUL.FTZ R12, R5, R12 ;  /* 0x0000000c050c7220 */ /* 0x000fe20000410000 */
[----:B------:R-:W-:Y:S01]  /*b1d0*/  LOP3.LUT R5, R20, 0xffff0000, RZ, 0xc0, !PT ;  /* 0xffff000014057812 */ /* 0x000fe200078ec0ff */
[----:B------:R-:W-:Y:S01]  /*b1e0*/  FMUL.FTZ R11, R11, R34 ;  /* 0x000000220b0b7220 */ /* 0x000fe20000410000 */
[----:B------:R-:W-:Y:S01]  /*b1f0*/  SHF.L.U32 R20, R22, 0x10, RZ ;  /* 0x0000001016147819 */ /* 0x000fe200000006ff */
[----:B------:R-:W-:Y:S01]  /*b200*/  FMUL.FTZ R37, R32, R37 ;  /* 0x0000002520257220 */ /* 0x000fe20000410000 */
[----:B------:R-:W-:Y:S01]  /*b210*/  LOP3.LUT R22, R23, 0xffff0000, RZ, 0xc0, !PT ;  /* 0xffff000017167812 */ /* 0x000fe200078ec0ff */
[----:B------:R-:W-:Y:S02]  /*b220*/  FMUL.FTZ R6, R6, R13 ;  /* 0x0000000d06067220 */ /* 0x000fe40000410000 */
[----:B------:R-:W-:-:S02]  /*b230*/  FMUL.FTZ R15, R36, R15 ;  /* 0x0000000f240f7220 */ /* 0x000fc40000410000 */
[----:B------:R-:W-:Y:S02]  /*b240*/  IMAD.U32 R13, R23, 0x10000, RZ ;  /* 0x00010000170d7824 */ /* 0x000fe400078e00ff */
        /* <DEDUP_REMOVED lines=13> */
.L_x_2106:
[----:B------:R-:W-:Y:S05]  /*b320*/  BSYNC B0 ;  /* 0x0000000000007941 */ /* 0x000fea0003800000 */
.L_x_2105:
[----:B------:R3:W5:Y:S01]  /*b330*/  LDG.E.128 R4, [R28.64+0x40] ;  /* 0x000040061c047981 */ /* 0x000762000c1e1d00 */
[----:B------:R-:W-:Y:S01]  /*b340*/  IADD3 R0, R18, 0x20, RZ ;  /* 0x0000002012007810 */ /* 0x000fe20007ffe0ff */
[----:B------:R-:W-:Y:S02]  /*b350*/  BSSY B0, `(.L_x_2107) ;  /* 0x0000056000007945 */ /* 0x000fe40003800000 */
[----:B-----5:R3:W-:Y:S01]  /*b360*/  STS.128 [R154], R8 ;  /* 0x000000089a007388 */ /* 0x0207e20000000c00 */
[----:B------:R-:W-:-:S13]  /*b370*/  ISETP.GE.AND P0, PT, R0, c[0x0][0x230], PT ;  /* 0x00008c0000007a0c */ /* 0x000fda0003f06270 */
[----:B------:R-:W-:Y:S05]  /*b380*/  @P0 BRA `(.L_x_2108) ;  /* 0x0000052000000947 */ /* 0x000fea0003800000 */
[----:B------:R-:W-:Y:S01]  /*b390*/  ISETP.GE.AND P0, PT, R0, R79, PT ;  /* 0x0000004f0000720c */ /* 0x000fe20003f06270 */
[----:B------:R-:W-:Y:S02]  /*b3a0*/  IMAD.MOV.U32 R0, RZ, RZ, RZ ;  /* 0x000000ffff007224 */ /* 0x000fe400078e00ff */
[----:B---3--:R-:W-:-:S10]  /*b3b0*/  IMAD.MOV.U32 R9, RZ, RZ, R79 ;  /* 0x000000ffff097224 */ /* 0x008fd400078e004f */
        /* <DEDUP_REMOVED lines=9> */
[----:B------:R-:W3:Y:S01]  /*b450*/  LDG.E.128 R8, [R8.64+0x40] ;  /* 0x0000400608087981 */ /* 0x000ee2000c1e1d00 */
[----:B------:R-:W-:Y:S02]  /*b460*/  LEA.HI.X R13, R13, c[0x0][0x2b4], R0, 0x1, P1 ;  /* 0x0000ad000d0d7a11 */ /* 0x000fe400008f0c00 */
[----:B------:R-:W-:-:S04]  /*b470*/  @P0 SHF.R.S32.HI R0, RZ, 0x1, R83 ;  /* 0x00000001ff000819 */ /* 0x000fc80000011453 */
[----:B------:R-:W-:Y:S01]  /*b480*/  @P0 IADD3 R2, -R0, RZ, RZ ;  /* 0x000000ff00020210 */ /* 0x000fe20007ffe1ff */
[----:B------:R-:W4:Y:S03]  /*b490*/  LDG.E.128 R12, [R12.64+0x40] ;  /* 0x000040060c0c7981 */ /* 0x000f26000c1e1d00 */
[----:B------:R-:W-:-:S04]  /*b4a0*/  IADD3 R0, P1, R2, R17, RZ ;  /* 0x0000001102007210 */ /* 0x000fc80007f3e0ff */
[----:B------:R-:W-:Y:S02]  /*b4b0*/  LEA.HI.X.SX32 R21, R2, R25, 0x1, P1 ;  /* 0x0000001902157211 */ /* 0x000fe400008f0eff */
[----:B------:R-:W-:-:S04]  /*b4c0*/  LEA R20, P1, R0, c[0x0][0x2a8], 0x1 ;  /* 0x0000aa0000147a11 */ /* 0x000fc800078208ff */
[----:B------:R-:W-:-:S06]  /*b4d0*/  LEA.HI.X R21, R0, c[0x0][0x2ac], R21, 0x1, P1 ;  /* 0x0000ab0000157a11 */ /* 0x000fcc00008f0c15 */
[----:B------:R-:W5:Y:S01]  /*b4e0*/  LDG.E.128 R20, [R20.64+0x40] ;  /* 0x0000400614147981 */ /* 0x000f62000c1e1d00 */
[C---:B------:R-:W-:Y:S01]  /*b4f0*/  IMAD.U32 R16, R4.reuse, 0x10000, RZ ;  /* 0x0001000004107824 */ /* 0x040fe200078e00ff */
        /* <DEDUP_REMOVED lines=11> */
[----:B------:R-:W-:Y:S02]  /*b5b0*/  LOP3.LUT R34, R9, 0xffff0000, RZ, 0xc0, !PT ;  /* 0xffff000009227812 */ /* 0x000fe400078ec0ff */
[----:B------:R-:W-:Y:S01]  /*b5c0*/  LOP3.LUT R9, R10, 0xffff0000, RZ, 0xc0, !PT ;  /* 0xffff00000a097812 */ /* 0x000fe200078ec0ff */
[----:B----4-:R-:W-:Y:S01]  /*b5d0*/  IMAD.U32 R36, R12, 0x10000, RZ ;  /* 0x000100000c247824 */ /* 0x010fe200078e00ff */
[C---:B------:R-:W-:Y:S01]  /*b5e0*/  SHF.L.U32 R8, R11.reuse, 0x10, RZ ;  /* 0x000000100b087819 */ /* 0x040fe200000006ff */
[----:B------:R-:W-:Y:S01]  /*b5f0*/  IMAD.U32 R38, R14, 0x10000, RZ ;  /* 0x000100000e267824 */ /* 0x000fe200078e00ff */
[----:B------:R-:W-:Y:S01]  /*b600*/  LOP3.LUT R35, R11, 0xffff0000, RZ, 0xc0, !PT ;  /* 0xffff00000b237812 */ /* 0x000fe200078ec0ff */
[----:B------:R-:W-:Y:S01]  /*b610*/  @!P0 FADD.FTZ R36, -R36, -RZ ;  /* 0x800000ff24248221 */ /* 0x000fe20000010100 */
[----:B------:R-:W-:Y:S01]  /*b620*/  LOP3.LUT R10, R12, 0xffff0000, RZ, 0xc0, !PT ;  /* 0xffff00000c0a7812 */ /* 0x000fe200078ec0ff */
[----:B------:R-:W-:Y:S01]  /*b630*/  @!P0 FADD.FTZ R38, -R38, -RZ ;  /* 0x800000ff26268221 */ /* 0x000fe20000010100 */
[----:B------:R-:W-:Y:S01]  /*b640*/  SHF.L.U32 R11, R13, 0x10, RZ ;  /* 0x000000100d0b7819 */ /* 0x000fe200000006ff */
[----:B------:R-:W-:Y:S01]  /*b650*/  FMUL.FTZ R31, R31, R36 ;  /* 0x000000241f1f7220 */ /* 0x000fe20000410000 */
[----:B------:R-:W-:Y:S01]  /*b660*/  LOP3.LUT R37, R13, 0xffff0000, RZ, 0xc0, !PT ;  /* 0xffff00000d257812 */ /* 0x000fe200078ec0ff */
[----:B------:R-:W-:Y:S01]  /*b670*/  @!P0 FADD.FTZ R10, -R10, -RZ ;  /* 0x800000ff0a0a8221 */ /* 0x000fe20000010100 */
[----:B------:R-:W-:Y:S01]  /*b680*/  LOP3.LUT R12, R14, 0xffff0000, RZ, 0xc0, !PT ;  /* 0xffff00000e0c7812 */ /* 0x000fe200078ec0ff */
[----:B------:R-:W-:Y:S01]  /*b690*/  @!P0 FADD.FTZ R11, -R11, -RZ ;  /* 0x800000ff0b0b8221 */ /* 0x000fe20000010100 */
[----:B------:R-:W-:Y:S01]  /*b6a0*/  SHF.L.U32 R13, R15, 0x10, RZ ;  /* 0x000000100f0d7819 */ /* 0x000fe200000006ff */
[----:B------:R-:W-:Y:S01]  /*b6b0*/  @!P0 FADD.FTZ R37, -R37, -RZ ;  /* 0x800000ff25258221 */ /* 0x000fe20000010100 */
[----:B------:R-:W-:Y:S01]  /*b6c0*/  LOP3.LUT R14, R15, 0xffff0000, RZ, 0xc0, !PT ;  /* 0xffff00000f0e7812 */ /* 0x000fe200078ec0ff */
[----:B------:R-:W-:-:S02]  /*b6d0*/  @!P0 FADD.FTZ R12, -R12, -RZ ;  /* 0x800000ff0c0c8221 */ /* 0x000fc40000010100 */
[----:B------:R-:W-:Y:S02]  /*b6e0*/  @!P0 FADD.FTZ R13, -R13, -RZ ;  /* 0x800000ff0d0d8221 */ /* 0x000fe40000010100 */
[----:B------:R-:W-:Y:S02]  /*b6f0*/  @!P0 FADD.FTZ R14, -R14, -RZ ;  /* 0x800000ff0e0e8221 */ /* 0x000fe40000010100 */
[----:B------:R-:W-:Y:S02]  /*b700*/  FMUL.FTZ R12, R9, R12 ;  /* 0x0000000c090c7220 */ /* 0x000fe40000410000 */
[----:B------:R-:W-:Y:S01]  /*b710*/  FMUL.FTZ R13, R8, R13 ;  /* 0x0000000d080d7220 */ /* 0x000fe20000410000 */
[----:B-----5:R-:W-:Y:S01]  /*b720*/  LOP3.LUT R8, R20, 0xffff0000, RZ, 0xc0, !PT ;  /* 0xffff000014087812 */ /* 0x020fe200078ec0ff */
[----:B------:R-:W-:Y:S01]  /*b730*/  FMUL.FTZ R11, R6, R11 ;  /* 0x0000000b060b7220 */ /* 0x000fe20000410000 */
[----:B------:R-:W-:Y:S01]  /*b740*/  SHF.L.U32 R6, R21, 0x10, RZ ;  /* 0x0000001015067819 */ /* 0x000fe200000006ff */
        /* <DEDUP_REMOVED lines=10> */
[----:B------:R-:W-:Y:S02]  /*b7f0*/  FFMA.FTZ R6, R30, R6, R11 ;  /* 0x000000061e067223 */ /* 0x000fe4000001000b */
[----:B------:R-:W-:Y:S02]  /*b800*/  FFMA.FTZ R37, R0, R20, R37 ;  /* 0x0000001400257223 */ /* 0x000fe40000010025 */
[----:B------:R-:W-:Y:S02]  /*b810*/  FFMA.FTZ R9, R16, R9, R31 ;  /* 0x0000000910097223 */ /* 0x000fe4000001001f */
[----:B------:R-:W-:Y:S02]  /*b820*/  FFMA.FTZ R2, R2, R8, R7 ;  /* 0x0000000802027223 */ /* 0x000fe40000010007 */
[----:B------:R-:W-:-:S02]  /*b830*/  FFMA.FTZ R15, R24, R15, R33 ;  /* 0x0000000f180f7223 */ /* 0x000fc40000010021 */
[----:B------:R-:W-:Y:S02]  /*b840*/  FFMA.FTZ R10, R32, R10, R13 ;  /* 0x0000000a200a7223 */ /* 0x000fe4000001000d */
[----:B------:R-:W-:Y:S01]  /*b850*/  FFMA.FTZ R35, R4, R22, R35 ;  /* 0x0000001604237223 */ /* 0x000fe20000010023 */
[----:B------:R-:W-:Y:S01]  /*b860*/  F2FP.BF16.PACK_AB R4, R2, R9 ;  /* 0x000000090204723e */ /* 0x000fe200000010ff */
[----:B------:R-:W-:Y:S01]  /*b870*/  FFMA.FTZ R12, R5, R14, R12 ;  /* 0x0000000e050c7223 */ /* 0x000fe2000001000c */
[----:B------:R-:W-:Y:S02]  /*b880*/  F2FP.BF16.PACK_AB R5, R37, R6 ;  /* 0x000000062505723e */ /* 0x000fe400000010ff */
[----:B------:R-:W-:Y:S02]  /*b890*/  F2FP.BF16.PACK_AB R7, R35, R10 ;  /* 0x0000000a2307723e */ /* 0x000fe400000010ff */
[----:B------:R-:W-:Y:S02]  /*b8a0*/  F2FP.BF16.PACK_AB R6, R12, R15 ;  /* 0x0000000f0c06723e */ /* 0x000fe400000010ff */
.L_x_2108:
[----:B------:R-:W-:Y:S05]  /*b8b0*/  BSYNC B0 ;  /* 0x0000000000007941 */ /* 0x000fea0003800000 */
.L_x_2107:
[----:B------:R4:W5:Y:S01]  /*b8c0*/  LDG.E.128 R20, [R28.64+0x80] ;  /* 0x000080061c147981 */ /* 0x000962000c1e1d00 */
[----:B------:R-:W-:Y:S01]  /*b8d0*/  IADD3 R0, R18, 0x40, RZ ;  /* 0x0000004012007810 */ /* 0x000fe20007ffe0ff */
[----:B------:R-:W-:Y:S02]  /*b8e0*/  BSSY B0, `(.L_x_2109) ;  /* 0x0000056000007945 */ /* 0x000fe40003800000 */
[----:B------:R4:W-:Y:S01]  /*b8f0*/  STS.128 [R154+0x1000], R4 ;  /* 0x001000049a007388 */ /* 0x0009e20000000c00 */
[----:B------:R-:W-:-:S13]  /*b900*/  ISETP.GE.AND P0, PT, R0, c[0x0][0x230], PT ;  /* 0x00008c0000007a0c */ /* 0x000fda0003f06270 */
[----:B------:R-:W-:Y:S05]  /*b910*/  @P0 BRA `(.L_x_2110) ;  /* 0x0000052000000947 */ /* 0x000fea0003800000 */
[----:B------:R-:W-:Y:S01]  /*b920*/  ISETP.GE.AND P0, PT, R0, R79, PT ;  /* 0x0000004f0000720c */ /* 0x000fe20003f06270 */
[----:B------:R-:W-:Y:S02]  /*b930*/  IMAD.MOV.U32 R2, RZ, RZ, RZ ;  /* 0x000000ffff027224 */ /* 0x000fe400078e00ff */
[----:B----4-:R-:W-:-:S10]  /*b940*/  IMAD.MOV.U32 R5, RZ, RZ, R79 ;  /* 0x000000ffff057224 */ /* 0x010fd400078e004f */
[--C-:B------:R-:W-:Y:S02]  /*b950*/  @P0 SHF.R.S32.HI R0, RZ, 0x1, R83.reuse ;  /* 0x00000001ff000819 */ /* 0x100fe40000011453 */
[----:B------:R-:W-:Y:S02]  /*b960*/  @P0 SHF.R.S32.HI R4, RZ, 0x1, R83 ;  /* 0x00000001ff040819 */ /* 0x000fe40000011453 */
[----:B------:R-:W-:-:S03]  /*b970*/  @P0 IADD3 R2, -R0, RZ, RZ ;  /* 0x000000ff00020210 */ /* 0x000fc60007ffe1ff */
[----:B------:R-:W-:Y:S01]  /*b980*/  @P0 IMAD.MOV R5, RZ, RZ, -R4 ;  /* 0x000000ffff050224 */ /* 0x000fe200078e0a04 */
[----:B------:R-:W-:-:S03]  /*b990*/  IADD3 R0, P1, R2, R17, RZ ;  /* 0x0000001102007210 */ /* 0x000fc60007f3e0ff */
[----:B------:R-:W-:Y:S01]  /*b9a0*/  IMAD.WIDE R4, R5, 0x2, R28 ;  /* 0x0000000205047825 */ /* 0x000fe200078e021c */
[----:B---3--:R-:W-:Y:S02]  /*b9b0*/  LEA.HI.X.SX32 R9, R2, R25, 0x1, P1 ;  /* 0x0000001902097211 */ /* 0x008fe400008f0eff */
[----:B------:R-:W-:-:S03]  /*b9c0*/  LEA R8, P1, R0, c[0x0][0x2b0], 0x1 ;  /* 0x0000ac0000087a11 */ /* 0x000fc600078208ff */
[----:B------:R-:W3:Y:S01]  /*b9d0*/  LDG.E.128 R4, [R4.64+0x80] ;  /* 0x0000800604047981 */ /* 0x000ee2000c1e1d00 */
[----:B------:R-:W-:Y:S01]  /*b9e0*/  LEA.HI.X R9, R0, c[0x0][0x2b4], R9, 0x1, P1 ;  /* 0x0000ad0000097a11 */ /* 0x000fe200008f0c09 */
[----:B------:R-:W-:Y:S01]  /*b9f0*/  IMAD.MOV.U32 R2, RZ, RZ, RZ ;  /* 0x000000ffff027224 */ /* 0x000fe200078e00ff */
[----:B------:R-:W-:-:S04]  /*ba00*/  @P0 SHF.R.S32.HI R0, RZ, 0x1, R83 ;  /* 0x00000001ff000819 */ /* 0x000fc80000011453 */
[----:B------:R-:W-:Y:S01]  /*ba10*/  @P0 IADD3 R2, -R0, RZ, RZ ;  /* 0x000000ff00020210 */ /* 0x000fe20007ffe1ff */
[----:B------:R-:W4:Y:S03]  /*ba20*/  LDG.E.128 R8, [R8.64+0x80] ;  /* 0x0000800608087981 */ /* 0x000f26000c1e1d00 */
[----:B------:R-:W-:-:S04]  /*ba30*/  IADD3 R0, P1, R2, R17, RZ ;  /* 0x0000001102007210 */ /* 0x000fc80007f3e0ff */
[----:B------:R-:W-:Y:S02]  /*ba40*/  LEA.HI.X.SX32 R13, R2, R25, 0x1, P1 ;  /* 0x00000019020d7211 */ /* 0x000fe400008f0eff */
[----:B------:R-:W-:-:S04]  /*ba50*/  LEA R12, P1, R0, c[0x0][0x2a8], 0x1 ;  /* 0x0000aa00000c7a11 */ /* 0x000fc800078208ff */
[----:B------:R-:W-:-:S06]  /*ba60*/  LEA.HI.X R13, R0, c[0x0][0x2ac], R13, 0x1, P1 ;  /* 0x0000ab00000d7a11 */ /* 0x000fcc00008f0c0d */
[----:B--2---:R-:W2:Y:S01]  /*ba70*/  LDG.E.128 R12, [R12.64+0x80] ;  /* 0x000080060c0c7981 */ /* 0x004ea2000c1e1d00 */
[C---:B-----5:R-:W-:Y:S01]  /*ba80*/  IMAD.U32 R16, R20.reuse, 0x10000, RZ ;  /* 0x0001000014107824 */ /* 0x060fe200078e00ff */
[----:B------:R-:W-:Y:S01]  /*ba90*/  LOP3.LUT R2, R20, 0xffff0000, RZ, 0xc0, !PT ;  /* 0xffff000014027812 */ /* 0x000fe200078ec0ff */
[C---:B-1----:R-:W-:Y:S01]  /*baa0*/  IMAD.U32 R28, R21.reuse, 0x10000, RZ ;  /* 0x00010000151c7824 */ /* 0x042fe200078e00ff */
        /* <DEDUP_REMOVED lines=28> */
[----:B------:R-:W-:Y:S01]  /*bc70*/  FMUL.FTZ R33, R22, R33 ;  /* 0x0000002116217220 */ /* 0x000fe20000410000 */
[C---:B--2---:R-:W-:Y:S01]  /*bc80*/  LOP3.LUT R22, R13.reuse, 0xffff0000, RZ, 0xc0, !PT ;  /* 0xffff00000d167812 */ /* 0x044fe200078ec0ff */
[----:B------:R-:W-:Y:S01]  /*bc90*/  FMUL.FTZ R7, R4, R7 ;  /* 0x0000000704077220 */ /* 0x000fe20000410000 */
[----:B------:R-:W-:Y:S01]  /*bca0*/  SHF.L.U32 R4, R13, 0x10, RZ ;  /* 0x000000100d047819 */ /* 0x000fe200000006ff */
[----:B------:R-:W-:Y:S01]  /*bcb0*/  @!P0 FADD.FTZ R11, -R11, -RZ ;  /* 0x800000ff0b0b8221 */ /* 0x000fe20000010100 */
[----:B------:R-:W-:Y:S01]  /*bcc0*/  SHF.L.U32 R10, R15, 0x10, RZ ;  /* 0x000000100f0a7819 */ /* 0x000fe200000006ff */
[----:B------:R-:W-:Y:S02]  /*bcd0*/  FMUL.FTZ R6, R6, R9 ;  /* 0x0000000906067220 */ /* 0x000fe40000410000 */
[----:B------:R-:W-:Y:S01]  /*bce0*/  FMUL.FTZ R8, R5, R8 ;  /* 0x0000000805087220 */ /* 0x000fe20000410000 */
[C---:B------:R-:W-:Y:S01]  /*bcf0*/  LOP3.LUT R5, R12.reuse, 0xffff0000, RZ, 0xc0, !PT ;  /* 0xffff00000c057812 */ /* 0x040fe200078ec0ff */
        /* <DEDUP_REMOVED lines=20> */
.L_x_2110:
[----:B------:R-:W-:Y:S05]  /*be40*/  BSYNC B0 ;  /* 0x0000000000007941 */ /* 0x000fea0003800000 */
.L_x_2109:
[----:B-----5:R1:W-:Y:S02]  /*be50*/  STS.128 [R154+0x2000], R20 ;  /* 0x002000149a007388 */ /* 0x0203e40000000c00 */
.L_x_2104:
[----:B------:R-:W-:Y:S05]  /*be60*/  BSYNC B1 ;  /* 0x0000000000017941 */ /* 0x000fea0003800000 */
.L_x_2103:
[----:B------:R-:W-:-:S04]  /*be70*/  IADD3 R16, R148, 0x20, RZ ;  /* 0x0000002094107810 */ /* 0x000fc80007ffe0ff */
[----:B------:R-:W-:-:S04]  /*be80*/  ISETP.GE.AND P0, PT, R16, R3, PT ;  /* 0x000000031000720c */ /* 0x000fc80003f06270 */
[----:B------:R-:W-:-:S13]  /*be90*/  ISETP.LT.OR P0, PT, R64, -0x83, P0 ;  /* 0xffffff7d4000780c */ /* 0x000fda0000701670 */
[----:B------:R-:W-:Y:S05]  /*bea0*/  @P0 BRA `(.L_x_2096) ;  /* 0x0000123000000947 */ /* 0x000fea0003800000 */
[----:B----4-:R4:W5:Y:S01]  /*beb0*/  LDG.E.128 R4, [R26.64] ;  /* 0x000000061a047981 */ /* 0x010962000c1e1d00 */
[----:B------:R-:W-:Y:S01]  /*bec0*/  ISETP.GE.AND P0, PT, R18, c[0x0][0x230], PT ;  /* 0x00008c0012007a0c */ /* 0x000fe20003f06270 */
[----:B------:R-:W-:-:S12]  /*bed0*/  BSSY B0, `(.L_x_2111) ;  /* 0x0000056000007945 */ /* 0x000fd80003800000 */
[----:B------:R-:W-:Y:S05]  /*bee0*/  @P0 BRA `(.L_x_2112) ;  /* 0x0000054000000947 */ /* 0x000fea0003800000 */
[----:B------:R-:W-:Y:S01]  /*bef0*/  ISETP.GE.AND P0, PT, R18, R79, PT ;  /* 0x0000004f1200720c */ /* 0x000fe20003f06270 */
[----:B---3--:R-:W-:Y:S01]  /*bf00*/  IMAD.MOV.U32 R8, RZ, RZ, RZ ;  /* 0x000000ffff087224 */ /* 0x008fe200078e00ff */
[C---:B------:R-:W-:Y:S02]  /*bf10*/  IADD3 R3, P1, R82.reuse, R17, RZ ;  /* 0x0000001152037210 */ /* 0x040fe40007f3e0ff */
[----:B------:R-:W-:Y:S02]  /*bf20*/  MOV R9, R79 ;  /* 0x0000004f00097202 */ /* 0x000fe40000000f00 */
[----:B------:R-:W-:-:S07]  /*bf30*/  LEA.HI.X.SX32 R2, R82, R25, 0x1, P1 ;  /* 0x0000001952027211 */ /* 0x000fce00008f0eff */
[----:B------:R-:W-:-:S05]  /*bf40*/  @P0 SHF.R.S32.HI R0, RZ, 0x1, R83 ;  /* 0x00000001ff000819 */ /* 0x000fca0000011453 */
[--C-:B------:R-:W-:Y:S02]  /*bf50*/  @P0 IMAD.MOV R8, RZ, RZ, -R0.reuse ;  /* 0x000000ffff080224 */ /* 0x100fe400078e0a00 */
[----:B-1----:R-:W-:Y:S02]  /*bf60*/  IMAD.MOV.U32 R20, RZ, RZ, RZ ;  /* 0x000000ffff147224 */ /* 0x002fe400078e00ff */
[----:B------:R-:W-:Y:S01]  /*bf70*/  @P0 IMAD.MOV R9, RZ, RZ, -R0 ;  /* 0x000000ffff090224 */ /* 0x000fe200078e0a00 */
[----:B------:R-:W-:Y:S02]  /*bf80*/  IADD3 R11, P1, R8, R3, RZ ;  /* 0x00000003080b7210 */ /* 0x000fe40007f3e0ff */
[----:B------:R-:W-:Y:S02]  /*bf90*/  @P0 IADD3 R20, -R0, RZ, RZ ;  /* 0x000000ff00140210 */ /* 0x000fe40007ffe1ff */
[----:B------:R-:W-:Y:S02]  /*bfa0*/  LEA.HI.X.SX32 R8, R8, R2, 0x1, P1 ;  /* 0x0000000208087211 */ /* 0x000fe400008f0eff */
[----:B------:R-:W-:-:S04]  /*bfb0*/  LEA R12, P1, R11, c[0x0][0x2b0], 0x1 ;  /* 0x0000ac000b0c7a11 */ /* 0x000fc800078208ff */
[----:B------:R-:W-:Y:S02]  /*bfc0*/  LEA.HI.X R13, R11, c[0x0][0x2b4], R8, 0x1, P1 ;  /* 0x0000ad000b0d7a11 */ /* 0x000fe400008f0c08 */
[----:B------:R-:W-:Y:S01]  /*bfd0*/  IADD3 R3, P1, R20, R3, RZ ;  /* 0x0000000314037210 */ /* 0x000fe20007f3e0ff */
[----:B------:R-:W-:-:S03]  /*bfe0*/  IMAD.WIDE R8, R9, 0x2, R26 ;  /* 0x0000000209087825 */ /* 0x000fc600078e021a */
[----:B------:R-:W-:Y:S01]  /*bff0*/  LEA.HI.X.SX32 R2, R20, R2, 0x1, P1 ;  /* 0x0000000214027211 */ /* 0x000fe200008f0eff */
[----:B------:R-:W3:Y:S01]  /*c000*/  LDG.E.128 R12, [R12.64] ;  /* 0x000000060c0c7981 */ /* 0x000ee2000c1e1d00 */
[----:B------:R-:W-:-:S03]  /*c010*/  LEA R20, P1, R3, c[0x0][0x2a8], 0x1 ;  /* 0x0000aa0003147a11 */ /* 0x000fc600078208ff */
[----:B--2---:R-:W2:Y:S01]  /*c020*/  LDG.E.128 R8, [R8.64] ;  /* 0x0000000608087981 */ /* 0x004ea2000c1e1d00 */
[----:B------:R-:W-:-:S06]  /*c030*/  LEA.HI.X R21, R3, c[0x0][0x2ac], R2, 0x1, P1 ;  /* 0x0000ab0003157a11 */ /* 0x000fcc00008f0c02 */
[----:B----4-:R-:W4:Y:S01]  /*c040*/  LDG.E.128 R20, [R20.64] ;  /* 0x0000000614147981 */ /* 0x010f22000c1e1d00 */
        /* <DEDUP_REMOVED lines=15> */
[C---:B------:R-:W-:Y:S01]  /*c140*/  SHF.L.U32 R12, R15.reuse, 0x10, RZ ;  /* 0x000000100f0c7819 */ /* 0x040fe200000006ff */
[----:B------:R-:W-:Y:S01]  /*c150*/  @!P0 FADD.FTZ R6, -R6, -RZ ;  /* 0x800000ff06068221 */ /* 0x000fe20000010100 */
[----:B------:R-:W-:Y:S01]  /*c160*/  LOP3.LUT R13, R14, 0xffff0000, RZ, 0xc0, !PT ;  /* 0xffff00000e0d7812 */ /* 0x000fe200078ec0ff */
[----:B------:R-:W-:Y:S01]  /*c170*/  IMAD.U32 R36, R10, 0x10000, RZ ;  /* 0x000100000a247824 */ /* 0x000fe200078e00ff */
        /* <DEDUP_REMOVED lines=14> */
[----:B----4-:R-:W-:Y:S01]  /*c260*/  LOP3.LUT R8, R20, 0xffff0000, RZ, 0xc0, !PT ;  /* 0xffff000014087812 */ /* 0x010fe200078ec0ff */
[----:B------:R-:W-:Y:S01]  /*c270*/  FMUL.FTZ R9, R9, R12 ;  /* 0x0000000c09097220 */ /* 0x000fe20000410000 */
[C---:B------:R-:W-:Y:S01]  /*c280*/  SHF.L.U32 R6, R21.reuse, 0x10, RZ ;  /* 0x0000001015067819 */ /* 0x040fe200000006ff */
[----:B------:R-:W-:Y:S01]  /*c290*/  FMUL.FTZ R34, R34, R29 ;  /* 0x0000001d22227220 */ /* 0x000fe20000410000 */
[----:B------:R-:W-:Y:S01]  /*c2a0*/  LOP3.LUT R21, R21, 0xffff0000, RZ, 0xc0, !PT ;  /* 0xffff000015157812 */ /* 0x000fe200078ec0ff */
[----:B------:R-:W-:-:S02]  /*c2b0*/  @!P0 FADD.FTZ R31, -R31, -RZ ;  /* 0x800000ff1f1f8221 */ /* 0x000fc40000010100 */
[----:B------:R-:W-:Y:S02]  /*c2c0*/  IMAD.U32 R12, R20, 0x10000, RZ ;  /* 0x00010000140c7824 */ /* 0x000fe400078e00ff */
[----:B------:R-:W-:Y:S02]  /*c2d0*/  FMUL.FTZ R33, R33, R32 ;  /* 0x0000002021217220 */ /* 0x000fe40000410000 */
[----:B------:R-:W-:Y:S01]  /*c2e0*/  FMUL.FTZ R11, R11, R14 ;  /* 0x0000000e0b0b7220 */ /* 0x000fe20000410000 */
[----:B------:R-:W-:Y:S01]  /*c2f0*/  LOP3.LUT R14, R22, 0xffff0000, RZ, 0xc0, !PT ;  /* 0xffff0000160e7812 */ /* 0x000fe200078ec0ff */
[----:B------:R-:W-:Y:S01]  /*c300*/  FMUL.FTZ R10, R10, R13 ;  /* 0x0000000d0a0a7220 */ /* 0x000fe20000410000 */
[C---:B------:R-:W-:Y:S01]  /*c310*/  SHF.L.U32 R13, R23.reuse, 0x10, RZ ;  /* 0x00000010170d7819 */ /* 0x040fe200000006ff */
[----:B------:R-:W-:Y:S01]  /*c320*/  IMAD.U32 R20, R22, 0x10000, RZ ;  /* 0x0001000016147824 */ /* 0x000fe200078e00ff */
[----:B------:R-:W-:Y:S01]  /*c330*/  LOP3.LUT R22, R23, 0xffff0000, RZ, 0xc0, !PT ;  /* 0xffff000017167812 */ /* 0x000fe200078ec0ff */
[----:B------:R-:W-:-:S02]  /*c340*/  FMUL.FTZ R31, R36, R31 ;  /* 0x0000001f241f7220 */ /* 0x000fc40000410000 */
[----:B------:R-:W-:Y:S02]  /*c350*/  FFMA.FTZ R3, R3, R12, R34 ;  /* 0x0000000c03037223 */ /* 0x000fe40000010022 */
[----:B------:R-:W-:Y:S02]  /*c360*/  FFMA.FTZ R2, R2, R8, R7 ;  /* 0x0000000802027223 */ /* 0x000fe40000010007 */
[----:B------:R-:W-:Y:S02]  /*c370*/  FFMA.FTZ R6, R28, R6, R15 ;  /* 0x000000061c067223 */ /* 0x000fe4000001000f */
[----:B------:R-:W-:Y:S01]  /*c380*/  FFMA.FTZ R21, R0, R21, R33 ;  /* 0x0000001500157223 */ /* 0x000fe20000010021 */
[----:B------:R-:W-:Y:S01]  /*c390*/  F2FP.BF16.PACK_AB R2, R2, R3 ;  /* 0x000000030202723e */ /* 0x000fe200000010ff */
[----:B------:R-:W-:Y:S02]  /*c3a0*/  FFMA.FTZ R20, R24, R20, R31 ;  /* 0x0000001418147223 */ /* 0x000fe4000001001f */
[----:B------:R-:W-:Y:S01]  /*c3b0*/  FFMA.FTZ R5, R5, R14, R10 ;  /* 0x0000000e05057223 */ /* 0x000fe2000001000a */
[----:B------:R-:W-:Y:S01]  /*c3c0*/  F2FP.BF16.PACK_AB R3, R21, R6 ;  /* 0x000000061503723e */ /* 0x000fe200000010ff */
[----:B------:R-:W-:-:S02]  /*c3d0*/  FFMA.FTZ R9, R30, R13, R9 ;  /* 0x0000000d1e097223 */ /* 0x000fc40000010009 */
[----:B------:R-:W-:Y:S01]  /*c3e0*/  FFMA.FTZ R4, R4, R22, R11 ;  /* 0x0000001604047223 */ /* 0x000fe2000001000b */
[----:B------:R-:W-:Y:S02]  /*c3f0*/  F2FP.BF16.PACK_AB R6, R5, R20 ;  /* 0x000000140506723e */ /* 0x000fe400000010ff */
[----:B------:R-:W-:Y:S02]  /*c400*/  MOV R5, R3 ;  /* 0x0000000300057202 */ /* 0x000fe40000000f00 */
[----:B------:R-:W-:Y:S01]  /*c410*/  F2FP.BF16.PACK_AB R7, R4, R9 ;  /* 0x000000090407723e */ /* 0x000fe200000010ff */
[----:B------:R-:W-:Y:S02]  /*c420*/  IMAD.MOV.U32 R4, RZ, RZ, R2 ;  /* 0x000000ffff047224 */ /* 0x000fe400078e0002 */
.L_x_2112:
[----:B------:R-:W-:Y:S05]  /*c430*/  BSYNC B0 ;  /* 0x0000000000007941 */ /* 0x000fea0003800000 */
.L_x_2111:
[----:B-1----:R1:W5:Y:S01]  /*c440*/  LDG.E.128 R20, [R26.64+0x40] ;  /* 0x000040061a147981 */ /* 0x002362000c1e1d00 */
[----:B------:R-:W-:Y:S01]  /*c450*/  IADD3 R0, R18, 0x20, RZ ;  /* 0x0000002012007810 */ /* 0x000fe20007ffe0ff */
[----:B------:R-:W-:Y:S02]  /*c460*/  BSSY B0, `(.L_x_2113) ;  /* 0x0000057000007945 */ /* 0x000fe40003800000 */
[----:B-----5:R1:W-:Y:S01]  /*c470*/  STS.128 [R154+0x800], R4 ;  /* 0x000800049a007388 */ /* 0x0203e20000000c00 */
[----:B------:R-:W-:-:S13]  /*c480*/  ISETP.GE.AND P0, PT, R0, c[0x0][0x230], PT ;  /* 0x00008c0000007a0c */ /* 0x000fda0003f06270 */
[----:B------:R-:W-:Y:S05]  /*c490*/  @P0 BRA `(.L_x_2114) ;  /* 0x0000053000000947 */ /* 0x000fea0003800000 */
[-C--:B------:R-:W-:Y:S01]  /*c4a0*/  ISETP.GE.AND P0, PT, R0, R79.reuse, PT ;  /* 0x0000004f0000720c */ /* 0x080fe20003f06270 */
[----:B-1----:R-:W-:Y:S01]  /*c4b0*/  IMAD.MOV.U32 R4, RZ, RZ, RZ ;  /* 0x000000ffff047224 */ /* 0x002fe200078e00ff */
[----:B------:R-:W-:Y:S02]  /*c4c0*/  IADD3 R2, R82, 0x20, RZ ;  /* 0x0000002052027810 */ /* 0x000fe40007ffe0ff */
[----:B------:R-:W-:Y:S02]  /*c4d0*/  MOV R5, R79 ;  /* 0x0000004f00057202 */ /* 0x000fe40000000f00 */
[----:B------:R-:W-:-:S04]  /*c4e0*/  IADD3 R3, P1, R2, R17, RZ ;  /* 0x0000001102037210 */ /* 0x000fc80007f3e0ff */
[----:B------:R-:W-:-:S03]  /*c4f0*/  LEA.HI.X.SX32 R2, R2, R25, 0x1, P1 ;  /* 0x0000001902027211 */ /* 0x000fc600008f0eff */
[----:B------:R-:W-:-:S05]  /*c500*/  @P0 SHF.R.S32.HI R0, RZ, 0x1, R83 ;  /* 0x00000001ff000819 */ /* 0x000fca0000011453 */
[--C-:B------:R-:W-:Y:S02]  /*c510*/  @P0 IMAD.MOV R4, RZ, RZ, -R0.reuse ;  /* 0x000000ffff040224 */ /* 0x100fe400078e0a00 */
[----:B------:R-:W-:Y:S02]  /*c520*/  IMAD.MOV.U32 R12, RZ, RZ, RZ ;  /* 0x000000ffff0c7224 */ /* 0x000fe400078e00ff */
[----:B------:R-:W-:Y:S01]  /*c530*/  @P0 IMAD.MOV R5, RZ, RZ, -R0 ;  /* 0x000000ffff050224 */ /* 0x000fe200078e0a00 */
[----:B------:R-:W-:-:S04]  /*c540*/  IADD3 R7, P1, R4, R3, RZ ;  /* 0x0000000304077210 */ /* 0x000fc80007f3e0ff */
[----:B------:R-:W-:Y:S02]  /*c550*/  LEA.HI.X.SX32 R4, R4, R2, 0x1, P1 ;  /* 0x0000000204047211 */ /* 0x000fe400008f0eff */
[C---:B---3--:R-:W-:Y:S02]  /*c560*/  LEA R8, P1, R7.reuse, c[0x0][0x2b0], 0x1 ;  /* 0x0000ac0007087a11 */ /* 0x048fe400078208ff */
[----:B------:R-:W-:Y:S02]  /*c570*/  @P0 IADD3 R12, -R0, RZ, RZ ;  /* 0x000000ff000c0210 */ /* 0x000fe40007ffe1ff */
[----:B------:R-:W-:Y:S01]  /*c580*/  LEA.HI.X R9, R7, c[0x0][0x2b4], R4, 0x1, P1 ;  /* 0x0000ad0007097a11 */ /* 0x000fe200008f0c04 */
[----:B------:R-:W-:Y:S01]  /*c590*/  IMAD.WIDE R4, R5, 0x2, R26 ;  /* 0x0000000205047825 */ /* 0x000fe200078e021a */
[----:B------:R-:W-:-:S04]  /*c5a0*/  IADD3 R3, P1, R12, R3, RZ ;  /* 0x000000030c037210 */ /* 0x000fc80007f3e0ff */
[----:B------:R-:W3:Y:S01]  /*c5b0*/  LDG.E.128 R8, [R8.64] ;  /* 0x0000000608087981 */ /* 0x000ee2000c1e1d00 */
[----:B------:R-:W-:Y:S02]  /*c5c0*/  LEA.HI.X.SX32 R2, R12, R2, 0x1, P1 ;  /* 0x000000020c027211 */ /* 0x000fe400008f0eff */
[C---:B------:R-:W-:Y:S01]  /*c5d0*/  LEA R12, P1, R3.reuse, c[0x0][0x2a8], 0x1 ;  /* 0x0000aa00030c7a11 */ /* 0x040fe200078208ff */
[----:B------:R-:W5:Y:S03]  /*c5e0*/  LDG.E.128 R4, [R4.64+0x40] ;  /* 0x0000400604047981 */ /* 0x000f66000c1e1d00 */
[----:B------:R-:W-:-:S06]  /*c5f0*/  LEA.HI.X R13, R3, c[0x0][0x2ac], R2, 0x1, P1 ;  /* 0x0000ab00030d7a11 */ /* 0x000fcc00008f0c02 */
[----:B--2---:R-:W2:Y:S01]  /*c600*/  LDG.E.128 R12, [R12.64] ;  /* 0x000000060c0c7981 */ /* 0x004ea2000c1e1d00 */
        /* <DEDUP_REMOVED lines=11> */
[----:B------:R-:W-:Y:S01]  /*c6c0*/  SHF.L.U32 R8, R9, 0x10, RZ ;  /* 0x0000001009087819 */ /* 0x000fe200000006ff */
[----:B-----5:R-:W-:Y:S01]  /*c6d0*/  IMAD.U32 R33, R5, 0x10000, RZ ;  /* 0x0001000005217824 */ /* 0x020fe200078e00ff */
[----:B------:R-:W-:Y:S01]  /*c6e0*/  LOP3.LUT R31, R9, 0xffff0000, RZ, 0xc0, !PT ;  /* 0xffff0000091f7812 */ /* 0x000fe200078ec0ff */
[C---:B------:R-:W-:Y:S01]  /*c6f0*/  IMAD.U32 R9, R11.reuse, 0x10000, RZ ;  /* 0x000100000b097824 */ /* 0x040fe200078e00ff */
[----:B------:R-:W-:Y:S01]  /*c700*/  LOP3.LUT R11, R11, 0xffff0000, RZ, 0xc0, !PT ;  /* 0xffff00000b0b7812 */ /* 0x000fe200078ec0ff */
        /* <DEDUP_REMOVED lines=11> */
[C---:B------:R-:W-:Y:S01]  /*c7c0*/  LOP3.LUT R6, R7.reuse, 0xffff0000, RZ, 0xc0, !PT ;  /* 0xffff000007067812 */ /* 0x040fe200078ec0ff */
[----:B------:R-:W-:Y:S01]  /*c7d0*/  @!P0 FADD.FTZ R22, -R22, -RZ ;  /* 0x800000ff16168221 */ /* 0x000fe20000010100 */
[----:B------:R-:W-:Y:S01]  /*c7e0*/  SHF.L.U32 R4, R7, 0x10, RZ ;  /* 0x0000001007047819 */ /* 0x000fe200000006ff */
[----:B------:R-:W-:-:S02]  /*c7f0*/  @!P0 FADD.FTZ R31, -R31, -RZ ;  /* 0x800000ff1f1f8221 */ /* 0x000fc40000010100 */
[----:B------:R-:W-:Y:S02]  /*c800*/  @!P0 FADD.FTZ R30, -R30, -RZ ;  /* 0x800000ff1e1e8221 */ /* 0x000fe40000010100 */
        /* <DEDUP_REMOVED lines=28> */
.L_x_2114:
[----:B------:R-:W-:Y:S05]  /*c9d0*/  BSYNC B0 ;  /* 0x0000000000007941 */ /* 0x000fea0003800000 */
.L_x_2113:
[----:B-1----:R1:W5:Y:S01]  /*c9e0*/  LDG.E.128 R4, [R26.64+0x80] ;  /* 0x000080061a047981 */ /* 0x002362000c1e1d00 */
[----:B------:R-:W-:Y:S01]  /*c9f0*/  IADD3 R18, R18, 0x40, RZ ;  /* 0x0000004012127810 */ /* 0x000fe20007ffe0ff */
[----:B------:R-:W-:Y:S02]  /*ca00*/  BSSY B0, `(.L_x_2115) ;  /* 0x0000058000007945 */ /* 0x000fe40003800000 */
[----:B------:R1:W-:Y:S01]  /*ca10*/  STS.128 [R154+0x1800], R20 ;  /* 0x001800149a007388 */ /* 0x0003e20000000c00 */
[----:B------:R-:W-:-:S13]  /*ca20*/  ISETP.GE.AND P0, PT, R18, c[0x0][0x230], PT ;  /* 0x00008c0012007a0c */ /* 0x000fda0003f06270 */
[----:B------:R-:W-:Y:S05]  /*ca30*/  @P0 BRA `(.L_x_2116) ;  /* 0x0000054000000947 */ /* 0x000fea0003800000 */
[----:B------:R-:W-:Y:S01]  /*ca40*/  ISETP.GE.AND P0, PT, R18, R79, PT ;  /* 0x0000004f1200720c */ /* 0x000fe20003f06270 */
[----:B------:R-:W-:Y:S01]  /*ca50*/  IMAD.MOV.U32 R2, RZ, RZ, RZ ;  /* 0x000000ffff027224 */ /* 0x000fe200078e00ff */
[----:B------:R-:W-:-:S04]  /*ca60*/  IADD3 R82, R82, 0x40, RZ ;  /* 0x0000004052527810 */ /* 0x000fc80007ffe0ff */
[----:B------:R-:W-:-:S04]  /*ca70*/  IADD3 R17, P1, R82, R17, RZ ;  /* 0x0000001152117210 */ /* 0x000fc80007f3e0ff */
[----:B------:R-:W-:-:S03]  /*ca80*/  LEA.HI.X.SX32 R25, R82, R25, 0x1, P1 ;  /* 0x0000001952197211 */ /* 0x000fc600008f0eff */
[--C-:B------:R-:W-:Y:S02]  /*ca90*/  @P0 SHF.R.S32.HI R0, RZ, 0x1, R83.reuse ;  /* 0x00000001ff000819 */ /* 0x100fe40000011453 */
[----:B------:R-:W-:-:S03]  /*caa0*/  @P0 SHF.R.S32.HI R3, RZ, 0x1, R83 ;  /* 0x00000001ff030819 */ /* 0x000fc60000011453 */
[----:B------:R-:W-:Y:S02]  /*cab0*/  @P0 IMAD.MOV R2, RZ, RZ, -R0 ;  /* 0x000000ffff020224 */ /* 0x000fe400078e0a00 */
[----:B------:R-:W-:-:S03]  /*cac0*/  @P0 IMAD.MOV R79, RZ, RZ, -R3 ;  /* 0x000000ffff4f0224 */ /* 0x000fc600078e0a03 */
[C---:B------:R-:W-:Y:S01]  /*cad0*/  IADD3 R0, P1, R2.reuse, R17, RZ ;  /* 0x0000001102007210 */ /* 0x040fe20007f3e0ff */
[----:B---3--:R-:W-:Y:S01]  /*cae0*/  IMAD.WIDE R8, R79, 0x2, R26 ;  /* 0x000000024f087825 */ /* 0x008fe200078e021a */
[----:B------:R-:W-:Y:S02]  /*caf0*/  @P0 SHF.R.S32.HI R83, RZ, 0x1, R83 ;  /* 0x00000001ff530819 */ /* 0x000fe40000011453 */
[----:B------:R-:W-:Y:S02]  /*cb00*/  LEA.HI.X.SX32 R3, R2, R25, 0x1, P1 ;  /* 0x0000001902037211 */ /* 0x000fe400008f0eff */
[C---:B------:R-:W-:Y:S01]  /*cb10*/  LEA R12, P1, R0.reuse, c[0x0][0x2b0], 0x1 ;  /* 0x0000ac00000c7a11 */ /* 0x040fe200078208ff */
[----:B------:R-:W3:Y:S03]  /*cb20*/  LDG.E.128 R8, [R8.64+0x80] ;  /* 0x0000800608087981 */ /* 0x000ee6000c1e1d00 */
[----:B------:R-:W-:-:S02]  /*cb30*/  LEA.HI.X R13, R0, c[0x0][0x2b4], R3, 0x1, P1 ;  /* 0x0000ad00000d7a11 */ /* 0x000fc400008f0c03 */
[----:B------:R-:W-:Y:S01]  /*cb40*/  MOV R0, RZ ;  /* 0x000000ff00007202 */ /* 0x000fe20000000f00 */
[----:B------:R-:W-:-:S03]  /*cb50*/  @P0 IMAD.MOV R0, RZ, RZ, -R83 ;  /* 0x000000ffff000224 */ /* 0x000fc600078e0a53 */
[----:B--2---:R-:W2:Y:S02]  /*cb60*/  LDG.E.128 R12, [R12.64] ;  /* 0x000000060c0c7981 */ /* 0x004ea4000c1e1d00 */
[----:B------:R-:W-:-:S04]  /*cb70*/  IADD3 R17, P1, R0, R17, RZ ;  /* 0x0000001100117210 */ /* 0x000fc80007f3e0ff */
[----:B------:R-:W-:Y:S02]  /*cb80*/  LEA.HI.X.SX32 R0, R0, R25, 0x1, P1 ;  /* 0x0000001900007211 */ /* 0x000fe400008f0eff */
[----:B-1----:R-:W-:-:S04]  /*cb90*/  LEA R20, P1, R17, c[0x0][0x2a8], 0x1 ;  /* 0x0000aa0011147a11 */ /* 0x002fc800078208ff */
[----:B------:R-:W-:-:S06]  /*cba0*/  LEA.HI.X R21, R17, c[0x0][0x2ac], R0, 0x1, P1 ;  /* 0x0000ab0011157a11 */ /* 0x000fcc00008f0c00 */
[----:B----4-:R-:W4:Y:S01]  /*cbb0*/  LDG.E.128 R20, [R20.64] ;  /* 0x0000000614147981 */ /* 0x010f22000c1e1d00 */
[C---:B-----5:R-:W-:Y:S01]  /*cbc0*/  LOP3.LUT R0, R5.reuse, 0xffff0000, RZ, 0xc0, !PT ;  /* 0xffff000005007812 */ /* 0x060fe200078ec0ff */
[----:B------:R-:W-:Y:S01]  /*cbd0*/  IMAD.U32 R3, R4, 0x10000, RZ ;  /* 0x0001000004037824 */ /* 0x000fe200078e00ff */
[----:B------:R-:W-:Y:S01]  /*cbe0*/  SHF.L.U32 R18, R5, 0x10, RZ ;  /* 0x0000001005127819 */ /* 0x000fe200000006ff */
[----:B------:R-:W-:Y:S01]  /*cbf0*/  IMAD.U32 R17, R6, 0x10000, RZ ;  /* 0x0001000006117824 */ /* 0x000fe200078e00ff */
[----:B------:R-:W-:Y:S01]  /*cc00*/  LOP3.LUT R2, R4, 0xffff0000, RZ, 0xc0, !PT ;  /* 0xffff000004027812 */ /* 0x000fe200078ec0ff */
[C---:B------:R-:W-:Y:S01]  /*cc10*/  IMAD.U32 R24, R7.reuse, 0x10000, RZ ;  /* 0x0001000007187824 */ /* 0x040fe200078e00ff */
[----:B------:R-:W-:Y:S02]  /*cc20*/  LOP3.LUT R5, R6, 0xffff0000, RZ, 0xc0, !PT ;  /* 0xffff000006057812 */ /* 0x000fe400078ec0ff */
[----:B------:R-:W-:Y:S01]  /*cc30*/  LOP3.LUT R4, R7, 0xffff0000, RZ, 0xc0, !PT ;  /* 0xffff000007047812 */ /* 0x000fe200078ec0ff */
[C---:B---3--:R-:W-:Y:S01]  /*cc40*/  IMAD.U32 R6, R9.reuse, 0x10000, RZ ;  /* 0x0001000009067824 */ /* 0x048fe200078e00ff */
[----:B------:R-:W-:Y:S01]  /*cc50*/  LOP3.LUT R26, R9, 0xffff0000, RZ, 0xc0, !PT ;  /* 0xffff0000091a7812 */ /* 0x000fe200078ec0ff */
[----:B------:R-:W-:Y:S01]  /*cc60*/  IMAD.U32 R25, R10, 0x10000, RZ ;  /* 0x000100000a197824 */ /* 0x000fe200078e00ff */
[----:B------:R-:W-:-:S02]  /*cc70*/  SHF.L.U32 R19, R8, 0x10, RZ ;  /* 0x0000001008137819 */ /* 0x000fc400000006ff */
[----:B------:R-:W-:Y:S02]  /*cc80*/  LOP3.LUT R7, R8, 0xffff0000, RZ, 0xc0, !PT ;  /* 0xffff000008077812 */ /* 0x000fe400078ec0ff */
[----:B------:R-:W-:Y:S02]  /*cc90*/  LOP3.LUT R9, R10, 0xffff0000, RZ, 0xc0, !PT ;  /* 0xffff00000a097812 */ /* 0x000fe400078ec0ff */
[C---:B------:R-:W-:Y:S01]  /*cca0*/  SHF.L.U32 R8, R11.reuse, 0x10, RZ ;  /* 0x000000100b087819 */ /* 0x040fe200000006ff */
[C---:B--2---:R-:W-:Y:S01]  /*ccb0*/  IMAD.U32 R28, R12.reuse, 0x10000, RZ ;  /* 0x000100000c1c7824 */ /* 0x044fe200078e00ff */
[----:B------:R-:W-:Y:S01]  /*ccc0*/  LOP3.LUT R27, R11, 0xffff0000, RZ, 0xc0, !PT ;  /* 0xffff00000b1b7812 */ /* 0x000fe200078ec0ff */
[C---:B------:R-:W-:Y:S01]  /*ccd0*/  IMAD.U32 R11, R13.reuse, 0x10000, RZ ;  /* 0x000100000d0b7824 */ /* 0x040fe200078e00ff */
[----:B------:R-:W-:Y:S01]  /*cce0*/  LOP3.LUT R10, R12, 0xffff0000, RZ, 0xc0, !PT ;  /* 0xffff00000c0a7812 */ /* 0x000fe200078ec0ff */
[----:B------:R-:W-:Y:S01]  /*ccf0*/  @!P0 FADD.FTZ R28, -R28, -RZ ;  /* 0x800000ff1c1c8221 */ /* 0x000fe20000010100 */
[----:B------:R-:W-:Y:S01]  /*cd00*/  LOP3.LUT R29, R13, 0xffff0000, RZ, 0xc0, !PT ;  /* 0xffff00000d1d7812 */ /* 0x000fe200078ec0ff */
[----:B------:R-:W-:Y:S01]  /*cd10*/  IMAD.U32 R13, R15, 0x10000, RZ ;  /* 0x000100000f0d7824 */ /* 0x000fe200078e00ff */
[C---:B------:R-:W-:Y:S01]  /*cd20*/  SHF.L.U32 R30, R14.reuse, 0x10, RZ ;  /* 0x000000100e1e7819 */ /* 0x040fe200000006ff */
[----:B------:R-:W-:Y:S01]  /*cd30*/  @!P0 FADD.FTZ R11, -R11, -RZ ;  /* 0x800000ff0b0b8221 */ /* 0x000fe20000010100 */
[----:B------:R-:W-:Y:S01]  /*cd40*/  LOP3.LUT R12, R14, 0xffff0000, RZ, 0xc0, !PT ;  /* 0xffff00000e0c7812 */ /* 0x000fe200078ec0ff */
[----:B------:R-:W-:Y:S01]  /*cd50*/  @!P0 FADD.FTZ R13, -R13, -RZ ;  /* 0x800000ff0d0d8221 */ /* 0x000fe20000010100 */
[----:B------:R-:W-:Y:S01]  /*cd60*/  LOP3.LUT R14, R15, 0xffff0000, RZ, 0xc0, !PT ;  /* 0xffff00000f0e7812 */ /* 0x000fe200078ec0ff */
[----:B------:R-:W-:-:S02]  /*cd70*/  @!P0 FADD.FTZ R10, -R10, -RZ ;  /* 0x800000ff0a0a8221 */ /* 0x000fc40000010100 */
[----:B------:R-:W-:Y:S02]  /*cd80*/  @!P0 FADD.FTZ R12, -R12, -RZ ;  /* 0x800000ff0c0c8221 */ /* 0x000fe40000010100 */
[----:B------:R-:W-:Y:S02]  /*cd90*/  @!P0 FADD.FTZ R14, -R14, -RZ ;  /* 0x800000ff0e0e8221 */ /* 0x000fe40000010100 */
[----:B------:R-:W-:Y:S02]  /*cda0*/  @!P0 FADD.FTZ R29, -R29, -RZ ;  /* 0x800000ff1d1d8221 */ /* 0x000fe40000010100 */
[----:B------:R-:W-:Y:S02]  /*cdb0*/  @!P0 FADD.FTZ R30, -R30, -RZ ;  /* 0x800000ff1e1e8221 */ /* 0x000fe40000010100 */
[----:B------:R-:W-:Y:S02]  /*cdc0*/  FMUL.FTZ R12, R9, R12 ;  /* 0x0000000c090c7220 */ /* 0x000fe40000410000 */
[----:B------:R-:W-:Y:S01]  /*cdd0*/  FMUL.FTZ R13, R8, R13 ;  /* 0x0000000d080d7220 */ /* 0x000fe20000410000 */
[----:B----4-:R-:W-:Y:S01]  /*cde0*/  LOP3.LUT R8, R20, 0xffff0000, RZ, 0xc0, !PT ;  /* 0xffff000014087812 */ /* 0x010fe200078ec0ff */
        /* <DEDUP_REMOVED lines=16> */
[----:B------:R-:W-:-:S02]  /*cef0*/  FFMA.FTZ R2, R2, R8, R7 ;  /* 0x0000000802027223 */ /* 0x000fc40000010007 */
[----:B------:R-:W-:Y:S02]  /*cf00*/  FFMA.FTZ R15, R17, R15, R30 ;  /* 0x0000000f110f7223 */ /* 0x000fe4000001001e */
[----:B------:R-:W-:Y:S02]  /*cf10*/  FFMA.FTZ R10, R24, R10, R13 ;  /* 0x0000000a180a7223 */ /* 0x000fe4000001000d */
[----:B------:R-:W-:Y:S01]  /*cf20*/  FFMA.FTZ R27, R4, R22, R27 ;  /* 0x00000016041b7223 */ /* 0x000fe2000001001b */
[----:B------:R-:W-:Y:S01]  /*cf30*/  F2FP.BF16.PACK_AB R4, R2, R3 ;  /* 0x000000030204723e */ /* 0x000fe200000010ff */
[----:B------:R-:W-:Y:S01]  /*cf40*/  FFMA.FTZ R12, R5, R14, R12 ;  /* 0x0000000e050c7223 */ /* 0x000fe2000001000c */
[----:B------:R-:W-:Y:S02]  /*cf50*/  F2FP.BF16.PACK_AB R5, R29, R6 ;  /* 0x000000061d05723e */ /* 0x000fe400000010ff */
[----:B------:R-:W-:Y:S02]  /*cf60*/  F2FP.BF16.PACK_AB R7, R27, R10 ;  /* 0x0000000a1b07723e */ /* 0x000fe400000010ff */
[----:B------:R-:W-:-:S02]  /*cf70*/  F2FP.BF16.PACK_AB R6, R12, R15 ;  /* 0x0000000f0c06723e */ /* 0x000fc400000010ff */
.L_x_2116:
[----:B------:R-:W-:Y:S05]  /*cf80*/  BSYNC B0 ;  /* 0x0000000000007941 */ /* 0x000fea0003800000 */
.L_x_2115:
[----:B-----5:R1:W-:Y:S01]  /*cf90*/  STS.128 [R154+0x2800], R4 ;  /* 0x002800049a007388 */ /* 0x0203e20000000c00 */
[----:B------:R-:W-:Y:S05]  /*cfa0*/  BRA `(.L_x_2096) ;  /* 0x0000013000007947 */ /* 0x000fea0003800000 */
.L_x_2086:
[----:B------:R-:W-:Y:S01]  /*cfb0*/  IMAD.IADD R3, R150, 0x1, -R67 ;  /* 0x0000000196037824 */ /* 0x000fe200078e0a43 */
[----:B------:R-:W-:-:S04]  /*cfc0*/  IADD3 R16, R148, 0x20, RZ ;  /* 0x0000002094107810 */ /* 0x000fc80007ffe0ff */
[-C--:B------:R-:W-:Y:S02]  /*cfd0*/  ISETP.GE.AND P3, PT, R16, R3.reuse, PT ;  /* 0x000000031000720c */ /* 0x080fe40003f66270 */
[----:B------:R-:W-:-:S11]  /*cfe0*/  ISETP.GE.AND P4, PT, R148, R3, PT ;  /* 0x000000039400720c */ /* 0x000fd60003f86270 */
[C---:B------:R-:W-:Y:S02]  /*cff0*/  @!P3 IADD3 R3, P0, R156.reuse, UR4, RZ ;  /* 0x000000049c03bc10 */ /* 0x040fe4000ff1e0ff */
[C---:B----4-:R-:W-:Y:S02]  /*d000*/  @!P4 LEA R4, P1, R156.reuse, c[0x0][0x160], 0x1 ;  /* 0x000058009c04ca11 */ /* 0x050fe400078208ff */
[----:B------:R-:W-:Y:S02]  /*d010*/  @!P3 IADD3.X R0, R75, UR5, RZ, P0, !PT ;  /* 0x000000054b00bc10 */ /* 0x000fe400087fe4ff */
[C---:B------:R-:W-:Y:S02]  /*d020*/  @!P3 LEA R2, P0, R3.reuse, c[0x0][0x160], 0x1 ;  /* 0x000058000302ba11 */ /* 0x040fe400078008ff */
[----:B------:R-:W-:Y:S02]  /*d030*/  @!P4 LEA.HI.X R5, R156, c[0x0][0x164], R75, 0x1, P1 ;  /* 0x000059009c05ca11 */ /* 0x000fe400008f0c4b */
[----:B------:R-:W-:-:S03]  /*d040*/  @!P3 LEA.HI.X R3, R3, c[0x0][0x164], R0, 0x1, P0 ;  /* 0x000059000303ba11 */ /* 0x000fc600000f0c00 */
[----:B------:R-:W-:Y:S01]  /*d050*/  @!PT LDS RZ, [RZ] ;  /* 0x00000000fffff984 */ /* 0x000fe20000000800 */
[----:B------:R-:W-:Y:S01]  /*d060*/  @!PT LDS RZ, [RZ] ;  /* 0x00000000fffff984 */ /* 0x000fe20000000800 */
[----:B------:R-:W-:Y:S01]  /*d070*/  @!PT LDS RZ, [RZ] ;  /* 0x00000000fffff984 */ /* 0x000fe20000000800 */
[----:B------:R1:W-:Y:S04]  /*d080*/  @!P4 LDGSTS.E.BYPASS.LTC128B.128 [R154], [R4.64] ;  /* 0x00000000049acfae */ /* 0x0003e8000b901d46 */
[----:B------:R1:W-:Y:S04]  /*d090*/  @!P4 LDGSTS.E.BYPASS.LTC128B.128 [R154+0x1000], [R4.64+0x40] ;  /* 0x01000040049acfae */ /* 0x0003e8000b901d46 */
[----:B------:R1:W-:Y:S04]  /*d0a0*/  @!P4 LDGSTS.E.BYPASS.LTC128B.128 [R154+0x2000], [R4.64+0x80] ;  /* 0x02000080049acfae */ /* 0x0003e8000b901d46 */
[----:B------:R1:W-:Y:S04]  /*d0b0*/  @!P3 LDGSTS.E.BYPASS.LTC128B.128 [R154+0x800], [R2.64] ;  /* 0x00800000029abfae */ /* 0x0003e8000b901d46 */
[----:B------:R1:W-:Y:S04]  /*d0c0*/  @!P3 LDGSTS.E.BYPASS.LTC128B.128 [R154+0x1800], [R2.64+0x40] ;  /* 0x01800040029abfae */ /* 0x0003e8000b901d46 */
[----:B------:R1:W-:Y:S02]  /*d0d0*/  @!P3 LDGSTS.E.BYPASS.LTC128B.128 [R154+0x2800], [R2.64+0x80] ;  /* 0x02800080029abfae */ /* 0x0003e4000b901d46 */
.L_x_2096:
[----:B------:R-:W-:Y:S05]  /*d0e0*/  BSYNC B2 ;  /* 0x0000000000027941 */ /* 0x000fea0003800000 */
.L_x_2085:
[----:B------:R-:W-:Y:S02]  /*d0f0*/  IADD3 R160, R55, -0x1, RZ ;  /* 0xffffffff37a07810 */ /* 0x000fe40007ffe0ff */
[----:B------:R-:W-:-:S02]  /*d100*/  LEA R156, P0, R164, c[0x0][0x168], 0x1 ;  /* 0x00005a00a49c7a11 */ /* 0x000fc400078008ff */
[----:B-1--4-:R-:W-:Y:S01]  /*d110*/  IADD3 R4, R148, 0x40, RZ ;  /* 0x0000004094047810 */ /* 0x012fe20007ffe0ff */
[----:B------:R-:W-:Y:S01]  /*d120*/  IMAD.SHL.U32 R0, R160, 0x80, RZ ;  /* 0x00000080a0007824 */ /* 0x000fe200078e00ff */
[----:B------:R-:W-:Y:S02]  /*d130*/  LEA.HI.X R155, R164, c[0x0][0x16c], R60, 0x1, P0 ;  /* 0x00005b00a49b7a11 */ /* 0x000fe400000f0c3c */
[----:B------:R-:W-:Y:S01]  /*d140*/  LOP3.LUT R2, R74, 0x7fffffe, RZ, 0xc0, !PT ;  /* 0x07fffffe4a027812 */ /* 0x000fe200078ec0ff */
[----:B------:R-:W-:Y:S01]  /*d150*/  IMAD.IADD R5, R63, 0x1, -R0 ;  /* 0x000000013f057824 */ /* 0x000fe200078e0a00 */
[----:B------:R-:W-:Y:S02]  /*d160*/  SHF.R.S32.HI R6, RZ, 0x1f, R71 ;  /* 0x0000001fff067819 */ /* 0x000fe40000011447 */
[----:B------:R-:W-:Y:S01]  /*d170*/  LOP3.LUT R73, R73, 0xfffffff8, RZ, 0xc0, !PT ;  /* 0xfffffff849497812 */ /* 0x000fe200078ec0ff */
[----:B------:R-:W-:Y:S01]  /*d180*/  IMAD.IADD R2, R71, 0x1, -R2 ;  /* 0x0000000147027824 */ /* 0x000fe200078e0a02 */
[----:B------:R-:W-:-:S02]  /*d190*/  ISETP.GE.AND P5, PT, R148, R5, PT ;  /* 0x000000059400720c */ /* 0x000fc40003fa6270 */
[-C--:B------:R-:W-:Y:S02]  /*d1a0*/  ISETP.GE.AND P1, PT, R16, R5.reuse, PT ;  /* 0x000000051000720c */ /* 0x080fe40003f26270 */
[----:B------:R-:W-:Y:S02]  /*d1b0*/  ISETP.GE.AND P0, PT, R4, R5, PT ;  /* 0x000000050400720c */ /* 0x000fe40003f06270 */
[----:B------:R-:W-:Y:S01]  /*d1c0*/  LEA.HI R71, R6, R71, RZ, 0x3 ;  /* 0x0000004706477211 */ /* 0x000fe200078f18ff */
[----:B------:R-:W-:Y:S01]  /*d1d0*/  IMAD.IADD R6, R64, 0x1, -R73 ;  /* 0x0000000140067824 */ /* 0x000fe200078e0a49 */
[----:B---3--:R-:W-:Y:S02]  /*d1e0*/  SHF.R.S32.HI R9, RZ, 0x4, R72 ;  /* 0x00000004ff097819 */ /* 0x008fe40000011448 */
[----:B------:R-:W-:Y:S01]  /*d1f0*/  ISETP.GE.AND P4, PT, R16, R5, PT ;  /* 0x000000051000720c */ /* 0x000fe20003f86270 */
[----:B------:R-:W-:Y:S01]  /*d200*/  IMAD.SHL.U32 R49, R71, 0x20, RZ ;  /* 0x0000002047317824 */ /* 0x000fe200078e00ff */
[----:B------:R-:W-:Y:S01]  /*d210*/  LEA.HI R48, R72, R9, RZ, 0x1 ;  /* 0x0000000948307211 */ /* 0x000fe200078f08ff */
[----:B------:R-:W-:Y:S01]  /*d220*/  @!P5 IMAD.MOV.U32 R157, RZ, RZ, R155 ;  /* 0x000000ffff9dd224 */ /* 0x000fe200078e009b */
[----:B------:R-:W-:-:S02]  /*d230*/  LEA.HI R3, R6, R6, RZ, 0x1 ;  /* 0x0000000606037211 */ /* 0x000fc400078f08ff */
[C---:B------:R-:W-:Y:S01]  /*d240*/  @!P1 LEA R10, P3, R62.reuse, R156, 0x1 ;  /* 0x0000009c3e0a9211 */ /* 0x040fe200078608ff */
[----:B------:R-:W-:Y:S01]  /*d250*/  @!P0 IMAD.MOV.U32 R7, RZ, RZ, c[0x0][0x198] ;  /* 0x00006600ff078624 */ /* 0x000fe200078e00ff */
[----:B------:R-:W-:Y:S01]  /*d260*/  @!PT LDS RZ, [RZ] ;  /* 0x00000000fffff984 */ /* 0x000fe20000000800 */
[----:B------:R-:W-:Y:S01]  /*d270*/  @!PT LDS RZ, [RZ] ;  /* 0x00000000fffff984 */ /* 0x000fe20000000800 */
[----:B------:R-:W-:Y:S01]  /*d280*/  @!PT LDS RZ, [RZ] ;  /* 0x00000000fffff984 */ /* 0x000fe20000000800 */
[----:B------:R1:W-:Y:S01]  /*d290*/  @!P5 LDGSTS.E.BYPASS.LTC128B.128 [R154+0x3000], [R156.64] ;  /* 0x030000009c9adfae */ /* 0x0003e2000b901d46 */
[----:B------:R-:W-:Y:S01]  /*d2a0*/  @!P0 IMAD.MOV.U32 R8, RZ, RZ, c[0x0][0x19c] ;  /* 0x00006700ff088624 */ /* 0x000fe200078e00ff */
[----:B------:R-:W-:Y:S02]  /*d2b0*/  @!P1 LEA.HI.X R11, R62, R155, R61, 0x1, P3 ;  /* 0x0000009b3e0b9211 */ /* 0x000fe400018f0c3d */
[----:B------:R1:W-:Y:S01]  /*d2c0*/  @!P5 LDGSTS.E.BYPASS.LTC128B.128 [R154+0x5000], [R156.64+0x40] ;  /* 0x050000409c9adfae */ /* 0x0003e2000b901d46 */
[----:B------:R-:W-:Y:S02]  /*d2d0*/  LOP3.LUT R48, R48, 0xfffffffe, RZ, 0xc0, !PT ;  /* 0xfffffffe30307812 */ /* 0x000fe400078ec0ff */
[-C--:B------:R-:W-:Y:S01]  /*d2e0*/  ISETP.GE.AND P3, PT, R4, R5.reuse, PT ;  /* 0x000000050400720c */ /* 0x080fe20003f66270 */
[----:B------:R1:W-:Y:S01]  /*d2f0*/  @!P5 LDGSTS.E.BYPASS.LTC128B.128 [R154+0x7000], [R156.64+0x80] ;  /* 0x070000809c9adfae */ /* 0x0003e2000b901d46 */
[C---:B------:R-:W-:Y:S01]  /*d300*/  ISETP.GE.AND P5, PT, R148.reuse, R5, PT ;  /* 0x000000059400720c */ /* 0x040fe20003fa6270 */
[----:B------:R-:W-:Y:S01]  /*d310*/  IMAD.IADD R48, R9, 0x1, -R48 ;  /* 0x0000000109307824 */ /* 0x000fe200078e0a30 */
[----:B------:R-:W-:Y:S01]  /*d320*/  IADD3 R148, R148, 0x60, RZ ;  /* 0x0000006094947810 */ /* 0x000fe20007ffe0ff */
[----:B------:R3:W-:Y:S01]  /*d330*/  @!P1 LDGSTS.E.BYPASS.LTC128B.128 [R154+0x3800], [R10.64] ;  /* 0x038000000a9a9fae */ /* 0x0007e2000b901d46 */
[----:B------:R-:W-:-:S02]  /*d340*/  LOP3.LUT R49, R49, 0xffffff00, RZ, 0xc0, !PT ;  /* 0xffffff0031317812 */ /* 0x000fc400078ec0ff */
[----:B------:R-:W-:Y:S01]  /*d350*/  ISETP.GE.AND P6, PT, R148, R5, PT ;  /* 0x000000059400720c */ /* 0x000fe20003fc6270 */
[----:B------:R3:W-:Y:S04]  /*d360*/  @!P1 LDGSTS.E.BYPASS.LTC128B.128 [R154+0x5800], [R10.64+0x40] ;  /* 0x058000400a9a9fae */ /* 0x0007e8000b901d46 */
[----:B------:R3:W-:Y:S01]  /*d370*/  @!P1 LDGSTS.E.BYPASS.LTC128B.128 [R154+0x7800], [R10.64+0x80] ;  /* 0x078000800a9a9fae */ /* 0x0007e2000b901d46 */
[----:B------:R-:W-:-:S04]  /*d380*/  @!P0 LEA R12, P1, R7, R156, 0x7 ;  /* 0x0000009c070c8211 */ /* 0x000fc800078238ff */
[----:B------:R-:W-:Y:S01]  /*d390*/  @!P0 LEA.HI.X R13, R7, R155, R8, 0x7, P1 ;  /* 0x0000009b070d8211 */ /* 0x000fe200008f3c08 */
[----:B------:R-:W-:Y:S01]  /*d3a0*/  IMAD.SHL.U32 R7, R70, 0x40, RZ ;  /* 0x0000004046077824 */ /* 0x000fe200078e00ff */
[----:B------:R-:W-:Y:S01]  /*d3b0*/  ISETP.GE.AND P1, PT, R148, R5, PT ;  /* 0x000000059400720c */ /* 0x000fe20003f26270 */
[----:B------:R-:W-:Y:S02]  /*d3c0*/  @!P6 IMAD.MOV.U32 R8, RZ, RZ, c[0x0][0x198] ;  /* 0x00006600ff08e624 */ /* 0x000fe400078e00ff */
[----:B------:R-:W-:Y:S01]  /*d3d0*/  @!P6 IMAD.MOV.U32 R5, RZ, RZ, c[0x0][0x19c] ;  /* 0x00006700ff05e624 */ /* 0x000fe200078e00ff */
[----:B------:R4:W-:Y:S01]  /*d3e0*/  @!P0 LDGSTS.E.BYPASS.LTC128B.128 [R154+0x4000], [R12.64] ;  /* 0x040000000c9a8fae */ /* 0x0009e2000b901d46 */
[----:B------:R-:W-:Y:S02]  /*d3f0*/  LOP3.LUT R7, R7, 0xc0, RZ, 0xc0, !PT ;  /* 0x000000c007077812 */ /* 0x000fe400078ec0ff */
[----:B------:R-:W-:Y:S01]  /*d400*/  @!P6 IMAD R5, R5, 0xc0, RZ ;  /* 0x000000c00505e824 */ /* 0x000fe200078e02ff */
[----:B------:R4:W-:Y:S01]  /*d410*/  @!P0 LDGSTS.E.BYPASS.LTC128B.128 [R154+0x6000], [R12.64+0x40] ;  /* 0x060000400c9a8fae */ /* 0x0009e2000b901d46 */
[----:B-1----:R-:W-:-:S03]  /*d420*/  @!P6 IMAD.MOV.U32 R157, RZ, RZ, R155 ;  /* 0x000000ffff9de224 */ /* 0x002fc600078e009b */
[----:B------:R4:W-:Y:S01]  /*d430*/  @!P0 LDGSTS.E.BYPASS.LTC128B.128 [R154+0x8000], [R12.64+0x80] ;  /* 0x080000800c9a8fae */ /* 0x0009e2000b901d46 */
[----:B------:R-:W-:Y:S01]  /*d440*/  @!P6 IMAD.WIDE.U32 R8, R8, 0xc0, R156 ;  /* 0x000000c00808e825 */ /* 0x000fe200078e009c */
[----:B------:R-:W-:-:S03]  /*d450*/  LEA R158, P0, R162, c[0x0][0x170], 0x1 ;  /* 0x00005c00a29e7a11 */ /* 0x000fc600078008ff */
[----:B------:R-:W-:Y:S01]  /*d460*/  @!P1 IMAD.MOV.U32 R14, RZ, RZ, c[0x0][0x1a0] ;  /* 0x00006800ff0e9624 */ /* 0x000fe200078e00ff */
[----:B------:R-:W-:Y:S02]  /*d470*/  LEA.HI.X R159, R162, c[0x0][0x174], R54, 0x1, P0 ;  /* 0x00005d00a29f7a11 */ /* 0x000fe400000f0c36 */
[----:B---3--:R-:W-:Y:S01]  /*d480*/  LOP3.LUT R11, R3, 0x7fffffe, RZ, 0xc0, !PT ;  /* 0x07fffffe030b7812 */ /* 0x008fe200078ec0ff */
[----:B------:R-:W-:Y:S01]  /*d490*/  @!P6 IMAD.MOV.U32 R10, RZ, RZ, R8 ;  /* 0x000000ffff0ae224 */ /* 0x000fe200078e0008 */
[----:B------:R-:W-:Y:S01]  /*d4a0*/  SHF.R.S32.HI R3, RZ, 0x1, R3 ;  /* 0x00000001ff037819 */ /* 0x000fe20000011403 */
[----:B------:R-:W-:Y:S01]  /*d4b0*/  @!P1 IMAD.WIDE.U32 R14, R14, 0xc0, R158 ;  /* 0x000000c00e0e9825 */ /* 0x000fe200078e009e */
[----:B------:R-:W-:-:S03]  /*d4c0*/  @!P4 LEA R4, P0, R69, R158, 0x1 ;  /* 0x0000009e4504c211 */ /* 0x000fc600078008ff */
[----:B------:R-:W-:Y:S02]  /*d4d0*/  IMAD.IADD R11, R6, 0x1, -R11 ;  /* 0x00000001060b7824 */ /* 0x000fe400078e0a0b */
[----:B------:R-:W-:Y:S02]  /*d4e0*/  IMAD.SHL.U32 R8, R3, 0x40, RZ ;  /* 0x0000004003087824 */ /* 0x000fe400078e00ff */
[----:B------:R-:W-:Y:S02]  /*d4f0*/  IMAD R148, R48, 0x8, R11 ;  /* 0x0000000830947824 */ /* 0x000fe400078e020b */
[----:B------:R-:W-:Y:S01]  /*d500*/  @!P6 IMAD.IADD R11, R9, 0x1, R5 ;  /* 0x00000001090be824 */ /* 0x000fe200078e0205 */
[----:B------:R-:W-:Y:S01]  /*d510*/  LOP3.LUT R8, R8, 0xc0, RZ, 0xc0, !PT ;  /* 0x000000c008087812 */ /* 0x000fe200078ec0ff */
[----:B------:R-:W-:Y:S01]  /*d520*/  IMAD.SHL.U32 R48, R48, 0x8, RZ ;  /* 0x0000000830307824 */ /* 0x000fe200078e00ff */
[----:B------:R-:W-:Y:S01]  /*d530*/  @!P4 LEA.HI.X R5, R69, R159, R66, 0x1, P0 ;  /* 0x0000009f4505c211 */ /* 0x000fe200000f0c42 */
[----:B------:R-:W-:Y:S01]  /*d540*/  IMAD.SHL.U32 R9, R68, 0x8, RZ ;  /* 0x0000000844097824 */ /* 0x000fe200078e00ff */
[----:B------:R1:W-:Y:S01]  /*d550*/  @!P6 LDGSTS.E.BYPASS.LTC128B.128 [R154+0x4800], [R10.64] ;  /* 0x048000000a9aefae */ /* 0x0003e2000b901d46 */
[----:B------:R-:W-:Y:S01]  /*d560*/  @!P3 IMAD.MOV.U32 R6, RZ, RZ, c[0x0][0x1a0] ;  /* 0x00006800ff06b624 */ /* 0x000fe200078e00ff */
[----:B------:R-:W-:Y:S01]  /*d570*/  LOP3.LUT R48, R7, 0x8, R48, 0xf8, !PT ;  /* 0x0000000807307812 */ /* 0x000fe200078ef830 */
[----:B----4-:R-:W-:Y:S01]  /*d580*/  @!P1 IMAD.MOV.U32 R12, RZ, RZ, c[0x0][0x1a4] ;  /* 0x00006900ff0c9624 */ /* 0x010fe200078e00ff */
[----:B------:R1:W-:Y:S01]  /*d590*/  @!P6 LDGSTS.E.BYPASS.LTC128B.128 [R154+0x6800], [R10.64+0x40] ;  /* 0x068000400a9aefae */ /* 0x0003e2000b901d46 */
[----:B------:R-:W-:-:S02]  /*d5a0*/  SHF.R.U32.HI R7, RZ, 0x3, R7 ;  /* 0x00000003ff077819 */ /* 0x000fc40000011607 */
[----:B------:R-:W-:Y:S01]  /*d5b0*/  LOP3.LUT R9, R8, 0x8, R9, 0xf8, !PT ;  /* 0x0000000808097812 */ /* 0x000fe200078ef809 */
[----:B------:R1:W-:Y:S01]  /*d5c0*/  @!P6 LDGSTS.E.BYPASS.LTC128B.128 [R154+0x8800], [R10.64+0x80] ;  /* 0x088000800a9aefae */ /* 0x0003e2000b901d46 */
[----:B------:R-:W-:Y:S01]  /*d5d0*/  LOP3.LUT R48, R48, R7, RZ, 0x3c, !PT ;  /* 0x0000000730307212 */ /* 0x000fe200078e3cff */
[----:B------:R-:W-:Y:S01]  /*d5e0*/  @!P1 IMAD R12, R12, 0xc0, RZ ;  /* 0x000000c00c0c9824 */ /* 0x000fe200078e02ff */
[----:B------:R-:W-:Y:S01]  /*d5f0*/  SHF.R.S32.HI R7, RZ, 0x1f, R64 ;  /* 0x0000001fff077819 */ /* 0x000fe20000011440 */
[----:B------:R-:W0:Y:S01]  /*d600*/  LDGDEPBAR ;  /* 0x00000000000079af */ /* 0x000e220000000000 */
[----:B------:R-:W-:Y:S01]  /*d610*/  SHF.R.U32.HI R8, RZ, 0x3, R8 ;  /* 0x00000003ff087819 */ /* 0x000fe20000011608 */
[----:B------:R-:W-:Y:S01]  /*d620*/  @!P1 IMAD.IADD R13, R15, 0x1, R12 ;  /* 0x000000010f0d9824 */ /* 0x000fe200078e020c */
[----:B------:R-:W-:Y:S01]  /*d630*/  LEA.HI R50, R7, R64, RZ, 0x5 ;  /* 0x0000004007327211 */ /* 0x000fe200078f28ff */
[----:B------:R-:W-:Y:S01]  /*d640*/  @!P3 IMAD.MOV.U32 R7, RZ, RZ, c[0x0][0x1a4] ;  /* 0x00006900ff07b624 */ /* 0x000fe200078e00ff */
[----:B------:R-:W-:Y:S01]  /*d650*/  LOP3.LUT R9, R9, R8, RZ, 0x3c, !PT ;  /* 0x0000000809097212 */ /* 0x000fe200078e3cff */
[----:B------:R-:W-:Y:S01]  /*d660*/  @!P1 IMAD.MOV.U32 R12, RZ, RZ, R14 ;  /* 0x000000ffff0c9224 */ /* 0x000fe200078e000e */
[----:B------:R-:W-:-:S03]  /*d670*/  SHF.R.S32.HI R50, RZ, 0x5, R50 ;  /* 0x00000005ff327819 */ /* 0x000fc60000011432 */
[----:B------:R-:W-:Y:S02]  /*d680*/  IMAD.U32 R148, R148, 0x20, R9 ;  /* 0x0000002094947824 */ /* 0x000fe400078e0009 */
[----:B------:R-:W-:Y:S02]  /*d690*/  IMAD R149, R50, 0x200, R49 ;  /* 0x0000020032957824 */ /* 0x000fe400078e0231 */
[----:B------:R-:W-:Y:S02]  /*d6a0*/  IMAD.SHL.U32 R148, R148, 0x2, RZ ;  /* 0x0000000294947824 */ /* 0x000fe400078e00ff */
[----:B------:R-:W-:Y:S02]  /*d6b0*/  IMAD R149, R2, 0x20, R149 ;  /* 0x0000002002957824 */ /* 0x000fe400078e0295 */
[----:B------:R-:W-:Y:S02]  /*d6c0*/  IMAD R50, R50, 0x10, R67 ;  /* 0x0000001032327824 */ /* 0x000fe400078e0243 */
[----:B------:R-:W-:Y:S01]  /*d6d0*/  IMAD.IADD R149, R48, 0x1, R149 ;  /* 0x0000000130957824 */ /* 0x000fe200078e0295 */
[----:B-1----:R-:W-:Y:S01]  /*d6e0*/  @!P3 LEA R10, P0, R6, R158, 0x7 ;  /* 0x0000009e060ab211 */ /* 0x002fe200078038ff */
[----:B------:R-:W-:-:S04]  /*d6f0*/  DEPBAR.LE SB0, 0x0 ;  /* 0x000080000000791a */ /* 0x000fc80000000000 */
[----:B------:R-:W-:Y:S01]  /*d700*/  BAR.SYNC.DEFER_BLOCKING 0x0 ;  /* 0x0000000000007b1d */ /* 0x000fe20000010000 */
[----:B------:R-:W-:Y:S01]  /*d710*/  @!P3 LEA.HI.X R11, R6, R159, R7, 0x7, P0 ;  /* 0x0000009f060bb211 */ /* 0x000fe200000f3c07 */
[----:B------:R-:W-:Y:S01]  /*d720*/  IMAD.SHL.U32 R149, R149, 0x2, RZ ;  /* 0x0000000295957824 */ /* 0x000fe200078e00ff */
[----:B------:R-:W-:Y:S01]  /*d730*/  LOP3.LUT P0, RZ, R3, 0x2, RZ, 0xc0, !PT ;  /* 0x0000000203ff7812 */ /* 0x000fe2000780c0ff */
[----:B------:R-:W-:Y:S02]  /*d740*/  IMAD.MOV.U32 R3, RZ, RZ, 0x10 ;  /* 0x00000010ff037424 */ /* 0x000fe400078e00ff */
[----:B------:R-:W-:-:S03]  /*d750*/  IMAD R147, R51, 0x2, R149 ;  /* 0x0000000233937824 */ /* 0x000fc600078e0295 */
[----:B------:R-:W-:Y:S02]  /*d760*/  SEL R3, R3, 0xfffffff0, !P0 ;  /* 0xfffffff003037807 */ /* 0x000fe40004000000 */
[----:B------:R-:W-:-:S03]  /*d770*/  ISETP.GE.AND P0, PT, R55, 0x2, PT ;  /* 0x000000023700780c */ /* 0x000fc60003f06270 */
[----:B------:R-:W-:Y:S02]  /*d780*/  IMAD R145, R3, 0x2, R148 ;  /* 0x0000000203917824 */ /* 0x000fe400078e0294 */
[----:B------:R-:W-:-:S04]  /*d790*/  IMAD R3, R2, 0x20, R49 ;  /* 0x0000002002037824 */ /* 0x000fc800078e0231 */
[----:B------:R-:W-:Y:S01]  /*d7a0*/  IMAD.IADD R3, R48, 0x1, R3 ;  /* 0x0000000130037824 */ /* 0x000fe200078e0203 */
        /* <DEDUP_REMOVED lines=38> */
[----:B------:R-:W-:Y:S04]  /*da10*/  LDSM.16.M88.4 R84, [R149] ;  /* 0x000000009554783b */ /* 0x000fe80000000200 */
[----:B------:R-:W2:Y:S04]  /*da20*/  LDSM.16.M88.4 R32, [R148+0x3000] ;  /* 0x003000009420783b */ /* 0x000ea80000000200 */
[----:B------:R-:W1:Y:S04]  /*da30*/  LDSM.16.M88.4 R24, [R148+0x3400] ;  /* 0x003400009418783b */ /* 0x000e680000000200 */
[----:B------:R-:W1:Y:S04]  /*da40*/  LDSM.16.M88.4 R16, [R148+0x3800] ;  /* 0x003800009410783b */ /* 0x000e680000000200 */
[----:B----4-:R-:W5:Y:S04]  /*da50*/  LDSM.16.M88.4 R8, [R148+0x3c00] ;  /* 0x003c00009408783b */ /* 0x010f680000000200 */
[----:B------:R-:W-:Y:S04]  /*da60*/  LDSM.16.M88.4 R116, [R147] ;  /* 0x000000009374783b */ /* 0x000fe80000000200 */
[----:B------:R-:W4:Y:S04]  /*da70*/  LDSM.16.M88.4 R68, [R145+0x3000] ;  /* 0x003000009144783b */ /* 0x000f280000000200 */
[----:B------:R-:W4:Y:S04]  /*da80*/  LDSM.16.M88.4 R44, [R145+0x3400] ;  /* 0x00340000912c783b */ /* 0x000f280000000200 */
[----:B--2---:R-:W2:Y:S04]  /*da90*/  LDSM.16.M88.4 R40, [R145+0x3800] ;  /* 0x003800009128783b */ /* 0x004ea80000000200 */
[----:B---3--:R-:W3:Y:S04]  /*daa0*/  LDSM.16.M88.4 R4, [R145+0x3c00] ;  /* 0x003c00009104783b */ /* 0x008ee80000000200 */
[----:B------:R-:W2:Y:S01]  /*dab0*/  LDSM.16.M88.4 R108, [R148+0x4000] ;  /* 0x00400000946c783b */ /* 0x000ea20000000200 */
[C---:B------:R-:W-:Y:S03]  /*dac0*/  HMMA.16816.F32.BF16 R36, R84.reuse, R32, RZ ;  /* 0x000000205424723c */ /* 0x040fe600000418ff */
[----:B------:R-:W2:Y:S04]  /*dad0*/  LDSM.16.M88.4 R100, [R148+0x4400] ;  /* 0x004400009464783b */ /* 0x000ea80000000200 */
[----:B------:R-:W2:Y:S01]  /*dae0*/  LDSM.16.M88.4 R92, [R148+0x4800] ;  /* 0x00480000945c783b */ /* 0x000ea20000000200 */
[C---:B-1----:R-:W-:Y:S03]  /*daf0*/  HMMA.16816.F32.BF16 R28, R84.reuse, R24, RZ ;  /* 0x00000018541c723c */ /* 0x042fe600000418ff */
[----:B------:R-:W1:Y:S04]  /*db00*/  LDSM.16.M88.4 R76, [R148+0x4c00] ;  /* 0x004c0000944c783b */ /* 0x000e680000000200 */
[----:B------:R-:W1:Y:S01]  /*db10*/  LDSM.16.M88.4 R72, [R145+0x4000] ;  /* 0x004000009148783b */ /* 0x000e620000000200 */
[C---:B------:R-:W-:Y:S03]  /*db20*/  HMMA.16816.F32.BF16 R20, R84.reuse, R16, RZ ;  /* 0x000000105414723c */ /* 0x040fe600000418ff */
[----:B------:R-:W-:Y:S04]  /*db30*/  LDSM.16.M88.4 R56, [R145+0x4400] ;  /* 0x004400009138783b */ /* 0x000fe80000000200 */
[----:B------:R-:W-:Y:S01]  /*db40*/  LDSM.16.M88.4 R124, [R145+0x4800] ;  /* 0x00480000917c783b */ /* 0x000fe20000000200 */
[C---:B-----5:R-:W-:Y:S03]  /*db50*/  HMMA.16816.F32.BF16 R12, R84.reuse, R8, RZ ;  /* 0x00000008540c723c */ /* 0x060fe600000418ff */
        /* <DEDUP_REMOVED lines=8> */
[----:B------:R-:W-:Y:S08]  /*dbe0*/  HMMA.16816.F32.BF16 R8, R84, R10, RZ ;  /* 0x0000000a5408723c */ /* 0x000ff000000418ff */
[C---:B----4-:R-:W-:Y:S08]  /*dbf0*/  HMMA.16816.F32.BF16 R36, R116.reuse, R68, R36 ;  /* 0x000000447424723c */ /* 0x050ff00000041824 */
[C---:B------:R-:W-:Y:S01]  /*dc00*/  HMMA.16816.F32.BF16 R32, R116.reuse, R70, R32 ;  /* 0x000000467420723c */ /* 0x040fe20000041820 */
[----:B------:R-:W-:Y:S07]  /*dc10*/  LDSM.16.M88.4 R68, [R148+0x5000] ;  /* 0x005000009444783b */ /* 0x000fee0000000200 */
[C---:B------:R-:W-:Y:S08]  /*dc20*/  HMMA.16816.F32.BF16 R28, R116.reuse, R44, R28 ;  /* 0x0000002c741c723c */ /* 0x040ff0000004181c */
[C---:B------:R-:W-:Y:S01]  /*dc30*/  HMMA.16816.F32.BF16 R24, R116.reuse, R46, R24 ;  /* 0x0000002e7418723c */ /* 0x040fe20000041818 */
[----:B------:R-:W4:Y:S07]  /*dc40*/  LDSM.16.M88.4 R44, [R149+0x1000] ;  /* 0x00100000952c783b */ /* 0x000f2e0000000200 */
[C---:B--2---:R-:W-:Y:S08]  /*dc50*/  HMMA.16816.F32.BF16 R20, R116.reuse, R40, R20 ;  /* 0x000000287414723c */ /* 0x044ff00000041814 */
[C---:B------:R-:W-:Y:S01]  /*dc60*/  HMMA.16816.F32.BF16 R16, R116.reuse, R42, R16 ;  /* 0x0000002a7410723c */ /* 0x040fe20000041810 */
[----:B------:R-:W2:Y:S07]  /*dc70*/  LDSM.16.M88.4 R40, [R148+0x5400] ;  /* 0x005400009428783b */ /* 0x000eae0000000200 */
[C---:B---3--:R-:W-:Y:S08]  /*dc80*/  HMMA.16816.F32.BF16 R12, R116.reuse, R4, R12 ;  /* 0x00000004740c723c */ /* 0x048ff0000004180c */
[----:B------:R-:W-:Y:S01]  /*dc90*/  HMMA.16816.F32.BF16 R8, R116, R6, R8 ;  /* 0x000000067408723c */ /* 0x000fe20000041808 */
[----:B------:R-:W3:Y:S07]  /*dca0*/  LDSM.16.M88.4 R4, [R148+0x5800] ;  /* 0x005800009404783b */ /* 0x000eee0000000200 */
        /* <DEDUP_REMOVED lines=10> */
[----:B------:R-:W-:Y:S01]  /*dd50*/  HMMA.16816.F32.BF16 R108, R116, R74, R108 ;  /* 0x0000004a746c723c */ /* 0x000fe2000004186c */
[----:B------:R-:W-:Y:S07]  /*dd60*/  LDSM.16.M88.4 R72, [R148+0x6400] ;  /* 0x006400009448783b */ /* 0x000fee0000000200 */
[C---:B----4-:R-:W-:Y:S08]  /*dd70*/  HMMA.16816.F32.BF16 R36, R44.reuse, R68, R36 ;  /* 0x000000442c24723c */ /* 0x050ff00000041824 */
[C---:B------:R-:W-:Y:S01]  /*dd80*/  HMMA.16816.F32.BF16 R32, R44.reuse, R70, R32 ;  /* 0x000000462c20723c */ /* 0x040fe20000041820 */
[----:B------:R-:W-:Y:S07]  /*dd90*/  LDSM.16.M88.4 R68, [R147+0x1000] ;  /* 0x001000009344783b */ /* 0x000fee0000000200 */
[C---:B--2---:R-:W-:Y:S08]  /*dda0*/  HMMA.16816.F32.BF16 R28, R44.reuse, R40, R28 ;  /* 0x000000282c1c723c */ /* 0x044ff0000004181c */
[C---:B------:R-:W-:Y:S01]  /*ddb0*/  HMMA.16816.F32.BF16 R24, R44.reuse, R42, R24 ;  /* 0x0000002a2c18723c */ /* 0x040fe20000041818 */
[----:B------:R-:W-:Y:S07]  /*ddc0*/  LDSM.16.M88.4 R40, [R145+0x6000] ;  /* 0x006000009128783b */ /* 0x000fee0000000200 */
[C---:B---3--:R-:W-:Y:S08]  /*ddd0*/  HMMA.16816.F32.BF16 R20, R44.reuse, R4, R20 ;  /* 0x000000042c14723c */ /* 0x048ff00000041814 */
[----:B------:R-:W-:Y:S01]  /*dde0*/  HMMA.16816.F32.BF16 R16, R44, R6, R16 ;  /* 0x000000062c10723c */ /* 0x000fe20000041810 */
[----:B------:R-:W2:Y:S07]  /*ddf0*/  LDSM.16.M88.4 R4, [R145+0x5c00] ;  /* 0x005c00009104783b */ /* 0x000eae0000000200 */
[C---:B------:R-:W-:Y:S08]  /*de00*/  HMMA.16816.F32.BF16 R104, R116.reuse, R56, R104 ;  /* 0x000000387468723c */ /* 0x040ff00000041868 */
[C---:B------:R-:W-:Y:S01]  /*de10*/  HMMA.16816.F32.BF16 R100, R116.reuse, R58, R100 ;  /* 0x0000003a7464723c */ /* 0x040fe20000041864 */
[----:B------:R-:W3:Y:S07]  /*de20*/  LDSM.16.M88.4 R56, [R148+0x6800] ;  /* 0x006800009438783b */ /* 0x000eee0000000200 */
        /* <DEDUP_REMOVED lines=9> */
[----:B------:R-:W-:Y:S07]  /*dec0*/  LDSM.16.M88.4 R80, [R145+0x6400] ;  /* 0x006400009150783b */ /* 0x000fee0000000200 */
[C---:B-1----:R-:W-:Y:S08]  /*ded0*/  HMMA.16816.F32.BF16 R112, R44.reuse, R76, R112 ;  /* 0x0000004c2c70723c */ /* 0x042ff00000041870 */
[----:B------:R-:W-:Y:S01]  /*dee0*/  HMMA.16816.F32.BF16 R108, R44, R78, R108 ;  /* 0x0000004e2c6c723c */ /* 0x000fe2000004186c */
[----:B------:R-:W1:Y:S07]  /*def0*/  LDSM.16.M88.4 R76, [R145+0x6800] ;  /* 0x00680000914c783b */ /* 0x000e6e0000000200 */
[C---:B--2---:R-:W-:Y:S08]  /*df00*/  HMMA.16816.F32.BF16 R12, R68.reuse, R4, R12 ;  /* 0x00000004440c723c */ /* 0x044ff0000004180c */
[C---:B------:R-:W-:Y:S01]  /*df10*/  HMMA.16816.F32.BF16 R8, R68.reuse, R6, R8 ;  /* 0x000000064408723c */ /* 0x040fe20000041808 */
[----:B------:R-:W2:Y:S07]  /*df20*/  LDSM.16.M88.4 R4, [R148+0x7800] ;  /* 0x007800009404783b */ /* 0x000eae0000000200 */
[C---:B------:R-:W-:Y:S08]  /*df30*/  HMMA.16816.F32.BF16 R112, R68.reuse, R40, R112 ;  /* 0x000000284470723c */ /* 0x040ff00000041870 */
[----:B------:R-:W-:Y:S01]  /*df40*/  HMMA.16816.F32.BF16 R108, R68, R42, R108 ;  /* 0x0000002a446c723c */ /* 0x000fe2000004186c */
[----:B------:R-:W1:Y:S07]  /*df50*/  LDSM.16.M88.4 R40, [R148+0x7c00] ;  /* 0x007c00009428783b */ /* 0x000e6e0000000200 */
[----:B---3--:R-:W-:Y:S08]  /*df60*/  HMMA.16816.F32.BF16 R96, R44, R56, R96 ;  /* 0x000000382c60723c */ /* 0x008ff00000041860 */
[C---:B----4-:R-:W-:Y:S08]  /*df70*/  HMMA.16816.F32.BF16 R28, R68.reuse, R120, R28 ;  /* 0x00000078441c723c */ /* 0x050ff0000004181c */
[C---:B------:R-:W-:Y:S01]  /*df80*/  HMMA.16816.F32.BF16 R24, R68.reuse, R122, R24 ;  /* 0x0000007a4418723c */ /* 0x040fe20000041818 */
[----:B------:R-:W3:Y:S07]  /*df90*/  LDSM.16.M88.4 R120, [R148+0x8800] ;  /* 0x008800009478783b */ /* 0x000eee0000000200 */
[C---:B-----5:R-:W-:Y:S08]  /*dfa0*/  HMMA.16816.F32.BF16 R20, R68.reuse, R116, R20 ;  /* 0x000000744414723c */ /* 0x060ff00000041814 */
[----:B------:R-:W-:Y:S01]  /*dfb0*/  HMMA.16816.F32.BF16 R16, R68, R118, R16 ;  /* 0x000000764410723c */ /* 0x000fe20000041810 */
[----:B------:R-:W-:Y:S07]  /*dfc0*/  LDSM.16.M88.4 R116, [R148+0x8c00] ;  /* 0x008c00009474783b */ /* 0x000fee0000000200 */
[C---:B------:R-:W-:Y:S08]  /*dfd0*/  HMMA.16816.F32.BF16 R104, R44.reuse, R72, R104 ;  /* 0x000000482c68723c */ /* 0x040ff00000041868 */
[----:B------:R-:W-:Y:S01]  /*dfe0*/  HMMA.16816.F32.BF16 R100, R44, R74, R100 ;  /* 0x0000004a2c64723c */ /* 0x000fe20000041864 */
[----:B------:R-:W4:Y:S07]  /*dff0*/  LDSM.16.M88.4 R72, [R145+0x6c00] ;  /* 0x006c00009148783b */ /* 0x000f2e0000000200 */
[C---:B------:R-:W-:Y:S08]  /*e000*/  HMMA.16816.F32.BF16 R36, R68.reuse, R124, R36 ;  /* 0x0000007c4424723c */ /* 0x040ff00000041824 */
[----:B------:R-:W-:Y:S01]  /*e010*/  HMMA.16816.F32.BF16 R32, R68, R126, R32 ;  /* 0x0000007e4420723c */ /* 0x000fe20000041820 */
[----:B------:R-:W5:Y:S07]  /*e020*/  LDSM.16.M88.4 R124, [R148+0x8400] ;  /* 0x00840000947c783b */ /* 0x000f6e0000000200 */
[C---:B------:R-:W-:Y:S01]  /*e030*/  HMMA.16816.F32.BF16 R92, R44.reuse, R58, R92 ;  /* 0x0000003a2c5c723c */ /* 0x040fe2000004185c */
[----:B------:R-:W3:Y:S07]  /*e040*/  LDSM.16.M88.4 R56, [R148+0x7000] ;  /* 0x007000009438783b */ /* 0x000eee0000000200 */
[C---:B------:R-:W-:Y:S08]  /*e050*/  HMMA.16816.F32.BF16 R88, R44.reuse, R128, R88 ;  /* 0x000000802c58723c */ /* 0x040ff00000041858 */
[----:B------:R-:W-:Y:S01]  /*e060*/  HMMA.16816.F32.BF16 R84, R44, R130, R84 ;  /* 0x000000822c54723c */ /* 0x000fe20000041854 */
[----:B------:R-:W3:Y:S04]  /*e070*/  LDSM.16.M88.4 R44, [R148+0x7400] ;  /* 0x00740000942c783b */ /* 0x000ee80000000200 */
[----:B------:R-:W-:Y:S03]  /*e080*/  LDSM.16.M88.4 R128, [R148+0x8000] ;  /* 0x008000009480783b */ /* 0x000fe60000000200 */
[----:B-1----:R-:W-:Y:S08]  /*e090*/  HMMA.16816.F32.BF16 R96, R68, R76, R96 ;  /* 0x0000004c4460723c */ /* 0x002ff00000041860 */
[C---:B--2---:R-:W-:Y:S08]  /*e0a0*/  HMMA.16816.F32.BF16 R20, R132.reuse, R4, R20 ;  /* 0x000000048414723c */ /* 0x044ff00000041814 */
[C---:B------:R-:W-:Y:S01]  /*e0b0*/  HMMA.16816.F32.BF16 R16, R132.reuse, R6, R16 ;  /* 0x000000068410723c */ /* 0x040fe20000041810 */
[----:B------:R-:W-:Y:S07]  /*e0c0*/  LDSM.16.M88.4 R4, [R147+0x2000] ;  /* 0x002000009304783b */ /* 0x000fee0000000200 */
[C---:B------:R-:W-:Y:S08]  /*e0d0*/  HMMA.16816.F32.BF16 R12, R132.reuse, R40, R12 ;  /* 0x00000028840c723c */ /* 0x040ff0000004180c */
[----:B------:R-:W-:Y:S01]  /*e0e0*/  HMMA.16816.F32.BF16 R8, R132, R42, R8 ;  /* 0x0000002a8408723c */ /* 0x000fe20000041808 */
[----:B------:R-:W1:Y:S07]  /*e0f0*/  LDSM.16.M88.4 R40, [R145+0x8800] ;  /* 0x008800009128783b */ /* 0x000e6e0000000200 */
[C---:B------:R-:W-:Y:S08]  /*e100*/  HMMA.16816.F32.BF16 R104, R68.reuse, R80, R104 ;  /* 0x000000504468723c */ /* 0x040ff00000041868 */
[C---:B------:R-:W-:Y:S01]  /*e110*/  HMMA.16816.F32.BF16 R100, R68.reuse, R82, R100 ;  /* 0x000000524464723c */ /* 0x040fe20000041864 */
[----:B------:R-:W2:Y:S07]  /*e120*/  LDSM.16.M88.4 R80, [R145+0x7000] ;  /* 0x007000009150783b */ /* 0x000eae0000000200 */
[----:B------:R-:W-:Y:S01]  /*e130*/  HMMA.16816.F32.BF16 R92, R68, R78, R92 ;  /* 0x0000004e445c723c */ /* 0x000fe2000004185c */
[----:B------:R-:W1:Y:S07]  /*e140*/  LDSM.16.M88.4 R76, [R145+0x7400] ;  /* 0x00740000914c783b */ /* 0x000e6e0000000200 */
[----:B---3--:R-:W-:Y:S08]  /*e150*/  HMMA.16816.F32.BF16 R96, R132, R120, R96 ;  /* 0x000000788460723c */ /* 0x008ff00000041860 */
[C---:B----4-:R-:W-:Y:S08]  /*e160*/  HMMA.16816.F32.BF16 R88, R68.reuse, R72, R88 ;  /* 0x000000484458723c */ /* 0x050ff00000041858 */
[----:B------:R-:W-:Y:S01]  /*e170*/  HMMA.16816.F32.BF16 R84, R68, R74, R84 ;  /* 0x0000004a4454723c */ /* 0x000fe20000041854 */
[----:B------:R-:W3:Y:S04]  /*e180*/  LDSM.16.M88.4 R72, [R145+0x7800] ;  /* 0x007800009148783b */ /* 0x000ee80000000200 */
[----:B------:R-:W4:Y:S03]  /*e190*/  LDSM.16.M88.4 R68, [R145+0x7c00] ;  /* 0x007c00009144783b */ /* 0x000f260000000200 */
[C---:B-----5:R-:W-:Y:S08]  /*e1a0*/  HMMA.16816.F32.BF16 R104, R132.reuse, R124, R104 ;  /* 0x0000007c8468723c */ /* 0x060ff00000041868 */
[C---:B------:R-:W-:Y:S08]  /*e1b0*/  HMMA.16816.F32.BF16 R36, R132.reuse, R56, R36 ;  /* 0x000000388424723c */ /* 0x040ff00000041824 */
[C---:B------:R-:W-:Y:S01]  /*e1c0*/  HMMA.16816.F32.BF16 R32, R132.reuse, R58, R32 ;  /* 0x0000003a8420723c */ /* 0x040fe20000041820 */
[----:B------:R-:W5:Y:S07]  /*e1d0*/  LDSM.16.M88.4 R56, [R145+0x8000] ;  /* 0x008000009138783b */ /* 0x000f6e0000000200 */
[C---:B------:R-:W-:Y:S08]  /*e1e0*/  HMMA.16816.F32.BF16 R28, R132.reuse, R44, R28 ;  /* 0x0000002c841c723c */ /* 0x040ff0000004181c */
[C---:B------:R-:W-:Y:S01]  /*e1f0*/  HMMA.16816.F32.BF16 R24, R132.reuse, R46, R24 ;  /* 0x0000002e8418723c */ /* 0x040fe20000041818 */
[----:B------:R-:W2:Y:S07]  /*e200*/  LDSM.16.M88.4 R44, [R145+0x8400] ;  /* 0x00840000912c783b */ /* 0x000eae0000000200 */
[----:B------:R-:W-:Y:S01]  /*e210*/  HMMA.16816.F32.BF16 R124, R132, R126, R100 ;  /* 0x0000007e847c723c */ /* 0x000fe20000041864 */
[----:B------:R-:W2:Y:S01]  /*e220*/  LDSM.16.M88.4 R100, [R145+0x8c00] ;  /* 0x008c00009164783b */ /* 0x000ea20000000200 */
[----:B------:R-:W-:-:S06]  /*e230*/  DEPBAR.LE SB0, 0x0 ;  /* 0x000080000000791a */ /* 0x000fcc0000000000 */
[----:B------:R-:W-:Y:S08]  /*e240*/  HMMA.16816.F32.BF16 R92, R132, R122, R92 ;  /* 0x0000007a845c723c */ /* 0x000ff0000004185c */
[----:B-1----:R-:W-:Y:S07]  /*e250*/  HMMA.16816.F32.BF16 R96, R4, R40, R96 ;  /* 0x000000280460723c */ /* 0x002fee0000041860 */
[----:B------:R-:W-:Y:S01]  /*e260*/  SHF.R.S32.HI R40, RZ, 0x1f, R65 ;  /* 0x0000001fff287819 */ /* 0x000fe20000011441 */
[----:B------:R-:W-:Y:S03]  /*e270*/  HMMA.16816.F32.BF16 R112, R132, R128, R112 ;  /* 0x000000808470723c */ /* 0x000fe60000041870 */
[----:B------:R-:W-:-:S04]  /*e280*/  LEA.HI R40, R40, R65, RZ, 0x2 ;  /* 0x0000004128287211 */ /* 0x000fc800078f10ff */
[----:B------:R-:W-:Y:S01]  /*e290*/  SHF.R.S32.HI R161, RZ, 0x2, R40 ;  /* 0x00000002ffa17819 */ /* 0x000fe20000011428 */
[----:B------:R-:W-:Y:S03]  /*e2a0*/  HMMA.16816.F32.BF16 R108, R132, R130, R108 ;  /* 0x00000082846c723c */ /* 0x000fe6000004186c */
[----:B------:R-:W-:-:S04]  /*e2b0*/  IADD3 R50, R50, 0x1, R161 ;  /* 0x0000000132327810 */ /* 0x000fc80007ffe0a1 */
[----:B------:R-:W-:Y:S01]  /*e2c0*/  IADD3 R52, R63, R50, -R150 ;  /* 0x000000323f347210 */ /* 0x000fe20007ffe896 */
[----:B------:R-:W-:Y:S03]  /*e2d0*/  HMMA.16816.F32.BF16 R88, R132, R116, R88 ;  /* 0x000000748458723c */ /* 0x000fe60000041858 */
[----:B------:R-:W-:-:S04]  /*e2e0*/  IADD3 R52, R52, c[0x0][0x2e8], RZ ;  /* 0x0000ba0034347a10 */ /* 0x000fc80007ffe0ff */
[C---:B------:R-:W-:Y:S01]  /*e2f0*/  IADD3 R2, R52.reuse, 0x8, RZ ;  /* 0x0000000834027810 */ /* 0x040fe20007ffe0ff */
[----:B------:R-:W-:Y:S01]  /*e300*/  HMMA.16816.F32.BF16 R84, R132, R118, R84 ;  /* 0x000000768454723c */ /* 0x000fe20000041854 */
[-C--:B------:R-:W-:Y:S02]  /*e310*/  IMNMX R52, R52, R63.reuse, PT ;  /* 0x0000003f34347217 */ /* 0x080fe40003800200 */
[----:B------:R-:W-:-:S05]  /*e320*/  IMNMX R53, R2, R63, PT ;  /* 0x0000003f02357217 */ /* 0x000fca0003800200 */
[C---:B------:R-:W-:Y:S07]  /*e330*/  HMMA.16816.F32.BF16 R92, R4.reuse, R42, R92 ;  /* 0x0000002a045c723c */ /* 0x040fee000004185c */
[----:B------:R-:W-:Y:S01]  /*e340*/  IMAD.SHL.U32 R43, R64, 0x2, RZ ;  /* 0x00000002402b7824 */ /* 0x000fe200078e00ff */
[----:B--2---:R-:W-:Y:S04]  /*e350*/  HMMA.16816.F32.BF16 R36, R4, R80, R36 ;  /* 0x000000500424723c */ /* 0x004fe80000041824 */
[----:B------:R-:W-:-:S04]  /*e360*/  LOP3.LUT R43, R43, 0x6, RZ, 0xc0, !PT ;  /* 0x000000062b2b7812 */ /* 0x000fc800078ec0ff */
[C---:B------:R-:W-:Y:S08]  /*e370*/  HMMA.16816.F32.BF16 R32, R4.reuse, R82, R32 ;  /* 0x000000520420723c */ /* 0x040ff00000041820 */
[C---:B------:R-:W-:Y:S08]  /*e380*/  HMMA.16816.F32.BF16 R28, R4.reuse, R76, R28 ;  /* 0x0000004c041c723c */ /* 0x040ff0000004181c */
[C---:B------:R-:W-:Y:S08]  /*e390*/  HMMA.16816.F32.BF16 R24, R4.reuse, R78, R24 ;  /* 0x0000004e0418723c */ /* 0x040ff00000041818 */
[C---:B---3--:R-:W-:Y:S08]  /*e3a0*/  HMMA.16816.F32.BF16 R20, R4.reuse, R72, R20 ;  /* 0x000000480414723c */ /* 0x048ff00000041814 */
[C---:B------:R-:W-:Y:S08]  /*e3b0*/  HMMA.16816.F32.BF16 R16, R4.reuse, R74, R16 ;  /* 0x0000004a0410723c */ /* 0x040ff00000041810 */
[C---:B----4-:R-:W-:Y:S08]  /*e3c0*/  HMMA.16816.F32.BF16 R12, R4.reuse, R68, R12 ;  /* 0x00000044040c723c */ /* 0x050ff0000004180c */
[C---:B------:R-:W-:Y:S08]  /*e3d0*/  HMMA.16816.F32.BF16 R8, R4.reuse, R70, R8 ;  /* 0x000000460408723c */ /* 0x040ff00000041808 */
[C---:B-----5:R-:W-:Y:S08]  /*e3e0*/  HMMA.16816.F32.BF16 R112, R4.reuse, R56, R112 ;  /* 0x000000380470723c */ /* 0x060ff00000041870 */
[C---:B------:R-:W-:Y:S08]  /*e3f0*/  HMMA.16816.F32.BF16 R108, R4.reuse, R58, R108 ;  /* 0x0000003a046c723c */ /* 0x040ff0000004186c */
[C---:B------:R-:W-:Y:S08]  /*e400*/  HMMA.16816.F32.BF16 R104, R4.reuse, R44, R104 ;  /* 0x0000002c0468723c */ /* 0x040ff00000041868 */
[C---:B------:R-:W-:Y:S08]  /*e410*/  HMMA.16816.F32.BF16 R124, R4.reuse, R46, R124 ;  /* 0x0000002e047c723c */ /* 0x040ff0000004187c */
[C---:B------:R-:W-:Y:S08]  /*e420*/  HMMA.16816.F32.BF16 R88, R4.reuse, R100, R88 ;  /* 0x000000640458723c */ /* 0x040ff00000041858 */
[----:B------:R-:W-:Y:S01]  /*e430*/  HMMA.16816.F32.BF16 R84, R4, R102, R84 ;  /* 0x000000660454723c */ /* 0x000fe20000041854 */
[----:B------:R-:W-:Y:S06]  /*e440*/  BAR.SYNC.DEFER_BLOCKING 0x0 ;  /* 0x0000000000007b1d */ /* 0x000fec0000010000 */
[----:B------:R-:W-:Y:S01]  /*e450*/  @!UPT UIADD3 URZ, URZ, URZ, URZ ;  /* 0x0000003f3f3ff290 */ /* 0x000fe2000fffe03f */
[----:B------:R-:W-:Y:S11]  /*e460*/  @!P0 BRA `(.L_x_2117) ;  /* 0x0000067000008947 */ /* 0x000ff60003800000 */
[----:B------:R-:W-:Y:S05]  /*e470*/  @!P2 BRA `(.L_x_2118) ;  /* 0x000003a00000a947 */ /* 0x000fea0003800000 */
[----:B------:R-:W-:Y:S02]  /*e480*/  IABS R2, c[0x0][0x2d0] ;  /* 0x0000b40000027a13 */ /* 0x000fe40000000000 */
[----:B------:R-:W-:-:S02]  /*e490*/  IADD3 R41, R0, -0x80, RZ ;  /* 0xffffff8000297810 */ /* 0x000fc40007ffe0ff */
[----:B------:R-:W1:Y:S01]  /*e4a0*/  I2F.RP R7, R2 ;  /* 0x0000000200077306 */ /* 0x000e620000209400 */
[----:B------:R-:W-:Y:S02]  /*e4b0*/  IABS R6, R0 ;  /* 0x0000000000067213 */ /* 0x000fe40000000000 */
[----:B------:R-:W-:Y:S02]  /*e4c0*/  IABS R4, R41 ;  /* 0x0000002900047213 */ /* 0x000fe40000000000 */
[----:B------:R-:W-:-:S03]  /*e4d0*/  LOP3.LUT R41, R41, c[0x0][0x2d0], RZ, 0x3c, !PT ;  /* 0x0000b40029297a12 */ /* 0x000fc600078e3cff */
        /* <DEDUP_REMOVED lines=21> */
[----:B------:R-:W-:Y:S02]  /*e630*/  LOP3.LUT R2, R0, c[0x0][0x2d0], RZ, 0x3c, !PT ;  /* 0x0000b40000027a12 */ /* 0x000fe400078e3cff */
[----:B------:R-:W-:-:S02]  /*e640*/  ISETP.GE.AND P1, PT, R41, RZ, PT ;  /* 0x000000ff2900720c */ /* 0x000fc40003f26270 */
[----:B------:R-:W-:Y:S02]  /*e650*/  ISETP.GE.AND P4, PT, R2, RZ, PT ;  /* 0x000000ff0200720c */ /* 0x000fe40003f86270 */
[----:B------:R-:W-:Y:S02]  /*e660*/  ISETP.NE.AND P3, PT, RZ, c[0x0][0x2d0], PT ;  /* 0x0000b400ff007a0c */ /* 0x000fe40003f65270 */
[----:B------:R-:W-:Y:S02]  /*e670*/  LOP3.LUT R2, RZ, c[0x0][0x2d0], RZ, 0x33, !PT ;  /* 0x0000b400ff027a12 */ /* 0x000fe400078e33ff */
[----:B------:R-:W-:Y:S02]  /*e680*/  @P5 IADD3 R40, R40, 0x1, RZ ;  /* 0x0000000128285810 */ /* 0x000fe40007ffe0ff */
[----:B------:R-:W-:-:S03]  /*e690*/  @P6 IADD3 R42, R42, 0x1, RZ ;  /* 0x000000012a2a6810 */ /* 0x000fc60007ffe0ff */
[----:B------:R-:W-:Y:S02]  /*e6a0*/  @!P1 IMAD.MOV R40, RZ, RZ, -R40 ;  /* 0x000000ffff289224 */ /* 0x000fe400078e0a28 */
        /* <DEDUP_REMOVED lines=9> */
[----:B------:R-:W-:-:S04]  /*e740*/  IMAD R5, R2, R5, -0x80 ;  /* 0xffffff8002057424 */ /* 0x000fc800078e0205 */
[----:B------:R-:W-:Y:S01]  /*e750*/  IMAD.WIDE.U32 R40, R5, c[0x0][0x198], RZ ;  /* 0x0000660005287a25 */ /* 0x000fe200078e00ff */
[----:B------:R-:W-:-:S05]  /*e760*/  SHF.R.S32.HI R2, RZ, 0x1f, R5 ;  /* 0x0000001fff027819 */ /* 0x000fca0000011405 */
[----:B------:R-:W-:-:S04]  /*e770*/  IMAD R2, R2, c[0x0][0x198], RZ ;  /* 0x0000660002027a24 */ /* 0x000fc800078e02ff */
[----:B------:R-:W-:-:S04]  /*e780*/  IMAD R2, R5, c[0x0][0x19c], R2 ;  /* 0x0000670005027a24 */ /* 0x000fc800078e0202 */
[----:B------:R-:W-:Y:S02]  /*e790*/  IMAD.IADD R41, R41, 0x1, R2 ;  /* 0x0000000129297824 */ /* 0x000fe400078e0202 */
[----:B--2---:R-:W-:-:S05]  /*e7a0*/  IMAD.IADD R6, R6, 0x1, -R7 ;  /* 0x0000000106067824 */ /* 0x004fca00078e0a07 */
[----:B------:R-:W-:-:S05]  /*e7b0*/  SHF.R.S32.HI R4, RZ, 0x1f, R6 ;  /* 0x0000001fff047819 */ /* 0x000fca0000011406 */
[----:B------:R-:W-:-:S04]  /*e7c0*/  IMAD R5, R4, c[0x0][0x180], RZ ;  /* 0x0000600004057a24 */ /* 0x000fc800078e02ff */
[C---:B------:R-:W-:Y:S02]  /*e7d0*/  IMAD R5, R6.reuse, c[0x0][0x184], R5 ;  /* 0x0000610006057a24 */ /* 0x040fe400078e0205 */
[----:B------:R-:W-:-:S05]  /*e7e0*/  IMAD.WIDE.U32 R6, R6, c[0x0][0x180], R40 ;  /* 0x0000600006067a25 */ /* 0x000fca00078e0028 */
[----:B------:R-:W-:Y:S01]  /*e7f0*/  IADD3 R5, R7, R5, RZ ;  /* 0x0000000507057210 */ /* 0x000fe20007ffe0ff */
[----:B------:R-:W-:Y:S01]  /*e800*/  IMAD.MOV.U32 R7, RZ, RZ, R6 ;  /* 0x000000ffff077224 */ /* 0x000fe200078e0006 */
[----:B------:R-:W-:Y:S05]  /*e810*/  BRA `(.L_x_2119) ;  /* 0x0000003000007947 */ /* 0x000fea0003800000 */
.L_x_2118:
[----:B------:R-:W-:-:S05]  /*e820*/  IMAD.MOV.U32 R7, RZ, RZ, c[0x0][0x198] ;  /* 0x00006600ff077624 */ /* 0x000fca00078e00ff */
[----:B------:R-:W-:-:S04]  /*e830*/  LEA R7, -R7, RZ, 0x7 ;  /* 0x000000ff07077211 */ /* 0x000fc800078e39ff */
[----:B------:R-:W-:Y:S02]  /*e840*/  SHF.R.S32.HI R5, RZ, 0x1f, R7 ;  /* 0x0000001fff057819 */ /* 0x000fe40000011407 */
.L_x_2119:
[----:B------:R-:W-:Y:S01]  /*e850*/  IADD3 R62, P3, P1, R164, R7, R62 ;  /* 0x00000007a43e7210 */ /* 0x000fe2000797e03e */
[----:B------:R-:W-:Y:S01]  /*e860*/  ULDC.64 UR4, c[0x0][0x198] ;  /* 0x0000660000047ab9 */ /* 0x000fe20000000a00 */
[C---:B------:R-:W-:Y:S01]  /*e870*/  IADD3 R164, P4, R7.reuse, R164, RZ ;  /* 0x000000a407a47210 */ /* 0x040fe20007f9e0ff */
[----:B------:R-:W-:Y:S01]  /*e880*/  USHF.L.U32 UR9, UR4, 0x6, URZ ;  /* 0x0000000604097899 */ /* 0x000fe2000800063f */
[----:B------:R-:W-:Y:S01]  /*e890*/  LEA R156, P5, R7, R156, 0x1 ;  /* 0x0000009c079c7211 */ /* 0x000fe200078a08ff */
[----:B------:R-:W-:Y:S01]  /*e8a0*/  UMOV UR8, 0x6 ;  /* 0x0000000600087882 */ /* 0x000fe20000000000 */
[----:B------:R-:W-:Y:S01]  /*e8b0*/  IADD3.X R61, R60, R5, R61, P3, P1 ;  /* 0x000000053c3d7210 */ /* 0x000fe20001fe243d */
[----:B------:R-:W-:Y:S01]  /*e8c0*/  IMAD.X R41, R5, 0x1, R60, P4 ;  /* 0x0000000105297824 */ /* 0x000fe200020e063c */
[----:B------:R-:W-:Y:S01]  /*e8d0*/  LEA R6, P3, R164, c[0x0][0x168], 0x1 ;  /* 0x00005a00a4067a11 */ /* 0x000fe200078608ff */
[----:B------:R-:W-:Y:S01]  /*e8e0*/  USHF.L.U64.HI UR5, UR4, UR8, UR5 ;  /* 0x0000000804057299 */ /* 0x000fe20008010205 */
[----:B------:R-:W-:-:S02]  /*e8f0*/  LEA.HI.X R155, R7, R155, R5, 0x1, P5 ;  /* 0x0000009b079b7211 */ /* 0x000fc400028f0c05 */
[----:B------:R-:W-:Y:S02]  /*e900*/  LEA.HI.X R7, R164, c[0x0][0x16c], R41, 0x1, P3 ;  /* 0x00005b00a4077a11 */ /* 0x000fe400018f0c29 */
[----:B------:R-:W-:Y:S01]  /*e910*/  IADD3 R44, P3, R156, UR9, RZ ;  /* 0x000000099c2c7c10 */ /* 0x000fe2000ff7e0ff */
[----:B------:R-:W-:Y:S01]  /*e920*/  IMAD.MOV.U32 R157, RZ, RZ, R155 ;  /* 0x000000ffff9d7224 */ /* 0x000fe200078e009b */
[C---:B------:R-:W-:Y:S02]  /*e930*/  LEA R4, P1, R62.reuse, c[0x0][0x168], 0x1 ;  /* 0x00005a003e047a11 */ /* 0x040fe400078208ff */
[----:B------:R-:W-:Y:S02]  /*e940*/  IADD3.X R45, R155, UR5, RZ, P3, !PT ;  /* 0x000000059b2d7c10 */ /* 0x000fe40009ffe4ff */
[----:B------:R-:W-:Y:S01]  /*e950*/  LEA.HI.X R5, R62, c[0x0][0x16c], R61, 0x1, P1 ;  /* 0x00005b003e057a11 */ /* 0x000fe200008f0c3d */
[----:B------:R-:W-:Y:S01]  /*e960*/  @!PT LDS RZ, [RZ] ;  /* 0x00000000fffff984 */ /* 0x000fe20000000800 */
[----:B------:R-:W-:Y:S01]  /*e970*/  @!PT LDS RZ, [RZ] ;  /* 0x00000000fffff984 */ /* 0x000fe20000000800 */
[----:B------:R-:W-:Y:S01]  /*e980*/  @!PT LDS RZ, [RZ] ;  /* 0x00000000fffff984 */ /* 0x000fe20000000800 */
[----:B------:R1:W-:Y:S01]  /*e990*/  LDGSTS.E.BYPASS.LTC128B.128 [R154+0x3000], [R156.64] ;  /* 0x030000009c9a7fae */ /* 0x0003e2000b901d46 */
[----:B------:R-:W-:-:S02]  /*e9a0*/  IADD3 R48, P3, R44, UR9, RZ ;  /* 0x000000092c307c10 */ /* 0x000fc4000ff7e0ff */
[----:B------:R-:W-:Y:S01]  /*e9b0*/  IADD3 R40, P1, R4, UR9, RZ ;  /* 0x0000000904287c10 */ /* 0x000fe2000ff3e0ff */
[----:B------:R1:W-:Y:S01]  /*e9c0*/  LDGSTS.E.BYPASS.LTC128B.128 [R154+0x5000], [R6.64+0x40] ;  /* 0x05000040069a7fae */ /* 0x0003e2000b901d46 */
[----:B------:R-:W-:Y:S02]  /*e9d0*/  IADD3.X R49, R45, UR5, RZ, P3, !PT ;  /* 0x000000052d317c10 */ /* 0x000fe40009ffe4ff */
[----:B------:R-:W-:Y:S01]  /*e9e0*/  IADD3.X R41, R5, UR5, RZ, P1, !PT ;  /* 0x0000000505297c10 */ /* 0x000fe20008ffe4ff */
[----:B------:R1:W-:Y:S01]  /*e9f0*/  LDGSTS.E.BYPASS.LTC128B.128 [R154+0x7000], [R6.64+0x80] ;  /* 0x07000080069a7fae */ /* 0x0003e2000b901d46 */
[----:B------:R-:W-:Y:S02]  /*ea00*/  IADD3 R46, P3, R48, UR9, RZ ;  /* 0x00000009302e7c10 */ /* 0x000fe4000ff7e0ff */
[----:B------:R-:W-:Y:S01]  /*ea10*/  IADD3 R56, P1, R40, UR9, RZ ;  /* 0x0000000928387c10 */ /* 0x000fe2000ff3e0ff */
[----:B------:R1:W-:Y:S01]  /*ea20*/  LDGSTS.E.BYPASS.LTC128B.128 [R154+0x3800], [R44.64] ;  /* 0x038000002c9a7fae */ /* 0x0003e2000b901d46 */
[----:B------:R-:W-:-:S02]  /*ea30*/  IADD3.X R47, R49, UR5, RZ, P3, !PT ;  /* 0x00000005312f7c10 */ /* 0x000fc40009ffe4ff */
        /* <DEDUP_REMOVED lines=10> */
.L_x_2117:
[----:B------:R-:W-:Y:S02]  /*eae0*/  IMAD.IADD R0, R0, 0x1, R43 ;  /* 0x0000000100007824 */ /* 0x000fe400078e022b */
[----:B------:R-:W-:-:S03]  /*eaf0*/  IMAD.SHL.U32 R146, R3, 0x2, RZ ;  /* 0x0000000203927824 */ /* 0x000fc600078e00ff */
[C---:B------:R-:W-:Y:S01]  /*eb00*/  IADD3 R2, R0.reuse, 0x1, RZ ;  /* 0x0000000100027810 */ /* 0x040fe20007ffe0ff */
[----:B------:R-:W-:Y:S01]  /*eb10*/  IMAD R144, R51, 0x2, R146 ;  /* 0x0000000233907824 */ /* 0x000fe200078e0292 */
[----:B-1----:R-:W-:Y:S02]  /*eb20*/  IADD3 R4, R0, 0x8, RZ ;  /* 0x0000000800047810 */ /* 0x002fe40007ffe0ff */
[CC--:B------:R-:W-:Y:S02]  /*eb30*/  ISETP.GE.AND P4, PT, R2.reuse, R52.reuse, PT ;  /* 0x000000340200720c */ /* 0x0c0fe40003f86270 */
[-C--:B------:R-:W-:Y:S01]  /*eb40*/  ISETP.GE.AND P1, PT, R2, R53.reuse, PT ;  /* 0x000000350200720c */ /* 0x080fe20003f26270 */
[----:B------:R-:W-:Y:S01]  /*eb50*/  LDSM.16.MT88.4 R76, [R144+0x9000] ;  /* 0x00900000904c783b */ /* 0x000fe20000004200 */
[C---:B------:R-:W-:Y:S02]  /*eb60*/  ISETP.GE.AND P3, PT, R4.reuse, R52, PT ;  /* 0x000000340400720c */ /* 0x040fe40003f66270 */
[----:B------:R-:W-:-:S02]  /*eb70*/  ISETP.GE.AND P5, PT, R4, R53, PT ;  /* 0x000000350400720c */ /* 0x000fc40003fa6270 */
[C---:B------:R-:W-:Y:S02]  /*eb80*/  IADD3 R2, R0.reuse, 0x9, RZ ;  /* 0x0000000900027810 */ /* 0x040fe40007ffe0ff */
[----:B------:R-:W-:Y:S02]  /*eb90*/  IADD3 R4, R0, 0x10, RZ ;  /* 0x0000001000047810 */ /* 0x000fe40007ffe0ff */
        /* <DEDUP_REMOVED lines=38> */
[----:B------:R-:W-:Y:S01]  /*ee00*/  FSEL R32, R16, -INF , !P5 ;  /* 0xff80000010207808 */ /* 0x000fe20006800000 */
[----:B------:R-:W-:Y:S01]  /*ee10*/  LDSM.16.MT88.4 R20, [R144+0x9400] ;  /* 0x009400009014783b */ /* 0x000fe20000004200 */
        /* <DEDUP_REMOVED lines=8> */
[CC--:B------:R-:W-:Y:S01]  /*eea0*/  ISETP.GE.AND P6, PT, R5.reuse, R52.reuse, PT ;  /* 0x000000340500720c */ /* 0x0c0fe20003fc6270 */
[----:B------:R-:W-:Y:S01]  /*eeb0*/  LDSM.16.MT88.4 R16, [R146+0xb400] ;  /* 0x00b400009210783b */ /* 0x000fe20000004200 */
[----:B------:R-:W-:Y:S02]  /*eec0*/  ISETP.GE.AND P3, PT, R5, R53, PT ;  /* 0x000000350500720c */ /* 0x000fe40003f66270 */
[----:B------:R-:W-:Y:S02]  /*eed0*/  ISETP.GE.AND P5, PT, R2, R52, PT ;  /* 0x000000340200720c */ /* 0x000fe40003fa6270 */
[----:B------:R-:W-:Y:S02]  /*eee0*/  IADD3 R5, R0, 0x38, RZ ;  /* 0x0000003800057810 */ /* 0x000fe40007ffe0ff */
[----:B------:R-:W-:-:S02]  /*eef0*/  FSEL R198, R13, -INF , !P5 ;  /* 0xff8000000dc67808 */ /* 0x000fc40006800000 */
[C---:B------:R-:W-:Y:S02]  /*ef00*/  ISETP.GE.AND P5, PT, R5.reuse, R53, PT ;  /* 0x000000350500720c */ /* 0x040fe40003fa6270 */
        /* <DEDUP_REMOVED lines=13> */
[----:B------:R-:W-:Y:S02]  /*efe0*/  FSEL R190, R113, -INF , !P5 ;  /* 0xff80000071be7808 */ /* 0x000fe40006800000 */
[----:B------:R-:W-:Y:S02]  /*eff0*/  FMNMX.FTZ R5, R44, R5, !PT ;  /* 0x000000052c057209 */ /* 0x000fe40007810000 */
[----:B------:R-:W-:Y:S02]  /*f000*/  ISETP.GE.AND P5, PT, R0, R53, PT ;  /* 0x000000350000720c */ /* 0x000fe40003fa6270 */
[----:B------:R-:W-:-:S02]  /*f010*/  FSEL R24, R8, -INF , !P3 ;  /* 0xff80000008187808 */ /* 0x000fc40005800000 */
[----:B------:R-:W-:Y:S02]  /*f020*/  ISETP.GE.AND P3, PT, R2, R53, PT ;  /* 0x000000350200720c */ /* 0x000fe40003f66270 */
[----:B------:R-:W-:Y:S02]  /*f030*/  FMNMX.FTZ R5, R68, R5, !PT ;  /* 0x0000000544057209 */ /* 0x000fe40007810000 */
[----:B------:R-:W-:Y:S02]  /*f040*/  FSEL R8, R39, -INF , !P1 ;  /* 0xff80000027087808 */ /* 0x000fe40004800000 */
[----:B------:R-:W-:Y:S02]  /*f050*/  FSEL R38, R38, -INF , !P5 ;  /* 0xff80000026267808 */ /* 0x000fe40006800000 */
        /* <DEDUP_REMOVED lines=19> */
[----:B------:R-:W-:-:S02]  /*f190*/  FSEL R130, R15, -INF , !P6 ;  /* 0xff8000000f827808 */ /* 0x000fc40007000000 */
[-C--:B------:R-:W-:Y:S02]  /*f1a0*/  ISETP.GE.AND P6, PT, R2, R52.reuse, PT ;  /* 0x000000340200720c */ /* 0x080fe40003fc6270 */
[----:B------:R-:W-:Y:S02]  /*f1b0*/  IADD3 R2, R0, 0x40, RZ ;  /* 0x0000004000027810 */ /* 0x000fe40007ffe0ff */
[----:B------:R-:W-:Y:S02]  /*f1c0*/  FMNMX.FTZ R13, R198, R13, !PT ;  /* 0x0000000dc60d7209 */ /* 0x000fe40007810000 */
[----:B------:R-:W-:Y:S02]  /*f1d0*/  FMNMX.FTZ R11, R200, R11, !PT ;  /* 0x0000000bc80b7209 */ /* 0x000fe40007810000 */
[----:B------:R-:W-:Y:S02]  /*f1e0*/  FSEL R196, R9, -INF , !P6 ;  /* 0xff80000009c47808 */ /* 0x000fe40007000000 */
        /* <DEDUP_REMOVED lines=10> */
[----:B------:R-:W-:Y:S02]  /*f290*/  FMNMX.FTZ R11, R136, R11, !PT ;  /* 0x0000000b880b7209 */ /* 0x000fe40007810000 */
[----:B------:R-:W-:Y:S02]  /*f2a0*/  IADD3 R2, R0, 0x49, RZ ;  /* 0x0000004900027810 */ /* 0x000fe40007ffe0ff */
[----:B------:R-:W-:-:S02]  /*f2b0*/  FMNMX.FTZ R13, R176, R13, !PT ;  /* 0x0000000db00d7209 */ /* 0x000fc40007810000 */
[----:B------:R-:W-:Y:S02]  /*f2c0*/  FSEL R180, R115, -INF , !P4 ;  /* 0xff80000073b47808 */ /* 0x000fe40006000000 */
[----:B------:R-:W-:Y:S02]  /*f2d0*/  FMNMX.FTZ R11, R130, R11, !PT ;  /* 0x0000000b820b7209 */ /* 0x000fe40007810000 */
[C---:B------:R-:W-:Y:S02]  /*f2e0*/  ISETP.GE.AND P1, PT, R2.reuse, R52, PT ;  /* 0x000000340200720c */ /* 0x040fe40003f26270 */
[----:B------:R-:W-:Y:S02]  /*f2f0*/  ISETP.GE.AND P4, PT, R2, R53, PT ;  /* 0x000000350200720c */ /* 0x000fe40003f86270 */
[C---:B------:R-:W-:Y:S02]  /*f300*/  IADD3 R7, R0.reuse, 0x50, RZ ;  /* 0x0000005000077810 */ /* 0x040fe40007ffe0ff */
[----:B------:R-:W-:-:S02]  /*f310*/  IADD3 R2, R0, 0x51, RZ ;  /* 0x0000005100027810 */ /* 0x000fc40007ffe0ff */
[----:B------:R-:W-:Y:S02]  /*f320*/  FSEL R188, R108, -INF , !P6 ;  /* 0xff8000006cbc7808 */ /* 0x000fe40007000000 */
[----:B------:R-:W-:Y:S02]  /*f330*/  FMNMX.FTZ R13, R190, R13, !PT ;  /* 0x0000000dbe0d7209 */ /* 0x000fe40007810000 */
[----:B------:R-:W-:Y:S02]  /*f340*/  FMNMX.FTZ R11, R192, R11, !PT ;  /* 0x0000000bc00b7209 */ /* 0x000fe40007810000 */
[----:B------:R-:W-:Y:S02]  /*f350*/  FSEL R178, R109, -INF , !P1 ;  /* 0xff8000006db27808 */ /* 0x000fe40004800000 */
[-C--:B------:R-:W-:Y:S02]  /*f360*/  ISETP.GE.AND P6, PT, R7, R52.reuse, PT ;  /* 0x000000340700720c */ /* 0x080fe40003fc6270 */
[----:B------:R-:W-:-:S02]  /*f370*/  ISETP.GE.AND P5, PT, R2, R52, PT ;  /* 0x000000340200720c */ /* 0x000fc40003fa6270 */
[----:B------:R-:W-:Y:S02]  /*f380*/  ISETP.GE.AND P1, PT, R2, R53, PT ;  /* 0x000000350200720c */ /* 0x000fe40003f26270 */
[----:B------:R-:W-:Y:S02]  /*f390*/  IADD3 R2, R0, 0x58, RZ ;  /* 0x0000005800027810 */ /* 0x000fe40007ffe0ff */
[----:B------:R-:W-:Y:S02]  /*f3a0*/  FMNMX.FTZ R13, R188, R13, !PT ;  /* 0x0000000dbc0d7209 */ /* 0x000fe40007810000 */
[----:B------:R-:W-:Y:S02]  /*f3b0*/  FMNMX.FTZ R11, R194, R11, !PT ;  /* 0x0000000bc20b7209 */ /* 0x000fe40007810000 */
[----:B------:R-:W-:Y:S02]  /*f3c0*/  FSEL R184, R110, -INF , !P3 ;  /* 0xff8000006eb87808 */ /* 0x000fe40005800000 */
[----:B------:R-:W-:-:S02]  /*f3d0*/  FSEL R186, R111, -INF , !P4 ;  /* 0xff8000006fba7808 */ /* 0x000fc40006000000 */
[----:B------:R-:W-:Y:S01]  /*f3e0*/  FSEL R172, R104, -INF , !P6 ;  /* 0xff80000068ac7808 */ /* 0x000fe20007000000 */
[----:B------:R-:W-:Y:S01]  /*f3f0*/  LDSM.16.MT88.4 R108, [R144+0xb000] ;  /* 0x00b00000906c783b */ /* 0x000fe20000004200 */
[-C--:B------:R-:W-:Y:S02]  /*f400*/  ISETP.GE.AND P3, PT, R7, R53.reuse, PT ;  /* 0x000000350700720c */ /* 0x080fe40003f66270 */
[C---:B------:R-:W-:Y:S02]  /*f410*/  ISETP.GE.AND P4, PT, R2.reuse, R52, PT ;  /* 0x000000340200720c */ /* 0x040fe40003f86270 */
[----:B------:R-:W-:Y:S02]  /*f420*/  ISETP.GE.AND P6, PT, R2, R53, PT ;  /* 0x000000350200720c */ /* 0x000fe40003fc6270 */
[----:B------:R-:W-:Y:S02]  /*f430*/  FMNMX.FTZ R13, R178, R13, !PT ;  /* 0x0000000db20d7209 */ /* 0x000fe40007810000 */
[----:B------:R-:W-:-:S02]  /*f440*/  IADD3 R2, R0, 0x59, RZ ;  /* 0x0000005900027810 */ /* 0x000fc40007ffe0ff */
[----:B------:R-:W-:Y:S02]  /*f450*/  FMNMX.FTZ R11, R182, R11, !PT ;  /* 0x0000000bb60b7209 */ /* 0x000fe40007810000 */
[----:B------:R-:W-:Y:S02]  /*f460*/  FSEL R166, R106, -INF , !P3 ;  /* 0xff8000006aa67808 */ /* 0x000fe40005800000 */
[----:B------:R-:W-:Y:S02]  /*f470*/  FSEL R174, R105, -INF , !P5 ;  /* 0xff80000069ae7808 */ /* 0x000fe40006800000 */
[----:B------:R-:W-:Y:S02]  /*f480*/  FMNMX.FTZ R13, R172, R13, !PT ;  /* 0x0000000dac0d7209 */ /* 0x000fe40007810000 */
        /* <DEDUP_REMOVED lines=8> */
[C---:B------:R-:W-:Y:S02]  /*f510*/  ISETP.GE.AND P1, PT, R2.reuse, R52, PT ;  /* 0x000000340200720c */ /* 0x040fe40003f26270 */
[----:B------:R-:W-:Y:S02]  /*f520*/  ISETP.GE.AND P4, PT, R2, R53, PT ;  /* 0x000000350200720c */ /* 0x000fe40003f86270 */
[----:B------:R-:W-:Y:S02]  /*f530*/  IADD3 R2, R0, 0x61, RZ ;  /* 0x0000006100027810 */ /* 0x000fe40007ffe0ff */
[----:B------:R-:W-:Y:S02]  /*f540*/  FSEL R168, R125, -INF , !P3 ;  /* 0xff8000007da87808 */ /* 0x000fe40005800000 */
[----:B------:R-:W-:Y:S02]  /*f550*/  FMNMX.FTZ R13, R170, R13, !PT ;  /* 0x0000000daa0d7209 */ /* 0x000fe40007810000 */
[----:B------:R-:W-:-:S02]  /*f560*/  FMNMX.FTZ R11, R186, R11, !PT ;  /* 0x0000000bba0b7209 */ /* 0x000fc40007810000 */
[----:B------:R-:W-:Y:S02]  /*f570*/  FSEL R142, R126, -INF , !P6 ;  /* 0xff8000007e8e7808 */ /* 0x000fe40007000000 */
[C---:B------:R-:W-:Y:S02]  /*f580*/  ISETP.GE.AND P6, PT, R2.reuse, R52, PT ;  /* 0x000000340200720c */ /* 0x040fe40003fc6270 */
[----:B------:R-:W-:Y:S02]  /*f590*/  ISETP.GE.AND P3, PT, R2, R53, PT ;  /* 0x000000350200720c */ /* 0x000fe40003f66270 */
[----:B------:R-:W-:Y:S02]  /*f5a0*/  IADD3 R2, R0, 0x68, RZ ;  /* 0x0000006800027810 */ /* 0x000fe40007ffe0ff */
[----:B------:R-:W-:Y:S02]  /*f5b0*/  FSEL R138, R96, -INF , !P1 ;  /* 0xff800000608a7808 */ /* 0x000fe40004800000 */
[----:B------:R-:W-:-:S02]  /*f5c0*/  FMNMX.FTZ R13, R168, R13, !PT ;  /* 0x0000000da80d7209 */ /* 0x000fc40007810000 */
[----:B------:R-:W-:Y:S02]  /*f5d0*/  FMNMX.FTZ R11, R166, R11, !PT ;  /* 0x0000000ba60b7209 */ /* 0x000fe40007810000 */
[----:B------:R-:W-:Y:S02]  /*f5e0*/  FSEL R164, R127, -INF , !P5 ;  /* 0xff8000007fa47808 */ /* 0x000fe40006800000 */
[----:B------:R-:W-:Y:S02]  /*f5f0*/  ISETP.GE.AND P5, PT, R2, R52, PT ;  /* 0x000000340200720c */ /* 0x000fe40003fa6270 */
[----:B------:R-:W-:Y:S02]  /*f600*/  IADD3 R9, R0, 0x69, RZ ;  /* 0x0000006900097810 */ /* 0x000fe40007ffe0ff */
[----:B------:R-:W-:Y:S02]  /*f610*/  FSEL R134, R97, -INF , !P6 ;  /* 0xff80000061867808 */ /* 0x000fe40007000000 */
[----:B------:R-:W-:-:S02]  /*f620*/  FMNMX.FTZ R13, R138, R13, !PT ;  /* 0x0000000d8a0d7209 */ /* 0x000fc40007810000 */
[----:B------:R-:W-:Y:S02]  /*f630*/  FMNMX.FTZ R11, R140, R11, !PT ;  /* 0x0000000b8c0b7209 */ /* 0x000fe40007810000 */
[----:B------:R-:W-:Y:S02]  /*f640*/  FSEL R126, R98, -INF , !P4 ;  /* 0xff800000627e7808 */ /* 0x000fe40006000000 */
        /* <DEDUP_REMOVED lines=10> */
[----:B------:R-:W-:Y:S02]  /*f6f0*/  ISETP.GE.AND P1, PT, R2, R53, PT ;  /* 0x000000350200720c */ /* 0x000fe40003f26270 */
[----:B------:R-:W-:Y:S02]  /*f700*/  IADD3 R2, R0, 0x78, RZ ;  /* 0x0000007800027810 */ /* 0x000fe40007ffe0ff */
[----:B------:R-:W-:Y:S02]  /*f710*/  ISETP.GE.AND P4, PT, R5, R52, PT ;  /* 0x000000340500720c */ /* 0x000fe40003f86270 */
[----:B------:R-:W-:Y:S02]  /*f720*/  FSEL R116, R88, -INF , !P5 ;  /* 0xff80000058747808 */ /* 0x000fe40006800000 */
[----:B------:R-:W-:Y:S02]  /*f730*/  FMNMX.FTZ R13, R128, R13, !PT ;  /* 0x0000000d800d7209 */ /* 0x000fe40007810000 */
[----:B------:R-:W-:-:S02]  /*f740*/  FSEL R124, R99, -INF , !P3 ;  /* 0xff800000637c7808 */ /* 0x000fc40005800000 */
[----:B------:R-:W-:Y:S01]  /*f750*/  FMNMX.FTZ R11, R126, R11, !PT ;  /* 0x0000000b7e0b7209 */ /* 0x000fe20007810000 */
[----:B------:R-:W-:Y:S01]  /*f760*/  LDSM.16.MT88.4 R96, [R146+0xd000] ;  /* 0x00d000009260783b */ /* 0x000fe20000004200 */
        /* <DEDUP_REMOVED lines=31> */
[----:B-1----:R-:W-:-:S03]  /*f960*/  FMNMX.FTZ R9, R9, R12, !PT ;  /* 0x0000000c09097209 */ /* 0x002fc60007810000 */
[----:B------:R-:W-:Y:S04]  /*f970*/  LDSM.16.MT88.4 R12, [R144+0xb400] ;  /* 0x00b40000900c783b */ /* 0x000fe80000004200 */
[----:B------:R-:W1:Y:S01]  /*f980*/  SHFL.BFLY PT, R2, R9, 0x1, 0x1f ;  /* 0x0c201f0009027f89 */ /* 0x000e6200000e0000 */
[----:B--2---:R-:W-:-:S05]  /*f990*/  FMNMX.FTZ R5, R7, R0, !PT ;  /* 0x0000000007057209 */ /* 0x004fca0007810000 */
[----:B------:R-:W2:Y:S01]  /*f9a0*/  SHFL.BFLY PT, R0, R5, 0x1, 0x1f ;  /* 0x0c201f0005007f89 */ /* 0x000ea200000e0000 */
[----:B-1----:R-:W-:-:S04]  /*f9b0*/  FMNMX.FTZ R2, R9, R2, !PT ;  /* 0x0000000209027209 */ /* 0x002fc80007810000 */
[C---:B------:R-:W-:Y:S01]  /*f9c0*/  FSETP.NEU.FTZ.AND P1, PT, R2.reuse, -INF , PT ;  /* 0xff8000000200780b */ /* 0x040fe20003f3d000 */
[----:B------:R-:W-:-:S05]  /*f9d0*/  FMUL.FTZ R57, R2, c[0x0][0x23c] ;  /* 0x00008f0002397a20 */ /* 0x000fca0000410000 */
[----:B------:R-:W-:-:S05]  /*f9e0*/  FSEL R57, R57, RZ, P1 ;  /* 0x000000ff39397208 */ /* 0x000fca0000800000 */
[--C-:B------:R-:W-:Y:S02]  /*f9f0*/  FFMA.FTZ R47, R44, c[0x0][0x23c], -R57.reuse ;  /* 0x00008f002c2f7a23 */ /* 0x100fe40000010839 */
[--C-:B------:R-:W-:Y:S01]  /*fa00*/  FFMA.FTZ R44, R68, c[0x0][0x23c], -R57.reuse ;  /* 0x00008f00442c7a23 */ /* 0x100fe20000010839 */
[----:B--2---:R-:W-:Y:S01]  /*fa10*/  FMNMX.FTZ R0, R5, R0, !PT ;  /* 0x0000000005007209 */ /* 0x004fe20007810000 */
[----:B------:R-:W1:Y:S01]  /*fa20*/  LDSM.16.MT88.4 R68, [R146+0x9000] ;  /* 0x009000009244783b */ /* 0x000e620000004200 */
[--C-:B------:R-:W-:Y:S01]  /*fa30*/  FFMA.FTZ R60, R36, c[0x0][0x23c], -R57.reuse ;  /* 0x00008f00243c7a23 */ /* 0x100fe20000010839 */
[----:B------:R-:W-:Y:S01]  /*fa40*/  MUFU.EX2 R47, R47 ;  /* 0x0000002f002f7308 */ /* 0x000fe20000000800 */
[C---:B------:R-:W-:Y:S01]  /*fa50*/  FSETP.NEU.FTZ.AND P1, PT, R0.reuse, -INF , PT ;  /* 0xff8000000000780b */ /* 0x040fe20003f3d000 */
[----:B------:R-:W-:Y:S02]  /*fa60*/  FMUL.FTZ R45, R0, c[0x0][0x23c] ;  /* 0x00008f00002d7a20 */ /* 0x000fe40000410000 */
[----:B------:R-:W-:-:S02]  /*fa70*/  FFMA.FTZ R49, R10, c[0x0][0x23c], -R57 ;  /* 0x00008f000a317a23 */ /* 0x000fc40000010839 */
[--C-:B------:R-:W-:Y:S01]  /*fa80*/  FFMA.FTZ R43, R42, c[0x0][0x23c], -R57.reuse ;  /* 0x00008f002a2b7a23 */ /* 0x100fe20000010839 */
[----:B------:R-:W-:Y:S01]  /*fa90*/  FSEL R45, R45, RZ, P1 ;  /* 0x000000ff2d2d7208 */ /* 0x000fe20000800000 */
[--C-:B------:R-:W-:Y:S01]  /*faa0*/  FFMA.FTZ R42, R6, c[0x0][0x23c], -R57.reuse ;  /* 0x00008f00062a7a23 */ /* 0x100fe20000010839 */
[----:B------:R-:W-:Y:S01]  /*fab0*/  MUFU.EX2 R60, R60 ;  /* 0x0000003c003c7308 */ /* 0x000fe20000000800 */
[----:B------:R-:W-:Y:S02]  /*fac0*/  FFMA.FTZ R35, R74, c[0x0][0x23c], -R57 ;  /* 0x00008f004a237a23 */ /* 0x000fe40000010839 */
[--C-:B------:R-:W-:Y:S02]  /*fad0*/  FFMA.FTZ R118, R38, c[0x0][0x23c], -R45.reuse ;  /* 0x00008f0026767a23 */ /* 0x100fe4000001082d */
[--C-:B------:R-:W-:Y:S02]  /*fae0*/  FFMA.FTZ R59, R8, c[0x0][0x23c], -R45.reuse ;  /* 0x00008f00083b7a23 */ /* 0x100fe4000001082d */
[--C-:B------:R-:W-:Y:S01]  /*faf0*/  FFMA.FTZ R46, R46, c[0x0][0x23c], -R45.reuse ;  /* 0x00008f002e2e7a23 */ /* 0x100fe2000001082d */
[----:B------:R-:W2:Y:S01]  /*fb00*/  MUFU.EX2 R49, R49 ;  /* 0x0000003100317308 */ /* 0x000ea20000000800 */
[----:B------:R-:W-:Y:S01]  /*fb10*/  FFMA.FTZ R41, R40, c[0x0][0x23c], -R45 ;  /* 0x00008f0028297a23 */ /* 0x000fe2000001082d */
[----:B------:R-:W-:Y:S01]  /*fb20*/  LDSM.16.MT88.4 R8, [R146+0x9400] ;  /* 0x009400009208783b */ /* 0x000fe20000004200 */
[----:B------:R-:W-:-:S02]  /*fb30*/  FFMA.FTZ R40, R4, c[0x0][0x23c], -R57 ;  /* 0x00008f0004287a23 */ /* 0x000fc40000010839 */
[--C-:B------:R-:W-:Y:S01]  /*fb40*/  FFMA.FTZ R39, R72, c[0x0][0x23c], -R45.reuse ;  /* 0x00008f0048277a23 */ /* 0x100fe2000001082d */
[----:B------:R-:W3:Y:S01]  /*fb50*/  LDSM.16.MT88.4 R4, [R144+0xd000] ;  /* 0x00d000009004783b */ /* 0x000ee20000004200 */
[--C-:B------:R-:W-:Y:S01]  /*fb60*/  FFMA.FTZ R38, R82, c[0x0][0x23c], -R45.reuse ;  /* 0x00008f0052267a23 */ /* 0x100fe2000001082d */
[----:B------:R-:W4:Y:S01]  /*fb70*/  MUFU.EX2 R44, R44 ;  /* 0x0000002c002c7308 */ /* 0x000f220000000800 */
[--C-:B------:R-:W-:Y:S02]  /*fb80*/  FFMA.FTZ R37, R80, c[0x0][0x23c], -R45.reuse ;  /* 0x00008f0050257a23 */ /* 0x100fe4000001082d */
[--C-:B------:R-:W-:Y:S02]  /*fb90*/  FFMA.FTZ R34, R34, c[0x0][0x23c], -R45.reuse ;  /* 0x00008f0022227a23 */ /* 0x100fe4000001082d */
[--C-:B------:R-:W-:Y:S02]  /*fba0*/  FFMA.FTZ R33, R30, c[0x0][0x23c], -R45.reuse ;  /* 0x00008f001e217a23 */ /* 0x100fe4000001082d */
[----:B------:R-:W-:Y:S01]  /*fbb0*/  FFMA.FTZ R30, R26, c[0x0][0x23c], -R45 ;  /* 0x00008f001a1e7a23 */ /* 0x000fe2000001082d */
[----:B------:R-:W-:Y:S01]  /*fbc0*/  MUFU.EX2 R118, R118 ;  /* 0x0000007600767308 */ /* 0x000fe20000000800 */
[----:B--2---:R-:W-:Y:S01]  /*fbd0*/  F2FP.BF16.PACK_AB R100, R49, R60 ;  /* 0x0000003c3164723e */ /* 0x004fe200000010ff */
[----:B------:R-:W-:-:S02]  /*fbe0*/  FFMA.FTZ R36, R206, c[0x0][0x23c], -R57 ;  /* 0x00008f00ce247a23 */ /* 0x000fc40000010839 */
[--C-:B------:R-:W-:Y:S02]  /*fbf0*/  FFMA.FTZ R31, R208, c[0x0][0x23c], -R57.reuse ;  /* 0x00008f00d01f7a23 */ /* 0x100fe40000010839 */
[--C-:B------:R-:W-:Y:S02]  /*fc00*/  FFMA.FTZ R32, R32, c[0x0][0x23c], -R57.reuse ;  /* 0x00008f0020207a23 */ /* 0x100fe40000010839 */
[----:B------:R-:W2:Y:S01]  /*fc10*/  MUFU.EX2 R59, R59 ;  /* 0x0000003b003b7308 */ /* 0x000ea20000000800 */
[----:B----4-:R-:W-:Y:S01]  /*fc20*/  F2FP.BF16.PACK_AB R102, R44, R47 ;  /* 0x0000002f2c66723e */ /* 0x010fe200000010ff */
        /* <DEDUP_REMOVED lines=15> */
[----:B------:R-:W-:Y:S02]  /*fd20*/  FFMA.FTZ R117, R180, c[0x0][0x23c], -R45 ;  /* 0x00008f00b4757a23 */ /* 0x000fe4000001082d */
[--C-:B------:R-:W-:Y:S02]  /*fd30*/  FFMA.FTZ R176, R176, c[0x0][0x23c], -R57.reuse ;  /* 0x00008f00b0b07a23 */ /* 0x100fe40000010839 */
[--C-:B------:R-:W-:Y:S01]  /*fd40*/  FFMA.FTZ R63, R190, c[0x0][0x23c], -R57.reuse ;  /* 0x00008f00be3f7a23 */ /* 0x100fe20000010839 */
[----:B----4-:R-:W-:Y:S01]  /*fd50*/  F2FP.BF16.PACK_AB R103, R41, R46 ;  /* 0x0000002e2967723e */ /* 0x010fe200000010ff */
[----:B------:R-:W4:Y:S01]  /*fd60*/  MUFU.EX2 R42, R42 ;  /* 0x0000002a002a7308 */ /* 0x000f220000000800 */
        /* <DEDUP_REMOVED lines=15> */
[C---:B------:R-:W-:Y:S01]  /*fe60*/  HMMA.16816.F32.BF16 R88, R100.reuse, R108, RZ ;  /* 0x0000006c6458723c */ /* 0x040fe200000418ff */
[--C-:B------:R-:W-:Y:S01]  /*fe70*/  FFMA.FTZ R140, R142, c[0x0][0x23c], -R45.reuse ;  /* 0x00008f008e8c7a23 */ /* 0x100fe2000001082d */
[----:B------:R-:W-:Y:S01]  /*fe80*/  MUFU.EX2 R39, R39 ;  /* 0x0000002700277308 */ /* 0x000fe20000000800 */
[----:B------:R-:W-:Y:S02]  /*fe90*/  FFMA.FTZ R123, R164, c[0x0][0x23c], -R45 ;  /* 0x00008f00a47b7a23 */ /* 0x000fe4000001082d */
[--C-:B------:R-:W-:Y:S02]  /*fea0*/  FFMA.FTZ R138, R138, c[0x0][0x23c], -R57.reuse ;  /* 0x00008f008a8a7a23 */ /* 0x100fe40000010839 */
[--C-:B------:R-:W-:Y:S01]  /*feb0*/  FFMA.FTZ R127, R134, c[0x0][0x23c], -R57.reuse ;  /* 0x00008f00867f7a23 */ /* 0x100fe20000010839 */
[----:B------:R-:W-:Y:S01]  /*fec0*/  HMMA.16816.F32.BF16 R108, R100, R110, RZ ;  /* 0x0000006e646c723c */ /* 0x000fe200000418ff */
[--C-:B------:R-:W-:Y:S01]  /*fed0*/  FFMA.FTZ R129, R132, c[0x0][0x23c], -R57.reuse ;  /* 0x00008f0084817a23 */ /* 0x100fe20000010839 */
[----:B------:R-:W1:Y:S01]  /*fee0*/  MUFU.EX2 R38, R38 ;  /* 0x0000002600267308 */ /* 0x000e620000000800 */
        /* <DEDUP_REMOVED lines=8> */
[----:B------:R-:W-:Y:S01]  /*ff70*/  FADD.FTZ R59, R118, R59 ;  /* 0x0000003b763b7221 */ /* 0x000fe20000010000 */
[----:B------:R-:W-:Y:S01]  /*ff80*/  HMMA.16816.F32.BF16 R80, R100, R84, RZ ;  /* 0x000000546450723c */ /* 0x000fe200000418ff */
[----:B------:R-:W-:Y:S01]  /*ff90*/  FADD.FTZ R47, R47, R60 ;  /* 0x0000003c2f2f7221 */ /* 0x000fe20000010000 */
[----:B------:R-:W5:Y:S01]  /*ffa0*/  MUFU.EX2 R34, R34 ;  /* 0x0000002200227308 */ /* 0x000f620000000800 */
[----:B------:R-:W-:-:S02]  /*ffb0*/  FADD.FTZ R46, R46, R59 ;  /* 0x0000003b2e2e7221 */ /* 0x000fc40000010000 */
[----:B------:R-:W-:Y:S02]  /*ffc0*/  FADD.FTZ R44, R44, R47 ;  /* 0x0000002f2c2c7221 */ /* 0x000fe40000010000 */
[----:B------:R-:W-:Y:S01]  /*ffd0*/  FADD.FTZ R46, R41, R46 ;  /* 0x0000002e292e7221 */ /* 0x000fe20000010000 */
[C---:B------:R-:W-:Y:S01]  /*ffe0*/  HMMA.16816.F32.BF16 R92, R100.reuse, R96, RZ ;  /* 0x00000060645c723c */ /* 0x040fe200000418ff */
[----:B--2---:R-:W-:Y:S01]  /*fff0*/  FADD.FTZ R41, R43, R44 ;  /* 0x0000002c2b297221 */ /* 0x004fe20000010000 */
[----:B------:R-:W-:Y:S01]  /*10000*/  MUFU.EX2 R36, R36 ;  /* 0x0000002400247308 */ /* 0x000fe20000000800 */
[----:B------:R-:W-:Y:S02]  /*10010*/  FFMA.FTZ R165, R62, c[0x0][0x23c], -R57 ;  /* 0x00008f003ea57a23 */ /* 0x000fe40000010839 */
[----:B----4-:R-:W-:Y:S02]  /*10020*/  FADD.FTZ R41, R42, R41 ;  /* 0x000000292a297221 */ /* 0x010fe40000010000 */
[--C-:B------:R-:W-:Y:S01]  /*10030*/  FFMA.FTZ R56, R56, c[0x0][0x23c], -R45.reuse ;  /* 0x00008f0038387a23 */ /* 0x100fe2000001082d */
[----:B------:R-:W-:Y:S01]  /*10040*/  HMMA.16816.F32.BF16 R76, R100, R78, RZ ;  /* 0x0000004e644c723c */ /* 0x000fe200000418ff */
[--C-:B------:R-:W-:Y:S01]  /*10050*/  FFMA.FTZ R49, R50, c[0x0][0x23c], -R45.reuse ;  /* 0x00008f0032317a23 */ /* 0x100fe2000001082d */
[----:B------:R-:W2:Y:S01]  /*10060*/  MUFU.EX2 R31, R31 ;  /* 0x0000001f001f7308 */ /* 0x000ea20000000800 */
[----:B------:R-:W-:-:S02]  /*10070*/  FFMA.FTZ R164, R48, c[0x0][0x23c], -R45 ;  /* 0x00008f0030a47a23 */ /* 0x000fc4000001082d */
[--C-:B------:R-:W-:Y:S02]  /*10080*/  FFMA.FTZ R116, R116, c[0x0][0x23c], -R57.reuse ;  /* 0x00008f0074747a23 */ /* 0x100fe40000010839 */
[--C-:B------:R-:W-:Y:S01]  /*10090*/  FFMA.FTZ R66, R66, c[0x0][0x23c], -R57.reuse ;  /* 0x00008f0042427a23 */ /* 0x100fe20000010839 */
[C---:B------:R-:W-:Y:S01]  /*100a0*/  HMMA.16816.F32.BF16 R84, R100.reuse, R86, RZ ;  /* 0x000000566454723c */ /* 0x040fe200000418ff */
[----:B------:R-:W-:Y:S01]  /*100b0*/  FFMA.FTZ R64, R64, c[0x0][0x23c], -R57 ;  /* 0x00008f0040407a23 */ /* 0x000fe20000010839 */
[----:B------:R-:W-:Y:S06]  /*100c0*/  MUFU.EX2 R32, R32 ;  /* 0x0000002000207308 */ /* 0x000fec0000000800 */
[C---:B------:R-:W-:Y:S02]  /*100d0*/  HMMA.16816.F32.BF16 R96, R100.reuse, R98, RZ ;  /* 0x000000626460723c */ /* 0x040fe400000418ff */
[----:B------:R-:W4:Y:S06]  /*100e0*/  MUFU.EX2 R27, R27 ;  /* 0x0000001b001b7308 */ /* 0x000f2c0000000800 */
[C---:B---3--:R-:W-:Y:S02]  /*100f0*/  HMMA.16816.F32.BF16 R104, R100.reuse, R4, RZ ;  /* 0x000000046468723c */ /* 0x048fe400000418ff */
[----:B------:R-:W-:Y:S05]  /*10100*/  MUFU.EX2 R33, R33 ;  /* 0x0000002100217308 */ /* 0x000fea0000000800 */
[----:B------:R-:W-:Y:S01]  /*10110*/  F2FP.BF16.PACK_AB R4, R42, R43 ;  /* 0x0000002b2a04723e */ /* 0x000fe200000010ff */
[----:B------:R-:W-:Y:S01]  /*10120*/  HMMA.16816.F32.BF16 R100, R100, R6, RZ ;  /* 0x000000066464723c */ /* 0x000fe200000418ff */
[----:B-1----:R-:W-:Y:S01]  /*10130*/  F2FP.BF16.PACK_AB R5, R38, R39 ;  /* 0x000000272605723e */ /* 0x002fe200000010ff */
[----:B------:R-:W1:Y:S01]  /*10140*/  MUFU.EX2 R30, R30 ;  /* 0x0000001e001e7308 */ /* 0x000e620000000800 */
[----:B------:R-:W-:-:S04]  /*10150*/  FADD.FTZ R39, R39, R46 ;  /* 0x0000002e27277221 */ /* 0x000fc80000010000 */
[----:B------:R-:W-:Y:S01]  /*10160*/  F2FP.BF16.PACK_AB R6, R35, R40 ;  /* 0x000000282306723e */ /* 0x000fe200000010ff */
[----:B------:R-:W-:Y:S01]  /*10170*/  FADD.FTZ R38, R38, R39 ;  /* 0x0000002726267221 */ /* 0x000fe20000010000 */
[----:B-----5:R-:W-:Y:S01]  /*10180*/  F2FP.BF16.PACK_AB R7, R34, R37 ;  /* 0x000000252207723e */ /* 0x020fe200000010ff */
[----:B------:R-:W-:Y:S01]  /*10190*/  MUFU.EX2 R29, R29 ;  /* 0x0000001d001d7308 */ /* 0x000fe20000000800 */
[----:B------:R-:W-:Y:S02]  /*101a0*/  FADD.FTZ R40, R40, R41 ;  /* 0x0000002928287221 */ /* 0x000fe40000010000 */
[----:B------:R-:W-:Y:S02]  /*101b0*/  FADD.FTZ R37, R37, R38 ;  /* 0x0000002625257221 */ /* 0x000fe40000010000 */
[----:B------:R-:W-:Y:S01]  /*101c0*/  FADD.FTZ R35, R35, R40 ;  /* 0x0000002823237221 */ /* 0x000fe20000010000 */
[C---:B------:R-:W-:Y:S01]  /*101d0*/  HMMA.16816.F32.BF16 R112, R4.reuse, R8, R112 ;  /* 0x000000080470723c */ /* 0x040fe20000041870 */
[----:B------:R-:W-:Y:S01]  /*101e0*/  FADD.FTZ R34, R34, R37 ;  /* 0x0000002522227221 */ /* 0x000fe20000010000 */
[----:B------:R-:W3:Y:S06]  /*101f0*/  MUFU.EX2 R26, R26 ;  /* 0x0000001a001a7308 */ /* 0x000eec0000000800 */
[C---:B------:R-:W-:Y:S01]  /*10200*/  HMMA.16816.F32.BF16 R68, R4.reuse, R10, R68 ;  /* 0x0000000a0444723c */ /* 0x040fe20000041844 */
[----:B------:R-:W5:Y:S01]  /*10210*/  LDSM.16.MT88.4 R8, [R146+0xd400] ;  /* 0x00d400009208783b */ /* 0x000f620000004200 */
[----:B------:R-:W-:Y:S06]  /*10220*/  MUFU.EX2 R28, R28 ;  /* 0x0000001c001c7308 */ /* 0x000fec0000000800 */
[C---:B------:R-:W-:Y:S02]  /*10230*/  HMMA.16816.F32.BF16 R88, R4.reuse, R12, R88 ;  /* 0x0000000c0458723c */ /* 0x040fe40000041858 */
[----:B------:R-:W1:Y:S06]  /*10240*/  MUFU.EX2 R25, R25 ;  /* 0x0000001900197308 */ /* 0x000e6c0000000800 */
[C---:B------:R-:W-:Y:S01]  /*10250*/  HMMA.16816.F32.BF16 R108, R4.reuse, R14, R108 ;  /* 0x0000000e046c723c */ /* 0x040fe2000004186c */
[----:B------:R-:W1:Y:S01]  /*10260*/  LDSM.16.MT88.4 R12, [R144+0xd400] ;  /* 0x00d40000900c783b */ /* 0x000e620000004200 */
        /* <DEDUP_REMOVED lines=8> */
[C---:B-----5:R-:W-:Y:S02]  /*102f0*/  HMMA.16816.F32.BF16 R92, R4.reuse, R8, R92 ;  /* 0x00000008045c723c */ /* 0x060fe4000004185c */
[----:B------:R-:W-:Y:S06]  /*10300*/  MUFU.EX2 R130, R130 ;  /* 0x0000008200827308 */ /* 0x000fec0000000800 */
[C---:B------:R-:W-:Y:S01]  /*10310*/  HMMA.16816.F32.BF16 R96, R4.reuse, R10, R96 ;  /* 0x0000000a0460723c */ /* 0x040fe20000041860 */
[----:B------:R-:W5:Y:S01]  /*10320*/  LDSM.16.MT88.4 R8, [R146+0x9800] ;  /* 0x009800009208783b */ /* 0x000f620000004200 */
[----:B------:R-:W2:Y:S06]  /*10330*/  MUFU.EX2 R51, R51 ;  /* 0x0000003300337308 */ /* 0x000eac0000000800 */
[C---:B-1----:R-:W-:Y:S02]  /*10340*/  HMMA.16816.F32.BF16 R104, R4.reuse, R12, R104 ;  /* 0x0000000c0468723c */ /* 0x042fe40000041868 */
[----:B------:R-:W-:Y:S06]  /*10350*/  MUFU.EX2 R176, R176 ;  /* 0x000000b000b07308 */ /* 0x000fec0000000800 */
[C---:B------:R-:W-:Y:S01]  /*10360*/  HMMA.16816.F32.BF16 R100, R4.reuse, R14, R100 ;  /* 0x0000000e0464723c */ /* 0x040fe20000041864 */
[----:B------:R-:W1:Y:S01]  /*10370*/  LDSM.16.MT88.4 R12, [R144+0xb800] ;  /* 0x00b80000900c783b */ /* 0x000e620000004200 */
[----:B------:R-:W1:Y:S06]  /*10380*/  MUFU.EX2 R63, R63 ;  /* 0x0000003f003f7308 */ /* 0x000e6c0000000800 */
[----:B------:R-:W-:Y:S01]  /*10390*/  HMMA.16816.F32.BF16 R84, R4, R18, R84 ;  /* 0x000000120454723c */ /* 0x000fe20000041854 */
[----:B------:R-:W1:Y:S01]  /*103a0*/  LDSM.16.MT88.4 R16, [R146+0xb800] ;  /* 0x00b800009210783b */ /* 0x000e620000004200 */
[----:B------:R-:W-:Y:S05]  /*103b0*/  MUFU.EX2 R65, R65 ;  /* 0x0000004100417308 */ /* 0x000fea0000000800 */
[----:B--2---:R-:W-:Y:S01]  /*103c0*/  F2FP.BF16.PACK_AB R4, R31, R36 ;  /* 0x000000241f04723e */ /* 0x004fe200000010ff */
[----:B------:R-:W-:Y:S01]  /*103d0*/  FADD.FTZ R36, R36, R35 ;  /* 0x0000002324247221 */ /* 0x000fe20000010000 */
[----:B----4-:R-:W-:Y:S01]  /*103e0*/  F2FP.BF16.PACK_AB R6, R27, R32 ;  /* 0x000000201b06723e */ /* 0x010fe200000010ff */
[----:B------:R-:W2:Y:S01]  /*103f0*/  MUFU.EX2 R178, R178 ;  /* 0x000000b200b27308 */ /* 0x000ea20000000800 */
[----:B------:R-:W-:Y:S01]  /*10400*/  F2FP.BF16.PACK_AB R5, R30, R33 ;  /* 0x000000211e05723e */ /* 0x000fe200000010ff */
[----:B------:R-:W-:Y:S01]  /*10410*/  FADD.FTZ R33, R33, R34 ;  /* 0x0000002221217221 */ /* 0x000fe20000010000 */
[----:B---3--:R-:W-:Y:S01]  /*10420*/  F2FP.BF16.PACK_AB R7, R26, R29 ;  /* 0x0000001d1a07723e */ /* 0x008fe200000010ff */
        /* <DEDUP_REMOVED lines=8> */
[----:B------:R-:W3:Y:S02]  /*104b0*/  MUFU.EX2 R117, R117 ;  /* 0x0000007500757308 */ /* 0x000ee40000000800 */
[C---:B------:R-:W-:Y:S01]  /*104c0*/  HMMA.16816.F32.BF16 R68, R4.reuse, R10, R68 ;  /* 0x0000000a0444723c */ /* 0x040fe20000041844 */
[----:B------:R-:W4:Y:S05]  /*104d0*/  LDSM.16.MT88.4 R8, [R146+0xd800] ;  /* 0x00d800009208783b */ /* 0x000f2a0000004200 */
[----:B------:R-:W-:Y:S02]  /*104e0*/  MUFU.EX2 R180, R180 ;  /* 0x000000b400b47308 */ /* 0x000fe40000000800 */
[C---:B-1----:R-:W-:Y:S06]  /*104f0*/  HMMA.16816.F32.BF16 R88, R4.reuse, R12, R88 ;  /* 0x0000000c0458723c */ /* 0x042fec0000041858 */
[----:B------:R-:W1:Y:S02]  /*10500*/  MUFU.EX2 R67, R67 ;  /* 0x0000004300437308 */ /* 0x000e640000000800 */
        /* <DEDUP_REMOVED lines=10> */
[C---:B----4-:R-:W-:Y:S06]  /*105b0*/  HMMA.16816.F32.BF16 R92, R4.reuse, R8, R92 ;  /* 0x00000008045c723c */ /* 0x050fec000004185c */
[----:B------:R-:W-:Y:S02]  /*105c0*/  MUFU.EX2 R166, R166 ;  /* 0x000000a600a67308 */ /* 0x000fe40000000800 */
[C---:B------:R-:W-:Y:S01]  /*105d0*/  HMMA.16816.F32.BF16 R96, R4.reuse, R10, R96 ;  /* 0x0000000a0460723c */ /* 0x040fe20000041860 */
[----:B------:R-:W4:Y:S05]  /*105e0*/  LDSM.16.MT88.4 R8, [R146+0x9c00] ;  /* 0x009c00009208783b */ /* 0x000f2a0000004200 */
[----:B------:R-:W1:Y:S02]  /*105f0*/  MUFU.EX2 R125, R125 ;  /* 0x0000007d007d7308 */ /* 0x000e640000000800 */
[C---:B-----5:R-:W-:Y:S06]  /*10600*/  HMMA.16816.F32.BF16 R104, R4.reuse, R12, R104 ;  /* 0x0000000c0468723c */ /* 0x060fec0000041868 */
[----:B------:R-:W-:Y:S02]  /*10610*/  MUFU.EX2 R140, R140 ;  /* 0x0000008c008c7308 */ /* 0x000fe40000000800 */
[C---:B------:R-:W-:Y:S01]  /*10620*/  HMMA.16816.F32.BF16 R100, R4.reuse, R14, R100 ;  /* 0x0000000e0464723c */ /* 0x040fe20000041864 */
[----:B------:R-:W5:Y:S05]  /*10630*/  LDSM.16.MT88.4 R12, [R144+0xbc00] ;  /* 0x00bc0000900c783b */ /* 0x000f6a0000004200 */
[----:B------:R-:W1:Y:S02]  /*10640*/  MUFU.EX2 R123, R123 ;  /* 0x0000007b007b7308 */ /* 0x000e640000000800 */
[----:B------:R-:W-:Y:S01]  /*10650*/  HMMA.16816.F32.BF16 R84, R4, R18, R84 ;  /* 0x000000120454723c */ /* 0x000fe20000041854 */
[----:B------:R-:W1:Y:S05]  /*10660*/  LDSM.16.MT88.4 R16, [R146+0xbc00] ;  /* 0x00bc00009210783b */ /* 0x000e6a0000004200 */
[----:B------:R-:W-:Y:S01]  /*10670*/  MUFU.EX2 R138, R138 ;  /* 0x0000008a008a7308 */ /* 0x000fe20000000800 */
[----:B------:R-:W-:Y:S01]  /*10680*/  F2FP.BF16.PACK_AB R4, R25, R28 ;  /* 0x0000001c1904723e */ /* 0x000fe200000010ff */
[----:B------:R-:W-:Y:S01]  /*10690*/  FADD.FTZ R28, R28, R27 ;  /* 0x0000001b1c1c7221 */ /* 0x000fe20000010000 */
[----:B------:R-:W-:-:S02]  /*106a0*/  F2FP.BF16.PACK_AB R6, R3, R24 ;  /* 0x000000180306723e */ /* 0x000fc400000010ff */
[----:B------:R-:W-:Y:S01]  /*106b0*/  F2FP.BF16.PACK_AB R5, R61, R136 ;  /* 0x000000883d05723e */ /* 0x000fe200000010ff */
[----:B------:R-:W-:Y:S01]  /*106c0*/  FADD.FTZ R136, R136, R29 ;  /* 0x0000001d88887221 */ /* 0x000fe20000010000 */
[----:B------:R-:W-:Y:S01]  /*106d0*/  F2FP.BF16.PACK_AB R7, R51, R130 ;  /* 0x000000823307723e */ /* 0x000fe200000010ff */
[----:B------:R-:W1:Y:S01]  /*106e0*/  MUFU.EX2 R127, R127 ;  /* 0x0000007f007f7308 */ /* 0x000e620000000800 */
[----:B------:R-:W-:Y:S02]  /*106f0*/  FADD.FTZ R25, R25, R28 ;  /* 0x0000001c19197221 */ /* 0x000fe40000010000 */
[----:B------:R-:W-:Y:S02]  /*10700*/  FADD.FTZ R61, R61, R136 ;  /* 0x000000883d3d7221 */ /* 0x000fe40000010000 */
[----:B------:R-:W-:Y:S01]  /*10710*/  FADD.FTZ R24, R24, R25 ;  /* 0x0000001918187221 */ /* 0x000fe20000010000 */
[----:B----4-:R-:W-:Y:S01]  /*10720*/  HMMA.16816.F32.BF16 R112, R4, R8, R112 ;  /* 0x000000080470723c */ /* 0x010fe20000041870 */
[----:B------:R-:W-:Y:S01]  /*10730*/  FADD.FTZ R130, R130, R61 ;  /* 0x0000003d82827221 */ /* 0x000fe20000010000 */
[----:B------:R-:W-:Y:S01]  /*10740*/  MUFU.EX2 R129, R129 ;  /* 0x0000008100817308 */ /* 0x000fe20000000800 */
[----:B------:R-:W-:-:S02]  /*10750*/  FADD.FTZ R3, R3, R24 ;  /* 0x0000001803037221 */ /* 0x000fc40000010000 */
[----:B------:R-:W-:-:S03]  /*10760*/  FADD.FTZ R51, R51, R130 ;  /* 0x0000008233337221 */ /* 0x000fc60000010000 */
[C---:B------:R-:W-:Y:S01]  /*10770*/  HMMA.16816.F32.BF16 R68, R4.reuse, R10, R68 ;  /* 0x0000000a0444723c */ /* 0x040fe20000041844 */
[----:B------:R-:W4:Y:S01]  /*10780*/  LDSM.16.MT88.4 R8, [R146+0xdc00] ;  /* 0x00dc00009208783b */ /* 0x000f220000004200 */
[----:B------:R-:W1:Y:S06]  /*10790*/  MUFU.EX2 R128, R128 ;  /* 0x0000008000807308 */ /* 0x000e6c0000000800 */
[C---:B-----5:R-:W-:Y:S02]  /*107a0*/  HMMA.16816.F32.BF16 R88, R4.reuse, R12, R88 ;  /* 0x0000000c0458723c */ /* 0x060fe40000041858 */
[----:B------:R-:W-:Y:S06]  /*107b0*/  MUFU.EX2 R131, R131 ;  /* 0x0000008300837308 */ /* 0x000fec0000000800 */
[C---:B------:R-:W-:Y:S01]  /*107c0*/  HMMA.16816.F32.BF16 R108, R4.reuse, R14, R108 ;  /* 0x0000000e046c723c */ /* 0x040fe2000004186c */
[----:B------:R-:W5:Y:S01]  /*107d0*/  LDSM.16.MT88.4 R12, [R144+0xdc00] ;  /* 0x00dc0000900c783b */ /* 0x000f620000004200 */
[----:B------:R-:W1:Y:S06]  /*107e0*/  MUFU.EX2 R124, R124 ;  /* 0x0000007c007c7308 */ /* 0x000e6c0000000800 */
[C---:B------:R-:W-:Y:S02]  /*107f0*/  HMMA.16816.F32.BF16 R72, R4.reuse, R20, R72 ;  /* 0x000000140448723c */ /* 0x040fe40000041848 */
[----:B------:R-:W-:Y:S06]  /*10800*/  MUFU.EX2 R122, R122 ;  /* 0x0000007a007a7308 */ /* 0x000fec0000000800 */
[C---:B------:R-:W-:Y:S01]  /*10810*/  HMMA.16816.F32.BF16 R76, R4.reuse, R22, R76 ;  /* 0x00000016044c723c */ /* 0x040fe2000004184c */
[----:B------:R-:W-:Y:S01]  /*10820*/  LDSM.16.MT88.4 R20, [R144+0xa000] ;  /* 0x00a000009014783b */ /* 0x000fe20000004200 */
[----:B------:R-:W2:Y:S06]  /*10830*/  MUFU.EX2 R133, R133 ;  /* 0x0000008500857308 */ /* 0x000eac0000000800 */
[C---:B-1----:R-:W-:Y:S02]  /*10840*/  HMMA.16816.F32.BF16 R80, R4.reuse, R16, R80 ;  /* 0x000000100450723c */ /* 0x042fe40000041850 */
[----:B------:R-:W-:Y:S06]  /*10850*/  MUFU.EX2 R165, R165 ;  /* 0x000000a500a57308 */ /* 0x000fec0000000800 */
[C---:B----4-:R-:W-:Y:S02]  /*10860*/  HMMA.16816.F32.BF16 R92, R4.reuse, R8, R92 ;  /* 0x00000008045c723c */ /* 0x050fe4000004185c */
[----:B------:R-:W-:Y:S06]  /*10870*/  MUFU.EX2 R56, R56 ;  /* 0x0000003800387308 */ /* 0x000fec0000000800 */
[C---:B------:R-:W-:Y:S01]  /*10880*/  HMMA.16816.F32.BF16 R96, R4.reuse, R10, R96 ;  /* 0x0000000a0460723c */ /* 0x040fe20000041860 */
[----:B------:R-:W1:Y:S01]  /*10890*/  LDSM.16.MT88.4 R8, [R146+0xa000] ;  /* 0x00a000009208783b */ /* 0x000e620000004200 */
[----:B------:R-:W-:Y:S06]  /*108a0*/  MUFU.EX2 R49, R49 ;  /* 0x0000003100317308 */ /* 0x000fec0000000800 */
[C---:B-----5:R-:W-:Y:S02]  /*108b0*/  HMMA.16816.F32.BF16 R104, R4.reuse, R12, R104 ;  /* 0x0000000c0468723c */ /* 0x060fe40000041868 */
[----:B------:R-:W-:Y:S06]  /*108c0*/  MUFU.EX2 R164, R164 ;  /* 0x000000a400a47308 */ /* 0x000fec0000000800 */
[C---:B------:R-:W-:Y:S01]  /*108d0*/  HMMA.16816.F32.BF16 R100, R4.reuse, R14, R100 ;  /* 0x0000000e0464723c */ /* 0x040fe20000041864 */
[----:B------:R-:W4:Y:S07]  /*108e0*/  LDSM.16.MT88.4 R12, [R144+0xc000] ;  /* 0x00c00000900c783b */ /* 0x000f2e0000004200 */
[----:B------:R-:W-:Y:S01]  /*108f0*/  HMMA.16816.F32.BF16 R84, R4, R18, R84 ;  /* 0x000000120454723c */ /* 0x000fe20000041854 */
[----:B------:R-:W5:Y:S06]  /*10900*/  LDSM.16.MT88.4 R16, [R146+0xc000] ;  /* 0x00c000009210783b */ /* 0x000f6c0000004200 */
[----:B------:R-:W-:Y:S01]  /*10910*/  F2FP.BF16.PACK_AB R4, R63, R176 ;  /* 0x000000b03f04723e */ /* 0x000fe200000010ff */
[----:B------:R-:W-:Y:S01]  /*10920*/  FADD.FTZ R176, R176, R3 ;  /* 0x00000003b0b07221 */ /* 0x000fe20000010000 */
[----:B--2---:R-:W-:-:S02]  /*10930*/  F2FP.BF16.PACK_AB R6, R178, R65 ;  /* 0x00000041b206723e */ /* 0x004fc400000010ff */
[----:B---3--:R-:W-:Y:S01]  /*10940*/  F2FP.BF16.PACK_AB R5, R117, R182 ;  /* 0x000000b67505723e */ /* 0x008fe200000010ff */
        /* <DEDUP_REMOVED lines=15> */
[C---:B------:R-:W-:Y:S01]  /*10a40*/  HMMA.16816.F32.BF16 R76, R4.reuse, R22, R76 ;  /* 0x00000016044c723c */ /* 0x040fe2000004184c */
[----:B------:R-:W-:Y:S07]  /*10a50*/  LDSM.16.MT88.4 R20, [R144+0xa800] ;  /* 0x00a800009014783b */ /* 0x000fee0000004200 */
[C---:B-----5:R-:W-:Y:S08]  /*10a60*/  HMMA.16816.F32.BF16 R80, R4.reuse, R16, R80 ;  /* 0x000000100450723c */ /* 0x060ff00000041850 */
[C---:B-1----:R-:W-:Y:S08]  /*10a70*/  HMMA.16816.F32.BF16 R92, R4.reuse, R8, R92 ;  /* 0x00000008045c723c */ /* 0x042ff0000004185c */
[C---:B------:R-:W-:Y:S01]  /*10a80*/  HMMA.16816.F32.BF16 R96, R4.reuse, R10, R96 ;  /* 0x0000000a0460723c */ /* 0x040fe20000041860 */
[----:B------:R-:W1:Y:S07]  /*10a90*/  LDSM.16.MT88.4 R8, [R146+0xa400] ;  /* 0x00a400009208783b */ /* 0x000e6e0000004200 */
[C---:B--2---:R-:W-:Y:S08]  /*10aa0*/  HMMA.16816.F32.BF16 R104, R4.reuse, R12, R104 ;  /* 0x0000000c0468723c */ /* 0x044ff00000041868 */
[C---:B------:R-:W-:Y:S01]  /*10ab0*/  HMMA.16816.F32.BF16 R100, R4.reuse, R14, R100 ;  /* 0x0000000e0464723c */ /* 0x040fe20000041864 */
[----:B------:R-:W2:Y:S07]  /*10ac0*/  LDSM.16.MT88.4 R12, [R144+0xa400] ;  /* 0x00a40000900c783b */ /* 0x000eae0000004200 */
[----:B------:R-:W-:Y:S01]  /*10ad0*/  HMMA.16816.F32.BF16 R84, R4, R18, R84 ;  /* 0x000000120454723c */ /* 0x000fe20000041854 */
[----:B------:R-:W3:Y:S06]  /*10ae0*/  LDSM.16.MT88.4 R16, [R146+0xc400] ;  /* 0x00c400009210783b */ /* 0x000eec0000004200 */
        /* <DEDUP_REMOVED lines=33> */
[C---:B------:R-:W-:Y:S01]  /*10d00*/  F2FP.BF16.PACK_AB R5, R124.reuse, R131 ;  /* 0x000000837c05723e */ /* 0x040fe200000010ff */
[----:B------:R-:W-:Y:S01]  /*10d10*/  FADD.FTZ R131, R131, R140 ;  /* 0x0000008c83837221 */ /* 0x000fe20000010000 */
[----:B------:R-:W-:Y:S01]  /*10d20*/  F2FP.BF16.PACK_AB R7, R133, R122 ;  /* 0x0000007a8507723e */ /* 0x000fe200000010ff */
[----:B------:R-:W-:Y:S02]  /*10d30*/  FADD.FTZ R138, R127, R138 ;  /* 0x0000008a7f8a7221 */ /* 0x000fe40000010000 */
[----:B------:R-:W-:Y:S02]  /*10d40*/  FADD.FTZ R131, R124, R131 ;  /* 0x000000837c837221 */ /* 0x000fe40000010000 */
[----:B------:R-:W-:Y:S02]  /*10d50*/  FADD.FTZ R129, R129, R138 ;  /* 0x0000008a81817221 */ /* 0x000fe40000010000 */
[----:B------:R-:W-:Y:S01]  /*10d60*/  HMMA.16816.F32.BF16 R112, R4, R16, R112 ;  /* 0x000000100470723c */ /* 0x000fe20000041870 */
[----:B------:R-:W-:-:S02]  /*10d70*/  FADD.FTZ R122, R122, R131 ;  /* 0x000000837a7a7221 */ /* 0x000fc40000010000 */
[----:B------:R-:W-:Y:S02]  /*10d80*/  FADD.FTZ R129, R128, R129 ;  /* 0x0000008180817221 */ /* 0x000fe40000010000 */
[----:B------:R-:W-:-:S03]  /*10d90*/  FADD.FTZ R122, R133, R122 ;  /* 0x0000007a857a7221 */ /* 0x000fc60000010000 */
[C---:B------:R-:W-:Y:S01]  /*10da0*/  HMMA.16816.F32.BF16 R68, R4.reuse, R18, R68 ;  /* 0x000000120444723c */ /* 0x040fe20000041844 */
[----:B------:R-:W3:Y:S07]  /*10db0*/  LDSM.16.MT88.4 R16, [R146+0xe800] ;  /* 0x00e800009210783b */ /* 0x000eee0000004200 */
[C---:B--2---:R-:W-:Y:S08]  /*10dc0*/  HMMA.16816.F32.BF16 R80, R4.reuse, R12, R80 ;  /* 0x0000000c0450723c */ /* 0x044ff00000041850 */
[C---:B------:R-:W-:Y:S01]  /*10dd0*/  HMMA.16816.F32.BF16 R84, R4.reuse, R14, R84 ;  /* 0x0000000e0454723c */ /* 0x040fe20000041854 */
[----:B------:R-:W2:Y:S07]  /*10de0*/  LDSM.16.MT88.4 R12, [R144+0xe800] ;  /* 0x00e80000900c783b */ /* 0x000eae0000004200 */
[C---:B-1----:R-:W-:Y:S08]  /*10df0*/  HMMA.16816.F32.BF16 R88, R4.reuse, R8, R88 ;  /* 0x000000080458723c */ /* 0x042ff00000041858 */
[C---:B------:R-:W-:Y:S01]  /*10e00*/  HMMA.16816.F32.BF16 R108, R4.reuse, R10, R108 ;  /* 0x0000000a046c723c */ /* 0x040fe2000004186c */
[----:B------:R-:W1:Y:S07]  /*10e10*/  LDSM.16.MT88.4 R8, [R146+0xac00] ;  /* 0x00ac00009208783b */ /* 0x000e6e0000004200 */
[C---:B------:R-:W-:Y:S01]  /*10e20*/  HMMA.16816.F32.BF16 R76, R4.reuse, R22, R76 ;  /* 0x00000016044c723c */ /* 0x040fe2000004184c */
[----:B------:R-:W-:Y:S06]  /*10e30*/  MUFU.EX2 R22, R116 ;  /* 0x0000007400167308 */ /* 0x000fec0000000800 */
[----:B------:R-:W-:Y:S01]  /*10e40*/  FFMA.FTZ R23, R58, c[0x0][0x23c], -R45 ;  /* 0x00008f003a177a23 */ /* 0x000fe2000001082d */
[C---:B---3--:R-:W-:Y:S05]  /*10e50*/  HMMA.16816.F32.BF16 R92, R4.reuse, R16, R92 ;  /* 0x00000010045c723c */ /* 0x048fea000004185c */
[----:B------:R-:W3:Y:S03]  /*10e60*/  MUFU.EX2 R23, R23 ;  /* 0x0000001700177308 */ /* 0x000ee60000000800 */
[C---:B------:R-:W-:Y:S01]  /*10e70*/  HMMA.16816.F32.BF16 R96, R4.reuse, R18, R96 ;  /* 0x000000120460723c */ /* 0x040fe20000041860 */
[----:B------:R-:W4:Y:S07]  /*10e80*/  LDSM.16.MT88.4 R16, [R144+0xac00] ;  /* 0x00ac00009010783b */ /* 0x000f2e0000004200 */
[C---:B--2---:R-:W-:Y:S08]  /*10e90*/  HMMA.16816.F32.BF16 R104, R4.reuse, R12, R104 ;  /* 0x0000000c0468723c */ /* 0x044ff00000041868 */
[C---:B------:R-:W-:Y:S01]  /*10ea0*/  HMMA.16816.F32.BF16 R100, R4.reuse, R14, R100 ;  /* 0x0000000e0464723c */ /* 0x040fe20000041864 */
[----:B------:R-:W2:Y:S07]  /*10eb0*/  LDSM.16.MT88.4 R12, [R146+0xcc00] ;  /* 0x00cc0000920c783b */ /* 0x000eae0000004200 */
[----:B------:R-:W-:Y:S01]  /*10ec0*/  HMMA.16816.F32.BF16 R72, R4, R20, R72 ;  /* 0x000000140448723c */ /* 0x000fe20000041848 */
[----:B------:R-:W5:Y:S06]  /*10ed0*/  MUFU.EX2 R21, R66 ;  /* 0x0000004200157308 */ /* 0x000f6c0000000800 */
[----:B---3--:R-:W-:Y:S01]  /*10ee0*/  F2FP.BF16.PACK_AB R5, R56, R23 ;  /* 0x000000173805723e */ /* 0x008fe200000010ff */
[----:B------:R-:W-:Y:S01]  /*10ef0*/  FADD.FTZ R23, R23, R122 ;  /* 0x0000007a17177221 */ /* 0x000fe20000010000 */
[----:B------:R-:W3:Y:S01]  /*10f00*/  MUFU.EX2 R20, R64 ;  /* 0x0000004000147308 */ /* 0x000ee20000000800 */
[----:B------:R-:W-:-:S02]  /*10f10*/  F2FP.BF16.PACK_AB R7, R164, R49 ;  /* 0x00000031a407723e */ /* 0x000fc400000010ff */
[----:B------:R-:W-:-:S04]  /*10f20*/  FADD.FTZ R56, R56, R23 ;  /* 0x0000001738387221 */ /* 0x000fc80000010000 */
[----:B------:R-:W-:Y:S01]  /*10f30*/  FADD.FTZ R49, R49, R56 ;  /* 0x0000003831317221 */ /* 0x000fe20000010000 */
[C---:B-----5:R-:W-:Y:S01]  /*10f40*/  F2FP.BF16.PACK_AB R4, R21.reuse, R22 ;  /* 0x000000161504723e */ /* 0x060fe200000010ff */
[----:B------:R-:W-:Y:S02]  /*10f50*/  FADD.FTZ R22, R22, R129 ;  /* 0x0000008116167221 */ /* 0x000fe40000010000 */
[----:B------:R-:W-:Y:S02]  /*10f60*/  FADD.FTZ R164, R164, R49 ;  /* 0x00000031a4a47221 */ /* 0x000fe40000010000 */
[----:B------:R-:W-:Y:S01]  /*10f70*/  FADD.FTZ R21, R21, R22 ;  /* 0x0000001615157221 */ /* 0x000fe20000010000 */
[----:B---3--:R-:W-:-:S03]  /*10f80*/  F2FP.BF16.PACK_AB R6, R165, R20 ;  /* 0x00000014a506723e */ /* 0x008fc600000010ff */
[----:B------:R-:W-:-:S04]  /*10f90*/  FADD.FTZ R20, R20, R21 ;  /* 0x0000001514147221 */ /* 0x000fc80000010000 */
[----:B------:R-:W-:Y:S01]  /*10fa0*/  FADD.FTZ R165, R165, R20 ;  /* 0x00000014a5a57221 */ /* 0x000fe20000010000 */
[C---:B-1----:R-:W-:Y:S08]  /*10fb0*/  HMMA.16816.F32.BF16 R112, R4.reuse, R8, R112 ;  /* 0x000000080470723c */ /* 0x042ff00000041870 */
        /* <DEDUP_REMOVED lines=19> */
[----:B------:R-:W-:Y:S01]  /*110f0*/  IABS R3, c[0x0][0x2d0] ;  /* 0x0000b40000037a13 */ /* 0x000fe20000000000 */
[----:B------:R-:W-:-:S03]  /*11100*/  IMAD.SHL.U32 R4, R160, 0x80, RZ ;  /* 0x00000080a0047824 */ /* 0x000fc600078e00ff */
[----:B------:R-:W1:Y:S02]  /*11110*/  I2F.RP R10, R3 ;  /* 0x00000003000a7306 */ /* 0x000e640000209400 */
[C---:B------:R-:W-:Y:S02]  /*11120*/  IADD3 R11, R4.reuse, 0x80, RZ ;  /* 0x00000080040b7810 */ /* 0x040fe40007ffe0ff */
[----:B------:R-:W-:Y:S02]  /*11130*/  IABS R5, R4 ;  /* 0x0000000400057213 */ /* 0x000fe40000000000 */
[----:B------:R-:W-:Y:S02]  /*11140*/  IABS R7, R11 ;  /* 0x0000000b00077213 */ /* 0x000fe40000000000 */
[----:B------:R-:W-:Y:S02]  /*11150*/  LOP3.LUT R11, R11, c[0x0][0x2d0], RZ, 0x3c, !PT ;  /* 0x0000b4000b0b7a12 */ /* 0x000fe400078e3cff */
[----:B------:R-:W-:-:S02]  /*11160*/  LOP3.LUT R4, R4, c[0x0][0x2d0], RZ, 0x3c, !PT ;  /* 0x0000b40004047a12 */ /* 0x000fc400078e3cff */
        /* <DEDUP_REMOVED lines=49> */
[----:B------:R-:W-:Y:S05]  /*11480*/  BRA `(.L_x_2122) ;  /* 0x0000003000007947 */ /* 0x000fea0003800000 */
.L_x_2121:
[----:B------:R-:W-:-:S05]  /*11490*/  IMAD.MOV.U32 R6, RZ, RZ, c[0x0][0x1a0] ;  /* 0x00006800ff067624 */ /* 0x000fca00078e00ff */
[----:B------:R-:W-:-:S04]  /*114a0*/  LEA R6, -R6, RZ, 0x7 ;  /* 0x000000ff06067211 */ /* 0x000fc800078e39ff */
[----:B------:R-:W-:Y:S02]  /*114b0*/  SHF.R.S32.HI R4, RZ, 0x1f, R6 ;  /* 0x0000001fff047819 */ /* 0x000fe40000011406 */
.L_x_2122:
[----:B------:R-:W-:Y:S01]  /*114c0*/  IMAD.MOV.U32 R3, RZ, RZ, c[0x0][0x1a0] ;  /* 0x00006800ff037624 */ /* 0x000fe200078e00ff */
[C---:B------:R-:W-:Y:S01]  /*114d0*/  LEA R158, P0, R6.reuse, R158, 0x1 ;  /* 0x0000009e069e7211 */ /* 0x040fe200078008ff */
[----:B------:R-:W-:Y:S01]  /*114e0*/  IMAD.MOV.U32 R8, RZ, RZ, 0x6 ;  /* 0x00000006ff087424 */ /* 0x000fe200078e00ff */
[C---:B------:R-:W-:Y:S02]  /*114f0*/  IADD3 R5, P3, R6.reuse, R162, RZ ;  /* 0x000000a206057210 */ /* 0x040fe40007f7e0ff */
[----:B------:R-:W-:Y:S02]  /*11500*/  LEA R7, P1, R3, R6, 0x5 ;  /* 0x0000000603077211 */ /* 0x000fe400078228ff */
[----:B------:R-:W-:Y:S01]  /*11510*/  LEA.HI.X R159, R6, R159, R4, 0x1, P0 ;  /* 0x0000009f069f7211 */ /* 0x000fe200000f0c04 */
[----:B------:R-:W-:Y:S01]  /*11520*/  IMAD.MOV.U32 R6, RZ, RZ, c[0x0][0x1a4] ;  /* 0x00006900ff067624 */ /* 0x000fe200078e00ff */
[----:B------:R-:W-:Y:S01]  /*11530*/  IADD3 R162, P0, R7, R162, RZ ;  /* 0x000000a207a27210 */ /* 0x000fe20007f1e0ff */
[----:B------:R-:W-:Y:S01]  /*11540*/  IMAD.X R10, R4, 0x1, R54, P3 ;  /* 0x00000001040a7824 */ /* 0x000fe200018e0636 */
[----:B------:R-:W-:Y:S01]  /*11550*/  LEA R12, P3, R5, c[0x0][0x170], 0x1 ;  /* 0x00005c00050c7a11 */ /* 0x000fe200078608ff */
[----:B------:R-:W-:Y:S01]  /*11560*/  @!PT LDS RZ, [RZ] ;  /* 0x00000000fffff984 */ /* 0x000fe20000000800 */
[----:B------:R-:W-:Y:S01]  /*11570*/  @!PT LDS RZ, [RZ] ;  /* 0x00000000fffff984 */ /* 0x000fe20000000800 */
[----:B------:R-:W-:Y:S01]  /*11580*/  @!PT LDS RZ, [RZ] ;  /* 0x00000000fffff984 */ /* 0x000fe20000000800 */
[----:B------:R1:W-:Y:S01]  /*11590*/  LDGSTS.E.BYPASS.LTC128B.128 [R154+0x9000], [R158.64] ;  /* 0x090000009e9a7fae */ /* 0x0003e2000b901d46 */
[----:B------:R-:W-:-:S02]  /*115a0*/  LEA.HI.X R7, R3, R4, R6, 0x5, P1 ;  /* 0x0000000403077211 */ /* 0x000fc400008f2c06 */
[C---:B------:R-:W-:Y:S01]  /*115b0*/  SHF.L.U64.HI R8, R3.reuse, R8, c[0x0][0x1a4] ;  /* 0x0000690003087619 */ /* 0x040fe20000010208 */
[----:B------:R-:W-:Y:S01]  /*115c0*/  IMAD.SHL.U32 R3, R3, 0x40, RZ ;  /* 0x0000004003037824 */ /* 0x000fe200078e00ff */
[----:B------:R-:W-:Y:S01]  /*115d0*/  LEA.HI.X R13, R5, c[0x0][0x174], R10, 0x1, P3 ;  /* 0x00005d00050d7a11 */ /* 0x000fe200018f0c0a */
[----:B------:R-:W-:Y:S01]  /*115e0*/  IMAD.X R7, R7, 0x1, R54, P0 ;  /* 0x0000000107077824 */ /* 0x000fe200000e0636 */
[----:B------:R-:W-:Y:S01]  /*115f0*/  LEA R10, P0, R162, c[0x0][0x170], 0x1 ;  /* 0x00005c00a20a7a11 */ /* 0x000fe200078008ff */
[----:B------:R-:W-:Y:S01]  /*11600*/  IMAD.SHL.U32 R54, R160, 0x80, RZ ;  /* 0x00000080a0367824 */ /* 0x000fe200078e00ff */
[----:B------:R-:W-:Y:S01]  /*11610*/  IADD3 R4, P1, R3, R158, RZ ;  /* 0x0000009e03047210 */ /* 0x000fe20007f3e0ff */
[----:B------:R2:W-:Y:S01]  /*11620*/  LDGSTS.E.BYPASS.LTC128B.128 [R154+0xb000], [R12.64+0x40] ;  /* 0x0b0000400c9a7fae */ /* 0x0005e2000b901d46 */
[----:B------:R-:W-:Y:S02]  /*11630*/  LEA.HI.X R11, R162, c[0x0][0x174], R7, 0x1, P0 ;  /* 0x00005d00a20b7a11 */ /* 0x000fe400000f0c07 */
[-C--:B------:R-:W-:Y:S01]  /*11640*/  IADD3 R16, P0, R4, R3.reuse, RZ ;  /* 0x0000000304107210 */ /* 0x080fe20007f1e0ff */
[----:B------:R-:W-:Y:S01]  /*11650*/  IMAD.X R5, R8, 0x1, R159, P1 ;  /* 0x0000000108057824 */ /* 0x000fe200008e069f */
[-C--:B------:R-:W-:Y:S01]  /*11660*/  IADD3 R24, P3, R10, R3.reuse, RZ ;  /* 0x000000030a187210 */ /* 0x080fe20007f7e0ff */
[----:B------:R2:W-:Y:S01]  /*11670*/  LDGSTS.E.BYPASS.LTC128B.128 [R154+0xd000], [R12.64+0x80] ;  /* 0x0d0000800c9a7fae */ /* 0x0005e2000b901d46 */
[-C--:B------:R-:W-:Y:S01]  /*11680*/  IADD3 R18, P1, R16, R3.reuse, RZ ;  /* 0x0000000310127210 */ /* 0x080fe20007f3e0ff */
[--C-:B------:R-:W-:Y:S01]  /*11690*/  IMAD.X R17, R5, 0x1, R8.reuse, P0 ;  /* 0x0000000105117824 */ /* 0x100fe200000e0608 */
[----:B------:R-:W-:Y:S01]  /*116a0*/  IADD3 R26, P0, R24, R3, RZ ;  /* 0x00000003181a7210 */ /* 0x000fe20007f1e0ff */
[--C-:B------:R-:W-:Y:S01]  /*116b0*/  IMAD.X R25, R11, 0x1, R8.reuse, P3 ;  /* 0x000000010b197824 */ /* 0x100fe200018e0608 */
[----:B------:R3:W-:Y:S01]  /*116c0*/  LDGSTS.E.BYPASS.LTC128B.128 [R154+0x9800], [R4.64] ;  /* 0x09800000049a7fae */ /* 0x0007e2000b901d46 */
[----:B------:R-:W-:-:S02]  /*116d0*/  IMAD.X R19, R17, 0x1, R8, P1 ;  /* 0x0000000111137824 */ /* 0x000fc400008e0608 */
[----:B------:R-:W-:Y:S01]  /*116e0*/  IMAD.X R27, R25, 0x1, R8, P0 ;  /* 0x00000001191b7824 */ /* 0x000fe200000e0608 */
[----:B------:R4:W-:Y:S01]  /*116f0*/  LDGSTS.E.BYPASS.LTC128B.128 [R154+0xb800], [R10.64+0x40] ;  /* 0x0b8000400a9a7fae */ /* 0x0009e2000b901d46 */
[----:B------:R-:W-:-:S03]  /*11700*/  ISETP.GE.AND P0, PT, R55, 0x3, PT ;  /* 0x000000033700780c */ /* 0x000fc60003f06270 */
        /* <DEDUP_REMOVED lines=8> */
[----:B--2---:R-:W5:Y:S04]  /*11790*/  LDSM.16.M88.4 R12, [R148+0x3000] ;  /* 0x00300000940c783b */ /* 0x004f680000000200 */
[----:B------:R-:W2:Y:S04]  /*117a0*/  LDSM.16.M88.4 R64, [R148+0x3800] ;  /* 0x003800009440783b */ /* 0x000ea80000000200 */
[----:B------:R-:W-:Y:S04]  /*117b0*/  LDSM.16.M88.4 R120, [R147] ;  /* 0x000000009378783b */ /* 0x000fe80000000200 */
[----:B------:R-:W1:Y:S04]  /*117c0*/  LDSM.16.M88.4 R132, [R145+0x3000] ;  /* 0x003000009184783b */ /* 0x000e680000000200 */
[----:B------:R-:W1:Y:S04]  /*117d0*/  LDSM.16.M88.4 R124, [R145+0x3800] ;  /* 0x00380000917c783b */ /* 0x000e680000000200 */
[----:B---3--:R-:W4:Y:S04]  /*117e0*/  LDSM.16.M88.4 R4, [R148+0x3400] ;  /* 0x003400009404783b */ /* 0x008f280000000200 */
[----:B------:R-:W3:Y:S04]  /*117f0*/  LDSM.16.M88.4 R56, [R148+0x3c00] ;  /* 0x003c00009438783b */ /* 0x000ee80000000200 */
[----:B------:R-:W1:Y:S04]  /*11800*/  LDSM.16.M88.4 R44, [R148+0x4000] ;  /* 0x00400000942c783b */ /* 0x000e680000000200 */
[----:B------:R-:W1:Y:S04]  /*11810*/  LDSM.16.M88.4 R36, [R148+0x4400] ;  /* 0x004400009424783b */ /* 0x000e680000000200 */
[----:B------:R-:W3:Y:S01]  /*11820*/  LDSM.16.M88.4 R28, [R148+0x4800] ;  /* 0x00480000941c783b */ /* 0x000ee20000000200 */
[C---:B-----5:R-:W-:Y:S03]  /*11830*/  HMMA.16816.F32.BF16 R16, R20.reuse, R12, RZ ;  /* 0x0000000c1410723c */ /* 0x060fe600000418ff */
[----:B------:R-:W5:Y:S04]  /*11840*/  LDSM.16.M88.4 R136, [R148+0x4c00] ;  /* 0x004c00009488783b */ /* 0x000f680000000200 */
[----:B------:R-:W3:Y:S01]  /*11850*/  LDSM.16.M88.4 R128, [R145+0x3400] ;  /* 0x003400009180783b */ /* 0x000ee20000000200 */
[C---:B--2---:R-:W-:Y:S03]  /*11860*/  HMMA.16816.F32.BF16 R116, R20.reuse, R64, RZ ;  /* 0x000000401474723c */ /* 0x044fe600000418ff */
[----:B------:R-:W-:Y:S04]  /*11870*/  LDSM.16.M88.4 R140, [R145+0x3c00] ;  /* 0x003c0000918c783b */ /* 0x000fe80000000200 */
[----:B------:R-:W2:Y:S01]  /*11880*/  S2R R3, SR_TID.X ;  /* 0x0000000000037919 */ /* 0x000ea20000002100 */
[C---:B------:R-:W-:Y:S03]  /*11890*/  HMMA.16816.F32.BF16 R12, R20.reuse, R14, RZ ;  /* 0x0000000e140c723c */ /* 0x040fe600000418ff */
[----:B------:R-:W0:Y:S05]  /*118a0*/  LDGDEPBAR ;  /* 0x00000000000079af */ /* 0x000e2a0000000000 */
[----:B------:R-:W-:Y:S08]  /*118b0*/  HMMA.16816.F32.BF16 R64, R20, R66, RZ ;  /* 0x000000421440723c */ /* 0x000ff000000418ff */
[----:B-1----:R-:W-:Y:S01]  /*118c0*/  HMMA.16816.F32.BF16 R16, R120, R132, R16 ;  /* 0x000000847810723c */ /* 0x002fe20000041810 */
[----:B--2---:R-:W-:-:S07]  /*118d0*/  IMAD.SHL.U32 R3, R3, 0x2, RZ ;  /* 0x0000000203037824 */ /* 0x004fce00078e00ff */
[C---:B------:R-:W-:Y:S01]  /*118e0*/  HMMA.16816.F32.BF16 R12, R120.reuse, R134, R12 ;  /* 0x00000086780c723c */ /* 0x040fe2000004180c */
[----:B------:R-:W1:Y:S07]  /*118f0*/  LDSM.16.M88.4 R132, [R145+0x4400] ;  /* 0x004400009184783b */ /* 0x000e6e0000000200 */
[C---:B------:R-:W-:Y:S08]  /*11900*/  HMMA.16816.F32.BF16 R116, R120.reuse, R124, R116 ;  /* 0x0000007c7874723c */ /* 0x040ff00000041874 */
[----:B------:R-:W-:Y:S01]  /*11910*/  HMMA.16816.F32.BF16 R64, R120, R126, R64 ;  /* 0x0000007e7840723c */ /* 0x000fe20000041840 */
[----:B------:R-:W2:Y:S07]  /*11920*/  LDSM.16.M88.4 R124, [R145+0x4c00] ;  /* 0x004c0000917c783b */ /* 0x000eae0000000200 */
[C---:B----4-:R-:W-:Y:S08]  /*11930*/  HMMA.16816.F32.BF16 R8, R20.reuse, R4, RZ ;  /* 0x000000041408723c */ /* 0x050ff000000418ff */
        /* <DEDUP_REMOVED lines=9> */
[C---:B-----5:R-:W-:Y:S08]  /*119d0*/  HMMA.16816.F32.BF16 R24, R20.reuse, R136, RZ ;  /* 0x000000881418723c */ /* 0x060ff000000418ff */
[----:B------:R-:W-:Y:S01]  /*119e0*/  HMMA.16816.F32.BF16 R20, R20, R138, RZ ;  /* 0x0000008a1414723c */ /* 0x000fe200000418ff */
[----:B------:R-:W3:Y:S07]  /*119f0*/  LDSM.16.M88.4 R136, [R145+0x4000] ;  /* 0x004000009188783b */ /* 0x000eee0000000200 */
[C---:B------:R-:W-:Y:S08]  /*11a00*/  HMMA.16816.F32.BF16 R8, R120.reuse, R128, R8 ;  /* 0x000000807808723c */ /* 0x040ff00000041808 */
[C---:B------:R-:W-:Y:S01]  /*11a10*/  HMMA.16816.F32.BF16 R4, R120.reuse, R130, R4 ;  /* 0x000000827804723c */ /* 0x040fe20000041804 */
[----:B------:R-:W4:Y:S07]  /*11a20*/  LDSM.16.M88.4 R128, [R145+0x4800] ;  /* 0x004800009180783b */ /* 0x000f2e0000000200 */
        /* <DEDUP_REMOVED lines=12> */
[C---:B----4-:R-:W-:Y:S08]  /*11af0*/  HMMA.16816.F32.BF16 R32, R120.reuse, R128, R32 ;  /* 0x000000807820723c */ /* 0x050ff00000041820 */
[----:B------:R-:W-:Y:S01]  /*11b00*/  HMMA.16816.F32.BF16 R28, R120, R130, R28 ;  /* 0x00000082781c723c */ /* 0x000fe2000004181c */
[----:B------:R-:W4:Y:S04]  /*11b10*/  LDSM.16.M88.4 R128, [R148+0x5c00] ;  /* 0x005c00009480783b */ /* 0x000f280000000200 */
[----:B------:R-:W5:Y:S03]  /*11b20*/  LDSM.16.M88.4 R120, [R148+0x6000] ;  /* 0x006000009478783b */ /* 0x000f660000000200 */
        /* <DEDUP_REMOVED lines=12> */
[C---:B-----5:R-:W-:Y:S08]  /*11bf0*/  HMMA.16816.F32.BF16 R48, R124.reuse, R120, R48 ;  /* 0x000000787c30723c */ /* 0x060ff00000041830 */
        /* <DEDUP_REMOVED lines=10> */
[----:B------:R-:W3:Y:S04]  /*11ca0*/  LDSM.16.M88.4 R136, [R145+0x5800] ;  /* 0x005800009188783b */ /* 0x000ee80000000200 */
[----:B------:R-:W5:Y:S03]  /*11cb0*/  LDSM.16.M88.4 R124, [R145+0x6000] ;  /* 0x00600000917c783b */ /* 0x000f660000000200 */
        /* <DEDUP_REMOVED lines=22> */
[----:B------:R-:W-:Y:S01]  /*11e20*/  HMMA.16816.F32.BF16 R28, R128, R138, R28 ;  /* 0x0000008a801c723c */ /* 0x000fe2000004181c */
[----:B------:R-:W2:Y:S04]  /*11e30*/  LDSM.16.M88.4 R128, [R148+0x8000] ;  /* 0x008000009480783b */ /* 0x000ea80000000200 */
        /* <DEDUP_REMOVED lines=20> */
[C---:B------:R-:W-:Y:S01]  /*11f80*/  HMMA.16816.F32.BF16 R20, R140.reuse, R134, R20 ;  /* 0x000000868c14723c */ /* 0x040fe20000041814 */
[----:B------:R-:W1:Y:S07]  /*11f90*/  LDSM.16.M88.4 R132, [R145+0x7800] ;  /* 0x007800009184783b */ /* 0x000e6e0000000200 */
[----:B------:R-:W-:Y:S08]  /*11fa0*/  HMMA.16816.F32.BF16 R116, R140, R136, R116 ;  /* 0x000000888c74723c */ /* 0x000ff00000041874 */
[C---:B--2---:R-:W-:Y:S08]  /*11fb0*/  HMMA.16816.F32.BF16 R16, R128.reuse, R124, R16 ;  /* 0x0000007c8010723c */ /* 0x044ff00000041810 */
[C---:B------:R-:W-:Y:S01]  /*11fc0*/  HMMA.16816.F32.BF16 R12, R128.reuse, R126, R12 ;  /* 0x0000007e800c723c */ /* 0x040fe2000004180c */
[----:B------:R-:W2:Y:S07]  /*11fd0*/  LDSM.16.M88.4 R124, [R145+0x7c00] ;  /* 0x007c0000917c783b */ /* 0x000eae0000000200 */
[C---:B---3--:R-:W-:Y:S08]  /*11fe0*/  HMMA.16816.F32.BF16 R8, R128.reuse, R120, R8 ;  /* 0x000000788008723c */ /* 0x048ff00000041808 */
[----:B------:R-:W-:Y:S01]  /*11ff0*/  HMMA.16816.F32.BF16 R4, R128, R122, R4 ;  /* 0x0000007a8004723c */ /* 0x000fe20000041804 */
[----:B------:R-:W3:Y:S07]  /*12000*/  LDSM.16.M88.4 R120, [R145+0x8000] ;  /* 0x008000009178783b */ /* 0x000eee0000000200 */
[----:B------:R-:W-:Y:S08]  /*12010*/  HMMA.16816.F32.BF16 R64, R140, R138, R64 ;  /* 0x0000008a8c40723c */ /* 0x000ff00000041840 */
[C---:B-1----:R-:W-:Y:S07]  /*12020*/  HMMA.16816.F32.BF16 R116, R128.reuse, R132, R116 ;  /* 0x000000848074723c */ /* 0x042fee0000041874 */
[----:B------:R-:W-:Y:S01]  /*12030*/  LOP3.LUT R133, R3, 0x6, RZ, 0xc0, !PT ;  /* 0x0000000603857812 */ /* 0x000fe200078ec0ff */
[----:B--2---:R-:W-:Y:S03]  /*12040*/  HMMA.16816.F32.BF16 R60, R128, R124, R60 ;  /* 0x0000007c803c723c */ /* 0x004fe6000004183c */
[----:B------:R-:W-:-:S02]  /*12050*/  LOP3.LUT R132, R54, R133, RZ, 0xfc, !PT ;  /* 0x0000008536847212 */ /* 0x000fc400078efcff */
[----:B------:R-:W-:Y:S02]  /*12060*/  LOP3.LUT R3, R54, 0x8, R133, 0xfe, !PT ;  /* 0x0000000836037812 */ /* 0x000fe400078efe85 */
[----:B------:R-:W-:Y:S02]  /*12070*/  IADD3 R55, R132, 0x1, RZ ;  /* 0x0000000184377810 */ /* 0x000fe40007ffe0ff */
[-C--:B------:R-:W-:Y:S01]  /*12080*/  ISETP.GE.AND P6, PT, R3, R52.reuse, PT ;  /* 0x000000340300720c */ /* 0x080fe20003fc6270 */
[----:B------:R-:W-:Y:S01]  /*12090*/  HMMA.16816.F32.BF16 R64, R128, R134, R64 ;  /* 0x000000868040723c */ /* 0x000fe20000041840 */
[C---:B------:R-:W-:Y:S02]  /*120a0*/  ISETP.GE.AND P4, PT, R55.reuse, R52, PT ;  /* 0x000000343700720c */ /* 0x040fe40003f86270 */
[-C--:B------:R-:W-:Y:S02]  /*120b0*/  ISETP.GE.AND P3, PT, R55, R53.reuse, PT ;  /* 0x000000353700720c */ /* 0x080fe40003f66270 */
[----:B------:R-:W-:-:S02]  /*120c0*/  ISETP.GE.AND P1, PT, R3, R53, PT ;  /* 0x000000350300720c */ /* 0x000fc40003f26270 */
[----:B------:R-:W-:Y:S01]  /*120d0*/  IADD3 R55, R132, 0x9, RZ ;  /* 0x0000000984377810 */ /* 0x000fe20007ffe0ff */
[C---:B------:R-:W-:Y:S01]  /*120e0*/  HMMA.16816.F32.BF16 R56, R128.reuse, R126, R56 ;  /* 0x0000007e8038723c */ /* 0x040fe20000041838 */
[----:B------:R-:W-:Y:S01]  /*120f0*/  LOP3.LUT R3, R54, 0x10, R133, 0xfe, !PT ;  /* 0x0000001036037812 */ /* 0x000fe200078efe85 */
[----:B------:R-:W1:Y:S01]  /*12100*/  LDSM.16.M88.4 R124, [R145+0x8400] ;  /* 0x00840000917c783b */ /* 0x000e620000000200 */
[----:B------:R-:W-:Y:S02]  /*12110*/  FSEL R19, R19, -INF , !P3 ;  /* 0xff80000013137808 */ /* 0x000fe40005800000 */
[----:B------:R-:W-:Y:S02]  /*12120*/  FSEL R208, R12, -INF , !P6 ;  /* 0xff8000000cd07808 */ /* 0x000fe40007000000 */
[----:B------:R-:W-:Y:S01]  /*12130*/  FSEL R206, R17, -INF , !P4 ;  /* 0xff80000011ce7808 */ /* 0x000fe20006000000 */
[----:B---3--:R-:W-:Y:S01]  /*12140*/  HMMA.16816.F32.BF16 R48, R128, R120, R48 ;  /* 0x000000788030723c */ /* 0x008fe20000041830 */
[----:B------:R-:W-:-:S02]  /*12150*/  ISETP.GE.AND P3, PT, R55, R52, PT ;  /* 0x000000343700720c */ /* 0x000fc40003f66270 */
[-C--:B------:R-:W-:Y:S02]  /*12160*/  ISETP.GE.AND P6, PT, R55, R53.reuse, PT ;  /* 0x000000353700720c */ /* 0x080fe40003fc6270 */
[C---:B------:R-:W-:Y:S02]  /*12170*/  ISETP.GE.AND P5, PT, R3.reuse, R52, PT ;  /* 0x000000340300720c */ /* 0x040fe40003fa6270 */
[----:B------:R-:W-:Y:S01]  /*12180*/  ISETP.GE.AND P4, PT, R3, R53, PT ;  /* 0x000000350300720c */ /* 0x000fe20003f86270 */
[----:B------:R-:W-:Y:S01]  /*12190*/  HMMA.16816.F32.BF16 R44, R128, R122, R44 ;  /* 0x0000007a802c723c */ /* 0x000fe2000004182c */
[----:B------:R-:W-:Y:S02]  /*121a0*/  FSEL R55, R14, -INF , !P1 ;  /* 0xff8000000e377808 */ /* 0x000fe40004800000 */
[----:B------:R-:W-:Y:S02]  /*121b0*/  LOP3.LUT R3, R54, 0x18, R133, 0xfe, !PT ;  /* 0x0000001836037812 */ /* 0x000fe400078efe85 */
[----:B------:R-:W-:-:S02]  /*121c0*/  IADD3 R14, R132, 0x11, RZ ;  /* 0x00000011840e7810 */ /* 0x000fc40007ffe0ff */
[----:B------:R-:W-:Y:S02]  /*121d0*/  FSEL R12, R13, -INF , !P3 ;  /* 0xff8000000d0c7808 */ /* 0x000fe40005800000 */
[----:B------:R-:W-:Y:S02]  /*121e0*/  FSEL R17, R15, -INF , !P6 ;  /* 0xff8000000f117808 */ /* 0x000fe40007000000 */
[----:B------:R-:W-:Y:S02]  /*121f0*/  FSEL R204, R8, -INF , !P5 ;  /* 0xff80000008cc7808 */ /* 0x000fe40006800000 */
[CC--:B------:R-:W-:Y:S02]  /*12200*/  ISETP.GE.AND P1, PT, R3.reuse, R52.reuse, PT ;  /* 0x000000340300720c */ /* 0x0c0fe40003f26270 */
[----:B------:R-:W-:Y:S02]  /*12210*/  ISETP.GE.AND P3, PT, R3, R53, PT ;  /* 0x000000350300720c */ /* 0x000fe40003f66270 */
[----:B------:R-:W-:-:S02]  /*12220*/  ISETP.GE.AND P6, PT, R14, R52, PT ;  /* 0x000000340e00720c */ /* 0x000fc40003fc6270 */
[----:B------:R-:W-:Y:S02]  /*12230*/  ISETP.GE.AND P5, PT, R14, R53, PT ;  /* 0x000000350e00720c */ /* 0x000fe40003fa6270 */
[----:B------:R-:W-:Y:S02]  /*12240*/  LOP3.LUT R3, R54, 0x20, R133, 0xfe, !PT ;  /* 0x0000002036037812 */ /* 0x000fe400078efe85 */
[----:B------:R-:W-:Y:S02]  /*12250*/  IADD3 R8, R132, 0x19, RZ ;  /* 0x0000001984087810 */ /* 0x000fe40007ffe0ff */
[----:B------:R-:W-:Y:S01]  /*12260*/  FSEL R197, R10, -INF , !P4 ;  /* 0xff8000000ac57808 */ /* 0x000fe20006000000 */
[----:B-1----:R-:W-:Y:S01]  /*12270*/  HMMA.16816.F32.BF16 R40, R128, R124, R40 ;  /* 0x0000007c8028723c */ /* 0x002fe20000041828 */
[----:B------:R-:W-:Y:S02]  /*12280*/  FSEL R202, R9, -INF , !P6 ;  /* 0xff80000009ca7808 */ /* 0x000fe40007000000 */
[----:B------:R-:W-:-:S02]  /*12290*/  FSEL R191, R11, -INF , !P5 ;  /* 0xff8000000bbf7808 */ /* 0x000fc40006800000 */
[----:B------:R-:W-:Y:S02]  /*122a0*/  FSEL R200, R4, -INF , !P1 ;  /* 0xff80000004c87808 */ /* 0x000fe40004800000 */
[CC--:B------:R-:W-:Y:S01]  /*122b0*/  ISETP.GE.AND P4, PT, R3.reuse, R52.reuse, PT ;  /* 0x000000340300720c */ /* 0x0c0fe20003f86270 */
[----:B------:R-:W-:Y:S01]  /*122c0*/  HMMA.16816.F32.BF16 R36, R128, R126, R36 ;  /* 0x0000007e8024723c */ /* 0x000fe20000041824 */
        /* <DEDUP_REMOVED lines=13> */
[----:B------:R-:W-:Y:S01]  /*123a0*/  LOP3.LUT R3, R54, 0x30, R133, 0xfe, !PT ;  /* 0x0000003036037812 */ /* 0x000fe200078efe85 */
[----:B------:R-:W1:Y:S01]  /*123b0*/  LDSM.16.M88.4 R4, [R145+0x8800] ;  /* 0x008800009104783b */ /* 0x000e620000000200 */
[----:B------:R-:W-:Y:S02]  /*123c0*/  IADD3 R8, R132, 0x29, RZ ;  /* 0x0000002984087810 */ /* 0x000fe40007ffe0ff */
[----:B------:R-:W-:-:S02]  /*123d0*/  FSEL R187, R118, -INF , !P6 ;  /* 0xff80000076bb7808 */ /* 0x000fc40007000000 */
        /* <DEDUP_REMOVED lines=13> */
[----:B------:R-:W-:Y:S02]  /*124b0*/  FSEL R192, R65, -INF , !P4 ;  /* 0xff80000041c07808 */ /* 0x000fe40006000000 */
[C---:B------:R-:W-:Y:S02]  /*124c0*/  ISETP.GE.AND P3, PT, R8.reuse, R52, PT ;  /* 0x000000340800720c */ /* 0x040fe40003f66270 */
[-C--:B------:R-:W-:Y:S02]  /*124d0*/  ISETP.GE.AND P6, PT, R8, R53.reuse, PT ;  /* 0x000000350800720c */ /* 0x080fe40003fc6270 */
[----:B------:R-:W-:Y:S02]  /*124e0*/  ISETP.GE.AND P4, PT, R3, R53, PT ;  /* 0x000000350300720c */ /* 0x000fe40003f86270 */
[----:B------:R-:W-:Y:S01]  /*124f0*/  IADD3 R8, R132, 0x39, RZ ;  /* 0x0000003984087810 */ /* 0x000fe20007ffe0ff */
[----:B-1----:R-:W-:Y:S01]  /*12500*/  HMMA.16816.F32.BF16 R32, R128, R4, R32 ;  /* 0x000000048020723c */ /* 0x002fe20000041820 */
[----:B------:R-:W-:-:S02]  /*12510*/  LOP3.LUT R3, R54, 0x40, R133, 0xfe, !PT ;  /* 0x0000004036037812 */ /* 0x000fc400078efe85 */
[----:B------:R-:W-:Y:S02]  /*12520*/  FSEL R175, R63, -INF , !P6 ;  /* 0xff8000003faf7808 */ /* 0x000fe40007000000 */
[----:B------:R-:W-:Y:S02]  /*12530*/  FSEL R182, R56, -INF , !P5 ;  /* 0xff80000038b67808 */ /* 0x000fe40006800000 */
[----:B------:R-:W-:Y:S01]  /*12540*/  FSEL R181, R62, -INF , !P1 ;  /* 0xff8000003eb57808 */ /* 0x000fe20004800000 */
[----:B------:R-:W-:Y:S01]  /*12550*/  HMMA.16816.F32.BF16 R28, R128, R6, R28 ;  /* 0x00000006801c723c */ /* 0x000fe2000004181c */
[CC--:B------:R-:W-:Y:S02]  /*12560*/  ISETP.GE.AND P6, PT, R8.reuse, R52.reuse, PT ;  /* 0x000000340800720c */ /* 0x0c0fe40003fc6270 */
[----:B------:R-:W-:Y:S02]  /*12570*/  ISETP.GE.AND P5, PT, R8, R53, PT ;  /* 0x000000350800720c */ /* 0x000fe40003fa6270 */
[----:B------:R-:W-:-:S02]  /*12580*/  ISETP.GE.AND P1, PT, R3, R52, PT ;  /* 0x000000340300720c */ /* 0x000fc40003f26270 */
[----:B------:R-:W-:Y:S02]  /*12590*/  IADD3 R8, R132, 0x41, RZ ;  /* 0x0000004184087810 */ /* 0x000fe40007ffe0ff */
[----:B------:R-:W-:Y:S02]  /*125a0*/  FSEL R179, R59, -INF , !P5 ;  /* 0xff8000003bb37808 */ /* 0x000fe40006800000 */
[----:B------:R-:W-:Y:S02]  /*125b0*/  FSEL R174, R48, -INF , !P1 ;  /* 0xff80000030ae7808 */ /* 0x000fe40004800000 */
[C---:B------:R-:W-:Y:S02]  /*125c0*/  ISETP.GE.AND P5, PT, R8.reuse, R52, PT ;  /* 0x000000340800720c */ /* 0x040fe40003fa6270 */
[----:B------:R-:W-:Y:S02]  /*125d0*/  ISETP.GE.AND P1, PT, R8, R53, PT ;  /* 0x000000350800720c */ /* 0x000fe40003f26270 */
[----:B------:R-:W1:Y:S01]  /*125e0*/  LDSM.16.M88.4 R8, [R145+0x8c00] ;  /* 0x008c00009108783b */ /* 0x000e620000000200 */
[----:B------:R-:W-:Y:S01]  /*125f0*/  FSEL R188, R61, -INF , !P3 ;  /* 0xff8000003dbc7808 */ /* 0x000fe20005800000 */
[----:B------:R-:W-:-:S04]  /*12600*/  DEPBAR.LE SB0, 0x0 ;  /* 0x000080000000791a */ /* 0x000fc80000000000 */
[-C--:B------:R-:W-:Y:S02]  /*12610*/  ISETP.GE.AND P3, PT, R3, R53.reuse, PT ;  /* 0x000000350300720c */ /* 0x080fe40003f66270 */
[----:B------:R-:W-:Y:S02]  /*12620*/  LOP3.LUT R3, R54, 0x48, R133, 0xfe, !PT ;  /* 0x0000004836037812 */ /* 0x000fe400078efe85 */
[----:B------:R-:W-:Y:S02]  /*12630*/  FSEL R177, R58, -INF , !P4 ;  /* 0xff8000003ab17808 */ /* 0x000fe40006000000 */
[----:B------:R-:W-:Y:S02]  /*12640*/  FSEL R186, R57, -INF , !P6 ;  /* 0xff80000039ba7808 */ /* 0x000fe40007000000 */
[C---:B------:R-:W-:Y:S02]  /*12650*/  ISETP.GE.AND P4, PT, R3.reuse, R52, PT ;  /* 0x000000340300720c */ /* 0x040fe40003f86270 */
[----:B------:R-:W-:-:S02]  /*12660*/  ISETP.GE.AND P6, PT, R3, R53, PT ;  /* 0x000000350300720c */ /* 0x000fc40003fc6270 */
[----:B------:R-:W-:Y:S02]  /*12670*/  LOP3.LUT R3, R54, 0x50, R133, 0xfe, !PT ;  /* 0x0000005036037812 */ /* 0x000fe400078efe85 */
        /* <DEDUP_REMOVED lines=9> */
[----:B------:R-:W-:Y:S02]  /*12710*/  LOP3.LUT R3, R54, 0x58, R133, 0xfe, !PT ;  /* 0x0000005836037812 */ /* 0x000fe400078efe85 */
[----:B------:R-:W-:Y:S01]  /*12720*/  IADD3 R4, R132, 0x51, RZ ;  /* 0x0000005184047810 */ /* 0x000fe20007ffe0ff */
[----:B-1----:R-:W-:Y:S01]  /*12730*/  HMMA.16816.F32.BF16 R24, R128, R8, R24 ;  /* 0x000000088018723c */ /* 0x002fe20000041818 */
[----:B------:R-:W-:-:S02]  /*12740*/  FSEL R167, R46, -INF , !P6 ;  /* 0xff8000002ea77808 */ /* 0x000fc40007000000 */
[----:B------:R-:W-:Y:S02]  /*12750*/  FSEL R176, R45, -INF , !P1 ;  /* 0xff8000002db07808 */ /* 0x000fe40004800000 */
[----:B------:R-:W-:Y:S01]  /*12760*/  FSEL R169, R47, -INF , !P4 ;  /* 0xff8000002fa97808 */ /* 0x000fe20006000000 */
[----:B------:R-:W-:Y:S01]  /*12770*/  BAR.SYNC.DEFER_BLOCKING 0x0 ;  /* 0x0000000000007b1d */ /* 0x000fe20000010000 */
[CC--:B------:R-:W-:Y:S01]  /*12780*/  ISETP.GE.AND P6, PT, R3.reuse, R52.reuse, PT ;  /* 0x000000340300720c */ /* 0x0c0fe20003fc6270 */
[----:B------:R-:W-:Y:S01]  /*12790*/  HMMA.16816.F32.BF16 R20, R128, R10, R20 ;  /* 0x0000000a8014723c */ /* 0x000fe20000041814 */
[----:B------:R-:W-:Y:S02]  /*127a0*/  ISETP.GE.AND P1, PT, R3, R53, PT ;  /* 0x000000350300720c */ /* 0x000fe40003f26270 */
[----:B------:R-:W-:Y:S02]  /*127b0*/  ISETP.GE.AND P4, PT, R4, R52, PT ;  /* 0x000000340400720c */ /* 0x000fe40003f86270 */
[----:B------:R-:W-:-:S02]  /*127c0*/  LOP3.LUT R3, R54, 0x60, R133, 0xfe, !PT ;  /* 0x0000006036037812 */ /* 0x000fc400078efe85 */
[----:B------:R-:W-:Y:S02]  /*127d0*/  FSEL R141, R42, -INF , !P5 ;  /* 0xff8000002a8d7808 */ /* 0x000fe40006800000 */
[----:B------:R-:W-:Y:S02]  /*127e0*/  FSEL R170, R41, -INF , !P4 ;  /* 0xff80000029aa7808 */ /* 0x000fe40006000000 */
[C---:B------:R-:W-:Y:S02]  /*127f0*/  ISETP.GE.AND P5, PT, R3.reuse, R52, PT ;  /* 0x000000340300720c */ /* 0x040fe40003fa6270 */
[----:B------:R-:W-:Y:S02]  /*12800*/  ISETP.GE.AND P4, PT, R3, R53, PT ;  /* 0x000000350300720c */ /* 0x000fe40003f86270 */
[----:B------:R-:W-:Y:S02]  /*12810*/  IADD3 R3, R132, 0x59, RZ ;  /* 0x0000005984037810 */ /* 0x000fe40007ffe0ff */
[----:B------:R-:W-:-:S02]  /*12820*/  FSEL R166, R40, -INF , !P3 ;  /* 0xff80000028a67808 */ /* 0x000fc40005800000 */
[----:B------:R-:W-:Y:S02]  /*12830*/  FSEL R172, R36, -INF , !P6 ;  /* 0xff80000024ac7808 */ /* 0x000fe40007000000 */
[-C--:B------:R-:W-:Y:S02]  /*12840*/  ISETP.GE.AND P3, PT, R4, R53.reuse, PT ;  /* 0x000000350400720c */ /* 0x080fe40003f66270 */
[----:B------:R-:W-:Y:S02]  /*12850*/  ISETP.GE.AND P6, PT, R3, R53, PT ;  /* 0x000000350300720c */ /* 0x000fe40003fc6270 */
[----:B------:R-:W-:Y:S02]  /*12860*/  IADD3 R5, R132, 0x61, RZ ;  /* 0x0000006184057810 */ /* 0x000fe40007ffe0ff */
[----:B------:R-:W-:Y:S02]  /*12870*/  LOP3.LUT R4, R54, 0x68, R133, 0xfe, !PT ;  /* 0x0000006836047812 */ /* 0x000fe400078efe85 */
[----:B------:R-:W-:-:S02]  /*12880*/  FSEL R139, R43, -INF , !P3 ;  /* 0xff8000002b8b7808 */ /* 0x000fc40005800000 */
[----:B------:R-:W-:Y:S02]  /*12890*/  FSEL R135, R39, -INF , !P6 ;  /* 0xff80000027877808 */ /* 0x000fe40007000000 */
[-C--:B------:R-:W-:Y:S02]  /*128a0*/  ISETP.GE.AND P3, PT, R3, R52.reuse, PT ;  /* 0x000000340300720c */ /* 0x080fe40003f66270 */
[----:B------:R-:W-:Y:S02]  /*128b0*/  ISETP.GE.AND P6, PT, R5, R52, PT ;  /* 0x000000340500720c */ /* 0x000fe40003fc6270 */
[----:B------:R-:W-:Y:S02]  /*128c0*/  FSEL R137, R38, -INF , !P1 ;  /* 0xff80000026897808 */ /* 0x000fe40004800000 */
[----:B------:R-:W-:Y:S02]  /*128d0*/  LOP3.LUT R3, R54, 0x70, R133, 0xfe, !PT ;  /* 0x0000007036037812 */ /* 0x000fe400078efe85 */
[----:B------:R-:W-:-:S02]  /*128e0*/  FSEL R134, R32, -INF , !P5 ;  /* 0xff80000020867808 */ /* 0x000fc40006800000 */
[-C--:B------:R-:W-:Y:S02]  /*128f0*/  ISETP.GE.AND P1, PT, R4, R52.reuse, PT ;  /* 0x000000340400720c */ /* 0x080fe40003f26270 */
        /* <DEDUP_REMOVED lines=37> */
[----:B------:R-:W-:Y:S05]  /*12b50*/  @!P2 BRA `(.L_x_2124) ;  /* 0x000003900000a947 */ /* 0x000fea0003800000 */
[----:B------:R-:W-:Y:S02]  /*12b60*/  IABS R4, c[0x0][0x2d0] ;  /* 0x0000b40000047a13 */ /* 0x000fe40000000000 */
[C---:B------:R-:W-:Y:S02]  /*12b70*/  IADD3 R11, R54.reuse, -0x80, RZ ;  /* 0xffffff80360b7810 */ /* 0x040fe40007ffe0ff */
[----:B------:R-:W1:Y:S01]  /*12b80*/  I2F.RP R9, R4 ;  /* 0x0000000400097306 */ /* 0x000e620000209400 */
[----:B------:R-:W-:Y:S02]  /*12b90*/  IABS R8, R54 ;  /* 0x0000003600087213 */ /* 0x000fe40000000000 */
[----:B------:R-:W-:Y:S02]  /*12ba0*/  IABS R6, R11 ;  /* 0x0000000b00067213 */ /* 0x000fe40000000000 */
[----:B------:R-:W-:-:S02]  /*12bb0*/  LOP3.LUT R54, R54, c[0x0][0x2d0], RZ, 0x3c, !PT ;  /* 0x0000b40036367a12 */ /* 0x000fc400078e3cff */
        /* <DEDUP_REMOVED lines=24> */
[----:B------:R-:W-:Y:S02]  /*12d40*/  ISETP.NE.AND P1, PT, RZ, c[0x0][0x2d0], PT ;  /* 0x0000b400ff007a0c */ /* 0x000fe40003f25270 */
[----:B------:R-:W-:-:S07]  /*12d50*/  LOP3.LUT R4, RZ, c[0x0][0x2d0], RZ, 0x33, !PT ;  /* 0x0000b400ff047a12 */ /* 0x000fce00078e33ff */
        /* <DEDUP_REMOVED lines=24> */
[----:B------:R-:W-:Y:S05]  /*12ee0*/  BRA `(.L_x_2125) ;  /* 0x0000003000007947 */ /* 0x000fea0003800000 */
.L_x_2124:
[----:B------:R-:W-:-:S05]  /*12ef0*/  IMAD.MOV.U32 R8, RZ, RZ, c[0x0][0x198] ;  /* 0x00006600ff087624 */ /* 0x000fca00078e00ff */
[----:B------:R-:W-:-:S04]  /*12f00*/  LEA R8, -R8, RZ, 0x7 ;  /* 0x000000ff08087211 */ /* 0x000fc800078e39ff */
[----:B------:R-:W-:Y:S02]  /*12f10*/  SHF.R.S32.HI R4, RZ, 0x1f, R8 ;  /* 0x0000001fff047819 */ /* 0x000fe40000011408 */
.L_x_2125:
[----:B------:R-:W-:Y:S01]  /*12f20*/  ULDC.64 UR4, c[0x0][0x198] ;  /* 0x0000660000047ab9 */ /* 0x000fe20000000a00 */
[C---:B------:R-:W-:Y:S01]  /*12f30*/  LEA R156, P0, R8.reuse, R156, 0x1 ;  /* 0x0000009c089c7211 */ /* 0x040fe200078008ff */
[----:B------:R-:W-:Y:S02]  /*12f40*/  USHF.L.U32 UR9, UR4, 0x6, URZ ;  /* 0x0000000604097899 */ /* 0x000fe4000800063f */
[----:B------:R-:W-:Y:S01]  /*12f50*/  UMOV UR8, 0x6 ;  /* 0x0000000600087882 */ /* 0x000fe20000000000 */
[----:B------:R-:W-:Y:S01]  /*12f60*/  LEA.HI.X R155, R8, R155, R4, 0x1, P0 ;  /* 0x0000009b089b7211 */ /* 0x000fe200000f0c04 */
[----:B------:R-:W-:Y:S01]  /*12f70*/  USHF.L.U64.HI UR5, UR4, UR8, UR5 ;  /* 0x0000000804057299 */ /* 0x000fe20008010205 */
[----:B------:R-:W-:Y:S01]  /*12f80*/  IMAD.MOV.U32 R14, RZ, RZ, R156 ;  /* 0x000000ffff0e7224 */ /* 0x000fe200078e009c */
[----:B------:R-:W-:Y:S02]  /*12f90*/  IADD3 R10, P0, R156, UR9, RZ ;  /* 0x000000099c0a7c10 */ /* 0x000fe4000ff1e0ff */
[----:B------:R-:W-:-:S02]  /*12fa0*/  IMAD.MOV.U32 R15, RZ, RZ, R155 ;  /* 0x000000ffff0f7224 */ /* 0x000fc400078e009b */
[----:B------:R-:W-:Y:S02]  /*12fb0*/  IADD3.X R11, R155, UR5, RZ, P0, !PT ;  /* 0x000000059b0b7c10 */ /* 0x000fe400087fe4ff */
[----:B------:R-:W-:Y:S01]  /*12fc0*/  IADD3 R8, P0, R10, UR9, RZ ;  /* 0x000000090a087c10 */ /* 0x000fe2000ff1e0ff */
[----:B------:R-:W-:Y:S01]  /*12fd0*/  @!PT LDS RZ, [RZ] ;  /* 0x00000000fffff984 */ /* 0x000fe20000000800 */
[----:B------:R-:W-:Y:S01]  /*12fe0*/  @!PT LDS RZ, [RZ] ;  /* 0x00000000fffff984 */ /* 0x000fe20000000800 */
[----:B------:R-:W-:Y:S01]  /*12ff0*/  @!PT LDS RZ, [RZ] ;  /* 0x00000000fffff984 */ /* 0x000fe20000000800 */
[----:B------:R1:W-:Y:S03]  /*13000*/  LDGSTS.E.BYPASS.LTC128B.128 [R154+0x3000], [R14.64] ;  /* 0x030000000e9a7fae */ /* 0x0003e6000b901d46 */
[----:B------:R-:W-:Y:S01]  /*13010*/  IADD3.X R9, R11, UR5, RZ, P0, !PT ;  /* 0x000000050b097c10 */ /* 0x000fe200087fe4ff */
[----:B------:R1:W-:Y:S01]  /*13020*/  LDGSTS.E.BYPASS.LTC128B.128 [R154+0x5000], [R14.64+0x40] ;  /* 0x050000400e9a7fae */ /* 0x0003e2000b901d46 */
[----:B------:R-:W-:-:S03]  /*13030*/  IADD3 R6, P0, R8, UR9, RZ ;  /* 0x0000000908067c10 */ /* 0x000fc6000ff1e0ff */
[----:B------:R1:W-:Y:S01]  /*13040*/  LDGSTS.E.BYPASS.LTC128B.128 [R154+0x7000], [R14.64+0x80] ;  /* 0x070000800e9a7fae */ /* 0x0003e2000b901d46 */
[----:B------:R-:W-:-:S03]  /*13050*/  IADD3.X R7, R9, UR5, RZ, P0, !PT ;  /* 0x0000000509077c10 */ /* 0x000fc600087fe4ff */
        /* <DEDUP_REMOVED lines=10> */
.L_x_2123:
        /* <DEDUP_REMOVED lines=81> */
[--C-:B------:R-:W-:Y:S02]  /*13610*/  FFMA.FTZ R130, R16, c[0x0][0x23c], -R163.reuse ;  /* 0x00008f0010827a23 */ /* 0x100fe400000108a3 */
[--C-:B------:R-:W-:Y:S01]  /*13620*/  FFMA.FTZ R129, R206, c[0x0][0x23c], -R163.reuse ;  /* 0x00008f00ce817a23 */ /* 0x100fe200000108a3 */
[C---:B------:R-:W-:Y:S01]  /*13630*/  FSETP.NEU.FTZ.AND P0, PT, R131.reuse, -INF , PT ;  /* 0xff8000008300780b */ /* 0x040fe20003f1d000 */
[----:B------:R-:W-:Y:S02]  /*13640*/  FMUL.FTZ R126, R131, c[0x0][0x23c] ;  /* 0x00008f00837e7a20 */ /* 0x000fe40000410000 */
[--C-:B------:R-:W-:Y:S01]  /*13650*/  FFMA.FTZ R128, R208, c[0x0][0x23c], -R163.reuse ;  /* 0x00008f00d0807a23 */ /* 0x100fe200000108a3 */
[----:B------:R-:W-:Y:S01]  /*13660*/  MUFU.EX2 R130, R130 ;  /* 0x0000008200827308 */ /* 0x000fe20000000800 */
[--C-:B------:R-:W-:Y:S01]  /*13670*/  FFMA.FTZ R127, R12, c[0x0][0x23c], -R163.reuse ;  /* 0x00008f000c7f7a23 */ /* 0x100fe200000108a3 */
[----:B------:R-:W-:Y:S01]  /*13680*/  FSEL R126, R126, RZ, P0 ;  /* 0x000000ff7e7e7208 */ /* 0x000fe20000000000 */
[----:B------:R-:W1:Y:S01]  /*13690*/  LDSM.16.MT88.4 R12, [R146+0x9000] ;  /* 0x00900000920c783b */ /* 0x000e620000004200 */
[----:B------:R-:W-:-:S02]  /*136a0*/  FFMA.FTZ R166, R166, c[0x0][0x23c], -R163 ;  /* 0x00008f00a6a67a23 */ /* 0x000fc400000108a3 */
[----:B------:R-:W-:Y:S02]  /*136b0*/  FFMA.FTZ R168, R168, c[0x0][0x23c], -R163 ;  /* 0x00008f00a8a87a23 */ /* 0x000fe400000108a3 */
[--C-:B------:R-:W-:Y:S01]  /*136c0*/  FFMA.FTZ R125, R5, c[0x0][0x23c], -R126.reuse ;  /* 0x00008f00057d7a23 */ /* 0x100fe2000001087e */
[----:B------:R-:W-:Y:S01]  /*136d0*/  FSEL R5, R132, RZ, P1 ;  /* 0x000000ff84057208 */ /* 0x000fe20000800000 */
[--C-:B------:R-:W-:Y:S01]  /*136e0*/  FFMA.FTZ R124, R19, c[0x0][0x23c], -R126.reuse ;  /* 0x00008f00137c7a23 */ /* 0x100fe2000001087e */
[----:B------:R-:W2:Y:S01]  /*136f0*/  MUFU.EX2 R129, R129 ;  /* 0x0000008100817308 */ /* 0x000ea20000000800 */
[--C-:B------:R-:W-:Y:S02]  /*13700*/  FFMA.FTZ R123, R55, c[0x0][0x23c], -R126.reuse ;  /* 0x00008f00377b7a23 */ /* 0x100fe4000001087e */
[----:B------:R-:W-:Y:S01]  /*13710*/  FADD.FTZ R4, R2, -R5 ;  /* 0x8000000502047221 */ /* 0x000fe20000010000 */
[----:B------:R-:W-:Y:S01]  /*13720*/  FSEL R5, R131, RZ, P0 ;  /* 0x000000ff83057208 */ /* 0x000fe20000000000 */
[----:B------:R-:W-:Y:S01]  /*13730*/  FFMA.FTZ R2, R17, c[0x0][0x23c], -R126 ;  /* 0x00008f0011027a23 */ /* 0x000fe2000001087e */
[----:B------:R-:W3:Y:S01]  /*13740*/  LDSM.16.MT88.4 R52, [R144+0xd000] ;  /* 0x00d000009034783b */ /* 0x000ee20000004200 */
[----:B------:R-:W-:Y:S01]  /*13750*/  FMUL.FTZ R133, R4, c[0x0][0x23c] ;  /* 0x00008f0004857a20 */ /* 0x000fe20000410000 */
[----:B------:R-:W-:Y:S01]  /*13760*/  MUFU.EX2 R128, R128 ;  /* 0x0000008000807308 */ /* 0x000fe20000000800 */
[----:B------:R-:W-:-:S02]  /*13770*/  FADD.FTZ R5, R0, -R5 ;  /* 0x8000000500057221 */ /* 0x000fc40000010000 */
[--C-:B------:R-:W-:Y:S02]  /*13780*/  FFMA.FTZ R141, R141, c[0x0][0x23c], -R126.reuse ;  /* 0x00008f008d8d7a23 */ /* 0x100fe4000001087e */
[----:B------:R-:W-:Y:S02]  /*13790*/  FMUL.FTZ R0, R5, c[0x0][0x23c] ;  /* 0x00008f0005007a20 */ /* 0x000fe40000410000 */
        /* <DEDUP_REMOVED lines=9> */
[----:B------:R-:W-:-:S03]  /*13830*/  FFMA.FTZ R140, R140, c[0x0][0x23c], -R163 ;  /* 0x00008f008c8c7a23 */ /* 0x000fc600000108a3 */
[----:B------:R-:W2:Y:S01]  /*13840*/  MUFU.EX2 R124, R124 ;  /* 0x0000007c007c7308 */ /* 0x000ea20000000800 */
[----:B----4-:R-:W-:-:S07]  /*13850*/  F2FP.BF16.PACK_AB R6, R127, R128 ;  /* 0x000000807f06723e */ /* 0x010fce00000010ff */
[----:B------:R-:W-:Y:S08]  /*13860*/  MUFU.EX2 R123, R123 ;  /* 0x0000007b007b7308 */ /* 0x000ff00000000800 */
[----:B------:R-:W4:Y:S01]  /*13870*/  MUFU.EX2 R2, R2 ;  /* 0x0000000200027308 */ /* 0x000f220000000800 */
[----:B--2---:R-:W-:-:S07]  /*13880*/  F2FP.BF16.PACK_AB R5, R124, R125 ;  /* 0x0000007d7c05723e */ /* 0x004fce00000010ff */
[----:B------:R-:W2:Y:S08]  /*13890*/  MUFU.EX2 R133, R133 ;  /* 0x0000008500857308 */ /* 0x000eb00000000800 */
[----:B------:R-:W5:Y:S01]  /*138a0*/  MUFU.EX2 R0, R0 ;  /* 0x0000000000007308 */ /* 0x000f620000000800 */
[----:B----4-:R-:W-:Y:S01]  /*138b0*/  F2FP.BF16.PACK_AB R7, R2, R123 ;  /* 0x0000007b0207723e */ /* 0x010fe200000010ff */
[----:B--2---:R-:W-:-:S06]  /*138c0*/  FMUL.FTZ R16, R72, R133 ;  /* 0x0000008548107220 */ /* 0x004fcc0000410000 */
[----:B------:R-:W-:Y:S01]  /*138d0*/  MUFU.EX2 R166, R166 ;  /* 0x000000a600a67308 */ /* 0x000fe20000000800 */
[-C--:B------:R-:W-:Y:S02]  /*138e0*/  FMUL.FTZ R17, R73, R133.reuse ;  /* 0x0000008549117220 */ /* 0x080fe40000410000 */
[-C--:B------:R-:W-:Y:S02]  /*138f0*/  FMUL.FTZ R76, R76, R133.reuse ;  /* 0x000000854c4c7220 */ /* 0x080fe40000410000 */
[----:B------:R-:W-:Y:S02]  /*13900*/  FMUL.FTZ R77, R77, R133 ;  /* 0x000000854d4d7220 */ /* 0x000fe40000410000 */
[-C--:B-----5:R-:W-:Y:S01]  /*13910*/  FMUL.FTZ R18, R74, R0.reuse ;  /* 0x000000004a127220 */ /* 0x0a0fe20000410000 */
[----:B------:R-:W-:Y:S01]  /*13920*/  MUFU.EX2 R168, R168 ;  /* 0x000000a800a87308 */ /* 0x000fe20000000800 */
[-C--:B------:R-:W-:Y:S02]  /*13930*/  FMUL.FTZ R19, R75, R0.reuse ;  /* 0x000000004b137220 */ /* 0x080fe40000410000 */
[----:B------:R-:W-:-:S02]  /*13940*/  FMUL.FTZ R78, R78, R0 ;  /* 0x000000004e4e7220 */ /* 0x000fc40000410000 */
[-C--:B------:R-:W-:Y:S02]  /*13950*/  FMUL.FTZ R79, R79, R0.reuse ;  /* 0x000000004f4f7220 */ /* 0x080fe40000410000 */
[--C-:B------:R-:W-:Y:S01]  /*13960*/  FFMA.FTZ R72, R204, c[0x0][0x23c], -R163.reuse ;  /* 0x00008f00cc487a23 */ /* 0x100fe200000108a3 */
[C---:B------:R-:W-:Y:S01]  /*13970*/  HMMA.16816.F32.BF16 R16, R4.reuse, R20, R16 ;  /* 0x000000140410723c */ /* 0x040fe20000041810 */
[--C-:B------:R-:W-:Y:S01]  /*13980*/  FFMA.FTZ R75, R202, c[0x0][0x23c], -R163.reuse ;  /* 0x00008f00ca4b7a23 */ /* 0x100fe200000108a3 */
[----:B------:R-:W-:Y:S01]  /*13990*/  MUFU.EX2 R141, R141 ;  /* 0x0000008d008d7308 */ /* 0x000fe20000000800 */
[--C-:B------:R-:W-:Y:S02]  /*139a0*/  FFMA.FTZ R73, R200, c[0x0][0x23c], -R163.reuse ;  /* 0x00008f00c8497a23 */ /* 0x100fe400000108a3 */
[----:B------:R-:W-:Y:S02]  /*139b0*/  FFMA.FTZ R74, R198, c[0x0][0x23c], -R163 ;  /* 0x00008f00c64a7a23 */ /* 0x000fe400000108a3 */
[-C--:B------:R-:W-:Y:S01]  /*139c0*/  FMUL.FTZ R24, R80, R133.reuse ;  /* 0x0000008550187220 */ /* 0x080fe20000410000 */
[----:B------:R-:W-:Y:S01]  /*139d0*/  HMMA.16816.F32.BF16 R20, R4, R22, R76 ;  /* 0x000000160414723c */ /* 0x000fe2000004184c */
[----:B------:R-:W-:Y:S01]  /*139e0*/  FMUL.FTZ R25, R81, R133 ;  /* 0x0000008551197220 */ /* 0x000fe20000410000 */
[----:B------:R-:W-:Y:S01]  /*139f0*/  MUFU.EX2 R72, R72 ;  /* 0x0000004800487308 */ /* 0x000fe20000000800 */
[----:B------:R-:W-:-:S02]  /*13a00*/  FMUL.FTZ R26, R82, R0 ;  /* 0x00000000521a7220 */ /* 0x000fc40000410000 */
[----:B------:R-:W-:Y:S02]  /*13a10*/  FMUL.FTZ R27, R83, R0 ;  /* 0x00000000531b7220 */ /* 0x000fe40000410000 */
[--C-:B------:R-:W-:Y:S02]  /*13a20*/  FFMA.FTZ R78, R197, c[0x0][0x23c], -R126.reuse ;  /* 0x00008f00c54e7a23 */ /* 0x100fe4000001087e */
[--C-:B------:R-:W-:Y:S01]  /*13a30*/  FFMA.FTZ R79, R191, c[0x0][0x23c], -R126.reuse ;  /* 0x00008f00bf4f7a23 */ /* 0x100fe2000001087e */
[----:B------:R-:W2:Y:S01]  /*13a40*/  MUFU.EX2 R75, R75 ;  /* 0x0000004b004b7308 */ /* 0x000ea20000000800 */
[--C-:B------:R-:W-:Y:S01]  /*13a50*/  FFMA.FTZ R77, R193, c[0x0][0x23c], -R126.reuse ;  /* 0x00008f00c14d7a23 */ /* 0x100fe2000001087e */
[----:B------:R-:W-:Y:S01]  /*13a60*/  HMMA.16816.F32.BF16 R24, R4, R28, R24 ;  /* 0x0000001c0418723c */ /* 0x000fe20000041818 */
[----:B------:R-:W-:Y:S02]  /*13a70*/  FFMA.FTZ R76, R195, c[0x0][0x23c], -R126 ;  /* 0x00008f00c34c7a23 */ /* 0x000fe4000001087e */
[----:B------:R-:W-:-:S02]  /*13a80*/  FMUL.FTZ R84, R84, R133 ;  /* 0x0000008554547220 */ /* 0x000fc40000410000 */
[-C--:B------:R-:W-:Y:S01]  /*13a90*/  FMUL.FTZ R85, R85, R133.reuse ;  /* 0x0000008555557220 */ /* 0x080fe20000410000 */
[----:B------:R-:W-:Y:S01]  /*13aa0*/  MUFU.EX2 R73, R73 ;  /* 0x0000004900497308 */ /* 0x000fe20000000800 */
[-C--:B------:R-:W-:Y:S02]  /*13ab0*/  FMUL.FTZ R86, R86, R0.reuse ;  /* 0x0000000056567220 */ /* 0x080fe40000410000 */
[----:B------:R-:W-:Y:S02]  /*13ac0*/  FMUL.FTZ R87, R87, R0 ;  /* 0x0000000057577220 */ /* 0x000fe40000410000 */
[-C--:B------:R-:W-:Y:S02]  /*13ad0*/  FMUL.FTZ R40, R92, R133.reuse ;  /* 0x000000855c287220 */ /* 0x080fe40000410000 */
[----:B------:R-:W-:Y:S01]  /*13ae0*/  FMUL.FTZ R41, R93, R133 ;  /* 0x000000855d297220 */ /* 0x000fe20000410000 */
[----:B------:R-:W4:Y:S01]  /*13af0*/  MUFU.EX2 R74, R74 ;  /* 0x0000004a004a7308 */ /* 0x000f220000000800 */
[----:B--2---:R-:W-:Y:S01]  /*13b00*/  F2FP.BF16.PACK_AB R56, R75, R72 ;  /* 0x000000484b38723e */ /* 0x004fe200000010ff */
[----:B------:R-:W-:Y:S01]  /*13b10*/  HMMA.16816.F32.BF16 R28, R4, R30, R84 ;  /* 0x0000001e041c723c */ /* 0x000fe20000041854 */
[----:B------:R-:W-:-:S02]  /*13b20*/  FMUL.FTZ R42, R94, R0 ;  /* 0x000000005e2a7220 */ /* 0x000fc40000410000 */
[-C--:B------:R-:W-:Y:S02]  /*13b30*/  FMUL.FTZ R43, R95, R0.reuse ;  /* 0x000000005f2b7220 */ /* 0x080fe40000410000 */
[-C--:B------:R-:W-:Y:S01]  /*13b40*/  FMUL.FTZ R96, R96, R133.reuse ;  /* 0x0000008560607220 */ /* 0x080fe20000410000 */
[----:B------:R-:W-:Y:S01]  /*13b50*/  MUFU.EX2 R78, R78 ;  /* 0x0000004e004e7308 */ /* 0x000fe20000000800 */
[-C--:B------:R-:W-:Y:S02]  /*13b60*/  FMUL.FTZ R97, R97, R133.reuse ;  /* 0x0000008561617220 */ /* 0x080fe40000410000 */
[-C--:B------:R-:W-:Y:S01]  /*13b70*/  FMUL.FTZ R98, R98, R0.reuse ;  /* 0x0000000062627220 */ /* 0x080fe20000410000 */
[----:B------:R-:W-:Y:S01]  /*13b80*/  HMMA.16816.F32.BF16 R40, R4, R44, R40 ;  /* 0x0000002c0428723c */ /* 0x000fe20000041828 */
[----:B------:R-:W-:Y:S02]  /*13b90*/  FMUL.FTZ R99, R99, R0 ;  /* 0x0000000063637220 */ /* 0x000fe40000410000 */
[----:B------:R-:W-:Y:S01]  /*13ba0*/  FMUL.FTZ R8, R112, R133 ;  /* 0x0000008570087220 */ /* 0x000fe20000410000 */
[----:B------:R-:W2:Y:S01]  /*13bb0*/  MUFU.EX2 R79, R79 ;  /* 0x0000004f004f7308 */ /* 0x000ea20000000800 */
[----:B----4-:R-:W-:Y:S01]  /*13bc0*/  F2FP.BF16.PACK_AB R58, R74, R73 ;  /* 0x000000494a3a723e */ /* 0x010fe200000010ff */
[----:B------:R-:W-:-:S02]  /*13bd0*/  FMUL.FTZ R9, R113, R133 ;  /* 0x0000008571097220 */ /* 0x000fc40000410000 */
[C---:B------:R-:W-:Y:S01]  /*13be0*/  HMMA.16816.F32.BF16 R44, R4.reuse, R46, R96 ;  /* 0x0000002e042c723c */ /* 0x040fe20000041860 */
[-C--:B------:R-:W-:Y:S02]  /*13bf0*/  FMUL.FTZ R10, R114, R0.reuse ;  /* 0x00000000720a7220 */ /* 0x080fe40000410000 */
[-C--:B------:R-:W-:Y:S01]  /*13c00*/  FMUL.FTZ R11, R115, R0.reuse ;  /* 0x00000000730b7220 */ /* 0x080fe20000410000 */
[----:B------:R-:W-:Y:S01]  /*13c10*/  MUFU.EX2 R77, R77 ;  /* 0x0000004d004d7308 */ /* 0x000fe20000000800 */
[-C--:B------:R-:W-:Y:S02]  /*13c20*/  FMUL.FTZ R32, R88, R133.reuse ;  /* 0x0000008558207220 */ /* 0x080fe40000410000 */
[-C--:B------:R-:W-:Y:S02]  /*13c30*/  FMUL.FTZ R33, R89, R133.reuse ;  /* 0x0000008559217220 */ /* 0x080fe40000410000 */
[-C--:B------:R-:W-:Y:S01]  /*13c40*/  FMUL.FTZ R34, R90, R0.reuse ;  /* 0x000000005a227220 */ /* 0x080fe20000410000 */
[----:B-1----:R-:W-:Y:S01]  /*13c50*/  HMMA.16816.F32.BF16 R8, R4, R12, R8 ;  /* 0x0000000c0408723c */ /* 0x002fe20000041808 */
[----:B------:R-:W-:Y:S01]  /*13c60*/  FMUL.FTZ R35, R91, R0 ;  /* 0x000000005b237220 */ /* 0x000fe20000410000 */
[----:B------:R-:W1:Y:S01]  /*13c70*/  MUFU.EX2 R76, R76 ;  /* 0x0000004c004c7308 */ /* 0x000e620000000800 */
[----:B--2---:R-:W-:Y:S01]  /*13c80*/  F2FP.BF16.PACK_AB R57, R79, R78 ;  /* 0x0000004e4f39723e */ /* 0x004fe200000010ff */
[----:B------:R-:W-:-:S02]  /*13c90*/  FMUL.FTZ R68, R68, R133 ;  /* 0x0000008544447220 */ /* 0x000fc40000410000 */
[-C--:B------:R-:W-:Y:S02]  /*13ca0*/  FMUL.FTZ R69, R69, R133.reuse ;  /* 0x0000008545457220 */ /* 0x080fe40000410000 */
        /* <DEDUP_REMOVED lines=8> */
[----:B-1----:R-:W-:Y:S01]  /*13d30*/  F2FP.BF16.PACK_AB R59, R76, R77 ;  /* 0x0000004d4c3b723e */ /* 0x002fe200000010ff */
[----:B------:R-:W-:Y:S01]  /*13d40*/  FMUL.FTZ R111, R111, R0 ;  /* 0x000000006f6f7220 */ /* 0x000fe20000410000 */
[----:B------:R-:W-:Y:S01]  /*13d50*/  LDSM.16.MT88.4 R68, [R146+0x9400] ;  /* 0x009400009244783b */ /* 0x000fe20000004200 */
[-C--:B------:R-:W-:Y:S01]  /*13d60*/  FMUL.FTZ R48, R104, R133.reuse ;  /* 0x0000008568307220 */ /* 0x080fe20000410000 */
[----:B------:R-:W-:Y:S01]  /*13d70*/  MUFU.EX2 R116, R116 ;  /* 0x0000007400747308 */ /* 0x000fe20000000800 */
[----:B------:R-:W-:-:S02]  /*13d80*/  FMUL.FTZ R49, R105, R133 ;  /* 0x0000008569317220 */ /* 0x000fc40000410000 */
[C---:B------:R-:W-:Y:S01]  /*13d90*/  HMMA.16816.F32.BF16 R16, R56.reuse, R60, R16 ;  /* 0x0000003c3810723c */ /* 0x040fe20000041810 */
[-C--:B------:R-:W-:Y:S02]  /*13da0*/  FMUL.FTZ R50, R106, R0.reuse ;  /* 0x000000006a327220 */ /* 0x080fe40000410000 */
[-C--:B------:R-:W-:Y:S02]  /*13db0*/  FMUL.FTZ R51, R107, R0.reuse ;  /* 0x000000006b337220 */ /* 0x080fe40000410000 */
[-C--:B------:R-:W-:Y:S01]  /*13dc0*/  FMUL.FTZ R100, R100, R133.reuse ;  /* 0x0000008564647220 */ /* 0x080fe20000410000 */
[----:B------:R-:W-:Y:S01]  /*13dd0*/  MUFU.EX2 R142, R142 ;  /* 0x0000008e008e7308 */ /* 0x000fe20000000800 */
[----:B------:R-:W-:Y:S01]  /*13de0*/  FMUL.FTZ R101, R101, R133 ;  /* 0x0000008565657220 */ /* 0x000fe20000410000 */
[----:B------:R-:W-:Y:S01]  /*13df0*/  HMMA.16816.F32.BF16 R20, R56, R62, R20 ;  /* 0x0000003e3814723c */ /* 0x000fe20000041814 */
[----:B------:R-:W1:Y:S01]  /*13e00*/  LDSM.16.MT88.4 R60, [R146+0xd400] ;  /* 0x00d40000923c783b */ /* 0x000e620000004200 */
[----:B------:R-:W-:-:S02]  /*13e10*/  FMUL.FTZ R102, R102, R0 ;  /* 0x0000000066667220 */ /* 0x000fc40000410000 */
[----:B------:R-:W-:Y:S02]  /*13e20*/  FMUL.FTZ R103, R103, R0 ;  /* 0x0000000067677220 */ /* 0x000fe40000410000 */
[--C-:B------:R-:W-:Y:S01]  /*13e30*/  FFMA.FTZ R82, R190, c[0x0][0x23c], -R163.reuse ;  /* 0x00008f00be527a23 */ /* 0x100fe200000108a3 */
[----:B------:R-:W-:Y:S01]  /*13e40*/  MUFU.EX2 R162, R162 ;  /* 0x000000a200a27308 */ /* 0x000fe20000000800 */
[C---:B------:R-:W-:Y:S01]  /*13e50*/  HMMA.16816.F32.BF16 R36, R4.reuse, R38, R108 ;  /* 0x000000260424723c */ /* 0x040fe2000004186c */
[--C-:B------:R-:W-:Y:S01]  /*13e60*/  FFMA.FTZ R81, R194, c[0x0][0x23c], -R163.reuse ;  /* 0x00008f00c2517a23 */ /* 0x100fe200000108a3 */
[----:B------:R-:W-:Y:S01]  /*13e70*/  LDSM.16.MT88.4 R108, [R144+0xcc00] ;  /* 0x00cc0000906c783b */ /* 0x000fe20000004200 */
[--C-:B------:R-:W-:Y:S02]  /*13e80*/  FFMA.FTZ R80, R196, c[0x0][0x23c], -R163.reuse ;  /* 0x00008f00c4507a23 */ /* 0x100fe400000108a3 */
[----:B------:R-:W-:Y:S02]  /*13e90*/  FFMA.FTZ R83, R192, c[0x0][0x23c], -R163 ;  /* 0x00008f00c0537a23 */ /* 0x000fe400000108a3 */
[--C-:B------:R-:W-:Y:S01]  /*13ea0*/  FFMA.FTZ R84, R187, c[0x0][0x23c], -R126.reuse ;  /* 0x00008f00bb547a23 */ /* 0x100fe2000001087e */
[----:B---3--:R-:W-:Y:S01]  /*13eb0*/  HMMA.16816.F32.BF16 R48, R4, R52, R48 ;  /* 0x000000340430723c */ /* 0x008fe20000041830 */
[--C-:B------:R-:W-:Y:S01]  /*13ec0*/  FFMA.FTZ R87, R189, c[0x0][0x23c], -R126.reuse ;  /* 0x00008f00bd577a23 */ /* 0x100fe2000001087e */
[----:B------:R-:W-:Y:S01]  /*13ed0*/  MUFU.EX2 R82, R82 ;  /* 0x0000005200527308 */ /* 0x000fe20000000800 */
[----:B------:R-:W-:-:S02]  /*13ee0*/  FFMA.FTZ R86, R183, c[0x0][0x23c], -R126 ;  /* 0x00008f00b7567a23 */ /* 0x000fc4000001087e */
[--C-:B------:R-:W-:Y:S02]  /*13ef0*/  FFMA.FTZ R85, R185, c[0x0][0x23c], -R126.reuse ;  /* 0x00008f00b9557a23 */ /* 0x100fe4000001087e */
[--C-:B------:R-:W-:Y:S01]  /*13f00*/  FFMA.FTZ R89, R184, c[0x0][0x23c], -R163.reuse ;  /* 0x00008f00b8597a23 */ /* 0x100fe200000108a3 */
[----:B------:R-:W-:Y:S01]  /*13f10*/  HMMA.16816.F32.BF16 R4, R4, R54, R100 ;  /* 0x000000360404723c */ /* 0x000fe20000041864 */
[----:B------:R-:W2:Y:S01]  /*13f20*/  LDSM.16.MT88.4 R52, [R144+0xb400] ;  /* 0x00b400009034783b */ /* 0x000ea20000004200 */
[----:B------:R-:W3:Y:S01]  /*13f30*/  MUFU.EX2 R81, R81 ;  /* 0x0000005100517308 */ /* 0x000ee20000000800 */
[--C-:B------:R-:W-:Y:S02]  /*13f40*/  FFMA.FTZ R88, R188, c[0x0][0x23c], -R163.reuse ;  /* 0x00008f00bc587a23 */ /* 0x100fe400000108a3 */
[--C-:B------:R-:W-:Y:S02]  /*13f50*/  FFMA.FTZ R90, R182, c[0x0][0x23c], -R163.reuse ;  /* 0x00008f00b65a7a23 */ /* 0x100fe400000108a3 */
[----:B------:R-:W-:Y:S01]  /*13f60*/  FFMA.FTZ R91, R186, c[0x0][0x23c], -R163 ;  /* 0x00008f00ba5b7a23 */ /* 0x000fe200000108a3 */
[----:B------:R-:W-:Y:S01]  /*13f70*/  HMMA.16816.F32.BF16 R24, R56, R64, R24 ;  /* 0x000000403818723c */ /* 0x000fe20000041818 */
[--C-:B------:R-:W-:Y:S01]  /*13f80*/  FFMA.FTZ R92, R181, c[0x0][0x23c], -R126.reuse ;  /* 0x00008f00b55c7a23 */ /* 0x100fe2000001087e */
[----:B------:R-:W-:Y:S01]  /*13f90*/  MUFU.EX2 R80, R80 ;  /* 0x0000005000507308 */ /* 0x000fe20000000800 */
[----:B------:R-:W-:-:S02]  /*13fa0*/  FFMA.FTZ R95, R175, c[0x0][0x23c], -R126 ;  /* 0x00008f00af5f7a23 */ /* 0x000fc4000001087e */
[--C-:B------:R-:W-:Y:S02]  /*13fb0*/  FFMA.FTZ R93, R177, c[0x0][0x23c], -R126.reuse ;  /* 0x00008f00b15d7a23 */ /* 0x100fe4000001087e */
[--C-:B------:R-:W-:Y:S01]  /*13fc0*/  FFMA.FTZ R94, R179, c[0x0][0x23c], -R126.reuse ;  /* 0x00008f00b35e7a23 */ /* 0x100fe2000001087e */
[C---:B------:R-:W-:Y:S01]  /*13fd0*/  HMMA.16816.F32.BF16 R28, R56.reuse, R66, R28 ;  /* 0x00000042381c723c */ /* 0x040fe2000004181c */
[----:B------:R-:W4:Y:S01]  /*13fe0*/  LDSM.16.MT88.4 R64, [R144+0xd400] ;  /* 0x00d400009040783b */ /* 0x000f220000004200 */
[----:B------:R-:W-:Y:S01]  /*13ff0*/  MUFU.EX2 R83, R83 ;  /* 0x0000005300537308 */ /* 0x000fe20000000800 */
[--C-:B------:R-:W-:Y:S02]  /*14000*/  FFMA.FTZ R97, R174, c[0x0][0x23c], -R163.reuse ;  /* 0x00008f00ae617a23 */ /* 0x100fe400000108a3 */
[--C-:B------:R-:W-:Y:S02]  /*14010*/  FFMA.FTZ R98, R178, c[0x0][0x23c], -R163.reuse ;  /* 0x00008f00b2627a23 */ /* 0x100fe400000108a3 */
[--C-:B------:R-:W-:Y:S01]  /*14020*/  FFMA.FTZ R96, R180, c[0x0][0x23c], -R163.reuse ;  /* 0x00008f00b4607a23 */ /* 0x100fe200000108a3 */
[----:B-1----:R-:W-:Y:S01]  /*14030*/  HMMA.16816.F32.BF16 R40, R56, R60, R40 ;  /* 0x0000003c3828723c */ /* 0x002fe20000041828 */
[----:B------:R-:W-:Y:S01]  /*14040*/  FFMA.FTZ R99, R176, c[0x0][0x23c], -R163 ;  /* 0x00008f00b0637a23 */ /* 0x000fe200000108a3 */
[----:B------:R-:W-:Y:S01]  /*14050*/  MUFU.EX2 R84, R84 ;  /* 0x0000005400547308 */ /* 0x000fe20000000800 */
[----:B------:R-:W-:-:S02]  /*14060*/  FFMA.FTZ R104, R171, c[0x0][0x23c], -R126 ;  /* 0x00008f00ab687a23 */ /* 0x000fc4000001087e */
[--C-:B------:R-:W-:Y:S02]  /*14070*/  FFMA.FTZ R107, R173, c[0x0][0x23c], -R126.reuse ;  /* 0x00008f00ad6b7a23 */ /* 0x100fe4000001087e */
[--C-:B------:R-:W-:Y:S01]  /*14080*/  FFMA.FTZ R105, R167, c[0x0][0x23c], -R126.reuse ;  /* 0x00008f00a7697a23 */ /* 0x100fe2000001087e */
[C---:B------:R-:W-:Y:S01]  /*14090*/  HMMA.16816.F32.BF16 R44, R56.reuse, R62, R44 ;  /* 0x0000003e382c723c */ /* 0x040fe2000004182c */
[----:B------:R-:W1:Y:S01]  /*140a0*/  LDSM.16.MT88.4 R60, [R144+0x9800] ;  /* 0x00980000903c783b */ /* 0x000e620000004200 */
[----:B------:R-:W5:Y:S01]  /*140b0*/  MUFU.EX2 R87, R87 ;  /* 0x0000005700577308 */ /* 0x000f620000000800 */
        /* <DEDUP_REMOVED lines=10> */
[----:B------:R-:W-:Y:S01]  /*14160*/  LDSM.16.MT88.4 R68, [R146+0x9800] ;  /* 0x009800009244783b */ /* 0x000fe20000004200 */
[----:B------:R-:W1:Y:S01]  /*14170*/  MUFU.EX2 R85, R85 ;  /* 0x0000005500557308 */ /* 0x000e620000000800 */
[--C-:B------:R-:W-:Y:S02]  /*14180*/  FFMA.FTZ R3, R120, c[0x0][0x23c], -R126.reuse ;  /* 0x00008f0078037a23 */ /* 0x100fe4000001087e */
[----:B------:R-:W-:Y:S02]  /*14190*/  FFMA.FTZ R135, R138, c[0x0][0x23c], -R163 ;  /* 0x00008f008a877a23 */ /* 0x000fe400000108a3 */
[--C-:B------:R-:W-:Y:S01]  /*141a0*/  FFMA.FTZ R120, R119, c[0x0][0x23c], -R126.reuse ;  /* 0x00008f0077787a23 */ /* 0x100fe2000001087e */
[----:B--2---:R-:W-:Y:S01]  /*141b0*/  HMMA.16816.F32.BF16 R32, R56, R52, R32 ;  /* 0x000000343820723c */ /* 0x004fe20000041820 */
[----:B------:R-:W-:Y:S01]  /*141c0*/  FFMA.FTZ R125, R164, R0, R125 ;  /* 0x00000000a47d7223 */ /* 0x000fe2000001007d */
[----:B------:R-:W-:Y:S01]  /*141d0*/  MUFU.EX2 R89, R89 ;  /* 0x0000005900597308 */ /* 0x000fe20000000800 */
[----:B------:R-:W-:-:S02]  /*141e0*/  FFMA.FTZ R0, R118, c[0x0][0x23c], -R126 ;  /* 0x00008f0076007a23 */ /* 0x000fc4000001087e */
[----:B------:R-:W-:Y:S02]  /*141f0*/  FFMA.FTZ R130, R165, R133, R130 ;  /* 0x00000085a5827223 */ /* 0x000fe40000010082 */
[----:B------:R-:W-:Y:S01]  /*14200*/  FADD.FTZ R124, R124, R125 ;  /* 0x0000007d7c7c7221 */ /* 0x000fe20000010000 */
[----:B------:R-:W-:Y:S01]  /*14210*/  HMMA.16816.F32.BF16 R36, R56, R54, R36 ;  /* 0x000000363824723c */ /* 0x000fe20000041824 */
[----:B------:R-:W2:Y:S01]  /*14220*/  LDSM.16.MT88.4 R52, [R146+0xb800] ;  /* 0x00b800009234783b */ /* 0x000ea20000004200 */
[----:B------:R-:W1:Y:S01]  /*14230*/  MUFU.EX2 R88, R88 ;  /* 0x0000005800587308 */ /* 0x000e620000000800 */
[----:B------:R-:W-:-:S04]  /*14240*/  FADD.FTZ R129, R129, R130 ;  /* 0x0000008281817221 */ /* 0x000fc80000010000 */
[----:B------:R-:W-:Y:S01]  /*14250*/  FADD.FTZ R128, R128, R129 ;  /* 0x0000008180807221 */ /* 0x000fe20000010000 */
[----:B----4-:R-:W-:Y:S02]  /*14260*/  HMMA.16816.F32.BF16 R48, R56, R64, R48 ;  /* 0x000000403830723c */ /* 0x010fe40000041830 */
[----:B------:R-:W-:Y:S01]  /*14270*/  MUFU.EX2 R90, R90 ;  /* 0x0000005a005a7308 */ /* 0x000fe20000000800 */
[----:B------:R-:W-:-:S04]  /*14280*/  FADD.FTZ R127, R127, R128 ;  /* 0x000000807f7f7221 */ /* 0x000fc80000010000 */
[----:B------:R-:W-:Y:S01]  /*14290*/  FADD.FTZ R72, R72, R127 ;  /* 0x0000007f48487221 */ /* 0x000fe20000010000 */
[----:B------:R-:W-:Y:S01]  /*142a0*/  HMMA.16816.F32.BF16 R4, R56, R66, R4 ;  /* 0x000000423804723c */ /* 0x000fe20000041804 */
[----:B------:R-:W4:Y:S01]  /*142b0*/  LDSM.16.MT88.4 R64, [R146+0xd800] ;  /* 0x00d800009240783b */ /* 0x000f220000004200 */
[----:B------:R-:W-:Y:S01]  /*142c0*/  MUFU.EX2 R91, R91 ;  /* 0x0000005b005b7308 */ /* 0x000fe20000000800 */
[----:B------:R-:W-:-:S04]  /*142d0*/  FADD.FTZ R72, R75, R72 ;  /* 0x000000484b487221 */ /* 0x000fc80000010000 */
[----:B---3--:R-:W-:Y:S02]  /*142e0*/  F2FP.BF16.PACK_AB R56, R81, R82 ;  /* 0x000000525138723e */ /* 0x008fe400000010ff */
[----:B-----5:R-:W-:Y:S01]  /*142f0*/  F2FP.BF16.PACK_AB R57, R87, R84 ;  /* 0x000000545739723e */ /* 0x020fe200000010ff */
[----:B------:R-:W-:Y:S01]  /*14300*/  MUFU.EX2 R92, R92 ;  /* 0x0000005c005c7308 */ /* 0x000fe20000000800 */
[----:B------:R-:W-:Y:S02]  /*14310*/  F2FP.BF16.PACK_AB R58, R83, R80 ;  /* 0x00000050533a723e */ /* 0x000fe400000010ff */
[----:B-1----:R-:W-:-:S05]  /*14320*/  F2FP.BF16.PACK_AB R59, R85, R86 ;  /* 0x00000056553b723e */ /* 0x002fca00000010ff */
[----:B------:R-:W1:Y:S02]  /*14330*/  MUFU.EX2 R95, R95 ;  /* 0x0000005f005f7308 */ /* 0x000e640000000800 */
[C---:B------:R-:W-:Y:S06]  /*14340*/  HMMA.16816.F32.BF16 R16, R56.reuse, R60, R16 ;  /* 0x0000003c3810723c */ /* 0x040fec0000041810 */
[----:B------:R-:W-:Y:S02]  /*14350*/  MUFU.EX2 R93, R93 ;  /* 0x0000005d005d7308 */ /* 0x000fe40000000800 */
[C---:B------:R-:W-:Y:S01]  /*14360*/  HMMA.16816.F32.BF16 R20, R56.reuse, R62, R20 ;  /* 0x0000003e3814723c */ /* 0x040fe20000041814 */
[----:B------:R-:W3:Y:S05]  /*14370*/  LDSM.16.MT88.4 R60, [R144+0xb800] ;  /* 0x00b80000903c783b */ /* 0x000eea0000004200 */
[----:B------:R-:W5:Y:S02]  /*14380*/  MUFU.EX2 R94, R94 ;  /* 0x0000005e005e7308 */ /* 0x000f640000000800 */
[C---:B--2---:R-:W-:Y:S06]  /*14390*/  HMMA.16816.F32.BF16 R24, R56.reuse, R52, R24 ;  /* 0x000000343818723c */ /* 0x044fec0000041818 */
[----:B------:R-:W-:Y:S02]  /*143a0*/  MUFU.EX2 R97, R97 ;  /* 0x0000006100617308 */ /* 0x000fe40000000800 */
[C---:B------:R-:W-:Y:S01]  /*143b0*/  HMMA.16816.F32.BF16 R28, R56.reuse, R54, R28 ;  /* 0x00000036381c723c */ /* 0x040fe2000004181c */
[----:B------:R-:W2:Y:S05]  /*143c0*/  LDSM.16.MT88.4 R52, [R144+0xd800] ;  /* 0x00d800009034783b */ /* 0x000eaa0000004200 */
[----:B------:R-:W-:Y:S02]  /*143d0*/  MUFU.EX2 R98, R98 ;  /* 0x0000006200627308 */ /* 0x000fe40000000800 */
[C---:B------:R-:W-:Y:S06]  /*143e0*/  HMMA.16816.F32.BF16 R8, R56.reuse, R68, R8 ;  /* 0x000000443808723c */ /* 0x040fec0000041808 */
[----:B------:R-:W-:Y:S01]  /*143f0*/  MUFU.EX2 R96, R96 ;  /* 0x0000006000607308 */ /* 0x000fe20000000800 */
[----:B------:R-:W-:Y:S01]  /*14400*/  F2FP.BF16.PACK_AB R68, R88, R89 ;  /* 0x000000595844723e */ /* 0x000fe200000010ff */
[----:B------:R-:W-:Y:S01]  /*14410*/  HMMA.16816.F32.BF16 R12, R56, R70, R12 ;  /* 0x00000046380c723c */ /* 0x000fe2000004180c */
[----:B-1----:R-:W-:-:S05]  /*14420*/  F2FP.BF16.PACK_AB R69, R95, R92 ;  /* 0x0000005c5f45723e */ /* 0x002fca00000010ff */
[----:B------:R-:W-:Y:S01]  /*14430*/  MUFU.EX2 R99, R99 ;  /* 0x0000006300637308 */ /* 0x000fe20000000800 */
[----:B------:R-:W-:Y:S01]  /*14440*/  F2FP.BF16.PACK_AB R70, R91, R90 ;  /* 0x0000005a5b46723e */ /* 0x000fe200000010ff */
[----:B----4-:R-:W-:Y:S01]  /*14450*/  HMMA.16816.F32.BF16 R40, R56, R64, R40 ;  /* 0x000000403828723c */ /* 0x010fe20000041828 */
[----:B-----5:R-:W-:-:S05]  /*14460*/  F2FP.BF16.PACK_AB R71, R94, R93 ;  /* 0x0000005d5e47723e */ /* 0x020fca00000010ff */
[----:B------:R-:W-:Y:S02]  /*14470*/  MUFU.EX2 R104, R104 ;  /* 0x0000006800687308 */ /* 0x000fe40000000800 */
[C---:B---3--:R-:W-:Y:S06]  /*14480*/  HMMA.16816.F32.BF16 R32, R56.reuse, R60, R32 ;  /* 0x0000003c3820723c */ /* 0x048fec0000041820 */
[----:B------:R-:W-:Y:S02]  /*14490*/  MUFU.EX2 R107, R107 ;  /* 0x0000006b006b7308 */ /* 0x000fe40000000800 */
[C---:B------:R-:W-:Y:S01]  /*144a0*/  HMMA.16816.F32.BF16 R36, R56.reuse, R62, R36 ;  /* 0x0000003e3824723c */ /* 0x040fe20000041824 */
[----:B------:R-:W1:Y:S05]  /*144b0*/  LDSM.16.MT88.4 R60, [R146+0x9c00] ;  /* 0x009c0000923c783b */ /* 0x000e6a0000004200 */
[----:B------:R-:W-:Y:S02]  /*144c0*/  MUFU.EX2 R105, R105 ;  /* 0x0000006900697308 */ /* 0x000fe40000000800 */
[C---:B------:R-:W-:Y:S01]  /*144d0*/  HMMA.16816.F32.BF16 R44, R56.reuse, R66, R44 ;  /* 0x00000042382c723c */ /* 0x040fe2000004182c */
[----:B------:R-:W3:Y:S05]  /*144e0*/  LDSM.16.MT88.4 R64, [R144+0x9c00] ;  /* 0x009c00009040783b */ /* 0x000eea0000004200 */
[----:B------:R-:W-:Y:S02]  /*144f0*/  MUFU.EX2 R106, R106 ;  /* 0x0000006a006a7308 */ /* 0x000fe40000000800 */
[C---:B--2---:R-:W-:Y:S06]  /*14500*/  HMMA.16816.F32.BF16 R48, R56.reuse, R52, R48 ;  /* 0x000000343830723c */ /* 0x044fec0000041830 */
[----:B------:R-:W-:Y:S02]  /*14510*/  MUFU.EX2 R167, R167 ;  /* 0x000000a700a77308 */ /* 0x000fe40000000800 */
[----:B------:R-:W-:Y:S01]  /*14520*/  HMMA.16816.F32.BF16 R4, R56, R54, R4 ;  /* 0x000000363804723c */ /* 0x000fe20000041804 */
[----:B------:R-:W2:Y:S04]  /*14530*/  LDSM.16.MT88.4 R56, [R146+0xbc00] ;  /* 0x00bc00009238783b */ /* 0x000ea80000004200 */
[----:B------:R-:W4:Y:S01]  /*14540*/  LDSM.16.MT88.4 R52, [R144+0xbc00] ;  /* 0x00bc00009034783b */ /* 0x000f220000004200 */
[----:B------:R-:W-:Y:S08]  /*14550*/  MUFU.EX2 R169, R169 ;  /* 0x000000a900a97308 */ /* 0x000ff00000000800 */
[----:B------:R-:W-:Y:S01]  /*14560*/  MUFU.EX2 R172, R172 ;  /* 0x000000ac00ac7308 */ /* 0x000fe20000000800 */
[C---:B-1----:R-:W-:Y:S07]  /*14570*/  HMMA.16816.F32.BF16 R8, R68.reuse, R60, R8 ;  /* 0x0000003c4408723c */ /* 0x042fee0000041808 */
[----:B------:R-:W-:Y:S01]  /*14580*/  MUFU.EX2 R170, R170 ;  /* 0x000000aa00aa7308 */ /* 0x000fe20000000800 */
[C---:B------:R-:W-:Y:S01]  /*14590*/  HMMA.16816.F32.BF16 R12, R68.reuse, R62, R12 ;  /* 0x0000003e440c723c */ /* 0x040fe2000004180c */
[----:B------:R-:W1:Y:S06]  /*145a0*/  LDSM.16.MT88.4 R60, [R146+0xdc00] ;  /* 0x00dc0000923c783b */ /* 0x000e6c0000004200 */
[----:B------:R-:W-:Y:S01]  /*145b0*/  MUFU.EX2 R135, R135 ;  /* 0x0000008700877308 */ /* 0x000fe20000000800 */
[C---:B---3--:R-:W-:Y:S07]  /*145c0*/  HMMA.16816.F32.BF16 R16, R68.reuse, R64, R16 ;  /* 0x000000404410723c */ /* 0x048fee0000041810 */
[----:B------:R-:W-:Y:S01]  /*145d0*/  MUFU.EX2 R139, R139 ;  /* 0x0000008b008b7308 */ /* 0x000fe20000000800 */
[C---:B--2---:R-:W-:Y:S07]  /*145e0*/  HMMA.16816.F32.BF16 R24, R68.reuse, R56, R24 ;  /* 0x000000384418723c */ /* 0x044fee0000041818 */
[----:B------:R-:W-:Y:S01]  /*145f0*/  MUFU.EX2 R143, R143 ;  /* 0x0000008f008f7308 */ /* 0x000fe20000000800 */
[C---:B------:R-:W-:Y:S01]  /*14600*/  HMMA.16816.F32.BF16 R28, R68.reuse, R58, R28 ;  /* 0x0000003a441c723c */ /* 0x040fe2000004181c */
[----:B------:R-:W2:Y:S06]  /*14610*/  LDSM.16.MT88.4 R56, [R144+0xdc00] ;  /* 0x00dc00009038783b */ /* 0x000eac0000004200 */
[----:B------:R-:W-:Y:S01]  /*14620*/  MUFU.EX2 R3, R3 ;  /* 0x0000000300037308 */ /* 0x000fe20000000800 */
[C---:B------:R-:W-:Y:S01]  /*14630*/  HMMA.16816.F32.BF16 R20, R68.reuse, R66, R20 ;  /* 0x000000424414723c */ /* 0x040fe20000041814 */
[----:B------:R-:W3:Y:S06]  /*14640*/  LDSM.16.MT88.4 R64, [R146+0xa000] ;  /* 0x00a000009240783b */ /* 0x000eec0000004200 */
[----:B------:R-:W-:Y:S01]  /*14650*/  MUFU.EX2 R120, R120 ;  /* 0x0000007800787308 */ /* 0x000fe20000000800 */
[C---:B----4-:R-:W-:Y:S07]  /*14660*/  HMMA.16816.F32.BF16 R32, R68.reuse, R52, R32 ;  /* 0x000000344420723c */ /* 0x050fee0000041820 */
[----:B------:R-:W4:Y:S01]  /*14670*/  MUFU.EX2 R119, R140 ;  /* 0x0000008c00777308 */ /* 0x000f220000000800 */
[C---:B-1----:R-:W-:Y:S07]  /*14680*/  HMMA.16816.F32.BF16 R40, R68.reuse, R60, R40 ;  /* 0x0000003c4428723c */ /* 0x042fee0000041828 */
[----:B------:R-:W1:Y:S01]  /*14690*/  MUFU.EX2 R157, R157 ;  /* 0x0000009d009d7308 */ /* 0x000e620000000800 */
[C---:B------:R-:W-:Y:S01]  /*146a0*/  HMMA.16816.F32.BF16 R44, R68.reuse, R62, R44 ;  /* 0x0000003e442c723c */ /* 0x040fe2000004182c */
[----:B------:R-:W5:Y:S06]  /*146b0*/  LDSM.16.MT88.4 R60, [R144+0xa000] ;  /* 0x00a00000903c783b */ /* 0x000f6c0000004200 */
[----:B------:R-:W-:Y:S01]  /*146c0*/  MUFU.EX2 R0, R0 ;  /* 0x0000000000007308 */ /* 0x000fe20000000800 */
[----:B----4-:R-:W-:Y:S01]  /*146d0*/  F2FP.BF16.PACK_AB R100, R119, R142 ;  /* 0x0000008e7764723e */ /* 0x010fe200000010ff */
[C---:B------:R-:W-:Y:S01]  /*146e0*/  HMMA.16816.F32.BF16 R36, R68.reuse, R54, R36 ;  /* 0x000000364424723c */ /* 0x040fe20000041824 */
[----:B------:R-:W4:Y:S05]  /*146f0*/  LDSM.16.MT88.4 R52, [R146+0xc000] ;  /* 0x00c000009234783b */ /* 0x000f2a0000004200 */
[----:B------:R-:W3:Y:S01]  /*14700*/  MUFU.EX2 R117, R117 ;  /* 0x0000007500757308 */ /* 0x000ee20000000800 */
[----:B-1----:R-:W-:Y:S01]  /*14710*/  F2FP.BF16.PACK_AB R102, R157, R162 ;  /* 0x000000a29d66723e */ /* 0x002fe200000010ff */
[C---:B--2---:R-:W-:Y:S07]  /*14720*/  HMMA.16816.F32.BF16 R48, R68.reuse, R56, R48 ;  /* 0x000000384430723c */ /* 0x044fee0000041830 */
[----:B------:R-:W-:Y:S01]  /*14730*/  F2FP.BF16.PACK_AB R56, R98, R97 ;  /* 0x000000616238723e */ /* 0x000fe200000010ff */
[----:B------:R-:W-:Y:S01]  /*14740*/  HMMA.16816.F32.BF16 R4, R68, R58, R4 ;  /* 0x0000003a4404723c */ /* 0x000fe20000041804 */
[----:B------:R-:W-:-:S02]  /*14750*/  F2FP.BF16.PACK_AB R57, R107, R104 ;  /* 0x000000686b39723e */ /* 0x000fc400000010ff */
[----:B---3--:R-:W-:-:S04]  /*14760*/  F2FP.BF16.PACK_AB R101, R117, R0 ;  /* 0x000000007565723e */ /* 0x008fc800000010ff */
[----:B------:R-:W-:Y:S01]  /*14770*/  F2FP.BF16.PACK_AB R58, R99, R96 ;  /* 0x00000060633a723e */ /* 0x000fe200000010ff */
[--C-:B------:R-:W-:Y:S01]  /*14780*/  FFMA.FTZ R68, R134, c[0x0][0x23c], -R163.reuse ;  /* 0x00008f0086447a23 */ /* 0x100fe200000108a3 */
[----:B------:R-:W-:Y:S01]  /*14790*/  F2FP.BF16.PACK_AB R59, R106, R105 ;  /* 0x000000696a3b723e */ /* 0x000fe200000010ff */
[----:B------:R-:W-:Y:S02]  /*147a0*/  FFMA.FTZ R134, R136, c[0x0][0x23c], -R163 ;  /* 0x00008f0088867a23 */ /* 0x000fe400000108a3 */
[----:B------:R1:W2:Y:S04]  /*147b0*/  MUFU.EX2 R136, R68 ;  /* 0x0000004400887308 */ /* 0x0002a80000000800 */
[C---:B------:R-:W-:Y:S04]  /*147c0*/  HMMA.16816.F32.BF16 R8, R56.reuse, R64, R8 ;  /* 0x000000403808723c */ /* 0x040fe80000041808 */
[----:B------:R-:W3:Y:S04]  /*147d0*/  MUFU.EX2 R134, R134 ;  /* 0x0000008600867308 */ /* 0x000ee80000000800 */
[C---:B-----5:R-:W-:Y:S01]  /*147e0*/  HMMA.16816.F32.BF16 R16, R56.reuse, R60, R16 ;  /* 0x0000003c3810723c */ /* 0x060fe20000041810 */
[----:B-1----:R-:W-:Y:S07]  /*147f0*/  LDSM.16.MT88.4 R68, [R144+0xc800] ;  /* 0x00c800009044783b */ /* 0x002fee0000004200 */
[C---:B------:R-:W-:Y:S01]  /*14800*/  HMMA.16816.F32.BF16 R20, R56.reuse, R62, R20 ;  /* 0x0000003e3814723c */ /* 0x040fe20000041814 */
[----:B------:R-:W1:Y:S07]  /*14810*/  LDSM.16.MT88.4 R60, [R144+0xc000] ;  /* 0x00c00000903c783b */ /* 0x000e6e0000004200 */
[C---:B------:R-:W-:Y:S01]  /*14820*/  HMMA.16816.F32.BF16 R12, R56.reuse, R66, R12 ;  /* 0x00000042380c723c */ /* 0x040fe2000004180c */
[----:B------:R-:W5:Y:S07]  /*14830*/  LDSM.16.MT88.4 R64, [R146+0xe000] ;  /* 0x00e000009240783b */ /* 0x000f6e0000004200 */
[C---:B----4-:R-:W-:Y:S08]  /*14840*/  HMMA.16816.F32.BF16 R24, R56.reuse, R52, R24 ;  /* 0x000000343818723c */ /* 0x050ff00000041818 */
[C---:B------:R-:W-:Y:S01]  /*14850*/  HMMA.16816.F32.BF16 R28, R56.reuse, R54, R28 ;  /* 0x00000036381c723c */ /* 0x040fe2000004181c */
[----:B------:R-:W4:Y:S07]  /*14860*/  LDSM.16.MT88.4 R52, [R144+0xe000] ;  /* 0x00e000009034783b */ /* 0x000f2e0000004200 */
[C---:B-1----:R-:W-:Y:S08]  /*14870*/  HMMA.16816.F32.BF16 R32, R56.reuse, R60, R32 ;  /* 0x0000003c3820723c */ /* 0x042ff00000041820 */
[C---:B------:R-:W-:Y:S01]  /*14880*/  HMMA.16816.F32.BF16 R36, R56.reuse, R62, R36 ;  /* 0x0000003e3824723c */ /* 0x040fe20000041824 */
[----:B------:R-:W1:Y:S07]  /*14890*/  LDSM.16.MT88.4 R60, [R146+0xa400] ;  /* 0x00a40000923c783b */ /* 0x000e6e0000004200 */
[C---:B-----5:R-:W-:Y:S08]  /*148a0*/  HMMA.16816.F32.BF16 R40, R56.reuse, R64, R40 ;  /* 0x000000403828723c */ /* 0x060ff00000041828 */
[C---:B------:R-:W-:Y:S01]  /*148b0*/  HMMA.16816.F32.BF16 R44, R56.reuse, R66, R44 ;  /* 0x00000042382c723c */ /* 0x040fe2000004182c */
[----:B------:R-:W5:Y:S07]  /*148c0*/  LDSM.16.MT88.4 R64, [R144+0xa400] ;  /* 0x00a400009040783b */ /* 0x000f6e0000004200 */
[C---:B----4-:R-:W-:Y:S08]  /*148d0*/  HMMA.16816.F32.BF16 R48, R56.reuse, R52, R48 ;  /* 0x000000343830723c */ /* 0x050ff00000041830 */
[----:B------:R-:W-:Y:S01]  /*148e0*/  HMMA.16816.F32.BF16 R4, R56, R54, R4 ;  /* 0x000000363804723c */ /* 0x000fe20000041804 */
[----:B------:R-:W4:Y:S06]  /*148f0*/  LDSM.16.MT88.4 R52, [R146+0xc400] ;  /* 0x00c400009234783b */ /* 0x000f2c0000004200 */
        /* <DEDUP_REMOVED lines=18> */
[----:B------:R-:W-:Y:S07]  /*14a20*/  LDSM.16.MT88.4 R64, [R144+0xa800] ;  /* 0x00a800009040783b */ /* 0x000fee0000004200 */
[C---:B----4-:R-:W-:Y:S08]  /*14a30*/  HMMA.16816.F32.BF16 R48, R56.reuse, R52, R48 ;  /* 0x000000343830723c */ /* 0x050ff00000041830 */
[----:B------:R-:W-:Y:S01]  /*14a40*/  HMMA.16816.F32.BF16 R4, R56, R54, R4 ;  /* 0x000000363804723c */ /* 0x000fe20000041804 */
[----:B------:R-:W4:Y:S06]  /*14a50*/  LDSM.16.MT88.4 R52, [R146+0xc800] ;  /* 0x00c800009234783b */ /* 0x000f2c0000004200 */
[----:B--2---:R-:W-:-:S02]  /*14a60*/  F2FP.BF16.PACK_AB R56, R135, R136 ;  /* 0x000000888738723e */ /* 0x004fc400000010ff */
[----:B------:R-:W-:Y:S02]  /*14a70*/  F2FP.BF16.PACK_AB R57, R143, R116 ;  /* 0x000000748f39723e */ /* 0x000fe400000010ff */
[----:B---3--:R-:W-:Y:S02]  /*14a80*/  F2FP.BF16.PACK_AB R58, R139, R134 ;  /* 0x000000868b3a723e */ /* 0x008fe400000010ff */
[----:B------:R-:W-:-:S07]  /*14a90*/  F2FP.BF16.PACK_AB R59, R120, R3 ;  /* 0x00000003783b723e */ /* 0x000fce00000010ff */
[C---:B-1----:R-:W-:Y:S08]  /*14aa0*/  HMMA.16816.F32.BF16 R8, R56.reuse, R60, R8 ;  /* 0x0000003c3808723c */ /* 0x042ff00000041808 */
[C---:B------:R-:W-:Y:S01]  /*14ab0*/  HMMA.16816.F32.BF16 R12, R56.reuse, R62, R12 ;  /* 0x0000003e380c723c */ /* 0x040fe2000004180c */
[----:B------:R-:W1:Y:S07]  /*14ac0*/  LDSM.16.MT88.4 R60, [R146+0xe800] ;  /* 0x00e80000923c783b */ /* 0x000e6e0000004200 */
[C---:B------:R-:W-:Y:S08]  /*14ad0*/  HMMA.16816.F32.BF16 R32, R56.reuse, R68, R32 ;  /* 0x000000443820723c */ /* 0x040ff00000041820 */
[C---:B------:R-:W-:Y:S01]  /*14ae0*/  HMMA.16816.F32.BF16 R36, R56.reuse, R70, R36 ;  /* 0x000000463824723c */ /* 0x040fe20000041824 */
[----:B------:R-:W2:Y:S07]  /*14af0*/  LDSM.16.MT88.4 R68, [R146+0xac00] ;  /* 0x00ac00009244783b */ /* 0x000eae0000004200 */
[C---:B----4-:R-:W-:Y:S08]  /*14b00*/  HMMA.16816.F32.BF16 R24, R56.reuse, R52, R24 ;  /* 0x000000343818723c */ /* 0x050ff00000041818 */
[C---:B------:R-:W-:Y:S01]  /*14b10*/  HMMA.16816.F32.BF16 R28, R56.reuse, R54, R28 ;  /* 0x00000036381c723c */ /* 0x040fe2000004181c */
[----:B------:R-:W3:Y:S07]  /*14b20*/  LDSM.16.MT88.4 R52, [R144+0xac00] ;  /* 0x00ac00009034783b */ /* 0x000eee0000004200 */
[C---:B------:R-:W-:Y:S08]  /*14b30*/  HMMA.16816.F32.BF16 R16, R56.reuse, R64, R16 ;  /* 0x000000403810723c */ /* 0x040ff00000041810 */
[C---:B-1----:R-:W-:Y:S07]  /*14b40*/  HMMA.16816.F32.BF16 R40, R56.reuse, R60, R40 ;  /* 0x0000003c3828723c */ /* 0x042fee0000041828 */
[--C-:B------:R-:W-:Y:S01]  /*14b50*/  FFMA.FTZ R60, R122, c[0x0][0x23c], -R126.reuse ;  /* 0x00008f007a3c7a23 */ /* 0x100fe2000001087e */
[----:B------:R-:W-:Y:S01]  /*14b60*/  HMMA.16816.F32.BF16 R44, R56, R62, R44 ;  /* 0x0000003e382c723c */ /* 0x000fe2000004182c */
[----:B------:R-:W-:-:S04]  /*14b70*/  FFMA.FTZ R61, R121, c[0x0][0x23c], -R126 ;  /* 0x00008f00793d7a23 */ /* 0x000fc8000001087e */
[----:B------:R-:W-:Y:S02]  /*14b80*/  MUFU.EX2 R60, R60 ;  /* 0x0000003c003c7308 */ /* 0x000fe40000000800 */
[----:B------:R-:W-:Y:S01]  /*14b90*/  FADD.FTZ R63, R123, R124 ;  /* 0x0000007c7b3f7221 */ /* 0x000fe20000010000 */
[----:B------:R-:W-:Y:S01]  /*14ba0*/  HMMA.16816.F32.BF16 R20, R56, R66, R20 ;  /* 0x000000423814723c */ /* 0x000fe20000041814 */
[----:B------:R-:W1:Y:S02]  /*14bb0*/  LDSM.16.MT88.4 R64, [R144+0xe800] ;  /* 0x00e800009040783b */ /* 0x000e640000004200 */
[----:B------:R-:W-:Y:S02]  /*14bc0*/  FADD.FTZ R63, R2, R63 ;  /* 0x0000003f023f7221 */ /* 0x000fe40000010000 */
[----:B------:R-:W4:Y:S02]  /*14bd0*/  MUFU.EX2 R61, R61 ;  /* 0x0000003d003d7308 */ /* 0x000f240000000800 */
[----:B------:R-:W-:-:S04]  /*14be0*/  FADD.FTZ R2, R78, R63 ;  /* 0x0000003f4e027221 */ /* 0x000fc80000010000 */
[----:B------:R-:W-:Y:S01]  /*14bf0*/  FADD.FTZ R2, R79, R2 ;  /* 0x000000024f027221 */ /* 0x000fe20000010000 */
[----:B----4-:R-:W-:-:S07]  /*14c00*/  F2FP.BF16.PACK_AB R103, R61, R60 ;  /* 0x0000003c3d67723e */ /* 0x010fce00000010ff */
[C---:B--2---:R-:W-:Y:S07]  /*14c10*/  HMMA.16816.F32.BF16 R112, R100.reuse, R68, R8 ;  /* 0x000000446470723c */ /* 0x044fee0000041808 */
[----:B------:R-:W-:Y:S01]  /*14c20*/  FADD.FTZ R9, R73, R72 ;  /* 0x0000004849097221 */ /* 0x000fe20000010000 */
[----:B------:R-:W-:Y:S01]  /*14c30*/  HMMA.16816.F32.BF16 R68, R100, R70, R12 ;  /* 0x000000466444723c */ /* 0x000fe2000004180c */
[----:B------:R-:W-:Y:S02]  /*14c40*/  FADD.FTZ R11, R77, R2 ;  /* 0x000000024d0b7221 */ /* 0x000fe40000010000 */
[----:B------:R-:W-:-:S02]  /*14c50*/  FADD.FTZ R9, R74, R9 ;  /* 0x000000094a097221 */ /* 0x000fc40000010000 */
[----:B------:R-:W-:Y:S02]  /*14c60*/  FADD.FTZ R11, R76, R11 ;  /* 0x0000000b4c0b7221 */ /* 0x000fe40000010000 */
[----:B------:R-:W-:Y:S01]  /*14c70*/  FADD.FTZ R82, R82, R9 ;  /* 0x0000000952527221 */ /* 0x000fe20000010000 */
[----:B---3--:R-:W-:Y:S01]  /*14c80*/  HMMA.16816.F32.BF16 R72, R100, R52, R16 ;  /* 0x000000346448723c */ /* 0x008fe20000041810 */
[----:B------:R-:W-:Y:S02]  /*14c90*/  FADD.FTZ R84, R84, R11 ;  /* 0x0000000b54547221 */ /* 0x000fe40000010000 */
[----:B------:R-:W-:Y:S01]  /*14ca0*/  FADD.FTZ R81, R81, R82 ;  /* 0x0000005251517221 */ /* 0x000fe20000010000 */
[----:B------:R-:W2:Y:S01]  /*14cb0*/  LDSM.16.MT88.4 R8, [R146+0xec00] ;  /* 0x00ec00009208783b */ /* 0x000ea20000004200 */
        /* <DEDUP_REMOVED lines=8> */
[----:B------:R-:W-:Y:S01]  /*14d40*/  FADD.FTZ R2, R92, R85 ;  /* 0x000000555c027221 */ /* 0x000fe20000010000 */
[----:B------:R-:W1:Y:S01]  /*14d50*/  LDSM.16.MT88.4 R56, [R146+0xcc00] ;  /* 0x00cc00009238783b */ /* 0x000e620000004200 */
[----:B------:R-:W-:Y:S02]  /*14d60*/  FADD.FTZ R13, R88, R13 ;  /* 0x0000000d580d7221 */ /* 0x000fe40000010000 */
[----:B------:R-:W-:-:S02]  /*14d70*/  FADD.FTZ R2, R95, R2 ;  /* 0x000000025f027221 */ /* 0x000fc40000010000 */
[----:B------:R-:W-:Y:S01]  /*14d80*/  FADD.FTZ R90, R90, R13 ;  /* 0x0000000d5a5a7221 */ /* 0x000fe20000010000 */
[C---:B------:R-:W-:Y:S01]  /*14d90*/  HMMA.16816.F32.BF16 R76, R100.reuse, R54, R20 ;  /* 0x00000036644c723c */ /* 0x040fe20000041814 */
[----:B------:R-:W-:Y:S01]  /*14da0*/  FADD.FTZ R17, R93, R2 ;  /* 0x000000025d117221 */ /* 0x000fe20000010000 */
[----:B------:R-:W3:Y:S01]  /*14db0*/  LDSM.16.MT88.4 R12, [R144+0xec00] ;  /* 0x00ec0000900c783b */ /* 0x000ee20000004200 */
        /* <DEDUP_REMOVED lines=34> */
[----:B---3--:R-:W-:Y:S01]  /*14fe0*/  HMMA.16816.F32.BF16 R104, R100, R12, R48 ;  /* 0x0000000c6468723c */ /* 0x008fe20000041830 */
[----:B------:R-:W-:-:S02]  /*14ff0*/  FADD.FTZ R0, R0, R3 ;  /* 0x0000000300007221 */ /* 0x000fc40000010000 */
[----:B------:R-:W-:Y:S02]  /*15000*/  FADD.FTZ R119, R119, R142 ;  /* 0x0000008e77777221 */ /* 0x000fe40000010000 */
[----:B------:R-:W-:Y:S01]  /*15010*/  FADD.FTZ R117, R117, R0 ;  /* 0x0000000075757221 */ /* 0x000fe20000010000 */
[----:B------:R-:W-:Y:S01]  /*15020*/  MOV R0, R131 ;  /* 0x0000008300007202 */ /* 0x000fe20000000f00 */
[----:B------:R-:W-:Y:S01]  /*15030*/  FADD.FTZ R162, R162, R119 ;  /* 0x00000077a2a27221 */ /* 0x000fe20000010000 */
[----:B------:R-:W-:Y:S01]  /*15040*/  HMMA.16816.F32.BF16 R100, R100, R14, R4 ;  /* 0x0000000e6464723c */ /* 0x000fe20000041804 */
[----:B------:R-:W-:Y:S02]  /*15050*/  FADD.FTZ R60, R60, R117 ;  /* 0x000000753c3c7221 */ /* 0x000fe40000010000 */
[----:B------:R-:W-:Y:S02]  /*15060*/  FADD.FTZ R165, R157, R162 ;  /* 0x000000a29da57221 */ /* 0x000fe40000010000 */
[----:B------:R-:W-:-:S03]  /*15070*/  FADD.FTZ R164, R61, R60 ;  /* 0x0000003c3da47221 */ /* 0x000fc60000010000 */
.L_x_2120:
        /* <DEDUP_REMOVED lines=14> */
.L_x_2130:
        /* <DEDUP_REMOVED lines=64> */
.L_x_2127:
        /* <DEDUP_REMOVED lines=15> */
[----:B------:R-:W-:Y:S01]  /*15650*/  ISETP.GE.AND P0, PT, R160, 0x2, PT ;  /* 0x00000002a000780c */ /* 0x000fe20003f06270 */
        /* <DEDUP_REMOVED lines=9> */
[----:B------:R-:W3:Y:S04]  /*156f0*/  LDSM.16.M88.4 R8, [R148+0x3000] ;  /* 0x003000009408783b */ /* 0x000ee80000000200 */
[----:B------:R-:W2:Y:S04]  /*15700*/  LDSM.16.M88.4 R16, [R148+0x3400] ;  /* 0x003400009410783b */ /* 0x000ea80000000200 */
        /* <DEDUP_REMOVED lines=12> */
[----:B------:R-:W1:Y:S04]  /*157d0*/  LDSM.16.M88.4 R136, [R145+0x3800] ;  /* 0x003800009188783b */ /* 0x000e680000000200 */
[----:B------:R-:W-:Y:S01]  /*157e0*/  LDSM.16.M88.4 R140, [R145+0x4800] ;  /* 0x00480000918c783b */ /* 0x000fe20000000200 */
[C---:B--2---:R-:W-:Y:S08]  /*157f0*/  HMMA.16816.F32.BF16 R12, R64.reuse, R16, RZ ;  /* 0x00000010400c723c */ /* 0x044ff000000418ff */
[C---:B------:R-:W-:Y:S08]  /*15800*/  HMMA.16816.F32.BF16 R16, R64.reuse, R18, RZ ;  /* 0x000000124010723c */ /* 0x040ff000000418ff */
[C---:B----4-:R-:W-:Y:S08]  /*15810*/  HMMA.16816.F32.BF16 R20, R64.reuse, R24, RZ ;  /* 0x000000184014723c */ /* 0x050ff000000418ff */
[C---:B------:R-:W-:Y:S08]  /*15820*/  HMMA.16816.F32.BF16 R24, R64.reuse, R26, RZ ;  /* 0x0000001a4018723c */ /* 0x040ff000000418ff */
[C---:B-----5:R-:W-:Y:S08]  /*15830*/  HMMA.16816.F32.BF16 R28, R64.reuse, R32, RZ ;  /* 0x00000020401c723c */ /* 0x060ff000000418ff */
[C---:B------:R-:W-:Y:S08]  /*15840*/  HMMA.16816.F32.BF16 R32, R64.reuse, R34, RZ ;  /* 0x000000224020723c */ /* 0x040ff000000418ff */
        /* <DEDUP_REMOVED lines=36> */
[----:B------:R-:W-:Y:S07]  /*15a90*/  LDSM.16.M88.4 R128, [R148+0x6800] ;  /* 0x006800009480783b */ /* 0x000fee0000000200 */
[C---:B--2---:R-:W-:Y:S08]  /*15aa0*/  HMMA.16816.F32.BF16 R12, R120.reuse, R132, R12 ;  /* 0x00000084780c723c */ /* 0x044ff0000004180c */
[C---:B------:R-:W-:Y:S01]  /*15ab0*/  HMMA.16816.F32.BF16 R16, R120.reuse, R134, R16 ;  /* 0x000000867810723c */ /* 0x040fe20000041810 */
[----:B------:R-:W-:Y:S07]  /*15ac0*/  LDSM.16.M88.4 R132, [R148+0x6c00] ;  /* 0x006c00009484783b */ /* 0x000fee0000000200 */
[C---:B---3--:R-:W-:Y:S08]  /*15ad0*/  HMMA.16816.F32.BF16 R20, R120.reuse, R140, R20 ;  /* 0x0000008c7814723c */ /* 0x048ff00000041814 */
[C---:B------:R-:W-:Y:S01]  /*15ae0*/  HMMA.16816.F32.BF16 R24, R120.reuse, R142, R24 ;  /* 0x0000008e7818723c */ /* 0x040fe20000041818 */
[----:B------:R-:W-:Y:S07]  /*15af0*/  LDSM.16.M88.4 R140, [R145+0x5000] ;  /* 0x00500000918c783b */ /* 0x000fee0000000200 */
[C---:B----4-:R-:W-:Y:S08]  /*15b00*/  HMMA.16816.F32.BF16 R28, R120.reuse, R124, R28 ;  /* 0x0000007c781c723c */ /* 0x050ff0000004181c */
        /* <DEDUP_REMOVED lines=10> */
[----:B------:R-:W-:Y:S07]  /*15bb0*/  LDSM.16.M88.4 R128, [R145+0x5c00] ;  /* 0x005c00009180783b */ /* 0x000fee0000000200 */
[C---:B------:R-:W-:Y:S08]  /*15bc0*/  HMMA.16816.F32.BF16 R60, R120.reuse, R132, R60 ;  /* 0x00000084783c723c */ /* 0x040ff0000004183c */
[----:B------:R-:W-:Y:S01]  /*15bd0*/  HMMA.16816.F32.BF16 R64, R120, R134, R64 ;  /* 0x000000867840723c */ /* 0x000fe20000041840 */
[----:B------:R-:W1:Y:S04]  /*15be0*/  LDSM.16.M88.4 R120, [R145+0x5400] ;  /* 0x005400009178783b */ /* 0x000e680000000200 */
[----:B------:R-:W3:Y:S03]  /*15bf0*/  LDSM.16.M88.4 R132, [R145+0x6000] ;  /* 0x006000009184783b */ /* 0x000ee60000000200 */
        /* <DEDUP_REMOVED lines=11> */
[----:B------:R-:W-:Y:S07]  /*15cb0*/  LDSM.16.M88.4 R128, [R149+0x2000] ;  /* 0x002000009580783b */ /* 0x000fee0000000200 */
        /* <DEDUP_REMOVED lines=9> */
[C---:B----4-:R-:W-:Y:S08]  /*15d50*/  HMMA.16816.F32.BF16 R60, R136.reuse, R124, R60 ;  /* 0x0000007c883c723c */ /* 0x050ff0000004183c */
[----:B------:R-:W-:Y:S01]  /*15d60*/  HMMA.16816.F32.BF16 R64, R136, R126, R64 ;  /* 0x0000007e8840723c */ /* 0x000fe20000041840 */
[----:B------:R-:W4:Y:S04]  /*15d70*/  LDSM.16.M88.4 R124, [R148+0x7c00] ;  /* 0x007c0000947c783b */ /* 0x000f280000000200 */
[----:B------:R-:W-:Y:S03]  /*15d80*/  LDSM.16.M88.4 R136, [R148+0x8400] ;  /* 0x008400009488783b */ /* 0x000fe60000000200 */
        /* <DEDUP_REMOVED lines=12> */
[C---:B---3--:R-:W-:Y:S08]  /*15e50*/  HMMA.16816.F32.BF16 R36, R128.reuse, R132, R36 ;  /* 0x000000848024723c */ /* 0x048ff00000041824 */
[C---:B------:R-:W-:Y:S01]  /*15e60*/  HMMA.16816.F32.BF16 R40, R128.reuse, R134, R40 ;  /* 0x000000868028723c */ /* 0x040fe20000041828 */
[----:B------:R-:W3:Y:S07]  /*15e70*/  LDSM.16.M88.4 R132, [R145+0x7000] ;  /* 0x007000009184783b */ /* 0x000eee0000000200 */
[C---:B------:R-:W-:Y:S08]  /*15e80*/  HMMA.16816.F32.BF16 R44, R128.reuse, R136, R44 ;  /* 0x00000088802c723c */ /* 0x040ff0000004182c */
[C---:B------:R-:W-:Y:S01]  /*15e90*/  HMMA.16816.F32.BF16 R48, R128.reuse, R138, R48 ;  /* 0x0000008a8030723c */ /* 0x040fe20000041830 */
[----:B------:R-:W4:Y:S07]  /*15ea0*/  LDSM.16.M88.4 R136, [R145+0x7400] ;  /* 0x007400009188783b */ /* 0x000f2e0000000200 */
[C---:B--2---:R-:W-:Y:S08]  /*15eb0*/  HMMA.16816.F32.BF16 R52, R128.reuse, R140, R52 ;  /* 0x0000008c8034723c */ /* 0x044ff00000041834 */
[C---:B------:R-:W-:Y:S01]  /*15ec0*/  HMMA.16816.F32.BF16 R56, R128.reuse, R142, R56 ;  /* 0x0000008e8038723c */ /* 0x040fe20000041838 */
[----:B------:R-:W2:Y:S07]  /*15ed0*/  LDSM.16.M88.4 R140, [R145+0x7800] ;  /* 0x00780000918c783b */ /* 0x000eae0000000200 */
[C---:B-1----:R-:W-:Y:S08]  /*15ee0*/  HMMA.16816.F32.BF16 R60, R128.reuse, R120, R60 ;  /* 0x00000078803c723c */ /* 0x042ff0000004183c */
[----:B------:R-:W-:Y:S01]  /*15ef0*/  HMMA.16816.F32.BF16 R64, R128, R122, R64 ;  /* 0x0000007a8040723c */ /* 0x000fe20000041840 */
[----:B------:R-:W1:Y:S04]  /*15f00*/  LDSM.16.M88.4 R120, [R145+0x7c00] ;  /* 0x007c00009178783b */ /* 0x000e680000000200 */
[----:B------:R-:W5:Y:S03]  /*15f10*/  LDSM.16.M88.4 R128, [R145+0x8000] ;  /* 0x008000009180783b */ /* 0x000f660000000200 */
[C---:B---3--:R-:W-:Y:S08]  /*15f20*/  HMMA.16816.F32.BF16 R4, R124.reuse, R132, R4 ;  /* 0x000000847c04723c */ /* 0x048ff00000041804 */
[C---:B------:R-:W-:Y:S01]  /*15f30*/  HMMA.16816.F32.BF16 R8, R124.reuse, R134, R8 ;  /* 0x000000867c08723c */ /* 0x040fe20000041808 */
[----:B------:R-:W3:Y:S07]  /*15f40*/  LDSM.16.M88.4 R132, [R145+0x8400] ;  /* 0x008400009184783b */ /* 0x000eee0000000200 */
[C---:B----4-:R-:W-:Y:S08]  /*15f50*/  HMMA.16816.F32.BF16 R12, R124.reuse, R136, R12 ;  /* 0x000000887c0c723c */ /* 0x050ff0000004180c */
[C---:B------:R-:W-:Y:S01]  /*15f60*/  HMMA.16816.F32.BF16 R16, R124.reuse, R138, R16 ;  /* 0x0000008a7c10723c */ /* 0x040fe20000041810 */
[----:B------:R-:W4:Y:S07]  /*15f70*/  LDSM.16.M88.4 R136, [R145+0x8800] ;  /* 0x008800009188783b */ /* 0x000f2e0000000200 */
[C---:B--2---:R-:W-:Y:S08]  /*15f80*/  HMMA.16816.F32.BF16 R20, R124.reuse, R140, R20 ;  /* 0x0000008c7c14723c */ /* 0x044ff00000041814 */
[C---:B------:R-:W-:Y:S01]  /*15f90*/  HMMA.16816.F32.BF16 R24, R124.reuse, R142, R24 ;  /* 0x0000008e7c18723c */ /* 0x040fe20000041818 */
[----:B------:R-:W2:Y:S01]  /*15fa0*/  LDSM.16.M88.4 R140, [R145+0x8c00] ;  /* 0x008c0000918c783b */ /* 0x000ea20000000200 */
[----:B------:R-:W-:Y:S04]  /*15fb0*/  DEPBAR.LE SB0, 0x0 ;  /* 0x000080000000791a */ /* 0x000fe80000000000 */
[----:B------:R-:W-:Y:S02]  /*15fc0*/  BAR.SYNC.DEFER_BLOCKING 0x0 ;  /* 0x0000000000007b1d */ /* 0x000fe40000010000 */
[C---:B-1----:R-:W-:Y:S08]  /*15fd0*/  HMMA.16816.F32.BF16 R28, R124.reuse, R120, R28 ;  /* 0x000000787c1c723c */ /* 0x042ff0000004181c */
[C---:B------:R-:W-:Y:S08]  /*15fe0*/  HMMA.16816.F32.BF16 R32, R124.reuse, R122, R32 ;  /* 0x0000007a7c20723c */ /* 0x040ff00000041820 */
[C---:B-----5:R-:W-:Y:S08]  /*15ff0*/  HMMA.16816.F32.BF16 R36, R124.reuse, R128, R36 ;  /* 0x000000807c24723c */ /* 0x060ff00000041824 */
[C---:B------:R-:W-:Y:S08]  /*16000*/  HMMA.16816.F32.BF16 R40, R124.reuse, R130, R40 ;  /* 0x000000827c28723c */ /* 0x040ff00000041828 */
[C---:B---3--:R-:W-:Y:S08]  /*16010*/  HMMA.16816.F32.BF16 R44, R124.reuse, R132, R44 ;  /* 0x000000847c2c723c */ /* 0x048ff0000004182c */
[C---:B------:R-:W-:Y:S08]  /*16020*/  HMMA.16816.F32.BF16 R48, R124.reuse, R134, R48 ;  /* 0x000000867c30723c */ /* 0x040ff00000041830 */
[C---:B----4-:R-:W-:Y:S08]  /*16030*/  HMMA.16816.F32.BF16 R52, R124.reuse, R136, R52 ;  /* 0x000000887c34723c */ /* 0x050ff00000041834 */
        /* <DEDUP_REMOVED lines=70> */
.L_x_2129:
[C---:B------:R-:W-:Y:S01]  /*164a0*/  LEA R156, P0, R122.reuse, R156, 0x1 ;  /* 0x0000009c7a9c7211 */ /* 0x040fe200078008ff */
[----:B------:R-:W-:Y:S02]  /*164b0*/  USHF.L.U32 UR5, UR9, 0x6, URZ ;  /* 0x0000000609057899 */ /* 0x000fe4000800063f */
[----:B------:R-:W-:Y:S01]  /*164c0*/  USHF.L.U64.HI UR9, UR9, UR12, UR4 ;  /* 0x0000000c09097299 */ /* 0x000fe20008010204 */
[----:B------:R-:W-:Y:S03]  /*164d0*/  LEA.HI.X R155, R122, R155, R2, 0x1, P0 ;  /* 0x0000009b7a9b7211 */ /* 0x000fe600000f0c02 */
[----:B------:R-:W-:Y:S02]  /*164e0*/  IADD3 R122, P0, R156, UR5, RZ ;  /* 0x000000059c7a7c10 */ /* 0x000fe4000ff1e0ff */
[----:B------:R-:W-:Y:S02]  /*164f0*/  IMAD.MOV.U32 R157, RZ, RZ, R155 ;  /* 0x000000ffff9d7224 */ /* 0x000fe400078e009b */
        /* <DEDUP_REMOVED lines=8> */
[----:B------:R-:W-:Y:S03]  /*16580*/  IADD3 R118, P0, R120, UR5, RZ ;  /* 0x0000000578767c10 */ /* 0x000fe6000ff1e0ff */
[----:B------:R1:W-:Y:S01]  /*16590*/  LDGSTS.E.BYPASS.LTC128B.128 [R154+0x7000], [R156.64+0x80] ;  /* 0x070000809c9a7fae */ /* 0x0003e2000b901d46 */
[----:B------:R-:W-:Y:S03]  /*165a0*/  IADD3.X R119, R121, UR9, RZ, P0, !PT ;  /* 0x0000000979777c10 */ /* 0x000fe600087fe4ff */
        /* <DEDUP_REMOVED lines=10> */
.L_x_2128:
        /* <DEDUP_REMOVED lines=84> */
[--C-:B------:R-:W-:Y:S01]  /*16b90*/  FFMA.FTZ R143, R4, c[0x0][0x23c], -R157.reuse ;  /* 0x00008f00048f7a23 */ /* 0x100fe2000001089d */
[----:B------:R-:W-:Y:S01]  /*16ba0*/  FSEL R133, R133, RZ, P0 ;  /* 0x000000ff85857208 */ /* 0x000fe20000000000 */
[----:B------:R-:W-:Y:S01]  /*16bb0*/  FMUL.FTZ R3, R117, c[0x0][0x23c] ;  /* 0x00008f0075037a20 */ /* 0x000fe20000410000 */
[----:B------:R-:W-:Y:S01]  /*16bc0*/  ISETP.GT.AND P0, PT, R160, 0x1, PT ;  /* 0x00000001a000780c */ /* 0x000fe20003f04270 */
[----:B------:R-:W-:Y:S02]  /*16bd0*/  FFMA.FTZ R134, R5, c[0x0][0x23c], -R157 ;  /* 0x00008f0005867a23 */ /* 0x000fe4000001089d */
[--C-:B------:R-:W-:Y:S01]  /*16be0*/  FFMA.FTZ R136, R6, c[0x0][0x23c], -R133.reuse ;  /* 0x00008f0006887a23 */ /* 0x100fe20000010885 */
[----:B------:R-:W-:Y:S01]  /*16bf0*/  MUFU.EX2 R143, R143 ;  /* 0x0000008f008f7308 */ /* 0x000fe20000000800 */
[----:B------:R-:W-:Y:S02]  /*16c00*/  FFMA.FTZ R7, R7, c[0x0][0x23c], -R133 ;  /* 0x00008f0007077a23 */ /* 0x000fe40000010885 */
[--C-:B------:R-:W-:Y:S02]  /*16c10*/  FFMA.FTZ R119, R8, c[0x0][0x23c], -R157.reuse ;  /* 0x00008f0008777a23 */ /* 0x100fe4000001089d */
[----:B------:R-:W-:Y:S02]  /*16c20*/  FFMA.FTZ R6, R9, c[0x0][0x23c], -R157 ;  /* 0x00008f0009067a23 */ /* 0x000fe4000001089d */
[----:B------:R-:W-:Y:S02]  /*16c30*/  FFMA.FTZ R5, R11, c[0x0][0x23c], -R133 ;  /* 0x00008f000b057a23 */ /* 0x000fe40000010885 */
[--C-:B------:R-:W-:Y:S01]  /*16c40*/  FFMA.FTZ R132, R12, c[0x0][0x23c], -R157.reuse ;  /* 0x00008f000c847a23 */ /* 0x100fe2000001089d */
[----:B------:R-:W4:Y:S01]  /*16c50*/  MUFU.EX2 R3, R3 ;  /* 0x0000000300037308 */ /* 0x000f220000000800 */
[----:B------:R-:W-:Y:S02]  /*16c60*/  FFMA.FTZ R142, R20, c[0x0][0x23c], -R157 ;  /* 0x00008f00148e7a23 */ /* 0x000fe4000001089d */
[----:B--2---:R-:W-:Y:S02]  /*16c70*/  FFMA.FTZ R118, R10, c[0x0][0x23c], -R133 ;  /* 0x00008f000a767a23 */ /* 0x004fe40000010885 */
[C---:B---3--:R-:W-:Y:S02]  /*16c80*/  FMUL.FTZ R8, R116.reuse, R112 ;  /* 0x0000007074087220 */ /* 0x048fe40000410000 */
        /* <DEDUP_REMOVED lines=11> */
[C---:B----4-:R-:W-:Y:S02]  /*16d40*/  FMUL.FTZ R10, R3.reuse, R114 ;  /* 0x00000072030a7220 */ /* 0x050fe40000410000 */
        /* <DEDUP_REMOVED lines=20> */
[----:B------:R-:W-:Y:S02]  /*16e90*/  FMUL.FTZ R89, R116, R89 ;  /* 0x0000005974597220 */ /* 0x000fe40000410000 */
[C---:B------:R-:W-:Y:S01]  /*16ea0*/  FMUL.FTZ R90, R3.reuse, R90 ;  /* 0x0000005a035a7220 */ /* 0x040fe20000410000 */
[----:B------:R-:W-:Y:S01]  /*16eb0*/  MUFU.EX2 R118, R118 ;  /* 0x0000007600767308 */ /* 0x000fe20000000800 */
[----:B------:R-:W-:Y:S02]  /*16ec0*/  FMUL.FTZ R91, R3, R91 ;  /* 0x0000005b035b7220 */ /* 0x000fe40000410000 */
[----:B------:R-:W-:Y:S02]  /*16ed0*/  FFMA.FTZ R139, R21, c[0x0][0x23c], -R157 ;  /* 0x00008f00158b7a23 */ /* 0x000fe4000001089d */
[--C-:B------:R-:W-:Y:S02]  /*16ee0*/  FFMA.FTZ R140, R22, c[0x0][0x23c], -R133.reuse ;  /* 0x00008f00168c7a23 */ /* 0x100fe40000010885 */
[----:B------:R-:W-:Y:S02]  /*16ef0*/  FFMA.FTZ R141, R23, c[0x0][0x23c], -R133 ;  /* 0x00008f00178d7a23 */ /* 0x000fe40000010885 */
[----:B------:R-:W-:Y:S01]  /*16f00*/  LDSM.16.MT88.4 R20, [R146+0xd400] ;  /* 0x00d400009214783b */ /* 0x000fe20000004200 */
[----:B------:R-:W3:Y:S01]  /*16f10*/  MUFU.EX2 R5, R5 ;  /* 0x0000000500057308 */ /* 0x000ee20000000800 */
[----:B------:R-:W-:Y:S02]  /*16f20*/  FFMA.FTZ R32, R32, c[0x0][0x23c], -R157 ;  /* 0x00008f0020207a23 */ /* 0x000fe4000001089d */
[--C-:B------:R-:W-:Y:S01]  /*16f30*/  FFMA.FTZ R166, R34, c[0x0][0x23c], -R133.reuse ;  /* 0x00008f0022a67a23 */ /* 0x100fe20000010885 */
[----:B--2---:R-:W-:Y:S01]  /*16f40*/  F2FP.BF16.PACK_AB R114, R6, R119 ;  /* 0x000000770672723e */ /* 0x004fe200000010ff */
[----:B------:R-:W-:Y:S02]  /*16f50*/  FFMA.FTZ R167, R35, c[0x0][0x23c], -R133 ;  /* 0x00008f0023a77a23 */ /* 0x000fe40000010885 */
[--C-:B------:R-:W-:Y:S02]  /*16f60*/  FFMA.FTZ R169, R36, c[0x0][0x23c], -R157.reuse ;  /* 0x00008f0024a97a23 */ /* 0x100fe4000001089d */
[----:B------:R-:W-:Y:S01]  /*16f70*/  FFMA.FTZ R168, R37, c[0x0][0x23c], -R157 ;  /* 0x00008f0025a87a23 */ /* 0x000fe2000001089d */
[----:B------:R-:W-:Y:S01]  /*16f80*/  MUFU.EX2 R117, R32 ;  /* 0x0000002000757308 */ /* 0x000fe20000000800 */
[--C-:B------:R-:W-:Y:S02]  /*16f90*/  FFMA.FTZ R170, R42, c[0x0][0x23c], -R133.reuse ;  /* 0x00008f002aaa7a23 */ /* 0x100fe40000010885 */
[----:B------:R-:W-:Y:S02]  /*16fa0*/  FFMA.FTZ R171, R43, c[0x0][0x23c], -R133 ;  /* 0x00008f002bab7a23 */ /* 0x000fe40000010885 */
[----:B------:R-:W-:Y:S02]  /*16fb0*/  FFMA.FTZ R173, R45, c[0x0][0x23c], -R157 ;  /* 0x00008f002dad7a23 */ /* 0x000fe4000001089d */
[--C-:B------:R-:W-:Y:S02]  /*16fc0*/  FFMA.FTZ R174, R46, c[0x0][0x23c], -R133.reuse ;  /* 0x00008f002eae7a23 */ /* 0x100fe40000010885 */
[----:B------:R-:W-:Y:S01]  /*16fd0*/  FFMA.FTZ R175, R47, c[0x0][0x23c], -R133 ;  /* 0x00008f002faf7a23 */ /* 0x000fe20000010885 */
[----:B------:R-:W-:Y:S01]  /*16fe0*/  MUFU.EX2 R132, R132 ;  /* 0x0000008400847308 */ /* 0x000fe20000000800 */
[C---:B------:R-:W-:Y:S02]  /*16ff0*/  FMUL.FTZ R92, R116.reuse, R92 ;  /* 0x0000005c745c7220 */ /* 0x040fe40000410000 */
[C---:B------:R-:W-:Y:S01]  /*17000*/  FMUL.FTZ R93, R116.reuse, R93 ;  /* 0x0000005d745d7220 */ /* 0x040fe20000410000 */
[----:B---3--:R-:W-:Y:S01]  /*17010*/  F2FP.BF16.PACK_AB R115, R5, R118 ;  /* 0x000000760573723e */ /* 0x008fe200000010ff */
[C---:B------:R-:W-:Y:S02]  /*17020*/  FMUL.FTZ R94, R3.reuse, R94 ;  /* 0x0000005e035e7220 */ /* 0x040fe40000410000 */
[C---:B------:R-:W-:Y:S02]  /*17030*/  FMUL.FTZ R95, R3.reuse, R95 ;  /* 0x0000005f035f7220 */ /* 0x040fe40000410000 */
[C---:B------:R-:W-:Y:S01]  /*17040*/  FMUL.FTZ R96, R116.reuse, R96 ;  /* 0x0000006074607220 */ /* 0x040fe20000410000 */
[----:B------:R-:W-:Y:S01]  /*17050*/  MUFU.EX2 R142, R142 ;  /* 0x0000008e008e7308 */ /* 0x000fe20000000800 */
[C---:B------:R-:W-:Y:S05]  /*17060*/  HMMA.16816.F32.BF16 R8, R112.reuse, R120, R8 ;  /* 0x000000787008723c */ /* 0x040fea0000041808 */
[C---:B------:R-:W-:Y:S02]  /*17070*/  FMUL.FTZ R97, R116.reuse, R97 ;  /* 0x0000006174617220 */ /* 0x040fe40000410000 */
[C---:B------:R-:W-:Y:S01]  /*17080*/  FMUL.FTZ R98, R3.reuse, R98 ;  /* 0x0000006203627220 */ /* 0x040fe20000410000 */
[C---:B------:R-:W-:Y:S01]  /*17090*/  HMMA.16816.F32.BF16 R68, R112.reuse, R122, R68 ;  /* 0x0000007a7044723c */ /* 0x040fe20000041844 */
[----:B------:R-:W2:Y:S01]  /*170a0*/  LDSM.16.MT88.4 R120, [R144+0xb000] ;  /* 0x00b000009078783b */ /* 0x000ea20000004200 */
[----:B------:R-:W-:Y:S02]  /*170b0*/  MUFU.EX2 R139, R139 ;  /* 0x0000008b008b7308 */ /* 0x000fe40000000800 */
[C---:B------:R-:W-:Y:S02]  /*170c0*/  FMUL.FTZ R99, R3.reuse, R99 ;  /* 0x0000006303637220 */ /* 0x040fe40000410000 */
[C---:B------:R-:W-:Y:S02]  /*170d0*/  FMUL.FTZ R100, R116.reuse, R100 ;  /* 0x0000006474647220 */ /* 0x040fe40000410000 */
[C---:B-1----:R-:W-:Y:S04]  /*170e0*/  HMMA.16816.F32.BF16 R72, R112.reuse, R124, R72 ;  /* 0x0000007c7048723c */ /* 0x042fe80000041848 */
[----:B------:R-:W-:Y:S01]  /*170f0*/  FMUL.FTZ R101, R116, R101 ;  /* 0x0000006574657220 */ /* 0x000fe20000410000 */
[----:B------:R-:W-:Y:S01]  /*17100*/  MUFU.EX2 R140, R140 ;  /* 0x0000008c008c7308 */ /* 0x000fe20000000800 */
[C---:B------:R-:W-:Y:S02]  /*17110*/  FMUL.FTZ R102, R3.reuse, R102 ;  /* 0x0000006603667220 */ /* 0x040fe40000410000 */
[C---:B------:R-:W-:Y:S01]  /*17120*/  HMMA.16816.F32.BF16 R76, R112.reuse, R126, R76 ;  /* 0x0000007e704c723c */ /* 0x040fe2000004184c */
[----:B------:R-:W1:Y:S03]  /*17130*/  LDSM.16.MT88.4 R124, [R146+0xd000] ;  /* 0x00d00000927c783b */ /* 0x000e660000004200 */
[----:B------:R-:W-:Y:S02]  /*17140*/  FMUL.FTZ R103, R3, R103 ;  /* 0x0000006703677220 */ /* 0x000fe40000410000 */
[--C-:B------:R-:W-:Y:S01]  /*17150*/  FFMA.FTZ R172, R44, c[0x0][0x23c], -R157.reuse ;  /* 0x00008f002cac7a23 */ /* 0x100fe2000001089d */
[----:B------:R-:W-:Y:S01]  /*17160*/  MUFU.EX2 R141, R141 ;  /* 0x0000008d008d7308 */ /* 0x000fe20000000800 */
[C---:B------:R-:W-:Y:S04]  /*17170*/  HMMA.16816.F32.BF16 R80, R112.reuse, R128, R80 ;  /* 0x000000807050723c */ /* 0x040fe80000041850 */
[--C-:B------:R-:W-:Y:S02]  /*17180*/  FFMA.FTZ R44, R52, c[0x0][0x23c], -R157.reuse ;  /* 0x00008f00342c7a23 */ /* 0x100fe4000001089d */
[--C-:B------:R-:W-:Y:S02]  /*17190*/  FFMA.FTZ R52, R53, c[0x0][0x23c], -R157.reuse ;  /* 0x00008f0035347a23 */ /* 0x100fe4000001089d */
[C---:B------:R-:W-:Y:S01]  /*171a0*/  HMMA.16816.F32.BF16 R84, R112.reuse, R130, R84 ;  /* 0x000000827054723c */ /* 0x040fe20000041854 */
[----:B------:R3:W-:Y:S03]  /*171b0*/  MUFU.EX2 R53, R44 ;  /* 0x0000002c00357308 */ /* 0x0007e60000000800 */
[----:B------:R-:W-:Y:S02]  /*171c0*/  FFMA.FTZ R129, R13, c[0x0][0x23c], -R157 ;  /* 0x00008f000d817a23 */ /* 0x000fe4000001089d */
[----:B------:R-:W-:Y:S02]  /*171d0*/  FMUL.FTZ R13, R116, R109 ;  /* 0x0000006d740d7220 */ /* 0x000fe40000410000 */
[--C-:B------:R-:W-:Y:S01]  /*171e0*/  FFMA.FTZ R131, R14, c[0x0][0x23c], -R133.reuse ;  /* 0x00008f000e837a23 */ /* 0x100fe20000010885 */
[C---:B--2---:R-:W-:Y:S02]  /*171f0*/  HMMA.16816.F32.BF16 R88, R112.reuse, R120, R88 ;  /* 0x000000787058723c */ /* 0x044fe40000041858 */
[----:B------:R-:W2:Y:S01]  /*17200*/  MUFU.EX2 R129, R129 ;  /* 0x0000008100817308 */ /* 0x000ea20000000800 */
[----:B------:R-:W-:Y:S02]  /*17210*/  FMUL.FTZ R14, R3, R110 ;  /* 0x0000006e030e7220 */ /* 0x000fe40000410000 */
[----:B------:R-:W-:Y:S02]  /*17220*/  FFMA.FTZ R128, R15, c[0x0][0x23c], -R133 ;  /* 0x00008f000f807a23 */ /* 0x000fe40000010885 */
[C---:B------:R-:W-:Y:S02]  /*17230*/  FMUL.FTZ R15, R3.reuse, R111 ;  /* 0x0000006f030f7220 */ /* 0x040fe40000410000 */
[----:B------:R-:W4:Y:S03]  /*17240*/  LDSM.16.MT88.4 R108, [R144+0xd000] ;  /* 0x00d00000906c783b */ /* 0x000f260000004200 */
[----:B------:R-:W-:Y:S01]  /*17250*/  MUFU.EX2 R131, R131 ;  /* 0x0000008300837308 */ /* 0x000fe20000000800 */
[----:B------:R-:W-:Y:S01]  /*17260*/  FFMA.FTZ R136, R3, R164, R136 ;  /* 0x000000a403887223 */ /* 0x000fe20000010088 */
[C---:B------:R-:W-:Y:S03]  /*17270*/  HMMA.16816.F32.BF16 R12, R112.reuse, R122, R12 ;  /* 0x0000007a700c723c */ /* 0x040fe6000004180c */
[----:B------:R-:W5:Y:S01]  /*17280*/  LDSM.16.MT88.4 R120, [R146+0x9400] ;  /* 0x009400009278783b */ /* 0x000f620000004200 */
[--C-:B------:R-:W-:Y:S02]  /*17290*/  FFMA.FTZ R130, R16, c[0x0][0x23c], -R157.reuse ;  /* 0x00008f0010827a23 */ /* 0x100fe4000001089d */
[----:B------:R-:W-:Y:S02]  /*172a0*/  FFMA.FTZ R135, R17, c[0x0][0x23c], -R157 ;  /* 0x00008f0011877a23 */ /* 0x000fe4000001089d */
[C---:B-1----:R-:W-:Y:S01]  /*172b0*/  HMMA.16816.F32.BF16 R92, R112.reuse, R124, R92 ;  /* 0x0000007c705c723c */ /* 0x042fe2000004185c */
[----:B------:R-:W1:Y:S02]  /*172c0*/  MUFU.EX2 R128, R128 ;  /* 0x0000008000807308 */ /* 0x000e640000000800 */
[----:B---3--:R-:W-:Y:S01]  /*172d0*/  LDSM.16.MT88.4 R44, [R144+0xe800] ;  /* 0x00e80000902c783b */ /* 0x008fe20000004200 */
[--C-:B------:R-:W-:Y:S02]  /*172e0*/  FFMA.FTZ R137, R18, c[0x0][0x23c], -R133.reuse ;  /* 0x00008f0012897a23 */ /* 0x100fe40000010885 */
[----:B------:R-:W-:Y:S02]  /*172f0*/  FFMA.FTZ R138, R19, c[0x0][0x23c], -R133 ;  /* 0x00008f00138a7a23 */ /* 0x000fe40000010885 */
[C---:B------:R-:W-:Y:S03]  /*17300*/  HMMA.16816.F32.BF16 R96, R112.reuse, R126, R96 ;  /* 0x0000007e7060723c */ /* 0x040fe60000041860 */
[----:B------:R-:W-:Y:S01]  /*17310*/  MUFU.EX2 R130, R130 ;  /* 0x0000008200827308 */ /* 0x000fe20000000800 */
[----:B------:R-:W3:Y:S01]  /*17320*/  LDSM.16.MT88.4 R124, [R144+0x9400] ;  /* 0x00940000907c783b */ /* 0x000ee20000004200 */
[C---:B------:R-:W-:Y:S01]  /*17330*/  FMUL.FTZ R16, R116.reuse, R104 ;  /* 0x0000006874107220 */ /* 0x040fe20000410000 */
[----:B--2---:R-:W-:Y:S01]  /*17340*/  F2FP.BF16.PACK_AB R104, R129, R132 ;  /* 0x000000848168723e */ /* 0x004fe200000010ff */
[----:B------:R-:W-:Y:S02]  /*17350*/  FMUL.FTZ R17, R116, R105 ;  /* 0x0000006974117220 */ /* 0x000fe40000410000 */
[C---:B------:R-:W-:Y:S03]  /*17360*/  FMUL.FTZ R18, R3.reuse, R106 ;  /* 0x0000006a03127220 */ /* 0x040fe60000410000 */
[----:B------:R-:W-:Y:S01]  /*17370*/  FMUL.FTZ R19, R3, R107 ;  /* 0x0000006b03137220 */ /* 0x000fe20000410000 */
[----:B------:R-:W2:Y:S01]  /*17380*/  MUFU.EX2 R135, R135 ;  /* 0x0000008700877308 */ /* 0x000ea20000000800 */
[--C-:B------:R-:W-:Y:S02]  /*17390*/  FFMA.FTZ R48, R48, c[0x0][0x23c], -R157.reuse ;  /* 0x00008f0030307a23 */ /* 0x100fe4000001089d */
[----:B------:R-:W-:Y:S01]  /*173a0*/  FFMA.FTZ R49, R49, c[0x0][0x23c], -R157 ;  /* 0x00008f0031317a23 */ /* 0x000fe2000001089d */
[----:B-1----:R-:W-:Y:S01]  /*173b0*/  F2FP.BF16.PACK_AB R105, R128, R131 ;  /* 0x000000838069723e */ /* 0x002fe200000010ff */
[--C-:B------:R-:W-:Y:S01]  /*173c0*/  FFMA.FTZ R50, R50, c[0x0][0x23c], -R133.reuse ;  /* 0x00008f0032327a23 */ /* 0x100fe20000010885 */
[C---:B----4-:R-:W-:Y:S03]  /*173d0*/  HMMA.16816.F32.BF16 R16, R112.reuse, R108, R16 ;  /* 0x0000006c7010723c */ /* 0x050fe60000041810 */
[----:B------:R-:W-:Y:S01]  /*173e0*/  FFMA.FTZ R51, R51, c[0x0][0x23c], -R133 ;  /* 0x00008f0033337a23 */ /* 0x000fe20000010885 */
[----:B------:R-:W-:Y:S01]  /*173f0*/  MUFU.EX2 R137, R137 ;  /* 0x0000008900897308 */ /* 0x000fe20000000800 */
[--C-:B------:R-:W-:Y:S02]  /*17400*/  FFMA.FTZ R56, R56, c[0x0][0x23c], -R157.reuse ;  /* 0x00008f0038387a23 */ /* 0x100fe4000001089d */
[----:B------:R-:W-:Y:S01]  /*17410*/  FFMA.FTZ R57, R57, c[0x0][0x23c], -R157 ;  /* 0x00008f0039397a23 */ /* 0x000fe2000001089d */
[----:B------:R-:W-:Y:S01]  /*17420*/  HMMA.16816.F32.BF16 R100, R112, R110, R100 ;  /* 0x0000006e7064723c */ /* 0x000fe20000041864 */
[----:B------:R-:W1:Y:S03]  /*17430*/  LDSM.16.MT88.4 R108, [R146+0xb400] ;  /* 0x00b40000926c783b */ /* 0x000e660000004200 */
[--C-:B------:R-:W-:Y:S02]  /*17440*/  FFMA.FTZ R54, R54, c[0x0][0x23c], -R133.reuse ;  /* 0x00008f0036367a23 */ /* 0x100fe40000010885 */
[----:B------:R-:W4:Y:S01]  /*17450*/  MUFU.EX2 R138, R138 ;  /* 0x0000008a008a7308 */ /* 0x000f220000000800 */
[--C-:B------:R-:W-:Y:S02]  /*17460*/  FFMA.FTZ R55, R55, c[0x0][0x23c], -R133.reuse ;  /* 0x00008f0037377a23 */ /* 0x100fe40000010885 */
[----:B------:R-:W1:Y:S03]  /*17470*/  LDSM.16.MT88.4 R112, [R144+0xb400] ;  /* 0x00b400009070783b */ /* 0x000e660000004200 */
[----:B--2---:R-:W-:Y:S01]  /*17480*/  F2FP.BF16.PACK_AB R106, R135, R130 ;  /* 0x00000082876a723e */ /* 0x004fe200000010ff */
[--C-:B------:R-:W-:Y:S02]  /*17490*/  FFMA.FTZ R58, R58, c[0x0][0x23c], -R133.reuse ;  /* 0x00008f003a3a7a23 */ /* 0x100fe40000010885 */
[----:B------:R-:W-:Y:S01]  /*174a0*/  FFMA.FTZ R59, R59, c[0x0][0x23c], -R133 ;  /* 0x00008f003b3b7a23 */ /* 0x000fe20000010885 */
[----:B------:R-:W-:Y:S01]  /*174b0*/  MUFU.EX2 R166, R166 ;  /* 0x000000a600a67308 */ /* 0x000fe20000000800 */
[--C-:B------:R-:W-:Y:S02]  /*174c0*/  FFMA.FTZ R60, R60, c[0x0][0x23c], -R157.reuse ;  /* 0x00008f003c3c7a23 */ /* 0x100fe4000001089d */
[----:B------:R-:W-:Y:S02]  /*174d0*/  FFMA.FTZ R64, R64, c[0x0][0x23c], -R157 ;  /* 0x00008f0040407a23 */ /* 0x000fe4000001089d */
[----:B------:R-:W-:Y:S02]  /*174e0*/  FFMA.FTZ R66, R66, c[0x0][0x23c], -R133 ;  /* 0x00008f0042427a23 */ /* 0x000fe40000010885 */
[----:B------:R-:W-:Y:S02]  /*174f0*/  FFMA.FTZ R143, R116, R165, R143 ;  /* 0x000000a5748f7223 */ /* 0x000fe4000001008f */
[----:B------:R-:W-:Y:S01]  /*17500*/  FADD.FTZ R7, R7, R136 ;  /* 0x0000008807077221 */ /* 0x000fe20000010000 */
[----:B------:R-:W-:Y:S01]  /*17510*/  MUFU.EX2 R167, R167 ;  /* 0x000000a700a77308 */ /* 0x000fe20000000800 */
[----:B------:R-:W-:Y:S02]  /*17520*/  FADD.FTZ R134, R134, R143 ;  /* 0x0000008f86867221 */ /* 0x000fe40000010000 */
[----:B------:R-:W-:Y:S01]  /*17530*/  FADD.FTZ R118, R118, R7 ;  /* 0x0000000776767221 */ /* 0x000fe20000010000 */
[----:B----4-:R-:W-:Y:S01]  /*17540*/  F2FP.BF16.PACK_AB R107, R138, R137 ;  /* 0x000000898a6b723e */ /* 0x010fe200000010ff */
[----:B------:R-:W-:Y:S02]  /*17550*/  FADD.FTZ R119, R119, R134 ;  /* 0x0000008677777221 */ /* 0x000fe40000010000 */
[----:B------:R-:W-:Y:S02]  /*17560*/  FADD.FTZ R118, R5, R118 ;  /* 0x0000007605767221 */ /* 0x000fe40000010000 */
[----:B------:R-:W-:Y:S01]  /*17570*/  FADD.FTZ R7, R6, R119 ;  /* 0x0000007706077221 */ /* 0x000fe20000010000 */
[----:B------:R-:W-:Y:S01]  /*17580*/  MUFU.EX2 R169, R169 ;  /* 0x000000a900a97308 */ /* 0x000fe20000000800 */
[C---:B-----5:R-:W-:Y:S05]  /*17590*/  HMMA.16816.F32.BF16 R8, R104.reuse, R120, R8 ;  /* 0x000000786808723c */ /* 0x060fea0000041808 */
[----:B------:R-:W-:Y:S02]  /*175a0*/  FADD.FTZ R132, R132, R7 ;  /* 0x0000000784847221 */ /* 0x000fe40000010000 */
[----:B------:R-:W-:Y:S01]  /*175b0*/  FADD.FTZ R131, R131, R118 ;  /* 0x0000007683837221 */ /* 0x000fe20000010000 */
[C---:B------:R-:W-:Y:S01]  /*175c0*/  HMMA.16816.F32.BF16 R68, R104.reuse, R122, R68 ;  /* 0x0000007a6844723c */ /* 0x040fe20000041844 */
[----:B------:R-:W2:Y:S01]  /*175d0*/  LDSM.16.MT88.4 R120, [R144+0xd400] ;  /* 0x00d400009078783b */ /* 0x000ea20000004200 */
[----:B------:R-:W-:Y:S02]  /*175e0*/  MUFU.EX2 R168, R168 ;  /* 0x000000a800a87308 */ /* 0x000fe40000000800 */
[----:B------:R-:W-:Y:S02]  /*175f0*/  FADD.FTZ R129, R129, R132 ;  /* 0x0000008481817221 */ /* 0x000fe40000010000 */
[----:B------:R-:W-:Y:S02]  /*17600*/  FADD.FTZ R128, R128, R131 ;  /* 0x0000008380807221 */ /* 0x000fe40000010000 */
[C---:B---3--:R-:W-:Y:S04]  /*17610*/  HMMA.16816.F32.BF16 R72, R104.reuse, R124, R72 ;  /* 0x0000007c6848723c */ /* 0x048fe80000041848 */
[----:B------:R-:W-:Y:S01]  /*17620*/  MUFU.EX2 R170, R170 ;  /* 0x000000aa00aa7308 */ /* 0x000fe20000000800 */
[----:B------:R-:W-:Y:S02]  /*17630*/  FADD.FTZ R130, R130, R129 ;  /* 0x0000008182827221 */ /* 0x000fe40000010000 */
[--C-:B------:R-:W-:Y:S01]  /*17640*/  FFMA.FTZ R124, R24, c[0x0][0x23c], -R157.reuse ;  /* 0x00008f00187c7a23 */ /* 0x100fe2000001089d */
[C---:B------:R-:W-:Y:S04]  /*17650*/  HMMA.16816.F32.BF16 R76, R104.reuse, R126, R76 ;  /* 0x0000007e684c723c */ /* 0x040fe8000004184c */
[----:B------:R-:W-:Y:S02]  /*17660*/  FFMA.FTZ R125, R25, c[0x0][0x23c], -R157 ;  /* 0x00008f00197d7a23 */ /* 0x000fe4000001089d */
[----:B------:R-:W-:Y:S01]  /*17670*/  MUFU.EX2 R124, R124 ;  /* 0x0000007c007c7308 */ /* 0x000fe20000000800 */
[--C-:B------:R-:W-:Y:S01]  /*17680*/  FFMA.FTZ R126, R26, c[0x0][0x23c], -R133.reuse ;  /* 0x00008f001a7e7a23 */ /* 0x100fe20000010885 */
[C---:B-1----:R-:W-:Y:S04]  /*17690*/  HMMA.16816.F32.BF16 R80, R104.reuse, R108, R80 ;  /* 0x0000006c6850723c */ /* 0x042fe80000041850 */
[----:B------:R-:W-:Y:S02]  /*176a0*/  FFMA.FTZ R127, R27, c[0x0][0x23c], -R133 ;  /* 0x00008f001b7f7a23 */ /* 0x000fe40000010885 */
[----:B------:R-:W-:Y:S01]  /*176b0*/  LDSM.16.MT88.4 R24, [R144+0x9800] ;  /* 0x009800009018783b */ /* 0x000fe20000004200 */
[----:B------:R-:W-:Y:S01]  /*176c0*/  FADD.FTZ R5, R137, R128 ;  /* 0x0000008089057221 */ /* 0x000fe20000010000 */
[C---:B------:R-:W-:Y:S01]  /*176d0*/  HMMA.16816.F32.BF16 R84, R104.reuse, R110, R84 ;  /* 0x0000006e6854723c */ /* 0x040fe20000041854 */
[----:B------:R-:W1:Y:S03]  /*176e0*/  MUFU.EX2 R125, R125 ;  /* 0x0000007d007d7308 */ /* 0x000e660000000800 */
[----:B------:R-:W-:Y:S02]  /*176f0*/  FADD.FTZ R135, R135, R130 ;  /* 0x0000008287877221 */ /* 0x000fe40000010000 */
[----:B------:R-:W3:Y:S01]  /*17700*/  LDSM.16.MT88.4 R108, [R146+0x9800] ;  /* 0x00980000926c783b */ /* 0x000ee20000004200 */
[----:B------:R-:W-:Y:S01]  /*17710*/  FADD.FTZ R5, R138, R5 ;  /* 0x000000058a057221 */ /* 0x000fe20000010000 */
[C---:B------:R-:W-:Y:S03]  /*17720*/  HMMA.16816.F32.BF16 R88, R104.reuse, R112, R88 ;  /* 0x000000706858723c */ /* 0x040fe60000041858 */
[----:B------:R-:W-:Y:S05]  /*17730*/  MUFU.EX2 R126, R126 ;  /* 0x0000007e007e7308 */ /* 0x000fea0000000800 */
[C---:B------:R-:W-:Y:S01]  /*17740*/  HMMA.16816.F32.BF16 R12, R104.reuse, R114, R12 ;  /* 0x00000072680c723c */ /* 0x040fe2000004180c */
[----:B------:R-:W-:Y:S04]  /*17750*/  LDSM.16.MT88.4 R112, [R144+0xb800] ;  /* 0x00b800009070783b */ /* 0x000fe80000004200 */
[----:B------:R-:W4:Y:S03]  /*17760*/  MUFU.EX2 R127, R127 ;  /* 0x0000007f007f7308 */ /* 0x000f260000000800 */
[C---:B------:R-:W-:Y:S07]  /*17770*/  HMMA.16816.F32.BF16 R92, R104.reuse, R20, R92 ;  /* 0x00000014685c723c */ /* 0x040fee000004185c */
[----:B------:R-:W-:Y:S01]  /*17780*/  F2FP.BF16.PACK_AB R20, R139, R142 ;  /* 0x0000008e8b14723e */ /* 0x000fe200000010ff */
[C---:B------:R-:W-:Y:S01]  /*17790*/  HMMA.16816.F32.BF16 R96, R104.reuse, R22, R96 ;  /* 0x000000166860723c */ /* 0x040fe20000041860 */
[----:B------:R-:W-:Y:S03]  /*177a0*/  MUFU.EX2 R171, R171 ;  /* 0x000000ab00ab7308 */ /* 0x000fe60000000800 */
[----:B------:R-:W-:Y:S01]  /*177b0*/  F2FP.BF16.PACK_AB R21, R141, R140 ;  /* 0x0000008c8d15723e */ /* 0x000fe200000010ff */
[----:B------:R-:W-:Y:S02]  /*177c0*/  FADD.FTZ R142, R142, R135 ;  /* 0x000000878e8e7221 */ /* 0x000fe40000010000 */
[----:B-1----:R-:W-:Y:S01]  /*177d0*/  F2FP.BF16.PACK_AB R22, R125, R124 ;  /* 0x0000007c7d16723e */ /* 0x002fe200000010ff */
[C---:B--2---:R-:W-:Y:S03]  /*177e0*/  HMMA.16816.F32.BF16 R16, R104.reuse, R120, R16 ;  /* 0x000000786810723c */ /* 0x044fe60000041810 */
[----:B------:R-:W-:Y:S01]  /*177f0*/  MUFU.EX2 R172, R172 ;  /* 0x000000ac00ac7308 */ /* 0x000fe20000000800 */
[----:B------:R-:W-:Y:S01]  /*17800*/  FADD.FTZ R140, R140, R5 ;  /* 0x000000058c8c7221 */ /* 0x000fe20000010000 */
[----:B----4-:R-:W-:Y:S01]  /*17810*/  F2FP.BF16.PACK_AB R23, R127, R126 ;  /* 0x0000007e7f17723e */ /* 0x010fe200000010ff */
[----:B------:R-:W-:Y:S02]  /*17820*/  FADD.FTZ R139, R139, R142 ;  /* 0x0000008e8b8b7221 */ /* 0x000fe40000010000 */
[----:B------:R-:W-:Y:S01]  /*17830*/  HMMA.16816.F32.BF16 R100, R104, R122, R100 ;  /* 0x0000007a6864723c */ /* 0x000fe20000041864 */
[----:B------:R-:W1:Y:S03]  /*17840*/  LDSM.16.MT88.4 R104, [R146+0xb800] ;  /* 0x00b800009268783b */ /* 0x000e660000004200 */
[--C-:B------:R-:W-:Y:S01]  /*17850*/  FFMA.FTZ R121, R28, c[0x0][0x23c], -R157.reuse ;  /* 0x00008f001c797a23 */ /* 0x100fe2000001089d */
[----:B------:R-:W-:Y:S01]  /*17860*/  MUFU.EX2 R173, R173 ;  /* 0x000000ad00ad7308 */ /* 0x000fe20000000800 */
[----:B------:R-:W-:Y:S02]  /*17870*/  FFMA.FTZ R120, R29, c[0x0][0x23c], -R157 ;  /* 0x00008f001d787a23 */ /* 0x000fe4000001089d */
[C---:B---3--:R-:W-:Y:S05]  /*17880*/  HMMA.16816.F32.BF16 R8, R20.reuse, R108, R8 ;  /* 0x0000006c1408723c */ /* 0x048fea0000041808 */
[--C-:B------:R-:W-:Y:S02]  /*17890*/  FFMA.FTZ R122, R30, c[0x0][0x23c], -R133.reuse ;  /* 0x00008f001e7a7a23 */ /* 0x100fe40000010885 */
[----:B------:R-:W-:Y:S01]  /*178a0*/  FFMA.FTZ R123, R31, c[0x0][0x23c], -R133 ;  /* 0x00008f001f7b7a23 */ /* 0x000fe20000010885 */
[C---:B------:R-:W-:Y:S01]  /*178b0*/  HMMA.16816.F32.BF16 R68, R20.reuse, R110, R68 ;  /* 0x0000006e1444723c */ /* 0x040fe20000041844 */
[----:B------:R-:W-:Y:S01]  /*178c0*/  LDSM.16.MT88.4 R28, [R144+0xd800] ;  /* 0x00d80000901c783b */ /* 0x000fe20000004200 */
[----:B------:R-:W-:Y:S02]  /*178d0*/  MUFU.EX2 R121, R121 ;  /* 0x0000007900797308 */ /* 0x000fe40000000800 */
[----:B------:R-:W-:Y:S02]  /*178e0*/  FFMA.FTZ R108, R33, c[0x0][0x23c], -R157 ;  /* 0x00008f00216c7a23 */ /* 0x000fe4000001089d */
[----:B------:R-:W-:Y:S02]  /*178f0*/  FADD.FTZ R141, R141, R140 ;  /* 0x0000008c8d8d7221 */ /* 0x000fe40000010000 */
[C---:B------:R-:W-:Y:S01]  /*17900*/  HMMA.16816.F32.BF16 R72, R20.reuse, R24, R72 ;  /* 0x000000181448723c */ /* 0x040fe20000041848 */
[----:B------:R-:W-:Y:S03]  /*17910*/  LDSM.16.MT88.4 R32, [R144+0x9c00] ;  /* 0x009c00009020783b */ /* 0x000fe60000004200 */
[----:B------:R2:W-:Y:S01]  /*17920*/  MUFU.EX2 R4, R108 ;  /* 0x0000006c00047308 */ /* 0x0005e20000000800 */
[----:B------:R-:W-:Y:S02]  /*17930*/  FADD.FTZ R124, R124, R139 ;  /* 0x0000008b7c7c7221 */ /* 0x000fe40000010000 */
[----:B------:R-:W-:Y:S01]  /*17940*/  FADD.FTZ R126, R126, R141 ;  /* 0x0000008d7e7e7221 */ /* 0x000fe20000010000 */
[C---:B------:R-:W-:Y:S01]  /*17950*/  HMMA.16816.F32.BF16 R76, R20.reuse, R26, R76 ;  /* 0x0000001a144c723c */ /* 0x040fe2000004184c */
[----:B------:R-:W3:Y:S03]  /*17960*/  LDSM.16.MT88.4 R24, [R146+0xd800] ;  /* 0x00d800009218783b */ /* 0x000ee60000004200 */
[----:B------:R-:W-:Y:S02]  /*17970*/  FADD.FTZ R124, R125, R124 ;  /* 0x0000007c7d7c7221 */ /* 0x000fe40000010000 */
[----:B------:R-:W4:Y:S01]  /*17980*/  MUFU.EX2 R120, R120 ;  /* 0x0000007800787308 */ /* 0x000f220000000800 */
[----:B------:R-:W-:Y:S01]  /*17990*/  FADD.FTZ R127, R127, R126 ;  /* 0x0000007e7f7f7221 */ /* 0x000fe20000010000 */
[C---:B-1----:R-:W-:Y:S08]  /*179a0*/  HMMA.16816.F32.BF16 R80, R20.reuse, R104, R80 ;  /* 0x000000681450723c */ /* 0x042ff00000041850 */
[----:B------:R-:W-:Y:S01]  /*179b0*/  MUFU.EX2 R122, R122 ;  /* 0x0000007a007a7308 */ /* 0x000fe20000000800 */
[C---:B------:R-:W-:Y:S01]  /*179c0*/  HMMA.16816.F32.BF16 R84, R20.reuse, R106, R84 ;  /* 0x0000006a1454723c */ /* 0x040fe20000041854 */
[----:B------:R-:W1:Y:S02]  /*179d0*/  LDSM.16.MT88.4 R104, [R146+0x9c00] ;  /* 0x009c00009268783b */ /* 0x000e640000004200 */
[----:B--2---:R-:W-:Y:S02]  /*179e0*/  FFMA.FTZ R108, R61, c[0x0][0x23c], -R157 ;  /* 0x00008f003d6c7a23 */ /* 0x004fe4000001089d */
[--C-:B------:R-:W-:Y:S03]  /*179f0*/  FFMA.FTZ R61, R62, c[0x0][0x23c], -R133.reuse ;  /* 0x00008f003e3d7a23 */ /* 0x100fe60000010885 */
[C---:B------:R-:W-:Y:S01]  /*17a00*/  HMMA.16816.F32.BF16 R88, R20.reuse, R112, R88 ;  /* 0x000000701458723c */ /* 0x040fe20000041858 */
[----:B------:R2:W-:Y:S03]  /*17a10*/  MUFU.EX2 R3, R108 ;  /* 0x0000006c00037308 */ /* 0x0005e60000000800 */
[----:B------:R-:W-:Y:S04]  /*17a20*/  FFMA.FTZ R62, R63, c[0x0][0x23c], -R133 ;  /* 0x00008f003f3e7a23 */ /* 0x000fe80000010885 */
[C---:B------:R-:W-:Y:S03]  /*17a30*/  HMMA.16816.F32.BF16 R12, R20.reuse, R114, R12 ;  /* 0x00000072140c723c */ /* 0x040fe6000004180c */
[----:B------:R-:W5:Y:S05]  /*17a40*/  MUFU.EX2 R123, R123 ;  /* 0x0000007b007b7308 */ /* 0x000f6a0000000800 */
[C---:B---3--:R-:W-:Y:S05]  /*17a50*/  HMMA.16816.F32.BF16 R92, R20.reuse, R24, R92 ;  /* 0x00000018145c723c */ /* 0x048fea000004185c */
[----:B------:R-:W-:Y:S03]  /*17a60*/  MUFU.EX2 R174, R174 ;  /* 0x000000ae00ae7308 */ /* 0x000fe60000000800 */
[C---:B------:R-:W-:Y:S01]  /*17a70*/  HMMA.16816.F32.BF16 R96, R20.reuse, R26, R96 ;  /* 0x0000001a1460723c */ /* 0x040fe20000041860 */
[----:B------:R-:W3:Y:S06]  /*17a80*/  LDSM.16.MT88.4 R24, [R146+0xbc00] ;  /* 0x00bc00009218783b */ /* 0x000eec0000004200 */
[----:B------:R-:W-:Y:S01]  /*17a90*/  MUFU.EX2 R175, R175 ;  /* 0x000000af00af7308 */ /* 0x000fe20000000800 */
[C---:B------:R-:W-:Y:S01]  /*17aa0*/  HMMA.16816.F32.BF16 R16, R20.reuse, R28, R16 ;  /* 0x0000001c1410723c */ /* 0x040fe20000041810 */
[----:B--2---:R-:W-:Y:S07]  /*17ab0*/  LDSM.16.MT88.4 R108, [R144+0xcc00] ;  /* 0x00cc0000906c783b */ /* 0x004fee0000004200 */
[----:B------:R-:W-:Y:S01]  /*17ac0*/  HMMA.16816.F32.BF16 R100, R20, R30, R100 ;  /* 0x0000001e1464723c */ /* 0x000fe20000041864 */
[----:B------:R-:W2:Y:S01]  /*17ad0*/  LDSM.16.MT88.4 R28, [R144+0xbc00] ;  /* 0x00bc0000901c783b */ /* 0x000ea20000004200 */
[----:B------:R-:W-:Y:S05]  /*17ae0*/  MUFU.EX2 R48, R48 ;  /* 0x0000003000307308 */ /* 0x000fea0000000800 */
[----:B----4-:R-:W-:Y:S01]  /*17af0*/  F2FP.BF16.PACK_AB R20, R120, R121 ;  /* 0x000000797814723e */ /* 0x010fe200000010ff */
[----:B------:R-:W-:Y:S01]  /*17b00*/  FADD.FTZ R121, R121, R124 ;  /* 0x0000007c79797221 */ /* 0x000fe20000010000 */
[----:B-----5:R-:W-:Y:S03]  /*17b10*/  F2FP.BF16.PACK_AB R21, R123, R122 ;  /* 0x0000007a7b15723e */ /* 0x020fe600000010ff */
[----:B------:R-:W-:Y:S01]  /*17b20*/  F2FP.BF16.PACK_AB R22, R4, R117 ;  /* 0x000000750416723e */ /* 0x000fe200000010ff */
[----:B------:R-:W-:Y:S01]  /*17b30*/  MUFU.EX2 R49, R49 ;  /* 0x0000003100317308 */ /* 0x000fe20000000800 */
[----:B------:R-:W-:Y:S01]  /*17b40*/  F2FP.BF16.PACK_AB R23, R167, R166 ;  /* 0x000000a6a717723e */ /* 0x000fe200000010ff */
[----:B------:R-:W-:Y:S02]  /*17b50*/  FADD.FTZ R122, R122, R127 ;  /* 0x0000007f7a7a7221 */ /* 0x000fe40000010000 */
[----:B------:R-:W-:Y:S02]  /*17b60*/  FADD.FTZ R120, R120, R121 ;  /* 0x0000007978787221 */ /* 0x000fe40000010000 */
[----:B------:R-:W-:Y:S02]  /*17b70*/  FADD.FTZ R123, R123, R122 ;  /* 0x0000007a7b7b7221 */ /* 0x000fe40000010000 */
[C---:B-1----:R-:W-:Y:S02]  /*17b80*/  HMMA.16816.F32.BF16 R8, R20.reuse, R104, R8 ;  /* 0x000000681408723c */ /* 0x042fe40000041808 */
[----:B------:R-:W-:Y:S01]  /*17b90*/  MUFU.EX2 R50, R50 ;  /* 0x0000003200327308 */ /* 0x000fe20000000800 */
[----:B------:R-:W-:Y:S01]  /*17ba0*/  FADD.FTZ R5, R117, R120 ;  /* 0x0000007875057221 */ /* 0x000fe20000010000 */
[----:B------:R-:W-:Y:S01]  /*17bb0*/  MOV R117, R2 ;  /* 0x0000000200757202 */ /* 0x000fe20000000f00 */
[----:B------:R-:W-:Y:S02]  /*17bc0*/  FADD.FTZ R166, R166, R123 ;  /* 0x0000007ba6a67221 */ /* 0x000fe40000010000 */
[--C-:B------:R-:W-:Y:S01]  /*17bd0*/  FFMA.FTZ R104, R38, c[0x0][0x23c], -R133.reuse ;  /* 0x00008f0026687a23 */ /* 0x100fe20000010885 */
[C---:B------:R-:W-:Y:S04]  /*17be0*/  HMMA.16816.F32.BF16 R68, R20.reuse, R106, R68 ;  /* 0x0000006a1444723c */ /* 0x040fe80000041844 */
[----:B------:R-:W-:Y:S01]  /*17bf0*/  FFMA.FTZ R105, R39, c[0x0][0x23c], -R133 ;  /* 0x00008f0027697a23 */ /* 0x000fe20000010885 */
[----:B------:R-:W-:Y:S01]  /*17c00*/  MUFU.EX2 R104, R104 ;  /* 0x0000006800687308 */ /* 0x000fe20000000800 */
[----:B------:R-:W1:Y:S01]  /*17c10*/  LDSM.16.MT88.4 R36, [R146+0xdc00] ;  /* 0x00dc00009224783b */ /* 0x000e620000004200 */
[--C-:B------:R-:W-:Y:S01]  /*17c20*/  FFMA.FTZ R106, R40, c[0x0][0x23c], -R157.reuse ;  /* 0x00008f00286a7a23 */ /* 0x100fe2000001089d */
[C---:B------:R-:W-:Y:S04]  /*17c30*/  HMMA.16816.F32.BF16 R72, R20.reuse, R32, R72 ;  /* 0x000000201448723c */ /* 0x040fe80000041848 */
[--C-:B------:R-:W-:Y:S02]  /*17c40*/  FFMA.FTZ R107, R41, c[0x0][0x23c], -R157.reuse ;  /* 0x00008f00296b7a23 */ /* 0x100fe4000001089d */
[----:B------:R-:W-:Y:S01]  /*17c50*/  LDSM.16.MT88.4 R40, [R144+0xc400] ;  /* 0x00c400009028783b */ /* 0x000fe20000004200 */
[----:B------:R-:W4:Y:S01]  /*17c60*/  MUFU.EX2 R105, R105 ;  /* 0x0000006900697308 */ /* 0x000f220000000800 */
[C---:B------:R-:W-:Y:S04]  /*17c70*/  HMMA.16816.F32.BF16 R76, R20.reuse, R34, R76 ;  /* 0x00000022144c723c */ /* 0x040fe8000004184c */
[----:B------:R-:W-:Y:S02]  /*17c80*/  FFMA.FTZ R157, R65, c[0x0][0x23c], -R157 ;  /* 0x00008f00419d7a23 */ /* 0x000fe4000001089d */
[----:B------:R-:W5:Y:S01]  /*17c90*/  LDSM.16.MT88.4 R32, [R144+0xdc00] ;  /* 0x00dc00009020783b */ /* 0x000f620000004200 */
[----:B------:R-:W-:Y:S01]  /*17ca0*/  FFMA.FTZ R133, R67, c[0x0][0x23c], -R133 ;  /* 0x00008f0043857a23 */ /* 0x000fe20000010885 */
[C---:B---3--:R-:W-:Y:S01]  /*17cb0*/  HMMA.16816.F32.BF16 R80, R20.reuse, R24, R80 ;  /* 0x000000181450723c */ /* 0x048fe20000041850 */
[----:B------:R-:W-:Y:S03]  /*17cc0*/  MUFU.EX2 R106, R106 ;  /* 0x0000006a006a7308 */ /* 0x000fe60000000800 */
[----:B------:R-:W-:Y:S02]  /*17cd0*/  FADD.FTZ R6, R4, R5 ;  /* 0x0000000504067221 */ /* 0x000fe40000010000 */
[----:B------:R-:W-:Y:S02]  /*17ce0*/  FADD.FTZ R167, R167, R166 ;  /* 0x000000a6a7a77221 */ /* 0x000fe40000010000 */
[C---:B------:R-:W-:Y:S01]  /*17cf0*/  HMMA.16816.F32.BF16 R84, R20.reuse, R26, R84 ;  /* 0x0000001a1454723c */ /* 0x040fe20000041854 */
[----:B------:R-:W3:Y:S02]  /*17d00*/  LDSM.16.MT88.4 R24, [R146+0xa000] ;  /* 0x00a000009218783b */ /* 0x000ee40000004200 */
[----:B------:R-:W3:Y:S05]  /*17d10*/  MUFU.EX2 R107, R107 ;  /* 0x0000006b006b7308 */ /* 0x000eea0000000800 */
[C---:B--2---:R-:W-:Y:S05]  /*17d20*/  HMMA.16816.F32.BF16 R88, R20.reuse, R28, R88 ;  /* 0x0000001c1458723c */ /* 0x044fea0000041858 */
[----:B------:R-:W2:Y:S03]  /*17d30*/  MUFU.EX2 R51, R51 ;  /* 0x0000003300337308 */ /* 0x000ea60000000800 */
[C---:B------:R-:W-:Y:S01]  /*17d40*/  HMMA.16816.F32.BF16 R12, R20.reuse, R30, R12 ;  /* 0x0000001e140c723c */ /* 0x040fe2000004180c */
[----:B------:R-:W2:Y:S06]  /*17d50*/  LDSM.16.MT88.4 R28, [R144+0xa000] ;  /* 0x00a00000901c783b */ /* 0x000eac0000004200 */
[----:B------:R-:W2:Y:S01]  /*17d60*/  MUFU.EX2 R52, R52 ;  /* 0x0000003400347308 */ /* 0x000ea20000000800 */
[C---:B-1----:R-:W-:Y:S08]  /*17d70*/  HMMA.16816.F32.BF16 R92, R20.reuse, R36, R92 ;  /* 0x00000024145c723c */ /* 0x042ff0000004185c */
[C---:B------:R-:W-:Y:S01]  /*17d80*/  HMMA.16816.F32.BF16 R96, R20.reuse, R38, R96 ;  /* 0x000000261460723c */ /* 0x040fe20000041860 */
[----:B------:R-:W-:Y:S01]  /*17d90*/  LDSM.16.MT88.4 R36, [R144+0xc000] ;  /* 0x00c000009024783b */ /* 0x000fe20000004200 */
[----:B------:R-:W-:Y:S06]  /*17da0*/  MUFU.EX2 R54, R54 ;  /* 0x0000003600367308 */ /* 0x000fec0000000800 */
[C---:B-----5:R-:W-:Y:S04]  /*17db0*/  HMMA.16816.F32.BF16 R16, R20.reuse, R32, R16 ;  /* 0x000000201410723c */ /* 0x060fe80000041810 */
[----:B------:R-:W1:Y:S04]  /*17dc0*/  MUFU.EX2 R55, R55 ;  /* 0x0000003700377308 */ /* 0x000e680000000800 */
[----:B------:R-:W-:Y:S01]  /*17dd0*/  HMMA.16816.F32.BF16 R100, R20, R34, R100 ;  /* 0x000000221464723c */ /* 0x000fe20000041864 */
[----:B------:R-:W5:Y:S05]  /*17de0*/  LDSM.16.MT88.4 R32, [R146+0xc000] ;  /* 0x00c000009220783b */ /* 0x000f6a0000004200 */
[----:B------:R-:W-:Y:S01]  /*17df0*/  MUFU.EX2 R56, R56 ;  /* 0x0000003800387308 */ /* 0x000fe20000000800 */
[----:B------:R-:W-:Y:S01]  /*17e00*/  F2FP.BF16.PACK_AB R20, R168, R169 ;  /* 0x000000a9a814723e */ /* 0x000fe200000010ff */
[----:B------:R-:W-:Y:S01]  /*17e10*/  FADD.FTZ R169, R169, R6 ;  /* 0x00000006a9a97221 */ /* 0x000fe20000010000 */
[----:B----4-:R-:W-:Y:S03]  /*17e20*/  F2FP.BF16.PACK_AB R21, R105, R104 ;  /* 0x000000686915723e */ /* 0x010fe600000010ff */
[----:B---3--:R-:W-:Y:S01]  /*17e30*/  F2FP.BF16.PACK_AB R22, R107, R106 ;  /* 0x0000006a6b16723e */ /* 0x008fe200000010ff */
[----:B------:R-:W-:Y:S01]  /*17e40*/  FADD.FTZ R104, R104, R167 ;  /* 0x000000a768687221 */ /* 0x000fe20000010000 */
[----:B------:R-:W-:Y:S01]  /*17e50*/  F2FP.BF16.PACK_AB R23, R171, R170 ;  /* 0x000000aaab17723e */ /* 0x000fe200000010ff */
[----:B------:R-:W-:Y:S01]  /*17e60*/  FADD.FTZ R169, R168, R169 ;  /* 0x000000a9a8a97221 */ /* 0x000fe20000010000 */
[----:B------:R-:W3:Y:S01]  /*17e70*/  MUFU.EX2 R57, R57 ;  /* 0x0000003900397308 */ /* 0x000ee20000000800 */
[----:B------:R-:W-:Y:S02]  /*17e80*/  FADD.FTZ R105, R105, R104 ;  /* 0x0000006869697221 */ /* 0x000fe40000010000 */
[----:B------:R-:W-:Y:S02]  /*17e90*/  FADD.FTZ R106, R106, R169 ;  /* 0x000000a96a6a7221 */ /* 0x000fe40000010000 */
[C---:B------:R-:W-:Y:S03]  /*17ea0*/  HMMA.16816.F32.BF16 R8, R20.reuse, R24, R8 ;  /* 0x000000181408723c */ /* 0x040fe60000041808 */
[----:B------:R-:W-:Y:S02]  /*17eb0*/  FADD.FTZ R170, R170, R105 ;  /* 0x00000069aaaa7221 */ /* 0x000fe40000010000 */
[----:B------:R-:W-:Y:S01]  /*17ec0*/  MUFU.EX2 R58, R58 ;  /* 0x0000003a003a7308 */ /* 0x000fe20000000800 */
[----:B------:R-:W-:Y:S02]  /*17ed0*/  FADD.FTZ R107, R107, R106 ;  /* 0x0000006a6b6b7221 */ /* 0x000fe40000010000 */
[C---:B------:R-:W-:Y:S01]  /*17ee0*/  HMMA.16816.F32.BF16 R68, R20.reuse, R26, R68 ;  /* 0x0000001a1444723c */ /* 0x040fe20000041844 */
[----:B------:R-:W4:Y:S03]  /*17ef0*/  LDSM.16.MT88.4 R24, [R146+0xe000] ;  /* 0x00e000009218783b */ /* 0x000f260000004200 */
[----:B------:R-:W-:Y:S03]  /*17f00*/  FADD.FTZ R171, R171, R170 ;  /* 0x000000aaabab7221 */ /* 0x000fe60000010000 */
[----:B------:R-:W1:Y:S01]  /*17f10*/  MUFU.EX2 R59, R59 ;  /* 0x0000003b003b7308 */ /* 0x000e620000000800 */
[C---:B--2---:R-:W-:Y:S08]  /*17f20*/  HMMA.16816.F32.BF16 R72, R20.reuse, R28, R72 ;  /* 0x0000001c1448723c */ /* 0x044ff00000041848 */
[C---:B------:R-:W-:Y:S01]  /*17f30*/  HMMA.16816.F32.BF16 R76, R20.reuse, R30, R76 ;  /* 0x0000001e144c723c */ /* 0x040fe2000004184c */
[----:B------:R-:W2:Y:S01]  /*17f40*/  LDSM.16.MT88.4 R28, [R144+0xe000] ;  /* 0x00e00000901c783b */ /* 0x000ea20000004200 */
[----:B------:R-:W1:Y:S06]  /*17f50*/  MUFU.EX2 R60, R60 ;  /* 0x0000003c003c7308 */ /* 0x000e6c0000000800 */
[C---:B-----5:R-:W-:Y:S04]  /*17f60*/  HMMA.16816.F32.BF16 R80, R20.reuse, R32, R80 ;  /* 0x000000201450723c */ /* 0x060fe80000041850 */
[----:B------:R-:W-:Y:S04]  /*17f70*/  MUFU.EX2 R61, R61 ;  /* 0x0000003d003d7308 */ /* 0x000fe80000000800 */
[C---:B------:R-:W-:Y:S01]  /*17f80*/  HMMA.16816.F32.BF16 R84, R20.reuse, R34, R84 ;  /* 0x000000221454723c */ /* 0x040fe20000041854 */
[----:B------:R-:W5:Y:S05]  /*17f90*/  LDSM.16.MT88.4 R32, [R146+0xa400] ;  /* 0x00a400009220783b */ /* 0x000f6a0000004200 */
[----:B------:R-:W1:Y:S02]  /*17fa0*/  MUFU.EX2 R62, R62 ;  /* 0x0000003e003e7308 */ /* 0x000e640000000800 */
[C---:B------:R-:W-:Y:S08]  /*17fb0*/  HMMA.16816.F32.BF16 R88, R20.reuse, R36, R88 ;  /* 0x000000241458723c */ /* 0x040ff00000041858 */
[C---:B------:R-:W-:Y:S01]  /*17fc0*/  HMMA.16816.F32.BF16 R12, R20.reuse, R38, R12 ;  /* 0x00000026140c723c */ /* 0x040fe2000004180c */
[----:B------:R-:W-:Y:S01]  /*17fd0*/  LDSM.16.MT88.4 R36, [R146+0xc400] ;  /* 0x00c400009224783b */ /* 0x000fe20000004200 */
[----:B------:R-:W-:Y:S06]  /*17fe0*/  MUFU.EX2 R64, R64 ;  /* 0x0000004000407308 */ /* 0x000fec0000000800 */
[C---:B----4-:R-:W-:Y:S04]  /*17ff0*/  HMMA.16816.F32.BF16 R92, R20.reuse, R24, R92 ;  /* 0x00000018145c723c */ /* 0x050fe8000004185c */
[----:B------:R-:W4:Y:S04]  /*18000*/  MUFU.EX2 R157, R157 ;  /* 0x0000009d009d7308 */ /* 0x000f280000000800 */
[C---:B------:R-:W-:Y:S01]  /*18010*/  HMMA.16816.F32.BF16 R96, R20.reuse, R26, R96 ;  /* 0x0000001a1460723c */ /* 0x040fe20000041860 */
[----:B------:R-:W1:Y:S05]  /*18020*/  LDSM.16.MT88.4 R24, [R144+0xa400] ;  /* 0x00a400009018783b */ /* 0x000e6a0000004200 */
[----:B------:R-:W-:Y:S02]  /*18030*/  MUFU.EX2 R133, R133 ;  /* 0x0000008500857308 */ /* 0x000fe40000000800 */
        /* <DEDUP_REMOVED lines=12> */
[C---:B-----5:R-:W-:Y:S03]  /*18100*/  HMMA.16816.F32.BF16 R8, R20.reuse, R32, R8 ;  /* 0x000000201408723c */ /* 0x060fe60000041808 */
[----:B------:R-:W-:Y:S02]  /*18110*/  FADD.FTZ R50, R50, R175 ;  /* 0x000000af32327221 */ /* 0x000fe40000010000 */
[----:B------:R-:W-:Y:S02]  /*18120*/  FADD.FTZ R48, R49, R48 ;  /* 0x0000003031307221 */ /* 0x000fe40000010000 */
[----:B------:R-:W-:Y:S01]  /*18130*/  FADD.FTZ R51, R51, R50 ;  /* 0x0000003233337221 */ /* 0x000fe20000010000 */
[C---:B------:R-:W-:Y:S01]  /*18140*/  HMMA.16816.F32.BF16 R68, R20.reuse, R34, R68 ;  /* 0x000000221444723c */ /* 0x040fe20000041844 */
[----:B------:R-:W5:Y:S07]  /*18150*/  LDSM.16.MT88.4 R32, [R144+0xe400] ;  /* 0x00e400009020783b */ /* 0x000f6e0000004200 */
        /* <DEDUP_REMOVED lines=12> */
[C---:B-----5:R-:W-:Y:S08]  /*18220*/  HMMA.16816.F32.BF16 R16, R20.reuse, R32, R16 ;  /* 0x000000201410723c */ /* 0x060ff00000041810 */
[----:B------:R-:W-:Y:S01]  /*18230*/  HMMA.16816.F32.BF16 R100, R20, R34, R100 ;  /* 0x000000221464723c */ /* 0x000fe20000041864 */
[----:B------:R-:W5:Y:S06]  /*18240*/  LDSM.16.MT88.4 R32, [R146+0xe800] ;  /* 0x00e800009220783b */ /* 0x000f6c0000004200 */
[----:B------:R-:W-:Y:S01]  /*18250*/  F2FP.BF16.PACK_AB R20, R52, R53 ;  /* 0x000000353414723e */ /* 0x000fe200000010ff */
[----:B------:R-:W-:Y:S01]  /*18260*/  FADD.FTZ R53, R53, R48 ;  /* 0x0000003035357221 */ /* 0x000fe20000010000 */
[----:B------:R-:W-:Y:S03]  /*18270*/  F2FP.BF16.PACK_AB R21, R55, R54 ;  /* 0x000000363715723e */ /* 0x000fe600000010ff */
[----:B---3--:R-:W-:Y:S01]  /*18280*/  F2FP.BF16.PACK_AB R22, R57, R56 ;  /* 0x000000383916723e */ /* 0x008fe200000010ff */
        /* <DEDUP_REMOVED lines=14> */
[C---:B------:R-:W-:Y:S01]  /*18370*/  HMMA.16816.F32.BF16 R80, R20.reuse, R36, R80 ;  /* 0x000000241450723c */ /* 0x040fe20000041850 */
[----:B------:R-:W3:Y:S07]  /*18380*/  MUFU.EX2 R36, R66 ;  /* 0x0000004200247308 */ /* 0x000eee0000000800 */
[C---:B------:R-:W-:Y:S08]  /*18390*/  HMMA.16816.F32.BF16 R84, R20.reuse, R38, R84 ;  /* 0x000000261454723c */ /* 0x040ff00000041854 */
[C---:B------:R-:W-:Y:S08]  /*183a0*/  HMMA.16816.F32.BF16 R88, R20.reuse, R40, R88 ;  /* 0x000000281458723c */ /* 0x040ff00000041858 */
[C---:B------:R-:W-:Y:S08]  /*183b0*/  HMMA.16816.F32.BF16 R12, R20.reuse, R42, R12 ;  /* 0x0000002a140c723c */ /* 0x040ff0000004180c */
[C---:B-----5:R-:W-:Y:S08]  /*183c0*/  HMMA.16816.F32.BF16 R92, R20.reuse, R32, R92 ;  /* 0x00000020145c723c */ /* 0x060ff0000004185c */
[C---:B------:R-:W-:Y:S01]  /*183d0*/  HMMA.16816.F32.BF16 R96, R20.reuse, R34, R96 ;  /* 0x000000221460723c */ /* 0x040fe20000041860 */
[----:B------:R-:W5:Y:S07]  /*183e0*/  LDSM.16.MT88.4 R32, [R146+0xcc00] ;  /* 0x00cc00009220783b */ /* 0x000f6e0000004200 */
[C---:B------:R-:W-:Y:S08]  /*183f0*/  HMMA.16816.F32.BF16 R16, R20.reuse, R44, R16 ;  /* 0x0000002c1410723c */ /* 0x040ff00000041810 */
[----:B------:R-:W-:Y:S07]  /*18400*/  HMMA.16816.F32.BF16 R100, R20, R46, R100 ;  /* 0x0000002e1464723c */ /* 0x000fee0000041864 */
[----:B------:R-:W-:Y:S01]  /*18410*/  F2FP.BF16.PACK_AB R20, R3, R60 ;  /* 0x0000003c0314723e */ /* 0x000fe200000010ff */
[----:B------:R-:W-:Y:S01]  /*18420*/  FADD.FTZ R60, R60, R57 ;  /* 0x000000393c3c7221 */ /* 0x000fe20000010000 */
[C---:B------:R-:W-:Y:S03]  /*18430*/  F2FP.BF16.PACK_AB R21, R62.reuse, R61 ;  /* 0x0000003d3e15723e */ /* 0x040fe600000010ff */
[----:B----4-:R-:W-:Y:S01]  /*18440*/  F2FP.BF16.PACK_AB R22, R157, R64 ;  /* 0x000000409d16723e */ /* 0x010fe200000010ff */
[----:B------:R-:W-:Y:S01]  /*18450*/  FADD.FTZ R61, R61, R6 ;  /* 0x000000063d3d7221 */ /* 0x000fe20000010000 */
[----:B---3--:R-:W-:Y:S01]  /*18460*/  F2FP.BF16.PACK_AB R23, R133, R36 ;  /* 0x000000248517723e */ /* 0x008fe200000010ff */
[----:B------:R-:W-:Y:S02]  /*18470*/  FADD.FTZ R3, R3, R60 ;  /* 0x0000003c03037221 */ /* 0x000fe40000010000 */
[----:B------:R-:W-:Y:S02]  /*18480*/  FADD.FTZ R61, R62, R61 ;  /* 0x0000003d3e3d7221 */ /* 0x000fe40000010000 */
[----:B------:R-:W-:Y:S01]  /*18490*/  FADD.FTZ R64, R64, R3 ;  /* 0x0000000340407221 */ /* 0x000fe20000010000 */
[----:B------:R-:W-:Y:S01]  /*184a0*/  IADD3 R3, R160, -0x1, RZ ;  /* 0xffffffffa0037810 */ /* 0x000fe20007ffe0ff */
[C---:B-1----:R-:W-:Y:S01]  /*184b0*/  HMMA.16816.F32.BF16 R112, R20.reuse, R24, R8 ;  /* 0x000000181470723c */ /* 0x042fe20000041808 */
[----:B------:R-:W1:Y:S02]  /*184c0*/  LDSM.16.MT88.4 R8, [R146+0xec00] ;  /* 0x00ec00009208783b */ /* 0x000e640000004200 */
[----:B------:R-:W-:Y:S01]  /*184d0*/  FADD.FTZ R36, R36, R61 ;  /* 0x0000003d24247221 */ /* 0x000fe20000010000 */
[----:B------:R-:W-:Y:S01]  /*184e0*/  MOV R160, R3 ;  /* 0x0000000300a07202 */ /* 0x000fe20000000f00 */
[----:B------:R-:W-:Y:S01]  /*184f0*/  FADD.FTZ R165, R157, R64 ;  /* 0x000000409da57221 */ /* 0x000fe20000010000 */
[----:B------:R-:W-:Y:S01]  /*18500*/  MOV R3, R0 ;  /* 0x0000000000037202 */ /* 0x000fe20000000f00 */
[----:B------:R-:W-:Y:S01]  /*18510*/  FADD.FTZ R164, R133, R36 ;  /* 0x0000002485a47221 */ /* 0x000fe20000010000 */
[C---:B------:R-:W-:Y:S01]  /*18520*/  HMMA.16816.F32.BF16 R68, R20.reuse, R26, R68 ;  /* 0x0000001a1444723c */ /* 0x040fe20000041844 */
[----:B------:R-:W3:Y:S07]  /*18530*/  LDSM.16.MT88.4 R24, [R144+0xec00] ;  /* 0x00ec00009018783b */ /* 0x000eee0000004200 */
[C---:B--2---:R-:W-:Y:S08]  /*18540*/  HMMA.16816.F32.BF16 R72, R20.reuse, R28, R72 ;  /* 0x0000001c1448723c */ /* 0x044ff00000041848 */
[C---:B------:R-:W-:Y:S08]  /*18550*/  HMMA.16816.F32.BF16 R76, R20.reuse, R30, R76 ;  /* 0x0000001e144c723c */ /* 0x040ff0000004184c */
[C---:B-----5:R-:W-:Y:S08]  /*18560*/  HMMA.16816.F32.BF16 R80, R20.reuse, R32, R80 ;  /* 0x000000201450723c */ /* 0x060ff00000041850 */
        /* <DEDUP_REMOVED lines=8> */
.L_x_2126:
[----:B------:R-:W1:Y:S01]  /*185f0*/  SHFL.BFLY PT, R4, R165, 0x2, 0x1f ;  /* 0x0c401f00a5047f89 */ /* 0x000e6200000e0000 */
[----:B------:R-:W-:Y:S01]  /*18600*/  MOV R7, 0x3f800000 ;  /* 0x3f80000000077802 */ /* 0x000fe20000000f00 */
[----:B------:R-:W-:Y:S01]  /*18610*/  ULDC.U8 UR4, c[0x0][0x328] ;  /* 0x0000ca0000047ab9 */ /* 0x000fe20000000000 */
[----:B------:R-:W-:Y:S01]  /*18620*/  MOV R8, 0x3f800000 ;  /* 0x3f80000000087802 */ /* 0x000fe20000000f00 */
[----:B------:R-:W2:Y:S01]  /*18630*/  SHFL.BFLY PT, R3, R164, 0x2, 0x1f ;  /* 0x0c401f00a4037f89 */ /* 0x000ea200000e0000 */
[----:B-1----:R-:W-:-:S03]  /*18640*/  FADD.FTZ R9, R4, R165 ;  /* 0x000000a504097221 */ /* 0x002fc60000010000 */
[----:B------:R-:W1:Y:S01]  /*18650*/  S2R R4, SR_TID.X ;  /* 0x0000000000047919 */ /* 0x000e620000002100 */
[----:B--2---:R-:W-:-:S03]  /*18660*/  FADD.FTZ R10, R3, R164 ;  /* 0x000000a4030a7221 */ /* 0x004fc60000010000 */
[----:B------:R-:W2:Y:S04]  /*18670*/  SHFL.BFLY PT, R6, R9, 0x1, 0x1f ;  /* 0x0c201f0009067f89 */ /* 0x000ea800000e0000 */
[----:B------:R-:W3:Y:S01]  /*18680*/  SHFL.BFLY PT, R5, R10, 0x1, 0x1f ;  /* 0x0c201f000a057f89 */ /* 0x000ee200000e0000 */
[----:B-1----:R-:W-:-:S04]  /*18690*/  SHF.R.S32.HI R3, RZ, 0x1f, R4 ;  /* 0x0000001fff037819 */ /* 0x002fc80000011404 */
[-C--:B------:R-:W-:Y:S01]  /*186a0*/  LEA.HI R3, R3, R4.reuse, RZ, 0x2 ;  /* 0x0000000403037211 */ /* 0x080fe200078f10ff */
[----:B--2---:R-:W-:Y:S01]  /*186b0*/  FADD.FTZ R6, R9, R6 ;  /* 0x0000000609067221 */ /* 0x004fe20000010000 */
[----:B------:R-:W-:Y:S02]  /*186c0*/  SHF.R.S32.HI R9, RZ, 0x1f, R4 ;  /* 0x0000001fff097819 */ /* 0x000fe40000011404 */
[----:B------:R-:W-:Y:S01]  /*186d0*/  SHF.R.S32.HI R3, RZ, 0x2, R3 ;  /* 0x00000002ff037819 */ /* 0x000fe20000011403 */
[----:B---3--:R-:W-:Y:S01]  /*186e0*/  FADD.FTZ R5, R10, R5 ;  /* 0x000000050a057221 */ /* 0x008fe20000010000 */
[----:B------:R-:W-:Y:S02]  /*186f0*/  LEA.HI R11, R9, R4, RZ, 0x2 ;  /* 0x00000004090b7211 */ /* 0x000fe400078f10ff */
[----:B------:R-:W-:Y:S02]  /*18700*/  SHF.R.S32.HI R10, RZ, 0x1f, R3 ;  /* 0x0000001fff0a7819 */ /* 0x000fe40000011403 */
[----:B------:R-:W-:-:S02]  /*18710*/  FSETP.NE.FTZ.AND P3, PT, R6, RZ, PT ;  /* 0x000000ff0600720b */ /* 0x000fc40003f75000 */
[----:B------:R-:W-:Y:S02]  /*18720*/  LEA.HI R10, R10, R3, RZ, 0x3 ;  /* 0x000000030a0a7211 */ /* 0x000fe400078f18ff */
[----:B------:R-:W-:Y:S02]  /*18730*/  FSETP.NE.FTZ.AND P2, PT, R5, RZ, PT ;  /* 0x000000ff0500720b */ /* 0x000fe40003f55000 */
[----:B------:R-:W-:Y:S02]  /*18740*/  LOP3.LUT R10, R10, 0xfffffff8, RZ, 0xc0, !PT ;  /* 0xfffffff80a0a7812 */ /* 0x000fe400078ec0ff */
[----:B------:R-:W-:Y:S02]  /*18750*/  LEA.HI R9, R9, R4, RZ, 0x5 ;  /* 0x0000000409097211 */ /* 0x000fe400078f28ff */
[----:B------:R-:W-:Y:S01]  /*18760*/  LOP3.LUT R11, R11, 0xfffffffc, RZ, 0xc0, !PT ;  /* 0xfffffffc0b0b7812 */ /* 0x000fe200078ec0ff */
[----:B------:R-:W-:Y:S01]  /*18770*/  IMAD.IADD R10, R3, 0x1, -R10 ;  /* 0x00000001030a7824 */ /* 0x000fe200078e0a0a */
[----:B------:R-:W-:Y:S01]  /*18780*/  SHF.R.S32.HI R13, RZ, 0x5, R9 ;  /* 0x00000005ff0d7819 */ /* 0x000fe20000011409 */
[----:B------:R-:W1:Y:S03]  /*18790*/  @P3 MUFU.RCP R7, R6 ;  /* 0x0000000600073308 */ /* 0x000e660000001000 */
[----:B------:R-:W-:-:S04]  /*187a0*/  LEA.HI R12, R10, R10, RZ, 0x1 ;  /* 0x0000000a0a0c7211 */ /* 0x000fc800078f08ff */
[----:B------:R-:W-:Y:S01]  /*187b0*/  SHF.R.S32.HI R14, RZ, 0x1, R12 ;  /* 0x00000001ff0e7819 */ /* 0x000fe2000001140c */
[----:B------:R-:W2:Y:S01]  /*187c0*/  @P2 MUFU.RCP R8, R5 ;  /* 0x0000000500082308 */ /* 0x000ea20000001000 */
[----:B------:R-:W-:Y:S02]  /*187d0*/  LOP3.LUT R15, R12, 0x3fffffe, RZ, 0xc0, !PT ;  /* 0x03fffffe0c0f7812 */ /* 0x000fe400078ec0ff */
[----:B------:R-:W-:Y:S02]  /*187e0*/  IADD3 R12, -R11, R4, RZ ;  /* 0x000000040b0c7210 */ /* 0x000fe40007ffe1ff */
[----:B------:R-:W-:Y:S01]  /*187f0*/  SHF.L.U32 R11, R14, 0x6, RZ ;  /* 0x000000060e0b7819 */ /* 0x000fe200000006ff */
[----:B------:R-:W-:Y:S01]  /*18800*/  IMAD.IADD R15, R10, 0x1, -R15 ;  /* 0x000000010a0f7824 */ /* 0x000fe200078e0a0f */
[----:B------:R-:W-:Y:S01]  /*18810*/  LEA R10, R13, R12, 0x8 ;  /* 0x0000000c0d0a7211 */ /* 0x000fe200078e40ff */
[----:B-1----:R-:W-:Y:S01]  /*18820*/  FMUL.FTZ R112, R7, R112 ;  /* 0x0000007007707220 */ /* 0x002fe20000410000 */
[----:B------:R-:W-:Y:S01]  /*18830*/  LOP3.LUT R11, R11, 0xc0, RZ, 0xc0, !PT ;  /* 0x000000c00b0b7812 */ /* 0x000fe200078ec0ff */
[----:B------:R-:W-:Y:S01]  /*18840*/  FMUL.FTZ R113, R7, R113 ;  /* 0x0000007107717220 */ /* 0x000fe20000410000 */
[----:B------:R-:W-:Y:S01]  /*18850*/  LEA R10, R15, R10, 0x4 ;  /* 0x0000000a0f0a7211 */ /* 0x000fe200078e20ff */
[C---:B------:R-:W-:Y:S01]  /*18860*/  FMUL.FTZ R68, R7.reuse, R68 ;  /* 0x0000004407447220 */ /* 0x040fe20000410000 */
[----:B------:R-:W-:Y:S01]  /*18870*/  LOP3.LUT R15, R14, 0x1, RZ, 0xc0, !PT ;  /* 0x000000010e0f7812 */ /* 0x000fe200078ec0ff */
[----:B------:R-:W-:Y:S01]  /*18880*/  FMUL.FTZ R69, R7, R69 ;  /* 0x0000004507457220 */ /* 0x000fe20000410000 */
[----:B------:R-:W-:Y:S01]  /*18890*/  LEA.HI R11, R11, R11, RZ, 0x1d ;  /* 0x0000000b0b0b7211 */ /* 0x000fe200078fe8ff */
[C---:B--2---:R-:W-:Y:S01]  /*188a0*/  FMUL.FTZ R115, R8.reuse, R115 ;  /* 0x0000007308737220 */ /* 0x044fe20000410000 */
[----:B------:R-:W-:Y:S01]  /*188b0*/  ISETP.NE.U32.AND P1, PT, R15, 0x1, PT ;  /* 0x000000010f00780c */ /* 0x000fe20003f25070 */
[----:B------:R-:W-:Y:S01]  /*188c0*/  FMUL.FTZ R114, R8, R114 ;  /* 0x0000007208727220 */ /* 0x000fe20000410000 */
[----:B------:R-:W-:Y:S01]  /*188d0*/  LOP3.LUT P0, RZ, R14, 0x2, RZ, 0xc0, !PT ;  /* 0x000000020eff7812 */ /* 0x000fe2000780c0ff */
[----:B------:R-:W-:Y:S01]  /*188e0*/  IMAD.U32 R10, R10, 0x2, R11 ;  /* 0x000000020a0a7824 */ /* 0x000fe200078e000b */
[----:B------:R-:W-:Y:S01]  /*188f0*/  F2FP.BF16.PACK_AB R112, R113, R112 ;  /* 0x000000707170723e */ /* 0x000fe200000010ff */
[C---:B------:R-:W-:Y:S01]  /*18900*/  FMUL.FTZ R71, R8.reuse, R71 ;  /* 0x0000004708477220 */ /* 0x040fe20000410000 */
[----:B------:R-:W-:Y:S01]  /*18910*/  F2FP.BF16.PACK_AB R114, R115, R114 ;  /* 0x000000727372723e */ /* 0x000fe200000010ff */
[----:B------:R-:W-:Y:S01]  /*18920*/  FMUL.FTZ R70, R8, R70 ;  /* 0x0000004608467220 */ /* 0x000fe20000410000 */
[----:B------:R-:W-:Y:S01]  /*18930*/  SHF.L.U32 R11, R10, 0x1, RZ ;  /* 0x000000010a0b7819 */ /* 0x000fe200000006ff */
[C---:B------:R-:W-:Y:S01]  /*18940*/  FMUL.FTZ R72, R7.reuse, R72 ;  /* 0x0000004807487220 */ /* 0x040fe20000410000 */
[----:B------:R-:W-:Y:S01]  /*18950*/  MOV R10, 0x20 ;  /* 0x00000020000a7802 */ /* 0x000fe20000000f00 */
[----:B------:R-:W-:Y:S01]  /*18960*/  FMUL.FTZ R73, R7, R73 ;  /* 0x0000004907497220 */ /* 0x000fe20000410000 */
[C---:B------:R-:W-:Y:S01]  /*18970*/  IADD3 R15, R11.reuse, -0x10, RZ ;  /* 0xfffffff00b0f7810 */ /* 0x040fe20007ffe0ff */
[----:B------:R-:W-:Y:S01]  /*18980*/  FMUL.FTZ R75, R8, R75 ;  /* 0x0000004b084b7220 */ /* 0x000fe20000410000 */
[----:B------:R-:W-:Y:S01]  /*18990*/  SEL R10, R10, 0xffffffe0, !P0 ;  /* 0xffffffe00a0a7807 */ /* 0x000fe20004000000 */
[C---:B------:R-:W-:Y:S01]  /*189a0*/  FMUL.FTZ R74, R8.reuse, R74 ;  /* 0x0000004a084a7220 */ /* 0x040fe20000410000 */
[----:B------:R-:W-:Y:S01]  /*189b0*/  @P1 IADD3 R15, R11, 0x10, RZ ;  /* 0x000000100b0f1810 */ /* 0x000fe20007ffe0ff */
[----:B------:R-:W-:Y:S01]  /*189c0*/  FMUL.FTZ R76, R7, R76 ;  /* 0x0000004c074c7220 */ /* 0x000fe20000410000 */
[----:B------:R-:W-:Y:S01]  /*189d0*/  F2FP.BF16.PACK_AB R68, R69, R68 ;  /* 0x000000444544723e */ /* 0x000fe200000010ff */
[----:B------:R-:W-:Y:S01]  /*189e0*/  FMUL.FTZ R77, R7, R77 ;  /* 0x0000004d074d7220 */ /* 0x000fe20000410000 */
[----:B------:R-:W-:Y:S01]  /*189f0*/  F2FP.BF16.PACK_AB R70, R71, R70 ;  /* 0x000000464746723e */ /* 0x000fe200000010ff */
[C---:B------:R-:W-:Y:S01]  /*18a00*/  FMUL.FTZ R79, R8.reuse, R79 ;  /* 0x0000004f084f7220 */ /* 0x040fe20000410000 */
[----:B------:R-:W-:Y:S01]  /*18a10*/  F2FP.BF16.PACK_AB R72, R73, R72 ;  /* 0x000000484948723e */ /* 0x000fe200000010ff */
[C---:B------:R-:W-:Y:S01]  /*18a20*/  FMUL.FTZ R78, R8.reuse, R78 ;  /* 0x0000004e084e7220 */ /* 0x040fe20000410000 */
[----:B------:R-:W-:Y:S01]  /*18a30*/  F2FP.BF16.PACK_AB R74, R75, R74 ;  /* 0x0000004a4b4a723e */ /* 0x000fe200000010ff */
[----:B------:R-:W-:Y:S01]  /*18a40*/  FMUL.FTZ R80, R7, R80 ;  /* 0x0000005007507220 */ /* 0x000fe20000410000 */
[----:B------:R-:W-:Y:S01]  /*18a50*/  F2FP.BF16.PACK_AB R76, R77, R76 ;  /* 0x0000004c4d4c723e */ /* 0x000fe200000010ff */
[----:B------:R-:W-:Y:S01]  /*18a60*/  FMUL.FTZ R81, R7, R81 ;  /* 0x0000005107517220 */ /* 0x000fe20000410000 */
[----:B------:R-:W-:Y:S01]  /*18a70*/  F2FP.BF16.PACK_AB R78, R79, R78 ;  /* 0x0000004e4f4e723e */ /* 0x000fe200000010ff */
[----:B------:R-:W-:Y:S01]  /*18a80*/  FMUL.FTZ R83, R8, R83 ;  /* 0x0000005308537220 */ /* 0x000fe20000410000 */
[----:B------:R-:W-:Y:S01]  /*18a90*/  IADD3 R19, R10, R15, RZ ;  /* 0x0000000f0a137210 */ /* 0x000fe20007ffe0ff */
[C---:B------:R-:W-:Y:S01]  /*18aa0*/  FMUL.FTZ R82, R8.reuse, R82 ;  /* 0x0000005208527220 */ /* 0x040fe20000410000 */
[----:B------:R-:W-:Y:S01]  /*18ab0*/  F2FP.BF16.PACK_AB R80, R81, R80 ;  /* 0x000000505150723e */ /* 0x000fe200000010ff */
[C---:B------:R-:W-:Y:S01]  /*18ac0*/  FMUL.FTZ R84, R7.reuse, R84 ;  /* 0x0000005407547220 */ /* 0x040fe20000410000 */
[----:B------:R-:W-:Y:S01]  /*18ad0*/  STS [R11], R112 ;  /* 0x000000700b007388 */ /* 0x000fe20000000800 */
[----:B------:R-:W-:Y:S01]  /*18ae0*/  FMUL.FTZ R85, R7, R85 ;  /* 0x0000005507557220 */ /* 0x000fe20000410000 */
[----:B------:R-:W-:Y:S01]  /*18af0*/  F2FP.BF16.PACK_AB R82, R83, R82 ;  /* 0x000000525352723e */ /* 0x000fe200000010ff */
[C---:B------:R-:W-:Y:S01]  /*18b00*/  FMUL.FTZ R87, R8.reuse, R87 ;  /* 0x0000005708577220 */ /* 0x040fe20000410000 */
[----:B------:R-:W-:Y:S01]  /*18b10*/  STS [R11+0x200], R114 ;  /* 0x000200720b007388 */ /* 0x000fe20000000800 */
        /* <DEDUP_REMOVED lines=11> */
[----:B------:R1:W2:Y:S01]  /*18bd0*/  @P3 MUFU.LG2 R14, R6 ;  /* 0x00000006000e3308 */ /* 0x0002a20000000c00 */
[----:B------:R-:W-:Y:S01]  /*18be0*/  FMUL.FTZ R109, R7, R109 ;  /* 0x0000006d076d7220 */ /* 0x000fe20000410000 */
[----:B------:R-:W-:Y:S01]  /*18bf0*/  F2FP.BF16.PACK_AB R90, R91, R90 ;  /* 0x0000005a5b5a723e */ /* 0x000fe200000010ff */
[C---:B------:R-:W-:Y:S01]  /*18c00*/  FMUL.FTZ R111, R8.reuse, R111 ;  /* 0x0000006f086f7220 */ /* 0x040fe20000410000 */
[----:B------:R-:W-:Y:S01]  /*18c10*/  ISETP.NE.AND P0, PT, RZ, UR4, PT ;  /* 0x00000004ff007c0c */ /* 0x000fe2000bf05270 */
[C---:B------:R-:W-:Y:S01]  /*18c20*/  FMUL.FTZ R110, R8.reuse, R110 ;  /* 0x0000006e086e7220 */ /* 0x040fe20000410000 */
[----:B------:R-:W-:Y:S01]  /*18c30*/  F2FP.BF16.PACK_AB R108, R109, R108 ;  /* 0x0000006c6d6c723e */ /* 0x000fe200000010ff */
[----:B------:R-:W-:Y:S01]  /*18c40*/  IMAD.IADD R17, R11, 0x1, R10 ;  /* 0x000000010b117824 */ /* 0x000fe200078e020a */
[----:B------:R-:W3:Y:S01]  /*18c50*/  @P2 MUFU.LG2 R5, R5 ;  /* 0x0000000500052308 */ /* 0x000ee20000000c00 */
[----:B------:R-:W-:Y:S01]  /*18c60*/  FMUL.FTZ R92, R7, R92 ;  /* 0x0000005c075c7220 */ /* 0x000fe20000410000 */
[----:B------:R-:W-:Y:S01]  /*18c70*/  F2FP.BF16.PACK_AB R110, R111, R110 ;  /* 0x0000006e6f6e723e */ /* 0x000fe200000010ff */
[C---:B------:R-:W-:Y:S01]  /*18c80*/  FMUL.FTZ R93, R7.reuse, R93 ;  /* 0x0000005d075d7220 */ /* 0x040fe20000410000 */
[----:B------:R-:W-:Y:S01]  /*18c90*/  STS [R17], R72 ;  /* 0x0000004811007388 */ /* 0x000fe20000000800 */
[C---:B------:R-:W-:Y:S01]  /*18ca0*/  FMUL.FTZ R95, R8.reuse, R95 ;  /* 0x0000005f085f7220 */ /* 0x040fe20000410000 */
[----:B------:R-:W-:Y:S01]  /*18cb0*/  MOV R10, 0x7f800000 ;  /* 0x7f800000000a7802 */ /* 0x000fe20000000f00 */
[C---:B------:R-:W-:Y:S01]  /*18cc0*/  FMUL.FTZ R94, R8.reuse, R94 ;  /* 0x0000005e085e7220 */ /* 0x040fe20000410000 */
[----:B------:R-:W-:Y:S01]  /*18cd0*/  STS [R17+0x200], R74 ;  /* 0x0002004a11007388 */ /* 0x000fe20000000800 */
[----:B------:R-:W-:Y:S01]  /*18ce0*/  FMUL.FTZ R96, R7, R96 ;  /* 0x0000006007607220 */ /* 0x000fe20000410000 */
[----:B------:R-:W-:Y:S01]  /*18cf0*/  F2FP.BF16.PACK_AB R92, R93, R92 ;  /* 0x0000005c5d5c723e */ /* 0x000fe200000010ff */
[----:B------:R-:W-:Y:S01]  /*18d00*/  FMUL.FTZ R97, R7, R97 ;  /* 0x0000006107617220 */ /* 0x000fe20000410000 */
[----:B------:R-:W-:Y:S01]  /*18d10*/  F2FP.BF16.PACK_AB R94, R95, R94 ;  /* 0x0000005e5f5e723e */ /* 0x000fe200000010ff */
[C---:B------:R-:W-:Y:S01]  /*18d20*/  FMUL.FTZ R99, R8.reuse, R99 ;  /* 0x0000006308637220 */ /* 0x040fe20000410000 */
[----:B------:R-:W-:Y:S01]  /*18d30*/  STS [R19], R76 ;  /* 0x0000004c13007388 */ /* 0x000fe20000000800 */
[C---:B------:R-:W-:Y:S01]  /*18d40*/  FMUL.FTZ R98, R8.reuse, R98 ;  /* 0x0000006208627220 */ /* 0x040fe20000410000 */
[----:B------:R-:W-:Y:S01]  /*18d50*/  F2FP.BF16.PACK_AB R96, R97, R96 ;  /* 0x000000606160723e */ /* 0x000fe200000010ff */
[C---:B------:R-:W-:Y:S01]  /*18d60*/  FMUL.FTZ R104, R7.reuse, R104 ;  /* 0x0000006807687220 */ /* 0x040fe20000410000 */
[----:B------:R-:W-:Y:S01]  /*18d70*/  STS [R19+0x200], R78 ;  /* 0x0002004e13007388 */ /* 0x000fe20000000800 */
[----:B------:R-:W-:Y:S01]  /*18d80*/  FMUL.FTZ R105, R7, R105 ;  /* 0x0000006907697220 */ /* 0x000fe20000410000 */
[----:B------:R-:W-:Y:S01]  /*18d90*/  F2FP.BF16.PACK_AB R98, R99, R98 ;  /* 0x000000626362723e */ /* 0x000fe200000010ff */
[----:B------:R-:W-:Y:S01]  /*18da0*/  FMUL.FTZ R100, R7, R100 ;  /* 0x0000006407647220 */ /* 0x000fe20000410000 */
[----:B------:R-:W-:Y:S01]  /*18db0*/  STS [R11+0x1000], R80 ;  /* 0x001000500b007388 */ /* 0x000fe20000000800 */
[C---:B------:R-:W-:Y:S01]  /*18dc0*/  FMUL.FTZ R107, R8.reuse, R107 ;  /* 0x0000006b086b7220 */ /* 0x040fe20000410000 */
[----:B------:R-:W-:Y:S01]  /*18dd0*/  F2FP.BF16.PACK_AB R104, R105, R104 ;  /* 0x000000686968723e */ /* 0x000fe200000010ff */
[C---:B------:R-:W-:Y:S01]  /*18de0*/  FMUL.FTZ R106, R8.reuse, R106 ;  /* 0x0000006a086a7220 */ /* 0x040fe20000410000 */
[----:B------:R-:W-:Y:S01]  /*18df0*/  STS [R11+0x1200], R82 ;  /* 0x001200520b007388 */ /* 0x000fe20000000800 */
[C---:B------:R-:W-:Y:S01]  /*18e00*/  FMUL.FTZ R103, R8.reuse, R103 ;  /* 0x0000006708677220 */ /* 0x040fe20000410000 */
[----:B-1----:R-:W-:Y:S01]  /*18e10*/  MOV R6, 0x7f800000 ;  /* 0x7f80000000067802 */ /* 0x002fe20000000f00 */
[----:B------:R-:W-:Y:S01]  /*18e20*/  FMUL.FTZ R7, R7, R101 ;  /* 0x0000006507077220 */ /* 0x000fe20000410000 */
[----:B------:R-:W-:Y:S01]  /*18e30*/  F2FP.BF16.PACK_AB R106, R107, R106 ;  /* 0x0000006a6b6a723e */ /* 0x000fe200000010ff */
[----:B------:R-:W-:Y:S01]  /*18e40*/  FMUL.FTZ R8, R8, R102 ;  /* 0x0000006608087220 */ /* 0x000fe20000410000 */
[----:B------:R-:W-:Y:S02]  /*18e50*/  STS [R15+0x1000], R84 ;  /* 0x001000540f007388 */ /* 0x000fe40000000800 */
[----:B------:R-:W-:-:S02]  /*18e60*/  F2FP.BF16.PACK_AB R7, R7, R100 ;  /* 0x000000640707723e */ /* 0x000fc400000010ff */
[----:B------:R-:W-:Y:S01]  /*18e70*/  STS [R15+0x1200], R86 ;  /* 0x001200560f007388 */ /* 0x000fe20000000800 */
[----:B------:R-:W-:-:S03]  /*18e80*/  F2FP.BF16.PACK_AB R8, R103, R8 ;  /* 0x000000086708723e */ /* 0x000fc600000010ff */
        /* <DEDUP_REMOVED lines=8> */
[----:B------:R1:W-:Y:S04]  /*18f10*/  STS [R17+0x2000], R104 ;  /* 0x0020006811007388 */ /* 0x0003e80000000800 */
[----:B------:R1:W-:Y:S04]  /*18f20*/  STS [R17+0x2200], R106 ;  /* 0x0022006a11007388 */ /* 0x0003e80000000800 */
[----:B------:R1:W-:Y:S04]  /*18f30*/  STS [R19+0x2000], R7 ;  /* 0x0020000713007388 */ /* 0x0003e80000000800 */
[----:B------:R1:W-:Y:S01]  /*18f40*/  STS [R19+0x2200], R8 ;  /* 0x0022000813007388 */ /* 0x0003e20000000800 */
[----:B--2---:R-:W-:-:S04]  /*18f50*/  @P3 FMUL.FTZ R11, R14, 0.69314718246459960938 ;  /* 0x3f3172180e0b3820 */ /* 0x004fc80000410000 */
[----:B------:R-:W-:Y:S02]  /*18f60*/  @P3 FFMA.FTZ R6, R2, c[0x0][0x238], R11 ;  /* 0x00008e0002063a23 */ /* 0x000fe4000001000b */
[----:B---3--:R-:W-:-:S04]  /*18f70*/  @P2 FMUL.FTZ R15, R5, 0.69314718246459960938 ;  /* 0x3f317218050f2820 */ /* 0x008fc80000410000 */
[----:B------:R-:W-:Y:S01]  /*18f80*/  @P2 FFMA.FTZ R10, R0, c[0x0][0x238], R15 ;  /* 0x00008e00000a2a23 */ /* 0x000fe2000001000f */
[----:B------:R-:W-:Y:S05]  /*18f90*/  @!P0 BRA `(.L_x_2131) ;  /* 0x0000007000008947 */ /* 0x000fea0003800000 */
[----:B------:R-:W2:Y:S01]  /*18fa0*/  S2R R0, SR_CTAID.Y ;  /* 0x0000000000007919 */ /* 0x000ea20000002600 */
[----:B------:R-:W-:-:S03]  /*18fb0*/  ISETP.NE.AND P0, PT, R151, -0x1, PT ;  /* 0xffffffff9700780c */ /* 0x000fc60003f05270 */
[----:B------:R-:W3:Y:S01]  /*18fc0*/  S2R R5, SR_CTAID.Z ;  /* 0x0000000000057919 */ /* 0x000ee20000002700 */
[----:B--2---:R-:W-:-:S05]  /*18fd0*/  IMAD R2, R0, c[0x0][0x214], RZ ;  /* 0x0000850000027a24 */ /* 0x004fca00078e02ff */
[----:B------:R-:W-:-:S05]  /*18fe0*/  SEL R2, R2, R151, !P0 ;  /* 0x0000009702027207 */ /* 0x000fca0004000000 */
[----:B---3--:R-:W-:Y:S01]  /*18ff0*/  IMAD R2, R5, c[0x0][0x234], R2 ;  /* 0x00008d0005027a24 */ /* 0x008fe200078e0202 */
[----:B------:R-:W-:Y:S05]  /*19000*/  BRA `(.L_x_2132) ;  /* 0x0000004000007947 */ /* 0x000fea0003800000 */
.L_x_2131:
[----:B------:R-:W2:Y:S04]  /*19010*/  S2R R5, SR_CTAID.Z ;  /* 0x0000000000057919 */ /* 0x000ea80000002700 */
[----:B------:R-:W2:Y:S02]  /*19020*/  S2R R0, SR_CTAID.Y ;  /* 0x0000000000007919 */ /* 0x000ea40000002600 */
[----:B--2---:R-:W-:-:S04]  /*19030*/  IMAD R2, R0, c[0x0][0x1c0], R5 ;  /* 0x0000700000027a24 */ /* 0x004fc800078e0205 */
[----:B------:R-:W-:Y:S02]  /*19040*/  IMAD R2, R2, c[0x0][0x214], RZ ;  /* 0x0000850002027a24 */ /* 0x000fe400078e02ff */
.L_x_2132:
[----:B------:R-:W-:Y:S01]  /*19050*/  BAR.SYNC.DEFER_BLOCKING 0x0 ;  /* 0x0000000000007b1d */ /* 0x000fe20000010000 */
[----:B------:R-:W-:Y:S01]  /*19060*/  LOP3.LUT R9, R9, 0xffffffe0, RZ, 0xc0, !PT ;  /* 0xffffffe009097812 */ /* 0x000fe200078ec0ff */
[C---:B------:R-:W-:Y:S01]  /*19070*/  IMAD.WIDE.U32 R14, R151.reuse, c[0x0][0x1e8], RZ ;  /* 0x00007a00970e7a25 */ /* 0x040fe200078e00ff */
[----:B-1----:R-:W-:Y:S02]  /*19080*/  SHF.R.S32.HI R8, RZ, 0x1f, R13 ;  /* 0x0000001fff087819 */ /* 0x002fe4000001140d */
        /* <DEDUP_REMOVED lines=9> */
[----:B------:R-:W-:-:S02]  /*19120*/  IMAD R151, R151, c[0x0][0x1ec], R15 ;  /* 0x00007b0097977a24 */ /* 0x000fc400078e020f */
[----:B------:R-:W-:Y:S01]  /*19130*/  IMAD R7, R0, c[0x0][0x1e4], R7 ;  /* 0x0000790000077a24 */ /* 0x000fe200078e0207 */
[----:B------:R-:W-:Y:S01]  /*19140*/  SEL R0, R40, R14, !P0 ;  /* 0x0000000e28007207 */ /* 0x000fe20004000000 */
[----:B------:R-:W-:-:S03]  /*19150*/  IMAD.IADD R8, R13, 0x1, -R8 ;  /* 0x000000010d087824 */ /* 0x000fc600078e0a08 */
[----:B------:R-:W-:Y:S01]  /*19160*/  @!P0 IADD3 R151, R41, R7, RZ ;  /* 0x0000000729978210 */ /* 0x000fe20007ffe0ff */
[----:B------:R-:W-:Y:S01]  /*19170*/  IMAD R161, R8, 0x10, R161 ;  /* 0x0000001008a17824 */ /* 0x000fe200078e02a1 */
[----:B------:R1:W2:Y:S04]  /*19180*/  LDS.128 R32, [R154] ;  /* 0x000000009a207984 */ /* 0x0002a80000000c00 */
[----:B------:R1:W3:Y:S04]  /*19190*/  LDS.128 R28, [R154+0x800] ;  /* 0x000800009a1c7984 */ /* 0x0002e80000000c00 */
[----:B------:R1:W4:Y:S04]  /*191a0*/  LDS.128 R24, [R154+0x1000] ;  /* 0x001000009a187984 */ /* 0x0003280000000c00 */
[----:B------:R1:W1:Y:S04]  /*191b0*/  LDS.128 R20, [R154+0x1800] ;  /* 0x001800009a147984 */ /* 0x0002680000000c00 */
[----:B------:R1:W1:Y:S04]  /*191c0*/  LDS.128 R16, [R154+0x2000] ;  /* 0x002000009a107984 */ /* 0x0002680000000c00 */
[----:B------:R1:W1:Y:S01]  /*191d0*/  LDS.128 R36, [R154+0x2800] ;  /* 0x002800009a247984 */ /* 0x0002620000000c00 */
[----:B------:R-:W-:Y:S05]  /*191e0*/  @P1 BRA `(.L_x_2134) ;  /* 0x000000d000001947 */ /* 0x000fea0003800000 */
[----:B------:R-:W5:Y:S02]  /*191f0*/  S2R R7, SR_CTAID.X ;  /* 0x0000000000077919 */ /* 0x000f640000002500 */
[----:B-----5:R-:W-:-:S02]  /*19200*/  IMAD R4, R7, 0x40, R2 ;  /* 0x0000004007047824 */ /* 0x020fc400078e0202 */
[----:B------:R-:W-:Y:S01]  /*19210*/  IMAD R2, R7, -0x40, R150 ;  /* 0xffffffc007027824 */ /* 0x000fe200078e0296 */
[C---:B------:R-:W-:Y:S02]  /*19220*/  IADD3 R7, R161.reuse, 0x8, RZ ;  /* 0x00000008a1077810 */ /* 0x040fe40007ffe0ff */
[----:B------:R-:W-:Y:S02]  /*19230*/  SHF.R.S32.HI R8, RZ, 0x1f, R4 ;  /* 0x0000001fff087819 */ /* 0x000fe40000011404 */
[C---:B------:R-:W-:Y:S02]  /*19240*/  IADD3 R4, P0, R161.reuse, R4, RZ ;  /* 0x00000004a1047210 */ /* 0x040fe40007f1e0ff */
[-C--:B------:R-:W-:Y:S02]  /*19250*/  ISETP.GE.AND P2, PT, R161, R2.reuse, PT ;  /* 0x00000002a100720c */ /* 0x080fe40003f46270 */
[----:B------:R-:W-:Y:S02]  /*19260*/  ISETP.GE.AND P1, PT, R7, R2, PT ;  /* 0x000000020700720c */ /* 0x000fe40003f26270 */
[----:B------:R-:W-:-:S02]  /*19270*/  LEA.HI.X.SX32 R161, R161, R8, 0x1, P0 ;  /* 0x00000008a1a17211 */ /* 0x000fc400000f0eff */
[----:B------:R-:W-:-:S04]  /*19280*/  LEA R8, P0, R4, c[0x0][0x200], 0x2 ;  /* 0x0000800004087a11 */ /* 0x000fc800078010ff */
[----:B------:R-:W-:-:S05]  /*19290*/  LEA.HI.X R9, R4, c[0x0][0x204], R161, 0x2, P0 ;  /* 0x0000810004097a11 */ /* 0x000fca00000f14a1 */
[----:B------:R4:W-:Y:S04]  /*192a0*/  @!P2 STG.E [R8.64], R6 ;  /* 0x000000060800a986 */ /* 0x0009e8000c101906 */
[----:B------:R4:W-:Y:S02]  /*192b0*/  @!P1 STG.E [R8.64+0x20], R10 ;  /* 0x0000200a08009986 */ /* 0x0009e4000c101906 */
.L_x_2134:
[----:B------:R-:W-:Y:S05]  /*192c0*/  BSYNC B0 ;  /* 0x0000000000007941 */ /* 0x000fea0003800000 */
.L_x_2133:
[----:B------:R-:W5:Y:S01]  /*192d0*/  S2R R7, SR_CTAID.X ;  /* 0x0000000000077919 */ /* 0x000f620000002500 */
[----:B----4-:R-:W-:Y:S01]  /*192e0*/  IMAD.SHL.U32 R8, R12, 0x8, RZ ;  /* 0x000000080c087824 */ /* 0x010fe200078e00ff */
[----:B------:R-:W-:Y:S01]  /*192f0*/  SHF.R.S32.HI R4, RZ, 0x1f, R5 ;  /* 0x0000001fff047819 */ /* 0x000fe20000011405 */
[----:B------:R-:W-:Y:S03]  /*19300*/  BSSY B0, `(.L_x_2135) ;  /* 0x000001b000007945 */ /* 0x000fe60003800000 */
[----:B------:R-:W-:Y:S01]  /*19310*/  SHF.R.S32.HI R9, RZ, 0x1f, R8 ;  /* 0x0000001fff097819 */ /* 0x000fe20000011408 */
[----:B------:R-:W-:-:S04]  /*19320*/  IMAD R4, R4, c[0x0][0x1f0], RZ ;  /* 0x00007c0004047a24 */ /* 0x000fc800078e02ff */
[----:B------:R-:W-:Y:S02]  /*19330*/  IMAD R4, R5, c[0x0][0x1f4], R4 ;  /* 0x00007d0005047a24 */ /* 0x000fe400078e0204 */
[----:B-----5:R-:W-:-:S04]  /*19340*/  IMAD.SHL.U32 R7, R7, 0x40, RZ ;  /* 0x0000004007077824 */ /* 0x020fc800078e00ff */
[C---:B------:R-:W-:Y:S01]  /*19350*/  IMAD.WIDE.U32 R8, R7.reuse, c[0x0][0x1e8], R8 ;  /* 0x00007a0007087a25 */ /* 0x040fe200078e0008 */
[----:B------:R-:W-:Y:S02]  /*19360*/  SHF.R.S32.HI R2, RZ, 0x1f, R7 ;  /* 0x0000001fff027819 */ /* 0x000fe40000011407 */
[----:B------:R-:W-:Y:S02]  /*19370*/  IADD3 R150, -R7, R150, RZ ;  /* 0x0000009607967210 */ /* 0x000fe40007ffe1ff */
[----:B------:R-:W-:Y:S01]  /*19380*/  IADD3 R6, P0, R0, R8, RZ ;  /* 0x0000000800067210 */ /* 0x000fe20007f1e0ff */
[----:B------:R-:W-:Y:S01]  /*19390*/  IMAD R2, R2, c[0x0][0x1e8], RZ ;  /* 0x00007a0002027a24 */ /* 0x000fe200078e02ff */
[----:B------:R-:W-:-:S03]  /*193a0*/  SHF.R.S32.HI R0, RZ, 0x1f, R3 ;  /* 0x0000001fff007819 */ /* 0x000fc60000011403 */
[----:B------:R-:W-:-:S05]  /*193b0*/  IMAD R2, R7, c[0x0][0x1ec], R2 ;  /* 0x00007b0007027a24 */ /* 0x000fca00078e0202 */
[----:B------:R-:W-:Y:S02]  /*193c0*/  IADD3.X R7, R151, R2, R9, P0, !PT ;  /* 0x0000000297077210 */ /* 0x000fe400007fe409 */
        /* <DEDUP_REMOVED lines=11> */
[----:B--2---:R2:W-:Y:S04]  /*19480*/  STG.E.128 [R10.64], R32 ;  /* 0x000000200a007986 */ /* 0x0045e8000c101d06 */
[----:B------:R2:W-:Y:S04]  /*19490*/  STG.E.128 [R10.64+0x40], R24 ;  /* 0x000040180a007986 */ /* 0x0005e8000c101d06 */
[----:B-1----:R2:W-:Y:S02]  /*194a0*/  STG.E.128 [R10.64+0x80], R16 ;  /* 0x000080100a007986 */ /* 0x0025e4000c101d06 */
.L_x_2136:
[----:B------:R-:W-:Y:S05]  /*194b0*/  BSYNC B0 ;  /* 0x0000000000007941 */ /* 0x000fea0003800000 */
.L_x_2135:
[----:B------:R-:W-:-:S04]  /*194c0*/  IADD3 R9, R3, 0x20, RZ ;  /* 0x0000002003097810 */ /* 0x000fc80007ffe0ff */
        /* <DEDUP_REMOVED lines=11> */
[----:B---3--:R-:W-:Y:S04]  /*19580*/  STG.E.128 [R2.64], R28 ;  /* 0x0000001c02007986 */ /* 0x008fe8000c101d06 */
[----:B-1----:R-:W-:Y:S04]  /*19590*/  STG.E.128 [R2.64+0x40], R20 ;  /* 0x0000401402007986 */ /* 0x002fe8000c101d06 */
[----:B------:R-:W-:Y:S01]  /*195a0*/  STG.E.128 [R2.64+0x80], R36 ;  /* 0x0000802402007986 */ /* 0x000fe2000c101d06 */
[----:B------:R-:W-:Y:S05]  /*195b0*/  EXIT ;  /* 0x000000000000794d */ /* 0x000fea0003800000 */
.L_x_2137:
        /* <DEDUP_REMOVED lines=12> */
.L_x_6334:


//--------------------- .text._ZN5flash24flash_fwd_splitkv_kernelI23Flash_fwd_kernel_traitsILi96ELi64ELi128ELi4ELb0ELb0EN7cutlass10bfloat16_tE19Flash_kernel_traitsILi96ELi64ELi128ELi4ES3_EELb1ELb0ELb0ELb0ELb1ELb1ELb0ELb1EEEvNS_16Flash_fwd_paramsE --------------------------
	.section	.text._ZN5flash24flash_fwd_splitkv_kernelI23Flash_fwd_kernel_traitsILi96ELi64ELi128ELi4ELb0ELb0EN7cutlass10bfloat16_tE19Flash_kernel_traitsILi96ELi64ELi128ELi4ES3_EELb1ELb0ELb0ELb0ELb1ELb1ELb0ELb1EEEvNS_16Flash_fwd_paramsE,"ax",@progbits
	.sectioninfo	@"SHI_REGISTERS=209"
	.align	128
        .global         _ZN5flash24flash_fwd_splitkv_kernelI23Flash_fwd_kernel_traitsILi96ELi64ELi128ELi4ELb0ELb0EN7cutlass10bfloat16_tE19Flash_kernel_traitsILi96ELi64ELi128ELi4ES3_EELb1ELb0ELb0ELb0ELb1ELb1ELb0ELb1EEEvNS_16Flash_fwd_paramsE
        .type           _ZN5flash24flash_fwd_splitkv_kernelI23Flash_fwd_kernel_traitsILi96ELi64ELi128ELi4ELb0ELb0EN7cutlass10bfloat16_tE19Flash_kernel_traitsILi96ELi64ELi128ELi4ES3_EELb1ELb0ELb0ELb0ELb1ELb1ELb0ELb1EEEvNS_16Flash_fwd_paramsE,@function
        .size           _ZN5flash24flash_fwd_splitkv_kernelI23Flash_fwd_kernel_traitsILi96ELi64ELi128ELi4ELb0ELb0EN7cutlass10bfloat16_tE19Flash_kernel_traitsILi96ELi64ELi128ELi4ES3_EELb1ELb0ELb0ELb0ELb1ELb1ELb0ELb1EEEvNS_16Flash_fwd_paramsE,(.L_x_6335 - _ZN5flash24flash_fwd_splitkv_kernelI23Flash_fwd_kernel_traitsILi96ELi64ELi128ELi4ELb0ELb0EN7cutlass10bfloat16_tE19Flash_kernel_traitsILi96ELi64ELi128ELi4ES3_EELb1ELb0ELb0ELb0ELb1ELb1ELb0ELb1EEEvNS_16Flash_fwd_paramsE)
        .other          _ZN5flash24flash_fwd_splitkv_kernelI23Flash_fwd_kernel_traitsILi96ELi64ELi128ELi4ELb0ELb0EN7cutlass10bfloat16_tE19Flash_kernel_traitsILi96ELi64ELi128ELi4ES3_EELb1ELb0ELb0ELb0ELb1ELb1ELb0ELb1EEEvNS_16Flash_fwd_paramsE,@"STO_CUDA_ENTRY STV_DEFAULT"
_ZN5flash24flash_fwd_splitkv_kernelI23Flash_fwd_kernel_traitsILi96ELi64ELi128ELi4ELb0ELb0EN7cutlass10bfloat16_tE19Flash_kernel_traitsILi96ELi64ELi128ELi4ES3_EELb1ELb0ELb0ELb0ELb1ELb1ELb0ELb1EEEvNS_16Flash_fwd_paramsE:
.text._ZN5flash24flash_fwd_splitkv_kernelI23Flash_fwd_kernel_traitsILi96ELi64ELi128ELi4ELb0ELb0EN7cutlass10bfloat16_tE19Flash_kernel_traitsILi96ELi64ELi128ELi4ES3_EELb1ELb0ELb0ELb0ELb1ELb1ELb0ELb1EEEvNS_16Flash_fwd_paramsE:
        /* <DEDUP_REMOVED lines=36> */
.L_x_2138:
[----:B-1-34-:R-:W-:Y:S02]  /*0240*/  MOV R77, c[0x0][0x218] ;  /* 0x00008600004d7a02 */ /* 0x01afe40000000f00 */
.L_x_2139:
[----:B------:R-:W-:-:S04]  /*0250*/  ISETP.NE.U32.AND P2, PT, RZ, c[0x0][0x258], PT ;  /* 0x00009600ff007a0c */ /* 0x000fc80003f45070 */
[----:B------:R-:W-:-:S13]  /*0260*/  ISETP.NE.AND.EX P2, PT, RZ, c[0x0][0x25c], PT, P2 ;  /* 0x00009700ff007a0c */ /* 0x000fda0003f45320 */
[----:B-1----:R-:W-:-:S05]  /*0270*/  @P2 IMAD.WIDE R12, R11, R2, c[0x0][0x258] ;  /* 0x000096000b0c2625 */ /* 0x002fca00078e0202 */
        /* <DEDUP_REMOVED lines=34> */
[----:B------:R-:W-:-:S02]  /*04a0*/  IADD3 R147, -R66, R147, RZ ;  /* 0x0000009342937210 */ /* 0x000fc40007ffe1ff */
[----:B------:R-:W-:Y:S01]  /*04b0*/  IADD3 R4, -R3, R64, RZ ;  /* 0x0000004003047210 */ /* 0x000fe20007ffe1ff */
[----:B------:R-:W-:Y:S01]  /*04c0*/  IMAD R3, R0, c[0x0][0x1e8], RZ ;  /* 0x00007a0000037a24 */ /* 0x000fe200078e02ff */
[----:B------:R-:W-:Y:S01]  /*04d0*/  SHF.R.S32.HI R2, RZ, 0x2, R2 ;  /* 0x00000002ff027819 */ /* 0x000fe20000011402 */
[----:B------:R-:W-:Y:S01]  /*04e0*/  @!P0 IMAD R6, R6, c[0x0][0x1e0], RZ ;  /* 0x0000780006068a24 */ /* 0x000fe200078e02ff */
[----:B------:R-:W-:Y:S01]  /*04f0*/  SHF.L.U32 R4, R4, 0x3, RZ ;  /* 0x0000000304047819 */ /* 0x000fe200000006ff */
[----:B------:R-:W-:Y:S01]  /*0500*/  @!P0 IMAD.WIDE.U32 R12, R11, c[0x0][0x1e0], RZ ;  /* 0x000078000b0c8a25 */ /* 0x000fe200078e00ff */
[----:B------:R-:W-:Y:S02]  /*0510*/  SHF.R.S32.HI R0, RZ, 0x1f, R152 ;  /* 0x0000001fff007819 */ /* 0x000fe40000011498 */
        /* <DEDUP_REMOVED lines=16> */
[----:B------:R-:W-:-:S04]  /*0620*/  IMAD.WIDE.U32 R8, R152, c[0x0][0x1f0], R8 ;  /* 0x00007c0098087a25 */ /* 0x000fc800078e0008 */
[----:B------:R-:W-:-:S06]  /*0630*/  IMAD.IADD R5, R9, 0x1, R7 ;  /* 0x0000000109057824 */ /* 0x000fcc00078e0207 */
        /* <DEDUP_REMOVED lines=11> */
.L_x_2142:
[----:B------:R-:W-:Y:S05]  /*06f0*/  BSYNC B0 ;  /* 0x0000000000007941 */ /* 0x000fea0003800000 */
.L_x_2141:
        /* <DEDUP_REMOVED lines=16> */
.L_x_2144:
[----:B------:R-:W-:Y:S05]  /*0800*/  BSYNC B0 ;  /* 0x0000000000007941 */ /* 0x000fea0003800000 */
.L_x_2143:
        /* <DEDUP_REMOVED lines=13> */
.L_x_2140:
[----:B------:R-:W-:Y:S02]  /*08e0*/  ISETP.NE.U32.AND P0, PT, RZ, c[0x0][0x2b8], PT ;  /* 0x0000ae00ff007a0c */ /* 0x000fe40003f05070 */
[----:B------:R-:W-:Y:S02]  /*08f0*/  ISETP.NE.U32.AND P1, PT, RZ, c[0x0][0x2c0], PT ;  /* 0x0000b000ff007a0c */ /* 0x000fe40003f25070 */
[----:B------:R-:W-:Y:S02]  /*0900*/  ISETP.NE.AND.EX P0, PT, RZ, c[0x0][0x2bc], PT, P0 ;  /* 0x0000af00ff007a0c */ /* 0x000fe40003f05300 */
[----:B------:R-:W-:-:S11]  /*0910*/  ISETP.NE.AND.EX P1, PT, RZ, c[0x0][0x2c4], PT, P1 ;  /* 0x0000b100ff007a0c */ /* 0x000fd60003f25310 */
[----:B------:R-:W-:-:S04]  /*0920*/  @P0 IMAD.WIDE R12, R11, R2, c[0x0][0x2b8] ;  /* 0x0000ae000b0c0625 */ /* 0x000fc800078e0202 */
        /* <DEDUP_REMOVED lines=18> */
[----:B-----5:R-:W1:Y:S02]  /*0a50*/  F2I.FTZ.U32.TRUNC.NTZ R11, R10 ;  /* 0x0000000a000b7305 */ /* 0x020e64000021f000 */
        /* <DEDUP_REMOVED lines=15> */
[----:B------:R-:W-:-:S05]  /*0b50*/  @P3 IADD3 R4, R4, 0x1, RZ ;  /* 0x0000000104043810 */ /* 0x000fca0007ffe0ff */
[----:B------:R-:W-:-:S05]  /*0b60*/  IMAD.MOV.U32 R3, RZ, RZ, R4 ;  /* 0x000000ffff037224 */ /* 0x000fca00078e0004 */
[----:B------:R-:W-:Y:S02]  /*0b70*/  @!P0 IADD3 R3, -R3, RZ, RZ ;  /* 0x000000ff03038210 */ /* 0x000fe40007ffe1ff */
[----:B------:R-:W-:-:S05]  /*0b80*/  @!P1 LOP3.LUT R3, RZ, c[0x0][0x2d0], RZ, 0x33, !PT ;  /* 0x0000b400ff039a12 */ /* 0x000fca00078e33ff */
[----:B------:R-:W-:-:S05]  /*0b90*/  IMAD.WIDE R12, R3, 0x4, R150 ;  /* 0x00000004030c7825 */ /* 0x000fca00078e0296 */
[----:B------:R-:W2:Y:S01]  /*0ba0*/  LDG.E R0, [R12.64] ;  /* 0x000000060c007981 */ /* 0x000ea2000c1e1900 */
[----:B------:R-:W-:Y:S01]  /*0bb0*/  IABS R2, c[0x0][0x1c8] ;  /* 0x0000720000027a13 */ /* 0x000fe20000000000 */
[----:B------:R-:W-:-:S03]  /*0bc0*/  IMAD.MOV R3, RZ, RZ, -R3 ;  /* 0x000000ffff037224 */ /* 0x000fc600078e0a03 */
[----:B------:R-:W1:Y:S08]  /*0bd0*/  I2F.RP R8, R2 ;  /* 0x0000000200087306 */ /* 0x000e700000209400 */
[----:B-1----:R-:W1:Y:S02]  /*0be0*/  MUFU.RCP R11, R8 ;  /* 0x00000008000b7308 */ /* 0x002e640000001000 */
[----:B-1----:R-:W-:-:S06]  /*0bf0*/  IADD3 R11, R11, 0xffffffe, RZ ;  /* 0x0ffffffe0b0b7810 */ /* 0x002fcc0007ffe0ff */
[----:B------:R-:W1:Y:S02]  /*0c00*/  F2I.FTZ.U32.TRUNC.NTZ R11, R11 ;  /* 0x0000000b000b7305 */ /* 0x000e64000021f000 */
[----:B-1----:R-:W-:-:S04]  /*0c10*/  IMAD.MOV R4, RZ, RZ, -R11 ;  /* 0x000000ffff047224 */ /* 0x002fc800078e0a0b */
        /* <DEDUP_REMOVED lines=11> */
[----:B------:R-:W-:Y:S01]  /*0cd0*/  IMAD R5, R3, c[0x0][0x2d0], R130 ;  /* 0x0000b40003057a24 */ /* 0x000fe200078e0282 */
[----:B------:R-:W-:-:S04]  /*0ce0*/  LOP3.LUT R2, R152, c[0x0][0x1c8], RZ, 0x3c, !PT ;  /* 0x0000720098027a12 */ /* 0x000fc800078e3cff */
[----:B------:R-:W-:Y:S02]  /*0cf0*/  ISETP.GE.AND P0, PT, R2, RZ, PT ;  /* 0x000000ff0200720c */ /* 0x000fe40003f06270 */
[----:B------:R-:W-:-:S05]  /*0d00*/  SHF.R.S32.HI R3, RZ, 0x1f, R5 ;  /* 0x0000001fff037819 */ /* 0x000fca0000011405 */
[----:B------:R-:W-:Y:S01]  /*0d10*/  @P1 IADD3 R4, R4, 0x1, RZ ;  /* 0x0000000104041810 */ /* 0x000fe20007ffe0ff */
[----:B------:R-:W-:Y:S01]  /*0d20*/  IMAD R8, R3, c[0x0][0x198], RZ ;  /* 0x0000660003087a24 */ /* 0x000fe200078e02ff */
[----:B------:R-:W-:-:S03]  /*0d30*/  ISETP.NE.AND P1, PT, RZ, c[0x0][0x1c8], PT ;  /* 0x00007200ff007a0c */ /* 0x000fc60003f25270 */
[----:B------:R-:W-:Y:S01]  /*0d40*/  IMAD R8, R5, c[0x0][0x19c], R8 ;  /* 0x0000670005087a24 */ /* 0x000fe200078e0208 */
[----:B------:R-:W-:-:S09]  /*0d50*/  @!P0 IADD3 R4, -R4, RZ, RZ ;  /* 0x000000ff04048210 */ /* 0x000fd20007ffe1ff */
        /* <DEDUP_REMOVED lines=20> */
.L_x_2145:
        /* <DEDUP_REMOVED lines=16> */
.L_x_2147:
[----:B------:R-:W-:Y:S02]  /*0fa0*/  IABS R4, c[0x0][0x1c8] ;  /* 0x0000720000047a13 */ /* 0x000fe40000000000 */
[----:B------:R-:W-:Y:S02]  /*0fb0*/  MOV R14, RZ ;  /* 0x000000ff000e7202 */ /* 0x000fe40000000f00 */
[----:B------:R-:W1:Y:S01]  /*0fc0*/  I2F.RP R8, R4 ;  /* 0x0000000400087306 */ /* 0x000e620000209400 */
[----:B------:R-:W-:Y:S02]  /*0fd0*/  LEA R130, R55, 0xffffff80, 0x7 ;  /* 0xffffff8037827811 */ /* 0x000fe400078e38ff */
[----:B------:R-:W-:-:S03]  /*0fe0*/  @P4 IADD3 R7, R0, R7, RZ ;  /* 0x0000000700074210 */ /* 0x000fc60007ffe0ff */
[----:B------:R-:W-:-:S05]  /*0ff0*/  IMAD.WIDE.U32 R12, R130, c[0x0][0x198], R12 ;  /* 0x00006600820c7a25 */ /* 0x000fca00078e000c */
[----:B------:R-:W-:Y:S01]  /*1000*/  MOV R160, R12 ;  /* 0x0000000c00a07202 */ /* 0x000fe20000000f00 */
[----:B-1----:R-:W1:Y:S02]  /*1010*/  MUFU.RCP R15, R8 ;  /* 0x00000008000f7308 */ /* 0x002e640000001000 */
[----:B-1----:R-:W-:-:S06]  /*1020*/  IADD3 R15, R15, 0xffffffe, RZ ;  /* 0x0ffffffe0f0f7810 */ /* 0x002fcc0007ffe0ff */
[----:B------:R-:W1:Y:S02]  /*1030*/  F2I.FTZ.U32.TRUNC.NTZ R15, R15 ;  /* 0x0000000f000f7305 */ /* 0x000e64000021f000 */
[----:B-1----:R-:W-:-:S04]  /*1040*/  IMAD.MOV R2, RZ, RZ, -R15 ;  /* 0x000000ffff027224 */ /* 0x002fc800078e0a0f */
[----:B------:R-:W-:Y:S01]  /*1050*/  IMAD R3, R2, R4, RZ ;  /* 0x0000000402037224 */ /* 0x000fe200078e02ff */
[----:B------:R-:W-:-:S03]  /*1060*/  IABS R2, R152 ;  /* 0x0000009800027213 */ /* 0x000fc60000000000 */
[----:B------:R-:W-:-:S04]  /*1070*/  IMAD.HI.U32 R14, R15, R3, R14 ;  /* 0x000000030f0e7227 */ /* 0x000fc800078e000e */
[----:B------:R-:W-:-:S04]  /*1080*/  IMAD.MOV.U32 R5, RZ, RZ, R2 ;  /* 0x000000ffff057224 */ /* 0x000fc800078e0002 */
[----:B------:R-:W-:-:S04]  /*1090*/  IMAD.HI.U32 R2, R14, R5, RZ ;  /* 0x000000050e027227 */ /* 0x000fc800078e00ff */
[----:B------:R-:W-:Y:S01]  /*10a0*/  @P4 IMAD.WIDE.U32 R14, R7, c[0x0][0x1a0], RZ ;  /* 0x00006800070e4a25 */ /* 0x000fe200078e00ff */
[----:B------:R-:W-:-:S03]  /*10b0*/  IADD3 R3, -R2, RZ, RZ ;  /* 0x000000ff02037210 */ /* 0x000fc60007ffe1ff */
[----:B------:R-:W-:Y:S02]  /*10c0*/  @P4 IMAD R7, R7, c[0x0][0x1a4], R15 ;  /* 0x0000690007074a24 */ /* 0x000fe400078e020f */
[----:B------:R-:W-:Y:S02]  /*10d0*/  IMAD R3, R4, R3, R5 ;  /* 0x0000000304037224 */ /* 0x000fe400078e0205 */
[----:B------:R-:W-:-:S03]  /*10e0*/  @P4 IMAD.MOV.U32 R8, RZ, RZ, R14 ;  /* 0x000000ffff084224 */ /* 0x000fc600078e000e */
[----:B------:R-:W-:-:S13]  /*10f0*/  ISETP.GT.U32.AND P0, PT, R4, R3, PT ;  /* 0x000000030400720c */ /* 0x000fda0003f04070 */
[----:B------:R-:W-:Y:S01]  /*1100*/  @!P0 IMAD.IADD R3, R3, 0x1, -R4 ;  /* 0x0000000103038824 */ /* 0x000fe200078e0a04 */
[----:B------:R-:W-:Y:S02]  /*1110*/  @!P0 IADD3 R2, R2, 0x1, RZ ;  /* 0x0000000102028810 */ /* 0x000fe40007ffe0ff */
[----:B------:R-:W-:Y:S02]  /*1120*/  ISETP.NE.AND P0, PT, RZ, c[0x0][0x1c8], PT ;  /* 0x00007200ff007a0c */ /* 0x000fe40003f05270 */
[----:B------:R-:W-:Y:S02]  /*1130*/  ISETP.GE.U32.AND P3, PT, R3, R4, PT ;  /* 0x000000040300720c */ /* 0x000fe40003f66070 */
[----:B------:R-:W-:-:S04]  /*1140*/  LOP3.LUT R3, R152, c[0x0][0x1c8], RZ, 0x3c, !PT ;  /* 0x0000720098037a12 */ /* 0x000fc800078e3cff */
[----:B------:R-:W-:Y:S02]  /*1150*/  ISETP.GE.AND P1, PT, R3, RZ, PT ;  /* 0x000000ff0300720c */ /* 0x000fe40003f26270 */
[----:B------:R-:W-:-:S05]  /*1160*/  SHF.R.S32.HI R3, RZ, 0x1f, R130 ;  /* 0x0000001fff037819 */ /* 0x000fca0000011482 */
[----:B------:R-:W-:Y:S01]  /*1170*/  @P3 IADD3 R2, R2, 0x1, RZ ;  /* 0x0000000102023810 */ /* 0x000fe20007ffe0ff */
[----:B------:R-:W-:-:S03]  /*1180*/  IMAD R5, R3, c[0x0][0x198], RZ ;  /* 0x0000660003057a24 */ /* 0x000fc600078e02ff */
[----:B------:R-:W-:Y:S01]  /*1190*/  MOV R4, R2 ;  /* 0x0000000200047202 */ /* 0x000fe20000000f00 */
[----:B------:R-:W-:-:S04]  /*11a0*/  IMAD R5, R130, c[0x0][0x19c], R5 ;  /* 0x0000670082057a24 */ /* 0x000fc800078e0205 */
[----:B------:R-:W-:Y:S01]  /*11b0*/  @!P1 IMAD.MOV R4, RZ, RZ, -R4 ;  /* 0x000000ffff049224 */ /* 0x000fe200078e0a04 */
[----:B------:R-:W-:Y:S01]  /*11c0*/  @!P0 LOP3.LUT R4, RZ, c[0x0][0x1c8], RZ, 0x33, !PT ;  /* 0x00007200ff048a12 */ /* 0x000fe200078e33ff */
[----:B------:R-:W-:Y:S02]  /*11d0*/  IMAD.IADD R161, R13, 0x1, R5 ;  /* 0x000000010da17824 */ /* 0x000fe400078e0205 */
[----:B------:R-:W-:Y:S01]  /*11e0*/  IMAD.MOV.U32 R5, RZ, RZ, R130 ;  /* 0x000000ffff057224 */ /* 0x000fe200078e0082 */
[----:B------:R-:W-:Y:S01]  /*11f0*/  SHF.R.S32.HI R2, RZ, 0x1f, R4 ;  /* 0x0000001fff027819 */ /* 0x000fe20000011404 */
[----:B------:R-:W-:-:S04]  /*1200*/  IMAD.WIDE.U32 R160, R4, c[0x0][0x1b0], R160 ;  /* 0x00006c0004a07a25 */ /* 0x000fc800078e00a0 */
[----:B------:R-:W-:-:S04]  /*1210*/  IMAD R13, R2, c[0x0][0x1b0], RZ ;  /* 0x00006c00020d7a24 */ /* 0x000fc800078e02ff */
[----:B------:R-:W-:-:S05]  /*1220*/  IMAD R13, R4, c[0x0][0x1b4], R13 ;  /* 0x00006d00040d7a24 */ /* 0x000fca00078e020d */
[----:B------:R-:W-:Y:S01]  /*1230*/  IADD3 R13, R161, R13, RZ ;  /* 0x0000000da10d7210 */ /* 0x000fe20007ffe0ff */
        /* <DEDUP_REMOVED lines=11> */
[----:B------:R-:W-:Y:S02]  /*12f0*/  MOV R8, R16 ;  /* 0x0000001000087202 */ /* 0x000fe40000000f00 */
.L_x_2146:
[----:B-----5:R1:W5:Y:S01]  /*1300*/  @P5 LDG.E R11, [R156.64] ;  /* 0x000000069c0b5981 */ /* 0x020362000c1e1900 */
[----:B------:R-:W-:Y:S01]  /*1310*/  ISETP.NE.AND P0, PT, R148, -0x1, PT ;  /* 0xffffffff9400780c */ /* 0x000fe20003f05270 */
[----:B------:R-:W-:Y:S01]  /*1320*/  IMAD.MOV.U32 R10, RZ, RZ, 0x2 ;  /* 0x00000002ff0a7424 */ /* 0x000fe200078e00ff */
[----:B------:R-:W-:Y:S01]  /*1330*/  MOV R17, c[0x0][0x230] ;  /* 0x00008c0000117a02 */ /* 0x000fe20000000f00 */
[----:B------:R-:W-:Y:S01]  /*1340*/  IMAD.MOV.U32 R83, RZ, RZ, c[0x0][0x230] ;  /* 0x00008c00ff537624 */ /* 0x000fe200078e00ff */
[----:B------:R-:W-:Y:S01]  /*1350*/  SHF.R.S32.HI R23, RZ, 0x1f, R64 ;  /* 0x0000001fff177819 */ /* 0x000fe20000011440 */
[----:B------:R-:W-:Y:S01]  /*1360*/  IMAD.MOV.U32 R16, RZ, RZ, RZ ;  /* 0x000000ffff107224 */ /* 0x000fe200078e00ff */
[----:B------:R-:W-:Y:S01]  /*1370*/  SHF.R.S32.HI R90, RZ, 0x1f, R77 ;  /* 0x0000001fff5a7819 */ /* 0x000fe2000001144d */
[----:B------:R-:W-:Y:S01]  /*1380*/  IMAD.MOV.U32 R164, RZ, RZ, c[0x0][0x198] ;  /* 0x00006600ffa47624 */ /* 0x000fe200078e00ff */
[CC--:B------:R-:W-:Y:S01]  /*1390*/  LEA.HI R73, R23.reuse, R64.reuse, RZ, 0x3 ;  /* 0x0000004017497211 */ /* 0x0c0fe200078f18ff */
[----:B------:R-:W-:Y:S01]  /*13a0*/  IMAD.HI.U32 R83, R10, R83, R16 ;  /* 0x000000530a537227 */ /* 0x000fe200078e0010 */
[----:B------:R-:W-:-:S02]  /*13b0*/  LEA.HI R17, R23, R64, RZ, 0x2 ;  /* 0x0000004017117211 */ /* 0x000fc400078f10ff */
[----:B------:R-:W-:Y:S01]  /*13c0*/  SHF.R.S32.HI R69, RZ, 0x3, R73 ;  /* 0x00000003ff457819 */ /* 0x000fe20000011449 */
[----:B------:R-:W-:Y:S01]  /*13d0*/  @!P0 IMAD R0, R6, c[0x0][0x178], RZ ;  /* 0x00005e0006008a24 */ /* 0x000fe200078e02ff */
[----:B------:R-:W-:Y:S01]  /*13e0*/  LOP3.LUT R25, R17, 0xfffffffc, RZ, 0xc0, !PT ;  /* 0xfffffffc11197812 */ /* 0x000fe200078ec0ff */
[C---:B------:R-:W-:Y:S01]  /*13f0*/  @P0 IMAD.WIDE.U32 R14, R148.reuse, c[0x0][0x190], RZ ;  /* 0x00006400940e0a25 */ /* 0x040fe200078e00ff */
        /* <DEDUP_REMOVED lines=10> */
[-C--:B------:R-:W-:Y:S01]  /*14a0*/  LEA.HI R72, R23, R64.reuse, RZ, 0x4 ;  /* 0x0000004017487211 */ /* 0x080fe200078f20ff */
[----:B------:R-:W-:Y:S01]  /*14b0*/  IMAD.SHL.U32 R19, R69, 0x40, RZ ;  /* 0x0000004045137824 */ /* 0x000fe200078e00ff */
[----:B------:R-:W-:Y:S01]  /*14c0*/  LEA.HI R90, R90, R77, RZ, 0x7 ;  /* 0x0000004d5a5a7211 */ /* 0x000fe200078f38ff */
[----:B------:R-:W-:Y:S01]  /*14d0*/  @!P0 IMAD.MOV.U32 R14, RZ, RZ, R18 ;  /* 0x000000ffff0e8224 */ /* 0x000fe200078e0012 */
[----:B------:R-:W-:Y:S01]  /*14e0*/  LOP3.LUT R71, R72, 0xfffffff0, RZ, 0xc0, !PT ;  /* 0xfffffff048477812 */ /* 0x000fe200078ec0ff */
[----:B------:R-:W-:Y:S01]  /*14f0*/  IMAD.SHL.U32 R18, R80, 0x8, RZ ;  /* 0x0000000850127824 */ /* 0x000fe200078e00ff */
[----:B------:R-:W-:Y:S01]  /*1500*/  LOP3.LUT R19, R19, 0xc0, RZ, 0xc0, !PT ;  /* 0x000000c013137812 */ /* 0x000fe200078ec0ff */
[----:B------:R-:W-:Y:S01]  /*1510*/  IMAD.IADD R17, R154, 0x1, -R17 ;  /* 0x000000019a117824 */ /* 0x000fe200078e0a11 */
[----:B------:R-:W-:Y:S01]  /*1520*/  IADD3 R71, -R71, R64, RZ ;  /* 0x0000004047477210 */ /* 0x000fe20007ffe1ff */
[----:B------:R-:W-:Y:S01]  /*1530*/  IMAD.MOV.U32 R51, RZ, RZ, 0x10 ;  /* 0x00000010ff337424 */ /* 0x000fe200078e00ff */
[----:B------:R-:W-:Y:S01]  /*1540*/  LOP3.LUT R0, R19, 0x18, R18, 0xf8, !PT ;  /* 0x0000001813007812 */ /* 0x000fe200078ef812 */
[----:B------:R-:W-:Y:S01]  /*1550*/  IMAD R146, R146, 0x8, R17 ;  /* 0x0000000892927824 */ /* 0x000fe200078e0211 */
[----:B------:R-:W-:Y:S01]  /*1560*/  SHF.R.U32.HI R19, RZ, 0x3, R19 ;  /* 0x00000003ff137819 */ /* 0x000fe20000011613 */
[----:B------:R-:W-:Y:S01]  /*1570*/  IMAD R17, R2, c[0x0][0x1b8], RZ ;  /* 0x00006e0002117a24 */ /* 0x000fe200078e02ff */
[----:B------:R-:W-:-:S02]  /*1580*/  IADD3 R22, P0, R18, R8, RZ ;  /* 0x0000000812167210 */ /* 0x000fc40007f1e0ff */
[----:B------:R-:W-:Y:S01]  /*1590*/  LOP3.LUT R19, R0, R19, RZ, 0x3c, !PT ;  /* 0x0000001300137212 */ /* 0x000fe200078e3cff */
[----:B------:R-:W-:Y:S01]  /*15a0*/  IMAD R0, R4, c[0x0][0x1bc], R17 ;  /* 0x00006f0004007a24 */ /* 0x000fe200078e0211 */
[----:B------:R-:W-:Y:S02]  /*15b0*/  SHF.R.S32.HI R155, RZ, 0x1f, R154 ;  /* 0x0000001fff9b7819 */ /* 0x000fe4000001149a */
[----:B------:R-:W-:Y:S01]  /*15c0*/  LEA.HI R74, R71, R71, RZ, 0x1 ;  /* 0x00000047474a7211 */ /* 0x000fe200078f08ff */
[----:B------:R-:W-:Y:S01]  /*15d0*/  IMAD.U32 R146, R146, 0x20, R19 ;  /* 0x0000002092927824 */ /* 0x000fe200078e0013 */
[----:B------:R-:W-:Y:S01]  /*15e0*/  SHF.R.S32.HI R19, RZ, 0x1f, R18 ;  /* 0x0000001fff137819 */ /* 0x000fe20000011412 */
[----:B------:R-:W-:Y:S01]  /*15f0*/  IMAD.WIDE R20, R21, 0x40, R154 ;  /* 0x0000004015147825 */ /* 0x000fe200078e029a */
[----:B------:R-:W-:Y:S02]  /*1600*/  SHF.R.S32.HI R90, RZ, 0x7, R90 ;  /* 0x00000007ff5a7819 */ /* 0x000fe4000001145a */
[--C-:B------:R-:W-:Y:S01]  /*1610*/  SHF.R.S32.HI R17, RZ, 0x1, R74.reuse ;  /* 0x00000001ff117819 */ /* 0x100fe2000001144a */
[----:B------:R-:W-:Y:S01]  /*1620*/  IMAD.X R23, R19, 0x1, R7, P0 ;  /* 0x0000000113177824 */ /* 0x000fe200000e0607 */
[----:B------:R-:W-:Y:S01]  /*1630*/  IADD3 R158, P0, R154, R5, RZ ;  /* 0x000000059a9e7210 */ /* 0x000fe20007f1e0ff */
[----:B------:R-:W-:Y:S01]  /*1640*/  IMAD R5, R21, c[0x0][0x190], RZ ;  /* 0x0000640015057a24 */ /* 0x000fe200078e02ff */
[----:B------:R-:W-:Y:S01]  /*1650*/  SHF.R.S32.HI R8, RZ, 0x1f, R74 ;  /* 0x0000001fff087819 */ /* 0x000fe2000001144a */
[----:B------:R-:W-:Y:S01]  /*1660*/  IMAD.WIDE.U32 R22, R4, c[0x0][0x1b8], R22 ;  /* 0x00006e0004167a25 */ /* 0x000fe200078e0016 */
[----:B------:R-:W-:-:S02]  /*1670*/  IADD3.X R3, R155, R3, RZ, P0, !PT ;  /* 0x000000039b037210 */ /* 0x000fc400007fe4ff */
[C---:B------:R-:W-:Y:S01]  /*1680*/  IADD3 R14, P1, R18.reuse, R14, RZ ;  /* 0x0000000e120e7210 */ /* 0x040fe20007f3e0ff */
[----:B------:R-:W-:Y:S01]  /*1690*/  IMAD.IADD R23, R23, 0x1, R0 ;  /* 0x0000000117177824 */ /* 0x000fe200078e0200 */
[----:B------:R-:W-:Y:S01]  /*16a0*/  IADD3 R160, P0, R18, R160, RZ ;  /* 0x000000a012a07210 */ /* 0x000fe20007f1e0ff */
[----:B------:R-:W-:Y:S01]  /*16b0*/  IMAD R5, R20, c[0x0][0x194], R5 ;  /* 0x0000650014057a24 */ /* 0x000fe200078e0205 */
[----:B------:R-:W-:Y:S01]  /*16c0*/  IMNMX R90, RZ, R90, !PT ;  /* 0x0000005aff5a7217 */ /* 0x000fe20007800200 */
[C---:B------:R-:W-:Y:S01]  /*16d0*/  IMAD.X R15, R19.reuse, 0x1, R15, P1 ;  /* 0x00000001130f7824 */ /* 0x040fe200008e060f */
[----:B------:R-:W-:Y:S01]  /*16e0*/  LEA.HI R8, R8, R17, RZ, 0x2 ;  /* 0x0000001108087211 */ /* 0x000fe200078f10ff */
[----:B------:R-:W-:Y:S01]  /*16f0*/  IMAD.X R161, R19, 0x1, R13, P0 ;  /* 0x0000000113a17824 */ /* 0x000fe200000e060d */
[----:B------:R-:W-:Y:S01]  /*1700*/  ISETP.GT.AND P0, PT, R55, R90, PT ;  /* 0x0000005a3700720c */ /* 0x000fe20003f04270 */
[----:B------:R-:W-:Y:S01]  /*1710*/  IMAD.WIDE.U32 R14, R20, c[0x0][0x190], R14 ;  /* 0x00006400140e7a25 */ /* 0x000fe200078e000e */
[----:B------:R-:W-:-:S02]  /*1720*/  LOP3.LUT R8, R8, 0xfffffffc, RZ, 0xc0, !PT ;  /* 0xfffffffc08087812 */ /* 0x000fc400078ec0ff */
[----:B------:R-:W-:Y:S01]  /*1730*/  SHF.R.S32.HI R0, RZ, 0x1f, R152 ;  /* 0x0000001fff007819 */ /* 0x000fe20000011498 */
[----:B------:R-:W-:Y:S01]  /*1740*/  IMAD R3, R3, c[0x0][0x1a0], RZ ;  /* 0x0000680003037a24 */ /* 0x000fe200078e02ff */
[----:B------:R-:W-:Y:S01]  /*1750*/  SHF.R.S32.HI R79, RZ, 0x1, R83 ;  /* 0x00000001ff4f7819 */ /* 0x000fe20000011453 */
[----:B------:R-:W-:Y:S01]  /*1760*/  IMAD.IADD R70, R17, 0x1, -R8 ;  /* 0x0000000111467824 */ /* 0x000fe200078e0a08 */
[----:B------:R-:W-:Y:S01]  /*1770*/  SHF.L.U32 R80, R80, 0x2, RZ ;  /* 0x0000000250507819 */ /* 0x000fe200000006ff */
[----:B------:R-:W-:Y:S01]  /*1780*/  IMAD R75, R0, c[0x0][0x1a8], RZ ;  /* 0x00006a00004b7a24 */ /* 0x000fe200078e02ff */
[----:B------:R-:W-:Y:S01]  /*1790*/  LOP3.LUT R65, R65, 0xffffffe0, RZ, 0xc0, !PT ;  /* 0xffffffe041417812 */ /* 0x000fe200078ec0ff */
[----:B------:R-:W-:Y:S01]  /*17a0*/  IMAD.IADD R15, R15, 0x1, R5 ;  /* 0x000000010f0f7824 */ /* 0x000fe200078e0205 */
[----:B------:R-:W-:Y:S01]  /*17b0*/  LOP3.LUT P1, RZ, R70, 0x2, RZ, 0xc0, !PT ;  /* 0x0000000246ff7812 */ /* 0x000fe2000782c0ff */
[----:B------:R-:W-:Y:S01]  /*17c0*/  IMAD R81, R154, R79, R80 ;  /* 0x0000004f9a517224 */ /* 0x000fe200078e0250 */
[----:B------:R-:W-:Y:S01]  /*17d0*/  SHF.L.U32 R62, R164, 0x5, RZ ;  /* 0x00000005a43e7819 */ /* 0x000fe200000006ff */
[----:B------:R-:W-:Y:S01]  /*17e0*/  IMAD R7, R155, c[0x0][0x198], RZ ;  /* 0x000066009b077a24 */ /* 0x000fe200078e02ff */
[----:B------:R-:W-:Y:S01]  /*17f0*/  SHF.L.U32 R82, R79, 0x5, RZ ;  /* 0x000000054f527819 */ /* 0x000fe200000006ff */
[C---:B------:R-:W-:Y:S01]  /*1800*/  IMAD R5, R158.reuse, c[0x0][0x1a4], R3 ;  /* 0x000069009e057a24 */ /* 0x040fe200078e0203 */
[----:B------:R-:W-:Y:S01]  /*1810*/  MOV R3, 0x5 ;  /* 0x0000000500037802 */ /* 0x000fe20000000f00 */
[----:B------:R-:W-:Y:S01]  /*1820*/  IMAD.WIDE.U32 R158, R158, c[0x0][0x1a0], R22 ;  /* 0x000068009e9e7a25 */ /* 0x000fe200078e0016 */
[----:B------:R-:W-:-:S02]  /*1830*/  SHF.R.S32.HI R78, RZ, 0x1f, R81 ;  /* 0x0000001fff4e7819 */ /* 0x000fc40000011451 */
[----:B------:R-:W-:Y:S01]  /*1840*/  SHF.L.U64.HI R61, R164, R3, c[0x0][0x19c] ;  /* 0x00006700a43d7619 */ /* 0x000fe20000010203 */
[----:B------:R-:W-:Y:S01]  /*1850*/  IMAD R75, R152, c[0x0][0x1ac], R75 ;  /* 0x00006b00984b7a24 */ /* 0x000fe200078e024b */
[----:B------:R-:W-:Y:S01]  /*1860*/  SEL R51, R51, 0xfffffff0, !P1 ;  /* 0xfffffff033337807 */ /* 0x000fe20004800000 */
[----:B------:R-:W-:Y:S01]  /*1870*/  IMAD.MOV.U32 R0, RZ, RZ, c[0x0][0x1a0] ;  /* 0x00006800ff007624 */ /* 0x000fe200078e00ff */
[----:B------:R-:W-:Y:S01]  /*1880*/  IADD3 R54, R159, R5, RZ ;  /* 0x000000059f367210 */ /* 0x000fe20007ffe0ff */
[----:B------:R-:W-:Y:S02]  /*1890*/  IMAD.IADD R80, R80, 0x1, R81 ;  /* 0x0000000150507824 */ /* 0x000fe400078e0251 */
[----:B------:R-:W-:Y:S01]  /*18a0*/  IMAD.WIDE.U32 R152, R152, c[0x0][0x1a8], R14 ;  /* 0x00006a0098987a25 */ /* 0x000fe200078e000e */
[----:B------:R-:W-:Y:S02]  /*18b0*/  SHF.L.U64.HI R68, R0, R3, c[0x0][0x1a4] ;  /* 0x0000690000447619 */ /* 0x000fe40000010203 */
[----:B------:R-:W-:Y:S01]  /*18c0*/  SHF.R.S32.HI R76, RZ, 0x1f, R80 ;  /* 0x0000001fff4c7819 */ /* 0x000fe20000011450 */
[----:B------:R-:W-:-:S02]  /*18d0*/  IMAD R7, R154, c[0x0][0x19c], R7 ;  /* 0x000067009a077a24 */ /* 0x000fc400078e0207 */
[----:B------:R-:W-:-:S04]  /*18e0*/  IMAD.WIDE.U32 R160, R154, c[0x0][0x198], R160 ;  /* 0x000066009aa07a25 */ /* 0x000fc800078e00a0 */
[----:B------:R-:W-:Y:S02]  /*18f0*/  IMAD.SHL.U32 R67, R0, 0x20, RZ ;  /* 0x0000002000437824 */ /* 0x000fe400078e00ff */
[----:B------:R-:W-:Y:S02]  /*1900*/  IMAD.IADD R65, R64, 0x1, -R65 ;  /* 0x0000000140417824 */ /* 0x000fe400078e0a41 */
[----:B------:R-:W-:Y:S02]  /*1910*/  IMAD.IADD R60, R161, 0x1, R7 ;  /* 0x00000001a13c7824 */ /* 0x000fe400078e0207 */
[----:B------:R-:W-:Y:S02]  /*1920*/  IMAD.IADD R75, R153, 0x1, R75 ;  /* 0x00000001994b7824 */ /* 0x000fe400078e024b */
[----:B------:R-:W-:Y:S01]  /*1930*/  @!P5 IMAD.MOV.U32 R11, RZ, RZ, RZ ;  /* 0x000000ffff0bd224 */ /* 0x000fe200078e00ff */
[----:B------:R-:W-:Y:S05]  /*1940*/  @!P0 BRA `(.L_x_2148) ;  /* 0x0000800000008947 */ /* 0x000fea0003800000 */
[C---:B-1----:R-:W-:Y:S01]  /*1950*/  IMAD R12, R6.reuse, c[0x0][0x280], RZ ;  /* 0x0000a000060c7a24 */ /* 0x042fe200078e02ff */
[----:B------:R-:W-:Y:S01]  /*1960*/  SHF.R.S32.HI R5, RZ, 0x1f, R130 ;  /* 0x0000001fff057819 */ /* 0x000fe20000011482 */
[----:B------:R-:W-:Y:S01]  /*1970*/  IMAD R6, R6, c[0x0][0x278], RZ ;  /* 0x00009e0006067a24 */ /* 0x000fe200078e02ff */
[--C-:B------:R-:W-:Y:S01]  /*1980*/  SHF.R.S32.HI R10, RZ, 0x1f, R77.reuse ;  /* 0x0000001fff0a7819 */ /* 0x100fe2000001144d */
[C---:B------:R-:W-:Y:S01]  /*1990*/  IMAD R7, R9.reuse, c[0x0][0x284], R12 ;  /* 0x0000a10009077a24 */ /* 0x040fe200078e020c */
[----:B------:R-:W-:Y:S01]  /*19a0*/  IADD3 R8, P1, P0, R130, R154, -R77 ;  /* 0x0000009a82087210 */ /* 0x000fe2000783e84d */
[----:B------:R-:W-:Y:S01]  /*19b0*/  IMAD.WIDE.U32 R12, R9, c[0x0][0x280], R18 ;  /* 0x0000a000090c7a25 */ /* 0x000fe200078e0012 */
[----:B------:R-:W-:Y:S01]  /*19c0*/  IADD3 R103, P5, R62, R62, RZ ;  /* 0x0000003e3e677210 */ /* 0x000fe20007fbe0ff */
[----:B------:R-:W-:Y:S01]  /*19d0*/  UMOV UR9, 0x40 ;  /* 0x0000004000097882 */ /* 0x000fe20000000000 */
[----:B------:R-:W-:Y:S01]  /*19e0*/  IADD3.X R5, R5, R155, ~R10, P1, P0 ;  /* 0x0000009b05057210 */ /* 0x000fe20000fe0c0a */
[----:B------:R-:W-:Y:S01]  /*19f0*/  IMAD.WIDE.U32 R14, R9, c[0x0][0x278], R18 ;  /* 0x00009e00090e7a25 */ /* 0x000fe200078e0012 */
[C---:B------:R-:W-:Y:S01]  /*1a00*/  IADD3 R99, P4, R103.reuse, 0x20, RZ ;  /* 0x0000002067637810 */ /* 0x040fe20007f9e0ff */
[----:B------:R-:W-:Y:S01]  /*1a10*/  ULDC.64 UR4, c[0x0][0x1a0] ;  /* 0x0000680000047ab9 */ /* 0x000fe20000000a00 */
[----:B------:R-:W-:Y:S01]  /*1a20*/  IADD3 R103, P3, R103, 0x40, RZ ;  /* 0x0000004067677810 */ /* 0x000fe20007f7e0ff */
[----:B------:R-:W-:Y:S01]  /*1a30*/  IMAD R6, R9, c[0x0][0x27c], R6 ;  /* 0x00009f0009067a24 */ /* 0x000fe200078e0206 */
[----:B------:R-:W-:Y:S01]  /*1a40*/  UIMAD UR10, UR9, UR5, URZ ;  /* 0x00000005090a72a4 */ /* 0x000fe2000f8e023f */
[----:B------:R-:W-:Y:S01]  /*1a50*/  IMAD.IADD R13, R13, 0x1, R7 ;  /* 0x000000010d0d7824 */ /* 0x000fe200078e0207 */
[C---:B------:R-:W-:Y:S01]  /*1a60*/  IADD3 R149, R82.reuse, 0x20, RZ ;  /* 0x0000002052957810 */ /* 0x040fe20007ffe0ff */
[----:B------:R-:W-:Y:S01]  /*1a70*/  IMAD R7, R5, c[0x0][0x290], RZ ;  /* 0x0000a40005077a24 */ /* 0x000fe200078e02ff */
[----:B------:R-:W-:Y:S01]  /*1a80*/  IADD3 R145, R82, 0x40, RZ ;  /* 0x0000004052917810 */ /* 0x000fe20007ffe0ff */
[----:B------:R-:W-:Y:S01]  /*1a90*/  IMAD.IADD R15, R15, 0x1, R6 ;  /* 0x000000010f0f7824 */ /* 0x000fe200078e0206 */
[----:B------:R-:W-:Y:S01]  /*1aa0*/  UMOV UR8, 0xc0 ;  /* 0x000000c000087882 */ /* 0x000fe20000000000 */
[----:B------:R-:W-:Y:S01]  /*1ab0*/  IMAD R5, R5, c[0x0][0x288], RZ ;  /* 0x0000a20005057a24 */ /* 0x000fe200078e02ff */
[----:B------:R-:W-:Y:S01]  /*1ac0*/  UIMAD UR11, UR8, UR5, URZ ;  /* 0x00000005080b72a4 */ /* 0x000fe2000f8e023f */
[C---:B------:R-:W-:Y:S01]  /*1ad0*/  IMAD R7, R8.reuse, c[0x0][0x294], R7 ;  /* 0x0000a50008077a24 */ /* 0x040fe200078e0207 */
[----:B------:R-:W-:Y:S01]  /*1ae0*/  SHF.L.U32 R88, R79, 0x6, RZ ;  /* 0x000000064f587819 */ /* 0x000fe200000006ff */
[----:B------:R-:W-:Y:S01]  /*1af0*/  IMAD.WIDE.U32 R12, R8, c[0x0][0x290], R12 ;  /* 0x0000a400080c7a25 */ /* 0x000fe200078e000c */
[----:B------:R-:W-:Y:S01]  /*1b00*/  ULDC UR5, c[0x0][0x294] ;  /* 0x0000a50000057ab9 */ /* 0x000fe20000000800 */
[----:B------:R-:W-:Y:S01]  /*1b10*/  IADD3 R84, R154, 0x20, RZ ;  /* 0x000000209a547810 */ /* 0x000fe20007ffe0ff */
[----:B------:R-:W-:Y:S01]  /*1b20*/  UIMAD UR5, UR8, UR5, URZ ;  /* 0x00000005080572a4 */ /* 0x000fe2000f8e023f */
[C---:B------:R-:W-:Y:S01]  /*1b30*/  IMAD R5, R8.reuse, c[0x0][0x28c], R5 ;  /* 0x0000a30008057a24 */ /* 0x040fe200078e0205 */
[----:B------:R-:W-:Y:S01]  /*1b40*/  UIMAD.WIDE.U32 UR12, UR8, UR4, URZ ;  /* 0x00000004080c72a5 */ /* 0x000fe2000f8e003f */
[----:B------:R-:W-:Y:S01]  /*1b50*/  IMAD.WIDE.U32 R14, R8, c[0x0][0x288], R14 ;  /* 0x0000a200080e7a25 */ /* 0x000fe200078e000e */
[C---:B------:R-:W-:Y:S01]  /*1b60*/  IADD3 R144, R154.reuse, 0x40, RZ ;  /* 0x000000409a907810 */ /* 0x040fe20007ffe0ff */
[----:B------:R-:W-:Y:S01]  /*1b70*/  ULDC UR4, c[0x0][0x230] ;  /* 0x00008c0000047ab9 */ /* 0x000fe20000000800 */
[----:B------:R-:W-:Y:S01]  /*1b80*/  IADD3 R142, R154, 0x60, RZ ;  /* 0x000000609a8e7810 */ /* 0x000fe20007ffe0ff */
[----:B-----5:R-:W-:Y:S01]  /*1b90*/  IMAD.IADD R130, R11, 0x1, R130 ;  /* 0x000000010b827824 */ /* 0x020fe200078e0282 */
[----:B------:R-:W-:Y:S01]  /*1ba0*/  SHF.R.S32.HI R139, RZ, 0x1f, R82 ;  /* 0x0000001fff8b7819 */ /* 0x000fe20000011452 */
[----:B------:R-:W-:Y:S01]  /*1bb0*/  IMAD.IADD R9, R13, 0x1, R7 ;  /* 0x000000010d097824 */ /* 0x000fe200078e0207 */
[----:B------:R-:W-:Y:S01]  /*1bc0*/  SHF.R.S32.HI R87, RZ, 0x1f, R88 ;  /* 0x0000001fff577819 */ /* 0x000fe20000011458 */
[----:B------:R-:W-:Y:S01]  /*1bd0*/  IMAD.IADD R11, R15, 0x1, R5 ;  /* 0x000000010f0b7824 */ /* 0x000fe200078e0205 */
[----:B------:R-:W-:Y:S01]  /*1be0*/  IADD3 R15, R18, 0x20, RZ ;  /* 0x00000020120f7810 */ /* 0x000fe20007ffe0ff */
[----:B------:R-:W-:Y:S01]  /*1bf0*/  IMAD.MOV.U32 R8, RZ, RZ, R12 ;  /* 0x000000ffff087224 */ /* 0x000fe200078e000c */
[----:B------:R-:W-:Y:S01]  /*1c00*/  SHF.R.S32.HI R137, RZ, 0x1f, R149 ;  /* 0x0000001fff897819 */ /* 0x000fe20000011495 */
[C---:B------:R-:W-:Y:S01]  /*1c10*/  IMAD R7, R2.reuse, c[0x0][0x2a0], RZ ;  /* 0x0000a80002077a24 */ /* 0x040fe200078e02ff */
[----:B------:R-:W-:Y:S01]  /*1c20*/  SHF.R.S32.HI R136, RZ, 0x1f, R145 ;  /* 0x0000001fff887819 */ /* 0x000fe20000011491 */
[----:B------:R-:W-:Y:S01]  /*1c30*/  IMAD R5, R2, c[0x0][0x298], RZ ;  /* 0x0000a60002057a24 */ /* 0x000fe200078e02ff */
[----:B------:R-:W-:Y:S01]  /*1c40*/  UIADD3 UR11, UR13, UR11, URZ ;  /* 0x0000000b0d0b7290 */ /* 0x000fe2000fffe03f */
[----:B------:R-:W-:Y:S01]  /*1c50*/  IMAD.MOV.U32 R10, RZ, RZ, R14 ;  /* 0x000000ffff0a7224 */ /* 0x000fe200078e000e */
[----:B------:R-:W-:Y:S01]  /*1c60*/  IADD3 R14, R18, 0x40, RZ ;  /* 0x00000040120e7810 */ /* 0x000fe20007ffe0ff */
[----:B------:R-:W-:Y:S01]  /*1c70*/  IMAD.WIDE.U32 R12, R0, 0x40, RZ ;  /* 0x00000040000c7825 */ /* 0x000fe200078e00ff */
[----:B------:R-:W-:-:S03]  /*1c80*/  ULDC.U8 UR8, c[0x0][0x313] ;  /* 0x0000c4c000087ab9 */ /* 0x000fc60000000000 */
        /* <DEDUP_REMOVED lines=18> */
[----:B------:R-:W-:Y:S01]  /*1db0*/  IMAD.SHL.U32 R92, R94, 0x20, RZ ;  /* 0x000000205e5c7824 */ /* 0x000fe200078e00ff */
[----:B------:R-:W-:Y:S01]  /*1dc0*/  LEA R122, P0, R158, c[0x0][0x170], 0x1 ;  /* 0x00005c009e7a7a11 */ /* 0x000fe200078008ff */
[----:B------:R-:W-:Y:S01]  /*1dd0*/  IMAD.X R102, R61, 0x1, R61, P5 ;  /* 0x000000013d667824 */ /* 0x000fe200028e063d */
[----:B------:R-:W-:Y:S01]  /*1de0*/  LEA.HI.X R119, R160, c[0x0][0x16c], R60, 0x1, P1 ;  /* 0x00005b00a0777a11 */ /* 0x000fe200008f0c3c */
[----:B------:R-:W-:Y:S01]  /*1df0*/  IMAD.MOV.U32 R93, RZ, RZ, 0x6 ;  /* 0x00000006ff5d7424 */ /* 0x000fe200078e00ff */
[----:B------:R-:W-:Y:S01]  /*1e00*/  LEA.HI.X R123, R158, c[0x0][0x174], R54, 0x1, P0 ;  /* 0x00005d009e7b7a11 */ /* 0x000fe200000f0c36 */
[----:B------:R-:W-:Y:S01]  /*1e10*/  IMAD.X R98, RZ, RZ, R102, P4 ;  /* 0x000000ffff627224 */ /* 0x000fe200020e0666 */
[----:B------:R-:W-:Y:S01]  /*1e20*/  SHF.R.S32.HI R131, RZ, 0x1f, R130 ;  /* 0x0000001fff837819 */ /* 0x000fe20000011482 */
[C---:B------:R-:W-:Y:S01]  /*1e30*/  IMAD.IADD R143, R82.reuse, 0x1, R149 ;  /* 0x00000001528f7824 */ /* 0x040fe200078e0295 */
        /* <DEDUP_REMOVED lines=12> */
[----:B------:R-:W-:-:S02]  /*1f00*/  IADD3.X R102, RZ, R102, RZ, P3, !PT ;  /* 0x00000066ff667210 */ /* 0x000fc40001ffe4ff */
[C---:B------:R-:W-:Y:S01]  /*1f10*/  SHF.L.U64.HI R131, R130.reuse, 0x1, R131 ;  /* 0x0000000182837819 */ /* 0x040fe20000010283 */
[----:B------:R-:W-:Y:S01]  /*1f20*/  IMAD.SHL.U32 R130, R130, 0x2, RZ ;  /* 0x0000000282827824 */ /* 0x000fe200078e00ff */
[C---:B------:R-:W-:Y:S01]  /*1f30*/  SHF.L.U64.HI R0, R52.reuse, 0x1, R3 ;  /* 0x0000000134007819 */ /* 0x040fe20000010203 */
[----:B------:R-:W-:Y:S01]  /*1f40*/  IMAD.SHL.U32 R52, R52, 0x2, RZ ;  /* 0x0000000234347824 */ /* 0x000fe200078e00ff */
[----:B------:R-:W-:Y:S01]  /*1f50*/  IADD3 R97, P1, R101, 0x20, RZ ;  /* 0x0000002065617810 */ /* 0x000fe20007f3e0ff */
[----:B------:R-:W-:Y:S01]  /*1f60*/  IMAD.X R100, R91, 0x1, R91, P5 ;  /* 0x000000015b647824 */ /* 0x000fe200028e065b */
[----:B------:R-:W-:Y:S01]  /*1f70*/  IADD3.X R106, R61, R98, RZ, P4, !PT ;  /* 0x000000623d6a7210 */ /* 0x000fe200027fe4ff */
[----:B------:R-:W-:Y:S01]  /*1f80*/  IMAD R86, R79, 0x60, RZ ;  /* 0x000000604f567824 */ /* 0x000fe200078e02ff */
[----:B------:R-:W-:Y:S01]  /*1f90*/  IADD3 R111, P3, R62, R103, RZ ;  /* 0x000000673e6f7210 */ /* 0x000fe20007f7e0ff */
[----:B------:R-:W-:Y:S01]  /*1fa0*/  IMAD.X R96, RZ, RZ, R100, P1 ;  /* 0x000000ffff607224 */ /* 0x000fe200008e0664 */
[----:B------:R-:W-:Y:S01]  /*1fb0*/  IADD3 R101, P0, R101, 0x40, RZ ;  /* 0x0000004065657810 */ /* 0x000fe20007f1e0ff */
[----:B------:R-:W-:Y:S01]  /*1fc0*/  IMAD.IADD R140, R82, 0x1, R143 ;  /* 0x00000001528c7824 */ /* 0x000fe200078e028f */
[----:B------:R-:W-:Y:S01]  /*1fd0*/  IADD3 R128, P4, R130, c[0x0][0x2b0], RZ ;  /* 0x0000ac0082807a10 */ /* 0x000fe20007f9e0ff */
[----:B------:R-:W-:Y:S01]  /*1fe0*/  IMAD.IADD R138, R82, 0x1, R141 ;  /* 0x00000001528a7824 */ /* 0x000fe200078e028d */
[C---:B------:R-:W-:Y:S01]  /*1ff0*/  SHF.L.U64.HI R114, R162.reuse, R93, c[0x0][0x294] ;  /* 0x0000a500a2727619 */ /* 0x040fe2000001025d */
[----:B------:R-:W-:Y:S01]  /*2000*/  IMAD.WIDE.U32 R162, R162, 0xc0, RZ ;  /* 0x000000c0a2a27825 */ /* 0x000fe200078e00ff */
[----:B------:R-:W-:-:S02]  /*2010*/  IADD3.X R129, R131, c[0x0][0x2b4], RZ, P4, !PT ;  /* 0x0000ad0083817a10 */ /* 0x000fc400027fe4ff */
[----:B------:R-:W-:Y:S01]  /*2020*/  IADD3 R20, P1, R52, c[0x0][0x2b0], RZ ;  /* 0x0000ac0034147a10 */ /* 0x000fe20007f3e0ff */
[----:B------:R-:W-:Y:S01]  /*2030*/  IMAD.X R110, R61, 0x1, R102, P3 ;  /* 0x000000013d6e7824 */ /* 0x000fe200018e0666 */
[-C--:B------:R-:W-:Y:S01]  /*2040*/  IADD3 R105, P5, R97, R92.reuse, RZ ;  /* 0x0000005c61697210 */ /* 0x080fe20007fbe0ff */
[----:B------:R-:W-:Y:S01]  /*2050*/  IMAD.X R100, RZ, RZ, R100, P0 ;  /* 0x000000ffff647224 */ /* 0x000fe200000e0664 */
[----:B------:R-:W-:Y:S01]  /*2060*/  IADD3 R109, P4, R101, R92, RZ ;  /* 0x0000005c656d7210 */ /* 0x000fe20007f9e0ff */
[----:B------:R-:W-:Y:S01]  /*2070*/  IMAD.MOV.U32 R89, RZ, RZ, c[0x0][0x290] ;  /* 0x0000a400ff597624 */ /* 0x000fe200078e00ff */
[----:B------:R-:W-:Y:S01]  /*2080*/  IADD3 R130, P3, R130, c[0x0][0x2a8], RZ ;  /* 0x0000aa0082827a10 */ /* 0x000fe20007f7e0ff */
[----:B------:R-:W-:Y:S01]  /*2090*/  IMAD.SHL.U32 R117, R12, 0x2, RZ ;  /* 0x000000020c757824 */ /* 0x000fe200078e00ff */
[----:B------:R-:W-:Y:S01]  /*20a0*/  IADD3 R52, P0, R52, c[0x0][0x2a8], RZ ;  /* 0x0000aa0034347a10 */ /* 0x000fe20007f1e0ff */
[----:B------:R-:W-:Y:S01]  /*20b0*/  IMAD.MOV.U32 R13, RZ, RZ, R55 ;  /* 0x000000ffff0d7224 */ /* 0x000fe200078e0037 */
[C---:B------:R-:W-:Y:S01]  /*20c0*/  SHF.L.U64.HI R93, R94.reuse, R93, c[0x0][0x28c] ;  /* 0x0000a3005e5d7619 */ /* 0x040fe2000001025d */
[----:B------:R-:W-:Y:S01]  /*20d0*/  IMAD.SHL.U32 R94, R94, 0x40, RZ ;  /* 0x000000405e5e7824 */ /* 0x000fe200078e00ff */
[C---:B------:R-:W-:Y:S01]  /*20e0*/  SHF.L.U64.HI R114, R115.reuse, 0x1, R114 ;  /* 0x0000000173727819 */ /* 0x040fe20000010272 */
[----:B------:R-:W-:Y:S01]  /*20f0*/  IMAD.SHL.U32 R115, R115, 0x2, RZ ;  /* 0x0000000273737824 */ /* 0x000fe200078e00ff */
[C---:B------:R-:W-:Y:S01]  /*2100*/  SHF.L.U64.HI R112, R113.reuse, 0x1, R112 ;  /* 0x0000000171707819 */ /* 0x040fe20000010270 */
[----:B------:R-:W-:Y:S01]  /*2110*/  IMAD.SHL.U32 R113, R113, 0x2, RZ ;  /* 0x0000000271717824 */ /* 0x000fe200078e00ff */
[----:B------:R-:W-:Y:S01]  /*2120*/  SHF.R.S32.HI R85, RZ, 0x1f, R86 ;  /* 0x0000001fff557819 */ /* 0x000fe20000011456 */
[--C-:B------:R-:W-:Y:S01]  /*2130*/  IMAD.X R104, R96, 0x1, R91.reuse, P5 ;  /* 0x0000000160687824 */ /* 0x100fe200028e065b */
[----:B------:R-:W-:Y:S01]  /*2140*/  IADD3 R95, R165, UR10, RZ ;  /* 0x0000000aa55f7c10 */ /* 0x000fe2000fffe0ff */
[----:B------:R-:W-:Y:S01]  /*2150*/  IMAD.X R108, R100, 0x1, R91, P4 ;  /* 0x00000001646c7824 */ /* 0x000fe200020e065b */
[----:B------:R-:W-:Y:S01]  /*2160*/  SHF.R.S32.HI R135, RZ, 0x1f, R143 ;  /* 0x0000001fff877819 */ /* 0x000fe2000001148f */
[----:B------:R-:W-:Y:S01]  /*2170*/  IMAD.U32 R89, R89, -0x80, RZ ;  /* 0xffffff8059597824 */ /* 0x000fe200078e00ff */
[----:B------:R-:W-:-:S02]  /*2180*/  SHF.R.S32.HI R134, RZ, 0x1f, R141 ;  /* 0x0000001fff867819 */ /* 0x000fc4000001148d */
[----:B------:R-:W-:Y:S02]  /*2190*/  IADD3 R118, R163, UR5, RZ ;  /* 0x00000005a3767c10 */ /* 0x000fe4000fffe0ff */
[----:B------:R-:W-:Y:S02]  /*21a0*/  SHF.R.S32.HI R133, RZ, 0x1f, R140 ;  /* 0x0000001fff857819 */ /* 0x000fe4000001148c */
[----:B------:R-:W-:Y:S02]  /*21b0*/  SHF.R.S32.HI R132, RZ, 0x1f, R138 ;  /* 0x0000001fff847819 */ /* 0x000fe4000001148a */
[----:B------:R-:W-:Y:S02]  /*21c0*/  IADD3.X R131, R131, c[0x0][0x2ac], RZ, P3, !PT ;  /* 0x0000ab0083837a10 */ /* 0x000fe40001ffe4ff */
[C---:B------:R-:W-:Y:S02]  /*21d0*/  IADD3.X R21, R0.reuse, c[0x0][0x2b4], RZ, P1, !PT ;  /* 0x0000ad0000157a10 */ /* 0x040fe40000ffe4ff */
[----:B------:R-:W-:-:S02]  /*21e0*/  IADD3.X R53, R0, c[0x0][0x2ac], RZ, P0, !PT ;  /* 0x0000ab0000357a10 */ /* 0x000fc400007fe4ff */
.L_x_2194:
        /* <DEDUP_REMOVED lines=193> */
.L_x_2152:
[----:B------:R-:W-:Y:S05]  /*2e00*/  BSYNC B0 ;  /* 0x0000000000007941 */ /* 0x000fea0003800000 */
.L_x_2151:
        /* <DEDUP_REMOVED lines=147> */
.L_x_2154:
[----:B------:R-:W-:Y:S05]  /*3740*/  BSYNC B0 ;  /* 0x0000000000007941 */ /* 0x000fea0003800000 */
.L_x_2153:
        /* <DEDUP_REMOVED lines=155> */
.L_x_2156:
[----:B------:R-:W-:Y:S05]  /*4100*/  BSYNC B0 ;  /* 0x0000000000007941 */ /* 0x000fea0003800000 */
.L_x_2155:
        /* <DEDUP_REMOVED lines=160> */
.L_x_2158:
[----:B------:R-:W-:Y:S05]  /*4b10*/  BSYNC B0 ;  /* 0x0000000000007941 */ /* 0x000fea0003800000 */
.L_x_2157:
        /* <DEDUP_REMOVED lines=8> */
.L_x_2150:
        /* <DEDUP_REMOVED lines=85> */
.L_x_2163:
[----:B------:R-:W-:Y:S05]  /*50f0*/  BSYNC B0 ;  /* 0x0000000000007941 */ /* 0x000fea0003800000 */
.L_x_2162:
        /* <DEDUP_REMOVED lines=86> */
.L_x_2165:
[----:B------:R-:W-:Y:S05]  /*5660*/  BSYNC B0 ;  /* 0x0000000000007941 */ /* 0x000fea0003800000 */
.L_x_2164:
        /* <DEDUP_REMOVED lines=85> */
.L_x_2167:
[----:B------:R-:W-:Y:S05]  /*5bc0*/  BSYNC B0 ;  /* 0x0000000000007941 */ /* 0x000fea0003800000 */
.L_x_2166:
[----:B-----5:R2:W-:Y:S02]  /*5bd0*/  STG.E.128 [R120.64+0x80], R40 ;  /* 0x0000802878007986 */ /* 0x0205e4000c101d06 */
.L_x_2161:
[----:B------:R-:W-:Y:S05]  /*5be0*/  BSYNC B1 ;  /* 0x0000000000017941 */ /* 0x000fea0003800000 */
.L_x_2160:
        /* <DEDUP_REMOVED lines=90> */
.L_x_2171:
[----:B------:R-:W-:Y:S05]  /*6190*/  BSYNC B0 ;  /* 0x0000000000007941 */ /* 0x000fea0003800000 */
.L_x_2170:
        /* <DEDUP_REMOVED lines=91> */
.L_x_2173:
[----:B------:R-:W-:Y:S05]  /*6750*/  BSYNC B0 ;  /* 0x0000000000007941 */ /* 0x000fea0003800000 */
.L_x_2172:
        /* <DEDUP_REMOVED lines=89> */
.L_x_2175:
[----:B------:R-:W-:Y:S05]  /*6cf0*/  BSYNC B0 ;  /* 0x0000000000007941 */ /* 0x000fea0003800000 */
.L_x_2174:
[----:B-----5:R1:W-:Y:S02]  /*6d00*/  STG.E.128 [R166.64+0x80], R40 ;  /* 0x00008028a6007986 */ /* 0x0203e4000c101d06 */
.L_x_2169:
[----:B------:R-:W-:Y:S05]  /*6d10*/  BSYNC B1 ;  /* 0x0000000000017941 */ /* 0x000fea0003800000 */
.L_x_2168:
        /* <DEDUP_REMOVED lines=90> */
.L_x_2179:
[----:B------:R-:W-:Y:S05]  /*72c0*/  BSYNC B0 ;  /* 0x0000000000007941 */ /* 0x000fea0003800000 */
.L_x_2178:
        /* <DEDUP_REMOVED lines=91> */
.L_x_2181:
[----:B------:R-:W-:Y:S05]  /*7880*/  BSYNC B0 ;  /* 0x0000000000007941 */ /* 0x000fea0003800000 */
.L_x_2180:
        /* <DEDUP_REMOVED lines=91> */
.L_x_2183:
[----:B------:R-:W-:Y:S05]  /*7e40*/  BSYNC B0 ;  /* 0x0000000000007941 */ /* 0x000fea0003800000 */
.L_x_2182:
[C---:B-1----:R-:W-:Y:S04]  /*7e50*/  LEA R2, P0, R103.reuse, R120, 0x1 ;  /* 0x0000007867027211 */ /* 0x042fe800078008ff */
[----:B------:R-:W-:Y:S05]  /*7e60*/  LEA.HI.X R3, R103, R119, R102, 0x1, P0 ;  /* 0x0000007767037211 */ /* 0x000fea00000f0c66 */
[----:B-----5:R1:W-:Y:S04]  /*7e70*/  STG.E.128 [R2.64], R40 ;  /* 0x0000002802007986 */ /* 0x0203e8000c101d06 */
.L_x_2177:
[----:B------:R-:W-:Y:S05]  /*7e80*/  BSYNC B1 ;  /* 0x0000000000017941 */ /* 0x000fea0003800000 */
.L_x_2176:
        /* <DEDUP_REMOVED lines=93> */
.L_x_2187:
[----:B------:R-:W-:Y:S05]  /*8460*/  BSYNC B0 ;  /* 0x0000000000007941 */ /* 0x000fea0003800000 */
.L_x_2186:
        /* <DEDUP_REMOVED lines=93> */
.L_x_2189:
[----:B------:R-:W-:Y:S05]  /*8a40*/  BSYNC B0 ;  /* 0x0000000000007941 */ /* 0x000fea0003800000 */
.L_x_2188:
        /* <DEDUP_REMOVED lines=92> */
.L_x_2191:
[----:B------:R-:W-:Y:S05]  /*9010*/  BSYNC B0 ;  /* 0x0000000000007941 */ /* 0x000fea0003800000 */
.L_x_2190:
[C---:B-1----:R-:W-:Y:S04]  /*9020*/  LEA R2, P0, R111.reuse, R120, 0x1 ;  /* 0x000000786f027211 */ /* 0x042fe800078008ff */
[----:B------:R-:W-:Y:S05]  /*9030*/  LEA.HI.X R3, R111, R119, R110, 0x1, P0 ;  /* 0x000000776f037211 */ /* 0x000fea00000f0c6e */
[----:B-----5:R1:W-:Y:S04]  /*9040*/  STG.E.128 [R2.64], R8 ;  /* 0x0000000802007986 */ /* 0x0203e8000c101d06 */
.L_x_2185:
[----:B------:R-:W-:Y:S05]  /*9050*/  BSYNC B1 ;  /* 0x0000000000017941 */ /* 0x000fea0003800000 */
.L_x_2184:
        /* <DEDUP_REMOVED lines=8> */
.L_x_2149:
        /* <DEDUP_REMOVED lines=42> */
.L_x_2159:
        /* <DEDUP_REMOVED lines=80> */
.L_x_2192:
        /* <DEDUP_REMOVED lines=9> */
.L_x_2193:
[----:B------:R-:W-:Y:S04]  /*9910*/  IADD3 R13, R13, -0x1, RZ ;  /* 0xffffffff0d0d7810 */ /* 0x000fe80007ffe0ff */
[----:B------:R-:W-:Y:S11]  /*9920*/  ISETP.GT.AND P0, PT, R13, R90, PT ;  /* 0x0000005a0d00720c */ /* 0x000ff60003f04270 */
[----:B------:R-:W-:Y:S02]  /*9930*/  @!UPT UIADD3 URZ, URZ, URZ, URZ ;  /* 0x0000003f3f3ff290 */ /* 0x000fe4000fffe03f */
[----:B------:R-:W-:-:S05]  /*9940*/  @P0 BRA `(.L_x_2194) ;  /* 0xffff88a000000947 */ /* 0x000fca000383ffff */
.L_x_2148:
        /* <DEDUP_REMOVED lines=25> */
[----:B------:R-:W-:Y:S02]  /*9ae0*/  SHF.R.S32.HI R25, RZ, 0x1f, R2 ;  /* 0x0000001fff197819 */ /* 0x000fe40000011402 */
[----:B------:R-:W-:Y:S02]  /*9af0*/  IADD3 R17, P4, R80, R2, RZ ;  /* 0x0000000250117210 */ /* 0x000fe40007f9e0ff */
[----:B------:R-:W-:Y:S01]  /*9b00*/  LEA R26, P3, R0, c[0x0][0x160], 0x1 ;  /* 0x00005800001a7a11 */ /* 0x000fe200078608ff */
[--C-:B------:R-:W-:Y:S02]  /*9b10*/  IMAD.X R78, R78, 0x1, R25.reuse, P5 ;  /* 0x000000014e4e7824 */ /* 0x100fe400028e0619 */
[----:B------:R-:W-:Y:S01]  /*9b20*/  IMAD.X R25, R76, 0x1, R25, P4 ;  /* 0x000000014c197824 */ /* 0x000fe200020e0619 */
[----:B------:R-:W-:Y:S01]  /*9b30*/  LEA.HI.X R27, R0, c[0x0][0x164], R75, 0x1, P3 ;  /* 0x00005900001b7a11 */ /* 0x000fe200018f0c4b */
[----:B------:R-:W-:Y:S05]  /*9b40*/  @!P0 BRA `(.L_x_2197) ;  /* 0x0000122000008947 */ /* 0x000fea0003800000 */
[----:B------:R-:W-:Y:S01]  /*9b50*/  BSSY B1, `(.L_x_2198) ;  /* 0x000008e000017945 */ /* 0x000fe20003800000 */
[----:B------:R-:W-:Y:S05]  /*9b60*/  @!P1 BRA `(.L_x_2199) ;  /* 0x000008c000009947 */ /* 0x000fea0003800000 */
[----:B-----5:R1:W5:Y:S01]  /*9b70*/  LDG.E.128 R8, [R28.64] ;  /* 0x000000061c087981 */ /* 0x020362000c1e1d00 */
        /* <DEDUP_REMOVED lines=47> */
.L_x_2201:
[----:B------:R-:W-:Y:S05]  /*9e70*/  BSYNC B0 ;  /* 0x0000000000007941 */ /* 0x000fea0003800000 */
.L_x_2200:
        /* <DEDUP_REMOVED lines=44> */
.L_x_2203:
[----:B------:R-:W-:Y:S05]  /*a140*/  BSYNC B0 ;  /* 0x0000000000007941 */ /* 0x000fea0003800000 */
.L_x_2202:
        /* <DEDUP_REMOVED lines=44> */
.L_x_2205:
[----:B------:R-:W-:Y:S05]  /*a410*/  BSYNC B0 ;  /* 0x0000000000007941 */ /* 0x000fea0003800000 */
.L_x_2204:
[----:B-----5:R4:W-:Y:S02]  /*a420*/  STS.128 [R149+0x2000], R8 ;  /* 0x0020000895007388 */ /* 0x0209e40000000c00 */
.L_x_2199:
[----:B------:R-:W-:Y:S05]  /*a430*/  BSYNC B1 ;  /* 0x0000000000017941 */ /* 0x000fea0003800000 */
.L_x_2198:
[----:B------:R-:W-:-:S04]  /*a440*/  IADD3 R0, R154, 0x20, RZ ;  /* 0x000000209a007810 */ /* 0x000fc80007ffe0ff */
[----:B------:R-:W-:-:S04]  /*a450*/  ISETP.GE.AND P0, PT, R0, R3, PT ;  /* 0x000000030000720c */ /* 0x000fc80003f06270 */
[----:B------:R-:W-:-:S13]  /*a460*/  ISETP.LT.OR P0, PT, R64, -0x83, P0 ;  /* 0xffffff7d4000780c */ /* 0x000fda0000701670 */
[----:B------:R-:W-:Y:S05]  /*a470*/  @P0 BRA `(.L_x_2206) ;  /* 0x00002c6000000947 */ /* 0x000fea0003800000 */
[----:B----45:R4:W5:Y:S01]  /*a480*/  LDG.E.128 R8, [R26.64] ;  /* 0x000000061a087981 */ /* 0x030962000c1e1d00 */
        /* <DEDUP_REMOVED lines=15> */
[C---:B------:R-:W-:Y:S02]  /*a580*/  SHF.L.U32 R13, R8.reuse, 0x10, RZ ;  /* 0x00000010080d7819 */ /* 0x040fe400000006ff */
[----:B------:R-:W-:Y:S02]  /*a590*/  LOP3.LUT R20, R8, 0xffff0000, RZ, 0xc0, !PT ;  /* 0xffff000008147812 */ /* 0x000fe400078ec0ff */
[----:B------:R-:W-:-:S02]  /*a5a0*/  LOP3.LUT R9, R9, 0xffff0000, RZ, 0xc0, !PT ;  /* 0xffff000009097812 */ /* 0x000fc400078ec0ff */
        /* <DEDUP_REMOVED lines=12> */
[----:B------:R-:W-:-:S02]  /*a670*/  FFMA.FTZ R21, R12, R24, -R21 ;  /* 0x000000180c157223 */ /* 0x000fc40000010815 */
[----:B------:R-:W-:Y:S02]  /*a680*/  IMAD.U32 R12, R3, 0x10000, RZ ;  /* 0x00010000030c7824 */ /* 0x000fe400078e00ff */
[C---:B------:R-:W-:Y:S02]  /*a690*/  FMUL.FTZ R10, R14.reuse, R10 ;  /* 0x0000000a0e0a7220 */ /* 0x040fe40000410000 */
[----:B------:R-:W-:Y:S01]  /*a6a0*/  FFMA.FTZ R25, R14, R22, -R25 ;  /* 0x000000160e197223 */ /* 0x000fe20000010819 */
[----:B------:R-:W-:Y:S01]  /*a6b0*/  SHF.L.U32 R14, R5, 0x10, RZ ;  /* 0x00000010050e7819 */ /* 0x000fe200000006ff */
[-C--:B------:R-:W-:Y:S02]  /*a6c0*/  FMUL.FTZ R3, R20, R2.reuse ;  /* 0x0000000214037220 */ /* 0x080fe40000410000 */
[----:B------:R-:W-:Y:S02]  /*a6d0*/  FMUL.FTZ R5, R13, R2 ;  /* 0x000000020d057220 */ /* 0x000fe40000410000 */
[----:B------:R-:W-:-:S02]  /*a6e0*/  FMUL.FTZ R2, R23, R12 ;  /* 0x0000000c17027220 */ /* 0x000fc40000410000 */
[----:B------:R-:W-:Y:S02]  /*a6f0*/  FMUL.FTZ R12, R15, R12 ;  /* 0x0000000c0f0c7220 */ /* 0x000fe40000410000 */
[----:B------:R-:W-:Y:S02]  /*a700*/  FFMA.FTZ R8, R9, R24, R8 ;  /* 0x0000001809087223 */ /* 0x000fe40000010008 */
[----:B------:R-:W-:Y:S02]  /*a710*/  FFMA.FTZ R10, R11, R22, R10 ;  /* 0x000000160b0a7223 */ /* 0x000fe4000001000a */
[-C--:B------:R-:W-:Y:S01]  /*a720*/  FFMA.FTZ R3, R13, R4.reuse, -R3 ;  /* 0x000000040d037223 */ /* 0x080fe20000010803 */
[----:B------:R-:W-:Y:S01]  /*a730*/  F2FP.BF16.PACK_AB R9, R8, R21 ;  /* 0x000000150809723e */ /* 0x000fe200000010ff */
[----:B------:R-:W-:Y:S01]  /*a740*/  FFMA.FTZ R4, R20, R4, R5 ;  /* 0x0000000414047223 */ /* 0x000fe20000010005 */
[----:B------:R-:W-:Y:S01]  /*a750*/  F2FP.BF16.PACK_AB R11, R10, R25 ;  /* 0x000000190a0b723e */ /* 0x000fe200000010ff */
[----:B------:R-:W-:-:S02]  /*a760*/  FFMA.FTZ R2, R15, R14, -R2 ;  /* 0x0000000e0f027223 */ /* 0x000fc40000010802 */
[----:B------:R-:W-:Y:S01]  /*a770*/  FFMA.FTZ R23, R23, R14, R12 ;  /* 0x0000000e17177223 */ /* 0x000fe2000001000c */
[----:B------:R-:W-:-:S04]  /*a780*/  F2FP.BF16.PACK_AB R8, R4, R3 ;  /* 0x000000030408723e */ /* 0x000fc800000010ff */
[----:B------:R-:W-:Y:S02]  /*a790*/  F2FP.BF16.PACK_AB R10, R23, R2 ;  /* 0x00000002170a723e */ /* 0x000fe400000010ff */
.L_x_2208:
[----:B------:R-:W-:Y:S05]  /*a7a0*/  BSYNC B0 ;  /* 0x0000000000007941 */ /* 0x000fea0003800000 */
.L_x_2207:
        /* <DEDUP_REMOVED lines=8> */
[C---:B---3--:R-:W-:Y:S02]  /*a830*/  LOP3.LUT R8, R13.reuse, 0xffff0000, RZ, 0xc0, !PT ;  /* 0xffff00000d087812 */ /* 0x048fe400078ec0ff */
[----:B------:R-:W-:Y:S02]  /*a840*/  SHF.L.U32 R9, R13, 0x10, RZ ;  /* 0x000000100d097819 */ /* 0x000fe400000006ff */
[C---:B------:R-:W-:Y:S02]  /*a850*/  SHF.L.U32 R10, R12.reuse, 0x10, RZ ;  /* 0x000000100c0a7819 */ /* 0x040fe400000006ff */
[----:B------:R-:W-:-:S02]  /*a860*/  LOP3.LUT R20, R12, 0xffff0000, RZ, 0xc0, !PT ;  /* 0xffff00000c147812 */ /* 0x000fc400078ec0ff */
[C---:B------:R-:W-:Y:S02]  /*a870*/  SHF.L.U32 R13, R15.reuse, 0x10, RZ ;  /* 0x000000100f0d7819 */ /* 0x040fe400000006ff */
[----:B------:R-:W-:Y:S01]  /*a880*/  LOP3.LUT R12, R15, 0xffff0000, RZ, 0xc0, !PT ;  /* 0xffff00000f0c7812 */ /* 0x000fe200078ec0ff */
[C---:B------:R-:W-:Y:S01]  /*a890*/  IMAD.U32 R15, R14.reuse, 0x10000, RZ ;  /* 0x000100000e0f7824 */ /* 0x040fe200078e00ff */
[----:B------:R-:W-:Y:S02]  /*a8a0*/  LOP3.LUT R24, R14, 0xffff0000, RZ, 0xc0, !PT ;  /* 0xffff00000e187812 */ /* 0x000fe400078ec0ff */
[----:B-----5:R-:W-:Y:S02]  /*a8b0*/  LOP3.LUT R11, R2, 0xffff0000, RZ, 0xc0, !PT ;  /* 0xffff0000020b7812 */ /* 0x020fe400078ec0ff */
[C---:B------:R-:W-:Y:S01]  /*a8c0*/  LOP3.LUT R21, R3.reuse, 0xffff0000, RZ, 0xc0, !PT ;  /* 0xffff000003157812 */ /* 0x040fe200078ec0ff */
[----:B------:R-:W-:Y:S01]  /*a8d0*/  IMAD.U32 R3, R3, 0x10000, RZ ;  /* 0x0001000003037824 */ /* 0x000fe200078e00ff */
[----:B--2---:R-:W-:Y:S01]  /*a8e0*/  LOP3.LUT R23, R4, 0xffff0000, RZ, 0xc0, !PT ;  /* 0xffff000004177812 */ /* 0x004fe200078ec0ff */
[-C--:B------:R-:W-:Y:S01]  /*a8f0*/  FMUL.FTZ R14, R8, R11.reuse ;  /* 0x0000000b080e7220 */ /* 0x080fe20000410000 */
[----:B------:R-:W-:Y:S01]  /*a900*/  LOP3.LUT R22, R5, 0xffff0000, RZ, 0xc0, !PT ;  /* 0xffff000005167812 */ /* 0x000fe200078ec0ff */
[----:B------:R-:W-:Y:S01]  /*a910*/  FMUL.FTZ R25, R9, R11 ;  /* 0x0000000b09197220 */ /* 0x000fe20000410000 */
[----:B------:R-:W-:Y:S01]  /*a920*/  SHF.L.U32 R5, R5, 0x10, RZ ;  /* 0x0000001005057819 */ /* 0x000fe200000006ff */
[----:B------:R-:W-:-:S02]  /*a930*/  FMUL.FTZ R11, R12, R21 ;  /* 0x000000150c0b7220 */ /* 0x000fc40000410000 */
[----:B------:R-:W-:Y:S01]  /*a940*/  FFMA.FTZ R14, R9, R23, -R14 ;  /* 0x00000017090e7223 */ /* 0x000fe2000001080e */
[----:B------:R-:W-:Y:S01]  /*a950*/  SHF.L.U32 R9, R2, 0x10, RZ ;  /* 0x0000001002097819 */ /* 0x000fe200000006ff */
[C---:B------:R-:W-:Y:S02]  /*a960*/  FMUL.FTZ R21, R13.reuse, R21 ;  /* 0x000000150d157220 */ /* 0x040fe40000410000 */
[----:B------:R-:W-:Y:S01]  /*a970*/  FFMA.FTZ R11, R13, R22, -R11 ;  /* 0x000000160d0b7223 */ /* 0x000fe2000001080b */
[----:B------:R-:W-:Y:S01]  /*a980*/  SHF.L.U32 R13, R4, 0x10, RZ ;  /* 0x00000010040d7819 */ /* 0x000fe200000006ff */
[----:B------:R-:W-:Y:S02]  /*a990*/  FMUL.FTZ R2, R20, R9 ;  /* 0x0000000914027220 */ /* 0x000fe40000410000 */
[----:B------:R-:W-:Y:S02]  /*a9a0*/  FMUL.FTZ R4, R24, R3 ;  /* 0x0000000318047220 */ /* 0x000fe40000410000 */
[----:B------:R-:W-:-:S02]  /*a9b0*/  FMUL.FTZ R9, R10, R9 ;  /* 0x000000090a097220 */ /* 0x000fc40000410000 */
[----:B------:R-:W-:Y:S02]  /*a9c0*/  FMUL.FTZ R3, R15, R3 ;  /* 0x000000030f037220 */ /* 0x000fe40000410000 */
[----:B------:R-:W-:Y:S02]  /*a9d0*/  FFMA.FTZ R25, R8, R23, R25 ;  /* 0x0000001708197223 */ /* 0x000fe40000010019 */
        /* <DEDUP_REMOVED lines=9> */
.L_x_2210:
[----:B------:R-:W-:Y:S05]  /*aa70*/  BSYNC B0 ;  /* 0x0000000000007941 */ /* 0x000fea0003800000 */
.L_x_2209:
        /* <DEDUP_REMOVED lines=8> */
[----:B-----5:R-:W-:Y:S01]  /*ab00*/  LOP3.LUT R8, R25, 0xffff0000, RZ, 0xc0, !PT ;  /* 0xffff000019087812 */ /* 0x020fe200078ec0ff */
[----:B---3--:R-:W-:Y:S01]  /*ab10*/  IMAD.U32 R14, R26, 0x10000, RZ ;  /* 0x000100001a0e7824 */ /* 0x008fe200078e00ff */
[----:B------:R-:W-:Y:S02]  /*ab20*/  LOP3.LUT R12, R27, 0xffff0000, RZ, 0xc0, !PT ;  /* 0xffff00001b0c7812 */ /* 0x000fe400078ec0ff */
[----:B------:R-:W-:Y:S02]  /*ab30*/  SHF.L.U32 R9, R25, 0x10, RZ ;  /* 0x0000001019097819 */ /* 0x000fe400000006ff */
[----:B------:R-:W-:-:S02]  /*ab40*/  SHF.L.U32 R13, R27, 0x10, RZ ;  /* 0x000000101b0d7819 */ /* 0x000fc400000006ff */
[C---:B------:R-:W-:Y:S02]  /*ab50*/  SHF.L.U32 R10, R24.reuse, 0x10, RZ ;  /* 0x00000010180a7819 */ /* 0x040fe400000006ff */
[----:B------:R-:W-:Y:S02]  /*ab60*/  LOP3.LUT R24, R24, 0xffff0000, RZ, 0xc0, !PT ;  /* 0xffff000018187812 */ /* 0x000fe400078ec0ff */
[----:B------:R-:W-:Y:S02]  /*ab70*/  LOP3.LUT R26, R26, 0xffff0000, RZ, 0xc0, !PT ;  /* 0xffff00001a1a7812 */ /* 0x000fe400078ec0ff */
[----:B----4-:R-:W-:Y:S02]  /*ab80*/  LOP3.LUT R11, R2, 0xffff0000, RZ, 0xc0, !PT ;  /* 0xffff0000020b7812 */ /* 0x010fe400078ec0ff */
[C---:B------:R-:W-:Y:S01]  /*ab90*/  LOP3.LUT R15, R3.reuse, 0xffff0000, RZ, 0xc0, !PT ;  /* 0xffff0000030f7812 */ /* 0x040fe200078ec0ff */
[----:B------:R-:W-:Y:S01]  /*aba0*/  IMAD.U32 R3, R3, 0x10000, RZ ;  /* 0x0001000003037824 */ /* 0x000fe200078e00ff */
[----:B--2---:R-:W-:Y:S01]  /*abb0*/  LOP3.LUT R17, R4, 0xffff0000, RZ, 0xc0, !PT ;  /* 0xffff000004117812 */ /* 0x004fe200078ec0ff */
[----:B------:R-:W-:Y:S01]  /*abc0*/  FMUL.FTZ R6, R8, R11 ;  /* 0x0000000b08067220 */ /* 0x000fe20000410000 */
[C---:B------:R-:W-:Y:S01]  /*abd0*/  LOP3.LUT R7, R5.reuse, 0xffff0000, RZ, 0xc0, !PT ;  /* 0xffff000005077812 */ /* 0x040fe200078ec0ff */
[----:B------:R-:W-:Y:S01]  /*abe0*/  FMUL.FTZ R16, R12, R15 ;  /* 0x0000000f0c107220 */ /* 0x000fe20000410000 */
[----:B------:R-:W-:Y:S01]  /*abf0*/  SHF.L.U32 R5, R5, 0x10, RZ ;  /* 0x0000001005057819 */ /* 0x000fe200000006ff */
[----:B------:R-:W-:-:S02]  /*ac00*/  FMUL.FTZ R11, R9, R11 ;  /* 0x0000000b090b7220 */ /* 0x000fc40000410000 */
[----:B------:R-:W-:Y:S01]  /*ac10*/  FFMA.FTZ R6, R9, R17, -R6 ;  /* 0x0000001109067223 */ /* 0x000fe20000010806 */
[----:B------:R-:W-:Y:S01]  /*ac20*/  SHF.L.U32 R9, R2, 0x10, RZ ;  /* 0x0000001002097819 */ /* 0x000fe200000006ff */
[C---:B------:R-:W-:Y:S02]  /*ac30*/  FMUL.FTZ R15, R13.reuse, R15 ;  /* 0x0000000f0d0f7220 */ /* 0x040fe40000410000 */
[-C--:B------:R-:W-:Y:S02]  /*ac40*/  FFMA.FTZ R16, R13, R7.reuse, -R16 ;  /* 0x000000070d107223 */ /* 0x080fe40000010810 */
[----:B------:R-:W-:Y:S01]  /*ac50*/  FFMA.FTZ R15, R12, R7, R15 ;  /* 0x000000070c0f7223 */ /* 0x000fe2000001000f */
[----:B------:R-:W-:Y:S01]  /*ac60*/  SHF.L.U32 R7, R4, 0x10, RZ ;  /* 0x0000001004077819 */ /* 0x000fe200000006ff */
[----:B------:R-:W-:Y:S02]  /*ac70*/  FMUL.FTZ R2, R24, R9 ;  /* 0x0000000918027220 */ /* 0x000fe40000410000 */
[----:B------:R-:W-:Y:S01]  /*ac80*/  FMUL.FTZ R4, R26, R3 ;  /* 0x000000031a047220 */ /* 0x000fe20000410000 */
[----:B------:R-:W-:Y:S01]  /*ac90*/  F2FP.BF16.PACK_AB R27, R15, R16 ;  /* 0x000000100f1b723e */ /* 0x000fe200000010ff */
[----:B------:R-:W-:-:S02]  /*aca0*/  FMUL.FTZ R9, R10, R9 ;  /* 0x000000090a097220 */ /* 0x000fc40000410000 */
[----:B------:R-:W-:Y:S02]  /*acb0*/  FMUL.FTZ R3, R14, R3 ;  /* 0x000000030e037220 */ /* 0x000fe40000410000 */
[----:B------:R-:W-:Y:S02]  /*acc0*/  FFMA.FTZ R11, R8, R17, R11 ;  /* 0x00000011080b7223 */ /* 0x000fe4000001000b */
[-C--:B------:R-:W-:Y:S02]  /*acd0*/  FFMA.FTZ R2, R10, R7.reuse, -R2 ;  /* 0x000000070a027223 */ /* 0x080fe40000010802 */
[----:B------:R-:W-:Y:S01]  /*ace0*/  FFMA.FTZ R9, R24, R7, R9 ;  /* 0x0000000718097223 */ /* 0x000fe20000010009 */
[----:B------:R-:W-:Y:S01]  /*acf0*/  F2FP.BF16.PACK_AB R25, R11, R6 ;  /* 0x000000060b19723e */ /* 0x000fe200000010ff */
[-C--:B------:R-:W-:Y:S02]  /*ad00*/  FFMA.FTZ R4, R14, R5.reuse, -R4 ;  /* 0x000000050e047223 */ /* 0x080fe40000010804 */
[----:B------:R-:W-:Y:S01]  /*ad10*/  FFMA.FTZ R3, R26, R5, R3 ;  /* 0x000000051a037223 */ /* 0x000fe20000010003 */
[----:B------:R-:W-:-:S04]  /*ad20*/  F2FP.BF16.PACK_AB R24, R9, R2 ;  /* 0x000000020918723e */ /* 0x000fc800000010ff */
[----:B------:R-:W-:Y:S02]  /*ad30*/  F2FP.BF16.PACK_AB R26, R3, R4 ;  /* 0x00000004031a723e */ /* 0x000fe400000010ff */
.L_x_2212:
[----:B------:R-:W-:Y:S05]  /*ad40*/  BSYNC B0 ;  /* 0x0000000000007941 */ /* 0x000fea0003800000 */
.L_x_2211:
[----:B-----5:R4:W-:Y:S01]  /*ad50*/  STS.128 [R149+0x2800], R24 ;  /* 0x0028001895007388 */ /* 0x0209e20000000c00 */
[----:B------:R-:W-:Y:S05]  /*ad60*/  BRA `(.L_x_2206) ;  /* 0x0000237000007947 */ /* 0x000fea0003800000 */
.L_x_2197:
[----:B------:R-:W-:Y:S01]  /*ad70*/  BSSY B1, `(.L_x_2213) ;  /* 0x000010d000017945 */ /* 0x000fe20003800000 */
[----:B------:R-:W-:Y:S05]  /*ad80*/  @!P1 BRA `(.L_x_2214) ;  /* 0x000010b000009947 */ /* 0x000fea0003800000 */
[----:B-----5:R1:W5:Y:S01]  /*ad90*/  LDG.E.128 R8, [R28.64] ;  /* 0x000000061c087981 */ /* 0x020362000c1e1d00 */
        /* <DEDUP_REMOVED lines=86> */
.L_x_2216:
[----:B------:R-:W-:Y:S05]  /*b300*/  BSYNC B0 ;  /* 0x0000000000007941 */ /* 0x000fea0003800000 */
.L_x_2215:
        /* <DEDUP_REMOVED lines=88> */
.L_x_2218:
[----:B------:R-:W-:Y:S05]  /*b890*/  BSYNC B0 ;  /* 0x0000000000007941 */ /* 0x000fea0003800000 */
.L_x_2217:
        /* <DEDUP_REMOVED lines=88> */
.L_x_2220:
[----:B------:R-:W-:Y:S05]  /*be20*/  BSYNC B0 ;  /* 0x0000000000007941 */ /* 0x000fea0003800000 */
.L_x_2219:
[----:B-----5:R1:W-:Y:S02]  /*be30*/  STS.128 [R149+0x2000], R20 ;  /* 0x0020001495007388 */ /* 0x0203e40000000c00 */
.L_x_2214:
[----:B------:R-:W-:Y:S05]  /*be40*/  BSYNC B1 ;  /* 0x0000000000017941 */ /* 0x000fea0003800000 */
.L_x_2213:
        /* <DEDUP_REMOVED lines=17> */
[----:B-----5:R-:W-:Y:S02]  /*bf60*/  IADD3 R11, P1, R8, R16, RZ ;  /* 0x00000010080b7210 */ /* 0x020fe40007f3e0ff */
        /* <DEDUP_REMOVED lines=74> */
.L_x_2222:
[----:B------:R-:W-:Y:S05]  /*c410*/  BSYNC B0 ;  /* 0x0000000000007941 */ /* 0x000fea0003800000 */
.L_x_2221:
        /* <DEDUP_REMOVED lines=10> */
[----:B------:R-:W-:-:S07]  /*c4c0*/  IADD3 R12, P1, R2, R17, RZ ;  /* 0x00000011020c7210 */ /* 0x000fce0007f3e0ff */
[----:B------:R-:W-:-:S05]  /*c4d0*/  @P0 SHF.R.S32.HI R3, RZ, 0x1, R83 ;  /* 0x00000001ff030819 */ /* 0x000fca0000011453 */
[----:B------:R-:W-:Y:S01]  /*c4e0*/  @P0 IMAD.MOV R4, RZ, RZ, -R3 ;  /* 0x000000ffff040224 */ /* 0x000fe200078e0a03 */
[----:B------:R-:W-:Y:S02]  /*c4f0*/  LEA.HI.X.SX32 R3, R2, R25, 0x1, P1 ;  /* 0x0000001902037211 */ /* 0x000fe400008f0eff */
[----:B------:R-:W-:Y:S02]  /*c500*/  @P0 SHF.R.S32.HI R2, RZ, 0x1, R83 ;  /* 0x00000001ff020819 */ /* 0x000fe40000011453 */
[C---:B------:R-:W-:Y:S01]  /*c510*/  IADD3 R7, P1, R4.reuse, R12, RZ ;  /* 0x0000000c04077210 */ /* 0x040fe20007f3e0ff */
[----:B------:R-:W-:Y:S02]  /*c520*/  IMAD.MOV.U32 R13, RZ, RZ, RZ ;  /* 0x000000ffff0d7224 */ /* 0x000fe400078e00ff */
[----:B------:R-:W-:Y:S01]  /*c530*/  @P0 IMAD.MOV R5, RZ, RZ, -R2 ;  /* 0x000000ffff050224 */ /* 0x000fe200078e0a02 */
[----:B------:R-:W-:Y:S02]  /*c540*/  LEA.HI.X.SX32 R4, R4, R3, 0x1, P1 ;  /* 0x0000000304047211 */ /* 0x000fe400008f0eff */
[----:B---3--:R-:W-:-:S02]  /*c550*/  LEA R8, P1, R7, c[0x0][0x2b0], 0x1 ;  /* 0x0000ac0007087a11 */ /* 0x008fc400078208ff */
        /* <DEDUP_REMOVED lines=70> */
.L_x_2224:
[----:B------:R-:W-:Y:S05]  /*c9c0*/  BSYNC B0 ;  /* 0x0000000000007941 */ /* 0x000fea0003800000 */
.L_x_2223:
[----:B-1----:R1:W5:Y:S01]  /*c9d0*/  LDG.E.128 R4, [R26.64+0x80] ;  /* 0x000080061a047981 */ /* 0x002362000c1e1d00 */
[----:B------:R-:W-:Y:S01]  /*c9e0*/  IADD3 R18, R18, 0x40, RZ ;  /* 0x0000004012127810 */ /* 0x000fe20007ffe0ff */
[----:B------:R-:W-:Y:S02]  /*c9f0*/  BSSY B0, `(.L_x_2225) ;  /* 0x0000059000007945 */ /* 0x000fe40003800000 */
[----:B------:R1:W-:Y:S01]  /*ca00*/  STS.128 [R149+0x1800], R20 ;  /* 0x0018001495007388 */ /* 0x0003e20000000c00 */
[----:B------:R-:W-:-:S13]  /*ca10*/  ISETP.GE.AND P0, PT, R18, c[0x0][0x230], PT ;  /* 0x00008c0012007a0c */ /* 0x000fda0003f06270 */
[----:B------:R-:W-:Y:S05]  /*ca20*/  @P0 BRA `(.L_x_2226) ;  /* 0x0000055000000947 */ /* 0x000fea0003800000 */
[----:B------:R-:W-:Y:S01]  /*ca30*/  ISETP.GE.AND P0, PT, R18, R79, PT ;  /* 0x0000004f1200720c */ /* 0x000fe20003f06270 */
[----:B---3--:R-:W-:Y:S01]  /*ca40*/  IMAD.MOV.U32 R8, RZ, RZ, RZ ;  /* 0x000000ffff087224 */ /* 0x008fe200078e00ff */
        /* <DEDUP_REMOVED lines=8> */
[----:B------:R-:W-:Y:S01]  /*cad0*/  IMAD.WIDE R10, R79, 0x2, R26 ;  /* 0x000000024f0a7825 */ /* 0x000fe200078e021a */
        /* <DEDUP_REMOVED lines=10> */
[----:B------:R-:W-:-:S04]  /*cb80*/  LEA R16, P1, R17, c[0x0][0x2a8], 0x1 ;  /* 0x0000aa0011107a11 */ /* 0x000fc800078208ff */
[----:B------:R-:W-:-:S06]  /*cb90*/  LEA.HI.X R17, R17, c[0x0][0x2ac], R2, 0x1, P1 ;  /* 0x0000ab0011117a11 */ /* 0x000fcc00008f0c02 */
[----:B----4-:R-:W4:Y:S01]  /*cba0*/  LDG.E.128 R16, [R16.64] ;  /* 0x0000000610107981 */ /* 0x010f22000c1e1d00 */
[C---:B-----5:R-:W-:Y:S01]  /*cbb0*/  LOP3.LUT R2, R5.reuse, 0xffff0000, RZ, 0xc0, !PT ;  /* 0xffff000005027812 */ /* 0x060fe200078ec0ff */
[----:B-1----:R-:W-:Y:S01]  /*cbc0*/  IMAD.U32 R20, R4, 0x10000, RZ ;  /* 0x0001000004147824 */ /* 0x002fe200078e00ff */
        /* <DEDUP_REMOVED lines=30> */
[----:B------:R-:W-:Y:S02]  /*cdb0*/  @!P0 FADD.FTZ R29, -R29, -RZ ;  /* 0x800000ff1d1d8221 */ /* 0x000fe40000010100 */
[----:B------:R-:W-:Y:S02]  /*cdc0*/  FMUL.FTZ R13, R8, R13 ;  /* 0x0000000d080d7220 */ /* 0x000fe40000410000 */
[----:B------:R-:W-:-:S02]  /*cdd0*/  FMUL.FTZ R23, R23, R28 ;  /* 0x0000001c17177220 */ /* 0x000fc40000410000 */
[----:B------:R-:W-:Y:S02]  /*cde0*/  @!P0 FADD.FTZ R30, -R30, -RZ ;  /* 0x800000ff1e1e8221 */ /* 0x000fe40000010100 */
[----:B------:R-:W-:Y:S01]  /*cdf0*/  FMUL.FTZ R27, R27, R14 ;  /* 0x0000000e1b1b7220 */ /* 0x000fe20000410000 */
[----:B------:R-:W-:Y:S01]  /*ce00*/  LOP3.LUT R14, R18, 0xffff0000, RZ, 0xc0, !PT ;  /* 0xffff0000120e7812 */ /* 0x000fe200078ec0ff */
[----:B------:R-:W-:Y:S01]  /*ce10*/  IMAD.U32 R8, R16, 0x10000, RZ ;  /* 0x0001000010087824 */ /* 0x000fe200078e00ff */
[C---:B------:R-:W-:Y:S01]  /*ce20*/  LOP3.LUT R16, R17.reuse, 0xffff0000, RZ, 0xc0, !PT ;  /* 0xffff000011107812 */ /* 0x040fe200078ec0ff */
[----:B------:R-:W-:Y:S01]  /*ce30*/  FMUL.FTZ R11, R6, R11 ;  /* 0x0000000b060b7220 */ /* 0x000fe20000410000 */
[----:B------:R-:W-:Y:S01]  /*ce40*/  SHF.L.U32 R6, R17, 0x10, RZ ;  /* 0x0000001011067819 */ /* 0x000fe200000006ff */
[----:B------:R-:W-:Y:S01]  /*ce50*/  IMAD.U32 R15, R18, 0x10000, RZ ;  /* 0x00010000120f7824 */ /* 0x000fe200078e00ff */
[----:B------:R-:W-:Y:S01]  /*ce60*/  LOP3.LUT R18, R19, 0xffff0000, RZ, 0xc0, !PT ;  /* 0xffff000013127812 */ /* 0x000fe200078ec0ff */
[----:B------:R-:W-:-:S02]  /*ce70*/  FMUL.FTZ R12, R9, R12 ;  /* 0x0000000c090c7220 */ /* 0x000fc40000410000 */
[----:B------:R-:W-:Y:S02]  /*ce80*/  FMUL.FTZ R29, R26, R29 ;  /* 0x0000001d1a1d7220 */ /* 0x000fe40000410000 */
[----:B------:R-:W-:Y:S02]  /*ce90*/  IMAD.U32 R9, R19, 0x10000, RZ ;  /* 0x0001000013097824 */ /* 0x000fe400078e00ff */
[----:B------:R-:W-:Y:S02]  /*cea0*/  FMUL.FTZ R30, R25, R30 ;  /* 0x0000001e191e7220 */ /* 0x000fe40000410000 */
[----:B------:R-:W-:Y:S02]  /*ceb0*/  FFMA.FTZ R8, R20, R8, R23 ;  /* 0x0000000814087223 */ /* 0x000fe40000010017 */
[----:B------:R-:W-:Y:S02]  /*cec0*/  FFMA.FTZ R3, R3, R7, R10 ;  /* 0x0000000703037223 */ /* 0x000fe4000001000a */
[----:B------:R-:W-:-:S02]  /*ced0*/  FFMA.FTZ R6, R22, R6, R11 ;  /* 0x0000000616067223 */ /* 0x000fc4000001000b */
[----:B------:R-:W-:Y:S01]  /*cee0*/  FFMA.FTZ R29, R2, R16, R29 ;  /* 0x00000010021d7223 */ /* 0x000fe2000001001d */
[----:B------:R-:W-:Y:S01]  /*cef0*/  F2FP.BF16.PACK_AB R8, R3, R8 ;  /* 0x000000080308723e */ /* 0x000fe200000010ff */
[----:B------:R-:W-:Y:S02]  /*cf00*/  FFMA.FTZ R9, R24, R9, R13 ;  /* 0x0000000918097223 */ /* 0x000fe4000001000d */
[----:B------:R-:W-:Y:S02]  /*cf10*/  FFMA.FTZ R4, R4, R18, R27 ;  /* 0x0000001204047223 */ /* 0x000fe4000001001b */
[----:B------:R-:W-:Y:S02]  /*cf20*/  FFMA.FTZ R15, R21, R15, R30 ;  /* 0x0000000f150f7223 */ /* 0x000fe4000001001e */
[----:B------:R-:W-:Y:S01]  /*cf30*/  FFMA.FTZ R12, R5, R14, R12 ;  /* 0x0000000e050c7223 */ /* 0x000fe2000001000c */
[----:B------:R-:W-:Y:S02]  /*cf40*/  F2FP.BF16.PACK_AB R5, R29, R6 ;  /* 0x000000061d05723e */ /* 0x000fe400000010ff */
[----:B------:R-:W-:-:S02]  /*cf50*/  F2FP.BF16.PACK_AB R7, R4, R9 ;  /* 0x000000090407723e */ /* 0x000fc400000010ff */
[----:B------:R-:W-:Y:S02]  /*cf60*/  F2FP.BF16.PACK_AB R6, R12, R15 ;  /* 0x0000000f0c06723e */ /* 0x000fe400000010ff */
[----:B------:R-:W-:Y:S02]  /*cf70*/  MOV R4, R8 ;  /* 0x0000000800047202 */ /* 0x000fe40000000f00 */
.L_x_2226:
[----:B------:R-:W-:Y:S05]  /*cf80*/  BSYNC B0 ;  /* 0x0000000000007941 */ /* 0x000fea0003800000 */
.L_x_2225:
[----:B-----5:R1:W-:Y:S01]  /*cf90*/  STS.128 [R149+0x2800], R4 ;  /* 0x0028000495007388 */ /* 0x0203e20000000c00 */
[----:B------:R-:W-:Y:S05]  /*cfa0*/  BRA `(.L_x_2206) ;  /* 0x0000013000007947 */ /* 0x000fea0003800000 */
.L_x_2196:
        /* <DEDUP_REMOVED lines=19> */
.L_x_2206:
[----:B------:R-:W-:Y:S05]  /*d0e0*/  BSYNC B2 ;  /* 0x0000000000027941 */ /* 0x000fea0003800000 */
.L_x_2195:
[----:B------:R-:W-:Y:S02]  /*d0f0*/  IADD3 R156, R55, -0x1, RZ ;  /* 0xffffffff379c7810 */ /* 0x000fe40007ffe0ff */
[----:B------:R-:W-:-:S02]  /*d100*/  LEA R152, P0, R160, c[0x0][0x168], 0x1 ;  /* 0x00005a00a0987a11 */ /* 0x000fc400078008ff */
[----:B------:R-:W-:Y:S02]  /*d110*/  SHF.L.U32 R2, R156, 0x7, RZ ;  /* 0x000000079c027819 */ /* 0x000fe400000006ff */
[----:B-1--4-:R-:W-:Y:S02]  /*d120*/  IADD3 R4, R154, 0x40, RZ ;  /* 0x000000409a047810 */ /* 0x012fe40007ffe0ff */
[----:B------:R-:W-:Y:S01]  /*d130*/  LEA.HI.X R153, R160, c[0x0][0x16c], R60, 0x1, P0 ;  /* 0x00005b00a0997a11 */ /* 0x000fe200000f0c3c */
[----:B------:R-:W-:Y:S01]  /*d140*/  IMAD.IADD R5, R63, 0x1, -R2 ;  /* 0x000000013f057824 */ /* 0x000fe200078e0a02 */
[----:B---3--:R-:W-:Y:S02]  /*d150*/  SHF.R.S32.HI R9, RZ, 0x4, R72 ;  /* 0x00000004ff097819 */ /* 0x008fe40000011448 */
[----:B------:R-:W-:Y:S02]  /*d160*/  LOP3.LUT R74, R74, 0x7fffffe, RZ, 0xc0, !PT ;  /* 0x07fffffe4a4a7812 */ /* 0x000fe400078ec0ff */
[----:B------:R-:W-:-:S02]  /*d170*/  ISETP.GE.AND P5, PT, R154, R5, PT ;  /* 0x000000059a00720c */ /* 0x000fc40003fa6270 */
[-C--:B------:R-:W-:Y:S02]  /*d180*/  ISETP.GE.AND P1, PT, R0, R5.reuse, PT ;  /* 0x000000050000720c */ /* 0x080fe40003f26270 */
[----:B------:R-:W-:Y:S02]  /*d190*/  ISETP.GE.AND P0, PT, R4, R5, PT ;  /* 0x000000050400720c */ /* 0x000fe40003f06270 */
[----:B------:R-:W-:Y:S02]  /*d1a0*/  LEA.HI R48, R72, R9, RZ, 0x1 ;  /* 0x0000000948307211 */ /* 0x000fe400078f08ff */
[----:B------:R-:W-:Y:S02]  /*d1b0*/  ISETP.GE.AND P4, PT, R0, R5, PT ;  /* 0x000000050000720c */ /* 0x000fe40003f86270 */
[----:B------:R-:W-:Y:S02]  /*d1c0*/  LOP3.LUT R48, R48, 0xfffffffe, RZ, 0xc0, !PT ;  /* 0xfffffffe30307812 */ /* 0x000fe400078ec0ff */
[----:B------:R-:W-:Y:S01]  /*d1d0*/  SHF.R.S32.HI R6, RZ, 0x1f, R71 ;  /* 0x0000001fff067819 */ /* 0x000fe20000011447 */
[----:B------:R-:W-:Y:S01]  /*d1e0*/  @!PT LDS RZ, [RZ] ;  /* 0x00000000fffff984 */ /* 0x000fe20000000800 */
[----:B------:R-:W-:Y:S01]  /*d1f0*/  @!PT LDS RZ, [RZ] ;  /* 0x00000000fffff984 */ /* 0x000fe20000000800 */
[----:B------:R-:W-:Y:S01]  /*d200*/  @!PT LDS RZ, [RZ] ;  /* 0x00000000fffff984 */ /* 0x000fe20000000800 */
[----:B------:R1:W-:Y:S01]  /*d210*/  @!P5 LDGSTS.E.BYPASS.LTC128B.128 [R149+0x3000], [R152.64] ;  /* 0x030000009895dfae */ /* 0x0003e2000b901d46 */
[----:B------:R-:W-:-:S02]  /*d220*/  IADD3 R48, R9, -R48, RZ ;  /* 0x8000003009307210 */ /* 0x000fc40007ffe0ff */
[C---:B------:R-:W-:Y:S01]  /*d230*/  @!P1 LEA R10, P3, R62.reuse, R152, 0x1 ;  /* 0x000000983e0a9211 */ /* 0x040fe200078608ff */
[----:B------:R1:W-:Y:S01]  /*d240*/  @!P5 LDGSTS.E.BYPASS.LTC128B.128 [R149+0x5000], [R152.64+0x40] ;  /* 0x050000409895dfae */ /* 0x0003e2000b901d46 */
[----:B------:R-:W-:Y:S01]  /*d250*/  @!P0 MOV R7, c[0x0][0x198] ;  /* 0x0000660000078a02 */ /* 0x000fe20000000f00 */
[----:B------:R-:W-:Y:S01]  /*d260*/  @!P0 IMAD.MOV.U32 R8, RZ, RZ, c[0x0][0x19c] ;  /* 0x00006700ff088624 */ /* 0x000fe200078e00ff */
[----:B-----5:R-:W-:Y:S01]  /*d270*/  @!P1 LEA.HI.X R11, R62, R153, R61, 0x1, P3 ;  /* 0x000000993e0b9211 */ /* 0x020fe200018f0c3d */
[----:B------:R1:W-:Y:S01]  /*d280*/  @!P5 LDGSTS.E.BYPASS.LTC128B.128 [R149+0x7000], [R152.64+0x80] ;  /* 0x070000809895dfae */ /* 0x0003e2000b901d46 */
[CC--:B------:R-:W-:Y:S02]  /*d290*/  ISETP.GE.AND P5, PT, R154.reuse, R5.reuse, PT ;  /* 0x000000059a00720c */ /* 0x0c0fe40003fa6270 */
[----:B------:R-:W-:Y:S01]  /*d2a0*/  IADD3 R154, R154, 0x60, RZ ;  /* 0x000000609a9a7810 */ /* 0x000fe20007ffe0ff */
[----:B------:R3:W-:Y:S01]  /*d2b0*/  @!P1 LDGSTS.E.BYPASS.LTC128B.128 [R149+0x3800], [R10.64] ;  /* 0x038000000a959fae */ /* 0x0007e2000b901d46 */
[----:B------:R-:W-:-:S02]  /*d2c0*/  ISETP.GE.AND P3, PT, R4, R5, PT ;  /* 0x000000050400720c */ /* 0x000fc40003f66270 */
[----:B------:R-:W-:Y:S01]  /*d2d0*/  ISETP.GE.AND P6, PT, R154, R5, PT ;  /* 0x000000059a00720c */ /* 0x000fe20003fc6270 */
[----:B------:R3:W-:Y:S01]  /*d2e0*/  @!P1 LDGSTS.E.BYPASS.LTC128B.128 [R149+0x5800], [R10.64+0x40] ;  /* 0x058000400a959fae */ /* 0x0007e2000b901d46 */
[----:B------:R-:W-:Y:S02]  /*d2f0*/  LOP3.LUT R73, R73, 0xfffffff8, RZ, 0xc0, !PT ;  /* 0xfffffff849497812 */ /* 0x000fe400078ec0ff */
[----:B------:R-:W-:Y:S01]  /*d300*/  IADD3 R3, R71, -R74, RZ ;  /* 0x8000004a47037210 */ /* 0x000fe20007ffe0ff */
[----:B------:R3:W-:Y:S01]  /*d310*/  @!P1 LDGSTS.E.BYPASS.LTC128B.128 [R149+0x7800], [R10.64+0x80] ;  /* 0x078000800a959fae */ /* 0x0007e2000b901d46 */
[C---:B------:R-:W-:Y:S02]  /*d320*/  @!P0 LEA R12, P1, R7.reuse, R152, 0x7 ;  /* 0x00000098070c8211 */ /* 0x040fe400078238ff */
[----:B------:R-:W-:Y:S01]  /*d330*/  LEA.HI R71, R6, R71, RZ, 0x3 ;  /* 0x0000004706477211 */ /* 0x000fe200078f18ff */
[----:B------:R-:W-:Y:S01]  /*d340*/  IMAD.IADD R6, R64, 0x1, -R73 ;  /* 0x0000000140067824 */ /* 0x000fe200078e0a49 */
[----:B------:R-:W-:-:S02]  /*d350*/  @!P0 LEA.HI.X R13, R7, R153, R8, 0x7, P1 ;  /* 0x00000099070d8211 */ /* 0x000fc400008f3c08 */
[----:B------:R-:W-:Y:S01]  /*d360*/  ISETP.GE.AND P1, PT, R154, R5, PT ;  /* 0x000000059a00720c */ /* 0x000fe20003f26270 */
[----:B------:R-:W-:Y:S01]  /*d370*/  @!P6 IMAD.MOV.U32 R5, RZ, RZ, c[0x0][0x19c] ;  /* 0x00006700ff05e624 */ /* 0x000fe200078e00ff */
[----:B------:R-:W-:Y:S01]  /*d380*/  @!P6 MOV R8, c[0x0][0x198] ;  /* 0x000066000008ea02 */ /* 0x000fe20000000f00 */
[----:B------:R4:W-:Y:S01]  /*d390*/  @!P0 LDGSTS.E.BYPASS.LTC128B.128 [R149+0x4000], [R12.64] ;  /* 0x040000000c958fae */ /* 0x0009e2000b901d46 */
[----:B------:R-:W-:Y:S01]  /*d3a0*/  LEA.HI R0, R6, R6, RZ, 0x1 ;  /* 0x0000000606007211 */ /* 0x000fe200078f08ff */
[----:B------:R-:W-:Y:S01]  /*d3b0*/  @!P6 IMAD R5, R5, 0xc0, RZ ;  /* 0x000000c00505e824 */ /* 0x000fe200078e02ff */
[----:B------:R-:W-:Y:S01]  /*d3c0*/  SHF.L.U32 R7, R70, 0x6, RZ ;  /* 0x0000000646077819 */ /* 0x000fe200000006ff */
[----:B------:R-:W-:Y:S01]  /*d3d0*/  @!P6 IMAD.WIDE.U32 R8, R8, 0xc0, R152 ;  /* 0x000000c00808e825 */ /* 0x000fe200078e0098 */
[----:B------:R4:W-:Y:S01]  /*d3e0*/  @!P0 LDGSTS.E.BYPASS.LTC128B.128 [R149+0x6000], [R12.64+0x40] ;  /* 0x060000400c958fae */ /* 0x0009e2000b901d46 */
[----:B------:R-:W-:Y:S02]  /*d3f0*/  SHF.R.S32.HI R49, RZ, 0x1f, R64 ;  /* 0x0000001fff317819 */ /* 0x000fe40000011440 */
[----:B------:R-:W-:Y:S01]  /*d400*/  LOP3.LUT R7, R7, 0xc0, RZ, 0xc0, !PT ;  /* 0x000000c007077812 */ /* 0x000fe200078ec0ff */
[----:B------:R4:W-:Y:S01]  /*d410*/  @!P0 LDGSTS.E.BYPASS.LTC128B.128 [R149+0x8000], [R12.64+0x80] ;  /* 0x080000800c958fae */ /* 0x0009e2000b901d46 */
[----:B------:R-:W-:Y:S01]  /*d420*/  @!P6 IADD3 R15, R9, R5, RZ ;  /* 0x00000005090fe210 */ /* 0x000fe20007ffe0ff */
[----:B------:R-:W-:Y:S01]  /*d430*/  IMAD.SHL.U32 R50, R71, 0x20, RZ ;  /* 0x0000002047327824 */ /* 0x000fe200078e00ff */
[----:B------:R-:W-:-:S02]  /*d440*/  @!P6 MOV R14, R8 ;  /* 0x00000008000ee202 */ /* 0x000fc40000000f00 */
[----:B------:R-:W-:Y:S02]  /*d450*/  LEA R154, P0, R158, c[0x0][0x170], 0x1 ;  /* 0x00005c009e9a7a11 */ /* 0x000fe400078008ff */
[----:B------:R-:W-:Y:S01]  /*d460*/  LEA.HI R49, R49, R64, RZ, 0x5 ;  /* 0x0000004031317211 */ /* 0x000fe200078f28ff */
[----:B------:R2:W-:Y:S01]  /*d470*/  @!P6 LDGSTS.E.BYPASS.LTC128B.128 [R149+0x4800], [R14.64] ;  /* 0x048000000e95efae */ /* 0x0005e2000b901d46 */
[----:B---3--:R-:W-:Y:S02]  /*d480*/  LOP3.LUT R11, R0, 0x7fffffe, RZ, 0xc0, !PT ;  /* 0x07fffffe000b7812 */ /* 0x008fe400078ec0ff */
[----:B------:R-:W-:Y:S01]  /*d490*/  SHF.R.S32.HI R0, RZ, 0x1, R0 ;  /* 0x00000001ff007819 */ /* 0x000fe20000011400 */
[----:B------:R2:W-:Y:S01]  /*d4a0*/  @!P6 LDGSTS.E.BYPASS.LTC128B.128 [R149+0x6800], [R14.64+0x40] ;  /* 0x068000400e95efae */ /* 0x0005e2000b901d46 */
[----:B------:R-:W-:Y:S01]  /*d4b0*/  LEA.HI.X R155, R158, c[0x0][0x174], R54, 0x1, P0 ;  /* 0x00005d009e9b7a11 */ /* 0x000fe200000f0c36 */
[----:B------:R-:W-:Y:S01]  /*d4c0*/  IMAD.IADD R11, R6, 0x1, -R11 ;  /* 0x00000001060b7824 */ /* 0x000fe200078e0a0b */
[----:B------:R-:W-:Y:S01]  /*d4d0*/  @!P4 LEA R4, P0, R67, R154, 0x1 ;  /* 0x0000009a4304c211 */ /* 0x000fe200078008ff */
[----:B------:R2:W-:Y:S01]  /*d4e0*/  @!P6 LDGSTS.E.BYPASS.LTC128B.128 [R149+0x8800], [R14.64+0x80] ;  /* 0x088000800e95efae */ /* 0x0005e2000b901d46 */
[----:B------:R-:W-:Y:S01]  /*d4f0*/  @!P3 MOV R6, c[0x0][0x1a0] ;  /* 0x000068000006ba02 */ /* 0x000fe20000000f00 */
[----:B------:R-:W-:Y:S01]  /*d500*/  IMAD.SHL.U32 R9, R0, 0x40, RZ ;  /* 0x0000004000097824 */ /* 0x000fe200078e00ff */
[C---:B------:R-:W-:Y:S01]  /*d510*/  LEA R145, R48.reuse, R11, 0x3 ;  /* 0x0000000b30917211 */ /* 0x040fe200078e18ff */
[----:B------:R-:W0:Y:S01]  /*d520*/  LDGDEPBAR ;  /* 0x00000000000079af */ /* 0x000e220000000000 */
[----:B------:R-:W-:-:S02]  /*d530*/  SHF.L.U32 R48, R48, 0x3, RZ ;  /* 0x0000000330307819 */ /* 0x000fc400000006ff */
[----:B------:R-:W-:Y:S02]  /*d540*/  @!P4 LEA.HI.X R5, R67, R155, R68, 0x1, P0 ;  /* 0x0000009b4305c211 */ /* 0x000fe400000f0c44 */
[----:B------:R-:W-:Y:S02]  /*d550*/  LOP3.LUT R48, R7, 0x8, R48, 0xf8, !PT ;  /* 0x0000000807307812 */ /* 0x000fe400078ef830 */
[----:B------:R-:W-:Y:S01]  /*d560*/  SHF.R.U32.HI R7, RZ, 0x3, R7 ;  /* 0x00000003ff077819 */ /* 0x000fe20000011607 */
[----:B----4-:R-:W-:Y:S01]  /*d570*/  @!P1 IMAD.MOV.U32 R12, RZ, RZ, c[0x0][0x1a0] ;  /* 0x00006800ff0c9624 */ /* 0x010fe200078e00ff */
[----:B------:R-:W-:Y:S02]  /*d580*/  @!P3 LEA R16, P0, R6, R154, 0x7 ;  /* 0x0000009a0610b211 */ /* 0x000fe400078038ff */
[----:B------:R-:W-:Y:S01]  /*d590*/  LOP3.LUT R48, R48, R7, RZ, 0x3c, !PT ;  /* 0x0000000730307212 */ /* 0x000fe200078e3cff */
[----:B------:R-:W-:Y:S01]  /*d5a0*/  @!P1 IMAD.WIDE.U32 R12, R12, 0xc0, R154 ;  /* 0x000000c00c0c9825 */ /* 0x000fe200078e009a */
[----:B------:R-:W-:-:S02]  /*d5b0*/  @!P3 MOV R7, c[0x0][0x1a4] ;  /* 0x000069000007ba02 */ /* 0x000fc40000000f00 */
[----:B------:R-:W-:Y:S02]  /*d5c0*/  SHF.R.S32.HI R49, RZ, 0x5, R49 ;  /* 0x00000005ff317819 */ /* 0x000fe40000011431 */
[----:B------:R-:W-:Y:S02]  /*d5d0*/  LOP3.LUT R50, R50, 0xffffff00, RZ, 0xc0, !PT ;  /* 0xffffff0032327812 */ /* 0x000fe400078ec0ff */
[----:B------:R-:W-:Y:S02]  /*d5e0*/  SHF.L.U32 R8, R69, 0x3, RZ ;  /* 0x0000000345087819 */ /* 0x000fe400000006ff */
[----:B------:R-:W-:Y:S01]  /*d5f0*/  LOP3.LUT R9, R9, 0xc0, RZ, 0xc0, !PT ;  /* 0x000000c009097812 */ /* 0x000fe200078ec0ff */
[----:B------:R-:W-:Y:S01]  /*d600*/  IMAD R119, R3, 0x20, R50 ;  /* 0x0000002003777824 */ /* 0x000fe200078e0232 */
[----:B------:R-:W-:Y:S01]  /*d610*/  @!P3 LEA.HI.X R17, R6, R155, R7, 0x7, P0 ;  /* 0x0000009b0611b211 */ /* 0x000fe200000f3c07 */
[----:B------:R-:W-:-:S04]  /*d620*/  DEPBAR.LE SB0, 0x0 ;  /* 0x000080000000791a */ /* 0x000fc80000000000 */
[----:B------:R-:W-:Y:S01]  /*d630*/  BAR.SYNC.DEFER_BLOCKING 0x0 ;  /* 0x0000000000007b1d */ /* 0x000fe20000010000 */
[----:B------:R-:W-:Y:S01]  /*d640*/  IMAD R6, R49, 0x200, R50 ;  /* 0x0000020031067824 */ /* 0x000fe200078e0232 */
[----:B------:R-:W-:Y:S02]  /*d650*/  @!P1 MOV R10, c[0x0][0x1a4] ;  /* 0x00006900000a9a02 */ /* 0x000fe40000000f00 */
[----:B------:R-:W-:Y:S02]  /*d660*/  LOP3.LUT R8, R9, 0x8, R8, 0xf8, !PT ;  /* 0x0000000809087812 */ /* 0x000fe400078ef808 */
[----:B------:R-:W-:Y:S01]  /*d670*/  SHF.R.U32.HI R9, RZ, 0x3, R9 ;  /* 0x00000003ff097819 */ /* 0x000fe20000011609 */
[----:B------:R-:W-:Y:S01]  /*d680*/  @!P1 IMAD R10, R10, 0xc0, RZ ;  /* 0x000000c00a0a9824 */ /* 0x000fe200078e02ff */
[----:B------:R-:W-:Y:S02]  /*d690*/  LEA R7, R3, R6, 0x5 ;  /* 0x0000000603077211 */ /* 0x000fe400078e28ff */
[----:B------:R-:W-:Y:S01]  /*d6a0*/  LOP3.LUT R8, R8, R9, RZ, 0x3c, !PT ;  /* 0x0000000908087212 */ /* 0x000fe200078e3cff */
[----:B------:R-:W-:Y:S01]  /*d6b0*/  @!P1 IMAD.IADD R11, R13, 0x1, R10 ;  /* 0x000000010d0b9824 */ /* 0x000fe200078e020a */
[----:B------:R-:W-:-:S02]  /*d6c0*/  IADD3 R146, R48, R7, RZ ;  /* 0x0000000730927210 */ /* 0x000fc40007ffe0ff */
[----:B------:R-:W-:Y:S02]  /*d6d0*/  LEA R145, R145, R8, 0x5 ;  /* 0x0000000891917211 */ /* 0x000fe400078e28ff */
[----:B------:R-:W-:Y:S01]  /*d6e0*/  @!P1 MOV R10, R12 ;  /* 0x0000000c000a9202 */ /* 0x000fe20000000f00 */
[----:B------:R-:W-:Y:S01]  /*d6f0*/  IMAD.SHL.U32 R146, R146, 0x2, RZ ;  /* 0x0000000292927824 */ /* 0x000fe200078e00ff */
[----:B------:R-:W-:Y:S02]  /*d700*/  SHF.L.U32 R145, R145, 0x1, RZ ;  /* 0x0000000191917819 */ /* 0x000fe400000006ff */
[----:B------:R-:W-:Y:S01]  /*d710*/  LOP3.LUT P0, RZ, R0, 0x2, RZ, 0xc0, !PT ;  /* 0x0000000200ff7812 */ /* 0x000fe2000780c0ff */
[----:B------:R-:W-:Y:S01]  /*d720*/  IMAD R144, R51, 0x2, R146 ;  /* 0x0000000233907824 */ /* 0x000fe200078e0292 */
[----:B------:R-:W-:Y:S01]  /*d730*/  MOV R0, 0x10 ;  /* 0x0000001000007802 */ /* 0x000fe20000000f00 */
[----:B------:R-:W-:Y:S01]  /*d740*/  @P5 STS [R149+0x9000], RZ ;  /* 0x009000ff95005388 */ /* 0x000fe20000000800 */
[----:B------:R-:W-:-:S02]  /*d750*/  IADD3 R119, R48, R119, RZ ;  /* 0x0000007730777210 */ /* 0x000fc40007ffe0ff */
[----:B------:R-:W-:Y:S01]  /*d760*/  SEL R0, R0, 0xfffffff0, !P0 ;  /* 0xfffffff000007807 */ /* 0x000fe20004000000 */
[----:B------:R-:W-:Y:S01]  /*d770*/  @P5 STS [R149+0x9004], RZ ;  /* 0x009004ff95005388 */ /* 0x000fe20000000800 */
[----:B------:R-:W-:Y:S02]  /*d780*/  ISETP.GE.AND P0, PT, R55, 0x2, PT ;  /* 0x000000023700780c */ /* 0x000fe40003f06270 */
[----:B------:R-:W-:Y:S01]  /*d790*/  LEA R118, R0, R145, 0x1 ;  /* 0x0000009100767211 */ /* 0x000fe200078e08ff */
        /* <DEDUP_REMOVED lines=37> */
[----:B--2---:R-:W4:Y:S04]  /*d9f0*/  LDSM.16.M88.4 R12, [R145+0x3000] ;  /* 0x00300000910c783b */ /* 0x004f280000000200 */
[----:B------:R-:W-:Y:S04]  /*da00*/  LDSM.16.M88.4 R128, [R144] ;  /* 0x000000009080783b */ /* 0x000fe80000000200 */
[----:B------:R-:W-:Y:S04]  /*da10*/  LDSM.16.M88.4 R36, [R118+0x3000] ;  /* 0x003000007624783b */ /* 0x000fe80000000200 */
[----:B------:R-:W2:Y:S04]  /*da20*/  LDSM.16.M88.4 R80, [R145+0x3800] ;  /* 0x003800009150783b */ /* 0x000ea80000000200 */
[----:B------:R-:W2:Y:S04]  /*da30*/  LDSM.16.M88.4 R72, [R145+0x3c00] ;  /* 0x003c00009148783b */ /* 0x000ea80000000200 */
[----:B------:R-:W2:Y:S04]  /*da40*/  LDSM.16.M88.4 R88, [R145+0x3400] ;  /* 0x003400009158783b */ /* 0x000ea80000000200 */
[----:B------:R-:W2:Y:S04]  /*da50*/  LDSM.16.M88.4 R56, [R145+0x4000] ;  /* 0x004000009138783b */ /* 0x000ea80000000200 */
[----:B------:R-:W2:Y:S04]  /*da60*/  LDSM.16.M88.4 R40, [R145+0x4400] ;  /* 0x004400009128783b */ /* 0x000ea80000000200 */
[----:B------:R-:W2:Y:S04]  /*da70*/  LDSM.16.M88.4 R108, [R145+0x4800] ;  /* 0x00480000916c783b */ /* 0x000ea80000000200 */
[----:B-1----:R-:W1:Y:S01]  /*da80*/  LDSM.16.M88.4 R8, [R145+0x4c00] ;  /* 0x004c00009108783b */ /* 0x002e620000000200 */
[C---:B----4-:R-:W-:Y:S03]  /*da90*/  HMMA.16816.F32.BF16 R16, R100.reuse, R12, RZ ;  /* 0x0000000c6410723c */ /* 0x050fe600000418ff */
[----:B------:R-:W-:Y:S04]  /*daa0*/  LDSM.16.M88.4 R96, [R146+0x1000] ;  /* 0x001000009260783b */ /* 0x000fe80000000200 */
[----:B---3--:R-:W3:Y:S01]  /*dab0*/  LDSM.16.M88.4 R4, [R145+0x5000] ;  /* 0x005000009104783b */ /* 0x008ee20000000200 */
[C---:B------:R-:W-:Y:S03]  /*dac0*/  HMMA.16816.F32.BF16 R12, R100.reuse, R14, RZ ;  /* 0x0000000e640c723c */ /* 0x040fe600000418ff */
[----:B------:R-:W4:Y:S04]  /*dad0*/  LDSM.16.M88.4 R24, [R118+0x3800] ;  /* 0x003800007618783b */ /* 0x000f280000000200 */
[----:B------:R-:W1:Y:S01]  /*dae0*/  LDSM.16.M88.4 R20, [R118+0x3c00] ;  /* 0x003c00007614783b */ /* 0x000e620000000200 */
[----:B--2---:R-:W-:Y:S03]  /*daf0*/  HMMA.16816.F32.BF16 R84, R100, R80, RZ ;  /* 0x000000506454723c */ /* 0x004fe600000418ff */
[----:B------:R-:W2:Y:S04]  /*db00*/  LDSM.16.M88.4 R32, [R118+0x3400] ;  /* 0x003400007620783b */ /* 0x000ea80000000200 */
[----:B------:R-:W-:Y:S01]  /*db10*/  LDSM.16.M88.4 R136, [R118+0x5000] ;  /* 0x005000007688783b */ /* 0x000fe20000000200 */
[----:B------:R-:W-:Y:S03]  /*db20*/  HMMA.16816.F32.BF16 R16, R128, R36, R16 ;  /* 0x000000248010723c */ /* 0x000fe60000041810 */
[----:B------:R-:W-:Y:S04]  /*db30*/  LDSM.16.M88.4 R132, [R145+0x5400] ;  /* 0x005400009184783b */ /* 0x000fe80000000200 */
[----:B------:R-:W-:Y:S01]  /*db40*/  LDSM.16.M88.4 R92, [R118+0x4400] ;  /* 0x00440000765c783b */ /* 0x000fe20000000200 */
[C---:B------:R-:W-:Y:S03]  /*db50*/  HMMA.16816.F32.BF16 R76, R100.reuse, R72, RZ ;  /* 0x00000048644c723c */ /* 0x040fe600000418ff */
[----:B------:R-:W-:Y:S04]  /*db60*/  LDSM.16.M88.4 R124, [R118+0x4800] ;  /* 0x00480000767c783b */ /* 0x000fe80000000200 */
[----:B------:R-:W-:Y:S01]  /*db70*/  LDSM.16.M88.4 R120, [R118+0x4c00] ;  /* 0x004c00007678783b */ /* 0x000fe20000000200 */
[C---:B------:R-:W-:Y:S03]  /*db80*/  HMMA.16816.F32.BF16 R80, R100.reuse, R82, RZ ;  /* 0x000000526450723c */ /* 0x040fe600000418ff */
[----:B------:R-:W0:Y:S05]  /*db90*/  LDGDEPBAR ;  /* 0x00000000000079af */ /* 0x000e2a0000000000 */
[----:B------:R-:W-:Y:S08]  /*dba0*/  HMMA.16816.F32.BF16 R72, R100, R74, RZ ;  /* 0x0000004a6448723c */ /* 0x000ff000000418ff */
        /* <DEDUP_REMOVED lines=13> */
[----:B---3--:R-:W-:Y:S08]  /*dc80*/  HMMA.16816.F32.BF16 R16, R96, R4, R16 ;  /* 0x000000046010723c */ /* 0x008ff00000041810 */
[C---:B----4-:R-:W-:Y:S08]  /*dc90*/  HMMA.16816.F32.BF16 R84, R128.reuse, R24, R84 ;  /* 0x000000188054723c */ /* 0x050ff00000041854 */
[C---:B------:R-:W-:Y:S01]  /*dca0*/  HMMA.16816.F32.BF16 R80, R128.reuse, R26, R80 ;  /* 0x0000001a8050723c */ /* 0x040fe20000041850 */
[----:B------:R-:W-:Y:S07]  /*dcb0*/  LDSM.16.M88.4 R24, [R146+0x2000] ;  /* 0x002000009218783b */ /* 0x000fee0000000200 */
[C---:B------:R-:W-:Y:S08]  /*dcc0*/  HMMA.16816.F32.BF16 R76, R128.reuse, R20, R76 ;  /* 0x00000014804c723c */ /* 0x040ff0000004184c */
[----:B------:R-:W-:Y:S01]  /*dcd0*/  HMMA.16816.F32.BF16 R72, R128, R22, R72 ;  /* 0x000000168048723c */ /* 0x000fe20000041848 */
[----:B------:R-:W3:Y:S07]  /*dce0*/  LDSM.16.M88.4 R20, [R145+0x7000] ;  /* 0x007000009114783b */ /* 0x000eee0000000200 */
[----:B------:R-:W-:Y:S01]  /*dcf0*/  HMMA.16816.F32.BF16 R12, R96, R6, R12 ;  /* 0x00000006600c723c */ /* 0x000fe2000004180c */
[----:B------:R-:W-:Y:S07]  /*dd00*/  LDSM.16.M88.4 R4, [R118+0x7000] ;  /* 0x007000007604783b */ /* 0x000fee0000000200 */
[----:B--2---:R-:W-:Y:S08]  /*dd10*/  HMMA.16816.F32.BF16 R28, R128, R32, R28 ;  /* 0x00000020801c723c */ /* 0x004ff0000004181c */
[----:B------:R-:W-:Y:S08]  /*dd20*/  HMMA.16816.F32.BF16 R16, R36, R136, R16 ;  /* 0x000000882410723c */ /* 0x000ff00000041810 */
[C---:B------:R-:W-:Y:S01]  /*dd30*/  HMMA.16816.F32.BF16 R88, R128.reuse, R34, R88 ;  /* 0x000000228058723c */ /* 0x040fe20000041858 */
[----:B------:R-:W2:Y:S07]  /*dd40*/  LDSM.16.M88.4 R32, [R118+0x5400] ;  /* 0x005400007620783b */ /* 0x000eae0000000200 */
[C---:B-1----:R-:W-:Y:S08]  /*dd50*/  HMMA.16816.F32.BF16 R68, R128.reuse, R8, R68 ;  /* 0x000000088044723c */ /* 0x042ff00000041844 */
[----:B------:R-:W-:Y:S01]  /*dd60*/  HMMA.16816.F32.BF16 R56, R128, R10, R56 ;  /* 0x0000000a8038723c */ /* 0x000fe20000041838 */
[----:B------:R-:W1:Y:S07]  /*dd70*/  LDSM.16.M88.4 R8, [R144+0x2000] ;  /* 0x002000009008783b */ /* 0x000e6e0000000200 */
[----:B------:R-:W-:Y:S08]  /*dd80*/  HMMA.16816.F32.BF16 R12, R36, R138, R12 ;  /* 0x0000008a240c723c */ /* 0x000ff0000004180c */
[----:B------:R-:W-:Y:S08]  /*dd90*/  HMMA.16816.F32.BF16 R28, R96, R132, R28 ;  /* 0x00000084601c723c */ /* 0x000ff0000004181c */
[----:B---3--:R-:W-:Y:S08]  /*dda0*/  HMMA.16816.F32.BF16 R16, R24, R20, R16 ;  /* 0x000000141810723c */ /* 0x008ff00000041810 */
[C---:B------:R-:W-:Y:S08]  /*ddb0*/  HMMA.16816.F32.BF16 R44, R128.reuse, R92, R44 ;  /* 0x0000005c802c723c */ /* 0x040ff0000004182c */
[C---:B------:R-:W-:Y:S01]  /*ddc0*/  HMMA.16816.F32.BF16 R40, R128.reuse, R94, R40 ;  /* 0x0000005e8028723c */ /* 0x040fe20000041828 */
[----:B------:R-:W3:Y:S07]  /*ddd0*/  LDSM.16.M88.4 R92, [R145+0x5800] ;  /* 0x00580000915c783b */ /* 0x000eee0000000200 */
[----:B------:R-:W-:Y:S01]  /*dde0*/  HMMA.16816.F32.BF16 R136, R128, R124, R112 ;  /* 0x0000007c8088723c */ /* 0x000fe20000041870 */
[----:B------:R-:W4:Y:S07]  /*ddf0*/  LDSM.16.M88.4 R112, [R145+0x7400] ;  /* 0x007400009170783b */ /* 0x000f2e0000000200 */
[----:B------:R-:W-:Y:S01]  /*de00*/  HMMA.16816.F32.BF16 R12, R24, R22, R12 ;  /* 0x00000016180c723c */ /* 0x000fe2000004180c */
[----:B------:R-:W-:Y:S07]  /*de10*/  LDSM.16.M88.4 R20, [R118+0x5800] ;  /* 0x005800007614783b */ /* 0x000fee0000000200 */
[----:B--2---:R-:W-:Y:S08]  /*de20*/  HMMA.16816.F32.BF16 R28, R36, R32, R28 ;  /* 0x00000020241c723c */ /* 0x004ff0000004181c */
[----:B------:R-:W-:Y:S01]  /*de30*/  HMMA.16816.F32.BF16 R108, R128, R126, R108 ;  /* 0x0000007e806c723c */ /* 0x000fe2000004186c */
[----:B------:R-:W2:Y:S07]  /*de40*/  LDSM.16.M88.4 R124, [R145+0x5c00] ;  /* 0x005c0000917c783b */ /* 0x000eae0000000200 */
[----:B-1----:R-:W-:Y:S08]  /*de50*/  HMMA.16816.F32.BF16 R16, R8, R4, R16 ;  /* 0x000000040810723c */ /* 0x002ff00000041810 */
[C---:B------:R-:W-:Y:S08]  /*de60*/  HMMA.16816.F32.BF16 R104, R128.reuse, R120, R104 ;  /* 0x000000788068723c */ /* 0x040ff00000041868 */
[----:B------:R-:W-:Y:S01]  /*de70*/  HMMA.16816.F32.BF16 R120, R128, R122, R100 ;  /* 0x0000007a8078723c */ /* 0x000fe20000041864 */
[----:B------:R-:W1:Y:S07]  /*de80*/  LDSM.16.M88.4 R100, [R118+0x7400] ;  /* 0x007400007664783b */ /* 0x000e6e0000000200 */
[----:B------:R-:W-:Y:S01]  /*de90*/  HMMA.16816.F32.BF16 R12, R8, R6, R12 ;  /* 0x00000006080c723c */ /* 0x000fe2000004180c */
[----:B------:R-:W-:Y:S01]  /*dea0*/  FMUL.FTZ R0, R16, c[0x0][0x2ec] ;  /* 0x0000bb0010007a20 */ /* 0x000fe20000410000 */
[----:B------:R-:W-:Y:S01]  /*deb0*/  LDSM.16.M88.4 R4, [R145+0x7800] ;  /* 0x007800009104783b */ /* 0x000fe20000000200 */
[----:B------:R-:W-:-:S02]  /*dec0*/  FMUL.FTZ R53, R17, c[0x0][0x2ec] ;  /* 0x0000bb0011357a20 */ /* 0x000fc40000410000 */
[----:B------:R-:W-:Y:S02]  /*ded0*/  FMUL.FTZ R67, R18, c[0x0][0x2ec] ;  /* 0x0000bb0012437a20 */ /* 0x000fe40000410000 */
[----:B------:R-:W1:Y:S01]  /*dee0*/  MUFU.TANH R0, R0 ;  /* 0x0000000000007308 */ /* 0x000e620000002400 */
[----:B---3--:R-:W-:Y:S07]  /*def0*/  HMMA.16816.F32.BF16 R84, R96, R92, R84 ;  /* 0x0000005c6054723c */ /* 0x008fee0000041854 */
[----:B------:R-:W-:Y:S01]  /*df00*/  FMUL.FTZ R92, R19, c[0x0][0x2ec] ;  /* 0x0000bb00135c7a20 */ /* 0x000fe20000410000 */
[----:B----4-:R-:W-:Y:S01]  /*df10*/  HMMA.16816.F32.BF16 R28, R24, R112, R28 ;  /* 0x00000070181c723c */ /* 0x010fe2000004181c */
[----:B------:R-:W3:Y:S01]  /*df20*/  LDSM.16.M88.4 R16, [R118+0x5c00] ;  /* 0x005c00007610783b */ /* 0x000ee20000000200 */
[----:B------:R-:W4:Y:S06]  /*df30*/  MUFU.TANH R53, R53 ;  /* 0x0000003500357308 */ /* 0x000f2c0000002400 */
[C---:B------:R-:W-:Y:S01]  /*df40*/  HMMA.16816.F32.BF16 R80, R96.reuse, R94, R80 ;  /* 0x0000005e6050723c */ /* 0x040fe20000041850 */
[----:B------:R-:W-:Y:S01]  /*df50*/  FMUL.FTZ R12, R12, c[0x0][0x2ec] ;  /* 0x0000bb000c0c7a20 */ /* 0x000fe20000410000 */
[----:B------:R-:W1:Y:S05]  /*df60*/  MUFU.TANH R67, R67 ;  /* 0x0000004300437308 */ /* 0x000e6a0000002400 */
[----:B------:R-:W-:Y:S01]  /*df70*/  FMUL.FTZ R94, R13, c[0x0][0x2ec] ;  /* 0x0000bb000d5e7a20 */ /* 0x000fe20000410000 */
[C---:B--2---:R-:W-:Y:S01]  /*df80*/  HMMA.16816.F32.BF16 R76, R96.reuse, R124, R76 ;  /* 0x0000007c604c723c */ /* 0x044fe2000004184c */
[----:B------:R-:W-:Y:S01]  /*df90*/  FMUL.FTZ R95, R14, c[0x0][0x2ec] ;  /* 0x0000bb000e5f7a20 */ /* 0x000fe20000410000 */
[----:B------:R2:W1:Y:S06]  /*dfa0*/  MUFU.TANH R93, R12 ;  /* 0x0000000c005d7308 */ /* 0x00046c0000002400 */
[C---:B------:R-:W-:Y:S02]  /*dfb0*/  HMMA.16816.F32.BF16 R72, R96.reuse, R126, R72 ;  /* 0x0000007e6048723c */ /* 0x040fe40000041848 */
[----:B------:R-:W2:Y:S06]  /*dfc0*/  MUFU.TANH R92, R92 ;  /* 0x0000005c005c7308 */ /* 0x000eac0000002400 */
[----:B------:R-:W-:Y:S02]  /*dfd0*/  HMMA.16816.F32.BF16 R88, R96, R134, R88 ;  /* 0x000000866058723c */ /* 0x000fe40000041858 */
[----:B------:R-:W3:Y:S06]  /*dfe0*/  MUFU.TANH R94, R94 ;  /* 0x0000005e005e7308 */ /* 0x000eec0000002400 */
[----:B-1----:R-:W-:Y:S02]  /*dff0*/  HMMA.16816.F32.BF16 R28, R8, R100, R28 ;  /* 0x00000064081c723c */ /* 0x002fe4000004181c */
[----:B------:R-:W1:Y:S05]  /*e000*/  MUFU.TANH R95, R95 ;  /* 0x0000005f005f7308 */ /* 0x000e6a0000002400 */
[----:B------:R-:W-:Y:S01]  /*e010*/  FMUL.FTZ R100, R15, c[0x0][0x2ec] ;  /* 0x0000bb000f647a20 */ /* 0x000fe20000410000 */
[C---:B------:R-:W-:Y:S01]  /*e020*/  HMMA.16816.F32.BF16 R84, R36.reuse, R20, R84 ;  /* 0x000000142454723c */ /* 0x040fe20000041854 */
[----:B--2---:R-:W-:Y:S04]  /*e030*/  LDSM.16.M88.4 R12, [R145+0x7c00] ;  /* 0x007c0000910c783b */ /* 0x004fe80000000200 */
[----:B------:R-:W2:Y:S03]  /*e040*/  MUFU.TANH R100, R100 ;  /* 0x0000006400647308 */ /* 0x000ea60000002400 */
[C---:B------:R-:W-:Y:S01]  /*e050*/  HMMA.16816.F32.BF16 R80, R36.reuse, R22, R80 ;  /* 0x000000162450723c */ /* 0x040fe20000041850 */
[----:B------:R-:W1:Y:S07]  /*e060*/  LDSM.16.M88.4 R20, [R145+0x6000] ;  /* 0x006000009114783b */ /* 0x000e6e0000000200 */
[----:B---3--:R-:W-:Y:S01]  /*e070*/  HMMA.16816.F32.BF16 R76, R36, R16, R76 ;  /* 0x00000010244c723c */ /* 0x008fe2000004184c */
[----:B------:R-:W-:-:S02]  /*e080*/  FMUL.FTZ R28, R28, c[0x0][0x2ec] ;  /* 0x0000bb001c1c7a20 */ /* 0x000fc40000410000 */
[----:B------:R-:W-:Y:S02]  /*e090*/  FMUL.FTZ R29, R29, c[0x0][0x2ec] ;  /* 0x0000bb001d1d7a20 */ /* 0x000fe40000410000 */
[----:B------:R-:W3:Y:S01]  /*e0a0*/  MUFU.TANH R101, R28 ;  /* 0x0000001c00657308 */ /* 0x000ee20000002400 */
[----:B------:R-:W-:Y:S02]  /*e0b0*/  FMUL.FTZ R112, R31, c[0x0][0x2ec] ;  /* 0x0000bb001f707a20 */ /* 0x000fe40000410000 */
[C---:B------:R-:W-:Y:S01]  /*e0c0*/  HMMA.16816.F32.BF16 R72, R36.reuse, R18, R72 ;  /* 0x000000122448723c */ /* 0x040fe20000041848 */
[----:B------:R-:W2:Y:S04]  /*e0d0*/  LDSM.16.M88.4 R16, [R145+0x6400] ;  /* 0x006400009110783b */ /* 0x000ea80000000200 */
[----:B------:R-:W1:Y:S03]  /*e0e0*/  MUFU.TANH R112, R112 ;  /* 0x0000007000707308 */ /* 0x000e660000002400 */
[----:B------:R-:W-:Y:S01]  /*e0f0*/  HMMA.16816.F32.BF16 R88, R36, R34, R88 ;  /* 0x000000222458723c */ /* 0x000fe20000041858 */
[----:B------:R-:W2:Y:S07]  /*e100*/  LDSM.16.M88.4 R32, [R118+0x7800] ;  /* 0x007800007620783b */ /* 0x000eae0000000200 */
[C---:B------:R-:W-:Y:S08]  /*e110*/  HMMA.16816.F32.BF16 R84, R24.reuse, R4, R84 ;  /* 0x000000041854723c */ /* 0x040ff00000041854 */
[----:B------:R-:W-:Y:S01]  /*e120*/  HMMA.16816.F32.BF16 R80, R24, R6, R80 ;  /* 0x000000061850723c */ /* 0x000fe20000041850 */
[----:B------:R-:W2:Y:S07]  /*e130*/  LDSM.16.M88.4 R4, [R118+0x6000] ;  /* 0x006000007604783b */ /* 0x000eae0000000200 */
[----:B-1----:R-:W-:Y:S08]  /*e140*/  HMMA.16816.F32.BF16 R68, R96, R20, R68 ;  /* 0x000000146044723c */ /* 0x002ff00000041844 */
[----:B------:R-:W-:Y:S08]  /*e150*/  HMMA.16816.F32.BF16 R76, R24, R12, R76 ;  /* 0x0000000c184c723c */ /* 0x000ff0000004184c */
[----:B------:R-:W-:Y:S01]  /*e160*/  HMMA.16816.F32.BF16 R56, R96, R22, R56 ;  /* 0x000000166038723c */ /* 0x000fe20000041838 */
[----:B------:R-:W-:Y:S07]  /*e170*/  LDSM.16.M88.4 R20, [R118+0x8000] ;  /* 0x008000007614783b */ /* 0x000fee0000000200 */
[C---:B------:R-:W-:Y:S01]  /*e180*/  HMMA.16816.F32.BF16 R72, R24.reuse, R14, R72 ;  /* 0x0000000e1848723c */ /* 0x040fe20000041848 */
[----:B------:R-:W1:Y:S07]  /*e190*/  LDSM.16.M88.4 R12, [R118+0x6400] ;  /* 0x00640000760c783b */ /* 0x000e6e0000000200 */
[----:B------:R-:W-:Y:S08]  /*e1a0*/  HMMA.16816.F32.BF16 R88, R24, R114, R88 ;  /* 0x000000721858723c */ /* 0x000ff00000041858 */
[C---:B--2---:R-:W-:Y:S08]  /*e1b0*/  HMMA.16816.F32.BF16 R44, R96.reuse, R16, R44 ;  /* 0x00000010602c723c */ /* 0x044ff0000004182c */
[----:B------:R-:W-:Y:S01]  /*e1c0*/  HMMA.16816.F32.BF16 R40, R96, R18, R40 ;  /* 0x000000126028723c */ /* 0x000fe20000041828 */
[----:B------:R-:W-:Y:S07]  /*e1d0*/  LDSM.16.M88.4 R16, [R118+0x6800] ;  /* 0x006800007610783b */ /* 0x000fee0000000200 */
[C---:B------:R-:W-:Y:S08]  /*e1e0*/  HMMA.16816.F32.BF16 R84, R8.reuse, R32, R84 ;  /* 0x000000200854723c */ /* 0x040ff00000041854 */
[----:B------:R-:W-:Y:S01]  /*e1f0*/  HMMA.16816.F32.BF16 R80, R8, R34, R80 ;  /* 0x000000220850723c */ /* 0x000fe20000041850 */
[----:B------:R-:W2:Y:S07]  /*e200*/  LDSM.16.M88.4 R32, [R145+0x8000] ;  /* 0x008000009120783b */ /* 0x000eae0000000200 */
[C---:B------:R-:W-:Y:S08]  /*e210*/  HMMA.16816.F32.BF16 R68, R36.reuse, R4, R68 ;  /* 0x000000042444723c */ /* 0x040ff00000041844 */
[----:B------:R-:W-:Y:S01]  /*e220*/  HMMA.16816.F32.BF16 R56, R36, R6, R56 ;  /* 0x000000062438723c */ /* 0x000fe20000041838 */
[----:B------:R-:W3:Y:S01]  /*e230*/  LDSM.16.M88.4 R4, [R145+0x6800] ;  /* 0x006800009104783b */ /* 0x000ee20000000200 */
[----:B------:R-:W-:-:S02]  /*e240*/  FMUL.FTZ R84, R84, c[0x0][0x2ec] ;  /* 0x0000bb0054547a20 */ /* 0x000fc40000410000 */
[----:B------:R-:W-:Y:S02]  /*e250*/  FMUL.FTZ R85, R85, c[0x0][0x2ec] ;  /* 0x0000bb0055557a20 */ /* 0x000fe40000410000 */
[----:B------:R-:W-:Y:S02]  /*e260*/  FMUL.FTZ R86, R86, c[0x0][0x2ec] ;  /* 0x0000bb0056567a20 */ /* 0x000fe40000410000 */
[----:B------:R-:W-:Y:S01]  /*e270*/  HMMA.16816.F32.BF16 R88, R8, R102, R88 ;  /* 0x000000660858723c */ /* 0x000fe20000041858 */
[----:B------:R2:W2:Y:S01]  /*e280*/  MUFU.TANH R102, R29 ;  /* 0x0000001d00667308 */ /* 0x0004a20000002400 */
[----:B------:R-:W-:Y:S02]  /*e290*/  FMUL.FTZ R87, R87, c[0x0][0x2ec] ;  /* 0x0000bb0057577a20 */ /* 0x000fe40000410000 */
[----:B------:R-:W-:Y:S02]  /*e2a0*/  FMUL.FTZ R80, R80, c[0x0][0x2ec] ;  /* 0x0000bb0050507a20 */ /* 0x000fe40000410000 */
[----:B------:R-:W-:-:S02]  /*e2b0*/  FMUL.FTZ R81, R81, c[0x0][0x2ec] ;  /* 0x0000bb0051517a20 */ /* 0x000fc40000410000 */
[----:B------:R-:W-:Y:S01]  /*e2c0*/  FMUL.FTZ R103, R30, c[0x0][0x2ec] ;  /* 0x0000bb001e677a20 */ /* 0x000fe20000410000 */
[C---:B-1----:R-:W-:Y:S01]  /*e2d0*/  HMMA.16816.F32.BF16 R44, R36.reuse, R12, R44 ;  /* 0x0000000c242c723c */ /* 0x042fe2000004182c */
[----:B------:R-:W-:Y:S01]  /*e2e0*/  FMUL.FTZ R82, R82, c[0x0][0x2ec] ;  /* 0x0000bb0052527a20 */ /* 0x000fe20000410000 */
[----:B------:R-:W1:Y:S01]  /*e2f0*/  MUFU.TANH R84, R84 ;  /* 0x0000005400547308 */ /* 0x000e620000002400 */
[----:B------:R-:W-:Y:S01]  /*e300*/  FMUL.FTZ R83, R83, c[0x0][0x2ec] ;  /* 0x0000bb0053537a20 */ /* 0x000fe20000410000 */
[----:B--2---:R-:W2:Y:S04]  /*e310*/  LDSM.16.M88.4 R28, [R118+0x7c00] ;  /* 0x007c0000761c783b */ /* 0x004ea80000000200 */
[----:B------:R-:W-:Y:S02]  /*e320*/  HMMA.16816.F32.BF16 R40, R36, R14, R40 ;  /* 0x0000000e2428723c */ /* 0x000fe40000041828 */
[----:B------:R-:W1:Y:S01]  /*e330*/  MUFU.TANH R103, R103 ;  /* 0x0000006700677308 */ /* 0x000e620000002400 */
[----:B------:R-:W1:Y:S04]  /*e340*/  LDSM.16.M88.4 R12, [R145+0x6c00] ;  /* 0x006c0000910c783b */ /* 0x000e680000000200 */
[----:B------:R-:W-:Y:S01]  /*e350*/  FMUL.FTZ R88, R88, c[0x0][0x2ec] ;  /* 0x0000bb0058587a20 */ /* 0x000fe20000410000 */
[----:B------:R-:W-:Y:S01]  /*e360*/  HMMA.16816.F32.BF16 R68, R24, R32, R68 ;  /* 0x000000201844723c */ /* 0x000fe20000041844 */
[----:B------:R-:W-:Y:S01]  /*e370*/  FMUL.FTZ R89, R89, c[0x0][0x2ec] ;  /* 0x0000bb0059597a20 */ /* 0x000fe20000410000 */
[----:B------:R-:W1:Y:S01]  /*e380*/  MUFU.TANH R85, R85 ;  /* 0x0000005500557308 */ /* 0x000e620000002400 */
[----:B------:R-:W-:-:S02]  /*e390*/  FMUL.FTZ R90, R90, c[0x0][0x2ec] ;  /* 0x0000bb005a5a7a20 */ /* 0x000fc40000410000 */
[----:B------:R-:W-:-:S03]  /*e3a0*/  FMUL.FTZ R91, R91, c[0x0][0x2ec] ;  /* 0x0000bb005b5b7a20 */ /* 0x000fc60000410000 */
[----:B------:R-:W-:Y:S01]  /*e3b0*/  HMMA.16816.F32.BF16 R56, R24, R34, R56 ;  /* 0x000000221838723c */ /* 0x000fe20000041838 */
[----:B------:R-:W-:Y:S01]  /*e3c0*/  LDSM.16.M88.4 R32, [R118+0x8400] ;  /* 0x008400007620783b */ /* 0x000fe20000000200 */
[----:B------:R-:W1:Y:S06]  /*e3d0*/  MUFU.TANH R88, R88 ;  /* 0x0000005800587308 */ /* 0x000e6c0000002400 */
[C---:B---3--:R-:W-:Y:S02]  /*e3e0*/  HMMA.16816.F32.BF16 R136, R96.reuse, R4, R136 ;  /* 0x000000046088723c */ /* 0x048fe40000041888 */
[----:B------:R-:W3:Y:S06]  /*e3f0*/  MUFU.TANH R89, R89 ;  /* 0x0000005900597308 */ /* 0x000eec0000002400 */
        /* <DEDUP_REMOVED lines=8> */
[C---:B-1----:R-:W-:Y:S02]  /*e480*/  HMMA.16816.F32.BF16 R104, R96.reuse, R12, R104 ;  /* 0x0000000c6068723c */ /* 0x042fe40000041868 */
[----:B------:R-:W1:Y:S06]  /*e490*/  MUFU.TANH R87, R87 ;  /* 0x0000005700577308 */ /* 0x000e6c0000002400 */
[----:B------:R-:W-:Y:S01]  /*e4a0*/  HMMA.16816.F32.BF16 R120, R96, R14, R120 ;  /* 0x0000000e6078723c */ /* 0x000fe20000041878 */
[----:B------:R-:W-:Y:S01]  /*e4b0*/  LDSM.16.M88.4 R12, [R118+0x8c00] ;  /* 0x008c0000760c783b */ /* 0x000fe20000000200 */
[----:B------:R-:W-:Y:S01]  /*e4c0*/  FMUL.FTZ R197, R77, c[0x0][0x2ec] ;  /* 0x0000bb004dc57a20 */ /* 0x000fe20000410000 */
[----:B------:R-:W1:Y:S01]  /*e4d0*/  MUFU.TANH R80, R80 ;  /* 0x0000005000507308 */ /* 0x000e620000002400 */
[----:B------:R-:W-:-:S02]  /*e4e0*/  FMUL.FTZ R76, R76, c[0x0][0x2ec] ;  /* 0x0000bb004c4c7a20 */ /* 0x000fc40000410000 */
[----:B------:R-:W-:Y:S02]  /*e4f0*/  FMUL.FTZ R77, R78, c[0x0][0x2ec] ;  /* 0x0000bb004e4d7a20 */ /* 0x000fe40000410000 */
[C---:B------:R-:W-:Y:S01]  /*e500*/  HMMA.16816.F32.BF16 R68, R8.reuse, R20, R68 ;  /* 0x000000140844723c */ /* 0x040fe20000041844 */
[----:B------:R-:W-:Y:S02]  /*e510*/  FMUL.FTZ R72, R72, c[0x0][0x2ec] ;  /* 0x0000bb0048487a20 */ /* 0x000fe40000410000 */
[----:B------:R-:W-:Y:S01]  /*e520*/  FMUL.FTZ R79, R79, c[0x0][0x2ec] ;  /* 0x0000bb004f4f7a20 */ /* 0x000fe20000410000 */
[----:B------:R-:W1:Y:S01]  /*e530*/  MUFU.TANH R81, R81 ;  /* 0x0000005100517308 */ /* 0x000e620000002400 */
[----:B------:R-:W-:Y:S02]  /*e540*/  FMUL.FTZ R73, R73, c[0x0][0x2ec] ;  /* 0x0000bb0049497a20 */ /* 0x000fe40000410000 */
[----:B------:R-:W-:Y:S01]  /*e550*/  FMUL.FTZ R74, R74, c[0x0][0x2ec] ;  /* 0x0000bb004a4a7a20 */ /* 0x000fe20000410000 */
[----:B------:R-:W-:Y:S01]  /*e560*/  HMMA.16816.F32.BF16 R56, R8, R22, R56 ;  /* 0x000000160838723c */ /* 0x000fe20000041838 */
[----:B------:R-:W1:Y:S01]  /*e570*/  LDSM.16.M88.4 R20, [R145+0x8800] ;  /* 0x008800009114783b */ /* 0x000e620000000200 */
[----:B------:R-:W-:-:S02]  /*e580*/  FMUL.FTZ R75, R75, c[0x0][0x2ec] ;  /* 0x0000bb004b4b7a20 */ /* 0x000fc40000410000 */
[----:B------:R-:W1:Y:S04]  /*e590*/  MUFU.TANH R82, R82 ;  /* 0x0000005200527308 */ /* 0x000e680000002400 */
[C---:B------:R-:W-:Y:S04]  /*e5a0*/  HMMA.16816.F32.BF16 R136, R36.reuse, R16, R136 ;  /* 0x000000102488723c */ /* 0x040fe80000041888 */
[----:B------:R-:W1:Y:S04]  /*e5b0*/  MUFU.TANH R83, R83 ;  /* 0x0000005300537308 */ /* 0x000e680000002400 */
[----:B------:R-:W-:Y:S01]  /*e5c0*/  HMMA.16816.F32.BF16 R108, R36, R18, R108 ;  /* 0x00000012246c723c */ /* 0x000fe2000004186c */
[----:B------:R-:W4:Y:S01]  /*e5d0*/  LDSM.16.M88.4 R16, [R145+0x8c00] ;  /* 0x008c00009110783b */ /* 0x000f220000000200 */
[----:B------:R-:W-:-:S02]  /*e5e0*/  FMUL.FTZ R68, R68, c[0x0][0x2ec] ;  /* 0x0000bb0044447a20 */ /* 0x000fc40000410000 */
[----:B------:R-:W-:Y:S01]  /*e5f0*/  FMUL.FTZ R69, R69, c[0x0][0x2ec] ;  /* 0x0000bb0045457a20 */ /* 0x000fe20000410000 */
[----:B------:R-:W1:Y:S01]  /*e600*/  MUFU.TANH R76, R76 ;  /* 0x0000004c004c7308 */ /* 0x000e620000002400 */
[----:B------:R-:W-:Y:S02]  /*e610*/  FMUL.FTZ R70, R70, c[0x0][0x2ec] ;  /* 0x0000bb0046467a20 */ /* 0x000fe40000410000 */
[----:B---3--:R-:W-:Y:S01]  /*e620*/  HMMA.16816.F32.BF16 R104, R36, R4, R104 ;  /* 0x000000042468723c */ /* 0x008fe20000041868 */
[----:B------:R-:W-:Y:S02]  /*e630*/  FMUL.FTZ R57, R57, c[0x0][0x2ec] ;  /* 0x0000bb0039397a20 */ /* 0x000fe40000410000 */
[----:B------:R-:W-:Y:S02]  /*e640*/  FMUL.FTZ R59, R59, c[0x0][0x2ec] ;  /* 0x0000bb003b3b7a20 */ /* 0x000fe40000410000 */
[----:B------:R-:W3:Y:S01]  /*e650*/  MUFU.TANH R165, R57 ;  /* 0x0000003900a57308 */ /* 0x000ee20000002400 */
[----:B------:R-:W-:-:S02]  /*e660*/  FMUL.FTZ R71, R71, c[0x0][0x2ec] ;  /* 0x0000bb0047477a20 */ /* 0x000fc40000410000 */
[----:B------:R-:W-:Y:S01]  /*e670*/  HMMA.16816.F32.BF16 R120, R36, R6, R120 ;  /* 0x000000062478723c */ /* 0x000fe20000041878 */
[----:B------:R-:W-:Y:S02]  /*e680*/  FMUL.FTZ R56, R56, c[0x0][0x2ec] ;  /* 0x0000bb0038387a20 */ /* 0x000fe40000410000 */
[----:B------:R-:W-:Y:S02]  /*e690*/  FMUL.FTZ R58, R58, c[0x0][0x2ec] ;  /* 0x0000bb003a3a7a20 */ /* 0x000fe40000410000 */
[----:B------:R1:W1:Y:S03]  /*e6a0*/  MUFU.TANH R181, R59 ;  /* 0x0000003b00b57308 */ /* 0x0002660000002400 */
[C---:B--2---:R-:W-:Y:S05]  /*e6b0*/  HMMA.16816.F32.BF16 R44, R24.reuse, R28, R44 ;  /* 0x0000001c182c723c */ /* 0x044fea000004182c */
[----:B------:R-:W2:Y:S03]  /*e6c0*/  MUFU.TANH R197, R197 ;  /* 0x000000c500c57308 */ /* 0x000ea60000002400 */
[----:B------:R-:W-:Y:S01]  /*e6d0*/  HMMA.16816.F32.BF16 R40, R24, R30, R40 ;  /* 0x0000001e1828723c */ /* 0x000fe20000041828 */
[----:B------:R-:W2:Y:S01]  /*e6e0*/  LDSM.16.M88.4 R28, [R118+0x8800] ;  /* 0x00880000761c783b */ /* 0x000ea20000000200 */
[----:B------:R-:W-:-:S04]  /*e6f0*/  DEPBAR.LE SB0, 0x0 ;  /* 0x000080000000791a */ /* 0x000fc80000000000 */
[----:B------:R-:W2:Y:S02]  /*e700*/  MUFU.TANH R77, R77 ;  /* 0x0000004d004d7308 */ /* 0x000ea40000002400 */
[C---:B-1----:R-:W-:Y:S06]  /*e710*/  HMMA.16816.F32.BF16 R136, R24.reuse, R20, R136 ;  /* 0x000000141888723c */ /* 0x042fec0000041888 */
[----:B------:R1:W1:Y:S02]  /*e720*/  MUFU.TANH R193, R79 ;  /* 0x0000004f00c17308 */ /* 0x0002640000002400 */
[C---:B------:R-:W-:Y:S06]  /*e730*/  HMMA.16816.F32.BF16 R108, R24.reuse, R22, R108 ;  /* 0x00000016186c723c */ /* 0x040fec000004186c */
[----:B------:R-:W1:Y:S02]  /*e740*/  MUFU.TANH R72, R72 ;  /* 0x0000004800487308 */ /* 0x000e640000002400 */
[C---:B----4-:R-:W-:Y:S06]  /*e750*/  HMMA.16816.F32.BF16 R104, R24.reuse, R16, R104 ;  /* 0x000000101868723c */ /* 0x050fec0000041868 */
[----:B------:R4:W1:Y:S02]  /*e760*/  MUFU.TANH R195, R73 ;  /* 0x0000004900c37308 */ /* 0x0008640000002400 */
[----:B------:R-:W-:Y:S06]  /*e770*/  HMMA.16816.F32.BF16 R120, R24, R18, R120 ;  /* 0x000000121878723c */ /* 0x000fec0000041878 */
[----:B------:R4:W1:Y:S01]  /*e780*/  MUFU.TANH R191, R74 ;  /* 0x0000004a00bf7308 */ /* 0x0008620000002400 */
[----:B------:R-:W-:Y:S01]  /*e790*/  SHF.L.U32 R19, R64, 0x1, RZ ;  /* 0x0000000140137819 */ /* 0x000fe200000006ff */
[----:B------:R-:W-:Y:S03]  /*e7a0*/  HMMA.16816.F32.BF16 R40, R8, R34, R40 ;  /* 0x000000220828723c */ /* 0x000fe60000041828 */
[----:B------:R-:W-:-:S03]  /*e7b0*/  LOP3.LUT R19, R19, 0x6, RZ, 0xc0, !PT ;  /* 0x0000000613137812 */ /* 0x000fc600078ec0ff */
[----:B------:R4:W1:Y:S02]  /*e7c0*/  MUFU.TANH R189, R75 ;  /* 0x0000004b00bd7308 */ /* 0x0008640000002400 */
[C---:B--2---:R-:W-:Y:S06]  /*e7d0*/  HMMA.16816.F32.BF16 R136, R8.reuse, R28, R136 ;  /* 0x0000001c0888723c */ /* 0x044fec0000041888 */
[----:B------:R4:W2:Y:S02]  /*e7e0*/  MUFU.TANH R141, R68 ;  /* 0x00000044008d7308 */ /* 0x0008a40000002400 */
[C---:B------:R-:W-:Y:S06]  /*e7f0*/  HMMA.16816.F32.BF16 R108, R8.reuse, R30, R108 ;  /* 0x0000001e086c723c */ /* 0x040fec000004186c */
[----:B------:R4:W1:Y:S02]  /*e800*/  MUFU.TANH R187, R69 ;  /* 0x0000004500bb7308 */ /* 0x0008640000002400 */
[----:B------:R-:W-:Y:S01]  /*e810*/  HMMA.16816.F32.BF16 R104, R8, R12, R104 ;  /* 0x0000000c0868723c */ /* 0x000fe20000041868 */
[----:B------:R-:W-:-:S02]  /*e820*/  FMUL.FTZ R4, R42, c[0x0][0x2ec] ;  /* 0x0000bb002a047a20 */ /* 0x000fc40000410000 */
[----:B------:R-:W-:Y:S02]  /*e830*/  FMUL.FTZ R40, R40, c[0x0][0x2ec] ;  /* 0x0000bb0028287a20 */ /* 0x000fe40000410000 */
[----:B------:R-:W-:Y:S01]  /*e840*/  FMUL.FTZ R41, R41, c[0x0][0x2ec] ;  /* 0x0000bb0029297a20 */ /* 0x000fe20000410000 */
[----:B------:R4:W1:Y:S01]  /*e850*/  MUFU.TANH R179, R70 ;  /* 0x0000004600b37308 */ /* 0x0008620000002400 */
[----:B------:R-:W-:Y:S01]  /*e860*/  FMUL.FTZ R43, R43, c[0x0][0x2ec] ;  /* 0x0000bb002b2b7a20 */ /* 0x000fe20000410000 */
[C---:B------:R-:W-:Y:S01]  /*e870*/  HMMA.16816.F32.BF16 R120, R8.reuse, R14, R120 ;  /* 0x0000000e0878723c */ /* 0x040fe20000041878 */
[----:B------:R-:W-:Y:S02]  /*e880*/  FMUL.FTZ R5, R136, c[0x0][0x2ec] ;  /* 0x0000bb0088057a20 */ /* 0x000fe40000410000 */
[----:B------:R-:W-:Y:S02]  /*e890*/  FMUL.FTZ R135, R137, c[0x0][0x2ec] ;  /* 0x0000bb0089877a20 */ /* 0x000fe40000410000 */
[----:B------:R-:W-:Y:S01]  /*e8a0*/  FMUL.FTZ R129, R138, c[0x0][0x2ec] ;  /* 0x0000bb008a817a20 */ /* 0x000fe20000410000 */
[----:B------:R4:W1:Y:S01]  /*e8b0*/  MUFU.TANH R183, R71 ;  /* 0x0000004700b77308 */ /* 0x0008620000002400 */
[----:B------:R-:W-:Y:S01]  /*e8c0*/  LEA R14, R49, R66, 0x4 ;  /* 0x00000042310e7211 */ /* 0x000fe200078e20ff */
[----:B------:R-:W-:Y:S01]  /*e8d0*/  HMMA.16816.F32.BF16 R44, R8, R32, R44 ;  /* 0x00000020082c723c */ /* 0x000fe2000004182c */
[----:B------:R-:W-:-:S02]  /*e8e0*/  FMUL.FTZ R127, R139, c[0x0][0x2ec] ;  /* 0x0000bb008b7f7a20 */ /* 0x000fc40000410000 */
[----:B------:R-:W-:Y:S02]  /*e8f0*/  FMUL.FTZ R6, R111, c[0x0][0x2ec] ;  /* 0x0000bb006f067a20 */ /* 0x000fe40000410000 */
[----:B------:R-:W-:Y:S01]  /*e900*/  FMUL.FTZ R108, R108, c[0x0][0x2ec] ;  /* 0x0000bb006c6c7a20 */ /* 0x000fe20000410000 */
[----:B------:R4:W1:Y:S01]  /*e910*/  MUFU.TANH R185, R56 ;  /* 0x0000003800b97308 */ /* 0x0008620000002400 */
[----:B------:R-:W-:Y:S01]  /*e920*/  SHF.R.S32.HI R8, RZ, 0x1f, R65 ;  /* 0x0000001fff087819 */ /* 0x000fe20000011441 */
[----:B------:R-:W-:Y:S02]  /*e930*/  FMUL.FTZ R10, R105, c[0x0][0x2ec] ;  /* 0x0000bb00690a7a20 */ /* 0x000fe40000410000 */
[----:B------:R-:W-:Y:S01]  /*e940*/  FMUL.FTZ R59, R106, c[0x0][0x2ec] ;  /* 0x0000bb006a3b7a20 */ /* 0x000fe20000410000 */
[----:B------:R-:W-:Y:S01]  /*e950*/  LEA.HI R8, R8, R65, RZ, 0x2 ;  /* 0x0000004108087211 */ /* 0x000fe200078f10ff */
[----:B------:R-:W-:Y:S02]  /*e960*/  FMUL.FTZ R57, R107, c[0x0][0x2ec] ;  /* 0x0000bb006b397a20 */ /* 0x000fe40000410000 */
[----:B------:R-:W-:Y:S01]  /*e970*/  FMUL.FTZ R109, R109, c[0x0][0x2ec] ;  /* 0x0000bb006d6d7a20 */ /* 0x000fe20000410000 */
[----:B------:R-:W-:Y:S01]  /*e980*/  SHF.R.S32.HI R157, RZ, 0x2, R8 ;  /* 0x00000002ff9d7819 */ /* 0x000fe20000011408 */
[----:B------:R-:W-:Y:S01]  /*e990*/  FMUL.FTZ R12, R121, c[0x0][0x2ec] ;  /* 0x0000bb00790c7a20 */ /* 0x000fe20000410000 */
[----:B------:R4:W1:Y:S01]  /*e9a0*/  MUFU.TANH R173, R58 ;  /* 0x0000003a00ad7308 */ /* 0x0008620000002400 */
[----:B------:R-:W-:Y:S01]  /*e9b0*/  FMUL.FTZ R8, R122, c[0x0][0x2ec] ;  /* 0x0000bb007a087a20 */ /* 0x000fe20000410000 */
[----:B------:R-:W-:Y:S01]  /*e9c0*/  IADD3 R14, R14, 0x1, R157 ;  /* 0x000000010e0e7810 */ /* 0x000fe20007ffe09d */
[----:B------:R-:W-:-:S02]  /*e9d0*/  FMUL.FTZ R49, R123, c[0x0][0x2ec] ;  /* 0x0000bb007b317a20 */ /* 0x000fc40000410000 */
[----:B------:R-:W-:Y:S01]  /*e9e0*/  FMUL.FTZ R110, R110, c[0x0][0x2ec] ;  /* 0x0000bb006e6e7a20 */ /* 0x000fe20000410000 */
[----:B------:R-:W-:Y:S01]  /*e9f0*/  IADD3 R14, R63, R14, -R147 ;  /* 0x0000000e3f0e7210 */ /* 0x000fe20007ffe893 */
[----:B------:R-:W-:Y:S01]  /*ea00*/  FMUL.FTZ R44, R44, c[0x0][0x2ec] ;  /* 0x0000bb002c2c7a20 */ /* 0x000fe20000410000 */
[----:B------:R4:W1:Y:S01]  /*ea10*/  MUFU.TANH R171, R40 ;  /* 0x0000002800ab7308 */ /* 0x0008620000002400 */
[----:B------:R-:W-:Y:S01]  /*ea20*/  FMUL.FTZ R45, R45, c[0x0][0x2ec] ;  /* 0x0000bb002d2d7a20 */ /* 0x000fe20000410000 */
[----:B------:R-:W-:Y:S01]  /*ea30*/  IADD3 R14, R14, c[0x0][0x2e8], RZ ;  /* 0x0000ba000e0e7a10 */ /* 0x000fe20007ffe0ff */
[----:B------:R-:W-:Y:S02]  /*ea40*/  FMUL.FTZ R46, R46, c[0x0][0x2ec] ;  /* 0x0000bb002e2e7a20 */ /* 0x000fe40000410000 */
[----:B------:R-:W-:Y:S01]  /*ea50*/  FMUL.FTZ R47, R47, c[0x0][0x2ec] ;  /* 0x0000bb002f2f7a20 */ /* 0x000fe20000410000 */
[----:B------:R-:W-:Y:S01]  /*ea60*/  IADD3 R52, R14, 0x8, RZ ;  /* 0x000000080e347810 */ /* 0x000fe20007ffe0ff */
[----:B------:R-:W-:Y:S01]  /*ea70*/  FMUL.FTZ R104, R104, c[0x0][0x2ec] ;  /* 0x0000bb0068687a20 */ /* 0x000fe20000410000 */
[----:B------:R4:W1:Y:S01]  /*ea80*/  MUFU.TANH R177, R44 ;  /* 0x0000002c00b17308 */ /* 0x0008620000002400 */
[----:B------:R-:W-:Y:S01]  /*ea90*/  FMUL.FTZ R120, R120, c[0x0][0x2ec] ;  /* 0x0000bb0078787a20 */ /* 0x000fe20000410000 */
[----:B------:R-:W-:-:S02]  /*eaa0*/  IMNMX R3, R14, R63, PT ;  /* 0x0000003f0e037217 */ /* 0x000fc40003800200 */
[----:B------:R-:W-:-:S04]  /*eab0*/  IMNMX R52, R52, R63, PT ;  /* 0x0000003f34347217 */ /* 0x000fc80003800200 */
[----:B------:R4:W1:Y:S08]  /*eac0*/  MUFU.TANH R175, R45 ;  /* 0x0000002d00af7308 */ /* 0x0008700000002400 */
[----:B------:R4:W1:Y:S08]  /*ead0*/  MUFU.TANH R167, R46 ;  /* 0x0000002e00a77308 */ /* 0x0008700000002400 */
[----:B------:R4:W1:Y:S08]  /*eae0*/  MUFU.TANH R163, R47 ;  /* 0x0000002f00a37308 */ /* 0x0008700000002400 */
[----:B------:R4:W1:Y:S08]  /*eaf0*/  MUFU.TANH R169, R41 ;  /* 0x0000002900a97308 */ /* 0x0008700000002400 */
[----:B------:R-:W1:Y:S08]  /*eb00*/  MUFU.TANH R4, R4 ;  /* 0x0000000400047308 */ /* 0x000e700000002400 */
[----:B------:R4:W1:Y:S08]  /*eb10*/  MUFU.TANH R143, R43 ;  /* 0x0000002b008f7308 */ /* 0x0008700000002400 */
[----:B------:R-:W1:Y:S08]  /*eb20*/  MUFU.TANH R5, R5 ;  /* 0x0000000500057308 */ /* 0x000e700000002400 */
[----:B------:R-:W1:Y:S08]  /*eb30*/  MUFU.TANH R135, R135 ;  /* 0x0000008700877308 */ /* 0x000e700000002400 */
[----:B------:R-:W1:Y:S08]  /*eb40*/  MUFU.TANH R129, R129 ;  /* 0x0000008100817308 */ /* 0x000e700000002400 */
[----:B------:R-:W1:Y:S08]  /*eb50*/  MUFU.TANH R127, R127 ;  /* 0x0000007f007f7308 */ /* 0x000e700000002400 */
        /* <DEDUP_REMOVED lines=8> */
[----:B------:R4:W1:Y:S08]  /*ebe0*/  MUFU.TANH R65, R120 ;  /* 0x0000007800417308 */ /* 0x0008700000002400 */
[----:B------:R-:W1:Y:S08]  /*ebf0*/  MUFU.TANH R12, R12 ;  /* 0x0000000c000c7308 */ /* 0x000e700000002400 */
[----:B------:R-:W1:Y:S08]  /*ec00*/  MUFU.TANH R8, R8 ;  /* 0x0000000800087308 */ /* 0x000e700000002400 */
[----:B------:R-:W1:Y:S01]  /*ec10*/  MUFU.TANH R49, R49 ;  /* 0x0000003100317308 */ /* 0x000e620000002400 */
[----:B------:R-:W-:Y:S06]  /*ec20*/  BAR.SYNC.DEFER_BLOCKING 0x0 ;  /* 0x0000000000007b1d */ /* 0x000fec0000010000 */
[----:B------:R-:W-:Y:S05]  /*ec30*/  @!P0 BRA `(.L_x_2227) ;  /* 0x0000066000008947 */ /* 0x000fea0003800000 */
[----:B--234-:R-:W-:Y:S05]  /*ec40*/  @!P2 BRA `(.L_x_2228) ;  /* 0x000003a00000a947 */ /* 0x01cfea0003800000 */
[----:B------:R-:W-:Y:S02]  /*ec50*/  IABS R7, c[0x0][0x2d0] ;  /* 0x0000b40000077a13 */ /* 0x000fe40000000000 */
[----:B------:R-:W-:-:S02]  /*ec60*/  IADD3 R15, R2, -0x80, RZ ;  /* 0xffffff80020f7810 */ /* 0x000fc40007ffe0ff */
[----:B------:R-:W2:Y:S01]  /*ec70*/  I2F.RP R13, R7 ;  /* 0x00000007000d7306 */ /* 0x000ea20000209400 */
[----:B------:R-:W-:Y:S02]  /*ec80*/  IABS R11, R2 ;  /* 0x00000002000b7213 */ /* 0x000fe40000000000 */
[----:B------:R-:W-:Y:S02]  /*ec90*/  IABS R9, R15 ;  /* 0x0000000f00097213 */ /* 0x000fe40000000000 */
[----:B------:R-:W-:-:S03]  /*eca0*/  LOP3.LUT R15, R15, c[0x0][0x2d0], RZ, 0x3c, !PT ;  /* 0x0000b4000f0f7a12 */ /* 0x000fc600078e3cff */
        /* <DEDUP_REMOVED lines=25> */
[----:B------:R-:W-:-:S03]  /*ee40*/  ISETP.NE.AND P3, PT, RZ, c[0x0][0x2d0], PT ;  /* 0x0000b400ff007a0c */ /* 0x000fc60003f65270 */
[----:B------:R-:W-:Y:S02]  /*ee50*/  @P5 IADD3 R13, R13, 0x1, RZ ;  /* 0x000000010d0d5810 */ /* 0x000fe40007ffe0ff */
[----:B------:R-:W-:-:S04]  /*ee60*/  @P6 IADD3 R17, R17, 0x1, RZ ;  /* 0x0000000111116810 */ /* 0x000fc80007ffe0ff */
        /* <DEDUP_REMOVED lines=8> */
[----:B------:R-:W-:Y:S01]  /*eef0*/  MOV R14, c[0x0][0x2d0] ;  /* 0x0000b400000e7a02 */ /* 0x000fe20000000f00 */
[----:B------:R-:W-:-:S04]  /*ef00*/  IMAD.IADD R7, R7, 0x1, -R9 ;  /* 0x0000000107077824 */ /* 0x000fc800078e0a09 */
        /* <DEDUP_REMOVED lines=14> */
.L_x_2228:
[----:B------:R-:W-:-:S05]  /*eff0*/  IMAD.MOV.U32 R7, RZ, RZ, c[0x0][0x198] ;  /* 0x00006600ff077624 */ /* 0x000fca00078e00ff */
[----:B------:R-:W-:-:S04]  /*f000*/  LEA R7, -R7, RZ, 0x7 ;  /* 0x000000ff07077211 */ /* 0x000fc800078e39ff */
[----:B------:R-:W-:Y:S02]  /*f010*/  SHF.R.S32.HI R14, RZ, 0x1f, R7 ;  /* 0x0000001fff0e7819 */ /* 0x000fe40000011407 */
.L_x_2229:
[----:B------:R-:W-:Y:S01]  /*f020*/  IADD3 R62, P3, P1, R160, R7, R62 ;  /* 0x00000007a03e7210 */ /* 0x000fe2000797e03e */
[----:B------:R-:W-:Y:S01]  /*f030*/  ULDC.64 UR4, c[0x0][0x198] ;  /* 0x0000660000047ab9 */ /* 0x000fe20000000a00 */
[C---:B------:R-:W-:Y:S01]  /*f040*/  IADD3 R160, P4, R7.reuse, R160, RZ ;  /* 0x000000a007a07210 */ /* 0x040fe20007f9e0ff */
[----:B------:R-:W-:Y:S01]  /*f050*/  USHF.L.U32 UR9, UR4, 0x6, URZ ;  /* 0x0000000604097899 */ /* 0x000fe2000800063f */
[----:B------:R-:W-:Y:S01]  /*f060*/  IADD3.X R61, R60, R14, R61, P3, P1 ;  /* 0x0000000e3c3d7210 */ /* 0x000fe20001fe243d */
[----:B------:R-:W-:Y:S01]  /*f070*/  UMOV UR8, 0x6 ;  /* 0x0000000600087882 */ /* 0x000fe20000000000 */
[----:B------:R-:W-:Y:S01]  /*f080*/  LEA R20, P3, R160, c[0x0][0x168], 0x1 ;  /* 0x00005a00a0147a11 */ /* 0x000fe200078608ff */
[----:B------:R-:W-:Y:S01]  /*f090*/  IMAD.X R9, R14, 0x1, R60, P4 ;  /* 0x000000010e097824 */ /* 0x000fe200020e063c */
[----:B------:R-:W-:Y:S01]  /*f0a0*/  LEA R152, P5, R7, R152, 0x1 ;  /* 0x0000009807987211 */ /* 0x000fe200078a08ff */
[----:B------:R-:W-:Y:S01]  /*f0b0*/  USHF.L.U64.HI UR5, UR4, UR8, UR5 ;  /* 0x0000000804057299 */ /* 0x000fe20008010205 */
[----:B------:R-:W-:-:S02]  /*f0c0*/  LEA R16, P1, R62, c[0x0][0x168], 0x1 ;  /* 0x00005a003e107a11 */ /* 0x000fc400078208ff */
[----:B------:R-:W-:Y:S02]  /*f0d0*/  LEA.HI.X R21, R160, c[0x0][0x16c], R9, 0x1, P3 ;  /* 0x00005b00a0157a11 */ /* 0x000fe400018f0c09 */
[----:B------:R-:W-:Y:S02]  /*f0e0*/  LEA.HI.X R153, R7, R153, R14, 0x1, P5 ;  /* 0x0000009907997211 */ /* 0x000fe400028f0c0e */
[----:B------:R-:W-:Y:S02]  /*f0f0*/  IADD3 R22, P3, R152, UR9, RZ ;  /* 0x0000000998167c10 */ /* 0x000fe4000ff7e0ff */
[----:B------:R-:W-:Y:S01]  /*f100*/  LEA.HI.X R17, R62, c[0x0][0x16c], R61, 0x1, P1 ;  /* 0x00005b003e117a11 */ /* 0x000fe200008f0c3d */
[----:B------:R-:W-:Y:S01]  /*f110*/  @!PT LDS RZ, [RZ] ;  /* 0x00000000fffff984 */ /* 0x000fe20000000800 */
[----:B------:R-:W-:Y:S01]  /*f120*/  @!PT LDS RZ, [RZ] ;  /* 0x00000000fffff984 */ /* 0x000fe20000000800 */
[----:B------:R-:W-:Y:S01]  /*f130*/  @!PT LDS RZ, [RZ] ;  /* 0x00000000fffff984 */ /* 0x000fe20000000800 */
[----:B------:R2:W-:Y:S01]  /*f140*/  LDGSTS.E.BYPASS.LTC128B.128 [R149+0x3000], [R152.64] ;  /* 0x0300000098957fae */ /* 0x0005e2000b901d46 */
[----:B------:R-:W-:Y:S02]  /*f150*/  IADD3.X R23, R153, UR5, RZ, P3, !PT ;  /* 0x0000000599177c10 */ /* 0x000fe40009ffe4ff */
[----:B------:R-:W-:Y:S01]  /*f160*/  IADD3 R26, P3, R22, UR9, RZ ;  /* 0x00000009161a7c10 */ /* 0x000fe2000ff7e0ff */
[----:B------:R2:W-:Y:S01]  /*f170*/  LDGSTS.E.BYPASS.LTC128B.128 [R149+0x5000], [R20.64+0x40] ;  /* 0x0500004014957fae */ /* 0x0005e2000b901d46 */
[----:B------:R-:W-:-:S02]  /*f180*/  IADD3 R14, P1, R16, UR9, RZ ;  /* 0x00000009100e7c10 */ /* 0x000fc4000ff3e0ff */
[----:B------:R-:W-:Y:S01]  /*f190*/  IADD3.X R27, R23, UR5, RZ, P3, !PT ;  /* 0x00000005171b7c10 */ /* 0x000fe20009ffe4ff */
[----:B------:R2:W-:Y:S01]  /*f1a0*/  LDGSTS.E.BYPASS.LTC128B.128 [R149+0x7000], [R20.64+0x80] ;  /* 0x0700008014957fae */ /* 0x0005e2000b901d46 */
[----:B------:R-:W-:Y:S02]  /*f1b0*/  IADD3.X R15, R17, UR5, RZ, P1, !PT ;  /* 0x00000005110f7c10 */ /* 0x000fe40008ffe4ff */
[----:B------:R-:W-:Y:S01]  /*f1c0*/  IADD3 R24, P3, R26, UR9, RZ ;  /* 0x000000091a187c10 */ /* 0x000fe2000ff7e0ff */
[----:B------:R2:W-:Y:S01]  /*f1d0*/  LDGSTS.E.BYPASS.LTC128B.128 [R149+0x3800], [R22.64] ;  /* 0x0380000016957fae */ /* 0x0005e2000b901d46 */
[----:B------:R-:W-:Y:S02]  /*f1e0*/  IADD3 R28, P1, R14, UR9, RZ ;  /* 0x000000090e1c7c10 */ /* 0x000fe4000ff3e0ff */
[----:B------:R-:W-:Y:S01]  /*f1f0*/  IADD3.X R25, R27, UR5, RZ, P3, !PT ;  /* 0x000000051b197c10 */ /* 0x000fe20009ffe4ff */
[----:B------:R2:W-:Y:S01]  /*f200*/  LDGSTS.E.BYPASS.LTC128B.128 [R149+0x5800], [R16.64+0x40] ;  /* 0x0580004010957fae */ /* 0x0005e2000b901d46 */
[----:B------:R-:W-:-:S03]  /*f210*/  IADD3.X R29, R15, UR5, RZ, P1, !PT ;  /* 0x000000050f1d7c10 */ /* 0x000fc60008ffe4ff */
        /* <DEDUP_REMOVED lines=8> */
.L_x_2227:
[----:B--234-:R-:W-:Y:S02]  /*f2a0*/  IMAD.IADD R2, R2, 0x1, R19 ;  /* 0x0000000102027824 */ /* 0x01cfe400078e0213 */
[----:B------:R-:W-:-:S03]  /*f2b0*/  IMAD.SHL.U32 R119, R119, 0x2, RZ ;  /* 0x0000000277777824 */ /* 0x000fc600078e00ff */
[C---:B------:R-:W-:Y:S01]  /*f2c0*/  IADD3 R7, R2.reuse, 0x1, RZ ;  /* 0x0000000102077810 */ /* 0x040fe20007ffe0ff */
[----:B------:R-:W-:Y:S01]  /*f2d0*/  IMAD R116, R51, 0x2, R119 ;  /* 0x0000000233747824 */ /* 0x000fe200078e0277 */
[C---:B------:R-:W-:Y:S01]  /*f2e0*/  IADD3 R9, R2.reuse, 0x8, RZ ;  /* 0x0000000802097810 */ /* 0x040fe20007ffe0ff */
[----:B------:R-:W-:Y:S01]  /*f2f0*/  LDSM.16.MT88.4 R108, [R119+0x9000] ;  /* 0x00900000776c783b */ /* 0x000fe20000004200 */
[CC--:B------:R-:W-:Y:S02]  /*f300*/  ISETP.GE.AND P3, PT, R7.reuse, R3.reuse, PT ;  /* 0x000000030700720c */ /* 0x0c0fe40003f66270 */
[----:B------:R-:W-:Y:S02]  /*f310*/  ISETP.GE.AND P1, PT, R7, R52, PT ;  /* 0x000000340700720c */ /* 0x000fe40003f26270 */
        /* <DEDUP_REMOVED lines=17> */
[C---:B------:R-:W-:Y:S02]  /*f430*/  IADD3 R7, R2.reuse, 0x19, RZ ;  /* 0x0000001902077810 */ /* 0x040fe40007ffe0ff */
[----:B------:R-:W-:Y:S02]  /*f440*/  IADD3 R13, R2, 0x20, RZ ;  /* 0x00000020020d7810 */ /* 0x000fe40007ffe0ff */
[----:B------:R-:W-:-:S02]  /*f450*/  FSEL R17, R100, -INF , !P3 ;  /* 0xff80000064117808 */ /* 0x000fc40005800000 */
[----:B------:R-:W-:Y:S02]  /*f460*/  FSEL R19, R101, -INF , !P1 ;  /* 0xff80000065137808 */ /* 0x000fe40004800000 */
[CC--:B------:R-:W-:Y:S02]  /*f470*/  ISETP.GE.AND P3, PT, R9.reuse, R3.reuse, PT ;  /* 0x000000030900720c */ /* 0x0c0fe40003f66270 */
[----:B------:R-:W-:Y:S02]  /*f480*/  ISETP.GE.AND P1, PT, R9, R52, PT ;  /* 0x000000340900720c */ /* 0x000fe40003f26270 */
[----:B------:R-:W-:Y:S02]  /*f490*/  FSEL R9, R103, -INF , !P6 ;  /* 0xff80000067097808 */ /* 0x000fe40007000000 */
[----:B------:R-:W-:Y:S02]  /*f4a0*/  FSEL R11, R102, -INF , !P4 ;  /* 0xff800000660b7808 */ /* 0x000fe40006000000 */
[----:B------:R-:W-:Y:S01]  /*f4b0*/  FSEL R15, R112, -INF , !P5 ;  /* 0xff800000700f7808 */ /* 0x000fe20006800000 */
[----:B------:R-:W-:Y:S01]  /*f4c0*/  LDSM.16.MT88.4 R100, [R116+0x9000] ;  /* 0x009000007464783b */ /* 0x000fe20000004200 */
        /* <DEDUP_REMOVED lines=8> */
[-C--:B------:R-:W-:Y:S02]  /*f550*/  ISETP.GE.AND P6, PT, R16, R52.reuse, PT ;  /* 0x000000341000720c */ /* 0x080fe40003fc6270 */
[C---:B------:R-:W-:Y:S02]  /*f560*/  ISETP.GE.AND P4, PT, R14.reuse, R3, PT ;  /* 0x000000030e00720c */ /* 0x040fe40003f86270 */
[----:B------:R-:W-:Y:S02]  /*f570*/  ISETP.GE.AND P5, PT, R14, R52, PT ;  /* 0x000000340e00720c */ /* 0x000fe40003fa6270 */
[----:B------:R-:W-:Y:S02]  /*f580*/  IADD3 R14, R2, 0x30, RZ ;  /* 0x00000030020e7810 */ /* 0x000fe40007ffe0ff */
[----:B------:R-:W-:-:S02]  /*f590*/  FSEL R7, R88, -INF , !P3 ;  /* 0xff80000058077808 */ /* 0x000fc40005800000 */
[-C--:B------:R-:W-:Y:S02]  /*f5a0*/  ISETP.GE.AND P3, PT, R13, R52.reuse, PT ;  /* 0x000000340d00720c */ /* 0x080fe40003f66270 */
[----:B------:R-:W-:Y:S02]  /*f5b0*/  FSEL R27, R87, -INF , !P6 ;  /* 0xff800000571b7808 */ /* 0x000fe40007000000 */
[----:B------:R-:W-:Y:S02]  /*f5c0*/  FSEL R33, R80, -INF , !P4 ;  /* 0xff80000050217808 */ /* 0x000fe40006000000 */
[----:B------:R-:W-:Y:S02]  /*f5d0*/  FSEL R13, R90, -INF , !P1 ;  /* 0xff8000005a0d7808 */ /* 0x000fe40004800000 */
[C---:B------:R-:W-:Y:S02]  /*f5e0*/  ISETP.GE.AND P6, PT, R14.reuse, R3, PT ;  /* 0x000000030e00720c */ /* 0x040fe40003fc6270 */
[----:B------:R-:W-:-:S02]  /*f5f0*/  ISETP.GE.AND P4, PT, R14, R52, PT ;  /* 0x000000340e00720c */ /* 0x000fc40003f86270 */
[----:B------:R-:W-:Y:S02]  /*f600*/  ISETP.GE.AND P1, PT, R16, R3, PT ;  /* 0x000000031000720c */ /* 0x000fe40003f26270 */
[C---:B------:R-:W-:Y:S02]  /*f610*/  IADD3 R14, R2.reuse, 0x38, RZ ;  /* 0x00000038020e7810 */ /* 0x040fe40007ffe0ff */
[----:B------:R-:W-:Y:S02]  /*f620*/  IADD3 R16, R2, 0x29, RZ ;  /* 0x0000002902107810 */ /* 0x000fe40007ffe0ff */
[----:B------:R-:W-:Y:S02]  /*f630*/  FSEL R29, R76, -INF , !P6 ;  /* 0xff8000004c1d7808 */ /* 0x000fe40007000000 */
[----:B------:R-:W-:Y:S02]  /*f640*/  FSEL R31, R86, -INF , !P3 ;  /* 0xff800000561f7808 */ /* 0x000fe40005800000 */
[----:B------:R-:W-:-:S02]  /*f650*/  FSEL R205, R85, -INF , !P1 ;  /* 0xff80000055cd7808 */ /* 0x000fc40004800000 */
[-C--:B------:R-:W-:Y:S01]  /*f660*/  ISETP.GE.AND P6, PT, R14, R52.reuse, PT ;  /* 0x000000340e00720c */ /* 0x080fe20003fc6270 */
[----:B------:R-:W-:Y:S01]  /*f670*/  LDSM.16.MT88.4 R84, [R116+0xb000] ;  /* 0x00b000007454783b */ /* 0x000fe20000004200 */
[C---:B------:R-:W-:Y:S02]  /*f680*/  ISETP.GE.AND P3, PT, R16.reuse, R3, PT ;  /* 0x000000031000720c */ /* 0x040fe40003f66270 */
[----:B------:R-:W-:Y:S02]  /*f690*/  ISETP.GE.AND P1, PT, R16, R52, PT ;  /* 0x000000341000720c */ /* 0x000fe40003f26270 */
[----:B------:R-:W-:Y:S02]  /*f6a0*/  IADD3 R16, R2, 0x31, RZ ;  /* 0x0000003102107810 */ /* 0x000fe40007ffe0ff */
[----:B-1----:R-:W-:Y:S02]  /*f6b0*/  FSEL R191, R191, -INF , !P6 ;  /* 0xff800000bfbf7808 */ /* 0x002fe40007000000 */
[----:B------:R-:W-:-:S02]  /*f6c0*/  FSEL R203, R81, -INF , !P3 ;  /* 0xff80000051cb7808 */ /* 0x000fc40005800000 */
[----:B------:R-:W-:Y:S02]  /*f6d0*/  FSEL R201, R83, -INF , !P1 ;  /* 0xff80000053c97808 */ /* 0x000fe40004800000 */
[-C--:B------:R-:W-:Y:S02]  /*f6e0*/  ISETP.GE.AND P6, PT, R2, R3.reuse, PT ;  /* 0x000000030200720c */ /* 0x080fe40003fc6270 */
[----:B------:R-:W-:Y:S02]  /*f6f0*/  ISETP.GE.AND P3, PT, R16, R52, PT ;  /* 0x000000341000720c */ /* 0x000fe40003f66270 */
[----:B------:R-:W-:Y:S02]  /*f700*/  ISETP.GE.AND P1, PT, R14, R3, PT ;  /* 0x000000030e00720c */ /* 0x000fe40003f26270 */
        /* <DEDUP_REMOVED lines=8> */
[C---:B------:R-:W-:Y:S02]  /*f790*/  IADD3 R16, R2.reuse, 0x39, RZ ;  /* 0x0000003902107810 */ /* 0x040fe40007ffe0ff */
[----:B------:R-:W-:Y:S02]  /*f7a0*/  IADD3 R14, R2, 0x48, RZ ;  /* 0x00000048020e7810 */ /* 0x000fe40007ffe0ff */
[----:B------:R-:W-:Y:S02]  /*f7b0*/  FMNMX.FTZ R18, R0, R23, !PT ;  /* 0x0000001700127209 */ /* 0x000fe40007810000 */
[----:B------:R-:W-:Y:S02]  /*f7c0*/  FSEL R137, R77, -INF , !P4 ;  /* 0xff8000004d897808 */ /* 0x000fe40006000000 */
[----:B------:R-:W-:Y:S01]  /*f7d0*/  FSEL R197, R197, -INF , !P5 ;  /* 0xff800000c5c57808 */ /* 0x000fe20006800000 */
[----:B------:R-:W-:Y:S01]  /*f7e0*/  LDSM.16.MT88.4 R76, [R119+0xd000] ;  /* 0x00d00000774c783b */ /* 0x000fe20000004200 */
[----:B------:R-:W-:-:S02]  /*f7f0*/  FSEL R141, R141, -INF , !P3 ;  /* 0xff8000008d8d7808 */ /* 0x000fc40005800000 */
[CC--:B------:R-:W-:Y:S02]  /*f800*/  ISETP.GE.AND P4, PT, R16.reuse, R3.reuse, PT ;  /* 0x000000031000720c */ /* 0x0c0fe40003f86270 */
[-C--:B------:R-:W-:Y:S02]  /*f810*/  ISETP.GE.AND P5, PT, R16, R52.reuse, PT ;  /* 0x000000341000720c */ /* 0x080fe40003fa6270 */
[C---:B------:R-:W-:Y:S02]  /*f820*/  ISETP.GE.AND P6, PT, R14.reuse, R3, PT ;  /* 0x000000030e00720c */ /* 0x040fe40003fc6270 */
[----:B------:R-:W-:Y:S02]  /*f830*/  ISETP.GE.AND P3, PT, R14, R52, PT ;  /* 0x000000340e00720c */ /* 0x000fe40003f66270 */
[----:B------:R-:W-:Y:S02]  /*f840*/  IADD3 R16, R2, 0x41, RZ ;  /* 0x0000004102107810 */ /* 0x000fe40007ffe0ff */
[----:B------:R-:W-:-:S02]  /*f850*/  FMNMX.FTZ R14, R93, R18, !PT ;  /* 0x000000125d0e7209 */ /* 0x000fc40007810000 */
[----:B------:R-:W-:Y:S02]  /*f860*/  FSEL R189, R189, -INF , !P5 ;  /* 0xff800000bdbd7808 */ /* 0x000fe40006800000 */
[----:B------:R-:W-:Y:S02]  /*f870*/  ISETP.GE.AND P5, PT, R16, R52, PT ;  /* 0x000000341000720c */ /* 0x000fe40003fa6270 */
[----:B------:R-:W-:Y:S02]  /*f880*/  FMNMX.FTZ R14, R35, R14, !PT ;  /* 0x0000000e230e7209 */ /* 0x000fe40007810000 */
[----:B------:R-:W-:Y:S02]  /*f890*/  FSEL R183, R183, -INF , !P5 ;  /* 0xff800000b7b77808 */ /* 0x000fe40006800000 */
[----:B------:R-:W-:Y:S02]  /*f8a0*/  FMNMX.FTZ R20, R19, R14, !PT ;  /* 0x0000000e13147209 */ /* 0x000fe40007810000 */
[----:B------:R-:W-:-:S02]  /*f8b0*/  ISETP.GE.AND P5, PT, R2, R52, PT ;  /* 0x000000340200720c */ /* 0x000fc40003fa6270 */
[----:B------:R-:W-:Y:S02]  /*f8c0*/  FMNMX.FTZ R20, R11, R20, !PT ;  /* 0x000000140b147209 */ /* 0x000fe40007810000 */
[----:B------:R-:W-:Y:S02]  /*f8d0*/  FSEL R14, R67, -INF , !P5 ;  /* 0xff800000430e7808 */ /* 0x000fe40006800000 */
        /* <DEDUP_REMOVED lines=19> */
[----:B------:R-:W-:Y:S02]  /*fa10*/  ISETP.GE.AND P4, PT, R16, R3, PT ;  /* 0x000000031000720c */ /* 0x000fe40003f86270 */
[----:B------:R-:W-:Y:S02]  /*fa20*/  FMNMX.FTZ R22, R195, R22, !PT ;  /* 0x00000016c3167209 */ /* 0x000fe40007810000 */
[----:B------:R-:W-:-:S02]  /*fa30*/  FMNMX.FTZ R20, R199, R20, !PT ;  /* 0x00000014c7147209 */ /* 0x000fc40007810000 */
[----:B------:R-:W-:Y:S02]  /*fa40*/  IADD3 R16, R2, 0x49, RZ ;  /* 0x0000004902107810 */ /* 0x000fe40007ffe0ff */
[----:B------:R-:W-:Y:S02]  /*fa50*/  FSEL R187, R187, -INF , !P4 ;  /* 0xff800000bbbb7808 */ /* 0x000fe40006000000 */
[----:B------:R-:W-:Y:S02]  /*fa60*/  FMNMX.FTZ R22, R141, R22, !PT ;  /* 0x000000168d167209 */ /* 0x000fe40007810000 */
[----:B------:R-:W-:Y:S02]  /*fa70*/  FMNMX.FTZ R20, R201, R20, !PT ;  /* 0x00000014c9147209 */ /* 0x000fe40007810000 */
[----:B------:R-:W-:Y:S02]  /*fa80*/  FSEL R179, R179, -INF , !P1 ;  /* 0xff800000b3b37808 */ /* 0x000fe40004800000 */
[----:B------:R-:W-:-:S02]  /*fa90*/  ISETP.GE.AND P1, PT, R16, R3, PT ;  /* 0x000000031000720c */ /* 0x000fc40003f26270 */
[----:B------:R-:W-:Y:S02]  /*faa0*/  ISETP.GE.AND P4, PT, R16, R52, PT ;  /* 0x000000341000720c */ /* 0x000fe40003f86270 */
[C---:B------:R-:W-:Y:S02]  /*fab0*/  IADD3 R18, R2.reuse, 0x50, RZ ;  /* 0x0000005002127810 */ /* 0x040fe40007ffe0ff */
[----:B------:R-:W-:Y:S02]  /*fac0*/  FSEL R185, R185, -INF , !P6 ;  /* 0xff800000b9b97808 */ /* 0x000fe40007000000 */
[----:B------:R-:W-:Y:S02]  /*fad0*/  FMNMX.FTZ R22, R187, R22, !PT ;  /* 0x00000016bb167209 */ /* 0x000fe40007810000 */
[----:B------:R-:W-:Y:S02]  /*fae0*/  IADD3 R16, R2, 0x51, RZ ;  /* 0x0000005102107810 */ /* 0x000fe40007ffe0ff */
[----:B------:R-:W-:-:S02]  /*faf0*/  FMNMX.FTZ R20, R137, R20, !PT ;  /* 0x0000001489147209 */ /* 0x000fc40007810000 */
[-C--:B------:R-:W-:Y:S02]  /*fb00*/  ISETP.GE.AND P6, PT, R18, R3.reuse, PT ;  /* 0x000000031200720c */ /* 0x080fe40003fc6270 */
[----:B------:R-:W-:Y:S02]  /*fb10*/  FSEL R165, R165, -INF , !P1 ;  /* 0xff800000a5a57808 */ /* 0x000fe40004800000 */
[----:B------:R-:W-:Y:S02]  /*fb20*/  FMNMX.FTZ R22, R185, R22, !PT ;  /* 0x00000016b9167209 */ /* 0x000fe40007810000 */
        /* <DEDUP_REMOVED lines=9> */
[-C--:B------:R-:W-:Y:S02]  /*fbc0*/  ISETP.GE.AND P3, PT, R18, R52.reuse, PT ;  /* 0x000000341200720c */ /* 0x080fe40003f66270 */
[C---:B------:R-:W-:Y:S02]  /*fbd0*/  ISETP.GE.AND P4, PT, R16.reuse, R3, PT ;  /* 0x000000031000720c */ /* 0x040fe40003f86270 */
[----:B------:R-:W-:Y:S02]  /*fbe0*/  ISETP.GE.AND P6, PT, R16, R52, PT ;  /* 0x000000341000720c */ /* 0x000fe40003fc6270 */
[----:B------:R-:W-:Y:S02]  /*fbf0*/  IADD3 R16, R2, 0x59, RZ ;  /* 0x0000005902107810 */ /* 0x000fe40007ffe0ff */
[----:B------:R-:W-:Y:S02]  /*fc00*/  FSEL R175, R175, -INF , !P5 ;  /* 0xff800000afaf7808 */ /* 0x000fe40006800000 */
[----:B------:R-:W-:-:S02]  /*fc10*/  FMNMX.FTZ R22, R177, R22, !PT ;  /* 0x00000016b1167209 */ /* 0x000fc40007810000 */
[----:B------:R-:W-:Y:S02]  /*fc20*/  FMNMX.FTZ R20, R189, R20, !PT ;  /* 0x00000014bd147209 */ /* 0x000fe40007810000 */
[----:B------:R-:W-:Y:S02]  /*fc30*/  FSEL R167, R167, -INF , !P3 ;  /* 0xff800000a7a77808 */ /* 0x000fe40005800000 */
[C---:B------:R-:W-:Y:S02]  /*fc40*/  ISETP.GE.AND P3, PT, R16.reuse, R3, PT ;  /* 0x000000031000720c */ /* 0x040fe40003f66270 */
[----:B------:R-:W-:Y:S02]  /*fc50*/  ISETP.GE.AND P5, PT, R16, R52, PT ;  /* 0x000000341000720c */ /* 0x000fe40003fa6270 */
[----:B------:R-:W-:Y:S02]  /*fc60*/  IADD3 R16, R2, 0x60, RZ ;  /* 0x0000006002107810 */ /* 0x000fe40007ffe0ff */
[----:B------:R-:W-:-:S02]  /*fc70*/  FSEL R171, R171, -INF , !P4 ;  /* 0xff800000abab7808 */ /* 0x000fc40006000000 */
[----:B------:R-:W-:Y:S02]  /*fc80*/  FMNMX.FTZ R22, R175, R22, !PT ;  /* 0x00000016af167209 */ /* 0x000fe40007810000 */
[----:B------:R-:W-:Y:S02]  /*fc90*/  FMNMX.FTZ R20, R179, R20, !PT ;  /* 0x00000014b3147209 */ /* 0x000fe40007810000 */
[----:B------:R-:W-:Y:S02]  /*fca0*/  FSEL R163, R163, -INF , !P1 ;  /* 0xff800000a3a37808 */ /* 0x000fe40004800000 */
[----:B------:R-:W-:Y:S02]  /*fcb0*/  ISETP.GE.AND P1, PT, R16, R3, PT ;  /* 0x000000031000720c */ /* 0x000fe40003f26270 */
[----:B------:R-:W-:Y:S02]  /*fcc0*/  FSEL R169, R169, -INF , !P3 ;  /* 0xff800000a9a97808 */ /* 0x000fe40005800000 */
[----:B------:R-:W-:-:S02]  /*fcd0*/  FMNMX.FTZ R22, R171, R22, !PT ;  /* 0x00000016ab167209 */ /* 0x000fc40007810000 */
[----:B------:R-:W-:Y:S02]  /*fce0*/  FMNMX.FTZ R20, R183, R20, !PT ;  /* 0x00000014b7147209 */ /* 0x000fe40007810000 */
[----:B------:R-:W-:Y:S02]  /*fcf0*/  ISETP.GE.AND P4, PT, R16, R52, PT ;  /* 0x000000341000720c */ /* 0x000fe40003f86270 */
[----:B------:R-:W-:Y:S02]  /*fd00*/  FSEL R139, R5, -INF , !P1 ;  /* 0xff800000058b7808 */ /* 0x000fe40004800000 */
[----:B------:R-:W-:Y:S02]  /*fd10*/  FMNMX.FTZ R22, R169, R22, !PT ;  /* 0x00000016a9167209 */ /* 0x000fe40007810000 */
[----:B------:R-:W-:Y:S02]  /*fd20*/  IADD3 R16, R2, 0x61, RZ ;  /* 0x0000006102107810 */ /* 0x000fe40007ffe0ff */
[----:B------:R-:W-:-:S02]  /*fd30*/  FMNMX.FTZ R20, R173, R20, !PT ;  /* 0x00000014ad147209 */ /* 0x000fc40007810000 */
[----:B------:R-:W-:Y:S02]  /*fd40*/  IADD3 R18, R2, 0x69, RZ ;  /* 0x0000006902127810 */ /* 0x000fe40007ffe0ff */
[----:B------:R-:W-:Y:S02]  /*fd50*/  FSEL R161, R4, -INF , !P6 ;  /* 0xff80000004a17808 */ /* 0x000fe40007000000 */
[----:B------:R-:W-:Y:S02]  /*fd60*/  FMNMX.FTZ R24, R139, R22, !PT ;  /* 0x000000168b187209 */ /* 0x000fe40007810000 */
[----:B------:R-:W-:Y:S02]  /*fd70*/  ISETP.GE.AND P6, PT, R16, R3, PT ;  /* 0x000000031000720c */ /* 0x000fe40003fc6270 */
[----:B------:R-:W-:Y:S02]  /*fd80*/  IADD3 R4, R2, 0x68, RZ ;  /* 0x0000006802047810 */ /* 0x000fe40007ffe0ff */
[----:B------:R-:W-:-:S02]  /*fd90*/  FMNMX.FTZ R22, R181, R20, !PT ;  /* 0x00000014b5167209 */ /* 0x000fc40007810000 */
[----:B------:R-:W-:Y:S02]  /*fda0*/  FSEL R129, R129, -INF , !P4 ;  /* 0xff80000081817808 */ /* 0x000fe40006000000 */
[-C--:B------:R-:W-:Y:S02]  /*fdb0*/  ISETP.GE.AND P4, PT, R18, R3.reuse, PT ;  /* 0x000000031200720c */ /* 0x080fe40003f86270 */
[----:B------:R-:W-:Y:S02]  /*fdc0*/  FSEL R143, R143, -INF , !P5 ;  /* 0xff8000008f8f7808 */ /* 0x000fe40006800000 */
[----:B------:R-:W-:Y:S02]  /*fdd0*/  IADD3 R5, R2, 0x71, RZ ;  /* 0x0000007102057810 */ /* 0x000fe40007ffe0ff */
[----:B------:R-:W-:Y:S02]  /*fde0*/  ISETP.GE.AND P5, PT, R4, R3, PT ;  /* 0x000000030400720c */ /* 0x000fe40003fa6270 */
[----:B------:R-:W-:-:S02]  /*fdf0*/  FSEL R135, R135, -INF , !P6 ;  /* 0xff80000087877808 */ /* 0x000fc40007000000 */
[----:B------:R-:W-:Y:S02]  /*fe00*/  FMNMX.FTZ R22, R167, R22, !PT ;  /* 0x00000016a7167209 */ /* 0x000fe40007810000 */
[----:B------:R-:W-:Y:S02]  /*fe10*/  FSEL R131, R131, -INF , !P4 ;  /* 0xff80000083837808 */ /* 0x000fe40006000000 */
[----:B------:R-:W-:Y:S02]  /*fe20*/  ISETP.GE.AND P3, PT, R16, R52, PT ;  /* 0x000000341000720c */ /* 0x000fe40003f66270 */
[----:B------:R-:W-:Y:S02]  /*fe30*/  ISETP.GE.AND P4, PT, R5, R3, PT ;  /* 0x000000030500720c */ /* 0x000fe40003f86270 */
[----:B------:R-:W-:Y:S02]  /*fe40*/  IADD3 R16, R2, 0x70, RZ ;  /* 0x0000007002107810 */ /* 0x000fe40007ffe0ff */
[----:B------:R-:W-:-:S02]  /*fe50*/  FSEL R133, R133, -INF , !P5 ;  /* 0xff80000085857808 */ /* 0x000fc40006800000 */
[----:B------:R-:W-:Y:S02]  /*fe60*/  FMNMX.FTZ R20, R135, R24, !PT ;  /* 0x0000001887147209 */ /* 0x000fe40007810000 */
[----:B------:R-:W-:Y:S02]  /*fe70*/  FMNMX.FTZ R22, R163, R22, !PT ;  /* 0x00000016a3167209 */ /* 0x000fe40007810000 */
[----:B------:R-:W-:Y:S02]  /*fe80*/  FSEL R67, R10, -INF , !P4 ;  /* 0xff8000000a437808 */ /* 0x000fe40006000000 */
[----:B------:R-:W-:Y:S02]  /*fe90*/  ISETP.GE.AND P5, PT, R16, R3, PT ;  /* 0x000000031000720c */ /* 0x000fe40003fa6270 */
[----:B------:R-:W-:Y:S02]  /*fea0*/  FMNMX.FTZ R20, R133, R20, !PT ;  /* 0x0000001485147209 */ /* 0x000fe40007810000 */
[----:B------:R-:W-:-:S02]  /*feb0*/  FMNMX.FTZ R10, R161, R22, !PT ;  /* 0x00000016a10a7209 */ /* 0x000fc40007810000 */
[----:B------:R-:W-:Y:S02]  /*fec0*/  ISETP.GE.AND P1, PT, R4, R52, PT ;  /* 0x000000340400720c */ /* 0x000fe40003f26270 */
[C---:B------:R-:W-:Y:S02]  /*fed0*/  IADD3 R4, R2.reuse, 0x78, RZ ;  /* 0x0000007802047810 */ /* 0x040fe40007ffe0ff */
[----:B------:R-:W-:Y:S02]  /*fee0*/  IADD3 R2, R2, 0x79, RZ ;  /* 0x0000007902027810 */ /* 0x000fe40007ffe0ff */
[----:B------:R-:W-:Y:S02]  /*fef0*/  FSEL R117, R117, -INF , !P5 ;  /* 0xff80000075757808 */ /* 0x000fe40006800000 */
[----:B------:R-:W-:Y:S02]  /*ff00*/  FMNMX.FTZ R20, R131, R20, !PT ;  /* 0x0000001483147209 */ /* 0x000fe40007810000 */
[----:B------:R-:W-:-:S02]  /*ff10*/  FMNMX.FTZ R10, R143, R10, !PT ;  /* 0x0000000a8f0a7209 */ /* 0x000fc40007810000 */
[-C--:B------:R-:W-:Y:S02]  /*ff20*/  ISETP.GE.AND P4, PT, R2, R3.reuse, PT ;  /* 0x000000030200720c */ /* 0x080fe40003f86270 */
[----:B------:R-:W-:Y:S02]  /*ff30*/  ISETP.GE.AND P5, PT, R4, R3, PT ;  /* 0x000000030400720c */ /* 0x000fe40003fa6270 */
[----:B------:R-:W-:Y:S02]  /*ff40*/  FMNMX.FTZ R20, R117, R20, !PT ;  /* 0x0000001475147209 */ /* 0x000fe40007810000 */
[----:B------:R-:W-:Y:S02]  /*ff50*/  FSEL R127, R127, -INF , !P3 ;  /* 0xff8000007f7f7808 */ /* 0x000fe40005800000 */
[----:B------:R-:W-:Y:S02]  /*ff60*/  FMNMX.FTZ R10, R129, R10, !PT ;  /* 0x0000000a810a7209 */ /* 0x000fe40007810000 */
[----:B------:R-:W-:-:S02]  /*ff70*/  FSEL R63, R12, -INF , !P4 ;  /* 0xff8000000c3f7808 */ /* 0x000fc40006000000 */
[----:B------:R-:W-:Y:S02]  /*ff80*/  FSEL R65, R65, -INF , !P5 ;  /* 0xff80000041417808 */ /* 0x000fe40006800000 */
[----:B------:R-:W-:Y:S02]  /*ff90*/  FMNMX.FTZ R20, R67, R20, !PT ;  /* 0x0000001443147209 */ /* 0x000fe40007810000 */
[----:B------:R-:W-:Y:S02]  /*ffa0*/  ISETP.GE.AND P3, PT, R18, R52, PT ;  /* 0x000000341200720c */ /* 0x000fe40003f66270 */
[----:B------:R-:W-:Y:S02]  /*ffb0*/  FSEL R125, R125, -INF , !P1 ;  /* 0xff8000007d7d7808 */ /* 0x000fe40004800000 */
[----:B------:R-:W-:Y:S02]  /*ffc0*/  FMNMX.FTZ R12, R127, R10, !PT ;  /* 0x0000000a7f0c7209 */ /* 0x000fe40007810000 */
[----:B------:R-:W-:-:S02]  /*ffd0*/  FMNMX.FTZ R20, R65, R20, !PT ;  /* 0x0000001441147209 */ /* 0x000fc40007810000 */
[----:B------:R-:W-:Y:S02]  /*ffe0*/  ISETP.GE.AND P1, PT, R16, R52, PT ;  /* 0x000000341000720c */ /* 0x000fe40003f26270 */
[----:B------:R-:W-:Y:S02]  /*fff0*/  FSEL R123, R6, -INF , !P3 ;  /* 0xff800000067b7808 */ /* 0x000fe40005800000 */
[----:B------:R-:W-:Y:S02]  /*10000*/  FMNMX.FTZ R12, R125, R12, !PT ;  /* 0x0000000c7d0c7209 */ /* 0x000fe40007810000 */
[----:B------:R-:W-:Y:S02]  /*10010*/  FMNMX.FTZ R10, R63, R20, !PT ;  /* 0x000000143f0a7209 */ /* 0x000fe40007810000 */
[----:B------:R-:W-:Y:S02]  /*10020*/  ISETP.GE.AND P3, PT, R5, R52, PT ;  /* 0x000000340500720c */ /* 0x000fe40003f66270 */
[----:B------:R-:W-:Y:S01]  /*10030*/  FSEL R59, R59, -INF , !P1 ;  /* 0xff8000003b3b7808 */ /* 0x000fe20004800000 */
[----:B------:R-:W1:Y:S01]  /*10040*/  SHFL.BFLY PT, R39, R10, 0x2, 0x1f ;  /* 0x0c401f000a277f89 */ /* 0x000e6200000e0000 */
[----:B------:R-:W-:-:S02]  /*10050*/  FMNMX.FTZ R12, R123, R12, !PT ;  /* 0x0000000c7b0c7209 */ /* 0x000fc40007810000 */
[----:B------:R-:W-:Y:S02]  /*10060*/  ISETP.GE.AND P1, PT, R4, R52, PT ;  /* 0x000000340400720c */ /* 0x000fe40003f26270 */
[----:B------:R-:W-:Y:S02]  /*10070*/  FSEL R57, R57, -INF , !P3 ;  /* 0xff80000039397808 */ /* 0x000fe40005800000 */
[----:B------:R-:W-:Y:S02]  /*10080*/  FMNMX.FTZ R12, R59, R12, !PT ;  /* 0x0000000c3b0c7209 */ /* 0x000fe40007810000 */
[----:B------:R-:W-:Y:S02]  /*10090*/  ISETP.GE.AND P3, PT, R2, R52, PT ;  /* 0x000000340200720c */ /* 0x000fe40003f66270 */
[----:B------:R-:W-:Y:S02]  /*100a0*/  FSEL R53, R8, -INF , !P1 ;  /* 0xff80000008357808 */ /* 0x000fe40004800000 */
[----:B------:R-:W-:-:S02]  /*100b0*/  FMNMX.FTZ R12, R57, R12, !PT ;  /* 0x0000000c390c7209 */ /* 0x000fc40007810000 */
[----:B------:R-:W-:Y:S02]  /*100c0*/  FSEL R49, R49, -INF , !P3 ;  /* 0xff80000031317808 */ /* 0x000fe40005800000 */
[----:B------:R-:W-:-:S04]  /*100d0*/  FMNMX.FTZ R6, R53, R12, !PT ;  /* 0x0000000c35067209 */ /* 0x000fc80007810000 */
[----:B------:R-:W-:Y:S02]  /*100e0*/  FMNMX.FTZ R6, R49, R6, !PT ;  /* 0x0000000631067209 */ /* 0x000fe40007810000 */
[----:B-1----:R-:W-:-:S03]  /*100f0*/  FMNMX.FTZ R39, R10, R39, !PT ;  /* 0x000000270a277209 */ /* 0x002fc60007810000 */
[----:B------:R-:W1:Y:S04]  /*10100*/  SHFL.BFLY PT, R5, R6, 0x2, 0x1f ;  /* 0x0c401f0006057f89 */ /* 0x000e6800000e0000 */
[----:B------:R-:W2:Y:S01]  /*10110*/  SHFL.BFLY PT, R2, R39, 0x1, 0x1f ;  /* 0x0c201f0027027f89 */ /* 0x000ea200000e0000 */
[----:B-1----:R-:W-:Y:S02]  /*10120*/  FMNMX.FTZ R5, R6, R5, !PT ;  /* 0x0000000506057209 */ /* 0x002fe40007810000 */
[----:B--2---:R-:W-:-:S03]  /*10130*/  FMNMX.FTZ R2, R39, R2, !PT ;  /* 0x0000000227027209 */ /* 0x004fc60007810000 */
[----:B------:R-:W1:Y:S01]  /*10140*/  SHFL.BFLY PT, R4, R5, 0x1, 0x1f ;  /* 0x0c201f0005047f89 */ /* 0x000e6200000e0000 */
[C---:B------:R-:W-:Y:S01]  /*10150*/  FSETP.NEU.FTZ.AND P1, PT, R2.reuse, -INF , PT ;  /* 0xff8000000200780b */ /* 0x040fe20003f3d000 */
[----:B------:R-:W-:-:S05]  /*10160*/  FMUL.FTZ R56, R2, c[0x0][0x23c] ;  /* 0x00008f0002387a20 */ /* 0x000fca0000410000 */
[----:B------:R-:W-:-:S05]  /*10170*/  FSEL R56, R56, RZ, P1 ;  /* 0x000000ff38387208 */ /* 0x000fca0000800000 */
[--C-:B------:R-:W-:Y:S02]  /*10180*/  FFMA.FTZ R61, R0, c[0x0][0x23c], -R56.reuse ;  /* 0x00008f00003d7a23 */ /* 0x100fe40000010838 */
[--C-:B------:R-:W-:Y:S02]  /*10190*/  FFMA.FTZ R50, R23, c[0x0][0x23c], -R56.reuse ;  /* 0x00008f0017327a23 */ /* 0x100fe40000010838 */
[--C-:B------:R-:W-:Y:S02]  /*101a0*/  FFMA.FTZ R48, R93, c[0x0][0x23c], -R56.reuse ;  /* 0x00008f005d307a23 */ /* 0x100fe40000010838 */
[--C-:B------:R-:W-:Y:S01]  /*101b0*/  FFMA.FTZ R45, R35, c[0x0][0x23c], -R56.reuse ;  /* 0x00008f00232d7a23 */ /* 0x100fe20000010838 */
[----:B------:R-:W-:Y:S01]  /*101c0*/  MUFU.EX2 R61, R61 ;  /* 0x0000003d003d7308 */ /* 0x000fe20000000800 */
[--C-:B------:R-:W-:Y:S01]  /*101d0*/  FFMA.FTZ R41, R7, c[0x0][0x23c], -R56.reuse ;  /* 0x00008f0007297a23 */ /* 0x100fe20000010838 */
[----:B-1----:R-:W-:Y:S01]  /*101e0*/  FMNMX.FTZ R0, R5, R4, !PT ;  /* 0x0000000405007209 */ /* 0x002fe20007810000 */
[--C-:B------:R-:W-:Y:S01]  /*101f0*/  FFMA.FTZ R43, R11, c[0x0][0x23c], -R56.reuse ;  /* 0x00008f000b2b7a23 */ /* 0x100fe20000010838 */
[----:B------:R-:W-:Y:S01]  /*10200*/  LDSM.16.MT88.4 R4, [R116+0xd000] ;  /* 0x00d000007404783b */ /* 0x000fe20000004200 */
[--C-:B------:R-:W-:Y:S01]  /*10210*/  FFMA.FTZ R44, R19, c[0x0][0x23c], -R56.reuse ;  /* 0x00008f00132c7a23 */ /* 0x100fe20000010838 */
[C---:B------:R-:W-:Y:S01]  /*10220*/  FSETP.NEU.FTZ.AND P1, PT, R0.reuse, -INF , PT ;  /* 0xff8000000000780b */ /* 0x040fe20003f3d000 */
[----:B------:R-:W-:Y:S01]  /*10230*/  FMUL.FTZ R46, R0, c[0x0][0x23c] ;  /* 0x00008f00002e7a20 */ /* 0x000fe20000410000 */
[----:B------:R-:W1:Y:S01]  /*10240*/  MUFU.EX2 R50, R50 ;  /* 0x0000003200327308 */ /* 0x000e620000000800 */
[----:B------:R-:W-:-:S02]  /*10250*/  FFMA.FTZ R36, R89, c[0x0][0x23c], -R56 ;  /* 0x00008f0059247a23 */ /* 0x000fc40000010838 */
[--C-:B------:R-:W-:Y:S01]  /*10260*/  FFMA.FTZ R37, R37, c[0x0][0x23c], -R56.reuse ;  /* 0x00008f0025257a23 */ /* 0x100fe20000010838 */
[----:B------:R-:W-:Y:S01]  /*10270*/  FSEL R46, R46, RZ, P1 ;  /* 0x000000ff2e2e7208 */ /* 0x000fe20000800000 */
[--C-:B------:R-:W-:Y:S02]  /*10280*/  FFMA.FTZ R32, R205, c[0x0][0x23c], -R56.reuse ;  /* 0x00008f00cd207a23 */ /* 0x100fe40000010838 */
[----:B------:R-:W-:Y:S01]  /*10290*/  FFMA.FTZ R33, R33, c[0x0][0x23c], -R56 ;  /* 0x00008f0021217a23 */ /* 0x000fe20000010838 */
[----:B------:R-:W-:Y:S01]  /*102a0*/  MUFU.EX2 R48, R48 ;  /* 0x0000003000307308 */ /* 0x000fe20000000800 */
[--C-:B------:R-:W-:Y:S02]  /*102b0*/  FFMA.FTZ R121, R14, c[0x0][0x23c], -R46.reuse ;  /* 0x00008f000e797a23 */ /* 0x100fe4000001082e */
[--C-:B------:R-:W-:Y:S02]  /*102c0*/  FFMA.FTZ R58, R21, c[0x0][0x23c], -R46.reuse ;  /* 0x00008f00153a7a23 */ /* 0x100fe4000001082e */
[--C-:B------:R-:W-:Y:S01]  /*102d0*/  FFMA.FTZ R47, R95, c[0x0][0x23c], -R46.reuse ;  /* 0x00008f005f2f7a23 */ /* 0x100fe2000001082e */
[----:B------:R-:W-:Y:S01]  /*102e0*/  LDSM.16.MT88.4 R20, [R116+0x9400] ;  /* 0x009400007414783b */ /* 0x000fe20000004200 */
[--C-:B------:R-:W-:Y:S01]  /*102f0*/  FFMA.FTZ R42, R17, c[0x0][0x23c], -R46.reuse ;  /* 0x00008f00112a7a23 */ /* 0x100fe2000001082e */
[----:B------:R-:W2:Y:S01]  /*10300*/  MUFU.EX2 R45, R45 ;  /* 0x0000002d002d7308 */ /* 0x000ea20000000800 */
[--C-:B------:R-:W-:Y:S01]  /*10310*/  FFMA.FTZ R40, R9, c[0x0][0x23c], -R46.reuse ;  /* 0x00008f0009287a23 */ /* 0x100fe2000001082e */
[----:B------:R-:W3:Y:S01]  /*10320*/  LDSM.16.MT88.4 R92, [R119+0xb000] ;  /* 0x00b00000775c783b */ /* 0x000ee20000004200 */
[--C-:B------:R-:W-:Y:S01]  /*10330*/  FFMA.FTZ R39, R15, c[0x0][0x23c], -R46.reuse ;  /* 0x00008f000f277a23 */ /* 0x100fe2000001082e */
[----:B-1----:R-:W-:Y:S01]  /*10340*/  F2FP.BF16.PACK_AB R68, R50, R61 ;  /* 0x0000003d3244723e */ /* 0x002fe200000010ff */
[--C-:B------:R-:W-:Y:S01]  /*10350*/  FFMA.FTZ R38, R13, c[0x0][0x23c], -R46.reuse ;  /* 0x00008f000d267a23 */ /* 0x100fe2000001082e */
[----:B------:R-:W1:Y:S01]  /*10360*/  LDSM.16.MT88.4 R8, [R119+0x9400] ;  /* 0x009400007708783b */ /* 0x000e620000004200 */
[--C-:B------:R-:W-:Y:S01]  /*10370*/  FFMA.FTZ R35, R91, c[0x0][0x23c], -R46.reuse ;  /* 0x00008f005b237a23 */ /* 0x100fe2000001082e */
[----:B------:R-:W-:Y:S01]  /*10380*/  MUFU.EX2 R121, R121 ;  /* 0x0000007900797308 */ /* 0x000fe20000000800 */
[--C-:B------:R-:W-:Y:S01]  /*10390*/  FFMA.FTZ R34, R31, c[0x0][0x23c], -R46.reuse ;  /* 0x00008f001f227a23 */ /* 0x100fe2000001082e */
[----:B------:R-:W4:Y:S01]  /*103a0*/  LDSM.16.MT88.4 R12, [R116+0xb400] ;  /* 0x00b40000740c783b */ /* 0x000f220000004200 */
[----:B------:R-:W-:-:S02]  /*103b0*/  FFMA.FTZ R31, R27, c[0x0][0x23c], -R46 ;  /* 0x00008f001b1f7a23 */ /* 0x000fc4000001082e */
[----:B------:R-:W-:Y:S01]  /*103c0*/  FFMA.FTZ R28, R203, c[0x0][0x23c], -R56 ;  /* 0x00008f00cb1c7a23 */ /* 0x000fe20000010838 */
[----:B------:R-:W5:Y:S01]  /*103d0*/  LDSM.16.MT88.4 R16, [R119+0xb400] ;  /* 0x00b400007710783b */ /* 0x000f620000004200 */
[--C-:B------:R-:W-:Y:S01]  /*103e0*/  FFMA.FTZ R30, R199, c[0x0][0x23c], -R46.reuse ;  /* 0x00008f00c71e7a23 */ /* 0x100fe2000001082e */
[----:B------:R-:W3:Y:S01]  /*103f0*/  MUFU.EX2 R58, R58 ;  /* 0x0000003a003a7308 */ /* 0x000ee20000000800 */
[----:B--2---:R-:W-:Y:S01]  /*10400*/  F2FP.BF16.PACK_AB R70, R45, R48 ;  /* 0x000000302d46723e */ /* 0x004fe200000010ff */
[----:B------:R-:W-:Y:S02]  /*10410*/  FFMA.FTZ R27, R201, c[0x0][0x23c], -R46 ;  /* 0x00008f00c91b7a23 */ /* 0x000fe4000001082e */
[--C-:B------:R-:W-:Y:S02]  /*10420*/  FFMA.FTZ R29, R29, c[0x0][0x23c], -R56.reuse ;  /* 0x00008f001d1d7a23 */ /* 0x100fe40000010838 */
[--C-:B------:R-:W-:Y:S02]  /*10430*/  FFMA.FTZ R26, R197, c[0x0][0x23c], -R56.reuse ;  /* 0x00008f00c51a7a23 */ /* 0x100fe40000010838 */
[----:B------:R-:W-:Y:S01]  /*10440*/  MUFU.EX2 R47, R47 ;  /* 0x0000002f002f7308 */ /* 0x000fe20000000800 */
[----:B------:R-:W-:-:S02]  /*10450*/  FFMA.FTZ R25, R25, c[0x0][0x23c], -R56 ;  /* 0x00008f0019197a23 */ /* 0x000fc40000010838 */
[----:B------:R-:W-:Y:S02]  /*10460*/  FFMA.FTZ R24, R195, c[0x0][0x23c], -R56 ;  /* 0x00008f00c3187a23 */ /* 0x000fe40000010838 */
[--C-:B------:R-:W-:Y:S02]  /*10470*/  FFMA.FTZ R137, R137, c[0x0][0x23c], -R46.reuse ;  /* 0x00008f0089897a23 */ /* 0x100fe4000001082e */
[--C-:B------:R-:W-:Y:S01]  /*10480*/  FFMA.FTZ R62, R193, c[0x0][0x23c], -R46.reuse ;  /* 0x00008f00c13e7a23 */ /* 0x100fe2000001082e */
[----:B------:R-:W2:Y:S01]  /*10490*/  MUFU.EX2 R42, R42 ;  /* 0x0000002a002a7308 */ /* 0x000ea20000000800 */
[----:B---3--:R-:W-:Y:S01]  /*104a0*/  F2FP.BF16.PACK_AB R69, R58, R121 ;  /* 0x000000793a45723e */ /* 0x008fe200000010ff */
[--C-:B------:R-:W-:Y:S02]  /*104b0*/  FFMA.FTZ R60, R191, c[0x0][0x23c], -R46.reuse ;  /* 0x00008f00bf3c7a23 */ /* 0x100fe4000001082e */
[----:B------:R-:W-:Y:S02]  /*104c0*/  FFMA.FTZ R51, R189, c[0x0][0x23c], -R46 ;  /* 0x00008f00bd337a23 */ /* 0x000fe4000001082e */
[----:B------:R-:W-:-:S02]  /*104d0*/  FFMA.FTZ R141, R141, c[0x0][0x23c], -R56 ;  /* 0x00008f008d8d7a23 */ /* 0x000fc40000010838 */
[----:B------:R-:W3:Y:S01]  /*104e0*/  MUFU.EX2 R44, R44 ;  /* 0x0000002c002c7308 */ /* 0x000ee20000000800 */
[--C-:B------:R-:W-:Y:S02]  /*104f0*/  FFMA.FTZ R64, R187, c[0x0][0x23c], -R56.reuse ;  /* 0x00008f00bb407a23 */ /* 0x100fe40000010838 */
[--C-:B------:R-:W-:Y:S02]  /*10500*/  FFMA.FTZ R66, R185, c[0x0][0x23c], -R56.reuse ;  /* 0x00008f00b9427a23 */ /* 0x100fe40000010838 */
[----:B------:R-:W-:Y:S02]  /*10510*/  FFMA.FTZ R165, R165, c[0x0][0x23c], -R56 ;  /* 0x00008f00a5a57a23 */ /* 0x000fe40000010838 */
[--C-:B------:R-:W-:Y:S01]  /*10520*/  FFMA.FTZ R179, R179, c[0x0][0x23c], -R46.reuse ;  /* 0x00008f00b3b37a23 */ /* 0x100fe2000001082e */
[----:B--2---:R-:W-:Y:S01]  /*10530*/  F2FP.BF16.PACK_AB R71, R42, R47 ;  /* 0x0000002f2a47723e */ /* 0x004fe200000010ff */
        /* <DEDUP_REMOVED lines=38> */
[----:B---3--:R-:W-:Y:S02]  /*107a0*/  FADD.FTZ R42, R44, R45 ;  /* 0x0000002d2c2a7221 */ /* 0x008fe40000010000 */
[----:B------:R-:W-:Y:S01]  /*107b0*/  FFMA.FTZ R50, R59, c[0x0][0x23c], -R46 ;  /* 0x00008f003b327a23 */ /* 0x000fe2000001082e */
[C---:B------:R-:W-:Y:S01]  /*107c0*/  HMMA.16816.F32.BF16 R80, R68.reuse, R76, RZ ;  /* 0x0000004c4450723c */ /* 0x040fe200000418ff */
[----:B--2---:R-:W-:Y:S01]  /*107d0*/  FADD.FTZ R42, R43, R42 ;  /* 0x0000002a2b2a7221 */ /* 0x004fe20000010000 */
[----:B------:R-:W-:Y:S01]  /*107e0*/  MUFU.EX2 R37, R37 ;  /* 0x0000002500257308 */ /* 0x000fe20000000800 */
[--C-:B------:R-:W-:Y:S02]  /*107f0*/  FFMA.FTZ R57, R57, c[0x0][0x23c], -R46.reuse ;  /* 0x00008f0039397a23 */ /* 0x100fe4000001082e */
[--C-:B------:R-:W-:Y:S02]  /*10800*/  FFMA.FTZ R53, R53, c[0x0][0x23c], -R46.reuse ;  /* 0x00008f0035357a23 */ /* 0x100fe4000001082e */
[----:B------:R-:W-:Y:S01]  /*10810*/  FFMA.FTZ R160, R49, c[0x0][0x23c], -R46 ;  /* 0x00008f0031a07a23 */ /* 0x000fe2000001082e */
[----:B------:R-:W-:Y:S01]  /*10820*/  HMMA.16816.F32.BF16 R100, R68, R102, RZ ;  /* 0x000000664464723c */ /* 0x000fe200000418ff */
[--C-:B------:R-:W-:Y:S01]  /*10830*/  FFMA.FTZ R117, R117, c[0x0][0x23c], -R56.reuse ;  /* 0x00008f0075757a23 */ /* 0x100fe20000010838 */
[----:B------:R-:W2:Y:S01]  /*10840*/  MUFU.EX2 R32, R32 ;  /* 0x0000002000207308 */ /* 0x000ea20000000800 */
[----:B------:R-:W-:-:S02]  /*10850*/  FFMA.FTZ R67, R67, c[0x0][0x23c], -R56 ;  /* 0x00008f0043437a23 */ /* 0x000fc40000010838 */
[--C-:B------:R-:W-:Y:S02]  /*10860*/  FFMA.FTZ R65, R65, c[0x0][0x23c], -R56.reuse ;  /* 0x00008f0041417a23 */ /* 0x100fe40000010838 */
[----:B------:R-:W-:Y:S01]  /*10870*/  FFMA.FTZ R56, R63, c[0x0][0x23c], -R56 ;  /* 0x00008f003f387a23 */ /* 0x000fe20000010838 */
[C---:B------:R-:W-:Y:S02]  /*10880*/  HMMA.16816.F32.BF16 R92, R68.reuse, R94, RZ ;  /* 0x0000005e445c723c */ /* 0x040fe400000418ff */
[----:B------:R-:W-:Y:S06]  /*10890*/  MUFU.EX2 R33, R33 ;  /* 0x0000002100217308 */ /* 0x000fec0000000800 */
[C---:B------:R-:W-:Y:S02]  /*108a0*/  HMMA.16816.F32.BF16 R76, R68.reuse, R78, RZ ;  /* 0x0000004e444c723c */ /* 0x040fe400000418ff */
[----:B------:R-:W3:Y:S06]  /*108b0*/  MUFU.EX2 R28, R28 ;  /* 0x0000001c001c7308 */ /* 0x000eec0000000800 */
[C---:B------:R-:W-:Y:S02]  /*108c0*/  HMMA.16816.F32.BF16 R72, R68.reuse, R4, RZ ;  /* 0x000000044448723c */ /* 0x040fe400000418ff */
        /* <DEDUP_REMOVED lines=8> */
[----:B------:R-:W-:Y:S01]  /*10950*/  F2FP.BF16.PACK_AB R7, R35, R38 ;  /* 0x000000262307723e */ /* 0x000fe200000010ff */
[----:B------:R-:W-:Y:S01]  /*10960*/  MUFU.EX2 R30, R30 ;  /* 0x0000001e001e7308 */ /* 0x000fe20000000800 */
[----:B------:R-:W-:Y:S02]  /*10970*/  FADD.FTZ R41, R41, R42 ;  /* 0x0000002a29297221 */ /* 0x000fe40000010000 */
[----:B------:R-:W-:Y:S02]  /*10980*/  FADD.FTZ R38, R38, R39 ;  /* 0x0000002726267221 */ /* 0x000fe40000010000 */
[----:B------:R-:W-:Y:S01]  /*10990*/  FADD.FTZ R36, R36, R41 ;  /* 0x0000002924247221 */ /* 0x000fe20000010000 */
[C---:B------:R-:W-:Y:S01]  /*109a0*/  HMMA.16816.F32.BF16 R112, R4.reuse, R8, R112 ;  /* 0x000000080470723c */ /* 0x040fe20000041870 */
[----:B------:R-:W-:Y:S01]  /*109b0*/  FADD.FTZ R35, R35, R38 ;  /* 0x0000002623237221 */ /* 0x000fe20000010000 */
[----:B------:R-:W1:Y:S06]  /*109c0*/  MUFU.EX2 R27, R27 ;  /* 0x0000001b001b7308 */ /* 0x000e6c0000000800 */
[C---:B------:R-:W-:Y:S01]  /*109d0*/  HMMA.16816.F32.BF16 R108, R4.reuse, R10, R108 ;  /* 0x0000000a046c723c */ /* 0x040fe2000004186c */
[----:B------:R-:W1:Y:S01]  /*109e0*/  LDSM.16.MT88.4 R8, [R119+0xd400] ;  /* 0x00d400007708783b */ /* 0x000e620000004200 */
[----:B------:R-:W-:Y:S06]  /*109f0*/  MUFU.EX2 R29, R29 ;  /* 0x0000001d001d7308 */ /* 0x000fec0000000800 */
[C---:B----4-:R-:W-:Y:S02]  /*10a00*/  HMMA.16816.F32.BF16 R88, R4.reuse, R12, R88 ;  /* 0x0000000c0458723c */ /* 0x050fe40000041858 */
[----:B------:R-:W4:Y:S06]  /*10a10*/  MUFU.EX2 R26, R26 ;  /* 0x0000001a001a7308 */ /* 0x000f2c0000000800 */
[C---:B------:R-:W-:Y:S01]  /*10a20*/  HMMA.16816.F32.BF16 R84, R4.reuse, R14, R84 ;  /* 0x0000000e0454723c */ /* 0x040fe20000041854 */
[----:B------:R-:W2:Y:S01]  /*10a30*/  LDSM.16.MT88.4 R12, [R116+0xd400] ;  /* 0x00d40000740c783b */ /* 0x000ea20000004200 */
[----:B------:R-:W-:Y:S06]  /*10a40*/  MUFU.EX2 R25, R25 ;  /* 0x0000001900197308 */ /* 0x000fec0000000800 */
[C---:B------:R-:W-:Y:S02]  /*10a50*/  HMMA.16816.F32.BF16 R104, R4.reuse, R20, R104 ;  /* 0x000000140468723c */ /* 0x040fe40000041868 */
[----:B------:R-:W1:Y:S06]  /*10a60*/  MUFU.EX2 R24, R24 ;  /* 0x0000001800187308 */ /* 0x000e6c0000000800 */
[C---:B------:R-:W-:Y:S01]  /*10a70*/  HMMA.16816.F32.BF16 R100, R4.reuse, R22, R100 ;  /* 0x000000160464723c */ /* 0x040fe20000041864 */
[----:B------:R-:W-:Y:S01]  /*10a80*/  LDSM.16.MT88.4 R20, [R116+0x9800] ;  /* 0x009800007414783b */ /* 0x000fe20000004200 */
[----:B------:R-:W-:Y:S06]  /*10a90*/  MUFU.EX2 R137, R137 ;  /* 0x0000008900897308 */ /* 0x000fec0000000800 */
[C---:B-----5:R-:W-:Y:S02]  /*10aa0*/  HMMA.16816.F32.BF16 R96, R4.reuse, R16, R96 ;  /* 0x000000100460723c */ /* 0x060fe40000041860 */
[----:B------:R-:W5:Y:S06]  /*10ab0*/  MUFU.EX2 R62, R62 ;  /* 0x0000003e003e7308 */ /* 0x000f6c0000000800 */
[C---:B-1----:R-:W-:Y:S02]  /*10ac0*/  HMMA.16816.F32.BF16 R80, R4.reuse, R8, R80 ;  /* 0x000000080450723c */ /* 0x042fe40000041850 */
[----:B------:R-:W-:Y:S06]  /*10ad0*/  MUFU.EX2 R60, R60 ;  /* 0x0000003c003c7308 */ /* 0x000fec0000000800 */
[C---:B------:R-:W-:Y:S01]  /*10ae0*/  HMMA.16816.F32.BF16 R76, R4.reuse, R10, R76 ;  /* 0x0000000a044c723c */ /* 0x040fe2000004184c */
[----:B------:R-:W1:Y:S01]  /*10af0*/  LDSM.16.MT88.4 R8, [R119+0x9800] ;  /* 0x009800007708783b */ /* 0x000e620000004200 */
[----:B------:R-:W1:Y:S06]  /*10b00*/  MUFU.EX2 R51, R51 ;  /* 0x0000003300337308 */ /* 0x000e6c0000000800 */
[C---:B--2---:R-:W-:Y:S02]  /*10b10*/  HMMA.16816.F32.BF16 R72, R4.reuse, R12, R72 ;  /* 0x0000000c0448723c */ /* 0x044fe40000041848 */
[----:B------:R-:W-:Y:S06]  /*10b20*/  MUFU.EX2 R141, R141 ;  /* 0x0000008d008d7308 */ /* 0x000fec0000000800 */
[C---:B------:R-:W-:Y:S01]  /*10b30*/  HMMA.16816.F32.BF16 R68, R4.reuse, R14, R68 ;  /* 0x0000000e0444723c */ /* 0x040fe20000041844 */
[----:B------:R-:W2:Y:S01]  /*10b40*/  LDSM.16.MT88.4 R12, [R116+0xb800] ;  /* 0x00b80000740c783b */ /* 0x000ea20000004200 */
[----:B------:R-:W1:Y:S06]  /*10b50*/  MUFU.EX2 R64, R64 ;  /* 0x0000004000407308 */ /* 0x000e6c0000000800 */
[----:B------:R-:W-:Y:S01]  /*10b60*/  HMMA.16816.F32.BF16 R92, R4, R18, R92 ;  /* 0x00000012045c723c */ /* 0x000fe2000004185c */
[----:B------:R-:W4:Y:S01]  /*10b70*/  LDSM.16.MT88.4 R16, [R119+0xb800] ;  /* 0x00b800007710783b */ /* 0x000f220000004200 */
[----:B------:R-:W-:Y:S05]  /*10b80*/  MUFU.EX2 R66, R66 ;  /* 0x0000004200427308 */ /* 0x000fea0000000800 */
[----:B------:R-:W-:Y:S01]  /*10b90*/  F2FP.BF16.PACK_AB R4, R32, R37 ;  /* 0x000000252004723e */ /* 0x000fe200000010ff */
[----:B------:R-:W-:Y:S01]  /*10ba0*/  FADD.FTZ R37, R37, R36 ;  /* 0x0000002425257221 */ /* 0x000fe20000010000 */
[----:B---3--:R-:W-:Y:S01]  /*10bb0*/  F2FP.BF16.PACK_AB R6, R28, R33 ;  /* 0x000000211c06723e */ /* 0x008fe200000010ff */
[----:B------:R-:W3:Y:S01]  /*10bc0*/  MUFU.EX2 R165, R165 ;  /* 0x000000a500a57308 */ /* 0x000ee20000000800 */
[----:B------:R-:W-:Y:S01]  /*10bd0*/  F2FP.BF16.PACK_AB R5, R31, R34 ;  /* 0x000000221f05723e */ /* 0x000fe200000010ff */
[----:B------:R-:W-:Y:S01]  /*10be0*/  FADD.FTZ R34, R34, R35 ;  /* 0x0000002322227221 */ /* 0x000fe20000010000 */
[----:B------:R-:W-:Y:S01]  /*10bf0*/  F2FP.BF16.PACK_AB R7, R27, R30 ;  /* 0x0000001e1b07723e */ /* 0x000fe200000010ff */
[----:B------:R-:W-:-:S02]  /*10c00*/  FADD.FTZ R32, R32, R37 ;  /* 0x0000002520207221 */ /* 0x000fc40000010000 */
[----:B------:R-:W-:Y:S02]  /*10c10*/  FADD.FTZ R31, R31, R34 ;  /* 0x000000221f1f7221 */ /* 0x000fe40000010000 */
[----:B------:R-:W-:Y:S01]  /*10c20*/  MUFU.EX2 R179, R179 ;  /* 0x000000b300b37308 */ /* 0x000fe20000000800 */
[----:B------:R-:W-:Y:S01]  /*10c30*/  FADD.FTZ R33, R33, R32 ;  /* 0x0000002021217221 */ /* 0x000fe20000010000 */
[C---:B-1----:R-:W-:Y:S01]  /*10c40*/  HMMA.16816.F32.BF16 R112, R4.reuse, R8, R112 ;  /* 0x000000080470723c */ /* 0x042fe20000041870 */
[----:B------:R-:W-:Y:S02]  /*10c50*/  FADD.FTZ R30, R30, R31 ;  /* 0x0000001f1e1e7221 */ /* 0x000fe40000010000 */
[----:B------:R-:W-:Y:S02]  /*10c60*/  FADD.FTZ R28, R28, R33 ;  /* 0x000000211c1c7221 */ /* 0x000fe40000010000 */
[----:B------:R-:W-:Y:S01]  /*10c70*/  FADD.FTZ R30, R27, R30 ;  /* 0x0000001e1b1e7221 */ /* 0x000fe20000010000 */
[----:B------:R-:W1:Y:S02]  /*10c80*/  MUFU.EX2 R122, R122 ;  /* 0x0000007a007a7308 */ /* 0x000e640000000800 */
[C---:B------:R-:W-:Y:S01]  /*10c90*/  HMMA.16816.F32.BF16 R108, R4.reuse, R10, R108 ;  /* 0x0000000a046c723c */ /* 0x040fe2000004186c */
[----:B------:R-:W1:Y:S05]  /*10ca0*/  LDSM.16.MT88.4 R8, [R119+0xd800] ;  /* 0x00d800007708783b */ /* 0x000e6a0000004200 */
[----:B------:R-:W-:Y:S02]  /*10cb0*/  MUFU.EX2 R173, R173 ;  /* 0x000000ad00ad7308 */ /* 0x000fe40000000800 */
[C---:B--2---:R-:W-:Y:S06]  /*10cc0*/  HMMA.16816.F32.BF16 R88, R4.reuse, R12, R88 ;  /* 0x0000000c0458723c */ /* 0x044fec0000041858 */
[----:B------:R-:W2:Y:S02]  /*10cd0*/  MUFU.EX2 R120, R120 ;  /* 0x0000007800787308 */ /* 0x000ea40000000800 */
[C---:B------:R-:W-:Y:S01]  /*10ce0*/  HMMA.16816.F32.BF16 R84, R4.reuse, R14, R84 ;  /* 0x0000000e0454723c */ /* 0x040fe20000041854 */
[----:B------:R-:W2:Y:S05]  /*10cf0*/  LDSM.16.MT88.4 R12, [R116+0xd800] ;  /* 0x00d80000740c783b */ /* 0x000eaa0000004200 */
[----:B------:R-:W-:Y:S02]  /*10d00*/  MUFU.EX2 R177, R177 ;  /* 0x000000b100b17308 */ /* 0x000fe40000000800 */
[C---:B------:R-:W-:Y:S06]  /*10d10*/  HMMA.16816.F32.BF16 R104, R4.reuse, R20, R104 ;  /* 0x000000140468723c */ /* 0x040fec0000041868 */
[----:B------:R-:W1:Y:S02]  /*10d20*/  MUFU.EX2 R124, R124 ;  /* 0x0000007c007c7308 */ /* 0x000e640000000800 */
[C---:B------:R-:W-:Y:S01]  /*10d30*/  HMMA.16816.F32.BF16 R100, R4.reuse, R22, R100 ;  /* 0x000000160464723c */ /* 0x040fe20000041864 */
[----:B------:R-:W-:Y:S05]  /*10d40*/  LDSM.16.MT88.4 R20, [R116+0x9c00] ;  /* 0x009c00007414783b */ /* 0x000fea0000004200 */
[----:B------:R-:W-:Y:S02]  /*10d50*/  MUFU.EX2 R126, R126 ;  /* 0x0000007e007e7308 */ /* 0x000fe40000000800 */
[C---:B----4-:R-:W-:Y:S06]  /*10d60*/  HMMA.16816.F32.BF16 R96, R4.reuse, R16, R96 ;  /* 0x000000100460723c */ /* 0x050fec0000041860 */
[----:B------:R-:W4:Y:S02]  /*10d70*/  MUFU.EX2 R169, R169 ;  /* 0x000000a900a97308 */ /* 0x000f240000000800 */
[C---:B-1----:R-:W-:Y:S06]  /*10d80*/  HMMA.16816.F32.BF16 R80, R4.reuse, R8, R80 ;  /* 0x000000080450723c */ /* 0x042fec0000041850 */
[----:B------:R-:W-:Y:S02]  /*10d90*/  MUFU.EX2 R167, R167 ;  /* 0x000000a700a77308 */ /* 0x000fe40000000800 */
[C---:B------:R-:W-:Y:S01]  /*10da0*/  HMMA.16816.F32.BF16 R76, R4.reuse, R10, R76 ;  /* 0x0000000a044c723c */ /* 0x040fe2000004184c */
[----:B------:R-:W1:Y:S05]  /*10db0*/  LDSM.16.MT88.4 R8, [R119+0x9c00] ;  /* 0x009c00007708783b */ /* 0x000e6a0000004200 */
[----:B------:R-:W1:Y:S02]  /*10dc0*/  MUFU.EX2 R130, R130 ;  /* 0x0000008200827308 */ /* 0x000e640000000800 */
[C---:B--2---:R-:W-:Y:S06]  /*10dd0*/  HMMA.16816.F32.BF16 R72, R4.reuse, R12, R72 ;  /* 0x0000000c0448723c */ /* 0x044fec0000041848 */
[----:B------:R-:W-:Y:S02]  /*10de0*/  MUFU.EX2 R161, R161 ;  /* 0x000000a100a17308 */ /* 0x000fe40000000800 */
[C---:B------:R-:W-:Y:S01]  /*10df0*/  HMMA.16816.F32.BF16 R68, R4.reuse, R14, R68 ;  /* 0x0000000e0444723c */ /* 0x040fe20000041844 */
[----:B------:R-:W2:Y:S05]  /*10e00*/  LDSM.16.MT88.4 R12, [R116+0xbc00] ;  /* 0x00bc0000740c783b */ /* 0x000eaa0000004200 */
[----:B------:R-:W1:Y:S02]  /*10e10*/  MUFU.EX2 R128, R128 ;  /* 0x0000008000807308 */ /* 0x000e640000000800 */
[----:B------:R-:W-:Y:S01]  /*10e20*/  HMMA.16816.F32.BF16 R92, R4, R18, R92 ;  /* 0x00000012045c723c */ /* 0x000fe2000004185c */
[----:B------:R-:W3:Y:S05]  /*10e30*/  LDSM.16.MT88.4 R16, [R119+0xbc00] ;  /* 0x00bc00007710783b */ /* 0x000eea0000004200 */
[----:B------:R-:W-:Y:S01]  /*10e40*/  MUFU.EX2 R139, R139 ;  /* 0x0000008b008b7308 */ /* 0x000fe20000000800 */
[----:B------:R-:W-:Y:S01]  /*10e50*/  F2FP.BF16.PACK_AB R4, R26, R29 ;  /* 0x0000001d1a04723e */ /* 0x000fe200000010ff */
[----:B------:R-:W-:Y:S01]  /*10e60*/  FADD.FTZ R29, R29, R28 ;  /* 0x0000001c1d1d7221 */ /* 0x000fe20000010000 */
[----:B------:R-:W-:-:S02]  /*10e70*/  F2FP.BF16.PACK_AB R6, R24, R25 ;  /* 0x000000191806723e */ /* 0x000fc400000010ff */
[----:B-----5:R-:W-:Y:S01]  /*10e80*/  F2FP.BF16.PACK_AB R5, R62, R137 ;  /* 0x000000893e05723e */ /* 0x020fe200000010ff */
[----:B------:R-:W-:Y:S01]  /*10e90*/  FADD.FTZ R137, R137, R30 ;  /* 0x0000001e89897221 */ /* 0x000fe20000010000 */
[----:B------:R-:W-:Y:S01]  /*10ea0*/  F2FP.BF16.PACK_AB R7, R51, R60 ;  /* 0x0000003c3307723e */ /* 0x000fe200000010ff */
[----:B------:R-:W5:Y:S01]  /*10eb0*/  MUFU.EX2 R132, R132 ;  /* 0x0000008400847308 */ /* 0x000f620000000800 */
        /* <DEDUP_REMOVED lines=20> */
[----:B------:R-:W2:Y:S06]  /*11000*/  MUFU.EX2 R138, R138 ;  /* 0x0000008a008a7308 */ /* 0x000eac0000000800 */
[C---:B---3--:R-:W-:Y:S02]  /*11010*/  HMMA.16816.F32.BF16 R96, R4.reuse, R16, R96 ;  /* 0x000000100460723c */ /* 0x048fe40000041860 */
[----:B------:R-:W-:Y:S06]  /*11020*/  MUFU.EX2 R50, R50 ;  /* 0x0000003200327308 */ /* 0x000fec0000000800 */
[C---:B-1----:R-:W-:Y:S02]  /*11030*/  HMMA.16816.F32.BF16 R80, R4.reuse, R8, R80 ;  /* 0x000000080450723c */ /* 0x042fe40000041850 */
[----:B------:R-:W1:Y:S06]  /*11040*/  MUFU.EX2 R57, R57 ;  /* 0x0000003900397308 */ /* 0x000e6c0000000800 */
[C---:B------:R-:W-:Y:S01]  /*11050*/  HMMA.16816.F32.BF16 R76, R4.reuse, R10, R76 ;  /* 0x0000000a044c723c */ /* 0x040fe2000004184c */
[----:B------:R-:W3:Y:S01]  /*11060*/  LDSM.16.MT88.4 R8, [R119+0xa000] ;  /* 0x00a000007708783b */ /* 0x000ee20000004200 */
[----:B------:R-:W-:Y:S06]  /*11070*/  MUFU.EX2 R53, R53 ;  /* 0x0000003500357308 */ /* 0x000fec0000000800 */
[C---:B--2---:R-:W-:Y:S02]  /*11080*/  HMMA.16816.F32.BF16 R72, R4.reuse, R12, R72 ;  /* 0x0000000c0448723c */ /* 0x044fe40000041848 */
[----:B------:R-:W2:Y:S06]  /*11090*/  MUFU.EX2 R160, R160 ;  /* 0x000000a000a07308 */ /* 0x000eac0000000800 */
[C---:B------:R-:W-:Y:S01]  /*110a0*/  HMMA.16816.F32.BF16 R68, R4.reuse, R14, R68 ;  /* 0x0000000e0444723c */ /* 0x040fe20000041844 */
[----:B------:R-:W1:Y:S07]  /*110b0*/  LDSM.16.MT88.4 R12, [R116+0xc000] ;  /* 0x00c00000740c783b */ /* 0x000e6e0000004200 */
        /* <DEDUP_REMOVED lines=32> */
[----:B------:R-:W-:Y:S01]  /*112c0*/  F2FP.BF16.PACK_AB R4, R124, R177 ;  /* 0x000000b17c04723e */ /* 0x000fe200000010ff */
        /* <DEDUP_REMOVED lines=17> */
[C---:B---3--:R-:W-:Y:S08]  /*113e0*/  HMMA.16816.F32.BF16 R96, R4.reuse, R16, R96 ;  /* 0x000000100460723c */ /* 0x048ff00000041860 */
[C---:B------:R-:W-:Y:S01]  /*113f0*/  HMMA.16816.F32.BF16 R92, R4.reuse, R18, R92 ;  /* 0x00000012045c723c */ /* 0x040fe2000004185c */
[----:B------:R-:W-:Y:S07]  /*11400*/  LDSM.16.MT88.4 R16, [R119+0xa800] ;  /* 0x00a800007710783b */ /* 0x000fee0000004200 */
        /* <DEDUP_REMOVED lines=9> */
[----:B-----5:R-:W-:Y:S01]  /*114a0*/  F2FP.BF16.PACK_AB R4, R132, R139 ;  /* 0x0000008b8404723e */ /* 0x020fe200000010ff */
        /* <DEDUP_REMOVED lines=20> */
[C---:B------:R-:W-:Y:S01]  /*115f0*/  HMMA.16816.F32.BF16 R104, R4.reuse, R20, R104 ;  /* 0x000000140468723c */ /* 0x040fe20000041868 */
[----:B------:R-:W-:Y:S07]  /*11600*/  MUFU.EX2 R21, R67 ;  /* 0x0000004300157308 */ /* 0x000fee0000000800 */
[C---:B---3--:R-:W-:Y:S01]  /*11610*/  HMMA.16816.F32.BF16 R80, R4.reuse, R16, R80 ;  /* 0x000000100450723c */ /* 0x048fe20000041850 */
[----:B------:R-:W-:Y:S07]  /*11620*/  MUFU.EX2 R20, R65 ;  /* 0x0000004100147308 */ /* 0x000fee0000000800 */
[C---:B------:R-:W-:Y:S01]  /*11630*/  HMMA.16816.F32.BF16 R76, R4.reuse, R18, R76 ;  /* 0x00000012044c723c */ /* 0x040fe2000004184c */
[----:B------:R-:W3:Y:S07]  /*11640*/  LDSM.16.MT88.4 R16, [R116+0xac00] ;  /* 0x00ac00007410783b */ /* 0x000eee0000004200 */
[C---:B-1----:R-:W-:Y:S08]  /*11650*/  HMMA.16816.F32.BF16 R72, R4.reuse, R12, R72 ;  /* 0x0000000c0448723c */ /* 0x042ff00000041848 */
[C---:B------:R-:W-:Y:S01]  /*11660*/  HMMA.16816.F32.BF16 R68, R4.reuse, R14, R68 ;  /* 0x0000000e0444723c */ /* 0x040fe20000041844 */
[----:B------:R-:W1:Y:S07]  /*11670*/  LDSM.16.MT88.4 R12, [R119+0xcc00] ;  /* 0x00cc0000770c783b */ /* 0x000e6e0000004200 */
[----:B------:R-:W-:Y:S01]  /*11680*/  HMMA.16816.F32.BF16 R100, R4, R22, R100 ;  /* 0x000000160464723c */ /* 0x000fe20000041864 */
[----:B------:R-:W4:Y:S06]  /*11690*/  MUFU.EX2 R22, R117 ;  /* 0x0000007500167308 */ /* 0x000f2c0000000800 */
[----:B------:R-:W-:Y:S01]  /*116a0*/  F2FP.BF16.PACK_AB R5, R57, R50 ;  /* 0x000000323905723e */ /* 0x000fe200000010ff */
[----:B------:R-:W-:Y:S01]  /*116b0*/  FADD.FTZ R50, R50, R125 ;  /* 0x0000007d32327221 */ /* 0x000fe20000010000 */
[----:B------:R-:W5:Y:S01]  /*116c0*/  MUFU.EX2 R23, R56 ;  /* 0x0000003800177308 */ /* 0x000f620000000800 */
[----:B------:R-:W-:-:S02]  /*116d0*/  F2FP.BF16.PACK_AB R7, R160, R53 ;  /* 0x00000035a007723e */ /* 0x000fc400000010ff */
[----:B------:R-:W-:-:S04]  /*116e0*/  FADD.FTZ R50, R57, R50 ;  /* 0x0000003239327221 */ /* 0x000fc80000010000 */
[----:B------:R-:W-:Y:S01]  /*116f0*/  FADD.FTZ R53, R53, R50 ;  /* 0x0000003235357221 */ /* 0x000fe20000010000 */
[C---:B----4-:R-:W-:Y:S01]  /*11700*/  F2FP.BF16.PACK_AB R4, R21.reuse, R22 ;  /* 0x000000161504723e */ /* 0x050fe200000010ff */
[----:B------:R-:W-:Y:S02]  /*11710*/  FADD.FTZ R22, R22, R133 ;  /* 0x0000008516167221 */ /* 0x000fe40000010000 */
[----:B------:R-:W-:Y:S02]  /*11720*/  FADD.FTZ R160, R160, R53 ;  /* 0x00000035a0a07221 */ /* 0x000fe40000010000 */
[----:B------:R-:W-:Y:S01]  /*11730*/  FADD.FTZ R21, R21, R22 ;  /* 0x0000001615157221 */ /* 0x000fe20000010000 */
[----:B-----5:R-:W-:-:S03]  /*11740*/  F2FP.BF16.PACK_AB R6, R23, R20 ;  /* 0x000000141706723e */ /* 0x020fc600000010ff */
[----:B------:R-:W-:-:S04]  /*11750*/  FADD.FTZ R20, R20, R21 ;  /* 0x0000001514147221 */ /* 0x000fc80000010000 */
[----:B------:R-:W-:Y:S01]  /*11760*/  FADD.FTZ R161, R23, R20 ;  /* 0x0000001417a17221 */ /* 0x000fe20000010000 */
        /* <DEDUP_REMOVED lines=79> */
.L_x_2231:
[----:B------:R-:W-:-:S05]  /*11c60*/  IMAD.MOV.U32 R7, RZ, RZ, c[0x0][0x1a0] ;  /* 0x00006800ff077624 */ /* 0x000fca00078e00ff */
[----:B------:R-:W-:-:S04]  /*11c70*/  LEA R7, -R7, RZ, 0x7 ;  /* 0x000000ff07077211 */ /* 0x000fc800078e39ff */
[----:B------:R-:W-:Y:S02]  /*11c80*/  SHF.R.S32.HI R5, RZ, 0x1f, R7 ;  /* 0x0000001fff057819 */ /* 0x000fe40000011407 */
.L_x_2232:
[----:B------:R-:W-:Y:S01]  /*11c90*/  IMAD.MOV.U32 R4, RZ, RZ, c[0x0][0x1a0] ;  /* 0x00006800ff047624 */ /* 0x000fe200078e00ff */
[C---:B------:R-:W-:Y:S02]  /*11ca0*/  LEA R154, P0, R7.reuse, R154, 0x1 ;  /* 0x0000009a079a7211 */ /* 0x040fe400078008ff */
[CC--:B------:R-:W-:Y:S02]  /*11cb0*/  IADD3 R6, P3, R7.reuse, R158.reuse, RZ ;  /* 0x0000009e07067210 */ /* 0x0c0fe40007f7e0ff */
[----:B------:R-:W-:Y:S02]  /*11cc0*/  LEA R9, P1, R4, R7, 0x5 ;  /* 0x0000000704097211 */ /* 0x000fe400078228ff */
[----:B------:R-:W-:Y:S01]  /*11cd0*/  LEA.HI.X R155, R7, R155, R5, 0x1, P0 ;  /* 0x0000009b079b7211 */ /* 0x000fe200000f0c05 */
[----:B------:R-:W-:Y:S01]  /*11ce0*/  IMAD.MOV.U32 R7, RZ, RZ, c[0x0][0x1a4] ;  /* 0x00006900ff077624 */ /* 0x000fe200078e00ff */
[----:B------:R-:W-:Y:S01]  /*11cf0*/  IADD3 R158, P0, R9, R158, RZ ;  /* 0x0000009e099e7210 */ /* 0x000fe20007f1e0ff */
[----:B------:R-:W-:-:S02]  /*11d00*/  IMAD.MOV.U32 R9, RZ, RZ, 0x6 ;  /* 0x00000006ff097424 */ /* 0x000fc400078e00ff */
[--C-:B------:R-:W-:Y:S01]  /*11d10*/  IMAD.X R11, R5, 0x1, R54.reuse, P3 ;  /* 0x00000001050b7824 */ /* 0x100fe200018e0636 */
[C---:B------:R-:W-:Y:S01]  /*11d20*/  LEA.HI.X R7, R4.reuse, R5, R7, 0x5, P1 ;  /* 0x0000000504077211 */ /* 0x040fe200008f2c07 */
[----:B------:R-:W-:Y:S01]  /*11d30*/  IMAD.SHL.U32 R5, R4, 0x40, RZ ;  /* 0x0000004004057824 */ /* 0x000fe200078e00ff */
[----:B------:R-:W-:Y:S01]  /*11d40*/  LEA R8, P3, R6, c[0x0][0x170], 0x1 ;  /* 0x00005c0006087a11 */ /* 0x000fe200078608ff */
[----:B------:R-:W-:Y:S01]  /*11d50*/  @!PT LDS RZ, [RZ] ;  /* 0x00000000fffff984 */ /* 0x000fe20000000800 */
[----:B------:R-:W-:Y:S01]  /*11d60*/  @!PT LDS RZ, [RZ] ;  /* 0x00000000fffff984 */ /* 0x000fe20000000800 */
[----:B------:R-:W-:Y:S01]  /*11d70*/  @!PT LDS RZ, [RZ] ;  /* 0x00000000fffff984 */ /* 0x000fe20000000800 */
[----:B------:R1:W-:Y:S01]  /*11d80*/  LDGSTS.E.BYPASS.LTC128B.128 [R149+0x9000], [R154.64] ;  /* 0x090000009a957fae */ /* 0x0003e2000b901d46 */
[----:B------:R-:W-:Y:S01]  /*11d90*/  SHF.L.U64.HI R10, R4, R9, c[0x0][0x1a4] ;  /* 0x00006900040a7619 */ /* 0x000fe20000010209 */
[----:B------:R-:W-:Y:S01]  /*11da0*/  IMAD.X R7, R7, 0x1, R54, P0 ;  /* 0x0000000107077824 */ /* 0x000fe200000e0636 */
[----:B------:R-:W-:Y:S02]  /*11db0*/  LEA.HI.X R9, R6, c[0x0][0x174], R11, 0x1, P3 ;  /* 0x00005d0006097a11 */ /* 0x000fe400018f0c0b */
[C---:B------:R-:W-:Y:S02]  /*11dc0*/  LEA R6, P0, R158.reuse, c[0x0][0x170], 0x1 ;  /* 0x00005c009e067a11 */ /* 0x040fe400078008ff */
[----:B------:R-:W-:Y:S01]  /*11dd0*/  IADD3 R12, P1, R5, R154, RZ ;  /* 0x0000009a050c7210 */ /* 0x000fe20007f3e0ff */
[----:B------:R2:W-:Y:S01]  /*11de0*/  LDGSTS.E.BYPASS.LTC128B.128 [R149+0xb000], [R8.64+0x40] ;  /* 0x0b00004008957fae */ /* 0x0005e2000b901d46 */
[----:B------:R-:W-:-:S02]  /*11df0*/  LEA.HI.X R7, R158, c[0x0][0x174], R7, 0x1, P0 ;  /* 0x00005d009e077a11 */ /* 0x000fc400000f0c07 */
        /* <DEDUP_REMOVED lines=9> */
[--C-:B------:R-:W-:Y:S02]  /*11e90*/  IMAD.X R19, R17, 0x1, R10.reuse, P1 ;  /* 0x0000000111137824 */ /* 0x100fe400008e060a */
        /* <DEDUP_REMOVED lines=11> */
[----:B---3--:R-:W5:Y:S04]  /*11f50*/  LDSM.16.M88.4 R12, [R145+0x3400] ;  /* 0x00340000910c783b */ /* 0x008f680000000200 */
[----:B----4-:R-:W2:Y:S04]  /*11f60*/  LDSM.16.M88.4 R4, [R145+0x3800] ;  /* 0x003800009104783b */ /* 0x010ea80000000200 */
[----:B------:R-:W3:Y:S04]  /*11f70*/  LDSM.16.M88.4 R124, [R145+0x3c00] ;  /* 0x003c0000917c783b */ /* 0x000ee80000000200 */
[----:B------:R-:W4:Y:S04]  /*11f80*/  LDSM.16.M88.4 R64, [R145+0x4000] ;  /* 0x004000009140783b */ /* 0x000f280000000200 */
[----:B------:R-:W-:Y:S04]  /*11f90*/  LDSM.16.M88.4 R32, [R144] ;  /* 0x000000009020783b */ /* 0x000fe80000000200 */
[----:B------:R-:W3:Y:S04]  /*11fa0*/  LDSM.16.M88.4 R140, [R118+0x3400] ;  /* 0x00340000768c783b */ /* 0x000ee80000000200 */
[----:B------:R-:W3:Y:S04]  /*11fb0*/  LDSM.16.M88.4 R20, [R145+0x3000] ;  /* 0x003000009114783b */ /* 0x000ee80000000200 */
[----:B------:R-:W4:Y:S04]  /*11fc0*/  LDSM.16.M88.4 R56, [R145+0x4400] ;  /* 0x004400009138783b */ /* 0x000f280000000200 */
[----:B------:R-:W4:Y:S04]  /*11fd0*/  LDSM.16.M88.4 R44, [R145+0x4800] ;  /* 0x00480000912c783b */ /* 0x000f280000000200 */
[----:B------:R-:W4:Y:S04]  /*11fe0*/  LDSM.16.M88.4 R164, [R145+0x4c00] ;  /* 0x004c000091a4783b */ /* 0x000f280000000200 */
[----:B------:R-:W4:Y:S01]  /*11ff0*/  LDSM.16.M88.4 R136, [R118+0x3800] ;  /* 0x003800007688783b */ /* 0x000f220000000200 */
[C---:B-----5:R-:W-:Y:S03]  /*12000*/  HMMA.16816.F32.BF16 R16, R36.reuse, R12, RZ ;  /* 0x0000000c2410723c */ /* 0x060fe600000418ff */
[----:B------:R-:W5:Y:S04]  /*12010*/  LDSM.16.M88.4 R132, [R118+0x3c00] ;  /* 0x003c00007684783b */ /* 0x000f680000000200 */
[----:B-1----:R-:W1:Y:S01]  /*12020*/  LDSM.16.M88.4 R28, [R118+0x4000] ;  /* 0x00400000761c783b */ /* 0x002e620000000200 */
[C---:B------:R-:W-:Y:S03]  /*12030*/  HMMA.16816.F32.BF16 R12, R36.reuse, R14, RZ ;  /* 0x0000000e240c723c */ /* 0x040fe600000418ff */
[----:B------:R-:W1:Y:S04]  /*12040*/  LDSM.16.M88.4 R168, [R118+0x3000] ;  /* 0x0030000076a8783b */ /* 0x000e680000000200 */
[----:B------:R-:W0:Y:S01]  /*12050*/  LDGDEPBAR ;  /* 0x00000000000079af */ /* 0x000e220000000000 */
[C---:B--2---:R-:W-:Y:S08]  /*12060*/  HMMA.16816.F32.BF16 R8, R36.reuse, R4, RZ ;  /* 0x000000042408723c */ /* 0x044ff000000418ff */
[C---:B---3--:R-:W-:Y:S08]  /*12070*/  HMMA.16816.F32.BF16 R128, R36.reuse, R124, RZ ;  /* 0x0000007c2480723c */ /* 0x048ff000000418ff */
[C---:B----4-:R-:W-:Y:S08]  /*12080*/  HMMA.16816.F32.BF16 R120, R36.reuse, R64, RZ ;  /* 0x000000402478723c */ /* 0x050ff000000418ff */
[C---:B------:R-:W-:Y:S08]  /*12090*/  HMMA.16816.F32.BF16 R4, R36.reuse, R6, RZ ;  /* 0x000000062404723c */ /* 0x040ff000000418ff */
[C---:B------:R-:W-:Y:S08]  /*120a0*/  HMMA.16816.F32.BF16 R124, R36.reuse, R126, RZ ;  /* 0x0000007e247c723c */ /* 0x040ff000000418ff */
[----:B------:R-:W-:Y:S08]  /*120b0*/  HMMA.16816.F32.BF16 R64, R36, R66, RZ ;  /* 0x000000422440723c */ /* 0x000ff000000418ff */
[C---:B------:R-:W-:Y:S08]  /*120c0*/  HMMA.16816.F32.BF16 R16, R32.reuse, R140, R16 ;  /* 0x0000008c2010723c */ /* 0x040ff00000041810 */
        /* <DEDUP_REMOVED lines=11> */
[C---:B------:R-:W-:Y:S08]  /*12180*/  HMMA.16816.F32.BF16 R8, R32.reuse, R136, R8 ;  /* 0x000000882008723c */ /* 0x040ff00000041808 */
[C---:B------:R-:W-:Y:S01]  /*12190*/  HMMA.16816.F32.BF16 R4, R32.reuse, R138, R4 ;  /* 0x0000008a2004723c */ /* 0x040fe20000041804 */
[----:B------:R-:W4:Y:S07]  /*121a0*/  LDSM.16.M88.4 R136, [R118+0x4c00] ;  /* 0x004c00007688783b */ /* 0x000f2e0000000200 */
[C---:B-----5:R-:W-:Y:S08]  /*121b0*/  HMMA.16816.F32.BF16 R128, R32.reuse, R132, R128 ;  /* 0x000000842080723c */ /* 0x060ff00000041880 */
        /* <DEDUP_REMOVED lines=42> */
[----:B------:R-:W-:Y:S03]  /*12460*/  LDSM.16.M88.4 R132, [R118+0x6000] ;  /* 0x006000007684783b */ /* 0x000fe60000000200 */
        /* <DEDUP_REMOVED lines=12> */
[C---:B----4-:R-:W-:Y:S08]  /*12530*/  HMMA.16816.F32.BF16 R60, R136.reuse, R32, R60 ;  /* 0x00000020883c723c */ /* 0x050ff0000004183c */
[C---:B------:R-:W-:Y:S01]  /*12540*/  HMMA.16816.F32.BF16 R56, R136.reuse, R34, R56 ;  /* 0x000000228838723c */ /* 0x040fe20000041838 */
[----:B------:R-:W3:Y:S07]  /*12550*/  LDSM.16.M88.4 R32, [R145+0x7400] ;  /* 0x007400009120783b */ /* 0x000eee0000000200 */
[C---:B-1----:R-:W-:Y:S08]  /*12560*/  HMMA.16816.F32.BF16 R48, R136.reuse, R28, R48 ;  /* 0x0000001c8830723c */ /* 0x042ff00000041830 */
[C---:B------:R-:W-:Y:S01]  /*12570*/  HMMA.16816.F32.BF16 R44, R136.reuse, R30, R44 ;  /* 0x0000001e882c723c */ /* 0x040fe2000004182c */
[----:B------:R-:W1:Y:S07]  /*12580*/  LDSM.16.M88.4 R28, [R145+0x7800] ;  /* 0x00780000911c783b */ /* 0x000e6e0000000200 */
[C---:B------:R-:W-:Y:S08]  /*12590*/  HMMA.16816.F32.BF16 R120, R136.reuse, R132, R120 ;  /* 0x000000848878723c */ /* 0x040ff00000041878 */
[C---:B------:R-:W-:Y:S01]  /*125a0*/  HMMA.16816.F32.BF16 R64, R136.reuse, R134, R64 ;  /* 0x000000868840723c */ /* 0x040fe20000041840 */
[----:B------:R-:W4:Y:S07]  /*125b0*/  LDSM.16.M88.4 R132, [R145+0x7000] ;  /* 0x007000009184783b */ /* 0x000f2e0000000200 */
[C---:B--2---:R-:W-:Y:S08]  /*125c0*/  HMMA.16816.F32.BF16 R40, R136.reuse, R140, R40 ;  /* 0x0000008c8828723c */ /* 0x044ff00000041828 */
[----:B------:R-:W-:Y:S01]  /*125d0*/  HMMA.16816.F32.BF16 R36, R136, R142, R36 ;  /* 0x0000008e8824723c */ /* 0x000fe20000041824 */
[----:B------:R-:W2:Y:S04]  /*125e0*/  LDSM.16.M88.4 R136, [R145+0x8000] ;  /* 0x008000009188783b */ /* 0x000ea80000000200 */
[----:B------:R-:W5:Y:S03]  /*125f0*/  LDSM.16.M88.4 R140, [R145+0x7c00] ;  /* 0x007c0000918c783b */ /* 0x000f660000000200 */
        /* <DEDUP_REMOVED lines=8> */
[----:B------:R-:W3:Y:S07]  /*12680*/  LDSM.16.M88.4 R132, [R145+0x8400] ;  /* 0x008400009184783b */ /* 0x000eee0000000200 */
[C---:B--2---:R-:W-:Y:S08]  /*12690*/  HMMA.16816.F32.BF16 R120, R164.reuse, R136, R120 ;  /* 0x00000088a478723c */ /* 0x044ff00000041878 */
[C---:B------:R-:W-:Y:S01]  /*126a0*/  HMMA.16816.F32.BF16 R64, R164.reuse, R138, R64 ;  /* 0x0000008aa440723c */ /* 0x040fe20000041840 */
[----:B------:R-:W2:Y:S07]  /*126b0*/  LDSM.16.M88.4 R136, [R118+0x7400] ;  /* 0x007400007688783b */ /* 0x000eae0000000200 */
[----:B-----5:R-:W-:Y:S08]  /*126c0*/  HMMA.16816.F32.BF16 R124, R164, R142, R124 ;  /* 0x0000008ea47c723c */ /* 0x020ff0000004187c */
[C---:B-1----:R-:W-:Y:S08]  /*126d0*/  HMMA.16816.F32.BF16 R24, R32.reuse, R28, R24 ;  /* 0x0000001c2018723c */ /* 0x042ff00000041818 */
[----:B------:R-:W-:Y:S01]  /*126e0*/  HMMA.16816.F32.BF16 R20, R32, R30, R20 ;  /* 0x0000001e2014723c */ /* 0x000fe20000041814 */
[----:B------:R-:W1:Y:S07]  /*126f0*/  LDSM.16.M88.4 R28, [R118+0x7800] ;  /* 0x00780000761c783b */ /* 0x000e6e0000000200 */
[C---:B---3--:R-:W-:Y:S08]  /*12700*/  HMMA.16816.F32.BF16 R60, R164.reuse, R132, R60 ;  /* 0x00000084a43c723c */ /* 0x048ff0000004183c */
[----:B------:R-:W-:Y:S01]  /*12710*/  HMMA.16816.F32.BF16 R128, R164, R140, R128 ;  /* 0x0000008ca480723c */ /* 0x000fe20000041880 */
[----:B------:R-:W-:Y:S01]  /*12720*/  FMUL.FTZ R53, R25, c[0x0][0x2ec] ;  /* 0x0000bb0019357a20 */ /* 0x000fe20000410000 */
[----:B------:R-:W3:Y:S01]  /*12730*/  LDSM.16.M88.4 R140, [R145+0x8c00] ;  /* 0x008c0000918c783b */ /* 0x000ee20000000200 */
[----:B------:R-:W-:-:S02]  /*12740*/  FMUL.FTZ R25, R26, c[0x0][0x2ec] ;  /* 0x0000bb001a197a20 */ /* 0x000fc40000410000 */
[----:B------:R-:W-:Y:S02]  /*12750*/  FMUL.FTZ R26, R27, c[0x0][0x2ec] ;  /* 0x0000bb001b1a7a20 */ /* 0x000fe40000410000 */
[----:B------:R-:W-:Y:S01]  /*12760*/  MUFU.TANH R53, R53 ;  /* 0x0000003500357308 */ /* 0x000fe20000002400 */
[C---:B--2---:R-:W-:Y:S01]  /*12770*/  HMMA.16816.F32.BF16 R16, R32.reuse, R136, R16 ;  /* 0x000000882010723c */ /* 0x044fe20000041810 */
[----:B------:R-:W-:Y:S02]  /*12780*/  FMUL.FTZ R20, R20, c[0x0][0x2ec] ;  /* 0x0000bb0014147a20 */ /* 0x000fe40000410000 */
[----:B------:R-:W-:Y:S02]  /*12790*/  FMUL.FTZ R21, R21, c[0x0][0x2ec] ;  /* 0x0000bb0015157a20 */ /* 0x000fe40000410000 */
[----:B------:R-:W-:Y:S02]  /*127a0*/  FMUL.FTZ R22, R22, c[0x0][0x2ec] ;  /* 0x0000bb0016167a20 */ /* 0x000fe40000410000 */
[----:B------:R-:W2:Y:S01]  /*127b0*/  MUFU.TANH R20, R20 ;  /* 0x0000001400147308 */ /* 0x000ea20000002400 */
[----:B------:R-:W-:Y:S01]  /*127c0*/  HMMA.16816.F32.BF16 R12, R32, R138, R12 ;  /* 0x0000008a200c723c */ /* 0x000fe2000004180c */
[----:B------:R-:W-:-:S02]  /*127d0*/  FMUL.FTZ R23, R23, c[0x0][0x2ec] ;  /* 0x0000bb0017177a20 */ /* 0x000fc40000410000 */
[----:B------:R-:W-:-:S04]  /*127e0*/  FMUL.FTZ R24, R24, c[0x0][0x2ec] ;  /* 0x0000bb0018187a20 */ /* 0x000fc80000410000 */
[----:B------:R-:W4:Y:S01]  /*127f0*/  MUFU.TANH R21, R21 ;  /* 0x0000001500157308 */ /* 0x000f220000002400 */
[----:B------:R-:W-:Y:S07]  /*12800*/  HMMA.16816.F32.BF16 R56, R164, R134, R56 ;  /* 0x00000086a438723c */ /* 0x000fee0000041838 */
[----:B------:R-:W5:Y:S01]  /*12810*/  MUFU.TANH R26, R26 ;  /* 0x0000001a001a7308 */ /* 0x000f620000002400 */
[----:B-1----:R-:W-:Y:S01]  /*12820*/  HMMA.16816.F32.BF16 R8, R32, R28, R8 ;  /* 0x0000001c2008723c */ /* 0x002fe20000041808 */
[----:B------:R-:W-:-:S02]  /*12830*/  FMUL.FTZ R189, R16, c[0x0][0x2ec] ;  /* 0x0000bb0010bd7a20 */ /* 0x000fc40000410000 */
[----:B------:R-:W-:Y:S02]  /*12840*/  FMUL.FTZ R187, R17, c[0x0][0x2ec] ;  /* 0x0000bb0011bb7a20 */ /* 0x000fe40000410000 */
[----:B------:R-:W-:Y:S02]  /*12850*/  FMUL.FTZ R190, R18, c[0x0][0x2ec] ;  /* 0x0000bb0012be7a20 */ /* 0x000fe40000410000 */
[----:B------:R-:W-:Y:S01]  /*12860*/  FMUL.FTZ R188, R19, c[0x0][0x2ec] ;  /* 0x0000bb0013bc7a20 */ /* 0x000fe20000410000 */
[----:B------:R-:W-:Y:S01]  /*12870*/  HMMA.16816.F32.BF16 R4, R32, R30, R4 ;  /* 0x0000001e2004723c */ /* 0x000fe20000041804 */
[----:B------:R-:W1:Y:S01]  /*12880*/  LDSM.16.M88.4 R16, [R118+0x7c00] ;  /* 0x007c00007610783b */ /* 0x000e620000000200 */
[----:B------:R-:W-:Y:S01]  /*12890*/  FMUL.FTZ R12, R12, c[0x0][0x2ec] ;  /* 0x0000bb000c0c7a20 */ /* 0x000fe20000410000 */
[----:B------:R-:W1:Y:S01]  /*128a0*/  MUFU.TANH R22, R22 ;  /* 0x0000001600167308 */ /* 0x000e620000002400 */
[----:B------:R-:W-:Y:S02]  /*128b0*/  FMUL.FTZ R13, R13, c[0x0][0x2ec] ;  /* 0x0000bb000d0d7a20 */ /* 0x000fe40000410000 */
[----:B------:R-:W-:-:S02]  /*128c0*/  FMUL.FTZ R29, R14, c[0x0][0x2ec] ;  /* 0x0000bb000e1d7a20 */ /* 0x000fc40000410000 */
[----:B------:R-:W-:Y:S01]  /*128d0*/  FMUL.FTZ R14, R15, c[0x0][0x2ec] ;  /* 0x0000bb000f0e7a20 */ /* 0x000fe20000410000 */
[C---:B------:R-:W-:Y:S02]  /*128e0*/  HMMA.16816.F32.BF16 R48, R164.reuse, R168, R48 ;  /* 0x000000a8a430723c */ /* 0x040fe40000041830 */
[----:B------:R2:W-:Y:S05]  /*128f0*/  MUFU.TANH R28, R12 ;  /* 0x0000000c001c7308 */ /* 0x0005ea0000002400 */
[----:B------:R-:W-:Y:S01]  /*12900*/  FMUL.FTZ R185, R8, c[0x0][0x2ec] ;  /* 0x0000bb0008b97a20 */ /* 0x000fe20000410000 */
[----:B------:R-:W-:Y:S01]  /*12910*/  HMMA.16816.F32.BF16 R44, R164, R170, R44 ;  /* 0x000000aaa42c723c */ /* 0x000fe2000004182c */
[----:B------:R-:W-:Y:S01]  /*12920*/  FMUL.FTZ R183, R9, c[0x0][0x2ec] ;  /* 0x0000bb0009b77a20 */ /* 0x000fe20000410000 */
[----:B------:R-:W-:Y:S01]  /*12930*/  MUFU.TANH R27, R13 ;  /* 0x0000000d001b7308 */ /* 0x000fe20000002400 */
[----:B------:R-:W-:-:S02]  /*12940*/  FMUL.FTZ R186, R10, c[0x0][0x2ec] ;  /* 0x0000bb000aba7a20 */ /* 0x000fc40000410000 */
[----:B------:R-:W-:Y:S02]  /*12950*/  FMUL.FTZ R184, R11, c[0x0][0x2ec] ;  /* 0x0000bb000bb87a20 */ /* 0x000fe40000410000 */
[----:B------:R-:W4:Y:S01]  /*12960*/  LDSM.16.M88.4 R8, [R118+0x8000] ;  /* 0x008000007608783b */ /* 0x000f220000000200 */
[----:B------:R-:W-:Y:S01]  /*12970*/  FMUL.FTZ R4, R4, c[0x0][0x2ec] ;  /* 0x0000bb0004047a20 */ /* 0x000fe20000410000 */
[C---:B---3--:R-:W-:Y:S01]  /*12980*/  HMMA.16816.F32.BF16 R40, R164.reuse, R140, R40 ;  /* 0x0000008ca428723c */ /* 0x048fe20000041828 */
[----:B------:R-:W-:Y:S01]  /*12990*/  FMUL.FTZ R5, R5, c[0x0][0x2ec] ;  /* 0x0000bb0005057a20 */ /* 0x000fe20000410000 */
[----:B------:R-:W3:Y:S01]  /*129a0*/  MUFU.TANH R189, R189 ;  /* 0x000000bd00bd7308 */ /* 0x000ee20000002400 */
[----:B------:R-:W-:Y:S02]  /*129b0*/  FMUL.FTZ R6, R6, c[0x0][0x2ec] ;  /* 0x0000bb0006067a20 */ /* 0x000fe40000410000 */
[----:B------:R-:W-:Y:S02]  /*129c0*/  FMUL.FTZ R7, R7, c[0x0][0x2ec] ;  /* 0x0000bb0007077a20 */ /* 0x000fe40000410000 */
[----:B--2---:R-:W-:Y:S01]  /*129d0*/  IMAD.SHL.U32 R12, R156, 0x80, RZ ;  /* 0x000000809c0c7824 */ /* 0x004fe200078e00ff */
[----:B------:R-:W-:Y:S02]  /*129e0*/  HMMA.16816.F32.BF16 R36, R164, R142, R36 ;  /* 0x0000008ea424723c */ /* 0x000fe40000041824 */
[----:B------:R-:W-:Y:S06]  /*129f0*/  MUFU.TANH R181, R4 ;  /* 0x0000000400b57308 */ /* 0x000fec0000002400 */
[C---:B-1----:R-:W-:Y:S02]  /*12a00*/  HMMA.16816.F32.BF16 R124, R32.reuse, R18, R124 ;  /* 0x00000012207c723c */ /* 0x042fe4000004187c */
[----:B------:R-:W-:Y:S06]  /*12a10*/  MUFU.TANH R179, R5 ;  /* 0x0000000500b37308 */ /* 0x000fec0000002400 */
[C---:B------:R-:W-:Y:S02]  /*12a20*/  HMMA.16816.F32.BF16 R128, R32.reuse, R16, R128 ;  /* 0x000000102080723c */ /* 0x040fe40000041880 */
[----:B------:R-:W-:Y:S08]  /*12a30*/  MUFU.TANH R18, R6 ;  /* 0x0000000600127308 */ /* 0x000ff00000002400 */
[----:B------:R1:W-:Y:S01]  /*12a40*/  MUFU.TANH R182, R7 ;  /* 0x0000000700b67308 */ /* 0x0003e20000002400 */
[----:B----4-:R-:W-:Y:S01]  /*12a50*/  HMMA.16816.F32.BF16 R120, R32, R8, R120 ;  /* 0x000000082078723c */ /* 0x010fe20000041878 */
[----:B------:R-:W2:Y:S04]  /*12a60*/  S2R R8, SR_TID.X ;  /* 0x0000000000087919 */ /* 0x000ea80000002100 */
[----:B------:R-:W-:-:S02]  /*12a70*/  FMUL.FTZ R124, R124, c[0x0][0x2ec] ;  /* 0x0000bb007c7c7a20 */ /* 0x000fc40000410000 */
[----:B------:R-:W4:Y:S01]  /*12a80*/  MUFU.TANH R23, R23 ;  /* 0x0000001700177308 */ /* 0x000f220000002400 */
[----:B------:R-:W-:Y:S02]  /*12a90*/  FMUL.FTZ R19, R125, c[0x0][0x2ec] ;  /* 0x0000bb007d137a20 */ /* 0x000fe40000410000 */
[----:B------:R-:W-:Y:S01]  /*12aa0*/  FMUL.FTZ R126, R126, c[0x0][0x2ec] ;  /* 0x0000bb007e7e7a20 */ /* 0x000fe20000410000 */
[----:B------:R-:W-:Y:S01]  /*12ab0*/  HMMA.16816.F32.BF16 R64, R32, R10, R64 ;  /* 0x0000000a2040723c */ /* 0x000fe20000041840 */
[----:B------:R-:W-:Y:S02]  /*12ac0*/  FMUL.FTZ R127, R127, c[0x0][0x2ec] ;  /* 0x0000bb007f7f7a20 */ /* 0x000fe40000410000 */
[----:B------:R-:W-:Y:S01]  /*12ad0*/  FMUL.FTZ R130, R130, c[0x0][0x2ec] ;  /* 0x0000bb0082827a20 */ /* 0x000fe20000410000 */
[----:B-1----:R-:W1:Y:S01]  /*12ae0*/  LDSM.16.M88.4 R4, [R118+0x8400] ;  /* 0x008400007604783b */ /* 0x002e620000000200 */
[----:B------:R-:W1:Y:S01]  /*12af0*/  MUFU.TANH R190, R190 ;  /* 0x000000be00be7308 */ /* 0x000e620000002400 */
[----:B------:R-:W-:-:S02]  /*12b00*/  FMUL.FTZ R128, R128, c[0x0][0x2ec] ;  /* 0x0000bb0080807a20 */ /* 0x000fc40000410000 */
[----:B------:R-:W-:Y:S02]  /*12b10*/  FMUL.FTZ R129, R129, c[0x0][0x2ec] ;  /* 0x0000bb0081817a20 */ /* 0x000fe40000410000 */
[----:B------:R-:W-:-:S03]  /*12b20*/  FMUL.FTZ R131, R131, c[0x0][0x2ec] ;  /* 0x0000bb0083837a20 */ /* 0x000fc60000410000 */
[----:B------:R-:W1:Y:S01]  /*12b30*/  MUFU.TANH R187, R187 ;  /* 0x000000bb00bb7308 */ /* 0x000e620000002400 */
[----:B------:R-:W-:Y:S02]  /*12b40*/  FMUL.FTZ R120, R120, c[0x0][0x2ec] ;  /* 0x0000bb0078787a20 */ /* 0x000fe40000410000 */
[----:B--2---:R-:W-:Y:S02]  /*12b50*/  IMAD.SHL.U32 R8, R8, 0x2, RZ ;  /* 0x0000000208087824 */ /* 0x004fe400078e00ff */
[----:B------:R-:W-:-:S03]  /*12b60*/  FMUL.FTZ R121, R121, c[0x0][0x2ec] ;  /* 0x0000bb0079797a20 */ /* 0x000fc60000410000 */
[----:B------:R-:W2:Y:S01]  /*12b70*/  MUFU.TANH R188, R188 ;  /* 0x000000bc00bc7308 */ /* 0x000ea20000002400 */
[----:B------:R-:W-:Y:S01]  /*12b80*/  FMUL.FTZ R123, R123, c[0x0][0x2ec] ;  /* 0x0000bb007b7b7a20 */ /* 0x000fe20000410000 */
[----:B------:R-:W-:Y:S01]  /*12b90*/  LOP3.LUT R13, R8, 0x6, RZ, 0xc0, !PT ;  /* 0x00000006080d7812 */ /* 0x000fe200078ec0ff */
[----:B------:R-:W-:Y:S01]  /*12ba0*/  FMUL.FTZ R67, R67, c[0x0][0x2ec] ;  /* 0x0000bb0043437a20 */ /* 0x000fe20000410000 */
[----:B------:R-:W2:Y:S01]  /*12bb0*/  LDSM.16.M88.4 R8, [R118+0x8800] ;  /* 0x008800007608783b */ /* 0x000ea20000000200 */
[----:B------:R-:W-:Y:S01]  /*12bc0*/  FMUL.FTZ R66, R66, c[0x0][0x2ec] ;  /* 0x0000bb0042427a20 */ /* 0x000fe20000410000 */
[----:B------:R-:W-:Y:S01]  /*12bd0*/  LOP3.LUT R17, R12, R13, RZ, 0xfc, !PT ;  /* 0x0000000d0c117212 */ /* 0x000fe200078efcff */
[----:B------:R-:W-:Y:S01]  /*12be0*/  FMUL.FTZ R30, R65, c[0x0][0x2ec] ;  /* 0x0000bb00411e7a20 */ /* 0x000fe20000410000 */
[----:B------:R-:W2:Y:S01]  /*12bf0*/  MUFU.TANH R29, R29 ;  /* 0x0000001d001d7308 */ /* 0x000ea20000002400 */
[----:B------:R-:W-:Y:S02]  /*12c00*/  FMUL.FTZ R64, R64, c[0x0][0x2ec] ;  /* 0x0000bb0040407a20 */ /* 0x000fe40000410000 */
[----:B------:R-:W-:-:S05]  /*12c10*/  FMUL.FTZ R122, R122, c[0x0][0x2ec] ;  /* 0x0000bb007a7a7a20 */ /* 0x000fca0000410000 */
[----:B------:R-:W2:Y:S01]  /*12c20*/  MUFU.TANH R185, R185 ;  /* 0x000000b900b97308 */ /* 0x000ea20000002400 */
[C---:B-1----:R-:W-:Y:S07]  /*12c30*/  HMMA.16816.F32.BF16 R60, R32.reuse, R4, R60 ;  /* 0x00000004203c723c */ /* 0x042fee000004183c */
[----:B------:R-:W1:Y:S01]  /*12c40*/  MUFU.TANH R14, R14 ;  /* 0x0000000e000e7308 */ /* 0x000e620000002400 */
[C-C-:B------:R-:W-:Y:S01]  /*12c50*/  LOP3.LUT R4, R12.reuse, 0x8, R13.reuse, 0xfe, !PT ;  /* 0x000000080c047812 */ /* 0x140fe200078efe0d */
[----:B------:R-:W-:Y:S01]  /*12c60*/  HMMA.16816.F32.BF16 R56, R32, R6, R56 ;  /* 0x000000062038723c */ /* 0x000fe20000041838 */
[----:B------:R-:W-:-:S05]  /*12c70*/  LOP3.LUT R5, R12, 0x10, R13, 0xfe, !PT ;  /* 0x000000100c057812 */ /* 0x000fca00078efe0d */
[----:B------:R-:W-:Y:S01]  /*12c80*/  MUFU.TANH R183, R183 ;  /* 0x000000b700b77308 */ /* 0x000fe20000002400 */
[CC--:B------:R-:W-:Y:S02]  /*12c90*/  ISETP.GE.AND P1, PT, R4.reuse, R3.reuse, PT ;  /* 0x000000030400720c */ /* 0x0c0fe40003f26270 */
[-C--:B------:R-:W-:Y:S02]  /*12ca0*/  ISETP.GE.AND P3, PT, R4, R52.reuse, PT ;  /* 0x000000340400720c */ /* 0x080fe40003f66270 */
[----:B------:R-:W-:Y:S02]  /*12cb0*/  IADD3 R4, R17, 0x1, RZ ;  /* 0x0000000111047810 */ /* 0x000fe40007ffe0ff */
[----:B------:R-:W-:Y:S01]  /*12cc0*/  FSEL R15, R20, -INF , !P1 ;  /* 0xff800000140f7808 */ /* 0x000fe20004800000 */
[----:B------:R-:W1:Y:S01]  /*12cd0*/  MUFU.TANH R186, R186 ;  /* 0x000000ba00ba7308 */ /* 0x000e620000002400 */
[-C--:B------:R-:W-:Y:S02]  /*12ce0*/  ISETP.GE.AND P4, PT, R4, R3.reuse, PT ;  /* 0x000000030400720c */ /* 0x080fe40003f86270 */
[-C--:B------:R-:W-:Y:S01]  /*12cf0*/  ISETP.GE.AND P5, PT, R5, R3.reuse, PT ;  /* 0x000000030500720c */ /* 0x080fe20003fa6270 */
[C---:B--2---:R-:W-:Y:S01]  /*12d00*/  HMMA.16816.F32.BF16 R48, R32.reuse, R8, R48 ;  /* 0x000000082030723c */ /* 0x044fe20000041830 */
[----:B------:R-:W-:Y:S01]  /*12d10*/  FSEL R53, R53, -INF , !P4 ;  /* 0xff80000035357808 */ /* 0x000fe20006000000 */
[----:B------:R-:W-:Y:S01]  /*12d20*/  FMUL.FTZ R60, R60, c[0x0][0x2ec] ;  /* 0x0000bb003c3c7a20 */ /* 0x000fe20000410000 */
[-C--:B------:R-:W-:Y:S01]  /*12d30*/  ISETP.GE.AND P4, PT, R4, R52.reuse, PT ;  /* 0x000000340400720c */ /* 0x080fe20003f86270 */
[----:B------:R2:W-:Y:S01]  /*12d40*/  MUFU.TANH R166, R67 ;  /* 0x0000004300a67308 */ /* 0x0005e20000002400 */
[----:B------:R-:W-:Y:S01]  /*12d50*/  IADD3 R4, R17, 0x9, RZ ;  /* 0x0000000911047810 */ /* 0x000fe20007ffe0ff */
[----:B------:R-:W-:Y:S01]  /*12d60*/  FMUL.FTZ R61, R61, c[0x0][0x2ec] ;  /* 0x0000bb003d3d7a20 */ /* 0x000fe20000410000 */
[-C--:B------:R-:W-:Y:S01]  /*12d70*/  ISETP.GE.AND P6, PT, R5, R52.reuse, PT ;  /* 0x000000340500720c */ /* 0x080fe20003fc6270 */
[----:B------:R-:W-:Y:S01]  /*12d80*/  HMMA.16816.F32.BF16 R44, R32, R10, R44 ;  /* 0x0000000a202c723c */ /* 0x000fe2000004182c */
[-C--:B------:R-:W-:Y:S01]  /*12d90*/  ISETP.GE.AND P1, PT, R4, R3.reuse, PT ;  /* 0x000000030400720c */ /* 0x080fe20003f26270 */
[----:B------:R-:W-:Y:S01]  /*12da0*/  FMUL.FTZ R62, R62, c[0x0][0x2ec] ;  /* 0x0000bb003e3e7a20 */ /* 0x000fe20000410000 */
[--C-:B------:R-:W-:Y:S01]  /*12db0*/  LOP3.LUT R5, R12, 0x18, R13.reuse, 0xfe, !PT ;  /* 0x000000180c057812 */ /* 0x100fe200078efe0d */
[----:B------:R1:W-:Y:S01]  /*12dc0*/  MUFU.TANH R168, R66 ;  /* 0x0000004200a87308 */ /* 0x0003e20000002400 */
[----:B------:R-:W-:Y:S01]  /*12dd0*/  FSEL R21, R21, -INF , !P1 ;  /* 0xff80000015157808 */ /* 0x000fe20004800000 */
[----:B------:R-:W-:Y:S01]  /*12de0*/  FMUL.FTZ R63, R63, c[0x0][0x2ec] ;  /* 0x0000bb003f3f7a20 */ /* 0x000fe20000410000 */
[-C--:B------:R-:W-:Y:S01]  /*12df0*/  ISETP.GE.AND P1, PT, R4, R52.reuse, PT ;  /* 0x000000340400720c */ /* 0x080fe20003f26270 */
[----:B------:R-:W-:Y:S01]  /*12e00*/  FMUL.FTZ R58, R58, c[0x0][0x2ec] ;  /* 0x0000bb003a3a7a20 */ /* 0x000fe20000410000 */
[----:B------:R-:W-:Y:S01]  /*12e10*/  IADD3 R4, R17, 0x11, RZ ;  /* 0x0000001111047810 */ /* 0x000fe20007ffe0ff */
[----:B------:R-:W-:Y:S01]  /*12e20*/  FMUL.FTZ R56, R56, c[0x0][0x2ec] ;  /* 0x0000bb0038387a20 */ /* 0x000fe20000410000 */
[----:B-----5:R-:W-:Y:S01]  /*12e30*/  FSEL R26, R26, -INF , !P4 ;  /* 0xff8000001a1a7808 */ /* 0x020fe20006000000 */
[----:B------:R5:W-:Y:S01]  /*12e40*/  MUFU.TANH R171, R64 ;  /* 0x0000004000ab7308 */ /* 0x000be20000002400 */
[----:B------:R-:W-:Y:S01]  /*12e50*/  FSEL R22, R22, -INF , !P3 ;  /* 0xff80000016167808 */ /* 0x000fe20005800000 */
[----:B------:R-:W-:Y:S01]  /*12e60*/  FMUL.FTZ R57, R57, c[0x0][0x2ec] ;  /* 0x0000bb0039397a20 */ /* 0x000fe20000410000 */
[CC--:B------:R-:W-:Y:S01]  /*12e70*/  ISETP.GE.AND P4, PT, R5.reuse, R3.reuse, PT ;  /* 0x000000030500720c */ /* 0x0c0fe20003f86270 */
[----:B------:R-:W-:Y:S01]  /*12e80*/  FMUL.FTZ R48, R48, c[0x0][0x2ec] ;  /* 0x0000bb0030307a20 */ /* 0x000fe20000410000 */
[-C--:B------:R-:W-:Y:S01]  /*12e90*/  ISETP.GE.AND P3, PT, R5, R52.reuse, PT ;  /* 0x000000340500720c */ /* 0x080fe20003f66270 */
[----:B------:R-:W-:Y:S01]  /*12ea0*/  FMUL.FTZ R49, R49, c[0x0][0x2ec] ;  /* 0x0000bb0031317a20 */ /* 0x000fe20000410000 */
[----:B---3--:R-:W-:Y:S01]  /*12eb0*/  FSEL R189, R189, -INF , !P5 ;  /* 0xff800000bdbd7808 */ /* 0x008fe20006800000 */
[----:B------:R-:W3:Y:S01]  /*12ec0*/  MUFU.TANH R184, R184 ;  /* 0x000000b800b87308 */ /* 0x000ee20000002400 */
[--C-:B------:R-:W-:Y:S01]  /*12ed0*/  LOP3.LUT R5, R12, 0x20, R13.reuse, 0xfe, !PT ;  /* 0x000000200c057812 */ /* 0x100fe200078efe0d */
[----:B------:R-:W-:Y:S01]  /*12ee0*/  FMUL.FTZ R59, R59, c[0x0][0x2ec] ;  /* 0x0000bb003b3b7a20 */ /* 0x000fe20000410000 */
[-C--:B------:R-:W-:Y:S01]  /*12ef0*/  ISETP.GE.AND P5, PT, R4, R3.reuse, PT ;  /* 0x000000030400720c */ /* 0x080fe20003fa6270 */
[----:B------:R-:W-:Y:S01]  /*12f00*/  FMUL.FTZ R50, R50, c[0x0][0x2ec] ;  /* 0x0000bb0032327a20 */ /* 0x000fe20000410000 */
[----:B----4-:R-:W-:Y:S01]  /*12f10*/  FSEL R16, R23, -INF , !P1 ;  /* 0xff80000017107808 */ /* 0x010fe20004800000 */
[----:B------:R-:W-:Y:S01]  /*12f20*/  FMUL.FTZ R51, R51, c[0x0][0x2ec] ;  /* 0x0000bb0033337a20 */ /* 0x000fe20000410000 */
[----:B------:R-:W-:Y:S01]  /*12f30*/  FSEL R190, R190, -INF , !P6 ;  /* 0xff800000bebe7808 */ /* 0x000fe20007000000 */
[----:B------:R-:W4:Y:S01]  /*12f40*/  MUFU.TANH R180, R130 ;  /* 0x0000008200b47308 */ /* 0x000f220000002400 */
[C---:B------:R-:W-:Y:S01]  /*12f50*/  ISETP.GE.AND P1, PT, R5.reuse, R3, PT ;  /* 0x000000030500720c */ /* 0x040fe20003f26270 */
[----:B------:R-:W-:Y:S01]  /*12f60*/  FMUL.FTZ R44, R44, c[0x0][0x2ec] ;  /* 0x0000bb002c2c7a20 */ /* 0x000fe20000410000 */
[-C--:B------:R-:W-:Y:S01]  /*12f70*/  ISETP.GE.AND P6, PT, R5, R52.reuse, PT ;  /* 0x000000340500720c */ /* 0x080fe20003fc6270 */
[----:B------:R-:W-:Y:S01]  /*12f80*/  FMUL.FTZ R45, R45, c[0x0][0x2ec] ;  /* 0x0000bb002d2d7a20 */ /* 0x000fe20000410000 */
[----:B------:R-:W-:Y:S01]  /*12f90*/  FSEL R187, R187, -INF , !P5 ;  /* 0xff800000bbbb7808 */ /* 0x000fe20006800000 */
[----:B------:R-:W-:Y:S01]  /*12fa0*/  FMUL.FTZ R47, R47, c[0x0][0x2ec] ;  /* 0x0000bb002f2f7a20 */ /* 0x000fe20000410000 */
[----:B------:R-:W-:Y:S01]  /*12fb0*/  ISETP.GE.AND P5, PT, R4, R52, PT ;  /* 0x000000340400720c */ /* 0x000fe20003fa6270 */
[----:B------:R-:W3:Y:S01]  /*12fc0*/  MUFU.TANH R175, R120 ;  /* 0x0000007800af7308 */ /* 0x000ee20000002400 */
[----:B------:R-:W-:Y:S01]  /*12fd0*/  IADD3 R5, R17, 0x19, RZ ;  /* 0x0000001911057810 */ /* 0x000fe20007ffe0ff */
[----:B------:R-:W-:Y:S01]  /*12fe0*/  FMUL.FTZ R46, R46, c[0x0][0x2ec] ;  /* 0x0000bb002e2e7a20 */ /* 0x000fe20000410000 */
[----:B------:R-:W-:-:S02]  /*12ff0*/  LOP3.LUT R4, R12, 0x28, R13, 0xfe, !PT ;  /* 0x000000280c047812 */ /* 0x000fc400078efe0d */
[----:B--2---:R-:W-:Y:S02]  /*13000*/  FSEL R67, R28, -INF , !P4 ;  /* 0xff8000001c437808 */ /* 0x004fe40006000000 */
[----:B------:R-:W-:Y:S01]  /*13010*/  FSEL R188, R188, -INF , !P5 ;  /* 0xff800000bcbc7808 */ /* 0x000fe20006800000 */
[----:B------:R-:W2:Y:S01]  /*13020*/  MUFU.TANH R163, R128 ;  /* 0x0000008000a37308 */ /* 0x000ea20000002400 */
[-C--:B------:R-:W-:Y:S02]  /*13030*/  ISETP.GE.AND P4, PT, R5, R3.reuse, PT ;  /* 0x000000030500720c */ /* 0x080fe40003f86270 */
[----:B-1----:R-:W-:Y:S02]  /*13040*/  FSEL R66, R29, -INF , !P3 ;  /* 0xff8000001d427808 */ /* 0x002fe40005800000 */
[C---:B------:R-:W-:Y:S02]  /*13050*/  ISETP.GE.AND P5, PT, R4.reuse, R3, PT ;  /* 0x000000030400720c */ /* 0x040fe40003fa6270 */
[----:B------:R-:W-:Y:S01]  /*13060*/  ISETP.GE.AND P3, PT, R4, R52, PT ;  /* 0x000000340400720c */ /* 0x000fe20003f66270 */
[----:B------:R-:W1:Y:S01]  /*13070*/  MUFU.TANH R169, R124 ;  /* 0x0000007c00a97308 */ /* 0x000e620000002400 */
[----:B------:R-:W-:-:S02]  /*13080*/  IADD3 R4, R17, 0x21, RZ ;  /* 0x0000002111047810 */ /* 0x000fc40007ffe0ff */
[----:B------:R-:W-:Y:S02]  /*13090*/  FSEL R65, R27, -INF , !P4 ;  /* 0xff8000001b417808 */ /* 0x000fe40006000000 */
[----:B------:R-:W-:Y:S02]  /*130a0*/  ISETP.GE.AND P4, PT, R5, R52, PT ;  /* 0x000000340500720c */ /* 0x000fe40003f86270 */
[----:B------:R-:W-:Y:S01]  /*130b0*/  FSEL R185, R185, -INF , !P1 ;  /* 0xff800000b9b97808 */ /* 0x000fe20004800000 */
[----:B------:R-:W-:Y:S01]  /*130c0*/  MUFU.TANH R173, R121 ;  /* 0x0000007900ad7308 */ /* 0x000fe20000002400 */
[----:B------:R-:W-:Y:S02]  /*130d0*/  LOP3.LUT R5, R12, 0x30, R13, 0xfe, !PT ;  /* 0x000000300c057812 */ /* 0x000fe400078efe0d */
[----:B------:R-:W-:Y:S02]  /*130e0*/  ISETP.GE.AND P1, PT, R4, R3, PT ;  /* 0x000000030400720c */ /* 0x000fe40003f26270 */
[----:B-----5:R-:W-:-:S02]  /*130f0*/  FSEL R64, R14, -INF , !P4 ;  /* 0xff8000000e407808 */ /* 0x020fc40006000000 */
[----:B------:R-:W-:Y:S01]  /*13100*/  FSEL R186, R186, -INF , !P6 ;  /* 0xff800000baba7808 */ /* 0x000fe20007000000 */
[----:B------:R-:W5:Y:S01]  /*13110*/  MUFU.TANH R177, R129 ;  /* 0x0000008100b17308 */ /* 0x000f620000002400 */
[----:B------:R-:W-:Y:S02]  /*13120*/  FSEL R183, R183, -INF , !P1 ;  /* 0xff800000b7b77808 */ /* 0x000fe40004800000 */
[C---:B------:R-:W-:Y:S02]  /*13130*/  ISETP.GE.AND P4, PT, R5.reuse, R3, PT ;  /* 0x000000030500720c */ /* 0x040fe40003f86270 */
[-C--:B------:R-:W-:Y:S02]  /*13140*/  ISETP.GE.AND P6, PT, R5, R52.reuse, PT ;  /* 0x000000340500720c */ /* 0x080fe40003fc6270 */
[----:B------:R-:W-:Y:S01]  /*13150*/  ISETP.GE.AND P1, PT, R4, R52, PT ;  /* 0x000000340400720c */ /* 0x000fe20003f26270 */
[----:B------:R-:W1:Y:S01]  /*13160*/  MUFU.TANH R19, R19 ;  /* 0x0000001300137308 */ /* 0x000e620000002400 */
[----:B------:R-:W1:Y:S01]  /*13170*/  LDSM.16.M88.4 R4, [R118+0x8c00] ;  /* 0x008c00007604783b */ /* 0x000e620000000200 */
[----:B------:R-:W-:Y:S01]  /*13180*/  IADD3 R8, R17, 0x29, RZ ;  /* 0x0000002911087810 */ /* 0x000fe20007ffe0ff */
[----:B------:R-:W-:-:S04]  /*13190*/  DEPBAR.LE SB0, 0x0 ;  /* 0x000080000000791a */ /* 0x000fc80000000000 */
[----:B------:R-:W-:Y:S01]  /*131a0*/  FSEL R181, R181, -INF , !P5 ;  /* 0xff800000b5b57808 */ /* 0x000fe20006800000 */
[----:B------:R-:W1:Y:S01]  /*131b0*/  MUFU.TANH R170, R123 ;  /* 0x0000007b00aa7308 */ /* 0x000e620000002400 */
[----:B------:R-:W-:Y:S02]  /*131c0*/  ISETP.GE.AND P5, PT, R8, R3, PT ;  /* 0x000000030800720c */ /* 0x000fe40003fa6270 */
[----:B------:R-:W-:Y:S02]  /*131d0*/  LOP3.LUT R9, R12, 0x38, R13, 0xfe, !PT ;  /* 0x000000380c097812 */ /* 0x000fe400078efe0d */
[----:B---3--:R-:W-:Y:S02]  /*131e0*/  FSEL R184, R184, -INF , !P1 ;  /* 0xff800000b8b87808 */ /* 0x008fe40004800000 */
[----:B------:R-:W-:Y:S01]  /*131f0*/  FSEL R164, R18, -INF , !P3 ;  /* 0xff80000012a47808 */ /* 0x000fe20005800000 */
[----:B------:R-:W3:Y:S01]  /*13200*/  MUFU.TANH R176, R131 ;  /* 0x0000008300b07308 */ /* 0x000ee20000002400 */
[----:B------:R-:W-:-:S02]  /*13210*/  FSEL R179, R179, -INF , !P5 ;  /* 0xff800000b3b37808 */ /* 0x000fc40006800000 */
[CC--:B------:R-:W-:Y:S02]  /*13220*/  ISETP.GE.AND P1, PT, R9.reuse, R3.reuse, PT ;  /* 0x000000030900720c */ /* 0x0c0fe40003f26270 */
[-C--:B------:R-:W-:Y:S02]  /*13230*/  ISETP.GE.AND P3, PT, R9, R52.reuse, PT ;  /* 0x000000340900720c */ /* 0x080fe40003f66270 */
[----:B------:R-:W-:Y:S01]  /*13240*/  ISETP.GE.AND P5, PT, R8, R52, PT ;  /* 0x000000340800720c */ /* 0x000fe20003fa6270 */
[----:B------:R-:W1:Y:S01]  /*13250*/  MUFU.TANH R174, R126 ;  /* 0x0000007e00ae7308 */ /* 0x000e620000002400 */
[----:B------:R-:W-:Y:S02]  /*13260*/  LOP3.LUT R9, R12, 0x40, R13, 0xfe, !PT ;  /* 0x000000400c097812 */ /* 0x000fe400078efe0d */
[----:B------:R-:W-:Y:S02]  /*13270*/  FSEL R182, R182, -INF , !P5 ;  /* 0xff800000b6b67808 */ /* 0x000fe40006800000 */
[----:B------:R-:W-:-:S02]  /*13280*/  ISETP.GE.AND P5, PT, R9, R3, PT ;  /* 0x000000030900720c */ /* 0x000fc40003fa6270 */
[----:B----4-:R-:W-:Y:S01]  /*13290*/  FSEL R180, R180, -INF , !P6 ;  /* 0xff800000b4b47808 */ /* 0x010fe20007000000 */
[----:B------:R-:W4:Y:S01]  /*132a0*/  MUFU.TANH R178, R127 ;  /* 0x0000007f00b27308 */ /* 0x000f220000002400 */
[----:B------:R-:W-:Y:S02]  /*132b0*/  FSEL R175, R175, -INF , !P5 ;  /* 0xff800000afaf7808 */ /* 0x000fe40006800000 */
[----:B------:R-:W-:Y:S02]  /*132c0*/  ISETP.GE.AND P6, PT, R9, R52, PT ;  /* 0x000000340900720c */ /* 0x000fe40003fc6270 */
[C---:B------:R-:W-:Y:S02]  /*132d0*/  IADD3 R8, R17.reuse, 0x31, RZ ;  /* 0x0000003111087810 */ /* 0x040fe40007ffe0ff */
[----:B------:R-:W-:Y:S01]  /*132e0*/  IADD3 R9, R17, 0x39, RZ ;  /* 0x0000003911097810 */ /* 0x000fe20007ffe0ff */
[----:B------:R-:W3:Y:S01]  /*132f0*/  MUFU.TANH R172, R122 ;  /* 0x0000007a00ac7308 */ /* 0x000ee20000002400 */
[----:B-1----:R-:W-:Y:S01]  /*13300*/  HMMA.16816.F32.BF16 R40, R32, R4, R40 ;  /* 0x000000042028723c */ /* 0x002fe20000041828 */
[----:B--2---:R-:W-:-:S02]  /*13310*/  FSEL R163, R163, -INF , !P4 ;  /* 0xff800000a3a37808 */ /* 0x004fc40006000000 */
[----:B------:R-:W-:Y:S02]  /*13320*/  FSEL R169, R169, -INF , !P1 ;  /* 0xff800000a9a97808 */ /* 0x000fe40004800000 */
[-C--:B------:R-:W-:Y:S02]  /*13330*/  ISETP.GE.AND P4, PT, R8, R3.reuse, PT ;  /* 0x000000030800720c */ /* 0x080fe40003f86270 */
[----:B------:R-:W-:Y:S01]  /*13340*/  IADD3 R4, R17, 0x41, RZ ;  /* 0x0000004111047810 */ /* 0x000fe20007ffe0ff */
[----:B------:R-:W1:Y:S01]  /*13350*/  MUFU.TANH R30, R30 ;  /* 0x0000001e001e7308 */ /* 0x000e620000002400 */
[-C--:B------:R-:W-:Y:S01]  /*13360*/  ISETP.GE.AND P1, PT, R9, R3.reuse, PT ;  /* 0x000000030900720c */ /* 0x080fe20003f26270 */
[----:B------:R-:W-:Y:S01]  /*13370*/  HMMA.16816.F32.BF16 R36, R32, R6, R36 ;  /* 0x000000062024723c */ /* 0x000fe20000041824 */
[----:B------:R-:W-:Y:S02]  /*13380*/  ISETP.GE.AND P5, PT, R4, R3, PT ;  /* 0x000000030400720c */ /* 0x000fe40003fa6270 */
[----:B-----5:R-:W-:-:S02]  /*13390*/  FSEL R177, R177, -INF , !P4 ;  /* 0xff800000b1b17808 */ /* 0x020fc40006000000 */
[----:B------:R-:W-:Y:S01]  /*133a0*/  FSEL R173, R173, -INF , !P5 ;  /* 0xff800000adad7808 */ /* 0x000fe20006800000 */
[----:B------:R-:W2:Y:S01]  /*133b0*/  MUFU.TANH R159, R60 ;  /* 0x0000003c009f7308 */ /* 0x000ea20000002400 */
[-C--:B------:R-:W-:Y:S02]  /*133c0*/  ISETP.GE.AND P5, PT, R4, R52.reuse, PT ;  /* 0x000000340400720c */ /* 0x080fe40003fa6270 */
[----:B------:R-:W-:Y:S02]  /*133d0*/  IADD3 R4, R17, 0x49, RZ ;  /* 0x0000004911047810 */ /* 0x000fe40007ffe0ff */
[----:B------:R-:W-:Y:S02]  /*133e0*/  FSEL R165, R19, -INF , !P1 ;  /* 0xff80000013a57808 */ /* 0x000fe40004800000 */
[----:B------:R-:W-:Y:S01]  /*133f0*/  FSEL R170, R170, -INF , !P5 ;  /* 0xff800000aaaa7808 */ /* 0x000fe20006800000 */
[----:B------:R-:W-:Y:S01]  /*13400*/  MUFU.TANH R143, R61 ;  /* 0x0000003d008f7308 */ /* 0x000fe20000002400 */
[-C--:B------:R-:W-:Y:S01]  /*13410*/  ISETP.GE.AND P4, PT, R8, R52.reuse, PT ;  /* 0x000000340800720c */ /* 0x080fe20003f86270 */
[----:B------:R-:W-:Y:S01]  /*13420*/  FMUL.FTZ R40, R40, c[0x0][0x2ec] ;  /* 0x0000bb0028287a20 */ /* 0x000fe20000410000 */
[----:B------:R-:W-:Y:S01]  /*13430*/  ISETP.GE.AND P1, PT, R9, R52, PT ;  /* 0x000000340900720c */ /* 0x000fe20003f26270 */
[----:B------:R-:W-:Y:S01]  /*13440*/  FMUL.FTZ R42, R42, c[0x0][0x2ec] ;  /* 0x0000bb002a2a7a20 */ /* 0x000fe20000410000 */
[-C--:B------:R-:W-:Y:S01]  /*13450*/  ISETP.GE.AND P5, PT, R4, R3.reuse, PT ;  /* 0x000000030400720c */ /* 0x080fe20003fa6270 */
[----:B------:R-:W-:Y:S01]  /*13460*/  FMUL.FTZ R43, R43, c[0x0][0x2ec] ;  /* 0x0000bb002b2b7a20 */ /* 0x000fe20000410000 */
[C-C-:B------:R-:W-:Y:S01]  /*13470*/  LOP3.LUT R8, R12.reuse, 0x48, R13.reuse, 0xfe, !PT ;  /* 0x000000480c087812 */ /* 0x140fe200078efe0d */
[----:B------:R-:W5:Y:S01]  /*13480*/  MUFU.TANH R162, R62 ;  /* 0x0000003e00a27308 */ /* 0x000f620000002400 */
[----:B------:R-:W-:Y:S01]  /*13490*/  LOP3.LUT R5, R12, 0x50, R13, 0xfe, !PT ;  /* 0x000000500c057812 */ /* 0x000fe200078efe0d */
[----:B------:R-:W-:Y:S01]  /*134a0*/  FMUL.FTZ R41, R41, c[0x0][0x2ec] ;  /* 0x0000bb0029297a20 */ /* 0x000fe20000410000 */
[----:B---3--:R-:W-:Y:S01]  /*134b0*/  FSEL R176, R176, -INF , !P4 ;  /* 0xff800000b0b07808 */ /* 0x008fe20006000000 */
[----:B------:R-:W-:Y:S01]  /*134c0*/  FMUL.FTZ R36, R36, c[0x0][0x2ec] ;  /* 0x0000bb0024247a20 */ /* 0x000fe20000410000 */
[----:B------:R-:W-:Y:S01]  /*134d0*/  FSEL R174, R174, -INF , !P3 ;  /* 0xff800000aeae7808 */ /* 0x000fe20005800000 */
[----:B------:R-:W-:Y:S01]  /*134e0*/  FMUL.FTZ R37, R37, c[0x0][0x2ec] ;  /* 0x0000bb0025257a20 */ /* 0x000fe20000410000 */
[----:B----4-:R-:W-:Y:S01]  /*134f0*/  FSEL R178, R178, -INF , !P1 ;  /* 0xff800000b2b27808 */ /* 0x010fe20004800000 */
[----:B------:R-:W3:Y:S01]  /*13500*/  MUFU.TANH R158, R63 ;  /* 0x0000003f009e7308 */ /* 0x000ee20000002400 */
[----:B------:R-:W-:Y:S01]  /*13510*/  FSEL R172, R172, -INF , !P6 ;  /* 0xff800000acac7808 */ /* 0x000fe20007000000 */
[----:B------:R-:W-:Y:S01]  /*13520*/  FMUL.FTZ R38, R38, c[0x0][0x2ec] ;  /* 0x0000bb0026267a20 */ /* 0x000fe20000410000 */
[----:B-1----:R-:W-:Y:S01]  /*13530*/  FSEL R167, R30, -INF , !P5 ;  /* 0xff8000001ea77808 */ /* 0x002fe20006800000 */
[----:B------:R-:W-:Y:S01]  /*13540*/  FMUL.FTZ R39, R39, c[0x0][0x2ec] ;  /* 0x0000bb0027277a20 */ /* 0x000fe20000410000 */
[----:B------:R-:W-:-:S02]  /*13550*/  ISETP.GE.AND P4, PT, R8, R3, PT ;  /* 0x000000030800720c */ /* 0x000fc40003f86270 */
[-C--:B------:R-:W-:Y:S01]  /*13560*/  ISETP.GE.AND P3, PT, R8, R52.reuse, PT ;  /* 0x000000340800720c */ /* 0x080fe20003f66270 */
[----:B------:R-:W1:Y:S01]  /*13570*/  MUFU.TANH R142, R58 ;  /* 0x0000003a008e7308 */ /* 0x000e620000002400 */
[C---:B------:R-:W-:Y:S02]  /*13580*/  ISETP.GE.AND P1, PT, R5.reuse, R3, PT ;  /* 0x000000030500720c */ /* 0x040fe40003f26270 */
[-C--:B------:R-:W-:Y:S02]  /*13590*/  ISETP.GE.AND P6, PT, R5, R52.reuse, PT ;  /* 0x000000340500720c */ /* 0x080fe40003fc6270 */
[----:B------:R-:W-:Y:S02]  /*135a0*/  ISETP.GE.AND P5, PT, R4, R52, PT ;  /* 0x000000340400720c */ /* 0x000fe40003fa6270 */
[----:B------:R-:W-:Y:S01]  /*135b0*/  LOP3.LUT R5, R12, 0x58, R13, 0xfe, !PT ;  /* 0x000000580c057812 */ /* 0x000fe200078efe0d */
[----:B------:R-:W4:Y:S01]  /*135c0*/  MUFU.TANH R141, R56 ;  /* 0x00000038008d7308 */ /* 0x000f220000002400 */
[----:B------:R-:W-:-:S02]  /*135d0*/  IADD3 R4, R17, 0x51, RZ ;  /* 0x0000005111047810 */ /* 0x000fc40007ffe0ff */
[----:B------:R-:W-:Y:S02]  /*135e0*/  FSEL R171, R171, -INF , !P4 ;  /* 0xff800000abab7808 */ /* 0x000fe40006000000 */
[----:B------:R-:W-:Y:S02]  /*135f0*/  FSEL R168, R168, -INF , !P3 ;  /* 0xff800000a8a87808 */ /* 0x000fe40005800000 */
[----:B--2---:R-:W-:Y:S01]  /*13600*/  FSEL R159, R159, -INF , !P1 ;  /* 0xff8000009f9f7808 */ /* 0x004fe20004800000 */
[----:B------:R-:W2:Y:S01]  /*13610*/  MUFU.TANH R135, R48 ;  /* 0x0000003000877308 */ /* 0x000ea20000002400 */
[CC--:B------:R-:W-:Y:S02]  /*13620*/  ISETP.GE.AND P4, PT, R5.reuse, R3.reuse, PT ;  /* 0x000000030500720c */ /* 0x0c0fe40003f86270 */
[----:B------:R-:W-:Y:S02]  /*13630*/  ISETP.GE.AND P3, PT, R5, R52, PT ;  /* 0x000000340500720c */ /* 0x000fe40003f66270 */
[----:B------:R-:W-:-:S02]  /*13640*/  ISETP.GE.AND P1, PT, R4, R3, PT ;  /* 0x000000030400720c */ /* 0x000fc40003f26270 */
[----:B------:R-:W-:Y:S01]  /*13650*/  LOP3.LUT R5, R12, 0x60, R13, 0xfe, !PT ;  /* 0x000000600c057812 */ /* 0x000fe200078efe0d */
[----:B------:R-:W1:Y:S01]  /*13660*/  MUFU.TANH R139, R57 ;  /* 0x00000039008b7308 */ /* 0x000e620000002400 */
[----:B------:R-:W-:Y:S02]  /*13670*/  FSEL R166, R166, -INF , !P5 ;  /* 0xff800000a6a67808 */ /* 0x000fe40006800000 */
[----:B-----5:R-:W-:Y:S02]  /*13680*/  FSEL R162, R162, -INF , !P6 ;  /* 0xff800000a2a27808 */ /* 0x020fe40007000000 */
[----:B------:R-:W-:Y:S02]  /*13690*/  FSEL R143, R143, -INF , !P1 ;  /* 0xff8000008f8f7808 */ /* 0x000fe40004800000 */
[C---:B------:R-:W-:Y:S01]  /*136a0*/  ISETP.GE.AND P5, PT, R5.reuse, R3, PT ;  /* 0x000000030500720c */ /* 0x040fe20003fa6270 */
[----:B------:R-:W5:Y:S01]  /*136b0*/  MUFU.TANH R133, R49 ;  /* 0x0000003100857308 */ /* 0x000f620000002400 */
[----:B------:R-:W-:-:S02]  /*136c0*/  ISETP.GE.AND P6, PT, R5, R52, PT ;  /* 0x000000340500720c */ /* 0x000fc40003fc6270 */
[-C--:B------:R-:W-:Y:S02]  /*136d0*/  ISETP.GE.AND P1, PT, R4, R52.reuse, PT ;  /* 0x000000340400720c */ /* 0x080fe40003f26270 */
[----:B------:R-:W-:Y:S02]  /*136e0*/  LOP3.LUT R5, R12, 0x68, R13, 0xfe, !PT ;  /* 0x000000680c057812 */ /* 0x000fe400078efe0d */
[----:B---3--:R-:W-:Y:S01]  /*136f0*/  FSEL R158, R158, -INF , !P1 ;  /* 0xff8000009e9e7808 */ /* 0x008fe20004800000 */
[----:B------:R-:W3:Y:S01]  /*13700*/  MUFU.TANH R140, R59 ;  /* 0x0000003b008c7308 */ /* 0x000ee20000002400 */
[----:B-1----:R-:W-:Y:S02]  /*13710*/  FSEL R142, R142, -INF , !P3 ;  /* 0xff8000008e8e7808 */ /* 0x002fe40005800000 */
[C---:B------:R-:W-:Y:S02]  /*13720*/  ISETP.GE.AND P1, PT, R5.reuse, R3, PT ;  /* 0x000000030500720c */ /* 0x040fe40003f26270 */
[----:B------:R-:W-:-:S02]  /*13730*/  ISETP.GE.AND P3, PT, R5, R52, PT ;  /* 0x000000340500720c */ /* 0x000fc40003f66270 */
[C---:B------:R-:W-:Y:S01]  /*13740*/  IADD3 R4, R17.reuse, 0x59, RZ ;  /* 0x0000005911047810 */ /* 0x040fe20007ffe0ff */
[----:B------:R-:W1:Y:S01]  /*13750*/  MUFU.TANH R134, R50 ;  /* 0x0000003200867308 */ /* 0x000e620000002400 */
[----:B------:R-:W-:Y:S02]  /*13760*/  IADD3 R5, R17, 0x61, RZ ;  /* 0x0000006111057810 */ /* 0x000fe40007ffe0ff */
[----:B----4-:R-:W-:Y:S02]  /*13770*/  FSEL R141, R141, -INF , !P4 ;  /* 0xff8000008d8d7808 */ /* 0x010fe40006000000 */
[----:B--2---:R-:W-:Y:S02]  /*13780*/  FSEL R135, R135, -INF , !P5 ;  /* 0xff80000087877808 */ /* 0x004fe40006800000 */
[-C--:B------:R-:W-:Y:S01]  /*13790*/  ISETP.GE.AND P4, PT, R4, R3.reuse, PT ;  /* 0x000000030400720c */ /* 0x080fe20003f86270 */
[----:B------:R-:W2:Y:S01]  /*137a0*/  MUFU.TANH R132, R51 ;  /* 0x0000003300847308 */ /* 0x000ea20000002400 */
[----:B------:R-:W-:-:S02]  /*137b0*/  ISETP.GE.AND P5, PT, R5, R3, PT ;  /* 0x000000030500720c */ /* 0x000fc40003fa6270 */
[----:B------:R-:W-:Y:S02]  /*137c0*/  FSEL R139, R139, -INF , !P4 ;  /* 0xff8000008b8b7808 */ /* 0x000fe40006000000 */
[----:B-----5:R-:W-:Y:S02]  /*137d0*/  FSEL R133, R133, -INF , !P5 ;  /* 0xff80000085857808 */ /* 0x020fe40006800000 */
[-C--:B------:R-:W-:Y:S01]  /*137e0*/  ISETP.GE.AND P4, PT, R4, R52.reuse, PT ;  /* 0x000000340400720c */ /* 0x080fe20003f86270 */
[----:B------:R-:W4:Y:S01]  /*137f0*/  MUFU.TANH R131, R44 ;  /* 0x0000002c00837308 */ /* 0x000f220000002400 */
[----:B------:R-:W-:Y:S02]  /*13800*/  ISETP.GE.AND P5, PT, R5, R52, PT ;  /* 0x000000340500720c */ /* 0x000fe40003fa6270 */
[----:B------:R-:W-:Y:S02]  /*13810*/  LOP3.LUT R4, R12, 0x70, R13, 0xfe, !PT ;  /* 0x000000700c047812 */ /* 0x000fe400078efe0d */
[----:B------:R-:W-:-:S02]  /*13820*/  IADD3 R5, R17, 0x69, RZ ;  /* 0x0000006911057810 */ /* 0x000fc40007ffe0ff */
[----:B---3--:R-:W-:Y:S01]  /*13830*/  FSEL R140, R140, -INF , !P4 ;  /* 0xff8000008c8c7808 */ /* 0x008fe20006000000 */
[----:B------:R-:W3:Y:S01]  /*13840*/  MUFU.TANH R129, R45 ;  /* 0x0000002d00817308 */ /* 0x000ee20000002400 */
[----:B-1----:R-:W-:Y:S02]  /*13850*/  FSEL R134, R134, -INF , !P6 ;  /* 0xff80000086867808 */ /* 0x002fe40007000000 */
[----:B--2---:R-:W-:Y:S02]  /*13860*/  FSEL R132, R132, -INF , !P5 ;  /* 0xff80000084847808 */ /* 0x004fe40006800000 */
[C---:B------:R-:W-:Y:S02]  /*13870*/  ISETP.GE.AND P4, PT, R4.reuse, R3, PT ;  /* 0x000000030400720c */ /* 0x040fe40003f86270 */
[----:B------:R-:W-:Y:S01]  /*13880*/  ISETP.GE.AND P6, PT, R4, R52, PT ;  /* 0x000000340400720c */ /* 0x000fe20003fc6270 */
[----:B------:R-:W1:Y:S01]  /*13890*/  MUFU.TANH R128, R47 ;  /* 0x0000002f00807308 */ /* 0x000e620000002400 */
[----:B----4-:R-:W-:-:S02]  /*138a0*/  FSEL R131, R131, -INF , !P1 ;  /* 0xff80000083837808 */ /* 0x010fc40004800000 */
[C---:B------:R-:W-:Y:S02]  /*138b0*/  ISETP.GE.AND P5, PT, R5.reuse, R3, PT ;  /* 0x000000030500720c */ /* 0x040fe40003fa6270 */
[-C--:B------:R-:W-:Y:S02]  /*138c0*/  ISETP.GE.AND P1, PT, R5, R52.reuse, PT ;  /* 0x000000340500720c */ /* 0x080fe40003f26270 */
[----:B------:R-:W-:Y:S01]  /*138d0*/  IADD3 R4, R17, 0x71, RZ ;  /* 0x0000007111047810 */ /* 0x000fe20007ffe0ff */
[----:B------:R-:W2:Y:S01]  /*138e0*/  MUFU.TANH R127, R40 ;  /* 0x00000028007f7308 */ /* 0x000ea20000002400 */
[----:B---3--:R-:W-:Y:S02]  /*138f0*/  FSEL R129, R129, -INF , !P5 ;  /* 0xff80000081817808 */ /* 0x008fe40006800000 */
[----:B------:R-:W-:Y:S02]  /*13900*/  ISETP.GE.AND P5, PT, R4, R52, PT ;  /* 0x000000340400720c */ /* 0x000fe40003fa6270 */
[----:B------:R-:W-:-:S03]  /*13910*/  LOP3.LUT R13, R12, 0x78, R13, 0xfe, !PT ;  /* 0x000000780c0d7812 */ /* 0x000fc600078efe0d */
[----:B------:R-:W3:Y:S01]  /*13920*/  MUFU.TANH R130, R46 ;  /* 0x0000002e00827308 */ /* 0x000ee20000002400 */
[----:B-1----:R-:W-:Y:S02]  /*13930*/  FSEL R128, R128, -INF , !P1 ;  /* 0xff80000080807808 */ /* 0x002fe40004800000 */
[----:B------:R-:W-:-:S05]  /*13940*/  ISETP.GE.AND P1, PT, R17, R3, PT ;  /* 0x000000031100720c */ /* 0x000fca0003f26270 */
[----:B------:R-:W1:Y:S01]  /*13950*/  MUFU.TANH R122, R42 ;  /* 0x0000002a007a7308 */ /* 0x000e620000002400 */
[----:B--2---:R-:W-:Y:S02]  /*13960*/  FSEL R127, R127, -INF , !P4 ;  /* 0xff8000007f7f7808 */ /* 0x004fe40006000000 */
[C---:B------:R-:W-:Y:S02]  /*13970*/  ISETP.GE.AND P4, PT, R17.reuse, R52, PT ;  /* 0x000000341100720c */ /* 0x040fe40003f86270 */
        /* <DEDUP_REMOVED lines=27> */
[----:B------:R-:W-:Y:S02]  /*13b30*/  IABS R4, c[0x0][0x2d0] ;  /* 0x0000b40000047a13 */ /* 0x000fe40000000000 */
[----:B------:R-:W-:Y:S02]  /*13b40*/  IADD3 R10, R12, -0x80, RZ ;  /* 0xffffff800c0a7810 */ /* 0x000fe40007ffe0ff */
[----:B------:R-:W1:Y:S01]  /*13b50*/  I2F.RP R5, R4 ;  /* 0x0000000400057306 */ /* 0x000e620000209400 */
[----:B------:R-:W-:-:S02]  /*13b60*/  IABS R8, R12 ;  /* 0x0000000c00087213 */ /* 0x000fc40000000000 */
        /* <DEDUP_REMOVED lines=14> */
[----:B------:R-:W-:Y:S01]  /*13c50*/  IMAD.MOV R7, RZ, RZ, -R11 ;  /* 0x000000ffff077224 */ /* 0x000fe200078e0a0b */
[----:B------:R-:W-:-:S03]  /*13c60*/  IADD3 R5, -R9, RZ, RZ ;  /* 0x000000ff09057210 */ /* 0x000fc60007ffe1ff */
        /* <DEDUP_REMOVED lines=13> */
[----:B------:R-:W-:Y:S02]  /*13d40*/  @P5 IADD3 R9, R9, 0x1, RZ ;  /* 0x0000000109095810 */ /* 0x000fe40007ffe0ff */
[----:B------:R-:W-:-:S03]  /*13d50*/  @!P3 IADD3 R11, -R11, RZ, RZ ;  /* 0x000000ff0b0bb210 */ /* 0x000fc60007ffe1ff */
[----:B------:R-:W-:Y:S01]  /*13d60*/  @!P0 IMAD.MOV R9, RZ, RZ, -R9 ;  /* 0x000000ffff098224 */ /* 0x000fe200078e0a09 */
[----:B------:R-:W-:-:S04]  /*13d70*/  SEL R7, R4, R11, !P1 ;  /* 0x0000000b04077207 */ /* 0x000fc80004800000 */
[----:B------:R-:W-:Y:S01]  /*13d80*/  SEL R4, R4, R9, !P1 ;  /* 0x0000000904047207 */ /* 0x000fe20004800000 */
        /* <DEDUP_REMOVED lines=19> */
.L_x_2234:
[----:B------:R-:W-:-:S05]  /*13ec0*/  IMAD.MOV.U32 R6, RZ, RZ, c[0x0][0x198] ;  /* 0x00006600ff067624 */ /* 0x000fca00078e00ff */
[----:B------:R-:W-:-:S04]  /*13ed0*/  LEA R6, -R6, RZ, 0x7 ;  /* 0x000000ff06067211 */ /* 0x000fc800078e39ff */
[----:B------:R-:W-:Y:S02]  /*13ee0*/  SHF.R.S32.HI R4, RZ, 0x1f, R6 ;  /* 0x0000001fff047819 */ /* 0x000fe40000011406 */
.L_x_2235:
[----:B------:R-:W-:Y:S01]  /*13ef0*/  ULDC.64 UR4, c[0x0][0x198] ;  /* 0x0000660000047ab9 */ /* 0x000fe20000000a00 */
[C---:B------:R-:W-:Y:S01]  /*13f00*/  LEA R152, P0, R6.reuse, R152, 0x1 ;  /* 0x0000009806987211 */ /* 0x040fe200078008ff */
[----:B------:R-:W-:Y:S02]  /*13f10*/  USHF.L.U32 UR9, UR4, 0x6, URZ ;  /* 0x0000000604097899 */ /* 0x000fe4000800063f */
[----:B------:R-:W-:Y:S01]  /*13f20*/  UMOV UR8, 0x6 ;  /* 0x0000000600087882 */ /* 0x000fe20000000000 */
[----:B------:R-:W-:Y:S01]  /*13f30*/  LEA.HI.X R153, R6, R153, R4, 0x1, P0 ;  /* 0x0000009906997211 */ /* 0x000fe200000f0c04 */
[----:B------:R-:W-:Y:S02]  /*13f40*/  USHF.L.U64.HI UR5, UR4, UR8, UR5 ;  /* 0x0000000804057299 */ /* 0x000fe40008010205 */
[----:B------:R-:W-:Y:S02]  /*13f50*/  IADD3 R8, P0, R152, UR9, RZ ;  /* 0x0000000998087c10 */ /* 0x000fe4000ff1e0ff */
[----:B------:R-:W-:Y:S01]  /*13f60*/  @!PT LDS RZ, [RZ] ;  /* 0x00000000fffff984 */ /* 0x000fe20000000800 */
[----:B------:R-:W-:Y:S01]  /*13f70*/  @!PT LDS RZ, [RZ] ;  /* 0x00000000fffff984 */ /* 0x000fe20000000800 */
[----:B------:R-:W-:Y:S01]  /*13f80*/  @!PT LDS RZ, [RZ] ;  /* 0x00000000fffff984 */ /* 0x000fe20000000800 */
[----:B------:R1:W-:Y:S02]  /*13f90*/  LDGSTS.E.BYPASS.LTC128B.128 [R149+0x3000], [R152.64] ;  /* 0x0300000098957fae */ /* 0x0003e4000b901d46 */
[----:B------:R-:W-:-:S02]  /*13fa0*/  IADD3.X R9, R153, UR5, RZ, P0, !PT ;  /* 0x0000000599097c10 */ /* 0x000fc400087fe4ff */
        /* <DEDUP_REMOVED lines=16> */
.L_x_2233:
        /* <DEDUP_REMOVED lines=83> */
[----:B------:R-:W-:Y:S01]  /*145e0*/  FMUL.FTZ R117, R3, c[0x0][0x23c] ;  /* 0x00008f0003757a20 */ /* 0x000fe20000410000 */
[----:B------:R-:W1:Y:S01]  /*145f0*/  LDSM.16.MT88.4 R12, [R119+0x9000] ;  /* 0x00900000770c783b */ /* 0x000e620000004200 */
[----:B------:R-:W-:Y:S01]  /*14600*/  FFMA.FTZ R60, R53, c[0x0][0x23c], -R138 ;  /* 0x00008f00353c7a23 */ /* 0x000fe2000001088a */
[----:B------:R-:W-:Y:S01]  /*14610*/  MUFU.EX2 R123, R123 ;  /* 0x0000007b007b7308 */ /* 0x000fe20000000800 */
[----:B------:R-:W-:Y:S01]  /*14620*/  FADD.FTZ R4, R2, -R5 ;  /* 0x8000000502047221 */ /* 0x000fe20000010000 */
[----:B------:R-:W-:Y:S01]  /*14630*/  FSEL R117, R117, RZ, P0 ;  /* 0x000000ff75757208 */ /* 0x000fe20000000000 */
[----:B------:R-:W-:Y:S01]  /*14640*/  LDSM.16.MT88.4 R52, [R116+0xd000] ;  /* 0x00d000007434783b */ /* 0x000fe20000004200 */
[----:B------:R-:W-:Y:S01]  /*14650*/  FSEL R5, R3, RZ, P0 ;  /* 0x000000ff03057208 */ /* 0x000fe20000000000 */
[----:B------:R-:W-:-:S02]  /*14660*/  FMUL.FTZ R126, R4, c[0x0][0x23c] ;  /* 0x00008f00047e7a20 */ /* 0x000fc40000410000 */
[----:B------:R-:W-:Y:S01]  /*14670*/  FFMA.FTZ R57, R22, c[0x0][0x23c], -R117 ;  /* 0x00008f0016397a23 */ /* 0x000fe20000010875 */
[----:B------:R-:W2:Y:S01]  /*14680*/  MUFU.EX2 R60, R60 ;  /* 0x0000003c003c7308 */ /* 0x000ea20000000800 */
[----:B------:R-:W3:Y:S01]  /*14690*/  LDSM.16.MT88.4 R20, [R116+0x9000] ;  /* 0x009000007414783b */ /* 0x000ee20000004200 */
[----:B------:R-:W-:Y:S02]  /*146a0*/  FADD.FTZ R5, R0, -R5 ;  /* 0x8000000500057221 */ /* 0x000fe40000010000 */
[--C-:B------:R-:W-:Y:S02]  /*146b0*/  FFMA.FTZ R121, R25, c[0x0][0x23c], -R117.reuse ;  /* 0x00008f0019797a23 */ /* 0x100fe40000010875 */
[--C-:B------:R-:W-:Y:S02]  /*146c0*/  FFMA.FTZ R59, R26, c[0x0][0x23c], -R117.reuse ;  /* 0x00008f001a3b7a23 */ /* 0x100fe40000010875 */
[----:B------:R-:W-:Y:S01]  /*146d0*/  FFMA.FTZ R2, R16, c[0x0][0x23c], -R117 ;  /* 0x00008f0010027a23 */ /* 0x000fe20000010875 */
[----:B------:R-:W-:Y:S01]  /*146e0*/  MUFU.EX2 R61, R61 ;  /* 0x0000003d003d7308 */ /* 0x000fe20000000800 */
[----:B------:R-:W-:-:S02]  /*146f0*/  FMUL.FTZ R124, R5, c[0x0][0x23c] ;  /* 0x00008f00057c7a20 */ /* 0x000fc40000410000 */
[--C-:B------:R-:W-:Y:S02]  /*14700*/  FFMA.FTZ R0, R67, c[0x0][0x23c], -R138.reuse ;  /* 0x00008f0043007a23 */ /* 0x100fe4000001088a */
[--C-:B------:R-:W-:Y:S01]  /*14710*/  FFMA.FTZ R163, R163, c[0x0][0x23c], -R138.reuse ;  /* 0x00008f00a3a37a23 */ /* 0x100fe2000001088a */
[----:B--2---:R-:W-:Y:S02]  /*14720*/  F2FP.BF16.PACK_AB R4, R60, R123 ;  /* 0x0000007b3c04723e */ /* 0x004fe400000010ff */
[----:B------:R-:W2:Y:S01]  /*14730*/  MUFU.EX2 R58, R58 ;  /* 0x0000003a003a7308 */ /* 0x000ea20000000800 */
[--C-:B------:R-:W-:Y:S02]  /*14740*/  FFMA.FTZ R165, R165, c[0x0][0x23c], -R138.reuse ;  /* 0x00008f00a5a57a23 */ /* 0x100fe4000001088a */
[----:B------:R-:W-:Y:S02]  /*14750*/  FFMA.FTZ R176, R176, c[0x0][0x23c], -R117 ;  /* 0x00008f00b0b07a23 */ /* 0x000fe40000010875 */
        /* <DEDUP_REMOVED lines=22> */
[----:B------:R-:W4:Y:S08]  /*148c0*/  MUFU.EX2 R126, R126 ;  /* 0x0000007e007e7308 */ /* 0x000f300000000800 */
[----:B------:R-:W5:Y:S01]  /*148d0*/  MUFU.EX2 R124, R124 ;  /* 0x0000007c007c7308 */ /* 0x000f620000000800 */
[----:B--2---:R-:W-:Y:S01]  /*148e0*/  F2FP.BF16.PACK_AB R7, R2, R57 ;  /* 0x000000390207723e */ /* 0x004fe200000010ff */
[----:B----4-:R-:W-:-:S06]  /*148f0*/  FMUL.FTZ R8, R112, R126 ;  /* 0x0000007e70087220 */ /* 0x010fcc0000410000 */
        /* <DEDUP_REMOVED lines=8> */
[----:B------:R-:W-:Y:S02]  /*14980*/  FMUL.FTZ R19, R107, R124 ;  /* 0x0000007c6b137220 */ /* 0x000fe40000410000 */
[-C--:B------:R-:W-:Y:S01]  /*14990*/  FMUL.FTZ R24, R96, R126.reuse ;  /* 0x0000007e60187220 */ /* 0x080fe20000410000 */
[C---:B-1----:R-:W-:Y:S01]  /*149a0*/  HMMA.16816.F32.BF16 R8, R4.reuse, R12, R8 ;  /* 0x0000000c0408723c */ /* 0x042fe20000041808 */
[----:B------:R-:W-:Y:S01]  /*149b0*/  FMUL.FTZ R25, R97, R126 ;  /* 0x0000007e61197220 */ /* 0x000fe20000410000 */
[----:B------:R-:W-:Y:S01]  /*149c0*/  MUFU.EX2 R165, R165 ;  /* 0x000000a500a57308 */ /* 0x000fe20000000800 */
[-C--:B------:R-:W-:Y:S02]  /*149d0*/  FMUL.FTZ R26, R98, R124.reuse ;  /* 0x0000007c621a7220 */ /* 0x080fe40000410000 */
[----:B------:R-:W-:Y:S02]  /*149e0*/  FMUL.FTZ R27, R99, R124 ;  /* 0x0000007c631b7220 */ /* 0x000fe40000410000 */
[-C--:B------:R-:W-:Y:S01]  /*149f0*/  FMUL.FTZ R32, R88, R126.reuse ;  /* 0x0000007e58207220 */ /* 0x080fe20000410000 */
[----:B---3--:R-:W-:Y:S01]  /*14a00*/  HMMA.16816.F32.BF16 R16, R4, R20, R16 ;  /* 0x000000140410723c */ /* 0x008fe20000041810 */
[----:B------:R-:W-:Y:S01]  /*14a10*/  FMUL.FTZ R33, R89, R126 ;  /* 0x0000007e59217220 */ /* 0x000fe20000410000 */
[----:B------:R-:W-:Y:S01]  /*14a20*/  MUFU.EX2 R176, R176 ;  /* 0x000000b000b07308 */ /* 0x000fe20000000800 */
        /* <DEDUP_REMOVED lines=24> */
[-C--:B------:R-:W-:Y:S01]  /*14bb0*/  FMUL.FTZ R94, R94, R124.reuse ;  /* 0x0000007c5e5e7220 */ /* 0x080fe20000410000 */
[----:B------:R-:W-:Y:S01]  /*14bc0*/  LDSM.16.MT88.4 R108, [R119+0xac00] ;  /* 0x00ac0000776c783b */ /* 0x000fe20000004200 */
[----:B------:R-:W-:-:S02]  /*14bd0*/  FMUL.FTZ R95, R95, R124 ;  /* 0x0000007c5f5f7220 */ /* 0x000fc40000410000 */
        /* <DEDUP_REMOVED lines=19> */
[C---:B------:R-:W-:Y:S01]  /*14d10*/  HMMA.16816.F32.BF16 R44, R4.reuse, R46, R76 ;  /* 0x0000002e042c723c */ /* 0x040fe2000004184c */
[----:B------:R-:W-:Y:S01]  /*14d20*/  FMUL.FTZ R69, R69, R126 ;  /* 0x0000007e45457220 */ /* 0x000fe20000410000 */
[----:B------:R-:W-:Y:S01]  /*14d30*/  LDSM.16.MT88.4 R72, [R119+0xb400] ;  /* 0x00b400007748783b */ /* 0x000fe20000004200 */
[-C--:B------:R-:W-:Y:S01]  /*14d40*/  FMUL.FTZ R70, R70, R124.reuse ;  /* 0x0000007c46467220 */ /* 0x080fe20000410000 */
[----:B------:R-:W-:Y:S01]  /*14d50*/  MUFU.EX2 R142, R142 ;  /* 0x0000008e008e7308 */ /* 0x000fe20000000800 */
[----:B------:R-:W-:Y:S01]  /*14d60*/  FMUL.FTZ R71, R71, R124 ;  /* 0x0000007c47477220 */ /* 0x000fe20000410000 */
[----:B------:R-:W-:Y:S01]  /*14d70*/  LDSM.16.MT88.4 R76, [R119+0x9400] ;  /* 0x00940000774c783b */ /* 0x000fe20000004200 */
[--C-:B------:R-:W-:Y:S01]  /*14d80*/  FFMA.FTZ R87, R189, c[0x0][0x23c], -R138.reuse ;  /* 0x00008f00bd577a23 */ /* 0x100fe2000001088a */
[----:B------:R-:W-:Y:S01]  /*14d90*/  HMMA.16816.F32.BF16 R48, R4, R52, R48 ;  /* 0x000000340430723c */ /* 0x000fe20000041830 */
[----:B------:R-:W-:-:S02]  /*14da0*/  FFMA.FTZ R84, R187, c[0x0][0x23c], -R138 ;  /* 0x00008f00bb547a23 */ /* 0x000fc4000001088a */
[--C-:B------:R-:W-:Y:S01]  /*14db0*/  FFMA.FTZ R85, R65, c[0x0][0x23c], -R138.reuse ;  /* 0x00008f0041557a23 */ /* 0x100fe2000001088a */
[----:B------:R-:W-:Y:S01]  /*14dc0*/  MUFU.EX2 R132, R132 ;  /* 0x0000008400847308 */ /* 0x000fe20000000800 */
[--C-:B------:R-:W-:Y:S02]  /*14dd0*/  FFMA.FTZ R88, R190, c[0x0][0x23c], -R117.reuse ;  /* 0x00008f00be587a23 */ /* 0x100fe40000010875 */
[--C-:B------:R-:W-:Y:S01]  /*14de0*/  FFMA.FTZ R91, R188, c[0x0][0x23c], -R117.reuse ;  /* 0x00008f00bc5b7a23 */ /* 0x100fe20000010875 */
[----:B------:R-:W-:Y:S01]  /*14df0*/  HMMA.16816.F32.BF16 R4, R4, R54, R68 ;  /* 0x000000360404723c */ /* 0x000fe20000041844 */
[----:B------:R-:W1:Y:S01]  /*14e00*/  LDSM.16.MT88.4 R68, [R116+0x9400] ;  /* 0x009400007444783b */ /* 0x000e620000004200 */
[--C-:B------:R-:W-:Y:S02]  /*14e10*/  FFMA.FTZ R89, R66, c[0x0][0x23c], -R117.reuse ;  /* 0x00008f0042597a23 */ /* 0x100fe40000010875 */
[----:B------:R-:W-:Y:S01]  /*14e20*/  FFMA.FTZ R86, R64, c[0x0][0x23c], -R117 ;  /* 0x00008f0040567a23 */ /* 0x000fe20000010875 */
[----:B------:R-:W-:Y:S01]  /*14e30*/  MUFU.EX2 R87, R87 ;  /* 0x0000005700577308 */ /* 0x000fe20000000800 */
[----:B------:R-:W2:Y:S01]  /*14e40*/  LDSM.16.MT88.4 R64, [R116+0xb400] ;  /* 0x00b400007440783b */ /* 0x000ea20000004200 */
[----:B------:R-:W-:-:S02]  /*14e50*/  FFMA.FTZ R93, R185, c[0x0][0x23c], -R138 ;  /* 0x00008f00b95d7a23 */ /* 0x000fc4000001088a */
[--C-:B------:R-:W-:Y:S02]  /*14e60*/  FFMA.FTZ R92, R183, c[0x0][0x23c], -R138.reuse ;  /* 0x00008f00b75c7a23 */ /* 0x100fe4000001088a */
[--C-:B------:R-:W-:Y:S02]  /*14e70*/  FFMA.FTZ R90, R181, c[0x0][0x23c], -R138.reuse ;  /* 0x00008f00b55a7a23 */ /* 0x100fe4000001088a */
[----:B------:R-:W3:Y:S01]  /*14e80*/  MUFU.EX2 R84, R84 ;  /* 0x0000005400547308 */ /* 0x000ee20000000800 */
[----:B------:R-:W-:Y:S02]  /*14e90*/  FFMA.FTZ R95, R179, c[0x0][0x23c], -R138 ;  /* 0x00008f00b35f7a23 */ /* 0x000fe4000001088a */
[--C-:B------:R-:W-:Y:S02]  /*14ea0*/  FFMA.FTZ R94, R186, c[0x0][0x23c], -R117.reuse ;  /* 0x00008f00ba5e7a23 */ /* 0x100fe40000010875 */
[--C-:B------:R-:W-:Y:S02]  /*14eb0*/  FFMA.FTZ R99, R184, c[0x0][0x23c], -R117.reuse ;  /* 0x00008f00b8637a23 */ /* 0x100fe40000010875 */
[--C-:B------:R-:W-:Y:S01]  /*14ec0*/  FFMA.FTZ R97, R164, c[0x0][0x23c], -R117.reuse ;  /* 0x00008f00a4617a23 */ /* 0x100fe20000010875 */
[----:B------:R-:W4:Y:S01]  /*14ed0*/  MUFU.EX2 R85, R85 ;  /* 0x0000005500557308 */ /* 0x000f220000000800 */
[----:B------:R-:W-:-:S02]  /*14ee0*/  FFMA.FTZ R96, R182, c[0x0][0x23c], -R117 ;  /* 0x00008f00b6607a23 */ /* 0x000fc40000010875 */
[--C-:B------:R-:W-:Y:S02]  /*14ef0*/  FFMA.FTZ R98, R177, c[0x0][0x23c], -R138.reuse ;  /* 0x00008f00b1627a23 */ /* 0x100fe4000001088a */
[--C-:B------:R-:W-:Y:S02]  /*14f00*/  FFMA.FTZ R164, R169, c[0x0][0x23c], -R138.reuse ;  /* 0x00008f00a9a47a23 */ /* 0x100fe4000001088a */
[--C-:B------:R-:W-:Y:S01]  /*14f10*/  FFMA.FTZ R177, R174, c[0x0][0x23c], -R117.reuse ;  /* 0x00008f00aeb17a23 */ /* 0x100fe20000010875 */
[----:B------:R-:W-:Y:S01]  /*14f20*/  MUFU.EX2 R88, R88 ;  /* 0x0000005800587308 */ /* 0x000fe20000000800 */
[----:B---3--:R-:W-:Y:S01]  /*14f30*/  F2FP.BF16.PACK_AB R52, R84, R87 ;  /* 0x000000575434723e */ /* 0x008fe200000010ff */
[--C-:B------:R-:W-:Y:S02]  /*14f40*/  FFMA.FTZ R169, R180, c[0x0][0x23c], -R117.reuse ;  /* 0x00008f00b4a97a23 */ /* 0x100fe40000010875 */
[----:B------:R-:W-:Y:S02]  /*14f50*/  FFMA.FTZ R174, R178, c[0x0][0x23c], -R117 ;  /* 0x00008f00b2ae7a23 */ /* 0x000fe40000010875 */
[----:B------:R-:W-:-:S02]  /*14f60*/  FFMA.FTZ R178, R173, c[0x0][0x23c], -R138 ;  /* 0x00008f00adb27a23 */ /* 0x000fc4000001088a */
[----:B------:R-:W3:Y:S01]  /*14f70*/  MUFU.EX2 R91, R91 ;  /* 0x0000005b005b7308 */ /* 0x000ee20000000800 */
[----:B----4-:R-:W-:Y:S01]  /*14f80*/  F2FP.BF16.PACK_AB R54, R85, R0 ;  /* 0x000000005536723e */ /* 0x010fe200000010ff */
[--C-:B------:R-:W-:Y:S02]  /*14f90*/  FFMA.FTZ R180, R167, c[0x0][0x23c], -R138.reuse ;  /* 0x00008f00a7b47a23 */ /* 0x100fe4000001088a */
[--C-:B------:R-:W-:Y:S02]  /*14fa0*/  FFMA.FTZ R167, R172, c[0x0][0x23c], -R117.reuse ;  /* 0x00008f00aca77a23 */ /* 0x100fe40000010875 */
[----:B------:R-:W-:Y:S02]  /*14fb0*/  FFMA.FTZ R173, R166, c[0x0][0x23c], -R117 ;  /* 0x00008f00a6ad7a23 */ /* 0x000fe40000010875 */
[----:B------:R-:W-:Y:S01]  /*14fc0*/  MUFU.EX2 R89, R89 ;  /* 0x0000005900597308 */ /* 0x000fe20000000800 */
[--C-:B------:R-:W-:Y:S02]  /*14fd0*/  FFMA.FTZ R166, R143, c[0x0][0x23c], -R138.reuse ;  /* 0x00008f008fa67a23 */ /* 0x100fe4000001088a */
[----:B------:R-:W-:-:S02]  /*14fe0*/  FFMA.FTZ R172, R139, c[0x0][0x23c], -R138 ;  /* 0x00008f008bac7a23 */ /* 0x000fc4000001088a */
[--C-:B------:R-:W-:Y:S02]  /*14ff0*/  FFMA.FTZ R139, R162, c[0x0][0x23c], -R117.reuse ;  /* 0x00008f00a28b7a23 */ /* 0x100fe40000010875 */
[--C-:B------:R-:W-:Y:S01]  /*15000*/  FFMA.FTZ R143, R140, c[0x0][0x23c], -R117.reuse ;  /* 0x00008f008c8f7a23 */ /* 0x100fe20000010875 */
[----:B------:R-:W4:Y:S01]  /*15010*/  MUFU.EX2 R86, R86 ;  /* 0x0000005600567308 */ /* 0x000f220000000800 */
[----:B---3--:R-:W-:Y:S01]  /*15020*/  F2FP.BF16.PACK_AB R53, R91, R88 ;  /* 0x000000585b35723e */ /* 0x008fe200000010ff */
[--C-:B------:R-:W-:Y:S02]  /*15030*/  FFMA.FTZ R101, R125, c[0x0][0x23c], -R138.reuse ;  /* 0x00008f007d657a23 */ /* 0x100fe4000001088a */
[--C-:B------:R-:W-:Y:S02]  /*15040*/  FFMA.FTZ R80, R129, c[0x0][0x23c], -R138.reuse ;  /* 0x00008f0081507a23 */ /* 0x100fe4000001088a */
[----:B------:R-:W-:Y:S02]  /*15050*/  FFMA.FTZ R129, R134, c[0x0][0x23c], -R117 ;  /* 0x00008f0086817a23 */ /* 0x000fe40000010875 */
[----:B------:R-:W-:Y:S01]  /*15060*/  MUFU.EX2 R93, R93 ;  /* 0x0000005d005d7308 */ /* 0x000fe20000000800 */
[----:B------:R-:W-:-:S02]  /*15070*/  FFMA.FTZ R102, R127, c[0x0][0x23c], -R138 ;  /* 0x00008f007f667a23 */ /* 0x000fc4000001088a */
[----:B------:R-:W-:Y:S02]  /*15080*/  FFMA.FTZ R100, R136, c[0x0][0x23c], -R138 ;  /* 0x00008f0088647a23 */ /* 0x000fe4000001088a */
[----:B------:R-:W-:Y:S02]  /*15090*/  FFMA.FTZ R161, R161, R126, R123 ;  /* 0x0000007ea1a17223 */ /* 0x000fe4000001007b */
[----:B------:R-:W-:Y:S01]  /*150a0*/  FFMA.FTZ R104, R160, R124, R121 ;  /* 0x0000007ca0687223 */ /* 0x000fe20000010079 */
[----:B----4-:R-:W-:Y:S01]  /*150b0*/  F2FP.BF16.PACK_AB R55, R86, R89 ;  /* 0x000000595637723e */ /* 0x010fe200000010ff */
[----:B------:R-:W3:Y:S01]  /*150c0*/  MUFU.EX2 R92, R92 ;  /* 0x0000005c005c7308 */ /* 0x000ee20000000800 */
[--C-:B------:R-:W-:Y:S02]  /*150d0*/  FFMA.FTZ R123, R120, c[0x0][0x23c], -R117.reuse ;  /* 0x00008f00787b7a23 */ /* 0x100fe40000010875 */
[----:B------:R-:W-:Y:S02]  /*150e0*/  FFMA.FTZ R160, R62, c[0x0][0x23c], -R117 ;  /* 0x00008f003ea07a23 */ /* 0x000fe40000010875 */
[----:B------:R-:W-:Y:S01]  /*150f0*/  FADD.FTZ R60, R60, R161 ;  /* 0x000000a13c3c7221 */ /* 0x000fe20000010000 */
[----:B-1----:R-:W-:Y:S01]  /*15100*/  HMMA.16816.F32.BF16 R16, R52, R68, R16 ;  /* 0x000000443410723c */ /* 0x002fe20000041810 */
[----:B------:R-:W-:Y:S01]  /*15110*/  FADD.FTZ R104, R59, R104 ;  /* 0x000000683b687221 */ /* 0x000fe20000010000 */
[----:B------:R-:W-:Y:S01]  /*15120*/  MUFU.EX2 R90, R90 ;  /* 0x0000005a005a7308 */ /* 0x000fe20000000800 */
[----:B------:R-:W-:-:S02]  /*15130*/  FADD.FTZ R61, R61, R60 ;  /* 0x0000003c3d3d7221 */ /* 0x000fc40000010000 */
[----:B------:R-:W-:Y:S02]  /*15140*/  FADD.FTZ R57, R57, R104 ;  /* 0x0000006839397221 */ /* 0x000fe40000010000 */
[----:B------:R-:W-:Y:S01]  /*15150*/  FADD.FTZ R58, R58, R61 ;  /* 0x0000003d3a3a7221 */ /* 0x000fe20000010000 */
[C---:B------:R-:W-:Y:S01]  /*15160*/  HMMA.16816.F32.BF16 R20, R52.reuse, R70, R20 ;  /* 0x000000463414723c */ /* 0x040fe20000041814 */
[----:B------:R-:W1:Y:S01]  /*15170*/  LDSM.16.MT88.4 R68, [R119+0xd400] ;  /* 0x00d400007744783b */ /* 0x000e620000004200 */
        /* <DEDUP_REMOVED lines=8> */
[----:B------:R-:W-:-:S03]  /*15200*/  FADD.FTZ R0, R0, R87 ;  /* 0x0000005700007221 */ /* 0x000fc60000010000 */
[----:B------:R-:W-:Y:S01]  /*15210*/  HMMA.16816.F32.BF16 R28, R52, R74, R28 ;  /* 0x0000004a341c723c */ /* 0x000fe2000004181c */
[----:B------:R-:W4:Y:S01]  /*15220*/  LDSM.16.MT88.4 R72, [R116+0xd400] ;  /* 0x00d400007448783b */ /* 0x000f220000004200 */
[----:B------:R-:W5:Y:S01]  /*15230*/  MUFU.EX2 R99, R99 ;  /* 0x0000006300637308 */ /* 0x000f620000000800 */
[----:B------:R-:W-:-:S05]  /*15240*/  FADD.FTZ R0, R85, R0 ;  /* 0x0000000055007221 */ /* 0x000fca0000010000 */
[C---:B------:R-:W-:Y:S02]  /*15250*/  HMMA.16816.F32.BF16 R8, R52.reuse, R76, R8 ;  /* 0x0000004c3408723c */ /* 0x040fe40000041808 */
[----:B------:R-:W-:Y:S06]  /*15260*/  MUFU.EX2 R97, R97 ;  /* 0x0000006100617308 */ /* 0x000fec0000000800 */
[C---:B------:R-:W-:Y:S01]  /*15270*/  HMMA.16816.F32.BF16 R12, R52.reuse, R78, R12 ;  /* 0x0000004e340c723c */ /* 0x040fe2000004180c */
[----:B------:R-:W-:Y:S01]  /*15280*/  LDSM.16.MT88.4 R76, [R119+0x9800] ;  /* 0x00980000774c783b */ /* 0x000fe20000004200 */
[----:B------:R-:W3:Y:S06]  /*15290*/  MUFU.EX2 R96, R96 ;  /* 0x0000006000607308 */ /* 0x000eec0000000800 */
[C---:B--2---:R-:W-:Y:S02]  /*152a0*/  HMMA.16816.F32.BF16 R32, R52.reuse, R64, R32 ;  /* 0x000000403420723c */ /* 0x044fe40000041820 */
[----:B------:R-:W2:Y:S06]  /*152b0*/  MUFU.EX2 R98, R98 ;  /* 0x0000006200627308 */ /* 0x000eac0000000800 */
[C---:B-1----:R-:W-:Y:S02]  /*152c0*/  HMMA.16816.F32.BF16 R40, R52.reuse, R68, R40 ;  /* 0x000000443428723c */ /* 0x042fe40000041828 */
[----:B------:R-:W-:Y:S06]  /*152d0*/  MUFU.EX2 R164, R164 ;  /* 0x000000a400a47308 */ /* 0x000fec0000000800 */
[C---:B------:R-:W-:Y:S01]  /*152e0*/  HMMA.16816.F32.BF16 R44, R52.reuse, R70, R44 ;  /* 0x00000046342c723c */ /* 0x040fe2000004182c */
[----:B------:R-:W1:Y:S01]  /*152f0*/  LDSM.16.MT88.4 R68, [R116+0x9800] ;  /* 0x009800007444783b */ /* 0x000e620000004200 */
[----:B------:R-:W1:Y:S06]  /*15300*/  MUFU.EX2 R169, R169 ;  /* 0x000000a900a97308 */ /* 0x000e6c0000000800 */
[C---:B------:R-:W-:Y:S01]  /*15310*/  HMMA.16816.F32.BF16 R36, R52.reuse, R66, R36 ;  /* 0x000000423424723c */ /* 0x040fe20000041824 */
[----:B------:R-:W2:Y:S01]  /*15320*/  LDSM.16.MT88.4 R64, [R119+0xb800] ;  /* 0x00b800007740783b */ /* 0x000ea20000004200 */
[----:B------:R-:W-:Y:S06]  /*15330*/  MUFU.EX2 R177, R177 ;  /* 0x000000b100b17308 */ /* 0x000fec0000000800 */
[C---:B----4-:R-:W-:Y:S02]  /*15340*/  HMMA.16816.F32.BF16 R48, R52.reuse, R72, R48 ;  /* 0x000000483430723c */ /* 0x050fe40000041830 */
[----:B------:R-:W4:Y:S06]  /*15350*/  MUFU.EX2 R174, R174 ;  /* 0x000000ae00ae7308 */ /* 0x000f2c0000000800 */
[----:B------:R-:W-:Y:S01]  /*15360*/  HMMA.16816.F32.BF16 R4, R52, R74, R4 ;  /* 0x0000004a3404723c */ /* 0x000fe20000041804 */
[----:B------:R-:W4:Y:S01]  /*15370*/  LDSM.16.MT88.4 R72, [R116+0xb800] ;  /* 0x00b800007448783b */ /* 0x000f220000004200 */
[----:B------:R-:W1:Y:S05]  /*15380*/  MUFU.EX2 R178, R178 ;  /* 0x000000b200b27308 */ /* 0x000e6a0000000800 */
[----:B---3--:R-:W-:Y:S01]  /*15390*/  F2FP.BF16.PACK_AB R52, R92, R93 ;  /* 0x0000005d5c34723e */ /* 0x008fe200000010ff */
[----:B------:R-:W-:Y:S01]  /*153a0*/  FADD.FTZ R93, R93, R0 ;  /* 0x000000005d5d7221 */ /* 0x000fe20000010000 */
[----:B-----5:R-:W-:Y:S01]  /*153b0*/  F2FP.BF16.PACK_AB R53, R99, R94 ;  /* 0x0000005e6335723e */ /* 0x020fe200000010ff */
[----:B------:R-:W-:Y:S01]  /*153c0*/  MUFU.EX2 R180, R180 ;  /* 0x000000b400b47308 */ /* 0x000fe20000000800 */
[----:B------:R-:W-:-:S02]  /*153d0*/  F2FP.BF16.PACK_AB R54, R95, R90 ;  /* 0x0000005a5f36723e */ /* 0x000fc400000010ff */
[----:B------:R-:W-:-:S05]  /*153e0*/  F2FP.BF16.PACK_AB R55, R96, R97 ;  /* 0x000000616037723e */ /* 0x000fca00000010ff */
[----:B------:R-:W3:Y:S02]  /*153f0*/  MUFU.EX2 R167, R167 ;  /* 0x000000a700a77308 */ /* 0x000ee40000000800 */
[C---:B-1----:R-:W-:Y:S06]  /*15400*/  HMMA.16816.F32.BF16 R16, R52.reuse, R68, R16 ;  /* 0x000000443410723c */ /* 0x042fec0000041810 */
[----:B------:R-:W1:Y:S02]  /*15410*/  MUFU.EX2 R173, R173 ;  /* 0x000000ad00ad7308 */ /* 0x000e640000000800 */
[C---:B------:R-:W-:Y:S01]  /*15420*/  HMMA.16816.F32.BF16 R20, R52.reuse, R70, R20 ;  /* 0x000000463414723c */ /* 0x040fe20000041814 */
[----:B------:R-:W5:Y:S05]  /*15430*/  LDSM.16.MT88.4 R68, [R119+0xd800] ;  /* 0x00d800007744783b */ /* 0x000f6a0000004200 */
[----:B------:R-:W1:Y:S02]  /*15440*/  MUFU.EX2 R166, R166 ;  /* 0x000000a600a67308 */ /* 0x000e640000000800 */
[C---:B--2---:R-:W-:Y:S06]  /*15450*/  HMMA.16816.F32.BF16 R24, R52.reuse, R64, R24 ;  /* 0x000000403418723c */ /* 0x044fec0000041818 */
[----:B------:R-:W-:Y:S02]  /*15460*/  MUFU.EX2 R172, R172 ;  /* 0x000000ac00ac7308 */ /* 0x000fe40000000800 */
[C---:B------:R-:W-:Y:S01]  /*15470*/  HMMA.16816.F32.BF16 R28, R52.reuse, R66, R28 ;  /* 0x00000042341c723c */ /* 0x040fe2000004181c */
[----:B------:R-:W2:Y:S05]  /*15480*/  LDSM.16.MT88.4 R64, [R116+0xd800] ;  /* 0x00d800007440783b */ /* 0x000eaa0000004200 */
[----:B------:R-:W1:Y:S02]  /*15490*/  MUFU.EX2 R139, R139 ;  /* 0x0000008b008b7308 */ /* 0x000e640000000800 */
[C---:B------:R-:W-:Y:S06]  /*154a0*/  HMMA.16816.F32.BF16 R8, R52.reuse, R76, R8 ;  /* 0x0000004c3408723c */ /* 0x040fec0000041808 */
[----:B------:R-:W1:Y:S02]  /*154b0*/  MUFU.EX2 R143, R143 ;  /* 0x0000008f008f7308 */ /* 0x000e640000000800 */
[C---:B------:R-:W-:Y:S01]  /*154c0*/  HMMA.16816.F32.BF16 R12, R52.reuse, R78, R12 ;  /* 0x0000004e340c723c */ /* 0x040fe2000004180c */
[----:B------:R-:W-:Y:S05]  /*154d0*/  LDSM.16.MT88.4 R76, [R119+0x9c00] ;  /* 0x009c0000774c783b */ /* 0x000fea0000004200 */
[----:B------:R1:W-:Y:S02]  /*154e0*/  MUFU.EX2 R125, R131 ;  /* 0x00000083007d7308 */ /* 0x0003e40000000800 */
[C---:B----4-:R-:W-:Y:S06]  /*154f0*/  HMMA.16816.F32.BF16 R32, R52.reuse, R72, R32 ;  /* 0x000000483420723c */ /* 0x050fec0000041820 */
[----:B------:R-:W-:Y:S02]  /*15500*/  MUFU.EX2 R136, R135 ;  /* 0x0000008700887308 */ /* 0x000fe40000000800 */
[----:B-----5:R-:W-:Y:S01]  /*15510*/  HMMA.16816.F32.BF16 R40, R52, R68, R40 ;  /* 0x000000443428723c */ /* 0x020fe20000041828 */
[----:B-1----:R-:W-:-:S05]  /*15520*/  FFMA.FTZ R131, R128, c[0x0][0x23c], -R117 ;  /* 0x00008f0080837a23 */ /* 0x002fca0000010875 */
[----:B------:R-:W1:Y:S02]  /*15530*/  MUFU.EX2 R127, R133 ;  /* 0x00000085007f7308 */ /* 0x000e640000000800 */
[C---:B------:R-:W-:Y:S01]  /*15540*/  HMMA.16816.F32.BF16 R44, R52.reuse, R70, R44 ;  /* 0x00000046342c723c */ /* 0x040fe2000004182c */
[----:B------:R-:W4:Y:S05]  /*15550*/  LDSM.16.MT88.4 R68, [R116+0x9c00] ;  /* 0x009c00007444783b */ /* 0x000f2a0000004200 */
[----:B------:R5:W-:Y:S02]  /*15560*/  MUFU.EX2 R138, R80 ;  /* 0x00000050008a7308 */ /* 0x000be40000000800 */
[C---:B------:R-:W-:Y:S01]  /*15570*/  HMMA.16816.F32.BF16 R36, R52.reuse, R74, R36 ;  /* 0x0000004a3424723c */ /* 0x040fe20000041824 */
[----:B------:R-:W1:Y:S05]  /*15580*/  LDSM.16.MT88.4 R72, [R119+0xbc00] ;  /* 0x00bc00007748783b */ /* 0x000e6a0000004200 */
[----:B------:R-:W1:Y:S02]  /*15590*/  MUFU.EX2 R129, R129 ;  /* 0x0000008100817308 */ /* 0x000e640000000800 */
[C---:B--2---:R-:W-:Y:S06]  /*155a0*/  HMMA.16816.F32.BF16 R48, R52.reuse, R64, R48 ;  /* 0x000000403430723c */ /* 0x044fec0000041830 */
[----:B------:R-:W-:Y:S02]  /*155b0*/  MUFU.EX2 R130, R130 ;  /* 0x0000008200827308 */ /* 0x000fe40000000800 */
[----:B------:R-:W-:Y:S01]  /*155c0*/  HMMA.16816.F32.BF16 R4, R52, R66, R4 ;  /* 0x000000423404723c */ /* 0x000fe20000041804 */
[----:B------:R-:W2:Y:S04]  /*155d0*/  LDSM.16.MT88.4 R64, [R116+0xbc00] ;  /* 0x00bc00007440783b */ /* 0x000ea80000004200 */
[----:B-----5:R-:W-:Y:S02]  /*155e0*/  LDSM.16.MT88.4 R80, [R116+0xa800] ;  /* 0x00a800007450783b */ /* 0x020fe40000004200 */
[----:B------:R-:W-:Y:S01]  /*155f0*/  F2FP.BF16.PACK_AB R52, R98, R163 ;  /* 0x000000a36234723e */ /* 0x000fe200000010ff */
[----:B------:R-:W5:Y:S01]  /*15600*/  MUFU.EX2 R131, R131 ;  /* 0x0000008300837308 */ /* 0x000f620000000800 */
[----:B------:R-:W-:-:S02]  /*15610*/  F2FP.BF16.PACK_AB R53, R176, R169 ;  /* 0x000000a9b035723e */ /* 0x000fc400000010ff */
[----:B------:R-:W-:Y:S02]  /*15620*/  F2FP.BF16.PACK_AB R54, R165, R164 ;  /* 0x000000a4a536723e */ /* 0x000fe400000010ff */
[----:B------:R-:W-:-:S03]  /*15630*/  F2FP.BF16.PACK_AB R55, R174, R177 ;  /* 0x000000b1ae37723e */ /* 0x000fc600000010ff */
[----:B------:R-:W-:Y:S04]  /*15640*/  MUFU.EX2 R121, R102 ;  /* 0x0000006600797308 */ /* 0x000fe80000000800 */
[C---:B----4-:R-:W-:Y:S04]  /*15650*/  HMMA.16816.F32.BF16 R16, R52.reuse, R68, R16 ;  /* 0x000000443410723c */ /* 0x050fe80000041810 */
[----:B------:R-:W4:Y:S04]  /*15660*/  MUFU.EX2 R124, R101 ;  /* 0x00000065007c7308 */ /* 0x000f280000000800 */
[C---:B------:R-:W-:Y:S01]  /*15670*/  HMMA.16816.F32.BF16 R20, R52.reuse, R70, R20 ;  /* 0x000000463414723c */ /* 0x040fe20000041814 */
[----:B------:R-:W3:Y:S03]  /*15680*/  LDSM.16.MT88.4 R68, [R119+0xdc00] ;  /* 0x00dc00007744783b */ /* 0x000ee60000004200 */
[----:B------:R-:W-:Y:S04]  /*15690*/  MUFU.EX2 R137, R137 ;  /* 0x0000008900897308 */ /* 0x000fe80000000800 */
[C---:B-1----:R-:W-:Y:S04]  /*156a0*/  HMMA.16816.F32.BF16 R24, R52.reuse, R72, R24 ;  /* 0x000000483418723c */ /* 0x042fe80000041818 */
[----:B------:R1:W-:Y:S04]  /*156b0*/  MUFU.EX2 R126, R100 ;  /* 0x00000064007e7308 */ /* 0x0003e80000000800 */
[C---:B------:R-:W-:Y:S01]  /*156c0*/  HMMA.16816.F32.BF16 R28, R52.reuse, R74, R28 ;  /* 0x0000004a341c723c */ /* 0x040fe2000004181c */
[----:B------:R-:W4:Y:S03]  /*156d0*/  LDSM.16.MT88.4 R72, [R116+0xdc00] ;  /* 0x00dc00007448783b */ /* 0x000f260000004200 */
[----:B------:R-:W-:Y:S04]  /*156e0*/  MUFU.EX2 R122, R122 ;  /* 0x0000007a007a7308 */ /* 0x000fe80000000800 */
[C---:B--2---:R-:W-:Y:S04]  /*156f0*/  HMMA.16816.F32.BF16 R32, R52.reuse, R64, R32 ;  /* 0x000000403420723c */ /* 0x044fe80000041820 */
[----:B------:R-:W2:Y:S01]  /*15700*/  MUFU.EX2 R123, R123 ;  /* 0x0000007b007b7308 */ /* 0x000ea20000000800 */
[----:B-1----:R-:W-:Y:S03]  /*15710*/  LDSM.16.MT88.4 R100, [R116+0xac00] ;  /* 0x00ac00007464783b */ /* 0x002fe60000004200 */
[C---:B------:R-:W-:Y:S01]  /*15720*/  HMMA.16816.F32.BF16 R36, R52.reuse, R66, R36 ;  /* 0x000000423424723c */ /* 0x040fe20000041824 */
[----:B------:R-:W-:Y:S03]  /*15730*/  LDSM.16.MT88.4 R64, [R119+0xc000] ;  /* 0x00c000007740783b */ /* 0x000fe60000004200 */
[----:B------:R-:W-:Y:S04]  /*15740*/  MUFU.EX2 R63, R63 ;  /* 0x0000003f003f7308 */ /* 0x000fe80000000800 */
[C---:B------:R-:W-:Y:S04]  /*15750*/  HMMA.16816.F32.BF16 R8, R52.reuse, R76, R8 ;  /* 0x0000004c3408723c */ /* 0x040fe80000041808 */
[----:B------:R-:W1:Y:S04]  /*15760*/  MUFU.EX2 R160, R160 ;  /* 0x000000a000a07308 */ /* 0x000e680000000800 */
[C---:B---3--:R-:W-:Y:S08]  /*15770*/  HMMA.16816.F32.BF16 R40, R52.reuse, R68, R40 ;  /* 0x000000443428723c */ /* 0x048ff00000041828 */
[C---:B------:R-:W-:Y:S01]  /*15780*/  HMMA.16816.F32.BF16 R44, R52.reuse, R70, R44 ;  /* 0x00000046342c723c */ /* 0x040fe2000004182c */
[----:B------:R-:W3:Y:S07]  /*15790*/  LDSM.16.MT88.4 R68, [R116+0xa000] ;  /* 0x00a000007444783b */ /* 0x000eee0000004200 */
[C---:B------:R-:W-:Y:S01]  /*157a0*/  HMMA.16816.F32.BF16 R12, R52.reuse, R78, R12 ;  /* 0x0000004e340c723c */ /* 0x040fe2000004180c */
[----:B------:R-:W-:Y:S07]  /*157b0*/  LDSM.16.MT88.4 R76, [R119+0xa000] ;  /* 0x00a00000774c783b */ /* 0x000fee0000004200 */
[C---:B----4-:R-:W-:Y:S08]  /*157c0*/  HMMA.16816.F32.BF16 R48, R52.reuse, R72, R48 ;  /* 0x000000483430723c */ /* 0x050ff00000041830 */
[----:B------:R-:W-:Y:S01]  /*157d0*/  HMMA.16816.F32.BF16 R4, R52, R74, R4 ;  /* 0x0000004a3404723c */ /* 0x000fe20000041804 */
[----:B------:R-:W4:Y:S06]  /*157e0*/  LDSM.16.MT88.4 R72, [R116+0xc000] ;  /* 0x00c000007448783b */ /* 0x000f2c0000004200 */
[----:B------:R-:W-:-:S02]  /*157f0*/  F2FP.BF16.PACK_AB R52, R178, R175 ;  /* 0x000000afb234723e */ /* 0x000fc400000010ff */
[----:B------:R-:W-:Y:S02]  /*15800*/  F2FP.BF16.PACK_AB R53, R170, R167 ;  /* 0x000000a7aa35723e */ /* 0x000fe400000010ff */
[----:B------:R-:W-:Y:S02]  /*15810*/  F2FP.BF16.PACK_AB R54, R180, R171 ;  /* 0x000000abb436723e */ /* 0x000fe400000010ff */
[----:B------:R-:W-:-:S07]  /*15820*/  F2FP.BF16.PACK_AB R55, R173, R168 ;  /* 0x000000a8ad37723e */ /* 0x000fce00000010ff */
[C---:B---3--:R-:W-:Y:S08]  /*15830*/  HMMA.16816.F32.BF16 R16, R52.reuse, R68, R16 ;  /* 0x000000443410723c */ /* 0x048ff00000041810 */
[C---:B------:R-:W-:Y:S01]  /*15840*/  HMMA.16816.F32.BF16 R20, R52.reuse, R70, R20 ;  /* 0x000000463414723c */ /* 0x040fe20000041814 */
[----:B------:R-:W3:Y:S07]  /*15850*/  LDSM.16.MT88.4 R68, [R119+0xe000] ;  /* 0x00e000007744783b */ /* 0x000eee0000004200 */
[C---:B------:R-:W-:Y:S08]  /*15860*/  HMMA.16816.F32.BF16 R24, R52.reuse, R64, R24 ;  /* 0x000000403418723c */ /* 0x040ff00000041818 */
[C---:B------:R-:W-:Y:S01]  /*15870*/  HMMA.16816.F32.BF16 R28, R52.reuse, R66, R28 ;  /* 0x00000042341c723c */ /* 0x040fe2000004181c */
[----:B------:R-:W1:Y:S07]  /*15880*/  LDSM.16.MT88.4 R64, [R116+0xe000] ;  /* 0x00e000007440783b */ /* 0x000e6e0000004200 */
[C---:B----4-:R-:W-:Y:S08]  /*15890*/  HMMA.16816.F32.BF16 R32, R52.reuse, R72, R32 ;  /* 0x000000483420723c */ /* 0x050ff00000041820 */
[C---:B------:R-:W-:Y:S01]  /*158a0*/  HMMA.16816.F32.BF16 R36, R52.reuse, R74, R36 ;  /* 0x0000004a3424723c */ /* 0x040fe20000041824 */
[----:B------:R-:W-:Y:S07]  /*158b0*/  LDSM.16.MT88.4 R72, [R116+0xa400] ;  /* 0x00a400007448783b */ /* 0x000fee0000004200 */
[C---:B------:R-:W-:Y:S08]  /*158c0*/  HMMA.16816.F32.BF16 R8, R52.reuse, R76, R8 ;  /* 0x0000004c3408723c */ /* 0x040ff00000041808 */
[C---:B---3--:R-:W-:Y:S08]  /*158d0*/  HMMA.16816.F32.BF16 R40, R52.reuse, R68, R40 ;  /* 0x000000443428723c */ /* 0x048ff00000041828 */
[C---:B------:R-:W-:Y:S01]  /*158e0*/  HMMA.16816.F32.BF16 R44, R52.reuse, R70, R44 ;  /* 0x00000046342c723c */ /* 0x040fe2000004182c */
[----:B------:R-:W3:Y:S07]  /*158f0*/  LDSM.16.MT88.4 R68, [R119+0xc400] ;  /* 0x00c400007744783b */ /* 0x000eee0000004200 */
[C---:B-1----:R-:W-:Y:S08]  /*15900*/  HMMA.16816.F32.BF16 R48, R52.reuse, R64, R48 ;  /* 0x000000403430723c */ /* 0x042ff00000041830 */
[C---:B------:R-:W-:Y:S01]  /*15910*/  HMMA.16816.F32.BF16 R4, R52.reuse, R66, R4 ;  /* 0x000000423404723c */ /* 0x040fe20000041804 */
[----:B------:R-:W1:Y:S07]  /*15920*/  LDSM.16.MT88.4 R64, [R116+0xc400] ;  /* 0x00c400007440783b */ /* 0x000e6e0000004200 */
        /* <DEDUP_REMOVED lines=18> */
[C---:B---3--:R-:W-:Y:S07]  /*15a50*/  HMMA.16816.F32.BF16 R48, R52.reuse, R68, R48 ;  /* 0x000000443430723c */ /* 0x048fee0000041830 */
[----:B------:R-:W-:Y:S01]  /*15a60*/  F2FP.BF16.PACK_AB R68, R127, R136 ;  /* 0x000000887f44723e */ /* 0x000fe200000010ff */
[----:B------:R-:W-:Y:S01]  /*15a70*/  HMMA.16816.F32.BF16 R4, R52, R70, R4 ;  /* 0x000000463404723c */ /* 0x000fe20000041804 */
[----:B------:R-:W-:-:S06]  /*15a80*/  F2FP.BF16.PACK_AB R69, R132, R129 ;  /* 0x000000818445723e */ /* 0x000fcc00000010ff */
[----:B------:R-:W-:Y:S01]  /*15a90*/  F2FP.BF16.PACK_AB R70, R138, R125 ;  /* 0x0000007d8a46723e */ /* 0x000fe200000010ff */
[----:B--2---:R-:W-:Y:S01]  /*15aa0*/  HMMA.16816.F32.BF16 R40, R52, R72, R40 ;  /* 0x000000483428723c */ /* 0x004fe20000041828 */
[----:B-----5:R-:W-:-:S07]  /*15ab0*/  F2FP.BF16.PACK_AB R71, R131, R130 ;  /* 0x000000828347723e */ /* 0x020fce00000010ff */
[----:B------:R-:W-:Y:S01]  /*15ac0*/  HMMA.16816.F32.BF16 R44, R52, R74, R44 ;  /* 0x0000004a342c723c */ /* 0x000fe2000004182c */
[----:B------:R-:W2:Y:S04]  /*15ad0*/  LDSM.16.MT88.4 R72, [R116+0xc800] ;  /* 0x00c800007448783b */ /* 0x000ea80000004200 */
[----:B------:R-:W-:Y:S03]  /*15ae0*/  LDSM.16.MT88.4 R52, [R116+0xe800] ;  /* 0x00e800007434783b */ /* 0x000fe60000004200 */
[C---:B-1----:R-:W-:Y:S08]  /*15af0*/  HMMA.16816.F32.BF16 R8, R68.reuse, R64, R8 ;  /* 0x000000404408723c */ /* 0x042ff00000041808 */
[C---:B------:R-:W-:Y:S01]  /*15b00*/  HMMA.16816.F32.BF16 R12, R68.reuse, R66, R12 ;  /* 0x00000042440c723c */ /* 0x040fe2000004180c */
[----:B------:R-:W1:Y:S07]  /*15b10*/  LDSM.16.MT88.4 R64, [R119+0xe800] ;  /* 0x00e800007740783b */ /* 0x000e6e0000004200 */
[C---:B------:R-:W-:Y:S08]  /*15b20*/  HMMA.16816.F32.BF16 R16, R68.reuse, R80, R16 ;  /* 0x000000504410723c */ /* 0x040ff00000041810 */
[C---:B------:R-:W-:Y:S08]  /*15b30*/  HMMA.16816.F32.BF16 R20, R68.reuse, R82, R20 ;  /* 0x000000524414723c */ /* 0x040ff00000041814 */
[C---:B----4-:R-:W-:Y:S08]  /*15b40*/  HMMA.16816.F32.BF16 R24, R68.reuse, R76, R24 ;  /* 0x0000004c4418723c */ /* 0x050ff00000041818 */
[C---:B------:R-:W-:Y:S01]  /*15b50*/  HMMA.16816.F32.BF16 R28, R68.reuse, R78, R28 ;  /* 0x0000004e441c723c */ /* 0x040fe2000004181c */
[----:B------:R-:W3:Y:S07]  /*15b60*/  LDSM.16.MT88.4 R76, [R119+0xec00] ;  /* 0x00ec0000774c783b */ /* 0x000eee0000004200 */
[C---:B--2---:R-:W-:Y:S08]  /*15b70*/  HMMA.16816.F32.BF16 R32, R68.reuse, R72, R32 ;  /* 0x000000484420723c */ /* 0x044ff00000041820 */
[C---:B------:R-:W-:Y:S08]  /*15b80*/  HMMA.16816.F32.BF16 R36, R68.reuse, R74, R36 ;  /* 0x0000004a4424723c */ /* 0x040ff00000041824 */
[C---:B-1----:R-:W-:Y:S08]  /*15b90*/  HMMA.16816.F32.BF16 R40, R68.reuse, R64, R40 ;  /* 0x000000404428723c */ /* 0x042ff00000041828 */
[C---:B------:R-:W-:Y:S08]  /*15ba0*/  HMMA.16816.F32.BF16 R44, R68.reuse, R66, R44 ;  /* 0x00000042442c723c */ /* 0x040ff0000004182c */
[C---:B------:R-:W-:Y:S08]  /*15bb0*/  HMMA.16816.F32.BF16 R48, R68.reuse, R52, R48 ;  /* 0x000000344430723c */ /* 0x040ff00000041830 */
[----:B------:R-:W-:Y:S01]  /*15bc0*/  HMMA.16816.F32.BF16 R68, R68, R54, R4 ;  /* 0x000000364444723c */ /* 0x000fe20000041804 */
[----:B------:R-:W1:Y:S06]  /*15bd0*/  LDSM.16.MT88.4 R52, [R119+0xcc00] ;  /* 0x00cc00007734783b */ /* 0x000e6c0000004200 */
[----:B------:R-:W-:-:S02]  /*15be0*/  F2FP.BF16.PACK_AB R4, R124, R121 ;  /* 0x000000797c04723e */ /* 0x000fc400000010ff */
[----:B------:R-:W-:Y:S02]  /*15bf0*/  F2FP.BF16.PACK_AB R5, R123, R122 ;  /* 0x0000007a7b05723e */ /* 0x000fe400000010ff */
[----:B------:R-:W-:Y:S02]  /*15c00*/  F2FP.BF16.PACK_AB R6, R126, R137 ;  /* 0x000000897e06723e */ /* 0x000fe400000010ff */
[----:B------:R-:W-:-:S07]  /*15c10*/  F2FP.BF16.PACK_AB R7, R160, R63 ;  /* 0x0000003fa007723e */ /* 0x000fce00000010ff */
[C---:B------:R-:W-:Y:S07]  /*15c20*/  HMMA.16816.F32.BF16 R112, R4.reuse, R108, R8 ;  /* 0x0000006c0470723c */ /* 0x040fee0000041808 */
[----:B------:R-:W-:Y:S01]  /*15c30*/  FADD.FTZ R9, R89, R2 ;  /* 0x0000000259097221 */ /* 0x000fe20000010000 */
[----:B------:R-:W-:Y:S01]  /*15c40*/  HMMA.16816.F32.BF16 R108, R4, R110, R12 ;  /* 0x0000006e046c723c */ /* 0x000fe2000004180c */
[----:B------:R-:W-:Y:S02]  /*15c50*/  MOV R2, R56 ;  /* 0x0000003800027202 */ /* 0x000fe40000000f00 */
[----:B------:R-:W-:-:S02]  /*15c60*/  FADD.FTZ R9, R86, R9 ;  /* 0x0000000956097221 */ /* 0x000fc40000010000 */
[----:B------:R-:W2:Y:S02]  /*15c70*/  LDSM.16.MT88.4 R84, [R116+0xcc00] ;  /* 0x00cc00007454783b */ /* 0x000ea40000004200 */
[----:B------:R-:W-:Y:S01]  /*15c80*/  FADD.FTZ R0, R94, R9 ;  /* 0x000000095e007221 */ /* 0x000fe20000010000 */
[C---:B------:R-:W-:Y:S01]  /*15c90*/  HMMA.16816.F32.BF16 R104, R4.reuse, R100, R16 ;  /* 0x000000640468723c */ /* 0x040fe20000041810 */
[----:B------:R-:W-:Y:S02]  /*15ca0*/  FADD.FTZ R9, R92, R93 ;  /* 0x0000005d5c097221 */ /* 0x000fe40000010000 */
[----:B------:R-:W-:Y:S02]  /*15cb0*/  FADD.FTZ R0, R99, R0 ;  /* 0x0000000063007221 */ /* 0x000fe40000010000 */
[----:B------:R-:W-:Y:S02]  /*15cc0*/  FADD.FTZ R90, R90, R9 ;  /* 0x000000095a5a7221 */ /* 0x000fe40000010000 */
[----:B------:R-:W-:Y:S01]  /*15cd0*/  FADD.FTZ R97, R97, R0 ;  /* 0x0000000061617221 */ /* 0x000fe20000010000 */
[----:B---3--:R-:W-:Y:S01]  /*15ce0*/  HMMA.16816.F32.BF16 R80, R4, R76, R40 ;  /* 0x0000004c0450723c */ /* 0x008fe20000041828 */
        /* <DEDUP_REMOVED lines=9> */
[----:B------:R-:W3:Y:S01]  /*15d80*/  LDSM.16.MT88.4 R8, [R116+0xec00] ;  /* 0x00ec00007408783b */ /* 0x000ee20000004200 */
[----:B------:R-:W-:Y:S01]  /*15d90*/  FADD.FTZ R0, R165, R0 ;  /* 0x00000000a5007221 */ /* 0x000fe20000010000 */
[C---:B-1----:R-:W-:Y:S01]  /*15da0*/  HMMA.16816.F32.BF16 R96, R4.reuse, R52, R24 ;  /* 0x000000340460723c */ /* 0x042fe20000041818 */
        /* <DEDUP_REMOVED lines=9> */
[----:B--2---:R-:W-:Y:S01]  /*15e40*/  HMMA.16816.F32.BF16 R88, R4, R84, R32 ;  /* 0x000000540458723c */ /* 0x004fe20000041820 */
        /* <DEDUP_REMOVED lines=14> */
[----:B---3--:R-:W-:Y:S01]  /*15f30*/  HMMA.16816.F32.BF16 R72, R4, R8, R48 ;  /* 0x000000080448723c */ /* 0x008fe20000041830 */
[----:B------:R-:W-:Y:S02]  /*15f40*/  FADD.FTZ R13, R132, R13 ;  /* 0x0000000d840d7221 */ /* 0x000fe40000010000 */
[----:B------:R-:W-:Y:S01]  /*15f50*/  FADD.FTZ R125, R125, R0 ;  /* 0x000000007d7d7221 */ /* 0x000fe20000010000 */
[----:B------:R-:W-:Y:S01]  /*15f60*/  MOV R0, R3 ;  /* 0x0000000300007202 */ /* 0x000fe20000000f00 */
[----:B------:R-:W-:-:S02]  /*15f70*/  FADD.FTZ R130, R130, R13 ;  /* 0x0000000d82827221 */ /* 0x000fc40000010000 */
[----:B------:R-:W-:Y:S01]  /*15f80*/  FADD.FTZ R138, R138, R125 ;  /* 0x0000007d8a8a7221 */ /* 0x000fe20000010000 */
[----:B------:R-:W-:Y:S01]  /*15f90*/  HMMA.16816.F32.BF16 R68, R4, R10, R68 ;  /* 0x0000000a0444723c */ /* 0x000fe20000041844 */
[----:B------:R-:W-:Y:S02]  /*15fa0*/  FADD.FTZ R131, R131, R130 ;  /* 0x0000008283837221 */ /* 0x000fe40000010000 */
[----:B------:R-:W-:Y:S02]  /*15fb0*/  FADD.FTZ R121, R121, R138 ;  /* 0x0000008a79797221 */ /* 0x000fe40000010000 */
[----:B------:R-:W-:Y:S02]  /*15fc0*/  FADD.FTZ R122, R122, R131 ;  /* 0x000000837a7a7221 */ /* 0x000fe40000010000 */
[----:B------:R-:W-:Y:S02]  /*15fd0*/  FADD.FTZ R124, R124, R121 ;  /* 0x000000797c7c7221 */ /* 0x000fe40000010000 */
[----:B------:R-:W-:-:S02]  /*15fe0*/  FADD.FTZ R122, R123, R122 ;  /* 0x0000007a7b7a7221 */ /* 0x000fc40000010000 */
[----:B------:R-:W-:Y:S02]  /*15ff0*/  FADD.FTZ R137, R137, R124 ;  /* 0x0000007c89897221 */ /* 0x000fe40000010000 */
[----:B------:R-:W-:Y:S02]  /*16000*/  FADD.FTZ R63, R63, R122 ;  /* 0x0000007a3f3f7221 */ /* 0x000fe40000010000 */
[----:B------:R-:W-:Y:S02]  /*16010*/  FADD.FTZ R161, R126, R137 ;  /* 0x000000897ea17221 */ /* 0x000fe40000010000 */
[----:B------:R-:W-:Y:S02]  /*16020*/  FADD.FTZ R160, R160, R63 ;  /* 0x0000003fa0a07221 */ /* 0x000fe40000010000 */
.L_x_2230:
        /* <DEDUP_REMOVED lines=14> */
.L_x_2240:
        /* <DEDUP_REMOVED lines=64> */
.L_x_2237:
        /* <DEDUP_REMOVED lines=13> */
[----:B------:R-:W-:Y:S01]  /*165e0*/  ISETP.GE.AND P0, PT, R156, 0x2, PT ;  /* 0x000000029c00780c */ /* 0x000fe20003f06270 */
        /* <DEDUP_REMOVED lines=11> */
[----:B------:R-:W3:Y:S08]  /*166a0*/  LDSM.16.M88.4 R8, [R145+0x3000] ;  /* 0x003000009108783b */ /* 0x000ef00000000200 */
[----:B------:R-:W2:Y:S08]  /*166b0*/  LDSM.16.M88.4 R16, [R145+0x3400] ;  /* 0x003400009110783b */ /* 0x000eb00000000200 */
[----:B------:R-:W4:Y:S08]  /*166c0*/  LDSM.16.M88.4 R24, [R145+0x3800] ;  /* 0x003800009118783b */ /* 0x000f300000000200 */
[----:B------:R-:W0:Y:S08]  /*166d0*/  LDGDEPBAR ;  /* 0x00000000000079af */ /* 0x000e300000000000 */
[----:B------:R-:W5:Y:S01]  /*166e0*/  LDSM.16.M88.4 R32, [R145+0x3c00] ;  /* 0x003c00009120783b */ /* 0x000f620000000200 */
[C---:B---3--:R-:W-:Y:S07]  /*166f0*/  HMMA.16816.F32.BF16 R4, R64.reuse, R8, RZ ;  /* 0x000000084004723c */ /* 0x048fee00000418ff */
[----:B------:R-:W3:Y:S01]  /*16700*/  LDSM.16.M88.4 R40, [R145+0x4000] ;  /* 0x004000009128783b */ /* 0x000ee20000000200 */
[C---:B------:R-:W-:Y:S07]  /*16710*/  HMMA.16816.F32.BF16 R8, R64.reuse, R10, RZ ;  /* 0x0000000a4008723c */ /* 0x040fee00000418ff */
[----:B------:R-:W1:Y:S01]  /*16720*/  LDSM.16.M88.4 R48, [R145+0x4400] ;  /* 0x004400009130783b */ /* 0x000e620000000200 */
[C---:B--2---:R-:W-:Y:S07]  /*16730*/  HMMA.16816.F32.BF16 R12, R64.reuse, R16, RZ ;  /* 0x00000010400c723c */ /* 0x044fee00000418ff */
[----:B------:R-:W2:Y:S01]  /*16740*/  LDSM.16.M88.4 R56, [R145+0x4800] ;  /* 0x004800009138783b */ /* 0x000ea20000000200 */
[C---:B------:R-:W-:Y:S07]  /*16750*/  HMMA.16816.F32.BF16 R16, R64.reuse, R18, RZ ;  /* 0x000000124010723c */ /* 0x040fee00000418ff */
[----:B------:R-:W1:Y:S01]  /*16760*/  LDSM.16.M88.4 R120, [R145+0x4c00] ;  /* 0x004c00009178783b */ /* 0x000e620000000200 */
[C---:B----4-:R-:W-:Y:S07]  /*16770*/  HMMA.16816.F32.BF16 R20, R64.reuse, R24, RZ ;  /* 0x000000184014723c */ /* 0x050fee00000418ff */
[----:B------:R-:W-:Y:S01]  /*16780*/  LDSM.16.M88.4 R124, [R144] ;  /* 0x00000000907c783b */ /* 0x000fe20000000200 */
[C---:B------:R-:W-:Y:S07]  /*16790*/  HMMA.16816.F32.BF16 R24, R64.reuse, R26, RZ ;  /* 0x0000001a4018723c */ /* 0x040fee00000418ff */
[----:B------:R-:W4:Y:S01]  /*167a0*/  LDSM.16.M88.4 R128, [R118+0x3000] ;  /* 0x003000007680783b */ /* 0x000f220000000200 */
[C---:B-----5:R-:W-:Y:S07]  /*167b0*/  HMMA.16816.F32.BF16 R28, R64.reuse, R32, RZ ;  /* 0x00000020401c723c */ /* 0x060fee00000418ff */
[----:B------:R-:W-:Y:S01]  /*167c0*/  LDSM.16.M88.4 R132, [R118+0x3800] ;  /* 0x003800007684783b */ /* 0x000fe20000000200 */
[C---:B------:R-:W-:Y:S07]  /*167d0*/  HMMA.16816.F32.BF16 R32, R64.reuse, R34, RZ ;  /* 0x000000224020723c */ /* 0x040fee00000418ff */
[----:B------:R-:W-:Y:S01]  /*167e0*/  LDSM.16.M88.4 R136, [R118+0x3c00] ;  /* 0x003c00007688783b */ /* 0x000fe20000000200 */
[C---:B---3--:R-:W-:Y:S07]  /*167f0*/  HMMA.16816.F32.BF16 R36, R64.reuse, R40, RZ ;  /* 0x000000284024723c */ /* 0x048fee00000418ff */
[----:B------:R-:W-:Y:S01]  /*16800*/  LDSM.16.M88.4 R140, [R118+0x4000] ;  /* 0x00400000768c783b */ /* 0x000fe20000000200 */
[C---:B------:R-:W-:Y:S08]  /*16810*/  HMMA.16816.F32.BF16 R40, R64.reuse, R42, RZ ;  /* 0x0000002a4028723c */ /* 0x040ff000000418ff */
[C---:B-1----:R-:W-:Y:S08]  /*16820*/  HMMA.16816.F32.BF16 R44, R64.reuse, R48, RZ ;  /* 0x00000030402c723c */ /* 0x042ff000000418ff */
[C---:B------:R-:W-:Y:S08]  /*16830*/  HMMA.16816.F32.BF16 R48, R64.reuse, R50, RZ ;  /* 0x000000324030723c */ /* 0x040ff000000418ff */
[C---:B--2---:R-:W-:Y:S08]  /*16840*/  HMMA.16816.F32.BF16 R52, R64.reuse, R56, RZ ;  /* 0x000000384034723c */ /* 0x044ff000000418ff */
[C---:B------:R-:W-:Y:S08]  /*16850*/  HMMA.16816.F32.BF16 R56, R64.reuse, R58, RZ ;  /* 0x0000003a4038723c */ /* 0x040ff000000418ff */
[C---:B------:R-:W-:Y:S08]  /*16860*/  HMMA.16816.F32.BF16 R60, R64.reuse, R120, RZ ;  /* 0x00000078403c723c */ /* 0x040ff000000418ff */
[----:B------:R-:W-:Y:S01]  /*16870*/  HMMA.16816.F32.BF16 R64, R64, R122, RZ ;  /* 0x0000007a4040723c */ /* 0x000fe200000418ff */
[----:B------:R-:W1:Y:S07]  /*16880*/  LDSM.16.M88.4 R120, [R118+0x3400] ;  /* 0x003400007678783b */ /* 0x000e6e0000000200 */
[C---:B----4-:R-:W-:Y:S08]  /*16890*/  HMMA.16816.F32.BF16 R4, R124.reuse, R128, R4 ;  /* 0x000000807c04723c */ /* 0x050ff00000041804 */
        /* <DEDUP_REMOVED lines=8> */
[C---:B------:R-:W-:Y:S08]  /*16920*/  HMMA.16816.F32.BF16 R28, R124.reuse, R136, R28 ;  /* 0x000000887c1c723c */ /* 0x040ff0000004181c */
        /* <DEDUP_REMOVED lines=8> */
[C---:B-1----:R-:W-:Y:S08]  /*169b0*/  HMMA.16816.F32.BF16 R52, R124.reuse, R120, R52 ;  /* 0x000000787c34723c */ /* 0x042ff00000041834 */
[C---:B------:R-:W-:Y:S01]  /*169c0*/  HMMA.16816.F32.BF16 R56, R124.reuse, R122, R56 ;  /* 0x0000007a7c38723c */ /* 0x040fe20000041838 */
[----:B------:R-:W1:Y:S07]  /*169d0*/  LDSM.16.M88.4 R120, [R145+0x5800] ;  /* 0x005800009178783b */ /* 0x000e6e0000000200 */
[C---:B---3--:R-:W-:Y:S08]  /*169e0*/  HMMA.16816.F32.BF16 R60, R124.reuse, R132, R60 ;  /* 0x000000847c3c723c */ /* 0x048ff0000004183c */
[----:B------:R-:W-:Y:S01]  /*169f0*/  HMMA.16816.F32.BF16 R64, R124, R134, R64 ;  /* 0x000000867c40723c */ /* 0x000fe20000041840 */
[----:B------:R-:W3:Y:S07]  /*16a00*/  LDSM.16.M88.4 R124, [R145+0x5c00] ;  /* 0x005c0000917c783b */ /* 0x000eee0000000200 */
[C---:B----4-:R-:W-:Y:S01]  /*16a10*/  HMMA.16816.F32.BF16 R4, R136.reuse, R140, R4 ;  /* 0x0000008c8804723c */ /* 0x050fe20000041804 */
[----:B------:R-:W4:Y:S07]  /*16a20*/  LDSM.16.M88.4 R132, [R145+0x6000] ;  /* 0x006000009184783b */ /* 0x000f2e0000000200 */
[C---:B------:R-:W-:Y:S01]  /*16a30*/  HMMA.16816.F32.BF16 R8, R136.reuse, R142, R8 ;  /* 0x0000008e8808723c */ /* 0x040fe20000041808 */
        /* <DEDUP_REMOVED lines=10> */
[C---:B----4-:R-:W-:Y:S08]  /*16ae0*/  HMMA.16816.F32.BF16 R36, R136.reuse, R132, R36 ;  /* 0x000000848824723c */ /* 0x050ff00000041824 */
[C---:B------:R-:W-:Y:S01]  /*16af0*/  HMMA.16816.F32.BF16 R40, R136.reuse, R134, R40 ;  /* 0x000000868828723c */ /* 0x040fe20000041828 */
[----:B------:R-:W3:Y:S07]  /*16b00*/  LDSM.16.M88.4 R132, [R118+0x5000] ;  /* 0x005000007684783b */ /* 0x000eee0000000200 */
[C---:B-----5:R-:W-:Y:S08]  /*16b10*/  HMMA.16816.F32.BF16 R44, R136.reuse, R140, R44 ;  /* 0x0000008c882c723c */ /* 0x060ff0000004182c */
[C---:B------:R-:W-:Y:S01]  /*16b20*/  HMMA.16816.F32.BF16 R48, R136.reuse, R142, R48 ;  /* 0x0000008e8830723c */ /* 0x040fe20000041830 */
[----:B------:R-:W4:Y:S07]  /*16b30*/  LDSM.16.M88.4 R140, [R118+0x5400] ;  /* 0x00540000768c783b */ /* 0x000f2e0000000200 */
[C---:B--2---:R-:W-:Y:S08]  /*16b40*/  HMMA.16816.F32.BF16 R52, R136.reuse, R128, R52 ;  /* 0x000000808834723c */ /* 0x044ff00000041834 */
[C---:B------:R-:W-:Y:S01]  /*16b50*/  HMMA.16816.F32.BF16 R56, R136.reuse, R130, R56 ;  /* 0x000000828838723c */ /* 0x040fe20000041838 */
[----:B------:R-:W2:Y:S07]  /*16b60*/  LDSM.16.M88.4 R128, [R118+0x5800] ;  /* 0x005800007680783b */ /* 0x000eae0000000200 */
[C---:B-1----:R-:W-:Y:S08]  /*16b70*/  HMMA.16816.F32.BF16 R60, R136.reuse, R120, R60 ;  /* 0x00000078883c723c */ /* 0x042ff0000004183c */
[----:B------:R-:W-:Y:S01]  /*16b80*/  HMMA.16816.F32.BF16 R64, R136, R122, R64 ;  /* 0x0000007a8840723c */ /* 0x000fe20000041840 */
[----:B------:R-:W1:Y:S07]  /*16b90*/  LDSM.16.M88.4 R120, [R118+0x5c00] ;  /* 0x005c00007678783b */ /* 0x000e6e0000000200 */
[C---:B---3--:R-:W-:Y:S01]  /*16ba0*/  HMMA.16816.F32.BF16 R4, R124.reuse, R132, R4 ;  /* 0x000000847c04723c */ /* 0x048fe20000041804 */
[----:B------:R-:W-:Y:S07]  /*16bb0*/  LDSM.16.M88.4 R136, [R118+0x6400] ;  /* 0x006400007688783b */ /* 0x000fee0000000200 */
[C---:B------:R-:W-:Y:S01]  /*16bc0*/  HMMA.16816.F32.BF16 R8, R124.reuse, R134, R8 ;  /* 0x000000867c08723c */ /* 0x040fe20000041808 */
[----:B------:R-:W3:Y:S07]  /*16bd0*/  LDSM.16.M88.4 R132, [R118+0x6000] ;  /* 0x006000007684783b */ /* 0x000eee0000000200 */
[C---:B----4-:R-:W-:Y:S08]  /*16be0*/  HMMA.16816.F32.BF16 R12, R124.reuse, R140, R12 ;  /* 0x0000008c7c0c723c */ /* 0x050ff0000004180c */
[C---:B------:R-:W-:Y:S01]  /*16bf0*/  HMMA.16816.F32.BF16 R16, R124.reuse, R142, R16 ;  /* 0x0000008e7c10723c */ /* 0x040fe20000041810 */
[----:B------:R-:W4:Y:S07]  /*16c00*/  LDSM.16.M88.4 R140, [R118+0x6800] ;  /* 0x00680000768c783b */ /* 0x000f2e0000000200 */
        /* <DEDUP_REMOVED lines=9> */
[C---:B------:R-:W-:Y:S08]  /*16ca0*/  HMMA.16816.F32.BF16 R44, R124.reuse, R136, R44 ;  /* 0x000000887c2c723c */ /* 0x040ff0000004182c */
[C---:B------:R-:W-:Y:S01]  /*16cb0*/  HMMA.16816.F32.BF16 R48, R124.reuse, R138, R48 ;  /* 0x0000008a7c30723c */ /* 0x040fe20000041830 */
[----:B------:R-:W3:Y:S07]  /*16cc0*/  LDSM.16.M88.4 R136, [R145+0x7400] ;  /* 0x007400009188783b */ /* 0x000eee0000000200 */
[C---:B----4-:R-:W-:Y:S08]  /*16cd0*/  HMMA.16816.F32.BF16 R52, R124.reuse, R140, R52 ;  /* 0x0000008c7c34723c */ /* 0x050ff00000041834 */
[C---:B------:R-:W-:Y:S01]  /*16ce0*/  HMMA.16816.F32.BF16 R56, R124.reuse, R142, R56 ;  /* 0x0000008e7c38723c */ /* 0x040fe20000041838 */
[----:B------:R-:W4:Y:S07]  /*16cf0*/  LDSM.16.M88.4 R140, [R145+0x7800] ;  /* 0x00780000918c783b */ /* 0x000f2e0000000200 */
[C---:B--2---:R-:W-:Y:S08]  /*16d00*/  HMMA.16816.F32.BF16 R60, R124.reuse, R128, R60 ;  /* 0x000000807c3c723c */ /* 0x044ff0000004183c */
[----:B------:R-:W-:Y:S01]  /*16d10*/  HMMA.16816.F32.BF16 R64, R124, R130, R64 ;  /* 0x000000827c40723c */ /* 0x000fe20000041840 */
[----:B------:R-:W2:Y:S07]  /*16d20*/  LDSM.16.M88.4 R124, [R145+0x7c00] ;  /* 0x007c0000917c783b */ /* 0x000eae0000000200 */
[C---:B-1----:R-:W-:Y:S01]  /*16d30*/  HMMA.16816.F32.BF16 R4, R120.reuse, R132, R4 ;  /* 0x000000847804723c */ /* 0x042fe20000041804 */
[----:B------:R-:W1:Y:S07]  /*16d40*/  LDSM.16.M88.4 R128, [R145+0x8000] ;  /* 0x008000009180783b */ /* 0x000e6e0000000200 */
        /* <DEDUP_REMOVED lines=14> */
[C---:B--2---:R-:W-:Y:S08]  /*16e30*/  HMMA.16816.F32.BF16 R44, R120.reuse, R124, R44 ;  /* 0x0000007c782c723c */ /* 0x044ff0000004182c */
[C---:B------:R-:W-:Y:S08]  /*16e40*/  HMMA.16816.F32.BF16 R48, R120.reuse, R126, R48 ;  /* 0x0000007e7830723c */ /* 0x040ff00000041830 */
[C---:B------:R-:W-:Y:S08]  /*16e50*/  HMMA.16816.F32.BF16 R52, R120.reuse, R132, R52 ;  /* 0x000000847834723c */ /* 0x040ff00000041834 */
[C---:B------:R-:W-:Y:S08]  /*16e60*/  HMMA.16816.F32.BF16 R56, R120.reuse, R134, R56 ;  /* 0x000000867838723c */ /* 0x040ff00000041838 */
[C---:B-1----:R-:W-:Y:S08]  /*16e70*/  HMMA.16816.F32.BF16 R60, R120.reuse, R128, R60 ;  /* 0x00000080783c723c */ /* 0x042ff0000004183c */
[----:B------:R-:W-:Y:S01]  /*16e80*/  HMMA.16816.F32.BF16 R64, R120, R130, R64 ;  /* 0x000000827840723c */ /* 0x000fe20000041840 */
[----:B------:R-:W1:Y:S07]  /*16e90*/  LDSM.16.M88.4 R120, [R118+0x7400] ;  /* 0x007400007678783b */ /* 0x000e6e0000000200 */
[C---:B------:R-:W-:Y:S08]  /*16ea0*/  HMMA.16816.F32.BF16 R4, R136.reuse, R140, R4 ;  /* 0x0000008c8804723c */ /* 0x040ff00000041804 */
[C---:B------:R-:W-:Y:S11]  /*16eb0*/  HMMA.16816.F32.BF16 R8, R136.reuse, R142, R8 ;  /* 0x0000008e8808723c */ /* 0x040ff60000041808 */
[----:B------:R-:W-:Y:S05]  /*16ec0*/  @!UPT UIADD3 URZ, URZ, URZ, URZ ;  /* 0x0000003f3f3ff290 */ /* 0x000fea000fffe03f */
[----:B------:R-:W-:Y:S02]  /*16ed0*/  FMUL.FTZ R129, R4, c[0x0][0x2ec] ;  /* 0x0000bb0004817a20 */ /* 0x000fe40000410000 */
[----:B------:R-:W-:Y:S02]  /*16ee0*/  FMUL.FTZ R127, R5, c[0x0][0x2ec] ;  /* 0x0000bb00057f7a20 */ /* 0x000fe40000410000 */
[----:B------:R-:W-:Y:S02]  /*16ef0*/  FMUL.FTZ R128, R6, c[0x0][0x2ec] ;  /* 0x0000bb0006807a20 */ /* 0x000fe40000410000 */
[----:B------:R-:W2:Y:S01]  /*16f00*/  MUFU.TANH R129, R129 ;  /* 0x0000008100817308 */ /* 0x000ea20000002400 */
[----:B------:R-:W-:Y:S02]  /*16f10*/  FMUL.FTZ R204, R7, c[0x0][0x2ec] ;  /* 0x0000bb0007cc7a20 */ /* 0x000fe40000410000 */
[----:B------:R-:W3:Y:S01]  /*16f20*/  LDSM.16.M88.4 R4, [R118+0x7800] ;  /* 0x007800007604783b */ /* 0x000ee20000000200 */
[----:B------:R-:W-:Y:S01]  /*16f30*/  FMUL.FTZ R9, R9, c[0x0][0x2ec] ;  /* 0x0000bb0009097a20 */ /* 0x000fe20000410000 */
[C---:B-1----:R-:W-:Y:S03]  /*16f40*/  HMMA.16816.F32.BF16 R12, R136.reuse, R120, R12 ;  /* 0x00000078880c723c */ /* 0x042fe6000004180c */
[----:B------:R-:W-:Y:S02]  /*16f50*/  FMUL.FTZ R10, R10, c[0x0][0x2ec] ;  /* 0x0000bb000a0a7a20 */ /* 0x000fe40000410000 */
[----:B------:R-:W1:Y:S01]  /*16f60*/  MUFU.TANH R121, R9 ;  /* 0x0000000900797308 */ /* 0x000e620000002400 */
[----:B------:R-:W-:Y:S02]  /*16f70*/  FMUL.FTZ R11, R11, c[0x0][0x2ec] ;  /* 0x0000bb000b0b7a20 */ /* 0x000fe40000410000 */
[----:B------:R-:W-:Y:S01]  /*16f80*/  FMUL.FTZ R125, R8, c[0x0][0x2ec] ;  /* 0x0000bb00087d7a20 */ /* 0x000fe20000410000 */
[C---:B------:R-:W-:Y:S06]  /*16f90*/  HMMA.16816.F32.BF16 R16, R136.reuse, R122, R16 ;  /* 0x0000007a8810723c */ /* 0x040fec0000041810 */
[----:B------:R-:W4:Y:S09]  /*16fa0*/  MUFU.TANH R206, R10 ;  /* 0x0000000a00ce7308 */ /* 0x000f320000002400 */
[----:B------:R-:W-:Y:S01]  /*16fb0*/  FMUL.FTZ R199, R12, c[0x0][0x2ec] ;  /* 0x0000bb000cc77a20 */ /* 0x000fe20000410000 */
[----:B------:R5:W1:Y:S01]  /*16fc0*/  MUFU.TANH R120, R11 ;  /* 0x0000000b00787308 */ /* 0x000a620000002400 */
[----:B------:R-:W-:Y:S02]  /*16fd0*/  FMUL.FTZ R13, R13, c[0x0][0x2ec] ;  /* 0x0000bb000d0d7a20 */ /* 0x000fe40000410000 */
[----:B------:R-:W-:Y:S02]  /*16fe0*/  FMUL.FTZ R14, R14, c[0x0][0x2ec] ;  /* 0x0000bb000e0e7a20 */ /* 0x000fe40000410000 */
[----:B------:R-:W-:Y:S03]  /*16ff0*/  FMUL.FTZ R15, R15, c[0x0][0x2ec] ;  /* 0x0000bb000f0f7a20 */ /* 0x000fe60000410000 */
[----:B------:R-:W-:Y:S02]  /*17000*/  FMUL.FTZ R195, R16, c[0x0][0x2ec] ;  /* 0x0000bb0010c37a20 */ /* 0x000fe40000410000 */
[----:B------:R-:W1:Y:S01]  /*17010*/  MUFU.TANH R127, R127 ;  /* 0x0000007f007f7308 */ /* 0x000e620000002400 */
[----:B------:R-:W-:Y:S01]  /*17020*/  FMUL.FTZ R17, R17, c[0x0][0x2ec] ;  /* 0x0000bb0011117a20 */ /* 0x000fe20000410000 */
[C---:B---3--:R-:W-:Y:S03]  /*17030*/  HMMA.16816.F32.BF16 R20, R136.reuse, R4, R20 ;  /* 0x000000048814723c */ /* 0x048fe60000041814 */
[----:B------:R-:W-:Y:S02]  /*17040*/  FMUL.FTZ R18, R18, c[0x0][0x2ec] ;  /* 0x0000bb0012127a20 */ /* 0x000fe40000410000 */
[----:B------:R-:W-:Y:S03]  /*17050*/  FMUL.FTZ R19, R19, c[0x0][0x2ec] ;  /* 0x0000bb0013137a20 */ /* 0x000fe60000410000 */
[----:B------:R-:W3:Y:S01]  /*17060*/  MUFU.TANH R128, R128 ;  /* 0x0000008000807308 */ /* 0x000ee20000002400 */
[C---:B------:R-:W-:Y:S01]  /*17070*/  HMMA.16816.F32.BF16 R24, R136.reuse, R6, R24 ;  /* 0x000000068818723c */ /* 0x040fe20000041818 */
[----:B------:R-:W-:Y:S08]  /*17080*/  LDSM.16.M88.4 R4, [R118+0x8000] ;  /* 0x008000007604783b */ /* 0x000ff00000000200 */
[----:B------:R-:W1:Y:S01]  /*17090*/  MUFU.TANH R204, R204 ;  /* 0x000000cc00cc7308 */ /* 0x000e620000002400 */
[----:B-----5:R-:W5:Y:S05]  /*170a0*/  LDSM.16.M88.4 R8, [R118+0x7c00] ;  /* 0x007c00007608783b */ /* 0x020f6a0000000200 */
[----:B------:R-:W-:Y:S02]  /*170b0*/  FMUL.FTZ R191, R20, c[0x0][0x2ec] ;  /* 0x0000bb0014bf7a20 */ /* 0x000fe40000410000 */
[----:B------:R-:W-:Y:S02]  /*170c0*/  FMUL.FTZ R21, R21, c[0x0][0x2ec] ;  /* 0x0000bb0015157a20 */ /* 0x000fe40000410000 */
[----:B------:R-:W1:Y:S01]  /*170d0*/  MUFU.TANH R125, R125 ;  /* 0x0000007d007d7308 */ /* 0x000e620000002400 */
[----:B------:R-:W-:Y:S02]  /*170e0*/  FMUL.FTZ R22, R22, c[0x0][0x2ec] ;  /* 0x0000bb0016167a20 */ /* 0x000fe40000410000 */
[----:B------:R-:W-:Y:S02]  /*170f0*/  FMUL.FTZ R23, R23, c[0x0][0x2ec] ;  /* 0x0000bb0017177a20 */ /* 0x000fe40000410000 */
[----:B------:R-:W-:Y:S02]  /*17100*/  FMUL.FTZ R187, R24, c[0x0][0x2ec] ;  /* 0x0000bb0018bb7a20 */ /* 0x000fe40000410000 */
[----:B------:R-:W-:Y:S02]  /*17110*/  FMUL.FTZ R25, R25, c[0x0][0x2ec] ;  /* 0x0000bb0019197a20 */ /* 0x000fe40000410000 */
[----:B------:R-:W-:Y:S01]  /*17120*/  FMUL.FTZ R26, R26, c[0x0][0x2ec] ;  /* 0x0000bb001a1a7a20 */ /* 0x000fe20000410000 */
[----:B------:R-:W1:Y:S01]  /*17130*/  MUFU.TANH R199, R199 ;  /* 0x000000c700c77308 */ /* 0x000e620000002400 */
[----:B------:R-:W-:Y:S09]  /*17140*/  FMUL.FTZ R27, R27, c[0x0][0x2ec] ;  /* 0x0000bb001b1b7a20 */ /* 0x000ff20000410000 */
[----:B------:R-:W1:Y:S10]  /*17150*/  MUFU.TANH R197, R13 ;  /* 0x0000000d00c57308 */ /* 0x000e740000002400 */
[----:B------:R-:W1:Y:S01]  /*17160*/  MUFU.TANH R202, R14 ;  /* 0x0000000e00ca7308 */ /* 0x000e620000002400 */
[C---:B-----5:R-:W-:Y:S08]  /*17170*/  HMMA.16816.F32.BF16 R28, R136.reuse, R8, R28 ;  /* 0x00000008881c723c */ /* 0x060ff0000004181c */
[C---:B------:R-:W-:Y:S01]  /*17180*/  HMMA.16816.F32.BF16 R32, R136.reuse, R10, R32 ;  /* 0x0000000a8820723c */ /* 0x040fe20000041820 */
[----:B------:R-:W1:Y:S01]  /*17190*/  MUFU.TANH R200, R15 ;  /* 0x0000000f00c87308 */ /* 0x000e620000002400 */
[----:B------:R-:W5:Y:S06]  /*171a0*/  LDSM.16.M88.4 R8, [R118+0x8400] ;  /* 0x008400007608783b */ /* 0x000f6c0000000200 */
[C---:B------:R-:W-:Y:S03]  /*171b0*/  HMMA.16816.F32.BF16 R36, R136.reuse, R4, R36 ;  /* 0x000000048824723c */ /* 0x040fe60000041824 */
[----:B------:R-:W1:Y:S05]  /*171c0*/  MUFU.TANH R195, R195 ;  /* 0x000000c300c37308 */ /* 0x000e6a0000002400 */
        /* <DEDUP_REMOVED lines=48> */
[----:B------:R5:W1:Y:S03]  /*174d0*/  MUFU.TANH R132, R55 ;  /* 0x0000003700847308 */ /* 0x000a660000002400 */
[----:B------:R-:W-:Y:S02]  /*174e0*/  FMUL.FTZ R57, R57, c[0x0][0x2ec] ;  /* 0x0000bb0039397a20 */ /* 0x000fe40000410000 */
[----:B------:R-:W-:Y:S02]  /*174f0*/  FMUL.FTZ R58, R58, c[0x0][0x2ec] ;  /* 0x0000bb003a3a7a20 */ /* 0x000fe40000410000 */
[----:B------:R-:W-:Y:S03]  /*17500*/  FMUL.FTZ R59, R59, c[0x0][0x2ec] ;  /* 0x0000bb003b3b7a20 */ /* 0x000fe60000410000 */
[----:B------:R-:W1:Y:S05]  /*17510*/  MUFU.TANH R187, R187 ;  /* 0x000000bb00bb7308 */ /* 0x000e6a0000002400 */
[----:B------:R-:W-:Y:S02]  /*17520*/  FMUL.FTZ R142, R60, c[0x0][0x2ec] ;  /* 0x0000bb003c8e7a20 */ /* 0x000fe40000410000 */
[----:B------:R-:W-:Y:S02]  /*17530*/  FMUL.FTZ R61, R61, c[0x0][0x2ec] ;  /* 0x0000bb003d3d7a20 */ /* 0x000fe40000410000 */
[----:B------:R-:W-:Y:S01]  /*17540*/  FMUL.FTZ R63, R63, c[0x0][0x2ec] ;  /* 0x0000bb003f3f7a20 */ /* 0x000fe20000410000 */
[----:B------:R1:W1:Y:S03]  /*17550*/  MUFU.TANH R185, R25 ;  /* 0x0000001900b97308 */ /* 0x0002660000002400 */
[----:B------:R-:W-:Y:S02]  /*17560*/  FMUL.FTZ R137, R64, c[0x0][0x2ec] ;  /* 0x0000bb0040897a20 */ /* 0x000fe40000410000 */
[----:B-----5:R-:W-:Y:S02]  /*17570*/  FMUL.FTZ R55, R62, c[0x0][0x2ec] ;  /* 0x0000bb003e377a20 */ /* 0x020fe40000410000 */
[----:B------:R-:W-:Y:S02]  /*17580*/  FMUL.FTZ R53, R66, c[0x0][0x2ec] ;  /* 0x0000bb0042357a20 */ /* 0x000fe40000410000 */
[----:B------:R-:W-:Y:S01]  /*17590*/  FMUL.FTZ R52, R67, c[0x0][0x2ec] ;  /* 0x0000bb0043347a20 */ /* 0x000fe20000410000 */
[----:B------:R1:W1:Y:S01]  /*175a0*/  MUFU.TANH R190, R26 ;  /* 0x0000001a00be7308 */ /* 0x0002620000002400 */
[----:B------:R-:W-:Y:S09]  /*175b0*/  FMUL.FTZ R65, R65, c[0x0][0x2ec] ;  /* 0x0000bb0041417a20 */ /* 0x000ff20000410000 */
        /* <DEDUP_REMOVED lines=35> */
[----:B------:R-:W1:Y:S10]  /*177f0*/  MUFU.TANH R137, R137 ;  /* 0x0000008900897308 */ /* 0x000e740000002400 */
[----:B------:R1:W1:Y:S10]  /*17800*/  MUFU.TANH R138, R65 ;  /* 0x00000041008a7308 */ /* 0x0002740000002400 */
[----:B------:R-:W1:Y:S10]  /*17810*/  MUFU.TANH R53, R53 ;  /* 0x0000003500357308 */ /* 0x000e740000002400 */
        /* <DEDUP_REMOVED lines=68> */
.L_x_2239:
        /* <DEDUP_REMOVED lines=26> */
.L_x_2238:
[----:B--234-:R-:W-:Y:S01]  /*17e00*/  FMNMX.FTZ R0, R129, R117, !PT ;  /* 0x0000007581007209 */ /* 0x01cfe20007810000 */
[----:B------:R-:W-:Y:S01]  /*17e10*/  LDSM.16.MT88.4 R20, [R116+0x9000] ;  /* 0x009000007414783b */ /* 0x000fe20000004200 */
[----:B------:R-:W-:Y:S02]  /*17e20*/  FMNMX.FTZ R7, R128, R3, !PT ;  /* 0x0000000380077209 */ /* 0x000fe40007810000 */
[----:B------:R-:W-:Y:S02]  /*17e30*/  FMNMX.FTZ R0, R127, R0, !PT ;  /* 0x000000007f007209 */ /* 0x000fe40007810000 */
[----:B------:R-:W-:Y:S02]  /*17e40*/  FMNMX.FTZ R7, R204, R7, !PT ;  /* 0x00000007cc077209 */ /* 0x000fe40007810000 */
[----:B------:R-:W-:Y:S01]  /*17e50*/  FMNMX.FTZ R0, R125, R0, !PT ;  /* 0x000000007d007209 */ /* 0x000fe20007810000 */
[----:B-1----:R-:W-:Y:S01]  /*17e60*/  LDSM.16.MT88.4 R28, [R119+0xb000] ;  /* 0x00b00000771c783b */ /* 0x002fe20000004200 */
        /* <DEDUP_REMOVED lines=70> */
[----:B-1----:R-:W-:Y:S04]  /*182d0*/  FMNMX.FTZ R2, R11, R2, !PT ;  /* 0x000000020b027209 */ /* 0x002fe80007810000 */
[C---:B------:R-:W-:Y:S01]  /*182e0*/  FSETP.NEU.FTZ.AND P0, PT, R2.reuse, -INF , PT ;  /* 0xff8000000200780b */ /* 0x040fe20003f1d000 */
[C---:B------:R-:W-:Y:S01]  /*182f0*/  FADD.FTZ R4, -R2.reuse, R117 ;  /* 0x0000007502047221 */ /* 0x040fe20000010100 */
[----:B------:R-:W-:Y:S01]  /*18300*/  MOV R117, R2 ;  /* 0x0000000200757202 */ /* 0x000fe20000000f00 */
[----:B------:R-:W-:Y:S01]  /*18310*/  FMUL.FTZ R170, R2, c[0x0][0x23c] ;  /* 0x00008f0002aa7a20 */ /* 0x000fe20000410000 */
[----:B--2---:R-:W-:Y:S01]  /*18320*/  FMNMX.FTZ R0, R5, R0, !PT ;  /* 0x0000000005007209 */ /* 0x004fe20007810000 */
[----:B------:R-:W-:Y:S03]  /*18330*/  FMUL.FTZ R54, R4, c[0x0][0x23c] ;  /* 0x00008f0004367a20 */ /* 0x000fe60000410000 */
[----:B------:R-:W-:Y:S01]  /*18340*/  FSEL R170, R170, RZ, P0 ;  /* 0x000000ffaaaa7208 */ /* 0x000fe20000000000 */
[C---:B------:R-:W-:Y:S01]  /*18350*/  FADD.FTZ R4, -R0.reuse, R3 ;  /* 0x0000000300047221 */ /* 0x040fe20000010100 */
[----:B------:R-:W-:Y:S01]  /*18360*/  FSETP.NEU.FTZ.AND P0, PT, R0, -INF , PT ;  /* 0xff8000000000780b */ /* 0x000fe20003f1d000 */
[----:B------:R-:W1:Y:S02]  /*18370*/  MUFU.EX2 R54, R54 ;  /* 0x0000003600367308 */ /* 0x000e640000000800 */
[----:B------:R-:W-:Y:S02]  /*18380*/  FMUL.FTZ R3, R4, c[0x0][0x23c] ;  /* 0x00008f0004037a20 */ /* 0x000fe40000410000 */
[----:B------:R-:W-:Y:S02]  /*18390*/  FMUL.FTZ R4, R0, c[0x0][0x23c] ;  /* 0x00008f0000047a20 */ /* 0x000fe40000410000 */
[--C-:B------:R-:W-:Y:S02]  /*183a0*/  FFMA.FTZ R168, R129, c[0x0][0x23c], -R170.reuse ;  /* 0x00008f0081a87a23 */ /* 0x100fe400000108aa */
[--C-:B------:R-:W-:Y:S01]  /*183b0*/  FFMA.FTZ R129, R127, c[0x0][0x23c], -R170.reuse ;  /* 0x00008f007f817a23 */ /* 0x100fe200000108aa */
[----:B------:R-:W-:Y:S01]  /*183c0*/  FSEL R127, R4, RZ, P0 ;  /* 0x000000ff047f7208 */ /* 0x000fe20000000000 */
[--C-:B------:R-:W-:Y:S01]  /*183d0*/  FFMA.FTZ R125, R125, c[0x0][0x23c], -R170.reuse ;  /* 0x00008f007d7d7a23 */ /* 0x100fe200000108aa */
[----:B------:R-:W2:Y:S01]  /*183e0*/  MUFU.EX2 R3, R3 ;  /* 0x0000000300037308 */ /* 0x000ea20000000800 */
[--C-:B------:R-:W-:Y:S01]  /*183f0*/  FFMA.FTZ R122, R121, c[0x0][0x23c], -R170.reuse ;  /* 0x00008f00797a7a23 */ /* 0x100fe200000108aa */
[----:B------:R-:W-:Y:S01]  /*18400*/  ISETP.GT.AND P0, PT, R156, 0x1, PT ;  /* 0x000000019c00780c */ /* 0x000fe20003f04270 */
[--C-:B------:R-:W-:Y:S02]  /*18410*/  FFMA.FTZ R128, R128, c[0x0][0x23c], -R127.reuse ;  /* 0x00008f0080807a23 */ /* 0x100fe4000001087f */
[--C-:B------:R-:W-:Y:S02]  /*18420*/  FFMA.FTZ R123, R204, c[0x0][0x23c], -R127.reuse ;  /* 0x00008f00cc7b7a23 */ /* 0x100fe4000001087f */
[--C-:B------:R-:W-:Y:S02]  /*18430*/  FFMA.FTZ R121, R206, c[0x0][0x23c], -R127.reuse ;  /* 0x00008f00ce797a23 */ /* 0x100fe4000001087f */
[--C-:B------:R-:W-:Y:S01]  /*18440*/  FFMA.FTZ R120, R120, c[0x0][0x23c], -R127.reuse ;  /* 0x00008f0078787a23 */ /* 0x100fe2000001087f */
[----:B------:R-:W-:Y:S01]  /*18450*/  MUFU.EX2 R168, R168 ;  /* 0x000000a800a87308 */ /* 0x000fe20000000800 */
[--C-:B------:R-:W-:Y:S02]  /*18460*/  FFMA.FTZ R200, R200, c[0x0][0x23c], -R127.reuse ;  /* 0x00008f00c8c87a23 */ /* 0x100fe4000001087f */
[C---:B-1----:R-:W-:Y:S02]  /*18470*/  FMUL.FTZ R4, R54.reuse, R112 ;  /* 0x0000007036047220 */ /* 0x042fe40000410000 */
[C---:B------:R-:W-:Y:S02]  /*18480*/  FMUL.FTZ R5, R54.reuse, R113 ;  /* 0x0000007136057220 */ /* 0x040fe40000410000 */
        /* <DEDUP_REMOVED lines=30> */
[----:B------:R-:W-:Y:S01]  /*18670*/  LDSM.16.MT88.4 R76, [R116+0xc400] ;  /* 0x00c40000744c783b */ /* 0x000fe20000004200 */
[C---:B------:R-:W-:Y:S01]  /*18680*/  FMUL.FTZ R48, R54.reuse, R68 ;  /* 0x0000004436307220 */ /* 0x040fe20000410000 */
[----:B--2---:R-:W-:Y:S01]  /*18690*/  F2FP.BF16.PACK_AB R57, R123, R128 ;  /* 0x000000807b39723e */ /* 0x004fe200000010ff */
[----:B------:R-:W-:Y:S02]  /*186a0*/  FMUL.FTZ R49, R54, R69 ;  /* 0x0000004536317220 */ /* 0x000fe40000410000 */
[C---:B------:R-:W-:Y:S02]  /*186b0*/  FMUL.FTZ R50, R3.reuse, R70 ;  /* 0x0000004603327220 */ /* 0x040fe40000410000 */
[----:B------:R-:W-:Y:S02]  /*186c0*/  FMUL.FTZ R51, R3, R71 ;  /* 0x0000004703337220 */ /* 0x000fe40000410000 */
[----:B------:R-:W-:Y:S01]  /*186d0*/  MUFU.EX2 R121, R121 ;  /* 0x0000007900797308 */ /* 0x000fe20000000800 */
[----:B------:R-:W-:Y:S01]  /*186e0*/  LDSM.16.MT88.4 R68, [R116+0xb400] ;  /* 0x00b400007444783b */ /* 0x000fe20000004200 */
[--C-:B------:R-:W-:Y:S02]  /*186f0*/  FFMA.FTZ R87, R137, c[0x0][0x23c], -R170.reuse ;  /* 0x00008f0089577a23 */ /* 0x100fe400000108aa */
[--C-:B------:R-:W-:Y:S02]  /*18700*/  FFMA.FTZ R92, R136, c[0x0][0x23c], -R170.reuse ;  /* 0x00008f00885c7a23 */ /* 0x100fe400000108aa */
[--C-:B------:R-:W-:Y:S02]  /*18710*/  FFMA.FTZ R93, R197, c[0x0][0x23c], -R170.reuse ;  /* 0x00008f00c55d7a23 */ /* 0x100fe400000108aa */
[--C-:B------:R-:W-:Y:S02]  /*18720*/  FFMA.FTZ R86, R191, c[0x0][0x23c], -R170.reuse ;  /* 0x00008f00bf567a23 */ /* 0x100fe400000108aa */
[----:B------:R-:W2:Y:S01]  /*18730*/  MUFU.EX2 R120, R120 ;  /* 0x0000007800787308 */ /* 0x000ea20000000800 */
[--C-:B------:R-:W-:Y:S02]  /*18740*/  FFMA.FTZ R95, R131, c[0x0][0x23c], -R170.reuse ;  /* 0x00008f00835f7a23 */ /* 0x100fe400000108aa */
[----:B------:R-:W-:Y:S01]  /*18750*/  FFMA.FTZ R94, R135, c[0x0][0x23c], -R170 ;  /* 0x00008f00875e7a23 */ /* 0x000fe200000108aa */
[----:B-1----:R-:W-:Y:S01]  /*18760*/  F2FP.BF16.PACK_AB R58, R122, R125 ;  /* 0x0000007d7a3a723e */ /* 0x002fe200000010ff */
[----:B------:R-:W-:Y:S02]  /*18770*/  FFMA.FTZ R128, R3, R160, R128 ;  /* 0x000000a003807223 */ /* 0x000fe40000010080 */
[--C-:B------:R-:W-:Y:S02]  /*18780*/  FFMA.FTZ R167, R167, c[0x0][0x23c], -R170.reuse ;  /* 0x00008f00a7a77a23 */ /* 0x100fe400000108aa */
[--C-:B------:R-:W-:Y:S01]  /*18790*/  FFMA.FTZ R164, R164, c[0x0][0x23c], -R127.reuse ;  /* 0x00008f00a4a47a23 */ /* 0x100fe2000001087f */
[----:B------:R-:W-:Y:S01]  /*187a0*/  MUFU.EX2 R93, R93 ;  /* 0x0000005d005d7308 */ /* 0x000fe20000000800 */
[----:B------:R-:W-:Y:S02]  /*187b0*/  FFMA.FTZ R143, R143, c[0x0][0x23c], -R170 ;  /* 0x00008f008f8f7a23 */ /* 0x000fe400000108aa */
[--C-:B------:R-:W-:Y:S02]  /*187c0*/  FFMA.FTZ R162, R162, c[0x0][0x23c], -R127.reuse ;  /* 0x00008f00a2a27a23 */ /* 0x100fe4000001087f */
[----:B------:R-:W-:Y:S02]  /*187d0*/  FFMA.FTZ R168, R54, R161, R168 ;  /* 0x000000a136a87223 */ /* 0x000fe400000100a8 */
        /* <DEDUP_REMOVED lines=74> */
[----:B------:R-:W4:Y:S01]  /*18c80*/  MUFU.EX2 R82, R82 ;  /* 0x0000005200527308 */ /* 0x000f220000000800 */
[C---:B------:R-:W-:Y:S02]  /*18c90*/  FMUL.FTZ R46, R3.reuse, R74 ;  /* 0x0000004a032e7220 */ /* 0x040fe40000410000 */
[----:B------:R-:W-:Y:S02]  /*18ca0*/  FMUL.FTZ R47, R3, R75 ;  /* 0x0000004b032f7220 */ /* 0x000fe40000410000 */
[----:B------:R-:W5:Y:S01]  /*18cb0*/  LDSM.16.MT88.4 R72, [R116+0x9400] ;  /* 0x009400007448783b */ /* 0x000f620000004200 */
[--C-:B------:R-:W-:Y:S02]  /*18cc0*/  FFMA.FTZ R174, R174, c[0x0][0x23c], -R127.reuse ;  /* 0x00008f00aeae7a23 */ /* 0x100fe4000001087f */
[--C-:B------:R-:W-:Y:S02]  /*18cd0*/  FFMA.FTZ R131, R133, c[0x0][0x23c], -R170.reuse ;  /* 0x00008f0085837a23 */ /* 0x100fe400000108aa */
[C---:B------:R-:W-:Y:S01]  /*18ce0*/  HMMA.16816.F32.BF16 R44, R56.reuse, R60, R44 ;  /* 0x0000003c382c723c */ /* 0x040fe2000004182c */
[----:B------:R-:W-:Y:S02]  /*18cf0*/  MUFU.EX2 R3, R92 ;  /* 0x0000005c00037308 */ /* 0x000fe40000000800 */
[--C-:B------:R-:W-:Y:S02]  /*18d00*/  FFMA.FTZ R133, R134, c[0x0][0x23c], -R127.reuse ;  /* 0x00008f0086857a23 */ /* 0x100fe4000001087f */
[--C-:B------:R-:W-:Y:S02]  /*18d10*/  FFMA.FTZ R135, R141, c[0x0][0x23c], -R170.reuse ;  /* 0x00008f008d877a23 */ /* 0x100fe400000108aa */
[--C-:B------:R-:W-:Y:S01]  /*18d20*/  FFMA.FTZ R132, R132, c[0x0][0x23c], -R127.reuse ;  /* 0x00008f0084847a23 */ /* 0x100fe2000001087f */
[----:B------:R-:W-:Y:S01]  /*18d30*/  HMMA.16816.F32.BF16 R48, R56, R62, R48 ;  /* 0x0000003e3830723c */ /* 0x000fe20000041830 */
[----:B------:R-:W5:Y:S02]  /*18d40*/  LDSM.16.MT88.4 R60, [R119+0xb400] ;  /* 0x00b40000773c783b */ /* 0x000f640000004200 */
[----:B------:R-:W5:Y:S01]  /*18d50*/  MUFU.EX2 R83, R83 ;  /* 0x0000005300537308 */ /* 0x000f620000000800 */
[--C-:B------:R-:W-:Y:S02]  /*18d60*/  FFMA.FTZ R130, R130, c[0x0][0x23c], -R127.reuse ;  /* 0x00008f0082827a23 */ /* 0x100fe4000001087f */
[--C-:B------:R-:W-:Y:S01]  /*18d70*/  FFMA.FTZ R137, R126, c[0x0][0x23c], -R127.reuse ;  /* 0x00008f007e897a23 */ /* 0x100fe2000001087f */
[----:B-1----:R-:W-:Y:S01]  /*18d80*/  F2FP.BF16.PACK_AB R56, R93, R96 ;  /* 0x000000605d38723e */ /* 0x002fe200000010ff */
[----:B------:R-:W-:Y:S01]  /*18d90*/  FFMA.FTZ R124, R124, c[0x0][0x23c], -R127 ;  /* 0x00008f007c7c7a23 */ /* 0x000fe2000001087f */
[----:B--2---:R-:W-:Y:S03]  /*18da0*/  F2FP.BF16.PACK_AB R57, R84, R89 ;  /* 0x000000595439723e */ /* 0x004fe600000010ff */
[----:B---3--:R-:W-:Y:S01]  /*18db0*/  F2FP.BF16.PACK_AB R58, R80, R85 ;  /* 0x00000055503a723e */ /* 0x008fe200000010ff */
[----:B------:R-:W-:Y:S01]  /*18dc0*/  MUFU.EX2 R180, R180 ;  /* 0x000000b400b47308 */ /* 0x000fe20000000800 */
[----:B----4-:R-:W-:Y:S01]  /*18dd0*/  F2FP.BF16.PACK_AB R59, R82, R81 ;  /* 0x00000051523b723e */ /* 0x010fe200000010ff */
[--C-:B------:R-:W-:Y:S02]  /*18de0*/  FFMA.FTZ R142, R142, c[0x0][0x23c], -R170.reuse ;  /* 0x00008f008e8e7a23 */ /* 0x100fe400000108aa */
[----:B------:R-:W-:Y:S02]  /*18df0*/  FFMA.FTZ R170, R138, c[0x0][0x23c], -R170 ;  /* 0x00008f008aaa7a23 */ /* 0x000fe400000108aa */
[----:B------:R-:W-:Y:S02]  /*18e00*/  FADD.FTZ R168, R129, R168 ;  /* 0x000000a881a87221 */ /* 0x000fe40000010000 */
[C---:B------:R-:W-:Y:S02]  /*18e10*/  HMMA.16816.F32.BF16 R4, R56.reuse, R64, R4 ;  /* 0x000000403804723c */ /* 0x040fe40000041804 */
[----:B------:R-:W-:Y:S01]  /*18e20*/  MUFU.EX2 R165, R165 ;  /* 0x000000a500a57308 */ /* 0x000fe20000000800 */
[----:B------:R-:W-:Y:S04]  /*18e30*/  FADD.FTZ R128, R123, R128 ;  /* 0x000000807b807221 */ /* 0x000fe80000010000 */
[----:B------:R-:W-:Y:S01]  /*18e40*/  FADD.FTZ R121, R121, R128 ;  /* 0x0000008079797221 */ /* 0x000fe20000010000 */
[C---:B------:R-:W-:Y:S01]  /*18e50*/  HMMA.16816.F32.BF16 R8, R56.reuse, R66, R8 ;  /* 0x000000423808723c */ /* 0x040fe20000041808 */
[----:B------:R-:W1:Y:S03]  /*18e60*/  LDSM.16.MT88.4 R64, [R119+0xd400] ;  /* 0x00d400007740783b */ /* 0x000e660000004200 */
[----:B------:R-:W-:Y:S01]  /*18e70*/  MUFU.EX2 R166, R166 ;  /* 0x000000a600a67308 */ /* 0x000fe20000000800 */
[----:B------:R-:W-:Y:S03]  /*18e80*/  FADD.FTZ R120, R120, R121 ;  /* 0x0000007978787221 */ /* 0x000fe60000010000 */
[C---:B-----5:R-:W-:Y:S04]  /*18e90*/  HMMA.16816.F32.BF16 R12, R56.reuse, R72, R12 ;  /* 0x00000048380c723c */ /* 0x060fe8000004180c */
[----:B------:R-:W-:Y:S02]  /*18ea0*/  FADD.FTZ R89, R89, R120 ;  /* 0x0000007859597221 */ /* 0x000fe40000010000 */
[----:B------:R-:W-:Y:S02]  /*18eb0*/  MUFU.EX2 R162, R162 ;  /* 0x000000a200a27308 */ /* 0x000fe40000000800 */
[C---:B------:R-:W-:Y:S01]  /*18ec0*/  HMMA.16816.F32.BF16 R16, R56.reuse, R74, R16 ;  /* 0x0000004a3810723c */ /* 0x040fe20000041810 */
[----:B------:R-:W2:Y:S03]  /*18ed0*/  LDSM.16.MT88.4 R72, [R116+0xd400] ;  /* 0x00d400007448783b */ /* 0x000ea60000004200 */
[----:B------:R-:W-:Y:S04]  /*18ee0*/  FADD.FTZ R84, R84, R89 ;  /* 0x0000005954547221 */ /* 0x000fe80000010000 */
[C---:B------:R-:W-:Y:S01]  /*18ef0*/  HMMA.16816.F32.BF16 R20, R56.reuse, R60, R20 ;  /* 0x0000003c3814723c */ /* 0x040fe20000041814 */
[----:B------:R-:W-:Y:S07]  /*18f00*/  MUFU.EX2 R163, R163 ;  /* 0x000000a300a37308 */ /* 0x000fee0000000800 */
[C---:B------:R-:W-:Y:S01]  /*18f10*/  HMMA.16816.F32.BF16 R24, R56.reuse, R62, R24 ;  /* 0x0000003e3818723c */ /* 0x040fe20000041818 */
[----:B------:R-:W3:Y:S02]  /*18f20*/  LDSM.16.MT88.4 R60, [R119+0x9800] ;  /* 0x00980000773c783b */ /* 0x000ee40000004200 */
[----:B------:R4:W-:Y:S05]  /*18f30*/  MUFU.EX2 R136, R95 ;  /* 0x0000005f00887308 */ /* 0x0009ea0000000800 */
[C---:B------:R-:W-:Y:S05]  /*18f40*/  HMMA.16816.F32.BF16 R28, R56.reuse, R68, R28 ;  /* 0x00000044381c723c */ /* 0x040fea000004181c */
[----:B------:R5:W-:Y:S03]  /*18f50*/  MUFU.EX2 R134, R94 ;  /* 0x0000005e00867308 */ /* 0x000be60000000800 */
[C---:B------:R-:W-:Y:S01]  /*18f60*/  HMMA.16816.F32.BF16 R32, R56.reuse, R70, R32 ;  /* 0x000000463820723c */ /* 0x040fe20000041820 */
[----:B------:R-:W3:Y:S06]  /*18f70*/  LDSM.16.MT88.4 R68, [R116+0x9800] ;  /* 0x009800007444783b */ /* 0x000eec0000004200 */
[----:B------:R-:W3:Y:S01]  /*18f80*/  MUFU.EX2 R91, R91 ;  /* 0x0000005b005b7308 */ /* 0x000ee20000000800 */
[C---:B-1----:R-:W-:Y:S04]  /*18f90*/  HMMA.16816.F32.BF16 R36, R56.reuse, R64, R36 ;  /* 0x000000403824723c */ /* 0x042fe80000041824 */
[--C-:B----4-:R-:W-:Y:S04]  /*18fa0*/  FFMA.FTZ R95, R55, c[0x0][0x23c], -R127.reuse ;  /* 0x00008f00375f7a23 */ /* 0x110fe8000001087f */
[C---:B------:R-:W-:Y:S01]  /*18fb0*/  HMMA.16816.F32.BF16 R40, R56.reuse, R66, R40 ;  /* 0x000000423828723c */ /* 0x040fe20000041828 */
[----:B------:R-:W-:Y:S01]  /*18fc0*/  MUFU.EX2 R90, R90 ;  /* 0x0000005a005a7308 */ /* 0x000fe20000000800 */
[----:B------:R-:W1:Y:S02]  /*18fd0*/  LDSM.16.MT88.4 R64, [R119+0xb800] ;  /* 0x00b800007740783b */ /* 0x000e640000004200 */
[--C-:B-----5:R-:W-:Y:S02]  /*18fe0*/  FFMA.FTZ R94, R53, c[0x0][0x23c], -R127.reuse ;  /* 0x00008f00355e7a23 */ /* 0x120fe4000001087f */
[----:B------:R-:W-:Y:S02]  /*18ff0*/  FFMA.FTZ R127, R52, c[0x0][0x23c], -R127 ;  /* 0x00008f00347f7a23 */ /* 0x000fe4000001087f */
[C---:B--2---:R-:W-:Y:S03]  /*19000*/  HMMA.16816.F32.BF16 R44, R56.reuse, R72, R44 ;  /* 0x00000048382c723c */ /* 0x044fe6000004182c */
[----:B------:R-:W2:Y:S05]  /*19010*/  MUFU.EX2 R97, R97 ;  /* 0x0000006100617308 */ /* 0x000eaa0000000800 */
[----:B------:R-:W-:Y:S01]  /*19020*/  HMMA.16816.F32.BF16 R48, R56, R74, R48 ;  /* 0x0000004a3830723c */ /* 0x000fe20000041830 */
[----:B------:R-:W4:Y:S04]  /*19030*/  LDSM.16.MT88.4 R72, [R116+0xb800] ;  /* 0x00b800007448783b */ /* 0x000f280000004200 */
[----:B------:R-:W5:Y:S02]  /*19040*/  MUFU.EX2 R98, R98 ;  /* 0x0000006200627308 */ /* 0x000f640000000800 */
[----:B------:R-:W-:Y:S02]  /*19050*/  F2FP.BF16.PACK_AB R56, R83, R86 ;  /* 0x000000565338723e */ /* 0x000fe400000010ff */
[----:B---3--:R-:W-:Y:S06]  /*19060*/  F2FP.BF16.PACK_AB R57, R91, R88 ;  /* 0x000000585b39723e */ /* 0x008fec00000010ff */
[----:B------:R-:W-:Y:S01]  /*19070*/  MUFU.EX2 R172, R172 ;  /* 0x000000ac00ac7308 */ /* 0x000fe20000000800 */
[----:B--2---:R-:W-:Y:S09]  /*19080*/  F2FP.BF16.PACK_AB R58, R97, R90 ;  /* 0x0000005a613a723e */ /* 0x004ff200000010ff */
[----:B------:R-:W2:Y:S01]  /*19090*/  MUFU.EX2 R139, R139 ;  /* 0x0000008b008b7308 */ /* 0x000ea20000000800 */
[----:B-----5:R-:W-:Y:S09]  /*190a0*/  F2FP.BF16.PACK_AB R59, R99, R98 ;  /* 0x00000062633b723e */ /* 0x020ff200000010ff */
[----:B------:R-:W3:Y:S01]  /*190b0*/  MUFU.EX2 R176, R176 ;  /* 0x000000b000b07308 */ /* 0x000ee20000000800 */
[C---:B------:R-:W-:Y:S08]  /*190c0*/  HMMA.16816.F32.BF16 R4, R56.reuse, R60, R4 ;  /* 0x0000003c3804723c */ /* 0x040ff00000041804 */
[C---:B------:R-:W-:Y:S01]  /*190d0*/  HMMA.16816.F32.BF16 R8, R56.reuse, R62, R8 ;  /* 0x0000003e3808723c */ /* 0x040fe20000041808 */
[----:B------:R-:W5:Y:S01]  /*190e0*/  LDSM.16.MT88.4 R60, [R119+0xd800] ;  /* 0x00d80000773c783b */ /* 0x000f620000004200 */
[----:B------:R-:W-:Y:S06]  /*190f0*/  MUFU.EX2 R178, R178 ;  /* 0x000000b200b27308 */ /* 0x000fec0000000800 */
[C---:B------:R-:W-:Y:S04]  /*19100*/  HMMA.16816.F32.BF16 R12, R56.reuse, R68, R12 ;  /* 0x00000044380c723c */ /* 0x040fe8000004180c */
[----:B------:R-:W2:Y:S04]  /*19110*/  MUFU.EX2 R171, R171 ;  /* 0x000000ab00ab7308 */ /* 0x000ea80000000800 */
[C---:B------:R-:W-:Y:S01]  /*19120*/  HMMA.16816.F32.BF16 R16, R56.reuse, R70, R16 ;  /* 0x000000463810723c */ /* 0x040fe20000041810 */
[----:B------:R-:W2:Y:S05]  /*19130*/  LDSM.16.MT88.4 R68, [R116+0xd800] ;  /* 0x00d800007444783b */ /* 0x000eaa0000004200 */
[----:B------:R-:W-:Y:S02]  /*19140*/  MUFU.EX2 R175, R175 ;  /* 0x000000af00af7308 */ /* 0x000fe40000000800 */
[C---:B-1----:R-:W-:Y:S08]  /*19150*/  HMMA.16816.F32.BF16 R20, R56.reuse, R64, R20 ;  /* 0x000000403814723c */ /* 0x042ff00000041814 */
[C---:B------:R-:W-:Y:S01]  /*19160*/  HMMA.16816.F32.BF16 R24, R56.reuse, R66, R24 ;  /* 0x000000423818723c */ /* 0x040fe20000041818 */
[----:B------:R-:W1:Y:S01]  /*19170*/  LDSM.16.MT88.4 R64, [R119+0x9c00] ;  /* 0x009c00007740783b */ /* 0x000e620000004200 */
[----:B------:R-:W1:Y:S06]  /*19180*/  MUFU.EX2 R184, R184 ;  /* 0x000000b800b87308 */ /* 0x000e6c0000000800 */
[C---:B----4-:R-:W-:Y:S04]  /*19190*/  HMMA.16816.F32.BF16 R28, R56.reuse, R72, R28 ;  /* 0x00000048381c723c */ /* 0x050fe8000004181c */
[----:B------:R-:W-:Y:S04]  /*191a0*/  MUFU.EX2 R188, R188 ;  /* 0x000000bc00bc7308 */ /* 0x000fe80000000800 */
[C---:B------:R-:W-:Y:S01]  /*191b0*/  HMMA.16816.F32.BF16 R32, R56.reuse, R74, R32 ;  /* 0x0000004a3820723c */ /* 0x040fe20000041820 */
[----:B------:R-:W4:Y:S05]  /*191c0*/  LDSM.16.MT88.4 R72, [R116+0x9c00] ;  /* 0x009c00007448783b */ /* 0x000f2a0000004200 */
[----:B------:R-:W-:Y:S02]  /*191d0*/  MUFU.EX2 R179, R179 ;  /* 0x000000b300b37308 */ /* 0x000fe40000000800 */
[C---:B-----5:R-:W-:Y:S08]  /*191e0*/  HMMA.16816.F32.BF16 R36, R56.reuse, R60, R36 ;  /* 0x0000003c3824723c */ /* 0x060ff00000041824 */
[C---:B------:R-:W-:Y:S01]  /*191f0*/  HMMA.16816.F32.BF16 R40, R56.reuse, R62, R40 ;  /* 0x0000003e3828723c */ /* 0x040fe20000041828 */
[----:B------:R-:W5:Y:S01]  /*19200*/  LDSM.16.MT88.4 R60, [R119+0xbc00] ;  /* 0x00bc0000773c783b */ /* 0x000f620000004200 */
[----:B------:R-:W-:Y:S06]  /*19210*/  MUFU.EX2 R181, R181 ;  /* 0x000000b500b57308 */ /* 0x000fec0000000800 */
[C---:B--2---:R-:W-:Y:S04]  /*19220*/  HMMA.16816.F32.BF16 R44, R56.reuse, R68, R44 ;  /* 0x00000044382c723c */ /* 0x044fe8000004182c */
[----:B------:R-:W-:Y:S04]  /*19230*/  MUFU.EX2 R182, R182 ;  /* 0x000000b600b67308 */ /* 0x000fe80000000800 */
[----:B------:R-:W-:Y:S01]  /*19240*/  HMMA.16816.F32.BF16 R48, R56, R70, R48 ;  /* 0x000000463830723c */ /* 0x000fe20000041830 */
[----:B------:R-:W2:Y:S05]  /*19250*/  LDSM.16.MT88.4 R68, [R116+0xbc00] ;  /* 0x00bc00007444783b */ /* 0x000eaa0000004200 */
[----:B------:R-:W-:Y:S01]  /*19260*/  MUFU.EX2 R177, R177 ;  /* 0x000000b100b17308 */ /* 0x000fe20000000800 */
[----:B------:R-:W-:Y:S02]  /*19270*/  F2FP.BF16.PACK_AB R56, R139, R172 ;  /* 0x000000ac8b38723e */ /* 0x000fe400000010ff */
[----:B---3--:R-:W-:Y:S03]  /*19280*/  F2FP.BF16.PACK_AB R57, R176, R169 ;  /* 0x000000a9b039723e */ /* 0x008fe600000010ff */
[----:B------:R-:W-:Y:S02]  /*19290*/  F2FP.BF16.PACK_AB R58, R171, R178 ;  /* 0x000000b2ab3a723e */ /* 0x000fe400000010ff */
[----:B-1----:R-:W-:Y:S02]  /*192a0*/  F2FP.BF16.PACK_AB R59, R184, R175 ;  /* 0x000000afb83b723e */ /* 0x002fe400000010ff */
[----:B------:R-:W-:Y:S05]  /*192b0*/  MUFU.EX2 R186, R186 ;  /* 0x000000ba00ba7308 */ /* 0x000fea0000000800 */
[C---:B------:R-:W-:Y:S05]  /*192c0*/  HMMA.16816.F32.BF16 R4, R56.reuse, R64, R4 ;  /* 0x000000403804723c */ /* 0x040fea0000041804 */
[----:B------:R-:W-:Y:S03]  /*192d0*/  MUFU.EX2 R173, R173 ;  /* 0x000000ad00ad7308 */ /* 0x000fe60000000800 */
[C---:B------:R-:W-:Y:S01]  /*192e0*/  HMMA.16816.F32.BF16 R8, R56.reuse, R66, R8 ;  /* 0x000000423808723c */ /* 0x040fe20000041808 */
[----:B------:R-:W1:Y:S06]  /*192f0*/  LDSM.16.MT88.4 R64, [R119+0xdc00] ;  /* 0x00dc00007740783b */ /* 0x000e6c0000004200 */
[----:B------:R-:W-:Y:S01]  /*19300*/  MUFU.EX2 R174, R174 ;  /* 0x000000ae00ae7308 */ /* 0x000fe20000000800 */
[C---:B----4-:R-:W-:Y:S08]  /*19310*/  HMMA.16816.F32.BF16 R12, R56.reuse, R72, R12 ;  /* 0x00000048380c723c */ /* 0x050ff0000004180c */
[C---:B------:R-:W-:Y:S01]  /*19320*/  HMMA.16816.F32.BF16 R16, R56.reuse, R74, R16 ;  /* 0x0000004a3810723c */ /* 0x040fe20000041810 */
[----:B------:R-:W3:Y:S01]  /*19330*/  LDSM.16.MT88.4 R72, [R116+0xdc00] ;  /* 0x00dc00007448783b */ /* 0x000ee20000004200 */
[----:B------:R-:W4:Y:S06]  /*19340*/  MUFU.EX2 R131, R131 ;  /* 0x0000008300837308 */ /* 0x000f2c0000000800 */
[C---:B-----5:R-:W-:Y:S04]  /*19350*/  HMMA.16816.F32.BF16 R20, R56.reuse, R60, R20 ;  /* 0x0000003c3814723c */ /* 0x060fe80000041814 */
[----:B------:R-:W-:Y:S04]  /*19360*/  MUFU.EX2 R133, R133 ;  /* 0x0000008500857308 */ /* 0x000fe80000000800 */
[C---:B------:R-:W-:Y:S01]  /*19370*/  HMMA.16816.F32.BF16 R24, R56.reuse, R62, R24 ;  /* 0x0000003e3818723c */ /* 0x040fe20000041818 */
[----:B------:R-:W5:Y:S05]  /*19380*/  LDSM.16.MT88.4 R60, [R119+0xa000] ;  /* 0x00a00000773c783b */ /* 0x000f6a0000004200 */
[----:B------:R-:W3:Y:S02]  /*19390*/  MUFU.EX2 R132, R132 ;  /* 0x0000008400847308 */ /* 0x000ee40000000800 */
[C---:B--2---:R-:W-:Y:S04]  /*193a0*/  HMMA.16816.F32.BF16 R28, R56.reuse, R68, R28 ;  /* 0x00000044381c723c */ /* 0x044fe8000004181c */
[----:B----4-:R-:W-:Y:S04]  /*193b0*/  F2FP.BF16.PACK_AB R52, R131, R136 ;  /* 0x000000888334723e */ /* 0x010fe800000010ff */
[C---:B------:R-:W-:Y:S01]  /*193c0*/  HMMA.16816.F32.BF16 R32, R56.reuse, R70, R32 ;  /* 0x000000463820723c */ /* 0x040fe20000041820 */
[----:B------:R-:W2:Y:S01]  /*193d0*/  LDSM.16.MT88.4 R68, [R116+0xa000] ;  /* 0x00a000007444783b */ /* 0x000ea20000004200 */
[----:B------:R-:W4:Y:S06]  /*193e0*/  MUFU.EX2 R135, R135 ;  /* 0x0000008700877308 */ /* 0x000f2c0000000800 */
[C---:B-1----:R-:W-:Y:S04]  /*193f0*/  HMMA.16816.F32.BF16 R36, R56.reuse, R64, R36 ;  /* 0x000000403824723c */ /* 0x042fe80000041824 */
[----:B------:R-:W-:Y:S01]  /*19400*/  MUFU.EX2 R130, R130 ;  /* 0x0000008200827308 */ /* 0x000fe20000000800 */
[----:B---3--:R-:W-:Y:S03]  /*19410*/  F2FP.BF16.PACK_AB R53, R132, R133 ;  /* 0x000000858435723e */ /* 0x008fe600000010ff */
[C---:B------:R-:W-:Y:S01]  /*19420*/  HMMA.16816.F32.BF16 R40, R56.reuse, R66, R40 ;  /* 0x000000423828723c */ /* 0x040fe20000041828 */
[----:B------:R-:W1:Y:S05]  /*19430*/  LDSM.16.MT88.4 R64, [R119+0xc000] ;  /* 0x00c000007740783b */ /* 0x000e6a0000004200 */
[----:B------:R-:W3:Y:S02]  /*19440*/  MUFU.EX2 R137, R137 ;  /* 0x0000008900897308 */ /* 0x000ee40000000800 */
[C---:B------:R-:W-:Y:S04]  /*19450*/  HMMA.16816.F32.BF16 R44, R56.reuse, R72, R44 ;  /* 0x00000048382c723c */ /* 0x040fe8000004182c */
[----:B----4-:R-:W-:Y:S04]  /*19460*/  F2FP.BF16.PACK_AB R54, R135, R134 ;  /* 0x000000868736723e */ /* 0x010fe800000010ff */
[----:B------:R-:W-:Y:S01]  /*19470*/  HMMA.16816.F32.BF16 R48, R56, R74, R48 ;  /* 0x0000004a3830723c */ /* 0x000fe20000041830 */
[----:B------:R-:W4:Y:S01]  /*19480*/  LDSM.16.MT88.4 R72, [R116+0xc000] ;  /* 0x00c000007448783b */ /* 0x000f220000004200 */
[----:B------:R-:W1:Y:S05]  /*19490*/  MUFU.EX2 R126, R142 ;  /* 0x0000008e007e7308 */ /* 0x000e6a0000000800 */
[----:B------:R-:W-:Y:S02]  /*194a0*/  F2FP.BF16.PACK_AB R56, R179, R188 ;  /* 0x000000bcb338723e */ /* 0x000fe400000010ff */
[----:B------:R-:W-:Y:S03]  /*194b0*/  F2FP.BF16.PACK_AB R57, R182, R181 ;  /* 0x000000b5b639723e */ /* 0x000fe600000010ff */
[----:B------:R-:W-:Y:S01]  /*194c0*/  F2FP.BF16.PACK_AB R58, R186, R177 ;  /* 0x000000b1ba3a723e */ /* 0x000fe200000010ff */
[----:B------:R-:W-:Y:S01]  /*194d0*/  MUFU.EX2 R161, R170 ;  /* 0x000000aa00a17308 */ /* 0x000fe20000000800 */
[----:B------:R-:W-:Y:S02]  /*194e0*/  F2FP.BF16.PACK_AB R59, R174, R173 ;  /* 0x000000adae3b723e */ /* 0x000fe400000010ff */
[----:B---3--:R-:W-:Y:S05]  /*194f0*/  F2FP.BF16.PACK_AB R55, R137, R130 ;  /* 0x000000828937723e */ /* 0x008fea00000010ff */
[C---:B-----5:R-:W-:Y:S02]  /*19500*/  HMMA.16816.F32.BF16 R4, R56.reuse, R60, R4 ;  /* 0x0000003c3804723c */ /* 0x060fe40000041804 */
[----:B------:R-:W-:Y:S06]  /*19510*/  MUFU.EX2 R160, R127 ;  /* 0x0000007f00a07308 */ /* 0x000fec0000000800 */
        /* <DEDUP_REMOVED lines=8> */
[C---:B----4-:R-:W-:Y:S08]  /*195a0*/  HMMA.16816.F32.BF16 R28, R56.reuse, R72, R28 ;  /* 0x00000048381c723c */ /* 0x050ff0000004181c */
[C---:B------:R-:W-:Y:S01]  /*195b0*/  HMMA.16816.F32.BF16 R32, R56.reuse, R74, R32 ;  /* 0x0000004a3820723c */ /* 0x040fe20000041820 */
[----:B------:R-:W-:Y:S07]  /*195c0*/  LDSM.16.MT88.4 R72, [R119+0xc400] ;  /* 0x00c400007748783b */ /* 0x000fee0000004200 */
[C---:B---3--:R-:W-:Y:S08]  /*195d0*/  HMMA.16816.F32.BF16 R36, R56.reuse, R60, R36 ;  /* 0x0000003c3824723c */ /* 0x048ff00000041824 */
[C---:B------:R-:W-:Y:S01]  /*195e0*/  HMMA.16816.F32.BF16 R40, R56.reuse, R62, R40 ;  /* 0x0000003e3828723c */ /* 0x040fe20000041828 */
[----:B------:R-:W3:Y:S07]  /*195f0*/  LDSM.16.MT88.4 R60, [R116+0xa400] ;  /* 0x00a40000743c783b */ /* 0x000eee0000004200 */
[C---:B--2---:R-:W-:Y:S08]  /*19600*/  HMMA.16816.F32.BF16 R44, R56.reuse, R68, R44 ;  /* 0x00000044382c723c */ /* 0x044ff0000004182c */
[----:B------:R-:W-:Y:S01]  /*19610*/  HMMA.16816.F32.BF16 R48, R56, R70, R48 ;  /* 0x000000463830723c */ /* 0x000fe20000041830 */
[----:B------:R-:W2:Y:S06]  /*19620*/  LDSM.16.MT88.4 R68, [R119+0xe400] ;  /* 0x00e400007744783b */ /* 0x000eac0000004200 */
        /* <DEDUP_REMOVED lines=19> */
[C---:B-1----:R-:W-:Y:S08]  /*19760*/  HMMA.16816.F32.BF16 R44, R56.reuse, R64, R44 ;  /* 0x00000040382c723c */ /* 0x042ff0000004182c */
[----:B------:R-:W-:Y:S01]  /*19770*/  HMMA.16816.F32.BF16 R48, R56, R66, R48 ;  /* 0x000000423830723c */ /* 0x000fe20000041830 */
[----:B------:R-:W1:Y:S07]  /*19780*/  LDSM.16.MT88.4 R56, [R119+0xe800] ;  /* 0x00e800007738783b */ /* 0x000e6e0000004200 */
[C---:B---3--:R-:W-:Y:S01]  /*19790*/  HMMA.16816.F32.BF16 R4, R52.reuse, R60, R4 ;  /* 0x0000003c3404723c */ /* 0x048fe20000041804 */
[----:B------:R-:W3:Y:S01]  /*197a0*/  LDSM.16.MT88.4 R64, [R116+0xe800] ;  /* 0x00e800007440783b */ /* 0x000ee20000004200 */
[----:B------:R-:W-:Y:S06]  /*197b0*/  MUFU.EX2 R60, R95 ;  /* 0x0000005f003c7308 */ /* 0x000fec0000000800 */
[C---:B------:R-:W-:Y:S04]  /*197c0*/  HMMA.16816.F32.BF16 R8, R52.reuse, R62, R8 ;  /* 0x0000003e3408723c */ /* 0x040fe80000041808 */
[----:B------:R-:W4:Y:S04]  /*197d0*/  MUFU.EX2 R62, R87 ;  /* 0x00000057003e7308 */ /* 0x000f280000000800 */
[C---:B--2---:R-:W-:Y:S06]  /*197e0*/  HMMA.16816.F32.BF16 R12, R52.reuse, R68, R12 ;  /* 0x00000044340c723c */ /* 0x044fec000004180c */
[----:B------:R-:W2:Y:S01]  /*197f0*/  MUFU.EX2 R63, R94 ;  /* 0x0000005e003f7308 */ /* 0x000ea20000000800 */
[----:B------:R-:W-:Y:S01]  /*19800*/  F2FP.BF16.PACK_AB R68, R3, R126 ;  /* 0x0000007e0344723e */ /* 0x000fe200000010ff */
[C---:B------:R-:W-:Y:S08]  /*19810*/  HMMA.16816.F32.BF16 R16, R52.reuse, R70, R16 ;  /* 0x000000463410723c */ /* 0x040ff00000041810 */
[----:B------:R-:W5:Y:S01]  /*19820*/  MUFU.EX2 R61, R124 ;  /* 0x0000007c003d7308 */ /* 0x000f620000000800 */
[C---:B------:R-:W-:Y:S03]  /*19830*/  HMMA.16816.F32.BF16 R20, R52.reuse, R72, R20 ;  /* 0x000000483414723c */ /* 0x040fe60000041814 */
[----:B----4-:R-:W-:Y:S05]  /*19840*/  F2FP.BF16.PACK_AB R70, R161, R62 ;  /* 0x0000003ea146723e */ /* 0x010fea00000010ff */
[C---:B------:R-:W-:Y:S04]  /*19850*/  HMMA.16816.F32.BF16 R24, R52.reuse, R74, R24 ;  /* 0x0000004a3418723c */ /* 0x040fe80000041818 */
[----:B--2---:R-:W-:Y:S04]  /*19860*/  F2FP.BF16.PACK_AB R71, R160, R63 ;  /* 0x0000003fa047723e */ /* 0x004fe800000010ff */
[C---:B------:R-:W-:Y:S04]  /*19870*/  HMMA.16816.F32.BF16 R28, R52.reuse, R76, R28 ;  /* 0x0000004c341c723c */ /* 0x040fe8000004181c */
[----:B-----5:R-:W-:Y:S04]  /*19880*/  F2FP.BF16.PACK_AB R69, R61, R60 ;  /* 0x0000003c3d45723e */ /* 0x020fe800000010ff */
[C---:B------:R-:W-:Y:S01]  /*19890*/  HMMA.16816.F32.BF16 R32, R52.reuse, R78, R32 ;  /* 0x0000004e3420723c */ /* 0x040fe20000041820 */
[----:B------:R-:W-:Y:S07]  /*198a0*/  LDSM.16.MT88.4 R76, [R119+0xec00] ;  /* 0x00ec0000774c783b */ /* 0x000fee0000004200 */
[C---:B-1----:R-:W-:Y:S07]  /*198b0*/  HMMA.16816.F32.BF16 R36, R52.reuse, R56, R36 ;  /* 0x000000383424723c */ /* 0x042fee0000041824 */
[----:B------:R-:W-:Y:S01]  /*198c0*/  FADD.FTZ R57, R125, R168 ;  /* 0x000000a87d397221 */ /* 0x000fe20000010000 */
[C---:B------:R-:W-:Y:S04]  /*198d0*/  HMMA.16816.F32.BF16 R40, R52.reuse, R58, R40 ;  /* 0x0000003a3428723c */ /* 0x040fe80000041828 */
[----:B------:R-:W-:Y:S04]  /*198e0*/  FADD.FTZ R57, R122, R57 ;  /* 0x000000397a397221 */ /* 0x000fe80000010000 */
[C---:B---3--:R-:W-:Y:S04]  /*198f0*/  HMMA.16816.F32.BF16 R44, R52.reuse, R64, R44 ;  /* 0x00000040342c723c */ /* 0x048fe8000004182c */
[----:B------:R-:W-:Y:S04]  /*19900*/  FADD.FTZ R56, R96, R57 ;  /* 0x0000003960387221 */ /* 0x000fe80000010000 */
[----:B------:R-:W-:Y:S01]  /*19910*/  FADD.FTZ R56, R93, R56 ;  /* 0x000000385d387221 */ /* 0x000fe20000010000 */
[----:B------:R-:W-:Y:S01]  /*19920*/  HMMA.16816.F32.BF16 R48, R52, R66, R48 ;  /* 0x000000423430723c */ /* 0x000fe20000041830 */
[----:B------:R-:W1:Y:S02]  /*19930*/  LDSM.16.MT88.4 R92, [R119+0xcc00] ;  /* 0x00cc0000775c783b */ /* 0x000e640000004200 */
[----:B------:R-:W-:Y:S04]  /*19940*/  FADD.FTZ R85, R85, R56 ;  /* 0x0000003855557221 */ /* 0x000fe80000010000 */
[----:B------:R-:W-:Y:S01]  /*19950*/  FADD.FTZ R85, R80, R85 ;  /* 0x0000005550557221 */ /* 0x000fe20000010000 */
[C---:B------:R-:W-:Y:S07]  /*19960*/  HMMA.16816.F32.BF16 R112, R68.reuse, R108, R4 ;  /* 0x0000006c4470723c */ /* 0x040fee0000041804 */
[----:B------:R-:W-:Y:S01]  /*19970*/  FADD.FTZ R5, R81, R84 ;  /* 0x0000005451057221 */ /* 0x000fe20000010000 */
[C---:B------:R-:W-:Y:S04]  /*19980*/  HMMA.16816.F32.BF16 R108, R68.reuse, R110, R8 ;  /* 0x0000006e446c723c */ /* 0x040fe80000041808 */
[----:B------:R-:W-:Y:S02]  /*19990*/  FADD.FTZ R4, R86, R85 ;  /* 0x0000005556047221 */ /* 0x000fe40000010000 */
[----:B------:R-:W-:Y:S01]  /*199a0*/  FADD.FTZ R5, R82, R5 ;  /* 0x0000000552057221 */ /* 0x000fe20000010000 */
[----:B------:R-:W2:Y:S01]  /*199b0*/  LDSM.16.MT88.4 R84, [R116+0xcc00] ;  /* 0x00cc00007454783b */ /* 0x000ea20000004200 */
        /* <DEDUP_REMOVED lines=10> */
[----:B------:R-:W-:Y:S01]  /*19a60*/  FADD.FTZ R172, R172, R97 ;  /* 0x00000061acac7221 */ /* 0x000fe20000010000 */
[----:B------:R-:W3:Y:S01]  /*19a70*/  LDSM.16.MT88.4 R4, [R116+0xec00] ;  /* 0x00ec00007404783b */ /* 0x000ee20000004200 */
        /* <DEDUP_REMOVED lines=49> */
[----:B------:R-:W-:-:S05]  /*19d90*/  @P0 BRA `(.L_x_2240) ;  /* 0xffffc37000000947 */ /* 0x000fca000383ffff */
.L_x_2236:
        /* <DEDUP_REMOVED lines=158> */
[----:B-12---:R-:W-:-:S05]  /*1a780*/  IMAD R7, R0, c[0x0][0x214], RZ ;  /* 0x0000850000077a24 */ /* 0x006fca00078e02ff */
[----:B------:R-:W-:-:S05]  /*1a790*/  SEL R2, R7, R148, !P0 ;  /* 0x0000009407027207 */ /* 0x000fca0004000000 */
[----:B---3--:R-:W-:Y:S01]  /*1a7a0*/  IMAD R2, R5, c[0x0][0x234], R2 ;  /* 0x00008d0005027a24 */ /* 0x008fe200078e0202 */
[----:B------:R-:W-:Y:S05]  /*1a7b0*/  BRA `(.L_x_2242) ;  /* 0x0000004000007947 */ /* 0x000fea0003800000 */
.L_x_2241:
[----:B------:R-:W2:Y:S04]  /*1a7c0*/  S2R R5, SR_CTAID.Z ;  /* 0x0000000000057919 */ /* 0x000ea80000002700 */
[----:B------:R-:W2:Y:S02]  /*1a7d0*/  S2R R0, SR_CTAID.Y ;  /* 0x0000000000007919 */ /* 0x000ea40000002600 */
[----:B--2---:R-:W-:-:S04]  /*1a7e0*/  IMAD R2, R0, c[0x0][0x1c0], R5 ;  /* 0x0000700000027a24 */ /* 0x004fc800078e0205 */
[----:B------:R-:W-:Y:S02]  /*1a7f0*/  IMAD R2, R2, c[0x0][0x214], RZ ;  /* 0x0000850002027a24 */ /* 0x000fe400078e02ff */
.L_x_2242:
[----:B------:R-:W-:Y:S01]  /*1a800*/  BAR.SYNC.DEFER_BLOCKING 0x0 ;  /* 0x0000000000007b1d */ /* 0x000fe20000010000 */
[----:B------:R-:W-:Y:S01]  /*1a810*/  LOP3.LUT R9, R9, 0xffffffe0, RZ, 0xc0, !PT ;  /* 0xffffffe009097812 */ /* 0x000fe200078ec0ff */
[----:B------:R-:W-:Y:S01]  /*1a820*/  IMAD.WIDE.U32 R14, R148, c[0x0][0x1e8], RZ ;  /* 0x00007a00940e7a25 */ /* 0x000fe200078e00ff */
        /* <DEDUP_REMOVED lines=36> */
.L_x_2244:
[----:B------:R-:W-:Y:S05]  /*1aa70*/  BSYNC B0 ;  /* 0x0000000000007941 */ /* 0x000fea0003800000 */
.L_x_2243:
        /* <DEDUP_REMOVED lines=8> */
[----:B------:R-:W-:Y:S01]  /*1ab00*/  IMAD.WIDE.U32 R8, R2, c[0x0][0x1e8], R8 ;  /* 0x00007a0002087a25 */ /* 0x000fe200078e0008 */
[----:B------:R-:W-:-:S04]  /*1ab10*/  SHF.R.S32.HI R7, RZ, 0x1f, R2 ;  /* 0x0000001fff077819 */ /* 0x000fc80000011402 */
[----:B------:R-:W-:Y:S01]  /*1ab20*/  IADD3 R6, P0, R0, R8, RZ ;  /* 0x0000000800067210 */ /* 0x000fe20007f1e0ff */
[----:B------:R-:W-:Y:S01]  /*1ab30*/  IMAD R7, R7, c[0x0][0x1e8], RZ ;  /* 0x00007a0007077a24 */ /* 0x000fe200078e02ff */
[----:B------:R-:W-:-:S03]  /*1ab40*/  SHF.R.S32.HI R0, RZ, 0x1f, R3 ;  /* 0x0000001fff007819 */ /* 0x000fc60000011403 */
[C---:B------:R-:W-:Y:S01]  /*1ab50*/  IMAD R7, R2.reuse, c[0x0][0x1ec], R7 ;  /* 0x00007b0002077a24 */ /* 0x040fe200078e0207 */
[----:B------:R-:W-:-:S04]  /*1ab60*/  IADD3 R2, -R2, R147, RZ ;  /* 0x0000009302027210 */ /* 0x000fc80007ffe1ff */
        /* <DEDUP_REMOVED lines=15> */
.L_x_2246:
[----:B------:R-:W-:Y:S05]  /*1ac60*/  BSYNC B0 ;  /* 0x0000000000007941 */ /* 0x000fea0003800000 */
.L_x_2245:
[----:B------:R-:W-:-:S04]  /*1ac70*/  IADD3 R5, R3, 0x20, RZ ;  /* 0x0000002003057810 */ /* 0x000fc80007ffe0ff */
        /* <DEDUP_REMOVED lines=16> */
.L_x_2247:
        /* <DEDUP_REMOVED lines=16> */
.L_x_6335:


//--------------------- .text._ZN5flash24flash_fwd_splitkv_kernelI23Flash_fwd_kernel_traitsILi96ELi64ELi128ELi4ELb0ELb0EN7cutlass10bfloat16_tE19Flash_kernel_traitsILi96ELi64ELi128ELi4ES3_EELb1ELb0ELb1ELb0ELb0ELb0ELb0ELb1EEEvNS_16Flash_fwd_paramsE --------------------------
	.section	.text._ZN5flash24flash_fwd_splitkv_kernelI23Flash_fwd_kernel_traitsILi96ELi64ELi128ELi4ELb0ELb0EN7cutlass10bfloat16_tE19Flash_kernel_traitsILi96ELi64ELi128ELi4ES3_EELb1ELb0ELb1ELb0ELb0ELb0ELb0ELb1EEEvNS_16Flash_fwd_paramsE,"ax",@progbits
	.sectioninfo	@"SHI_REGISTERS=221"
	.align	128
        .global         _ZN5flash24flash_fwd_splitkv_kernelI23Flash_fwd_kernel_traitsILi96ELi64ELi128ELi4ELb0ELb0EN7cutlass10bfloat16_tE19Flash_kernel_traitsILi96ELi64ELi128ELi4ES3_EELb1ELb0ELb1ELb0ELb0ELb0ELb0ELb1EEEvNS_16Flash_fwd_paramsE
        .type           _ZN5flash24flash_fwd_splitkv_kernelI23Flash_fwd_kernel_traitsILi96ELi64ELi128ELi4ELb0ELb0EN7cutlass10bfloat16_tE19Flash_kernel_traitsILi96ELi64ELi128ELi4ES3_EELb1ELb0ELb1ELb0ELb0ELb0ELb0ELb1EEEvNS_16Flash_fwd_paramsE,@function
        .size           _ZN5flash24flash_fwd_splitkv_kernelI23Flash_fwd_kernel_traitsILi96ELi64ELi128ELi4ELb0ELb0EN7cutlass10bfloat16_tE19Flash_kernel_traitsILi96ELi64ELi128ELi4ES3_EELb1ELb0ELb1ELb0ELb0ELb0ELb0ELb1EEEvNS_16Flash_fwd_paramsE,(.L_x_6283 - _ZN5flash24flash_fwd_splitkv_kernelI23Flash_fwd_kernel_traitsILi96ELi64ELi128ELi4ELb0ELb0EN7cutlass10bfloat16_tE19Flash_kernel_traitsILi96ELi64ELi128ELi4ES3_EELb1ELb0ELb1ELb0ELb0ELb0ELb0ELb1EEEvNS_16Flash_fwd_paramsE)
        .other          _ZN5flash24flash_fwd_splitkv_kernelI23Flash_fwd_kernel_traitsILi96ELi64ELi128ELi4ELb0ELb0EN7cutlass10bfloat16_tE19Flash_kernel_traitsILi96ELi64ELi128ELi4ES3_EELb1ELb0ELb1ELb0ELb0ELb0ELb0ELb1EEEvNS_16Flash_fwd_paramsE,@"STO_CUDA_ENTRY STV_DEFAULT"
_ZN5flash24flash_fwd_splitkv_kernelI23Flash_fwd_kernel_traitsILi96ELi64ELi128ELi4ELb0ELb0EN7cutlass10bfloat16_tE19Flash_kernel_traitsILi96ELi64ELi128ELi4ES3_EELb1ELb0ELb1ELb0ELb0ELb0ELb0ELb1EEEvNS_16Flash_fwd_paramsE:
.text._ZN5flash24flash_fwd_splitkv_kernelI23Flash_fwd_kernel_traitsILi96ELi64ELi128ELi4ELb0ELb0EN7cutlass10bfloat16_tE19Flash_kernel_traitsILi96ELi64ELi128ELi4ES3_EELb1ELb0ELb1ELb0ELb0ELb0ELb0ELb1EEEvNS_16Flash_fwd_paramsE:
        /* <DEDUP_REMOVED lines=9> */
[----:B-123--:R-:W-:Y:S05]  /*0090*/  CALL.REL.NOINC `($_ZN5flash24flash_fwd_splitkv_kernelI23Flash_fwd_kernel_traitsILi96ELi64ELi128ELi4ELb0ELb0EN7cutlass10bfloat16_tE19Flash_kernel_traitsILi96ELi64ELi128ELi4ES3_EELb1ELb0ELb1ELb0ELb0ELb0ELb0ELb1EEEvNS_16Flash_fwd_paramsE$_ZN5flash30compute_attn_1rowblock_splitkvI23Flash_fwd_kernel_traitsILi96ELi64ELi128ELi4ELb0ELb0EN7cutlass10bfloat16_tE19Flash_kernel_traitsILi96ELi64ELi128ELi4ES3_EELb1ELb0ELb1ELb0ELb0ELb0ELb0ELb1ENS_16Flash_fwd_paramsEEEvRKT8_iiiii) ;  /* 0x0000002000007944 */ /* 0x00efea0003c00000 */
[----:B------:R-:W-:Y:S05]  /*00a0*/  BSYNC B4 ;  /* 0x0000000000047941 */ /* 0x000fea0003800000 */
.L_x_2248:
[----:B------:R-:W-:Y:S05]  /*00b0*/  EXIT ;  /* 0x000000000000794d */ /* 0x000fea0003800000 */
        .type           $_ZN5flash24flash_fwd_splitkv_kernelI23Flash_fwd_kernel_traitsILi96ELi64ELi128ELi4ELb0ELb0EN7cutlass10bfloat16_tE19Flash_kernel_traitsILi96ELi64ELi128ELi4ES3_EELb1ELb0ELb1ELb0ELb0ELb0ELb0ELb1EEEvNS_16Flash_fwd_paramsE$_ZN5flash30compute_attn_1rowblock_splitkvI23Flash_fwd_kernel_traitsILi96ELi64ELi128ELi4ELb0ELb0EN7cutlass10bfloat16_tE19Flash_kernel_traitsILi96ELi64ELi128ELi4ES3_EELb1ELb0ELb1ELb0ELb0ELb0ELb0ELb1ENS_16Flash_fwd_paramsEEEvRKT8_iiiii,@function
        .size           $_ZN5flash24flash_fwd_splitkv_kernelI23Flash_fwd_kernel_traitsILi96ELi64ELi128ELi4ELb0ELb0EN7cutlass10bfloat16_tE19Flash_kernel_traitsILi96ELi64ELi128ELi4ES3_EELb1ELb0ELb1ELb0ELb0ELb0ELb0ELb1EEEvNS_16Flash_fwd_paramsE$_ZN5flash30compute_attn_1rowblock_splitkvI23Flash_fwd_kernel_traitsILi96ELi64ELi128ELi4ELb0ELb0EN7cutlass10bfloat16_tE19Flash_kernel_traitsILi96ELi64ELi128ELi4ES3_EELb1ELb0ELb1ELb0ELb0ELb0ELb0ELb1ENS_16Flash_fwd_paramsEEEvRKT8_iiiii,($__internal_18_$__cuda_sm70_shflsync_bfly_p - $_ZN5flash24flash_fwd_splitkv_kernelI23Flash_fwd_kernel_traitsILi96ELi64ELi128ELi4ELb0ELb0EN7cutlass10bfloat16_tE19Flash_kernel_traitsILi96ELi64ELi128ELi4ES3_EELb1ELb0ELb1ELb0ELb0ELb0ELb0ELb1EEEvNS_16Flash_fwd_paramsE$_ZN5flash30compute_attn_1rowblock_splitkvI23Flash_fwd_kernel_traitsILi96ELi64ELi128ELi4ELb0ELb0EN7cutlass10bfloat16_tE19Flash_kernel_traitsILi96ELi64ELi128ELi4ES3_EELb1ELb0ELb1ELb0ELb0ELb0ELb0ELb1ENS_16Flash_fwd_paramsEEEvRKT8_iiiii)
$_ZN5flash24flash_fwd_splitkv_kernelI23Flash_fwd_kernel_traitsILi96ELi64ELi128ELi4ELb0ELb0EN7cutlass10bfloat16_tE19Flash_kernel_traitsILi96ELi64ELi128ELi4ES3_EELb1ELb0ELb1ELb0ELb0ELb0ELb0ELb1EEEvNS_16Flash_fwd_paramsE$_ZN5flash30compute_attn_1rowblock_splitkvI23Flash_fwd_kernel_traitsILi96ELi64ELi128ELi4ELb0ELb0EN7cutlass10bfloat16_tE19Flash_kernel_traitsILi96ELi64ELi128ELi4ES3_EELb1ELb0ELb1ELb0ELb0ELb0ELb0ELb1ENS_16Flash_fwd_paramsEEEvRKT8_iiiii:
        /* <DEDUP_REMOVED lines=20> */
.L_x_2250:
[----:B------:R-:W-:Y:S05]  /*0200*/  BSYNC B0 ;  /* 0x0000000000007941 */ /* 0x000fea0003800000 */
.L_x_2249:
        /* <DEDUP_REMOVED lines=14> */
[----:B-1--4-:R-:W-:-:S06]  /*02f0*/  @P0 IADD3 R3, R0, -R13, RZ ;  /* 0x8000000d00030210 */ /* 0x012fcc0007ffe0ff */
[----:B------:R1:W5:Y:S01]  /*0300*/  @!P0 LD.E R3, [R4.64] ;  /* 0x0000000404038980 */ /* 0x000362000c101900 */
[----:B------:R-:W-:Y:S05]  /*0310*/  BRA `(.L_x_2253) ;  /* 0x0000001000007947 */ /* 0x000fea0003800000 */
.L_x_2252:
[----:B-1----:R1:W5:Y:S02]  /*0320*/  LD.E R3, [R118.64+0xb8] ;  /* 0x0000b80476037980 */ /* 0x002364000c101900 */
.L_x_2253:
[----:B------:R-:W-:Y:S05]  /*0330*/  BSYNC B0 ;  /* 0x0000000000007941 */ /* 0x000fea0003800000 */
.L_x_2251:
[----:B-12---:R-:W2:Y:S01]  /*0340*/  LD.E.64 R4, [R118.64+0xf8] ;  /* 0x0000f80476047980 */ /* 0x006ea2000c101b00 */
        /* <DEDUP_REMOVED lines=9> */
.L_x_2255:
[----:B------:R-:W2:Y:S01]  /*03e0*/  LD.E.64 R2, [R118.64+0x108] ;  /* 0x0001080476027980 */ /* 0x000ea2000c101b00 */
[----:B------:R-:W-:Y:S01]  /*03f0*/  BSSY B0, `(.L_x_2257) ;  /* 0x0000006000007945 */ /* 0x000fe20003800000 */
[----:B------:R-:W-:Y:S01]  /*0400*/  IMAD.MOV.U32 R65, RZ, RZ, RZ ;  /* 0x000000ffff417224 */ /* 0x000fe200078e00ff */
[----:B--2---:R-:W-:-:S04]  /*0410*/  ISETP.NE.U32.AND P0, PT, R2, RZ, PT ;  /* 0x000000ff0200720c */ /* 0x004fc80003f05070 */
[----:B------:R-:W-:-:S13]  /*0420*/  ISETP.NE.AND.EX P0, PT, R3, RZ, PT, P0 ;  /* 0x000000ff0300720c */ /* 0x000fda0003f05300 */
[----:B------:R-:W-:Y:S05]  /*0430*/  @!P0 BRA `(.L_x_2258) ;  /* 0x0000001000008947 */ /* 0x000fea0003800000 */
[----:B------:R1:W5:Y:S02]  /*0440*/  LD.E R65, [R118.64+0xbc] ;  /* 0x0000bc0476417980 */ /* 0x000364000c101900 */
.L_x_2258:
[----:B------:R-:W-:Y:S05]  /*0450*/  BSYNC B0 ;  /* 0x0000000000007941 */ /* 0x000fea0003800000 */
.L_x_2257:
[----:B-----5:R-:W-:Y:S02]  /*0460*/  IADD3 R65, R80, R65, RZ ;  /* 0x0000004150417210 */ /* 0x020fe40007ffe0ff */
.L_x_2256:
[----:B------:R-:W-:Y:S05]  /*0470*/  BSYNC B1 ;  /* 0x0000000000017941 */ /* 0x000fea0003800000 */
.L_x_2254:
[----:B------:R-:W-:Y:S01]  /*0480*/  IMAD.SHL.U32 R69, R199, 0x40, RZ ;  /* 0x00000040c7457824 */ /* 0x000fe200078e00ff */
[----:B------:R-:W-:Y:S01]  /*0490*/  MOV R2, R196 ;  /* 0x000000c400027202 */ /* 0x000fe20000000f00 */
[----:B------:R-:W-:-:S03]  /*04a0*/  IMAD.MOV.U32 R3, RZ, RZ, 0x0 ;  /* 0x00000000ff037424 */ /* 0x000fc600078e00ff */
[----:B------:R-:W-:-:S13]  /*04b0*/  ISETP.GT.AND P0, PT, R200, R69, PT ;  /* 0x00000045c800720c */ /* 0x000fda0003f04270 */
[----:B------:R-:W-:Y:S05]  /*04c0*/  @!P0 RET.REL.NODEC R2 `(_ZN5flash24flash_fwd_splitkv_kernelI23Flash_fwd_kernel_traitsILi96ELi64ELi128ELi4ELb0ELb0EN7cutlass10bfloat16_tE19Flash_kernel_traitsILi96ELi64ELi128ELi4ES3_EELb1ELb0ELb1ELb0ELb0ELb0ELb0ELb1EEEvNS_16Flash_fwd_paramsE) ;  /* 0xfffffb3002008950 */ /* 0x000fea0003c3ffff */
[----:B------:R-:W2:Y:S04]  /*04d0*/  LD.E R7, [R118.64+0xb8] ;  /* 0x0000b80476077980 */ /* 0x000ea8000c101900 */
[----:B------:R-:W4:Y:S01]  /*04e0*/  LD.E R0, [R118.64+0x188] ;  /* 0x0001880476007980 */ /* 0x000f22000c101900 */
[----:B------:R-:W-:Y:S02]  /*04f0*/  IADD3 R3, -R200, 0xbf, R69 ;  /* 0x000000bfc8037810 */ /* 0x000fe40007ffe145 */
[----:B------:R-:W-:Y:S01]  /*0500*/  IADD3 R5, R65, 0x7f, RZ ;  /* 0x0000007f41057810 */ /* 0x000fe20007ffe0ff */
[----:B------:R-:W1:Y:S03]  /*0510*/  S2R R64, SR_TID.X ;  /* 0x0000000000407919 */ /* 0x000e660000002100 */
[----:B------:R-:W-:-:S04]  /*0520*/  SHF.R.S32.HI R2, RZ, 0x1f, R5 ;  /* 0x0000001fff027819 */ /* 0x000fc80000011405 */
[----:B------:R-:W-:-:S04]  /*0530*/  LEA.HI R2, R2, R5, RZ, 0x7 ;  /* 0x0000000502027211 */ /* 0x000fc800078f38ff */
[----:B------:R-:W-:Y:S02]  /*0540*/  SHF.R.S32.HI R2, RZ, 0x7, R2 ;  /* 0x00000007ff027819 */ /* 0x000fe40000011402 */
[----:B--2---:R-:W-:Y:S02]  /*0550*/  IADD3 R7, R7, 0x7f, RZ ;  /* 0x0000007f07077810 */ /* 0x004fe40007ffe0ff */
        /* <DEDUP_REMOVED lines=12> */
[----:B------:R-:W2:Y:S04]  /*0620*/  LD.E.64 R14, [R118.64+0x88] ;  /* 0x00008804760e7980 */ /* 0x000ea8000c101b00 */
[----:B------:R-:W4:Y:S04]  /*0630*/  LD.E.64 R4, [R118.64+0x90] ;  /* 0x0000900476047980 */ /* 0x000f28000c101b00 */
[----:B---3--:R-:W3:Y:S04]  /*0640*/  LD.E R3, [R118.64+0x60] ;  /* 0x0000600476037980 */ /* 0x008ee8000c101900 */
[----:B------:R-:W3:Y:S04]  /*0650*/  @!P0 LD.E.64 R12, [R118.64+0x80] ;  /* 0x00008004760c8980 */ /* 0x000ee8000c101b00 */
        /* <DEDUP_REMOVED lines=13> */
[-C--:B--2---:R-:W-:Y:S02]  /*0730*/  @P0 IMAD R7, R15, R201.reuse, RZ ;  /* 0x000000c90f070224 */ /* 0x084fe400078e02ff */
[----:B------:R-:W-:-:S04]  /*0740*/  @P0 IMAD.WIDE.U32 R16, R14, R201, RZ ;  /* 0x000000c90e100225 */ /* 0x000fc800078e00ff */
[----:B------:R-:W-:-:S04]  /*0750*/  IMAD.WIDE.U32 R22, R69, R14, R20 ;  /* 0x0000000e45167225 */ /* 0x000fc800078e0014 */
[-C--:B---3--:R-:W-:Y:S02]  /*0760*/  @!P0 IMAD R9, R13, R197.reuse, RZ ;  /* 0x000000c50d098224 */ /* 0x088fe400078e02ff */
        /* <DEDUP_REMOVED lines=36> */
.L_x_2261:
[----:B-1----:R-:W-:Y:S05]  /*09b0*/  BSYNC B0 ;  /* 0x0000000000007941 */ /* 0x002fea0003800000 */
.L_x_2260:
        /* <DEDUP_REMOVED lines=19> */
.L_x_2263:
[----:B------:R-:W-:Y:S05]  /*0af0*/  BSYNC B0 ;  /* 0x0000000000007941 */ /* 0x000fea0003800000 */
.L_x_2262:
        /* <DEDUP_REMOVED lines=10> */
[----:B------:R-:W-:Y:S05]  /*0ba0*/  @P2 RET.REL.NODEC R196 `(_ZN5flash24flash_fwd_splitkv_kernelI23Flash_fwd_kernel_traitsILi96ELi64ELi128ELi4ELb0ELb0EN7cutlass10bfloat16_tE19Flash_kernel_traitsILi96ELi64ELi128ELi4ES3_EELb1ELb0ELb1ELb0ELb0ELb0ELb0ELb1EEEvNS_16Flash_fwd_paramsE) ;  /* 0xfffff450c4002950 */ /* 0x000fea0003c3ffff */
[----:B-1----:R-:W-:Y:S02]  /*0bb0*/  MOV R5, 0x7f800000 ;  /* 0x7f80000000057802 */ /* 0x002fe40000000f00 */
[----:B------:R-:W-:-:S03]  /*0bc0*/  MOV R197, 0x0 ;  /* 0x0000000000c57802 */ /* 0x000fc60000000f00 */
[----:B------:R1:W-:Y:S01]  /*0bd0*/  ST.E [R2.64+0x80], R5 ;  /* 0x0000800502007985 */ /* 0x0003e2000c101904 */
[----:B------:R-:W-:Y:S05]  /*0be0*/  RET.REL.NODEC R196 `(_ZN5flash24flash_fwd_splitkv_kernelI23Flash_fwd_kernel_traitsILi96ELi64ELi128ELi4ELb0ELb0EN7cutlass10bfloat16_tE19Flash_kernel_traitsILi96ELi64ELi128ELi4ES3_EELb1ELb0ELb1ELb0ELb0ELb0ELb0ELb1EEEvNS_16Flash_fwd_paramsE) ;  /* 0xfffff410c4007950 */ /* 0x000fea0003c3ffff */
.L_x_2259:
        /* <DEDUP_REMOVED lines=25> */
[----:B---3--:R-:W2:Y:S04]  /*0d80*/  LD.E.64 R18, [R118.64+0x20] ;  /* 0x0000200476127980 */ /* 0x008ea8000c101b00 */
[----:B------:R-:W2:Y:S04]  /*0d90*/  LD.E.64 R62, [R118.64+0x38] ;  /* 0x00003804763e7980 */ /* 0x000ea8000c101b00 */
[----:B------:R-:W2:Y:S04]  /*0da0*/  LD.E.64 R12, [R118.64+0x28] ;  /* 0x00002804760c7980 */ /* 0x000ea8000c101b00 */
[----:B------:R-:W2:Y:S04]  /*0db0*/  LD.E.64 R14, [R118.64+0x50] ;  /* 0x00005004760e7980 */ /* 0x000ea8000c101b00 */
[----:B------:R1:W5:Y:S04]  /*0dc0*/  LD.E.64 R26, [R118.64+0x58] ;  /* 0x00005804761a7980 */ /* 0x000368000c101b00 */
[----:B------:R1:W5:Y:S01]  /*0dd0*/  LD.E.64 R60, [R118.64+0x40] ;  /* 0x00004004763c7980 */ /* 0x000362000c101b00 */
[----:B--2---:R-:W-:-:S04]  /*0de0*/  IABS R4, R2 ;  /* 0x0000000200047213 */ /* 0x004fc80000000000 */
[----:B------:R-:W2:Y:S08]  /*0df0*/  I2F.RP R10, R4 ;  /* 0x00000004000a7306 */ /* 0x000eb00000209400 */
[----:B--2--5:R-:W2:Y:S02]  /*0e00*/  MUFU.RCP R8, R10 ;  /* 0x0000000a00087308 */ /* 0x024ea40000001000 */
[----:B--2---:R-:W-:-:S06]  /*0e10*/  IADD3 R8, R8, 0xffffffe, RZ ;  /* 0x0ffffffe08087810 */ /* 0x004fcc0007ffe0ff */
[----:B------:R-:W2:Y:S01]  /*0e20*/  F2I.FTZ.U32.TRUNC.NTZ R9, R8 ;  /* 0x0000000800097305 */ /* 0x000ea2000021f000 */
[----:B------:R-:W-:Y:S01]  /*0e30*/  IABS R0, R2 ;  /* 0x0000000200007213 */ /* 0x000fe20000000000 */
[----:B--2---:R-:W-:Y:S02]  /*0e40*/  IMAD.MOV R3, RZ, RZ, -R9 ;  /* 0x000000ffff037224 */ /* 0x004fe400078e0a09 */
[----:B------:R-:W-:Y:S02]  /*0e50*/  IMAD.MOV.U32 R8, RZ, RZ, RZ ;  /* 0x000000ffff087224 */ /* 0x000fe400078e00ff */
[----:B------:R-:W-:Y:S01]  /*0e60*/  IMAD R6, R3, R4, RZ ;  /* 0x0000000403067224 */ /* 0x000fe200078e02ff */
[----:B------:R-:W-:-:S03]  /*0e70*/  IABS R3, R5 ;  /* 0x0000000500037213 */ /* 0x000fc60000000000 */
[----:B------:R-:W-:Y:S01]  /*0e80*/  IMAD.HI.U32 R6, R9, R6, R8 ;  /* 0x0000000609067227 */ /* 0x000fe200078e0008 */
[----:B------:R-:W-:-:S05]  /*0e90*/  IADD3 R0, RZ, -R0, RZ ;  /* 0x80000000ff007210 */ /* 0x000fca0007ffe0ff */
[----:B------:R-:W-:-:S04]  /*0ea0*/  IMAD.HI.U32 R9, R6, R3, RZ ;  /* 0x0000000306097227 */ /* 0x000fc800078e00ff */
        /* <DEDUP_REMOVED lines=28> */
[----:B------:R-:W-:-:S11]  /*1070*/  LOP3.LUT R4, R198, R7, RZ, 0x3c, !PT ;  /* 0x00000007c6047212 */ /* 0x000fd600078e3cff */
[----:B------:R-:W-:-:S04]  /*1080*/  @!P1 IADD3 R21, R21, -R6, RZ ;  /* 0x8000000615159210 */ /* 0x000fc80007ffe0ff */
[----:B------:R-:W-:Y:S01]  /*1090*/  ISETP.GE.U32.AND P2, PT, R21, R6, PT ;  /* 0x000000061500720c */ /* 0x000fe20003f46070 */
[----:B------:R-:W-:Y:S01]  /*10a0*/  IMAD.MOV R6, RZ, RZ, -R9 ;  /* 0x000000ffff067224 */ /* 0x000fe200078e0a09 */
[----:B------:R-:W-:Y:S02]  /*10b0*/  ISETP.GE.AND P0, PT, R4, RZ, PT ;  /* 0x000000ff0400720c */ /* 0x000fe40003f06270 */
[----:B------:R-:W-:Y:S02]  /*10c0*/  @!P1 IADD3 R11, R11, 0x1, RZ ;  /* 0x000000010b0b9810 */ /* 0x000fe40007ffe0ff */
[----:B------:R-:W-:Y:S01]  /*10d0*/  ISETP.NE.AND P1, PT, R7, RZ, PT ;  /* 0x000000ff0700720c */ /* 0x000fe20003f25270 */
[----:B------:R-:W-:-:S04]  /*10e0*/  IMAD R2, R2, R6, R5 ;  /* 0x0000000602027224 */ /* 0x000fc800078e0205 */
[----:B------:R-:W-:Y:S02]  /*10f0*/  IMAD R4, R63, R2, RZ ;  /* 0x000000023f047224 */ /* 0x000fe400078e02ff */
[----:B------:R-:W-:-:S05]  /*1100*/  @P2 IADD3 R11, R11, 0x1, RZ ;  /* 0x000000010b0b2810 */ /* 0x000fca0007ffe0ff */
[----:B------:R-:W-:Y:S01]  /*1110*/  @!P0 IMAD.MOV R11, RZ, RZ, -R11 ;  /* 0x000000ffff0b8224 */ /* 0x000fe200078e0a0b */
[----:B------:R-:W-:-:S04]  /*1120*/  @!P1 LOP3.LUT R11, RZ, R7, RZ, 0x33, !PT ;  /* 0x00000007ff0b9212 */ /* 0x000fc800078e33ff */
[----:B------:R-:W-:Y:S02]  /*1130*/  SHF.R.S32.HI R10, RZ, 0x1f, R11 ;  /* 0x0000001fff0a7819 */ /* 0x000fe4000001140b */
[----:B---3--:R-:W-:Y:S01]  /*1140*/  SHF.R.S32.HI R0, RZ, 0x1f, R3 ;  /* 0x0000001fff007819 */ /* 0x008fe20000011403 */
[----:B------:R-:W-:-:S04]  /*1150*/  IMAD R9, R19, R3, RZ ;  /* 0x0000000313097224 */ /* 0x000fc800078e02ff */
[C---:B------:R-:W-:Y:S02]  /*1160*/  IMAD R9, R18.reuse, R0, R9 ;  /* 0x0000000012097224 */ /* 0x040fe400078e0209 */
[----:B------:R-:W-:-:S05]  /*1170*/  IMAD.WIDE.U32 R18, R18, R3, RZ ;  /* 0x0000000312127225 */ /* 0x000fca00078e00ff */
[----:B------:R-:W-:Y:S02]  /*1180*/  IADD3 R19, R19, R9, RZ ;  /* 0x0000000913137210 */ /* 0x000fe40007ffe0ff */
[----:B------:R-:W-:-:S03]  /*1190*/  SHF.R.S32.HI R9, RZ, 0x1f, R2 ;  /* 0x0000001fff097819 */ /* 0x000fc60000011402 */
[----:B------:R-:W-:-:S04]  /*11a0*/  IMAD.WIDE.U32 R18, R2, R62, R18 ;  /* 0x0000003e02127225 */ /* 0x000fc800078e0012 */
[----:B------:R-:W-:Y:S02]  /*11b0*/  IMAD R4, R62, R9, R4 ;  /* 0x000000093e047224 */ /* 0x000fe400078e0204 */
[----:B------:R-:W-:Y:S02]  /*11c0*/  IMAD R7, R13, R3, RZ ;  /* 0x000000030d077224 */ /* 0x000fe400078e02ff */
        /* <DEDUP_REMOVED lines=11> */
.L_x_2265:
        /* <DEDUP_REMOVED lines=33> */
[----:B------:R-:W-:Y:S01]  /*1490*/  @P4 IMAD.WIDE.U32 R24, R62, R6, RZ ;  /* 0x000000063e184225 */ /* 0x000fe200078e00ff */
[----:B------:R-:W-:-:S03]  /*14a0*/  LOP3.LUT R0, R198, R7, RZ, 0x3c, !PT ;  /* 0x00000007c6007212 */ /* 0x000fc600078e3cff */
[C---:B------:R-:W-:Y:S02]  /*14b0*/  @!P4 IMAD R4, R20.reuse, R5, R4 ;  /* 0x000000051404c224 */ /* 0x040fe400078e0204 */
[----:B------:R-:W-:Y:S02]  /*14c0*/  @P4 IMAD R11, R63, R6, RZ ;  /* 0x000000063f0b4224 */ /* 0x000fe400078e02ff */
[----:B------:R-:W-:Y:S01]  /*14d0*/  @!P4 IMAD.WIDE.U32 R20, R20, R8, R22 ;  /* 0x000000081414c225 */ /* 0x000fe200078e0016 */
[----:B------:R-:W-:Y:S02]  /*14e0*/  ISETP.GE.AND P1, PT, R0, RZ, PT ;  /* 0x000000ff0000720c */ /* 0x000fe40003f26270 */
[----:B------:R-:W-:Y:S01]  /*14f0*/  @!P0 IADD3 R2, R2, 0x1, RZ ;  /* 0x0000000102028810 */ /* 0x000fe20007ffe0ff */
[----:B------:R-:W-:Y:S01]  /*1500*/  @P4 IMAD.IADD R11, R25, 0x1, R11 ;  /* 0x00000001190b4824 */ /* 0x000fe200078e020b */
[----:B------:R-:W-:Y:S02]  /*1510*/  ISETP.NE.AND P0, PT, R7, RZ, PT ;  /* 0x000000ff0700720c */ /* 0x000fe40003f05270 */
[----:B------:R-:W-:-:S02]  /*1520*/  @P4 MOV R10, R24 ;  /* 0x00000018000a4202 */ /* 0x000fc40000000f00 */
[----:B------:R-:W-:Y:S02]  /*1530*/  @!P4 IADD3 R11, R21, R4, RZ ;  /* 0x00000004150bc210 */ /* 0x000fe40007ffe0ff */
[----:B------:R-:W-:Y:S02]  /*1540*/  LEA R5, R51, 0xffffff80, 0x7 ;  /* 0xffffff8033057811 */ /* 0x000fe400078e38ff */
[----:B------:R-:W-:Y:S02]  /*1550*/  @!P4 MOV R10, R20 ;  /* 0x00000014000ac202 */ /* 0x000fe40000000f00 */
[----:B------:R-:W-:Y:S01]  /*1560*/  @P2 IADD3 R2, R2, 0x1, RZ ;  /* 0x0000000102022810 */ /* 0x000fe20007ffe0ff */
[----:B------:R-:W-:Y:S01]  /*1570*/  @!P4 IMAD R4, R61, R12, RZ ;  /* 0x0000000c3d04c224 */ /* 0x000fe200078e02ff */
[----:B------:R-:W-:Y:S01]  /*1580*/  @!P4 SHF.R.S32.HI R3, RZ, 0x1f, R12 ;  /* 0x0000001fff03c819 */ /* 0x000fe2000001140c */
[----:B------:R-:W-:Y:S01]  /*1590*/  IMAD.WIDE.U32 R20, R62, R5, R10 ;  /* 0x000000053e147225 */ /* 0x000fe200078e000a */
[----:B------:R-:W-:-:S02]  /*15a0*/  MOV R11, R2 ;  /* 0x00000002000b7202 */ /* 0x000fc40000000f00 */
[----:B------:R-:W-:Y:S01]  /*15b0*/  SHF.R.S32.HI R9, RZ, 0x1f, R5 ;  /* 0x0000001fff097819 */ /* 0x000fe20000011405 */
[----:B------:R-:W-:Y:S01]  /*15c0*/  IMAD R6, R63, R5, RZ ;  /* 0x000000053f067224 */ /* 0x000fe200078e02ff */
[----:B------:R-:W-:Y:S01]  /*15d0*/  @!P1 IADD3 R11, -R11, RZ, RZ ;  /* 0x000000ff0b0b9210 */ /* 0x000fe20007ffe1ff */
[----:B------:R-:W-:Y:S02]  /*15e0*/  @!P4 IMAD R3, R3, R60, R4 ;  /* 0x0000003c0303c224 */ /* 0x000fe400078e0204 */
[----:B------:R-:W-:Y:S01]  /*15f0*/  @!P4 IMAD.WIDE.U32 R22, R60, R12, RZ ;  /* 0x0000000c3c16c225 */ /* 0x000fe200078e00ff */
[----:B------:R-:W-:-:S03]  /*1600*/  @!P0 LOP3.LUT R11, RZ, R7, RZ, 0x33, !PT ;  /* 0x00000007ff0b8212 */ /* 0x000fc600078e33ff */
[----:B------:R-:W-:Y:S02]  /*1610*/  IMAD R6, R9, R62, R6 ;  /* 0x0000003e09067224 */ /* 0x000fe400078e0206 */
[----:B------:R-:W-:Y:S01]  /*1620*/  @P4 IMAD.IADD R12, R12, 0x1, R13 ;  /* 0x000000010c0c4824 */ /* 0x000fe200078e020d */
[----:B------:R-:W-:Y:S01]  /*1630*/  @!P4 SHF.R.S32.HI R13, RZ, 0x1f, R8 ;  /* 0x0000001fff0dc819 */ /* 0x000fe20000011408 */
[----:B------:R-:W-:Y:S01]  /*1640*/  @!P4 IMAD R0, R19, R8, RZ ;  /* 0x000000081300c224 */ /* 0x000fe200078e02ff */
[----:B------:R-:W-:Y:S01]  /*1650*/  @!P4 IADD3 R23, R23, R3, RZ ;  /* 0x000000031717c210 */ /* 0x000fe20007ffe0ff */
[----:B------:R-:W-:Y:S01]  /*1660*/  IMAD.IADD R21, R21, 0x1, R6 ;  /* 0x0000000115157824 */ /* 0x000fe200078e0206 */
[----:B------:R-:W-:Y:S01]  /*1670*/  SHF.R.S32.HI R10, RZ, 0x1f, R11 ;  /* 0x0000001fff0a7819 */ /* 0x000fe2000001140b */
[----:B------:R-:W-:Y:S02]  /*1680*/  IMAD R7, R15, R11, RZ ;  /* 0x0000000b0f077224 */ /* 0x000fe400078e02ff */
[----:B------:R-:W-:-:S02]  /*1690*/  @P4 IMAD R3, R61, R12, RZ ;  /* 0x0000000c3d034224 */ /* 0x000fc400078e02ff */
[----:B------:R-:W-:-:S04]  /*16a0*/  @P4 IMAD.WIDE.U32 R24, R60, R12, RZ ;  /* 0x0000000c3c184225 */ /* 0x000fc800078e00ff */
[C---:B------:R-:W-:Y:S02]  /*16b0*/  @!P4 IMAD R0, R18.reuse, R13, R0 ;  /* 0x0000000d1200c224 */ /* 0x040fe400078e0200 */
        /* <DEDUP_REMOVED lines=10> */
.L_x_2266:
[----:B-1----:R-:W-:Y:S05]  /*1760*/  BSYNC B0 ;  /* 0x0000000000007941 */ /* 0x002fea0003800000 */
.L_x_2264:
        /* <DEDUP_REMOVED lines=16> */
[----:B------:R-:W-:-:S04]  /*1870*/  SHF.R.S32.HI R172, RZ, 0x2, R25 ;  /* 0x00000002ffac7819 */ /* 0x000fc80000011419 */
[----:B------:R-:W-:Y:S01]  /*1880*/  IADD3 R28, P1, R12, R4, RZ ;  /* 0x000000040c1c7210 */ /* 0x000fe20007f3e0ff */
[----:B------:R-:W-:Y:S01]  /*1890*/  IMAD R4, R9, R60, RZ ;  /* 0x0000003c09047224 */ /* 0x000fe200078e02ff */
[----:B------:R-:W-:Y:S01]  /*18a0*/  SHF.R.S32.HI R13, RZ, 0x1f, R12 ;  /* 0x0000001fff0d7819 */ /* 0x000fe2000001140c */
[----:B------:R-:W-:Y:S01]  /*18b0*/  IMAD.SHL.U32 R9, R74, 0x40, RZ ;  /* 0x000000404a097824 */ /* 0x000fe200078e00ff */
[----:B------:R-:W-:-:S03]  /*18c0*/  LEA.HI R25, R25, R172, RZ, 0x1 ;  /* 0x000000ac19197211 */ /* 0x000fc600078f08ff */
[----:B------:R-:W-:Y:S01]  /*18d0*/  IMAD.X R29, R13, 0x1, R3, P1 ;  /* 0x000000010d1d7824 */ /* 0x000fe200008e0603 */
[-C--:B------:R-:W-:Y:S02]  /*18e0*/  LEA.HI R3, R73, R64.reuse, RZ, 0x5 ;  /* 0x0000004049037211 */ /* 0x080fe400078f28ff */
[----:B------:R-:W-:Y:S02]  /*18f0*/  LOP3.LUT R9, R9, 0xc0, RZ, 0xc0, !PT ;  /* 0x000000c009097812 */ /* 0x000fe400078ec0ff */
[----:B------:R-:W-:Y:S01]  /*1900*/  LEA.HI R73, R73, R64, RZ, 0x4 ;  /* 0x0000004049497211 */ /* 0x000fe200078f20ff */
[C---:B------:R-:W-:Y:S01]  /*1910*/  IMAD R4, R2.reuse, R61, R4 ;  /* 0x0000003d02047224 */ /* 0x040fe200078e0204 */
[----:B------:R-:W-:Y:S01]  /*1920*/  LOP3.LUT R25, R25, 0x7fffffe, RZ, 0xc0, !PT ;  /* 0x07fffffe19197812 */ /* 0x000fe200078ec0ff */
[----:B------:R-:W-:Y:S01]  /*1930*/  IMAD.WIDE.U32 R28, R2, R60, R28 ;  /* 0x0000003c021c7225 */ /* 0x000fe200078e001c */
[----:B-1----:R-:W-:Y:S02]  /*1940*/  LOP3.LUT R17, R9, 0x18, R12, 0xf8, !PT ;  /* 0x0000001809117812 */ /* 0x002fe400078ef80c */
[----:B------:R-:W-:-:S02]  /*1950*/  SHF.R.U32.HI R2, RZ, 0x3, R9 ;  /* 0x00000003ff027819 */ /* 0x000fc40000011609 */
[----:B------:R-:W-:Y:S01]  /*1960*/  LOP3.LUT R9, R73, 0xfffffff0, RZ, 0xc0, !PT ;  /* 0xfffffff049097812 */ /* 0x000fe200078ec0ff */
[----:B------:R-:W-:Y:S01]  /*1970*/  IMAD.IADD R6, R172, 0x1, -R25 ;  /* 0x00000001ac067824 */ /* 0x000fe200078e0a19 */
[----:B------:R-:W-:-:S03]  /*1980*/  SHF.R.S32.HI R67, RZ, 0x5, R3 ;  /* 0x00000005ff437819 */ /* 0x000fc60000011403 */
[----:B------:R-:W-:Y:S01]  /*1990*/  IMAD.IADD R72, R64, 0x1, -R9 ;  /* 0x0000000140487824 */ /* 0x000fe200078e0a09 */
[----:B------:R-:W-:Y:S01]  /*19a0*/  LOP3.LUT R2, R17, R2, RZ, 0x3c, !PT ;  /* 0x0000000211027212 */ /* 0x000fe200078e3cff */
[----:B------:R-:W-:Y:S02]  /*19b0*/  IMAD R165, R67, 0x8, R6 ;  /* 0x0000000843a57824 */ /* 0x000fe400078e0206 */
[----:B------:R-:W-:Y:S01]  /*19c0*/  IMAD R9, R27, R11, RZ ;  /* 0x0000000b1b097224 */ /* 0x000fe200078e02ff */
[----:B------:R-:W-:Y:S01]  /*19d0*/  LEA.HI R71, R72, R72, RZ, 0x1 ;  /* 0x0000004848477211 */ /* 0x000fe200078f08ff */
[----:B------:R-:W-:Y:S01]  /*19e0*/  IMAD.IADD R29, R29, 0x1, R4 ;  /* 0x000000011d1d7824 */ /* 0x000fe200078e0204 */
[----:B------:R-:W-:Y:S01]  /*19f0*/  LEA R165, R165, R2, 0x5 ;  /* 0x00000002a5a57211 */ /* 0x000fe200078e28ff */
[----:B------:R-:W-:Y:S01]  /*1a00*/  IMAD R2, R10, R26, R9 ;  /* 0x0000001a0a027224 */ /* 0x000fe200078e0209 */
[--C-:B------:R-:W-:Y:S02]  /*1a10*/  SHF.R.S32.HI R9, RZ, 0x1, R71.reuse ;  /* 0x00000001ff097819 */ /* 0x100fe40000011447 */
[----:B------:R-:W-:-:S02]  /*1a20*/  SHF.R.S32.HI R70, RZ, 0x1f, R71 ;  /* 0x0000001fff467819 */ /* 0x000fc40000011447 */
[----:B------:R-:W-:Y:S01]  /*1a30*/  SHF.R.S32.HI R66, RZ, 0x1f, R197 ;  /* 0x0000001fff427819 */ /* 0x000fe200000114c5 */
[----:B------:R-:W-:Y:S01]  /*1a40*/  IMAD.WIDE.U32 R26, R11, R26, R28 ;  /* 0x0000001a0b1a7225 */ /* 0x000fe200078e001c */
[----:B------:R-:W-:Y:S02]  /*1a50*/  LEA.HI R70, R70, R9, RZ, 0x2 ;  /* 0x0000000946467211 */ /* 0x000fe400078f10ff */
[----:B------:R-:W-:Y:S01]  /*1a60*/  SHF.R.S32.HI R173, RZ, 0x1f, R172 ;  /* 0x0000001fffad7819 */ /* 0x000fe200000114ac */
[----:B------:R-:W-:Y:S01]  /*1a70*/  IMAD R149, R61, R172, RZ ;  /* 0x000000ac3d957224 */ /* 0x000fe200078e02ff */
[----:B------:R-:W-:-:S03]  /*1a80*/  LOP3.LUT R70, R70, 0xfffffffc, RZ, 0xc0, !PT ;  /* 0xfffffffc46467812 */ /* 0x000fc600078ec0ff */
[----:B------:R-:W-:Y:S02]  /*1a90*/  IMAD R149, R173, R60, R149 ;  /* 0x0000003cad957224 */ /* 0x000fe400078e0295 */
[----:B------:R-:W-:Y:S01]  /*1aa0*/  IMAD.IADD R70, R9, 0x1, -R70 ;  /* 0x0000000109467824 */ /* 0x000fe200078e0a46 */
[C---:B------:R-:W-:Y:S02]  /*1ab0*/  IADD3 R116, R12.reuse, 0x40, RZ ;  /* 0x000000400c747810 */ /* 0x040fe40007ffe0ff */
[----:B------:R-:W-:Y:S02]  /*1ac0*/  IADD3 R117, R12, 0x20, RZ ;  /* 0x000000200c757810 */ /* 0x000fe40007ffe0ff */
[----:B------:R-:W-:Y:S01]  /*1ad0*/  SHF.R.S32.HI R169, RZ, 0x1f, R198 ;  /* 0x0000001fffa97819 */ /* 0x000fe200000114c6 */
[----:B------:R-:W-:-:S04]  /*1ae0*/  IMAD R171, R63, R172, RZ ;  /* 0x000000ac3fab7224 */ /* 0x000fc800078e02ff */
[----:B------:R-:W-:Y:S01]  /*1af0*/  IMAD R171, R173, R62, R171 ;  /* 0x0000003eadab7224 */ /* 0x000fe200078e02ab */
[----:B------:R-:W-:Y:S01]  /*1b00*/  LOP3.LUT R3, R3, 0xffffffe0, RZ, 0xc0, !PT ;  /* 0xffffffe003037812 */ /* 0x000fe200078ec0ff */
[----:B------:R-:W-:Y:S01]  /*1b10*/  IMAD.MOV.U32 R50, RZ, RZ, 0x10 ;  /* 0x00000010ff327424 */ /* 0x000fe200078e00ff */
[----:B------:R-:W-:Y:S01]  /*1b20*/  LOP3.LUT P2, RZ, R70, 0x2, RZ, 0xc0, !PT ;  /* 0x0000000246ff7812 */ /* 0x000fe2000784c0ff */
[C---:B------:R-:W-:Y:S01]  /*1b30*/  IMAD.SHL.U32 R192, R62.reuse, 0x20, RZ ;  /* 0x000000203ec07824 */ /* 0x040fe200078e00ff */
[----:B------:R-:W-:Y:S01]  /*1b40*/  SHF.L.U64.HI R193, R62, 0x5, R63 ;  /* 0x000000053ec17819 */ /* 0x000fe2000001023f */
[----:B------:R-:W-:Y:S01]  /*1b50*/  IMAD.IADD R68, R64, 0x1, -R3 ;  /* 0x0000000140447824 */ /* 0x000fe200078e0a03 */
[C---:B------:R-:W-:Y:S01]  /*1b60*/  SHF.L.U64.HI R191, R60.reuse, 0x5, R61 ;  /* 0x000000053cbf7819 */ /* 0x040fe2000001023d */
[----:B------:R-:W-:Y:S01]  /*1b70*/  IMAD.SHL.U32 R81, R81, 0x4, RZ ;  /* 0x0000000451517824 */ /* 0x000fe200078e00ff */
[----:B------:R-:W-:Y:S02]  /*1b80*/  SHF.L.U32 R190, R60, 0x5, RZ ;  /* 0x000000053cbe7819 */ /* 0x000fe400000006ff */
[----:B------:R-:W-:Y:S01]  /*1b90*/  SEL R50, R50, 0xfffffff0, !P2 ;  /* 0xfffffff032327807 */ /* 0x000fe20005000000 */
[----:B--2---:R-:W-:-:S02]  /*1ba0*/  @P0 IMAD R17, R23, R201, RZ ;  /* 0x000000c917110224 */ /* 0x004fc400078e02ff */
[----:B------:R-:W-:-:S04]  /*1bb0*/  @P0 IMAD.WIDE.U32 R24, R22, R201, RZ ;  /* 0x000000c916180225 */ /* 0x000fc800078e00ff */
[-C--:B---3--:R-:W-:Y:S02]  /*1bc0*/  @!P0 IMAD R21, R21, R197.reuse, RZ ;  /* 0x000000c515158224 */ /* 0x088fe400078e02ff */
[----:B------:R-:W-:-:S04]  /*1bd0*/  @!P0 IMAD.WIDE.U32 R28, R20, R197, RZ ;  /* 0x000000c5141c8225 */ /* 0x000fc800078e00ff */
[----:B------:R-:W-:Y:S02]  /*1be0*/  @!P0 IMAD R4, R20, R66, R21 ;  /* 0x0000004214048224 */ /* 0x000fe400078e0215 */
[----:B------:R-:W-:Y:S02]  /*1bf0*/  IMAD.IADD R21, R27, 0x1, R2 ;  /* 0x000000011b157824 */ /* 0x000fe400078e0202 */
[----:B------:R-:W-:-:S04]  /*1c00*/  IMAD.MOV.U32 R20, RZ, RZ, R26 ;  /* 0x000000ffff147224 */ /* 0x000fc800078e001a */
[----:B------:R-:W-:-:S04]  /*1c10*/  IMAD.WIDE.U32 R20, R172, R60, R20 ;  /* 0x0000003cac147225 */ /* 0x000fc800078e0014 */
[----:B------:R-:W-:Y:S02]  /*1c20*/  @P0 IMAD.MOV.U32 R2, RZ, RZ, R24 ;  /* 0x000000ffff020224 */ /* 0x000fe400078e0018 */
[----:B------:R-:W-:Y:S01]  /*1c30*/  @P0 IMAD.IADD R17, R25, 0x1, R17 ;  /* 0x0000000119110824 */ /* 0x000fe200078e0211 */
[----:B------:R-:W-:Y:S01]  /*1c40*/  @!P0 IADD3 R17, R29, R4, RZ ;  /* 0x000000041d118210 */ /* 0x000fe20007ffe0ff */
[----:B------:R-:W-:Y:S02]  /*1c50*/  @P0 IMAD.MOV.U32 R8, RZ, RZ, R22 ;  /* 0x000000ffff080224 */ /* 0x000fe400078e0016 */
[----:B------:R-:W-:Y:S02]  /*1c60*/  @P0 IMAD.MOV.U32 R9, RZ, RZ, R23 ;  /* 0x000000ffff090224 */ /* 0x000fe400078e0017 */
[----:B------:R-:W-:Y:S02]  /*1c70*/  @!P0 IMAD.MOV.U32 R2, RZ, RZ, R28 ;  /* 0x000000ffff028224 */ /* 0x000fe400078e001c */
[----:B------:R-:W-:-:S02]  /*1c80*/  @!P0 IMAD.MOV.U32 R8, RZ, RZ, R22 ;  /* 0x000000ffff088224 */ /* 0x000fc400078e0016 */
[----:B------:R-:W-:Y:S01]  /*1c90*/  @!P0 IMAD.MOV.U32 R9, RZ, RZ, R23 ;  /* 0x000000ffff098224 */ /* 0x000fe200078e0017 */
[----:B------:R-:W-:Y:S01]  /*1ca0*/  LEA R148, P0, R20, R18, 0x1 ;  /* 0x0000001214947211 */ /* 0x000fe200078008ff */
[----:B------:R-:W-:-:S05]  /*1cb0*/  IMAD.IADD R149, R21, 0x1, R149 ;  /* 0x0000000115957824 */ /* 0x000fca00078e0295 */
[----:B------:R-:W-:Y:S01]  /*1cc0*/  LEA.HI.X R149, R20, R19, R149, 0x1, P0 ;  /* 0x0000001314957211 */ /* 0x000fe200000f0c95 */
[----:B------:R-:W-:-:S04]  /*1cd0*/  IMAD.WIDE R18, R199, 0x40, R172 ;  /* 0x00000040c7127825 */ /* 0x000fc800078e02ac */
[----:B------:R-:W-:Y:S01]  /*1ce0*/  IMAD R79, R19, R8, RZ ;  /* 0x00000008134f7224 */ /* 0x000fe200078e02ff */
[----:B------:R-:W-:-:S03]  /*1cf0*/  SHF.L.U64.HI R78, R8, 0x5, R9 ;  /* 0x00000005084e7819 */ /* 0x000fc60000010209 */
[----:B------:R-:W-:Y:S01]  /*1d00*/  IMAD R79, R18, R9, R79 ;  /* 0x00000009124f7224 */ /* 0x000fe200078e024f */
[----:B------:R-:W-:Y:S02]  /*1d10*/  SHF.R.S32.HI R9, RZ, 0x1f, R80 ;  /* 0x0000001fff097819 */ /* 0x000fe40000011450 */
[CC--:B----4-:R-:W-:Y:S02]  /*1d20*/  ISETP.GE.AND P0, PT, R12.reuse, R83.reuse, PT ;  /* 0x000000530c00720c */ /* 0x0d0fe40003f06270 */
[----:B------:R-:W-:Y:S02]  /*1d30*/  LEA.HI R102, R9, R80, RZ, 0x7 ;  /* 0x0000005009667211 */ /* 0x000fe400078f38ff */
[----:B------:R-:W-:Y:S02]  /*1d40*/  IADD3 R24, P1, R12, R2, RZ ;  /* 0x000000020c187210 */ /* 0x000fe40007f3e0ff */
[----:B------:R-:W-:Y:S02]  /*1d50*/  SEL R2, RZ, 0x1, P0 ;  /* 0x00000001ff027807 */ /* 0x000fe40000000000 */
[----:B------:R-:W-:-:S02]  /*1d60*/  ISETP.GE.AND P0, PT, R116, R83, PT ;  /* 0x000000537400720c */ /* 0x000fc40003f06270 */
[----:B------:R-:W-:Y:S01]  /*1d70*/  SHF.R.S32.HI R102, RZ, 0x7, R102 ;  /* 0x00000007ff667819 */ /* 0x000fe20000011466 */
[----:B------:R-:W-:Y:S02]  /*1d80*/  IMAD R15, R15, R198, RZ ;  /* 0x000000c60f0f7224 */ /* 0x000fe400078e02ff */
[----:B------:R-:W-:Y:S01]  /*1d90*/  IMAD.X R25, R13, 0x1, R17, P1 ;  /* 0x000000010d197824 */ /* 0x000fe200008e0611 */
[----:B------:R-:W-:Y:S02]  /*1da0*/  ISETP.GE.AND P1, PT, R117, R83, PT ;  /* 0x000000537500720c */ /* 0x000fe40003f26270 */
[----:B------:R-:W-:Y:S02]  /*1db0*/  SEL R76, RZ, 0x4, P0 ;  /* 0x00000004ff4c7807 */ /* 0x000fe40000000000 */
[----:B------:R-:W-:Y:S01]  /*1dc0*/  IMNMX R102, RZ, R102, !PT ;  /* 0x00000066ff667217 */ /* 0x000fe20007800200 */
[----:B------:R-:W-:Y:S01]  /*1dd0*/  IMAD R176, R14, R169, R15 ;  /* 0x000000a90eb07224 */ /* 0x000fe200078e020f */
[----:B------:R-:W-:-:S02]  /*1de0*/  IADD3 R166, P0, R12, R0, RZ ;  /* 0x000000000ca67210 */ /* 0x000fc40007f1e0ff */
[----:B------:R-:W-:Y:S01]  /*1df0*/  SEL R15, RZ, 0xffffffff, P1 ;  /* 0xffffffffff0f7807 */ /* 0x000fe20000800000 */
[----:B------:R-:W-:Y:S01]  /*1e00*/  IMAD.WIDE.U32 R24, R198, R14, R24 ;  /* 0x0000000ec6187225 */ /* 0x000fe200078e0018 */
[----:B------:R-:W-:-:S03]  /*1e10*/  ISETP.GT.AND P1, PT, R51, R102, PT ;  /* 0x000000663300720c */ /* 0x000fc60003f24270 */
[----:B------:R-:W-:Y:S01]  /*1e20*/  IMAD.X R167, R13, 0x1, R7, P0 ;  /* 0x000000010da77824 */ /* 0x000fe200000e0607 */
[----:B------:R-:W-:Y:S01]  /*1e30*/  IADD3 R177, R25, R176, RZ ;  /* 0x000000b019b17210 */ /* 0x000fe20007ffe0ff */
[----:B------:R-:W-:Y:S02]  /*1e40*/  IMAD.SHL.U32 R15, R15, 0x2, RZ ;  /* 0x000000020f0f7824 */ /* 0x000fe400078e00ff */
[----:B------:R-:W-:-:S04]  /*1e50*/  IMAD.WIDE.U32 R166, R172, R62, R166 ;  /* 0x0000003eaca67225 */ /* 0x000fc800078e00a6 */
[----:B------:R-:W-:Y:S01]  /*1e60*/  IMAD.MOV.U32 R176, RZ, RZ, R24 ;  /* 0x000000ffffb07224 */ /* 0x000fe200078e0018 */
[----:B------:R-:W-:Y:S01]  /*1e70*/  LOP3.LUT R15, R15, 0x2, R2, 0xe2, !PT ;  /* 0x000000020f0f7812 */ /* 0x000fe200078ee202 */
[----:B------:R-:W-:Y:S01]  /*1e80*/  IMAD.IADD R171, R167, 0x1, R171 ;  /* 0x00000001a7ab7824 */ /* 0x000fe200078e02ab */
[----:B------:R-:W-:Y:S01]  /*1e90*/  LEA R194, P0, R166, R174, 0x1 ;  /* 0x000000aea6c27211 */ /* 0x000fe200078008ff */
[----:B------:R-:W-:Y:S01]  /*1ea0*/  IMAD.WIDE.U32 R176, R18, R8, R176 ;  /* 0x0000000812b07225 */ /* 0x000fe200078e00b0 */
[----:B------:R-:W-:Y:S02]  /*1eb0*/  LOP3.LUT R76, R15, R76, RZ, 0xfc, !PT ;  /* 0x0000004c0f4c7212 */ /* 0x000fe400078efcff */
[----:B------:R-:W-:Y:S01]  /*1ec0*/  LEA.HI.X R195, R166, R175, R171, 0x1, P0 ;  /* 0x000000afa6c37211 */ /* 0x000fe200000f0cab */
[----:B------:R-:W-:Y:S02]  /*1ed0*/  IMAD.SHL.U32 R77, R8, 0x20, RZ ;  /* 0x00000020084d7824 */ /* 0x000fe400078e00ff */
[----:B------:R-:W-:-:S02]  /*1ee0*/  @!P5 IMAD.MOV.U32 R16, RZ, RZ, RZ ;  /* 0x000000ffff10d224 */ /* 0x000fc400078e00ff */
        /* <DEDUP_REMOVED lines=14> */
[----:B-----5:R-:W-:Y:S01]  /*1fd0*/  IMAD.IADD R135, R16, 0x1, R5 ;  /* 0x0000000110877824 */ /* 0x020fe200078e0205 */
[----:B------:R-:W-:Y:S01]  /*1fe0*/  LOP3.LUT R160, R76, 0xffff, RZ, 0xc0, !PT ;  /* 0x0000ffff4ca07812 */ /* 0x000fe200078ec0ff */
[C---:B------:R-:W-:Y:S01]  /*1ff0*/  IMAD.WIDE.U32 R180, R60.reuse, 0xc0, RZ ;  /* 0x000000c03cb47825 */ /* 0x040fe200078e00ff */
[----:B------:R-:W-:-:S02]  /*2000*/  SHF.L.U64.HI R86, R60, 0x6, R61 ;  /* 0x000000063c567819 */ /* 0x000fc4000001023d */
[----:B------:R-:W-:Y:S01]  /*2010*/  LOP3.LUT R163, R160, 0x1, RZ, 0xc0, !PT ;  /* 0x00000001a0a37812 */ /* 0x000fe200078ec0ff */
[----:B------:R-:W-:Y:S01]  /*2020*/  IMAD.SHL.U32 R85, R60, 0x40, RZ ;  /* 0x000000403c557824 */ /* 0x000fe200078e00ff */
[----:B------:R-:W-:Y:S01]  /*2030*/  LOP3.LUT R162, R160, 0x2, RZ, 0xc0, !PT ;  /* 0x00000002a0a27812 */ /* 0x000fe200078ec0ff */
[----:B------:R-:W-:Y:S01]  /*2040*/  IMAD.SHL.U32 R99, R62, 0x40, RZ ;  /* 0x000000403e637824 */ /* 0x000fe200078e00ff */
[C---:B------:R-:W-:Y:S01]  /*2050*/  IADD3 R82, R172.reuse, 0x20, RZ ;  /* 0x00000020ac527810 */ /* 0x040fe20007ffe0ff */
[----:B------:R-:W-:Y:S01]  /*2060*/  IMAD.MOV.U32 R136, RZ, RZ, R194 ;  /* 0x000000ffff887224 */ /* 0x000fe200078e00c2 */
[C---:B------:R-:W-:Y:S01]  /*2070*/  SHF.L.U64.HI R86, R85.reuse, 0x1, R86 ;  /* 0x0000000155567819 */ /* 0x040fe20000010256 */
[----:B------:R-:W-:Y:S01]  /*2080*/  IMAD.MOV.U32 R137, RZ, RZ, R195 ;  /* 0x000000ffff897224 */ /* 0x000fe200078e00c3 */
[C---:B------:R-:W-:Y:S01]  /*2090*/  IADD3 R161, R172.reuse, 0x40, RZ ;  /* 0x00000040aca17810 */ /* 0x040fe20007ffe0ff */
[----:B------:R-:W-:Y:S01]  /*20a0*/  IMAD.MOV.U32 R138, RZ, RZ, R148 ;  /* 0x000000ffff8a7224 */ /* 0x000fe200078e0094 */
[----:B------:R-:W-:Y:S01]  /*20b0*/  IADD3 R159, R172, 0x60, RZ ;  /* 0x00000060ac9f7810 */ /* 0x000fe20007ffe0ff */
[----:B------:R-:W-:Y:S01]  /*20c0*/  IMAD.SHL.U32 R85, R85, 0x2, RZ ;  /* 0x0000000255557824 */ /* 0x000fe200078e00ff */
[----:B------:R-:W-:-:S02]  /*20d0*/  SHF.L.U64.HI R100, R62, 0x6, R63 ;  /* 0x000000063e647819 */ /* 0x000fc4000001023f */
[----:B------:R-:W-:Y:S02]  /*20e0*/  MOV R139, R149 ;  /* 0x00000095008b7202 */ /* 0x000fe40000000f00 */
[----:B------:R-:W-:Y:S01]  /*20f0*/  LOP3.LUT R160, R160, 0x4, RZ, 0xc0, !PT ;  /* 0x00000004a0a07812 */ /* 0x000fe200078ec0ff */
[----:B--2---:R-:W-:-:S04]  /*2100*/  IMAD R3, R29, R197, RZ ;  /* 0x000000c51d037224 */ /* 0x004fc800078e02ff */
[----:B------:R-:W-:Y:S02]  /*2110*/  IMAD R0, R28, R66, R3 ;  /* 0x000000421c007224 */ /* 0x000fe400078e0203 */
[----:B---3--:R-:W-:Y:S02]  /*2120*/  IMAD R3, R31, R197, RZ ;  /* 0x000000c51f037224 */ /* 0x008fe400078e02ff */
[----:B------:R-:W-:Y:S01]  /*2130*/  IMAD.WIDE.U32 R28, R197, R28, R12 ;  /* 0x0000001cc51c7225 */ /* 0x000fe200078e000c */
[----:B----4-:R-:W-:-:S03]  /*2140*/  SHF.L.U64.HI R124, R182, 0x6, R183 ;  /* 0x00000006b67c7819 */ /* 0x010fc600000102b7 */
[----:B------:R-:W-:Y:S01]  /*2150*/  IMAD.WIDE.U32 R26, R197, R30, R12 ;  /* 0x0000001ec51a7225 */ /* 0x000fe200078e000c */
[C---:B------:R-:W-:Y:S02]  /*2160*/  SHF.L.U64.HI R101, R184.reuse, 0x5, R185 ;  /* 0x00000005b8657819 */ /* 0x040fe400000102b9 */
[----:B------:R-:W-:Y:S01]  /*2170*/  SHF.L.U32 R114, R184, 0x6, RZ ;  /* 0x00000006b8727819 */ /* 0x000fe200000006ff */
[----:B------:R-:W-:Y:S01]  /*2180*/  IMAD R2, R30, R66, R3 ;  /* 0x000000421e027224 */ /* 0x000fe200078e0203 */
[----:B------:R-:W-:Y:S01]  /*2190*/  SHF.R.S32.HI R3, RZ, 0x1f, R5 ;  /* 0x0000001fff037819 */ /* 0x000fe20000011405 */
[----:B------:R-:W-:Y:S01]  /*21a0*/  IMAD.IADD R29, R29, 0x1, R0 ;  /* 0x000000011d1d7824 */ /* 0x000fe200078e0200 */
[----:B------:R-:W-:Y:S01]  /*21b0*/  SHF.L.U64.HI R111, R184, 0x6, R185 ;  /* 0x00000006b86f7819 */ /* 0x000fe200000102b9 */
        /* <DEDUP_REMOVED lines=109> */
.L_x_2361:
        /* <DEDUP_REMOVED lines=19> */
.L_x_2269:
[----:B------:R-:W-:Y:S05]  /*29c0*/  BSYNC B0 ;  /* 0x0000000000007941 */ /* 0x000fea0003800000 */
.L_x_2268:
        /* <DEDUP_REMOVED lines=18> */
.L_x_2271:
[----:B------:R-:W-:Y:S05]  /*2af0*/  BSYNC B0 ;  /* 0x0000000000007941 */ /* 0x000fea0003800000 */
.L_x_2270:
        /* <DEDUP_REMOVED lines=18> */
.L_x_2273:
[----:B------:R-:W-:Y:S05]  /*2c20*/  BSYNC B0 ;  /* 0x0000000000007941 */ /* 0x000fea0003800000 */
.L_x_2272:
        /* <DEDUP_REMOVED lines=18> */
.L_x_2275:
[----:B------:R-:W-:Y:S05]  /*2d50*/  BSYNC B0 ;  /* 0x0000000000007941 */ /* 0x000fea0003800000 */
.L_x_2274:
        /* <DEDUP_REMOVED lines=65> */
.L_x_2282:
[----:B------:R-:W-:Y:S05]  /*3170*/  BSYNC B0 ;  /* 0x0000000000007941 */ /* 0x000fea0003800000 */
.L_x_2281:
        /* <DEDUP_REMOVED lines=50> */
.L_x_2284:
[----:B------:R-:W-:Y:S05]  /*34a0*/  BSYNC B0 ;  /* 0x0000000000007941 */ /* 0x000fea0003800000 */
.L_x_2283:
        /* <DEDUP_REMOVED lines=49> */
.L_x_2280:
[----:B------:R-:W-:Y:S05]  /*37c0*/  BSYNC B1 ;  /* 0x0000000000017941 */ /* 0x000fea0003800000 */
.L_x_2279:
        /* <DEDUP_REMOVED lines=60> */
.L_x_2288:
[----:B------:R-:W-:Y:S05]  /*3b90*/  BSYNC B0 ;  /* 0x0000000000007941 */ /* 0x000fea0003800000 */
.L_x_2287:
        /* <DEDUP_REMOVED lines=53> */
.L_x_2290:
[----:B------:R-:W-:Y:S05]  /*3ef0*/  BSYNC B0 ;  /* 0x0000000000007941 */ /* 0x000fea0003800000 */
.L_x_2289:
        /* <DEDUP_REMOVED lines=52> */
.L_x_2286:
[----:B------:R-:W-:Y:S05]  /*4240*/  BSYNC B1 ;  /* 0x0000000000017941 */ /* 0x000fea0003800000 */
.L_x_2285:
        /* <DEDUP_REMOVED lines=60> */
.L_x_2294:
[----:B------:R-:W-:Y:S05]  /*4610*/  BSYNC B0 ;  /* 0x0000000000007941 */ /* 0x000fea0003800000 */
.L_x_2293:
        /* <DEDUP_REMOVED lines=53> */
.L_x_2296:
[----:B------:R-:W-:Y:S05]  /*4970*/  BSYNC B0 ;  /* 0x0000000000007941 */ /* 0x000fea0003800000 */
.L_x_2295:
        /* <DEDUP_REMOVED lines=52> */
.L_x_2292:
[----:B------:R-:W-:Y:S05]  /*4cc0*/  BSYNC B1 ;  /* 0x0000000000017941 */ /* 0x000fea0003800000 */
.L_x_2291:
        /* <DEDUP_REMOVED lines=62> */
.L_x_2300:
[----:B------:R-:W-:Y:S05]  /*50b0*/  BSYNC B0 ;  /* 0x0000000000007941 */ /* 0x000fea0003800000 */
.L_x_2299:
        /* <DEDUP_REMOVED lines=53> */
.L_x_2302:
[----:B------:R-:W-:Y:S05]  /*5410*/  BSYNC B0 ;  /* 0x0000000000007941 */ /* 0x000fea0003800000 */
.L_x_2301:
        /* <DEDUP_REMOVED lines=52> */
.L_x_2298:
[----:B------:R-:W-:Y:S05]  /*5760*/  BSYNC B1 ;  /* 0x0000000000017941 */ /* 0x000fea0003800000 */
.L_x_2297:
[----:B------:R-:W2:Y:S02]  /*5770*/  LD.E R3, [R118.64+0xd0] ;  /* 0x0000d00476037980 */ /* 0x000ea4000c101900 */
[----:B--2---:R-:W-:Y:S05]  /*5780*/  IMAD.U32 R3, R3, -0x40, RZ ;  /* 0xffffffc003037824 */ /* 0x004fea00078e00ff */
[C---:B------:R-:W-:Y:S02]  /*5790*/  LEA R14, P1, R3.reuse, R14, 0x1 ;  /* 0x0000000e030e7211 */ /* 0x040fe400078208ff */
[C---:B------:R-:W-:Y:S02]  /*57a0*/  LEA R52, P0, R3.reuse, R52, 0x1 ;  /* 0x0000003403347211 */ /* 0x040fe400078008ff */
[C---:B------:R-:W-:Y:S02]  /*57b0*/  LEA.HI.X.SX32 R15, R3.reuse, R15, 0x1, P1 ;  /* 0x0000000f030f7211 */ /* 0x040fe400008f0eff */
[----:B------:R-:W-:Y:S01]  /*57c0*/  LEA.HI.X.SX32 R53, R3, R53, 0x1, P0 ;  /* 0x0000003503357211 */ /* 0x000fe200000f0eff */
[----:B------:R-:W-:-:S05]  /*57d0*/  BRA `(.L_x_2303) ;  /* 0x00004da000007947 */ /* 0x000fca0003800000 */
.L_x_2278:
        /* <DEDUP_REMOVED lines=89> */
.L_x_2309:
[----:B------:R-:W-:Y:S05]  /*5d70*/  BSYNC B0 ;  /* 0x0000000000007941 */ /* 0x000fea0003800000 */
.L_x_2308:
[----:B-----5:R2:W-:Y:S02]  /*5d80*/  ST.E.128 [R136.64], R44 ;  /* 0x0000002c88007985 */ /* 0x0205e4000c101d04 */
.L_x_2307:
[----:B------:R-:W-:Y:S05]  /*5d90*/  BSYNC B1 ;  /* 0x0000000000017941 */ /* 0x000fea0003800000 */
.L_x_2306:
        /* <DEDUP_REMOVED lines=87> */
.L_x_2313:
[----:B------:R-:W-:Y:S05]  /*6310*/  BSYNC B0 ;  /* 0x0000000000007941 */ /* 0x000fea0003800000 */
.L_x_2312:
[----:B-----5:R3:W-:Y:S02]  /*6320*/  ST.E.128 [R136.64+0x40], R44 ;  /* 0x0000402c88007985 */ /* 0x0207e4000c101d04 */
.L_x_2311:
[----:B------:R-:W-:Y:S05]  /*6330*/  BSYNC B1 ;  /* 0x0000000000017941 */ /* 0x000fea0003800000 */
.L_x_2310:
        /* <DEDUP_REMOVED lines=86> */
.L_x_2315:
[----:B------:R-:W-:Y:S05]  /*68a0*/  BSYNC B0 ;  /* 0x0000000000007941 */ /* 0x000fea0003800000 */
.L_x_2314:
[----:B-----5:R3:W-:Y:S02]  /*68b0*/  ST.E.128 [R136.64+0x80], R44 ;  /* 0x0000802c88007985 */ /* 0x0207e4000c101d04 */
.L_x_2305:
[----:B------:R-:W-:Y:S05]  /*68c0*/  BSYNC B2 ;  /* 0x0000000000027941 */ /* 0x000fea0003800000 */
.L_x_2304:
        /* <DEDUP_REMOVED lines=30> */
[----:B------:R-:W-:Y:S02]  /*6ab0*/  LEA R204, P0, R55, R132, 0x1 ;  /* 0x0000008437cc7211 */ /* 0x000fe400078008ff */
[-C--:B------:R-:W-:Y:S01]  /*6ac0*/  LEA.HI.X.SX32 R54, R187, R150.reuse, 0x1, P5 ;  /* 0x00000096bb367211 */ /* 0x080fe200028f0eff */
[----:B------:R-:W3:Y:S03]  /*6ad0*/  LD.E.128 R20, [R18.64] ;  /* 0x0000000412147980 */ /* 0x000ee6000c101d00 */
[----:B------:R-:W-:Y:S01]  /*6ae0*/  LEA.HI.X R205, R55, R133, R54, 0x1, P0 ;  /* 0x0000008537cd7211 */ /* 0x000fe200000f0c36 */
[----:B------:R-:W-:Y:S01]  /*6af0*/  IMAD.MOV.U32 R55, RZ, RZ, RZ ;  /* 0x000000ffff377224 */ /* 0x000fe200078e00ff */
[----:B------:R-:W-:Y:S04]  /*6b00*/  @P4 IADD3 R55, -R49, RZ, RZ ;  /* 0x000000ff31374210 */ /* 0x000fe80007ffe1ff */
[----:B------:R-:W-:Y:S01]  /*6b10*/  IADD3 R49, P0, R164, R55, RZ ;  /* 0x00000037a4317210 */ /* 0x000fe20007f1e0ff */
[----:B------:R-:W4:Y:S03]  /*6b20*/  LD.E.128 R204, [R204.64] ;  /* 0x00000004cccc7980 */ /* 0x000f26000c101d00 */
[----:B------:R-:W-:Y:S02]  /*6b30*/  LEA.HI.X.SX32 R54, R55, R150, 0x1, P0 ;  /* 0x0000009637367211 */ /* 0x000fe400000f0eff */
[C---:B------:R-:W-:Y:S04]  /*6b40*/  LEA R40, P0, R49.reuse, R134, 0x1 ;  /* 0x0000008631287211 */ /* 0x040fe800078008ff */
[----:B------:R-:W-:Y:S05]  /*6b50*/  LEA.HI.X R41, R49, R135, R54, 0x1, P0 ;  /* 0x0000008731297211 */ /* 0x000fea00000f0c36 */
[----:B--2---:R-:W2:Y:S01]  /*6b60*/  LD.E.128 R56, [R40.64] ;  /* 0x0000000428387980 */ /* 0x004ea2000c101d00 */
[C---:B---3--:R-:W-:Y:S01]  /*6b70*/  IMAD.U32 R28, R20.reuse, 0x10000, RZ ;  /* 0x00010000141c7824 */ /* 0x048fe200078e00ff */
[----:B------:R-:W-:Y:S01]  /*6b80*/  LOP3.LUT R27, R20, 0xffff0000, RZ, 0xc0, !PT ;  /* 0xffff0000141b7812 */ /* 0x000fe200078ec0ff */
[C---:B------:R-:W-:Y:S01]  /*6b90*/  IMAD.U32 R24, R22.reuse, 0x10000, RZ ;  /* 0x0001000016187824 */ /* 0x040fe200078e00ff */
[----:B------:R-:W-:Y:S01]  /*6ba0*/  LOP3.LUT R20, R22, 0xffff0000, RZ, 0xc0, !PT ;  /* 0xffff000016147812 */ /* 0x000fe200078ec0ff */
[----:B------:R-:W-:Y:S01]  /*6bb0*/  IMAD.U32 R16, R23, 0x10000, RZ ;  /* 0x0001000017107824 */ /* 0x000fe200078e00ff */
[C---:B------:R-:W-:Y:S02]  /*6bc0*/  SHF.L.U32 R25, R21.reuse, 0x10, RZ ;  /* 0x0000001015197819 */ /* 0x040fe400000006ff */
[----:B------:R-:W-:Y:S02]  /*6bd0*/  LOP3.LUT R26, R21, 0xffff0000, RZ, 0xc0, !PT ;  /* 0xffff0000151a7812 */ /* 0x000fe400078ec0ff */
[----:B------:R-:W-:Y:S01]  /*6be0*/  LOP3.LUT R19, R23, 0xffff0000, RZ, 0xc0, !PT ;  /* 0xffff000017137812 */ /* 0x000fe200078ec0ff */
[C---:B----4-:R-:W-:Y:S01]  /*6bf0*/  IMAD.U32 R22, R205.reuse, 0x10000, RZ ;  /* 0x00010000cd167824 */ /* 0x050fe200078e00ff */
        /* <DEDUP_REMOVED lines=12> */
[C---:B--2---:R-:W-:Y:S01]  /*6cc0*/  IMAD.U32 R32, R56.reuse, 0x10000, RZ ;  /* 0x0001000038207824 */ /* 0x044fe200078e00ff */
        /* <DEDUP_REMOVED lines=30> */
.L_x_2321:
[----:B------:R-:W-:Y:S05]  /*6eb0*/  BSYNC B0 ;  /* 0x0000000000007941 */ /* 0x000fea0003800000 */
.L_x_2320:
[C---:B------:R-:W-:Y:S04]  /*6ec0*/  LEA R2, P0, R192.reuse, R136, 0x1 ;  /* 0x00000088c0027211 */ /* 0x040fe800078008ff */
[----:B------:R-:W-:Y:S05]  /*6ed0*/  LEA.HI.X R3, R192, R137, R193, 0x1, P0 ;  /* 0x00000089c0037211 */ /* 0x000fea00000f0cc1 */
[----:B-----5:R3:W-:Y:S04]  /*6ee0*/  ST.E.128 [R2.64], R44 ;  /* 0x0000002c02007985 */ /* 0x0207e8000c101d04 */
.L_x_2319:
[----:B------:R-:W-:Y:S05]  /*6ef0*/  BSYNC B1 ;  /* 0x0000000000017941 */ /* 0x000fea0003800000 */
.L_x_2318:
        /* <DEDUP_REMOVED lines=29> */
[C---:B------:R-:W-:Y:S02]  /*70d0*/  LEA R204, P0, R49.reuse, R132, 0x1 ;  /* 0x0000008431cc7211 */ /* 0x040fe400078008ff */
[-C--:B------:R-:W-:Y:S01]  /*70e0*/  LEA.HI.X.SX32 R186, R186, R146.reuse, 0x1, P5 ;  /* 0x00000092baba7211 */ /* 0x080fe200028f0eff */
[----:B------:R-:W3:Y:S01]  /*70f0*/  LD.E.128 R20, [R18.64] ;  /* 0x0000000412147980 */ /* 0x000ee2000c101d00 */
[----:B------:R-:W-:Y:S02]  /*7100*/  @P4 IADD3 R55, -R54, RZ, RZ ;  /* 0x000000ff36374210 */ /* 0x000fe40007ffe1ff */
[----:B------:R-:W-:Y:S02]  /*7110*/  LEA.HI.X R205, R49, R133, R186, 0x1, P0 ;  /* 0x0000008531cd7211 */ /* 0x000fe400000f0cba */
[----:B------:R-:W-:Y:S04]  /*7120*/  IADD3 R49, P0, R157, R55, RZ ;  /* 0x000000379d317210 */ /* 0x000fe80007f1e0ff */
[----:B------:R-:W4:Y:S01]  /*7130*/  LD.E.128 R204, [R204.64] ;  /* 0x00000004cccc7980 */ /* 0x000f22000c101d00 */
        /* <DEDUP_REMOVED lines=23> */
[C---:B--2---:R-:W-:Y:S01]  /*72b0*/  IMAD.U32 R32, R56.reuse, 0x10000, RZ ;  /* 0x0001000038207824 */ /* 0x044fe200078e00ff */
        /* <DEDUP_REMOVED lines=32> */
.L_x_2325:
[----:B------:R-:W-:Y:S05]  /*74c0*/  BSYNC B0 ;  /* 0x0000000000007941 */ /* 0x000fea0003800000 */
.L_x_2324:
[C---:B------:R-:W-:Y:S04]  /*74d0*/  LEA R2, P0, R97.reuse, R136, 0x1 ;  /* 0x0000008861027211 */ /* 0x040fe800078008ff */
[----:B------:R-:W-:Y:S05]  /*74e0*/  LEA.HI.X R3, R97, R137, R98, 0x1, P0 ;  /* 0x0000008961037211 */ /* 0x000fea00000f0c62 */
[----:B-----5:R3:W-:Y:S04]  /*74f0*/  ST.E.128 [R2.64], R44 ;  /* 0x0000002c02007985 */ /* 0x0207e8000c101d04 */
.L_x_2323:
[----:B------:R-:W-:Y:S05]  /*7500*/  BSYNC B1 ;  /* 0x0000000000017941 */ /* 0x000fea0003800000 */
.L_x_2322:
        /* <DEDUP_REMOVED lines=27> */
[C---:B------:R-:W-:Y:S02]  /*76c0*/  LEA R204, P0, R55.reuse, R132, 0x1 ;  /* 0x0000008437cc7211 */ /* 0x040fe400078008ff */
[----:B------:R-:W-:Y:S01]  /*76d0*/  LEA.HI.X.SX32 R54, R54, R144, 0x1, P5 ;  /* 0x0000009036367211 */ /* 0x000fe200028f0eff */
        /* <DEDUP_REMOVED lines=62> */
.L_x_2327:
[----:B------:R-:W-:Y:S05]  /*7ac0*/  BSYNC B0 ;  /* 0x0000000000007941 */ /* 0x000fea0003800000 */
.L_x_2326:
[C---:B------:R-:W-:Y:S04]  /*7ad0*/  LEA R2, P0, R93.reuse, R136, 0x1 ;  /* 0x000000885d027211 */ /* 0x040fe800078008ff */
[----:B------:R-:W-:Y:S05]  /*7ae0*/  LEA.HI.X R3, R93, R137, R94, 0x1, P0 ;  /* 0x000000895d037211 */ /* 0x000fea00000f0c5e */
[----:B-----5:R3:W-:Y:S04]  /*7af0*/  ST.E.128 [R2.64], R44 ;  /* 0x0000002c02007985 */ /* 0x0207e8000c101d04 */
.L_x_2317:
[----:B------:R-:W-:Y:S05]  /*7b00*/  BSYNC B2 ;  /* 0x0000000000027941 */ /* 0x000fea0003800000 */
.L_x_2316:
        /* <DEDUP_REMOVED lines=94> */
.L_x_2333:
[----:B------:R-:W-:Y:S05]  /*80f0*/  BSYNC B0 ;  /* 0x0000000000007941 */ /* 0x000fea0003800000 */
.L_x_2332:
[C---:B------:R-:W-:Y:S04]  /*8100*/  LEA R2, P0, R99.reuse, R136, 0x1 ;  /* 0x0000008863027211 */ /* 0x040fe800078008ff */
[----:B------:R-:W-:Y:S05]  /*8110*/  LEA.HI.X R3, R99, R137, R100, 0x1, P0 ;  /* 0x0000008963037211 */ /* 0x000fea00000f0c64 */
[----:B-----5:R3:W-:Y:S04]  /*8120*/  ST.E.128 [R2.64], R44 ;  /* 0x0000002c02007985 */ /* 0x0207e8000c101d04 */
.L_x_2331:
[----:B------:R-:W-:Y:S05]  /*8130*/  BSYNC B1 ;  /* 0x0000000000017941 */ /* 0x000fea0003800000 */
.L_x_2330:
        /* <DEDUP_REMOVED lines=29> */
[C---:B------:R-:W-:Y:S02]  /*8310*/  LEA R204, P0, R49.reuse, R132, 0x1 ;  /* 0x0000008431cc7211 */ /* 0x040fe400078008ff */
[----:B------:R-:W-:Y:S01]  /*8320*/  LEA.HI.X.SX32 R186, R186, R143, 0x1, P4 ;  /* 0x0000008fbaba7211 */ /* 0x000fe200020f0eff */
        /* <DEDUP_REMOVED lines=61> */
.L_x_2337:
[----:B------:R-:W-:Y:S05]  /*8700*/  BSYNC B0 ;  /* 0x0000000000007941 */ /* 0x000fea0003800000 */
.L_x_2336:
[C---:B------:R-:W-:Y:S04]  /*8710*/  LEA R2, P0, R95.reuse, R136, 0x1 ;  /* 0x000000885f027211 */ /* 0x040fe800078008ff */
[----:B------:R-:W-:Y:S05]  /*8720*/  LEA.HI.X R3, R95, R137, R96, 0x1, P0 ;  /* 0x000000895f037211 */ /* 0x000fea00000f0c60 */
[----:B-----5:R3:W-:Y:S04]  /*8730*/  ST.E.128 [R2.64], R44 ;  /* 0x0000002c02007985 */ /* 0x0207e8000c101d04 */
.L_x_2335:
[----:B------:R-:W-:Y:S05]  /*8740*/  BSYNC B1 ;  /* 0x0000000000017941 */ /* 0x000fea0003800000 */
.L_x_2334:
        /* <DEDUP_REMOVED lines=91> */
.L_x_2339:
[----:B------:R-:W-:Y:S05]  /*8d00*/  BSYNC B0 ;  /* 0x0000000000007941 */ /* 0x000fea0003800000 */
.L_x_2338:
[C---:B------:R-:W-:Y:S04]  /*8d10*/  LEA R2, P0, R91.reuse, R136, 0x1 ;  /* 0x000000885b027211 */ /* 0x040fe800078008ff */
[----:B------:R-:W-:Y:S05]  /*8d20*/  LEA.HI.X R3, R91, R137, R92, 0x1, P0 ;  /* 0x000000895b037211 */ /* 0x000fea00000f0c5c */
[----:B-----5:R3:W-:Y:S04]  /*8d30*/  ST.E.128 [R2.64], R44 ;  /* 0x0000002c02007985 */ /* 0x0207e8000c101d04 */
.L_x_2329:
[----:B------:R-:W-:Y:S05]  /*8d40*/  BSYNC B2 ;  /* 0x0000000000027941 */ /* 0x000fea0003800000 */
.L_x_2328:
        /* <DEDUP_REMOVED lines=95> */
.L_x_2345:
[----:B------:R-:W-:Y:S05]  /*9340*/  BSYNC B0 ;  /* 0x0000000000007941 */ /* 0x000fea0003800000 */
.L_x_2344:
[----:B------:R-:W-:Y:S02]  /*9350*/  IMAD R0, R63, 0xc0, RZ ;  /* 0x000000c03f007824 */ /* 0x000fe400078e02ff */
[----:B------:R-:W-:Y:S05]  /*9360*/  IMAD.WIDE.U32 R2, R62, 0xc0, R136 ;  /* 0x000000c03e027825 */ /* 0x000fea00078e0088 */
[----:B------:R-:W-:Y:S05]  /*9370*/  IADD3 R3, R3, R0, RZ ;  /* 0x0000000003037210 */ /* 0x000fea0007ffe0ff */
[----:B-----5:R3:W-:Y:S02]  /*9380*/  ST.E.128 [R2.64], R44 ;  /* 0x0000002c02007985 */ /* 0x0207e4000c101d04 */
.L_x_2343:
[----:B------:R-:W-:Y:S05]  /*9390*/  BSYNC B1 ;  /* 0x0000000000017941 */ /* 0x000fea0003800000 */
.L_x_2342:
        /* <DEDUP_REMOVED lines=92> */
.L_x_2349:
[----:B------:R-:W-:Y:S05]  /*9960*/  BSYNC B0 ;  /* 0x0000000000007941 */ /* 0x000fea0003800000 */
.L_x_2348:
[C---:B------:R-:W-:Y:S04]  /*9970*/  LEA R2, P0, R90.reuse, R136, 0x1 ;  /* 0x000000885a027211 */ /* 0x040fe800078008ff */
[----:B------:R-:W-:Y:S05]  /*9980*/  LEA.HI.X R3, R90, R137, R89, 0x1, P0 ;  /* 0x000000895a037211 */ /* 0x000fea00000f0c59 */
[----:B-----5:R3:W-:Y:S04]  /*9990*/  ST.E.128 [R2.64], R44 ;  /* 0x0000002c02007985 */ /* 0x0207e8000c101d04 */
.L_x_2347:
[----:B------:R-:W-:Y:S05]  /*99a0*/  BSYNC B1 ;  /* 0x0000000000017941 */ /* 0x000fea0003800000 */
.L_x_2346:
        /* <DEDUP_REMOVED lines=27> */
[C---:B------:R-:W-:Y:S02]  /*9b60*/  LEA R204, P0, R129.reuse, R132, 0x1 ;  /* 0x0000008481cc7211 */ /* 0x040fe400078008ff */
[----:B------:R-:W-:Y:S02]  /*9b70*/  LEA.HI.X.SX32 R54, R54, R140, 0x1, P2 ;  /* 0x0000008c36367211 */ /* 0x000fe400010f0eff */
[----:B------:R-:W3:Y:S02]  /*9b80*/  LD.E.128 R16, [R16.64] ;  /* 0x0000000410107980 */ /* 0x000ee4000c101d00 */
        /* <DEDUP_REMOVED lines=12> */
[----:B------:R-:W-:Y:S01]  /*9c50*/  SHF.L.U32 R22, R17, 0x10, RZ ;  /* 0x0000001011167819 */ /* 0x000fe200000006ff */
[----:B------:R-:W-:Y:S01]  /*9c60*/  IMAD.U32 R16, R19, 0x10000, RZ ;  /* 0x0001000013107824 */ /* 0x000fe200078e00ff */
[----:B------:R-:W-:Y:S02]  /*9c70*/  LOP3.LUT R24, R17, 0xffff0000, RZ, 0xc0, !PT ;  /* 0xffff000011187812 */ /* 0x000fe400078ec0ff */
[----:B------:R-:W-:Y:S01]  /*9c80*/  LOP3.LUT R20, R18, 0xffff0000, RZ, 0xc0, !PT ;  /* 0xffff000012147812 */ /* 0x000fe200078ec0ff */
[----:B----4-:R-:W-:Y:S01]  /*9c90*/  IMAD.U32 R31, R205, 0x10000, RZ ;  /* 0x00010000cd1f7824 */ /* 0x010fe200078e00ff */
        /* <DEDUP_REMOVED lines=13> */
[C---:B--2---:R-:W-:Y:S01]  /*9d70*/  IMAD.U32 R32, R56.reuse, 0x10000, RZ ;  /* 0x0001000038207824 */ /* 0x044fe200078e00ff */
        /* <DEDUP_REMOVED lines=30> */
.L_x_2351:
[----:B------:R-:W-:Y:S05]  /*9f60*/  BSYNC B0 ;  /* 0x0000000000007941 */ /* 0x000fea0003800000 */
.L_x_2350:
[C---:B------:R-:W-:Y:S04]  /*9f70*/  LEA R2, P0, R88.reuse, R136, 0x1 ;  /* 0x0000008858027211 */ /* 0x040fe800078008ff */
[----:B------:R-:W-:Y:S05]  /*9f80*/  LEA.HI.X R3, R88, R137, R87, 0x1, P0 ;  /* 0x0000008958037211 */ /* 0x000fea00000f0c57 */
[----:B-----5:R3:W-:Y:S04]  /*9f90*/  ST.E.128 [R2.64], R44 ;  /* 0x0000002c02007985 */ /* 0x0207e8000c101d04 */
.L_x_2341:
[----:B------:R-:W-:Y:S05]  /*9fa0*/  BSYNC B2 ;  /* 0x0000000000027941 */ /* 0x000fea0003800000 */
.L_x_2340:
[----:B---3--:R-:W3:Y:S02]  /*9fb0*/  LD.E R3, [R118.64+0xd0] ;  /* 0x0000d00476037980 */ /* 0x008ee4000c101900 */
[----:B---3--:R-:W-:Y:S05]  /*9fc0*/  IMAD.U32 R3, R3, -0x40, RZ ;  /* 0xffffffc003037824 */ /* 0x008fea00078e00ff */
[C---:B------:R-:W-:Y:S02]  /*9fd0*/  LEA R134, P1, R3.reuse, R134, 0x1 ;  /* 0x0000008603867211 */ /* 0x040fe400078208ff */
[C---:B------:R-:W-:Y:S02]  /*9fe0*/  LEA R132, P0, R3.reuse, R132, 0x1 ;  /* 0x0000008403847211 */ /* 0x040fe400078008ff */
[C---:B------:R-:W-:Y:S02]  /*9ff0*/  LEA.HI.X.SX32 R135, R3.reuse, R135, 0x1, P1 ;  /* 0x0000008703877211 */ /* 0x040fe400008f0eff */
[----:B------:R-:W-:Y:S01]  /*a000*/  LEA.HI.X.SX32 R133, R3, R133, 0x1, P0 ;  /* 0x0000008503857211 */ /* 0x000fe200000f0eff */
[----:B------:R-:W-:-:S05]  /*a010*/  BRA `(.L_x_2303) ;  /* 0x0000056000007947 */ /* 0x000fca0003800000 */
.L_x_2277:
        /* <DEDUP_REMOVED lines=11> */
.L_x_2353:
[----:B------:R-:W-:Y:S05]  /*a0d0*/  BSYNC B0 ;  /* 0x0000000000007941 */ /* 0x000fea0003800000 */
.L_x_2352:
        /* <DEDUP_REMOVED lines=24> */
.L_x_2355:
[----:B------:R-:W-:Y:S05]  /*a260*/  BSYNC B0 ;  /* 0x0000000000007941 */ /* 0x000fea0003800000 */
.L_x_2354:
        /* <DEDUP_REMOVED lines=24> */
.L_x_2357:
[----:B------:R-:W-:Y:S05]  /*a3f0*/  BSYNC B0 ;  /* 0x0000000000007941 */ /* 0x000fea0003800000 */
.L_x_2356:
        /* <DEDUP_REMOVED lines=24> */
.L_x_2303:
[----:B------:R-:W-:Y:S05]  /*a580*/  BSYNC B3 ;  /* 0x0000000000037941 */ /* 0x000fea0003800000 */
.L_x_2276:
        /* <DEDUP_REMOVED lines=87> */
.L_x_2359:
        /* <DEDUP_REMOVED lines=8> */
.L_x_2360:
[----:B------:R-:W-:Y:S05]  /*ab80*/  BSYNC B0 ;  /* 0x0000000000007941 */ /* 0x000fea0003800000 */
.L_x_2358:
[----:B------:R-:W-:Y:S04]  /*ab90*/  IADD3 R9, R9, -0x1, RZ ;  /* 0xffffffff09097810 */ /* 0x000fe80007ffe0ff */
[----:B------:R-:W-:Y:S11]  /*aba0*/  ISETP.GT.AND P0, PT, R9, R102, PT ;  /* 0x000000660900720c */ /* 0x000ff60003f04270 */
[----:B------:R-:W-:Y:S02]  /*abb0*/  @!UPT UIADD3 URZ, URZ, URZ, URZ ;  /* 0x0000003f3f3ff290 */ /* 0x000fe4000fffe03f */
[----:B------:R-:W-:-:S05]  /*abc0*/  @P0 BRA `(.L_x_2361) ;  /* 0xffff7cc000000947 */ /* 0x000fca000383ffff */
.L_x_2267:
        /* <DEDUP_REMOVED lines=17> */
[----:B------:R-:W2:Y:S01]  /*ace0*/  @P1 LD.E R3, [R4.64] ;  /* 0x0000000404031980 */ /* 0x000ea2000c101900 */
[----:B------:R-:W-:-:S04]  /*acf0*/  LEA.HI R2, R15, R15, RZ, 0x1 ;  /* 0x0000000f0f027211 */ /* 0x000fc800078f08ff */
[----:B------:R-:W-:Y:S02]  /*ad00*/  SHF.R.S32.HI R2, RZ, 0x1, R2 ;  /* 0x00000001ff027819 */ /* 0x000fe40000011402 */
[----:B---3--:R-:W-:-:S03]  /*ad10*/  ISETP.NE.AND P5, PT, R0, RZ, PT ;  /* 0x000000ff0000720c */ /* 0x008fc60003fa5270 */
[----:B------:R-:W-:Y:S01]  /*ad20*/  IMAD R6, R172, R2, R81 ;  /* 0x00000002ac067224 */ /* 0x000fe200078e0251 */
[----:B------:R-:W-:Y:S01]  /*ad30*/  IADD3 R77, P0, R77, R176, RZ ;  /* 0x000000b04d4d7210 */ /* 0x000fe20007f1e0ff */
[----:B------:R-:W-:Y:S01]  /*ad40*/  IMAD.IADD R27, R200, 0x1, -R69 ;  /* 0x00000001c81b7824 */ /* 0x000fe200078e0a45 */
[-C--:B-----5:R-:W-:Y:S01]  /*ad50*/  LEA R38, P1, R176, R178.reuse, 0x1 ;  /* 0x000000b2b0267211 */ /* 0x0a0fe200078208ff */
[----:B------:R-:W-:Y:S02]  /*ad60*/  IMAD.IADD R0, R81, 0x1, R6 ;  /* 0x0000000151007824 */ /* 0x000fe400078e0206 */
[--C-:B------:R-:W-:Y:S01]  /*ad70*/  IMAD.X R78, R78, 0x1, R79.reuse, P0 ;  /* 0x000000014e4e7824 */ /* 0x100fe200000e064f */
[----:B------:R-:W-:Y:S02]  /*ad80*/  LEA.HI.X R39, R176, R179, R79, 0x1, P1 ;  /* 0x000000b3b0277211 */ /* 0x000fe400008f0c4f */
[----:B------:R-:W-:Y:S02]  /*ad90*/  ISETP.GE.AND P0, PT, R172, R27, PT ;  /* 0x0000001bac00720c */ /* 0x000fe40003f06270 */
[----:B------:R-:W-:Y:S01]  /*ada0*/  LEA R32, P1, R77, R178, 0x1 ;  /* 0x000000b24d207211 */ /* 0x000fe200078208ff */
[----:B------:R-:W-:Y:S01]  /*adb0*/  IMAD.MOV.U32 R31, RZ, RZ, R2 ;  /* 0x000000ffff1f7224 */ /* 0x000fe200078e0002 */
[----:B------:R-:W-:-:S02]  /*adc0*/  ISETP.GT.AND P0, PT, R64, -0x4, !P0 ;  /* 0xfffffffc4000780c */ /* 0x000fc40004704270 */
        /* <DEDUP_REMOVED lines=68> */
.L_x_2370:
[----:B------:R-:W-:Y:S05]  /*b210*/  BSYNC B0 ;  /* 0x0000000000007941 */ /* 0x000fea0003800000 */
.L_x_2369:
[----:B-----5:R3:W-:Y:S02]  /*b220*/  STS.128 [R204], R8 ;  /* 0x00000008cc007388 */ /* 0x0207e40000000c00 */
.L_x_2368:
[----:B------:R-:W-:Y:S05]  /*b230*/  BSYNC B1 ;  /* 0x0000000000017941 */ /* 0x000fea0003800000 */
.L_x_2367:
        /* <DEDUP_REMOVED lines=48> */
.L_x_2374:
[----:B------:R-:W-:Y:S05]  /*b540*/  BSYNC B0 ;  /* 0x0000000000007941 */ /* 0x000fea0003800000 */
.L_x_2373:
[----:B-----5:R1:W-:Y:S02]  /*b550*/  STS.128 [R204+0x1000], R8 ;  /* 0x00100008cc007388 */ /* 0x0203e40000000c00 */
.L_x_2372:
[----:B------:R-:W-:Y:S05]  /*b560*/  BSYNC B1 ;  /* 0x0000000000017941 */ /* 0x000fea0003800000 */
.L_x_2371:
        /* <DEDUP_REMOVED lines=47> */
.L_x_2376:
[----:B------:R-:W-:Y:S05]  /*b860*/  BSYNC B0 ;  /* 0x0000000000007941 */ /* 0x000fea0003800000 */
.L_x_2375:
[----:B-----5:R3:W-:Y:S02]  /*b870*/  STS.128 [R204+0x2000], R8 ;  /* 0x00200008cc007388 */ /* 0x0207e40000000c00 */
.L_x_2366:
[----:B------:R-:W-:Y:S05]  /*b880*/  BSYNC B2 ;  /* 0x0000000000027941 */ /* 0x000fea0003800000 */
.L_x_2365:
        /* <DEDUP_REMOVED lines=59> */
.L_x_2381:
[----:B------:R-:W-:Y:S05]  /*bc40*/  BSYNC B0 ;  /* 0x0000000000007941 */ /* 0x000fea0003800000 */
.L_x_2380:
[----:B-----5:R3:W-:Y:S02]  /*bc50*/  STS.128 [R204+0x800], R8 ;  /* 0x00080008cc007388 */ /* 0x0207e40000000c00 */
.L_x_2379:
[----:B------:R-:W-:Y:S05]  /*bc60*/  BSYNC B1 ;  /* 0x0000000000017941 */ /* 0x000fea0003800000 */
.L_x_2378:
        /* <DEDUP_REMOVED lines=47> */
.L_x_2385:
[----:B------:R-:W-:Y:S05]  /*bf60*/  BSYNC B0 ;  /* 0x0000000000007941 */ /* 0x000fea0003800000 */
.L_x_2384:
[----:B-----5:R3:W-:Y:S02]  /*bf70*/  STS.128 [R204+0x1800], R8 ;  /* 0x00180008cc007388 */ /* 0x0207e40000000c00 */
.L_x_2383:
[----:B------:R-:W-:Y:S05]  /*bf80*/  BSYNC B1 ;  /* 0x0000000000017941 */ /* 0x000fea0003800000 */
.L_x_2382:
        /* <DEDUP_REMOVED lines=45> */
.L_x_2387:
[----:B------:R-:W-:Y:S05]  /*c260*/  BSYNC B0 ;  /* 0x0000000000007941 */ /* 0x000fea0003800000 */
.L_x_2386:
[----:B-----5:R1:W-:Y:S01]  /*c270*/  STS.128 [R204+0x2800], R32 ;  /* 0x00280020cc007388 */ /* 0x0203e20000000c00 */
[----:B------:R-:W-:Y:S05]  /*c280*/  BRA `(.L_x_2377) ;  /* 0x000026c000007947 */ /* 0x000fea0003800000 */
.L_x_2364:
        /* <DEDUP_REMOVED lines=91> */
.L_x_2393:
[----:B------:R-:W-:Y:S05]  /*c840*/  BSYNC B0 ;  /* 0x0000000000007941 */ /* 0x000fea0003800000 */
.L_x_2392:
[----:B-----5:R3:W-:Y:S02]  /*c850*/  STS.128 [R204], R20 ;  /* 0x00000014cc007388 */ /* 0x0207e40000000c00 */
.L_x_2391:
[----:B------:R-:W-:Y:S05]  /*c860*/  BSYNC B1 ;  /* 0x0000000000017941 */ /* 0x000fea0003800000 */
.L_x_2390:
        /* <DEDUP_REMOVED lines=87> */
.L_x_2397:
[----:B------:R-:W-:Y:S05]  /*cde0*/  BSYNC B0 ;  /* 0x0000000000007941 */ /* 0x000fea0003800000 */
.L_x_2396:
[----:B-----5:R1:W-:Y:S02]  /*cdf0*/  STS.128 [R204+0x1000], R20 ;  /* 0x00100014cc007388 */ /* 0x0203e40000000c00 */
.L_x_2395:
[----:B------:R-:W-:Y:S05]  /*ce00*/  BSYNC B1 ;  /* 0x0000000000017941 */ /* 0x000fea0003800000 */
.L_x_2394:
        /* <DEDUP_REMOVED lines=86> */
.L_x_2399:
[----:B------:R-:W-:Y:S05]  /*d370*/  BSYNC B0 ;  /* 0x0000000000007941 */ /* 0x000fea0003800000 */
.L_x_2398:
[----:B-----5:R3:W-:Y:S02]  /*d380*/  STS.128 [R204+0x2000], R20 ;  /* 0x00200014cc007388 */ /* 0x0207e40000000c00 */
.L_x_2389:
[----:B------:R-:W-:Y:S05]  /*d390*/  BSYNC B2 ;  /* 0x0000000000027941 */ /* 0x000fea0003800000 */
.L_x_2388:
        /* <DEDUP_REMOVED lines=95> */
.L_x_2403:
[----:B------:R-:W-:Y:S05]  /*d990*/  BSYNC B0 ;  /* 0x0000000000007941 */ /* 0x000fea0003800000 */
.L_x_2402:
[----:B-----5:R1:W-:Y:S02]  /*d9a0*/  STS.128 [R204+0x800], R4 ;  /* 0x00080004cc007388 */ /* 0x0203e40000000c00 */
.L_x_2401:
[----:B------:R-:W-:Y:S05]  /*d9b0*/  BSYNC B1 ;  /* 0x0000000000017941 */ /* 0x000fea0003800000 */
.L_x_2400:
        /* <DEDUP_REMOVED lines=90> */
.L_x_2407:
[----:B------:R-:W-:Y:S05]  /*df60*/  BSYNC B0 ;  /* 0x0000000000007941 */ /* 0x000fea0003800000 */
.L_x_2406:
[----:B-----5:R3:W-:Y:S02]  /*df70*/  STS.128 [R204+0x1800], R20 ;  /* 0x00180014cc007388 */ /* 0x0207e40000000c00 */
.L_x_2405:
[----:B------:R-:W-:Y:S05]  /*df80*/  BSYNC B1 ;  /* 0x0000000000017941 */ /* 0x000fea0003800000 */
.L_x_2404:
        /* <DEDUP_REMOVED lines=93> */
.L_x_2409:
[----:B------:R-:W-:Y:S05]  /*e560*/  BSYNC B0 ;  /* 0x0000000000007941 */ /* 0x000fea0003800000 */
.L_x_2408:
[----:B-----5:R1:W-:Y:S01]  /*e570*/  STS.128 [R204+0x2800], R4 ;  /* 0x00280004cc007388 */ /* 0x0203e20000000c00 */
[----:B------:R-:W-:Y:S05]  /*e580*/  BRA `(.L_x_2377) ;  /* 0x000003c000007947 */ /* 0x000fea0003800000 */
.L_x_2363:
        /* <DEDUP_REMOVED lines=31> */
.L_x_2411:
[----:B------:R-:W-:Y:S05]  /*e780*/  BSYNC B0 ;  /* 0x0000000000007941 */ /* 0x000fea0003800000 */
.L_x_2410:
        /* <DEDUP_REMOVED lines=28> */
.L_x_2377:
[----:B------:R-:W-:Y:S05]  /*e950*/  BSYNC B3 ;  /* 0x0000000000037941 */ /* 0x000fea0003800000 */
.L_x_2362:
        /* <DEDUP_REMOVED lines=30> */
.L_x_2414:
[----:B------:R2:W-:Y:S02]  /*eb40*/  STS.128 [R204+0x7000], RZ ;  /* 0x007000ffcc007388 */ /* 0x0005e40000000c00 */
.L_x_2413:
[----:B------:R-:W-:Y:S05]  /*eb50*/  BSYNC B0 ;  /* 0x0000000000007941 */ /* 0x000fea0003800000 */
.L_x_2412:
        /* <DEDUP_REMOVED lines=31> */
.L_x_2417:
[----:B------:R3:W-:Y:S02]  /*ed50*/  STS.128 [R204+0x7800], RZ ;  /* 0x007800ffcc007388 */ /* 0x0007e40000000c00 */
.L_x_2416:
[----:B------:R-:W-:Y:S05]  /*ed60*/  BSYNC B0 ;  /* 0x0000000000007941 */ /* 0x000fea0003800000 */
.L_x_2415:
[----:B-1-3--:R-:W-:Y:S01]  /*ed70*/  IADD3 R10, R172, 0x40, RZ ;  /* 0x00000040ac0a7810 */ /* 0x00afe20007ffe0ff */
        /* <DEDUP_REMOVED lines=11> */
[C---:B-----5:R-:W-:Y:S02]  /*ee30*/  @!P1 LEA R16, P4, R0.reuse, R194, 0x1 ;  /* 0x000000c200109211 */ /* 0x060fe400078808ff */
        /* <DEDUP_REMOVED lines=21> */
.L_x_2420:
[----:B------:R3:W-:Y:S02]  /*ef90*/  STS.128 [R204+0x8000], RZ ;  /* 0x008000ffcc007388 */ /* 0x0007e40000000c00 */
.L_x_2419:
[----:B------:R-:W-:Y:S05]  /*efa0*/  BSYNC B0 ;  /* 0x0000000000007941 */ /* 0x000fea0003800000 */
.L_x_2418:
        /* <DEDUP_REMOVED lines=13> */
[----:B---3--:R-:W-:Y:S02]  /*f080*/  @!P4 IMAD.WIDE.U32 R6, R62, 0xc0, R194 ;  /* 0x000000c03e06c825 */ /* 0x008fe400078e00c2 */
[C---:B-----5:R-:W-:Y:S02]  /*f090*/  @P1 LEA R16, P0, R170.reuse, R174, 0x1 ;  /* 0x000000aeaa101211 */ /* 0x060fe400078008ff */
        /* <DEDUP_REMOVED lines=19> */
.L_x_2422:
[----:B------:R-:W-:Y:S05]  /*f1d0*/  BSYNC B0 ;  /* 0x0000000000007941 */ /* 0x000fea0003800000 */
.L_x_2421:
[----:B-1-3--:R-:W3:Y:S04]  /*f1e0*/  LD.E.64 R6, [R118.64+0x1c0] ;  /* 0x0001c00476067980 */ /* 0x00aee8000c101b00 */
[----:B--2---:R-:W2:Y:S01]  /*f1f0*/  LD.E.64 R12, [R118.64+0x1b8] ;  /* 0x0001b804760c7980 */ /* 0x004ea2000c101b00 */
[----:B------:R-:W-:-:S03]  /*f200*/  IMAD.MOV.U32 R168, RZ, RZ, R198 ;  /* 0x000000ffffa87224 */ /* 0x000fc600078e00c6 */
[----:B----4-:R-:W4:Y:S04]  /*f210*/  LD.E R3, [R118.64+0xd8] ;  /* 0x0000d80476037980 */ /* 0x010f28000c101900 */
[----:B------:R-:W0:Y:S01]  /*f220*/  LDGDEPBAR ;  /* 0x00000000000079af */ /* 0x000e220000000000 */
[----:B------:R-:W-:-:S04]  /*f230*/  SHF.R.S32.HI R9, RZ, 0x1f, R72 ;  /* 0x0000001fff097819 */ /* 0x000fc80000011448 */
[----:B------:R-:W-:Y:S01]  /*f240*/  LEA.HI R4, R9, R72, RZ, 0x3 ;  /* 0x0000004809047211 */ /* 0x000fe200078f18ff */
[----:B---3--:R-:W-:Y:S02]  /*f250*/  IMAD R7, R7, R197, RZ ;  /* 0x000000c507077224 */ /* 0x008fe400078e02ff */
[----:B-----5:R-:W-:-:S04]  /*f260*/  IMAD.WIDE.U32 R16, R197, R6, R168 ;  /* 0x00000006c5107225 */ /* 0x020fc800078e00a8 */
[----:B------:R-:W-:Y:S01]  /*f270*/  IMAD R7, R6, R66, R7 ;  /* 0x0000004206077224 */ /* 0x000fe200078e0207 */
[----:B--2---:R-:W-:Y:S01]  /*f280*/  LEA R18, P0, R16, R12, 0x2 ;  /* 0x0000000c10127211 */ /* 0x004fe200078010ff */
[----:B------:R-:W2:Y:S02]  /*f290*/  LD.E R6, [R118.64+0x188] ;  /* 0x0001880476067980 */ /* 0x000ea4000c101900 */
[----:B------:R-:W-:-:S05]  /*f2a0*/  IMAD.IADD R7, R17, 0x1, R7 ;  /* 0x0000000111077824 */ /* 0x000fca00078e0207 */
[----:B------:R-:W-:-:S05]  /*f2b0*/  LEA.HI.X R19, R16, R13, R7, 0x2, P0 ;  /* 0x0000000d10137211 */ /* 0x000fca00000f1407 */
[----:B------:R1:W3:Y:S01]  /*f2c0*/  LD.E R0, [R18.64] ;  /* 0x0000000412007980 */ /* 0x0002e2000c101900 */
[----:B------:R-:W-:Y:S01]  /*f2d0*/  LOP3.LUT R7, R75, 0xfffffff8, RZ, 0xc0, !PT ;  /* 0xfffffff84b077812 */ /* 0x000fe200078ec0ff */
[----:B------:R-:W-:-:S04]  /*f2e0*/  DEPBAR.LE SB0, 0x0 ;  /* 0x000080000000791a */ /* 0x000fc80000000000 */
[----:B------:R-:W-:Y:S01]  /*f2f0*/  IMAD.IADD R7, R64, 0x1, -R7 ;  /* 0x0000000140077824 */ /* 0x000fe200078e0a07 */
[----:B------:R-:W-:Y:S02]  /*f300*/  SHF.R.S32.HI R12, RZ, 0x4, R73 ;  /* 0x00000004ff0c7819 */ /* 0x000fe40000011449 */
[----:B------:R-:W-:Y:S01]  /*f310*/  ISETP.GE.AND P0, PT, R172, R5, PT ;  /* 0x00000005ac00720c */ /* 0x000fe20003f06270 */
[----:B------:R-:W-:Y:S01]  /*f320*/  BAR.SYNC.DEFER_BLOCKING 0x0 ;  /* 0x0000000000007b1d */ /* 0x000fe20000010000 */
[----:B------:R-:W-:Y:S02]  /*f330*/  LEA.HI R9, R7, R7, RZ, 0x1 ;  /* 0x0000000707097211 */ /* 0x000fe400078f08ff */
[----:B------:R-:W-:Y:S02]  /*f340*/  LEA.HI R11, R73, R12, RZ, 0x1 ;  /* 0x0000000c490b7211 */ /* 0x000fe400078f08ff */
[----:B------:R-:W-:Y:S02]  /*f350*/  LOP3.LUT R16, R9, 0x7fffffe, RZ, 0xc0, !PT ;  /* 0x07fffffe09107812 */ /* 0x000fe400078ec0ff */
[----:B------:R-:W-:-:S02]  /*f360*/  SHF.R.S32.HI R9, RZ, 0x1, R9 ;  /* 0x00000001ff097819 */ /* 0x000fc40000011409 */
[----:B------:R-:W-:Y:S02]  /*f370*/  LOP3.LUT R11, R11, 0xfffffffe, RZ, 0xc0, !PT ;  /* 0xfffffffe0b0b7812 */ /* 0x000fe400078ec0ff */
[----:B------:R-:W-:Y:S02]  /*f380*/  SHF.R.S32.HI R13, RZ, 0x1f, R68 ;  /* 0x0000001fff0d7819 */ /* 0x000fe40000011444 */
[C---:B------:R-:W-:Y:S02]  /*f390*/  LOP3.LUT P1, RZ, R9.reuse, 0x2, RZ, 0xc0, !PT ;  /* 0x0000000209ff7812 */ /* 0x040fe4000782c0ff */
[----:B-1----:R-:W-:Y:S01]  /*f3a0*/  SHF.R.S32.HI R18, RZ, 0x1f, R67 ;  /* 0x0000001fff127819 */ /* 0x002fe20000011443 */
[----:B------:R-:W-:Y:S01]  /*f3b0*/  IMAD.SHL.U32 R9, R9, 0x40, RZ ;  /* 0x0000004009097824 */ /* 0x000fe200078e00ff */
[----:B------:R-:W-:Y:S01]  /*f3c0*/  LEA.HI R208, R13, R68, RZ, 0x2 ;  /* 0x000000440dd07211 */ /* 0x000fe200078f10ff */
[----:B------:R-:W-:Y:S01]  /*f3d0*/  IMAD.IADD R7, R7, 0x1, -R16 ;  /* 0x0000000107077824 */ /* 0x000fe200078e0a10 */
[----:B------:R-:W-:Y:S01]  /*f3e0*/  LEA.HI R18, R18, R67, RZ, 0x2 ;  /* 0x0000004312127211 */ /* 0x000fe200078f10ff */
[----:B------:R-:W-:-:S02]  /*f3f0*/  IMAD.IADD R12, R12, 0x1, -R11 ;  /* 0x000000010c0c7824 */ /* 0x000fc400078e0a0b */
[----:B------:R-:W-:Y:S02]  /*f400*/  IMAD.SHL.U32 R16, R70, 0x40, RZ ;  /* 0x0000004046107824 */ /* 0x000fe400078e00ff */
[----:B------:R-:W-:Y:S01]  /*f410*/  IMAD.SHL.U32 R4, R4, 0x20, RZ ;  /* 0x0000002004047824 */ /* 0x000fe200078e00ff */
[----:B------:R-:W-:Y:S01]  /*f420*/  LOP3.LUT R18, R18, 0xfffffffc, RZ, 0xc0, !PT ;  /* 0xfffffffc12127812 */ /* 0x000fe200078ec0ff */
[----:B------:R-:W-:Y:S01]  /*f430*/  IMAD.SHL.U32 R74, R74, 0x8, RZ ;  /* 0x000000084a4a7824 */ /* 0x000fe200078e00ff */
[----:B------:R-:W-:Y:S01]  /*f440*/  LOP3.LUT R9, R9, 0xc0, RZ, 0xc0, !PT ;  /* 0x000000c009097812 */ /* 0x000fe200078ec0ff */
[----:B------:R1:W-:Y:S01]  /*f450*/  @P0 STS [R204+0x9000], RZ ;  /* 0x009000ffcc000388 */ /* 0x0003e20000000800 */
[----:B------:R-:W-:Y:S01]  /*f460*/  IMAD.SHL.U32 R13, R12, 0x8, RZ ;  /* 0x000000080c0d7824 */ /* 0x000fe200078e00ff */
[----:B------:R-:W-:Y:S02]  /*f470*/  SHF.R.S32.HI R208, RZ, 0x2, R208 ;  /* 0x00000002ffd07819 */ /* 0x000fe400000114d0 */
[----:B------:R1:W-:Y:S01]  /*f480*/  @P0 STS [R204+0x9004], RZ ;  /* 0x009004ffcc000388 */ /* 0x0003e20000000800 */
[----:B------:R-:W-:-:S03]  /*f490*/  LOP3.LUT R16, R16, 0xc0, RZ, 0xc0, !PT ;  /* 0x000000c010107812 */ /* 0x000fc600078ec0ff */
[----:B------:R1:W-:Y:S01]  /*f4a0*/  @P0 STS.64 [R204+0x9008], RZ ;  /* 0x009008ffcc000388 */ /* 0x0003e20000000a00 */
[----:B------:R-:W-:-:S03]  /*f4b0*/  LOP3.LUT R71, R71, 0x7fffffe, RZ, 0xc0, !PT ;  /* 0x07fffffe47477812 */ /* 0x000fc600078ec0ff */
[----:B------:R1:W-:Y:S01]  /*f4c0*/  @P0 STS.128 [R204+0xb000], RZ ;  /* 0x00b000ffcc000388 */ /* 0x0003e20000000c00 */
[----:B------:R-:W-:-:S03]  /*f4d0*/  LOP3.LUT R4, R4, 0xffffff00, RZ, 0xc0, !PT ;  /* 0xffffff0004047812 */ /* 0x000fc600078ec0ff */
[----:B------:R1:W-:Y:S01]  /*f4e0*/  @P0 STS.128 [R204+0xd000], RZ ;  /* 0x00d000ffcc000388 */ /* 0x0003e20000000c00 */
[----:B----4-:R-:W3:Y:S01]  /*f4f0*/  MUFU.RCP R3, R3 ;  /* 0x0000000300037308 */ /* 0x010ee20000001000 */
[----:B------:R-:W-:Y:S01]  /*f500*/  LOP3.LUT R74, R9, 0x8, R74, 0xf8, !PT ;  /* 0x00000008094a7812 */ /* 0x000fe200078ef84a */
[C---:B------:R-:W-:Y:S01]  /*f510*/  IMAD.IADD R207, R67.reuse, 0x1, -R18 ;  /* 0x0000000143cf7824 */ /* 0x040fe200078e0a12 */
[----:B------:R-:W-:Y:S01]  /*f520*/  SHF.R.U32.HI R9, RZ, 0x3, R9 ;  /* 0x00000003ff097819 */ /* 0x000fe20000011609 */
[C---:B------:R-:W-:Y:S01]  /*f530*/  IMAD R18, R67.reuse, 0x10, R208 ;  /* 0x0000001043127824 */ /* 0x040fe200078e02d0 */
[----:B------:R-:W-:Y:S01]  /*f540*/  LOP3.LUT R13, R16, 0x8, R13, 0xf8, !PT ;  /* 0x00000008100d7812 */ /* 0x000fe200078ef80d */
[----:B------:R-:W-:Y:S01]  /*f550*/  IMAD.IADD R72, R72, 0x1, -R71 ;  /* 0x0000000148487824 */ /* 0x000fe200078e0a47 */
[----:B------:R-:W-:Y:S01]  /*f560*/  SHF.R.U32.HI R16, RZ, 0x3, R16 ;  /* 0x00000003ff107819 */ /* 0x000fe20000011610 */
[----:B------:R-:W-:Y:S01]  /*f570*/  IMAD R11, R67, 0x200, R4 ;  /* 0x00000200430b7824 */ /* 0x000fe200078e0204 */
[----:B------:R-:W-:Y:S01]  /*f580*/  LOP3.LUT R74, R74, R9, RZ, 0x3c, !PT ;  /* 0x000000094a4a7212 */ /* 0x000fe200078e3cff */
[----:B------:R-:W-:Y:S01]  /*f590*/  IMAD R7, R12, 0x8, R7 ;  /* 0x000000080c077824 */ /* 0x000fe200078e0207 */
[----:B------:R-:W-:Y:S01]  /*f5a0*/  LOP3.LUT R13, R13, R16, RZ, 0x3c, !PT ;  /* 0x000000100d0d7212 */ /* 0x000fe200078e3cff */
[----:B------:R-:W-:Y:S01]  /*f5b0*/  IMAD R11, R72, 0x20, R11 ;  /* 0x00000020480b7824 */ /* 0x000fe200078e020b */
[----:B------:R-:W-:Y:S01]  /*f5c0*/  IADD3 R18, R18, 0x1, R69 ;  /* 0x0000000112127810 */ /* 0x000fe20007ffe045 */
[----:B------:R-:W-:-:S02]  /*f5d0*/  IMAD.U32 R188, R7, 0x20, R74 ;  /* 0x0000002007bc7824 */ /* 0x000fc400078e004a */
[----:B------:R-:W-:Y:S01]  /*f5e0*/  IMAD.SHL.U32 R209, R64, 0x2, RZ ;  /* 0x0000000240d17824 */ /* 0x000fe200078e00ff */
[----:B------:R-:W-:Y:S01]  /*f5f0*/  IADD3 R9, R65, R18, -R200 ;  /* 0x0000001241097210 */ /* 0x000fe20007ffe8c8 */
[----:B------:R-:W-:Y:S01]  /*f600*/  IMAD.MOV.U32 R7, RZ, RZ, 0x10 ;  /* 0x00000010ff077424 */ /* 0x000fe200078e00ff */
[----:B------:R-:W-:Y:S01]  /*f610*/  BSSY B0, `(.L_x_2423) ;  /* 0x0000022000007945 */ /* 0x000fe20003800000 */
[----:B------:R-:W-:Y:S02]  /*f620*/  IMAD R4, R72, 0x20, R4 ;  /* 0x0000002048047824 */ /* 0x000fe400078e0204 */
[----:B------:R-:W-:Y:S01]  /*f630*/  IMAD.IADD R189, R13, 0x1, R11 ;  /* 0x000000010dbd7824 */ /* 0x000fe200078e020b */
[----:B------:R-:W-:Y:S01]  /*f640*/  LOP3.LUT R209, R209, 0x6, RZ, 0xc0, !PT ;  /* 0x00000006d1d17812 */ /* 0x000fe200078ec0ff */
[----:B------:R-:W-:Y:S02]  /*f650*/  IMAD.IADD R4, R13, 0x1, R4 ;  /* 0x000000010d047824 */ /* 0x000fe400078e0204 */
[----:B------:R-:W-:-:S02]  /*f660*/  IMAD.SHL.U32 R189, R189, 0x2, RZ ;  /* 0x00000002bdbd7824 */ /* 0x000fc400078e00ff */
[----:B--2---:R-:W-:Y:S02]  /*f670*/  IMAD.IADD R6, R9, 0x1, R6 ;  /* 0x0000000109067824 */ /* 0x004fe400078e0206 */
[----:B---3--:R-:W-:Y:S01]  /*f680*/  FMUL.FTZ R0, R0, R3 ;  /* 0x0000000300007220 */ /* 0x008fe20000410000 */
[----:B------:R-:W-:Y:S01]  /*f690*/  SEL R3, R7, 0xfffffff0, !P1 ;  /* 0xfffffff007037807 */ /* 0x000fe20004800000 */
        /* <DEDUP_REMOVED lines=24> */
.L_x_2425:
[----:B------:R2:W-:Y:S02]  /*f820*/  STS.128 [R204+0xd000], RZ ;  /* 0x00d000ffcc007388 */ /* 0x0005e40000000c00 */
.L_x_2424:
[----:B-1----:R-:W-:Y:S05]  /*f830*/  BSYNC B0 ;  /* 0x0000000000007941 */ /* 0x002fea0003800000 */
.L_x_2423:
        /* <DEDUP_REMOVED lines=32> */
.L_x_2428:
[----:B------:R4:W-:Y:S02]  /*fa40*/  STS.128 [R204+0xd800], RZ ;  /* 0x00d800ffcc007388 */ /* 0x0009e40000000c00 */
.L_x_2427:
[----:B------:R-:W-:Y:S05]  /*fa50*/  BSYNC B0 ;  /* 0x0000000000007941 */ /* 0x000fea0003800000 */
.L_x_2426:
        /* <DEDUP_REMOVED lines=34> */
.L_x_2431:
[----:B------:R1:W-:Y:S02]  /*fc80*/  STS.128 [R204+0xe000], RZ ;  /* 0x00e000ffcc007388 */ /* 0x0003e40000000c00 */
.L_x_2430:
[----:B------:R-:W-:Y:S05]  /*fc90*/  BSYNC B0 ;  /* 0x0000000000007941 */ /* 0x000fea0003800000 */
.L_x_2429:
        /* <DEDUP_REMOVED lines=13> */
[----:B------:R-:W-:-:S03]  /*fd70*/  @!P0 IMAD.WIDE.U32 R10, R60, 0xc0, R148 ;  /* 0x000000c03c0a8825 */ /* 0x000fc600078e0094 */
        /* <DEDUP_REMOVED lines=21> */
.L_x_2434:
[----:B------:R1:W-:Y:S02]  /*fed0*/  STS.128 [R204+0xe800], RZ ;  /* 0x00e800ffcc007388 */ /* 0x0003e40000000c00 */
.L_x_2433:
[----:B------:R-:W-:Y:S05]  /*fee0*/  BSYNC B0 ;  /* 0x0000000000007941 */ /* 0x000fea0003800000 */
.L_x_2432:
[----:B------:R-:W-:Y:S01]  /*fef0*/  IMAD.SHL.U32 R188, R188, 0x2, RZ ;  /* 0x00000002bcbc7824 */ /* 0x000fe200078e00ff */
[----:B------:R-:W-:Y:S01]  /*ff00*/  LDSM.16.M88.4 R68, [R189] ;  /* 0x00000000bd44783b */ /* 0x000fe20000000200 */
[----:B------:R-:W-:Y:S01]  /*ff10*/  IMAD R187, R50, 0x2, R189 ;  /* 0x0000000232bb7824 */ /* 0x000fe200078e02bd */
[----:B------:R-:W-:Y:S01]  /*ff20*/  IMNMX R176, R6, R65, PT ;  /* 0x0000004106b07217 */ /* 0x000fe20003800200 */
[----:B------:R-:W-:Y:S01]  /*ff30*/  IMAD R185, R3, 0x2, R188 ;  /* 0x0000000203b97824 */ /* 0x000fe200078e02bc */
[----:B------:R-:W5:Y:S01]  /*ff40*/  LDSM.16.M88.4 R40, [R188+0x3000] ;  /* 0x00300000bc28783b */ /* 0x000f620000000200 */
[----:B------:R-:W-:Y:S01]  /*ff50*/  IMAD.IADD R3, R2, 0x1, R209 ;  /* 0x0000000102037824 */ /* 0x000fe200078e02d1 */
[----:B------:R-:W-:Y:S02]  /*ff60*/  BSSY B1, `(.L_x_2435) ;  /* 0x000023c000017945 */ /* 0x000fe40003800000 */
[----:B------:R-:W1:Y:S02]  /*ff70*/  LDSM.16.M88.4 R32, [R188+0x3400] ;  /* 0x00340000bc20783b */ /* 0x000e640000000200 */
[----:B------:R-:W-:-:S02]  /*ff80*/  IADD3 R5, R3, 0x1, RZ ;  /* 0x0000000103057810 */ /* 0x000fc40007ffe0ff */
[----:B------:R-:W2:Y:S01]  /*ff90*/  LDSM.16.M88.4 R24, [R188+0x3800] ;  /* 0x00380000bc18783b */ /* 0x000ea20000000200 */
[----:B------:R-:W-:Y:S01]  /*ffa0*/  IADD3 R49, R3, 0x9, RZ ;  /* 0x0000000903317810 */ /* 0x000fe20007ffe0ff */
[----:B------:R-:W3:Y:S01]  /*ffb0*/  I2F R48, R5 ;  /* 0x0000000500307306 */ /* 0x000ee20000201400 */
[-C--:B------:R-:W-:Y:S01]  /*ffc0*/  ISETP.GE.AND P6, PT, R5, R176.reuse, PT ;  /* 0x000000b00500720c */ /* 0x080fe20003fc6270 */
[----:B------:R-:W4:Y:S01]  /*ffd0*/  LDSM.16.M88.4 R100, [R188+0x3c00] ;  /* 0x003c0000bc64783b */ /* 0x000f220000000200 */
[----:B------:R-:W-:-:S03]  /*ffe0*/  ISETP.GE.AND P5, PT, R49, R176, PT ;  /* 0x000000b03100720c */ /* 0x000fc60003fa6270 */
[----:B------:R-:W1:Y:S04]  /*fff0*/  LDSM.16.M88.4 R92, [R188+0x4000] ;  /* 0x00400000bc5c783b */ /* 0x000e680000000200 */
[----:B------:R-:W2:Y:S04]  /*10000*/  LDSM.16.M88.4 R84, [R188+0x4400] ;  /* 0x00440000bc54783b */ /* 0x000ea80000000200 */
[----:B------:R-:W2:Y:S04]  /*10010*/  LDSM.16.M88.4 R76, [R188+0x4800] ;  /* 0x00480000bc4c783b */ /* 0x000ea80000000200 */
[----:B------:R-:W3:Y:S04]  /*10020*/  LDSM.16.M88.4 R16, [R188+0x4c00] ;  /* 0x004c0000bc10783b */ /* 0x000ee80000000200 */
[----:B------:R-:W-:Y:S04]  /*10030*/  LDSM.16.M88.4 R104, [R187] ;  /* 0x00000000bb68783b */ /* 0x000fe80000000200 */
[----:B------:R-:W3:Y:S04]  /*10040*/  LDSM.16.M88.4 R20, [R185+0x3000] ;  /* 0x00300000b914783b */ /* 0x000ee80000000200 */
[----:B-1----:R-:W1:Y:S01]  /*10050*/  LDSM.16.M88.4 R8, [R185+0x3400] ;  /* 0x00340000b908783b */ /* 0x002e620000000200 */
[C---:B-----5:R-:W-:Y:S03]  /*10060*/  HMMA.16816.F32.BF16 R44, R68.reuse, R40, RZ ;  /* 0x00000028442c723c */ /* 0x060fe600000418ff */
[----:B------:R-:W5:Y:S04]  /*10070*/  LDSM.16.M88.4 R124, [R185+0x3800] ;  /* 0x00380000b97c783b */ /* 0x000f680000000200 */
[----:B------:R-:W1:Y:S01]  /*10080*/  LDSM.16.M88.4 R60, [R185+0x4000] ;  /* 0x00400000b93c783b */ /* 0x000e620000000200 */
[C---:B------:R-:W-:Y:S03]  /*10090*/  HMMA.16816.F32.BF16 R40, R68.reuse, R42, RZ ;  /* 0x0000002a4428723c */ /* 0x040fe600000418ff */
[----:B------:R-:W-:Y:S04]  /*100a0*/  LDSM.16.M88.4 R52, [R189+0x1000] ;  /* 0x00100000bd34783b */ /* 0x000fe80000000200 */
[----:B------:R-:W-:Y:S01]  /*100b0*/  LDSM.16.M88.4 R56, [R188+0x5000] ;  /* 0x00500000bc38783b */ /* 0x000fe20000000200 */
[C---:B------:R-:W-:Y:S03]  /*100c0*/  HMMA.16816.F32.BF16 R36, R68.reuse, R32, RZ ;  /* 0x000000204424723c */ /* 0x040fe600000418ff */
[----:B------:R-:W-:Y:S04]  /*100d0*/  LDSM.16.M88.4 R120, [R185+0x4800] ;  /* 0x00480000b978783b */ /* 0x000fe80000000200 */
[----:B------:R-:W-:Y:S01]  /*100e0*/  LDSM.16.M88.4 R112, [R185+0x4c00] ;  /* 0x004c0000b970783b */ /* 0x000fe20000000200 */
[C---:B--2---:R-:W-:Y:S03]  /*100f0*/  HMMA.16816.F32.BF16 R28, R68.reuse, R24, RZ ;  /* 0x00000018441c723c */ /* 0x044fe600000418ff */
[----:B------:R-:W-:Y:S04]  /*10100*/  LDSM.16.M88.4 R108, [R185+0x3c00] ;  /* 0x003c0000b96c783b */ /* 0x000fe80000000200 */
[----:B------:R-:W-:Y:S01]  /*10110*/  LDSM.16.M88.4 R132, [R185+0x5800] ;  /* 0x00580000b984783b */ /* 0x000fe20000000200 */
[C---:B---34-:R-:W-:Y:S03]  /*10120*/  HMMA.16816.F32.BF16 R12, R68.reuse, R100, RZ ;  /* 0x00000064440c723c */ /* 0x058fe600000418ff */
        /* <DEDUP_REMOVED lines=20> */
[C---:B-----5:R-:W-:Y:S08]  /*10270*/  HMMA.16816.F32.BF16 R28, R104.reuse, R124, R28 ;  /* 0x0000007c681c723c */ /* 0x060ff0000004181c */
[C---:B------:R-:W-:Y:S01]  /*10280*/  HMMA.16816.F32.BF16 R24, R104.reuse, R126, R24 ;  /* 0x0000007e6818723c */ /* 0x040fe20000041818 */
[----:B------:R-:W-:Y:S07]  /*10290*/  LDSM.16.M88.4 R124, [R187+0x1000] ;  /* 0x00100000bb7c783b */ /* 0x000fee0000000200 */
[C---:B------:R-:W-:Y:S08]  /*102a0*/  HMMA.16816.F32.BF16 R96, R104.reuse, R60, R96 ;  /* 0x0000003c6860723c */ /* 0x040ff00000041860 */
[C---:B------:R-:W-:Y:S01]  /*102b0*/  HMMA.16816.F32.BF16 R92, R104.reuse, R62, R92 ;  /* 0x0000003e685c723c */ /* 0x040fe2000004185c */
[----:B------:R-:W4:Y:S07]  /*102c0*/  LDSM.16.M88.4 R60, [R188+0x6000] ;  /* 0x00600000bc3c783b */ /* 0x000f2e0000000200 */
[C---:B--2---:R-:W-:Y:S08]  /*102d0*/  HMMA.16816.F32.BF16 R88, R104.reuse, R16, R88 ;  /* 0x000000106858723c */ /* 0x044ff00000041858 */
[----:B------:R-:W-:Y:S01]  /*102e0*/  HMMA.16816.F32.BF16 R84, R104, R18, R84 ;  /* 0x000000126854723c */ /* 0x000fe20000041854 */
[----:B------:R-:W2:Y:S07]  /*102f0*/  LDSM.16.M88.4 R16, [R188+0x6400] ;  /* 0x00640000bc10783b */ /* 0x000eae0000000200 */
[C---:B---3--:R-:W-:Y:S08]  /*10300*/  HMMA.16816.F32.BF16 R36, R52.reuse, R20, R36 ;  /* 0x000000143424723c */ /* 0x048ff00000041824 */
[C---:B------:R-:W-:Y:S01]  /*10310*/  HMMA.16816.F32.BF16 R32, R52.reuse, R22, R32 ;  /* 0x000000163420723c */ /* 0x040fe20000041820 */
[----:B------:R-:W3:Y:S07]  /*10320*/  LDSM.16.M88.4 R20, [R185+0x5000] ;  /* 0x00500000b914783b */ /* 0x000eee0000000200 */
[C---:B------:R-:W-:Y:S08]  /*10330*/  HMMA.16816.F32.BF16 R44, R52.reuse, R56, R44 ;  /* 0x00000038342c723c */ /* 0x040ff0000004182c */
[C---:B------:R-:W-:Y:S01]  /*10340*/  HMMA.16816.F32.BF16 R40, R52.reuse, R58, R40 ;  /* 0x0000003a3428723c */ /* 0x040fe20000041828 */
[----:B------:R-:W5:Y:S07]  /*10350*/  LDSM.16.M88.4 R56, [R188+0x6c00] ;  /* 0x006c0000bc38783b */ /* 0x000f6e0000000200 */
[C---:B-1----:R-:W-:Y:S08]  /*10360*/  HMMA.16816.F32.BF16 R28, R52.reuse, R8, R28 ;  /* 0x00000008341c723c */ /* 0x042ff0000004181c */
[----:B------:R-:W-:Y:S01]  /*10370*/  HMMA.16816.F32.BF16 R24, R52, R10, R24 ;  /* 0x0000000a3418723c */ /* 0x000fe20000041818 */
[----:B------:R-:W1:Y:S07]  /*10380*/  LDSM.16.M88.4 R8, [R185+0x5400] ;  /* 0x00540000b908783b */ /* 0x000e6e0000000200 */
[C---:B------:R-:W-:Y:S08]  /*10390*/  HMMA.16816.F32.BF16 R80, R104.reuse, R120, R80 ;  /* 0x000000786850723c */ /* 0x040ff00000041850 */
[C---:B------:R-:W-:Y:S01]  /*103a0*/  HMMA.16816.F32.BF16 R76, R104.reuse, R122, R76 ;  /* 0x0000007a684c723c */ /* 0x040fe2000004184c */
        /* <DEDUP_REMOVED lines=8> */
[----:B------:R-:W-:Y:S01]  /*10430*/  HMMA.16816.F32.BF16 R84, R52, R18, R84 ;  /* 0x000000123454723c */ /* 0x000fe20000041854 */
[----:B------:R-:W2:Y:S07]  /*10440*/  LDSM.16.M88.4 R16, [R189+0x2000] ;  /* 0x00200000bd10783b */ /* 0x000eae0000000200 */
[C---:B------:R-:W-:Y:S08]  /*10450*/  HMMA.16816.F32.BF16 R12, R104.reuse, R108, R12 ;  /* 0x0000006c680c723c */ /* 0x040ff0000004180c */
[----:B------:R-:W-:Y:S01]  /*10460*/  HMMA.16816.F32.BF16 R100, R104, R110, R100 ;  /* 0x0000006e6864723c */ /* 0x000fe20000041864 */
[----:B------:R-:W4:Y:S04]  /*10470*/  LDSM.16.M88.4 R108, [R188+0x5c00] ;  /* 0x005c0000bc6c783b */ /* 0x000f280000000200 */
[----:B------:R-:W2:Y:S03]  /*10480*/  LDSM.16.M88.4 R104, [R188+0x6800] ;  /* 0x00680000bc68783b */ /* 0x000ea60000000200 */
[----:B---3--:R-:W-:Y:S08]  /*10490*/  HMMA.16816.F32.BF16 R44, R124, R20, R44 ;  /* 0x000000147c2c723c */ /* 0x008ff0000004182c */
[C---:B-----5:R-:W-:Y:S08]  /*104a0*/  HMMA.16816.F32.BF16 R72, R52.reuse, R56, R72 ;  /* 0x000000383448723c */ /* 0x060ff00000041848 */
[----:B------:R-:W-:Y:S01]  /*104b0*/  HMMA.16816.F32.BF16 R68, R52, R58, R68 ;  /* 0x0000003a3444723c */ /* 0x000fe20000041844 */
[----:B------:R-:W3:Y:S07]  /*104c0*/  LDSM.16.M88.4 R56, [R188+0x7400] ;  /* 0x00740000bc38783b */ /* 0x000eee0000000200 */
[C---:B------:R-:W-:Y:S01]  /*104d0*/  HMMA.16816.F32.BF16 R40, R124.reuse, R22, R40 ;  /* 0x000000167c28723c */ /* 0x040fe20000041828 */
[----:B------:R-:W-:Y:S07]  /*104e0*/  LDSM.16.M88.4 R20, [R185+0x7000] ;  /* 0x00700000b914783b */ /* 0x000fee0000000200 */
[C---:B-1----:R-:W-:Y:S08]  /*104f0*/  HMMA.16816.F32.BF16 R36, R124.reuse, R8, R36 ;  /* 0x000000087c24723c */ /* 0x042ff00000041824 */
[C---:B------:R-:W-:Y:S01]  /*10500*/  HMMA.16816.F32.BF16 R32, R124.reuse, R10, R32 ;  /* 0x0000000a7c20723c */ /* 0x040fe20000041820 */
[----:B------:R-:W1:Y:S07]  /*10510*/  LDSM.16.M88.4 R8, [R187+0x2000] ;  /* 0x00200000bb08783b */ /* 0x000e6e0000000200 */
[C---:B------:R-:W-:Y:S08]  /*10520*/  HMMA.16816.F32.BF16 R96, R124.reuse, R120, R96 ;  /* 0x000000787c60723c */ /* 0x040ff00000041860 */
[----:B------:R-:W-:Y:S08]  /*10530*/  HMMA.16816.F32.BF16 R92, R124, R122, R92 ;  /* 0x0000007a7c5c723c */ /* 0x000ff0000004185c */
[----:B--2---:R-:W-:Y:S01]  /*10540*/  HMMA.16816.F32.BF16 R120, R16, R60, R44 ;  /* 0x0000003c1078723c */ /* 0x004fe2000004182c */
[----:B------:R-:W-:Y:S07]  /*10550*/  LDSM.16.M88.4 R44, [R185+0x7400] ;  /* 0x00740000b92c783b */ /* 0x000fee0000000200 */
[C---:B----4-:R-:W-:Y:S08]  /*10560*/  HMMA.16816.F32.BF16 R12, R52.reuse, R108, R12 ;  /* 0x0000006c340c723c */ /* 0x050ff0000004180c */
[C---:B------:R-:W-:Y:S01]  /*10570*/  HMMA.16816.F32.BF16 R100, R52.reuse, R110, R100 ;  /* 0x0000006e3464723c */ /* 0x040fe20000041864 */
[----:B------:R-:W-:Y:S07]  /*10580*/  LDSM.16.M88.4 R108, [R185+0x6800] ;  /* 0x00680000b96c783b */ /* 0x000fee0000000200 */
[C---:B------:R-:W-:Y:S08]  /*10590*/  HMMA.16816.F32.BF16 R80, R52.reuse, R104, R80 ;  /* 0x000000683450723c */ /* 0x040ff00000041850 */
[----:B------:R-:W-:Y:S01]  /*105a0*/  HMMA.16816.F32.BF16 R76, R52, R106, R76 ;  /* 0x0000006a344c723c */ /* 0x000fe2000004184c */
[----:B------:R-:W2:Y:S04]  /*105b0*/  LDSM.16.M88.4 R52, [R188+0x7800] ;  /* 0x00780000bc34783b */ /* 0x000ea80000000200 */
[----:B------:R-:W4:Y:S03]  /*105c0*/  LDSM.16.M88.4 R104, [R185+0x6c00] ;  /* 0x006c0000b968783b */ /* 0x000f260000000200 */
[----:B------:R-:W-:Y:S08]  /*105d0*/  HMMA.16816.F32.BF16 R40, R16, R62, R40 ;  /* 0x0000003e1028723c */ /* 0x000ff00000041828 */
[----:B------:R-:W-:Y:S08]  /*105e0*/  HMMA.16816.F32.BF16 R28, R124, R132, R28 ;  /* 0x000000847c1c723c */ /* 0x000ff0000004181c */
[----:B---3--:R-:W-:Y:S07]  /*105f0*/  HMMA.16816.F32.BF16 R36, R16, R56, R36 ;  /* 0x000000381024723c */ /* 0x008fee0000041824 */
[----:B------:R-:W-:Y:S01]  /*10600*/  IADD3 R57, R3, 0x18, RZ ;  /* 0x0000001803397810 */ /* 0x000fe20007ffe0ff */
[----:B-1----:R-:W-:Y:S07]  /*10610*/  HMMA.16816.F32.BF16 R120, R8, R20, R120 ;  /* 0x000000140878723c */ /* 0x002fee0000041878 */
[----:B------:R-:W-:Y:S01]  /*10620*/  IADD3 R20, R6, 0x8, RZ ;  /* 0x0000000806147810 */ /* 0x000fe20007ffe0ff */
[----:B------:R-:W-:Y:S01]  /*10630*/  HMMA.16816.F32.BF16 R24, R124, R134, R24 ;  /* 0x000000867c18723c */ /* 0x000fe20000041818 */
[----:B------:R-:W1:Y:S02]  /*10640*/  I2F R6, R49 ;  /* 0x0000003100067306 */ /* 0x000e640000201400 */
[----:B------:R-:W-:-:S04]  /*10650*/  IMNMX R177, R20, R65, PT ;  /* 0x0000004114b17217 */ /* 0x000fc80003800200 */
[-C--:B------:R-:W-:Y:S01]  /*10660*/  ISETP.GE.AND P2, PT, R5, R177.reuse, PT ;  /* 0x000000b10500720c */ /* 0x080fe20003f46270 */
[----:B------:R-:W-:Y:S01]  /*10670*/  HMMA.16816.F32.BF16 R40, R8, R22, R40 ;  /* 0x000000160828723c */ /* 0x000fe20000041828 */
[----:B------:R-:W3:Y:S01]  /*10680*/  LDSM.16.M88.4 R20, [R188+0x8000] ;  /* 0x00800000bc14783b */ /* 0x000ee20000000200 */
[----:B------:R-:W-:-:S06]  /*10690*/  ISETP.GE.AND P1, PT, R49, R177, PT ;  /* 0x000000b13100720c */ /* 0x000fcc0003f26270 */
[----:B------:R-:W-:Y:S01]  /*106a0*/  HMMA.16816.F32.BF16 R32, R16, R58, R32 ;  /* 0x0000003a1020723c */ /* 0x000fe20000041820 */
[CC--:B------:R-:W-:Y:S02]  /*106b0*/  FFMA.FTZ R5, R0.reuse, R48.reuse, R121 ;  /* 0x0000003000057223 */ /* 0x0c0fe40000010079 */
[----:B------:R-:W-:-:S03]  /*106c0*/  FFMA.FTZ R48, R0, R48, R123 ;  /* 0x0000003000307223 */ /* 0x000fc6000001007b */
[----:B------:R-:W-:Y:S02]  /*106d0*/  FSEL R5, R5, -INF , !P6 ;  /* 0xff80000005057808 */ /* 0x000fe40007000000 */
[----:B--2---:R-:W-:Y:S01]  /*106e0*/  HMMA.16816.F32.BF16 R28, R16, R52, R28 ;  /* 0x00000034101c723c */ /* 0x004fe2000004181c */
[----:B------:R-:W-:-:S06]  /*106f0*/  FSEL R48, R48, -INF , !P2 ;  /* 0xff80000030307808 */ /* 0x000fcc0005000000 */
[----:B------:R-:W-:Y:S01]  /*10700*/  IADD3 R52, R3, 0x8, RZ ;  /* 0x0000000803347810 */ /* 0x000fe20007ffe0ff */
[C---:B------:R-:W-:Y:S01]  /*10710*/  HMMA.16816.F32.BF16 R88, R124.reuse, R112, R88 ;  /* 0x000000707c58723c */ /* 0x040fe20000041858 */
[----:B-1----:R-:W-:Y:S02]  /*10720*/  FFMA.FTZ R41, R0, R6, R41 ;  /* 0x0000000600297223 */ /* 0x002fe40000010029 */
[----:B------:R-:W1:Y:S01]  /*10730*/  I2F R7, R52 ;  /* 0x0000003400077306 */ /* 0x000e620000201400 */
[----:B------:R-:W-:Y:S01]  /*10740*/  ISETP.GE.AND P4, PT, R52, R176, PT ;  /* 0x000000b03400720c */ /* 0x000fe20003f86270 */
[----:B------:R-:W-:Y:S01]  /*10750*/  FFMA.FTZ R43, R0, R6, R43 ;  /* 0x00000006002b7223 */ /* 0x000fe2000001002b */
[----:B------:R-:W-:Y:S02]  /*10760*/  ISETP.GE.AND P0, PT, R52, R177, PT ;  /* 0x000000b13400720c */ /* 0x000fe40003f06270 */
[----:B------:R-:W-:Y:S01]  /*10770*/  HMMA.16816.F32.BF16 R84, R124, R114, R84 ;  /* 0x000000727c54723c */ /* 0x000fe20000041854 */
[----:B------:R-:W2:Y:S01]  /*10780*/  LDSM.16.M88.4 R112, [R188+0x7c00] ;  /* 0x007c0000bc70783b */ /* 0x000ea20000000200 */
[----:B------:R-:W-:-:S02]  /*10790*/  FSEL R56, R43, -INF , !P1 ;  /* 0xff8000002b387808 */ /* 0x000fc40004800000 */
[----:B------:R-:W-:-:S04]  /*107a0*/  ISETP.GE.AND P1, PT, R57, R177, PT ;  /* 0x000000b13900720c */ /* 0x000fc80003f26270 */
[----:B------:R-:W-:Y:S01]  /*107b0*/  HMMA.16816.F32.BF16 R36, R8, R44, R36 ;  /* 0x0000002c0824723c */ /* 0x000fe20000041824 */
[CC--:B-1----:R-:W-:Y:S02]  /*107c0*/  FFMA.FTZ R40, R0.reuse, R7.reuse, R40 ;  /* 0x0000000700287223 */ /* 0x0c2fe40000010028 */
[----:B------:R-:W-:-:S04]  /*107d0*/  FFMA.FTZ R42, R0, R7, R42 ;  /* 0x00000007002a7223 */ /* 0x000fc8000001002a */
[C---:B------:R-:W-:Y:S01]  /*107e0*/  IADD3 R45, R3.reuse, 0x10, RZ ;  /* 0x00000010032d7810 */ /* 0x040fe20007ffe0ff */
[----:B------:R-:W-:Y:S01]  /*107f0*/  HMMA.16816.F32.BF16 R24, R16, R54, R24 ;  /* 0x000000361018723c */ /* 0x000fe20000041818 */
[----:B------:R-:W1:Y:S01]  /*10800*/  LDSM.16.M88.4 R52, [R185+0x7800] ;  /* 0x00780000b934783b */ /* 0x000e620000000200 */
[----:B------:R-:W-:Y:S02]  /*10810*/  IADD3 R44, R3, 0x11, RZ ;  /* 0x00000011032c7810 */ /* 0x000fe40007ffe0ff */
[C---:B------:R-:W-:Y:S02]  /*10820*/  ISETP.GE.AND P6, PT, R45.reuse, R176, PT ;  /* 0x000000b02d00720c */ /* 0x040fe40003fc6270 */
[----:B------:R-:W-:Y:S01]  /*10830*/  ISETP.GE.AND P2, PT, R45, R177, PT ;  /* 0x000000b12d00720c */ /* 0x000fe20003f46270 */
[----:B------:R-:W5:Y:S01]  /*10840*/  I2F R58, R44 ;  /* 0x0000002c003a7306 */ /* 0x000f620000201400 */
[----:B------:R-:W-:Y:S01]  /*10850*/  HMMA.16816.F32.BF16 R32, R8, R46, R32 ;  /* 0x0000002e0820723c */ /* 0x000fe20000041820 */
[----:B------:R-:W-:-:S02]  /*10860*/  FSEL R7, R40, -INF , !P4 ;  /* 0xff80000028077808 */ /* 0x000fc40006000000 */
[----:B------:R-:W-:Y:S02]  /*10870*/  FSEL R49, R42, -INF , !P0 ;  /* 0xff8000002a317808 */ /* 0x000fe40004000000 */
[C---:B------:R-:W-:Y:S02]  /*10880*/  ISETP.GE.AND P4, PT, R44.reuse, R176, PT ;  /* 0x000000b02c00720c */ /* 0x040fe40003f86270 */
[----:B------:R-:W2:Y:S01]  /*10890*/  I2F R45, R45 ;  /* 0x0000002d002d7306 */ /* 0x000ea20000201400 */
[----:B------:R-:W-:Y:S01]  /*108a0*/  HMMA.16816.F32.BF16 R12, R124, R128, R12 ;  /* 0x000000807c0c723c */ /* 0x000fe2000004180c */
[----:B------:R-:W-:Y:S01]  /*108b0*/  ISETP.GE.AND P0, PT, R44, R177, PT ;  /* 0x000000b12c00720c */ /* 0x000fe20003f06270 */
[----:B-----5:R-:W-:-:S06]  /*108c0*/  FFMA.FTZ R37, R0, R58, R37 ;  /* 0x0000003a00257223 */ /* 0x020fcc0000010025 */
[----:B----4-:R-:W-:Y:S01]  /*108d0*/  HMMA.16816.F32.BF16 R72, R124, R104, R72 ;  /* 0x000000687c48723c */ /* 0x010fe20000041848 */
[----:B------:R-:W-:-:S06]  /*108e0*/  FSEL R169, R37, -INF , !P4 ;  /* 0xff80000025a97808 */ /* 0x000fcc0006000000 */
[----:B------:R-:W-:Y:S01]  /*108f0*/  FSEL R105, R41, -INF , !P5 ;  /* 0xff80000029697808 */ /* 0x000fe20006800000 */
[CC--:B--2---:R-:W-:Y:S01]  /*10900*/  FFMA.FTZ R167, R0.reuse, R45.reuse, R36 ;  /* 0x0000002d00a77223 */ /* 0x0c4fe20000010024 */
[----:B------:R-:W-:Y:S01]  /*10910*/  ISETP.GE.AND P5, PT, R57, R176, PT ;  /* 0x000000b03900720c */ /* 0x000fe20003fa6270 */
[C---:B------:R-:W-:Y:S01]  /*10920*/  FFMA.FTZ R6, R0.reuse, R45, R38 ;  /* 0x0000002d00067223 */ /* 0x040fe20000010026 */
[----:B------:R-:W2:Y:S01]  /*10930*/  I2F R57, R57 ;  /* 0x0000003900397306 */ /* 0x000ea20000201400 */
[----:B------:R-:W-:Y:S01]  /*10940*/  IADD3 R36, R3, 0x19, RZ ;  /* 0x0000001903247810 */ /* 0x000fe20007ffe0ff */
[----:B------:R-:W4:Y:S01]  /*10950*/  LDSM.16.M88.4 R44, [R185+0x7c00] ;  /* 0x007c0000b92c783b */ /* 0x000f220000000200 */
[----:B---3--:R-:W-:Y:S01]  /*10960*/  HMMA.16816.F32.BF16 R96, R16, R20, R96 ;  /* 0x000000141060723c */ /* 0x008fe20000041860 */
[----:B------:R-:W-:Y:S01]  /*10970*/  FFMA.FTZ R38, R0, R58, R39 ;  /* 0x0000003a00267223 */ /* 0x000fe20000010027 */
[----:B------:R-:W-:Y:S01]  /*10980*/  FSEL R167, R167, -INF , !P6 ;  /* 0xff800000a7a77808 */ /* 0x000fe20007000000 */
[----:B------:R-:W3:Y:S01]  /*10990*/  LDSM.16.M88.4 R40, [R188+0x8400] ;  /* 0x00840000bc28783b */ /* 0x000ee20000000200 */
[----:B------:R-:W-:Y:S01]  /*109a0*/  FSEL R6, R6, -INF , !P2 ;  /* 0xff80000006067808 */ /* 0x000fe20005000000 */
[----:B------:R-:W5:Y:S01]  /*109b0*/  I2F R20, R36 ;  /* 0x0000002400147306 */ /* 0x000f620000201400 */
[----:B------:R-:W-:-:S02]  /*109c0*/  FSEL R38, R38, -INF , !P0 ;  /* 0xff80000026267808 */ /* 0x000fc40004000000 */
[----:B------:R-:W-:Y:S01]  /*109d0*/  HMMA.16816.F32.BF16 R100, R124, R130, R100 ;  /* 0x000000827c64723c */ /* 0x000fe20000041864 */
[----:B------:R-:W-:Y:S02]  /*109e0*/  IADD3 R21, R3, 0x20, RZ ;  /* 0x0000002003157810 */ /* 0x000fe40007ffe0ff */
[-C--:B------:R-:W-:Y:S01]  /*109f0*/  ISETP.GE.AND P6, PT, R36, R176.reuse, PT ;  /* 0x000000b02400720c */ /* 0x080fe20003fc6270 */
[CC--:B--2---:R-:W-:Y:S01]  /*10a00*/  FFMA.FTZ R34, R0.reuse, R57.reuse, R34 ;  /* 0x0000003900227223 */ /* 0x0c4fe20000010022 */
[C---:B------:R-:W-:Y:S01]  /*10a10*/  ISETP.GE.AND P4, PT, R21.reuse, R176, PT ;  /* 0x000000b01500720c */ /* 0x040fe20003f86270 */
[----:B------:R-:W-:Y:S02]  /*10a20*/  FFMA.FTZ R32, R0, R57, R32 ;  /* 0x0000003900207223 */ /* 0x000fe40000010020 */
[----:B------:R-:W-:Y:S01]  /*10a30*/  HMMA.16816.F32.BF16 R12, R16, R112, R12 ;  /* 0x00000070100c723c */ /* 0x000fe2000004180c */
[-C--:B------:R-:W-:Y:S02]  /*10a40*/  ISETP.GE.AND P0, PT, R21, R177.reuse, PT ;  /* 0x000000b11500720c */ /* 0x080fe40003f06270 */
[----:B------:R-:W-:Y:S01]  /*10a50*/  FSEL R39, R34, -INF , !P1 ;  /* 0xff80000022277808 */ /* 0x000fe20004800000 */
[-C--:B-----5:R-:W-:Y:S01]  /*10a60*/  FFMA.FTZ R33, R0, R20.reuse, R33 ;  /* 0x0000001400217223 */ /* 0x0a0fe20000010021 */
[----:B------:R-:W-:Y:S01]  /*10a70*/  ISETP.GE.AND P2, PT, R36, R177, PT ;  /* 0x000000b12400720c */ /* 0x000fe20003f46270 */
[----:B------:R-:W-:-:S02]  /*10a80*/  FFMA.FTZ R34, R0, R20, R35 ;  /* 0x0000001400227223 */ /* 0x000fc40000010023 */
[----:B-1----:R-:W-:Y:S01]  /*10a90*/  HMMA.16816.F32.BF16 R28, R8, R52, R28 ;  /* 0x00000034081c723c */ /* 0x002fe2000004181c */
[----:B------:R1:W2:Y:S01]  /*10aa0*/  I2F R53, R21 ;  /* 0x0000001500357306 */ /* 0x0002a20000201400 */
[----:B------:R-:W-:Y:S02]  /*10ab0*/  FSEL R37, R32, -INF , !P5 ;  /* 0xff80000020257808 */ /* 0x000fe40006800000 */
[----:B------:R-:W-:Y:S02]  /*10ac0*/  IADD3 R32, R3, 0x28, RZ ;  /* 0x0000002803207810 */ /* 0x000fe40007ffe0ff */
[----:B------:R-:W-:Y:S02]  /*10ad0*/  FSEL R35, R33, -INF , !P6 ;  /* 0xff80000021237808 */ /* 0x000fe40007000000 */
[----:B------:R-:W-:Y:S01]  /*10ae0*/  HMMA.16816.F32.BF16 R92, R16, R22, R92 ;  /* 0x00000016105c723c */ /* 0x000fe2000004185c */
[----:B------:R-:W-:Y:S02]  /*10af0*/  IADD3 R52, R3, 0x21, RZ ;  /* 0x0000002103347810 */ /* 0x000fe40007ffe0ff */
[----:B------:R-:W-:-:S02]  /*10b00*/  FSEL R34, R34, -INF , !P2 ;  /* 0xff80000022227808 */ /* 0x000fc40005000000 */
[----:B------:R-:W5:Y:S01]  /*10b10*/  I2F R36, R52 ;  /* 0x0000003400247306 */ /* 0x000f620000201400 */
[CC--:B------:R-:W-:Y:S02]  /*10b20*/  ISETP.GE.AND P5, PT, R52.reuse, R176.reuse, PT ;  /* 0x000000b03400720c */ /* 0x0c0fe40003fa6270 */
[----:B------:R-:W-:Y:S01]  /*10b30*/  HMMA.16816.F32.BF16 R24, R8, R54, R24 ;  /* 0x000000360818723c */ /* 0x000fe20000041818 */
[----:B-1----:R-:W1:Y:S01]  /*10b40*/  LDSM.16.M88.4 R20, [R185+0x8000] ;  /* 0x00800000b914783b */ /* 0x002e620000000200 */
[-C--:B------:R-:W-:Y:S02]  /*10b50*/  ISETP.GE.AND P1, PT, R52, R177.reuse, PT ;  /* 0x000000b13400720c */ /* 0x080fe40003f26270 */
[C---:B------:R-:W-:Y:S01]  /*10b60*/  ISETP.GE.AND P6, PT, R32.reuse, R176, PT ;  /* 0x000000b02000720c */ /* 0x040fe20003fc6270 */
[----:B------:R3:W3:Y:S01]  /*10b70*/  I2F R55, R32 ;  /* 0x0000002000377306 */ /* 0x0006e20000201400 */
[----:B------:R-:W-:Y:S02]  /*10b80*/  ISETP.GE.AND P2, PT, R32, R177, PT ;  /* 0x000000b12000720c */ /* 0x000fe40003f46270 */
[----:B------:R-:W-:Y:S01]  /*10b90*/  HMMA.16816.F32.BF16 R100, R16, R114, R100 ;  /* 0x000000721064723c */ /* 0x000fe20000041864 */
[----:B--2---:R-:W-:-:S02]  /*10ba0*/  FFMA.FTZ R28, R0, R53, R28 ;  /* 0x00000035001c7223 */ /* 0x004fc4000001001c */
[C---:B------:R-:W-:Y:S02]  /*10bb0*/  FFMA.FTZ R30, R0.reuse, R53, R30 ;  /* 0x00000035001e7223 */ /* 0x040fe4000001001e */
[CC--:B-----5:R-:W-:Y:S01]  /*10bc0*/  FFMA.FTZ R29, R0.reuse, R36.reuse, R29 ;  /* 0x00000024001d7223 */ /* 0x0e0fe2000001001d */
[----:B------:R-:W-:Y:S01]  /*10bd0*/  IADD3 R52, R3, 0x29, RZ ;  /* 0x0000002903347810 */ /* 0x000fe20007ffe0ff */
[----:B------:R-:W-:Y:S01]  /*10be0*/  FFMA.FTZ R36, R0, R36, R31 ;  /* 0x0000002400247223 */ /* 0x000fe2000001001f */
[----:B----4-:R-:W-:Y:S01]  /*10bf0*/  HMMA.16816.F32.BF16 R12, R8, R44, R12 ;  /* 0x0000002c080c723c */ /* 0x010fe2000004180c */
[----:B------:R-:W-:Y:S02]  /*10c00*/  FSEL R33, R28, -INF , !P4 ;  /* 0xff8000001c217808 */ /* 0x000fe40006000000 */
[----:B------:R-:W-:Y:S01]  /*10c10*/  FSEL R163, R29, -INF , !P5 ;  /* 0xff8000001da37808 */ /* 0x000fe20006800000 */
[----:B------:R-:W2:Y:S01]  /*10c20*/  I2F R28, R52 ;  /* 0x00000034001c7306 */ /* 0x000ea20000201400 */
[----:B---3--:R-:W-:-:S02]  /*10c30*/  FSEL R32, R30, -INF , !P0 ;  /* 0xff8000001e207808 */ /* 0x008fc40004000000 */
[----:B------:R-:W-:Y:S01]  /*10c40*/  ISETP.GE.AND P4, PT, R52, R176, PT ;  /* 0x000000b03400720c */ /* 0x000fe20003f86270 */
[----:B------:R-:W-:Y:S01]  /*10c50*/  HMMA.16816.F32.BF16 R88, R16, R40, R88 ;  /* 0x000000281058723c */ /* 0x000fe20000041858 */
[CC--:B------:R-:W-:Y:S01]  /*10c60*/  FFMA.FTZ R161, R0.reuse, R55.reuse, R24 ;  /* 0x0000003700a17223 */ /* 0x0c0fe20000010018 */
[C---:B------:R-:W-:Y:S01]  /*10c70*/  IADD3 R24, R3.reuse, 0x31, RZ ;  /* 0x0000003103187810 */ /* 0x040fe20007ffe0ff */
[----:B------:R-:W-:Y:S01]  /*10c80*/  FFMA.FTZ R26, R0, R55, R26 ;  /* 0x00000037001a7223 */ /* 0x000fe2000001001a */
[----:B------:R-:W-:Y:S02]  /*10c90*/  ISETP.GE.AND P0, PT, R52, R177, PT ;  /* 0x000000b13400720c */ /* 0x000fe40003f06270 */
[----:B------:R-:W3:Y:S01]  /*10ca0*/  I2F R30, R24 ;  /* 0x00000018001e7306 */ /* 0x000ee20000201400 */
[----:B------:R-:W-:Y:S01]  /*10cb0*/  IADD3 R40, R3, 0x30, RZ ;  /* 0x0000003003287810 */ /* 0x000fe20007ffe0ff */
[----:B------:R-:W-:Y:S01]  /*10cc0*/  HMMA.16816.F32.BF16 R100, R8, R46, R100 ;  /* 0x0000002e0864723c */ /* 0x000fe20000041864 */
[----:B------:R-:W-:-:S02]  /*10cd0*/  FSEL R161, R161, -INF , !P6 ;  /* 0xff800000a1a17808 */ /* 0x000fc40007000000 */
[----:B------:R-:W-:Y:S01]  /*10ce0*/  FSEL R146, R26, -INF , !P2 ;  /* 0xff8000001a927808 */ /* 0x000fe20005000000 */
[----:B--2---:R-:W-:Y:S01]  /*10cf0*/  FFMA.FTZ R25, R0, R28, R25 ;  /* 0x0000001c00197223 */ /* 0x004fe20000010019 */
[----:B------:R-:W-:Y:S01]  /*10d00*/  ISETP.GE.AND P6, PT, R24, R176, PT ;  /* 0x000000b01800720c */ /* 0x000fe20003fc6270 */
[----:B------:R-:W2:Y:S01]  /*10d10*/  I2F R29, R40 ;  /* 0x00000028001d7306 */ /* 0x000ea20000201400 */
[----:B------:R-:W-:Y:S01]  /*10d20*/  FFMA.FTZ R27, R0, R28, R27 ;  /* 0x0000001c001b7223 */ /* 0x000fe2000001001b */
[----:B------:R-:W-:Y:S01]  /*10d30*/  IADD3 R28, R3, 0x39, RZ ;  /* 0x00000039031c7810 */ /* 0x000fe20007ffe0ff */
[----:B-1----:R-:W-:Y:S01]  /*10d40*/  HMMA.16816.F32.BF16 R96, R8, R20, R96 ;  /* 0x000000140860723c */ /* 0x002fe20000041860 */
[----:B------:R-:W-:Y:S02]  /*10d50*/  ISETP.GE.AND P2, PT, R24, R177, PT ;  /* 0x000000b11800720c */ /* 0x000fe40003f46270 */
[----:B------:R-:W-:Y:S01]  /*10d60*/  FSEL R165, R25, -INF , !P4 ;  /* 0xff80000019a57808 */ /* 0x000fe20006000000 */
[CC--:B---3--:R-:W-:Y:S01]  /*10d70*/  FFMA.FTZ R121, R0.reuse, R30.reuse, R13 ;  /* 0x0000001e00797223 */ /* 0x0c8fe2000001000d */
[----:B------:R-:W1:Y:S01]  /*10d80*/  I2F R20, R28 ;  /* 0x0000001c00147306 */ /* 0x000e620000201400 */
[----:B------:R-:W-:Y:S01]  /*10d90*/  FFMA.FTZ R65, R0, R30, R15 ;  /* 0x0000001e00417223 */ /* 0x000fe2000001000f */
[----:B------:R-:W-:Y:S01]  /*10da0*/  FSEL R138, R27, -INF , !P0 ;  /* 0xff8000001b8a7808 */ /* 0x000fe20004000000 */
[----:B------:R-:W-:Y:S01]  /*10db0*/  HMMA.16816.F32.BF16 R84, R16, R42, R84 ;  /* 0x0000002a1054723c */ /* 0x000fe20000041854 */
[----:B------:R-:W-:Y:S01]  /*10dc0*/  LDSM.16.M88.4 R24, [R188+0x8800] ;  /* 0x00880000bc18783b */ /* 0x000fe20000000200 */
[----:B------:R-:W-:Y:S01]  /*10dd0*/  FSEL R36, R36, -INF , !P1 ;  /* 0xff80000024247808 */ /* 0x000fe20004800000 */
[-C--:B--2---:R-:W-:Y:S01]  /*10de0*/  FFMA.FTZ R67, R0, R29.reuse, R12 ;  /* 0x0000001d00437223 */ /* 0x084fe2000001000c */
[----:B------:R-:W-:Y:S01]  /*10df0*/  ISETP.GE.AND P5, PT, R40, R176, PT ;  /* 0x000000b02800720c */ /* 0x000fe20003fa6270 */
[----:B------:R-:W-:Y:S01]  /*10e00*/  FFMA.FTZ R66, R0, R29, R14 ;  /* 0x0000001d00427223 */ /* 0x000fe2000001000e */
[C---:B------:R-:W-:Y:S01]  /*10e10*/  IADD3 R29, R3.reuse, 0x40, RZ ;  /* 0x00000040031d7810 */ /* 0x040fe20007ffe0ff */
[----:B------:R-:W2:Y:S01]  /*10e20*/  LDSM.16.M88.4 R12, [R185+0x8400] ;  /* 0x00840000b90c783b */ /* 0x000ea20000000200 */
[----:B------:R-:W-:Y:S01]  /*10e30*/  ISETP.GE.AND P1, PT, R40, R177, PT ;  /* 0x000000b12800720c */ /* 0x000fe20003f26270 */
[----:B------:R-:W-:Y:S01]  /*10e40*/  HMMA.16816.F32.BF16 R92, R8, R22, R92 ;  /* 0x00000016085c723c */ /* 0x000fe2000004185c */
[----:B------:R-:W3:Y:S01]  /*10e50*/  I2F R21, R29 ;  /* 0x0000001d00157306 */ /* 0x000ee20000201400 */
[----:B------:R-:W-:Y:S01]  /*10e60*/  IADD3 R40, R3, 0x38, RZ ;  /* 0x0000003803287810 */ /* 0x000fe20007ffe0ff */
[CC--:B-1----:R-:W-:Y:S01]  /*10e70*/  FFMA.FTZ R101, R0.reuse, R20.reuse, R101 ;  /* 0x0000001400657223 */ /* 0x0c2fe20000010065 */
[----:B------:R-:W-:Y:S01]  /*10e80*/  FSEL R67, R67, -INF , !P5 ;  /* 0xff80000043437808 */ /* 0x000fe20006800000 */
[----:B------:R-:W-:Y:S01]  /*10e90*/  FFMA.FTZ R103, R0, R20, R103 ;  /* 0x0000001400677223 */ /* 0x000fe20000010067 */
[----:B------:R-:W-:-:S02]  /*10ea0*/  FSEL R66, R66, -INF , !P1 ;  /* 0xff80000042427808 */ /* 0x000fc40004800000 */
[C---:B------:R-:W-:Y:S01]  /*10eb0*/  HMMA.16816.F32.BF16 R80, R124.reuse, R108, R80 ;  /* 0x0000006c7c50723c */ /* 0x040fe20000041850 */
[----:B------:R-:W1:Y:S01]  /*10ec0*/  I2F R31, R40 ;  /* 0x00000028001f7306 */ /* 0x000e620000201400 */
[----:B------:R-:W-:Y:S02]  /*10ed0*/  FSEL R121, R121, -INF , !P6 ;  /* 0xff80000079797808 */ /* 0x000fe40007000000 */
[----:B------:R-:W-:Y:S02]  /*10ee0*/  FSEL R65, R65, -INF , !P2 ;  /* 0xff80000041417808 */ /* 0x000fe40005000000 */
[CC--:B------:R-:W-:Y:S02]  /*10ef0*/  ISETP.GE.AND P5, PT, R28.reuse, R176.reuse, PT ;  /* 0x000000b01c00720c */ /* 0x0c0fe40003fa6270 */
[----:B------:R-:W-:Y:S01]  /*10f00*/  ISETP.GE.AND P1, PT, R28, R177, PT ;  /* 0x000000b11c00720c */ /* 0x000fe20003f26270 */
[CC--:B---3--:R-:W-:Y:S01]  /*10f10*/  FFMA.FTZ R96, R0.reuse, R21.reuse, R96 ;  /* 0x0000001500607223 */ /* 0x0c8fe20000010060 */
[CC--:B------:R-:W-:Y:S01]  /*10f20*/  ISETP.GE.AND P6, PT, R29.reuse, R176.reuse, PT ;  /* 0x000000b01d00720c */ /* 0x0c0fe20003fc6270 */
[----:B------:R-:W-:Y:S01]  /*10f30*/  FFMA.FTZ R98, R0, R21, R98 ;  /* 0x0000001500627223 */ /* 0x000fe20000010062 */
[----:B------:R-:W-:Y:S01]  /*10f40*/  ISETP.GE.AND P2, PT, R29, R177, PT ;  /* 0x000000b11d00720c */ /* 0x000fe20003f46270 */
[----:B------:R-:W3:Y:S01]  /*10f50*/  LDSM.16.M88.4 R20, [R188+0x8c00] ;  /* 0x008c0000bc14783b */ /* 0x000ee20000000200 */
[C---:B------:R-:W-:Y:S01]  /*10f60*/  HMMA.16816.F32.BF16 R76, R124.reuse, R110, R76 ;  /* 0x0000006e7c4c723c */ /* 0x040fe2000004184c */
[----:B------:R-:W-:Y:S01]  /*10f70*/  ISETP.GE.AND P4, PT, R40, R176, PT ;  /* 0x000000b02800720c */ /* 0x000fe20003f86270 */
[----:B-1----:R-:W-:Y:S01]  /*10f80*/  FFMA.FTZ R100, R0, R31, R100 ;  /* 0x0000001f00647223 */ /* 0x002fe20000010064 */
[----:B------:R-:W-:Y:S01]  /*10f90*/  ISETP.GE.AND P0, PT, R40, R177, PT ;  /* 0x000000b12800720c */ /* 0x000fe20003f06270 */
[----:B------:R-:W-:Y:S01]  /*10fa0*/  FFMA.FTZ R102, R0, R31, R102 ;  /* 0x0000001f00667223 */ /* 0x000fe20000010066 */
[C---:B------:R-:W-:Y:S01]  /*10fb0*/  IADD3 R40, R3.reuse, 0x41, RZ ;  /* 0x0000004103287810 */ /* 0x040fe20007ffe0ff */
[----:B------:R-:W1:Y:S02]  /*10fc0*/  LDSM.16.M88.4 R28, [R185+0x8800] ;  /* 0x00880000b91c783b */ /* 0x000e640000000200 */
[----:B------:R-:W-:Y:S01]  /*10fd0*/  HMMA.16816.F32.BF16 R68, R124, R106, R68 ;  /* 0x0000006a7c44723c */ /* 0x000fe20000041844 */
[----:B------:R-:W-:-:S02]  /*10fe0*/  IADD3 R42, R3, 0x48, RZ ;  /* 0x00000048032a7810 */ /* 0x000fc40007ffe0ff */
[----:B------:R-:W-:Y:S02]  /*10ff0*/  FSEL R157, R101, -INF , !P5 ;  /* 0xff800000659d7808 */ /* 0x000fe40006800000 */
[----:B------:R-:W-:Y:S01]  /*11000*/  FSEL R123, R103, -INF , !P1 ;  /* 0xff800000677b7808 */ /* 0x000fe20004800000 */
[----:B------:R4:W5:Y:S01]  /*11010*/  I2F R41, R42 ;  /* 0x0000002a00297306 */ /* 0x0009620000201400 */
[----:B------:R-:W-:Y:S01]  /*11020*/  FSEL R159, R100, -INF , !P4 ;  /* 0xff800000649f7808 */ /* 0x000fe20006000000 */
[----:B--2---:R-:W-:Y:S01]  /*11030*/  HMMA.16816.F32.BF16 R88, R8, R12, R88 ;  /* 0x0000000c0858723c */ /* 0x004fe20000041858 */
[----:B------:R-:W-:Y:S02]  /*11040*/  FSEL R136, R102, -INF , !P0 ;  /* 0xff80000066887808 */ /* 0x000fe40004000000 */
[----:B------:R-:W-:Y:S02]  /*11050*/  IADD3 R43, R3, 0x49, RZ ;  /* 0x00000049032b7810 */ /* 0x000fe40007ffe0ff */
[----:B------:R-:W-:-:S02]  /*11060*/  ISETP.GE.AND P5, PT, R42, R176, PT ;  /* 0x000000b02a00720c */ /* 0x000fc40003fa6270 */
[----:B------:R-:W-:Y:S01]  /*11070*/  ISETP.GE.AND P1, PT, R42, R177, PT ;  /* 0x000000b12a00720c */ /* 0x000fe20003f26270 */
[----:B------:R-:W-:Y:S01]  /*11080*/  HMMA.16816.F32.BF16 R84, R8, R14, R84 ;  /* 0x0000000e0854723c */ /* 0x000fe20000041854 */
[----:B------:R-:W2:Y:S01]  /*11090*/  LDSM.16.M88.4 R12, [R185+0x8c00] ;  /* 0x008c0000b90c783b */ /* 0x000ea20000000200 */
[----:B------:R-:W-:Y:S01]  /*110a0*/  ISETP.GE.AND P4, PT, R40, R176, PT ;  /* 0x000000b02800720c */ /* 0x000fe20003f86270 */
[----:B------:R-:W-:-:S04]  /*110b0*/  DEPBAR.LE SB0, 0x0 ;  /* 0x000080000000791a */ /* 0x000fc80000000000 */
[----:B------:R-:W-:Y:S01]  /*110c0*/  ISETP.GE.AND P0, PT, R40, R177, PT ;  /* 0x000000b12800720c */ /* 0x000fe20003f06270 */
[C---:B------:R-:W-:Y:S01]  /*110d0*/  HMMA.16816.F32.BF16 R80, R16.reuse, R24, R80 ;  /* 0x000000181050723c */ /* 0x040fe20000041850 */
[----:B----4-:R-:W-:Y:S01]  /*110e0*/  IADD3 R42, R3, 0x50, RZ ;  /* 0x00000050032a7810 */ /* 0x010fe20007ffe0ff */
[----:B------:R-:W4:Y:S01]  /*110f0*/  I2F R40, R40 ;  /* 0x0000002800287306 */ /* 0x000f220000201400 */
[----:B------:R-:W-:Y:S01]  /*11100*/  FSEL R135, R96, -INF , !P6 ;  /* 0xff80000060877808 */ /* 0x000fe20007000000 */
[-C--:B-----5:R-:W-:Y:S01]  /*11110*/  FFMA.FTZ R92, R0, R41.reuse, R92 ;  /* 0x00000029005c7223 */ /* 0x0a0fe2000001005c */
[----:B------:R-:W-:Y:S01]  /*11120*/  FSEL R132, R98, -INF , !P2 ;  /* 0xff80000062847808 */ /* 0x000fe20005000000 */
[----:B------:R-:W-:Y:S01]  /*11130*/  FFMA.FTZ R94, R0, R41, R94 ;  /* 0x00000029005e7223 */ /* 0x000fe2000001005e */
[C---:B------:R-:W-:Y:S01]  /*11140*/  ISETP.GE.AND P6, PT, R43.reuse, R176, PT ;  /* 0x000000b02b00720c */ /* 0x040fe20003fc6270 */
[----:B---3--:R-:W-:Y:S01]  /*11150*/  HMMA.16816.F32.BF16 R72, R16, R20, R72 ;  /* 0x000000141048723c */ /* 0x008fe20000041848 */
[----:B------:R-:W-:Y:S01]  /*11160*/  ISETP.GE.AND P2, PT, R43, R177, PT ;  /* 0x000000b12b00720c */ /* 0x000fe20003f46270 */
[----:B------:R-:W3:Y:S01]  /*11170*/  I2F R24, R43 ;  /* 0x0000002b00187306 */ /* 0x000ee20000201400 */
[----:B------:R-:W-:-:S02]  /*11180*/  FSEL R137, R92, -INF , !P5 ;  /* 0xff8000005c897808 */ /* 0x000fc40006800000 */
[----:B------:R-:W-:-:S03]  /*11190*/  FSEL R134, R94, -INF , !P1 ;  /* 0xff8000005e867808 */ /* 0x000fc60004800000 */
[C---:B------:R-:W-:Y:S02]  /*111a0*/  HMMA.16816.F32.BF16 R76, R16.reuse, R26, R76 ;  /* 0x0000001a104c723c */ /* 0x040fe4000004184c */
[----:B------:R-:W5:Y:S01]  /*111b0*/  I2F R25, R42 ;  /* 0x0000002a00197306 */ /* 0x000f620000201400 */
[CC--:B----4-:R-:W-:Y:S02]  /*111c0*/  FFMA.FTZ R97, R0.reuse, R40.reuse, R97 ;  /* 0x0000002800617223 */ /* 0x0d0fe40000010061 */
[C---:B------:R-:W-:Y:S01]  /*111d0*/  FFMA.FTZ R99, R0.reuse, R40, R99 ;  /* 0x0000002800637223 */ /* 0x040fe20000010063 */
[----:B------:R-:W-:Y:S02]  /*111e0*/  IADD3 R40, R3, 0x58, RZ ;  /* 0x0000005803287810 */ /* 0x000fe40007ffe0ff */
[----:B------:R-:W-:Y:S01]  /*111f0*/  HMMA.16816.F32.BF16 R68, R16, R22, R68 ;  /* 0x000000161044723c */ /* 0x000fe20000041844 */
[----:B------:R-:W-:Y:S01]  /*11200*/  FSEL R155, R97, -INF , !P4 ;  /* 0xff800000619b7808 */ /* 0x000fe20006000000 */
[CC--:B---3--:R-:W-:Y:S01]  /*11210*/  FFMA.FTZ R93, R0.reuse, R24.reuse, R93 ;  /* 0x00000018005d7223 */ /* 0x0c8fe2000001005d */
[----:B------:R-:W-:Y:S01]  /*11220*/  IADD3 R43, R3, 0x51, RZ ;  /* 0x00000051032b7810 */ /* 0x000fe20007ffe0ff */
[----:B------:R-:W-:Y:S01]  /*11230*/  FFMA.FTZ R95, R0, R24, R95 ;  /* 0x00000018005f7223 */ /* 0x000fe2000001005f */
[----:B------:R-:W-:Y:S01]  /*11240*/  FSEL R133, R99, -INF , !P0 ;  /* 0xff80000063857808 */ /* 0x000fe20004000000 */
[----:B------:R-:W3:Y:S01]  /*11250*/  I2F R27, R40 ;  /* 0x00000028001b7306 */ /* 0x000ee20000201400 */
[C---:B------:R-:W-:Y:S01]  /*11260*/  ISETP.GE.AND P4, PT, R42.reuse, R176, PT ;  /* 0x000000b02a00720c */ /* 0x040fe20003f86270 */
[C---:B-1----:R-:W-:Y:S01]  /*11270*/  HMMA.16816.F32.BF16 R80, R8.reuse, R28, R80 ;  /* 0x0000001c0850723c */ /* 0x042fe20000041850 */
[----:B------:R-:W-:Y:S01]  /*11280*/  ISETP.GE.AND P0, PT, R42, R177, PT ;  /* 0x000000b12a00720c */ /* 0x000fe20003f06270 */
[CC--:B-----5:R-:W-:Y:S01]  /*11290*/  FFMA.FTZ R88, R0.reuse, R25.reuse, R88 ;  /* 0x0000001900587223 */ /* 0x0e0fe20000010058 */
[C---:B------:R-:W-:Y:S01]  /*112a0*/  IADD3 R24, R3.reuse, 0x59, RZ ;  /* 0x0000005903187810 */ /* 0x040fe20007ffe0ff */
[----:B------:R-:W-:Y:S01]  /*112b0*/  FFMA.FTZ R90, R0, R25, R90 ;  /* 0x00000019005a7223 */ /* 0x000fe2000001005a */
[----:B------:R-:W-:Y:S01]  /*112c0*/  IADD3 R25, R3, 0x60, RZ ;  /* 0x0000006003197810 */ /* 0x000fe20007ffe0ff */
[----:B------:R-:W1:Y:S01]  /*112d0*/  I2F R26, R43 ;  /* 0x0000002b001a7306 */ /* 0x000e620000201400 */
[----:B------:R-:W-:Y:S01]  /*112e0*/  FSEL R151, R88, -INF , !P4 ;  /* 0xff80000058977808 */ /* 0x000fe20006000000 */
[----:B--2---:R-:W-:Y:S01]  /*112f0*/  HMMA.16816.F32.BF16 R72, R8, R12, R72 ;  /* 0x0000000c0848723c */ /* 0x004fe20000041848 */
[----:B------:R-:W-:-:S02]  /*11300*/  FSEL R144, R90, -INF , !P0 ;  /* 0xff8000005a907808 */ /* 0x000fc40004000000 */
[CC--:B------:R-:W-:Y:S02]  /*11310*/  ISETP.GE.AND P4, PT, R24.reuse, R176.reuse, PT ;  /* 0x000000b01800720c */ /* 0x0c0fe40003f86270 */
[----:B------:R-:W-:Y:S01]  /*11320*/  ISETP.GE.AND P0, PT, R24, R177, PT ;  /* 0x000000b11800720c */ /* 0x000fe20003f06270 */
[----:B------:R-:W2:Y:S01]  /*11330*/  I2F R21, R25 ;  /* 0x0000001900157306 */ /* 0x000ea20000201400 */
[C---:B------:R-:W-:Y:S01]  /*11340*/  IADD3 R18, R3.reuse, 0x70, RZ ;  /* 0x0000007003127810 */ /* 0x040fe20007ffe0ff */
[C---:B------:R-:W-:Y:S01]  /*11350*/  HMMA.16816.F32.BF16 R76, R8.reuse, R30, R76 ;  /* 0x0000001e084c723c */ /* 0x040fe2000004184c */
[----:B------:R-:W-:Y:S01]  /*11360*/  IADD3 R16, R3, 0x69, RZ ;  /* 0x0000006903107810 */ /* 0x000fe20007ffe0ff */
[CC--:B---3--:R-:W-:Y:S01]  /*11370*/  FFMA.FTZ R84, R0.reuse, R27.reuse, R84 ;  /* 0x0000001b00547223 */ /* 0x0c8fe20000010054 */
[C---:B------:R-:W-:Y:S01]  /*11380*/  ISETP.GE.AND P5, PT, R43.reuse, R176, PT ;  /* 0x000000b02b00720c */ /* 0x040fe20003fa6270 */
[C---:B------:R-:W-:Y:S01]  /*11390*/  FFMA.FTZ R86, R0.reuse, R27, R86 ;  /* 0x0000001b00567223 */ /* 0x040fe20000010056 */
[----:B------:R-:W-:Y:S01]  /*113a0*/  ISETP.GE.AND P1, PT, R43, R177, PT ;  /* 0x000000b12b00720c */ /* 0x000fe20003f26270 */
[CC--:B-1----:R-:W-:Y:S01]  /*113b0*/  FFMA.FTZ R89, R0.reuse, R26.reuse, R89 ;  /* 0x0000001a00597223 */ /* 0x0c2fe20000010059 */
[----:B------:R-:W1:Y:S01]  /*113c0*/  I2F R20, R24 ;  /* 0x0000001800147306 */ /* 0x000e620000201400 */
[----:B------:R-:W-:Y:S01]  /*113d0*/  FFMA.FTZ R91, R0, R26, R91 ;  /* 0x0000001a005b7223 */ /* 0x000fe2000001005b */
[----:B------:R-:W-:Y:S01]  /*113e0*/  IADD3 R26, R3, 0x61, RZ ;  /* 0x00000061031a7810 */ /* 0x000fe20007ffe0ff */
[----:B------:R-:W-:Y:S01]  /*113f0*/  HMMA.16816.F32.BF16 R68, R8, R14, R68 ;  /* 0x0000000e0844723c */ /* 0x000fe20000041844 */
[----:B------:R-:W-:-:S02]  /*11400*/  FSEL R153, R93, -INF , !P6 ;  /* 0xff8000005d997808 */ /* 0x000fc40007000000 */
[----:B------:R-:W-:Y:S01]  /*11410*/  FSEL R143, R95, -INF , !P2 ;  /* 0xff8000005f8f7808 */ /* 0x000fe20005000000 */
[-C--:B--2---:R-:W-:Y:S01]  /*11420*/  FFMA.FTZ R80, R0, R21.reuse, R80 ;  /* 0x0000001500507223 */ /* 0x084fe20000010050 */
[----:B------:R-:W2:Y:S01]  /*11430*/  I2F R24, R26 ;  /* 0x0000001a00187306 */ /* 0x000ea20000201400 */
[----:B------:R-:W-:Y:S01]  /*11440*/  ISETP.GE.AND P6, PT, R40, R176, PT ;  /* 0x000000b02800720c */ /* 0x000fe20003fc6270 */
[----:B------:R-:W-:Y:S01]  /*11450*/  FFMA.FTZ R82, R0, R21, R82 ;  /* 0x0000001500527223 */ /* 0x000fe20000010052 */
[----:B------:R-:W-:Y:S02]  /*11460*/  IADD3 R8, R3, 0x78, RZ ;  /* 0x0000007803087810 */ /* 0x000fe40007ffe0ff */
[-C--:B------:R-:W-:Y:S02]  /*11470*/  ISETP.GE.AND P2, PT, R40, R177.reuse, PT ;  /* 0x000000b12800720c */ /* 0x080fe40003f46270 */
[----:B------:R-:W-:Y:S01]  /*11480*/  FSEL R147, R89, -INF , !P5 ;  /* 0xff80000059937808 */ /* 0x000fe20006800000 */
[----:B------:R-:W3:Y:S01]  /*11490*/  I2F R19, R18 ;  /* 0x0000001200137306 */ /* 0x000ee20000201400 */
[----:B------:R-:W-:Y:S01]  /*114a0*/  FSEL R142, R91, -INF , !P1 ;  /* 0xff8000005b8e7808 */ /* 0x000fe20004800000 */
[C---:B-1----:R-:W-:Y:S01]  /*114b0*/  FFMA.FTZ R85, R0.reuse, R20, R85 ;  /* 0x0000001400557223 */ /* 0x042fe20000010055 */
[C---:B------:R-:W-:Y:S01]  /*114c0*/  ISETP.GE.AND P5, PT, R25.reuse, R176, PT ;  /* 0x000000b01900720c */ /* 0x040fe20003fa6270 */
[----:B------:R-:W-:Y:S01]  /*114d0*/  FFMA.FTZ R87, R0, R20, R87 ;  /* 0x0000001400577223 */ /* 0x000fe20000010057 */
[----:B------:R-:W-:-:S02]  /*114e0*/  ISETP.GE.AND P1, PT, R25, R177, PT ;  /* 0x000000b11900720c */ /* 0x000fc40003f26270 */
[----:B------:R-:W-:Y:S01]  /*114f0*/  IADD3 R27, R3, 0x68, RZ ;  /* 0x00000068031b7810 */ /* 0x000fe20007ffe0ff */
[----:B------:R1:W4:Y:S01]  /*11500*/  I2F R12, R16 ;  /* 0x00000010000c7306 */ /* 0x0003220000201400 */
[----:B------:R-:W-:Y:S01]  /*11510*/  FSEL R141, R84, -INF , !P6 ;  /* 0xff800000548d7808 */ /* 0x000fe20007000000 */
[-C--:B--2---:R-:W-:Y:S01]  /*11520*/  FFMA.FTZ R81, R0, R24.reuse, R81 ;  /* 0x0000001800517223 */ /* 0x084fe20000010051 */
[----:B------:R-:W-:Y:S01]  /*11530*/  FSEL R140, R86, -INF , !P2 ;  /* 0xff800000568c7808 */ /* 0x000fe20005000000 */
[----:B------:R-:W-:Y:S01]  /*11540*/  FFMA.FTZ R83, R0, R24, R83 ;  /* 0x0000001800537223 */ /* 0x000fe20000010053 */
[CC--:B------:R-:W-:Y:S02]  /*11550*/  ISETP.GE.AND P6, PT, R26.reuse, R176.reuse, PT ;  /* 0x000000b01a00720c */ /* 0x0c0fe40003fc6270 */
[----:B------:R-:W-:Y:S01]  /*11560*/  ISETP.GE.AND P2, PT, R26, R177, PT ;  /* 0x000000b11a00720c */ /* 0x000fe20003f46270 */
[----:B------:R-:W2:Y:S01]  /*11570*/  I2F R11, R8 ;  /* 0x00000008000b7306 */ /* 0x000ea20000201400 */
[----:B------:R-:W-:Y:S01]  /*11580*/  FSEL R131, R80, -INF , !P5 ;  /* 0xff80000050837808 */ /* 0x000fe20006800000 */
[-C--:B---3--:R-:W-:Y:S01]  /*11590*/  FFMA.FTZ R63, R0, R19.reuse, R72 ;  /* 0x00000013003f7223 */ /* 0x088fe20000010048 */
[----:B------:R-:W-:Y:S01]  /*115a0*/  FSEL R130, R82, -INF , !P1 ;  /* 0xff80000052827808 */ /* 0x000fe20004800000 */
[----:B------:R-:W-:Y:S01]  /*115b0*/  FFMA.FTZ R64, R0, R19, R74 ;  /* 0x0000001300407223 */ /* 0x000fe2000001004a */
[----:B------:R-:W-:-:S02]  /*115c0*/  ISETP.GE.AND P5, PT, R16, R176, PT ;  /* 0x000000b01000720c */ /* 0x000fc40003fa6270 */
[-C--:B------:R-:W-:Y:S01]  /*115d0*/  ISETP.GE.AND P1, PT, R16, R177.reuse, PT ;  /* 0x000000b11000720c */ /* 0x080fe20003f26270 */
[----:B------:R-:W3:Y:S01]  /*115e0*/  I2F R17, R27 ;  /* 0x0000001b00117306 */ /* 0x000ee20000201400 */
[----:B-1----:R-:W-:Y:S01]  /*115f0*/  IADD3 R16, R3, 0x71, RZ ;  /* 0x0000007103107810 */ /* 0x002fe20007ffe0ff */
[CC--:B----4-:R-:W-:Y:S01]  /*11600*/  FFMA.FTZ R77, R0.reuse, R12.reuse, R77 ;  /* 0x0000000c004d7223 */ /* 0x0d0fe2000001004d */
[----:B------:R-:W-:Y:S01]  /*11610*/  FSEL R129, R81, -INF , !P6 ;  /* 0xff80000051817808 */ /* 0x000fe20007000000 */
[----:B------:R-:W-:Y:S01]  /*11620*/  FFMA.FTZ R79, R0, R12, R79 ;  /* 0x0000000c004f7223 */ /* 0x000fe2000001004f */
[----:B------:R-:W-:Y:S02]  /*11630*/  FSEL R128, R83, -INF , !P2 ;  /* 0xff80000053807808 */ /* 0x000fe40005000000 */
[C---:B------:R-:W-:Y:S01]  /*11640*/  ISETP.GE.AND P6, PT, R18.reuse, R176, PT ;  /* 0x000000b01200720c */ /* 0x040fe20003fc6270 */
[----:B------:R-:W1:Y:S01]  /*11650*/  I2F R13, R16 ;  /* 0x00000010000d7306 */ /* 0x000e620000201400 */
[----:B------:R-:W-:Y:S01]  /*11660*/  ISETP.GE.AND P2, PT, R18, R177, PT ;  /* 0x000000b11200720c */ /* 0x000fe20003f46270 */
[CC--:B--2---:R-:W-:Y:S01]  /*11670*/  FFMA.FTZ R59, R0.reuse, R11.reuse, R68 ;  /* 0x0000000b003b7223 */ /* 0x0c4fe20000010044 */
[----:B------:R-:W-:Y:S01]  /*11680*/  IADD3 R10, R3, 0x79, RZ ;  /* 0x00000079030a7810 */ /* 0x000fe20007ffe0ff */
[----:B------:R-:W-:Y:S01]  /*11690*/  FFMA.FTZ R60, R0, R11, R70 ;  /* 0x0000000b003c7223 */ /* 0x000fe20000010046 */
[----:B------:R-:W-:-:S02]  /*116a0*/  FSEL R63, R63, -INF , !P6 ;  /* 0xff8000003f3f7808 */ /* 0x000fc40007000000 */
[----:B------:R-:W-:Y:S01]  /*116b0*/  FSEL R64, R64, -INF , !P2 ;  /* 0xff80000040407808 */ /* 0x000fe20005000000 */
[----:B------:R-:W2:Y:S01]  /*116c0*/  I2F R9, R3 ;  /* 0x0000000300097306 */ /* 0x000ea20000201400 */
[CC--:B------:R-:W-:Y:S01]  /*116d0*/  ISETP.GE.AND P6, PT, R3.reuse, R176.reuse, PT ;  /* 0x000000b00300720c */ /* 0x0c0fe20003fc6270 */
[C---:B---3--:R-:W-:Y:S01]  /*116e0*/  FFMA.FTZ R76, R0.reuse, R17, R76 ;  /* 0x00000011004c7223 */ /* 0x048fe2000001004c */
[----:B------:R-:W-:Y:S01]  /*116f0*/  ISETP.GE.AND P2, PT, R3, R177, PT ;  /* 0x000000b10300720c */ /* 0x000fe20003f46270 */
[----:B------:R-:W-:Y:S01]  /*11700*/  FFMA.FTZ R78, R0, R17, R78 ;  /* 0x00000011004e7223 */ /* 0x000fe2000001004e */
[----:B------:R-:W-:Y:S02]  /*11710*/  FSEL R125, R77, -INF , !P5 ;  /* 0xff8000004d7d7808 */ /* 0x000fe40006800000 */
[----:B------:R-:W-:Y:S01]  /*11720*/  ISETP.GE.AND P5, PT, R8, R176, PT ;  /* 0x000000b00800720c */ /* 0x000fe20003fa6270 */
[----:B------:R-:W3:Y:S01]  /*11730*/  I2F R3, R10 ;  /* 0x0000000a00037306 */ /* 0x000ee20000201400 */
[----:B------:R-:W-:Y:S01]  /*11740*/  FSEL R145, R85, -INF , !P4 ;  /* 0xff80000055917808 */ /* 0x000fe20006000000 */
[CC--:B-1----:R-:W-:Y:S01]  /*11750*/  FFMA.FTZ R61, R0.reuse, R13.reuse, R73 ;  /* 0x0000000d003d7223 */ /* 0x0c2fe20000010049 */
[----:B------:R-:W-:Y:S01]  /*11760*/  FSEL R59, R59, -INF , !P5 ;  /* 0xff8000003b3b7808 */ /* 0x000fe20006800000 */
[----:B------:R-:W-:Y:S01]  /*11770*/  FFMA.FTZ R62, R0, R13, R75 ;  /* 0x0000000d003e7223 */ /* 0x000fe2000001004b */
[----:B------:R-:W-:-:S02]  /*11780*/  FSEL R139, R87, -INF , !P0 ;  /* 0xff800000578b7808 */ /* 0x000fc40004000000 */
[----:B------:R-:W-:Y:S01]  /*11790*/  ISETP.GE.AND P5, PT, R51, 0x2, PT ;  /* 0x000000023300780c */ /* 0x000fe20003fa6270 */
[CC--:B--2---:R-:W-:Y:S01]  /*117a0*/  FFMA.FTZ R120, R0.reuse, R9.reuse, R120 ;  /* 0x0000000900787223 */ /* 0x0c4fe20000010078 */
[----:B------:R-:W-:Y:S01]  /*117b0*/  BAR.SYNC.DEFER_BLOCKING 0x0 ;  /* 0x0000000000007b1d */ /* 0x000fe20000010000 */
[CC--:B------:R-:W-:Y:S01]  /*117c0*/  ISETP.GE.AND P4, PT, R27.reuse, R176.reuse, PT ;  /* 0x000000b01b00720c */ /* 0x0c0fe20003f86270 */
[----:B------:R-:W-:Y:S01]  /*117d0*/  FFMA.FTZ R122, R0, R9, R122 ;  /* 0x00000009007a7223 */ /* 0x000fe2000001007a */
[----:B------:R-:W-:Y:S02]  /*117e0*/  ISETP.GE.AND P0, PT, R27, R177, PT ;  /* 0x000000b11b00720c */ /* 0x000fe40003f06270 */
[----:B------:R-:W-:Y:S02]  /*117f0*/  FSEL R127, R76, -INF , !P4 ;  /* 0xff8000004c7f7808 */ /* 0x000fe40006000000 */
[----:B------:R-:W-:Y:S01]  /*11800*/  FSEL R126, R78, -INF , !P0 ;  /* 0xff8000004e7e7808 */ /* 0x000fe20004000000 */
[-C--:B---3--:R-:W-:Y:S01]  /*11810*/  FFMA.FTZ R55, R0, R3.reuse, R69 ;  /* 0x0000000300377223 */ /* 0x088fe20000010045 */
[----:B------:R-:W-:Y:S01]  /*11820*/  ISETP.GE.AND P4, PT, R16, R176, PT ;  /* 0x000000b01000720c */ /* 0x000fe20003f86270 */
[----:B------:R-:W-:Y:S01]  /*11830*/  FFMA.FTZ R54, R0, R3, R71 ;  /* 0x0000000300367223 */ /* 0x000fe20000010047 */
[----:B------:R-:W-:-:S02]  /*11840*/  ISETP.GE.AND P0, PT, R16, R177, PT ;  /* 0x000000b11000720c */ /* 0x000fc40003f06270 */
[----:B------:R-:W-:Y:S02]  /*11850*/  FSEL R124, R79, -INF , !P1 ;  /* 0xff8000004f7c7808 */ /* 0x000fe40004800000 */
[----:B------:R-:W-:Y:S02]  /*11860*/  FSEL R61, R61, -INF , !P4 ;  /* 0xff8000003d3d7808 */ /* 0x000fe40006000000 */
[----:B------:R-:W-:Y:S02]  /*11870*/  FSEL R62, R62, -INF , !P0 ;  /* 0xff8000003e3e7808 */ /* 0x000fe40004000000 */
        /* <DEDUP_REMOVED lines=18> */
[-C--:B------:R-:W-:Y:S02]  /*119a0*/  LOP3.LUT R2, R2, R17.reuse, RZ, 0x3c, !PT ;  /* 0x0000001102027212 */ /* 0x080fe400078e3cff */
[----:B------:R-:W-:Y:S01]  /*119b0*/  IMAD.MOV R11, RZ, RZ, -R11 ;  /* 0x000000ffff0b7224 */ /* 0x000fe200078e0a0b */
[----:B------:R-:W-:-:S02]  /*119c0*/  LOP3.LUT R14, R14, R17, RZ, 0x3c, !PT ;  /* 0x000000110e0e7212 */ /* 0x000fc400078e3cff */
        /* <DEDUP_REMOVED lines=51> */
.L_x_2438:
[----:B------:R-:W2:Y:S02]  /*11d00*/  LD.E R11, [R118.64+0x38] ;  /* 0x00003804760b7980 */ /* 0x000ea4000c101900 */
[----:B--2---:R-:W-:-:S04]  /*11d10*/  LEA R11, -R11, RZ, 0x7 ;  /* 0x000000ff0b0b7211 */ /* 0x004fc800078e39ff */
[----:B------:R-:W-:Y:S02]  /*11d20*/  SHF.R.S32.HI R2, RZ, 0x1f, R11 ;  /* 0x0000001fff027819 */ /* 0x000fe4000001140b */
.L_x_2439:
[----:B------:R-:W-:Y:S05]  /*11d30*/  BSYNC B0 ;  /* 0x0000000000007941 */ /* 0x000fea0003800000 */
.L_x_2437:
        /* <DEDUP_REMOVED lines=94> */
.L_x_2436:
[----:B------:R-:W-:Y:S05]  /*12320*/  BSYNC B1 ;  /* 0x0000000000017941 */ /* 0x000fea0003800000 */
.L_x_2435:
        /* <DEDUP_REMOVED lines=78> */
[----:B-1----:R-:W-:-:S03]  /*12810*/  FMNMX.FTZ R2, R13, R2, !PT ;  /* 0x000000020d027209 */ /* 0x002fc60007810000 */
[----:B------:R-:W-:Y:S01]  /*12820*/  LDSM.16.MT88.4 R12, [R184+0x9400] ;  /* 0x00940000b80c783b */ /* 0x000fe20000004200 */
[----:B------:R-:W-:Y:S01]  /*12830*/  FSETP.NEU.FTZ.AND P0, PT, R2, -INF , PT ;  /* 0xff8000000200780b */ /* 0x000fe20003f1d000 */
[----:B--2---:R-:W-:-:S05]  /*12840*/  FMUL.FTZ R57, R58, R2 ;  /* 0x000000023a397220 */ /* 0x004fca0000410000 */
[----:B------:R-:W-:-:S05]  /*12850*/  FSEL R57, R57, RZ, P0 ;  /* 0x000000ff39397208 */ /* 0x000fca0000000000 */
[--C-:B------:R-:W-:Y:S01]  /*12860*/  FFMA.FTZ R53, R3, R58, -R57.reuse ;  /* 0x0000003a03357223 */ /* 0x100fe20000010839 */
[----:B---3--:R-:W-:Y:S01]  /*12870*/  FMNMX.FTZ R3, R11, R8, !PT ;  /* 0x000000080b037209 */ /* 0x008fe20007810000 */
[-CC-:B------:R-:W-:Y:S02]  /*12880*/  FFMA.FTZ R45, R56, R58.reuse, -R57.reuse ;  /* 0x0000003a382d7223 */ /* 0x180fe40000010839 */
[-CC-:B------:R-:W-:Y:S01]  /*12890*/  FFMA.FTZ R52, R48, R58.reuse, -R57.reuse ;  /* 0x0000003a30347223 */ /* 0x180fe20000010839 */
[----:B------:R-:W-:Y:S01]  /*128a0*/  FSETP.NEU.FTZ.AND P0, PT, R3, -INF , PT ;  /* 0xff8000000300780b */ /* 0x000fe20003f1d000 */
[----:B------:R-:W-:Y:S01]  /*128b0*/  FMUL.FTZ R8, R58, R3 ;  /* 0x000000033a087220 */ /* 0x000fe20000410000 */
[----:B------:R-:W-:Y:S01]  /*128c0*/  MUFU.EX2 R53, R53 ;  /* 0x0000003500357308 */ /* 0x000fe20000000800 */
[-CC-:B------:R-:W-:Y:S02]  /*128d0*/  FFMA.FTZ R46, R49, R58.reuse, -R57.reuse ;  /* 0x0000003a312e7223 */ /* 0x180fe40000010839 */
[-CC-:B------:R-:W-:Y:S01]  /*128e0*/  FFMA.FTZ R43, R6, R58.reuse, -R57.reuse ;  /* 0x0000003a062b7223 */ /* 0x180fe20000010839 */
[----:B------:R-:W-:Y:S01]  /*128f0*/  FSEL R56, R8, RZ, P0 ;  /* 0x000000ff08387208 */ /* 0x000fe20000000000 */
[----:B------:R-:W-:-:S02]  /*12900*/  FFMA.FTZ R38, R38, R58, -R57 ;  /* 0x0000003a26267223 */ /* 0x000fc40000010839 */
[-C--:B------:R-:W-:Y:S01]  /*12910*/  FFMA.FTZ R39, R39, R58.reuse, -R57 ;  /* 0x0000003a27277223 */ /* 0x080fe20000010839 */
[----:B------:R-:W1:Y:S01]  /*12920*/  MUFU.EX2 R52, R52 ;  /* 0x0000003400347308 */ /* 0x000e620000000800 */
[-CC-:B------:R-:W-:Y:S02]  /*12930*/  FFMA.FTZ R48, R9, R58.reuse, -R56.reuse ;  /* 0x0000003a09307223 */ /* 0x180fe40000010838 */
[-CC-:B------:R-:W-:Y:S01]  /*12940*/  FFMA.FTZ R47, R5, R58.reuse, -R56.reuse ;  /* 0x0000003a052f7223 */ /* 0x180fe20000010838 */
[----:B------:R-:W-:Y:S01]  /*12950*/  LDSM.16.MT88.4 R8, [R186+0xb400] ;  /* 0x00b40000ba08783b */ /* 0x000fe20000004200 */
[-CC-:B------:R-:W-:Y:S02]  /*12960*/  FFMA.FTZ R49, R7, R58.reuse, -R56.reuse ;  /* 0x0000003a07317223 */ /* 0x180fe40000010838 */
[-CC-:B------:R-:W-:Y:S01]  /*12970*/  FFMA.FTZ R44, R105, R58.reuse, -R56.reuse ;  /* 0x0000003a692c7223 */ /* 0x180fe20000010838 */
[----:B------:R-:W-:Y:S01]  /*12980*/  LDSM.16.MT88.4 R4, [R184+0xd000] ;  /* 0x00d00000b804783b */ /* 0x000fe20000004200 */
[----:B------:R-:W-:Y:S01]  /*12990*/  MUFU.EX2 R46, R46 ;  /* 0x0000002e002e7308 */ /* 0x000fe20000000800 */
[----:B------:R-:W-:-:S02]  /*129a0*/  FFMA.FTZ R40, R37, R58, -R56 ;  /* 0x0000003a25287223 */ /* 0x000fc40000010838 */
[----:B------:R-:W2:Y:S01]  /*129b0*/  LDSM.16.MT88.4 R104, [R186+0xd000] ;  /* 0x00d00000ba68783b */ /* 0x000ea20000004200 */
[-CC-:B------:R-:W-:Y:S02]  /*129c0*/  FFMA.FTZ R42, R167, R58.reuse, -R56.reuse ;  /* 0x0000003aa72a7223 */ /* 0x180fe40000010838 */
[-CC-:B------:R-:W-:Y:S01]  /*129d0*/  FFMA.FTZ R41, R169, R58.reuse, -R56.reuse ;  /* 0x0000003aa9297223 */ /* 0x180fe20000010838 */
[----:B-1----:R-:W-:Y:S01]  /*129e0*/  F2FP.BF16.PACK_AB R97, R52, R53 ;  /* 0x000000353461723e */ /* 0x002fe200000010ff */
[----:B------:R-:W1:Y:S01]  /*129f0*/  MUFU.EX2 R45, R45 ;  /* 0x0000002d002d7308 */ /* 0x000e620000000800 */
[-C--:B------:R-:W-:Y:S02]  /*12a00*/  FFMA.FTZ R37, R35, R58.reuse, -R56 ;  /* 0x0000003a23257223 */ /* 0x080fe40000010838 */
[-CC-:B------:R-:W-:Y:S02]  /*12a10*/  FFMA.FTZ R34, R34, R58.reuse, -R57.reuse ;  /* 0x0000003a22227223 */ /* 0x180fe40000010839 */
[----:B------:R-:W-:-:S02]  /*12a20*/  FFMA.FTZ R30, R36, R58, -R57 ;  /* 0x0000003a241e7223 */ /* 0x000fc40000010839 */
[-CC-:B------:R-:W-:Y:S01]  /*12a30*/  FFMA.FTZ R35, R32, R58.reuse, -R57.reuse ;  /* 0x0000003a20237223 */ /* 0x180fe20000010839 */
[----:B------:R-:W-:Y:S01]  /*12a40*/  MUFU.EX2 R48, R48 ;  /* 0x0000003000307308 */ /* 0x000fe20000000800 */
[-CC-:B------:R-:W-:Y:S02]  /*12a50*/  FFMA.FTZ R36, R33, R58.reuse, -R56.reuse ;  /* 0x0000003a21247223 */ /* 0x180fe40000010838 */
[-C--:B------:R-:W-:Y:S02]  /*12a60*/  FFMA.FTZ R31, R146, R58.reuse, -R57 ;  /* 0x0000003a921f7223 */ /* 0x080fe40000010839 */
[-CC-:B------:R-:W-:Y:S02]  /*12a70*/  FFMA.FTZ R33, R163, R58.reuse, -R56.reuse ;  /* 0x0000003aa3217223 */ /* 0x180fe40000010838 */
[--C-:B------:R-:W-:Y:S01]  /*12a80*/  FFMA.FTZ R32, R161, R58, -R56.reuse ;  /* 0x0000003aa1207223 */ /* 0x100fe20000010838 */
[----:B------:R-:W3:Y:S01]  /*12a90*/  MUFU.EX2 R47, R47 ;  /* 0x0000002f002f7308 */ /* 0x000ee20000000800 */
[----:B-1----:R-:W-:Y:S01]  /*12aa0*/  F2FP.BF16.PACK_AB R99, R45, R46 ;  /* 0x0000002e2d63723e */ /* 0x002fe200000010ff */
        /* <DEDUP_REMOVED lines=17> */
[-CC-:B------:R-:W-:Y:S01]  /*12bc0*/  FFMA.FTZ R135, R135, R58.reuse, -R56.reuse ;  /* 0x0000003a87877223 */ /* 0x180fe20000010838 */
[----:B-1----:R-:W-:Y:S01]  /*12bd0*/  F2FP.BF16.PACK_AB R98, R44, R49 ;  /* 0x000000312c62723e */ /* 0x002fe200000010ff */
        /* <DEDUP_REMOVED lines=18> */
[----:B------:R-:W1:Y:S01]  /*12d00*/  MUFU.EX2 R41, R41 ;  /* 0x0000002900297308 */ /* 0x000e620000000800 */
[-CC-:B------:R-:W-:Y:S02]  /*12d10*/  FFMA.FTZ R145, R128, R58.reuse, -R57.reuse ;  /* 0x0000003a80917223 */ /* 0x180fe40000010839 */
[-CC-:B------:R-:W-:Y:S02]  /*12d20*/  FFMA.FTZ R150, R125, R58.reuse, -R56.reuse ;  /* 0x0000003a7d967223 */ /* 0x180fe40000010838 */
[-CC-:B------:R-:W-:Y:S01]  /*12d30*/  FFMA.FTZ R130, R130, R58.reuse, -R57.reuse ;  /* 0x0000003a82827223 */ /* 0x180fe20000010839 */
[----:B------:R-:W-:Y:S01]  /*12d40*/  HMMA.16816.F32.BF16 R80, R96, R82, RZ ;  /* 0x000000526050723c */ /* 0x000fe200000418ff */
[-C--:B------:R-:W-:Y:S01]  /*12d50*/  FFMA.FTZ R126, R126, R58.reuse, -R57 ;  /* 0x0000003a7e7e7223 */ /* 0x080fe20000010839 */
[----:B------:R-:W-:Y:S01]  /*12d60*/  MUFU.EX2 R40, R40 ;  /* 0x0000002800287308 */ /* 0x000fe20000000800 */
[----:B------:R-:W-:-:S02]  /*12d70*/  FFMA.FTZ R128, R131, R58, -R56 ;  /* 0x0000003a83807223 */ /* 0x000fc40000010838 */
[-CC-:B------:R-:W-:Y:S02]  /*12d80*/  FFMA.FTZ R129, R129, R58.reuse, -R56.reuse ;  /* 0x0000003a81817223 */ /* 0x180fe40000010838 */
[-C--:B------:R-:W-:Y:S01]  /*12d90*/  FFMA.FTZ R127, R127, R58.reuse, -R56 ;  /* 0x0000003a7f7f7223 */ /* 0x080fe20000010838 */
[C---:B------:R-:W-:Y:S01]  /*12da0*/  HMMA.16816.F32.BF16 R112, R96.reuse, R108, RZ ;  /* 0x0000006c6070723c */ /* 0x040fe200000418ff */
[-C--:B------:R-:W-:Y:S01]  /*12db0*/  FFMA.FTZ R125, R124, R58.reuse, -R57 ;  /* 0x0000003a7c7d7223 */ /* 0x080fe20000010839 */
[----:B------:R-:W3:Y:S01]  /*12dc0*/  MUFU.EX2 R37, R37 ;  /* 0x0000002500257308 */ /* 0x000ee20000000800 */
[----:B------:R-:W-:Y:S02]  /*12dd0*/  FADD.FTZ R53, R53, R52 ;  /* 0x0000003435357221 */ /* 0x000fe40000010000 */
[----:B------:R-:W-:Y:S02]  /*12de0*/  FADD.FTZ R48, R48, R47 ;  /* 0x0000002f30307221 */ /* 0x000fe40000010000 */
[-C--:B------:R-:W-:Y:S01]  /*12df0*/  FFMA.FTZ R210, R55, R58.reuse, -R56 ;  /* 0x0000003a37d27223 */ /* 0x080fe20000010838 */
[----:B------:R-:W-:Y:S01]  /*12e00*/  HMMA.16816.F32.BF16 R84, R96, R88, RZ ;  /* 0x000000586054723c */ /* 0x000fe200000418ff */
[----:B------:R-:W-:Y:S01]  /*12e10*/  FADD.FTZ R49, R49, R48 ;  /* 0x0000003031317221 */ /* 0x000fe20000010000 */
[----:B------:R-:W4:Y:S01]  /*12e20*/  MUFU.EX2 R34, R34 ;  /* 0x0000002200227308 */ /* 0x000f220000000800 */
[----:B------:R-:W-:-:S02]  /*12e30*/  FFMA.FTZ R211, R54, R58, -R57 ;  /* 0x0000003a36d37223 */ /* 0x000fc40000010839 */
[----:B------:R-:W-:-:S03]  /*12e40*/  FADD.FTZ R49, R44, R49 ;  /* 0x000000312c317221 */ /* 0x000fc60000010000 */
[C---:B--2---:R-:W-:Y:S02]  /*12e50*/  HMMA.16816.F32.BF16 R92, R96.reuse, R104, RZ ;  /* 0x00000068605c723c */ /* 0x044fe400000418ff */
        /* <DEDUP_REMOVED lines=8> */
[----:B------:R-:W2:Y:S05]  /*12ee0*/  MUFU.EX2 R33, R33 ;  /* 0x0000002100217308 */ /* 0x000eaa0000000800 */
[----:B-1----:R-:W-:Y:S01]  /*12ef0*/  F2FP.BF16.PACK_AB R4, R41, R42 ;  /* 0x0000002a2904723e */ /* 0x002fe200000010ff */
[----:B------:R-:W-:Y:S01]  /*12f00*/  HMMA.16816.F32.BF16 R96, R96, R6, RZ ;  /* 0x000000066060723c */ /* 0x000fe200000418ff */
[----:B------:R-:W-:Y:S01]  /*12f10*/  F2FP.BF16.PACK_AB R5, R38, R43 ;  /* 0x0000002b2605723e */ /* 0x000fe200000010ff */
[----:B------:R-:W-:Y:S01]  /*12f20*/  MUFU.EX2 R32, R32 ;  /* 0x0000002000207308 */ /* 0x000fe20000000800 */
[----:B------:R-:W-:-:S04]  /*12f30*/  FADD.FTZ R42, R42, R49 ;  /* 0x000000312a2a7221 */ /* 0x000fc80000010000 */
[----:B---3--:R-:W-:Y:S01]  /*12f40*/  F2FP.BF16.PACK_AB R6, R37, R40 ;  /* 0x000000282506723e */ /* 0x008fe200000010ff */
[----:B------:R-:W-:Y:S01]  /*12f50*/  FADD.FTZ R41, R41, R42 ;  /* 0x0000002a29297221 */ /* 0x000fe20000010000 */
[----:B----4-:R-:W-:Y:S01]  /*12f60*/  F2FP.BF16.PACK_AB R7, R34, R39 ;  /* 0x000000272207723e */ /* 0x010fe200000010ff */
[----:B------:R-:W1:Y:S02]  /*12f70*/  MUFU.EX2 R29, R29 ;  /* 0x0000001d001d7308 */ /* 0x000e640000000800 */
[----:B------:R-:W-:-:S04]  /*12f80*/  FADD.FTZ R40, R40, R41 ;  /* 0x0000002928287221 */ /* 0x000fc80000010000 */
[C---:B------:R-:W-:Y:S01]  /*12f90*/  HMMA.16816.F32.BF16 R68, R4.reuse, R12, R68 ;  /* 0x0000000c0444723c */ /* 0x040fe20000041844 */
[----:B------:R-:W-:Y:S01]  /*12fa0*/  FADD.FTZ R37, R37, R40 ;  /* 0x0000002825257221 */ /* 0x000fe20000010000 */
[----:B------:R-:W3:Y:S06]  /*12fb0*/  MUFU.EX2 R28, R28 ;  /* 0x0000001c001c7308 */ /* 0x000eec0000000800 */
[C---:B------:R-:W-:Y:S01]  /*12fc0*/  HMMA.16816.F32.BF16 R72, R4.reuse, R14, R72 ;  /* 0x0000000e0448723c */ /* 0x040fe20000041848 */
[----:B------:R-:W4:Y:S01]  /*12fd0*/  LDSM.16.MT88.4 R12, [R186+0xd400] ;  /* 0x00d40000ba0c783b */ /* 0x000f220000004200 */
        /* <DEDUP_REMOVED lines=16> */
[C---:B----4-:R-:W-:Y:S02]  /*130e0*/  HMMA.16816.F32.BF16 R92, R4.reuse, R12, R92 ;  /* 0x0000000c045c723c */ /* 0x050fe4000004185c */
[----:B------:R-:W4:Y:S06]  /*130f0*/  MUFU.EX2 R123, R123 ;  /* 0x0000007b007b7308 */ /* 0x000f2c0000000800 */
[C---:B------:R-:W-:Y:S01]  /*13100*/  HMMA.16816.F32.BF16 R104, R4.reuse, R14, R104 ;  /* 0x0000000e0468723c */ /* 0x040fe20000041868 */
[----:B------:R-:W4:Y:S01]  /*13110*/  LDSM.16.MT88.4 R12, [R186+0xb800] ;  /* 0x00b80000ba0c783b */ /* 0x000f220000004200 */
        /* <DEDUP_REMOVED lines=12> */
[----:B---3--:R-:W-:-:S03]  /*131e0*/  F2FP.BF16.PACK_AB R7, R28, R31 ;  /* 0x0000001f1c07723e */ /* 0x008fc600000010ff */
[----:B------:R-:W-:Y:S02]  /*131f0*/  FADD.FTZ R32, R32, R33 ;  /* 0x0000002120207221 */ /* 0x000fe40000010000 */
[----:B------:R-:W1:Y:S02]  /*13200*/  MUFU.EX2 R136, R136 ;  /* 0x0000008800887308 */ /* 0x000e640000000800 */
[----:B-----5:R-:W-:Y:S01]  /*13210*/  HMMA.16816.F32.BF16 R68, R4, R8, R68 ;  /* 0x000000080444723c */ /* 0x020fe20000041844 */
[----:B------:R-:W-:-:S05]  /*13220*/  FADD.FTZ R32, R29, R32 ;  /* 0x000000201d207221 */ /* 0x000fca0000010000 */
[----:B------:R-:W-:Y:S02]  /*13230*/  MUFU.EX2 R137, R137 ;  /* 0x0000008900897308 */ /* 0x000fe40000000800 */
[C---:B------:R-:W-:Y:S01]  /*13240*/  HMMA.16816.F32.BF16 R72, R4.reuse, R10, R72 ;  /* 0x0000000a0448723c */ /* 0x040fe20000041848 */
[----:B------:R-:W2:Y:S05]  /*13250*/  LDSM.16.MT88.4 R8, [R186+0xd800] ;  /* 0x00d80000ba08783b */ /* 0x000eaa0000004200 */
[----:B------:R-:W3:Y:S02]  /*13260*/  MUFU.EX2 R138, R138 ;  /* 0x0000008a008a7308 */ /* 0x000ee40000000800 */
[C---:B----4-:R-:W-:Y:S06]  /*13270*/  HMMA.16816.F32.BF16 R76, R4.reuse, R12, R76 ;  /* 0x0000000c044c723c */ /* 0x050fec000004184c */
[----:B------:R-:W4:Y:S02]  /*13280*/  MUFU.EX2 R143, R143 ;  /* 0x0000008f008f7308 */ /* 0x000f240000000800 */
        /* <DEDUP_REMOVED lines=61> */
[----:B---3--:R-:W-:Y:S01]  /*13660*/  F2FP.BF16.PACK_AB R6, R138, R137 ;  /* 0x000000898a06723e */ /* 0x008fe200000010ff */
[----:B------:R-:W-:Y:S01]  /*13670*/  FADD.FTZ R136, R136, R135 ;  /* 0x0000008788887221 */ /* 0x000fe20000010000 */
[----:B----4-:R-:W-:-:S03]  /*13680*/  F2FP.BF16.PACK_AB R7, R143, R134 ;  /* 0x000000868f07723e */ /* 0x010fc600000010ff */
        /* <DEDUP_REMOVED lines=104> */
[--C-:B------:R-:W-:Y:S01]  /*13d10*/  FFMA.FTZ R22, R61, R58, -R56.reuse ;  /* 0x0000003a3d167223 */ /* 0x100fe20000010838 */
        /* <DEDUP_REMOVED lines=98> */
.L_x_2442:
[----:B------:R-:W2:Y:S02]  /*14340*/  LD.E R5, [R118.64+0x40] ;  /* 0x0000400476057980 */ /* 0x000ea4000c101900 */
[----:B--2---:R-:W-:-:S04]  /*14350*/  LEA R5, -R5, RZ, 0x7 ;  /* 0x000000ff05057211 */ /* 0x004fc800078e39ff */
[----:B------:R-:W-:Y:S02]  /*14360*/  SHF.R.S32.HI R4, RZ, 0x1f, R5 ;  /* 0x0000001fff047819 */ /* 0x000fe40000011405 */
.L_x_2443:
[----:B------:R-:W-:Y:S05]  /*14370*/  BSYNC B0 ;  /* 0x0000000000007941 */ /* 0x000fea0003800000 */
.L_x_2441:
        /* <DEDUP_REMOVED lines=39> */
[----:B------:R-:W-:Y:S01]  /*145f0*/  @P5 IMAD.MOV.U32 R4, RZ, RZ, R178 ;  /* 0x000000ffff045224 */ /* 0x000fe200078e00b2 */
[----:B------:R-:W-:-:S04]  /*14600*/  ISETP.GE.AND P0, PT, R51, 0x3, PT ;  /* 0x000000033300780c */ /* 0x000fc80003f06270 */
        /* <DEDUP_REMOVED lines=67> */
[----:B------:R-:W3:Y:S04]  /*14a40*/  LDSM.16.M88.4 R64, [R185+0x3000] ;  /* 0x00300000b940783b */ /* 0x000ee80000000200 */
[----:B------:R-:W3:Y:S01]  /*14a50*/  LDSM.16.M88.4 R52, [R185+0x3c00] ;  /* 0x003c0000b934783b */ /* 0x000ee20000000200 */
[C---:B-1----:R-:W-:Y:S03]  /*14a60*/  HMMA.16816.F32.BF16 R40, R132.reuse, R36, RZ ;  /* 0x000000248428723c */ /* 0x042fe600000418ff */
[----:B------:R-:W1:Y:S04]  /*14a70*/  LDSM.16.M88.4 R60, [R185+0x3400] ;  /* 0x00340000b93c783b */ /* 0x000e680000000200 */
[----:B------:R-:W1:Y:S01]  /*14a80*/  LDSM.16.M88.4 R56, [R185+0x3800] ;  /* 0x00380000b938783b */ /* 0x000e620000000200 */
[C---:B----4-:R-:W-:Y:S03]  /*14a90*/  HMMA.16816.F32.BF16 R32, R132.reuse, R28, RZ ;  /* 0x0000001c8420723c */ /* 0x050fe600000418ff */
[----:B------:R-:W-:Y:S04]  /*14aa0*/  LDSM.16.M88.4 R156, [R185+0x4000] ;  /* 0x00400000b99c783b */ /* 0x000fe80000000200 */
[----:B------:R-:W-:Y:S01]  /*14ab0*/  LDSM.16.M88.4 R128, [R185+0x4400] ;  /* 0x00440000b980783b */ /* 0x000fe20000000200 */
[C---:B------:R-:W-:Y:S03]  /*14ac0*/  HMMA.16816.F32.BF16 R24, R132.reuse, R20, RZ ;  /* 0x000000148418723c */ /* 0x040fe600000418ff */
[----:B------:R-:W-:Y:S04]  /*14ad0*/  LDSM.16.M88.4 R124, [R185+0x4c00] ;  /* 0x004c0000b97c783b */ /* 0x000fe80000000200 */
[----:B------:R-:W-:Y:S01]  /*14ae0*/  LDSM.16.M88.4 R168, [R187+0x1000] ;  /* 0x00100000bba8783b */ /* 0x000fe20000000200 */
[C---:B-----5:R-:W-:Y:S03]  /*14af0*/  HMMA.16816.F32.BF16 R16, R132.reuse, R12, RZ ;  /* 0x0000000c8410723c */ /* 0x060fe600000418ff */
[----:B------:R-:W-:Y:S04]  /*14b00*/  LDSM.16.M88.4 R172, [R185+0x6000] ;  /* 0x00600000b9ac783b */ /* 0x000fe80000000200 */
[----:B------:R-:W-:Y:S01]  /*14b10*/  LDSM.16.M88.4 R164, [R185+0x6400] ;  /* 0x00640000b9a4783b */ /* 0x000fe20000000200 */
[C---:B--2---:R-:W-:Y:S03]  /*14b20*/  HMMA.16816.F32.BF16 R8, R132.reuse, R4, RZ ;  /* 0x000000048408723c */ /* 0x044fe600000418ff */
[----:B------:R-:W-:Y:S04]  /*14b30*/  LDSM.16.M88.4 R160, [R185+0x6800] ;  /* 0x00680000b9a0783b */ /* 0x000fe80000000200 */
[----:B------:R-:W0:Y:S01]  /*14b40*/  LDGDEPBAR ;  /* 0x00000000000079af */ /* 0x000e220000000000 */
        /* <DEDUP_REMOVED lines=14> */
[----:B------:R-:W-:Y:S07]  /*14c30*/  LDSM.16.M88.4 R64, [R189+0x1000] ;  /* 0x00100000bd40783b */ /* 0x000fee0000000200 */
        /* <DEDUP_REMOVED lines=12> */
[C---:B------:R-:W-:Y:S08]  /*14d00*/  HMMA.16816.F32.BF16 R8, R120.reuse, R156, R8 ;  /* 0x0000009c7808723c */ /* 0x040ff00000041808 */
[C---:B------:R-:W-:Y:S01]  /*14d10*/  HMMA.16816.F32.BF16 R4, R120.reuse, R158, R4 ;  /* 0x0000009e7804723c */ /* 0x040fe20000041804 */
[----:B------:R-:W5:Y:S07]  /*14d20*/  LDSM.16.M88.4 R156, [R188+0x6000] ;  /* 0x00600000bc9c783b */ /* 0x000f6e0000000200 */
[C---:B------:R-:W-:Y:S08]  /*14d30*/  HMMA.16816.F32.BF16 R152, R120.reuse, R128, R152 ;  /* 0x000000807898723c */ /* 0x040ff00000041898 */
[C---:B------:R-:W-:Y:S01]  /*14d40*/  HMMA.16816.F32.BF16 R148, R120.reuse, R130, R148 ;  /* 0x000000827894723c */ /* 0x040fe20000041894 */
[----:B------:R-:W2:Y:S07]  /*14d50*/  LDSM.16.M88.4 R128, [R188+0x6400] ;  /* 0x00640000bc80783b */ /* 0x000eae0000000200 */
[C---:B------:R-:W-:Y:S08]  /*14d60*/  HMMA.16816.F32.BF16 R136, R120.reuse, R124, R136 ;  /* 0x0000007c7888723c */ /* 0x040ff00000041888 */
[----:B------:R-:W-:Y:S01]  /*14d70*/  HMMA.16816.F32.BF16 R132, R120, R126, R132 ;  /* 0x0000007e7884723c */ /* 0x000fe20000041884 */
[----:B------:R-:W2:Y:S04]  /*14d80*/  LDSM.16.M88.4 R124, [R188+0x6800] ;  /* 0x00680000bc7c783b */ /* 0x000ea80000000200 */
[----:B------:R-:W2:Y:S03]  /*14d90*/  LDSM.16.M88.4 R120, [R188+0x6c00] ;  /* 0x006c0000bc78783b */ /* 0x000ea60000000200 */
[C---:B---3--:R-:W-:Y:S08]  /*14da0*/  HMMA.16816.F32.BF16 R24, R64.reuse, R52, R24 ;  /* 0x000000344018723c */ /* 0x048ff00000041818 */
[C---:B------:R-:W-:Y:S01]  /*14db0*/  HMMA.16816.F32.BF16 R20, R64.reuse, R54, R20 ;  /* 0x000000364014723c */ /* 0x040fe20000041814 */
[----:B------:R-:W3:Y:S07]  /*14dc0*/  LDSM.16.M88.4 R52, [R185+0x5800] ;  /* 0x00580000b934783b */ /* 0x000eee0000000200 */
        /* <DEDUP_REMOVED lines=12> */
[C---:B------:R-:W-:Y:S08]  /*14e90*/  HMMA.16816.F32.BF16 R152, R64.reuse, R128, R152 ;  /* 0x000000804098723c */ /* 0x040ff00000041898 */
[C---:B------:R-:W-:Y:S01]  /*14ea0*/  HMMA.16816.F32.BF16 R148, R64.reuse, R130, R148 ;  /* 0x000000824094723c */ /* 0x040fe20000041894 */
[----:B------:R-:W-:Y:S07]  /*14eb0*/  LDSM.16.M88.4 R128, [R189+0x2000] ;  /* 0x00200000bd80783b */ /* 0x000fee0000000200 */
[C---:B------:R-:W-:Y:S08]  /*14ec0*/  HMMA.16816.F32.BF16 R144, R64.reuse, R124, R144 ;  /* 0x0000007c4090723c */ /* 0x040ff00000041890 */
[C---:B------:R-:W-:Y:S01]  /*14ed0*/  HMMA.16816.F32.BF16 R140, R64.reuse, R126, R140 ;  /* 0x0000007e408c723c */ /* 0x040fe2000004188c */
[----:B------:R-:W2:Y:S07]  /*14ee0*/  LDSM.16.M88.4 R124, [R188+0x7000] ;  /* 0x00700000bc7c783b */ /* 0x000eae0000000200 */
        /* <DEDUP_REMOVED lines=8> */
[C---:B----4-:R-:W-:Y:S08]  /*14f70*/  HMMA.16816.F32.BF16 R32, R168.reuse, R56, R32 ;  /* 0x00000038a820723c */ /* 0x050ff00000041820 */
[C---:B------:R-:W-:Y:S01]  /*14f80*/  HMMA.16816.F32.BF16 R28, R168.reuse, R58, R28 ;  /* 0x0000003aa81c723c */ /* 0x040fe2000004181c */
[----:B------:R-:W1:Y:S07]  /*14f90*/  LDSM.16.M88.4 R56, [R188+0x8000] ;  /* 0x00800000bc38783b */ /* 0x000e6e0000000200 */
[C---:B--2---:R-:W-:Y:S08]  /*14fa0*/  HMMA.16816.F32.BF16 R16, R168.reuse, R44, R16 ;  /* 0x0000002ca810723c */ /* 0x044ff00000041810 */
[C---:B------:R-:W-:Y:S01]  /*14fb0*/  HMMA.16816.F32.BF16 R12, R168.reuse, R46, R12 ;  /* 0x0000002ea80c723c */ /* 0x040fe2000004180c */
[----:B------:R-:W2:Y:S07]  /*14fc0*/  LDSM.16.M88.4 R44, [R188+0x8800] ;  /* 0x00880000bc2c783b */ /* 0x000eae0000000200 */
[C---:B------:R-:W-:Y:S01]  /*14fd0*/  HMMA.16816.F32.BF16 R36, R168.reuse, R62, R36 ;  /* 0x0000003ea824723c */ /* 0x040fe20000041824 */
[----:B------:R-:W-:Y:S07]  /*14fe0*/  LDSM.16.M88.4 R60, [R188+0x7c00] ;  /* 0x007c0000bc3c783b */ /* 0x000fee0000000200 */
[C---:B------:R-:W-:Y:S08]  /*14ff0*/  HMMA.16816.F32.BF16 R8, R168.reuse, R172, R8 ;  /* 0x000000aca808723c */ /* 0x040ff00000041808 */
[C---:B------:R-:W-:Y:S08]  /*15000*/  HMMA.16816.F32.BF16 R4, R168.reuse, R174, R4 ;  /* 0x000000aea804723c */ /* 0x040ff00000041804 */
[C---:B------:R-:W-:Y:S08]  /*15010*/  HMMA.16816.F32.BF16 R152, R168.reuse, R164, R152 ;  /* 0x000000a4a898723c */ /* 0x040ff00000041898 */
[C---:B------:R-:W-:Y:S08]  /*15020*/  HMMA.16816.F32.BF16 R148, R168.reuse, R166, R148 ;  /* 0x000000a6a894723c */ /* 0x040ff00000041894 */
[C---:B------:R-:W-:Y:S08]  /*15030*/  HMMA.16816.F32.BF16 R144, R168.reuse, R160, R144 ;  /* 0x000000a0a890723c */ /* 0x040ff00000041890 */
[C---:B------:R-:W-:Y:S01]  /*15040*/  HMMA.16816.F32.BF16 R140, R168.reuse, R162, R140 ;  /* 0x000000a2a88c723c */ /* 0x040fe2000004188c */
[----:B------:R-:W-:Y:S07]  /*15050*/  LDSM.16.M88.4 R160, [R188+0x8c00] ;  /* 0x008c0000bca0783b */ /* 0x000fee0000000200 */
[C---:B-----5:R-:W-:Y:S08]  /*15060*/  HMMA.16816.F32.BF16 R136, R168.reuse, R156, R136 ;  /* 0x0000009ca888723c */ /* 0x060ff00000041888 */
[----:B------:R-:W-:Y:S01]  /*15070*/  HMMA.16816.F32.BF16 R168, R168, R158, R132 ;  /* 0x0000009ea8a8723c */ /* 0x000fe20000041884 */
[----:B------:R-:W-:Y:S04]  /*15080*/  LDSM.16.M88.4 R156, [R187+0x2000] ;  /* 0x00200000bb9c783b */ /* 0x000fe80000000200 */
[----:B------:R-:W4:Y:S03]  /*15090*/  LDSM.16.M88.4 R132, [R185+0x7000] ;  /* 0x00700000b984783b */ /* 0x000f260000000200 */
[C---:B------:R-:W-:Y:S08]  /*150a0*/  HMMA.16816.F32.BF16 R40, R128.reuse, R124, R40 ;  /* 0x0000007c8028723c */ /* 0x040ff00000041828 */
[C---:B------:R-:W-:Y:S08]  /*150b0*/  HMMA.16816.F32.BF16 R36, R128.reuse, R126, R36 ;  /* 0x0000007e8024723c */ /* 0x040ff00000041824 */
[C---:B---3--:R-:W-:Y:S08]  /*150c0*/  HMMA.16816.F32.BF16 R152, R128.reuse, R52, R152 ;  /* 0x000000348098723c */ /* 0x048ff00000041898 */
[C---:B------:R-:W-:Y:S01]  /*150d0*/  HMMA.16816.F32.BF16 R148, R128.reuse, R54, R148 ;  /* 0x000000368094723c */ /* 0x040fe20000041894 */
[----:B------:R-:W3:Y:S07]  /*150e0*/  LDSM.16.M88.4 R52, [R185+0x7400] ;  /* 0x00740000b934783b */ /* 0x000eee0000000200 */
[C---:B-1----:R-:W-:Y:S07]  /*150f0*/  HMMA.16816.F32.BF16 R8, R128.reuse, R56, R8 ;  /* 0x000000388008723c */ /* 0x042fee0000041808 */
[----:B------:R-:W-:Y:S01]  /*15100*/  IMAD.SHL.U32 R56, R205, 0x80, RZ ;  /* 0x00000080cd387824 */ /* 0x000fe200078e00ff */
[----:B--2---:R-:W-:Y:S04]  /*15110*/  HMMA.16816.F32.BF16 R144, R128, R44, R144 ;  /* 0x0000002c8090723c */ /* 0x004fe80000041890 */
[----:B------:R-:W-:-:S02]  /*15120*/  LOP3.LUT R57, R56, R209, RZ, 0xfc, !PT ;  /* 0x000000d138397212 */ /* 0x000fc400078efcff */
[----:B------:R-:W-:Y:S02]  /*15130*/  LOP3.LUT R48, R56, 0x8, R209, 0xfe, !PT ;  /* 0x0000000838307812 */ /* 0x000fe400078efed1 */
[----:B------:R-:W-:Y:S01]  /*15140*/  HMMA.16816.F32.BF16 R140, R128, R46, R140 ;  /* 0x0000002e808c723c */ /* 0x000fe2000004188c */
[----:B------:R-:W1:Y:S01]  /*15150*/  LDSM.16.M88.4 R44, [R185+0x7800] ;  /* 0x00780000b92c783b */ /* 0x000e620000000200 */
[C---:B------:R-:W-:Y:S02]  /*15160*/  ISETP.GE.AND P1, PT, R48.reuse, R176, PT ;  /* 0x000000b03000720c */ /* 0x040fe40003f26270 */
[----:B------:R-:W-:-:S04]  /*15170*/  ISETP.GE.AND P2, PT, R48, R177, PT ;  /* 0x000000b13000720c */ /* 0x000fc80003f46270 */
[C---:B----4-:R-:W-:Y:S08]  /*15180*/  HMMA.16816.F32.BF16 R40, R156.reuse, R132, R40 ;  /* 0x000000849c28723c */ /* 0x050ff00000041828 */
[----:B------:R-:W-:Y:S08]  /*15190*/  HMMA.16816.F32.BF16 R36, R156, R134, R36 ;  /* 0x000000869c24723c */ /* 0x000ff00000041824 */
[C---:B------:R-:W-:Y:S07]  /*151a0*/  HMMA.16816.F32.BF16 R24, R128.reuse, R64, R24 ;  /* 0x000000408018723c */ /* 0x040fee0000041818 */
[----:B------:R-:W-:Y:S01]  /*151b0*/  IADD3 R65, R57, 0x1, RZ ;  /* 0x0000000139417810 */ /* 0x000fe20007ffe0ff */
[----:B------:R-:W-:Y:S01]  /*151c0*/  HMMA.16816.F32.BF16 R28, R128, R122, R28 ;  /* 0x0000007a801c723c */ /* 0x000fe2000004181c */
[----:B------:R-:W-:-:S02]  /*151d0*/  LOP3.LUT R64, R56, 0x18, R209, 0xfe, !PT ;  /* 0x0000001838407812 */ /* 0x000fc400078efed1 */
[----:B------:R-:W-:-:S05]  /*151e0*/  ISETP.GE.AND P6, PT, R65, R176, PT ;  /* 0x000000b04100720c */ /* 0x000fca0003fc6270 */
[C---:B------:R-:W-:Y:S01]  /*151f0*/  HMMA.16816.F32.BF16 R12, R128.reuse, R62, R12 ;  /* 0x0000003e800c723c */ /* 0x040fe2000004180c */
[----:B------:R-:W-:Y:S07]  /*15200*/  I2F R62, R65 ;  /* 0x00000041003e7306 */ /* 0x000fee0000201400 */
[C---:B------:R-:W-:Y:S01]  /*15210*/  HMMA.16816.F32.BF16 R32, R128.reuse, R120, R32 ;  /* 0x000000788020723c */ /* 0x040fe20000041820 */
[----:B------:R2:W4:Y:S06]  /*15220*/  I2F R63, R48 ;  /* 0x00000030003f7306 */ /* 0x00052c0000201400 */
[C-C-:B------:R-:W-:Y:S01]  /*15230*/  LOP3.LUT R120, R56.reuse, 0x28, R209.reuse, 0xfe, !PT ;  /* 0x0000002838787812 */ /* 0x140fe200078efed1 */
[----:B------:R-:W-:Y:S01]  /*15240*/  HMMA.16816.F32.BF16 R20, R128, R66, R20 ;  /* 0x000000428014723c */ /* 0x000fe20000041814 */
[----:B------:R-:W-:-:S04]  /*15250*/  LOP3.LUT R121, R56, 0x30, R209, 0xfe, !PT ;  /* 0x0000003038797812 */ /* 0x000fc800078efed1 */
[----:B------:R-:W-:Y:S02]  /*15260*/  I2F R67, R121 ;  /* 0x0000007900437306 */ /* 0x000fe40000201400 */
[----:B------:R-:W-:Y:S01]  /*15270*/  IADD3 R66, R57, 0x9, RZ ;  /* 0x0000000939427810 */ /* 0x000fe20007ffe0ff */
[----:B------:R-:W-:Y:S01]  /*15280*/  HMMA.16816.F32.BF16 R4, R128, R58, R4 ;  /* 0x0000003a8004723c */ /* 0x000fe20000041804 */
[----:B--2---:R-:W2:Y:S01]  /*15290*/  LDSM.16.M88.4 R48, [R185+0x7c00] ;  /* 0x007c0000b930783b */ /* 0x004ea20000000200 */
[CC--:B----4-:R-:W-:Y:S02]  /*152a0*/  FFMA.FTZ R36, R0.reuse, R63.reuse, R36 ;  /* 0x0000003f00247223 */ /* 0x0d0fe40000010024 */
[----:B------:R-:W-:Y:S01]  /*152b0*/  FFMA.FTZ R38, R0, R63, R38 ;  /* 0x0000003f00267223 */ /* 0x000fe20000010026 */
[----:B------:R-:W4:Y:S01]  /*152c0*/  I2F R122, R66 ;  /* 0x00000042007a7306 */ /* 0x000f220000201400 */
[----:B------:R-:W-:Y:S01]  /*152d0*/  LOP3.LUT R63, R56, 0x40, R209, 0xfe, !PT ;  /* 0x00000040383f7812 */ /* 0x000fe200078efed1 */
[-C--:B------:R-:W-:Y:S01]  /*152e0*/  FFMA.FTZ R58, R0, R62.reuse, R41 ;  /* 0x0000003e003a7223 */ /* 0x080fe20000010029 */
[----:B---3--:R-:W-:Y:S04]  /*152f0*/  HMMA.16816.F32.BF16 R28, R156, R54, R28 ;  /* 0x000000369c1c723c */ /* 0x008fe8000004181c */
[----:B------:R-:W-:Y:S01]  /*15300*/  FSEL R58, R58, -INF , !P6 ;  /* 0xff8000003a3a7808 */ /* 0x000fe20007000000 */
[----:B------:R-:W-:Y:S01]  /*15310*/  I2F R41, R120 ;  /* 0x0000007800297306 */ /* 0x000fe20000201400 */
[----:B------:R-:W-:Y:S01]  /*15320*/  ISETP.GE.AND P6, PT, R65, R177, PT ;  /* 0x000000b14100720c */ /* 0x000fe20003fc6270 */
[----:B------:R-:W-:Y:S01]  /*15330*/  FFMA.FTZ R55, R0, R62, R43 ;  /* 0x0000003e00377223 */ /* 0x000fe2000001002b */
[----:B------:R-:W-:Y:S01]  /*15340*/  HMMA.16816.F32.BF16 R16, R128, R60, R16 ;  /* 0x0000003c8010723c */ /* 0x000fe20000041810 */
[----:B------:R-:W-:-:S02]  /*15350*/  FSEL R62, R36, -INF , !P1 ;  /* 0xff800000243e7808 */ /* 0x000fc40004800000 */
[----:B------:R-:W-:Y:S01]  /*15360*/  ISETP.GE.AND P1, PT, R66, R176, PT ;  /* 0x000000b04200720c */ /* 0x000fe20003f26270 */
[----:B----4-:R-:W-:Y:S01]  /*15370*/  FFMA.FTZ R37, R0, R122, R37 ;  /* 0x0000007a00257223 */ /* 0x010fe20000010025 */
[----:B------:R-:W-:Y:S01]  /*15380*/  FSEL R55, R55, -INF , !P6 ;  /* 0xff80000037377808 */ /* 0x000fe20007000000 */
[----:B------:R-:W3:Y:S01]  /*15390*/  I2F R59, R64 ;  /* 0x00000040003b7306 */ /* 0x000ee20000201400 */
[----:B------:R-:W-:Y:S01]  /*153a0*/  LOP3.LUT R60, R56, 0x10, R209, 0xfe, !PT ;  /* 0x00000010383c7812 */ /* 0x000fe200078efed1 */
[----:B------:R-:W-:Y:S01]  /*153b0*/  HMMA.16816.F32.BF16 R32, R156, R52, R32 ;  /* 0x000000349c20723c */ /* 0x000fe20000041820 */
[----:B------:R-:W-:Y:S02]  /*153c0*/  IADD3 R43, R57, 0x11, RZ ;  /* 0x00000011392b7810 */ /* 0x000fe40007ffe0ff */
[----:B------:R-:W-:-:S03]  /*153d0*/  ISETP.GE.AND P6, PT, R60, R176, PT ;  /* 0x000000b03c00720c */ /* 0x000fc60003fc6270 */
[----:B------:R4:W5:Y:S01]  /*153e0*/  I2F R61, R60 ;  /* 0x0000003c003d7306 */ /* 0x0009620000201400 */
[----:B------:R-:W-:Y:S01]  /*153f0*/  FSEL R53, R38, -INF , !P2 ;  /* 0xff80000026357808 */ /* 0x000fe20005000000 */
[----:B-1----:R-:W-:Y:S01]  /*15400*/  HMMA.16816.F32.BF16 R20, R156, R46, R20 ;  /* 0x0000002e9c14723c */ /* 0x002fe20000041814 */
[----:B------:R-:W-:-:S05]  /*15410*/  ISETP.GE.AND P2, PT, R60, R177, PT ;  /* 0x000000b13c00720c */ /* 0x000fca0003f46270 */
[----:B------:R-:W1:Y:S01]  /*15420*/  I2F R123, R43 ;  /* 0x0000002b007b7306 */ /* 0x000e620000201400 */
[C---:B------:R-:W-:Y:S01]  /*15430*/  FFMA.FTZ R47, R0.reuse, R122, R39 ;  /* 0x0000007a002f7223 */ /* 0x040fe20000010027 */
[----:B--2---:R-:W-:Y:S01]  /*15440*/  HMMA.16816.F32.BF16 R16, R156, R48, R16 ;  /* 0x000000309c10723c */ /* 0x004fe20000041810 */
[----:B---3--:R-:W-:Y:S01]  /*15450*/  FFMA.FTZ R30, R0, R59, R30 ;  /* 0x0000003b001e7223 */ /* 0x008fe2000001001e */
[----:B----4-:R-:W-:-:S05]  /*15460*/  FSEL R60, R37, -INF , !P1 ;  /* 0xff800000253c7808 */ /* 0x010fca0004800000 */
[C---:B------:R-:W-:Y:S01]  /*15470*/  FFMA.FTZ R48, R0.reuse, R59, R28 ;  /* 0x0000003b00307223 */ /* 0x040fe2000001001c */
[----:B------:R-:W2:Y:S01]  /*15480*/  LDSM.16.M88.4 R36, [R185+0x8000] ;  /* 0x00800000b924783b */ /* 0x000ea20000000200 */
[CC--:B-----5:R-:W-:Y:S01]  /*15490*/  FFMA.FTZ R32, R0.reuse, R61.reuse, R32 ;  /* 0x0000003d00207223 */ /* 0x0e0fe20000010020 */
[----:B------:R-:W-:Y:S01]  /*154a0*/  HMMA.16816.F32.BF16 R12, R156, R50, R12 ;  /* 0x000000329c0c723c */ /* 0x000fe2000004180c */
[----:B------:R-:W-:Y:S01]  /*154b0*/  FFMA.FTZ R34, R0, R61, R34 ;  /* 0x0000003d00227223 */ /* 0x000fe20000010022 */
[----:B------:R-:W-:Y:S01]  /*154c0*/  ISETP.GE.AND P1, PT, R66, R177, PT ;  /* 0x000000b14200720c */ /* 0x000fe20003f26270 */
[----:B------:R-:W-:Y:S01]  /*154d0*/  I2F R61, R63 ;  /* 0x0000003f003d7306 */ /* 0x000fe20000201400 */
[-C--:B-1----:R-:W-:Y:S01]  /*154e0*/  FFMA.FTZ R33, R0, R123.reuse, R33 ;  /* 0x0000007b00217223 */ /* 0x082fe20000010021 */
[----:B------:R-:W-:Y:S01]  /*154f0*/  FSEL R54, R32, -INF , !P6 ;  /* 0xff80000020367808 */ /* 0x000fe20007000000 */
[C---:B------:R-:W-:Y:S01]  /*15500*/  FFMA.FTZ R35, R0.reuse, R123, R35 ;  /* 0x0000007b00237223 */ /* 0x040fe20000010023 */
[-C--:B------:R-:W-:Y:S01]  /*15510*/  ISETP.GE.AND P6, PT, R43, R176.reuse, PT ;  /* 0x000000b02b00720c */ /* 0x080fe20003fc6270 */
[CC--:B------:R-:W-:Y:S01]  /*15520*/  FFMA.FTZ R217, R0.reuse, R41.reuse, R22 ;  /* 0x0000002900d97223 */ /* 0x0c0fe20000010016 */
[----:B------:R-:W-:Y:S01]  /*15530*/  IADD3 R50, R57, 0x31, RZ ;  /* 0x0000003139327810 */ /* 0x000fe20007ffe0ff */
[----:B------:R-:W-:Y:S01]  /*15540*/  FFMA.FTZ R20, R0, R41, R20 ;  /* 0x0000002900147223 */ /* 0x000fe20000010014 */
[----:B------:R-:W-:Y:S01]  /*15550*/  FSEL R52, R33, -INF , !P6 ;  /* 0xff80000021347808 */ /* 0x000fe20007000000 */
[C---:B------:R-:W-:Y:S01]  /*15560*/  HMMA.16816.F32.BF16 R136, R128.reuse, R160, R136 ;  /* 0x000000a08088723c */ /* 0x040fe20000041888 */
[----:B------:R-:W-:Y:S01]  /*15570*/  ISETP.GE.AND P6, PT, R43, R177, PT ;  /* 0x000000b12b00720c */ /* 0x000fe20003fc6270 */
[----:B------:R-:W1:Y:S01]  /*15580*/  I2F R22, R50 ;  /* 0x0000003200167306 */ /* 0x000e620000201400 */
[----:B------:R-:W-:Y:S01]  /*15590*/  FSEL R46, R34, -INF , !P2 ;  /* 0xff800000222e7808 */ /* 0x000fe20005000000 */
[CC--:B------:R-:W-:Y:S01]  /*155a0*/  FFMA.FTZ R16, R0.reuse, R67.reuse, R16 ;  /* 0x0000004300107223 */ /* 0x0c0fe20000010010 */
[----:B------:R-:W-:Y:S01]  /*155b0*/  FSEL R43, R35, -INF , !P6 ;  /* 0xff800000232b7808 */ /* 0x000fe20007000000 */
[----:B------:R-:W-:Y:S01]  /*155c0*/  FFMA.FTZ R18, R0, R67, R18 ;  /* 0x0000004300127223 */ /* 0x000fe20000010012 */
[----:B------:R-:W3:Y:S01]  /*155d0*/  LDSM.16.M88.4 R32, [R185+0x8400] ;  /* 0x00840000b920783b */ /* 0x000ee20000000200 */
[----:B------:R-:W-:Y:S01]  /*155e0*/  FSEL R47, R47, -INF , !P1 ;  /* 0xff8000002f2f7808 */ /* 0x000fe20004800000 */
[----:B------:R-:W-:Y:S01]  /*155f0*/  HMMA.16816.F32.BF16 R168, R128, R162, R168 ;  /* 0x000000a280a8723c */ /* 0x000fe200000418a8 */
[----:B------:R-:W-:-:S02]  /*15600*/  ISETP.GE.AND P1, PT, R64, R176, PT ;  /* 0x000000b04000720c */ /* 0x000fc40003f26270 */
[----:B------:R-:W-:Y:S02]  /*15610*/  ISETP.GE.AND P2, PT, R64, R177, PT ;  /* 0x000000b14000720c */ /* 0x000fe40003f46270 */
[----:B------:R-:W-:Y:S02]  /*15620*/  IADD3 R64, R57, 0x29, RZ ;  /* 0x0000002939407810 */ /* 0x000fe40007ffe0ff */
[----:B------:R-:W-:Y:S01]  /*15630*/  FSEL R41, R30, -INF , !P2 ;  /* 0xff8000001e297808 */ /* 0x000fe20005000000 */
[----:B------:R-:W-:Y:S01]  /*15640*/  HMMA.16816.F32.BF16 R24, R156, R44, R24 ;  /* 0x0000002c9c18723c */ /* 0x000fe20000041818 */
[----:B------:R-:W4:Y:S01]  /*15650*/  I2F R122, R64 ;  /* 0x00000040007a7306 */ /* 0x000f220000201400 */
[----:B------:R-:W-:Y:S01]  /*15660*/  ISETP.GE.AND P2, PT, R121, R176, PT ;  /* 0x000000b07900720c */ /* 0x000fe20003f46270 */
[-C--:B-1----:R-:W-:Y:S01]  /*15670*/  FFMA.FTZ R17, R0, R22.reuse, R17 ;  /* 0x0000001600117223 */ /* 0x082fe20000010011 */
[----:B------:R-:W-:Y:S01]  /*15680*/  LOP3.LUT R66, R56, 0x38, R209, 0xfe, !PT ;  /* 0x0000003838427812 */ /* 0x000fe200078efed1 */
[----:B------:R-:W-:Y:S01]  /*15690*/  FFMA.FTZ R19, R0, R22, R19 ;  /* 0x0000001600137223 */ /* 0x000fe20000010013 */
[----:B------:R-:W-:-:S02]  /*156a0*/  FSEL R48, R48, -INF , !P1 ;  /* 0xff80000030307808 */ /* 0x000fc40004800000 */
[----:B------:R-:W-:Y:S01]  /*156b0*/  FSEL R214, R16, -INF , !P2 ;  /* 0xff80000010d67808 */ /* 0x000fe20005000000 */
[C---:B--2---:R-:W-:Y:S01]  /*156c0*/  HMMA.16816.F32.BF16 R8, R156.reuse, R36, R8 ;  /* 0x000000249c08723c */ /* 0x044fe20000041808 */
[-C--:B------:R-:W-:Y:S01]  /*156d0*/  ISETP.GE.AND P1, PT, R120, R177.reuse, PT ;  /* 0x000000b17800720c */ /* 0x080fe20003f26270 */
[----:B------:R-:W1:Y:S01]  /*156e0*/  I2F R65, R66 ;  /* 0x0000004200417306 */ /* 0x000e620000201400 */
[----:B------:R-:W-:Y:S02]  /*156f0*/  ISETP.GE.AND P2, PT, R50, R176, PT ;  /* 0x000000b03200720c */ /* 0x000fe40003f46270 */
[----:B------:R-:W-:Y:S02]  /*15700*/  FSEL R217, R217, -INF , !P1 ;  /* 0xff800000d9d97808 */ /* 0x000fe40004800000 */
[----:B------:R-:W-:Y:S01]  /*15710*/  IADD3 R36, R57, 0x39, RZ ;  /* 0x0000003939247810 */ /* 0x000fe20007ffe0ff */
[----:B------:R-:W-:Y:S01]  /*15720*/  HMMA.16816.F32.BF16 R4, R156, R38, R4 ;  /* 0x000000269c04723c */ /* 0x000fe20000041804 */
[----:B------:R-:W-:Y:S01]  /*15730*/  FSEL R212, R17, -INF , !P2 ;  /* 0xff80000011d47808 */ /* 0x000fe20005000000 */
[-C--:B----4-:R-:W-:Y:S01]  /*15740*/  FFMA.FTZ R21, R0, R122.reuse, R21 ;  /* 0x0000007a00157223 */ /* 0x090fe20000010015 */
[-C--:B------:R-:W-:Y:S01]  /*15750*/  ISETP.GE.AND P1, PT, R121, R177.reuse, PT ;  /* 0x000000b17900720c */ /* 0x080fe20003f26270 */
[----:B------:R-:W2:Y:S01]  /*15760*/  I2F R30, R36 ;  /* 0x00000024001e7306 */ /* 0x000ea20000201400 */
[----:B------:R-:W-:Y:S01]  /*15770*/  ISETP.GE.AND P2, PT, R50, R177, PT ;  /* 0x000000b13200720c */ /* 0x000fe20003f46270 */
[----:B------:R-:W-:Y:S01]  /*15780*/  FFMA.FTZ R215, R0, R122, R23 ;  /* 0x0000007a00d77223 */ /* 0x000fe20000010017 */
[----:B------:R-:W-:-:S02]  /*15790*/  IADD3 R38, R57, 0x41, RZ ;  /* 0x0000004139267810 */ /* 0x000fc40007ffe0ff */
[-C--:B------:R-:W-:Y:S01]  /*157a0*/  ISETP.GE.AND P6, PT, R120, R176.reuse, PT ;  /* 0x000000b07800720c */ /* 0x080fe20003fc6270 */
[-C--:B-1----:R-:W-:Y:S01]  /*157b0*/  FFMA.FTZ R14, R0, R65.reuse, R14 ;  /* 0x00000041000e7223 */ /* 0x082fe2000001000e */
[----:B------:R-:W-:Y:S01]  /*157c0*/  FSEL R181, R18, -INF , !P1 ;  /* 0xff80000012b57808 */ /* 0x000fe20004800000 */
[----:B------:R-:W1:Y:S01]  /*157d0*/  I2F R22, R38 ;  /* 0x0000002600167306 */ /* 0x000e620000201400 */
[----:B------:R-:W-:Y:S01]  /*157e0*/  FSEL R213, R19, -INF , !P2 ;  /* 0xff80000013d57808 */ /* 0x000fe20005000000 */
[----:B------:R-:W-:Y:S01]  /*157f0*/  FFMA.FTZ R12, R0, R65, R12 ;  /* 0x00000041000c7223 */ /* 0x000fe2000001000c */
[----:B------:R-:W4:Y:S01]  /*15800*/  LDSM.16.M88.4 R16, [R185+0x8800] ;  /* 0x00880000b910783b */ /* 0x000f220000000200 */
[----:B------:R-:W-:Y:S01]  /*15810*/  FSEL R218, R20, -INF , !P6 ;  /* 0xff80000014da7808 */ /* 0x000fe20007000000 */
[-C--:B------:R-:W-:Y:S01]  /*15820*/  FFMA.FTZ R8, R0, R61.reuse, R8 ;  /* 0x0000003d00087223 */ /* 0x080fe20000010008 */
[-C--:B------:R-:W-:Y:S01]  /*15830*/  ISETP.GE.AND P6, PT, R64, R176.reuse, PT ;  /* 0x000000b04000720c */ /* 0x080fe20003fc6270 */
[C---:B------:R-:W-:Y:S01]  /*15840*/  FFMA.FTZ R10, R0.reuse, R61, R10 ;  /* 0x0000003d000a7223 */ /* 0x040fe2000001000a */
[----:B------:R-:W-:Y:S01]  /*15850*/  ISETP.GE.AND P2, PT, R63, R176, PT ;  /* 0x000000b03f00720c */ /* 0x000fe20003f46270 */
[-C--:B--2---:R-:W-:Y:S01]  /*15860*/  FFMA.FTZ R175, R0, R30.reuse, R15 ;  /* 0x0000001e00af7223 */ /* 0x084fe2000001000f */
[----:B------:R-:W-:Y:S01]  /*15870*/  FSEL R216, R21, -INF , !P6 ;  /* 0xff80000015d87808 */ /* 0x000fe20007000000 */
[----:B---3--:R-:W-:Y:S01]  /*15880*/  HMMA.16816.F32.BF16 R152, R156, R32, R152 ;  /* 0x000000209c98723c */ /* 0x008fe20000041898 */
[----:B------:R-:W-:Y:S01]  /*15890*/  ISETP.GE.AND P6, PT, R64, R177, PT ;  /* 0x000000b14000720c */ /* 0x000fe20003fc6270 */
[----:B------:R-:W-:Y:S01]  /*158a0*/  FFMA.FTZ R13, R0, R30, R13 ;  /* 0x0000001e000d7223 */ /* 0x000fe2000001000d */
[----:B------:R-:W-:Y:S01]  /*158b0*/  LOP3.LUT R28, R56, 0x48, R209, 0xfe, !PT ;  /* 0x00000048381c7812 */ /* 0x000fe200078efed1 */
[----:B-1----:R-:W-:Y:S01]  /*158c0*/  FFMA.FTZ R9, R0, R22, R9 ;  /* 0x0000001600097223 */ /* 0x002fe20000010009 */
[----:B------:R-:W-:-:S02]  /*158d0*/  FSEL R174, R8, -INF , !P2 ;  /* 0xff80000008ae7808 */ /* 0x000fc40005000000 */
[----:B------:R-:W1:Y:S01]  /*158e0*/  I2F R49, R28 ;  /* 0x0000001c00317306 */ /* 0x000e620000201400 */
[----:B------:R-:W-:Y:S01]  /*158f0*/  ISETP.GE.AND P1, PT, R66, R177, PT ;  /* 0x000000b14200720c */ /* 0x000fe20003f26270 */
[----:B------:R-:W-:Y:S01]  /*15900*/  FFMA.FTZ R11, R0, R22, R11 ;  /* 0x00000016000b7223 */ /* 0x000fe2000001000b */
[-C--:B------:R-:W-:Y:S01]  /*15910*/  ISETP.GE.AND P2, PT, R38, R176.reuse, PT ;  /* 0x000000b02600720c */ /* 0x080fe20003f46270 */
[----:B------:R-:W-:Y:S01]  /*15920*/  HMMA.16816.F32.BF16 R148, R156, R34, R148 ;  /* 0x000000229c94723c */ /* 0x000fe20000041894 */
[----:B------:R-:W-:Y:S02]  /*15930*/  FSEL R215, R215, -INF , !P6 ;  /* 0xff800000d7d77808 */ /* 0x000fe40007000000 */
[----:B------:R-:W-:Y:S02]  /*15940*/  ISETP.GE.AND P6, PT, R66, R176, PT ;  /* 0x000000b04200720c */ /* 0x000fe40003fc6270 */
[----:B------:R-:W-:Y:S02]  /*15950*/  FSEL R183, R14, -INF , !P1 ;  /* 0xff8000000eb77808 */ /* 0x000fe40004800000 */
[----:B------:R-:W-:-:S02]  /*15960*/  IADD3 R15, R57, 0x49, RZ ;  /* 0x00000049390f7810 */ /* 0x000fc40007ffe0ff */
[----:B------:R-:W-:Y:S02]  /*15970*/  FSEL R166, R9, -INF , !P2 ;  /* 0xff80000009a67808 */ /* 0x000fe40005000000 */
[-C--:B------:R-:W-:Y:S01]  /*15980*/  ISETP.GE.AND P1, PT, R63, R177.reuse, PT ;  /* 0x000000b13f00720c */ /* 0x080fe20003f26270 */
[----:B------:R-:W2:Y:S01]  /*15990*/  I2F R30, R15 ;  /* 0x0000000f001e7306 */ /* 0x000ea20000201400 */
[----:B------:R-:W-:Y:S01]  /*159a0*/  ISETP.GE.AND P2, PT, R38, R177, PT ;  /* 0x000000b12600720c */ /* 0x000fe20003f46270 */
[-C--:B-1----:R-:W-:Y:S01]  /*159b0*/  FFMA.FTZ R4, R0, R49.reuse, R4 ;  /* 0x0000003100047223 */ /* 0x082fe20000010004 */
[----:B------:R-:W-:Y:S01]  /*159c0*/  FSEL R182, R12, -INF , !P6 ;  /* 0xff8000000cb67808 */ /* 0x000fe20007000000 */
[----:B------:R-:W-:Y:S01]  /*159d0*/  FFMA.FTZ R6, R0, R49, R6 ;  /* 0x0000003100067223 */ /* 0x000fe20000010006 */
[----:B------:R-:W-:Y:S02]  /*159e0*/  ISETP.GE.AND P6, PT, R36, R176, PT ;  /* 0x000000b02400720c */ /* 0x000fe40003fc6270 */
[----:B------:R-:W-:-:S02]  /*159f0*/  LOP3.LUT R20, R56, 0x50, R209, 0xfe, !PT ;  /* 0x0000005038147812 */ /* 0x000fc400078efed1 */
[----:B------:R-:W-:Y:S02]  /*15a00*/  FSEL R165, R10, -INF , !P1 ;  /* 0xff8000000aa57808 */ /* 0x000fe40004800000 */
[----:B------:R-:W-:Y:S01]  /*15a10*/  FSEL R167, R11, -INF , !P2 ;  /* 0xff8000000ba77808 */ /* 0x000fe20005000000 */
[----:B------:R-:W1:Y:S01]  /*15a20*/  I2F R23, R20 ;  /* 0x0000001400177306 */ /* 0x000e620000201400 */
[----:B------:R-:W3:Y:S01]  /*15a30*/  LDSM.16.M88.4 R8, [R185+0x8c00] ;  /* 0x008c0000b908783b */ /* 0x000ee20000000200 */
[----:B------:R-:W-:Y:S01]  /*15a40*/  FSEL R180, R13, -INF , !P6 ;  /* 0xff8000000db47808 */ /* 0x000fe20007000000 */
[----:B------:R-:W-:-:S04]  /*15a50*/  DEPBAR.LE SB0, 0x0 ;  /* 0x000080000000791a */ /* 0x000fc80000000000 */
[-C--:B------:R-:W-:Y:S01]  /*15a60*/  ISETP.GE.AND P6, PT, R36, R177.reuse, PT ;  /* 0x000000b12400720c */ /* 0x080fe20003fc6270 */
[CC--:B--2---:R-:W-:Y:S01]  /*15a70*/  FFMA.FTZ R5, R0.reuse, R30.reuse, R5 ;  /* 0x0000001e00057223 */ /* 0x0c4fe20000010005 */
[----:B------:R-:W-:Y:S01]  /*15a80*/  IADD3 R32, R57, 0x51, RZ ;  /* 0x0000005139207810 */ /* 0x000fe20007ffe0ff */
[----:B------:R-:W-:Y:S01]  /*15a90*/  FFMA.FTZ R163, R0, R30, R7 ;  /* 0x0000001e00a37223 */ /* 0x000fe20000010007 */
[----:B------:R-:W-:Y:S02]  /*15aa0*/  FSEL R175, R175, -INF , !P6 ;  /* 0xff800000afaf7808 */ /* 0x000fe40007000000 */
[CC--:B------:R-:W-:Y:S02]  /*15ab0*/  ISETP.GE.AND P6, PT, R28.reuse, R176.reuse, PT ;  /* 0x000000b01c00720c */ /* 0x0c0fe40003fc6270 */
[----:B------:R-:W-:Y:S01]  /*15ac0*/  ISETP.GE.AND P1, PT, R28, R177, PT ;  /* 0x000000b11c00720c */ /* 0x000fe20003f26270 */
[-C--:B-1----:R-:W-:Y:S01]  /*15ad0*/  FFMA.FTZ R152, R0, R23.reuse, R152 ;  /* 0x0000001700987223 */ /* 0x082fe20000010098 */
[----:B------:R-:W1:Y:S01]  /*15ae0*/  I2F R28, R32 ;  /* 0x00000020001c7306 */ /* 0x000e620000201400 */
[----:B------:R-:W-:Y:S01]  /*15af0*/  FSEL R172, R4, -INF , !P6 ;  /* 0xff80000004ac7808 */ /* 0x000fe20007000000 */
[----:B------:R-:W-:Y:S01]  /*15b00*/  FFMA.FTZ R154, R0, R23, R154 ;  /* 0x00000017009a7223 */ /* 0x000fe2000001009a */
[----:B------:R-:W-:-:S02]  /*15b10*/  ISETP.GE.AND P6, PT, R15, R176, PT ;  /* 0x000000b00f00720c */ /* 0x000fc40003fc6270 */
[----:B------:R-:W-:Y:S02]  /*15b20*/  FSEL R173, R6, -INF , !P1 ;  /* 0xff80000006ad7808 */ /* 0x000fe40004800000 */
[----:B------:R-:W-:Y:S02]  /*15b30*/  FSEL R164, R5, -INF , !P6 ;  /* 0xff80000005a47808 */ /* 0x000fe40007000000 */
[----:B------:R-:W-:Y:S01]  /*15b40*/  ISETP.GE.AND P2, PT, R20, R176, PT ;  /* 0x000000b01400720c */ /* 0x000fe20003f46270 */
[----:B----4-:R-:W-:Y:S01]  /*15b50*/  HMMA.16816.F32.BF16 R4, R156, R16, R144 ;  /* 0x000000109c04723c */ /* 0x010fe20000041890 */
[----:B------:R-:W-:Y:S02]  /*15b60*/  IADD3 R30, R57, 0x59, RZ ;  /* 0x00000059391e7810 */ /* 0x000fe40007ffe0ff */
[----:B------:R-:W-:Y:S02]  /*15b70*/  LOP3.LUT R12, R56, 0x60, R209, 0xfe, !PT ;  /* 0x00000060380c7812 */ /* 0x000fe400078efed1 */
[----:B------:R-:W-:Y:S01]  /*15b80*/  ISETP.GE.AND P1, PT, R20, R177, PT ;  /* 0x000000b11400720c */ /* 0x000fe20003f26270 */
[----:B------:R-:W2:Y:S01]  /*15b90*/  I2F R34, R30 ;  /* 0x0000001e00227306 */ /* 0x000ea20000201400 */
[-C--:B-1----:R-:W-:Y:S01]  /*15ba0*/  FFMA.FTZ R16, R0, R28.reuse, R153 ;  /* 0x0000001c00107223 */ /* 0x082fe20000010099 */
[----:B------:R-:W-:Y:S01]  /*15bb0*/  FSEL R162, R152, -INF , !P2 ;  /* 0xff80000098a27808 */ /* 0x000fe20005000000 */
[----:B------:R-:W-:Y:S01]  /*15bc0*/  FFMA.FTZ R155, R0, R28, R155 ;  /* 0x0000001c009b7223 */ /* 0x000fe2000001009b */
[----:B------:R-:W-:-:S02]  /*15bd0*/  ISETP.GE.AND P2, PT, R32, R176, PT ;  /* 0x000000b02000720c */ /* 0x000fc40003f46270 */
[----:B------:R-:W-:Y:S02]  /*15be0*/  FSEL R153, R154, -INF , !P1 ;  /* 0xff8000009a997808 */ /* 0x000fe40004800000 */
[----:B------:R-:W1:Y:S01]  /*15bf0*/  I2F R13, R12 ;  /* 0x0000000c000d7306 */ /* 0x000e620000201400 */
[----:B------:R-:W-:Y:S01]  /*15c00*/  FSEL R154, R16, -INF , !P2 ;  /* 0xff800000109a7808 */ /* 0x000fe20005000000 */
[C---:B---3--:R-:W-:Y:S01]  /*15c10*/  HMMA.16816.F32.BF16 R136, R156.reuse, R8, R136 ;  /* 0x000000089c88723c */ /* 0x048fe20000041888 */
[----:B------:R-:W-:Y:S02]  /*15c20*/  ISETP.GE.AND P2, PT, R32, R177, PT ;  /* 0x000000b12000720c */ /* 0x000fe40003f46270 */
[----:B------:R-:W-:Y:S02]  /*15c30*/  LOP3.LUT R21, R56, 0x58, R209, 0xfe, !PT ;  /* 0x0000005838157812 */ /* 0x000fe400078efed1 */
[----:B------:R-:W-:Y:S01]  /*15c40*/  IADD3 R32, R57, 0x61, RZ ;  /* 0x0000006139207810 */ /* 0x000fe20007ffe0ff */
[-C--:B--2---:R-:W-:Y:S01]  /*15c50*/  FFMA.FTZ R149, R0, R34.reuse, R149 ;  /* 0x0000002200957223 */ /* 0x084fe20000010095 */
[----:B------:R-:W2:Y:S01]  /*15c60*/  I2F R37, R21 ;  /* 0x0000001500257306 */ /* 0x000ea20000201400 */
[----:B------:R-:W-:Y:S01]  /*15c70*/  HMMA.16816.F32.BF16 R16, R156, R18, R140 ;  /* 0x000000129c10723c */ /* 0x000fe2000004188c */
[----:B------:R-:W-:Y:S01]  /*15c80*/  LOP3.LUT R14, R56, 0x68, R209, 0xfe, !PT ;  /* 0x00000068380e7812 */ /* 0x000fe200078efed1 */
[----:B------:R-:W-:Y:S01]  /*15c90*/  FFMA.FTZ R151, R0, R34, R151 ;  /* 0x0000002200977223 */ /* 0x000fe20000010097 */
[----:B------:R-:W-:-:S02]  /*15ca0*/  FSEL R155, R155, -INF , !P2 ;  /* 0xff8000009b9b7808 */ /* 0x000fc40005000000 */
[----:B------:R-:W-:Y:S01]  /*15cb0*/  IADD3 R8, R57, 0x69, RZ ;  /* 0x0000006939087810 */ /* 0x000fe20007ffe0ff */
[-C--:B-1----:R-:W-:Y:S01]  /*15cc0*/  FFMA.FTZ R147, R0, R13.reuse, R6 ;  /* 0x0000000d00937223 */ /* 0x082fe20000010006 */
[----:B------:R-:W1:Y:S01]  /*15cd0*/  I2F R28, R32 ;  /* 0x00000020001c7306 */ /* 0x000e620000201400 */
[----:B------:R-:W-:Y:S01]  /*15ce0*/  ISETP.GE.AND P2, PT, R30, R176, PT ;  /* 0x000000b01e00720c */ /* 0x000fe20003f46270 */
[----:B------:R-:W-:Y:S01]  /*15cf0*/  FFMA.FTZ R4, R0, R13, R4 ;  /* 0x0000000d00047223 */ /* 0x000fe20000010004 */
[----:B------:R-:W-:Y:S01]  /*15d00*/  LOP3.LUT R22, R56, 0x70, R209, 0xfe, !PT ;  /* 0x0000007038167812 */ /* 0x000fe200078efed1 */
[----:B------:R-:W-:Y:S01]  /*15d10*/  HMMA.16816.F32.BF16 R168, R156, R10, R168 ;  /* 0x0000000a9ca8723c */ /* 0x000fe200000418a8 */
[----:B------:R-:W-:Y:S01]  /*15d20*/  FSEL R152, R149, -INF , !P2 ;  /* 0xff80000095987808 */ /* 0x000fe20005000000 */
[----:B------:R-:W-:Y:S01]  /*15d30*/  IMAD.MOV.U32 R149, RZ, RZ, R179 ;  /* 0x000000ffff957224 */ /* 0x000fe200078e00b3 */
[-C--:B------:R-:W-:Y:S01]  /*15d40*/  ISETP.GE.AND P6, PT, R15, R177.reuse, PT ;  /* 0x000000b10f00720c */ /* 0x080fe20003fc6270 */
[----:B------:R-:W3:Y:S01]  /*15d50*/  I2F R33, R14 ;  /* 0x0000000e00217306 */ /* 0x000ee20000201400 */
[----:B------:R-:W-:Y:S01]  /*15d60*/  ISETP.GE.AND P2, PT, R30, R177, PT ;  /* 0x000000b11e00720c */ /* 0x000fe20003f46270 */
[CC--:B--2---:R-:W-:Y:S01]  /*15d70*/  FFMA.FTZ R148, R0.reuse, R37.reuse, R148 ;  /* 0x0000002500947223 */ /* 0x0c4fe20000010094 */
[----:B------:R-:W-:Y:S01]  /*15d80*/  FSEL R163, R163, -INF , !P6 ;  /* 0xff800000a3a37808 */ /* 0x000fe20007000000 */
[----:B------:R-:W-:Y:S01]  /*15d90*/  FFMA.FTZ R150, R0, R37, R150 ;  /* 0x0000002500967223 */ /* 0x000fe20000010096 */
[----:B------:R-:W-:-:S02]  /*15da0*/  FSEL R151, R151, -INF , !P2 ;  /* 0xff80000097977808 */ /* 0x000fc40005000000 */
[C---:B------:R-:W-:Y:S01]  /*15db0*/  ISETP.GE.AND P6, PT, R21.reuse, R176, PT ;  /* 0x000000b01500720c */ /* 0x040fe20003fc6270 */
[----:B------:R-:W2:Y:S01]  /*15dc0*/  I2F R6, R8 ;  /* 0x0000000800067306 */ /* 0x000ea20000201400 */
[----:B-1----:R-:W-:Y:S01]  /*15dd0*/  FFMA.FTZ R5, R0, R28, R5 ;  /* 0x0000001c00057223 */ /* 0x002fe20000010005 */
[----:B------:R-:W-:Y:S01]  /*15de0*/  ISETP.GE.AND P2, PT, R32, R176, PT ;  /* 0x000000b02000720c */ /* 0x000fe20003f46270 */
[----:B------:R-:W-:Y:S01]  /*15df0*/  FFMA.FTZ R7, R0, R28, R7 ;  /* 0x0000001c00077223 */ /* 0x000fe20000010007 */
[----:B------:R-:W-:Y:S02]  /*15e00*/  ISETP.GE.AND P1, PT, R21, R177, PT ;  /* 0x000000b11500720c */ /* 0x000fe40003f26270 */
[----:B------:R-:W-:Y:S01]  /*15e10*/  FSEL R160, R148, -INF , !P6 ;  /* 0xff80000094a07808 */ /* 0x000fe20007000000 */
[----:B------:R-:W-:Y:S01]  /*15e20*/  IMAD.MOV.U32 R148, RZ, RZ, R178 ;  /* 0x000000ffff947224 */ /* 0x000fe200078e00b2 */
[----:B------:R-:W1:Y:S01]  /*15e30*/  I2F R15, R22 ;  /* 0x00000016000f7306 */ /* 0x000e620000201400 */
[----:B------:R-:W-:Y:S01]  /*15e40*/  FSEL R146, R5, -INF , !P2 ;  /* 0xff80000005927808 */ /* 0x000fe20005000000 */
[-C--:B---3--:R-:W-:Y:S01]  /*15e50*/  FFMA.FTZ R16, R0, R33.reuse, R16 ;  /* 0x0000002100107223 */ /* 0x088fe20000010010 */
[----:B------:R-:W-:Y:S01]  /*15e60*/  ISETP.GE.AND P6, PT, R12, R176, PT ;  /* 0x000000b00c00720c */ /* 0x000fe20003fc6270 */
[----:B------:R-:W-:Y:S01]  /*15e70*/  FFMA.FTZ R18, R0, R33, R18 ;  /* 0x0000002100127223 */ /* 0x000fe20000010012 */
[----:B------:R-:W-:-:S02]  /*15e80*/  ISETP.GE.AND P2, PT, R32, R177, PT ;  /* 0x000000b12000720c */ /* 0x000fc40003f46270 */
[----:B------:R-:W-:Y:S01]  /*15e90*/  IADD3 R10, R57, 0x71, RZ ;  /* 0x00000071390a7810 */ /* 0x000fe20007ffe0ff */
[-C--:B--2---:R-:W-:Y:S01]  /*15ea0*/  FFMA.FTZ R17, R0, R6.reuse, R17 ;  /* 0x0000000600117223 */ /* 0x084fe20000010011 */
[----:B------:R-:W-:Y:S01]  /*15eb0*/  FSEL R161, R150, -INF , !P1 ;  /* 0xff80000096a17808 */ /* 0x000fe20004800000 */
[----:B------:R-:W-:Y:S01]  /*15ec0*/  FFMA.FTZ R19, R0, R6, R19 ;  /* 0x0000000600137223 */ /* 0x000fe20000010013 */
[----:B------:R-:W-:Y:S01]  /*15ed0*/  FSEL R150, R4, -INF , !P6 ;  /* 0xff80000004967808 */ /* 0x000fe20007000000 */
[----:B------:R-:W2:Y:S01]  /*15ee0*/  I2F R9, R10 ;  /* 0x0000000a00097306 */ /* 0x000ea20000201400 */
[----:B------:R-:W-:Y:S02]  /*15ef0*/  FSEL R145, R7, -INF , !P2 ;  /* 0xff80000007917808 */ /* 0x000fe40005000000 */
[-C--:B------:R-:W-:Y:S01]  /*15f00*/  ISETP.GE.AND P6, PT, R14, R176.reuse, PT ;  /* 0x000000b00e00720c */ /* 0x080fe20003fc6270 */
[-C--:B-1----:R-:W-:Y:S01]  /*15f10*/  FFMA.FTZ R123, R0, R15.reuse, R136 ;  /* 0x0000000f007b7223 */ /* 0x082fe20000010088 */
[----:B------:R-:W-:Y:S01]  /*15f20*/  ISETP.GE.AND P2, PT, R8, R176, PT ;  /* 0x000000b00800720c */ /* 0x000fe20003f46270 */
[----:B------:R-:W-:Y:S01]  /*15f30*/  FFMA.FTZ R121, R0, R15, R138 ;  /* 0x0000000f00797223 */ /* 0x000fe2000001008a */
[----:B------:R-:W-:Y:S01]  /*15f40*/  LOP3.LUT R20, R56, 0x78, R209, 0xfe, !PT ;  /* 0x0000007838147812 */ /* 0x000fe200078efed1 */
[----:B------:R-:W-:Y:S01]  /*15f50*/  I2F R5, R57 ;  /* 0x0000003900057306 */ /* 0x000fe20000201400 */
[----:B------:R-:W-:-:S02]  /*15f60*/  FSEL R144, R16, -INF , !P6 ;  /* 0xff80000010907808 */ /* 0x000fc40007000000 */
[----:B------:R-:W-:Y:S02]  /*15f70*/  FSEL R142, R17, -INF , !P2 ;  /* 0xff800000118e7808 */ /* 0x000fe40005000000 */
[----:B------:R-:W-:Y:S02]  /*15f80*/  ISETP.GE.AND P6, PT, R22, R176, PT ;  /* 0x000000b01600720c */ /* 0x000fe40003fc6270 */
[----:B------:R-:W-:Y:S01]  /*15f90*/  ISETP.GE.AND P2, PT, R8, R177, PT ;  /* 0x000000b10800720c */ /* 0x000fe20003f46270 */
[----:B------:R-:W1:Y:S01]  /*15fa0*/  I2F R21, R20 ;  /* 0x0000001400157306 */ /* 0x000e620000201400 */
[----:B------:R-:W-:Y:S01]  /*15fb0*/  IADD3 R6, R57, 0x19, RZ ;  /* 0x0000001939067810 */ /* 0x000fe20007ffe0ff */
[----:B--2---:R-:W-:Y:S01]  /*15fc0*/  FFMA.FTZ R122, R0, R9, R137 ;  /* 0x00000009007a7223 */ /* 0x004fe20000010089 */
[----:B------:R-:W-:Y:S01]  /*15fd0*/  ISETP.GE.AND P1, PT, R12, R177, PT ;  /* 0x000000b10c00720c */ /* 0x000fe20003f26270 */
[----:B------:R-:W-:Y:S01]  /*15fe0*/  FFMA.FTZ R120, R0, R9, R139 ;  /* 0x0000000900787223 */ /* 0x000fe2000001008b */
[----:B------:R-:W-:-:S02]  /*15ff0*/  FSEL R141, R19, -INF , !P2 ;  /* 0xff800000138d7808 */ /* 0x000fc40005000000 */
[----:B------:R-:W-:Y:S01]  /*16000*/  FSEL R123, R123, -INF , !P6 ;  /* 0xff8000007b7b7808 */ /* 0x000fe20007000000 */
[----:B------:R-:W2:Y:S01]  /*16010*/  I2F R8, R6 ;  /* 0x0000000600087306 */ /* 0x000ea20000201400 */
[C---:B------:R-:W-:Y:S02]  /*16020*/  ISETP.GE.AND P2, PT, R10.reuse, R176, PT ;  /* 0x000000b00a00720c */ /* 0x040fe40003f46270 */
[----:B------:R-:W-:Y:S02]  /*16030*/  ISETP.GE.AND P6, PT, R10, R177, PT ;  /* 0x000000b10a00720c */ /* 0x000fe40003fc6270 */
[----:B------:R-:W-:Y:S02]  /*16040*/  LOP3.LUT R23, R56, 0x20, R209, 0xfe, !PT ;  /* 0x0000002038177812 */ /* 0x000fe400078efed1 */
[----:B------:R-:W-:Y:S01]  /*16050*/  FSEL R147, R147, -INF , !P1 ;  /* 0xff80000093937808 */ /* 0x000fe20004800000 */
[----:B------:R-:W3:Y:S01]  /*16060*/  I2F R13, R6 ;  /* 0x00000006000d7306 */ /* 0x000ee20000201400 */
[C---:B------:R-:W-:Y:S01]  /*16070*/  IADD3 R10, R57.reuse, 0x21, RZ ;  /* 0x00000021390a7810 */ /* 0x040fe20007ffe0ff */
[----:B-1----:R-:W-:Y:S01]  /*16080*/  FFMA.FTZ R124, R0, R21, R168 ;  /* 0x00000015007c7223 */ /* 0x002fe200000100a8 */
[----:B------:R-:W-:Y:S01]  /*16090*/  ISETP.GE.AND P1, PT, R14, R177, PT ;  /* 0x000000b10e00720c */ /* 0x000fe20003f26270 */
[----:B------:R-:W-:Y:S01]  /*160a0*/  FFMA.FTZ R125, R0, R21, R170 ;  /* 0x00000015007d7223 */ /* 0x000fe200000100aa */
[----:B------:R-:W-:-:S02]  /*160b0*/  IADD3 R9, R57, 0x79, RZ ;  /* 0x0000007939097810 */ /* 0x000fc40007ffe0ff */
[----:B------:R-:W-:Y:S01]  /*160c0*/  FSEL R143, R18, -INF , !P1 ;  /* 0xff800000128f7808 */ /* 0x000fe20004800000 */
[----:B------:R-:W1:Y:S01]  /*160d0*/  I2F R35, R23 ;  /* 0x0000001700237306 */ /* 0x000e620000201400 */
[----:B------:R-:W-:Y:S01]  /*160e0*/  ISETP.GE.AND P1, PT, R22, R177, PT ;  /* 0x000000b11600720c */ /* 0x000fe20003f26270 */
[----:B--2---:R-:W-:Y:S01]  /*160f0*/  FFMA.FTZ R29, R0, R8, R29 ;  /* 0x00000008001d7223 */ /* 0x004fe2000001001d */
[----:B------:R-:W-:Y:S01]  /*16100*/  LOP3.LUT R4, R56, 0x20, R209, 0xfe, !PT ;  /* 0x0000002038047812 */ /* 0x000fe200078efed1 */
[CC--:B------:R-:W-:Y:S01]  /*16110*/  FFMA.FTZ R8, R0.reuse, R5.reuse, R40 ;  /* 0x0000000500087223 */ /* 0x0c0fe20000010028 */
[----:B------:R-:W-:Y:S01]  /*16120*/  FSEL R121, R121, -INF , !P1 ;  /* 0xff80000079797808 */ /* 0x000fe20004800000 */
[----:B------:R-:W-:Y:S01]  /*16130*/  FFMA.FTZ R5, R0, R5, R42 ;  /* 0x0000000500057223 */ /* 0x000fe2000001002a */
[----:B------:R-:W-:Y:S01]  /*16140*/  ISETP.GE.AND P1, PT, R20, R176, PT ;  /* 0x000000b01400720c */ /* 0x000fe20003f26270 */
[----:B------:R-:W2:Y:S01]  /*16150*/  I2F R11, R10 ;  /* 0x0000000a000b7306 */ /* 0x000ea20000201400 */
[----:B------:R-:W-:Y:S01]  /*16160*/  FSEL R122, R122, -INF , !P2 ;  /* 0xff8000007a7a7808 */ /* 0x000fe20005000000 */
[----:B---3--:R-:W-:Y:S01]  /*16170*/  FFMA.FTZ R13, R0, R13, R31 ;  /* 0x0000000d000d7223 */ /* 0x008fe2000001001f */
[----:B------:R-:W-:Y:S01]  /*16180*/  FSEL R124, R124, -INF , !P1 ;  /* 0xff8000007c7c7808 */ /* 0x000fe20004800000 */
[----:B------:R-:W-:Y:S01]  /*16190*/  BAR.SYNC.DEFER_BLOCKING 0x0 ;  /* 0x0000000000007b1d */ /* 0x000fe20000010000 */
[----:B------:R-:W-:-:S02]  /*161a0*/  ISETP.GE.AND P2, PT, R20, R177, PT ;  /* 0x000000b11400720c */ /* 0x000fc40003f46270 */
[-C--:B------:R-:W-:Y:S01]  /*161b0*/  ISETP.GE.AND P1, PT, R57, R176.reuse, PT ;  /* 0x000000b03900720c */ /* 0x080fe20003f26270 */
[----:B-1----:R-:W-:Y:S01]  /*161c0*/  FFMA.FTZ R24, R0, R35, R24 ;  /* 0x0000002300187223 */ /* 0x002fe20000010018 */
[----:B------:R-:W-:Y:S01]  /*161d0*/  FSEL R120, R120, -INF , !P6 ;  /* 0xff80000078787808 */ /* 0x000fe20007000000 */
[----:B------:R-:W1:Y:S01]  /*161e0*/  I2F R12, R9 ;  /* 0x00000009000c7306 */ /* 0x000e620000201400 */
[----:B------:R-:W-:Y:S02]  /*161f0*/  FSEL R125, R125, -INF , !P2 ;  /* 0xff8000007d7d7808 */ /* 0x000fe40005000000 */
[----:B------:R-:W-:Y:S02]  /*16200*/  FSEL R8, R8, -INF , !P1 ;  /* 0xff80000008087808 */ /* 0x000fe40004800000 */
[-C--:B------:R-:W-:Y:S01]  /*16210*/  ISETP.GE.AND P6, PT, R23, R176.reuse, PT ;  /* 0x000000b01700720c */ /* 0x080fe20003fc6270 */
[-C--:B--2---:R-:W-:Y:S01]  /*16220*/  FFMA.FTZ R25, R0, R11.reuse, R25 ;  /* 0x0000000b00197223 */ /* 0x084fe20000010019 */
[-C--:B------:R-:W-:Y:S01]  /*16230*/  ISETP.GE.AND P2, PT, R6, R176.reuse, PT ;  /* 0x000000b00600720c */ /* 0x080fe20003f46270 */
[----:B------:R-:W2:Y:S01]  /*16240*/  I2F R7, R4 ;  /* 0x0000000400077306 */ /* 0x000ea20000201400 */
[----:B------:R-:W-:Y:S01]  /*16250*/  ISETP.GE.AND P1, PT, R10, R176, PT ;  /* 0x000000b00a00720c */ /* 0x000fe20003f26270 */
[----:B------:R-:W-:Y:S01]  /*16260*/  FFMA.FTZ R11, R0, R11, R27 ;  /* 0x0000000b000b7223 */ /* 0x000fe2000001001b */
[----:B------:R-:W-:-:S02]  /*16270*/  FSEL R158, R24, -INF , !P6 ;  /* 0xff800000189e7808 */ /* 0x000fc40007000000 */
[----:B------:R-:W-:Y:S02]  /*16280*/  FSEL R50, R29, -INF , !P2 ;  /* 0xff8000001d327808 */ /* 0x000fe40005000000 */
[----:B------:R-:W-:Y:S01]  /*16290*/  FSEL R156, R25, -INF , !P1 ;  /* 0xff800000199c7808 */ /* 0x000fe20004800000 */
[CC--:B-1----:R-:W-:Y:S01]  /*162a0*/  FFMA.FTZ R126, R0.reuse, R12.reuse, R169 ;  /* 0x0000000c007e7223 */ /* 0x0c2fe200000100a9 */
[-C--:B------:R-:W-:Y:S01]  /*162b0*/  ISETP.GE.AND P6, PT, R57, R177.reuse, PT ;  /* 0x000000b13900720c */ /* 0x080fe20003fc6270 */
[----:B------:R-:W-:Y:S01]  /*162c0*/  FFMA.FTZ R127, R0, R12, R171 ;  /* 0x0000000c007f7223 */ /* 0x000fe200000100ab */
[----:B------:R-:W-:Y:S02]  /*162d0*/  ISETP.GE.AND P2, PT, R9, R176, PT ;  /* 0x000000b00900720c */ /* 0x000fe40003f46270 */
[----:B------:R-:W-:Y:S02]  /*162e0*/  ISETP.GE.AND P1, PT, R6, R177, PT ;  /* 0x000000b10600720c */ /* 0x000fe40003f26270 */
[----:B------:R-:W-:Y:S01]  /*162f0*/  FSEL R5, R5, -INF , !P6 ;  /* 0xff80000005057808 */ /* 0x000fe20007000000 */
[----:B--2---:R-:W-:Y:S01]  /*16300*/  FFMA.FTZ R7, R0, R7, R26 ;  /* 0x0000000700077223 */ /* 0x004fe2000001001a */
[----:B------:R-:W-:-:S02]  /*16310*/  FSEL R126, R126, -INF , !P2 ;  /* 0xff8000007e7e7808 */ /* 0x000fc40005000000 */
[----:B------:R-:W-:Y:S02]  /*16320*/  FSEL R57, R13, -INF , !P1 ;  /* 0xff8000000d397808 */ /* 0x000fe40004800000 */
[-C--:B------:R-:W-:Y:S02]  /*16330*/  ISETP.GE.AND P6, PT, R4, R177.reuse, PT ;  /* 0x000000b10400720c */ /* 0x080fe40003fc6270 */
[-C--:B------:R-:W-:Y:S02]  /*16340*/  ISETP.GE.AND P2, PT, R10, R177.reuse, PT ;  /* 0x000000b10a00720c */ /* 0x080fe40003f46270 */
        /* <DEDUP_REMOVED lines=35> */
[-C--:B------:R-:W-:Y:S01]  /*16580*/  @!P1 IADD3 R4, R4, -R9.reuse, RZ ;  /* 0x8000000904049210 */ /* 0x080fe20007ffe0ff */
[----:B------:R-:W2:Y:S01]  /*16590*/  LD.E.64 R14, [R118.64+0x20] ;  /* 0x00002004760e7980 */ /* 0x000ea2000c101b00 */
[----:B------:R-:W-:Y:S02]  /*165a0*/  @!P1 IADD3 R7, R7, 0x1, RZ ;  /* 0x0000000107079810 */ /* 0x000fe40007ffe0ff */
[----:B------:R-:W-:-:S02]  /*165b0*/  ISETP.GE.U32.AND P6, PT, R4, R9, PT ;  /* 0x000000090400720c */ /* 0x000fc40003fc6070 */
[----:B------:R-:W-:-:S05]  /*165c0*/  ISETP.NE.AND P1, PT, R13, RZ, PT ;  /* 0x000000ff0d00720c */ /* 0x000fca0003f25270 */
[----:B------:R-:W-:Y:S02]  /*165d0*/  @P0 IADD3 R11, R11, 0x1, RZ ;  /* 0x000000010b0b0810 */ /* 0x000fe40007ffe0ff */
[----:B------:R-:W-:-:S03]  /*165e0*/  ISETP.GE.AND P0, PT, R10, RZ, PT ;  /* 0x000000ff0a00720c */ /* 0x000fc60003f06270 */
[----:B------:R-:W-:Y:S01]  /*165f0*/  @!P2 IMAD.MOV R11, RZ, RZ, -R11 ;  /* 0x000000ffff0ba224 */ /* 0x000fe200078e0a0b */
[----:B------:R-:W-:-:S04]  /*16600*/  @P6 IADD3 R7, R7, 0x1, RZ ;  /* 0x0000000107076810 */ /* 0x000fc80007ffe0ff */
[----:B------:R-:W-:Y:S02]  /*16610*/  SEL R9, R6, R11, !P1 ;  /* 0x0000000b06097207 */ /* 0x000fe40004800000 */
[----:B------:R-:W3:Y:S03]  /*16620*/  LD.E.64 R10, [R118.64+0x38] ;  /* 0x00003804760a7980 */ /* 0x000ee6000c101b00 */
[----:B------:R-:W-:Y:S02]  /*16630*/  @!P0 IMAD.MOV R7, RZ, RZ, -R7 ;  /* 0x000000ffff078224 */ /* 0x000fe400078e0a07 */
[----:B------:R-:W-:-:S03]  /*16640*/  IMAD.WIDE R18, R9, 0x4, R202 ;  /* 0x0000000409127825 */ /* 0x000fc600078e02ca */
[----:B------:R-:W-:Y:S02]  /*16650*/  SEL R6, R6, R7, !P1 ;  /* 0x0000000706067207 */ /* 0x000fe40004800000 */
[----:B------:R-:W4:Y:S03]  /*16660*/  LD.E R7, [R18.64] ;  /* 0x0000000412077980 */ /* 0x000f26000c101900 */
[----:B------:R-:W-:-:S05]  /*16670*/  IMAD.WIDE R16, R6, 0x4, R202 ;  /* 0x0000000406107825 */ /* 0x000fca00078e02ca */
[----:B------:R-:W4:Y:S01]  /*16680*/  LD.E R4, [R16.64] ;  /* 0x0000000410047980 */ /* 0x000f22000c101900 */
[----:B------:R-:W-:-:S05]  /*16690*/  IADD3 R6, R9, -R6, RZ ;  /* 0x8000000609067210 */ /* 0x000fca0007ffe0ff */
[----:B------:R-:W-:-:S05]  /*166a0*/  IMAD R13, R13, R6, -0x80 ;  /* 0xffffff800d0d7424 */ /* 0x000fca00078e0206 */
[----:B------:R-:W-:Y:S01]  /*166b0*/  SHF.R.S32.HI R9, RZ, 0x1f, R13 ;  /* 0x0000001fff097819 */ /* 0x000fe2000001140d */
[-C--:B---3--:R-:W-:Y:S02]  /*166c0*/  IMAD R6, R11, R13.reuse, RZ ;  /* 0x0000000d0b067224 */ /* 0x088fe400078e02ff */
[----:B------:R-:W-:-:S04]  /*166d0*/  IMAD.WIDE.U32 R12, R10, R13, RZ ;  /* 0x0000000d0a0c7225 */ /* 0x000fc800078e00ff */
[----:B------:R-:W-:-:S04]  /*166e0*/  IMAD R6, R10, R9, R6 ;  /* 0x000000090a067224 */ /* 0x000fc800078e0206 */
[----:B------:R-:W-:Y:S02]  /*166f0*/  IMAD.IADD R13, R13, 0x1, R6 ;  /* 0x000000010d0d7824 */ /* 0x000fe400078e0206 */
[----:B----4-:R-:W-:-:S04]  /*16700*/  IMAD.IADD R7, R4, 0x1, -R7 ;  /* 0x0000000104077824 */ /* 0x010fc800078e0a07 */
[----:B--2---:R-:W-:Y:S01]  /*16710*/  IMAD R9, R15, R7, RZ ;  /* 0x000000070f097224 */ /* 0x004fe200078e02ff */
[----:B------:R-:W-:Y:S01]  /*16720*/  SHF.R.S32.HI R4, RZ, 0x1f, R7 ;  /* 0x0000001fff047819 */ /* 0x000fe20000011407 */
[----:B------:R-:W-:-:S04]  /*16730*/  IMAD.WIDE.U32 R12, R7, R14, R12 ;  /* 0x0000000e070c7225 */ /* 0x000fc800078e000c */
[----:B------:R-:W-:Y:S02]  /*16740*/  IMAD R4, R14, R4, R9 ;  /* 0x000000040e047224 */ /* 0x000fe400078e0209 */
[----:B------:R-:W-:-:S03]  /*16750*/  IMAD.MOV.U32 R9, RZ, RZ, R12 ;  /* 0x000000ffff097224 */ /* 0x000fc600078e000c */
[----:B------:R-:W-:Y:S01]  /*16760*/  IADD3 R10, R13, R4, RZ ;  /* 0x000000040d0a7210 */ /* 0x000fe20007ffe0ff */
[----:B------:R-:W-:Y:S05]  /*16770*/  BRA `(.L_x_2448) ;  /* 0x0000003000007947 */ /* 0x000fea0003800000 */
.L_x_2447:
[----:B------:R-:W2:Y:S02]  /*16780*/  LD.E R9, [R118.64+0x38] ;  /* 0x0000380476097980 */ /* 0x000ea4000c101900 */
[----:B--2---:R-:W-:-:S04]  /*16790*/  LEA R9, -R9, RZ, 0x7 ;  /* 0x000000ff09097211 */ /* 0x004fc800078e39ff */
[----:B------:R-:W-:Y:S02]  /*167a0*/  SHF.R.S32.HI R10, RZ, 0x1f, R9 ;  /* 0x0000001fff0a7819 */ /* 0x000fe40000011409 */
.L_x_2448:
[----:B------:R-:W-:Y:S05]  /*167b0*/  BSYNC B0 ;  /* 0x0000000000007941 */ /* 0x000fea0003800000 */
.L_x_2446:
[----:B------:R-:W-:Y:S02]  /*167c0*/  LOP3.LUT R4, R206, 0x1, RZ, 0xc0, !PT ;  /* 0x00000001ce047812 */ /* 0x000fe400078ec0ff */
[CC--:B------:R-:W-:Y:S02]  /*167d0*/  @P5 IADD3 R7, P1, R9.reuse, R192.reuse, RZ ;  /* 0x000000c009075210 */ /* 0x0c0fe40007f3e0ff */
[----:B------:R-:W-:Y:S02]  /*167e0*/  @P4 IADD3 R11, P0, R9, R192, RZ ;  /* 0x000000c0090b4210 */ /* 0x000fe40007f1e0ff */
[----:B------:R-:W-:Y:S01]  /*167f0*/  ISETP.NE.U32.AND P2, PT, R4, 0x1, PT ;  /* 0x000000010400780c */ /* 0x000fe20003f45070 */
[C-C-:B------:R-:W-:Y:S01]  /*16800*/  @P5 IMAD.X R6, R10.reuse, 0x1, R193.reuse, P1 ;  /* 0x000000010a065824 */ /* 0x140fe200008e06c1 */
        /* <DEDUP_REMOVED lines=96> */
.L_x_2445:
[----:B------:R-:W-:Y:S05]  /*16e10*/  BSYNC B1 ;  /* 0x0000000000017941 */ /* 0x000fea0003800000 */
.L_x_2444:
[----:B------:R-:W2:Y:S01]  /*16e20*/  LD.E R139, [R118.64+0xdc] ;  /* 0x0000dc04768b7980 */ /* 0x000ea2000c101900 */
[----:B------:R-:W-:-:S03]  /*16e30*/  FMNMX.FTZ R4, R2, R5, !PT ;  /* 0x0000000502047209 */ /* 0x000fc60007810000 */
[----:B-1----:R-:W-:Y:S01]  /*16e40*/  LDSM.16.MT88.4 R28, [R186+0xb000] ;  /* 0x00b00000ba1c783b */ /* 0x002fe20000004200 */
        /* <DEDUP_REMOVED lines=76> */
[----:B------:R-:W-:-:S04]  /*17310*/  FSETP.NEU.FTZ.AND P1, PT, R138, -INF , PT ;  /* 0xff8000008a00780b */ /* 0x000fc80003f3d000 */
[----:B------:R-:W-:-:S05]  /*17320*/  FSEL R6, R138, RZ, P1 ;  /* 0x000000ff8a067208 */ /* 0x000fca0000800000 */
[----:B------:R-:W-:Y:S02]  /*17330*/  FADD.FTZ R6, R3, -R6 ;  /* 0x8000000603067221 */ /* 0x000fe40000010000 */
[C---:B--2---:R-:W-:Y:S02]  /*17340*/  FMUL.FTZ R132, R139.reuse, R136 ;  /* 0x000000888b847220 */ /* 0x044fe40000410000 */
[C---:B------:R-:W-:Y:S02]  /*17350*/  FMUL.FTZ R137, R139.reuse, R138 ;  /* 0x0000008a8b897220 */ /* 0x040fe40000410000 */
[----:B------:R-:W-:Y:S01]  /*17360*/  FMUL.FTZ R3, R139, R6 ;  /* 0x000000068b037220 */ /* 0x000fe20000410000 */
[----:B------:R-:W-:Y:S02]  /*17370*/  FSEL R132, R132, RZ, P0 ;  /* 0x000000ff84847208 */ /* 0x000fe40000000000 */
[----:B------:R-:W-:-:S03]  /*17380*/  FSEL R137, R137, RZ, P1 ;  /* 0x000000ff89897208 */ /* 0x000fc60000800000 */
[-CC-:B------:R-:W-:Y:S01]  /*17390*/  FFMA.FTZ R131, R5, R139.reuse, -R132.reuse ;  /* 0x0000008b05837223 */ /* 0x180fe20000010884 */
[----:B------:R-:W-:Y:S01]  /*173a0*/  FSEL R5, R136, RZ, P0 ;  /* 0x000000ff88057208 */ /* 0x000fe20000000000 */
[-CC-:B------:R-:W-:Y:S01]  /*173b0*/  FFMA.FTZ R130, R55, R139.reuse, -R132.reuse ;  /* 0x0000008b37827223 */ /* 0x180fe20000010884 */
[----:B------:R-:W1:Y:S01]  /*173c0*/  MUFU.EX2 R3, R3 ;  /* 0x0000000300037308 */ /* 0x000e620000000800 */
[-CC-:B------:R-:W-:Y:S02]  /*173d0*/  FFMA.FTZ R129, R53, R139.reuse, -R132.reuse ;  /* 0x0000008b35817223 */ /* 0x180fe40000010884 */
[----:B------:R-:W-:Y:S02]  /*173e0*/  FADD.FTZ R4, R2, -R5 ;  /* 0x8000000502047221 */ /* 0x000fe40000010000 */
[-C--:B------:R-:W-:Y:S02]  /*173f0*/  FFMA.FTZ R128, R47, R139.reuse, -R132 ;  /* 0x0000008b2f807223 */ /* 0x080fe40000010884 */
[-CC-:B------:R-:W-:Y:S01]  /*17400*/  FFMA.FTZ R135, R8, R139.reuse, -R137.reuse ;  /* 0x0000008b08877223 */ /* 0x180fe20000010889 */
[----:B------:R-:W-:Y:S01]  /*17410*/  MUFU.EX2 R131, R131 ;  /* 0x0000008300837308 */ /* 0x000fe20000000800 */
[----:B------:R-:W-:-:S02]  /*17420*/  FFMA.FTZ R134, R58, R139, -R137 ;  /* 0x0000008b3a867223 */ /* 0x000fc40000010889 */
[-CC-:B------:R-:W-:Y:S02]  /*17430*/  FFMA.FTZ R133, R62, R139.reuse, -R137.reuse ;  /* 0x0000008b3e857223 */ /* 0x180fe40000010889 */
[----:B------:R-:W-:Y:S02]  /*17440*/  FFMA.FTZ R2, R60, R139, -R137 ;  /* 0x0000008b3c027223 */ /* 0x000fe40000010889 */
[----:B------:R-:W-:Y:S01]  /*17450*/  FMUL.FTZ R140, R139, R4 ;  /* 0x000000048b8c7220 */ /* 0x000fe20000410000 */
[----:B------:R-:W2:Y:S01]  /*17460*/  MUFU.EX2 R130, R130 ;  /* 0x0000008200827308 */ /* 0x000ea20000000800 */
[----:B-1----:R-:W-:Y:S01]  /*17470*/  FMUL.FTZ R24, R76, R3 ;  /* 0x000000034c187220 */ /* 0x002fe20000410000 */
[----:B------:R-:W-:Y:S01]  /*17480*/  LDSM.16.MT88.4 R60, [R184+0xd000] ;  /* 0x00d00000b83c783b */ /* 0x000fe20000004200 */
[----:B------:R-:W-:Y:S02]  /*17490*/  FFMA.FTZ R76, R46, R139, -R132 ;  /* 0x0000008b2e4c7223 */ /* 0x000fe40000010884 */
[-C--:B------:R-:W-:Y:S01]  /*174a0*/  FMUL.FTZ R25, R77, R3.reuse ;  /* 0x000000034d197220 */ /* 0x080fe20000410000 */
[----:B------:R-:W1:Y:S01]  /*174b0*/  LDSM.16.MT88.4 R44, [R186+0xd000] ;  /* 0x00d00000ba2c783b */ /* 0x000e620000004200 */
[-C--:B------:R-:W-:Y:S01]  /*174c0*/  FMUL.FTZ R80, R80, R3.reuse ;  /* 0x0000000350507220 */ /* 0x080fe20000410000 */
[----:B------:R-:W-:Y:S01]  /*174d0*/  MUFU.EX2 R129, R129 ;  /* 0x0000008100817308 */ /* 0x000fe20000000800 */
[----:B------:R-:W-:-:S02]  /*174e0*/  FMUL.FTZ R81, R81, R3 ;  /* 0x0000000351517220 */ /* 0x000fc40000410000 */
[-C--:B------:R-:W-:Y:S02]  /*174f0*/  FMUL.FTZ R8, R112, R3.reuse ;  /* 0x0000000370087220 */ /* 0x080fe40000410000 */
[-C--:B------:R-:W-:Y:S02]  /*17500*/  FMUL.FTZ R9, R113, R3.reuse ;  /* 0x0000000371097220 */ /* 0x080fe40000410000 */
[----:B------:R-:W-:Y:S01]  /*17510*/  FMUL.FTZ R16, R68, R3 ;  /* 0x0000000344107220 */ /* 0x000fe20000410000 */
[----:B------:R-:W3:Y:S01]  /*17520*/  MUFU.EX2 R128, R128 ;  /* 0x0000008000807308 */ /* 0x000ee20000000800 */
[----:B--2---:R-:W-:Y:S01]  /*17530*/  F2FP.BF16.PACK_AB R5, R130, R131 ;  /* 0x000000838205723e */ /* 0x004fe200000010ff */
[-C--:B------:R-:W-:Y:S02]  /*17540*/  FMUL.FTZ R17, R69, R3.reuse ;  /* 0x0000000345117220 */ /* 0x080fe40000410000 */
[-C--:B------:R-:W-:Y:S02]  /*17550*/  FMUL.FTZ R108, R108, R3.reuse ;  /* 0x000000036c6c7220 */ /* 0x080fe40000410000 */
[----:B------:R-:W-:-:S02]  /*17560*/  FMUL.FTZ R109, R109, R3 ;  /* 0x000000036d6d7220 */ /* 0x000fc40000410000 */
[----:B------:R-:W-:Y:S01]  /*17570*/  MUFU.EX2 R135, R135 ;  /* 0x0000008700877308 */ /* 0x000fe20000000800 */
[-C--:B------:R-:W-:Y:S02]  /*17580*/  FMUL.FTZ R72, R72, R3.reuse ;  /* 0x0000000348487220 */ /* 0x080fe40000410000 */
[----:B------:R-:W-:Y:S02]  /*17590*/  FMUL.FTZ R73, R73, R3 ;  /* 0x0000000349497220 */ /* 0x000fe40000410000 */
[----:B------:R-:W-:Y:S02]  /*175a0*/  FFMA.FTZ R77, R41, R139, -R132 ;  /* 0x0000008b294d7223 */ /* 0x000fe40000010884 */
[----:B------:R-:W-:Y:S01]  /*175b0*/  FMUL.FTZ R32, R84, R3 ;  /* 0x0000000354207220 */ /* 0x000fe20000410000 */
[----:B------:R-:W2:Y:S01]  /*175c0*/  MUFU.EX2 R134, R134 ;  /* 0x0000008600867308 */ /* 0x000ea20000000800 */
[----:B---3--:R-:W-:Y:S01]  /*175d0*/  F2FP.BF16.PACK_AB R7, R128, R129 ;  /* 0x000000818007723e */ /* 0x008fe200000010ff */
[----:B------:R-:W-:-:S02]  /*175e0*/  FMUL.FTZ R33, R85, R3 ;  /* 0x0000000355217220 */ /* 0x000fc40000410000 */
[-C--:B------:R-:W-:Y:S02]  /*175f0*/  FMUL.FTZ R40, R92, R3.reuse ;  /* 0x000000035c287220 */ /* 0x080fe40000410000 */
[-C--:B------:R-:W-:Y:S02]  /*17600*/  FMUL.FTZ R41, R93, R3.reuse ;  /* 0x000000035d297220 */ /* 0x080fe40000410000 */
[----:B------:R-:W-:Y:S01]  /*17610*/  MUFU.EX2 R133, R133 ;  /* 0x0000008500857308 */ /* 0x000fe20000000800 */
[-C--:B------:R-:W-:Y:S02]  /*17620*/  FMUL.FTZ R88, R88, R3.reuse ;  /* 0x0000000358587220 */ /* 0x080fe40000410000 */
[-C--:B------:R-:W-:Y:S02]  /*17630*/  FMUL.FTZ R89, R89, R3.reuse ;  /* 0x0000000359597220 */ /* 0x080fe40000410000 */
[-C--:B------:R-:W-:Y:S02]  /*17640*/  FMUL.FTZ R104, R104, R3.reuse ;  /* 0x0000000368687220 */ /* 0x080fe40000410000 */
[----:B------:R-:W-:Y:S01]  /*17650*/  FMUL.FTZ R105, R105, R3 ;  /* 0x0000000369697220 */ /* 0x000fe20000410000 */
[----:B------:R-:W3:Y:S01]  /*17660*/  MUFU.EX2 R2, R2 ;  /* 0x0000000200027308 */ /* 0x000ee20000000800 */
[----:B--2---:R-:W-:Y:S01]  /*17670*/  F2FP.BF16.PACK_AB R4, R134, R135 ;  /* 0x000000878604723e */ /* 0x004fe200000010ff */
[----:B------:R-:W-:-:S02]  /*17680*/  FMUL.FTZ R53, R101, R3 ;  /* 0x0000000365357220 */ /* 0x000fc40000410000 */
[-C--:B------:R-:W-:Y:S02]  /*17690*/  FMUL.FTZ R96, R96, R3.reuse ;  /* 0x0000000360607220 */ /* 0x080fe40000410000 */
[----:B------:R-:W-:Y:S02]  /*176a0*/  FMUL.FTZ R97, R97, R3 ;  /* 0x0000000361617220 */ /* 0x000fe40000410000 */
[----:B------:R-:W2:Y:S01]  /*176b0*/  MUFU.EX2 R140, R140 ;  /* 0x0000008c008c7308 */ /* 0x000ea20000000800 */
[-CC-:B------:R-:W-:Y:S02]  /*176c0*/  FFMA.FTZ R84, R159, R139.reuse, -R132.reuse ;  /* 0x0000008b9f547223 */ /* 0x180fe40000010884 */
[-CC-:B------:R-:W-:Y:S02]  /*176d0*/  FFMA.FTZ R85, R157, R139.reuse, -R132.reuse ;  /* 0x0000008b9d557223 */ /* 0x180fe40000010884 */
[-CC-:B------:R-:W-:Y:S02]  /*176e0*/  FFMA.FTZ R92, R181, R139.reuse, -R132.reuse ;  /* 0x0000008bb55c7223 */ /* 0x180fe40000010884 */
[----:B------:R-:W-:Y:S01]  /*176f0*/  FFMA.FTZ R93, R213, R139, -R132 ;  /* 0x0000008bd55d7223 */ /* 0x000fe20000010884 */
[----:B---3--:R-:W-:Y:S01]  /*17700*/  F2FP.BF16.PACK_AB R6, R2, R133 ;  /* 0x000000850206723e */ /* 0x008fe200000010ff */
[----:B------:R-:W-:Y:S01]  /*17710*/  MUFU.EX2 R76, R76 ;  /* 0x0000004c004c7308 */ /* 0x000fe20000000800 */
[----:B------:R-:W-:-:S02]  /*17720*/  FFMA.FTZ R101, R182, R139, -R137 ;  /* 0x0000008bb6657223 */ /* 0x000fc40000010889 */
[-C--:B------:R-:W-:Y:S02]  /*17730*/  FFMA.FTZ R157, R167, R139.reuse, -R132 ;  /* 0x0000008ba79d7223 */ /* 0x080fe40000010884 */
[----:B------:R-:W-:Y:S02]  /*17740*/  FFMA.FTZ R159, R174, R139, -R137 ;  /* 0x0000008bae9f7223 */ /* 0x000fe40000010889 */
[-C--:B--2---:R-:W-:Y:S01]  /*17750*/  FMUL.FTZ R26, R78, R140.reuse ;  /* 0x0000008c4e1a7220 */ /* 0x084fe20000410000 */
[----:B------:R-:W-:Y:S01]  /*17760*/  MUFU.EX2 R77, R77 ;  /* 0x0000004d004d7308 */ /* 0x000fe20000000800 */
[-C--:B------:R-:W-:Y:S02]  /*17770*/  FMUL.FTZ R27, R79, R140.reuse ;  /* 0x0000008c4f1b7220 */ /* 0x080fe40000410000 */
[-C--:B------:R-:W-:Y:S02]  /*17780*/  FMUL.FTZ R82, R82, R140.reuse ;  /* 0x0000008c52527220 */ /* 0x080fe40000410000 */
[----:B------:R-:W-:-:S02]  /*17790*/  FMUL.FTZ R83, R83, R140 ;  /* 0x0000008c53537220 */ /* 0x000fc40000410000 */
[-C--:B------:R-:W-:Y:S01]  /*177a0*/  FMUL.FTZ R10, R114, R140.reuse ;  /* 0x0000008c720a7220 */ /* 0x080fe20000410000 */
[C---:B------:R-:W-:Y:S01]  /*177b0*/  HMMA.16816.F32.BF16 R24, R4.reuse, R28, R24 ;  /* 0x0000001c0418723c */ /* 0x040fe20000041818 */
[-C--:B------:R-:W-:Y:S01]  /*177c0*/  FMUL.FTZ R11, R115, R140.reuse ;  /* 0x0000008c730b7220 */ /* 0x080fe20000410000 */
[----:B------:R-:W-:Y:S01]  /*177d0*/  MUFU.EX2 R84, R84 ;  /* 0x0000005400547308 */ /* 0x000fe20000000800 */
[-C--:B------:R-:W-:Y:S02]  /*177e0*/  FMUL.FTZ R18, R70, R140.reuse ;  /* 0x0000008c46127220 */ /* 0x080fe40000410000 */
[-C--:B------:R-:W-:Y:S02]  /*177f0*/  FMUL.FTZ R19, R71, R140.reuse ;  /* 0x0000008c47137220 */ /* 0x080fe40000410000 */
[-C--:B------:R-:W-:Y:S01]  /*17800*/  FMUL.FTZ R110, R110, R140.reuse ;  /* 0x0000008c6e6e7220 */ /* 0x080fe20000410000 */
[----:B------:R-:W-:Y:S01]  /*17810*/  HMMA.16816.F32.BF16 R28, R4, R30, R80 ;  /* 0x0000001e041c723c */ /* 0x000fe20000041850 */
[-C--:B------:R-:W-:Y:S01]  /*17820*/  FMUL.FTZ R111, R111, R140.reuse ;  /* 0x0000008c6f6f7220 */ /* 0x080fe20000410000 */
[----:B------:R-:W-:Y:S01]  /*17830*/  LDSM.16.MT88.4 R68, [R186+0xd400] ;  /* 0x00d40000ba44783b */ /* 0x000fe20000004200 */
[-C--:B------:R-:W-:Y:S01]  /*17840*/  FMUL.FTZ R74, R74, R140.reuse ;  /* 0x0000008c4a4a7220 */ /* 0x080fe20000410000 */
[----:B------:R-:W-:Y:S01]  /*17850*/  MUFU.EX2 R85, R85 ;  /* 0x0000005500557308 */ /* 0x000fe20000000800 */
[----:B------:R-:W-:-:S02]  /*17860*/  FMUL.FTZ R75, R75, R140 ;  /* 0x0000008c4b4b7220 */ /* 0x000fc40000410000 */
[-CC-:B------:R-:W-:Y:S01]  /*17870*/  FFMA.FTZ R81, R48, R139.reuse, -R137.reuse ;  /* 0x0000008b30517223 */ /* 0x180fe20000010889 */
[C---:B------:R-:W-:Y:S01]  /*17880*/  HMMA.16816.F32.BF16 R8, R4.reuse, R12, R8 ;  /* 0x0000000c0408723c */ /* 0x040fe20000041808 */
[-CC-:B------:R-:W-:Y:S02]  /*17890*/  FFMA.FTZ R80, R50, R139.reuse, -R137.reuse ;  /* 0x0000008b32507223 */ /* 0x180fe40000010889 */
[----:B------:R-:W2:Y:S01]  /*178a0*/  LDSM.16.MT88.4 R48, [R184+0x9400] ;  /* 0x00940000b830783b */ /* 0x000ea20000004200 */
[-CC-:B------:R-:W-:Y:S01]  /*178b0*/  FFMA.FTZ R82, R57, R139.reuse, -R132.reuse ;  /* 0x0000008b39527223 */ /* 0x180fe20000010884 */
[----:B------:R-:W-:Y:S01]  /*178c0*/  MUFU.EX2 R81, R81 ;  /* 0x0000005100517308 */ /* 0x000fe20000000800 */
[-C--:B------:R-:W-:Y:S01]  /*178d0*/  FFMA.FTZ R79, R43, R139.reuse, -R132 ;  /* 0x0000008b2b4f7223 */ /* 0x080fe20000010884 */
[----:B------:R-:W3:Y:S01]  /*178e0*/  LDSM.16.MT88.4 R56, [R186+0xb400] ;  /* 0x00b40000ba38783b */ /* 0x000ee20000004200 */
[-CC-:B------:R-:W-:Y:S01]  /*178f0*/  FFMA.FTZ R78, R54, R139.reuse, -R137.reuse ;  /* 0x0000008b364e7223 */ /* 0x180fe20000010889 */
[----:B------:R-:W-:Y:S01]  /*17900*/  HMMA.16816.F32.BF16 R16, R4, R20, R16 ;  /* 0x000000140410723c */ /* 0x000fe20000041810 */
[----:B------:R-:W-:-:S02]  /*17910*/  FFMA.FTZ R83, R52, R139, -R137 ;  /* 0x0000008b34537223 */ /* 0x000fc40000010889 */
[-C--:B------:R-:W-:Y:S01]  /*17920*/  FMUL.FTZ R34, R86, R140.reuse ;  /* 0x0000008c56227220 */ /* 0x080fe20000410000 */
[----:B------:R-:W-:Y:S01]  /*17930*/  MUFU.EX2 R79, R79 ;  /* 0x0000004f004f7308 */ /* 0x000fe20000000800 */
        /* <DEDUP_REMOVED lines=13> */
[----:B------:R-:W4:Y:S01]  /*17a10*/  MUFU.EX2 R83, R83 ;  /* 0x0000005300537308 */ /* 0x000f220000000800 */
[-C--:B------:R-:W-:Y:S02]  /*17a20*/  FMUL.FTZ R55, R103, R140.reuse ;  /* 0x0000008c67377220 */ /* 0x080fe40000410000 */
[----:B------:R-:W-:Y:S01]  /*17a30*/  FMUL.FTZ R52, R100, R3 ;  /* 0x0000000364347220 */ /* 0x000fe20000410000 */
[----:B------:R-:W-:Y:S01]  /*17a40*/  HMMA.16816.F32.BF16 R32, R4, R36, R32 ;  /* 0x000000240420723c */ /* 0x000fe20000041820 */
[----:B------:R-:W-:-:S02]  /*17a50*/  FMUL.FTZ R98, R98, R140 ;  /* 0x0000008c62627220 */ /* 0x000fc40000410000 */
[----:B------:R-:W-:Y:S01]  /*17a60*/  FMUL.FTZ R99, R99, R140 ;  /* 0x0000008c63637220 */ /* 0x000fe20000410000 */
[----:B------:R-:W5:Y:S01]  /*17a70*/  MUFU.EX2 R80, R80 ;  /* 0x0000005000507308 */ /* 0x000f620000000800 */
[-CC-:B------:R-:W-:Y:S02]  /*17a80*/  FFMA.FTZ R86, R217, R139.reuse, -R132.reuse ;  /* 0x0000008bd9567223 */ /* 0x180fe40000010884 */
[-CC-:B------:R-:W-:Y:S01]  /*17a90*/  FFMA.FTZ R87, R158, R139.reuse, -R137.reuse ;  /* 0x0000008b9e577223 */ /* 0x180fe20000010889 */
[----:B-1----:R-:W-:Y:S01]  /*17aa0*/  HMMA.16816.F32.BF16 R40, R4, R44, R40 ;  /* 0x0000002c0428723c */ /* 0x002fe20000041828 */
[-C--:B------:R-:W-:Y:S02]  /*17ab0*/  FFMA.FTZ R94, R183, R139.reuse, -R132 ;  /* 0x0000008bb75e7223 */ /* 0x080fe40000010884 */
[-CC-:B------:R-:W-:Y:S01]  /*17ac0*/  FFMA.FTZ R95, R214, R139.reuse, -R137.reuse ;  /* 0x0000008bd65f7223 */ /* 0x180fe20000010889 */
[----:B------:R-:W1:Y:S01]  /*17ad0*/  MUFU.EX2 R82, R82 ;  /* 0x0000005200527308 */ /* 0x000e620000000800 */
[----:B------:R-:W-:-:S02]  /*17ae0*/  FFMA.FTZ R100, R212, R139, -R137 ;  /* 0x0000008bd4647223 */ /* 0x000fc40000010889 */
[-CC-:B------:R-:W-:Y:S01]  /*17af0*/  FFMA.FTZ R102, R180, R139.reuse, -R137.reuse ;  /* 0x0000008bb4667223 */ /* 0x180fe20000010889 */
[C---:B------:R-:W-:Y:S01]  /*17b00*/  HMMA.16816.F32.BF16 R36, R4.reuse, R38, R88 ;  /* 0x000000260424723c */ /* 0x040fe20000041858 */
[-CC-:B------:R-:W-:Y:S02]  /*17b10*/  FFMA.FTZ R103, R175, R139.reuse, -R132.reuse ;  /* 0x0000008baf677223 */ /* 0x180fe40000010884 */
[-CC-:B------:R-:W-:Y:S01]  /*17b20*/  FFMA.FTZ R158, R173, R139.reuse, -R132.reuse ;  /* 0x0000008bad9e7223 */ /* 0x180fe20000010884 */
[----:B------:R-:W-:Y:S01]  /*17b30*/  MUFU.EX2 R86, R86 ;  /* 0x0000005600567308 */ /* 0x000fe20000000800 */
[-CC-:B------:R-:W-:Y:S02]  /*17b40*/  FFMA.FTZ R166, R166, R139.reuse, -R137.reuse ;  /* 0x0000008ba6a67223 */ /* 0x180fe40000010889 */
[-CC-:B------:R-:W-:Y:S01]  /*17b50*/  FFMA.FTZ R88, R156, R139.reuse, -R137.reuse ;  /* 0x0000008b9c587223 */ /* 0x180fe20000010889 */
[----:B------:R-:W-:Y:S01]  /*17b60*/  HMMA.16816.F32.BF16 R44, R4, R46, R104 ;  /* 0x0000002e042c723c */ /* 0x000fe20000041868 */
[-CC-:B------:R-:W-:Y:S01]  /*17b70*/  FFMA.FTZ R89, R218, R139.reuse, -R137.reuse ;  /* 0x0000008bda597223 */ /* 0x180fe20000010889 */
[----:B------:R-:W-:Y:S01]  /*17b80*/  LDSM.16.MT88.4 R104, [R186+0xec00] ;  /* 0x00ec0000ba68783b */ /* 0x000fe20000004200 */
[-C--:B------:R-:W-:Y:S01]  /*17b90*/  FFMA.FTZ R90, R216, R139.reuse, -R137 ;  /* 0x0000008bd85a7223 */ /* 0x080fe20000010889 */
[----:B------:R-:W-:Y:S01]  /*17ba0*/  MUFU.EX2 R87, R87 ;  /* 0x0000005700577308 */ /* 0x000fe20000000800 */
[----:B------:R-:W-:-:S02]  /*17bb0*/  FFMA.FTZ R91, R215, R139, -R132 ;  /* 0x0000008bd75b7223 */ /* 0x000fc40000010884 */
[-CC-:B------:R-:W-:Y:S01]  /*17bc0*/  FFMA.FTZ R156, R165, R139.reuse, -R132.reuse ;  /* 0x0000008ba59c7223 */ /* 0x180fe20000010884 */
[C---:B------:R-:W-:Y:S01]  /*17bd0*/  HMMA.16816.F32.BF16 R52, R4.reuse, R60, R52 ;  /* 0x0000003c0434723c */ /* 0x040fe20000041834 */
[-CC-:B------:R-:W-:Y:S02]  /*17be0*/  FFMA.FTZ R165, R172, R139.reuse, -R137.reuse ;  /* 0x0000008baca57223 */ /* 0x180fe40000010889 */
[-C--:B------:R-:W-:Y:S01]  /*17bf0*/  FFMA.FTZ R164, R164, R139.reuse, -R137 ;  /* 0x0000008ba4a47223 */ /* 0x080fe20000010889 */
[----:B------:R-:W2:Y:S01]  /*17c00*/  MUFU.EX2 R88, R88 ;  /* 0x0000005800587308 */ /* 0x000ea20000000800 */
[-CC-:B------:R-:W-:Y:S02]  /*17c10*/  FFMA.FTZ R163, R163, R139.reuse, -R132.reuse ;  /* 0x0000008ba3a37223 */ /* 0x180fe40000010884 */
[----:B----4-:R-:W-:Y:S01]  /*17c20*/  F2FP.BF16.PACK_AB R60, R83, R78 ;  /* 0x0000004e533c723e */ /* 0x010fe200000010ff */
[----:B------:R-:W-:Y:S01]  /*17c30*/  HMMA.16816.F32.BF16 R4, R4, R62, R96 ;  /* 0x0000003e0404723c */ /* 0x000fe20000041860 */
[----:B------:R-:W-:Y:S01]  /*17c40*/  F2FP.BF16.PACK_AB R61, R79, R76 ;  /* 0x0000004c4f3d723e */ /* 0x000fe200000010ff */
[----:B------:R-:W-:-:S02]  /*17c50*/  FFMA.FTZ R168, R155, R139, -R132 ;  /* 0x0000008b9ba87223 */ /* 0x000fc40000010884 */
[----:B------:R-:W-:Y:S01]  /*17c60*/  MUFU.EX2 R89, R89 ;  /* 0x0000005900597308 */ /* 0x000fe20000000800 */
[--C-:B------:R-:W-:Y:S02]  /*17c70*/  FFMA.FTZ R155, R161, R139, -R132.reuse ;  /* 0x0000008ba19b7223 */ /* 0x100fe40000010884 */
[----:B-----5:R-:W-:Y:S01]  /*17c80*/  F2FP.BF16.PACK_AB R62, R80, R81 ;  /* 0x00000051503e723e */ /* 0x020fe200000010ff */
[--C-:B------:R-:W-:Y:S01]  /*17c90*/  FFMA.FTZ R167, R152, R139, -R137.reuse ;  /* 0x0000008b98a77223 */ /* 0x100fe20000010889 */
[----:B-1----:R-:W-:Y:S01]  /*17ca0*/  F2FP.BF16.PACK_AB R63, R82, R77 ;  /* 0x0000004d523f723e */ /* 0x002fe200000010ff */
[-C--:B------:R-:W-:Y:S02]  /*17cb0*/  FFMA.FTZ R153, R153, R139.reuse, -R132 ;  /* 0x0000008b99997223 */ /* 0x080fe40000010884 */
[----:B------:R-:W1:Y:S01]  /*17cc0*/  MUFU.EX2 R90, R90 ;  /* 0x0000005a005a7308 */ /* 0x000e620000000800 */
[-CC-:B------:R-:W-:Y:S02]  /*17cd0*/  FFMA.FTZ R161, R162, R139.reuse, -R137.reuse ;  /* 0x0000008ba2a17223 */ /* 0x180fe40000010889 */
[-CC-:B------:R-:W-:Y:S01]  /*17ce0*/  FFMA.FTZ R154, R154, R139.reuse, -R137.reuse ;  /* 0x0000008b9a9a7223 */ /* 0x180fe20000010889 */
[----:B------:R-:W-:Y:S01]  /*17cf0*/  HMMA.16816.F32.BF16 R8, R60, R64, R8 ;  /* 0x000000403c08723c */ /* 0x000fe20000041808 */
[----:B------:R-:W-:-:S02]  /*17d00*/  FFMA.FTZ R160, R160, R139, -R137 ;  /* 0x0000008ba0a07223 */ /* 0x000fc40000010889 */
[--C-:B------:R-:W-:Y:S01]  /*17d10*/  FFMA.FTZ R152, R151, R139, -R132.reuse ;  /* 0x0000008b97987223 */ /* 0x100fe20000010884 */
[----:B------:R-:W4:Y:S01]  /*17d20*/  MUFU.EX2 R91, R91 ;  /* 0x0000005b005b7308 */ /* 0x000f220000000800 */
[----:B------:R-:W-:Y:S02]  /*17d30*/  FFMA.FTZ R131, R211, R140, R131 ;  /* 0x0000008cd3837223 */ /* 0x000fe40000010083 */
[----:B------:R-:W-:Y:S01]  /*17d40*/  FFMA.FTZ R3, R210, R3, R135 ;  /* 0x00000003d2037223 */ /* 0x000fe20000010087 */
[----:B------:R-:W-:Y:S01]  /*17d50*/  HMMA.16816.F32.BF16 R12, R60, R66, R12 ;  /* 0x000000423c0c723c */ /* 0x000fe2000004180c */
[----:B------:R-:W5:Y:S01]  /*17d60*/  LDSM.16.MT88.4 R64, [R184+0xb400] ;  /* 0x00b40000b840783b */ /* 0x000f620000004200 */
[-C--:B------:R-:W-:Y:S02]  /*17d70*/  FFMA.FTZ R162, R145, R139.reuse, -R132 ;  /* 0x0000008b91a27223 */ /* 0x080fe40000010884 */
[----:B------:R-:W-:Y:S01]  /*17d80*/  MUFU.EX2 R92, R92 ;  /* 0x0000005c005c7308 */ /* 0x000fe20000000800 */
[----:B------:R-:W-:-:S02]  /*17d90*/  FFMA.FTZ R151, R142, R139, -R137 ;  /* 0x0000008b8e977223 */ /* 0x000fc40000010889 */
[-CC-:B------:R-:W-:Y:S01]  /*17da0*/  FFMA.FTZ R147, R147, R139.reuse, -R132.reuse ;  /* 0x0000008b93937223 */ /* 0x180fe20000010884 */
[C---:B--2---:R-:W-:Y:S01]  /*17db0*/  HMMA.16816.F32.BF16 R16, R60.reuse, R48, R16 ;  /* 0x000000303c10723c */ /* 0x044fe20000041810 */
[-CC-:B------:R-:W-:Y:S02]  /*17dc0*/  FFMA.FTZ R143, R143, R139.reuse, -R132.reuse ;  /* 0x0000008b8f8f7223 */ /* 0x180fe40000010884 */
[-CC-:B------:R-:W-:Y:S01]  /*17dd0*/  FFMA.FTZ R145, R150, R139.reuse, -R137.reuse ;  /* 0x0000008b96917223 */ /* 0x180fe20000010889 */
[----:B------:R-:W-:Y:S01]  /*17de0*/  MUFU.EX2 R93, R93 ;  /* 0x0000005d005d7308 */ /* 0x000fe20000000800 */
[-CC-:B------:R-:W-:Y:S02]  /*17df0*/  FFMA.FTZ R146, R146, R139.reuse, -R137.reuse ;  /* 0x0000008b92927223 */ /* 0x180fe40000010889 */
[-C--:B------:R-:W-:Y:S01]  /*17e00*/  FFMA.FTZ R144, R144, R139.reuse, -R137 ;  /* 0x0000008b90907223 */ /* 0x080fe20000010889 */
[----:B------:R-:W-:Y:S01]  /*17e10*/  HMMA.16816.F32.BF16 R20, R60, R50, R20 ;  /* 0x000000323c14723c */ /* 0x000fe20000041814 */
[----:B------:R-:W2:Y:S01]  /*17e20*/  LDSM.16.MT88.4 R48, [R184+0xd400] ;  /* 0x00d40000b830783b */ /* 0x000ea20000004200 */
[----:B------:R-:W-:-:S02]  /*17e30*/  FFMA.FTZ R142, R141, R139, -R132 ;  /* 0x0000008b8d8e7223 */ /* 0x000fc40000010884 */
        /* <DEDUP_REMOVED lines=11> */
[----:B------:R-:W-:-:S02]  /*17ef0*/  FADD.FTZ R76, R76, R129 ;  /* 0x000000814c4c7221 */ /* 0x000fc40000010000 */
[----:B------:R-:W1:Y:S01]  /*17f00*/  MUFU.EX2 R100, R100 ;  /* 0x0000006400647308 */ /* 0x000e620000000800 */
[----:B------:R-:W-:Y:S02]  /*17f10*/  FADD.FTZ R2, R78, R3 ;  /* 0x000000034e027221 */ /* 0x000fe40000010000 */
[----:B------:R-:W-:Y:S01]  /*17f20*/  FADD.FTZ R76, R79, R76 ;  /* 0x0000004c4f4c7221 */ /* 0x000fe20000010000 */
[C---:B------:R-:W-:Y:S01]  /*17f30*/  HMMA.16816.F32.BF16 R40, R60.reuse, R68, R40 ;  /* 0x000000443c28723c */ /* 0x040fe20000041828 */
[----:B------:R-:W-:Y:S02]  /*17f40*/  FADD.FTZ R2, R83, R2 ;  /* 0x0000000253027221 */ /* 0x000fe40000010000 */
[----:B------:R-:W-:Y:S01]  /*17f50*/  FADD.FTZ R3, R77, R76 ;  /* 0x0000004c4d037221 */ /* 0x000fe20000010000 */
[----:B------:R-:W-:Y:S01]  /*17f60*/  MUFU.EX2 R101, R101 ;  /* 0x0000006500657308 */ /* 0x000fe20000000800 */
[----:B------:R-:W-:Y:S02]  /*17f70*/  FADD.FTZ R81, R81, R2 ;  /* 0x0000000251517221 */ /* 0x000fe40000010000 */
[----:B------:R-:W-:Y:S01]  /*17f80*/  FADD.FTZ R3, R82, R3 ;  /* 0x0000000352037221 */ /* 0x000fe20000010000 */
[----:B-----5:R-:W-:Y:S01]  /*17f90*/  HMMA.16816.F32.BF16 R32, R60, R64, R32 ;  /* 0x000000403c20723c */ /* 0x020fe20000041820 */
[----:B------:R-:W-:-:S02]  /*17fa0*/  FADD.FTZ R80, R80, R81 ;  /* 0x0000005150507221 */ /* 0x000fc40000010000 */
[-CC-:B------:R-:W-:Y:S01]  /*17fb0*/  FFMA.FTZ R121, R121, R139.reuse, -R132.reuse ;  /* 0x0000008b79797223 */ /* 0x180fe20000010884 */
[----:B------:R-:W5:Y:S01]  /*17fc0*/  MUFU.EX2 R102, R102 ;  /* 0x0000006600667308 */ /* 0x000f620000000800 */
[-CC-:B------:R-:W-:Y:S02]  /*17fd0*/  FFMA.FTZ R120, R120, R139.reuse, -R132.reuse ;  /* 0x0000008b78787223 */ /* 0x180fe40000010884 */
[----:B------:R-:W-:Y:S01]  /*17fe0*/  FFMA.FTZ R211, R127, R139, -R132 ;  /* 0x0000008b7fd37223 */ /* 0x000fe20000010884 */
[C---:B------:R-:W-:Y:S01]  /*17ff0*/  HMMA.16816.F32.BF16 R36, R60.reuse, R66, R36 ;  /* 0x000000423c24723c */ /* 0x040fe20000041824 */
[----:B------:R-:W5:Y:S03]  /*18000*/  LDSM.16.MT88.4 R64, [R186+0xb800] ;  /* 0x00b80000ba40783b */ /* 0x000f660000004200 */
[----:B------:R-:W1:Y:S04]  /*18010*/  MUFU.EX2 R103, R103 ;  /* 0x0000006700677308 */ /* 0x000e680000000800 */
[C---:B--2---:R-:W-:Y:S04]  /*18020*/  HMMA.16816.F32.BF16 R52, R60.reuse, R48, R52 ;  /* 0x000000303c34723c */ /* 0x044fe80000041834 */
[----:B------:R-:W-:Y:S03]  /*18030*/  MUFU.EX2 R156, R156 ;  /* 0x0000009c009c7308 */ /* 0x000fe60000000800 */
[----:B------:R-:W-:Y:S01]  /*18040*/  F2FP.BF16.PACK_AB R48, R88, R87 ;  /* 0x000000575830723e */ /* 0x000fe200000010ff */
[----:B------:R-:W-:Y:S01]  /*18050*/  HMMA.16816.F32.BF16 R4, R60, R50, R4 ;  /* 0x000000323c04723c */ /* 0x000fe20000041804 */
[----:B------:R-:W-:Y:S01]  /*18060*/  F2FP.BF16.PACK_AB R49, R85, R84 ;  /* 0x000000545531723e */ /* 0x000fe200000010ff */
[----:B------:R-:W-:-:S02]  /*18070*/  FADD.FTZ R84, R84, R3 ;  /* 0x0000000354547221 */ /* 0x000fc40000010000 */
[----:B------:R-:W-:Y:S01]  /*18080*/  MUFU.EX2 R157, R157 ;  /* 0x0000009d009d7308 */ /* 0x000fe20000000800 */
[----:B------:R-:W-:Y:S02]  /*18090*/  FADD.FTZ R87, R87, R80 ;  /* 0x0000005057577221 */ /* 0x000fe40000010000 */
[----:B-1----:R-:W-:Y:S01]  /*180a0*/  F2FP.BF16.PACK_AB R50, R90, R89 ;  /* 0x000000595a32723e */ /* 0x002fe200000010ff */
[----:B------:R-:W-:Y:S01]  /*180b0*/  HMMA.16816.F32.BF16 R44, R60, R70, R44 ;  /* 0x000000463c2c723c */ /* 0x000fe2000004182c */
[----:B----4-:R-:W-:Y:S01]  /*180c0*/  F2FP.BF16.PACK_AB R51, R91, R86 ;  /* 0x000000565b33723e */ /* 0x010fe200000010ff */
[----:B------:R-:W1:Y:S01]  /*180d0*/  LDSM.16.MT88.4 R60, [R184+0xd800] ;  /* 0x00d80000b83c783b */ /* 0x000e620000004200 */
[----:B------:R-:W-:Y:S01]  /*180e0*/  FADD.FTZ R85, R85, R84 ;  /* 0x0000005455557221 */ /* 0x000fe20000010000 */
[----:B------:R-:W-:Y:S01]  /*180f0*/  MUFU.EX2 R158, R158 ;  /* 0x0000009e009e7308 */ /* 0x000fe20000000800 */
[----:B------:R-:W-:Y:S01]  /*18100*/  FADD.FTZ R88, R88, R87 ;  /* 0x0000005758587221 */ /* 0x000fe20000010000 */
[----:B------:R-:W-:Y:S01]  /*18110*/  LDSM.16.MT88.4 R68, [R186+0xd800] ;  /* 0x00d80000ba44783b */ /* 0x000fe20000004200 */
[----:B------:R-:W-:Y:S01]  /*18120*/  FADD.FTZ R86, R86, R85 ;  /* 0x0000005556567221 */ /* 0x000fe20000010000 */
[----:B---3--:R-:W-:Y:S01]  /*18130*/  HMMA.16816.F32.BF16 R8, R48, R56, R8 ;  /* 0x000000383008723c */ /* 0x008fe20000041808 */
[----:B------:R-:W-:-:S02]  /*18140*/  FADD.FTZ R89, R89, R88 ;  /* 0x0000005859597221 */ /* 0x000fc40000010000 */
[----:B------:R-:W-:Y:S01]  /*18150*/  FADD.FTZ R91, R91, R86 ;  /* 0x000000565b5b7221 */ /* 0x000fe20000010000 */
[----:B------:R-:W-:Y:S01]  /*18160*/  MUFU.EX2 R159, R159 ;  /* 0x0000009f009f7308 */ /* 0x000fe20000000800 */
[----:B------:R-:W-:-:S03]  /*18170*/  FADD.FTZ R90, R90, R89 ;  /* 0x000000595a5a7221 */ /* 0x000fc60000010000 */
[C---:B------:R-:W-:Y:S01]  /*18180*/  HMMA.16816.F32.BF16 R12, R48.reuse, R58, R12 ;  /* 0x0000003a300c723c */ /* 0x040fe2000004180c */
[----:B------:R-:W2:Y:S03]  /*18190*/  LDSM.16.MT88.4 R56, [R184+0xb800] ;  /* 0x00b80000b838783b */ /* 0x000ea60000004200 */
[----:B------:R-:W-:Y:S04]  /*181a0*/  MUFU.EX2 R166, R166 ;  /* 0x000000a600a67308 */ /* 0x000fe80000000800 */
[C---:B-----5:R-:W-:Y:S04]  /*181b0*/  HMMA.16816.F32.BF16 R24, R48.reuse, R64, R24 ;  /* 0x000000403018723c */ /* 0x060fe80000041818 */
[----:B------:R-:W-:Y:S04]  /*181c0*/  MUFU.EX2 R165, R165 ;  /* 0x000000a500a57308 */ /* 0x000fe80000000800 */
[C---:B------:R-:W-:Y:S01]  /*181d0*/  HMMA.16816.F32.BF16 R28, R48.reuse, R66, R28 ;  /* 0x00000042301c723c */ /* 0x040fe2000004181c */
[----:B------:R-:W3:Y:S03]  /*181e0*/  LDSM.16.MT88.4 R64, [R186+0x9c00] ;  /* 0x009c0000ba40783b */ /* 0x000ee60000004200 */
[----:B------:R-:W-:Y:S04]  /*181f0*/  MUFU.EX2 R164, R164 ;  /* 0x000000a400a47308 */ /* 0x000fe80000000800 */
[C---:B------:R-:W-:Y:S04]  /*18200*/  HMMA.16816.F32.BF16 R16, R48.reuse, R72, R16 ;  /* 0x000000483010723c */ /* 0x040fe80000041810 */
[----:B------:R-:W-:Y:S04]  /*18210*/  MUFU.EX2 R163, R163 ;  /* 0x000000a300a37308 */ /* 0x000fe80000000800 */
[C---:B-1----:R-:W-:Y:S04]  /*18220*/  HMMA.16816.F32.BF16 R52, R48.reuse, R60, R52 ;  /* 0x0000003c3034723c */ /* 0x042fe80000041834 */
[----:B------:R-:W-:Y:S04]  /*18230*/  MUFU.EX2 R153, R153 ;  /* 0x0000009900997308 */ /* 0x000fe80000000800 */
[C---:B------:R-:W-:Y:S01]  /*18240*/  HMMA.16816.F32.BF16 R4, R48.reuse, R62, R4 ;  /* 0x0000003e3004723c */ /* 0x040fe20000041804 */
[----:B------:R-:W-:Y:S03]  /*18250*/  LDSM.16.MT88.4 R60, [R184+0xbc00] ;  /* 0x00bc0000b83c783b */ /* 0x000fe60000004200 */
[----:B------:R-:W-:Y:S04]  /*18260*/  MUFU.EX2 R168, R168 ;  /* 0x000000a800a87308 */ /* 0x000fe80000000800 */
[C---:B--2---:R-:W-:Y:S04]  /*18270*/  HMMA.16816.F32.BF16 R32, R48.reuse, R56, R32 ;  /* 0x000000383020723c */ /* 0x044fe80000041820 */
[----:B------:R-:W-:Y:S04]  /*18280*/  MUFU.EX2 R155, R155 ;  /* 0x0000009b009b7308 */ /* 0x000fe80000000800 */
[C---:B------:R-:W-:Y:S01]  /*18290*/  HMMA.16816.F32.BF16 R36, R48.reuse, R58, R36 ;  /* 0x0000003a3024723c */ /* 0x040fe20000041824 */
[----:B------:R-:W1:Y:S03]  /*182a0*/  LDSM.16.MT88.4 R56, [R186+0xbc00] ;  /* 0x00bc0000ba38783b */ /* 0x000e660000004200 */
[----:B------:R-:W-:Y:S04]  /*182b0*/  MUFU.EX2 R161, R161 ;  /* 0x000000a100a17308 */ /* 0x000fe80000000800 */
[C---:B------:R-:W-:Y:S01]  /*182c0*/  HMMA.16816.F32.BF16 R20, R48.reuse, R74, R20 ;  /* 0x0000004a3014723c */ /* 0x040fe20000041814 */
[----:B------:R-:W2:Y:S03]  /*182d0*/  LDSM.16.MT88.4 R72, [R184+0x9c00] ;  /* 0x009c0000b848783b */ /* 0x000ea60000004200 */
[----:B------:R-:W-:Y:S04]  /*182e0*/  MUFU.EX2 R154, R154 ;  /* 0x0000009a009a7308 */ /* 0x000fe80000000800 */
[C---:B------:R-:W-:Y:S04]  /*182f0*/  HMMA.16816.F32.BF16 R40, R48.reuse, R68, R40 ;  /* 0x000000443028723c */ /* 0x040fe80000041828 */
[----:B------:R-:W-:Y:S04]  /*18300*/  MUFU.EX2 R160, R160 ;  /* 0x000000a000a07308 */ /* 0x000fe80000000800 */
[----:B------:R-:W-:Y:S01]  /*18310*/  HMMA.16816.F32.BF16 R44, R48, R70, R44 ;  /* 0x00000046302c723c */ /* 0x000fe2000004182c */
[----:B------:R-:W4:Y:S03]  /*18320*/  LDSM.16.MT88.4 R68, [R186+0xdc00] ;  /* 0x00dc0000ba44783b */ /* 0x000f260000004200 */
[----:B------:R-:W-:Y:S03]  /*18330*/  MUFU.EX2 R167, R167 ;  /* 0x000000a700a77308 */ /* 0x000fe60000000800 */
[----:B------:R-:W-:Y:S01]  /*18340*/  F2FP.BF16.PACK_AB R48, R100, R95 ;  /* 0x0000005f6430723e */ /* 0x000fe200000010ff */
[----:B------:R-:W-:Y:S01]  /*18350*/  FADD.FTZ R95, R95, R90 ;  /* 0x0000005a5f5f7221 */ /* 0x000fe20000010000 */
[----:B------:R-:W-:Y:S01]  /*18360*/  F2FP.BF16.PACK_AB R49, R93, R92 ;  /* 0x0000005c5d31723e */ /* 0x000fe200000010ff */
[----:B------:R-:W-:Y:S01]  /*18370*/  FADD.FTZ R92, R92, R91 ;  /* 0x0000005b5c5c7221 */ /* 0x000fe20000010000 */
[----:B------:R-:W-:Y:S01]  /*18380*/  F2FP.BF16.PACK_AB R50, R102, R101 ;  /* 0x000000656632723e */ /* 0x000fe200000010ff */
[----:B------:R-:W-:Y:S01]  /*18390*/  MUFU.EX2 R152, R152 ;  /* 0x0000009800987308 */ /* 0x000fe20000000800 */
[----:B------:R-:W-:Y:S01]  /*183a0*/  F2FP.BF16.PACK_AB R51, R103, R94 ;  /* 0x0000005e6733723e */ /* 0x000fe200000010ff */
[----:B------:R-:W-:-:S02]  /*183b0*/  FADD.FTZ R93, R93, R92 ;  /* 0x0000005c5d5d7221 */ /* 0x000fc40000010000 */
[----:B------:R-:W-:Y:S02]  /*183c0*/  FADD.FTZ R100, R100, R95 ;  /* 0x0000005f64647221 */ /* 0x000fe40000010000 */
[----:B------:R-:W-:Y:S02]  /*183d0*/  FADD.FTZ R94, R94, R93 ;  /* 0x0000005d5e5e7221 */ /* 0x000fe40000010000 */
[----:B---3--:R-:W-:Y:S01]  /*183e0*/  HMMA.16816.F32.BF16 R8, R48, R64, R8 ;  /* 0x000000403008723c */ /* 0x008fe20000041808 */
[----:B------:R-:W-:Y:S01]  /*183f0*/  MUFU.EX2 R147, R147 ;  /* 0x0000009300937308 */ /* 0x000fe20000000800 */
[----:B------:R-:W-:Y:S02]  /*18400*/  FADD.FTZ R101, R101, R100 ;  /* 0x0000006465657221 */ /* 0x000fe40000010000 */
[----:B------:R-:W-:Y:S02]  /*18410*/  FADD.FTZ R103, R103, R94 ;  /* 0x0000005e67677221 */ /* 0x000fe40000010000 */
[----:B------:R-:W-:-:S02]  /*18420*/  FADD.FTZ R102, R102, R101 ;  /* 0x0000006566667221 */ /* 0x000fc40000010000 */
[C---:B------:R-:W-:Y:S01]  /*18430*/  HMMA.16816.F32.BF16 R12, R48.reuse, R66, R12 ;  /* 0x00000042300c723c */ /* 0x040fe2000004180c */
[----:B------:R-:W3:Y:S01]  /*18440*/  LDSM.16.MT88.4 R64, [R184+0xdc00] ;  /* 0x00dc0000b840783b */ /* 0x000ee20000004200 */
        /* <DEDUP_REMOVED lines=9> */
[----:B------:R-:W5:Y:S01]  /*184e0*/  LDSM.16.MT88.4 R60, [R186+0xc000] ;  /* 0x00c00000ba3c783b */ /* 0x000f620000004200 */
[----:B------:R-:W-:Y:S06]  /*184f0*/  MUFU.EX2 R144, R144 ;  /* 0x0000009000907308 */ /* 0x000fec0000000800 */
[C---:B--2---:R-:W-:Y:S02]  /*18500*/  HMMA.16816.F32.BF16 R16, R48.reuse, R72, R16 ;  /* 0x000000483010723c */ /* 0x044fe40000041810 */
[----:B------:R-:W-:Y:S06]  /*18510*/  MUFU.EX2 R151, R151 ;  /* 0x0000009700977308 */ /* 0x000fec0000000800 */
[C---:B------:R-:W-:Y:S01]  /*18520*/  HMMA.16816.F32.BF16 R20, R48.reuse, R74, R20 ;  /* 0x0000004a3014723c */ /* 0x040fe20000041814 */
[----:B------:R-:W2:Y:S01]  /*18530*/  LDSM.16.MT88.4 R72, [R184+0xa000] ;  /* 0x00a00000b848783b */ /* 0x000ea20000004200 */
[----:B------:R-:W-:Y:S06]  /*18540*/  MUFU.EX2 R142, R142 ;  /* 0x0000008e008e7308 */ /* 0x000fec0000000800 */
[C---:B----4-:R-:W-:Y:S02]  /*18550*/  HMMA.16816.F32.BF16 R40, R48.reuse, R68, R40 ;  /* 0x000000443028723c */ /* 0x050fe40000041828 */
[----:B------:R-:W-:Y:S06]  /*18560*/  MUFU.EX2 R121, R121 ;  /* 0x0000007900797308 */ /* 0x000fec0000000800 */
[C---:B------:R-:W-:Y:S01]  /*18570*/  HMMA.16816.F32.BF16 R44, R48.reuse, R70, R44 ;  /* 0x00000046302c723c */ /* 0x040fe2000004182c */
[----:B------:R-:W4:Y:S01]  /*18580*/  LDSM.16.MT88.4 R68, [R186+0xe000] ;  /* 0x00e00000ba44783b */ /* 0x000f220000004200 */
[----:B------:R-:W1:Y:S06]  /*18590*/  MUFU.EX2 R120, R120 ;  /* 0x0000007800787308 */ /* 0x000e6c0000000800 */
[C---:B---3--:R-:W-:Y:S02]  /*185a0*/  HMMA.16816.F32.BF16 R52, R48.reuse, R64, R52 ;  /* 0x000000403034723c */ /* 0x048fe40000041834 */
[----:B------:R-:W-:Y:S06]  /*185b0*/  MUFU.EX2 R211, R211 ;  /* 0x000000d300d37308 */ /* 0x000fec0000000800 */
[----:B------:R-:W-:Y:S01]  /*185c0*/  HMMA.16816.F32.BF16 R4, R48, R66, R4 ;  /* 0x000000423004723c */ /* 0x000fe20000041804 */
[----:B------:R-:W-:Y:S01]  /*185d0*/  LDSM.16.MT88.4 R64, [R184+0xe000] ;  /* 0x00e00000b840783b */ /* 0x000fe20000004200 */
[----:B-1----:R-:W-:-:S05]  /*185e0*/  F2FP.BF16.PACK_AB R97, R120, R121 ;  /* 0x000000797861723e */ /* 0x002fca00000010ff */
        /* <DEDUP_REMOVED lines=10> */
[----:B------:R-:W-:Y:S01]  /*18690*/  HMMA.16816.F32.BF16 R8, R48, R56, R8 ;  /* 0x000000383008723c */ /* 0x000fe20000041808 */
[----:B------:R-:W-:Y:S02]  /*186a0*/  FADD.FTZ R164, R164, R165 ;  /* 0x000000a5a4a47221 */ /* 0x000fe40000010000 */
[----:B------:R-:W-:Y:S02]  /*186b0*/  FADD.FTZ R2, R163, R2 ;  /* 0x00000002a3027221 */ /* 0x000fe40000010000 */
[----:B------:R-:W-:-:S03]  /*186c0*/  FADD.FTZ R3, R161, R164 ;  /* 0x000000a4a1037221 */ /* 0x000fc60000010000 */
[----:B------:R-:W-:Y:S01]  /*186d0*/  HMMA.16816.F32.BF16 R12, R48, R58, R12 ;  /* 0x0000003a300c723c */ /* 0x000fe2000004180c */
[----:B------:R-:W1:Y:S01]  /*186e0*/  LDSM.16.MT88.4 R56, [R184+0xc000] ;  /* 0x00c00000b838783b */ /* 0x000e620000004200 */
[----:B------:R-:W-:-:S06]  /*186f0*/  FADD.FTZ R3, R154, R3 ;  /* 0x000000039a037221 */ /* 0x000fcc0000010000 */
[C---:B-----5:R-:W-:Y:S08]  /*18700*/  HMMA.16816.F32.BF16 R24, R48.reuse, R60, R24 ;  /* 0x0000003c3018723c */ /* 0x060ff00000041818 */
[C---:B------:R-:W-:Y:S01]  /*18710*/  HMMA.16816.F32.BF16 R28, R48.reuse, R62, R28 ;  /* 0x0000003e301c723c */ /* 0x040fe2000004181c */
[----:B------:R-:W3:Y:S07]  /*18720*/  LDSM.16.MT88.4 R60, [R186+0xa400] ;  /* 0x00a40000ba3c783b */ /* 0x000eee0000004200 */
[C---:B--2---:R-:W-:Y:S08]  /*18730*/  HMMA.16816.F32.BF16 R16, R48.reuse, R72, R16 ;  /* 0x000000483010723c */ /* 0x044ff00000041810 */
[C---:B------:R-:W-:Y:S01]  /*18740*/  HMMA.16816.F32.BF16 R20, R48.reuse, R74, R20 ;  /* 0x0000004a3014723c */ /* 0x040fe20000041814 */
[----:B------:R-:W2:Y:S07]  /*18750*/  LDSM.16.MT88.4 R72, [R184+0xa400] ;  /* 0x00a40000b848783b */ /* 0x000eae0000004200 */
[C---:B----4-:R-:W-:Y:S08]  /*18760*/  HMMA.16816.F32.BF16 R40, R48.reuse, R68, R40 ;  /* 0x000000443028723c */ /* 0x050ff00000041828 */
        /* <DEDUP_REMOVED lines=9> */
[----:B------:R-:W-:Y:S01]  /*18800*/  F2FP.BF16.PACK_AB R49, R168, R153 ;  /* 0x00000099a831723e */ /* 0x000fe200000010ff */
[----:B------:R-:W-:Y:S01]  /*18810*/  FADD.FTZ R153, R153, R2 ;  /* 0x0000000299997221 */ /* 0x000fe20000010000 */
[C---:B------:R-:W-:Y:S01]  /*18820*/  F2FP.BF16.PACK_AB R50, R167.reuse, R160 ;  /* 0x000000a0a732723e */ /* 0x040fe200000010ff */
        /* <DEDUP_REMOVED lines=9> */
[----:B------:R-:W-:Y:S01]  /*188c0*/  HMMA.16816.F32.BF16 R12, R48, R62, R12 ;  /* 0x0000003e300c723c */ /* 0x000fe2000004180c */
[----:B------:R-:W3:Y:S01]  /*188d0*/  LDSM.16.MT88.4 R60, [R184+0xc400] ;  /* 0x00c40000b83c783b */ /* 0x000ee20000004200 */
[----:B------:R-:W-:Y:S01]  /*188e0*/  FADD.FTZ R2, R144, R3 ;  /* 0x0000000390027221 */ /* 0x000fe20000010000 */
[----:B------:R-:W-:-:S03]  /*188f0*/  MOV R3, R138 ;  /* 0x0000008a00037202 */ /* 0x000fc60000000f00 */
[----:B------:R-:W-:Y:S02]  /*18900*/  FADD.FTZ R2, R151, R2 ;  /* 0x0000000297027221 */ /* 0x000fe40000010000 */
[C---:B--2---:R-:W-:Y:S08]  /*18910*/  HMMA.16816.F32.BF16 R16, R48.reuse, R72, R16 ;  /* 0x000000483010723c */ /* 0x044ff00000041810 */
[C---:B------:R-:W-:Y:S01]  /*18920*/  HMMA.16816.F32.BF16 R20, R48.reuse, R74, R20 ;  /* 0x0000004a3014723c */ /* 0x040fe20000041814 */
[----:B------:R-:W2:Y:S07]  /*18930*/  LDSM.16.MT88.4 R72, [R186+0xa800] ;  /* 0x00a80000ba48783b */ /* 0x000eae0000004200 */
[C---:B-1----:R-:W-:Y:S08]  /*18940*/  HMMA.16816.F32.BF16 R24, R48.reuse, R56, R24 ;  /* 0x000000383018723c */ /* 0x042ff00000041818 */
[C---:B------:R-:W-:Y:S01]  /*18950*/  HMMA.16816.F32.BF16 R28, R48.reuse, R58, R28 ;  /* 0x0000003a301c723c */ /* 0x040fe2000004181c */
[----:B------:R-:W-:Y:S07]  /*18960*/  LDSM.16.MT88.4 R56, [R184+0xa800] ;  /* 0x00a80000b838783b */ /* 0x000fee0000004200 */
[C---:B----4-:R-:W-:Y:S08]  /*18970*/  HMMA.16816.F32.BF16 R40, R48.reuse, R68, R40 ;  /* 0x000000443028723c */ /* 0x050ff00000041828 */
[C---:B---3--:R-:W-:Y:S08]  /*18980*/  HMMA.16816.F32.BF16 R32, R48.reuse, R60, R32 ;  /* 0x0000003c3020723c */ /* 0x048ff00000041820 */
[C---:B------:R-:W-:Y:S01]  /*18990*/  HMMA.16816.F32.BF16 R36, R48.reuse, R62, R36 ;  /* 0x0000003e3024723c */ /* 0x040fe20000041824 */
[----:B------:R-:W1:Y:S07]  /*189a0*/  LDSM.16.MT88.4 R60, [R186+0xc800] ;  /* 0x00c80000ba3c783b */ /* 0x000e6e0000004200 */
[C---:B------:R-:W-:Y:S01]  /*189b0*/  HMMA.16816.F32.BF16 R44, R48.reuse, R70, R44 ;  /* 0x00000046302c723c */ /* 0x040fe2000004182c */
[----:B------:R-:W-:Y:S07]  /*189c0*/  LDSM.16.MT88.4 R68, [R186+0xe800] ;  /* 0x00e80000ba44783b */ /* 0x000fee0000004200 */
[C---:B------:R-:W-:Y:S07]  /*189d0*/  HMMA.16816.F32.BF16 R52, R48.reuse, R64, R52 ;  /* 0x000000403034723c */ /* 0x040fee0000041834 */
[----:B------:R-:W-:Y:S01]  /*189e0*/  F2FP.BF16.PACK_AB R64, R146, R145 ;  /* 0x000000919240723e */ /* 0x000fe200000010ff */
[----:B------:R-:W-:Y:S01]  /*189f0*/  HMMA.16816.F32.BF16 R4, R48, R66, R4 ;  /* 0x000000423004723c */ /* 0x000fe20000041804 */
[----:B------:R-:W3:Y:S01]  /*18a00*/  LDSM.16.MT88.4 R48, [R184+0xc800] ;  /* 0x00c80000b830783b */ /* 0x000ee20000004200 */
[----:B------:R-:W-:Y:S01]  /*18a10*/  F2FP.BF16.PACK_AB R65, R162, R147 ;  /* 0x00000093a241723e */ /* 0x000fe200000010ff */
[----:B------:R-:W-:-:S04]  /*18a20*/  FADD.FTZ R147, R147, R152 ;  /* 0x0000009893937221 */ /* 0x000fc80000010000 */
[----:B------:R-:W-:Y:S01]  /*18a30*/  F2FP.BF16.PACK_AB R66, R151, R144 ;  /* 0x000000909742723e */ /* 0x000fe200000010ff */
[----:B------:R-:W-:Y:S01]  /*18a40*/  FADD.FTZ R162, R162, R147 ;  /* 0x00000093a2a27221 */ /* 0x000fe20000010000 */
[----:B------:R-:W-:-:S03]  /*18a50*/  F2FP.BF16.PACK_AB R67, R142, R143 ;  /* 0x0000008f8e43723e */ /* 0x000fc600000010ff */
[----:B------:R-:W-:-:S04]  /*18a60*/  FADD.FTZ R143, R143, R162 ;  /* 0x000000a28f8f7221 */ /* 0x000fc80000010000 */
[----:B--2---:R-:W-:Y:S01]  /*18a70*/  HMMA.16816.F32.BF16 R8, R64, R72, R8 ;  /* 0x000000484008723c */ /* 0x004fe20000041808 */
[----:B------:R-:W-:-:S04]  /*18a80*/  FADD.FTZ R142, R142, R143 ;  /* 0x0000008f8e8e7221 */ /* 0x000fc80000010000 */
[----:B------:R-:W-:-:S03]  /*18a90*/  FADD.FTZ R121, R121, R142 ;  /* 0x0000008e79797221 */ /* 0x000fc60000010000 */
[----:B-1----:R-:W-:Y:S01]  /*18aa0*/  HMMA.16816.F32.BF16 R28, R64, R62, R28 ;  /* 0x0000003e401c723c */ /* 0x002fe2000004181c */
[----:B------:R-:W-:-:S06]  /*18ab0*/  FADD.FTZ R121, R120, R121 ;  /* 0x0000007978797221 */ /* 0x000fcc0000010000 */
[-CC-:B------:R-:W-:Y:S01]  /*18ac0*/  FFMA.FTZ R62, R122, R139.reuse, -R137.reuse ;  /* 0x0000008b7a3e7223 */ /* 0x180fe20000010889 */
[C---:B------:R-:W-:Y:S01]  /*18ad0*/  HMMA.16816.F32.BF16 R24, R64.reuse, R60, R24 ;  /* 0x0000003c4018723c */ /* 0x040fe20000041818 */
[-CC-:B------:R-:W-:Y:S02]  /*18ae0*/  FFMA.FTZ R63, R124, R139.reuse, -R137.reuse ;  /* 0x0000008b7c3f7223 */ /* 0x180fe40000010889 */
[-CC-:B------:R-:W-:Y:S02]  /*18af0*/  FFMA.FTZ R122, R126, R139.reuse, -R137.reuse ;  /* 0x0000008b7e7a7223 */ /* 0x180fe40000010889 */
[----:B------:R-:W-:Y:S02]  /*18b00*/  MUFU.EX2 R62, R62 ;  /* 0x0000003e003e7308 */ /* 0x000fe40000000800 */
[-C--:B------:R-:W-:Y:S01]  /*18b10*/  FFMA.FTZ R60, R125, R139.reuse, -R132 ;  /* 0x0000008b7d3c7223 */ /* 0x080fe20000010884 */
[C---:B------:R-:W-:Y:S01]  /*18b20*/  HMMA.16816.F32.BF16 R12, R64.reuse, R74, R12 ;  /* 0x0000004a400c723c */ /* 0x040fe2000004180c */
[----:B------:R-:W-:Y:S01]  /*18b30*/  FFMA.FTZ R61, R123, R139, -R137 ;  /* 0x0000008b7b3d7223 */ /* 0x000fe20000010889 */
[----:B------:R-:W-:Y:S03]  /*18b40*/  LDSM.16.MT88.4 R72, [R184+0xac00] ;  /* 0x00ac0000b848783b */ /* 0x000fe60000004200 */
[----:B------:R-:W1:Y:S03]  /*18b50*/  MUFU.EX2 R60, R60 ;  /* 0x0000003c003c7308 */ /* 0x000e660000000800 */
[C---:B------:R-:W-:Y:S05]  /*18b60*/  HMMA.16816.F32.BF16 R16, R64.reuse, R56, R16 ;  /* 0x000000384010723c */ /* 0x040fea0000041810 */
[----:B------:R-:W2:Y:S03]  /*18b70*/  MUFU.EX2 R61, R61 ;  /* 0x0000003d003d7308 */ /* 0x000ea60000000800 */
[C---:B------:R-:W-:Y:S01]  /*18b80*/  HMMA.16816.F32.BF16 R20, R64.reuse, R58, R20 ;  /* 0x0000003a4014723c */ /* 0x040fe20000041814 */
[----:B------:R-:W4:Y:S04]  /*18b90*/  LDSM.16.MT88.4 R56, [R184+0xe800] ;  /* 0x00e80000b838783b */ /* 0x000f280000004200 */
[----:B------:R-:W-:Y:S01]  /*18ba0*/  MUFU.EX2 R63, R63 ;  /* 0x0000003f003f7308 */ /* 0x000fe20000000800 */
[C---:B-1----:R-:W-:Y:S01]  /*18bb0*/  F2FP.BF16.PACK_AB R99, R211.reuse, R60 ;  /* 0x0000003cd363723e */ /* 0x042fe200000010ff */
[----:B------:R-:W-:Y:S01]  /*18bc0*/  FADD.FTZ R60, R60, R121 ;  /* 0x000000793c3c7221 */ /* 0x000fe20000010000 */
[----:B---3--:R-:W-:Y:S03]  /*18bd0*/  HMMA.16816.F32.BF16 R32, R64, R48, R32 ;  /* 0x000000304020723c */ /* 0x008fe60000041820 */
[----:B------:R-:W-:-:S02]  /*18be0*/  FADD.FTZ R211, R211, R60 ;  /* 0x0000003cd3d37221 */ /* 0x000fc40000010000 */
[----:B------:R-:W1:Y:S01]  /*18bf0*/  MUFU.EX2 R122, R122 ;  /* 0x0000007a007a7308 */ /* 0x000e620000000800 */
[C---:B--2---:R-:W-:Y:S01]  /*18c00*/  F2FP.BF16.PACK_AB R96, R62.reuse, R61 ;  /* 0x0000003d3e60723e */ /* 0x044fe200000010ff */
[----:B------:R-:W-:Y:S01]  /*18c10*/  FADD.FTZ R61, R61, R2 ;  /* 0x000000023d3d7221 */ /* 0x000fe20000010000 */
[----:B------:R-:W-:Y:S01]  /*18c20*/  HMMA.16816.F32.BF16 R36, R64, R50, R36 ;  /* 0x000000324024723c */ /* 0x000fe20000041824 */
[----:B------:R-:W2:Y:S01]  /*18c30*/  LDSM.16.MT88.4 R48, [R186+0xcc00] ;  /* 0x00cc0000ba30783b */ /* 0x000ea20000004200 */
[----:B------:R-:W-:Y:S01]  /*18c40*/  MOV R2, R136 ;  /* 0x0000008800027202 */ /* 0x000fe20000000f00 */
[----:B------:R-:W-:-:S05]  /*18c50*/  FADD.FTZ R62, R62, R61 ;  /* 0x0000003d3e3e7221 */ /* 0x000fca0000010000 */
[----:B------:R-:W-:Y:S01]  /*18c60*/  HMMA.16816.F32.BF16 R40, R64, R68, R40 ;  /* 0x000000444028723c */ /* 0x000fe20000041828 */
[----:B-1----:R-:W-:Y:S01]  /*18c70*/  F2FP.BF16.PACK_AB R98, R122, R63 ;  /* 0x0000003f7a62723e */ /* 0x002fe200000010ff */
[----:B------:R-:W-:-:S06]  /*18c80*/  FADD.FTZ R63, R63, R62 ;  /* 0x0000003e3f3f7221 */ /* 0x000fcc0000010000 */
[----:B------:R-:W-:Y:S01]  /*18c90*/  HMMA.16816.F32.BF16 R44, R64, R70, R44 ;  /* 0x00000046402c723c */ /* 0x000fe2000004182c */
[----:B------:R-:W-:-:S07]  /*18ca0*/  FADD.FTZ R210, R122, R63 ;  /* 0x0000003f7ad27221 */ /* 0x000fce0000010000 */
[C---:B------:R-:W-:Y:S01]  /*18cb0*/  HMMA.16816.F32.BF16 R112, R96.reuse, R108, R8 ;  /* 0x0000006c6070723c */ /* 0x040fe20000041808 */
[----:B------:R-:W1:Y:S07]  /*18cc0*/  LDSM.16.MT88.4 R8, [R184+0xcc00] ;  /* 0x00cc0000b808783b */ /* 0x000e6e0000004200 */
[----:B------:R-:W-:Y:S01]  /*18cd0*/  HMMA.16816.F32.BF16 R108, R96, R110, R12 ;  /* 0x0000006e606c723c */ /* 0x000fe2000004180c */
[----:B------:R-:W3:Y:S07]  /*18ce0*/  LDSM.16.MT88.4 R12, [R184+0xec00] ;  /* 0x00ec0000b80c783b */ /* 0x000eee0000004200 */
[C---:B----4-:R-:W-:Y:S08]  /*18cf0*/  HMMA.16816.F32.BF16 R52, R64.reuse, R56, R52 ;  /* 0x000000384034723c */ /* 0x050ff00000041834 */
[----:B------:R-:W-:Y:S08]  /*18d00*/  HMMA.16816.F32.BF16 R4, R64, R58, R4 ;  /* 0x0000003a4004723c */ /* 0x000ff00000041804 */
[C---:B------:R-:W-:Y:S08]  /*18d10*/  HMMA.16816.F32.BF16 R68, R96.reuse, R72, R16 ;  /* 0x000000486044723c */ /* 0x040ff00000041810 */
[C---:B------:R-:W-:Y:S08]  /*18d20*/  HMMA.16816.F32.BF16 R92, R96.reuse, R104, R40 ;  /* 0x00000068605c723c */ /* 0x040ff00000041828 */
[C---:B------:R-:W-:Y:S08]  /*18d30*/  HMMA.16816.F32.BF16 R72, R96.reuse, R74, R20 ;  /* 0x0000004a6048723c */ /* 0x040ff00000041814 */
[C---:B--2---:R-:W-:Y:S08]  /*18d40*/  HMMA.16816.F32.BF16 R76, R96.reuse, R48, R24 ;  /* 0x00000030604c723c */ /* 0x044ff00000041818 */
[C---:B------:R-:W-:Y:S08]  /*18d50*/  HMMA.16816.F32.BF16 R80, R96.reuse, R50, R28 ;  /* 0x000000326050723c */ /* 0x040ff0000004181c */
[C---:B-1----:R-:W-:Y:S08]  /*18d60*/  HMMA.16816.F32.BF16 R84, R96.reuse, R8, R32 ;  /* 0x000000086054723c */ /* 0x042ff00000041820 */
[C---:B------:R-:W-:Y:S08]  /*18d70*/  HMMA.16816.F32.BF16 R88, R96.reuse, R10, R36 ;  /* 0x0000000a6058723c */ /* 0x040ff00000041824 */
[C---:B------:R-:W-:Y:S08]  /*18d80*/  HMMA.16816.F32.BF16 R104, R96.reuse, R106, R44 ;  /* 0x0000006a6068723c */ /* 0x040ff0000004182c */
[C---:B---3--:R-:W-:Y:S08]  /*18d90*/  HMMA.16816.F32.BF16 R100, R96.reuse, R12, R52 ;  /* 0x0000000c6064723c */ /* 0x048ff00000041834 */
[----:B------:R-:W-:Y:S08]  /*18da0*/  HMMA.16816.F32.BF16 R96, R96, R14, R4 ;  /* 0x0000000e6060723c */ /* 0x000ff00000041804 */
.L_x_2440:
[----:B------:R-:W-:-:S13]  /*18db0*/  ISETP.GE.AND P0, PT, R205, 0x1, PT ;  /* 0x00000001cd00780c */ /* 0x000fda0003f06270 */
[----:B------:R-:W-:Y:S05]  /*18dc0*/  @!P0 BRA `(.L_x_2449) ;  /* 0x0000461000008947 */ /* 0x000fea0003800000 */
[----:B------:R-:W-:Y:S02]  /*18dd0*/  MOV R123, R2 ;  /* 0x00000002007b7202 */ /* 0x000fe40000000f00 */
[----:B------:R-:W-:Y:S02]  /*18de0*/  MOV R121, R3 ;  /* 0x0000000300797202 */ /* 0x000fe40000000f00 */
.L_x_2458:
[----:B------:R-:W-:Y:S04]  /*18df0*/  DEPBAR.LE SB0, 0x0 ;  /* 0x000080000000791a */ /* 0x000fe80000000000 */
[----:B------:R-:W-:Y:S01]  /*18e00*/  WARPSYNC 0xffffffff ;  /* 0xffffffff00007948 */ /* 0x000fe20003800000 */
[----:B------:R-:W-:Y:S06]  /*18e10*/  BAR.SYNC.DEFER_BLOCKING 0x0 ;  /* 0x0000000000007b1d */ /* 0x000fec0000010000 */
[----:B------:R-:W-:Y:S01]  /*18e20*/  BSSY B0, `(.L_x_2450) ;  /* 0x0000044000007945 */ /* 0x000fe20003800000 */
[----:B------:R-:W-:-:S05]  /*18e30*/  @!P3 BRA `(.L_x_2451) ;  /* 0x000003f00000b947 */ /* 0x000fca0003800000 */
[----:B------:R-:W-:Y:S01]  /*18e40*/  IMAD.SHL.U32 R10, R205, 0x80, RZ ;  /* 0x00000080cd0a7824 */ /* 0x000fe200078e00ff */
[----:B------:R-:W2:Y:S04]  /*18e50*/  LD.E R9, [R118.64+0x170] ;  /* 0x0001700476097980 */ /* 0x000ea8000c101900 */
[----:B------:R-:W-:Y:S02]  /*18e60*/  IABS R5, R10 ;  /* 0x0000000a00057213 */ /* 0x000fe40000000000 */
        /* <DEDUP_REMOVED lines=8> */
[-C--:B------:R-:W-:Y:S04]  /*18ef0*/  LOP3.LUT R10, R10, R9.reuse, RZ, 0x3c, !PT ;  /* 0x000000090a0a7212 */ /* 0x080fe800078e3cff */
[----:B------:R-:W-:Y:S01]  /*18f00*/  ISETP.GE.AND P2, PT, R10, RZ, PT ;  /* 0x000000ff0a00720c */ /* 0x000fe20003f46270 */
[--C-:B-1----:R-:W-:Y:S02]  /*18f10*/  IMAD.MOV R3, RZ, RZ, -R13.reuse ;  /* 0x000000ffff037224 */ /* 0x102fe400078e0a0d */
[----:B------:R-:W-:Y:S02]  /*18f20*/  IMAD.MOV.U32 R12, RZ, RZ, RZ ;  /* 0x000000ffff0c7224 */ /* 0x000fe400078e00ff */
[----:B------:R-:W-:Y:S01]  /*18f30*/  IMAD R8, R3, R6, RZ ;  /* 0x0000000603087224 */ /* 0x000fe200078e02ff */
[----:B------:R-:W-:Y:S02]  /*18f40*/  IABS R3, R2 ;  /* 0x0000000200037213 */ /* 0x000fe40000000000 */
[----:B------:R-:W-:Y:S01]  /*18f50*/  LOP3.LUT R2, R2, R9, RZ, 0x3c, !PT ;  /* 0x0000000902027212 */ /* 0x000fe200078e3cff */
[----:B------:R-:W-:Y:S02]  /*18f60*/  IMAD.HI.U32 R8, R13, R8, R12 ;  /* 0x000000080d087227 */ /* 0x000fe400078e000c */
[----:B------:R-:W2:Y:S01]  /*18f70*/  LD.E.64 R12, [R118.64+0x28] ;  /* 0x00002804760c7980 */ /* 0x000ea2000c101b00 */
[----:B------:R-:W-:Y:S03]  /*18f80*/  ISETP.GE.AND P0, PT, R2, RZ, PT ;  /* 0x000000ff0200720c */ /* 0x000fe60003f06270 */
        /* <DEDUP_REMOVED lines=19> */
[----:B------:R-:W-:Y:S01]  /*190c0*/  SEL R5, R5, R8, !P1 ;  /* 0x0000000805057207 */ /* 0x000fe20004800000 */
[----:B------:R-:W3:Y:S01]  /*190d0*/  LD.E.64 R6, [R118.64+0x40] ;  /* 0x0000400476067980 */ /* 0x000ee2000c101b00 */
        /* <DEDUP_REMOVED lines=9> */
[-C--:B---3--:R-:W-:Y:S02]  /*19170*/  IMAD R4, R7, R9.reuse, RZ ;  /* 0x0000000907047224 */ /* 0x088fe400078e02ff */
[C---:B------:R-:W-:Y:S04]  /*19180*/  IMAD.WIDE.U32 R8, R6.reuse, R9, RZ ;  /* 0x0000000906087225 */ /* 0x040fe800078e00ff */
[----:B------:R-:W-:Y:S04]  /*19190*/  IMAD R4, R6, R5, R4 ;  /* 0x0000000506047224 */ /* 0x000fe800078e0204 */
[----:B------:R-:W-:Y:S02]  /*191a0*/  IMAD.IADD R9, R9, 0x1, R4 ;  /* 0x0000000109097824 */ /* 0x000fe400078e0204 */
[----:B----4-:R-:W-:Y:S04]  /*191b0*/  IMAD.IADD R3, R2, 0x1, -R3 ;  /* 0x0000000102037824 */ /* 0x010fe800078e0a03 */
[----:B--2---:R-:W-:Y:S01]  /*191c0*/  IMAD R5, R13, R3, RZ ;  /* 0x000000030d057224 */ /* 0x004fe200078e02ff */
[----:B------:R-:W-:Y:S01]  /*191d0*/  SHF.R.S32.HI R2, RZ, 0x1f, R3 ;  /* 0x0000001fff027819 */ /* 0x000fe20000011403 */
[----:B------:R-:W-:Y:S04]  /*191e0*/  IMAD.WIDE.U32 R8, R3, R12, R8 ;  /* 0x0000000c03087225 */ /* 0x000fe800078e0008 */
[----:B------:R-:W-:Y:S02]  /*191f0*/  IMAD R5, R12, R2, R5 ;  /* 0x000000020c057224 */ /* 0x000fe400078e0205 */
[----:B------:R-:W-:Y:S02]  /*19200*/  IMAD.MOV.U32 R3, RZ, RZ, R8 ;  /* 0x000000ffff037224 */ /* 0x000fe400078e0008 */
[----:B------:R-:W-:Y:S01]  /*19210*/  IMAD.IADD R4, R9, 0x1, R5 ;  /* 0x0000000109047824 */ /* 0x000fe200078e0205 */
[----:B------:R-:W-:-:S05]  /*19220*/  BRA `(.L_x_2452) ;  /* 0x0000003000007947 */ /* 0x000fca0003800000 */
.L_x_2451:
[----:B------:R-:W2:Y:S02]  /*19230*/  LD.E R3, [R118.64+0x40] ;  /* 0x0000400476037980 */ /* 0x000ea4000c101900 */
[----:B--2---:R-:W-:Y:S04]  /*19240*/  LEA R3, -R3, RZ, 0x7 ;  /* 0x000000ff03037211 */ /* 0x004fe800078e39ff */
[----:B------:R-:W-:Y:S02]  /*19250*/  SHF.R.S32.HI R4, RZ, 0x1f, R3 ;  /* 0x0000001fff047819 */ /* 0x000fe40000011403 */
.L_x_2452:
[----:B------:R-:W-:Y:S05]  /*19260*/  BSYNC B0 ;  /* 0x0000000000007941 */ /* 0x000fea0003800000 */
.L_x_2450:
[C---:B------:R-:W-:Y:S01]  /*19270*/  LOP3.LUT P5, RZ, R206.reuse, 0x1, RZ, 0xc0, !PT ;  /* 0x00000001ceff7812 */ /* 0x040fe200078ac0ff */
[----:B------:R-:W-:Y:S01]  /*19280*/  BSSY B1, `(.L_x_2453) ;  /* 0x000019a000017945 */ /* 0x000fe20003800000 */
[C---:B------:R-:W-:Y:S02]  /*19290*/  LEA R2, P1, R3.reuse, R148, 0x1 ;  /* 0x0000009403027211 */ /* 0x040fe400078208ff */
[C---:B------:R-:W-:Y:S02]  /*192a0*/  LOP3.LUT P4, RZ, R206.reuse, 0x2, RZ, 0xc0, !PT ;  /* 0x00000002ceff7812 */ /* 0x040fe4000788c0ff */
[CC--:B------:R-:W-:Y:S02]  /*192b0*/  IADD3 R7, P0, R3.reuse, R190.reuse, RZ ;  /* 0x000000be03077210 */ /* 0x0c0fe40007f1e0ff */
[-C--:B------:R-:W-:Y:S02]  /*192c0*/  LEA.HI.X R3, R3, R149.reuse, R4, 0x1, P1 ;  /* 0x0000009503037211 */ /* 0x080fe400008f0c04 */
[----:B------:R-:W-:Y:S01]  /*192d0*/  LOP3.LUT P2, RZ, R206, 0x4, RZ, 0xc0, !PT ;  /* 0x00000004ceff7812 */ /* 0x000fe2000784c0ff */
[--C-:B------:R-:W-:Y:S01]  /*192e0*/  IMAD.X R6, R4, 0x1, R191.reuse, P0 ;  /* 0x0000000104067824 */ /* 0x100fe200000e06bf */
[C---:B------:R-:W-:Y:S01]  /*192f0*/  IADD3 R5, P0, R7.reuse, R190, RZ ;  /* 0x000000be07057210 */ /* 0x040fe20007f1e0ff */
[----:B------:R-:W-:Y:S01]  /*19300*/  @!PT LDS RZ, [RZ] ;  /* 0x00000000fffff984 */ /* 0x000fe20000000800 */
[----:B------:R-:W-:Y:S01]  /*19310*/  @!PT LDS RZ, [RZ] ;  /* 0x00000000fffff984 */ /* 0x000fe20000000800 */
[----:B------:R-:W-:Y:S01]  /*19320*/  @!PT LDS RZ, [RZ] ;  /* 0x00000000fffff984 */ /* 0x000fe20000000800 */
[----:B------:R1:W-:Y:S01]  /*19330*/  @P5 LDGSTS.E.BYPASS.LTC128B.128 [R204+0x9000], [R2.64] ;  /* 0x0900000002cc5fae */ /* 0x0003e2000b901d44 */
[CC--:B------:R-:W-:Y:S03]  /*19340*/  @P5 LEA R14, P6, R7.reuse, R148.reuse, 0x1 ;  /* 0x00000094070e5211 */ /* 0x0c0fe600078c08ff */
[----:B------:R-:W-:Y:S01]  /*19350*/  @!P5 STS [R204+0x9000], RZ ;  /* 0x009000ffcc00d388 */ /* 0x000fe20000000800 */
[CCC-:B------:R-:W-:Y:S01]  /*19360*/  @P5 LEA.HI.X R15, R7.reuse, R149.reuse, R6.reuse, 0x1, P6 ;  /* 0x00000095070f5211 */ /* 0x1c0fe200030f0c06 */
[--C-:B------:R-:W-:Y:S01]  /*19370*/  IMAD.X R4, R6, 0x1, R191.reuse, P0 ;  /* 0x0000000106047824 */ /* 0x100fe200000e06bf */
[-C--:B------:R-:W-:Y:S01]  /*19380*/  @P4 LEA R10, P1, R7, R148.reuse, 0x1 ;  /* 0x00000094070a4211 */ /* 0x080fe200078208ff */
[----:B------:R-:W-:Y:S01]  /*19390*/  @!P5 STS [R204+0x9004], RZ ;  /* 0x009004ffcc00d388 */ /* 0x000fe20000000800 */
[-C--:B------:R-:W-:Y:S02]  /*193a0*/  @P5 LEA R12, P6, R5, R148.reuse, 0x1 ;  /* 0x00000094050c5211 */ /* 0x080fe400078c08ff */
[CC--:B------:R-:W-:Y:S01]  /*193b0*/  @P4 LEA.HI.X R11, R7.reuse, R149.reuse, R6, 0x1, P1 ;  /* 0x00000095070b4211 */ /* 0x0c0fe200008f0c06 */
[----:B------:R-:W-:Y:S01]  /*193c0*/  @!P5 STS.64 [R204+0x9008], RZ ;  /* 0x009008ffcc00d388 */ /* 0x000fe20000000a00 */
[-C--:B------:R-:W-:Y:S02]  /*193d0*/  @P2 LEA R8, P0, R7, R148.reuse, 0x1 ;  /* 0x0000009407082211 */ /* 0x080fe400078008ff */
[-C--:B------:R-:W-:Y:S01]  /*193e0*/  @P5 LEA.HI.X R13, R5, R149.reuse, R4, 0x1, P6 ;  /* 0x00000095050d5211 */ /* 0x080fe200030f0c04 */
[----:B------:R-:W-:Y:S01]  /*193f0*/  @!PT LDS RZ, [RZ] ;  /* 0x00000000fffff984 */ /* 0x000fe20000000800 */
[----:B------:R-:W-:Y:S01]  /*19400*/  @!PT LDS RZ, [RZ] ;  /* 0x00000000fffff984 */ /* 0x000fe20000000800 */
[----:B------:R-:W-:Y:S01]  /*19410*/  @!PT LDS RZ, [RZ] ;  /* 0x00000000fffff984 */ /* 0x000fe20000000800 */
[----:B------:R1:W-:Y:S01]  /*19420*/  @P4 LDGSTS.E.BYPASS.LTC128B.128 [R204+0xb000], [R2.64+0x40] ;  /* 0x0b00004002cc4fae */ /* 0x0003e2000b901d44 */
[-C--:B------:R-:W-:Y:S02]  /*19430*/  @P2 LEA.HI.X R9, R7, R149.reuse, R6, 0x1, P0 ;  /* 0x0000009507092211 */ /* 0x080fe400000f0c06 */
        /* <DEDUP_REMOVED lines=66> */
[----:B------:R-:W2:Y:S04]  /*19860*/  LDSM.16.M88.4 R132, [R188+0x3400] ;  /* 0x00340000bc84783b */ /* 0x000ea80000000200 */
[----:B------:R-:W5:Y:S04]  /*19870*/  LDSM.16.M88.4 R136, [R188+0x3800] ;  /* 0x00380000bc88783b */ /* 0x000f680000000200 */
[----:B------:R-:W0:Y:S04]  /*19880*/  LDGDEPBAR ;  /* 0x00000000000079af */ /* 0x000e280000000000 */
[----:B------:R-:W2:Y:S04]  /*19890*/  LDSM.16.M88.4 R140, [R188+0x3c00] ;  /* 0x003c0000bc8c783b */ /* 0x000ea80000000200 */
[----:B------:R-:W4:Y:S04]  /*198a0*/  LDSM.16.M88.4 R144, [R188+0x4000] ;  /* 0x00400000bc90783b */ /* 0x000f280000000200 */
[----:B------:R-:W4:Y:S04]  /*198b0*/  LDSM.16.M88.4 R48, [R188+0x4400] ;  /* 0x00440000bc30783b */ /* 0x000f280000000200 */
[----:B------:R-:W5:Y:S04]  /*198c0*/  LDSM.16.M88.4 R56, [R188+0x4800] ;  /* 0x00480000bc38783b */ /* 0x000f680000000200 */
[----:B------:R-:W5:Y:S04]  /*198d0*/  LDSM.16.M88.4 R64, [R188+0x4c00] ;  /* 0x004c0000bc40783b */ /* 0x000f680000000200 */
[----:B------:R-:W-:Y:S01]  /*198e0*/  LDSM.16.M88.4 R148, [R185+0x4000] ;  /* 0x00400000b994783b */ /* 0x000fe20000000200 */
[C---:B-1----:R-:W-:Y:S03]  /*198f0*/  HMMA.16816.F32.BF16 R4, R124.reuse, R128, RZ ;  /* 0x000000807c04723c */ /* 0x042fe600000418ff */
        /* <DEDUP_REMOVED lines=8> */
[C---:B----4-:R-:W-:Y:S03]  /*19980*/  HMMA.16816.F32.BF16 R16, R124.reuse, R134, RZ ;  /* 0x000000867c10723c */ /* 0x050fe600000418ff */
[----:B------:R-:W1:Y:S04]  /*19990*/  LDSM.16.M88.4 R132, [R185+0x3000] ;  /* 0x00300000b984783b */ /* 0x000e680000000200 */
[----:B------:R-:W-:Y:S01]  /*199a0*/  LDSM.16.M88.4 R172, [R189+0x2000] ;  /* 0x00200000bdac783b */ /* 0x000fe20000000200 */
[C---:B-----5:R-:W-:Y:S03]  /*199b0*/  HMMA.16816.F32.BF16 R20, R124.reuse, R136, RZ ;  /* 0x000000887c14723c */ /* 0x060fe600000418ff */
[----:B------:R-:W-:Y:S04]  /*199c0*/  LDSM.16.M88.4 R176, [R188+0x7000] ;  /* 0x00700000bcb0783b */ /* 0x000fe80000000200 */
[----:B------:R-:W-:Y:S01]  /*199d0*/  LDSM.16.M88.4 R180, [R185+0x8800] ;  /* 0x00880000b9b4783b */ /* 0x000fe20000000200 */
[C---:B------:R-:W-:Y:S03]  /*199e0*/  HMMA.16816.F32.BF16 R24, R124.reuse, R138, RZ ;  /* 0x0000008a7c18723c */ /* 0x040fe600000418ff */
[----:B------:R-:W2:Y:S05]  /*199f0*/  LDSM.16.M88.4 R136, [R185+0x3400] ;  /* 0x00340000b988783b */ /* 0x000eaa0000000200 */
        /* <DEDUP_REMOVED lines=31> */
[C---:B-1----:R-:W-:Y:S08]  /*19bf0*/  HMMA.16816.F32.BF16 R52, R128.reuse, R132, R52 ;  /* 0x000000848034723c */ /* 0x042ff00000041834 */
[C---:B------:R-:W-:Y:S01]  /*19c00*/  HMMA.16816.F32.BF16 R56, R128.reuse, R134, R56 ;  /* 0x000000868038723c */ /* 0x040fe20000041838 */
[----:B------:R-:W-:Y:S07]  /*19c10*/  LDSM.16.M88.4 R132, [R187+0x1000] ;  /* 0x00100000bb84783b */ /* 0x000fee0000000200 */
[C---:B--2---:R-:W-:Y:S08]  /*19c20*/  HMMA.16816.F32.BF16 R60, R128.reuse, R136, R60 ;  /* 0x00000088803c723c */ /* 0x044ff0000004183c */
        /* <DEDUP_REMOVED lines=98> */
[C---:B------:R-:W-:Y:S02]  /*1a250*/  IADD3 R125, R127.reuse, -0x100, RZ ;  /* 0xffffff007f7d7810 */ /* 0x040fe40007ffe0ff */
[----:B------:R-:W-:Y:S02]  /*1a260*/  IADD3 R127, R127, -0x80, RZ ;  /* 0xffffff807f7f7810 */ /* 0x000fe40007ffe0ff */
[-C--:B--2---:R-:W-:Y:S02]  /*1a270*/  IABS R122, R128.reuse ;  /* 0x00000080007a7213 */ /* 0x084fe40000000000 */
[-C--:B------:R-:W-:Y:S02]  /*1a280*/  IABS R120, R128.reuse ;  /* 0x0000008000787213 */ /* 0x080fe40000000000 */
[----:B------:R-:W1:Y:S03]  /*1a290*/  I2F.RP R2, R122 ;  /* 0x0000007a00027306 */ /* 0x000e660000209400 */
[----:B------:R-:W-:Y:S07]  /*1a2a0*/  IMAD.MOV R120, RZ, RZ, -R120 ;  /* 0x000000ffff787224 */ /* 0x000fee00078e0a78 */
[----:B-1----:R-:W1:Y:S02]  /*1a2b0*/  MUFU.RCP R2, R2 ;  /* 0x0000000200027308 */ /* 0x002e640000001000 */
[----:B-1----:R-:W-:Y:S02]  /*1a2c0*/  IADD3 R130, R2, 0xffffffe, RZ ;  /* 0x0ffffffe02827810 */ /* 0x002fe40007ffe0ff */
[----:B------:R-:W-:Y:S06]  /*1a2d0*/  IABS R2, R127 ;  /* 0x0000007f00027213 */ /* 0x000fec0000000000 */
[----:B------:R-:W1:Y:S01]  /*1a2e0*/  F2I.FTZ.U32.TRUNC.NTZ R131, R130 ;  /* 0x0000008200837305 */ /* 0x000e62000021f000 */
[----:B------:R-:W-:Y:S01]  /*1a2f0*/  LOP3.LUT R127, R127, R128, RZ, 0x3c, !PT ;  /* 0x000000807f7f7212 */ /* 0x000fe200078e3cff */
[--C-:B-1----:R-:W-:Y:S02]  /*1a300*/  IMAD.MOV R3, RZ, RZ, -R131.reuse ;  /* 0x000000ffff037224 */ /* 0x102fe400078e0a83 */
[----:B------:R-:W-:Y:S02]  /*1a310*/  IMAD.MOV.U32 R130, RZ, RZ, RZ ;  /* 0x000000ffff827224 */ /* 0x000fe400078e00ff */
[----:B------:R-:W-:Y:S01]  /*1a320*/  IMAD R126, R3, R122, RZ ;  /* 0x0000007a037e7224 */ /* 0x000fe200078e02ff */
[----:B------:R-:W-:Y:S02]  /*1a330*/  IABS R3, R125 ;  /* 0x0000007d00037213 */ /* 0x000fe40000000000 */
[----:B------:R-:W-:Y:S01]  /*1a340*/  LOP3.LUT R125, R125, R128, RZ, 0x3c, !PT ;  /* 0x000000807d7d7212 */ /* 0x000fe200078e3cff */
[----:B------:R-:W-:Y:S02]  /*1a350*/  IMAD.HI.U32 R126, R131, R126, R130 ;  /* 0x0000007e837e7227 */ /* 0x000fe400078e0082 */
[----:B------:R-:W2:Y:S04]  /*1a360*/  LD.E.64 R130, [R118.64+0x20] ;  /* 0x0000200476827980 */ /* 0x000ea8000c101b00 */
[----:B------:R-:W-:Y:S04]  /*1a370*/  IMAD.HI.U32 R124, R126, R3, RZ ;  /* 0x000000037e7c7227 */ /* 0x000fe800078e00ff */
[----:B------:R-:W-:Y:S02]  /*1a380*/  IMAD R3, R124, R120, R3 ;  /* 0x000000787c037224 */ /* 0x000fe400078e0203 */
[----:B------:R-:W-:Y:S03]  /*1a390*/  IMAD.HI.U32 R129, R126, R2, RZ ;  /* 0x000000027e817227 */ /* 0x000fe600078e00ff */
[C---:B------:R-:W-:Y:S01]  /*1a3a0*/  ISETP.GT.U32.AND P6, PT, R122.reuse, R3, PT ;  /* 0x000000037a00720c */ /* 0x040fe20003fc4070 */
        /* <DEDUP_REMOVED lines=11> */
[----:B------:R-:W-:Y:S02]  /*1a460*/  ISETP.GE.AND P1, PT, R127, RZ, PT ;  /* 0x000000ff7f00720c */ /* 0x000fe40003f26270 */
[----:B------:R-:W3:Y:S01]  /*1a470*/  LD.E.64 R126, [R118.64+0x38] ;  /* 0x00003804767e7980 */ /* 0x000ee2000c101b00 */
        /* <DEDUP_REMOVED lines=27> */
.L_x_2456:
[----:B------:R-:W2:Y:S02]  /*1a630*/  LD.E R127, [R118.64+0x38] ;  /* 0x00003804767f7980 */ /* 0x000ea4000c101900 */
[----:B--2---:R-:W-:Y:S04]  /*1a640*/  LEA R127, -R127, RZ, 0x7 ;  /* 0x000000ff7f7f7211 */ /* 0x004fe800078e39ff */
[----:B------:R-:W-:Y:S02]  /*1a650*/  SHF.R.S32.HI R2, RZ, 0x1f, R127 ;  /* 0x0000001fff027819 */ /* 0x000fe4000001147f */
.L_x_2457:
[----:B------:R-:W-:Y:S05]  /*1a660*/  BSYNC B0 ;  /* 0x0000000000007941 */ /* 0x000fea0003800000 */
.L_x_2455:
        /* <DEDUP_REMOVED lines=29> */
[CC--:B------:R-:W-:Y:S02]  /*1a840*/  @P2 LEA.HI.X R135, R3.reuse, R195.reuse, R2, 0x1, P0 ;  /* 0x000000c303872211 */ /* 0x0c0fe400000f0c02 */
[----:B------:R-:W-:Y:S01]  /*1a850*/  IADD3 R120, P6, R3, R192, RZ ;  /* 0x000000c003787210 */ /* 0x000fe20007fde0ff */
[----:B------:R-:W-:Y:S01]  /*1a860*/  @!PT LDS RZ, [RZ] ;  /* 0x00000000fffff984 */ /* 0x000fe20000000800 */
[----:B------:R-:W-:Y:S01]  /*1a870*/  @!PT LDS RZ, [RZ] ;  /* 0x00000000fffff984 */ /* 0x000fe20000000800 */
[----:B------:R-:W-:Y:S01]  /*1a880*/  @!PT LDS RZ, [RZ] ;  /* 0x00000000fffff984 */ /* 0x000fe20000000800 */
[----:B------:R1:W-:Y:S03]  /*1a890*/  @P2 LDGSTS.E.BYPASS.LTC128B.128 [R204+0x7000], [R132.64+0x80] ;  /* 0x0700008084cc2fae */ /* 0x0003e6000b901d44 */
[CC--:B------:R-:W-:Y:S01]  /*1a8a0*/  @P4 LEA R138, P1, R120.reuse, R194.reuse, 0x1 ;  /* 0x000000c2788a4211 */ /* 0x0c0fe200078208ff */
[----:B------:R1:W-:Y:S01]  /*1a8b0*/  @!P2 STS.128 [R204+0x7000], RZ ;  /* 0x007000ffcc00a388 */ /* 0x0003e20000000c00 */
[-C--:B------:R-:W-:Y:S01]  /*1a8c0*/  @P2 LEA R142, P0, R120, R194.reuse, 0x1 ;  /* 0x000000c2788e2211 */ /* 0x080fe200078008ff */
[----:B------:R-:W-:Y:S01]  /*1a8d0*/  IMAD.X R2, R2, 0x1, R193, P6 ;  /* 0x0000000102027824 */ /* 0x000fe200030e06c1 */
[C---:B------:R-:W-:Y:S01]  /*1a8e0*/  @P5 LEA R140, P6, R120.reuse, R194, 0x1 ;  /* 0x000000c2788c5211 */ /* 0x040fe200078c08ff */
[----:B------:R-:W-:Y:S01]  /*1a8f0*/  @!PT LDS RZ, [RZ] ;  /* 0x00000000fffff984 */ /* 0x000fe20000000800 */
[----:B------:R-:W-:Y:S01]  /*1a900*/  @!PT LDS RZ, [RZ] ;  /* 0x00000000fffff984 */ /* 0x000fe20000000800 */
[----:B------:R-:W-:Y:S01]  /*1a910*/  @!PT LDS RZ, [RZ] ;  /* 0x00000000fffff984 */ /* 0x000fe20000000800 */
[----:B------:R1:W-:Y:S01]  /*1a920*/  @P5 LDGSTS.E.BYPASS.LTC128B.128 [R204+0x3800], [R130.64] ;  /* 0x0380000082cc5fae */ /* 0x0003e2000b901d44 */
[----:B------:R-:W-:Y:S02]  /*1a930*/  IMAD.MOV.U32 R194, RZ, RZ, R132 ;  /* 0x000000ffffc27224 */ /* 0x000fe400078e0084 */
[CCC-:B------:R-:W-:Y:S01]  /*1a940*/  @P5 LEA.HI.X R141, R120.reuse, R195.reuse, R2.reuse, 0x1, P6 ;  /* 0x000000c3788d5211 */ /* 0x1c0fe200030f0c02 */
[----:B------:R1:W-:Y:S01]  /*1a950*/  @!P5 STS.128 [R204+0x3800], RZ ;  /* 0x003800ffcc00d388 */ /* 0x0003e20000000c00 */
[CCC-:B------:R-:W-:Y:S02]  /*1a960*/  @P4 LEA.HI.X R139, R120.reuse, R195.reuse, R2.reuse, 0x1, P1 ;  /* 0x000000c3788b4211 */ /* 0x1c0fe400008f0c02 */
[----:B------:R-:W-:Y:S01]  /*1a970*/  @P2 LEA.HI.X R143, R120, R195, R2, 0x1, P0 ;  /* 0x000000c3788f2211 */ /* 0x000fe200000f0c02 */
[----:B------:R-:W-:Y:S01]  /*1a980*/  @!PT LDS RZ, [RZ] ;  /* 0x00000000fffff984 */ /* 0x000fe20000000800 */
[----:B------:R-:W-:Y:S01]  /*1a990*/  @!PT LDS RZ, [RZ] ;  /* 0x00000000fffff984 */ /* 0x000fe20000000800 */
[----:B------:R-:W-:Y:S01]  /*1a9a0*/  @!PT LDS RZ, [RZ] ;  /* 0x00000000fffff984 */ /* 0x000fe20000000800 */
[----:B------:R1:W-:Y:S01]  /*1a9b0*/  @P4 LDGSTS.E.BYPASS.LTC128B.128 [R204+0x5800], [R126.64+0x40] ;  /* 0x058000407ecc4fae */ /* 0x0003e2000b901d44 */
[----:B------:R-:W-:Y:S03]  /*1a9c0*/  IMAD.MOV.U32 R195, RZ, RZ, R133 ;  /* 0x000000ffffc37224 */ /* 0x000fe600078e0085 */
        /* <DEDUP_REMOVED lines=37> */
.L_x_2454:
[----:B------:R-:W-:Y:S05]  /*1ac20*/  BSYNC B1 ;  /* 0x0000000000017941 */ /* 0x000fea0003800000 */
.L_x_2453:
[----:B------:R-:W2:Y:S01]  /*1ac30*/  LD.E R122, [R118.64+0xdc] ;  /* 0x0000dc04767a7980 */ /* 0x000ea2000c101900 */
        /* <DEDUP_REMOVED lines=8> */
[----:B------:R-:W1:Y:S01]  /*1acc0*/  I2F R140, R140 ;  /* 0x0000008c008c7306 */ /* 0x000e620000201400 */
[C---:B------:R-:W-:Y:S02]  /*1acd0*/  IADD3 R132, R2.reuse, 0x31, RZ ;  /* 0x0000003102847810 */ /* 0x040fe40007ffe0ff */
[C---:B------:R-:W-:Y:S02]  /*1ace0*/  IADD3 R130, R2.reuse, 0x29, RZ ;  /* 0x0000002902827810 */ /* 0x040fe40007ffe0ff */
[C---:B------:R-:W-:Y:S02]  /*1acf0*/  IADD3 R131, R2.reuse, 0x40, RZ ;  /* 0x0000004002837810 */ /* 0x040fe40007ffe0ff */
[C---:B------:R-:W-:Y:S02]  /*1ad00*/  IADD3 R129, R2.reuse, 0x48, RZ ;  /* 0x0000004802817810 */ /* 0x040fe40007ffe0ff */
[C---:B------:R-:W-:Y:S01]  /*1ad10*/  IADD3 R128, R2.reuse, 0x39, RZ ;  /* 0x0000003902807810 */ /* 0x040fe20007ffe0ff */
[----:B------:R-:W3:Y:S01]  /*1ad20*/  I2F R127, R127 ;  /* 0x0000007f007f7306 */ /* 0x000ee20000201400 */
[C---:B------:R-:W-:Y:S02]  /*1ad30*/  IADD3 R138, R2.reuse, 0x11, RZ ;  /* 0x00000011028a7810 */ /* 0x040fe40007ffe0ff */
[C---:B------:R-:W-:Y:S02]  /*1ad40*/  IADD3 R126, R2.reuse, 0x19, RZ ;  /* 0x00000019027e7810 */ /* 0x040fe40007ffe0ff */
[C---:B------:R-:W-:Y:S02]  /*1ad50*/  IADD3 R124, R2.reuse, 0x41, RZ ;  /* 0x00000041027c7810 */ /* 0x040fe40007ffe0ff */
[C---:B------:R-:W-:Y:S02]  /*1ad60*/  IADD3 R120, R2.reuse, 0x49, RZ ;  /* 0x0000004902787810 */ /* 0x040fe40007ffe0ff */
[C---:B------:R-:W-:Y:S01]  /*1ad70*/  IADD3 R3, R2.reuse, 0x51, RZ ;  /* 0x0000005102037810 */ /* 0x040fe20007ffe0ff */
[----:B------:R-:W4:Y:S01]  /*1ad80*/  I2F R138, R138 ;  /* 0x0000008a008a7306 */ /* 0x000f220000201400 */
[C---:B------:R-:W-:Y:S02]  /*1ad90*/  IADD3 R139, R2.reuse, 0x20, RZ ;  /* 0x00000020028b7810 */ /* 0x040fe40007ffe0ff */
[C---:B------:R-:W-:Y:S02]  /*1ada0*/  IADD3 R145, R2.reuse, 0x8, RZ ;  /* 0x0000000802917810 */ /* 0x040fe40007ffe0ff */
[C---:B------:R-:W-:Y:S02]  /*1adb0*/  IADD3 R141, R2.reuse, 0x18, RZ ;  /* 0x00000018028d7810 */ /* 0x040fe40007ffe0ff */
[C---:B------:R-:W-:Y:S02]  /*1adc0*/  IADD3 R134, R2.reuse, 0x21, RZ ;  /* 0x0000002102867810 */ /* 0x040fe40007ffe0ff */
[C---:B------:R-:W-:Y:S01]  /*1add0*/  IADD3 R143, R2.reuse, 0x10, RZ ;  /* 0x00000010028f7810 */ /* 0x040fe20007ffe0ff */
[----:B------:R-:W5:Y:S01]  /*1ade0*/  I2F R126, R126 ;  /* 0x0000007e007e7306 */ /* 0x000f620000201400 */
[----:B------:R-:W-:Y:S09]  /*1adf0*/  IADD3 R125, R2, 0x50, RZ ;  /* 0x00000050027d7810 */ /* 0x000ff20007ffe0ff */
[----:B------:R-:W1:Y:S10]  /*1ae00*/  I2F R139, R139 ;  /* 0x0000008b008b7306 */ /* 0x000e740000201400 */
        /* <DEDUP_REMOVED lines=13> */
[----:B------:R-:W3:Y:S10]  /*1aee0*/  I2F R120, R120 ;  /* 0x0000007800787306 */ /* 0x000ef40000201400 */
[----:B------:R-:W2:Y:S10]  /*1aef0*/  I2F R125, R125 ;  /* 0x0000007d007d7306 */ /* 0x000eb40000201400 */
[----:B------:R-:W2:Y:S01]  /*1af00*/  I2F R3, R3 ;  /* 0x0000000300037306 */ /* 0x000ea20000201400 */
[CC--:B-1----:R-:W-:Y:S02]  /*1af10*/  FFMA.FTZ R7, R0.reuse, R140.reuse, R7 ;  /* 0x0000008c00077223 */ /* 0x0c2fe40000010007 */
[----:B------:R-:W-:Y:S01]  /*1af20*/  FFMA.FTZ R5, R0, R140, R5 ;  /* 0x0000008c00057223 */ /* 0x000fe20000010005 */
[----:B------:R-:W-:Y:S01]  /*1af30*/  IADD3 R140, R2, 0x58, RZ ;  /* 0x00000058028c7810 */ /* 0x000fe20007ffe0ff */
[CC--:B---3--:R-:W-:Y:S02]  /*1af40*/  FFMA.FTZ R11, R0.reuse, R127.reuse, R11 ;  /* 0x0000007f000b7223 */ /* 0x0c8fe4000001000b */
[C---:B------:R-:W-:Y:S02]  /*1af50*/  FFMA.FTZ R9, R0.reuse, R127, R9 ;  /* 0x0000007f00097223 */ /* 0x040fe40000010009 */
[CC--:B----4-:R-:W-:Y:S01]  /*1af60*/  FFMA.FTZ R15, R0.reuse, R138.reuse, R15 ;  /* 0x0000008a000f7223 */ /* 0x0d0fe2000001000f */
[----:B------:R1:W3:Y:S01]  /*1af70*/  I2F R127, R140 ;  /* 0x0000008c007f7306 */ /* 0x0002e20000201400 */
[----:B------:R-:W-:Y:S01]  /*1af80*/  FFMA.FTZ R13, R0, R138, R13 ;  /* 0x0000008a000d7223 */ /* 0x000fe2000001000d */
[----:B------:R-:W-:Y:S01]  /*1af90*/  IADD3 R138, R2, 0x59, RZ ;  /* 0x00000059028a7810 */ /* 0x000fe20007ffe0ff */
[CC--:B-----5:R-:W-:Y:S02]  /*1afa0*/  FFMA.FTZ R19, R0.reuse, R126.reuse, R19 ;  /* 0x0000007e00137223 */ /* 0x0e0fe40000010013 */
[C---:B------:R-:W-:Y:S02]  /*1afb0*/  FFMA.FTZ R17, R0.reuse, R126, R17 ;  /* 0x0000007e00117223 */ /* 0x040fe40000010011 */
[CC--:B------:R-:W-:Y:S02]  /*1afc0*/  FFMA.FTZ R6, R0.reuse, R147.reuse, R6 ;  /* 0x0000009300067223 */ /* 0x0c0fe40000010006 */
[C---:B------:R-:W-:Y:S01]  /*1afd0*/  FFMA.FTZ R4, R0.reuse, R147, R4 ;  /* 0x0000009300047223 */ /* 0x040fe20000010004 */
[----:B------:R4:W5:Y:S01]  /*1afe0*/  I2F R126, R138 ;  /* 0x0000008a007e7306 */ /* 0x0009620000201400 */
[CC--:B------:R-:W-:Y:S02]  /*1aff0*/  FFMA.FTZ R22, R0.reuse, R139.reuse, R22 ;  /* 0x0000008b00167223 */ /* 0x0c0fe40000010016 */
[----:B------:R-:W-:Y:S01]  /*1b000*/  FFMA.FTZ R20, R0, R139, R20 ;  /* 0x0000008b00147223 */ /* 0x000fe20000010014 */
[----:B------:R-:W-:Y:S01]  /*1b010*/  IADD3 R139, R2, 0x60, RZ ;  /* 0x00000060028b7810 */ /* 0x000fe20007ffe0ff */
[CC--:B------:R-:W-:Y:S02]  /*1b020*/  FFMA.FTZ R26, R0.reuse, R133.reuse, R26 ;  /* 0x00000085001a7223 */ /* 0x0c0fe4000001001a */
[C---:B------:R-:W-:Y:S02]  /*1b030*/  FFMA.FTZ R24, R0.reuse, R133, R24 ;  /* 0x0000008500187223 */ /* 0x040fe40000010018 */
[C---:B------:R-:W-:Y:S01]  /*1b040*/  FFMA.FTZ R10, R0.reuse, R145, R10 ;  /* 0x00000091000a7223 */ /* 0x040fe2000001000a */
[----:B------:R3:W2:Y:S01]  /*1b050*/  I2F R133, R139 ;  /* 0x0000008b00857306 */ /* 0x0006a20000201400 */
[CC--:B------:R-:W-:Y:S02]  /*1b060*/  FFMA.FTZ R18, R0.reuse, R141.reuse, R18 ;  /* 0x0000008d00127223 */ /* 0x0c0fe40000010012 */
[----:B------:R-:W-:Y:S01]  /*1b070*/  FFMA.FTZ R16, R0, R141, R16 ;  /* 0x0000008d00107223 */ /* 0x000fe20000010010 */
[----:B-1----:R-:W-:Y:S01]  /*1b080*/  FMNMX.FTZ R140, R6, R123, !PT ;  /* 0x0000007b068c7209 */ /* 0x002fe20007810000 */
[C---:B------:R-:W-:Y:S02]  /*1b090*/  FFMA.FTZ R8, R0.reuse, R145, R8 ;  /* 0x0000009100087223 */ /* 0x040fe40000010008 */
[C---:B------:R-:W-:Y:S01]  /*1b0a0*/  FFMA.FTZ R23, R0.reuse, R134, R23 ;  /* 0x0000008600177223 */ /* 0x040fe20000010017 */
[----:B------:R-:W-:Y:S01]  /*1b0b0*/  FMNMX.FTZ R141, R7, R140, !PT ;  /* 0x0000008c078d7209 */ /* 0x000fe20007810000 */
[----:B------:R-:W-:Y:S01]  /*1b0c0*/  FFMA.FTZ R21, R0, R134, R21 ;  /* 0x0000008600157223 */ /* 0x000fe20000010015 */
[----:B------:R-:W-:Y:S01]  /*1b0d0*/  FMNMX.FTZ R140, R4, R121, !PT ;  /* 0x00000079048c7209 */ /* 0x000fe20007810000 */
[----:B------:R-:W-:Y:S01]  /*1b0e0*/  FFMA.FTZ R14, R0, R143, R14 ;  /* 0x0000008f000e7223 */ /* 0x000fe2000001000e */
[----:B------:R-:W-:Y:S01]  /*1b0f0*/  FMNMX.FTZ R134, R10, R141, !PT ;  /* 0x0000008d0a867209 */ /* 0x000fe20007810000 */
[C---:B------:R-:W-:Y:S01]  /*1b100*/  FFMA.FTZ R12, R0.reuse, R143, R12 ;  /* 0x0000008f000c7223 */ /* 0x040fe2000001000c */
[----:B------:R-:W-:Y:S01]  /*1b110*/  FMNMX.FTZ R141, R5, R140, !PT ;  /* 0x0000008c058d7209 */ /* 0x000fe20007810000 */
[CC--:B------:R-:W-:Y:S01]  /*1b120*/  FFMA.FTZ R30, R0.reuse, R137.reuse, R30 ;  /* 0x00000089001e7223 */ /* 0x0c0fe2000001001e */
[----:B------:R-:W-:Y:S01]  /*1b130*/  FMNMX.FTZ R143, R11, R134, !PT ;  /* 0x000000860b8f7209 */ /* 0x000fe20007810000 */
[----:B------:R-:W-:Y:S01]  /*1b140*/  FFMA.FTZ R28, R0, R137, R28 ;  /* 0x00000089001c7223 */ /* 0x000fe2000001001c */
[----:B----4-:R-:W-:Y:S01]  /*1b150*/  FMNMX.FTZ R138, R8, R141, !PT ;  /* 0x0000008d088a7209 */ /* 0x010fe20007810000 */
[----:B------:R-:W-:Y:S01]  /*1b160*/  FFMA.FTZ R34, R0, R135, R34 ;  /* 0x0000008700227223 */ /* 0x000fe20000010022 */
[----:B------:R-:W-:Y:S01]  /*1b170*/  FMNMX.FTZ R134, R14, R143, !PT ;  /* 0x0000008f0e867209 */ /* 0x000fe20007810000 */
[C---:B------:R-:W-:Y:S01]  /*1b180*/  FFMA.FTZ R32, R0.reuse, R135, R32 ;  /* 0x0000008700207223 */ /* 0x040fe20000010020 */
[----:B------:R-:W-:Y:S01]  /*1b190*/  FMNMX.FTZ R143, R9, R138, !PT ;  /* 0x0000008a098f7209 */ /* 0x000fe20007810000 */
[C---:B------:R-:W-:Y:S01]  /*1b1a0*/  FFMA.FTZ R31, R0.reuse, R132, R31 ;  /* 0x00000084001f7223 */ /* 0x040fe2000001001f */
[----:B------:R-:W-:Y:S01]  /*1b1b0*/  FMNMX.FTZ R141, R15, R134, !PT ;  /* 0x000000860f8d7209 */ /* 0x000fe20007810000 */
[----:B------:R-:W-:Y:S01]  /*1b1c0*/  FFMA.FTZ R29, R0, R132, R29 ;  /* 0x00000084001d7223 */ /* 0x000fe2000001001d */
[----:B------:R-:W-:Y:S01]  /*1b1d0*/  FMNMX.FTZ R134, R12, R143, !PT ;  /* 0x0000008f0c867209 */ /* 0x000fe20007810000 */
[-C--:B------:R-:W-:Y:S01]  /*1b1e0*/  FFMA.FTZ R27, R0, R130.reuse, R27 ;  /* 0x00000082001b7223 */ /* 0x080fe2000001001b */
[----:B------:R-:W-:Y:S01]  /*1b1f0*/  IADD3 R137, R2, 0x68, RZ ;  /* 0x0000006802897810 */ /* 0x000fe20007ffe0ff */
[----:B------:R-:W-:Y:S01]  /*1b200*/  FFMA.FTZ R25, R0, R130, R25 ;  /* 0x0000008200197223 */ /* 0x000fe20000010019 */
[----:B------:R-:W-:Y:S01]  /*1b210*/  FMNMX.FTZ R138, R18, R141, !PT ;  /* 0x0000008d128a7209 */ /* 0x000fe20007810000 */
[CC--:B------:R-:W-:Y:S01]  /*1b220*/  FFMA.FTZ R38, R0.reuse, R131.reuse, R38 ;  /* 0x0000008300267223 */ /* 0x0c0fe20000010026 */
[----:B------:R-:W-:Y:S01]  /*1b230*/  FMNMX.FTZ R141, R13, R134, !PT ;  /* 0x000000860d8d7209 */ /* 0x000fe20007810000 */
[----:B------:R1:W4:Y:S01]  /*1b240*/  I2F R135, R137 ;  /* 0x0000008900877306 */ /* 0x0003220000201400 */
[----:B---3--:R-:W-:Y:S01]  /*1b250*/  FMNMX.FTZ R139, R19, R138, !PT ;  /* 0x0000008a138b7209 */ /* 0x008fe20007810000 */
[----:B------:R-:W-:Y:S01]  /*1b260*/  FFMA.FTZ R36, R0, R131, R36 ;  /* 0x0000008300247223 */ /* 0x000fe20000010024 */
[----:B------:R-:W-:Y:S01]  /*1b270*/  FMNMX.FTZ R134, R16, R141, !PT ;  /* 0x0000008d10867209 */ /* 0x000fe20007810000 */
[----:B------:R-:W-:Y:S01]  /*1b280*/  FFMA.FTZ R42, R0, R129, R42 ;  /* 0x00000081002a7223 */ /* 0x000fe2000001002a */
[----:B------:R-:W-:Y:S01]  /*1b290*/  FMNMX.FTZ R132, R22, R139, !PT ;  /* 0x0000008b16847209 */ /* 0x000fe20007810000 */
[C---:B------:R-:W-:Y:S01]  /*1b2a0*/  FFMA.FTZ R40, R0.reuse, R129, R40 ;  /* 0x0000008100287223 */ /* 0x040fe20000010028 */
[----:B------:R-:W-:Y:S01]  /*1b2b0*/  FMNMX.FTZ R139, R17, R134, !PT ;  /* 0x00000086118b7209 */ /* 0x000fe20007810000 */
[C---:B------:R-:W-:Y:S01]  /*1b2c0*/  FFMA.FTZ R35, R0.reuse, R128, R35 ;  /* 0x0000008000237223 */ /* 0x040fe20000010023 */
[----:B------:R-:W-:Y:S01]  /*1b2d0*/  FMNMX.FTZ R141, R23, R132, !PT ;  /* 0x00000084178d7209 */ /* 0x000fe20007810000 */
[-C--:B------:R-:W-:Y:S01]  /*1b2e0*/  FFMA.FTZ R39, R0, R124.reuse, R39 ;  /* 0x0000007c00277223 */ /* 0x080fe20000010027 */
[----:B------:R-:W-:Y:S01]  /*1b2f0*/  FMNMX.FTZ R134, R20, R139, !PT ;  /* 0x0000008b14867209 */ /* 0x000fe20007810000 */
        /* <DEDUP_REMOVED lines=8> */
[----:B--2---:R-:W-:Y:S01]  /*1b380*/  FFMA.FTZ R46, R0, R125, R46 ;  /* 0x0000007d002e7223 */ /* 0x004fe2000001002e */
[----:B------:R-:W-:Y:S01]  /*1b390*/  IADD3 R131, R2, 0x70, RZ ;  /* 0x0000007002837810 */ /* 0x000fe20007ffe0ff */
[----:B------:R-:W-:Y:S01]  /*1b3a0*/  FFMA.FTZ R47, R0, R3, R47 ;  /* 0x00000003002f7223 */ /* 0x000fe2000001002f */
[----:B------:R-:W-:Y:S01]  /*1b3b0*/  FMNMX.FTZ R134, R30, R139, !PT ;  /* 0x0000008b1e867209 */ /* 0x000fe20007810000 */
[C---:B------:R-:W-:Y:S01]  /*1b3c0*/  FFMA.FTZ R45, R0.reuse, R3, R45 ;  /* 0x00000003002d7223 */ /* 0x040fe2000001002d */
[----:B------:R-:W-:Y:S01]  /*1b3d0*/  FMNMX.FTZ R139, R25, R132, !PT ;  /* 0x00000084198b7209 */ /* 0x000fe20007810000 */
[----:B------:R-:W2:Y:S01]  /*1b3e0*/  I2F R129, R131 ;  /* 0x0000008300817306 */ /* 0x000ea20000201400 */
[----:B-1----:R-:W-:Y:S01]  /*1b3f0*/  FMNMX.FTZ R137, R31, R134, !PT ;  /* 0x000000861f897209 */ /* 0x002fe20007810000 */
[----:B------:R-:W-:Y:S01]  /*1b400*/  FFMA.FTZ R44, R0, R125, R44 ;  /* 0x0000007d002c7223 */ /* 0x000fe2000001002c */
[----:B------:R-:W-:Y:S01]  /*1b410*/  FMNMX.FTZ R132, R28, R139, !PT ;  /* 0x0000008b1c847209 */ /* 0x000fe20007810000 */
[----:B------:R-:W-:Y:S01]  /*1b420*/  FFMA.FTZ R50, R0, R127, R50 ;  /* 0x0000007f00327223 */ /* 0x000fe20000010032 */
[----:B------:R-:W-:Y:S01]  /*1b430*/  FMNMX.FTZ R124, R34, R137, !PT ;  /* 0x00000089227c7209 */ /* 0x000fe20007810000 */
[C---:B------:R-:W-:Y:S01]  /*1b440*/  FFMA.FTZ R48, R0.reuse, R127, R48 ;  /* 0x0000007f00307223 */ /* 0x040fe20000010030 */
[----:B------:R-:W-:Y:S01]  /*1b450*/  FMNMX.FTZ R137, R29, R132, !PT ;  /* 0x000000841d897209 */ /* 0x000fe20007810000 */
[C---:B-----5:R-:W-:Y:S01]  /*1b460*/  FFMA.FTZ R51, R0.reuse, R126, R51 ;  /* 0x0000007e00337223 */ /* 0x060fe20000010033 */
[----:B------:R-:W-:Y:S01]  /*1b470*/  FMNMX.FTZ R139, R35, R124, !PT ;  /* 0x0000007c238b7209 */ /* 0x000fe20007810000 */
[----:B------:R-:W-:Y:S01]  /*1b480*/  FFMA.FTZ R49, R0, R126, R49 ;  /* 0x0000007e00317223 */ /* 0x000fe20000010031 */
[----:B------:R-:W-:Y:S01]  /*1b490*/  FMNMX.FTZ R132, R32, R137, !PT ;  /* 0x0000008920847209 */ /* 0x000fe20007810000 */
[----:B------:R-:W-:Y:S01]  /*1b4a0*/  FFMA.FTZ R54, R0, R133, R54 ;  /* 0x0000008500367223 */ /* 0x000fe20000010036 */
[----:B------:R-:W-:Y:S01]  /*1b4b0*/  FMNMX.FTZ R124, R38, R139, !PT ;  /* 0x0000008b267c7209 */ /* 0x000fe20007810000 */
[C---:B------:R-:W-:Y:S01]  /*1b4c0*/  FFMA.FTZ R52, R0.reuse, R133, R52 ;  /* 0x0000008500347223 */ /* 0x040fe20000010034 */
[----:B------:R-:W-:Y:S01]  /*1b4d0*/  FMNMX.FTZ R139, R33, R132, !PT ;  /* 0x00000084218b7209 */ /* 0x000fe20007810000 */
[-C--:B----4-:R-:W-:Y:S01]  /*1b4e0*/  FFMA.FTZ R58, R0, R135.reuse, R58 ;  /* 0x00000087003a7223 */ /* 0x090fe2000001003a */
[----:B------:R-:W-:Y:S01]  /*1b4f0*/  IADD3 R130, R2, 0x61, RZ ;  /* 0x0000006102827810 */ /* 0x000fe20007ffe0ff */
[----:B------:R-:W-:Y:S01]  /*1b500*/  FFMA.FTZ R56, R0, R135, R56 ;  /* 0x0000008700387223 */ /* 0x000fe20000010038 */
[----:B------:R-:W-:Y:S02]  /*1b510*/  FMNMX.FTZ R137, R39, R124, !PT ;  /* 0x0000007c27897209 */ /* 0x000fe40007810000 */
[----:B------:R-:W-:Y:S02]  /*1b520*/  FMNMX.FTZ R124, R36, R139, !PT ;  /* 0x0000008b247c7209 */ /* 0x000fe40007810000 */
[----:B------:R-:W1:Y:S01]  /*1b530*/  I2F R130, R130 ;  /* 0x0000008200827306 */ /* 0x000e620000201400 */
[----:B------:R-:W-:Y:S01]  /*1b540*/  FMNMX.FTZ R132, R42, R137, !PT ;  /* 0x000000892a847209 */ /* 0x000fe20007810000 */
[CC--:B--2---:R-:W-:Y:S01]  /*1b550*/  FFMA.FTZ R62, R0.reuse, R129.reuse, R62 ;  /* 0x00000081003e7223 */ /* 0x0c4fe2000001003e */
[----:B------:R-:W-:Y:S01]  /*1b560*/  FMNMX.FTZ R131, R37, R124, !PT ;  /* 0x0000007c25837209 */ /* 0x000fe20007810000 */
[----:B------:R-:W-:Y:S01]  /*1b570*/  FFMA.FTZ R60, R0, R129, R60 ;  /* 0x00000081003c7223 */ /* 0x000fe2000001003c */
[----:B------:R-:W-:Y:S02]  /*1b580*/  IADD3 R128, R2, 0x69, RZ ;  /* 0x0000006902807810 */ /* 0x000fe40007ffe0ff */
[----:B------:R-:W-:Y:S02]  /*1b590*/  FMNMX.FTZ R3, R43, R132, !PT ;  /* 0x000000842b037209 */ /* 0x000fe40007810000 */
[----:B------:R-:W-:Y:S02]  /*1b5a0*/  FMNMX.FTZ R132, R40, R131, !PT ;  /* 0x0000008328847209 */ /* 0x000fe40007810000 */
[----:B------:R-:W2:Y:S01]  /*1b5b0*/  I2F R128, R128 ;  /* 0x0000008000807306 */ /* 0x000ea20000201400 */
[----:B------:R-:W-:Y:S02]  /*1b5c0*/  FMNMX.FTZ R124, R46, R3, !PT ;  /* 0x000000032e7c7209 */ /* 0x000fe40007810000 */
[----:B------:R-:W-:Y:S02]  /*1b5d0*/  FMNMX.FTZ R3, R41, R132, !PT ;  /* 0x0000008429037209 */ /* 0x000fe40007810000 */
[----:B------:R-:W-:Y:S01]  /*1b5e0*/  IADD3 R120, R2, 0x71, RZ ;  /* 0x0000007102787810 */ /* 0x000fe20007ffe0ff */
[----:B------:R-:W-:Y:S01]  /*1b5f0*/  LDSM.16.MT88.4 R132, [R186+0xb000] ;  /* 0x00b00000ba84783b */ /* 0x000fe20000004200 */
[----:B------:R-:W-:Y:S02]  /*1b600*/  FMNMX.FTZ R127, R47, R124, !PT ;  /* 0x0000007c2f7f7209 */ /* 0x000fe40007810000 */
[----:B------:R-:W-:Y:S02]  /*1b610*/  FMNMX.FTZ R124, R44, R3, !PT ;  /* 0x000000032c7c7209 */ /* 0x000fe40007810000 */
[----:B------:R-:W-:Y:S01]  /*1b620*/  IADD3 R125, R2, 0x78, RZ ;  /* 0x00000078027d7810 */ /* 0x000fe20007ffe0ff */
[----:B------:R-:W3:Y:S01]  /*1b630*/  I2F R120, R120 ;  /* 0x0000007800787306 */ /* 0x000ee20000201400 */
[----:B------:R-:W-:Y:S01]  /*1b640*/  FMNMX.FTZ R126, R50, R127, !PT ;  /* 0x0000007f327e7209 */ /* 0x000fe20007810000 */
[C---:B-1----:R-:W-:Y:S01]  /*1b650*/  FFMA.FTZ R55, R0.reuse, R130, R55 ;  /* 0x0000008200377223 */ /* 0x042fe20000010037 */
[----:B------:R-:W-:Y:S01]  /*1b660*/  FMNMX.FTZ R3, R45, R124, !PT ;  /* 0x0000007c2d037209 */ /* 0x000fe20007810000 */
[----:B------:R-:W-:Y:S01]  /*1b670*/  FFMA.FTZ R53, R0, R130, R53 ;  /* 0x0000008200357223 */ /* 0x000fe20000010035 */
[----:B------:R-:W-:Y:S02]  /*1b680*/  IADD3 R2, R2, 0x79, RZ ;  /* 0x0000007902027810 */ /* 0x000fe40007ffe0ff */
[----:B------:R-:W-:Y:S02]  /*1b690*/  FMNMX.FTZ R127, R51, R126, !PT ;  /* 0x0000007e337f7209 */ /* 0x000fe40007810000 */
[----:B------:R-:W-:Y:S01]  /*1b6a0*/  FMNMX.FTZ R124, R48, R3, !PT ;  /* 0x00000003307c7209 */ /* 0x000fe20007810000 */
[----:B------:R-:W1:Y:S01]  /*1b6b0*/  I2F R125, R125 ;  /* 0x0000007d007d7306 */ /* 0x000e620000201400 */
[----:B------:R-:W-:Y:S01]  /*1b6c0*/  FMNMX.FTZ R126, R54, R127, !PT ;  /* 0x0000007f367e7209 */ /* 0x000fe20007810000 */
[C---:B--2---:R-:W-:Y:S01]  /*1b6d0*/  FFMA.FTZ R59, R0.reuse, R128, R59 ;  /* 0x00000080003b7223 */ /* 0x044fe2000001003b */
[----:B------:R-:W-:Y:S01]  /*1b6e0*/  FMNMX.FTZ R3, R49, R124, !PT ;  /* 0x0000007c31037209 */ /* 0x000fe20007810000 */
[----:B------:R-:W-:Y:S01]  /*1b6f0*/  FFMA.FTZ R57, R0, R128, R57 ;  /* 0x0000008000397223 */ /* 0x000fe20000010039 */
[----:B------:R-:W-:Y:S01]  /*1b700*/  FMNMX.FTZ R127, R55, R126, !PT ;  /* 0x0000007e377f7209 */ /* 0x000fe20007810000 */
[----:B------:R-:W-:Y:S01]  /*1b710*/  LDSM.16.MT88.4 R128, [R184+0x9000] ;  /* 0x00900000b880783b */ /* 0x000fe20000004200 */
[----:B------:R-:W-:Y:S02]  /*1b720*/  FMNMX.FTZ R124, R52, R3, !PT ;  /* 0x00000003347c7209 */ /* 0x000fe40007810000 */
[----:B------:R-:W-:Y:S01]  /*1b730*/  FMNMX.FTZ R126, R58, R127, !PT ;  /* 0x0000007f3a7e7209 */ /* 0x000fe20007810000 */
[----:B------:R-:W2:Y:S01]  /*1b740*/  I2F R2, R2 ;  /* 0x0000000200027306 */ /* 0x000ea20000201400 */
[----:B------:R-:W-:Y:S02]  /*1b750*/  FMNMX.FTZ R3, R53, R124, !PT ;  /* 0x0000007c35037209 */ /* 0x000fe40007810000 */
[----:B------:R-:W-:Y:S01]  /*1b760*/  FMNMX.FTZ R127, R59, R126, !PT ;  /* 0x0000007e3b7f7209 */ /* 0x000fe20007810000 */
[-C--:B---3--:R-:W-:Y:S01]  /*1b770*/  FFMA.FTZ R63, R0, R120.reuse, R63 ;  /* 0x00000078003f7223 */ /* 0x088fe2000001003f */
[----:B------:R-:W-:Y:S01]  /*1b780*/  FMNMX.FTZ R124, R56, R3, !PT ;  /* 0x00000003387c7209 */ /* 0x000fe20007810000 */
[----:B------:R-:W-:Y:S01]  /*1b790*/  FFMA.FTZ R61, R0, R120, R61 ;  /* 0x00000078003d7223 */ /* 0x000fe2000001003d */
[----:B------:R-:W-:Y:S02]  /*1b7a0*/  FMNMX.FTZ R126, R62, R127, !PT ;  /* 0x0000007f3e7e7209 */ /* 0x000fe40007810000 */
[----:B------:R-:W-:Y:S02]  /*1b7b0*/  FMNMX.FTZ R127, R57, R124, !PT ;  /* 0x0000007c397f7209 */ /* 0x000fe40007810000 */
[----:B------:R-:W-:Y:S02]  /*1b7c0*/  FMNMX.FTZ R3, R63, R126, !PT ;  /* 0x0000007e3f037209 */ /* 0x000fe40007810000 */
[----:B------:R-:W-:Y:S01]  /*1b7d0*/  FMNMX.FTZ R124, R60, R127, !PT ;  /* 0x0000007f3c7c7209 */ /* 0x000fe20007810000 */
[CC--:B-1----:R-:W-:Y:S02]  /*1b7e0*/  FFMA.FTZ R66, R0.reuse, R125.reuse, R66 ;  /* 0x0000007d00427223 */ /* 0x0c2fe40000010042 */
        /* <DEDUP_REMOVED lines=15> */
[----:B------:R-:W-:Y:S01]  /*1b8e0*/  FSETP.NEU.FTZ.AND P0, PT, R2, -INF , PT ;  /* 0xff8000000200780b */ /* 0x000fe20003f1d000 */
[----:B------:R-:W-:Y:S02]  /*1b8f0*/  FMUL.FTZ R145, R122, R2 ;  /* 0x000000027a917220 */ /* 0x000fe40000410000 */
[----:B------:R-:W-:Y:S01]  /*1b900*/  FADD.FTZ R123, -R2, R123 ;  /* 0x0000007b027b7221 */ /* 0x000fe20000010100 */
[----:B--2---:R-:W-:Y:S02]  /*1b910*/  FMNMX.FTZ R3, R124, R3, !PT ;  /* 0x000000037c037209 */ /* 0x004fe40007810000 */
[----:B------:R-:W-:Y:S01]  /*1b920*/  FSEL R145, R145, RZ, P0 ;  /* 0x000000ff91917208 */ /* 0x000fe20000000000 */
[C---:B------:R-:W-:Y:S01]  /*1b930*/  FMUL.FTZ R120, R122.reuse, R123 ;  /* 0x0000007b7a787220 */ /* 0x040fe20000410000 */
[C---:B------:R-:W-:Y:S01]  /*1b940*/  FSETP.NEU.FTZ.AND P0, PT, R3.reuse, -INF , PT ;  /* 0xff8000000300780b */ /* 0x040fe20003f1d000 */
[----:B------:R-:W-:Y:S01]  /*1b950*/  FMUL.FTZ R143, R122, R3 ;  /* 0x000000037a8f7220 */ /* 0x000fe20000410000 */
[----:B------:R-:W1:Y:S01]  /*1b960*/  LDSM.16.MT88.4 R124, [R186+0x9000] ;  /* 0x00900000ba7c783b */ /* 0x000e620000004200 */
[----:B------:R-:W-:Y:S02]  /*1b970*/  FADD.FTZ R123, -R3, R121 ;  /* 0x00000079037b7221 */ /* 0x000fe40000010100 */
[-CC-:B------:R-:W-:Y:S01]  /*1b980*/  FFMA.FTZ R138, R10, R122.reuse, -R145.reuse ;  /* 0x0000007a0a8a7223 */ /* 0x180fe20000010891 */
[----:B------:R-:W-:Y:S01]  /*1b990*/  FSEL R143, R143, RZ, P0 ;  /* 0x000000ff8f8f7208 */ /* 0x000fe20000000000 */
[----:B------:R-:W-:Y:S01]  /*1b9a0*/  FMUL.FTZ R121, R122, R123 ;  /* 0x0000007b7a797220 */ /* 0x000fe20000410000 */
[----:B------:R-:W2:Y:S01]  /*1b9b0*/  MUFU.EX2 R120, R120 ;  /* 0x0000007800787308 */ /* 0x000ea20000000800 */
[-C--:B------:R-:W-:Y:S01]  /*1b9c0*/  FFMA.FTZ R123, R11, R122.reuse, -R145 ;  /* 0x0000007a0b7b7223 */ /* 0x080fe20000010891 */
[----:B------:R-:W-:Y:S01]  /*1b9d0*/  ISETP.GT.AND P0, PT, R205, 0x1, PT ;  /* 0x00000001cd00780c */ /* 0x000fe20003f04270 */
[--C-:B------:R-:W-:Y:S01]  /*1b9e0*/  FFMA.FTZ R140, R8, R122, -R143.reuse ;  /* 0x0000007a088c7223 */ /* 0x100fe2000001088f */
[----:B------:R-:W-:Y:S01]  /*1b9f0*/  MOV R205, R136 ;  /* 0x0000008800cd7202 */ /* 0x000fe20000000f00 */
[-C--:B------:R-:W-:Y:S02]  /*1ba00*/  FFMA.FTZ R137, R9, R122.reuse, -R143 ;  /* 0x0000007a09897223 */ /* 0x080fe4000001088f */
[-CC-:B------:R-:W-:Y:S02]  /*1ba10*/  FFMA.FTZ R142, R6, R122.reuse, -R145.reuse ;  /* 0x0000007a068e7223 */ /* 0x180fe40000010891 */
[-C--:B------:R-:W-:Y:S01]  /*1ba20*/  FFMA.FTZ R139, R7, R122.reuse, -R145 ;  /* 0x0000007a078b7223 */ /* 0x080fe20000010891 */
[----:B------:R-:W3:Y:S01]  /*1ba30*/  MUFU.EX2 R121, R121 ;  /* 0x0000007900797308 */ /* 0x000ee20000000800 */
[-CC-:B------:R-:W-:Y:S02]  /*1ba40*/  FFMA.FTZ R144, R4, R122.reuse, -R143.reuse ;  /* 0x0000007a04907223 */ /* 0x180fe4000001088f */
[-C--:B------:R-:W-:Y:S02]  /*1ba50*/  FFMA.FTZ R141, R5, R122.reuse, -R143 ;  /* 0x0000007a058d7223 */ /* 0x080fe4000001088f */
[-CC-:B------:R-:W-:Y:S02]  /*1ba60*/  FFMA.FTZ R155, R26, R122.reuse, -R145.reuse ;  /* 0x0000007a1a9b7223 */ /* 0x180fe40000010891 */
[-C--:B------:R-:W-:Y:S02]  /*1ba70*/  FFMA.FTZ R154, R27, R122.reuse, -R145 ;  /* 0x0000007a1b9a7223 */ /* 0x080fe40000010891 */
[-CC-:B------:R-:W-:Y:S01]  /*1ba80*/  FFMA.FTZ R158, R24, R122.reuse, -R143.reuse ;  /* 0x0000007a189e7223 */ /* 0x180fe2000001088f */
[----:B------:R-:W-:Y:S01]  /*1ba90*/  MUFU.EX2 R142, R142 ;  /* 0x0000008e008e7308 */ /* 0x000fe20000000800 */
[----:B------:R-:W-:Y:S02]  /*1baa0*/  FFMA.FTZ R159, R25, R122, -R143 ;  /* 0x0000007a199f7223 */ /* 0x000fe4000001088f */
[----:B------:R-:W-:Y:S01]  /*1bab0*/  LDSM.16.MT88.4 R24, [R184+0x9800] ;  /* 0x00980000b818783b */ /* 0x000fe20000004200 */
[C---:B--2---:R-:W-:Y:S02]  /*1bac0*/  FMUL.FTZ R6, R120.reuse, R114 ;  /* 0x0000007278067220 */ /* 0x044fe40000410000 */
[C---:B------:R-:W-:Y:S02]  /*1bad0*/  FMUL.FTZ R7, R120.reuse, R115 ;  /* 0x0000007378077220 */ /* 0x040fe40000410000 */
[C---:B------:R-:W-:Y:S02]  /*1bae0*/  FMUL.FTZ R10, R120.reuse, R110 ;  /* 0x0000006e780a7220 */ /* 0x040fe40000410000 */
        /* <DEDUP_REMOVED lines=8> */
[----:B------:R-:W3:Y:S01]  /*1bb70*/  LDSM.16.MT88.4 R108, [R184+0xb000] ;  /* 0x00b00000b86c783b */ /* 0x000ee20000004200 */
[C---:B------:R-:W-:Y:S02]  /*1bb80*/  FMUL.FTZ R71, R120.reuse, R71 ;  /* 0x0000004778477220 */ /* 0x040fe40000410000 */
[C---:B------:R-:W-:Y:S02]  /*1bb90*/  FMUL.FTZ R68, R121.reuse, R68 ;  /* 0x0000004479447220 */ /* 0x040fe40000410000 */
[----:B------:R-:W-:Y:S02]  /*1bba0*/  FMUL.FTZ R69, R121, R69 ;  /* 0x0000004579457220 */ /* 0x000fe40000410000 */
[----:B------:R-:W4:Y:S01]  /*1bbb0*/  MUFU.EX2 R123, R123 ;  /* 0x0000007b007b7308 */ /* 0x000f220000000800 */
        /* <DEDUP_REMOVED lines=23> */
[-C--:B------:R-:W-:Y:S02]  /*1bd30*/  FFMA.FTZ R164, R36, R122.reuse, -R143 ;  /* 0x0000007a24a47223 */ /* 0x080fe4000001088f */
[-CC-:B------:R-:W-:Y:S01]  /*1bd40*/  FFMA.FTZ R162, R42, R122.reuse, -R145.reuse ;  /* 0x0000007a2aa27223 */ /* 0x180fe20000010891 */
[----:B------:R-:W4:Y:S01]  /*1bd50*/  MUFU.EX2 R137, R137 ;  /* 0x0000008900897308 */ /* 0x000f220000000800 */
[--C-:B------:R-:W-:Y:S02]  /*1bd60*/  FFMA.FTZ R163, R43, R122, -R145.reuse ;  /* 0x0000007a2ba37223 */ /* 0x100fe40000010891 */
[C---:B------:R-:W-:Y:S01]  /*1bd70*/  FMUL.FTZ R90, R120.reuse, R90 ;  /* 0x0000005a785a7220 */ /* 0x040fe20000410000 */
[----:B--2---:R-:W-:Y:S01]  /*1bd80*/  F2FP.BF16.PACK_AB R112, R141, R144 ;  /* 0x000000908d70723e */ /* 0x004fe200000010ff */
[----:B------:R-:W-:Y:S02]  /*1bd90*/  FMUL.FTZ R91, R120, R91 ;  /* 0x0000005b785b7220 */ /* 0x000fe40000410000 */
[C---:B------:R-:W-:Y:S02]  /*1bda0*/  FMUL.FTZ R88, R121.reuse, R88 ;  /* 0x0000005879587220 */ /* 0x040fe40000410000 */
[C---:B------:R-:W-:Y:S01]  /*1bdb0*/  FMUL.FTZ R89, R121.reuse, R89 ;  /* 0x0000005979597220 */ /* 0x040fe20000410000 */
[----:B------:R-:W-:Y:S01]  /*1bdc0*/  MUFU.EX2 R155, R155 ;  /* 0x0000009b009b7308 */ /* 0x000fe20000000800 */
[----:B------:R-:W-:Y:S02]  /*1bdd0*/  FFMA.FTZ R147, R14, R122, -R145 ;  /* 0x0000007a0e937223 */ /* 0x000fe40000010891 */
[----:B------:R-:W-:Y:S02]  /*1bde0*/  FMUL.FTZ R14, R120, R106 ;  /* 0x0000006a780e7220 */ /* 0x000fe40000410000 */
[--C-:B------:R-:W-:Y:S02]  /*1bdf0*/  FFMA.FTZ R146, R12, R122, -R143.reuse ;  /* 0x0000007a0c927223 */ /* 0x100fe4000001088f */
[C---:B------:R-:W-:Y:S02]  /*1be00*/  FMUL.FTZ R12, R121.reuse, R104 ;  /* 0x00000068790c7220 */ /* 0x040fe40000410000 */
[C---:B------:R-:W-:Y:S01]  /*1be10*/  FMUL.FTZ R94, R120.reuse, R94 ;  /* 0x0000005e785e7220 */ /* 0x040fe20000410000 */
[----:B------:R-:W-:Y:S01]  /*1be20*/  MUFU.EX2 R147, R147 ;  /* 0x0000009300937308 */ /* 0x000fe20000000800 */
[C---:B------:R-:W-:Y:S02]  /*1be30*/  FMUL.FTZ R95, R120.reuse, R95 ;  /* 0x0000005f785f7220 */ /* 0x040fe40000410000 */
[----:B------:R-:W-:Y:S01]  /*1be40*/  FMUL.FTZ R92, R121, R92 ;  /* 0x0000005c795c7220 */ /* 0x000fe20000410000 */
[----:B----4-:R-:W-:Y:S01]  /*1be50*/  F2FP.BF16.PACK_AB R114, R137, R140 ;  /* 0x0000008c8972723e */ /* 0x010fe200000010ff */
[C---:B------:R-:W-:Y:S02]  /*1be60*/  FMUL.FTZ R93, R121.reuse, R93 ;  /* 0x0000005d795d7220 */ /* 0x040fe40000410000 */
[C---:B------:R-:W-:Y:S02]  /*1be70*/  FMUL.FTZ R98, R120.reuse, R98 ;  /* 0x0000006278627220 */ /* 0x040fe40000410000 */
[----:B------:R-:W-:Y:S01]  /*1be80*/  FMUL.FTZ R99, R120, R99 ;  /* 0x0000006378637220 */ /* 0x000fe20000410000 */
[----:B------:R-:W-:Y:S01]  /*1be90*/  MUFU.EX2 R146, R146 ;  /* 0x0000009200927308 */ /* 0x000fe20000000800 */
[C---:B-1----:R-:W-:Y:S05]  /*1bea0*/  HMMA.16816.F32.BF16 R4, R112.reuse, R124, R4 ;  /* 0x0000007c7004723c */ /* 0x042fea0000041804 */
[C---:B------:R-:W-:Y:S02]  /*1beb0*/  FMUL.FTZ R96, R121.reuse, R96 ;  /* 0x0000006079607220 */ /* 0x040fe40000410000 */
[C---:B------:R-:W-:Y:S01]  /*1bec0*/  FMUL.FTZ R97, R121.reuse, R97 ;  /* 0x0000006179617220 */ /* 0x040fe20000410000 */
[C---:B------:R-:W-:Y:S01]  /*1bed0*/  HMMA.16816.F32.BF16 R8, R112.reuse, R126, R8 ;  /* 0x0000007e7008723c */ /* 0x040fe20000041808 */
[----:B------:R-:W1:Y:S01]  /*1bee0*/  LDSM.16.MT88.4 R124, [R186+0xd000] ;  /* 0x00d00000ba7c783b */ /* 0x000e620000004200 */
[----:B------:R-:W2:Y:S02]  /*1bef0*/  MUFU.EX2 R154, R154 ;  /* 0x0000009a009a7308 */ /* 0x000ea40000000800 */
[--C-:B------:R-:W-:Y:S02]  /*1bf00*/  FFMA.FTZ R150, R16, R122, -R143.reuse ;  /* 0x0000007a10967223 */ /* 0x100fe4000001088f */
[----:B------:R-:W-:Y:S02]  /*1bf10*/  FMUL.FTZ R16, R121, R100 ;  /* 0x0000006479107220 */ /* 0x000fe40000410000 */
[C---:B------:R-:W-:Y:S04]  /*1bf20*/  HMMA.16816.F32.BF16 R68, R112.reuse, R128, R68 ;  /* 0x000000807044723c */ /* 0x040fe80000041844 */
[----:B------:R-:W-:Y:S01]  /*1bf30*/  MUFU.EX2 R150, R150 ;  /* 0x0000009600967308 */ /* 0x000fe20000000800 */
[-C--:B------:R-:W-:Y:S02]  /*1bf40*/  FFMA.FTZ R151, R17, R122.reuse, -R143 ;  /* 0x0000007a11977223 */ /* 0x080fe4000001088f */
[----:B------:R-:W-:Y:S01]  /*1bf50*/  FMUL.FTZ R17, R121, R101 ;  /* 0x0000006579117220 */ /* 0x000fe20000410000 */
[C---:B------:R-:W-:Y:S01]  /*1bf60*/  HMMA.16816.F32.BF16 R72, R112.reuse, R130, R72 ;  /* 0x000000827048723c */ /* 0x040fe20000041848 */
[----:B------:R-:W4:Y:S03]  /*1bf70*/  LDSM.16.MT88.4 R128, [R184+0xd000] ;  /* 0x00d00000b880783b */ /* 0x000f260000004200 */
[-CC-:B------:R-:W-:Y:S02]  /*1bf80*/  FFMA.FTZ R152, R22, R122.reuse, -R145.reuse ;  /* 0x0000007a16987223 */ /* 0x180fe40000010891 */
[----:B------:R-:W5:Y:S01]  /*1bf90*/  MUFU.EX2 R151, R151 ;  /* 0x0000009700977308 */ /* 0x000f620000000800 */
[-C--:B------:R-:W-:Y:S01]  /*1bfa0*/  FFMA.FTZ R153, R23, R122.reuse, -R145 ;  /* 0x0000007a17997223 */ /* 0x080fe20000010891 */
[C---:B------:R-:W-:Y:S04]  /*1bfb0*/  HMMA.16816.F32.BF16 R76, R112.reuse, R132, R76 ;  /* 0x00000084704c723c */ /* 0x040fe8000004184c */
[----:B--2---:R-:W-:Y:S01]  /*1bfc0*/  F2FP.BF16.PACK_AB R23, R154, R155 ;  /* 0x0000009b9a17723e */ /* 0x004fe200000010ff */
[-C--:B------:R-:W-:Y:S02]  /*1bfd0*/  FFMA.FTZ R156, R20, R122.reuse, -R143 ;  /* 0x0000007a149c7223 */ /* 0x080fe4000001088f */
[-CC-:B------:R-:W-:Y:S01]  /*1bfe0*/  FFMA.FTZ R132, R15, R122.reuse, -R145.reuse ;  /* 0x0000007a0f847223 */ /* 0x180fe20000010891 */
[C---:B------:R-:W-:Y:S01]  /*1bff0*/  HMMA.16816.F32.BF16 R80, R112.reuse, R134, R80 ;  /* 0x000000867050723c */ /* 0x040fe20000041850 */
[----:B------:R-:W-:Y:S03]  /*1c000*/  MUFU.EX2 R152, R152 ;  /* 0x0000009800987308 */ /* 0x000fe60000000800 */
[----:B------:R-:W-:Y:S02]  /*1c010*/  FMUL.FTZ R15, R120, R107 ;  /* 0x0000006b780f7220 */ /* 0x000fe40000410000 */
[-C--:B------:R-:W-:Y:S02]  /*1c020*/  FFMA.FTZ R133, R18, R122.reuse, -R145 ;  /* 0x0000007a12857223 */ /* 0x080fe40000010891 */
[C---:B---3--:R-:W-:Y:S03]  /*1c030*/  HMMA.16816.F32.BF16 R84, R112.reuse, R108, R84 ;  /* 0x0000006c7054723c */ /* 0x048fe60000041854 */
[----:B------:R-:W2:Y:S01]  /*1c040*/  MUFU.EX2 R132, R132 ;  /* 0x0000008400847308 */ /* 0x000ea20000000800 */
[-C--:B------:R-:W-:Y:S02]  /*1c050*/  FFMA.FTZ R135, R13, R122.reuse, -R143 ;  /* 0x0000007a0d877223 */ /* 0x080fe4000001088f */
[----:B------:R-:W-:Y:S02]  /*1c060*/  FMUL.FTZ R13, R121, R105 ;  /* 0x00000069790d7220 */ /* 0x000fe40000410000 */
[C---:B------:R-:W-:Y:S01]  /*1c070*/  HMMA.16816.F32.BF16 R88, R112.reuse, R110, R88 ;  /* 0x0000006e7058723c */ /* 0x040fe20000041858 */
[----:B------:R-:W3:Y:S03]  /*1c080*/  LDSM.16.MT88.4 R104, [R186+0x9400] ;  /* 0x00940000ba68783b */ /* 0x000ee60000004200 */
[----:B------:R-:W-:Y:S01]  /*1c090*/  FFMA.FTZ R134, R19, R122, -R145 ;  /* 0x0000007a13867223 */ /* 0x000fe20000010891 */
[----:B------:R-:W-:Y:S01]  /*1c0a0*/  MUFU.EX2 R133, R133 ;  /* 0x0000008500857308 */ /* 0x000fe20000000800 */
[C---:B------:R-:W-:Y:S01]  /*1c0b0*/  FMUL.FTZ R18, R120.reuse, R102 ;  /* 0x0000006678127220 */ /* 0x040fe20000410000 */
[----:B-----5:R-:W-:Y:S01]  /*1c0c0*/  F2FP.BF16.PACK_AB R102, R151, R150 ;  /* 0x000000969766723e */ /* 0x020fe200000010ff */
[C---:B-1----:R-:W-:Y:S01]  /*1c0d0*/  HMMA.16816.F32.BF16 R92, R112.reuse, R124, R92 ;  /* 0x0000007c705c723c */ /* 0x042fe2000004185c */
[----:B------:R-:W1:Y:S03]  /*1c0e0*/  LDSM.16.MT88.4 R108, [R184+0x9400] ;  /* 0x00940000b86c783b */ /* 0x000e660000004200 */
[----:B------:R-:W-:Y:S02]  /*1c0f0*/  FMUL.FTZ R19, R120, R103 ;  /* 0x0000006778137220 */ /* 0x000fe40000410000 */
[-C--:B------:R-:W-:Y:S01]  /*1c100*/  FFMA.FTZ R157, R21, R122.reuse, -R143 ;  /* 0x0000007a159d7223 */ /* 0x080fe2000001088f */
[----:B------:R-:W5:Y:S01]  /*1c110*/  MUFU.EX2 R134, R134 ;  /* 0x0000008600867308 */ /* 0x000f620000000800 */
[C---:B------:R-:W-:Y:S01]  /*1c120*/  HMMA.16816.F32.BF16 R12, R112.reuse, R126, R12 ;  /* 0x0000007e700c723c */ /* 0x040fe2000004180c */
[----:B------:R-:W-:Y:S03]  /*1c130*/  LDSM.16.MT88.4 R124, [R184+0xb400] ;  /* 0x00b40000b87c783b */ /* 0x000fe60000004200 */
[----:B--2---:R-:W-:Y:S01]  /*1c140*/  F2FP.BF16.PACK_AB R101, R132, R147 ;  /* 0x000000938465723e */ /* 0x004fe200000010ff */
[-CC-:B------:R-:W-:Y:S02]  /*1c150*/  FFMA.FTZ R46, R46, R122.reuse, -R145.reuse ;  /* 0x0000007a2e2e7223 */ /* 0x180fe40000010891 */
[-CC-:B------:R-:W-:Y:S01]  /*1c160*/  FFMA.FTZ R47, R47, R122.reuse, -R145.reuse ;  /* 0x0000007a2f2f7223 */ /* 0x180fe20000010891 */
[C---:B----4-:R-:W-:Y:S01]  /*1c170*/  HMMA.16816.F32.BF16 R16, R112.reuse, R128, R16 ;  /* 0x000000807010723c */ /* 0x050fe20000041810 */
[----:B------:R-:W2:Y:S03]  /*1c180*/  MUFU.EX2 R135, R135 ;  /* 0x0000008700877308 */ /* 0x000ea60000000800 */
[-CC-:B------:R-:W-:Y:S02]  /*1c190*/  FFMA.FTZ R50, R50, R122.reuse, -R145.reuse ;  /* 0x0000007a32327223 */ /* 0x180fe40000010891 */
[-C--:B------:R-:W-:Y:S02]  /*1c1a0*/  FFMA.FTZ R51, R51, R122.reuse, -R145 ;  /* 0x0000007a33337223 */ /* 0x080fe40000010891 */
[----:B------:R-:W-:Y:S01]  /*1c1b0*/  HMMA.16816.F32.BF16 R96, R112, R130, R96 ;  /* 0x000000827060723c */ /* 0x000fe20000041860 */
[----:B------:R-:W4:Y:S02]  /*1c1c0*/  LDSM.16.MT88.4 R112, [R186+0xb400] ;  /* 0x00b40000ba70783b */ /* 0x000f240000004200 */
[----:B------:R-:W1:Y:S01]  /*1c1d0*/  MUFU.EX2 R153, R153 ;  /* 0x0000009900997308 */ /* 0x000e620000000800 */
[-CC-:B------:R-:W-:Y:S02]  /*1c1e0*/  FFMA.FTZ R44, R44, R122.reuse, -R143.reuse ;  /* 0x0000007a2c2c7223 */ /* 0x180fe4000001088f */
[-CC-:B------:R-:W-:Y:S01]  /*1c1f0*/  FFMA.FTZ R45, R45, R122.reuse, -R143.reuse ;  /* 0x0000007a2d2d7223 */ /* 0x180fe2000001088f */
[----:B-----5:R-:W-:Y:S01]  /*1c200*/  F2FP.BF16.PACK_AB R103, R134, R133 ;  /* 0x000000858667723e */ /* 0x020fe200000010ff */
[-CC-:B------:R-:W-:Y:S01]  /*1c210*/  FFMA.FTZ R48, R48, R122.reuse, -R143.reuse ;  /* 0x0000007a30307223 */ /* 0x180fe2000001088f */
[----:B------:R-:W5:Y:S03]  /*1c220*/  LDSM.16.MT88.4 R128, [R186+0xd400] ;  /* 0x00d40000ba80783b */ /* 0x000f660000004200 */
[-C--:B------:R-:W-:Y:S01]  /*1c230*/  FFMA.FTZ R49, R49, R122.reuse, -R143 ;  /* 0x0000007a31317223 */ /* 0x080fe2000001088f */
[----:B------:R-:W-:Y:S01]  /*1c240*/  MUFU.EX2 R156, R156 ;  /* 0x0000009c009c7308 */ /* 0x000fe20000000800 */
[-CC-:B------:R-:W-:Y:S02]  /*1c250*/  FFMA.FTZ R54, R54, R122.reuse, -R145.reuse ;  /* 0x0000007a36367223 */ /* 0x180fe40000010891 */
[--C-:B------:R-:W-:Y:S01]  /*1c260*/  FFMA.FTZ R55, R55, R122, -R145.reuse ;  /* 0x0000007a37377223 */ /* 0x100fe20000010891 */
[----:B--2---:R-:W-:Y:S01]  /*1c270*/  F2FP.BF16.PACK_AB R100, R135, R146 ;  /* 0x000000928764723e */ /* 0x004fe200000010ff */
[-CC-:B------:R-:W-:Y:S02]  /*1c280*/  FFMA.FTZ R165, R58, R122.reuse, -R145.reuse ;  /* 0x0000007a3aa57223 */ /* 0x180fe40000010891 */
[-C--:B------:R-:W-:Y:S02]  /*1c290*/  FFMA.FTZ R58, R59, R122.reuse, -R145 ;  /* 0x0000007a3b3a7223 */ /* 0x080fe40000010891 */
[--C-:B------:R-:W-:Y:S01]  /*1c2a0*/  FFMA.FTZ R52, R52, R122, -R143.reuse ;  /* 0x0000007a34347223 */ /* 0x100fe2000001088f */
[----:B------:R-:W2:Y:S01]  /*1c2b0*/  MUFU.EX2 R157, R157 ;  /* 0x0000009d009d7308 */ /* 0x000ea20000000800 */
[C---:B---3--:R-:W-:Y:S05]  /*1c2c0*/  HMMA.16816.F32.BF16 R4, R100.reuse, R104, R4 ;  /* 0x000000686404723c */ /* 0x048fea0000041804 */
[----:B-1----:R-:W-:Y:S01]  /*1c2d0*/  F2FP.BF16.PACK_AB R21, R153, R152 ;  /* 0x000000989915723e */ /* 0x002fe200000010ff */
[-CC-:B------:R-:W-:Y:S02]  /*1c2e0*/  FFMA.FTZ R53, R53, R122.reuse, -R143.reuse ;  /* 0x0000007a35357223 */ /* 0x180fe4000001088f */
[C---:B------:R-:W-:Y:S01]  /*1c2f0*/  HMMA.16816.F32.BF16 R8, R100.reuse, R106, R8 ;  /* 0x0000006a6408723c */ /* 0x040fe20000041808 */
[----:B------:R-:W1:Y:S01]  /*1c300*/  LDSM.16.MT88.4 R104, [R184+0xd400] ;  /* 0x00d40000b868783b */ /* 0x000e620000004200 */
[----:B------:R-:W-:Y:S02]  /*1c310*/  MUFU.EX2 R158, R158 ;  /* 0x0000009e009e7308 */ /* 0x000fe40000000800 */
[-CC-:B------:R-:W-:Y:S02]  /*1c320*/  FFMA.FTZ R56, R56, R122.reuse, -R143.reuse ;  /* 0x0000007a38387223 */ /* 0x180fe4000001088f */
[-CC-:B------:R-:W-:Y:S02]  /*1c330*/  FFMA.FTZ R57, R57, R122.reuse, -R143.reuse ;  /* 0x0000007a39397223 */ /* 0x180fe4000001088f */
[C---:B------:R-:W-:Y:S04]  /*1c340*/  HMMA.16816.F32.BF16 R68, R100.reuse, R108, R68 ;  /* 0x0000006c6444723c */ /* 0x040fe80000041844 */
[----:B------:R-:W3:Y:S01]  /*1c350*/  MUFU.EX2 R159, R159 ;  /* 0x0000009f009f7308 */ /* 0x000ee20000000800 */
[----:B------:R-:W-:Y:S01]  /*1c360*/  FFMA.FTZ R59, R64, R122, -R143 ;  /* 0x0000007a403b7223 */ /* 0x000fe2000001088f */
[----:B--2---:R-:W-:Y:S02]  /*1c370*/  F2FP.BF16.PACK_AB R20, R157, R156 ;  /* 0x0000009c9d14723e */ /* 0x004fe400000010ff */
[C---:B------:R-:W-:Y:S01]  /*1c380*/  HMMA.16816.F32.BF16 R72, R100.reuse, R110, R72 ;  /* 0x0000006e6448723c */ /* 0x040fe20000041848 */
[----:B------:R-:W2:Y:S03]  /*1c390*/  LDSM.16.MT88.4 R108, [R186+0x9800] ;  /* 0x00980000ba6c783b */ /* 0x000ea60000004200 */
[----:B------:R-:W-:Y:S02]  /*1c3a0*/  FFMA.FTZ R142, R120, R211, R142 ;  /* 0x000000d3788e7223 */ /* 0x000fe4000001008e */
[----:B------:R-:W-:Y:S01]  /*1c3b0*/  MUFU.EX2 R160, R160 ;  /* 0x000000a000a07308 */ /* 0x000fe20000000800 */
[----:B------:R-:W-:Y:S01]  /*1c3c0*/  FFMA.FTZ R144, R121, R210, R144 ;  /* 0x000000d279907223 */ /* 0x000fe20000010090 */
[C---:B----4-:R-:W-:Y:S04]  /*1c3d0*/  HMMA.16816.F32.BF16 R76, R100.reuse, R112, R76 ;  /* 0x00000070644c723c */ /* 0x050fe8000004184c */
[----:B------:R-:W-:Y:S01]  /*1c3e0*/  MOV R121, R3 ;  /* 0x0000000300797202 */ /* 0x000fe20000000f00 */
[----:B------:R-:W-:Y:S02]  /*1c3f0*/  FADD.FTZ R139, R139, R142 ;  /* 0x0000008e8b8b7221 */ /* 0x000fe40000010000 */
[----:B------:R-:W-:Y:S01]  /*1c400*/  FADD.FTZ R141, R141, R144 ;  /* 0x000000908d8d7221 */ /* 0x000fe20000010000 */
[C---:B------:R-:W-:Y:S01]  /*1c410*/  HMMA.16816.F32.BF16 R80, R100.reuse, R114, R80 ;  /* 0x000000726450723c */ /* 0x040fe20000041850 */
[----:B------:R-:W-:Y:S03]  /*1c420*/  MUFU.EX2 R161, R161 ;  /* 0x000000a100a17308 */ /* 0x000fe60000000800 */
[----:B---3--:R-:W-:Y:S01]  /*1c430*/  F2FP.BF16.PACK_AB R22, R159, R158 ;  /* 0x0000009e9f16723e */ /* 0x008fe200000010ff */
[----:B------:R-:W-:Y:S02]  /*1c440*/  FADD.FTZ R138, R138, R139 ;  /* 0x0000008b8a8a7221 */ /* 0x000fe40000010000 */
[----:B------:R-:W-:Y:S01]  /*1c450*/  FADD.FTZ R140, R140, R141 ;  /* 0x0000008d8c8c7221 */ /* 0x000fe20000010000 */
[C---:B------:R-:W-:Y:S03]  /*1c460*/  HMMA.16816.F32.BF16 R84, R100.reuse, R124, R84 ;  /* 0x0000007c6454723c */ /* 0x040fe60000041854 */
[----:B------:R-:W-:Y:S01]  /*1c470*/  MUFU.EX2 R162, R162 ;  /* 0x000000a200a27308 */ /* 0x000fe20000000800 */
[----:B------:R-:W-:Y:S01]  /*1c480*/  FADD.FTZ R138, R123, R138 ;  /* 0x0000008a7b8a7221 */ /* 0x000fe20000010000 */
[----:B------:R-:W-:Y:S01]  /*1c490*/  MOV R123, R2 ;  /* 0x00000002007b7202 */ /* 0x000fe20000000f00 */
[----:B------:R-:W-:Y:S02]  /*1c4a0*/  FADD.FTZ R137, R137, R140 ;  /* 0x0000008c89897221 */ /* 0x000fe40000010000 */
[C---:B------:R-:W-:Y:S04]  /*1c4b0*/  HMMA.16816.F32.BF16 R88, R100.reuse, R126, R88 ;  /* 0x0000007e6458723c */ /* 0x040fe80000041858 */
[-CC-:B------:R-:W-:Y:S01]  /*1c4c0*/  FFMA.FTZ R125, R30, R122.reuse, -R145.reuse ;  /* 0x0000007a1e7d7223 */ /* 0x180fe20000010891 */
[----:B------:R-:W-:Y:S01]  /*1c4d0*/  MUFU.EX2 R163, R163 ;  /* 0x000000a300a37308 */ /* 0x000fe20000000800 */
[-CC-:B------:R-:W-:Y:S02]  /*1c4e0*/  FFMA.FTZ R124, R31, R122.reuse, -R145.reuse ;  /* 0x0000007a1f7c7223 */ /* 0x180fe40000010891 */
[C---:B-----5:R-:W-:Y:S04]  /*1c4f0*/  HMMA.16816.F32.BF16 R92, R100.reuse, R128, R92 ;  /* 0x00000080645c723c */ /* 0x060fe8000004185c */
[-CC-:B------:R-:W-:Y:S02]  /*1c500*/  FFMA.FTZ R126, R34, R122.reuse, -R145.reuse ;  /* 0x0000007a227e7223 */ /* 0x180fe40000010891 */
[-C--:B------:R-:W-:Y:S01]  /*1c510*/  FFMA.FTZ R127, R35, R122.reuse, -R145 ;  /* 0x0000007a237f7223 */ /* 0x080fe20000010891 */
[----:B------:R-:W-:Y:S01]  /*1c520*/  MUFU.EX2 R125, R125 ;  /* 0x0000007d007d7308 */ /* 0x000fe20000000800 */
[C---:B------:R-:W-:Y:S04]  /*1c530*/  HMMA.16816.F32.BF16 R12, R100.reuse, R130, R12 ;  /* 0x00000082640c723c */ /* 0x040fe8000004180c */
[-CC-:B------:R-:W-:Y:S02]  /*1c540*/  FFMA.FTZ R128, R28, R122.reuse, -R143.reuse ;  /* 0x0000007a1c807223 */ /* 0x180fe4000001088f */
[-CC-:B------:R-:W-:Y:S02]  /*1c550*/  FFMA.FTZ R129, R29, R122.reuse, -R143.reuse ;  /* 0x0000007a1d817223 */ /* 0x180fe4000001088f */
[C---:B-1----:R-:W-:Y:S01]  /*1c560*/  HMMA.16816.F32.BF16 R16, R100.reuse, R104, R16 ;  /* 0x000000686410723c */ /* 0x042fe20000041810 */
[----:B------:R-:W-:Y:S01]  /*1c570*/  LDSM.16.MT88.4 R28, [R186+0x9c00] ;  /* 0x009c0000ba1c783b */ /* 0x000fe20000004200 */
[----:B------:R-:W1:Y:S02]  /*1c580*/  MUFU.EX2 R124, R124 ;  /* 0x0000007c007c7308 */ /* 0x000e640000000800 */
[-CC-:B------:R-:W-:Y:S02]  /*1c590*/  FFMA.FTZ R130, R32, R122.reuse, -R143.reuse ;  /* 0x0000007a20827223 */ /* 0x180fe4000001088f */
[----:B------:R-:W-:Y:S02]  /*1c5a0*/  FFMA.FTZ R131, R33, R122, -R143 ;  /* 0x0000007a21837223 */ /* 0x000fe4000001088f */
[----:B------:R-:W-:Y:S01]  /*1c5b0*/  HMMA.16816.F32.BF16 R96, R100, R106, R96 ;  /* 0x0000006a6460723c */ /* 0x000fe20000041860 */
[----:B------:R-:W3:Y:S03]  /*1c5c0*/  LDSM.16.MT88.4 R100, [R186+0xb800] ;  /* 0x00b80000ba64783b */ /* 0x000ee60000004200 */
[----:B------:R-:W-:Y:S01]  /*1c5d0*/  MUFU.EX2 R126, R126 ;  /* 0x0000007e007e7308 */ /* 0x000fe20000000800 */
[----:B------:R-:W-:Y:S02]  /*1c5e0*/  FADD.FTZ R147, R147, R138 ;  /* 0x0000008a93937221 */ /* 0x000fe40000010000 */
[----:B------:R-:W-:Y:S01]  /*1c5f0*/  FADD.FTZ R146, R146, R137 ;  /* 0x0000008992927221 */ /* 0x000fe20000010000 */
[C---:B--2---:R-:W-:Y:S01]  /*1c600*/  HMMA.16816.F32.BF16 R4, R20.reuse, R108, R4 ;  /* 0x0000006c1404723c */ /* 0x044fe20000041804 */
[----:B------:R-:W2:Y:S04]  /*1c610*/  LDSM.16.MT88.4 R104, [R184+0xb800] ;  /* 0x00b80000b868783b */ /* 0x000ea80000004200 */
[----:B------:R-:W-:Y:S01]  /*1c620*/  FADD.FTZ R132, R132, R147 ;  /* 0x0000009384847221 */ /* 0x000fe20000010000 */
[----:B------:R-:W4:Y:S01]  /*1c630*/  MUFU.EX2 R127, R127 ;  /* 0x0000007f007f7308 */ /* 0x000f220000000800 */
[----:B------:R-:W-:Y:S01]  /*1c640*/  FADD.FTZ R135, R135, R146 ;  /* 0x0000009287877221 */ /* 0x000fe20000010000 */
[C---:B------:R-:W-:Y:S01]  /*1c650*/  HMMA.16816.F32.BF16 R8, R20.reuse, R110, R8 ;  /* 0x0000006e1408723c */ /* 0x040fe20000041808 */
[----:B------:R-:W5:Y:S03]  /*1c660*/  LDSM.16.MT88.4 R108, [R186+0xd800] ;  /* 0x00d80000ba6c783b */ /* 0x000f660000004200 */
[----:B------:R-:W-:Y:S02]  /*1c670*/  FADD.FTZ R133, R133, R132 ;  /* 0x0000008485857221 */ /* 0x000fe40000010000 */
[----:B------:R-:W-:Y:S02]  /*1c680*/  FADD.FTZ R150, R150, R135 ;  /* 0x0000008796967221 */ /* 0x000fe40000010000 */
[C---:B------:R-:W-:Y:S01]  /*1c690*/  HMMA.16816.F32.BF16 R68, R20.reuse, R24, R68 ;  /* 0x000000181444723c */ /* 0x040fe20000041844 */
[----:B------:R-:W-:Y:S01]  /*1c6a0*/  LDSM.16.MT88.4 R32, [R184+0x9c00] ;  /* 0x009c0000b820783b */ /* 0x000fe20000004200 */
[----:B------:R-:W-:Y:S02]  /*1c6b0*/  MUFU.EX2 R128, R128 ;  /* 0x0000008000807308 */ /* 0x000fe40000000800 */
[----:B------:R-:W-:Y:S02]  /*1c6c0*/  FADD.FTZ R133, R134, R133 ;  /* 0x0000008586857221 */ /* 0x000fe40000010000 */
[----:B------:R-:W-:Y:S02]  /*1c6d0*/  FADD.FTZ R151, R151, R150 ;  /* 0x0000009697977221 */ /* 0x000fe40000010000 */
[C---:B------:R-:W-:Y:S01]  /*1c6e0*/  HMMA.16816.F32.BF16 R72, R20.reuse, R26, R72 ;  /* 0x0000001a1448723c */ /* 0x040fe20000041848 */
[----:B------:R-:W1:Y:S03]  /*1c6f0*/  LDSM.16.MT88.4 R24, [R184+0xd800] ;  /* 0x00d80000b818783b */ /* 0x000e660000004200 */
[----:B------:R-:W1:Y:S01]  /*1c700*/  MUFU.EX2 R129, R129 ;  /* 0x0000008100817308 */ /* 0x000e620000000800 */
[----:B------:R-:W-:Y:S02]  /*1c710*/  FADD.FTZ R152, R152, R133 ;  /* 0x0000008598987221 */ /* 0x000fe40000010000 */
[----:B------:R-:W-:Y:S01]  /*1c720*/  FADD.FTZ R156, R156, R151 ;  /* 0x000000979c9c7221 */ /* 0x000fe20000010000 */
[C---:B---3--:R-:W-:Y:S04]  /*1c730*/  HMMA.16816.F32.BF16 R76, R20.reuse, R100, R76 ;  /* 0x00000064144c723c */ /* 0x048fe8000004184c */
[----:B------:R-:W-:Y:S02]  /*1c740*/  FADD.FTZ R152, R153, R152 ;  /* 0x0000009899987221 */ /* 0x000fe40000010000 */
[----:B------:R-:W-:Y:S01]  /*1c750*/  MUFU.EX2 R130, R130 ;  /* 0x0000008200827308 */ /* 0x000fe20000000800 */
[----:B------:R-:W-:Y:S01]  /*1c760*/  FADD.FTZ R157, R157, R156 ;  /* 0x0000009c9d9d7221 */ /* 0x000fe20000010000 */
[C---:B------:R-:W-:Y:S01]  /*1c770*/  HMMA.16816.F32.BF16 R80, R20.reuse, R102, R80 ;  /* 0x000000661450723c */ /* 0x040fe20000041850 */
[----:B------:R-:W3:Y:S03]  /*1c780*/  LDSM.16.MT88.4 R100, [R186+0xbc00] ;  /* 0x00bc0000ba64783b */ /* 0x000ee60000004200 */
[----:B------:R-:W-:Y:S02]  /*1c790*/  FADD.FTZ R155, R155, R152 ;  /* 0x000000989b9b7221 */ /* 0x000fe40000010000 */
[----:B------:R-:W-:Y:S02]  /*1c7a0*/  FADD.FTZ R158, R158, R157 ;  /* 0x0000009d9e9e7221 */ /* 0x000fe40000010000 */
[----:B------:R-:W1:Y:S01]  /*1c7b0*/  MUFU.EX2 R131, R131 ;  /* 0x0000008300837308 */ /* 0x000e620000000800 */
[C---:B--2---:R-:W-:Y:S03]  /*1c7c0*/  HMMA.16816.F32.BF16 R84, R20.reuse, R104, R84 ;  /* 0x000000681454723c */ /* 0x044fe60000041854 */
[----:B------:R-:W-:Y:S02]  /*1c7d0*/  FADD.FTZ R154, R154, R155 ;  /* 0x0000009b9a9a7221 */ /* 0x000fe40000010000 */
[----:B------:R-:W-:Y:S03]  /*1c7e0*/  FADD.FTZ R159, R159, R158 ;  /* 0x0000009e9f9f7221 */ /* 0x000fe60000010000 */
[C---:B------:R-:W-:Y:S01]  /*1c7f0*/  HMMA.16816.F32.BF16 R88, R20.reuse, R106, R88 ;  /* 0x0000006a1458723c */ /* 0x040fe20000041858 */
[----:B------:R-:W-:Y:S01]  /*1c800*/  LDSM.16.MT88.4 R104, [R186+0xec00] ;  /* 0x00ec0000ba68783b */ /* 0x000fe20000004200 */
[----:B------:R-:W-:Y:S06]  /*1c810*/  MUFU.EX2 R164, R164 ;  /* 0x000000a400a47308 */ /* 0x000fec0000000800 */
[C---:B-----5:R-:W-:Y:S04]  /*1c820*/  HMMA.16816.F32.BF16 R92, R20.reuse, R108, R92 ;  /* 0x0000006c145c723c */ /* 0x060fe8000004185c */
[----:B------:R-:W-:Y:S04]  /*1c830*/  MUFU.EX2 R46, R46 ;  /* 0x0000002e002e7308 */ /* 0x000fe80000000800 */
[C---:B------:R-:W-:Y:S01]  /*1c840*/  HMMA.16816.F32.BF16 R12, R20.reuse, R110, R12 ;  /* 0x0000006e140c723c */ /* 0x040fe2000004180c */
[----:B------:R-:W-:Y:S05]  /*1c850*/  LDSM.16.MT88.4 R108, [R186+0xac00] ;  /* 0x00ac0000ba6c783b */ /* 0x000fea0000004200 */
[----:B------:R-:W-:Y:S02]  /*1c860*/  MUFU.EX2 R47, R47 ;  /* 0x0000002f002f7308 */ /* 0x000fe40000000800 */
[C---:B-1----:R-:W-:Y:S08]  /*1c870*/  HMMA.16816.F32.BF16 R16, R20.reuse, R24, R16 ;  /* 0x000000181410723c */ /* 0x042ff00000041810 */
[----:B------:R-:W-:Y:S01]  /*1c880*/  HMMA.16816.F32.BF16 R96, R20, R26, R96 ;  /* 0x0000001a1460723c */ /* 0x000fe20000041860 */
[----:B------:R-:W1:Y:S01]  /*1c890*/  LDSM.16.MT88.4 R24, [R184+0xbc00] ;  /* 0x00bc0000b818783b */ /* 0x000e620000004200 */
[----:B------:R-:W-:Y:S05]  /*1c8a0*/  MUFU.EX2 R50, R50 ;  /* 0x0000003200327308 */ /* 0x000fea0000000800 */
[----:B------:R-:W-:Y:S01]  /*1c8b0*/  F2FP.BF16.PACK_AB R21, R124, R125 ;  /* 0x0000007d7c15723e */ /* 0x000fe200000010ff */
        /* <DEDUP_REMOVED lines=8> */
[C---:B------:R-:W-:Y:S02]  /*1c940*/  HMMA.16816.F32.BF16 R4, R20.reuse, R28, R4 ;  /* 0x0000001c1404723c */ /* 0x040fe40000041804 */
[----:B------:R-:W-:Y:S01]  /*1c950*/  MUFU.EX2 R44, R44 ;  /* 0x0000002c002c7308 */ /* 0x000fe20000000800 */
[----:B------:R-:W-:Y:S02]  /*1c960*/  FADD.FTZ R126, R126, R125 ;  /* 0x0000007d7e7e7221 */ /* 0x000fe40000010000 */
[----:B------:R-:W-:Y:S02]  /*1c970*/  FADD.FTZ R130, R130, R129 ;  /* 0x0000008182827221 */ /* 0x000fe40000010000 */
[----:B------:R-:W-:Y:S01]  /*1c980*/  FADD.FTZ R127, R127, R126 ;  /* 0x0000007e7f7f7221 */ /* 0x000fe20000010000 */
[C---:B------:R-:W-:Y:S01]  /*1c990*/  HMMA.16816.F32.BF16 R8, R20.reuse, R30, R8 ;  /* 0x0000001e1408723c */ /* 0x040fe20000041808 */
[----:B------:R-:W2:Y:S03]  /*1c9a0*/  LDSM.16.MT88.4 R28, [R186+0xdc00] ;  /* 0x00dc0000ba1c783b */ /* 0x000ea60000004200 */
[----:B------:R-:W-:Y:S01]  /*1c9b0*/  MUFU.EX2 R45, R45 ;  /* 0x0000002d002d7308 */ /* 0x000fe20000000800 */
[----:B------:R-:W-:Y:S03]  /*1c9c0*/  FADD.FTZ R131, R131, R130 ;  /* 0x0000008283837221 */ /* 0x000fe60000010000 */
[C---:B------:R-:W-:Y:S06]  /*1c9d0*/  HMMA.16816.F32.BF16 R68, R20.reuse, R32, R68 ;  /* 0x000000201444723c */ /* 0x040fec0000041844 */
[----:B------:R-:W-:Y:S02]  /*1c9e0*/  MUFU.EX2 R48, R48 ;  /* 0x0000003000307308 */ /* 0x000fe40000000800 */
[C---:B------:R-:W-:Y:S01]  /*1c9f0*/  HMMA.16816.F32.BF16 R72, R20.reuse, R34, R72 ;  /* 0x000000221448723c */ /* 0x040fe20000041848 */
[----:B------:R-:W4:Y:S07]  /*1ca00*/  LDSM.16.MT88.4 R32, [R184+0xdc00] ;  /* 0x00dc0000b820783b */ /* 0x000f2e0000004200 */
[C---:B---3--:R-:W-:Y:S01]  /*1ca10*/  HMMA.16816.F32.BF16 R76, R20.reuse, R100, R76 ;  /* 0x00000064144c723c */ /* 0x048fe2000004184c */
[----:B------:R-:W-:Y:S06]  /*1ca20*/  MUFU.EX2 R49, R49 ;  /* 0x0000003100317308 */ /* 0x000fec0000000800 */
[-CC-:B------:R-:W-:Y:S01]  /*1ca30*/  FFMA.FTZ R101, R37, R122.reuse, -R143.reuse ;  /* 0x0000007a25657223 */ /* 0x180fe2000001088f */
[C---:B------:R-:W-:Y:S01]  /*1ca40*/  HMMA.16816.F32.BF16 R80, R20.reuse, R102, R80 ;  /* 0x000000661450723c */ /* 0x040fe20000041850 */
[----:B------:R-:W3:Y:S02]  /*1ca50*/  LDSM.16.MT88.4 R36, [R186+0xa000] ;  /* 0x00a00000ba24783b */ /* 0x000ee40000004200 */
[----:B------:R-:W-:Y:S01]  /*1ca60*/  MUFU.EX2 R54, R54 ;  /* 0x0000003600367308 */ /* 0x000fe20000000800 */
[-CC-:B------:R-:W-:Y:S03]  /*1ca70*/  FFMA.FTZ R100, R40, R122.reuse, -R143.reuse ;  /* 0x0000007a28647223 */ /* 0x180fe6000001088f */
[----:B------:R-:W-:Y:S01]  /*1ca80*/  FFMA.FTZ R103, R41, R122, -R143 ;  /* 0x0000007a29677223 */ /* 0x000fe2000001088f */
[C---:B-1----:R-:W-:Y:S01]  /*1ca90*/  HMMA.16816.F32.BF16 R84, R20.reuse, R24, R84 ;  /* 0x000000181454723c */ /* 0x042fe20000041854 */
[----:B------:R-:W-:Y:S04]  /*1caa0*/  LDSM.16.MT88.4 R40, [R186+0xe400] ;  /* 0x00e40000ba28783b */ /* 0x000fe80000004200 */
[----:B------:R-:W1:Y:S03]  /*1cab0*/  MUFU.EX2 R101, R101 ;  /* 0x0000006500657308 */ /* 0x000e660000000800 */
[C---:B------:R-:W-:Y:S01]  /*1cac0*/  HMMA.16816.F32.BF16 R88, R20.reuse, R26, R88 ;  /* 0x0000001a1458723c */ /* 0x040fe20000041858 */
[----:B------:R-:W5:Y:S06]  /*1cad0*/  LDSM.16.MT88.4 R24, [R184+0xa000] ;  /* 0x00a00000b818783b */ /* 0x000f6c0000004200 */
[----:B------:R-:W-:Y:S01]  /*1cae0*/  MUFU.EX2 R100, R100 ;  /* 0x0000006400647308 */ /* 0x000fe20000000800 */
[C---:B--2---:R-:W-:Y:S08]  /*1caf0*/  HMMA.16816.F32.BF16 R92, R20.reuse, R28, R92 ;  /* 0x0000001c145c723c */ /* 0x044ff0000004185c */
[C---:B------:R-:W-:Y:S01]  /*1cb00*/  HMMA.16816.F32.BF16 R12, R20.reuse, R30, R12 ;  /* 0x0000001e140c723c */ /* 0x040fe2000004180c */
[----:B------:R-:W2:Y:S01]  /*1cb10*/  MUFU.EX2 R103, R103 ;  /* 0x0000006700677308 */ /* 0x000ea20000000800 */
[----:B------:R-:W5:Y:S06]  /*1cb20*/  LDSM.16.MT88.4 R28, [R186+0xc000] ;  /* 0x00c00000ba1c783b */ /* 0x000f6c0000004200 */
[C---:B----4-:R-:W-:Y:S03]  /*1cb30*/  HMMA.16816.F32.BF16 R16, R20.reuse, R32, R16 ;  /* 0x000000201410723c */ /* 0x050fe60000041810 */
[----:B------:R-:W4:Y:S05]  /*1cb40*/  MUFU.EX2 R55, R55 ;  /* 0x0000003700377308 */ /* 0x000f2a0000000800 */
[----:B------:R-:W-:Y:S01]  /*1cb50*/  HMMA.16816.F32.BF16 R96, R20, R34, R96 ;  /* 0x000000221460723c */ /* 0x000fe20000041860 */
[----:B------:R-:W4:Y:S04]  /*1cb60*/  LDSM.16.MT88.4 R32, [R184+0xc000] ;  /* 0x00c00000b820783b */ /* 0x000f280000004200 */
[----:B------:R-:W-:Y:S02]  /*1cb70*/  MUFU.EX2 R165, R165 ;  /* 0x000000a500a57308 */ /* 0x000fe40000000800 */
[----:B------:R-:W-:Y:S01]  /*1cb80*/  F2FP.BF16.PACK_AB R21, R161, R160 ;  /* 0x000000a0a115723e */ /* 0x000fe200000010ff */
[----:B------:R-:W-:Y:S01]  /*1cb90*/  FADD.FTZ R160, R160, R127 ;  /* 0x0000007fa0a07221 */ /* 0x000fe20000010000 */
[----:B------:R-:W-:Y:S03]  /*1cba0*/  F2FP.BF16.PACK_AB R23, R163, R162 ;  /* 0x000000a2a317723e */ /* 0x000fe600000010ff */
[----:B-1----:R-:W-:Y:S01]  /*1cbb0*/  F2FP.BF16.PACK_AB R20, R101, R164 ;  /* 0x000000a46514723e */ /* 0x002fe200000010ff */
[----:B------:R-:W-:Y:S01]  /*1cbc0*/  FADD.FTZ R164, R164, R131 ;  /* 0x00000083a4a47221 */ /* 0x000fe20000010000 */
[----:B--2---:R-:W-:Y:S01]  /*1cbd0*/  F2FP.BF16.PACK_AB R22, R103, R100 ;  /* 0x000000646716723e */ /* 0x004fe200000010ff */
[----:B------:R-:W1:Y:S01]  /*1cbe0*/  MUFU.EX2 R58, R58 ;  /* 0x0000003a003a7308 */ /* 0x000e620000000800 */
[----:B------:R-:W-:Y:S02]  /*1cbf0*/  FADD.FTZ R161, R161, R160 ;  /* 0x000000a0a1a17221 */ /* 0x000fe40000010000 */
[----:B------:R-:W-:Y:S02]  /*1cc00*/  FADD.FTZ R101, R101, R164 ;  /* 0x000000a465657221 */ /* 0x000fe40000010000 */
[----:B------:R-:W-:Y:S01]  /*1cc10*/  FADD.FTZ R162, R162, R161 ;  /* 0x000000a1a2a27221 */ /* 0x000fe20000010000 */
[C---:B---3--:R-:W-:Y:S03]  /*1cc20*/  HMMA.16816.F32.BF16 R4, R20.reuse, R36, R4 ;  /* 0x000000241404723c */ /* 0x048fe60000041804 */
[----:B------:R-:W-:Y:S01]  /*1cc30*/  FADD.FTZ R100, R100, R101 ;  /* 0x0000006564647221 */ /* 0x000fe20000010000 */
[----:B------:R-:W-:Y:S01]  /*1cc40*/  MUFU.EX2 R52, R52 ;  /* 0x0000003400347308 */ /* 0x000fe20000000800 */
[----:B------:R-:W-:Y:S02]  /*1cc50*/  FADD.FTZ R163, R163, R162 ;  /* 0x000000a2a3a37221 */ /* 0x000fe40000010000 */
[----:B------:R-:W-:Y:S01]  /*1cc60*/  FADD.FTZ R103, R103, R100 ;  /* 0x0000006467677221 */ /* 0x000fe20000010000 */
[C---:B------:R-:W-:Y:S01]  /*1cc70*/  HMMA.16816.F32.BF16 R8, R20.reuse, R38, R8 ;  /* 0x000000261408723c */ /* 0x040fe20000041808 */
[----:B------:R-:W2:Y:S05]  /*1cc80*/  LDSM.16.MT88.4 R36, [R186+0xe000] ;  /* 0x00e00000ba24783b */ /* 0x000eaa0000004200 */
[----:B------:R-:W3:Y:S02]  /*1cc90*/  MUFU.EX2 R53, R53 ;  /* 0x0000003500357308 */ /* 0x000ee40000000800 */
[C---:B-----5:R-:W-:Y:S08]  /*1cca0*/  HMMA.16816.F32.BF16 R68, R20.reuse, R24, R68 ;  /* 0x000000181444723c */ /* 0x060ff00000041844 */
[C---:B------:R-:W-:Y:S01]  /*1ccb0*/  HMMA.16816.F32.BF16 R72, R20.reuse, R26, R72 ;  /* 0x0000001a1448723c */ /* 0x040fe20000041848 */
[----:B------:R-:W5:Y:S01]  /*1ccc0*/  LDSM.16.MT88.4 R24, [R184+0xe000] ;  /* 0x00e00000b818783b */ /* 0x000f620000004200 */
[----:B------:R-:W-:Y:S06]  /*1ccd0*/  MUFU.EX2 R56, R56 ;  /* 0x0000003800387308 */ /* 0x000fec0000000800 */
[C---:B------:R-:W-:Y:S04]  /*1cce0*/  HMMA.16816.F32.BF16 R76, R20.reuse, R28, R76 ;  /* 0x0000001c144c723c */ /* 0x040fe8000004184c */
[----:B------:R-:W1:Y:S04]  /*1ccf0*/  MUFU.EX2 R57, R57 ;  /* 0x0000003900397308 */ /* 0x000e680000000800 */
[C---:B------:R-:W-:Y:S01]  /*1cd00*/  HMMA.16816.F32.BF16 R80, R20.reuse, R30, R80 ;  /* 0x0000001e1450723c */ /* 0x040fe20000041850 */
[----:B------:R-:W1:Y:S05]  /*1cd10*/  LDSM.16.MT88.4 R28, [R186+0xa400] ;  /* 0x00a40000ba1c783b */ /* 0x000e6a0000004200 */
[----:B------:R-:W-:Y:S02]  /*1cd20*/  MUFU.EX2 R59, R59 ;  /* 0x0000003b003b7308 */ /* 0x000fe40000000800 */
[C---:B----4-:R-:W-:Y:S08]  /*1cd30*/  HMMA.16816.F32.BF16 R84, R20.reuse, R32, R84 ;  /* 0x000000201454723c */ /* 0x050ff00000041854 */
[C---:B------:R-:W-:Y:S01]  /*1cd40*/  HMMA.16816.F32.BF16 R88, R20.reuse, R34, R88 ;  /* 0x000000221458723c */ /* 0x040fe20000041858 */
[----:B------:R-:W4:Y:S07]  /*1cd50*/  LDSM.16.MT88.4 R32, [R184+0xa400] ;  /* 0x00a40000b820783b */ /* 0x000f2e0000004200 */
        /* <DEDUP_REMOVED lines=27> */
[C---:B-----5:R-:W-:Y:S08]  /*1cf10*/  HMMA.16816.F32.BF16 R84, R20.reuse, R24, R84 ;  /* 0x000000181454723c */ /* 0x060ff00000041854 */
[C---:B------:R-:W-:Y:S01]  /*1cf20*/  HMMA.16816.F32.BF16 R88, R20.reuse, R26, R88 ;  /* 0x0000001a1458723c */ /* 0x040fe20000041858 */
[----:B------:R-:W5:Y:S07]  /*1cf30*/  LDSM.16.MT88.4 R24, [R186+0xc800] ;  /* 0x00c80000ba18783b */ /* 0x000f6e0000004200 */
[C---:B------:R-:W-:Y:S07]  /*1cf40*/  HMMA.16816.F32.BF16 R92, R20.reuse, R40, R92 ;  /* 0x00000028145c723c */ /* 0x040fee000004185c */
[-CC-:B------:R-:W-:Y:S01]  /*1cf50*/  FFMA.FTZ R40, R62, R122.reuse, -R145.reuse ;  /* 0x0000007a3e287223 */ /* 0x180fe20000010891 */
[C---:B------:R-:W-:Y:S04]  /*1cf60*/  HMMA.16816.F32.BF16 R12, R20.reuse, R42, R12 ;  /* 0x0000002a140c723c */ /* 0x040fe8000004180c */
[-CC-:B------:R-:W-:Y:S01]  /*1cf70*/  FFMA.FTZ R41, R63, R122.reuse, -R145.reuse ;  /* 0x0000007a3f297223 */ /* 0x180fe20000010891 */
[----:B------:R-:W-:Y:S02]  /*1cf80*/  MUFU.EX2 R40, R40 ;  /* 0x0000002800287308 */ /* 0x000fe40000000800 */
[-CC-:B------:R-:W-:Y:S01]  /*1cf90*/  FFMA.FTZ R42, R66, R122.reuse, -R145.reuse ;  /* 0x0000007a422a7223 */ /* 0x180fe20000010891 */
[C---:B-1----:R-:W-:Y:S04]  /*1cfa0*/  HMMA.16816.F32.BF16 R16, R20.reuse, R28, R16 ;  /* 0x0000001c1410723c */ /* 0x042fe80000041810 */
[-C--:B------:R-:W-:Y:S02]  /*1cfb0*/  FFMA.FTZ R145, R67, R122.reuse, -R145 ;  /* 0x0000007a43917223 */ /* 0x080fe40000010891 */
[-CC-:B------:R-:W-:Y:S01]  /*1cfc0*/  FFMA.FTZ R43, R60, R122.reuse, -R143.reuse ;  /* 0x0000007a3c2b7223 */ /* 0x180fe2000001088f */
[----:B------:R-:W1:Y:S01]  /*1cfd0*/  MUFU.EX2 R41, R41 ;  /* 0x0000002900297308 */ /* 0x000e620000000800 */
[----:B------:R-:W-:Y:S01]  /*1cfe0*/  HMMA.16816.F32.BF16 R96, R20, R30, R96 ;  /* 0x0000001e1460723c */ /* 0x000fe20000041860 */
[----:B------:R-:W1:Y:S03]  /*1cff0*/  LDSM.16.MT88.4 R28, [R184+0xc800] ;  /* 0x00c80000b81c783b */ /* 0x000e660000004200 */
[-CC-:B------:R-:W-:Y:S02]  /*1d000*/  FFMA.FTZ R60, R61, R122.reuse, -R143.reuse ;  /* 0x0000007a3d3c7223 */ /* 0x180fe4000001088f */
[----:B------:R-:W-:Y:S01]  /*1d010*/  FFMA.FTZ R143, R65, R122, -R143 ;  /* 0x0000007a418f7223 */ /* 0x000fe2000001088f */
[----:B------:R-:W-:Y:S01]  /*1d020*/  F2FP.BF16.PACK_AB R21, R55, R54 ;  /* 0x000000363715723e */ /* 0x000fe200000010ff */
[----:B------:R-:W-:Y:S01]  /*1d030*/  FADD.FTZ R54, R54, R51 ;  /* 0x0000003336367221 */ /* 0x000fe20000010000 */
[----:B------:R-:W-:Y:S01]  /*1d040*/  F2FP.BF16.PACK_AB R23, R58, R165 ;  /* 0x000000a53a17723e */ /* 0x000fe200000010ff */
[----:B------:R-:W-:Y:S02]  /*1d050*/  MUFU.EX2 R42, R42 ;  /* 0x0000002a002a7308 */ /* 0x000fe40000000800 */
[----:B---3--:R-:W-:Y:S01]  /*1d060*/  F2FP.BF16.PACK_AB R20, R53, R52 ;  /* 0x000000343514723e */ /* 0x008fe200000010ff */
[----:B------:R-:W-:Y:S01]  /*1d070*/  FADD.FTZ R52, R52, R49 ;  /* 0x0000003134347221 */ /* 0x000fe20000010000 */
[----:B------:R-:W-:Y:S01]  /*1d080*/  F2FP.BF16.PACK_AB R22, R57, R56 ;  /* 0x000000383916723e */ /* 0x000fe200000010ff */
[----:B------:R-:W-:Y:S02]  /*1d090*/  FADD.FTZ R54, R55, R54 ;  /* 0x0000003637367221 */ /* 0x000fe40000010000 */
[----:B------:R-:W-:Y:S02]  /*1d0a0*/  FADD.FTZ R53, R53, R52 ;  /* 0x0000003435357221 */ /* 0x000fe40000010000 */
[----:B------:R-:W-:Y:S01]  /*1d0b0*/  FADD.FTZ R165, R165, R54 ;  /* 0x00000036a5a57221 */ /* 0x000fe20000010000 */
[----:B------:R-:W3:Y:S01]  /*1d0c0*/  MUFU.EX2 R145, R145 ;  /* 0x0000009100917308 */ /* 0x000ee20000000800 */
[C---:B----4-:R-:W-:Y:S03]  /*1d0d0*/  HMMA.16816.F32.BF16 R4, R20.reuse, R32, R4 ;  /* 0x000000201404723c */ /* 0x050fe60000041804 */
[----:B------:R-:W-:Y:S05]  /*1d0e0*/  FADD.FTZ R165, R58, R165 ;  /* 0x000000a53aa57221 */ /* 0x000fea0000010000 */
[C---:B------:R-:W-:Y:S01]  /*1d0f0*/  HMMA.16816.F32.BF16 R8, R20.reuse, R34, R8 ;  /* 0x000000221408723c */ /* 0x040fe20000041808 */
[----:B------:R-:W4:Y:S01]  /*1d100*/  LDSM.16.MT88.4 R32, [R186+0xe800] ;  /* 0x00e80000ba20783b */ /* 0x000f220000004200 */
[----:B------:R-:W-:Y:S06]  /*1d110*/  MUFU.EX2 R43, R43 ;  /* 0x0000002b002b7308 */ /* 0x000fec0000000800 */
[C---:B--2---:R-:W-:Y:S04]  /*1d120*/  HMMA.16816.F32.BF16 R68, R20.reuse, R36, R68 ;  /* 0x000000241444723c */ /* 0x044fe80000041844 */
[----:B------:R-:W2:Y:S04]  /*1d130*/  MUFU.EX2 R60, R60 ;  /* 0x0000003c003c7308 */ /* 0x000ea80000000800 */
[C---:B------:R-:W-:Y:S01]  /*1d140*/  HMMA.16816.F32.BF16 R72, R20.reuse, R38, R72 ;  /* 0x000000261448723c */ /* 0x040fe20000041848 */
[----:B------:R-:W2:Y:S07]  /*1d150*/  LDSM.16.MT88.4 R36, [R184+0xe800] ;  /* 0x00e80000b824783b */ /* 0x000eae0000004200 */
[C---:B-----5:R-:W-:Y:S08]  /*1d160*/  HMMA.16816.F32.BF16 R76, R20.reuse, R24, R76 ;  /* 0x00000018144c723c */ /* 0x060ff0000004184c */
[C---:B------:R-:W-:Y:S01]  /*1d170*/  HMMA.16816.F32.BF16 R80, R20.reuse, R26, R80 ;  /* 0x0000001a1450723c */ /* 0x040fe20000041850 */
[----:B------:R-:W5:Y:S07]  /*1d180*/  LDSM.16.MT88.4 R24, [R184+0xac00] ;  /* 0x00ac0000b818783b */ /* 0x000f6e0000004200 */
[C---:B-1----:R-:W-:Y:S08]  /*1d190*/  HMMA.16816.F32.BF16 R84, R20.reuse, R28, R84 ;  /* 0x0000001c1454723c */ /* 0x042ff00000041854 */
[C---:B------:R-:W-:Y:S01]  /*1d1a0*/  HMMA.16816.F32.BF16 R88, R20.reuse, R30, R88 ;  /* 0x0000001e1458723c */ /* 0x040fe20000041858 */
[----:B------:R-:W1:Y:S07]  /*1d1b0*/  LDSM.16.MT88.4 R28, [R186+0xcc00] ;  /* 0x00cc0000ba1c783b */ /* 0x000e6e0000004200 */
[C---:B----4-:R-:W-:Y:S01]  /*1d1c0*/  HMMA.16816.F32.BF16 R92, R20.reuse, R32, R92 ;  /* 0x00000020145c723c */ /* 0x050fe2000004185c */
[----:B------:R-:W4:Y:S07]  /*1d1d0*/  MUFU.EX2 R32, R143 ;  /* 0x0000008f00207308 */ /* 0x000f2e0000000800 */
[C---:B------:R-:W-:Y:S08]  /*1d1e0*/  HMMA.16816.F32.BF16 R12, R20.reuse, R34, R12 ;  /* 0x00000022140c723c */ /* 0x040ff0000004180c */
[C---:B--2---:R-:W-:Y:S08]  /*1d1f0*/  HMMA.16816.F32.BF16 R16, R20.reuse, R36, R16 ;  /* 0x000000241410723c */ /* 0x044ff00000041810 */
[----:B------:R-:W-:Y:S07]  /*1d200*/  HMMA.16816.F32.BF16 R96, R20, R38, R96 ;  /* 0x000000261460723c */ /* 0x000fee0000041860 */
[----:B------:R-:W-:Y:S01]  /*1d210*/  F2FP.BF16.PACK_AB R21, R41, R40 ;  /* 0x000000282915723e */ /* 0x000fe200000010ff */
[----:B------:R-:W-:Y:S01]  /*1d220*/  FADD.FTZ R40, R40, R165 ;  /* 0x000000a528287221 */ /* 0x000fe20000010000 */
[----:B---3--:R-:W-:Y:S03]  /*1d230*/  F2FP.BF16.PACK_AB R23, R145, R42 ;  /* 0x0000002a9117723e */ /* 0x008fe600000010ff */
[----:B------:R-:W-:Y:S01]  /*1d240*/  F2FP.BF16.PACK_AB R20, R60, R43 ;  /* 0x0000002b3c14723e */ /* 0x000fe200000010ff */
[----:B------:R-:W-:Y:S01]  /*1d250*/  FADD.FTZ R41, R41, R40 ;  /* 0x0000002829297221 */ /* 0x000fe20000010000 */
[----:B----4-:R-:W-:Y:S03]  /*1d260*/  F2FP.BF16.PACK_AB R22, R32, R59 ;  /* 0x0000003b2016723e */ /* 0x010fe600000010ff */
[----:B------:R-:W-:Y:S04]  /*1d270*/  FADD.FTZ R42, R42, R41 ;  /* 0x000000292a2a7221 */ /* 0x000fe80000010000 */
[C---:B------:R-:W-:Y:S01]  /*1d280*/  HMMA.16816.F32.BF16 R112, R20.reuse, R108, R4 ;  /* 0x0000006c1470723c */ /* 0x040fe20000041804 */
[----:B------:R-:W2:Y:S02]  /*1d290*/  LDSM.16.MT88.4 R4, [R184+0xcc00] ;  /* 0x00cc0000b804783b */ /* 0x000ea40000004200 */
[----:B------:R-:W-:Y:S05]  /*1d2a0*/  FADD.FTZ R211, R145, R42 ;  /* 0x0000002a91d37221 */ /* 0x000fea0000010000 */
[C---:B------:R-:W-:Y:S01]  /*1d2b0*/  HMMA.16816.F32.BF16 R108, R20.reuse, R110, R8 ;  /* 0x0000006e146c723c */ /* 0x040fe20000041808 */
[----:B------:R-:W3:Y:S07]  /*1d2c0*/  LDSM.16.MT88.4 R8, [R184+0xec00] ;  /* 0x00ec0000b808783b */ /* 0x000eee0000004200 */
[C---:B-----5:R-:W-:Y:S08]  /*1d2d0*/  HMMA.16816.F32.BF16 R68, R20.reuse, R24, R68 ;  /* 0x000000181444723c */ /* 0x060ff00000041844 */
[C---:B------:R-:W-:Y:S08]  /*1d2e0*/  HMMA.16816.F32.BF16 R72, R20.reuse, R26, R72 ;  /* 0x0000001a1448723c */ /* 0x040ff00000041848 */
[C---:B-1----:R-:W-:Y:S08]  /*1d2f0*/  HMMA.16816.F32.BF16 R76, R20.reuse, R28, R76 ;  /* 0x0000001c144c723c */ /* 0x042ff0000004184c */
[C---:B------:R-:W-:Y:S08]  /*1d300*/  HMMA.16816.F32.BF16 R80, R20.reuse, R30, R80 ;  /* 0x0000001e1450723c */ /* 0x040ff00000041850 */
[C---:B--2---:R-:W-:Y:S07]  /*1d310*/  HMMA.16816.F32.BF16 R84, R20.reuse, R4, R84 ;  /* 0x000000041454723c */ /* 0x044fee0000041854 */
[----:B------:R-:W-:Y:S01]  /*1d320*/  FADD.FTZ R4, R56, R53 ;  /* 0x0000003538047221 */ /* 0x000fe20000010000 */
[C---:B------:R-:W-:Y:S04]  /*1d330*/  HMMA.16816.F32.BF16 R88, R20.reuse, R6, R88 ;  /* 0x000000061458723c */ /* 0x040fe80000041858 */
[----:B------:R-:W-:Y:S04]  /*1d340*/  FADD.FTZ R4, R57, R4 ;  /* 0x0000000439047221 */ /* 0x000fe80000010000 */
[C---:B------:R-:W-:Y:S04]  /*1d350*/  HMMA.16816.F32.BF16 R92, R20.reuse, R104, R92 ;  /* 0x00000068145c723c */ /* 0x040fe8000004185c */
[----:B------:R-:W-:Y:S04]  /*1d360*/  FADD.FTZ R43, R43, R4 ;  /* 0x000000042b2b7221 */ /* 0x000fe80000010000 */
[C---:B------:R-:W-:Y:S04]  /*1d370*/  HMMA.16816.F32.BF16 R104, R20.reuse, R106, R12 ;  /* 0x0000006a1468723c */ /* 0x040fe8000004180c */
[----:B------:R-:W-:Y:S04]  /*1d380*/  FADD.FTZ R60, R60, R43 ;  /* 0x0000002b3c3c7221 */ /* 0x000fe80000010000 */
[C---:B---3--:R-:W-:Y:S04]  /*1d390*/  HMMA.16816.F32.BF16 R100, R20.reuse, R8, R16 ;  /* 0x000000081464723c */ /* 0x048fe80000041810 */
[----:B------:R-:W-:Y:S04]  /*1d3a0*/  FADD.FTZ R59, R59, R60 ;  /* 0x0000003c3b3b7221 */ /* 0x000fe80000010000 */
[----:B------:R-:W-:Y:S04]  /*1d3b0*/  HMMA.16816.F32.BF16 R96, R20, R10, R96 ;  /* 0x0000000a1460723c */ /* 0x000fe80000041860 */
[----:B------:R-:W-:Y:S04]  /*1d3c0*/  FADD.FTZ R210, R32, R59 ;  /* 0x0000003b20d27221 */ /* 0x000fe80000010000 */
[----:B------:R-:W-:-:S05]  /*1d3d0*/  @P0 BRA `(.L_x_2458) ;  /* 0xffffba1000000947 */ /* 0x000fca000383ffff */
.L_x_2449:
[----:B------:R-:W-:Y:S01]  /*1d3e0*/  @!UPT UIADD3 URZ, URZ, URZ, URZ ;  /* 0x0000003f3f3ff290 */ /* 0x000fe2000fffe03f */
[----:B------:R1:W5:Y:S01]  /*1d3f0*/  LD.E R4, [R118.64+0xd8] ;  /* 0x0000d80476047980 */ /* 0x000362000c101900 */
[----:B------:R-:W-:-:S02]  /*1d400*/  MOV R5, 0x1f ;  /* 0x0000001f00057802 */ /* 0x000fc40000000f00 */
[----:B------:R-:W-:Y:S01]  /*1d410*/  MOV R0, 0xffffffff ;  /* 0xffffffff00007802 */ /* 0x000fe20000000f00 */
[----:B------:R-:W-:Y:S06]  /*1d420*/  BRA.DIV ~URZ, `(.L_x_2459) ;  /* 0x000010d27f007947 */ /* 0x000fec000b800000 */
[----:B------:R2:W3:Y:S02]  /*1d430*/  SHFL.BFLY PT, R7, R210, 0x2, 0x1f ;  /* 0x0c401f00d2077f89 */ /* 0x0004e400000e0000 */
.L_x_2468:
[----:B--23--:R-:W-:Y:S01]  /*1d440*/  FADD.FTZ R210, R7, R210 ;  /* 0x000000d207d27221 */ /* 0x00cfe20000010000 */
[----:B------:R-:W-:Y:S05]  /*1d450*/  BRA.DIV ~URZ, `(.L_x_2460) ;  /* 0x000010e27f007947 */ /* 0x000fea000b800000 */
[----:B------:R-:W2:Y:S04]  /*1d460*/  SHFL.BFLY PT, R8, R211, 0x2, 0x1f ;  /* 0x0c401f00d3087f89 */ /* 0x000ea800000e0000 */
[----:B------:R-:W3:Y:S01]  /*1d470*/  SHFL.BFLY PT, R9, R210, 0x1, 0x1f ;  /* 0x0c201f00d2097f89 */ /* 0x000ee200000e0000 */
[----:B--2---:R-:W-:Y:S02]  /*1d480*/  FADD.FTZ R8, R8, R211 ;  /* 0x000000d308087221 */ /* 0x004fe40000010000 */
[----:B---3--:R-:W-:-:S03]  /*1d490*/  FADD.FTZ R9, R210, R9 ;  /* 0x00000009d2097221 */ /* 0x008fc60000010000 */
[----:B------:R2:W3:Y:S04]  /*1d4a0*/  SHFL.BFLY PT, R7, R8, 0x1, 0x1f ;  /* 0x0c201f0008077f89 */ /* 0x0004e800000e0000 */
.L_x_2469:
[----:B------:R-:W4:Y:S01]  /*1d4b0*/  S2R R0, SR_TID.X ;  /* 0x0000000000007919 */ /* 0x000f220000002100 */
[----:B--23--:R-:W-:Y:S01]  /*1d4c0*/  FADD.FTZ R8, R7, R8 ;  /* 0x0000000807087221 */ /* 0x00cfe20000010000 */
[----:B------:R-:W-:Y:S02]  /*1d4d0*/  MOV R6, 0x3f800000 ;  /* 0x3f80000000067802 */ /* 0x000fe40000000f00 */
[----:B------:R-:W-:Y:S02]  /*1d4e0*/  FSETP.NE.FTZ.AND P3, PT, R9, RZ, PT ;  /* 0x000000ff0900720b */ /* 0x000fe40003f75000 */
[----:B------:R-:W-:Y:S02]  /*1d4f0*/  FSETP.NE.FTZ.AND P2, PT, R8, RZ, PT ;  /* 0x000000ff0800720b */ /* 0x000fe40003f55000 */
[----:B------:R-:W-:-:S09]  /*1d500*/  MOV R5, 0x3f800000 ;  /* 0x3f80000000057802 */ /* 0x000fd20000000f00 */
[----:B------:R-:W2:Y:S01]  /*1d510*/  @P3 MUFU.RCP R5, R9 ;  /* 0x0000000900053308 */ /* 0x000ea20000001000 */
[----:B----4-:R-:W-:-:S07]  /*1d520*/  SHF.R.S32.HI R7, RZ, 0x1f, R0 ;  /* 0x0000001fff077819 */ /* 0x010fce0000011400 */
[----:B------:R-:W3:Y:S01]  /*1d530*/  @P2 MUFU.RCP R6, R8 ;  /* 0x0000000800062308 */ /* 0x000ee20000001000 */
[----:B------:R-:W-:Y:S02]  /*1d540*/  SHF.R.S32.HI R11, RZ, 0x1f, R0 ;  /* 0x0000001fff0b7819 */ /* 0x000fe40000011400 */
[----:B------:R-:W-:-:S04]  /*1d550*/  LEA.HI R7, R7, R0, RZ, 0x2 ;  /* 0x0000000007077211 */ /* 0x000fc800078f10ff */
[----:B------:R-:W-:Y:S01]  /*1d560*/  SHF.R.S32.HI R7, RZ, 0x2, R7 ;  /* 0x00000002ff077819 */ /* 0x000fe20000011407 */
[C---:B--2---:R-:W-:Y:S02]  /*1d570*/  FMUL.FTZ R112, R5.reuse, R112 ;  /* 0x0000007005707220 */ /* 0x044fe40000410000 */
[C---:B------:R-:W-:Y:S01]  /*1d580*/  FMUL.FTZ R113, R5.reuse, R113 ;  /* 0x0000007105717220 */ /* 0x040fe20000410000 */
[----:B------:R-:W-:Y:S01]  /*1d590*/  SHF.R.S32.HI R10, RZ, 0x1f, R7 ;  /* 0x0000001fff0a7819 */ /* 0x000fe20000011407 */
[C---:B------:R-:W-:Y:S02]  /*1d5a0*/  FMUL.FTZ R108, R5.reuse, R108 ;  /* 0x0000006c056c7220 */ /* 0x040fe40000410000 */
[----:B------:R-:W-:Y:S01]  /*1d5b0*/  FMUL.FTZ R109, R5, R109 ;  /* 0x0000006d056d7220 */ /* 0x000fe20000410000 */
[----:B------:R-:W-:Y:S01]  /*1d5c0*/  LEA.HI R10, R10, R7, RZ, 0x3 ;  /* 0x000000070a0a7211 */ /* 0x000fe200078f18ff */
[C---:B---3--:R-:W-:Y:S01]  /*1d5d0*/  FMUL.FTZ R115, R6.reuse, R115 ;  /* 0x0000007306737220 */ /* 0x048fe20000410000 */
[----:B------:R-:W-:Y:S01]  /*1d5e0*/  F2FP.BF16.PACK_AB R112, R113, R112 ;  /* 0x000000707170723e */ /* 0x000fe200000010ff */
[----:B------:R-:W-:Y:S01]  /*1d5f0*/  FMUL.FTZ R114, R6, R114 ;  /* 0x0000007206727220 */ /* 0x000fe20000410000 */
[----:B------:R-:W-:Y:S01]  /*1d600*/  LOP3.LUT R10, R10, 0xfffffff8, RZ, 0xc0, !PT ;  /* 0xfffffff80a0a7812 */ /* 0x000fe200078ec0ff */
[C---:B------:R-:W-:Y:S01]  /*1d610*/  FMUL.FTZ R111, R6.reuse, R111 ;  /* 0x0000006f066f7220 */ /* 0x040fe20000410000 */
[----:B------:R-:W-:Y:S01]  /*1d620*/  F2FP.BF16.PACK_AB R108, R109, R108 ;  /* 0x0000006c6d6c723e */ /* 0x000fe200000010ff */
[----:B------:R-:W-:Y:S01]  /*1d630*/  FMUL.FTZ R110, R6, R110 ;  /* 0x0000006e066e7220 */ /* 0x000fe20000410000 */
[----:B------:R-:W-:Y:S01]  /*1d640*/  F2FP.BF16.PACK_AB R114, R115, R114 ;  /* 0x000000727372723e */ /* 0x000fe200000010ff */
[----:B------:R-:W-:-:S02]  /*1d650*/  IMAD.IADD R10, R7, 0x1, -R10 ;  /* 0x00000001070a7824 */ /* 0x000fc400078e0a0a */
[C---:B------:R-:W-:Y:S01]  /*1d660*/  FMUL.FTZ R71, R6.reuse, R71 ;  /* 0x0000004706477220 */ /* 0x040fe20000410000 */
[----:B------:R-:W-:Y:S01]  /*1d670*/  F2FP.BF16.PACK_AB R110, R111, R110 ;  /* 0x0000006e6f6e723e */ /* 0x000fe200000010ff */
[----:B------:R-:W-:Y:S01]  /*1d680*/  FMUL.FTZ R70, R6, R70 ;  /* 0x0000004606467220 */ /* 0x000fe20000410000 */
[----:B------:R-:W-:Y:S01]  /*1d690*/  LEA.HI R12, R10, R10, RZ, 0x1 ;  /* 0x0000000a0a0c7211 */ /* 0x000fe200078f08ff */
[C---:B------:R-:W-:Y:S02]  /*1d6a0*/  FMUL.FTZ R75, R6.reuse, R75 ;  /* 0x0000004b064b7220 */ /* 0x040fe40000410000 */
[C---:B------:R-:W-:Y:S01]  /*1d6b0*/  FMUL.FTZ R74, R6.reuse, R74 ;  /* 0x0000004a064a7220 */ /* 0x040fe20000410000 */
[----:B------:R-:W-:Y:S01]  /*1d6c0*/  SHF.R.S32.HI R14, RZ, 0x1, R12 ;  /* 0x00000001ff0e7819 */ /* 0x000fe2000001140c */
[----:B------:R-:W-:Y:S01]  /*1d6d0*/  FMUL.FTZ R79, R6, R79 ;  /* 0x0000004f064f7220 */ /* 0x000fe20000410000 */
[----:B------:R-:W-:Y:S01]  /*1d6e0*/  LOP3.LUT R15, R12, 0x3fffffe, RZ, 0xc0, !PT ;  /* 0x03fffffe0c0f7812 */ /* 0x000fe200078ec0ff */
[----:B------:R-:W-:Y:S01]  /*1d6f0*/  FMUL.FTZ R78, R6, R78 ;  /* 0x0000004e064e7220 */ /* 0x000fe20000410000 */
[----:B------:R-:W-:Y:S01]  /*1d700*/  LOP3.LUT P0, RZ, R14, 0x2, RZ, 0xc0, !PT ;  /* 0x000000020eff7812 */ /* 0x000fe2000780c0ff */
[----:B------:R-:W-:Y:S01]  /*1d710*/  FMUL.FTZ R83, R6, R83 ;  /* 0x0000005306537220 */ /* 0x000fe20000410000 */
[----:B------:R-:W-:Y:S01]  /*1d720*/  IADD3 R15, R10, -R15, RZ ;  /* 0x8000000f0a0f7210 */ /* 0x000fe20007ffe0ff */
[----:B------:R-:W-:Y:S01]  /*1d730*/  FMUL.FTZ R82, R6, R82 ;  /* 0x0000005206527220 */ /* 0x000fe20000410000 */
[----:B------:R-:W-:Y:S01]  /*1d740*/  LOP3.LUT R10, R14, 0x1, RZ, 0xc0, !PT ;  /* 0x000000010e0a7812 */ /* 0x000fe200078ec0ff */
[C---:B------:R-:W-:Y:S01]  /*1d750*/  FMUL.FTZ R87, R6.reuse, R87 ;  /* 0x0000005706577220 */ /* 0x040fe20000410000 */
[----:B------:R-:W-:Y:S01]  /*1d760*/  F2FP.BF16.PACK_AB R70, R71, R70 ;  /* 0x000000464746723e */ /* 0x000fe200000010ff */
[----:B------:R-:W-:Y:S01]  /*1d770*/  FMUL.FTZ R86, R6, R86 ;  /* 0x0000005606567220 */ /* 0x000fe20000410000 */
[----:B------:R-:W-:Y:S01]  /*1d780*/  ISETP.NE.U32.AND P1, PT, R10, 0x1, PT ;  /* 0x000000010a00780c */ /* 0x000fe20003f25070 */
[C---:B------:R-:W-:Y:S01]  /*1d790*/  FMUL.FTZ R91, R6.reuse, R91 ;  /* 0x0000005b065b7220 */ /* 0x040fe20000410000 */
[----:B------:R-:W-:Y:S01]  /*1d7a0*/  F2FP.BF16.PACK_AB R74, R75, R74 ;  /* 0x0000004a4b4a723e */ /* 0x000fe200000010ff */
        /* <DEDUP_REMOVED lines=10> */
[----:B------:R-:W-:-:S02]  /*1d850*/  FMUL.FTZ R103, R6, R103 ;  /* 0x0000006706677220 */ /* 0x000fc40000410000 */
[C---:B------:R-:W-:Y:S01]  /*1d860*/  FMUL.FTZ R102, R6.reuse, R102 ;  /* 0x0000006606667220 */ /* 0x040fe20000410000 */
[----:B------:R-:W-:Y:S01]  /*1d870*/  F2FP.BF16.PACK_AB R106, R107, R106 ;  /* 0x0000006a6b6a723e */ /* 0x000fe200000010ff */
[C---:B------:R-:W-:Y:S02]  /*1d880*/  FMUL.FTZ R99, R6.reuse, R99 ;  /* 0x0000006306637220 */ /* 0x040fe40000410000 */
[----:B------:R-:W-:Y:S01]  /*1d890*/  FMUL.FTZ R98, R6, R98 ;  /* 0x0000006206627220 */ /* 0x000fe20000410000 */
[CC--:B------:R-:W-:Y:S01]  /*1d8a0*/  LEA.HI R6, R11.reuse, R0.reuse, RZ, 0x2 ;  /* 0x000000000b067211 */ /* 0x0c0fe200078f10ff */
[----:B------:R-:W-:Y:S01]  /*1d8b0*/  IMAD.SHL.U32 R12, R14, 0x40, RZ ;  /* 0x000000400e0c7824 */ /* 0x000fe200078e00ff */
[----:B------:R-:W-:Y:S01]  /*1d8c0*/  LEA.HI R11, R11, R0, RZ, 0x5 ;  /* 0x000000000b0b7211 */ /* 0x000fe200078f28ff */
[C---:B------:R-:W-:Y:S01]  /*1d8d0*/  FMUL.FTZ R68, R5.reuse, R68 ;  /* 0x0000004405447220 */ /* 0x040fe20000410000 */
[----:B------:R-:W-:Y:S01]  /*1d8e0*/  LOP3.LUT R13, R6, 0xfffffffc, RZ, 0xc0, !PT ;  /* 0xfffffffc060d7812 */ /* 0x000fe200078ec0ff */
[C---:B------:R-:W-:Y:S01]  /*1d8f0*/  FMUL.FTZ R69, R5.reuse, R69 ;  /* 0x0000004505457220 */ /* 0x040fe20000410000 */
[----:B------:R-:W-:Y:S01]  /*1d900*/  SHF.R.S32.HI R6, RZ, 0x5, R11 ;  /* 0x00000005ff067819 */ /* 0x000fe2000001140b */
[----:B------:R-:W-:Y:S01]  /*1d910*/  FMUL.FTZ R72, R5, R72 ;  /* 0x0000004805487220 */ /* 0x000fe20000410000 */
[----:B------:R-:W-:Y:S01]  /*1d920*/  IADD3 R13, -R13, R0, RZ ;  /* 0x000000000d0d7210 */ /* 0x000fe20007ffe1ff */
[C---:B------:R-:W-:Y:S01]  /*1d930*/  FMUL.FTZ R73, R5.reuse, R73 ;  /* 0x0000004905497220 */ /* 0x040fe20000410000 */
[----:B------:R-:W-:Y:S01]  /*1d940*/  LOP3.LUT R12, R12, 0xc0, RZ, 0xc0, !PT ;  /* 0x000000c00c0c7812 */ /* 0x000fe200078ec0ff */
[C---:B------:R-:W-:Y:S01]  /*1d950*/  FMUL.FTZ R76, R5.reuse, R76 ;  /* 0x0000004c054c7220 */ /* 0x040fe20000410000 */
[----:B------:R-:W-:Y:S01]  /*1d960*/  LEA R6, R6, R13, 0x8 ;  /* 0x0000000d06067211 */ /* 0x000fe200078e40ff */
[----:B------:R-:W-:Y:S01]  /*1d970*/  FMUL.FTZ R77, R5, R77 ;  /* 0x0000004d054d7220 */ /* 0x000fe20000410000 */
[----:B------:R-:W-:Y:S01]  /*1d980*/  F2FP.BF16.PACK_AB R68, R69, R68 ;  /* 0x000000444544723e */ /* 0x000fe200000010ff */
[----:B------:R-:W-:Y:S01]  /*1d990*/  FMUL.FTZ R80, R5, R80 ;  /* 0x0000005005507220 */ /* 0x000fe20000410000 */
[----:B------:R-:W-:Y:S01]  /*1d9a0*/  F2FP.BF16.PACK_AB R72, R73, R72 ;  /* 0x000000484948723e */ /* 0x000fe200000010ff */
[----:B------:R-:W-:Y:S01]  /*1d9b0*/  IMAD R6, R15, 0x10, R6 ;  /* 0x000000100f067824 */ /* 0x000fe200078e0206 */
[----:B------:R-:W-:Y:S01]  /*1d9c0*/  LEA.HI R15, R12, R12, RZ, 0x1d ;  /* 0x0000000c0c0f7211 */ /* 0x000fe200078fe8ff */
[----:B------:R-:W-:Y:S01]  /*1d9d0*/  FMUL.FTZ R81, R5, R81 ;  /* 0x0000005105517220 */ /* 0x000fe20000410000 */
[----:B------:R-:W-:Y:S01]  /*1d9e0*/  F2FP.BF16.PACK_AB R76, R77, R76 ;  /* 0x0000004c4d4c723e */ /* 0x000fe200000010ff */
[C---:B------:R-:W-:Y:S01]  /*1d9f0*/  FMUL.FTZ R84, R5.reuse, R84 ;  /* 0x0000005405547220 */ /* 0x040fe20000410000 */
[----:B------:R-:W-:Y:S01]  /*1da00*/  LEA R6, R6, R15, 0x1 ;  /* 0x0000000f06067211 */ /* 0x000fe200078e08ff */
[----:B------:R-:W-:Y:S01]  /*1da10*/  FMUL.FTZ R85, R5, R85 ;  /* 0x0000005505557220 */ /* 0x000fe20000410000 */
[----:B------:R-:W-:Y:S01]  /*1da20*/  F2FP.BF16.PACK_AB R80, R81, R80 ;  /* 0x000000505150723e */ /* 0x000fe200000010ff */
[----:B------:R-:W-:Y:S01]  /*1da30*/  FMUL.FTZ R88, R5, R88 ;  /* 0x0000005805587220 */ /* 0x000fe20000410000 */
[----:B------:R-:W-:Y:S01]  /*1da40*/  SHF.L.U32 R15, R6, 0x1, RZ ;  /* 0x00000001060f7819 */ /* 0x000fe200000006ff */
[----:B------:R-:W-:Y:S01]  /*1da50*/  IMAD.MOV.U32 R6, RZ, RZ, 0x20 ;  /* 0x00000020ff067424 */ /* 0x000fe200078e00ff */
[----:B------:R-:W-:Y:S01]  /*1da60*/  F2FP.BF16.PACK_AB R84, R85, R84 ;  /* 0x000000545554723e */ /* 0x000fe200000010ff */
[----:B------:R-:W-:Y:S01]  /*1da70*/  FMUL.FTZ R89, R5, R89 ;  /* 0x0000005905597220 */ /* 0x000fe20000410000 */
[----:B------:R-:W-:Y:S01]  /*1da80*/  IADD3 R17, R15, -0x10, RZ ;  /* 0xfffffff00f117810 */ /* 0x000fe20007ffe0ff */
[C---:B------:R-:W-:Y:S01]  /*1da90*/  FMUL.FTZ R92, R5.reuse, R92 ;  /* 0x0000005c055c7220 */ /* 0x040fe20000410000 */
[----:B------:R-:W-:Y:S01]  /*1daa0*/  SEL R6, R6, 0xffffffe0, !P0 ;  /* 0xffffffe006067807 */ /* 0x000fe20004000000 */
[----:B------:R-:W-:Y:S01]  /*1dab0*/  FMUL.FTZ R93, R5, R93 ;  /* 0x0000005d055d7220 */ /* 0x000fe20000410000 */
[----:B------:R-:W-:Y:S01]  /*1dac0*/  @P1 IADD3 R17, R15, 0x10, RZ ;  /* 0x000000100f111810 */ /* 0x000fe20007ffe0ff */
[----:B------:R-:W-:Y:S01]  /*1dad0*/  FMUL.FTZ R104, R5, R104 ;  /* 0x0000006805687220 */ /* 0x000fe20000410000 */
[----:B------:R-:W-:Y:S01]  /*1dae0*/  IADD3 R19, R15, R6, RZ ;  /* 0x000000060f137210 */ /* 0x000fe20007ffe0ff */
[C---:B------:R-:W-:Y:S01]  /*1daf0*/  FMUL.FTZ R105, R5.reuse, R105 ;  /* 0x0000006905697220 */ /* 0x040fe20000410000 */
[----:B------:R-:W-:Y:S01]  /*1db00*/  IADD3 R21, R6, R17, RZ ;  /* 0x0000001106157210 */ /* 0x000fe20007ffe0ff */
[C---:B------:R-:W-:Y:S01]  /*1db10*/  FMUL.FTZ R100, R5.reuse, R100 ;  /* 0x0000006405647220 */ /* 0x040fe20000410000 */
[----:B------:R-:W-:Y:S01]  /*1db20*/  STS [R15], R112 ;  /* 0x000000700f007388 */ /* 0x000fe20000000800 */
[----:B------:R-:W-:Y:S01]  /*1db30*/  FMUL.FTZ R101, R5, R101 ;  /* 0x0000006505657220 */ /* 0x000fe20000410000 */
[----:B------:R-:W-:Y:S01]  /*1db40*/  F2FP.BF16.PACK_AB R88, R89, R88 ;  /* 0x000000585958723e */ /* 0x000fe200000010ff */
[C---:B------:R-:W-:Y:S01]  /*1db50*/  FMUL.FTZ R96, R5.reuse, R96 ;  /* 0x0000006005607220 */ /* 0x040fe20000410000 */
[----:B------:R-:W-:Y:S01]  /*1db60*/  STS [R15+0x200], R114 ;  /* 0x000200720f007388 */ /* 0x000fe20000000800 */
[----:B------:R-:W-:Y:S01]  /*1db70*/  FMUL.FTZ R5, R5, R97 ;  /* 0x0000006105057220 */ /* 0x000fe20000410000 */
[----:B------:R-:W-:-:S02]  /*1db80*/  F2FP.BF16.PACK_AB R92, R93, R92 ;  /* 0x0000005c5d5c723e */ /* 0x000fc400000010ff */
[----:B------:R-:W-:Y:S01]  /*1db90*/  STS [R17], R108 ;  /* 0x0000006c11007388 */ /* 0x000fe20000000800 */
[----:B------:R-:W-:Y:S02]  /*1dba0*/  ISETP.NE.AND P0, PT, R201, -0x1, PT ;  /* 0xffffffffc900780c */ /* 0x000fe40003f05270 */
[----:B------:R-:W-:Y:S01]  /*1dbb0*/  F2FP.BF16.PACK_AB R104, R105, R104 ;  /* 0x000000686968723e */ /* 0x000fe200000010ff */
[----:B------:R-:W-:Y:S01]  /*1dbc0*/  STS [R17+0x200], R110 ;  /* 0x0002006e11007388 */ /* 0x000fe20000000800 */
[----:B------:R-:W-:Y:S02]  /*1dbd0*/  F2FP.BF16.PACK_AB R100, R101, R100 ;  /* 0x000000646564723e */ /* 0x000fe400000010ff */
[----:B------:R-:W-:Y:S01]  /*1dbe0*/  F2FP.BF16.PACK_AB R102, R103, R102 ;  /* 0x000000666766723e */ /* 0x000fe200000010ff */
[----:B------:R-:W-:Y:S01]  /*1dbf0*/  STS [R19], R68 ;  /* 0x0000004413007388 */ /* 0x000fe20000000800 */
[----:B------:R-:W-:Y:S02]  /*1dc00*/  F2FP.BF16.PACK_AB R5, R5, R96 ;  /* 0x000000600505723e */ /* 0x000fe400000010ff */
[----:B------:R-:W-:Y:S01]  /*1dc10*/  F2FP.BF16.PACK_AB R98, R99, R98 ;  /* 0x000000626362723e */ /* 0x000fe200000010ff */
        /* <DEDUP_REMOVED lines=15> */
[----:B------:R-:W-:Y:S04]  /*1dd10*/  STS [R19+0x2000], R100 ;  /* 0x0020006413007388 */ /* 0x000fe80000000800 */
[----:B------:R-:W-:Y:S04]  /*1dd20*/  STS [R19+0x2200], R102 ;  /* 0x0022006613007388 */ /* 0x000fe80000000800 */
[----:B------:R4:W-:Y:S04]  /*1dd30*/  STS [R21+0x2000], R5 ;  /* 0x0020000515007388 */ /* 0x0009e80000000800 */
[----:B------:R1:W-:Y:S04]  /*1dd40*/  STS [R21+0x2200], R98 ;  /* 0x0022006215007388 */ /* 0x0003e80000000800 */
[----:B------:R-:W3:Y:S04]  /*1dd50*/  LD.E.U8 R6, [R118.64+0x1c8] ;  /* 0x0001c80476067980 */ /* 0x000ee8000c101100 */
[----:B------:R-:W4:Y:S04]  /*1dd60*/  @!P0 LD.E.64 R22, [R118.64+0x80] ;  /* 0x0000800476168980 */ /* 0x000f28000c101b00 */
[----:B------:R-:W4:Y:S04]  /*1dd70*/  LD.E.64 R42, [R118.64+0x88] ;  /* 0x00008804762a7980 */ /* 0x000f28000c101b00 */
[----:B------:R1:W5:Y:S01]  /*1dd80*/  LD.E.64 R40, [R118.64+0x90] ;  /* 0x0000900476287980 */ /* 0x000362000c101b00 */
[----:B--2---:R-:W2:Y:S08]  /*1dd90*/  @P3 MUFU.LG2 R15, R9 ;  /* 0x00000009000f3308 */ /* 0x004eb00000000c00 */
[----:B------:R-:W1:Y:S01]  /*1dda0*/  @P2 MUFU.LG2 R8, R8 ;  /* 0x0000000800082308 */ /* 0x000e620000000c00 */
[----:B------:R-:W-:Y:S01]  /*1ddb0*/  @!P0 SHF.R.S32.HI R14, RZ, 0x1f, R197 ;  /* 0x0000001fff0e8819 */ /* 0x000fe200000114c5 */
[----:B------:R-:W-:Y:S01]  /*1ddc0*/  BSSY B0, `(.L_x_2461) ;  /* 0x000001c000007945 */ /* 0x000fe20003800000 */
[----:B------:R-:W-:Y:S01]  /*1ddd0*/  IMAD.MOV.U32 R10, RZ, RZ, 0x7f800000 ;  /* 0x7f800000ff0a7424 */ /* 0x000fe200078e00ff */
[----:B------:R-:W-:Y:S01]  /*1dde0*/  MOV R12, 0x7f800000 ;  /* 0x7f800000000c7802 */ /* 0x000fe20000000f00 */
[----:B--2---:R-:W-:-:S04]  /*1ddf0*/  @P3 FMUL.FTZ R15, R15, 0.69314718246459960938 ;  /* 0x3f3172180f0f3820 */ /* 0x004fc80000410000 */
[----:B-----5:R-:W-:Y:S02]  /*1de00*/  @P3 FFMA.FTZ R10, R3, R4, R15 ;  /* 0x00000004030a3223 */ /* 0x020fe4000001000f */
[----:B-1----:R-:W-:-:S04]  /*1de10*/  @P2 FMUL.FTZ R9, R8, 0.69314718246459960938 ;  /* 0x3f31721808092820 */ /* 0x002fc80000410000 */
[----:B------:R-:W-:Y:S01]  /*1de20*/  @P2 FFMA.FTZ R12, R2, R4, R9 ;  /* 0x00000004020c2223 */ /* 0x000fe20000010009 */
[----:B---3--:R-:W-:Y:S01]  /*1de30*/  ISETP.NE.AND P1, PT, R6, RZ, PT ;  /* 0x000000ff0600720c */ /* 0x008fe20003f25270 */
[----:B----4-:R-:W-:-:S04]  /*1de40*/  @!P0 IMAD R17, R23, R197, RZ ;  /* 0x000000c517118224 */ /* 0x010fc800078e02ff */
        /* <DEDUP_REMOVED lines=15> */
.L_x_2462:
[----:B------:R-:W2:Y:S04]  /*1df40*/  LD.E R3, [R118.64+0x60] ;  /* 0x0000600476037980 */ /* 0x000ea8000c101900 */
[----:B------:R-:W3:Y:S01]  /*1df50*/  LD.E R2, [R118.64+0xb4] ;  /* 0x0000b40476027980 */ /* 0x000ee2000c101900 */
[----:B--2---:R-:W-:-:S04]  /*1df60*/  IMAD R3, R3, R197, R198 ;  /* 0x000000c503037224 */ /* 0x004fc800078e02c6 */
[----:B---3--:R-:W-:Y:S02]  /*1df70*/  IMAD R2, R2, R3, RZ ;  /* 0x0000000302027224 */ /* 0x008fe400078e02ff */
.L_x_2463:
[----:B------:R-:W-:Y:S05]  /*1df80*/  BSYNC B0 ;  /* 0x0000000000007941 */ /* 0x000fea0003800000 */
.L_x_2461:
        /* <DEDUP_REMOVED lines=28> */
.L_x_2465:
[----:B------:R-:W-:Y:S05]  /*1e150*/  BSYNC B0 ;  /* 0x0000000000007941 */ /* 0x000fea0003800000 */
.L_x_2464:
[----:B-1----:R1:W5:Y:S02]  /*1e160*/  LD.E R118, [R118.64+0xc0] ;  /* 0x0000c00476767980 */ /* 0x002364000c101900 */
[----:B----45:R-:W-:Y:S01]  /*1e170*/  IMAD.SHL.U32 R8, R13, 0x8, RZ ;  /* 0x000000080d087824 */ /* 0x030fe200078e00ff */
[----:B------:R-:W-:Y:S01]  /*1e180*/  SHF.R.S32.HI R2, RZ, 0x1f, R198 ;  /* 0x0000001fff027819 */ /* 0x000fe200000114c6 */
[----:B------:R-:W-:Y:S01]  /*1e190*/  IMAD.SHL.U32 R199, R199, 0x40, RZ ;  /* 0x00000040c7c77824 */ /* 0x000fe200078e00ff */
[----:B------:R-:W-:Y:S02]  /*1e1a0*/  BSSY B0, `(.L_x_2466) ;  /* 0x000001d000007945 */ /* 0x000fe40003800000 */
[----:B------:R-:W-:Y:S01]  /*1e1b0*/  SHF.R.S32.HI R9, RZ, 0x1f, R8 ;  /* 0x0000001fff097819 */ /* 0x000fe20000011408 */
[----:B------:R-:W-:Y:S01]  /*1e1c0*/  IMAD R3, R43, R199, RZ ;  /* 0x000000c72b037224 */ /* 0x000fe200078e02ff */
[----:B------:R-:W-:-:S02]  /*1e1d0*/  SHF.R.S32.HI R0, RZ, 0x1f, R199 ;  /* 0x0000001fff007819 */ /* 0x000fc400000114c7 */
[----:B------:R-:W-:Y:S01]  /*1e1e0*/  IADD3 R200, -R199, R200, RZ ;  /* 0x000000c8c7c87210 */ /* 0x000fe20007ffe1ff */
[----:B------:R-:W-:-:S04]  /*1e1f0*/  IMAD.WIDE.U32 R10, R42, R199, R8 ;  /* 0x000000c72a0a7225 */ /* 0x000fc800078e0008 */
[----:B------:R-:W-:Y:S01]  /*1e200*/  IMAD R0, R42, R0, R3 ;  /* 0x000000002a007224 */ /* 0x000fe200078e0203 */
[----:B------:R-:W-:Y:S01]  /*1e210*/  IADD3 R4, P0, R6, R10, RZ ;  /* 0x0000000a06047210 */ /* 0x000fe20007f1e0ff */
[----:B------:R-:W-:-:S03]  /*1e220*/  IMAD R3, R41, R198, RZ ;  /* 0x000000c629037224 */ /* 0x000fc600078e02ff */
[----:B------:R-:W-:Y:S01]  /*1e230*/  IADD3.X R5, R5, R11, R0, P0, !PT ;  /* 0x0000000b05057210 */ /* 0x000fe200007fe400 */
[C---:B------:R-:W-:Y:S01]  /*1e240*/  IMAD R2, R40.reuse, R2, R3 ;  /* 0x0000000228027224 */ /* 0x040fe200078e0203 */
[----:B------:R-:W-:Y:S02]  /*1e250*/  ISETP.GE.AND P0, PT, R7, R200, PT ;  /* 0x000000c80700720c */ /* 0x000fe40003f06270 */
[----:B------:R-:W-:Y:S01]  /*1e260*/  SHF.R.S32.HI R3, RZ, 0x1f, R7 ;  /* 0x0000001fff037819 */ /* 0x000fe20000011407 */
[----:B------:R-:W-:-:S05]  /*1e270*/  IMAD.WIDE.U32 R40, R40, R198, R4 ;  /* 0x000000c628287225 */ /* 0x000fca00078e0004 */
[----:B------:R-:W-:-:S05]  /*1e280*/  IADD3 R11, R41, R2, RZ ;  /* 0x00000002290b7210 */ /* 0x000fca0007ffe0ff */
[----:B------:R-:W-:Y:S05]  /*1e290*/  @P0 BRA `(.L_x_2467) ;  /* 0x000000d000000947 */ /* 0x000fea0003800000 */
[----:B-1----:R-:W-:Y:S01]  /*1e2a0*/  IMAD R0, R43, R7, RZ ;  /* 0x000000072b007224 */ /* 0x002fe200078e02ff */
[-C--:B------:R-:W-:Y:S01]  /*1e2b0*/  ISETP.GE.AND P3, PT, R8, R118.reuse, PT ;  /* 0x000000760800720c */ /* 0x080fe20003f66270 */
        /* <DEDUP_REMOVED lines=11> */
.L_x_2467:
[----:B-1----:R-:W-:Y:S05]  /*1e370*/  BSYNC B0 ;  /* 0x0000000000007941 */ /* 0x002fea0003800000 */
.L_x_2466:
[----:B------:R-:W-:Y:S01]  /*1e380*/  IADD3 R5, R7, 0x20, RZ ;  /* 0x0000002007057810 */ /* 0x000fe20007ffe0ff */
[----:B------:R-:W-:-:S03]  /*1e390*/  IMAD.MOV.U32 R197, RZ, RZ, 0x0 ;  /* 0x00000000ffc57424 */ /* 0x000fc600078e00ff */
[----:B------:R-:W-:-:S13]  /*1e3a0*/  ISETP.GE.AND P0, PT, R5, R200, PT ;  /* 0x000000c80500720c */ /* 0x000fda0003f06270 */
[----:B------:R-:W-:Y:S05]  /*1e3b0*/  @P0 RET.REL.NODEC R196 `(_ZN5flash24flash_fwd_splitkv_kernelI23Flash_fwd_kernel_traitsILi96ELi64ELi128ELi4ELb0ELb0EN7cutlass10bfloat16_tE19Flash_kernel_traitsILi96ELi64ELi128ELi4ES3_EELb1ELb0ELb1ELb0ELb0ELb0ELb0ELb1EEEvNS_16Flash_fwd_paramsE) ;  /* 0xfffe1c40c4000950 */ /* 0x000fea0003c3ffff */
[----:B------:R-:W-:Y:S01]  /*1e3c0*/  IADD3 R7, P0, R7, 0x20, RZ ;  /* 0x0000002007077810 */ /* 0x000fe20007f1e0ff */
[----:B------:R-:W-:Y:S01]  /*1e3d0*/  IMAD.MOV.U32 R4, RZ, RZ, R40 ;  /* 0x000000ffff047224 */ /* 0x000fe200078e0028 */
[----:B------:R-:W-:Y:S02]  /*1e3e0*/  MOV R5, R11 ;  /* 0x0000000b00057202 */ /* 0x000fe40000000f00 */
[-C--:B------:R-:W-:Y:S01]  /*1e3f0*/  ISETP.GE.AND P1, PT, R8, R118.reuse, PT ;  /* 0x000000760800720c */ /* 0x080fe20003f26270 */
        /* <DEDUP_REMOVED lines=12> */
[----:B------:R-:W-:Y:S05]  /*1e4c0*/  @P0 RET.REL.NODEC R196 `(_ZN5flash24flash_fwd_splitkv_kernelI23Flash_fwd_kernel_traitsILi96ELi64ELi128ELi4ELb0ELb0EN7cutlass10bfloat16_tE19Flash_kernel_traitsILi96ELi64ELi128ELi4ES3_EELb1ELb0ELb1ELb0ELb0ELb0ELb0ELb1EEEvNS_16Flash_fwd_paramsE) ;  /* 0xfffe1b30c4000950 */ /* 0x000fea0003c3ffff */
[----:B------:R-:W-:Y:S01]  /*1e4d0*/  MOV R197, 0x0 ;  /* 0x0000000000c57802 */ /* 0x000fe20000000f00 */
[----:B------:R3:W-:Y:S03]  /*1e4e0*/  ST.E.128 [R2.64+0x80], R36 ;  /* 0x0000802402007985 */ /* 0x0007e6000c101d04 */
[----:B------:R-:W-:Y:S05]  /*1e4f0*/  RET.REL.NODEC R196 `(_ZN5flash24flash_fwd_splitkv_kernelI23Flash_fwd_kernel_traitsILi96ELi64ELi128ELi4ELb0ELb0EN7cutlass10bfloat16_tE19Flash_kernel_traitsILi96ELi64ELi128ELi4ES3_EELb1ELb0ELb1ELb0ELb0ELb0ELb0ELb1EEEvNS_16Flash_fwd_paramsE) ;  /* 0xfffe1b00c4007950 */ /* 0x000fea0003c3ffff */
.L_x_2459:
[----:B------:R-:W-:Y:S02]  /*1e500*/  MOV R7, 0x2 ;  /* 0x0000000200077802 */ /* 0x000fe40000000f00 */
[----:B------:R-:W-:-:S02]  /*1e510*/  MOV R6, 0x1e530 ;  /* 0x0001e53000067802 */ /* 0x000fc40000000f00 */
[----:B-1---5:R-:W-:Y:S05]  /*1e520*/  CALL.REL.NOINC `($__internal_18_$__cuda_sm70_shflsync_bfly_p) ;  /* 0x000000f000007944 */ /* 0x022fea0003c00000 */
[----:B-12---:R-:W-:Y:S05]  /*1e530*/  BRA `(.L_x_2468) ;  /* 0xffffef0000007947 */ /* 0x006fea000383ffff */
.L_x_2460:
[----:B------:R-:W-:Y:S02]  /*1e540*/  MOV R7, 0x1 ;  /* 0x0000000100077802 */ /* 0x000fe40000000f00 */
[----:B------:R-:W-:-:S02]  /*1e550*/  MOV R6, 0x1e570 ;  /* 0x0001e57000067802 */ /* 0x000fc40000000f00 */
[----:B-1---5:R-:W-:Y:S05]  /*1e560*/  CALL.REL.NOINC `($__internal_18_$__cuda_sm70_shflsync_bfly_p) ;  /* 0x000000b000007944 */ /* 0x022fea0003c00000 */
[----:B--2---:R-:W-:Y:S01]  /*1e570*/  FADD.FTZ R9, R210, R7 ;  /* 0x00000007d2097221 */ /* 0x004fe20000010000 */
[----:B-1----:R-:W-:-:S02]  /*1e580*/  MOV R210, R211 ;  /* 0x000000d300d27202 */ /* 0x002fc40000000f00 */
[----:B------:R-:W-:Y:S02]  /*1e590*/  MOV R7, 0x2 ;  /* 0x0000000200077802 */ /* 0x000fe40000000f00 */
[----:B------:R-:W-:Y:S02]  /*1e5a0*/  MOV R6, 0x1e5c0 ;  /* 0x0001e5c000067802 */ /* 0x000fe40000000f00 */
[----:B------:R-:W-:Y:S05]  /*1e5b0*/  CALL.REL.NOINC `($__internal_18_$__cuda_sm70_shflsync_bfly_p) ;  /* 0x0000006000007944 */ /* 0x000fea0003c00000 */
[----:B--2---:R-:W-:Y:S01]  /*1e5c0*/  FADD.FTZ R8, R211, R7 ;  /* 0x00000007d3087221 */ /* 0x004fe20000010000 */
[----:B------:R-:W-:Y:S02]  /*1e5d0*/  MOV R7, 0x1 ;  /* 0x0000000100077802 */ /* 0x000fe40000000f00 */
[----:B------:R-:W-:Y:S02]  /*1e5e0*/  MOV R6, 0x1e610 ;  /* 0x0001e61000067802 */ /* 0x000fe40000000f00 */
[----:B-1----:R-:W-:Y:S02]  /*1e5f0*/  MOV R210, R8 ;  /* 0x0000000800d27202 */ /* 0x002fe40000000f00 */
[----:B------:R-:W-:Y:S05]  /*1e600*/  CALL.REL.NOINC `($__internal_18_$__cuda_sm70_shflsync_bfly_p) ;  /* 0x0000001000007944 */ /* 0x000fea0003c00000 */
[----:B-12---:R-:W-:Y:S05]  /*1e610*/  BRA `(.L_x_2469) ;  /* 0xffffee9000007947 */ /* 0x006fea000383ffff */
        .weak           $__internal_18_$__cuda_sm70_shflsync_bfly_p
        .type           $__internal_18_$__cuda_sm70_shflsync_bfly_p,@function
        .size           $__internal_18_$__cuda_sm70_shflsync_bfly_p,(.L_x_6283 - $__internal_18_$__cuda_sm70_shflsync_bfly_p)
$__internal_18_$__cuda_sm70_shflsync_bfly_p:
[----:B------:R-:W-:Y:S01]  /*1e620*/  MOV R10, R6 ;  /* 0x00000006000a7202 */ /* 0x000fe20000000f00 */
[----:B------:R-:W-:Y:S04]  /*1e630*/  WARPSYNC R0 ;  /* 0x0000000000007348 */ /* 0x000fe80003800000 */
[----:B------:R-:W-:Y:S01]  /*1e640*/  MOV R11, 0x0 ;  /* 0x00000000000b7802 */ /* 0x000fe20000000f00 */
[----:B------:R1:W2:Y:S03]  /*1e650*/  SHFL.BFLY PT, R7, R210, R7, R5 ;  /* 0x0c000007d2077389 */ /* 0x0002a600000e0005 */
[----:B------:R-:W-:Y:S05]  /*1e660*/  RET.REL.NODEC R10 `(_ZN5flash24flash_fwd_splitkv_kernelI23Flash_fwd_kernel_traitsILi96ELi64ELi128ELi4ELb0ELb0EN7cutlass10bfloat16_tE19Flash_kernel_traitsILi96ELi64ELi128ELi4ES3_EELb1ELb0ELb1ELb0ELb0ELb0ELb0ELb1EEEvNS_16Flash_fwd_paramsE) ;  /* 0xfffe19900a007950 */ /* 0x000fea0003c3ffff */
.L_x_2470:
        /* <DEDUP_REMOVED lines=9> */
.L_x_6283:


//--------------------- .text._ZN5flash24flash_fwd_splitkv_kernelI23Flash_fwd_kernel_traitsILi96ELi64ELi128ELi4ELb0ELb0EN7cutlass10bfloat16_tE19Flash_kernel_traitsILi96ELi64ELi128ELi4ES3_EELb1ELb0ELb1ELb0ELb0ELb1ELb0ELb1EEEvNS_16Flash_fwd_paramsE --------------------------
	.section	.text._ZN5flash24flash_fwd_splitkv_kernelI23Flash_fwd_kernel_traitsILi96ELi64ELi128ELi4ELb0ELb0EN7cutlass10bfloat16_tE19Flash_kernel_traitsILi96ELi64ELi128ELi4ES3_EELb1ELb0ELb1ELb0ELb0ELb1ELb0ELb1EEEvNS_16Flash_fwd_paramsE,"ax",@progbits
	.sectioninfo	@"SHI_REGISTERS=251"
	.align	128
        .global         _ZN5flash24flash_fwd_splitkv_kernelI23Flash_fwd_kernel_traitsILi96ELi64ELi128ELi4ELb0ELb0EN7cutlass10bfloat16_tE19Flash_kernel_traitsILi96ELi64ELi128ELi4ES3_EELb1ELb0ELb1ELb0ELb0ELb1ELb0ELb1EEEvNS_16Flash_fwd_paramsE
        .type           _ZN5flash24flash_fwd_splitkv_kernelI23Flash_fwd_kernel_traitsILi96ELi64ELi128ELi4ELb0ELb0EN7cutlass10bfloat16_tE19Flash_kernel_traitsILi96ELi64ELi128ELi4ES3_EELb1ELb0ELb1ELb0ELb0ELb1ELb0ELb1EEEvNS_16Flash_fwd_paramsE,@function
        .size           _ZN5flash24flash_fwd_splitkv_kernelI23Flash_fwd_kernel_traitsILi96ELi64ELi128ELi4ELb0ELb0EN7cutlass10bfloat16_tE19Flash_kernel_traitsILi96ELi64ELi128ELi4ES3_EELb1ELb0ELb1ELb0ELb0ELb1ELb0ELb1EEEvNS_16Flash_fwd_paramsE,(.L_x_6285 - _ZN5flash24flash_fwd_splitkv_kernelI23Flash_fwd_kernel_traitsILi96ELi64ELi128ELi4ELb0ELb0EN7cutlass10bfloat16_tE19Flash_kernel_traitsILi96ELi64ELi128ELi4ES3_EELb1ELb0ELb1ELb0ELb0ELb1ELb0ELb1EEEvNS_16Flash_fwd_paramsE)
        .other          _ZN5flash24flash_fwd_splitkv_kernelI23Flash_fwd_kernel_traitsILi96ELi64ELi128ELi4ELb0ELb0EN7cutlass10bfloat16_tE19Flash_kernel_traitsILi96ELi64ELi128ELi4ES3_EELb1ELb0ELb1ELb0ELb0ELb1ELb0ELb1EEEvNS_16Flash_fwd_paramsE,@"STO_CUDA_ENTRY STV_DEFAULT"
_ZN5flash24flash_fwd_splitkv_kernelI23Flash_fwd_kernel_traitsILi96ELi64ELi128ELi4ELb0ELb0EN7cutlass10bfloat16_tE19Flash_kernel_traitsILi96ELi64ELi128ELi4ES3_EELb1ELb0ELb1ELb0ELb0ELb1ELb0ELb1EEEvNS_16Flash_fwd_paramsE:
.text._ZN5flash24flash_fwd_splitkv_kernelI23Flash_fwd_kernel_traitsILi96ELi64ELi128ELi4ELb0ELb0EN7cutlass10bfloat16_tE19Flash_kernel_traitsILi96ELi64ELi128ELi4ES3_EELb1ELb0ELb1ELb0ELb0ELb1ELb0ELb1EEEvNS_16Flash_fwd_paramsE:
        /* <DEDUP_REMOVED lines=9> */
[----:B-123--:R-:W-:Y:S05]  /*0090*/  CALL.REL.NOINC `($_ZN5flash24flash_fwd_splitkv_kernelI23Flash_fwd_kernel_traitsILi96ELi64ELi128ELi4ELb0ELb0EN7cutlass10bfloat16_tE19Flash_kernel_traitsILi96ELi64ELi128ELi4ES3_EELb1ELb0ELb1ELb0ELb0ELb1ELb0ELb1EEEvNS_16Flash_fwd_paramsE$_ZN5flash30compute_attn_1rowblock_splitkvI23Flash_fwd_kernel_traitsILi96ELi64ELi128ELi4ELb0ELb0EN7cutlass10bfloat16_tE19Flash_kernel_traitsILi96ELi64ELi128ELi4ES3_EELb1ELb0ELb1ELb0ELb0ELb1ELb0ELb1ENS_16Flash_fwd_paramsEEEvRKT8_iiiii) ;  /* 0x0000002000007944 */ /* 0x00efea0003c00000 */
[----:B------:R-:W-:Y:S05]  /*00a0*/  BSYNC B4 ;  /* 0x0000000000047941 */ /* 0x000fea0003800000 */
.L_x_2471:
[----:B------:R-:W-:Y:S05]  /*00b0*/  EXIT ;  /* 0x000000000000794d */ /* 0x000fea0003800000 */
        .type           $_ZN5flash24flash_fwd_splitkv_kernelI23Flash_fwd_kernel_traitsILi96ELi64ELi128ELi4ELb0ELb0EN7cutlass10bfloat16_tE19Flash_kernel_traitsILi96ELi64ELi128ELi4ES3_EELb1ELb0ELb1ELb0ELb0ELb1ELb0ELb1EEEvNS_16Flash_fwd_paramsE$_ZN5flash30compute_attn_1rowblock_splitkvI23Flash_fwd_kernel_traitsILi96ELi64ELi128ELi4ELb0ELb0EN7cutlass10bfloat16_tE19Flash_kernel_traitsILi96ELi64ELi128ELi4ES3_EELb1ELb0ELb1ELb0ELb0ELb1ELb0ELb1ENS_16Flash_fwd_paramsEEEvRKT8_iiiii,@function
        .size           $_ZN5flash24flash_fwd_splitkv_kernelI23Flash_fwd_kernel_traitsILi96ELi64ELi128ELi4ELb0ELb0EN7cutlass10bfloat16_tE19Flash_kernel_traitsILi96ELi64ELi128ELi4ES3_EELb1ELb0ELb1ELb0ELb0ELb1ELb0ELb1EEEvNS_16Flash_fwd_paramsE$_ZN5flash30compute_attn_1rowblock_splitkvI23Flash_fwd_kernel_traitsILi96ELi64ELi128ELi4ELb0ELb0EN7cutlass10bfloat16_tE19Flash_kernel_traitsILi96ELi64ELi128ELi4ES3_EELb1ELb0ELb1ELb0ELb0ELb1ELb0ELb1ENS_16Flash_fwd_paramsEEEvRKT8_iiiii,($__internal_19_$__cuda_sm70_shflsync_bfly_p - $_ZN5flash24flash_fwd_splitkv_kernelI23Flash_fwd_kernel_traitsILi96ELi64ELi128ELi4ELb0ELb0EN7cutlass10bfloat16_tE19Flash_kernel_traitsILi96ELi64ELi128ELi4ES3_EELb1ELb0ELb1ELb0ELb0ELb1ELb0ELb1EEEvNS_16Flash_fwd_paramsE$_ZN5flash30compute_attn_1rowblock_splitkvI23Flash_fwd_kernel_traitsILi96ELi64ELi128ELi4ELb0ELb0EN7cutlass10bfloat16_tE19Flash_kernel_traitsILi96ELi64ELi128ELi4ES3_EELb1ELb0ELb1ELb0ELb0ELb1ELb0ELb1ENS_16Flash_fwd_paramsEEEvRKT8_iiiii)
$_ZN5flash24flash_fwd_splitkv_kernelI23Flash_fwd_kernel_traitsILi96ELi64ELi128ELi4ELb0ELb0EN7cutlass10bfloat16_tE19Flash_kernel_traitsILi96ELi64ELi128ELi4ES3_EELb1ELb0ELb1ELb0ELb0ELb1ELb0ELb1EEEvNS_16Flash_fwd_paramsE$_ZN5flash30compute_attn_1rowblock_splitkvI23Flash_fwd_kernel_traitsILi96ELi64ELi128ELi4ELb0ELb0EN7cutlass10bfloat16_tE19Flash_kernel_traitsILi96ELi64ELi128ELi4ES3_EELb1ELb0ELb1ELb0ELb0ELb1ELb0ELb1ENS_16Flash_fwd_paramsEEEvRKT8_iiiii:
        /* <DEDUP_REMOVED lines=20> */
.L_x_2473:
[----:B------:R-:W-:Y:S05]  /*0200*/  BSYNC B0 ;  /* 0x0000000000007941 */ /* 0x000fea0003800000 */
.L_x_2472:
        /* <DEDUP_REMOVED lines=17> */
.L_x_2475:
[----:B-1----:R1:W5:Y:S02]  /*0320*/  LD.E R3, [R118.64+0xb8] ;  /* 0x0000b80476037980 */ /* 0x002364000c101900 */
.L_x_2476:
[----:B------:R-:W-:Y:S05]  /*0330*/  BSYNC B0 ;  /* 0x0000000000007941 */ /* 0x000fea0003800000 */
.L_x_2474:
        /* <DEDUP_REMOVED lines=10> */
.L_x_2478:
[----:B------:R-:W2:Y:S01]  /*03e0*/  LD.E.64 R2, [R118.64+0x108] ;  /* 0x0001080476027980 */ /* 0x000ea2000c101b00 */
[----:B------:R-:W-:Y:S01]  /*03f0*/  BSSY B0, `(.L_x_2480) ;  /* 0x0000006000007945 */ /* 0x000fe20003800000 */
[----:B------:R-:W-:Y:S01]  /*0400*/  IMAD.MOV.U32 R65, RZ, RZ, RZ ;  /* 0x000000ffff417224 */ /* 0x000fe200078e00ff */
[----:B--2---:R-:W-:-:S04]  /*0410*/  ISETP.NE.U32.AND P0, PT, R2, RZ, PT ;  /* 0x000000ff0200720c */ /* 0x004fc80003f05070 */
[----:B------:R-:W-:-:S13]  /*0420*/  ISETP.NE.AND.EX P0, PT, R3, RZ, PT, P0 ;  /* 0x000000ff0300720c */ /* 0x000fda0003f05300 */
[----:B------:R-:W-:Y:S05]  /*0430*/  @!P0 BRA `(.L_x_2481) ;  /* 0x0000001000008947 */ /* 0x000fea0003800000 */
[----:B------:R1:W5:Y:S02]  /*0440*/  LD.E R65, [R118.64+0xbc] ;  /* 0x0000bc0476417980 */ /* 0x000364000c101900 */
.L_x_2481:
[----:B------:R-:W-:Y:S05]  /*0450*/  BSYNC B0 ;  /* 0x0000000000007941 */ /* 0x000fea0003800000 */
.L_x_2480:
[----:B-----5:R-:W-:Y:S02]  /*0460*/  IADD3 R65, R80, R65, RZ ;  /* 0x0000004150417210 */ /* 0x020fe40007ffe0ff */
.L_x_2479:
[----:B------:R-:W-:Y:S05]  /*0470*/  BSYNC B1 ;  /* 0x0000000000017941 */ /* 0x000fea0003800000 */
.L_x_2477:
[----:B------:R-:W-:Y:S01]  /*0480*/  IMAD.SHL.U32 R69, R201, 0x40, RZ ;  /* 0x00000040c9457824 */ /* 0x000fe200078e00ff */
[----:B------:R-:W-:Y:S01]  /*0490*/  MOV R2, R198 ;  /* 0x000000c600027202 */ /* 0x000fe20000000f00 */
[----:B------:R-:W-:-:S03]  /*04a0*/  IMAD.MOV.U32 R3, RZ, RZ, 0x0 ;  /* 0x00000000ff037424 */ /* 0x000fc600078e00ff */
[----:B------:R-:W-:-:S13]  /*04b0*/  ISETP.GT.AND P0, PT, R202, R69, PT ;  /* 0x00000045ca00720c */ /* 0x000fda0003f04270 */
[----:B------:R-:W-:Y:S05]  /*04c0*/  @!P0 RET.REL.NODEC R2 `(_ZN5flash24flash_fwd_splitkv_kernelI23Flash_fwd_kernel_traitsILi96ELi64ELi128ELi4ELb0ELb0EN7cutlass10bfloat16_tE19Flash_kernel_traitsILi96ELi64ELi128ELi4ES3_EELb1ELb0ELb1ELb0ELb0ELb1ELb0ELb1EEEvNS_16Flash_fwd_paramsE) ;  /* 0xfffffb3002008950 */ /* 0x000fea0003c3ffff */
        /* <DEDUP_REMOVED lines=78> */
.L_x_2484:
[----:B-1----:R-:W-:Y:S05]  /*09b0*/  BSYNC B0 ;  /* 0x0000000000007941 */ /* 0x002fea0003800000 */
.L_x_2483:
        /* <DEDUP_REMOVED lines=19> */
.L_x_2486:
[----:B------:R-:W-:Y:S05]  /*0af0*/  BSYNC B0 ;  /* 0x0000000000007941 */ /* 0x000fea0003800000 */
.L_x_2485:
        /* <DEDUP_REMOVED lines=10> */
[----:B------:R-:W-:Y:S05]  /*0ba0*/  @P2 RET.REL.NODEC R198 `(_ZN5flash24flash_fwd_splitkv_kernelI23Flash_fwd_kernel_traitsILi96ELi64ELi128ELi4ELb0ELb0EN7cutlass10bfloat16_tE19Flash_kernel_traitsILi96ELi64ELi128ELi4ES3_EELb1ELb0ELb1ELb0ELb0ELb1ELb0ELb1EEEvNS_16Flash_fwd_paramsE) ;  /* 0xfffff450c6002950 */ /* 0x000fea0003c3ffff */
[----:B-1----:R-:W-:Y:S02]  /*0bb0*/  MOV R5, 0x7f800000 ;  /* 0x7f80000000057802 */ /* 0x002fe40000000f00 */
[----:B------:R-:W-:-:S03]  /*0bc0*/  MOV R199, 0x0 ;  /* 0x0000000000c77802 */ /* 0x000fc60000000f00 */
[----:B------:R1:W-:Y:S01]  /*0bd0*/  ST.E [R2.64+0x80], R5 ;  /* 0x0000800502007985 */ /* 0x0003e2000c101904 */
[----:B------:R-:W-:Y:S05]  /*0be0*/  RET.REL.NODEC R198 `(_ZN5flash24flash_fwd_splitkv_kernelI23Flash_fwd_kernel_traitsILi96ELi64ELi128ELi4ELb0ELb0EN7cutlass10bfloat16_tE19Flash_kernel_traitsILi96ELi64ELi128ELi4ES3_EELb1ELb0ELb1ELb0ELb0ELb1ELb0ELb1EEEvNS_16Flash_fwd_paramsE) ;  /* 0xfffff410c6007950 */ /* 0x000fea0003c3ffff */
.L_x_2482:
        /* <DEDUP_REMOVED lines=105> */
.L_x_2488:
        /* <DEDUP_REMOVED lines=78> */
.L_x_2489:
[----:B-1----:R-:W-:Y:S05]  /*1760*/  BSYNC B0 ;  /* 0x0000000000007941 */ /* 0x002fea0003800000 */
.L_x_2487:
        /* <DEDUP_REMOVED lines=274> */
.L_x_2584:
        /* <DEDUP_REMOVED lines=19> */
.L_x_2492:
[----:B------:R-:W-:Y:S05]  /*29c0*/  BSYNC B0 ;  /* 0x0000000000007941 */ /* 0x000fea0003800000 */
.L_x_2491:
        /* <DEDUP_REMOVED lines=18> */
.L_x_2494:
[----:B------:R-:W-:Y:S05]  /*2af0*/  BSYNC B0 ;  /* 0x0000000000007941 */ /* 0x000fea0003800000 */
.L_x_2493:
        /* <DEDUP_REMOVED lines=18> */
.L_x_2496:
[----:B------:R-:W-:Y:S05]  /*2c20*/  BSYNC B0 ;  /* 0x0000000000007941 */ /* 0x000fea0003800000 */
.L_x_2495:
        /* <DEDUP_REMOVED lines=18> */
.L_x_2498:
[----:B------:R-:W-:Y:S05]  /*2d50*/  BSYNC B0 ;  /* 0x0000000000007941 */ /* 0x000fea0003800000 */
.L_x_2497:
        /* <DEDUP_REMOVED lines=65> */
.L_x_2505:
[----:B------:R-:W-:Y:S05]  /*3170*/  BSYNC B0 ;  /* 0x0000000000007941 */ /* 0x000fea0003800000 */
.L_x_2504:
        /* <DEDUP_REMOVED lines=50> */
.L_x_2507:
[----:B------:R-:W-:Y:S05]  /*34a0*/  BSYNC B0 ;  /* 0x0000000000007941 */ /* 0x000fea0003800000 */
.L_x_2506:
        /* <DEDUP_REMOVED lines=49> */
.L_x_2503:
[----:B------:R-:W-:Y:S05]  /*37c0*/  BSYNC B1 ;  /* 0x0000000000017941 */ /* 0x000fea0003800000 */
.L_x_2502:
        /* <DEDUP_REMOVED lines=60> */
.L_x_2511:
[----:B------:R-:W-:Y:S05]  /*3b90*/  BSYNC B0 ;  /* 0x0000000000007941 */ /* 0x000fea0003800000 */
.L_x_2510:
        /* <DEDUP_REMOVED lines=53> */
.L_x_2513:
[----:B------:R-:W-:Y:S05]  /*3ef0*/  BSYNC B0 ;  /* 0x0000000000007941 */ /* 0x000fea0003800000 */
.L_x_2512:
        /* <DEDUP_REMOVED lines=52> */
.L_x_2509:
[----:B------:R-:W-:Y:S05]  /*4240*/  BSYNC B1 ;  /* 0x0000000000017941 */ /* 0x000fea0003800000 */
.L_x_2508:
        /* <DEDUP_REMOVED lines=60> */
.L_x_2517:
[----:B------:R-:W-:Y:S05]  /*4610*/  BSYNC B0 ;  /* 0x0000000000007941 */ /* 0x000fea0003800000 */
.L_x_2516:
        /* <DEDUP_REMOVED lines=53> */
.L_x_2519:
[----:B------:R-:W-:Y:S05]  /*4970*/  BSYNC B0 ;  /* 0x0000000000007941 */ /* 0x000fea0003800000 */
.L_x_2518:
        /* <DEDUP_REMOVED lines=52> */
.L_x_2515:
[----:B------:R-:W-:Y:S05]  /*4cc0*/  BSYNC B1 ;  /* 0x0000000000017941 */ /* 0x000fea0003800000 */
.L_x_2514:
        /* <DEDUP_REMOVED lines=62> */
.L_x_2523:
[----:B------:R-:W-:Y:S05]  /*50b0*/  BSYNC B0 ;  /* 0x0000000000007941 */ /* 0x000fea0003800000 */
.L_x_2522:
        /* <DEDUP_REMOVED lines=53> */
.L_x_2525:
[----:B------:R-:W-:Y:S05]  /*5410*/  BSYNC B0 ;  /* 0x0000000000007941 */ /* 0x000fea0003800000 */
.L_x_2524:
        /* <DEDUP_REMOVED lines=52> */
.L_x_2521:
[----:B------:R-:W-:Y:S05]  /*5760*/  BSYNC B1 ;  /* 0x0000000000017941 */ /* 0x000fea0003800000 */
.L_x_2520:
[----:B------:R-:W2:Y:S02]  /*5770*/  LD.E R3, [R118.64+0xd0] ;  /* 0x0000d00476037980 */ /* 0x000ea4000c101900 */
[----:B--2---:R-:W-:Y:S05]  /*5780*/  IMAD.U32 R3, R3, -0x40, RZ ;  /* 0xffffffc003037824 */ /* 0x004fea00078e00ff */
[C---:B------:R-:W-:Y:S02]  /*5790*/  LEA R14, P1, R3.reuse, R14, 0x1 ;  /* 0x0000000e030e7211 */ /* 0x040fe400078208ff */
[C---:B------:R-:W-:Y:S02]  /*57a0*/  LEA R52, P0, R3.reuse, R52, 0x1 ;  /* 0x0000003403347211 */ /* 0x040fe400078008ff */
[C---:B------:R-:W-:Y:S02]  /*57b0*/  LEA.HI.X.SX32 R15, R3.reuse, R15, 0x1, P1 ;  /* 0x0000000f030f7211 */ /* 0x040fe400008f0eff */
[----:B------:R-:W-:Y:S01]  /*57c0*/  LEA.HI.X.SX32 R53, R3, R53, 0x1, P0 ;  /* 0x0000003503357211 */ /* 0x000fe200000f0eff */
[----:B------:R-:W-:-:S05]  /*57d0*/  BRA `(.L_x_2526) ;  /* 0x00004da000007947 */ /* 0x000fca0003800000 */
.L_x_2501:
        /* <DEDUP_REMOVED lines=89> */
.L_x_2532:
[----:B------:R-:W-:Y:S05]  /*5d70*/  BSYNC B0 ;  /* 0x0000000000007941 */ /* 0x000fea0003800000 */
.L_x_2531:
[----:B-----5:R2:W-:Y:S02]  /*5d80*/  ST.E.128 [R136.64], R44 ;  /* 0x0000002c88007985 */ /* 0x0205e4000c101d04 */
.L_x_2530:
[----:B------:R-:W-:Y:S05]  /*5d90*/  BSYNC B1 ;  /* 0x0000000000017941 */ /* 0x000fea0003800000 */
.L_x_2529:
        /* <DEDUP_REMOVED lines=87> */
.L_x_2536:
[----:B------:R-:W-:Y:S05]  /*6310*/  BSYNC B0 ;  /* 0x0000000000007941 */ /* 0x000fea0003800000 */
.L_x_2535:
[----:B-----5:R3:W-:Y:S02]  /*6320*/  ST.E.128 [R136.64+0x40], R44 ;  /* 0x0000402c88007985 */ /* 0x0207e4000c101d04 */
.L_x_2534:
[----:B------:R-:W-:Y:S05]  /*6330*/  BSYNC B1 ;  /* 0x0000000000017941 */ /* 0x000fea0003800000 */
.L_x_2533:
        /* <DEDUP_REMOVED lines=86> */
.L_x_2538:
[----:B------:R-:W-:Y:S05]  /*68a0*/  BSYNC B0 ;  /* 0x0000000000007941 */ /* 0x000fea0003800000 */
.L_x_2537:
[----:B-----5:R3:W-:Y:S02]  /*68b0*/  ST.E.128 [R136.64+0x80], R44 ;  /* 0x0000802c88007985 */ /* 0x0207e4000c101d04 */
.L_x_2528:
[----:B------:R-:W-:Y:S05]  /*68c0*/  BSYNC B2 ;  /* 0x0000000000027941 */ /* 0x000fea0003800000 */
.L_x_2527:
        /* <DEDUP_REMOVED lines=30> */
[----:B--2---:R-:W-:Y:S02]  /*6ab0*/  LEA R188, P0, R55, R132, 0x1 ;  /* 0x0000008437bc7211 */ /* 0x004fe400078008ff */
[-C--:B------:R-:W-:Y:S01]  /*6ac0*/  LEA.HI.X.SX32 R54, R187, R150.reuse, 0x1, P5 ;  /* 0x00000096bb367211 */ /* 0x080fe200028f0eff */
        /* <DEDUP_REMOVED lines=62> */
.L_x_2544:
[----:B------:R-:W-:Y:S05]  /*6eb0*/  BSYNC B0 ;  /* 0x0000000000007941 */ /* 0x000fea0003800000 */
.L_x_2543:
[C---:B------:R-:W-:Y:S04]  /*6ec0*/  LEA R2, P0, R194.reuse, R136, 0x1 ;  /* 0x00000088c2027211 */ /* 0x040fe800078008ff */
[----:B------:R-:W-:Y:S05]  /*6ed0*/  LEA.HI.X R3, R194, R137, R195, 0x1, P0 ;  /* 0x00000089c2037211 */ /* 0x000fea00000f0cc3 */
[----:B-----5:R3:W-:Y:S04]  /*6ee0*/  ST.E.128 [R2.64], R44 ;  /* 0x0000002c02007985 */ /* 0x0207e8000c101d04 */
.L_x_2542:
[----:B------:R-:W-:Y:S05]  /*6ef0*/  BSYNC B1 ;  /* 0x0000000000017941 */ /* 0x000fea0003800000 */
.L_x_2541:
        /* <DEDUP_REMOVED lines=29> */
[C---:B--2---:R-:W-:Y:S02]  /*70d0*/  LEA R188, P0, R49.reuse, R132, 0x1 ;  /* 0x0000008431bc7211 */ /* 0x044fe400078008ff */
[-C--:B------:R-:W-:Y:S01]  /*70e0*/  LEA.HI.X.SX32 R186, R186, R148.reuse, 0x1, P5 ;  /* 0x00000094baba7211 */ /* 0x080fe200028f0eff */
        /* <DEDUP_REMOVED lines=61> */
.L_x_2548:
[----:B------:R-:W-:Y:S05]  /*74c0*/  BSYNC B0 ;  /* 0x0000000000007941 */ /* 0x000fea0003800000 */
.L_x_2547:
[C---:B------:R-:W-:Y:S04]  /*74d0*/  LEA R2, P0, R97.reuse, R136, 0x1 ;  /* 0x0000008861027211 */ /* 0x040fe800078008ff */
[----:B------:R-:W-:Y:S05]  /*74e0*/  LEA.HI.X R3, R97, R137, R98, 0x1, P0 ;  /* 0x0000008961037211 */ /* 0x000fea00000f0c62 */
[----:B-----5:R3:W-:Y:S04]  /*74f0*/  ST.E.128 [R2.64], R44 ;  /* 0x0000002c02007985 */ /* 0x0207e8000c101d04 */
.L_x_2546:
[----:B------:R-:W-:Y:S05]  /*7500*/  BSYNC B1 ;  /* 0x0000000000017941 */ /* 0x000fea0003800000 */
.L_x_2545:
        /* <DEDUP_REMOVED lines=91> */
.L_x_2550:
[----:B------:R-:W-:Y:S05]  /*7ac0*/  BSYNC B0 ;  /* 0x0000000000007941 */ /* 0x000fea0003800000 */
.L_x_2549:
[C---:B------:R-:W-:Y:S04]  /*7ad0*/  LEA R2, P0, R93.reuse, R136, 0x1 ;  /* 0x000000885d027211 */ /* 0x040fe800078008ff */
[----:B------:R-:W-:Y:S05]  /*7ae0*/  LEA.HI.X R3, R93, R137, R94, 0x1, P0 ;  /* 0x000000895d037211 */ /* 0x000fea00000f0c5e */
[----:B-----5:R3:W-:Y:S04]  /*7af0*/  ST.E.128 [R2.64], R44 ;  /* 0x0000002c02007985 */ /* 0x0207e8000c101d04 */
.L_x_2540:
[----:B------:R-:W-:Y:S05]  /*7b00*/  BSYNC B2 ;  /* 0x0000000000027941 */ /* 0x000fea0003800000 */
.L_x_2539:
        /* <DEDUP_REMOVED lines=94> */
.L_x_2556:
[----:B------:R-:W-:Y:S05]  /*80f0*/  BSYNC B0 ;  /* 0x0000000000007941 */ /* 0x000fea0003800000 */
.L_x_2555:
[C---:B------:R-:W-:Y:S04]  /*8100*/  LEA R2, P0, R99.reuse, R136, 0x1 ;  /* 0x0000008863027211 */ /* 0x040fe800078008ff */
[----:B------:R-:W-:Y:S05]  /*8110*/  LEA.HI.X R3, R99, R137, R100, 0x1, P0 ;  /* 0x0000008963037211 */ /* 0x000fea00000f0c64 */
[----:B-----5:R3:W-:Y:S04]  /*8120*/  ST.E.128 [R2.64], R44 ;  /* 0x0000002c02007985 */ /* 0x0207e8000c101d04 */
.L_x_2554:
[----:B------:R-:W-:Y:S05]  /*8130*/  BSYNC B1 ;  /* 0x0000000000017941 */ /* 0x000fea0003800000 */
.L_x_2553:
        /* <DEDUP_REMOVED lines=29> */
[C---:B--2---:R-:W-:Y:S02]  /*8310*/  LEA R188, P0, R49.reuse, R132, 0x1 ;  /* 0x0000008431bc7211 */ /* 0x044fe400078008ff */
[----:B------:R-:W-:Y:S01]  /*8320*/  LEA.HI.X.SX32 R186, R186, R145, 0x1, P4 ;  /* 0x00000091baba7211 */ /* 0x000fe200020f0eff */
        /* <DEDUP_REMOVED lines=61> */
.L_x_2560:
[----:B------:R-:W-:Y:S05]  /*8700*/  BSYNC B0 ;  /* 0x0000000000007941 */ /* 0x000fea0003800000 */
.L_x_2559:
[C---:B------:R-:W-:Y:S04]  /*8710*/  LEA R2, P0, R95.reuse, R136, 0x1 ;  /* 0x000000885f027211 */ /* 0x040fe800078008ff */
[----:B------:R-:W-:Y:S05]  /*8720*/  LEA.HI.X R3, R95, R137, R96, 0x1, P0 ;  /* 0x000000895f037211 */ /* 0x000fea00000f0c60 */
[----:B-----5:R3:W-:Y:S04]  /*8730*/  ST.E.128 [R2.64], R44 ;  /* 0x0000002c02007985 */ /* 0x0207e8000c101d04 */
.L_x_2558:
[----:B------:R-:W-:Y:S05]  /*8740*/  BSYNC B1 ;  /* 0x0000000000017941 */ /* 0x000fea0003800000 */
.L_x_2557:
        /* <DEDUP_REMOVED lines=91> */
.L_x_2562:
[----:B------:R-:W-:Y:S05]  /*8d00*/  BSYNC B0 ;  /* 0x0000000000007941 */ /* 0x000fea0003800000 */
.L_x_2561:
[C---:B------:R-:W-:Y:S04]  /*8d10*/  LEA R2, P0, R91.reuse, R136, 0x1 ;  /* 0x000000885b027211 */ /* 0x040fe800078008ff */
[----:B------:R-:W-:Y:S05]  /*8d20*/  LEA.HI.X R3, R91, R137, R92, 0x1, P0 ;  /* 0x000000895b037211 */ /* 0x000fea00000f0c5c */
[----:B-----5:R3:W-:Y:S04]  /*8d30*/  ST.E.128 [R2.64], R44 ;  /* 0x0000002c02007985 */ /* 0x0207e8000c101d04 */
.L_x_2552:
[----:B------:R-:W-:Y:S05]  /*8d40*/  BSYNC B2 ;  /* 0x0000000000027941 */ /* 0x000fea0003800000 */
.L_x_2551:
        /* <DEDUP_REMOVED lines=95> */
.L_x_2568:
[----:B------:R-:W-:Y:S05]  /*9340*/  BSYNC B0 ;  /* 0x0000000000007941 */ /* 0x000fea0003800000 */
.L_x_2567:
[----:B------:R-:W-:Y:S02]  /*9350*/  IMAD R0, R63, 0xc0, RZ ;  /* 0x000000c03f007824 */ /* 0x000fe400078e02ff */
[----:B------:R-:W-:Y:S05]  /*9360*/  IMAD.WIDE.U32 R2, R62, 0xc0, R136 ;  /* 0x000000c03e027825 */ /* 0x000fea00078e0088 */
[----:B------:R-:W-:Y:S05]  /*9370*/  IADD3 R3, R3, R0, RZ ;  /* 0x0000000003037210 */ /* 0x000fea0007ffe0ff */
[----:B-----5:R3:W-:Y:S02]  /*9380*/  ST.E.128 [R2.64], R44 ;  /* 0x0000002c02007985 */ /* 0x0207e4000c101d04 */
.L_x_2566:
[----:B------:R-:W-:Y:S05]  /*9390*/  BSYNC B1 ;  /* 0x0000000000017941 */ /* 0x000fea0003800000 */
.L_x_2565:
        /* <DEDUP_REMOVED lines=92> */
.L_x_2572:
[----:B------:R-:W-:Y:S05]  /*9960*/  BSYNC B0 ;  /* 0x0000000000007941 */ /* 0x000fea0003800000 */
.L_x_2571:
[C---:B------:R-:W-:Y:S04]  /*9970*/  LEA R2, P0, R90.reuse, R136, 0x1 ;  /* 0x000000885a027211 */ /* 0x040fe800078008ff */
[----:B------:R-:W-:Y:S05]  /*9980*/  LEA.HI.X R3, R90, R137, R89, 0x1, P0 ;  /* 0x000000895a037211 */ /* 0x000fea00000f0c59 */
[----:B-----5:R3:W-:Y:S04]  /*9990*/  ST.E.128 [R2.64], R44 ;  /* 0x0000002c02007985 */ /* 0x0207e8000c101d04 */
.L_x_2570:
[----:B------:R-:W-:Y:S05]  /*99a0*/  BSYNC B1 ;  /* 0x0000000000017941 */ /* 0x000fea0003800000 */
.L_x_2569:
        /* <DEDUP_REMOVED lines=91> */
.L_x_2574:
[----:B------:R-:W-:Y:S05]  /*9f60*/  BSYNC B0 ;  /* 0x0000000000007941 */ /* 0x000fea0003800000 */
.L_x_2573:
[C---:B------:R-:W-:Y:S04]  /*9f70*/  LEA R2, P0, R88.reuse, R136, 0x1 ;  /* 0x0000008858027211 */ /* 0x040fe800078008ff */
[----:B------:R-:W-:Y:S05]  /*9f80*/  LEA.HI.X R3, R88, R137, R87, 0x1, P0 ;  /* 0x0000008958037211 */ /* 0x000fea00000f0c57 */
[----:B-----5:R3:W-:Y:S04]  /*9f90*/  ST.E.128 [R2.64], R44 ;  /* 0x0000002c02007985 */ /* 0x0207e8000c101d04 */
.L_x_2564:
[----:B------:R-:W-:Y:S05]  /*9fa0*/  BSYNC B2 ;  /* 0x0000000000027941 */ /* 0x000fea0003800000 */
.L_x_2563:
[----:B---3--:R-:W3:Y:S02]  /*9fb0*/  LD.E R3, [R118.64+0xd0] ;  /* 0x0000d00476037980 */ /* 0x008ee4000c101900 */
[----:B---3--:R-:W-:Y:S05]  /*9fc0*/  IMAD.U32 R3, R3, -0x40, RZ ;  /* 0xffffffc003037824 */ /* 0x008fea00078e00ff */
[C---:B------:R-:W-:Y:S02]  /*9fd0*/  LEA R134, P1, R3.reuse, R134, 0x1 ;  /* 0x0000008603867211 */ /* 0x040fe400078208ff */
[C---:B------:R-:W-:Y:S02]  /*9fe0*/  LEA R132, P0, R3.reuse, R132, 0x1 ;  /* 0x0000008403847211 */ /* 0x040fe400078008ff */
[C---:B------:R-:W-:Y:S02]  /*9ff0*/  LEA.HI.X.SX32 R135, R3.reuse, R135, 0x1, P1 ;  /* 0x0000008703877211 */ /* 0x040fe400008f0eff */
[----:B------:R-:W-:Y:S01]  /*a000*/  LEA.HI.X.SX32 R133, R3, R133, 0x1, P0 ;  /* 0x0000008503857211 */ /* 0x000fe200000f0eff */
[----:B------:R-:W-:-:S05]  /*a010*/  BRA `(.L_x_2526) ;  /* 0x0000056000007947 */ /* 0x000fca0003800000 */
.L_x_2500:
        /* <DEDUP_REMOVED lines=11> */
.L_x_2576:
[----:B------:R-:W-:Y:S05]  /*a0d0*/  BSYNC B0 ;  /* 0x0000000000007941 */ /* 0x000fea0003800000 */
.L_x_2575:
        /* <DEDUP_REMOVED lines=24> */
.L_x_2578:
[----:B------:R-:W-:Y:S05]  /*a260*/  BSYNC B0 ;  /* 0x0000000000007941 */ /* 0x000fea0003800000 */
.L_x_2577:
        /* <DEDUP_REMOVED lines=24> */
.L_x_2580:
[----:B------:R-:W-:Y:S05]  /*a3f0*/  BSYNC B0 ;  /* 0x0000000000007941 */ /* 0x000fea0003800000 */
.L_x_2579:
        /* <DEDUP_REMOVED lines=24> */
.L_x_2526:
[----:B------:R-:W-:Y:S05]  /*a580*/  BSYNC B3 ;  /* 0x0000000000037941 */ /* 0x000fea0003800000 */
.L_x_2499:
        /* <DEDUP_REMOVED lines=87> */
.L_x_2582:
        /* <DEDUP_REMOVED lines=8> */
.L_x_2583:
[----:B------:R-:W-:Y:S05]  /*ab80*/  BSYNC B0 ;  /* 0x0000000000007941 */ /* 0x000fea0003800000 */
.L_x_2581:
[----:B------:R-:W-:Y:S04]  /*ab90*/  IADD3 R9, R9, -0x1, RZ ;  /* 0xffffffff09097810 */ /* 0x000fe80007ffe0ff */
[----:B------:R-:W-:Y:S11]  /*aba0*/  ISETP.GT.AND P0, PT, R9, R102, PT ;  /* 0x000000660900720c */ /* 0x000ff60003f04270 */
[----:B------:R-:W-:Y:S02]  /*abb0*/  @!UPT UIADD3 URZ, URZ, URZ, URZ ;  /* 0x0000003f3f3ff290 */ /* 0x000fe4000fffe03f */
[----:B------:R-:W-:-:S05]  /*abc0*/  @P0 BRA `(.L_x_2584) ;  /* 0xffff7cc000000947 */ /* 0x000fca000383ffff */
.L_x_2490:
        /* <DEDUP_REMOVED lines=100> */
.L_x_2593:
[----:B------:R-:W-:Y:S05]  /*b210*/  BSYNC B0 ;  /* 0x0000000000007941 */ /* 0x000fea0003800000 */
.L_x_2592:
[----:B-----5:R3:W-:Y:S02]  /*b220*/  STS.128 [R206], R8 ;  /* 0x00000008ce007388 */ /* 0x0207e40000000c00 */
.L_x_2591:
[----:B------:R-:W-:Y:S05]  /*b230*/  BSYNC B1 ;  /* 0x0000000000017941 */ /* 0x000fea0003800000 */
.L_x_2590:
        /* <DEDUP_REMOVED lines=48> */
.L_x_2597:
[----:B------:R-:W-:Y:S05]  /*b540*/  BSYNC B0 ;  /* 0x0000000000007941 */ /* 0x000fea0003800000 */
.L_x_2596:
[----:B-----5:R1:W-:Y:S02]  /*b550*/  STS.128 [R206+0x1000], R8 ;  /* 0x00100008ce007388 */ /* 0x0203e40000000c00 */
.L_x_2595:
[----:B------:R-:W-:Y:S05]  /*b560*/  BSYNC B1 ;  /* 0x0000000000017941 */ /* 0x000fea0003800000 */
.L_x_2594:
        /* <DEDUP_REMOVED lines=47> */
.L_x_2599:
[----:B------:R-:W-:Y:S05]  /*b860*/  BSYNC B0 ;  /* 0x0000000000007941 */ /* 0x000fea0003800000 */
.L_x_2598:
[----:B-----5:R3:W-:Y:S02]  /*b870*/  STS.128 [R206+0x2000], R8 ;  /* 0x00200008ce007388 */ /* 0x0207e40000000c00 */
.L_x_2589:
[----:B------:R-:W-:Y:S05]  /*b880*/  BSYNC B2 ;  /* 0x0000000000027941 */ /* 0x000fea0003800000 */
.L_x_2588:
        /* <DEDUP_REMOVED lines=59> */
.L_x_2604:
[----:B------:R-:W-:Y:S05]  /*bc40*/  BSYNC B0 ;  /* 0x0000000000007941 */ /* 0x000fea0003800000 */
.L_x_2603:
[----:B-----5:R3:W-:Y:S02]  /*bc50*/  STS.128 [R206+0x800], R8 ;  /* 0x00080008ce007388 */ /* 0x0207e40000000c00 */
.L_x_2602:
[----:B------:R-:W-:Y:S05]  /*bc60*/  BSYNC B1 ;  /* 0x0000000000017941 */ /* 0x000fea0003800000 */
.L_x_2601:
        /* <DEDUP_REMOVED lines=47> */
.L_x_2608:
[----:B------:R-:W-:Y:S05]  /*bf60*/  BSYNC B0 ;  /* 0x0000000000007941 */ /* 0x000fea0003800000 */
.L_x_2607:
[----:B-----5:R3:W-:Y:S02]  /*bf70*/  STS.128 [R206+0x1800], R8 ;  /* 0x00180008ce007388 */ /* 0x0207e40000000c00 */
.L_x_2606:
[----:B------:R-:W-:Y:S05]  /*bf80*/  BSYNC B1 ;  /* 0x0000000000017941 */ /* 0x000fea0003800000 */
.L_x_2605:
        /* <DEDUP_REMOVED lines=45> */
.L_x_2610:
[----:B------:R-:W-:Y:S05]  /*c260*/  BSYNC B0 ;  /* 0x0000000000007941 */ /* 0x000fea0003800000 */
.L_x_2609:
[----:B-----5:R1:W-:Y:S01]  /*c270*/  STS.128 [R206+0x2800], R32 ;  /* 0x00280020ce007388 */ /* 0x0203e20000000c00 */
[----:B------:R-:W-:Y:S05]  /*c280*/  BRA `(.L_x_2600) ;  /* 0x000026c000007947 */ /* 0x000fea0003800000 */
.L_x_2587:
        /* <DEDUP_REMOVED lines=91> */
.L_x_2616:
[----:B------:R-:W-:Y:S05]  /*c840*/  BSYNC B0 ;  /* 0x0000000000007941 */ /* 0x000fea0003800000 */
.L_x_2615:
[----:B-----5:R3:W-:Y:S02]  /*c850*/  STS.128 [R206], R20 ;  /* 0x00000014ce007388 */ /* 0x0207e40000000c00 */
.L_x_2614:
[----:B------:R-:W-:Y:S05]  /*c860*/  BSYNC B1 ;  /* 0x0000000000017941 */ /* 0x000fea0003800000 */
.L_x_2613:
        /* <DEDUP_REMOVED lines=87> */
.L_x_2620:
[----:B------:R-:W-:Y:S05]  /*cde0*/  BSYNC B0 ;  /* 0x0000000000007941 */ /* 0x000fea0003800000 */
.L_x_2619:
[----:B-----5:R1:W-:Y:S02]  /*cdf0*/  STS.128 [R206+0x1000], R20 ;  /* 0x00100014ce007388 */ /* 0x0203e40000000c00 */
.L_x_2618:
[----:B------:R-:W-:Y:S05]  /*ce00*/  BSYNC B1 ;  /* 0x0000000000017941 */ /* 0x000fea0003800000 */
.L_x_2617:
        /* <DEDUP_REMOVED lines=86> */
.L_x_2622:
[----:B------:R-:W-:Y:S05]  /*d370*/  BSYNC B0 ;  /* 0x0000000000007941 */ /* 0x000fea0003800000 */
.L_x_2621:
[----:B-----5:R3:W-:Y:S02]  /*d380*/  STS.128 [R206+0x2000], R20 ;  /* 0x00200014ce007388 */ /* 0x0207e40000000c00 */
.L_x_2612:
[----:B------:R-:W-:Y:S05]  /*d390*/  BSYNC B2 ;  /* 0x0000000000027941 */ /* 0x000fea0003800000 */
.L_x_2611:
        /* <DEDUP_REMOVED lines=95> */
.L_x_2626:
[----:B------:R-:W-:Y:S05]  /*d990*/  BSYNC B0 ;  /* 0x0000000000007941 */ /* 0x000fea0003800000 */
.L_x_2625:
[----:B-----5:R1:W-:Y:S02]  /*d9a0*/  STS.128 [R206+0x800], R4 ;  /* 0x00080004ce007388 */ /* 0x0203e40000000c00 */
.L_x_2624:
[----:B------:R-:W-:Y:S05]  /*d9b0*/  BSYNC B1 ;  /* 0x0000000000017941 */ /* 0x000fea0003800000 */
.L_x_2623:
        /* <DEDUP_REMOVED lines=90> */
.L_x_2630:
[----:B------:R-:W-:Y:S05]  /*df60*/  BSYNC B0 ;  /* 0x0000000000007941 */ /* 0x000fea0003800000 */
.L_x_2629:
[----:B-----5:R3:W-:Y:S02]  /*df70*/  STS.128 [R206+0x1800], R20 ;  /* 0x00180014ce007388 */ /* 0x0207e40000000c00 */
.L_x_2628:
[----:B------:R-:W-:Y:S05]  /*df80*/  BSYNC B1 ;  /* 0x0000000000017941 */ /* 0x000fea0003800000 */
.L_x_2627:
        /* <DEDUP_REMOVED lines=93> */
.L_x_2632:
[----:B------:R-:W-:Y:S05]  /*e560*/  BSYNC B0 ;  /* 0x0000000000007941 */ /* 0x000fea0003800000 */
.L_x_2631:
[----:B-----5:R1:W-:Y:S01]  /*e570*/  STS.128 [R206+0x2800], R4 ;  /* 0x00280004ce007388 */ /* 0x0203e20000000c00 */
[----:B------:R-:W-:Y:S05]  /*e580*/  BRA `(.L_x_2600) ;  /* 0x000003c000007947 */ /* 0x000fea0003800000 */
.L_x_2586:
        /* <DEDUP_REMOVED lines=31> */
.L_x_2634:
[----:B------:R-:W-:Y:S05]  /*e780*/  BSYNC B0 ;  /* 0x0000000000007941 */ /* 0x000fea0003800000 */
.L_x_2633:
        /* <DEDUP_REMOVED lines=28> */
.L_x_2600:
[----:B------:R-:W-:Y:S05]  /*e950*/  BSYNC B3 ;  /* 0x0000000000037941 */ /* 0x000fea0003800000 */
.L_x_2585:
        /* <DEDUP_REMOVED lines=30> */
.L_x_2637:
[----:B------:R2:W-:Y:S02]  /*eb40*/  STS.128 [R206+0x7000], RZ ;  /* 0x007000ffce007388 */ /* 0x0005e40000000c00 */
.L_x_2636:
[----:B------:R-:W-:Y:S05]  /*eb50*/  BSYNC B0 ;  /* 0x0000000000007941 */ /* 0x000fea0003800000 */
.L_x_2635:
        /* <DEDUP_REMOVED lines=31> */
.L_x_2640:
[----:B------:R3:W-:Y:S02]  /*ed50*/  STS.128 [R206+0x7800], RZ ;  /* 0x007800ffce007388 */ /* 0x0007e40000000c00 */
.L_x_2639:
[----:B------:R-:W-:Y:S05]  /*ed60*/  BSYNC B0 ;  /* 0x0000000000007941 */ /* 0x000fea0003800000 */
.L_x_2638:
        /* <DEDUP_REMOVED lines=34> */
.L_x_2643:
[----:B------:R3:W-:Y:S02]  /*ef90*/  STS.128 [R206+0x8000], RZ ;  /* 0x008000ffce007388 */ /* 0x0007e40000000c00 */
.L_x_2642:
[----:B------:R-:W-:Y:S05]  /*efa0*/  BSYNC B0 ;  /* 0x0000000000007941 */ /* 0x000fea0003800000 */
.L_x_2641:
        /* <DEDUP_REMOVED lines=34> */
.L_x_2645:
[----:B------:R-:W-:Y:S05]  /*f1d0*/  BSYNC B0 ;  /* 0x0000000000007941 */ /* 0x000fea0003800000 */
.L_x_2644:
        /* <DEDUP_REMOVED lines=100> */
.L_x_2648:
[----:B------:R2:W-:Y:S02]  /*f820*/  STS.128 [R206+0xd000], RZ ;  /* 0x00d000ffce007388 */ /* 0x0005e40000000c00 */
.L_x_2647:
[----:B-1----:R-:W-:Y:S05]  /*f830*/  BSYNC B0 ;  /* 0x0000000000007941 */ /* 0x002fea0003800000 */
.L_x_2646:
        /* <DEDUP_REMOVED lines=32> */
.L_x_2651:
[----:B------:R4:W-:Y:S02]  /*fa40*/  STS.128 [R206+0xd800], RZ ;  /* 0x00d800ffce007388 */ /* 0x0009e40000000c00 */
.L_x_2650:
[----:B------:R-:W-:Y:S05]  /*fa50*/  BSYNC B0 ;  /* 0x0000000000007941 */ /* 0x000fea0003800000 */
.L_x_2649:
        /* <DEDUP_REMOVED lines=34> */
.L_x_2654:
[----:B------:R1:W-:Y:S02]  /*fc80*/  STS.128 [R206+0xe000], RZ ;  /* 0x00e000ffce007388 */ /* 0x0003e40000000c00 */
.L_x_2653:
[----:B------:R-:W-:Y:S05]  /*fc90*/  BSYNC B0 ;  /* 0x0000000000007941 */ /* 0x000fea0003800000 */
.L_x_2652:
        /* <DEDUP_REMOVED lines=35> */
.L_x_2657:
[----:B------:R1:W-:Y:S02]  /*fed0*/  STS.128 [R206+0xe800], RZ ;  /* 0x00e800ffce007388 */ /* 0x0003e40000000c00 */
.L_x_2656:
[----:B------:R-:W-:Y:S05]  /*fee0*/  BSYNC B0 ;  /* 0x0000000000007941 */ /* 0x000fea0003800000 */
.L_x_2655:
[----:B------:R-:W5:Y:S01]  /*fef0*/  LD.E R5, [R118.64+0x18c] ;  /* 0x00018c0476057980 */ /* 0x000f62000c101900 */
[----:B------:R-:W-:Y:S01]  /*ff00*/  IMAD.SHL.U32 R190, R190, 0x2, RZ ;  /* 0x00000002bebe7824 */ /* 0x000fe200078e00ff */
[----:B------:R-:W-:Y:S01]  /*ff10*/  IMNMX R48, R6, R65, PT ;  /* 0x0000004106307217 */ /* 0x000fe20003800200 */
[----:B------:R-:W-:Y:S01]  /*ff20*/  IMAD R189, R50, 0x2, R191 ;  /* 0x0000000232bd7824 */ /* 0x000fe200078e02bf */
[----:B------:R-:W-:Y:S01]  /*ff30*/  LDSM.16.M88.4 R20, [R191] ;  /* 0x00000000bf14783b */ /* 0x000fe20000000200 */
[----:B------:R-:W-:Y:S01]  /*ff40*/  IMAD R123, R3, 0x2, R190 ;  /* 0x00000002037b7824 */ /* 0x000fe200078e02be */
[----:B------:R-:W-:Y:S01]  /*ff50*/  BSSY B1, `(.L_x_2658) ;  /* 0x00002c1000017945 */ /* 0x000fe20003800000 */
[----:B------:R-:W-:Y:S01]  /*ff60*/  IMAD.IADD R7, R2, 0x1, R211 ;  /* 0x0000000102077824 */ /* 0x000fe200078e02d3 */
[----:B------:R-:W1:Y:S03]  /*ff70*/  LDSM.16.M88.4 R44, [R190+0x3000] ;  /* 0x00300000be2c783b */ /* 0x000e660000000200 */
[----:B------:R-:W-:Y:S01]  /*ff80*/  I2F R3, R7 ;  /* 0x0000000700037306 */ /* 0x000fe20000201400 */
[----:B------:R-:W2:Y:S01]  /*ff90*/  LDSM.16.M88.4 R60, [R190+0x3400] ;  /* 0x00340000be3c783b */ /* 0x000ea20000000200 */
[----:B------:R-:W-:-:S02]  /*ffa0*/  IADD3 R120, R7, 0x9, RZ ;  /* 0x0000000907787810 */ /* 0x000fc40007ffe0ff */
[C---:B------:R-:W-:Y:S01]  /*ffb0*/  IADD3 R128, R7.reuse, 0x18, RZ ;  /* 0x0000001807807810 */ /* 0x040fe20007ffe0ff */
[----:B------:R-:W-:Y:S01]  /*ffc0*/  LDSM.16.M88.4 R40, [R189] ;  /* 0x00000000bd28783b */ /* 0x000fe20000000200 */
[C---:B------:R-:W-:Y:S02]  /*ffd0*/  IADD3 R64, R7.reuse, 0x1, RZ ;  /* 0x0000000107407810 */ /* 0x040fe40007ffe0ff */
[----:B------:R-:W-:Y:S01]  /*ffe0*/  I2F R129, R120 ;  /* 0x0000007800817306 */ /* 0x000fe20000201400 */
[----:B------:R-:W3:Y:S01]  /*fff0*/  LDSM.16.M88.4 R16, [R123+0x3000] ;  /* 0x003000007b10783b */ /* 0x000ee20000000200 */
[C---:B------:R-:W-:Y:S02]  /*10000*/  IADD3 R66, R7.reuse, 0x8, RZ ;  /* 0x0000000807427810 */ /* 0x040fe40007ffe0ff */
[C---:B------:R-:W-:Y:S01]  /*10010*/  IADD3 R122, R7.reuse, 0x10, RZ ;  /* 0x00000010077a7810 */ /* 0x040fe20007ffe0ff */
[----:B------:R-:W4:Y:S01]  /*10020*/  LDSM.16.M88.4 R104, [R190+0x3800] ;  /* 0x00380000be68783b */ /* 0x000f220000000200 */
[----:B------:R-:W-:-:S02]  /*10030*/  IADD3 R138, R7, 0x21, RZ ;  /* 0x00000021078a7810 */ /* 0x000fc40007ffe0ff */
[----:B------:R-:W-:Y:S01]  /*10040*/  I2F R137, R128 ;  /* 0x0000008000897306 */ /* 0x000fe20000201400 */
[----:B------:R-:W3:Y:S01]  /*10050*/  LDSM.16.M88.4 R96, [R190+0x3c00] ;  /* 0x003c0000be60783b */ /* 0x000ee20000000200 */
[C---:B------:R-:W-:Y:S02]  /*10060*/  IADD3 R132, R7.reuse, 0x19, RZ ;  /* 0x0000001907847810 */ /* 0x040fe40007ffe0ff */
[C---:B------:R-:W-:Y:S01]  /*10070*/  IADD3 R144, R7.reuse, 0x30, RZ ;  /* 0x0000003007907810 */ /* 0x040fe20007ffe0ff */
[----:B---3--:R-:W3:Y:S01]  /*10080*/  LDSM.16.M88.4 R12, [R123+0x3400] ;  /* 0x003400007b0c783b */ /* 0x008ee20000000200 */
[----:B------:R-:W-:Y:S02]  /*10090*/  IADD3 R130, R7, 0x11, RZ ;  /* 0x0000001107827810 */ /* 0x000fe40007ffe0ff */
[----:B------:R-:W-:Y:S01]  /*100a0*/  I2F R121, R64 ;  /* 0x0000004000797306 */ /* 0x000fe20000201400 */
[----:B------:R-:W3:Y:S01]  /*100b0*/  LDSM.16.M88.4 R88, [R190+0x4000] ;  /* 0x00400000be58783b */ /* 0x000ee20000000200 */
[----:B------:R-:W-:-:S02]  /*100c0*/  ISETP.GE.AND P5, PT, R120, R48, PT ;  /* 0x000000307800720c */ /* 0x000fc40003fa6270 */
[C---:B------:R-:W-:Y:S01]  /*100d0*/  IADD3 R150, R7.reuse, 0x39, RZ ;  /* 0x0000003907967810 */ /* 0x040fe20007ffe0ff */
[----:B-1----:R-:W1:Y:S01]  /*100e0*/  LDSM.16.M88.4 R8, [R123+0x3800] ;  /* 0x003800007b08783b */ /* 0x002e620000000200 */
[-C--:B------:R-:W-:Y:S02]  /*100f0*/  ISETP.GE.AND P4, PT, R66, R48.reuse, PT ;  /* 0x000000304200720c */ /* 0x080fe40003f86270 */
[----:B------:R-:W-:Y:S01]  /*10100*/  I2F R67, R66 ;  /* 0x0000004200437306 */ /* 0x000fe20000201400 */
[----:B------:R-:W-:Y:S01]  /*10110*/  LDSM.16.M88.4 R80, [R190+0x4400] ;  /* 0x00440000be50783b */ /* 0x000fe20000000200 */
[C---:B------:R-:W-:Y:S02]  /*10120*/  IADD3 R134, R7.reuse, 0x20, RZ ;  /* 0x0000002007867810 */ /* 0x040fe40007ffe0ff */
[----:B------:R-:W-:Y:S01]  /*10130*/  ISETP.GE.AND P6, PT, R64, R48, PT ;  /* 0x000000304000720c */ /* 0x000fe20003fc6270 */
[----:B------:R-:W-:Y:S01]  /*10140*/  HMMA.16816.F32.BF16 R36, R20, R44, RZ ;  /* 0x0000002c1424723c */ /* 0x000fe200000418ff */
[----:B------:R-:W-:Y:S01]  /*10150*/  LDSM.16.M88.4 R28, [R190+0x4800] ;  /* 0x00480000be1c783b */ /* 0x000fe20000000200 */
[C---:B------:R-:W-:Y:S01]  /*10160*/  IADD3 R156, R7.reuse, 0x48, RZ ;  /* 0x00000048079c7810 */ /* 0x040fe20007ffe0ff */
[----:B------:R-:W-:Y:S01]  /*10170*/  I2F R131, R122 ;  /* 0x0000007a00837306 */ /* 0x000fe20000201400 */
[C---:B------:R-:W-:Y:S01]  /*10180*/  IADD3 R136, R7.reuse, 0x28, RZ ;  /* 0x0000002807887810 */ /* 0x040fe20007ffe0ff */
[----:B------:R-:W-:Y:S01]  /*10190*/  LDSM.16.M88.4 R32, [R190+0x4c00] ;  /* 0x004c0000be20783b */ /* 0x000fe20000000200 */
[----:B------:R-:W-:-:S02]  /*101a0*/  IADD3 R142, R7, 0x29, RZ ;  /* 0x00000029078e7810 */ /* 0x000fc40007ffe0ff */
[C---:B------:R-:W-:Y:S01]  /*101b0*/  HMMA.16816.F32.BF16 R44, R20.reuse, R46, RZ ;  /* 0x0000002e142c723c */ /* 0x040fe200000418ff */
[----:B------:R-:W-:Y:S01]  /*101c0*/  LDSM.16.M88.4 R72, [R123+0x4c00] ;  /* 0x004c00007b48783b */ /* 0x000fe20000000200 */
[C---:B------:R-:W-:Y:S01]  /*101d0*/  IADD3 R162, R7.reuse, 0x51, RZ ;  /* 0x0000005107a27810 */ /* 0x040fe20007ffe0ff */
[----:B------:R-:W-:Y:S01]  /*101e0*/  I2F R143, R138 ;  /* 0x0000008a008f7306 */ /* 0x000fe20000201400 */
[C---:B------:R-:W-:Y:S01]  /*101f0*/  IADD3 R146, R7.reuse, 0x31, RZ ;  /* 0x0000003107927810 */ /* 0x040fe20007ffe0ff */
[----:B------:R-:W-:Y:S01]  /*10200*/  LDSM.16.M88.4 R52, [R123+0x5000] ;  /* 0x005000007b34783b */ /* 0x000fe20000000200 */
[C---:B------:R-:W-:Y:S02]  /*10210*/  IADD3 R148, R7.reuse, 0x38, RZ ;  /* 0x0000003807947810 */ /* 0x040fe40007ffe0ff */
[----:B--2---:R-:W-:Y:S01]  /*10220*/  HMMA.16816.F32.BF16 R68, R20, R60, RZ ;  /* 0x0000003c1444723c */ /* 0x004fe200000418ff */
[----:B------:R-:W-:Y:S01]  /*10230*/  LDSM.16.M88.4 R112, [R190+0x7000] ;  /* 0x00700000be70783b */ /* 0x000fe20000000200 */
[C---:B------:R-:W-:Y:S01]  /*10240*/  IADD3 R168, R7.reuse, 0x60, RZ ;  /* 0x0000006007a87810 */ /* 0x040fe20007ffe0ff */
[----:B------:R-:W-:Y:S01]  /*10250*/  I2F R135, R132 ;  /* 0x0000008400877306 */ /* 0x000fe20000201400 */
[C---:B------:R-:W-:Y:S01]  /*10260*/  IADD3 R152, R7.reuse, 0x40, RZ ;  /* 0x0000004007987810 */ /* 0x040fe20007ffe0ff */
[----:B------:R-:W-:Y:S01]  /*10270*/  LDSM.16.M88.4 R124, [R190+0x5800] ;  /* 0x00580000be7c783b */ /* 0x000fe20000000200 */
[----:B------:R-:W-:-:S02]  /*10280*/  IADD3 R154, R7, 0x41, RZ ;  /* 0x00000041079a7810 */ /* 0x000fc40007ffe0ff */
[----:B------:R-:W-:Y:S01]  /*10290*/  HMMA.16816.F32.BF16 R60, R20, R62, RZ ;  /* 0x0000003e143c723c */ /* 0x000fe200000418ff */
[----:B------:R-:W-:Y:S01]  /*102a0*/  LDSM.16.M88.4 R108, [R190+0x5c00] ;  /* 0x005c0000be6c783b */ /* 0x000fe20000000200 */
[C---:B------:R-:W-:Y:S01]  /*102b0*/  IADD3 R174, R7.reuse, 0x69, RZ ;  /* 0x0000006907ae7810 */ /* 0x040fe20007ffe0ff */
[----:B------:R-:W-:Y:S01]  /*102c0*/  I2F R149, R144 ;  /* 0x0000009000957306 */ /* 0x000fe20000201400 */
[C---:B------:R-:W-:Y:S01]  /*102d0*/  IADD3 R158, R7.reuse, 0x49, RZ ;  /* 0x00000049079e7810 */ /* 0x040fe20007ffe0ff */
[----:B------:R-:W0:Y:S01]  /*102e0*/  LDGDEPBAR ;  /* 0x00000000000079af */ /* 0x000e220000000000 */
[C---:B------:R-:W-:Y:S02]  /*102f0*/  IADD3 R160, R7.reuse, 0x50, RZ ;  /* 0x0000005007a07810 */ /* 0x040fe40007ffe0ff */
[----:B------:R-:W-:Y:S01]  /*10300*/  HMMA.16816.F32.BF16 R36, R40, R16, R36 ;  /* 0x000000102824723c */ /* 0x000fe20000041824 */
[C---:B------:R-:W-:Y:S02]  /*10310*/  IADD3 R180, R7.reuse, 0x78, RZ ;  /* 0x0000007807b47810 */ /* 0x040fe40007ffe0ff */
        /* <DEDUP_REMOVED lines=8> */
[C---:B------:R-:W-:Y:S02]  /*103a0*/  IADD3 R176, R7.reuse, 0x70, RZ ;  /* 0x0000007007b07810 */ /* 0x040fe40007ffe0ff */
[----:B----4-:R-:W-:Y:S01]  /*103b0*/  HMMA.16816.F32.BF16 R56, R20, R104, RZ ;  /* 0x000000681438723c */ /* 0x010fe200000418ff */
[----:B------:R-:W-:-:S02]  /*103c0*/  IADD3 R178, R7, 0x71, RZ ;  /* 0x0000007107b27810 */ /* 0x000fc40007ffe0ff */
[----:B------:R-:W-:Y:S01]  /*103d0*/  I2F R139, R134 ;  /* 0x00000086008b7306 */ /* 0x000fe20000201400 */
[----:B------:R-:W-:-:S04]  /*103e0*/  IADD3 R182, R7, 0x79, RZ ;  /* 0x0000007907b67810 */ /* 0x000fc80007ffe0ff */
[C---:B------:R-:W-:Y:S03]  /*103f0*/  HMMA.16816.F32.BF16 R104, R20.reuse, R106, RZ ;  /* 0x0000006a1468723c */ /* 0x040fe600000418ff */
[----:B------:R-:W-:Y:S05]  /*10400*/  I2F R161, R156 ;  /* 0x0000009c00a17306 */ /* 0x000fea0000201400 */
[C---:B------:R-:W-:Y:S03]  /*10410*/  HMMA.16816.F32.BF16 R100, R20.reuse, R96, RZ ;  /* 0x000000601464723c */ /* 0x040fe600000418ff */
[----:B------:R-:W-:Y:S05]  /*10420*/  I2F R147, R136 ;  /* 0x0000008800937306 */ /* 0x000fea0000201400 */
[----:B------:R-:W-:Y:S03]  /*10430*/  HMMA.16816.F32.BF16 R96, R20, R98, RZ ;  /* 0x000000621460723c */ /* 0x000fe600000418ff */
[----:B------:R-:W-:Y:S05]  /*10440*/  I2F R145, R142 ;  /* 0x0000008e00917306 */ /* 0x000fea0000201400 */
[C---:B---3--:R-:W-:Y:S03]  /*10450*/  HMMA.16816.F32.BF16 R68, R40.reuse, R12, R68 ;  /* 0x0000000c2844723c */ /* 0x048fe60000041844 */
[----:B------:R-:W-:Y:S05]  /*10460*/  I2F R167, R162 ;  /* 0x000000a200a77306 */ /* 0x000fea0000201400 */
[----:B------:R-:W-:Y:S01]  /*10470*/  HMMA.16816.F32.BF16 R60, R40, R14, R60 ;  /* 0x0000000e283c723c */ /* 0x000fe2000004183c */
[----:B------:R-:W3:Y:S02]  /*10480*/  LDSM.16.M88.4 R12, [R123+0x4000] ;  /* 0x004000007b0c783b */ /* 0x000ee40000000200 */
[----:B------:R-:W-:Y:S05]  /*10490*/  I2F R151, R146 ;  /* 0x0000009200977306 */ /* 0x000fea0000201400 */
[C---:B------:R-:W-:Y:S03]  /*104a0*/  HMMA.16816.F32.BF16 R92, R20.reuse, R88, RZ ;  /* 0x00000058145c723c */ /* 0x040fe600000418ff */
[----:B------:R-:W-:Y:S05]  /*104b0*/  I2F R153, R148 ;  /* 0x0000009400997306 */ /* 0x000fea0000201400 */
[----:B------:R-:W-:Y:S03]  /*104c0*/  HMMA.16816.F32.BF16 R88, R20, R90, RZ ;  /* 0x0000005a1458723c */ /* 0x000fe600000418ff */
[----:B------:R-:W-:Y:S05]  /*104d0*/  I2F R173, R168 ;  /* 0x000000a800ad7306 */ /* 0x000fea0000201400 */
[C---:B-1----:R-:W-:Y:S03]  /*104e0*/  HMMA.16816.F32.BF16 R56, R40.reuse, R8, R56 ;  /* 0x000000082838723c */ /* 0x042fe60000041838 */
[----:B------:R-:W-:Y:S05]  /*104f0*/  I2F R157, R152 ;  /* 0x00000098009d7306 */ /* 0x000fea0000201400 */
[C---:B------:R-:W-:Y:S01]  /*10500*/  HMMA.16816.F32.BF16 R104, R40.reuse, R10, R104 ;  /* 0x0000000a2868723c */ /* 0x040fe20000041868 */
[----:B------:R-:W1:Y:S02]  /*10510*/  LDSM.16.M88.4 R8, [R123+0x4400] ;  /* 0x004400007b08783b */ /* 0x000e640000000200 */
[----:B------:R-:W-:Y:S05]  /*10520*/  I2F R159, R154 ;  /* 0x0000009a009f7306 */ /* 0x000fea0000201400 */
[C---:B--2---:R-:W-:Y:S03]  /*10530*/  HMMA.16816.F32.BF16 R100, R40.reuse, R16, R100 ;  /* 0x000000102864723c */ /* 0x044fe60000041864 */
[----:B------:R-:W-:Y:S05]  /*10540*/  I2F R179, R174 ;  /* 0x000000ae00b37306 */ /* 0x000fea0000201400 */
[----:B------:R-:W-:Y:S01]  /*10550*/  HMMA.16816.F32.BF16 R96, R40, R18, R96 ;  /* 0x000000122860723c */ /* 0x000fe20000041860 */
[----:B------:R-:W2:Y:S02]  /*10560*/  LDSM.16.M88.4 R16, [R123+0x4800] ;  /* 0x004800007b10783b */ /* 0x000ea40000000200 */
[----:B------:R-:W-:Y:S05]  /*10570*/  I2F R163, R158 ;  /* 0x0000009e00a37306 */ /* 0x000fea0000201400 */
[C---:B------:R-:W-:Y:S03]  /*10580*/  HMMA.16816.F32.BF16 R84, R20.reuse, R80, RZ ;  /* 0x000000501454723c */ /* 0x040fe600000418ff */
        /* <DEDUP_REMOVED lines=9> */
[----:B------:R-:W-:Y:S01]  /*10620*/  HMMA.16816.F32.BF16 R20, R20, R34, RZ ;  /* 0x000000221414723c */ /* 0x000fe200000418ff */
[----:B------:R-:W-:Y:S02]  /*10630*/  LDSM.16.M88.4 R32, [R191+0x1000] ;  /* 0x00100000bf20783b */ /* 0x000fe40000000200 */
[----:B------:R-:W-:Y:S05]  /*10640*/  I2F R177, R172 ;  /* 0x000000ac00b17306 */ /* 0x000fea0000201400 */
[C---:B---3--:R-:W-:Y:S03]  /*10650*/  HMMA.16816.F32.BF16 R92, R40.reuse, R12, R92 ;  /* 0x0000000c285c723c */ /* 0x048fe6000004185c */
[----:B------:R-:W-:Y:S05]  /*10660*/  I2F R181, R176 ;  /* 0x000000b000b57306 */ /* 0x000fea0000201400 */
[C---:B------:R-:W-:Y:S01]  /*10670*/  HMMA.16816.F32.BF16 R88, R40.reuse, R14, R88 ;  /* 0x0000000e2858723c */ /* 0x040fe20000041858 */
[----:B------:R-:W3:Y:S02]  /*10680*/  LDSM.16.M88.4 R12, [R190+0x5000] ;  /* 0x00500000be0c783b */ /* 0x000ee40000000200 */
[----:B------:R-:W-:Y:S05]  /*10690*/  I2F R183, R178 ;  /* 0x000000b200b77306 */ /* 0x000fea0000201400 */
[C---:B-1----:R-:W-:Y:S03]  /*106a0*/  HMMA.16816.F32.BF16 R84, R40.reuse, R8, R84 ;  /* 0x000000082854723c */ /* 0x042fe60000041854 */
[----:B------:R-:W-:Y:S05]  /*106b0*/  I2F R187, R182 ;  /* 0x000000b600bb7306 */ /* 0x000fea0000201400 */
[C---:B------:R-:W-:Y:S01]  /*106c0*/  HMMA.16816.F32.BF16 R80, R40.reuse, R10, R80 ;  /* 0x0000000a2850723c */ /* 0x040fe20000041850 */
[----:B------:R-:W1:Y:S07]  /*106d0*/  LDSM.16.M88.4 R8, [R190+0x5400] ;  /* 0x00540000be08783b */ /* 0x000e6e0000000200 */
[C---:B--2---:R-:W-:Y:S08]  /*106e0*/  HMMA.16816.F32.BF16 R76, R40.reuse, R16, R76 ;  /* 0x00000010284c723c */ /* 0x044ff0000004184c */
[C---:B------:R-:W-:Y:S01]  /*106f0*/  HMMA.16816.F32.BF16 R28, R40.reuse, R18, R28 ;  /* 0x00000012281c723c */ /* 0x040fe2000004181c */
[----:B------:R-:W2:Y:S07]  /*10700*/  LDSM.16.M88.4 R16, [R189+0x1000] ;  /* 0x00100000bd10783b */ /* 0x000eae0000000200 */
[----:B------:R-:W-:Y:S08]  /*10710*/  HMMA.16816.F32.BF16 R24, R40, R72, R24 ;  /* 0x000000482818723c */ /* 0x000ff00000041818 */
[C---:B---3--:R-:W-:Y:S08]  /*10720*/  HMMA.16816.F32.BF16 R36, R32.reuse, R12, R36 ;  /* 0x0000000c2024723c */ /* 0x048ff00000041824 */
[----:B------:R-:W-:Y:S01]  /*10730*/  HMMA.16816.F32.BF16 R44, R32, R14, R44 ;  /* 0x0000000e202c723c */ /* 0x000fe2000004182c */
[----:B------:R-:W3:Y:S07]  /*10740*/  LDSM.16.M88.4 R12, [R191+0x2000] ;  /* 0x00200000bf0c783b */ /* 0x000eee0000000200 */
[----:B------:R-:W-:Y:S01]  /*10750*/  HMMA.16816.F32.BF16 R20, R40, R74, R20 ;  /* 0x0000004a2814723c */ /* 0x000fe20000041814 */
[----:B------:R-:W4:Y:S04]  /*10760*/  LDSM.16.M88.4 R72, [R123+0x5400] ;  /* 0x005400007b48783b */ /* 0x000f280000000200 */
[----:B------:R-:W-:Y:S03]  /*10770*/  LDSM.16.M88.4 R40, [R123+0x7000] ;  /* 0x007000007b28783b */ /* 0x000fe60000000200 */
[----:B-1----:R-:W-:Y:S08]  /*10780*/  HMMA.16816.F32.BF16 R68, R32, R8, R68 ;  /* 0x000000082044723c */ /* 0x002ff00000041844 */
[C---:B--2---:R-:W-:Y:S08]  /*10790*/  HMMA.16816.F32.BF16 R36, R16.reuse, R52, R36 ;  /* 0x000000341024723c */ /* 0x044ff00000041824 */
[----:B------:R-:W-:Y:S01]  /*107a0*/  HMMA.16816.F32.BF16 R44, R16, R54, R44 ;  /* 0x00000036102c723c */ /* 0x000fe2000004182c */
[----:B------:R-:W1:Y:S07]  /*107b0*/  LDSM.16.M88.4 R52, [R190+0x7400] ;  /* 0x00740000be34783b */ /* 0x000e6e0000000200 */
[----:B------:R-:W-:Y:S01]  /*107c0*/  HMMA.16816.F32.BF16 R60, R32, R10, R60 ;  /* 0x0000000a203c723c */ /* 0x000fe2000004183c */
[----:B------:R-:W2:Y:S07]  /*107d0*/  LDSM.16.M88.4 R8, [R189+0x2000] ;  /* 0x00200000bd08783b */ /* 0x000eae0000000200 */
[----:B---3--:R-:W-:Y:S08]  /*107e0*/  HMMA.16816.F32.BF16 R36, R12, R112, R36 ;  /* 0x000000700c24723c */ /* 0x008ff00000041824 */
[----:B----4-:R-:W-:Y:S08]  /*107f0*/  HMMA.16816.F32.BF16 R68, R16, R72, R68 ;  /* 0x000000481044723c */ /* 0x010ff00000041844 */
[----:B------:R-:W-:Y:S01]  /*10800*/  HMMA.16816.F32.BF16 R44, R12, R114, R44 ;  /* 0x000000720c2c723c */ /* 0x000fe2000004182c */
[----:B------:R-:W3:Y:S07]  /*10810*/  LDSM.16.M88.4 R112, [R123+0x5800] ;  /* 0x005800007b70783b */ /* 0x000eee0000000200 */
[C---:B------:R-:W-:Y:S08]  /*10820*/  HMMA.16816.F32.BF16 R56, R32.reuse, R124, R56 ;  /* 0x0000007c2038723c */ /* 0x040ff00000041838 */
[C---:B------:R-:W-:Y:S08]  /*10830*/  HMMA.16816.F32.BF16 R104, R32.reuse, R126, R104 ;  /* 0x0000007e2068723c */ /* 0x040ff00000041868 */
[----:B------:R-:W-:Y:S01]  /*10840*/  HMMA.16816.F32.BF16 R124, R32, R108, R100 ;  /* 0x0000006c207c723c */ /* 0x000fe20000041864 */
[----:B------:R-:W4:Y:S07]  /*10850*/  LDSM.16.M88.4 R100, [R123+0x7400] ;  /* 0x007400007b64783b */ /* 0x000f2e0000000200 */
[----:B-1----:R-:W-:Y:S08]  /*10860*/  HMMA.16816.F32.BF16 R68, R12, R52, R68 ;  /* 0x000000340c44723c */ /* 0x002ff00000041844 */
[C---:B--2---:R-:W-:Y:S08]  /*10870*/  HMMA.16816.F32.BF16 R36, R8.reuse, R40, R36 ;  /* 0x000000280824723c */ /* 0x044ff00000041824 */
[----:B------:R-:W-:Y:S01]  /*10880*/  HMMA.16816.F32.BF16 R44, R8, R42, R44 ;  /* 0x0000002a082c723c */ /* 0x000fe2000004182c */
[----:B------:R-:W1:Y:S07]  /*10890*/  LDSM.16.M88.4 R40, [R190+0x7800] ;  /* 0x00780000be28783b */ /* 0x000e6e0000000200 */
[C---:B------:R-:W-:Y:S01]  /*108a0*/  HMMA.16816.F32.BF16 R60, R16.reuse, R74, R60 ;  /* 0x0000004a103c723c */ /* 0x040fe2000004183c */
[----:B------:R-:W2:Y:S07]  /*108b0*/  LDSM.16.M88.4 R72, [R190+0x6000] ;  /* 0x00600000be48783b */ /* 0x000eae0000000200 */
[----:B---3--:R-:W-:Y:S01]  /*108c0*/  HMMA.16816.F32.BF16 R56, R16, R112, R56 ;  /* 0x000000701038723c */ /* 0x008fe20000041838 */
[----:B-----5:R-:W-:-:S02]  /*108d0*/  FMUL.FTZ R184, R36, R5 ;  /* 0x0000000524b87220 */ /* 0x020fc40000410000 */
[----:B------:R-:W-:-:S04]  /*108e0*/  FMUL.FTZ R186, R37, R5 ;  /* 0x0000000525ba7220 */ /* 0x000fc80000410000 */
[-C--:B------:R-:W-:Y:S01]  /*108f0*/  FMUL.FTZ R112, R38, R5.reuse ;  /* 0x0000000526707220 */ /* 0x080fe20000410000 */
[----:B----4-:R-:W-:Y:S01]  /*10900*/  HMMA.16816.F32.BF16 R68, R8, R100, R68 ;  /* 0x000000640844723c */ /* 0x010fe20000041844 */
[-C--:B------:R-:W-:Y:S01]  /*10910*/  FMUL.FTZ R44, R44, R5.reuse ;  /* 0x000000052c2c7220 */ /* 0x080fe20000410000 */
[----:B------:R-:W-:Y:S01]  /*10920*/  MUFU.TANH R186, R186 ;  /* 0x000000ba00ba7308 */ /* 0x000fe20000002400 */
[-C--:B------:R-:W-:Y:S02]  /*10930*/  FMUL.FTZ R45, R45, R5.reuse ;  /* 0x000000052d2d7220 */ /* 0x080fe40000410000 */
[-C--:B------:R-:W-:Y:S02]  /*10940*/  FMUL.FTZ R113, R39, R5.reuse ;  /* 0x0000000527717220 */ /* 0x080fe40000410000 */
[----:B------:R-:W-:Y:S01]  /*10950*/  LDSM.16.M88.4 R36, [R190+0x6400] ;  /* 0x00640000be24783b */ /* 0x000fe20000000200 */
[----:B------:R-:W-:Y:S02]  /*10960*/  HMMA.16816.F32.BF16 R96, R32, R110, R96 ;  /* 0x0000006e2060723c */ /* 0x000fe40000041860 */
[----:B------:R-:W-:Y:S01]  /*10970*/  MUFU.TANH R100, R44 ;  /* 0x0000002c00647308 */ /* 0x000fe20000002400 */
[----:B------:R-:W3:Y:S05]  /*10980*/  LDSM.16.M88.4 R108, [R123+0x7800] ;  /* 0x007800007b6c783b */ /* 0x000eea0000000200 */
[C---:B------:R-:W-:Y:S01]  /*10990*/  HMMA.16816.F32.BF16 R60, R12.reuse, R54, R60 ;  /* 0x000000360c3c723c */ /* 0x040fe2000004183c */
[----:B------:R-:W4:Y:S01]  /*109a0*/  LDSM.16.M88.4 R52, [R123+0x5c00] ;  /* 0x005c00007b34783b */ /* 0x000f220000000200 */
[----:B------:R-:W-:Y:S06]  /*109b0*/  MUFU.TANH R113, R113 ;  /* 0x0000007100717308 */ /* 0x000fec0000002400 */
[----:B-1----:R-:W-:Y:S01]  /*109c0*/  HMMA.16816.F32.BF16 R56, R12, R40, R56 ;  /* 0x000000280c38723c */ /* 0x002fe20000041838 */
[-C--:B------:R-:W-:Y:S01]  /*109d0*/  FMUL.FTZ R68, R68, R5.reuse ;  /* 0x0000000544447220 */ /* 0x080fe20000410000 */
[----:B------:R-:W-:Y:S06]  /*109e0*/  MUFU.TANH R184, R184 ;  /* 0x000000b800b87308 */ /* 0x000fec0000002400 */
[----:B------:R-:W-:Y:S02]  /*109f0*/  HMMA.16816.F32.BF16 R104, R16, R114, R104 ;  /* 0x000000721068723c */ /* 0x000fe40000041868 */
[----:B------:R1:W-:Y:S06]  /*10a00*/  MUFU.TANH R101, R68 ;  /* 0x0000004400657308 */ /* 0x0003ec0000002400 */
[----:B--2---:R-:W-:Y:S02]  /*10a10*/  HMMA.16816.F32.BF16 R88, R32, R74, R88 ;  /* 0x0000004a2058723c */ /* 0x004fe40000041858 */
[----:B------:R-:W-:Y:S05]  /*10a20*/  MUFU.TANH R112, R112 ;  /* 0x0000007000707308 */ /* 0x000fea0000002400 */
[-C--:B------:R-:W-:Y:S01]  /*10a30*/  FMUL.FTZ R75, R69, R5.reuse ;  /* 0x00000005454b7220 */ /* 0x080fe20000410000 */
[----:B------:R-:W-:Y:S01]  /*10a40*/  HMMA.16816.F32.BF16 R60, R8, R102, R60 ;  /* 0x00000066083c723c */ /* 0x000fe2000004183c */
[----:B------:R-:W-:-:S04]  /*10a50*/  FMUL.FTZ R74, R47, R5 ;  /* 0x000000052f4a7220 */ /* 0x000fc80000410000 */
[----:B------:R-:W2:Y:S02]  /*10a60*/  MUFU.TANH R75, R75 ;  /* 0x0000004b004b7308 */ /* 0x000ea40000002400 */
[-C--:B------:R-:W-:Y:S01]  /*10a70*/  FMUL.FTZ R103, R70, R5.reuse ;  /* 0x0000000546677220 */ /* 0x080fe20000410000 */
[----:B------:R-:W-:Y:S01]  /*10a80*/  HMMA.16816.F32.BF16 R92, R32, R72, R92 ;  /* 0x00000048205c723c */ /* 0x000fe2000004185c */
[-C--:B------:R-:W-:Y:S02]  /*10a90*/  FMUL.FTZ R102, R71, R5.reuse ;  /* 0x0000000547667220 */ /* 0x080fe40000410000 */
[----:B-1----:R-:W1:Y:S02]  /*10aa0*/  LDSM.16.M88.4 R68, [R123+0x6000] ;  /* 0x006000007b44783b */ /* 0x002e640000000200 */
[----:B------:R5:W4:Y:S02]  /*10ab0*/  MUFU.TANH R72, R45 ;  /* 0x0000002d00487308 */ /* 0x000b240000002400 */
[----:B------:R-:W-:Y:S01]  /*10ac0*/  FMUL.FTZ R73, R46, R5 ;  /* 0x000000052e497220 */ /* 0x000fe20000410000 */
[----:B---3--:R-:W-:Y:S05]  /*10ad0*/  HMMA.16816.F32.BF16 R56, R8, R108, R56 ;  /* 0x0000006c0838723c */ /* 0x008fea0000041838 */
[----:B------:R-:W-:Y:S01]  /*10ae0*/  MUFU.TANH R73, R73 ;  /* 0x0000004900497308 */ /* 0x000fe20000002400 */
[----:B--2---:R-:W-:-:S02]  /*10af0*/  FFMA.FTZ R75, R0, R133, R75 ;  /* 0x00000085004b7223 */ /* 0x004fc4000001004b */
[----:B------:R-:W-:Y:S01]  /*10b00*/  HMMA.16816.F32.BF16 R104, R12, R42, R104 ;  /* 0x0000002a0c68723c */ /* 0x000fe20000041868 */
[----:B------:R-:W-:Y:S01]  /*10b10*/  LDSM.16.M88.4 R40, [R123+0x7c00] ;  /* 0x007c00007b28783b */ /* 0x000fe20000000200 */
[-C--:B------:R-:W-:Y:S02]  /*10b20*/  FMUL.FTZ R109, R62, R5.reuse ;  /* 0x000000053e6d7220 */ /* 0x080fe40000410000 */
[-C--:B------:R-:W-:Y:S01]  /*10b30*/  FMUL.FTZ R60, R60, R5.reuse ;  /* 0x000000053c3c7220 */ /* 0x080fe20000410000 */
[----:B-----5:R-:W2:Y:S01]  /*10b40*/  LDSM.16.M88.4 R44, [R190+0x7c00] ;  /* 0x007c0000be2c783b */ /* 0x020ea20000000200 */
[----:B------:R-:W-:Y:S01]  /*10b50*/  FMUL.FTZ R61, R61, R5 ;  /* 0x000000053d3d7220 */ /* 0x000fe20000410000 */
[----:B------:R-:W3:Y:S01]  /*10b60*/  MUFU.TANH R74, R74 ;  /* 0x0000004a004a7308 */ /* 0x000ee20000002400 */
[----:B----4-:R-:W-:Y:S01]  /*10b70*/  HMMA.16816.F32.BF16 R124, R16, R52, R124 ;  /* 0x00000034107c723c */ /* 0x010fe2000004187c */
[----:B------:R-:W-:Y:S02]  /*10b80*/  FFMA.FTZ R72, R0, R129, R72 ;  /* 0x0000008100487223 */ /* 0x000fe40000010048 */
[----:B------:R-:W-:-:S04]  /*10b90*/  FMUL.FTZ R63, R63, R5 ;  /* 0x000000053f3f7220 */ /* 0x000fc80000410000 */
[----:B------:R-:W4:Y:S01]  /*10ba0*/  MUFU.TANH R60, R60 ;  /* 0x0000003c003c7308 */ /* 0x000f220000002400 */
[----:B------:R-:W-:Y:S01]  /*10bb0*/  HMMA.16816.F32.BF16 R96, R16, R54, R96 ;  /* 0x000000361060723c */ /* 0x000fe20000041860 */
[-C--:B------:R-:W-:Y:S01]  /*10bc0*/  FMUL.FTZ R56, R56, R5.reuse ;  /* 0x0000000538387220 */ /* 0x080fe20000410000 */
[----:B------:R-:W-:Y:S01]  /*10bd0*/  LDSM.16.M88.4 R52, [R190+0x8000] ;  /* 0x00800000be34783b */ /* 0x000fe20000000200 */
[----:B------:R-:W-:-:S04]  /*10be0*/  FMUL.FTZ R62, R57, R5 ;  /* 0x00000005393e7220 */ /* 0x000fc80000410000 */
[----:B------:R5:W2:Y:S01]  /*10bf0*/  MUFU.TANH R108, R56 ;  /* 0x00000038006c7308 */ /* 0x000aa20000002400 */
[----:B------:R-:W-:Y:S01]  /*10c00*/  HMMA.16816.F32.BF16 R104, R8, R110, R104 ;  /* 0x0000006e0868723c */ /* 0x000fe20000041868 */
[----:B---3--:R-:W-:-:S06]  /*10c10*/  FFMA.FTZ R74, R0, R129, R74 ;  /* 0x00000081004a7223 */ /* 0x008fcc000001004a */
[----:B------:R-:W-:Y:S01]  /*10c20*/  FMUL.FTZ R110, R59, R5 ;  /* 0x000000053b6e7220 */ /* 0x000fe20000410000 */
[----:B-1----:R-:W-:Y:S01]  /*10c30*/  HMMA.16816.F32.BF16 R92, R16, R68, R92 ;  /* 0x00000044105c723c */ /* 0x002fe2000004185c */
[----:B------:R-:W1:Y:S01]  /*10c40*/  MUFU.TANH R62, R62 ;  /* 0x0000003e003e7308 */ /* 0x000e620000002400 */
[----:B----4-:R-:W-:-:S05]  /*10c50*/  FFMA.FTZ R60, R0, R137, R60 ;  /* 0x00000089003c7223 */ /* 0x010fca000001003c */
[----:B------:R-:W-:Y:S01]  /*10c60*/  FMUL.FTZ R68, R58, R5 ;  /* 0x000000053a447220 */ /* 0x000fe20000410000 */
[----:B------:R-:W-:Y:S01]  /*10c70*/  HMMA.16816.F32.BF16 R84, R32, R36, R84 ;  /* 0x000000242054723c */ /* 0x000fe20000041854 */
[----:B-----5:R-:W3:Y:S01]  /*10c80*/  LDSM.16.M88.4 R56, [R123+0x6400] ;  /* 0x006400007b38783b */ /* 0x020ee20000000200 */
[----:B------:R-:W4:Y:S01]  /*10c90*/  MUFU.TANH R61, R61 ;  /* 0x0000003d003d7308 */ /* 0x000f220000002400 */
[C---:B------:R-:W-:Y:S02]  /*10ca0*/  FFMA.FTZ R69, R0.reuse, R121, R186 ;  /* 0x0000007900457223 */ /* 0x040fe400000100ba */
[----:B--2---:R-:W-:-:S03]  /*10cb0*/  FFMA.FTZ R108, R0, R139, R108 ;  /* 0x0000008b006c7223 */ /* 0x004fc6000001006c */
[C---:B------:R-:W-:Y:S01]  /*10cc0*/  HMMA.16816.F32.BF16 R124, R12.reuse, R44, R124 ;  /* 0x0000002c0c7c723c */ /* 0x040fe2000004187c */
[-C--:B------:R-:W-:Y:S01]  /*10cd0*/  FMUL.FTZ R114, R106, R5.reuse ;  /* 0x000000056a727220 */ /* 0x080fe20000410000 */
[----:B------:R-:W-:Y:S01]  /*10ce0*/  MUFU.TANH R103, R103 ;  /* 0x0000006700677308 */ /* 0x000fe20000002400 */
[-C--:B------:R-:W-:Y:S01]  /*10cf0*/  FMUL.FTZ R106, R107, R5.reuse ;  /* 0x000000056b6a7220 */ /* 0x080fe20000410000 */
[----:B------:R-:W-:Y:S01]  /*10d00*/  FSEL R69, R69, -INF , !P6 ;  /* 0xff80000045457808 */ /* 0x000fe20007000000 */
[-C--:B------:R-:W-:Y:S01]  /*10d10*/  FMUL.FTZ R104, R104, R5.reuse ;  /* 0x0000000568687220 */ /* 0x080fe20000410000 */
[----:B------:R-:W-:Y:S01]  /*10d20*/  ISETP.GE.AND P6, PT, R122, R48, PT ;  /* 0x000000307a00720c */ /* 0x000fe20003fc6270 */
[----:B------:R-:W-:Y:S01]  /*10d30*/  FMUL.FTZ R105, R105, R5 ;  /* 0x0000000569697220 */ /* 0x000fe20000410000 */
[----:B------:R-:W-:Y:S01]  /*10d40*/  HMMA.16816.F32.BF16 R96, R12, R46, R96 ;  /* 0x0000002e0c60723c */ /* 0x000fe20000041860 */
[----:B------:R-:W2:Y:S01]  /*10d50*/  LDSM.16.M88.4 R44, [R190+0x6800] ;  /* 0x00680000be2c783b */ /* 0x000ea20000000200 */
[----:B------:R-:W5:Y:S01]  /*10d60*/  MUFU.TANH R102, R102 ;  /* 0x0000006600667308 */ /* 0x000f620000002400 */
[----:B-1----:R-:W-:-:S02]  /*10d70*/  FFMA.FTZ R62, R0, R143, R62 ;  /* 0x0000008f003e7223 */ /* 0x002fc4000001003e */
[----:B----4-:R-:W-:-:S03]  /*10d80*/  FFMA.FTZ R61, R0, R135, R61 ;  /* 0x00000087003d7223 */ /* 0x010fc6000001003d */
[----:B------:R-:W-:Y:S01]  /*10d90*/  HMMA.16816.F32.BF16 R80, R32, R38, R80 ;  /* 0x000000262050723c */ /* 0x000fe20000041850 */
[----:B------:R-:W-:Y:S01]  /*10da0*/  LDSM.16.M88.4 R36, [R123+0x8000] ;  /* 0x008000007b24783b */ /* 0x000fe20000000200 */
[----:B------:R-:W-:Y:S06]  /*10db0*/  MUFU.TANH R109, R109 ;  /* 0x0000006d006d7308 */ /* 0x000fec0000002400 */
[----:B------:R-:W-:Y:S02]  /*10dc0*/  HMMA.16816.F32.BF16 R124, R8, R40, R124 ;  /* 0x00000028087c723c */ /* 0x000fe4000004187c */
[----:B------:R-:W1:Y:S01]  /*10dd0*/  MUFU.TANH R63, R63 ;  /* 0x0000003f003f7308 */ /* 0x000e620000002400 */
[----:B-----5:R-:W-:-:S05]  /*10de0*/  FFMA.FTZ R102, R0, R133, R102 ;  /* 0x0000008500667223 */ /* 0x020fca0000010066 */
[----:B------:R-:W-:Y:S02]  /*10df0*/  HMMA.16816.F32.BF16 R88, R16, R70, R88 ;  /* 0x000000461058723c */ /* 0x000fe40000041858 */
[----:B------:R-:W4:Y:S05]  /*10e00*/  MUFU.TANH R68, R68 ;  /* 0x0000004400447308 */ /* 0x000f2a0000002400 */
[C---:B------:R-:W-:Y:S01]  /*10e10*/  FFMA.FTZ R70, R0.reuse, R67, R73 ;  /* 0x0000004300467223 */ /* 0x040fe20000010049 */
[----:B------:R-:W-:Y:S01]  /*10e20*/  HMMA.16816.F32.BF16 R96, R8, R42, R96 ;  /* 0x0000002a0860723c */ /* 0x000fe20000041860 */
[----:B------:R-:W5:Y:S01]  /*10e30*/  LDSM.16.M88.4 R40, [R190+0x8400] ;  /* 0x00840000be28783b */ /* 0x000f620000000200 */
[----:B------:R-:W2:Y:S01]  /*10e40*/  MUFU.TANH R110, R110 ;  /* 0x0000006e006e7308 */ /* 0x000ea20000002400 */
[----:B------:R-:W-:-:S02]  /*10e50*/  FFMA.FTZ R73, R0, R131, R101 ;  /* 0x0000008300497223 */ /* 0x000fc40000010065 */
[C---:B------:R-:W-:Y:S02]  /*10e60*/  FFMA.FTZ R71, R0.reuse, R67, R100 ;  /* 0x0000004300477223 */ /* 0x040fe40000010064 */
[----:B-1----:R-:W-:Y:S01]  /*10e70*/  FFMA.FTZ R63, R0, R135, R63 ;  /* 0x00000087003f7223 */ /* 0x002fe2000001003f */
[C---:B---3--:R-:W-:Y:S01]  /*10e80*/  HMMA.16816.F32.BF16 R84, R16.reuse, R56, R84 ;  /* 0x000000381054723c */ /* 0x048fe20000041854 */
[-C--:B------:R-:W-:Y:S01]  /*10e90*/  FMUL.FTZ R107, R124, R5.reuse ;  /* 0x000000057c6b7220 */ /* 0x080fe20000410000 */
[----:B------:R-:W-:Y:S01]  /*10ea0*/  MUFU.TANH R104, R104 ;  /* 0x0000006800687308 */ /* 0x000fe20000002400 */
[-C--:B------:R-:W-:Y:S01]  /*10eb0*/  FMUL.FTZ R111, R125, R5.reuse ;  /* 0x000000057d6f7220 */ /* 0x080fe20000410000 */
[----:B------:R-:W-:Y:S01]  /*10ec0*/  FSEL R73, R73, -INF , !P6 ;  /* 0xff80000049497808 */ /* 0x000fe20007000000 */
[-C--:B------:R-:W-:Y:S01]  /*10ed0*/  FMUL.FTZ R115, R126, R5.reuse ;  /* 0x000000057e737220 */ /* 0x080fe20000410000 */
[-C--:B------:R-:W-:Y:S01]  /*10ee0*/  ISETP.GE.AND P6, PT, R132, R48.reuse, PT ;  /* 0x000000308400720c */ /* 0x080fe20003fc6270 */
[----:B------:R-:W-:Y:S01]  /*10ef0*/  FMUL.FTZ R124, R127, R5 ;  /* 0x000000057f7c7220 */ /* 0x000fe20000410000 */
[----:B------:R-:W-:Y:S01]  /*10f00*/  HMMA.16816.F32.BF16 R80, R16, R58, R80 ;  /* 0x0000003a1050723c */ /* 0x000fe20000041850 */
[----:B------:R-:W-:Y:S01]  /*10f10*/  LDSM.16.M88.4 R56, [R123+0x6800] ;  /* 0x006800007b38783b */ /* 0x000fe20000000200 */
[----:B------:R-:W1:Y:S01]  /*10f20*/  MUFU.TANH R107, R107 ;  /* 0x0000006b006b7308 */ /* 0x000e620000002400 */
[----:B------:R-:W-:Y:S01]  /*10f30*/  FSEL R71, R71, -INF , !P4 ;  /* 0xff80000047477808 */ /* 0x000fe20006000000 */
[----:B----4-:R-:W-:Y:S01]  /*10f40*/  FFMA.FTZ R68, R0, R139, R68 ;  /* 0x0000008b00447223 */ /* 0x010fe20000010044 */
[----:B------:R-:W-:Y:S01]  /*10f50*/  ISETP.GE.AND P4, PT, R130, R48, PT ;  /* 0x000000308200720c */ /* 0x000fe20003f86270 */
[----:B--2---:R-:W-:-:S02]  /*10f60*/  FFMA.FTZ R110, R0, R143, R110 ;  /* 0x0000008f006e7223 */ /* 0x004fc4000001006e */
[C---:B------:R-:W-:Y:S01]  /*10f70*/  HMMA.16816.F32.BF16 R92, R12.reuse, R52, R92 ;  /* 0x000000340c5c723c */ /* 0x040fe2000004185c */
[-C--:B------:R-:W-:Y:S01]  /*10f80*/  FMUL.FTZ R97, R97, R5.reuse ;  /* 0x0000000561617220 */ /* 0x080fe20000410000 */
[----:B------:R-:W2:Y:S01]  /*10f90*/  MUFU.TANH R105, R105 ;  /* 0x0000006900697308 */ /* 0x000ea20000002400 */
[-C--:B------:R-:W-:Y:S01]  /*10fa0*/  FMUL.FTZ R99, R99, R5.reuse ;  /* 0x0000000563637220 */ /* 0x080fe20000410000 */
[----:B------:R-:W-:Y:S01]  /*10fb0*/  FSEL R75, R75, -INF , !P4 ;  /* 0xff8000004b4b7808 */ /* 0x000fe20006000000 */
[-C--:B------:R-:W-:Y:S01]  /*10fc0*/  FMUL.FTZ R96, R96, R5.reuse ;  /* 0x0000000560607220 */ /* 0x080fe20000410000 */
[-C--:B------:R-:W-:Y:S01]  /*10fd0*/  ISETP.GE.AND P4, PT, R134, R48.reuse, PT ;  /* 0x000000308600720c */ /* 0x080fe20003f86270 */
[----:B------:R-:W-:Y:S01]  /*10fe0*/  FMUL.FTZ R98, R98, R5 ;  /* 0x0000000562627220 */ /* 0x000fe20000410000 */
[----:B------:R-:W-:Y:S01]  /*10ff0*/  HMMA.16816.F32.BF16 R88, R12, R54, R88 ;  /* 0x000000360c58723c */ /* 0x000fe20000041858 */
[----:B------:R-:W3:Y:S01]  /*11000*/  LDSM.16.M88.4 R52, [R123+0x8400] ;  /* 0x008400007b34783b */ /* 0x000ee20000000200 */
[----:B------:R-:W4:Y:S01]  /*11010*/  MUFU.TANH R97, R97 ;  /* 0x0000006100617308 */ /* 0x000f220000002400 */
[----:B-1----:R-:W-:Y:S01]  /*11020*/  FFMA.FTZ R107, R0, R149, R107 ;  /* 0x00000095006b7223 */ /* 0x002fe2000001006b */
[----:B------:R-:W-:Y:S01]  /*11030*/  FSEL R217, R108, -INF , !P4 ;  /* 0xff8000006cd97808 */ /* 0x000fe20006000000 */
[----:B------:R-:W-:Y:S01]  /*11040*/  FFMA.FTZ R104, R0, R147, R104 ;  /* 0x0000009300687223 */ /* 0x000fe20000010068 */
[----:B------:R-:W-:-:S02]  /*11050*/  ISETP.GE.AND P4, PT, R142, R48, PT ;  /* 0x000000308e00720c */ /* 0x000fc40003f86270 */
[----:B------:R-:W-:Y:S02]  /*11060*/  HMMA.16816.F32.BF16 R76, R32, R44, R76 ;  /* 0x0000002c204c723c */ /* 0x000fe4000004184c */
[----:B------:R-:W1:Y:S01]  /*11070*/  MUFU.TANH R114, R114 ;  /* 0x0000007200727308 */ /* 0x000e620000002400 */
[----:B--2---:R-:W-:-:S05]  /*11080*/  FFMA.FTZ R105, R0, R145, R105 ;  /* 0x0000009100697223 */ /* 0x004fca0000010069 */
[----:B-----5:R-:W-:Y:S01]  /*11090*/  HMMA.16816.F32.BF16 R84, R12, R40, R84 ;  /* 0x000000280c54723c */ /* 0x020fe20000041854 */
[----:B------:R-:W-:Y:S01]  /*110a0*/  FSEL R223, R105, -INF , !P4 ;  /* 0xff80000069df7808 */ /* 0x000fe20006000000 */
[----:B------:R-:W2:Y:S01]  /*110b0*/  MUFU.TANH R106, R106 ;  /* 0x0000006a006a7308 */ /* 0x000ea20000002400 */
[----:B----4-:R-:W-:Y:S01]  /*110c0*/  FFMA.FTZ R97, R0, R155, R97 ;  /* 0x0000009b00617223 */ /* 0x010fe20000010061 */
[----:B------:R-:W-:-:S04]  /*110d0*/  ISETP.GE.AND P4, PT, R148, R48, PT ;  /* 0x000000309400720c */ /* 0x000fc80003f86270 */
[----:B------:R-:W-:Y:S01]  /*110e0*/  HMMA.16816.F32.BF16 R28, R32, R46, R28 ;  /* 0x0000002e201c723c */ /* 0x000fe2000004181c */
[----:B------:R-:W-:Y:S01]  /*110f0*/  LDSM.16.M88.4 R44, [R123+0x8800] ;  /* 0x008800007b2c783b */ /* 0x000fe20000000200 */
[----:B------:R-:W4:Y:S01]  /*11100*/  MUFU.TANH R111, R111 ;  /* 0x0000006f006f7308 */ /* 0x000f220000002400 */
[----:B-1----:R-:W-:-:S05]  /*11110*/  FFMA.FTZ R114, R0, R147, R114 ;  /* 0x0000009300727223 */ /* 0x002fca0000010072 */
[----:B------:R-:W-:Y:S01]  /*11120*/  HMMA.16816.F32.BF16 R80, R12, R42, R80 ;  /* 0x0000002a0c50723c */ /* 0x000fe20000041850 */
[----:B------:R-:W1:Y:S01]  /*11130*/  LDSM.16.M88.4 R40, [R190+0x6c00] ;  /* 0x006c0000be28783b */ /* 0x000e620000000200 */
[----:B------:R-:W5:Y:S01]  /*11140*/  MUFU.TANH R115, R115 ;  /* 0x0000007300737308 */ /* 0x000f620000002400 */
[----:B--2---:R-:W-:-:S05]  /*11150*/  FFMA.FTZ R106, R0, R145, R106 ;  /* 0x00000091006a7223 */ /* 0x004fca000001006a */
[----:B------:R-:W-:Y:S02]  /*11160*/  HMMA.16816.F32.BF16 R92, R8, R36, R92 ;  /* 0x00000024085c723c */ /* 0x000fe4000004185c */
[----:B------:R-:W2:Y:S01]  /*11170*/  MUFU.TANH R124, R124 ;  /* 0x0000007c007c7308 */ /* 0x000ea20000002400 */
[----:B----4-:R-:W-:-:S04]  /*11180*/  FFMA.FTZ R111, R0, R151, R111 ;  /* 0x00000097006f7223 */ /* 0x010fc8000001006f */
[----:B------:R-:W-:Y:S01]  /*11190*/  IADD3 R36, R6, 0x8, RZ ;  /* 0x0000000806247810 */ /* 0x000fe20007ffe0ff */
[C---:B------:R-:W-:Y:S01]  /*111a0*/  HMMA.16816.F32.BF16 R88, R8.reuse, R38, R88 ;  /* 0x000000260858723c */ /* 0x040fe20000041858 */
[----:B------:R-:W-:Y:S01]  /*111b0*/  FFMA.FTZ R6, R0, R121, R113 ;  /* 0x0000007900067223 */ /* 0x000fe20000010071 */
[----:B------:R-:W4:Y:S01]  /*111c0*/  MUFU.TANH R96, R96 ;  /* 0x0000006000607308 */ /* 0x000f220000002400 */
[----:B------:R-:W-:Y:S01]  /*111d0*/  IMNMX R49, R36, R65, PT ;  /* 0x0000004124317217 */ /* 0x000fe20003800200 */
[----:B-----5:R-:W-:Y:S01]  /*111e0*/  FFMA.FTZ R67, R0, R149, R115 ;  /* 0x0000009500437223 */ /* 0x020fe20000010073 */
[----:B------:R-:W5:Y:S02]  /*111f0*/  LDSM.16.M88.4 R36, [R190+0x8800] ;  /* 0x00880000be24783b */ /* 0x000f640000000200 */
[-C--:B------:R-:W-:Y:S01]  /*11200*/  ISETP.GE.AND P0, PT, R66, R49.reuse, PT ;  /* 0x000000314200720c */ /* 0x080fe20003f06270 */
[----:B---3--:R-:W-:Y:S01]  /*11210*/  HMMA.16816.F32.BF16 R84, R8, R52, R84 ;  /* 0x000000340854723c */ /* 0x008fe20000041854 */
[-C--:B------:R-:W-:Y:S01]  /*11220*/  ISETP.GE.AND P1, PT, R120, R49.reuse, PT ;  /* 0x000000317800720c */ /* 0x080fe20003f26270 */
[----:B------:R-:W-:Y:S01]  /*11230*/  MUFU.TANH R65, R99 ;  /* 0x0000006300417308 */ /* 0x000fe20000002400 */
[----:B------:R-:W-:Y:S01]  /*11240*/  ISETP.GE.AND P2, PT, R64, R49, PT ;  /* 0x000000314000720c */ /* 0x000fe20003f46270 */
[----:B--2---:R-:W-:Y:S01]  /*11250*/  FFMA.FTZ R120, R0, R151, R124 ;  /* 0x0000009700787223 */ /* 0x004fe2000001007c */
[----:B------:R-:W-:-:S02]  /*11260*/  FSEL R70, R70, -INF , !P0 ;  /* 0xff80000046467808 */ /* 0x000fc40004000000 */
[----:B------:R-:W-:Y:S01]  /*11270*/  FSEL R6, R6, -INF , !P2 ;  /* 0xff80000006067808 */ /* 0x000fe20005000000 */
[C---:B------:R-:W-:Y:S01]  /*11280*/  HMMA.16816.F32.BF16 R76, R16.reuse, R56, R76 ;  /* 0x00000038104c723c */ /* 0x040fe2000004184c */
[-C--:B------:R-:W-:Y:S01]  /*11290*/  FMUL.FTZ R66, R93, R5.reuse ;  /* 0x000000055d427220 */ /* 0x080fe20000410000 */
[----:B------:R-:W-:Y:S01]  /*112a0*/  FSEL R93, R72, -INF , !P5 ;  /* 0xff800000485d7808 */ /* 0x000fe20006800000 */
[-C--:B------:R-:W-:Y:S01]  /*112b0*/  FMUL.FTZ R64, R92, R5.reuse ;  /* 0x000000055c407220 */ /* 0x080fe20000410000 */
[-C--:B------:R-:W-:Y:S01]  /*112c0*/  ISETP.GE.AND P5, PT, R128, R48.reuse, PT ;  /* 0x000000308000720c */ /* 0x080fe20003fa6270 */
[-C--:B------:R-:W-:Y:S01]  /*112d0*/  FMUL.FTZ R94, R94, R5.reuse ;  /* 0x000000055e5e7220 */ /* 0x080fe20000410000 */
[----:B------:R-:W2:Y:S01]  /*112e0*/  MUFU.TANH R98, R98 ;  /* 0x0000006200627308 */ /* 0x000ea20000002400 */
[-C--:B------:R-:W-:Y:S01]  /*112f0*/  FMUL.FTZ R95, R95, R5.reuse ;  /* 0x000000055f5f7220 */ /* 0x080fe20000410000 */
[----:B------:R-:W-:Y:S01]  /*11300*/  HMMA.16816.F32.BF16 R28, R16, R58, R28 ;  /* 0x0000003a101c723c */ /* 0x000fe2000004181c */
[-C--:B------:R-:W-:Y:S01]  /*11310*/  FMUL.FTZ R89, R89, R5.reuse ;  /* 0x0000000559597220 */ /* 0x080fe20000410000 */
[----:B------:R-:W-:Y:S01]  /*11320*/  FSEL R92, R74, -INF , !P1 ;  /* 0xff8000004a5c7808 */ /* 0x000fe20004800000 */
[----:B------:R-:W-:Y:S01]  /*11330*/  FMUL.FTZ R88, R88, R5 ;  /* 0x0000000558587220 */ /* 0x000fe20000410000 */
[----:B------:R-:W-:Y:S01]  /*11340*/  ISETP.GE.AND P2, PT, R122, R49, PT ;  /* 0x000000317a00720c */ /* 0x000fe20003f46270 */
[----:B------:R-:W-:Y:S01]  /*11350*/  FFMA.FTZ R74, R0, R131, R103 ;  /* 0x00000083004a7223 */ /* 0x000fe20000010067 */
[----:B------:R3:W-:Y:S01]  /*11360*/  MUFU.TANH R56, R89 ;  /* 0x0000005900387308 */ /* 0x0007e20000002400 */
[----:B------:R-:W-:Y:S01]  /*11370*/  ISETP.GE.AND P0, PT, R130, R49, PT ;  /* 0x000000318200720c */ /* 0x000fe20003f06270 */
[----:B------:R-:W-:Y:S01]  /*11380*/  HMMA.16816.F32.BF16 R80, R8, R54, R80 ;  /* 0x000000360850723c */ /* 0x000fe20000041850 */
[----:B------:R-:W2:Y:S01]  /*11390*/  LDSM.16.M88.4 R52, [R123+0x6c00] ;  /* 0x006c00007b34783b */ /* 0x000ea20000000200 */
[-C--:B------:R-:W-:Y:S01]  /*113a0*/  FMUL.FTZ R58, R91, R5.reuse ;  /* 0x000000055b3a7220 */ /* 0x080fe20000410000 */
[----:B------:R-:W-:Y:S01]  /*113b0*/  FSEL R91, R61, -INF , !P6 ;  /* 0xff8000003d5b7808 */ /* 0x000fe20007000000 */
[----:B------:R-:W-:Y:S01]  /*113c0*/  FMUL.FTZ R57, R90, R5 ;  /* 0x000000055a397220 */ /* 0x000fe20000410000 */
[----:B------:R-:W-:Y:S01]  /*113d0*/  ISETP.GE.AND P1, PT, R128, R49, PT ;  /* 0x000000318000720c */ /* 0x000fe20003f26270 */
[----:B------:R-:W2:Y:S01]  /*113e0*/  MUFU.TANH R99, R88 ;  /* 0x0000005800637308 */ /* 0x000ea20000002400 */
[----:B------:R-:W-:Y:S01]  /*113f0*/  FFMA.FTZ R90, R0, R137, R109 ;  /* 0x00000089005a7223 */ /* 0x000fe2000001006d */
[----:B-1----:R-:W-:Y:S01]  /*11400*/  HMMA.16816.F32.BF16 R20, R32, R42, R20 ;  /* 0x0000002a2014723c */ /* 0x002fe20000041814 */
[-C--:B------:R-:W-:Y:S01]  /*11410*/  FMUL.FTZ R59, R84, R5.reuse ;  /* 0x00000005543b7220 */ /* 0x080fe20000410000 */
[----:B------:R-:W-:Y:S01]  /*11420*/  FSEL R74, R74, -INF , !P2 ;  /* 0xff8000004a4a7808 */ /* 0x000fe20005000000 */
[----:B------:R-:W-:Y:S01]  /*11430*/  FMUL.FTZ R61, R86, R5 ;  /* 0x00000005563d7220 */ /* 0x000fe20000410000 */
[----:B------:R-:W-:Y:S01]  /*11440*/  ISETP.GE.AND P2, PT, R132, R49, PT ;  /* 0x000000318400720c */ /* 0x000fe20003f46270 */
[----:B----4-:R-:W-:Y:S01]  /*11450*/  FFMA.FTZ R96, R0, R153, R96 ;  /* 0x0000009900607223 */ /* 0x010fe20000010060 */
[----:B---3--:R-:W-:Y:S01]  /*11460*/  FSEL R89, R60, -INF , !P5 ;  /* 0xff8000003c597808 */ /* 0x008fe20006800000 */
[----:B------:R-:W-:Y:S01]  /*11470*/  FMUL.FTZ R60, R85, R5 ;  /* 0x00000005553c7220 */ /* 0x000fe20000410000 */
[C---:B-----5:R-:W-:Y:S01]  /*11480*/  HMMA.16816.F32.BF16 R76, R12.reuse, R36, R76 ;  /* 0x000000240c4c723c */ /* 0x060fe2000004184c */
[-C--:B------:R-:W-:Y:S01]  /*11490*/  ISETP.GE.AND P5, PT, R138, R48.reuse, PT ;  /* 0x000000308a00720c */ /* 0x080fe20003fa6270 */
[----:B------:R-:W1:Y:S01]  /*114a0*/  MUFU.TANH R64, R64 ;  /* 0x0000004000407308 */ /* 0x000e620000002400 */
[----:B------:R-:W-:Y:S01]  /*114b0*/  FSEL R90, R90, -INF , !P1 ;  /* 0xff8000005a5a7808 */ /* 0x000fe20004800000 */
[----:B--2---:R-:W-:Y:S01]  /*114c0*/  FFMA.FTZ R98, R0, R153, R98 ;  /* 0x0000009900627223 */ /* 0x004fe20000010062 */
[----:B------:R-:W-:Y:S01]  /*114d0*/  FSEL R221, R62, -INF , !P5 ;  /* 0xff8000003edd7808 */ /* 0x000fe20006800000 */
[----:B------:R-:W-:Y:S01]  /*114e0*/  FFMA.FTZ R99, R0, R161, R99 ;  /* 0x000000a100637223 */ /* 0x000fe20000010063 */
[-C--:B------:R-:W-:Y:S01]  /*114f0*/  ISETP.GE.AND P5, PT, R144, R48.reuse, PT ;  /* 0x000000309000720c */ /* 0x080fe20003fa6270 */
[----:B------:R-:W-:Y:S01]  /*11500*/  HMMA.16816.F32.BF16 R28, R12, R38, R28 ;  /* 0x000000260c1c723c */ /* 0x000fe2000004181c */
[----:B------:R-:W2:Y:S01]  /*11510*/  LDSM.16.M88.4 R36, [R190+0x8c00] ;  /* 0x008c0000be24783b */ /* 0x000ea20000000200 */
[----:B------:R-:W3:Y:S01]  /*11520*/  MUFU.TANH R60, R60 ;  /* 0x0000003c003c7308 */ /* 0x000ee20000002400 */
[----:B------:R-:W-:Y:S01]  /*11530*/  FSEL R121, R107, -INF , !P5 ;  /* 0xff8000006b797808 */ /* 0x000fe20006800000 */
[----:B------:R-:W-:Y:S01]  /*11540*/  FMUL.FTZ R42, R83, R5 ;  /* 0x00000005532a7220 */ /* 0x000fe20000410000 */
[----:B------:R-:W-:Y:S01]  /*11550*/  FSEL R88, R102, -INF , !P0 ;  /* 0xff80000066587808 */ /* 0x000fe20004000000 */
[----:B------:R-:W-:Y:S01]  /*11560*/  FFMA.FTZ R65, R0, R155, R65 ;  /* 0x0000009b00417223 */ /* 0x000fe20000010041 */
[-C--:B------:R-:W-:Y:S01]  /*11570*/  ISETP.GE.AND P5, PT, R150, R48.reuse, PT ;  /* 0x000000309600720c */ /* 0x080fe20003fa6270 */
[----:B------:R-:W-:Y:S01]  /*11580*/  HMMA.16816.F32.BF16 R24, R32, R40, R24 ;  /* 0x000000282018723c */ /* 0x000fe20000041818 */
[----:B------:R-:W4:Y:S01]  /*11590*/  LDSM.16.M88.4 R32, [R123+0x8c00] ;  /* 0x008c00007b20783b */ /* 0x000f220000000200 */
[----:B------:R-:W5:Y:S01]  /*115a0*/  MUFU.TANH R66, R66 ;  /* 0x0000004200427308 */ /* 0x000f620000002400 */
[----:B------:R-:W-:Y:S01]  /*115b0*/  ISETP.GE.AND P0, PT, R134, R49, PT ;  /* 0x000000318600720c */ /* 0x000fe20003f06270 */
[----:B-1----:R-:W-:Y:S01]  /*115c0*/  FFMA.FTZ R64, R0, R157, R64 ;  /* 0x0000009d00407223 */ /* 0x002fe20000010040 */
[----:B------:R-:W-:Y:S01]  /*115d0*/  ISETP.GE.AND P1, PT, R138, R49, PT ;  /* 0x000000318a00720c */ /* 0x000fe20003f26270 */
[----:B------:R-:W-:Y:S01]  /*115e0*/  FFMA.FTZ R56, R0, R163, R56 ;  /* 0x000000a300387223 */ /* 0x000fe20000010038 */
[----:B------:R-:W-:Y:S01]  /*115f0*/  FSEL R215, R97, -INF , !P5 ;  /* 0xff80000061d77808 */ /* 0x000fe20006800000 */
[----:B------:R-:W-:Y:S01]  /*11600*/  HMMA.16816.F32.BF16 R76, R8, R44, R76 ;  /* 0x0000002c084c723c */ /* 0x000fe2000004184c */
[-C--:B------:R-:W-:Y:S01]  /*11610*/  FMUL.FTZ R40, R87, R5.reuse ;  /* 0x0000000557287220 */ /* 0x080fe20000410000 */
[----:B------:R-:W1:Y:S01]  /*11620*/  MUFU.TANH R94, R94 ;  /* 0x0000005e005e7308 */ /* 0x000e620000002400 */
[----:B------:R-:W-:Y:S01]  /*11630*/  FMUL.FTZ R41, R80, R5 ;  /* 0x0000000550297220 */ /* 0x000fe20000410000 */
[----:B------:R-:W-:Y:S01]  /*11640*/  FSEL R72, R63, -INF , !P2 ;  /* 0xff8000003f487808 */ /* 0x000fe20005000000 */
[----:B---3--:R-:W-:Y:S01]  /*11650*/  FFMA.FTZ R60, R0, R167, R60 ;  /* 0x000000a7003c7223 */ /* 0x008fe2000001003c */
[----:B------:R-:W-:Y:S01]  /*11660*/  FSEL R186, R68, -INF , !P0 ;  /* 0xff80000044ba7808 */ /* 0x000fe20004000000 */
[-C--:B------:R-:W-:Y:S01]  /*11670*/  FMUL.FTZ R44, R81, R5.reuse ;  /* 0x00000005512c7220 */ /* 0x080fe20000410000 */
[----:B------:R-:W-:Y:S01]  /*11680*/  HMMA.16816.F32.BF16 R20, R16, R54, R20 ;  /* 0x000000361014723c */ /* 0x000fe20000041814 */
[----:B------:R-:W-:Y:S01]  /*11690*/  FMUL.FTZ R45, R82, R5 ;  /* 0x00000005522d7220 */ /* 0x000fe20000410000 */
[----:B------:R-:W3:Y:S01]  /*116a0*/  MUFU.TANH R95, R95 ;  /* 0x0000005f005f7308 */ /* 0x000ee20000002400 */
[-C--:B------:R-:W-:Y:S01]  /*116b0*/  ISETP.GE.AND P5, PT, R156, R48.reuse, PT ;  /* 0x000000309c00720c */ /* 0x080fe20003fa6270 */
[----:B-----5:R-:W-:Y:S01]  /*116c0*/  FFMA.FTZ R66, R0, R159, R66 ;  /* 0x0000009f00427223 */ /* 0x020fe20000010042 */
[----:B------:R-:W-:Y:S01]  /*116d0*/  ISETP.GE.AND P6, PT, R136, R48, PT ;  /* 0x000000308800720c */ /* 0x000fe20003fc6270 */
[----:B------:R-:W-:-:S04]  /*116e0*/  DEPBAR.LE SB0, 0x0 ;  /* 0x000080000000791a */ /* 0x000fc80000000000 */
[----:B------:R-:W-:Y:S01]  /*116f0*/  HMMA.16816.F32.BF16 R24, R16, R52, R24 ;  /* 0x000000341018723c */ /* 0x000fe20000041818 */
[----:B------:R-:W5:Y:S01]  /*11700*/  MUFU.TANH R57, R57 ;  /* 0x0000003900397308 */ /* 0x000f620000002400 */
[----:B------:R-:W-:Y:S01]  /*11710*/  ISETP.GE.AND P2, PT, R136, R49, PT ;  /* 0x000000318800720c */ /* 0x000fe20003f46270 */
[----:B-1----:R-:W-:Y:S01]  /*11720*/  FFMA.FTZ R94, R0, R157, R94 ;  /* 0x0000009d005e7223 */ /* 0x002fe2000001005e */
[----:B------:R-:W-:Y:S02]  /*11730*/  ISETP.GE.AND P0, PT, R142, R49, PT ;  /* 0x000000318e00720c */ /* 0x000fe40003f06270 */
[-C--:B------:R-:W-:Y:S01]  /*11740*/  FMUL.FTZ R43, R76, R5.reuse ;  /* 0x000000054c2b7220 */ /* 0x080fe20000410000 */
[----:B------:R-:W-:Y:S01]  /*11750*/  FSEL R142, R110, -INF , !P1 ;  /* 0xff8000006e8e7808 */ /* 0x000fe20004800000 */
[----:B------:R-:W-:Y:S01]  /*11760*/  HMMA.16816.F32.BF16 R28, R8, R46, R28 ;  /* 0x0000002e081c723c */ /* 0x000fe2000004181c */
[----:B------:R-:W1:Y:S01]  /*11770*/  MUFU.TANH R58, R58 ;  /* 0x0000003a003a7308 */ /* 0x000e620000002400 */
[----:B------:R-:W-:Y:S01]  /*11780*/  FMUL.FTZ R17, R79, R5 ;  /* 0x000000054f117220 */ /* 0x000fe20000410000 */
[----:B------:R-:W-:Y:S01]  /*11790*/  ISETP.GE.AND P1, PT, R144, R49, PT ;  /* 0x000000319000720c */ /* 0x000fe20003f26270 */
[-C--:B------:R-:W-:Y:S01]  /*117a0*/  FMUL.FTZ R77, R77, R5.reuse ;  /* 0x000000054d4d7220 */ /* 0x080fe20000410000 */
[----:B------:R-:W-:Y:S01]  /*117b0*/  FSEL R143, R99, -INF , !P5 ;  /* 0xff800000638f7808 */ /* 0x000fe20006800000 */
[----:B------:R-:W-:Y:S01]  /*117c0*/  FMUL.FTZ R78, R78, R5 ;  /* 0x000000054e4e7220 */ /* 0x000fe20000410000 */
[----:B------:R-:W-:Y:S01]  /*117d0*/  FSEL R219, R104, -INF , !P6 ;  /* 0xff80000068db7808 */ /* 0x000fe20007000000 */
[----:B--2---:R-:W-:Y:S01]  /*117e0*/  HMMA.16816.F32.BF16 R20, R12, R38, R20 ;  /* 0x000000260c14723c */ /* 0x004fe20000041814 */
[----:B------:R-:W2:Y:S01]  /*117f0*/  MUFU.TANH R43, R43 ;  /* 0x0000002b002b7308 */ /* 0x000ea20000002400 */
[----:B------:R-:W-:Y:S01]  /*11800*/  FSEL R144, R114, -INF , !P2 ;  /* 0xff80000072907808 */ /* 0x000fe20005000000 */
[----:B---3--:R-:W-:Y:S01]  /*11810*/  FFMA.FTZ R95, R0, R159, R95 ;  /* 0x0000009f005f7223 */ /* 0x008fe2000001005f */
[----:B------:R-:W-:Y:S01]  /*11820*/  FSEL R126, R106, -INF , !P0 ;  /* 0xff8000006a7e7808 */ /* 0x000fe20004000000 */
[----:B-----5:R-:W-:Y:S01]  /*11830*/  FFMA.FTZ R57, R0, R161, R57 ;  /* 0x000000a100397223 */ /* 0x020fe20000010039 */
[----:B------:R-:W-:-:S02]  /*11840*/  ISETP.GE.AND P5, PT, R162, R48, PT ;  /* 0x00000030a200720c */ /* 0x000fc40003fa6270 */
[----:B------:R-:W-:Y:S01]  /*11850*/  HMMA.16816.F32.BF16 R24, R12, R36, R24 ;  /* 0x000000240c18723c */ /* 0x000fe20000041818 */
[----:B------:R-:W3:Y:S01]  /*11860*/  MUFU.TANH R59, R59 ;  /* 0x0000003b003b7308 */ /* 0x000ee20000002400 */
[----:B------:R-:W-:Y:S01]  /*11870*/  ISETP.GE.AND P6, PT, R146, R48, PT ;  /* 0x000000309200720c */ /* 0x000fe20003fc6270 */
[----:B-1----:R-:W-:Y:S01]  /*11880*/  FFMA.FTZ R58, R0, R163, R58 ;  /* 0x000000a3003a7223 */ /* 0x002fe2000001003a */
[-C--:B------:R-:W-:Y:S02]  /*11890*/  ISETP.GE.AND P2, PT, R146, R49.reuse, PT ;  /* 0x000000319200720c */ /* 0x080fe40003f46270 */
[----:B------:R-:W-:Y:S02]  /*118a0*/  ISETP.GE.AND P0, PT, R148, R49, PT ;  /* 0x000000319400720c */ /* 0x000fe40003f06270 */
[-C--:B------:R-:W-:Y:S01]  /*118b0*/  FMUL.FTZ R29, R29, R5.reuse ;  /* 0x000000051d1d7220 */ /* 0x080fe20000410000 */
[----:B------:R-:W1:Y:S01]  /*118c0*/  MUFU.TANH R61, R61 ;  /* 0x0000003d003d7308 */ /* 0x000e620000002400 */
[-C--:B------:R-:W-:Y:S01]  /*118d0*/  FMUL.FTZ R18, R28, R5.reuse ;  /* 0x000000051c127220 */ /* 0x080fe20000410000 */
[----:B------:R-:W-:Y:S01]  /*118e0*/  FSEL R153, R60, -INF , !P5 ;  /* 0xff8000003c997808 */ /* 0x000fe20006800000 */
[-C--:B------:R-:W-:Y:S01]  /*118f0*/  FMUL.FTZ R13, R30, R5.reuse ;  /* 0x000000051e0d7220 */ /* 0x080fe20000410000 */
[----:B------:R-:W-:Y:S01]  /*11900*/  FSEL R67, R67, -INF , !P1 ;  /* 0xff80000043437808 */ /* 0x000fe20004800000 */
[----:B------:R-:W-:Y:S01]  /*11910*/  FMUL.FTZ R14, R31, R5 ;  /* 0x000000051f0e7220 */ /* 0x000fe20000410000 */
[----:B------:R-:W-:Y:S01]  /*11920*/  FSEL R213, R111, -INF , !P6 ;  /* 0xff8000006fd57808 */ /* 0x000fe20007000000 */
[----:B----4-:R-:W-:Y:S01]  /*11930*/  HMMA.16816.F32.BF16 R20, R8, R34, R20 ;  /* 0x000000220814723c */ /* 0x010fe20000041814 */
[----:B------:R-:W4:Y:S01]  /*11940*/  MUFU.TANH R12, R29 ;  /* 0x0000001d000c7308 */ /* 0x000f220000002400 */
[----:B--2---:R-:W-:Y:S01]  /*11950*/  FFMA.FTZ R43, R0, R173, R43 ;  /* 0x000000ad002b7223 */ /* 0x004fe2000001002b */
[----:B------:R-:W-:Y:S01]  /*11960*/  FSEL R120, R120, -INF , !P2 ;  /* 0xff80000078787808 */ /* 0x000fe20005000000 */
[----:B---3--:R-:W-:Y:S01]  /*11970*/  FFMA.FTZ R59, R0, R165, R59 ;  /* 0x000000a5003b7223 */ /* 0x008fe2000001003b */
[----:B------:R-:W-:-:S02]  /*11980*/  FSEL R125, R96, -INF , !P4 ;  /* 0xff800000607d7808 */ /* 0x000fc40006000000 */
[----:B------:R-:W-:Y:S01]  /*11990*/  FSEL R124, R98, -INF , !P0 ;  /* 0xff800000627c7808 */ /* 0x000fe20004000000 */
[----:B------:R-:W-:Y:S01]  /*119a0*/  HMMA.16816.F32.BF16 R24, R8, R32, R24 ;  /* 0x000000200818723c */ /* 0x000fe20000041818 */
[----:B------:R-:W2:Y:S01]  /*119b0*/  MUFU.TANH R40, R40 ;  /* 0x0000002800287308 */ /* 0x000ea20000002400 */
[-C--:B------:R-:W-:Y:S01]  /*119c0*/  ISETP.GE.AND P5, PT, R168, R48.reuse, PT ;  /* 0x00000030a800720c */ /* 0x080fe20003fa6270 */
[----:B-1----:R-:W-:Y:S01]  /*119d0*/  FFMA.FTZ R61, R0, R165, R61 ;  /* 0x000000a5003d7223 */ /* 0x002fe2000001003d */
[-C--:B------:R-:W-:Y:S02]  /*119e0*/  ISETP.GE.AND P1, PT, R150, R49.reuse, PT ;  /* 0x000000319600720c */ /* 0x080fe40003f26270 */
[CC--:B------:R-:W-:Y:S02]  /*119f0*/  ISETP.GE.AND P6, PT, R152.reuse, R48.reuse, PT ;  /* 0x000000309800720c */ /* 0x0c0fe40003fc6270 */
[----:B------:R-:W-:Y:S01]  /*11a00*/  ISETP.GE.AND P2, PT, R152, R49, PT ;  /* 0x000000319800720c */ /* 0x000fe20003f46270 */
[----:B------:R-:W1:Y:S01]  /*11a10*/  MUFU.TANH R41, R41 ;  /* 0x0000002900297308 */ /* 0x000e620000002400 */
[----:B------:R-:W-:Y:S01]  /*11a20*/  ISETP.GE.AND P4, PT, R154, R48, PT ;  /* 0x000000309a00720c */ /* 0x000fe20003f86270 */
[----:B----4-:R-:W-:Y:S01]  /*11a30*/  FFMA.FTZ R129, R0, R179, R12 ;  /* 0x000000b300817223 */ /* 0x010fe2000001000c */
[----:B------:R-:W-:-:S02]  /*11a40*/  ISETP.GE.AND P0, PT, R154, R49, PT ;  /* 0x000000319a00720c */ /* 0x000fc40003f06270 */
[----:B------:R-:W-:Y:S02]  /*11a50*/  FSEL R135, R43, -INF , !P5 ;  /* 0xff8000002b877808 */ /* 0x000fe40006800000 */
[-C--:B------:R-:W-:Y:S01]  /*11a60*/  FMUL.FTZ R11, R20, R5.reuse ;  /* 0x00000005140b7220 */ /* 0x080fe20000410000 */
[----:B------:R-:W3:Y:S01]  /*11a70*/  MUFU.TANH R44, R44 ;  /* 0x0000002c002c7308 */ /* 0x000ee20000002400 */
[-C--:B------:R-:W-:Y:S01]  /*11a80*/  FMUL.FTZ R22, R22, R5.reuse ;  /* 0x0000000516167220 */ /* 0x080fe20000410000 */
[----:B------:R-:W-:Y:S01]  /*11a90*/  FSEL R127, R65, -INF , !P1 ;  /* 0xff800000417f7808 */ /* 0x000fe20004800000 */
[-C--:B------:R-:W-:Y:S01]  /*11aa0*/  FMUL.FTZ R23, R23, R5.reuse ;  /* 0x0000000517177220 */ /* 0x080fe20000410000 */
[----:B------:R-:W-:Y:S01]  /*11ab0*/  FSEL R139, R64, -INF , !P6 ;  /* 0xff800000408b7808 */ /* 0x000fe20007000000 */
[-C--:B------:R-:W-:Y:S01]  /*11ac0*/  FMUL.FTZ R21, R21, R5.reuse ;  /* 0x0000000515157220 */ /* 0x080fe20000410000 */
[----:B------:R-:W-:Y:S01]  /*11ad0*/  FSEL R136, R94, -INF , !P2 ;  /* 0xff8000005e887808 */ /* 0x000fe20005000000 */
[-C--:B------:R-:W-:Y:S01]  /*11ae0*/  FMUL.FTZ R24, R24, R5.reuse ;  /* 0x0000000518187220 */ /* 0x080fe20000410000 */
[----:B------:R-:W4:Y:S01]  /*11af0*/  MUFU.TANH R11, R11 ;  /* 0x0000000b000b7308 */ /* 0x000f220000002400 */
[-C--:B------:R-:W-:Y:S01]  /*11b00*/  FMUL.FTZ R8, R25, R5.reuse ;  /* 0x0000000519087220 */ /* 0x080fe20000410000 */
[----:B------:R-:W-:Y:S01]  /*11b10*/  FSEL R157, R66, -INF , !P4 ;  /* 0xff800000429d7808 */ /* 0x000fe20006000000 */
[-C--:B------:R-:W-:Y:S01]  /*11b20*/  FMUL.FTZ R9, R26, R5.reuse ;  /* 0x000000051a097220 */ /* 0x080fe20000410000 */
[----:B------:R-:W-:Y:S01]  /*11b30*/  FSEL R137, R95, -INF , !P0 ;  /* 0xff8000005f897808 */ /* 0x000fe20004000000 */
[----:B------:R-:W-:Y:S01]  /*11b40*/  FMUL.FTZ R10, R27, R5 ;  /* 0x000000051b0a7220 */ /* 0x000fe20000410000 */
[-C--:B------:R-:W-:Y:S01]  /*11b50*/  ISETP.GE.AND P5, PT, R174, R48.reuse, PT ;  /* 0x00000030ae00720c */ /* 0x080fe20003fa6270 */
[----:B--2---:R-:W-:Y:S01]  /*11b60*/  FFMA.FTZ R40, R0, R167, R40 ;  /* 0x000000a700287223 */ /* 0x004fe20000010028 */
[----:B------:R-:W2:Y:S01]  /*11b70*/  MUFU.TANH R45, R45 ;  /* 0x0000002d002d7308 */ /* 0x000ea20000002400 */
[----:B------:R-:W-:Y:S01]  /*11b80*/  ISETP.GE.AND P1, PT, R156, R49, PT ;  /* 0x000000319c00720c */ /* 0x000fe20003f26270 */
[----:B-1----:R-:W-:Y:S01]  /*11b90*/  FFMA.FTZ R41, R0, R169, R41 ;  /* 0x000000a900297223 */ /* 0x002fe20000010029 */
[-C--:B------:R-:W-:Y:S01]  /*11ba0*/  ISETP.GE.AND P6, PT, R158, R48.reuse, PT ;  /* 0x000000309e00720c */ /* 0x080fe20003fc6270 */
[----:B---3--:R-:W-:Y:S01]  /*11bb0*/  FFMA.FTZ R44, R0, R171, R44 ;  /* 0x000000ab002c7223 */ /* 0x008fe2000001002c */
[----:B------:R-:W-:Y:S01]  /*11bc0*/  ISETP.GE.AND P2, PT, R158, R49, PT ;  /* 0x000000319e00720c */ /* 0x000fe20003f46270 */
[----:B------:R-:W-:Y:S01]  /*11bd0*/  FFMA.FTZ R5, R0, R3, R184 ;  /* 0x0000000300057223 */ /* 0x000fe200000100b8 */
[C---:B------:R-:W-:Y:S01]  /*11be0*/  ISETP.GE.AND P4, PT, R160.reuse, R48, PT ;  /* 0x00000030a000720c */ /* 0x040fe20003f86270 */
[----:B------:R-:W1:Y:S01]  /*11bf0*/  MUFU.TANH R42, R42 ;  /* 0x0000002a002a7308 */ /* 0x000e620000002400 */
[----:B------:R-:W-:Y:S01]  /*11c00*/  ISETP.GE.AND P0, PT, R160, R49, PT ;  /* 0x00000031a000720c */ /* 0x000fe20003f06270 */
[C---:B----4-:R-:W-:Y:S01]  /*11c10*/  FFMA.FTZ R11, R0.reuse, R185, R11 ;  /* 0x000000b9000b7223 */ /* 0x050fe2000001000b */
[----:B------:R-:W-:Y:S01]  /*11c20*/  FSEL R129, R129, -INF , !P5 ;  /* 0xff80000081817808 */ /* 0x000fe20006800000 */
[----:B------:R-:W-:Y:S01]  /*11c30*/  FFMA.FTZ R3, R0, R3, R112 ;  /* 0x0000000300037223 */ /* 0x000fe20000010070 */
[----:B------:R-:W-:-:S02]  /*11c40*/  FSEL R138, R57, -INF , !P1 ;  /* 0xff800000398a7808 */ /* 0x000fc40004800000 */
[----:B------:R-:W-:Y:S01]  /*11c50*/  FSEL R159, R56, -INF , !P6 ;  /* 0xff800000389f7808 */ /* 0x000fe20007000000 */
[----:B------:R-:W3:Y:S01]  /*11c60*/  MUFU.TANH R36, R77 ;  /* 0x0000004d00247308 */ /* 0x000ee20000002400 */
[----:B------:R-:W-:Y:S01]  /*11c70*/  FSEL R147, R58, -INF , !P2 ;  /* 0xff8000003a937808 */ /* 0x000fe20005000000 */
[----:B--2---:R-:W-:Y:S01]  /*11c80*/  FFMA.FTZ R45, R0, R169, R45 ;  /* 0x000000a9002d7223 */ /* 0x004fe2000001002d */
[----:B------:R-:W-:Y:S02]  /*11c90*/  FSEL R155, R59, -INF , !P4 ;  /* 0xff8000003b9b7808 */ /* 0x000fe40006000000 */
[----:B------:R-:W-:Y:S02]  /*11ca0*/  FSEL R148, R61, -INF , !P0 ;  /* 0xff8000003d947808 */ /* 0x000fe40004000000 */
[----:B------:R-:W-:Y:S01]  /*11cb0*/  ISETP.GE.AND P5, PT, R180, R48, PT ;  /* 0x00000030b400720c */ /* 0x000fe20003fa6270 */
[----:B------:R-:W2:Y:S01]  /*11cc0*/  MUFU.TANH R16, R78 ;  /* 0x0000004e00107308 */ /* 0x000ea20000002400 */
[----:B-1----:R-:W-:Y:S01]  /*11cd0*/  FFMA.FTZ R42, R0, R171, R42 ;  /* 0x000000ab002a7223 */ /* 0x002fe2000001002a */
[----:B------:R-:W-:-:S02]  /*11ce0*/  ISETP.GE.AND P1, PT, R162, R49, PT ;  /* 0x00000031a200720c */ /* 0x000fc40003f26270 */
[CC--:B------:R-:W-:Y:S02]  /*11cf0*/  ISETP.GE.AND P6, PT, R164.reuse, R48.reuse, PT ;  /* 0x00000030a400720c */ /* 0x0c0fe40003fc6270 */
[----:B------:R-:W-:Y:S02]  /*11d00*/  ISETP.GE.AND P2, PT, R164, R49, PT ;  /* 0x00000031a400720c */ /* 0x000fe40003f46270 */
[----:B------:R-:W1:Y:S01]  /*11d10*/  MUFU.TANH R17, R17 ;  /* 0x0000001100117308 */ /* 0x000e620000002400 */
[----:B------:R-:W-:Y:S01]  /*11d20*/  ISETP.GE.AND P4, PT, R166, R48, PT ;  /* 0x00000030a600720c */ /* 0x000fe20003f86270 */
[----:B---3--:R-:W-:Y:S01]  /*11d30*/  FFMA.FTZ R36, R0, R175, R36 ;  /* 0x000000af00247223 */ /* 0x008fe20000010024 */
[----:B------:R-:W-:Y:S02]  /*11d40*/  ISETP.GE.AND P0, PT, R166, R49, PT ;  /* 0x00000031a600720c */ /* 0x000fe40003f06270 */
[----:B------:R-:W-:Y:S02]  /*11d50*/  FSEL R61, R11, -INF , !P5 ;  /* 0xff8000000b3d7808 */ /* 0x000fe40006800000 */
[----:B------:R-:W-:Y:S01]  /*11d60*/  FSEL R146, R40, -INF , !P1 ;  /* 0xff80000028927808 */ /* 0x000fe20004800000 */
[----:B------:R-:W3:Y:S01]  /*11d70*/  MUFU.TANH R18, R18 ;  /* 0x0000001200127308 */ /* 0x000ee20000002400 */
[----:B------:R-:W-:Y:S01]  /*11d80*/  FSEL R151, R41, -INF , !P6 ;  /* 0xff80000029977808 */ /* 0x000fe20007000000 */
[----:B--2---:R-:W-:Y:S01]  /*11d90*/  FFMA.FTZ R16, R0, R173, R16 ;  /* 0x000000ad00107223 */ /* 0x004fe20000010010 */
[----:B------:R-:W-:-:S02]  /*11da0*/  FSEL R150, R45, -INF , !P2 ;  /* 0xff8000002d967808 */ /* 0x000fc40005000000 */
[----:B------:R-:W-:Y:S02]  /*11db0*/  FSEL R149, R44, -INF , !P4 ;  /* 0xff8000002c957808 */ /* 0x000fe40006000000 */
[----:B------:R-:W-:Y:S01]  /*11dc0*/  FSEL R145, R42, -INF , !P0 ;  /* 0xff8000002a917808 */ /* 0x000fe20004000000 */
[----:B------:R-:W2:Y:S01]  /*11dd0*/  MUFU.TANH R13, R13 ;  /* 0x0000000d000d7308 */ /* 0x000ea20000002400 */
[----:B-1----:R-:W-:Y:S01]  /*11de0*/  FFMA.FTZ R17, R0, R175, R17 ;  /* 0x000000af00117223 */ /* 0x002fe20000010011 */
[----:B------:R-:W-:Y:S02]  /*11df0*/  ISETP.GE.AND P5, PT, R51, 0x2, PT ;  /* 0x000000023300780c */ /* 0x000fe40003fa6270 */
[----:B------:R-:W-:Y:S02]  /*11e00*/  ISETP.GE.AND P1, PT, R168, R49, PT ;  /* 0x00000031a800720c */ /* 0x000fe40003f26270 */
[----:B------:R-:W-:Y:S02]  /*11e10*/  ISETP.GE.AND P6, PT, R170, R48, PT ;  /* 0x00000030aa00720c */ /* 0x000fe40003fc6270 */
[----:B------:R-:W1:Y:S01]  /*11e20*/  MUFU.TANH R14, R14 ;  /* 0x0000000e000e7308 */ /* 0x000e620000002400 */
[----:B---3--:R-:W-:Y:S01]  /*11e30*/  FFMA.FTZ R18, R0, R177, R18 ;  /* 0x000000b100127223 */ /* 0x008fe20000010012 */
[----:B------:R-:W-:-:S02]  /*11e40*/  ISETP.GE.AND P2, PT, R170, R49, PT ;  /* 0x00000031aa00720c */ /* 0x000fc40003f46270 */
[C---:B------:R-:W-:Y:S02]  /*11e50*/  ISETP.GE.AND P4, PT, R172.reuse, R48, PT ;  /* 0x00000030ac00720c */ /* 0x040fe40003f86270 */
[----:B------:R-:W-:Y:S02]  /*11e60*/  ISETP.GE.AND P0, PT, R172, R49, PT ;  /* 0x00000031ac00720c */ /* 0x000fe40003f06270 */
[----:B------:R-:W3:Y:S01]  /*11e70*/  MUFU.TANH R24, R24 ;  /* 0x0000001800187308 */ /* 0x000ee20000002400 */
[----:B--2---:R-:W-:Y:S01]  /*11e80*/  FFMA.FTZ R13, R0, R177, R13 ;  /* 0x000000b1000d7223 */ /* 0x004fe2000001000d */
[----:B------:R-:W-:Y:S02]  /*11e90*/  FSEL R134, R16, -INF , !P1 ;  /* 0xff80000010867808 */ /* 0x000fe40004800000 */
[----:B------:R-:W-:Y:S02]  /*11ea0*/  FSEL R133, R36, -INF , !P6 ;  /* 0xff80000024857808 */ /* 0x000fe40007000000 */
[----:B------:R-:W-:-:S02]  /*11eb0*/  FSEL R132, R17, -INF , !P2 ;  /* 0xff80000011847808 */ /* 0x000fc40005000000 */
[----:B------:R-:W2:Y:S01]  /*11ec0*/  MUFU.TANH R8, R8 ;  /* 0x0000000800087308 */ /* 0x000ea20000002400 */
[----:B------:R-:W-:Y:S01]  /*11ed0*/  FSEL R131, R18, -INF , !P4 ;  /* 0xff80000012837808 */ /* 0x000fe20006000000 */
[----:B-1----:R-:W-:Y:S01]  /*11ee0*/  FFMA.FTZ R14, R0, R179, R14 ;  /* 0x000000b3000e7223 */ /* 0x002fe2000001000e */
[----:B------:R-:W-:Y:S02]  /*11ef0*/  FSEL R130, R13, -INF , !P0 ;  /* 0xff8000000d827808 */ /* 0x000fe40004000000 */
[----:B------:R-:W-:Y:S02]  /*11f00*/  ISETP.GE.AND P1, PT, R174, R49, PT ;  /* 0x00000031ae00720c */ /* 0x000fe40003f26270 */
[----:B------:R-:W-:Y:S01]  /*11f10*/  ISETP.GE.AND P6, PT, R176, R48, PT ;  /* 0x00000030b000720c */ /* 0x000fe20003fc6270 */
        /* <DEDUP_REMOVED lines=11> */
[----:B-1----:R-:W-:Y:S01]  /*11fd0*/  FFMA.FTZ R9, R0, R181, R9 ;  /* 0x000000b500097223 */ /* 0x002fe20000010009 */
[----:B------:R-:W-:Y:S01]  /*11fe0*/  ISETP.GE.AND P1, PT, R180, R49, PT ;  /* 0x00000031b400720c */ /* 0x000fe20003f26270 */
[----:B------:R-:W-:Y:S01]  /*11ff0*/  BAR.SYNC.DEFER_BLOCKING 0x0 ;  /* 0x0000000000007b1d */ /* 0x000fe20000010000 */
[----:B------:R-:W-:Y:S02]  /*12000*/  ISETP.GE.AND P6, PT, R7, R48, PT ;  /* 0x000000300700720c */ /* 0x000fe40003fc6270 */
[----:B------:R-:W-:Y:S01]  /*12010*/  FSEL R66, R9, -INF , !P2 ;  /* 0xff80000009427808 */ /* 0x000fe20005000000 */
[----:B---3--:R-:W-:Y:S02]  /*12020*/  FFMA.FTZ R10, R0, R183, R10 ;  /* 0x000000b7000a7223 */ /* 0x008fe4000001000a */
[----:B------:R-:W1:Y:S01]  /*12030*/  MUFU.TANH R22, R22 ;  /* 0x0000001600167308 */ /* 0x000e620000002400 */
[----:B------:R-:W-:-:S02]  /*12040*/  ISETP.GE.AND P2, PT, R7, R49, PT ;  /* 0x000000310700720c */ /* 0x000fc40003f46270 */
[----:B------:R-:W-:Y:S02]  /*12050*/  ISETP.GE.AND P4, PT, R182, R48, PT ;  /* 0x00000030b600720c */ /* 0x000fe40003f86270 */
[----:B------:R-:W-:Y:S01]  /*12060*/  FSEL R64, R10, -INF , !P0 ;  /* 0xff8000000a407808 */ /* 0x000fe20004000000 */
[----:B--2---:R-:W-:Y:S02]  /*12070*/  FFMA.FTZ R12, R0, R187, R12 ;  /* 0x000000bb000c7223 */ /* 0x004fe4000001000c */
[----:B------:R-:W2:Y:S01]  /*12080*/  MUFU.TANH R23, R23 ;  /* 0x0000001700177308 */ /* 0x000ea20000002400 */
[----:B------:R-:W-:Y:S02]  /*12090*/  ISETP.GE.AND P0, PT, R182, R49, PT ;  /* 0x00000031b600720c */ /* 0x000fe40003f06270 */
[----:B------:R-:W-:Y:S02]  /*120a0*/  FSEL R5, R5, -INF , !P6 ;  /* 0xff80000005057808 */ /* 0x000fe40007000000 */
[----:B------:R-:W-:-:S02]  /*120b0*/  FSEL R3, R3, -INF , !P2 ;  /* 0xff80000003037808 */ /* 0x000fc40005000000 */
[----:B------:R-:W-:Y:S01]  /*120c0*/  FSEL R57, R12, -INF , !P4 ;  /* 0xff8000000c397808 */ /* 0x000fe20006000000 */
[----:B-1----:R-:W-:-:S05]  /*120d0*/  FFMA.FTZ R22, R0, R185, R22 ;  /* 0x000000b900167223 */ /* 0x002fca0000010016 */
[----:B------:R-:W-:Y:S01]  /*120e0*/  FSEL R62, R22, -INF , !P1 ;  /* 0xff800000163e7808 */ /* 0x000fe20004800000 */
[----:B--2---:R-:W-:-:S05]  /*120f0*/  FFMA.FTZ R23, R0, R187, R23 ;  /* 0x000000bb00177223 */ /* 0x004fca0000010017 */
[----:B------:R-:W-:Y:S01]  /*12100*/  FSEL R56, R23, -INF , !P0 ;  /* 0xff80000017387808 */ /* 0x000fe20004000000 */
[----:B------:R-:W-:Y:S05]  /*12110*/  @!P5 BRA `(.L_x_2659) ;  /* 0x00000a400000d947 */ /* 0x000fea0003800000 */
[----:B------:R-:W-:Y:S01]  /*12120*/  BSSY B0, `(.L_x_2660) ;  /* 0x0000041000007945 */ /* 0x000fe20003800000 */
[----:B------:R-:W-:Y:S05]  /*12130*/  @!P3 BRA `(.L_x_2661) ;  /* 0x000003c00000b947 */ /* 0x000fea0003800000 */
[----:B------:R-:W2:Y:S01]  /*12140*/  LD.E R15, [R118.64+0x170] ;  /* 0x00017004760f7980 */ /* 0x000ea2000c101900 */
[C---:B------:R-:W-:Y:S02]  /*12150*/  IADD3 R12, R2.reuse, -0x80, RZ ;  /* 0xffffff80020c7810 */ /* 0x040fe40007ffe0ff */
[----:B------:R-:W-:Y:S02]  /*12160*/  IABS R9, R2 ;  /* 0x0000000200097213 */ /* 0x000fe40000000000 */
[-C--:B--2---:R-:W-:Y:S02]  /*12170*/  IABS R10, R15.reuse ;  /* 0x0000000f000a7213 */ /* 0x084fe40000000000 */
[-C--:B------:R-:W-:Y:S02]  /*12180*/  IABS R8, R15.reuse ;  /* 0x0000000f00087213 */ /* 0x080fe40000000000 */
[----:B------:R-:W1:Y:S01]  /*12190*/  I2F.RP R11, R10 ;  /* 0x0000000a000b7306 */ /* 0x000e620000209400 */
[----:B------:R-:W-:-:S02]  /*121a0*/  LOP3.LUT R2, R2, R15, RZ, 0x3c, !PT ;  /* 0x0000000f02027212 */ /* 0x000fc400078e3cff */
[----:B------:R-:W-:Y:S02]  /*121b0*/  IMAD.MOV R8, RZ, RZ, -R8 ;  /* 0x000000ffff087224 */ /* 0x000fe400078e0a08 */
        /* <DEDUP_REMOVED lines=9> */
[----:B------:R-:W-:-:S06]  /*12250*/  IMAD.HI.U32 R14, R17, R14, R16 ;  /* 0x0000000e110e7227 */ /* 0x000fcc00078e0010 */
[----:B------:R-:W-:-:S04]  /*12260*/  IMAD.HI.U32 R13, R14, R9, RZ ;  /* 0x000000090e0d7227 */ /* 0x000fc800078e00ff */
[----:B------:R-:W-:-:S04]  /*12270*/  IMAD.HI.U32 R11, R14, R7, RZ ;  /* 0x000000070e0b7227 */ /* 0x000fc800078e00ff */
[-C--:B------:R-:W-:Y:S02]  /*12280*/  IMAD R9, R13, R8.reuse, R9 ;  /* 0x000000080d097224 */ /* 0x080fe400078e0209 */
        /* <DEDUP_REMOVED lines=24> */
[----:B------:R-:W-:-:S05]  /*12410*/  IADD3 R8, R9, -R8, RZ ;  /* 0x8000000809087210 */ /* 0x000fca0007ffe0ff */
[----:B------:R-:W-:-:S05]  /*12420*/  IMAD R15, R15, R8, -0x80 ;  /* 0xffffff800f0f7424 */ /* 0x000fca00078e0208 */
[----:B------:R-:W-:Y:S01]  /*12430*/  SHF.R.S32.HI R9, RZ, 0x1f, R15 ;  /* 0x0000001fff097819 */ /* 0x000fe2000001140f */
[-C--:B---3--:R-:W-:Y:S02]  /*12440*/  IMAD R8, R11, R15.reuse, RZ ;  /* 0x0000000f0b087224 */ /* 0x088fe400078e02ff */
[----:B------:R-:W-:-:S04]  /*12450*/  IMAD.WIDE.U32 R14, R10, R15, RZ ;  /* 0x0000000f0a0e7225 */ /* 0x000fc800078e00ff */
[----:B----4-:R-:W-:Y:S02]  /*12460*/  IMAD.IADD R7, R2, 0x1, -R7 ;  /* 0x0000000102077824 */ /* 0x010fe400078e0a07 */
[----:B------:R-:W-:Y:S02]  /*12470*/  IMAD R8, R10, R9, R8 ;  /* 0x000000090a087224 */ /* 0x000fe400078e0208 */
[----:B--2---:R-:W-:Y:S01]  /*12480*/  IMAD R9, R13, R7, RZ ;  /* 0x000000070d097224 */ /* 0x004fe200078e02ff */
[----:B------:R-:W-:Y:S01]  /*12490*/  SHF.R.S32.HI R2, RZ, 0x1f, R7 ;  /* 0x0000001fff027819 */ /* 0x000fe20000011407 */
[----:B------:R-:W-:-:S04]  /*124a0*/  IMAD.IADD R15, R15, 0x1, R8 ;  /* 0x000000010f0f7824 */ /* 0x000fc800078e0208 */
[----:B------:R-:W-:Y:S02]  /*124b0*/  IMAD R2, R12, R2, R9 ;  /* 0x000000020c027224 */ /* 0x000fe400078e0209 */
[----:B------:R-:W-:-:S04]  /*124c0*/  IMAD.WIDE.U32 R12, R7, R12, R14 ;  /* 0x0000000c070c7225 */ /* 0x000fc800078e000e */
[----:B------:R-:W-:Y:S01]  /*124d0*/  IMAD.MOV.U32 R7, RZ, RZ, R12 ;  /* 0x000000ffff077224 */ /* 0x000fe200078e000c */
[----:B------:R-:W-:Y:S01]  /*124e0*/  IADD3 R2, R13, R2, RZ ;  /* 0x000000020d027210 */ /* 0x000fe20007ffe0ff */
[----:B------:R-:W-:Y:S05]  /*124f0*/  BRA `(.L_x_2662) ;  /* 0x0000003000007947 */ /* 0x000fea0003800000 */
.L_x_2661:
[----:B------:R-:W2:Y:S02]  /*12500*/  LD.E R7, [R118.64+0x38] ;  /* 0x0000380476077980 */ /* 0x000ea4000c101900 */
[----:B--2---:R-:W-:-:S04]  /*12510*/  LEA R7, -R7, RZ, 0x7 ;  /* 0x000000ff07077211 */ /* 0x004fc800078e39ff */
[----:B------:R-:W-:Y:S02]  /*12520*/  SHF.R.S32.HI R2, RZ, 0x1f, R7 ;  /* 0x0000001fff027819 */ /* 0x000fe40000011407 */
.L_x_2662:
[----:B------:R-:W-:Y:S05]  /*12530*/  BSYNC B0 ;  /* 0x0000000000007941 */ /* 0x000fea0003800000 */
.L_x_2660:
        /* <DEDUP_REMOVED lines=19> */
[-C--:B------:R-:W-:Y:S01]  /*12670*/  @P2 LEA.HI.X R11, R9, R197.reuse, R8, 0x1, P0 ;  /* 0x000000c5090b2211 */ /* 0x080fe200000f0c08 */
[----:B------:R-:W-:Y:S01]  /*12680*/  @P4 IMAD.MOV.U32 R9, RZ, RZ, R17 ;  /* 0x000000ffff094224 */ /* 0x000fe200078e0011 */
[CC--:B------:R-:W-:Y:S01]  /*12690*/  @P6 LEA R22, P0, R7.reuse, R196.reuse, 0x1 ;  /* 0x000000c407166211 */ /* 0x0c0fe200078008ff */
[----:B------:R-:W-:Y:S01]  /*126a0*/  IMAD.X R8, R8, 0x1, R195, P1 ;  /* 0x0000000108087824 */ /* 0x000fe200008e06c3 */
[C---:B------:R-:W-:Y:S01]  /*126b0*/  @P4 LEA R20, P1, R7.reuse, R196, 0x1 ;  /* 0x000000c407144211 */ /* 0x040fe200078208ff */
[----:B------:R1:W-:Y:S03]  /*126c0*/  @!P6 STS.64 [R206+0x3008], RZ ;  /* 0x003008ffce00e388 */ /* 0x0003e60000000a00 */
[----:B------:R-:W-:-:S02]  /*126d0*/  @P6 LEA.HI.X R23, R7, R197, R8, 0x1, P0 ;  /* 0x000000c507176211 */ /* 0x000fc400000f0c08 */
[CCC-:B------:R-:W-:Y:S02]  /*126e0*/  @P4 LEA.HI.X R21, R7.reuse, R197.reuse, R8.reuse, 0x1, P1 ;  /* 0x000000c507154211 */ /* 0x1c0fe400008f0c08 */
[C---:B------:R-:W-:Y:S02]  /*126f0*/  @P2 LEA R18, P0, R7.reuse, R196, 0x1 ;  /* 0x000000c407122211 */ /* 0x040fe400078008ff */
[C---:B------:R-:W-:Y:S02]  /*12700*/  IADD3 R2, P1, R7.reuse, R194, RZ ;  /* 0x000000c207027210 */ /* 0x040fe40007f3e0ff */
[----:B------:R-:W-:Y:S02]  /*12710*/  @P2 LEA.HI.X R19, R7, R197, R8, 0x1, P0 ;  /* 0x000000c507132211 */ /* 0x000fe400000f0c08 */
        /* <DEDUP_REMOVED lines=68> */
.L_x_2659:
[----:B------:R-:W-:Y:S05]  /*12b60*/  BSYNC B1 ;  /* 0x0000000000017941 */ /* 0x000fea0003800000 */
.L_x_2658:
[----:B------:R-:W2:Y:S01]  /*12b70*/  LD.E R60, [R118.64+0xdc] ;  /* 0x0000dc04763c7980 */ /* 0x000ea2000c101900 */
        /* <DEDUP_REMOVED lines=20> */
[----:B-1----:R-:W-:Y:S02]  /*12cc0*/  FMNMX.FTZ R8, R126, R7, !PT ;  /* 0x000000077e087209 */ /* 0x002fe40007810000 */
        /* <DEDUP_REMOVED lines=55> */
[----:B------:R-:W-:Y:S04]  /*13040*/  LDSM.16.MT88.4 R24, [R122+0xb400] ;  /* 0x00b400007a18783b */ /* 0x000fe80000004200 */
[----:B------:R-:W-:Y:S01]  /*13050*/  LDSM.16.MT88.4 R20, [R122+0xd400] ;  /* 0x00d400007a14783b */ /* 0x000fe20000004200 */
[----:B-1----:R-:W-:-:S04]  /*13060*/  FMNMX.FTZ R2, R9, R2, !PT ;  /* 0x0000000209027209 */ /* 0x002fc80007810000 */
[----:B------:R-:W-:Y:S01]  /*13070*/  FSETP.NEU.FTZ.AND P0, PT, R2, -INF , PT ;  /* 0xff8000000200780b */ /* 0x000fe20003f1d000 */
[----:B--2---:R-:W-:-:S05]  /*13080*/  FMUL.FTZ R59, R60, R2 ;  /* 0x000000023c3b7220 */ /* 0x004fca0000410000 */
[----:B------:R-:W-:-:S05]  /*13090*/  FSEL R59, R59, RZ, P0 ;  /* 0x000000ff3b3b7208 */ /* 0x000fca0000000000 */
[-CC-:B------:R-:W-:Y:S01]  /*130a0*/  FFMA.FTZ R55, R3, R60.reuse, -R59.reuse ;  /* 0x0000003c03377223 */ /* 0x180fe2000001083b */
[----:B---3--:R-:W-:Y:S01]  /*130b0*/  FMNMX.FTZ R3, R8, R7, !PT ;  /* 0x0000000708037209 */ /* 0x008fe20007810000 */
[-CC-:B------:R-:W-:Y:S01]  /*130c0*/  FFMA.FTZ R45, R92, R60.reuse, -R59.reuse ;  /* 0x0000003c5c2d7223 */ /* 0x180fe2000001083b */
[----:B------:R-:W-:Y:S01]  /*130d0*/  LDSM.16.MT88.4 R8, [R188+0xb400] ;  /* 0x00b40000bc08783b */ /* 0x000fe20000004200 */
        /* <DEDUP_REMOVED lines=11> */
[----:B------:R-:W2:Y:S01]  /*13190*/  LDSM.16.MT88.4 R92, [R188+0xb000] ;  /* 0x00b00000bc5c783b */ /* 0x000ea20000004200 */
[-CC-:B------:R-:W-:Y:S02]  /*131a0*/  FFMA.FTZ R52, R5, R60.reuse, -R58.reuse ;  /* 0x0000003c05347223 */ /* 0x180fe4000001083a */
[-CC-:B------:R-:W-:Y:S01]  /*131b0*/  FFMA.FTZ R47, R69, R60.reuse, -R58.reuse ;  /* 0x0000003c452f7223 */ /* 0x180fe2000001083a */
[----:B------:R-:W3:Y:S01]  /*131c0*/  LDSM.16.MT88.4 R4, [R122+0xd000] ;  /* 0x00d000007a04783b */ /* 0x000ee20000004200 */
[-CC-:B------:R-:W-:Y:S01]  /*131d0*/  FFMA.FTZ R53, R71, R60.reuse, -R58.reuse ;  /* 0x0000003c47357223 */ /* 0x180fe2000001083a */
[----:B------:R-:W-:Y:S01]  /*131e0*/  MUFU.EX2 R46, R46 ;  /* 0x0000002e002e7308 */ /* 0x000fe20000000800 */
[----:B------:R-:W-:-:S02]  /*131f0*/  FFMA.FTZ R42, R73, R60, -R58 ;  /* 0x0000003c492a7223 */ /* 0x000fc4000001083a */
[-CC-:B------:R-:W-:Y:S02]  /*13200*/  FFMA.FTZ R41, R75, R60.reuse, -R58.reuse ;  /* 0x0000003c4b297223 */ /* 0x180fe4000001083a */
[-CC-:B------:R-:W-:Y:S01]  /*13210*/  FFMA.FTZ R40, R89, R60.reuse, -R58.reuse ;  /* 0x0000003c59287223 */ /* 0x180fe2000001083a */
[----:B-1----:R-:W-:Y:S02]  /*13220*/  F2FP.BF16.PACK_AB R69, R54, R55 ;  /* 0x000000373645723e */ /* 0x002fe400000010ff */
[----:B------:R-:W1:Y:S01]  /*13230*/  MUFU.EX2 R45, R45 ;  /* 0x0000002d002d7308 */ /* 0x000e620000000800 */
[-C--:B------:R-:W-:Y:S02]  /*13240*/  FFMA.FTZ R37, R91, R60.reuse, -R58 ;  /* 0x0000003c5b257223 */ /* 0x080fe4000001083a */
[-CC-:B------:R-:W-:Y:S02]  /*13250*/  FFMA.FTZ R34, R72, R60.reuse, -R59.reuse ;  /* 0x0000003c48227223 */ /* 0x180fe4000001083b */
[----:B------:R-:W-:-:S02]  /*13260*/  FFMA.FTZ R35, R186, R60, -R59 ;  /* 0x0000003cba237223 */ /* 0x000fc4000001083b */
[-CC-:B------:R-:W-:Y:S01]  /*13270*/  FFMA.FTZ R30, R142, R60.reuse, -R59.reuse ;  /* 0x0000003c8e1e7223 */ /* 0x180fe2000001083b */
[----:B------:R-:W-:Y:S01]  /*13280*/  MUFU.EX2 R52, R52 ;  /* 0x0000003400347308 */ /* 0x000fe20000000800 */
[-C--:B------:R-:W-:Y:S02]  /*13290*/  FFMA.FTZ R31, R144, R60.reuse, -R59 ;  /* 0x0000003c901f7223 */ /* 0x080fe4000001083b */
[-CC-:B------:R-:W-:Y:S02]  /*132a0*/  FFMA.FTZ R36, R217, R60.reuse, -R58.reuse ;  /* 0x0000003cd9247223 */ /* 0x180fe4000001083a */
[-CC-:B------:R-:W-:Y:S02]  /*132b0*/  FFMA.FTZ R33, R221, R60.reuse, -R58.reuse ;  /* 0x0000003cdd217223 */ /* 0x180fe4000001083a */
[--C-:B------:R-:W-:Y:S01]  /*132c0*/  FFMA.FTZ R32, R219, R60, -R58.reuse ;  /* 0x0000003cdb207223 */ /* 0x100fe2000001083a */
[----:B------:R-:W4:Y:S01]  /*132d0*/  MUFU.EX2 R47, R47 ;  /* 0x0000002f002f7308 */ /* 0x000f220000000800 */
[----:B-1----:R-:W-:Y:S01]  /*132e0*/  F2FP.BF16.PACK_AB R71, R45, R46 ;  /* 0x0000002e2d47723e */ /* 0x002fe200000010ff */
        /* <DEDUP_REMOVED lines=8> */
[----:B------:R-:W1:Y:S01]  /*13370*/  MUFU.EX2 R44, R44 ;  /* 0x0000002c002c7308 */ /* 0x000e620000000800 */
[----:B----4-:R-:W-:Y:S01]  /*13380*/  F2FP.BF16.PACK_AB R68, R47, R52 ;  /* 0x000000342f44723e */ /* 0x010fe200000010ff */
        /* <DEDUP_REMOVED lines=25> */
[C---:B--2---:R-:W-:Y:S01]  /*13520*/  HMMA.16816.F32.BF16 R96, R68.reuse, R92, RZ ;  /* 0x0000005c4460723c */ /* 0x044fe200000418ff */
        /* <DEDUP_REMOVED lines=13> */
[----:B------:R-:W2:Y:S01]  /*13600*/  MUFU.EX2 R37, R37 ;  /* 0x0000002500257308 */ /* 0x000ea20000000800 */
        /* <DEDUP_REMOVED lines=16> */
[C---:B---3--:R-:W-:Y:S02]  /*13710*/  HMMA.16816.F32.BF16 R72, R68.reuse, R4, RZ ;  /* 0x000000044448723c */ /* 0x048fe400000418ff */
[----:B------:R-:W3:Y:S05]  /*13720*/  MUFU.EX2 R33, R33 ;  /* 0x0000002100217308 */ /* 0x000eea0000000800 */
[----:B-1----:R-:W-:Y:S01]  /*13730*/  F2FP.BF16.PACK_AB R4, R41, R42 ;  /* 0x0000002a2904723e */ /* 0x002fe200000010ff */
[----:B------:R-:W-:Y:S01]  /*13740*/  HMMA.16816.F32.BF16 R68, R68, R6, RZ ;  /* 0x000000064444723c */ /* 0x000fe200000418ff */
[----:B------:R-:W-:Y:S01]  /*13750*/  F2FP.BF16.PACK_AB R5, R38, R43 ;  /* 0x0000002b2605723e */ /* 0x000fe200000010ff */
[----:B------:R-:W-:Y:S01]  /*13760*/  MUFU.EX2 R32, R32 ;  /* 0x0000002000207308 */ /* 0x000fe20000000800 */
[----:B------:R-:W-:-:S04]  /*13770*/  FADD.FTZ R42, R42, R53 ;  /* 0x000000352a2a7221 */ /* 0x000fc80000010000 */
[----:B--2---:R-:W-:Y:S01]  /*13780*/  F2FP.BF16.PACK_AB R6, R37, R40 ;  /* 0x000000282506723e */ /* 0x004fe200000010ff */
[----:B------:R-:W-:Y:S01]  /*13790*/  FADD.FTZ R41, R41, R42 ;  /* 0x0000002a29297221 */ /* 0x000fe20000010000 */
[----:B----4-:R-:W-:Y:S01]  /*137a0*/  F2FP.BF16.PACK_AB R7, R34, R39 ;  /* 0x000000272207723e */ /* 0x010fe200000010ff */
[----:B------:R-:W1:Y:S02]  /*137b0*/  MUFU.EX2 R29, R29 ;  /* 0x0000001d001d7308 */ /* 0x000e640000000800 */
[----:B------:R-:W-:-:S04]  /*137c0*/  FADD.FTZ R40, R40, R41 ;  /* 0x0000002928287221 */ /* 0x000fc80000010000 */
[C---:B------:R-:W-:Y:S01]  /*137d0*/  HMMA.16816.F32.BF16 R104, R4.reuse, R12, R104 ;  /* 0x0000000c0468723c */ /* 0x040fe20000041868 */
[----:B------:R-:W-:Y:S01]  /*137e0*/  FADD.FTZ R37, R37, R40 ;  /* 0x0000002825257221 */ /* 0x000fe20000010000 */
[----:B------:R-:W2:Y:S06]  /*137f0*/  MUFU.EX2 R28, R28 ;  /* 0x0000001c001c7308 */ /* 0x000eac0000000800 */
        /* <DEDUP_REMOVED lines=28> */
[----:B---3--:R-:W-:Y:S01]  /*139c0*/  F2FP.BF16.PACK_AB R4, R33, R36 ;  /* 0x000000242104723e */ /* 0x008fe200000010ff */
        /* <DEDUP_REMOVED lines=283> */
.L_x_2665:
[----:B------:R-:W2:Y:S02]  /*14b80*/  LD.E R5, [R118.64+0x40] ;  /* 0x0000400476057980 */ /* 0x000ea4000c101900 */
[----:B--2---:R-:W-:-:S04]  /*14b90*/  LEA R5, -R5, RZ, 0x7 ;  /* 0x000000ff05057211 */ /* 0x004fc800078e39ff */
[----:B------:R-:W-:Y:S02]  /*14ba0*/  SHF.R.S32.HI R4, RZ, 0x1f, R5 ;  /* 0x0000001fff047819 */ /* 0x000fe40000011405 */
.L_x_2666:
[----:B------:R-:W-:Y:S05]  /*14bb0*/  BSYNC B0 ;  /* 0x0000000000007941 */ /* 0x000fea0003800000 */
.L_x_2664:
[C---:B------:R-:W-:Y:S02]  /*14bc0*/  LOP3.LUT P5, RZ, R208.reuse, 0x2, RZ, 0xc0, !PT ;  /* 0x00000002d0ff7812 */ /* 0x040fe400078ac0ff */
        /* <DEDUP_REMOVED lines=98> */
[----:B---3--:R-:W5:Y:S04]  /*151f0*/  LDSM.16.M88.4 R12, [R190+0x4000] ;  /* 0x00400000be0c783b */ /* 0x008f680000000200 */
[----:B------:R-:W-:Y:S04]  /*15200*/  LDSM.16.M88.4 R168, [R189] ;  /* 0x00000000bda8783b */ /* 0x000fe80000000200 */
[----:B------:R-:W4:Y:S04]  /*15210*/  LDSM.16.M88.4 R56, [R123+0x3400] ;  /* 0x003400007b38783b */ /* 0x000f280000000200 */
[----:B------:R-:W3:Y:S04]  /*15220*/  LD.E R50, [R118.64+0x18c] ;  /* 0x00018c0476327980 */ /* 0x000ee8000c101900 */
[----:B--2---:R-:W2:Y:S04]  /*15230*/  LDSM.16.M88.4 R4, [R190+0x4400] ;  /* 0x00440000be04783b */ /* 0x004ea80000000200 */
[----:B------:R-:W2:Y:S04]  /*15240*/  LDSM.16.M88.4 R28, [R190+0x3800] ;  /* 0x00380000be1c783b */ /* 0x000ea80000000200 */
[----:B------:R-:W2:Y:S04]  /*15250*/  LDSM.16.M88.4 R64, [R123+0x3c00] ;  /* 0x003c00007b40783b */ /* 0x000ea80000000200 */
[----:B------:R-:W2:Y:S01]  /*15260*/  LDSM.16.M88.4 R60, [R123+0x4000] ;  /* 0x004000007b3c783b */ /* 0x000ea20000000200 */
[C---:B-1----:R-:W-:Y:S03]  /*15270*/  HMMA.16816.F32.BF16 R40, R144.reuse, R36, RZ ;  /* 0x000000249028723c */ /* 0x042fe600000418ff */
[----:B------:R-:W1:Y:S04]  /*15280*/  LDSM.16.M88.4 R44, [R190+0x3000] ;  /* 0x00300000be2c783b */ /* 0x000e680000000200 */
[----:B------:R-:W-:Y:S01]  /*15290*/  LDSM.16.M88.4 R124, [R123+0x3800] ;  /* 0x003800007b7c783b */ /* 0x000fe20000000200 */
[C---:B------:R-:W-:Y:S03]  /*152a0*/  HMMA.16816.F32.BF16 R36, R144.reuse, R38, RZ ;  /* 0x000000269024723c */ /* 0x040fe600000418ff */
[----:B------:R-:W-:Y:S04]  /*152b0*/  LDSM.16.M88.4 R152, [R190+0x4800] ;  /* 0x00480000be98783b */ /* 0x000fe80000000200 */
[----:B------:R-:W-:Y:S01]  /*152c0*/  LDSM.16.M88.4 R128, [R123+0x3000] ;  /* 0x003000007b80783b */ /* 0x000fe20000000200 */
[C---:B----4-:R-:W-:Y:S03]  /*152d0*/  HMMA.16816.F32.BF16 R24, R144.reuse, R20, RZ ;  /* 0x000000149018723c */ /* 0x050fe600000418ff */
[----:B------:R-:W-:Y:S04]  /*152e0*/  LDSM.16.M88.4 R140, [R191+0x1000] ;  /* 0x00100000bf8c783b */ /* 0x000fe80000000200 */
[----:B------:R-:W-:Y:S01]  /*152f0*/  LDSM.16.M88.4 R132, [R190+0x4c00] ;  /* 0x004c0000be84783b */ /* 0x000fe20000000200 */
[C---:B-----5:R-:W-:Y:S03]  /*15300*/  HMMA.16816.F32.BF16 R16, R144.reuse, R12, RZ ;  /* 0x0000000c9010723c */ /* 0x060fe600000418ff */
[----:B------:R-:W-:Y:S04]  /*15310*/  LDSM.16.M88.4 R164, [R123+0x4800] ;  /* 0x004800007ba4783b */ /* 0x000fe80000000200 */
[----:B------:R-:W-:Y:S01]  /*15320*/  LDSM.16.M88.4 R136, [R190+0x5000] ;  /* 0x00500000be88783b */ /* 0x000fe20000000200 */
[----:B------:R-:W-:Y:S03]  /*15330*/  HMMA.16816.F32.BF16 R20, R144, R22, RZ ;  /* 0x000000169014723c */ /* 0x000fe600000418ff */
[----:B------:R-:W-:Y:S01]  /*15340*/  LDSM.16.M88.4 R160, [R123+0x4c00] ;  /* 0x004c00007ba0783b */ /* 0x000fe20000000200 */
[----:B------:R-:W-:-:S03]  /*15350*/  ISETP.GE.AND P0, PT, R51, 0x3, PT ;  /* 0x000000033300780c */ /* 0x000fc60003f06270 */
[----:B------:R-:W0:Y:S01]  /*15360*/  LDGDEPBAR ;  /* 0x00000000000079af */ /* 0x000e220000000000 */
[----:B------:R-:W-:Y:S08]  /*15370*/  HMMA.16816.F32.BF16 R12, R144, R14, RZ ;  /* 0x0000000e900c723c */ /* 0x000ff000000418ff */
[C---:B------:R-:W-:Y:S08]  /*15380*/  HMMA.16816.F32.BF16 R40, R168.reuse, R56, R40 ;  /* 0x00000038a828723c */ /* 0x040ff00000041828 */
[----:B------:R-:W-:Y:S01]  /*15390*/  HMMA.16816.F32.BF16 R36, R168, R58, R36 ;  /* 0x0000003aa824723c */ /* 0x000fe20000041824 */
[----:B------:R-:W4:Y:S07]  /*153a0*/  LDSM.16.M88.4 R56, [R123+0x4400] ;  /* 0x004400007b38783b */ /* 0x000f2e0000000200 */
[C---:B--2---:R-:W-:Y:S08]  /*153b0*/  HMMA.16816.F32.BF16 R8, R144.reuse, R4, RZ ;  /* 0x000000049008723c */ /* 0x044ff000000418ff */
[C---:B------:R-:W-:Y:S08]  /*153c0*/  HMMA.16816.F32.BF16 R4, R144.reuse, R6, RZ ;  /* 0x000000069004723c */ /* 0x040ff000000418ff */
[C---:B------:R-:W-:Y:S08]  /*153d0*/  HMMA.16816.F32.BF16 R32, R144.reuse, R28, RZ ;  /* 0x0000001c9020723c */ /* 0x040ff000000418ff */
[----:B------:R-:W-:Y:S08]  /*153e0*/  HMMA.16816.F32.BF16 R28, R144, R30, RZ ;  /* 0x0000001e901c723c */ /* 0x000ff000000418ff */
[C---:B------:R-:W-:Y:S08]  /*153f0*/  HMMA.16816.F32.BF16 R24, R168.reuse, R64, R24 ;  /* 0x00000040a818723c */ /* 0x040ff00000041818 */
[C---:B------:R-:W-:Y:S01]  /*15400*/  HMMA.16816.F32.BF16 R20, R168.reuse, R66, R20 ;  /* 0x00000042a814723c */ /* 0x040fe20000041814 */
[----:B------:R-:W2:Y:S07]  /*15410*/  LDSM.16.M88.4 R64, [R190+0x6000] ;  /* 0x00600000be40783b */ /* 0x000eae0000000200 */
[C---:B------:R-:W-:Y:S08]  /*15420*/  HMMA.16816.F32.BF16 R16, R168.reuse, R60, R16 ;  /* 0x0000003ca810723c */ /* 0x040ff00000041810 */
[----:B------:R-:W-:Y:S01]  /*15430*/  HMMA.16816.F32.BF16 R12, R168, R62, R12 ;  /* 0x0000003ea80c723c */ /* 0x000fe2000004180c */
[----:B------:R-:W5:Y:S07]  /*15440*/  LDSM.16.M88.4 R60, [R190+0x6400] ;  /* 0x00640000be3c783b */ /* 0x000f6e0000000200 */
[C---:B-1----:R-:W-:Y:S08]  /*15450*/  HMMA.16816.F32.BF16 R52, R144.reuse, R44, RZ ;  /* 0x0000002c9034723c */ /* 0x042ff000000418ff */
[----:B------:R-:W-:Y:S08]  /*15460*/  HMMA.16816.F32.BF16 R44, R144, R46, RZ ;  /* 0x0000002e902c723c */ /* 0x000ff000000418ff */
[C---:B----4-:R-:W-:Y:S08]  /*15470*/  HMMA.16816.F32.BF16 R8, R168.reuse, R56, R8 ;  /* 0x00000038a808723c */ /* 0x050ff00000041808 */
[C---:B------:R-:W-:Y:S01]  /*15480*/  HMMA.16816.F32.BF16 R4, R168.reuse, R58, R4 ;  /* 0x0000003aa804723c */ /* 0x040fe20000041804 */
[----:B------:R-:W-:Y:S07]  /*15490*/  LDSM.16.M88.4 R56, [R190+0x6800] ;  /* 0x00680000be38783b */ /* 0x000fee0000000200 */
[C---:B------:R-:W-:Y:S08]  /*154a0*/  HMMA.16816.F32.BF16 R32, R168.reuse, R124, R32 ;  /* 0x0000007ca820723c */ /* 0x040ff00000041820 */
[----:B------:R-:W-:Y:S01]  /*154b0*/  HMMA.16816.F32.BF16 R28, R168, R126, R28 ;  /* 0x0000007ea81c723c */ /* 0x000fe2000004181c */
[----:B------:R-:W1:Y:S07]  /*154c0*/  LDSM.16.M88.4 R124, [R190+0x5c00] ;  /* 0x005c0000be7c783b */ /* 0x000e6e0000000200 */
[C---:B------:R-:W-:Y:S08]  /*154d0*/  HMMA.16816.F32.BF16 R156, R144.reuse, R152, RZ ;  /* 0x00000098909c723c */ /* 0x040ff000000418ff */
[----:B------:R-:W-:Y:S08]  /*154e0*/  HMMA.16816.F32.BF16 R152, R144, R154, RZ ;  /* 0x0000009a9098723c */ /* 0x000ff000000418ff */
[C---:B------:R-:W-:Y:S08]  /*154f0*/  HMMA.16816.F32.BF16 R52, R168.reuse, R128, R52 ;  /* 0x00000080a834723c */ /* 0x040ff00000041834 */
[----:B------:R-:W-:Y:S01]  /*15500*/  HMMA.16816.F32.BF16 R44, R168, R130, R44 ;  /* 0x00000082a82c723c */ /* 0x000fe2000004182c */
[----:B------:R-:W4:Y:S07]  /*15510*/  LDSM.16.M88.4 R128, [R190+0x5800] ;  /* 0x00580000be80783b */ /* 0x000f2e0000000200 */
[C---:B--2---:R-:W-:Y:S08]  /*15520*/  HMMA.16816.F32.BF16 R16, R140.reuse, R64, R16 ;  /* 0x000000408c10723c */ /* 0x044ff00000041810 */
[C---:B------:R-:W-:Y:S01]  /*15530*/  HMMA.16816.F32.BF16 R12, R140.reuse, R66, R12 ;  /* 0x000000428c0c723c */ /* 0x040fe2000004180c */
[----:B------:R-:W-:Y:S07]  /*15540*/  LDSM.16.M88.4 R64, [R189+0x1000] ;  /* 0x00100000bd40783b */ /* 0x000fee0000000200 */
[C---:B-----5:R-:W-:Y:S08]  /*15550*/  HMMA.16816.F32.BF16 R8, R140.reuse, R60, R8 ;  /* 0x0000003c8c08723c */ /* 0x060ff00000041808 */
[----:B------:R-:W-:Y:S01]  /*15560*/  HMMA.16816.F32.BF16 R4, R140, R62, R4 ;  /* 0x0000003e8c04723c */ /* 0x000fe20000041804 */
[----:B------:R-:W2:Y:S07]  /*15570*/  LDSM.16.M88.4 R60, [R123+0x5000] ;  /* 0x005000007b3c783b */ /* 0x000eae0000000200 */
[C---:B------:R-:W-:Y:S08]  /*15580*/  HMMA.16816.F32.BF16 R148, R144.reuse, R132, RZ ;  /* 0x000000849094723c */ /* 0x040ff000000418ff */
[----:B------:R-:W-:Y:S01]  /*15590*/  HMMA.16816.F32.BF16 R144, R144, R134, RZ ;  /* 0x000000869090723c */ /* 0x000fe200000418ff */
[----:B------:R-:W5:Y:S07]  /*155a0*/  LDSM.16.M88.4 R132, [R190+0x5400] ;  /* 0x00540000be84783b */ /* 0x000f6e0000000200 */
[C---:B------:R-:W-:Y:S08]  /*155b0*/  HMMA.16816.F32.BF16 R156, R168.reuse, R164, R156 ;  /* 0x000000a4a89c723c */ /* 0x040ff0000004189c */
[----:B------:R-:W-:Y:S08]  /*155c0*/  HMMA.16816.F32.BF16 R152, R168, R166, R152 ;  /* 0x000000a6a898723c */ /* 0x000ff00000041898 */
        /* <DEDUP_REMOVED lines=8> */
[----:B------:R-:W1:Y:S07]  /*15650*/  LDSM.16.M88.4 R56, [R123+0x5400] ;  /* 0x005400007b38783b */ /* 0x000e6e0000000200 */
[C---:B----4-:R-:W-:Y:S08]  /*15660*/  HMMA.16816.F32.BF16 R32, R140.reuse, R128, R32 ;  /* 0x000000808c20723c */ /* 0x050ff00000041820 */
[----:B------:R-:W-:Y:S01]  /*15670*/  HMMA.16816.F32.BF16 R28, R140, R130, R28 ;  /* 0x000000828c1c723c */ /* 0x000fe2000004181c */
[----:B------:R-:W-:Y:S07]  /*15680*/  LDSM.16.M88.4 R128, [R190+0x7000] ;  /* 0x00700000be80783b */ /* 0x000fee0000000200 */
[C---:B--2---:R-:W-:Y:S08]  /*15690*/  HMMA.16816.F32.BF16 R52, R64.reuse, R60, R52 ;  /* 0x0000003c4034723c */ /* 0x044ff00000041834 */
[----:B------:R-:W-:Y:S01]  /*156a0*/  HMMA.16816.F32.BF16 R44, R64, R62, R44 ;  /* 0x0000003e402c723c */ /* 0x000fe2000004182c */
[----:B------:R-:W2:Y:S07]  /*156b0*/  LDSM.16.M88.4 R60, [R123+0x5c00] ;  /* 0x005c00007b3c783b */ /* 0x000eae0000000200 */
[C---:B-----5:R-:W-:Y:S08]  /*156c0*/  HMMA.16816.F32.BF16 R40, R140.reuse, R132, R40 ;  /* 0x000000848c28723c */ /* 0x060ff00000041828 */
[----:B------:R-:W-:Y:S01]  /*156d0*/  HMMA.16816.F32.BF16 R36, R140, R134, R36 ;  /* 0x000000868c24723c */ /* 0x000fe20000041824 */
[----:B------:R-:W-:Y:S07]  /*156e0*/  LDSM.16.M88.4 R132, [R191+0x2000] ;  /* 0x00200000bf84783b */ /* 0x000fee0000000200 */
[C---:B-1----:R-:W-:Y:S08]  /*156f0*/  HMMA.16816.F32.BF16 R32, R64.reuse, R124, R32 ;  /* 0x0000007c4020723c */ /* 0x042ff00000041820 */
[C---:B------:R-:W-:Y:S01]  /*15700*/  HMMA.16816.F32.BF16 R28, R64.reuse, R126, R28 ;  /* 0x0000007e401c723c */ /* 0x040fe2000004181c */
[----:B------:R-:W1:Y:S07]  /*15710*/  LDSM.16.M88.4 R124, [R123+0x6400] ;  /* 0x006400007b7c783b */ /* 0x000e6e0000000200 */
[C---:B------:R-:W-:Y:S08]  /*15720*/  HMMA.16816.F32.BF16 R40, R64.reuse, R56, R40 ;  /* 0x000000384028723c */ /* 0x040ff00000041828 */
[----:B------:R-:W-:Y:S01]  /*15730*/  HMMA.16816.F32.BF16 R36, R64, R58, R36 ;  /* 0x0000003a4024723c */ /* 0x000fe20000041824 */
[----:B------:R-:W4:Y:S07]  /*15740*/  LDSM.16.M88.4 R56, [R123+0x6000] ;  /* 0x006000007b38783b */ /* 0x000f2e0000000200 */
[C---:B------:R-:W-:Y:S08]  /*15750*/  HMMA.16816.F32.BF16 R148, R168.reuse, R160, R148 ;  /* 0x000000a0a894723c */ /* 0x040ff00000041894 */
[----:B------:R-:W-:Y:S08]  /*15760*/  HMMA.16816.F32.BF16 R144, R168, R162, R144 ;  /* 0x000000a2a890723c */ /* 0x000ff00000041890 */
[C---:B--2---:R-:W-:Y:S08]  /*15770*/  HMMA.16816.F32.BF16 R24, R64.reuse, R60, R24 ;  /* 0x0000003c4018723c */ /* 0x044ff00000041818 */
[----:B------:R-:W-:Y:S01]  /*15780*/  HMMA.16816.F32.BF16 R20, R64, R62, R20 ;  /* 0x0000003e4014723c */ /* 0x000fe20000041814 */
[----:B------:R-:W2:Y:S07]  /*15790*/  LDSM.16.M88.4 R60, [R123+0x6800] ;  /* 0x006800007b3c783b */ /* 0x000eae0000000200 */
[C---:B------:R-:W-:Y:S08]  /*157a0*/  HMMA.16816.F32.BF16 R148, R140.reuse, R136, R148 ;  /* 0x000000888c94723c */ /* 0x040ff00000041894 */
[----:B------:R-:W-:Y:S01]  /*157b0*/  HMMA.16816.F32.BF16 R144, R140, R138, R144 ;  /* 0x0000008a8c90723c */ /* 0x000fe20000041890 */
[----:B------:R-:W-:Y:S07]  /*157c0*/  LDSM.16.M88.4 R140, [R190+0x7400] ;  /* 0x00740000be8c783b */ /* 0x000fee0000000200 */
[C---:B-1----:R-:W-:Y:S08]  /*157d0*/  HMMA.16816.F32.BF16 R8, R64.reuse, R124, R8 ;  /* 0x0000007c4008723c */ /* 0x042ff00000041808 */
[C---:B------:R-:W-:Y:S01]  /*157e0*/  HMMA.16816.F32.BF16 R136, R64.reuse, R126, R4 ;  /* 0x0000007e4088723c */ /* 0x040fe20000041804 */
[----:B------:R-:W-:Y:S04]  /*157f0*/  LDSM.16.M88.4 R124, [R189+0x2000] ;  /* 0x00200000bd7c783b */ /* 0x000fe80000000200 */
[----:B------:R-:W1:Y:S03]  /*15800*/  LDSM.16.M88.4 R4, [R123+0x7000] ;  /* 0x007000007b04783b */ /* 0x000e660000000200 */
[C---:B----4-:R-:W-:Y:S08]  /*15810*/  HMMA.16816.F32.BF16 R16, R64.reuse, R56, R16 ;  /* 0x000000384010723c */ /* 0x050ff00000041810 */
[C---:B------:R-:W-:Y:S01]  /*15820*/  HMMA.16816.F32.BF16 R12, R64.reuse, R58, R12 ;  /* 0x0000003a400c723c */ /* 0x040fe2000004180c */
[----:B------:R-:W4:Y:S07]  /*15830*/  LDSM.16.M88.4 R56, [R123+0x6c00] ;  /* 0x006c00007b38783b */ /* 0x000f2e0000000200 */
[----:B--2---:R-:W-:Y:S08]  /*15840*/  HMMA.16816.F32.BF16 R156, R64, R60, R156 ;  /* 0x0000003c409c723c */ /* 0x004ff0000004189c */
[----:B------:R-:W-:Y:S08]  /*15850*/  HMMA.16816.F32.BF16 R52, R132, R128, R52 ;  /* 0x000000808434723c */ /* 0x000ff00000041834 */
[----:B------:R-:W-:Y:S01]  /*15860*/  HMMA.16816.F32.BF16 R152, R64, R62, R152 ;  /* 0x0000003e4098723c */ /* 0x000fe20000041898 */
[----:B------:R-:W2:Y:S07]  /*15870*/  LDSM.16.M88.4 R60, [R190+0x7800] ;  /* 0x00780000be3c783b */ /* 0x000eae0000000200 */
[----:B------:R-:W-:Y:S08]  /*15880*/  HMMA.16816.F32.BF16 R44, R132, R130, R44 ;  /* 0x00000082842c723c */ /* 0x000ff0000004182c */
[C---:B-1----:R-:W-:Y:S11]  /*15890*/  HMMA.16816.F32.BF16 R52, R124.reuse, R4, R52 ;  /* 0x000000047c34723c */ /* 0x042ff60000041834 */
[----:B------:R-:W-:Y:S05]  /*158a0*/  @!UPT UIADD3 URZ, URZ, URZ, URZ ;  /* 0x0000003f3f3ff290 */ /* 0x000fea000fffe03f */
[----:B------:R-:W-:Y:S01]  /*158b0*/  HMMA.16816.F32.BF16 R44, R124, R6, R44 ;  /* 0x000000067c2c723c */ /* 0x000fe2000004182c */
[----:B------:R-:W1:Y:S07]  /*158c0*/  LDSM.16.M88.4 R4, [R123+0x7800] ;  /* 0x007800007b04783b */ /* 0x000e6e0000000200 */
[C---:B----4-:R-:W-:Y:S08]  /*158d0*/  HMMA.16816.F32.BF16 R148, R64.reuse, R56, R148 ;  /* 0x000000384094723c */ /* 0x050ff00000041894 */
[----:B------:R-:W-:Y:S01]  /*158e0*/  HMMA.16816.F32.BF16 R144, R64, R58, R144 ;  /* 0x0000003a4090723c */ /* 0x000fe20000041890 */
[----:B------:R-:W4:Y:S04]  /*158f0*/  LDSM.16.M88.4 R64, [R123+0x7400] ;  /* 0x007400007b40783b */ /* 0x000f280000000200 */
[----:B------:R-:W5:Y:S03]  /*15900*/  LDSM.16.M88.4 R56, [R190+0x7c00] ;  /* 0x007c0000be38783b */ /* 0x000f660000000200 */
[C---:B--2---:R-:W-:Y:S08]  /*15910*/  HMMA.16816.F32.BF16 R32, R132.reuse, R60, R32 ;  /* 0x0000003c8420723c */ /* 0x044ff00000041820 */
[C---:B------:R-:W-:Y:S08]  /*15920*/  HMMA.16816.F32.BF16 R28, R132.reuse, R62, R28 ;  /* 0x0000003e841c723c */ /* 0x040ff0000004181c */
[C---:B------:R-:W-:Y:S08]  /*15930*/  HMMA.16816.F32.BF16 R36, R132.reuse, R142, R36 ;  /* 0x0000008e8424723c */ /* 0x040ff00000041824 */
[----:B------:R-:W-:Y:S08]  /*15940*/  HMMA.16816.F32.BF16 R40, R132, R140, R40 ;  /* 0x0000008c8428723c */ /* 0x000ff00000041828 */
[C---:B-1----:R-:W-:Y:S08]  /*15950*/  HMMA.16816.F32.BF16 R32, R124.reuse, R4, R32 ;  /* 0x000000047c20723c */ /* 0x042ff00000041820 */
[----:B------:R-:W-:Y:S01]  /*15960*/  HMMA.16816.F32.BF16 R28, R124, R6, R28 ;  /* 0x000000067c1c723c */ /* 0x000fe2000004181c */
[----:B------:R-:W1:Y:S01]  /*15970*/  LDSM.16.M88.4 R4, [R123+0x7c00] ;  /* 0x007c00007b04783b */ /* 0x000e620000000200 */
[----:B---3--:R-:W-:-:S06]  /*15980*/  FMUL.FTZ R44, R44, R50 ;  /* 0x000000322c2c7220 */ /* 0x008fcc0000410000 */
[----:B----4-:R-:W-:Y:S01]  /*15990*/  HMMA.16816.F32.BF16 R36, R124, R66, R36 ;  /* 0x000000427c24723c */ /* 0x010fe20000041824 */
[----:B------:R2:W-:Y:S01]  /*159a0*/  MUFU.TANH R63, R44 ;  /* 0x0000002c003f7308 */ /* 0x0005e20000002400 */
[----:B------:R-:W-:-:S06]  /*159b0*/  FMUL.FTZ R62, R45, R50 ;  /* 0x000000322d3e7220 */ /* 0x000fcc0000410000 */
[----:B------:R-:W-:Y:S08]  /*159c0*/  HMMA.16816.F32.BF16 R40, R124, R64, R40 ;  /* 0x000000407c28723c */ /* 0x000ff00000041828 */
[----:B-----5:R-:W-:Y:S07]  /*159d0*/  HMMA.16816.F32.BF16 R20, R132, R58, R20 ;  /* 0x0000003a8414723c */ /* 0x020fee0000041814 */
[----:B------:R-:W-:-:S02]  /*159e0*/  FMUL.FTZ R59, R46, R50 ;  /* 0x000000322e3b7220 */ /* 0x000fc40000410000 */
[-C--:B------:R-:W-:Y:S01]  /*159f0*/  FMUL.FTZ R58, R47, R50.reuse ;  /* 0x000000322f3a7220 */ /* 0x080fe20000410000 */
[----:B------:R-:W-:Y:S01]  /*15a00*/  HMMA.16816.F32.BF16 R24, R132, R56, R24 ;  /* 0x000000388418723c */ /* 0x000fe20000041818 */
[----:B--2---:R-:W2:Y:S01]  /*15a10*/  LDSM.16.M88.4 R44, [R190+0x8000] ;  /* 0x00800000be2c783b */ /* 0x004ea20000000200 */
[-C--:B------:R-:W-:Y:S02]  /*15a20*/  FMUL.FTZ R36, R36, R50.reuse ;  /* 0x0000003224247220 */ /* 0x080fe40000410000 */
[-C--:B------:R-:W-:Y:S02]  /*15a30*/  FMUL.FTZ R64, R38, R50.reuse ;  /* 0x0000003226407220 */ /* 0x080fe40000410000 */
[-C--:B------:R-:W-:Y:S01]  /*15a40*/  FMUL.FTZ R67, R42, R50.reuse ;  /* 0x000000322a437220 */ /* 0x080fe20000410000 */
[----:B------:R3:W-:Y:S01]  /*15a50*/  MUFU.TANH R65, R36 ;  /* 0x0000002400417308 */ /* 0x0007e20000002400 */
[-C--:B------:R-:W-:Y:S02]  /*15a60*/  FMUL.FTZ R66, R41, R50.reuse ;  /* 0x0000003229427220 */ /* 0x080fe40000410000 */
[----:B------:R-:W-:-:S02]  /*15a70*/  FMUL.FTZ R42, R43, R50 ;  /* 0x000000322b2a7220 */ /* 0x000fc40000410000 */
[-C--:B------:R-:W-:Y:S02]  /*15a80*/  FMUL.FTZ R41, R37, R50.reuse ;  /* 0x0000003225297220 */ /* 0x080fe40000410000 */
[-C--:B------:R-:W-:Y:S01]  /*15a90*/  FMUL.FTZ R43, R39, R50.reuse ;  /* 0x00000032272b7220 */ /* 0x080fe20000410000 */
[C---:B-1----:R-:W-:Y:S01]  /*15aa0*/  HMMA.16816.F32.BF16 R20, R124.reuse, R6, R20 ;  /* 0x000000067c14723c */ /* 0x042fe20000041814 */
[----:B---3--:R-:W1:Y:S08]  /*15ab0*/  LDSM.16.M88.4 R36, [R123+0x8000] ;  /* 0x008000007b24783b */ /* 0x008e700000000200 */
[----:B------:R-:W-:Y:S01]  /*15ac0*/  HMMA.16816.F32.BF16 R24, R124, R4, R24 ;  /* 0x000000047c18723c */ /* 0x000fe20000041818 */
[----:B------:R-:W3:Y:S07]  /*15ad0*/  LDSM.16.M88.4 R4, [R190+0x8400] ;  /* 0x00840000be04783b */ /* 0x000eee0000000200 */
[----:B--2---:R-:W-:Y:S01]  /*15ae0*/  HMMA.16816.F32.BF16 R16, R132, R44, R16 ;  /* 0x0000002c8410723c */ /* 0x004fe20000041810 */
[----:B------:R-:W-:-:S07]  /*15af0*/  FMUL.FTZ R31, R31, R50 ;  /* 0x000000321f1f7220 */ /* 0x000fce0000410000 */
[----:B------:R-:W-:Y:S08]  /*15b00*/  HMMA.16816.F32.BF16 R12, R132, R46, R12 ;  /* 0x0000002e840c723c */ /* 0x000ff0000004180c */
[-C--:B------:R-:W-:Y:S01]  /*15b10*/  FMUL.FTZ R24, R24, R50.reuse ;  /* 0x0000003218187220 */ /* 0x080fe20000410000 */
[----:B------:R2:W-:Y:S01]  /*15b20*/  MUFU.TANH R47, R31 ;  /* 0x0000001f002f7308 */ /* 0x0005e20000002400 */
[----:B------:R-:W-:-:S07]  /*15b30*/  FMUL.FTZ R242, R22, R50 ;  /* 0x0000003216f27220 */ /* 0x000fce0000410000 */
[----:B------:R4:W-:Y:S01]  /*15b40*/  MUFU.TANH R238, R24 ;  /* 0x0000001800ee7308 */ /* 0x0009e20000002400 */
[----:B-1----:R-:W-:Y:S01]  /*15b50*/  HMMA.16816.F32.BF16 R16, R124, R36, R16 ;  /* 0x000000247c10723c */ /* 0x002fe20000041810 */
[----:B--2---:R-:W-:-:S06]  /*15b60*/  FMUL.FTZ R31, R21, R50 ;  /* 0x00000032151f7220 */ /* 0x004fcc0000410000 */
[-C--:B------:R-:W-:Y:S01]  /*15b70*/  FMUL.FTZ R37, R20, R50.reuse ;  /* 0x0000003214257220 */ /* 0x080fe20000410000 */
[C---:B---3--:R-:W-:Y:S01]  /*15b80*/  HMMA.16816.F32.BF16 R8, R132.reuse, R4, R8 ;  /* 0x000000048408723c */ /* 0x048fe20000041808 */
[----:B----4-:R-:W-:Y:S02]  /*15b90*/  FMUL.FTZ R24, R23, R50 ;  /* 0x0000003217187220 */ /* 0x010fe40000410000 */
[----:B------:R-:W1:Y:S05]  /*15ba0*/  LDSM.16.M88.4 R20, [R123+0x8400] ;  /* 0x008400007b14783b */ /* 0x000e6a0000000200 */
[----:B------:R-:W-:Y:S01]  /*15bb0*/  HMMA.16816.F32.BF16 R136, R132, R6, R136 ;  /* 0x000000068488723c */ /* 0x000fe20000041888 */
[----:B------:R-:W2:Y:S01]  /*15bc0*/  LDSM.16.M88.4 R4, [R190+0x8800] ;  /* 0x00880000be04783b */ /* 0x000ea20000000200 */
[----:B------:R-:W-:-:S06]  /*15bd0*/  IMAD.SHL.U32 R164, R207, 0x80, RZ ;  /* 0x00000080cfa47824 */ /* 0x000fcc00078e00ff */
[----:B------:R-:W-:Y:S01]  /*15be0*/  HMMA.16816.F32.BF16 R12, R124, R38, R12 ;  /* 0x000000267c0c723c */ /* 0x000fe2000004180c */
[----:B------:R-:W-:Y:S01]  /*15bf0*/  LOP3.LUT R186, R164, R211, RZ, 0xfc, !PT ;  /* 0x000000d3a4ba7212 */ /* 0x000fe200078efcff */
[----:B------:R-:W-:-:S03]  /*15c00*/  FMUL.FTZ R60, R53, R50 ;  /* 0x00000032353c7220 */ /* 0x000fc60000410000 */
[----:B------:R-:W-:Y:S01]  /*15c10*/  IADD3 R224, R186, 0x1, RZ ;  /* 0x00000001bae07810 */ /* 0x000fe20007ffe0ff */
[-C--:B------:R-:W-:Y:S02]  /*15c20*/  FMUL.FTZ R56, R55, R50.reuse ;  /* 0x0000003237387220 */ /* 0x080fe40000410000 */
[----:B------:R-:W-:Y:S01]  /*15c30*/  MUFU.TANH R60, R60 ;  /* 0x0000003c003c7308 */ /* 0x000fe20000002400 */
[-C--:B------:R-:W-:Y:S02]  /*15c40*/  FMUL.FTZ R16, R16, R50.reuse ;  /* 0x0000003210107220 */ /* 0x080fe40000410000 */
[-C--:B------:R-:W-:Y:S02]  /*15c50*/  FMUL.FTZ R17, R17, R50.reuse ;  /* 0x0000003211117220 */ /* 0x080fe40000410000 */
[----:B------:R-:W-:-:S03]  /*15c60*/  FMUL.FTZ R18, R18, R50 ;  /* 0x0000003212127220 */ /* 0x000fc60000410000 */
[----:B------:R-:W3:Y:S01]  /*15c70*/  I2F R243, R224 ;  /* 0x000000e000f37306 */ /* 0x000ee20000201400 */
[-C--:B------:R-:W-:Y:S02]  /*15c80*/  FMUL.FTZ R19, R19, R50.reuse ;  /* 0x0000003213137220 */ /* 0x080fe40000410000 */
[----:B------:R-:W-:Y:S01]  /*15c90*/  FMUL.FTZ R40, R40, R50 ;  /* 0x0000003228287220 */ /* 0x000fe20000410000 */
[----:B------:R-:W-:-:S04]  /*15ca0*/  LOP3.LUT R174, R164, 0x10, R211, 0xfe, !PT ;  /* 0x00000010a4ae7812 */ /* 0x000fc800078efed3 */
[----:B------:R-:W4:Y:S01]  /*15cb0*/  MUFU.TANH R56, R56 ;  /* 0x0000003800387308 */ /* 0x000f220000002400 */
[----:B------:R-:W-:Y:S01]  /*15cc0*/  LOP3.LUT R176, R164, 0x8, R211, 0xfe, !PT ;  /* 0x00000008a4b07812 */ /* 0x000fe200078efed3 */
[-C--:B------:R-:W-:Y:S01]  /*15cd0*/  FMUL.FTZ R12, R12, R50.reuse ;  /* 0x000000320c0c7220 */ /* 0x080fe20000410000 */
[----:B------:R-:W-:Y:S01]  /*15ce0*/  IADD3 R220, R186, 0x11, RZ ;  /* 0x00000011badc7810 */ /* 0x000fe20007ffe0ff */
[----:B------:R-:W-:-:S04]  /*15cf0*/  FMUL.FTZ R13, R13, R50 ;  /* 0x000000320d0d7220 */ /* 0x000fc80000410000 */
[----:B------:R-:W-:Y:S01]  /*15d00*/  MUFU.TANH R39, R16 ;  /* 0x0000001000277308 */ /* 0x000fe20000002400 */
[----:B-1----:R-:W-:Y:S07]  /*15d10*/  HMMA.16816.F32.BF16 R8, R124, R20, R8 ;  /* 0x000000147c08723c */ /* 0x002fee0000041808 */
[----:B------:R-:W-:Y:S08]  /*15d20*/  MUFU.TANH R247, R17 ;  /* 0x0000001100f77308 */ /* 0x000ff00000002400 */
[----:B------:R-:W-:Y:S08]  /*15d30*/  MUFU.TANH R248, R18 ;  /* 0x0000001200f87308 */ /* 0x000ff00000002400 */
[----:B------:R1:W-:Y:S01]  /*15d40*/  MUFU.TANH R246, R19 ;  /* 0x0000001300f67308 */ /* 0x0003e20000002400 */
[----:B---3--:R-:W-:Y:S01]  /*15d50*/  FFMA.FTZ R20, R0, R243, R60 ;  /* 0x000000f300147223 */ /* 0x008fe2000001003c */
[----:B--2---:R-:W-:Y:S06]  /*15d60*/  HMMA.16816.F32.BF16 R156, R132, R4, R156 ;  /* 0x00000004849c723c */ /* 0x004fec000004189c */
[----:B------:R-:W-:Y:S01]  /*15d70*/  I2F R169, R174 ;  /* 0x000000ae00a97306 */ /* 0x000fe20000201400 */
[----:B-1----:R-:W1:Y:S07]  /*15d80*/  LDSM.16.M88.4 R16, [R190+0x8c00] ;  /* 0x008c0000be10783b */ /* 0x002e6e0000000200 */
[----:B------:R-:W2:Y:S01]  /*15d90*/  MUFU.TANH R40, R40 ;  /* 0x0000002800287308 */ /* 0x000ea20000002400 */
[----:B------:R-:W-:Y:S01]  /*15da0*/  IADD3 R222, R186, 0x9, RZ ;  /* 0x00000009bade7810 */ /* 0x000fe20007ffe0ff */
[----:B------:R-:W-:Y:S01]  /*15db0*/  FMUL.FTZ R60, R14, R50 ;  /* 0x000000320e3c7220 */ /* 0x000fe20000410000 */
[----:B------:R-:W-:Y:S01]  /*15dc0*/  ISETP.GE.AND P6, PT, R224, R48, PT ;  /* 0x00000030e000720c */ /* 0x000fe20003fc6270 */
[----:B------:R-:W-:-:S04]  /*15dd0*/  FMUL.FTZ R4, R15, R50 ;  /* 0x000000320f047220 */ /* 0x000fc80000410000 */
[----:B------:R-:W-:Y:S01]  /*15de0*/  I2F R223, R176 ;  /* 0x000000b000df7306 */ /* 0x000fe20000201400 */
[----:B------:R-:W-:-:S07]  /*15df0*/  LOP3.LUT R166, R164, 0x28, R211, 0xfe, !PT ;  /* 0x00000028a4a67812 */ /* 0x000fce00078efed3 */
[----:B------:R-:W-:Y:S01]  /*15e00*/  MUFU.TANH R59, R59 ;  /* 0x0000003b003b7308 */ /* 0x000fe20000002400 */
[----:B------:R-:W-:Y:S01]  /*15e10*/  FMUL.FTZ R28, R28, R50 ;  /* 0x000000321c1c7220 */ /* 0x000fe20000410000 */
[----:B------:R-:W-:-:S06]  /*15e20*/  FSEL R20, R20, -INF , !P6 ;  /* 0xff80000014147808 */ /* 0x000fcc0007000000 */
[----:B------:R-:W-:Y:S01]  /*15e30*/  I2F R241, R220 ;  /* 0x000000dc00f17306 */ /* 0x000fe20000201400 */
[----:B----4-:R-:W-:-:S07]  /*15e40*/  FFMA.FTZ R36, R0, R243, R56 ;  /* 0x000000f300247223 */ /* 0x010fce0000010038 */
[----:B------:R-:W3:Y:S01]  /*15e50*/  MUFU.TANH R66, R66 ;  /* 0x0000004200427308 */ /* 0x000ee20000002400 */
[----:B------:R-:W-:-:S07]  /*15e60*/  ISETP.GE.AND P6, PT, R224, R49, PT ;  /* 0x00000031e000720c */ /* 0x000fce0003fc6270 */
[----:B------:R-:W-:Y:S08]  /*15e70*/  MUFU.TANH R245, R12 ;  /* 0x0000000c00f57308 */ /* 0x000ff00000002400 */
[----:B------:R4:W-:Y:S01]  /*15e80*/  MUFU.TANH R244, R13 ;  /* 0x0000000d00f47308 */ /* 0x0009e20000002400 */
[----:B------:R-:W-:Y:S01]  /*15e90*/  LOP3.LUT R170, R164, 0x18, R211, 0xfe, !PT ;  /* 0x00000018a4aa7812 */ /* 0x000fe200078efed3 */
[----:B------:R-:W-:-:S06]  /*15ea0*/  FMUL.FTZ R30, R30, R50 ;  /* 0x000000321e1e7220 */ /* 0x000fcc0000410000 */
[----:B------:R-:W-:Y:S01]  /*15eb0*/  I2F R239, R222 ;  /* 0x000000de00ef7306 */ /* 0x000fe20000201400 */
[----:B----4-:R-:W4:Y:S07]  /*15ec0*/  LDSM.16.M88.4 R12, [R123+0x8800] ;  /* 0x008800007b0c783b */ /* 0x010f2e0000000200 */
[----:B------:R-:W5:Y:S01]  /*15ed0*/  MUFU.TANH R62, R62 ;  /* 0x0000003e003e7308 */ /* 0x000f620000002400 */
[----:B------:R-:W-:Y:S01]  /*15ee0*/  IADD3 R214, R186, 0x29, RZ ;  /* 0x00000029bad67810 */ /* 0x000fe20007ffe0ff */
[----:B------:R-:W-:-:S06]  /*15ef0*/  FMUL.FTZ R29, R29, R50 ;  /* 0x000000321d1d7220 */ /* 0x000fcc0000410000 */
[----:B------:R-:W1:Y:S01]  /*15f00*/  MUFU.TANH R42, R42 ;  /* 0x0000002a002a7308 */ /* 0x000e620000002400 */
[----:B------:R-:W-:Y:S01]  /*15f10*/  FSEL R36, R36, -INF , !P6 ;  /* 0xff80000024247808 */ /* 0x000fe20007000000 */
[----:B--2---:R-:W-:Y:S01]  /*15f20*/  FFMA.FTZ R40, R0, R169, R40 ;  /* 0x000000a900287223 */ /* 0x004fe20000010028 */
[----:B------:R-:W-:-:S05]  /*15f30*/  ISETP.GE.AND P6, PT, R174, R48, PT ;  /* 0x00000030ae00720c */ /* 0x000fca0003fc6270 */
[----:B------:R-:W2:Y:S01]  /*15f40*/  MUFU.TANH R67, R67 ;  /* 0x0000004300437308 */ /* 0x000ea20000002400 */
[----:B------:R-:W-:Y:S01]  /*15f50*/  LOP3.LUT R172, R164, 0x30, R211, 0xfe, !PT ;  /* 0x00000030a4ac7812 */ /* 0x000fe200078efed3 */
[----:B---3--:R-:W-:-:S06]  /*15f60*/  FFMA.FTZ R51, R0, R241, R66 ;  /* 0x000000f100337223 */ /* 0x008fcc0000010042 */
[----:B------:R-:W-:Y:S01]  /*15f70*/  I2F R225, R166 ;  /* 0x000000a600e17306 */ /* 0x000fe20000201400 */
[----:B------:R-:W-:Y:S01]  /*15f80*/  FSEL R40, R40, -INF , !P6 ;  /* 0xff80000028287808 */ /* 0x000fe20007000000 */
[----:B------:R-:W-:Y:S06]  /*15f90*/  HMMA.16816.F32.BF16 R152, R132, R6, R152 ;  /* 0x000000068498723c */ /* 0x000fec0000041898 */
[----:B------:R-:W-:Y:S01]  /*15fa0*/  MUFU.TANH R58, R58 ;  /* 0x0000003a003a7308 */ /* 0x000fe20000002400 */
[----:B------:R-:W-:-:S07]  /*15fb0*/  ISETP.GE.AND P1, PT, R176, R48, PT ;  /* 0x00000030b000720c */ /* 0x000fce0003f26270 */
[----:B------:R3:W1:Y:S01]  /*15fc0*/  MUFU.TANH R45, R28 ;  /* 0x0000001c002d7308 */ /* 0x0006620000002400 */
[----:B------:R-:W-:Y:S01]  /*15fd0*/  ISETP.GE.AND P6, PT, R220, R48, PT ;  /* 0x00000030dc00720c */ /* 0x000fe20003fc6270 */
[----:B------:R-:W-:-:S06]  /*15fe0*/  FMUL.FTZ R26, R26, R50 ;  /* 0x000000321a1a7220 */ /* 0x000fcc0000410000 */
[----:B------:R-:W1:Y:S01]  /*15ff0*/  I2F R171, R170 ;  /* 0x000000aa00ab7306 */ /* 0x000e620000201400 */
[----:B------:R-:W-:Y:S01]  /*16000*/  IADD3 R218, R186, 0x31, RZ ;  /* 0x00000031bada7810 */ /* 0x000fe20007ffe0ff */
[----:B------:R-:W-:-:S06]  /*16010*/  FMUL.FTZ R25, R25, R50 ;  /* 0x0000003219197220 */ /* 0x000fcc0000410000 */
[----:B------:R-:W1:Y:S01]  /*16020*/  MUFU.TANH R64, R64 ;  /* 0x0000004000407308 */ /* 0x000e620000002400 */
[----:B---3--:R-:W-:Y:S01]  /*16030*/  FFMA.FTZ R28, R0, R223, R63 ;  /* 0x000000df001c7223 */ /* 0x008fe2000001003f */
[----:B------:R-:W-:-:S06]  /*16040*/  ISETP.GE.AND P2, PT, R176, R49, PT ;  /* 0x00000031b000720c */ /* 0x000fcc0003f46270 */
[----:B------:R3:W-:Y:S01]  /*16050*/  MUFU.TANH R232, R30 ;  /* 0x0000001e00e87308 */ /* 0x0007e20000002400 */
[----:B-----5:R-:W-:Y:S01]  /*16060*/  FFMA.FTZ R21, R0, R239, R62 ;  /* 0x000000ef00157223 */ /* 0x020fe2000001003e */
[----:B------:R-:W-:-:S06]  /*16070*/  FSEL R28, R28, -INF , !P1 ;  /* 0xff8000001c1c7808 */ /* 0x000fcc0004800000 */
[----:B------:R-:W-:Y:S01]  /*16080*/  I2F R237, R214 ;  /* 0x000000d600ed7306 */ /* 0x000fe20000201400 */
[----:B------:R-:W-:Y:S01]  /*16090*/  FSEL R51, R51, -INF , !P6 ;  /* 0xff80000033337808 */ /* 0x000fe20007000000 */
[----:B-1----:R-:W-:-:S06]  /*160a0*/  FFMA.FTZ R42, R0, R241, R42 ;  /* 0x000000f1002a7223 */ /* 0x002fcc000001002a */
[----:B------:R-:W1:Y:S01]  /*160b0*/  MUFU.TANH R46, R29 ;  /* 0x0000001d002e7308 */ /* 0x000e620000002400 */
[----:B---3--:R-:W-:Y:S01]  /*160c0*/  FFMA.FTZ R30, R0, R223, R59 ;  /* 0x000000df001e7223 */ /* 0x008fe2000001003b */
[----:B------:R-:W-:-:S06]  /*160d0*/  ISETP.GE.AND P1, PT, R222, R48, PT ;  /* 0x00000030de00720c */ /* 0x000fcc0003f26270 */
[----:B------:R3:W-:Y:S01]  /*160e0*/  MUFU.TANH R59, R4 ;  /* 0x00000004003b7308 */ /* 0x0007e20000002400 */
[----:B------:R-:W-:Y:S01]  /*160f0*/  ISETP.GE.AND P6, PT, R220, R49, PT ;  /* 0x00000031dc00720c */ /* 0x000fe20003fc6270 */
[----:B--2---:R-:W-:Y:S01]  /*16100*/  FFMA.FTZ R44, R0, R169, R67 ;  /* 0x000000a9002c7223 */ /* 0x004fe20000010043 */
[----:B------:R-:W-:-:S05]  /*16110*/  LOP3.LUT R168, R164, 0x38, R211, 0xfe, !PT ;  /* 0x00000038a4a87812 */ /* 0x000fca00078efed3 */
[----:B------:R-:W2:Y:S01]  /*16120*/  I2F R173, R172 ;  /* 0x000000ac00ad7306 */ /* 0x000ea20000201400 */
[----:B------:R-:W-:Y:S01]  /*16130*/  FSEL R30, R30, -INF , !P2 ;  /* 0xff8000001e1e7808 */ /* 0x000fe20005000000 */
[----:B---3--:R-:W3:Y:S06]  /*16140*/  LDSM.16.M88.4 R4, [R123+0x8c00] ;  /* 0x008c00007b04783b */ /* 0x008eec0000000200 */
[----:B------:R-:W5:Y:S01]  /*16150*/  MUFU.TANH R240, R26 ;  /* 0x0000001a00f07308 */ /* 0x000f620000002400 */
[----:B------:R-:W-:Y:S01]  /*16160*/  ISETP.GE.AND P2, PT, R174, R49, PT ;  /* 0x00000031ae00720c */ /* 0x000fe20003f46270 */
[----:B------:R-:W-:Y:S01]  /*16170*/  HMMA.16816.F32.BF16 R136, R124, R22, R136 ;  /* 0x000000167c88723c */ /* 0x000fe20000041888 */
[----:B------:R-:W-:Y:S01]  /*16180*/  FMUL.FTZ R27, R27, R50 ;  /* 0x000000321b1b7220 */ /* 0x000fe20000410000 */
[----:B------:R-:W-:Y:S01]  /*16190*/  FSEL R21, R21, -INF , !P1 ;  /* 0xff80000015157808 */ /* 0x000fe20004800000 */
[----:B------:R-:W-:-:S03]  /*161a0*/  FFMA.FTZ R45, R0, R225, R45 ;  /* 0x000000e1002d7223 */ /* 0x000fc6000001002d */
[----:B------:R-:W-:Y:S01]  /*161b0*/  I2F R235, R218 ;  /* 0x000000da00eb7306 */ /* 0x000fe20000201400 */
[----:B------:R-:W-:Y:S01]  /*161c0*/  FFMA.FTZ R22, R0, R239, R58 ;  /* 0x000000ef00167223 */ /* 0x000fe2000001003a */
[----:B------:R-:W-:-:S06]  /*161d0*/  FSEL R42, R42, -INF , !P6 ;  /* 0xff8000002a2a7808 */ /* 0x000fcc0007000000 */
[----:B------:R-:W2:Y:S01]  /*161e0*/  MUFU.TANH R236, R25 ;  /* 0x0000001900ec7308 */ /* 0x000ea20000002400 */
[----:B------:R-:W-:Y:S02]  /*161f0*/  ISETP.GE.AND P1, PT, R222, R49, PT ;  /* 0x00000031de00720c */ /* 0x000fe40003f26270 */
[----:B------:R-:W-:Y:S01]  /*16200*/  IADD3 R230, R186, 0x39, RZ ;  /* 0x00000039bae67810 */ /* 0x000fe20007ffe0ff */
[-C--:B------:R-:W-:Y:S01]  /*16210*/  FFMA.FTZ R56, R0, R171.reuse, R65 ;  /* 0x000000ab00387223 */ /* 0x080fe20000010041 */
[----:B------:R-:W-:Y:S01]  /*16220*/  ISETP.GE.AND P6, PT, R166, R48, PT ;  /* 0x00000030a600720c */ /* 0x000fe20003fc6270 */
[----:B------:R-:W-:Y:S02]  /*16230*/  FFMA.FTZ R58, R0, R171, R64 ;  /* 0x000000ab003a7223 */ /* 0x000fe40000010040 */
[----:B------:R-:W-:Y:S01]  /*16240*/  I2F R167, R168 ;  /* 0x000000a800a77306 */ /* 0x000fe20000201400 */
[----:B------:R-:W-:Y:S01]  /*16250*/  FSEL R44, R44, -INF , !P2 ;  /* 0xff8000002c2c7808 */ /* 0x000fe20005000000 */
[----:B-1----:R-:W-:Y:S01]  /*16260*/  FFMA.FTZ R46, R0, R237, R46 ;  /* 0x000000ed002e7223 */ /* 0x002fe2000001002e */
[----:B------:R-:W-:-:S05]  /*16270*/  ISETP.GE.AND P2, PT, R170, R49, PT ;  /* 0x00000031aa00720c */ /* 0x000fca0003f46270 */
[----:B------:R-:W1:Y:S01]  /*16280*/  MUFU.TANH R37, R37 ;  /* 0x0000002500257308 */ /* 0x000e620000002400 */
[----:B------:R-:W-:Y:S01]  /*16290*/  FSEL R22, R22, -INF , !P1 ;  /* 0xff80000016167808 */ /* 0x000fe20004800000 */
[----:B------:R-:W-:Y:S01]  /*162a0*/  HMMA.16816.F32.BF16 R148, R132, R16, R148 ;  /* 0x000000108494723c */ /* 0x000fe20000041894 */
[----:B------:R-:W-:Y:S01]  /*162b0*/  FSEL R223, R45, -INF , !P6 ;  /* 0xff8000002ddf7808 */ /* 0x000fe20007000000 */
[----:B--2---:R-:W-:Y:S01]  /*162c0*/  FFMA.FTZ R238, R0, R173, R238 ;  /* 0x000000ad00ee7223 */ /* 0x004fe200000100ee */
[----:B------:R-:W-:-:S03]  /*162d0*/  ISETP.GE.AND P1, PT, R170, R48, PT ;  /* 0x00000030aa00720c */ /* 0x000fc60003f26270 */
[----:B------:R-:W-:Y:S01]  /*162e0*/  MUFU.TANH R242, R242 ;  /* 0x000000f200f27308 */ /* 0x000fe20000002400 */
[----:B------:R-:W-:Y:S01]  /*162f0*/  ISETP.GE.AND P6, PT, R214, R48, PT ;  /* 0x00000030d600720c */ /* 0x000fe20003fc6270 */
[----:B------:R-:W-:Y:S01]  /*16300*/  FFMA.FTZ R232, R0, R225, R232 ;  /* 0x000000e100e87223 */ /* 0x000fe200000100e8 */
[----:B------:R-:W-:-:S05]  /*16310*/  FSEL R58, R58, -INF , !P2 ;  /* 0xff8000003a3a7808 */ /* 0x000fca0005000000 */
[----:B------:R-:W-:Y:S01]  /*16320*/  MUFU.TANH R31, R31 ;  /* 0x0000001f001f7308 */ /* 0x000fe20000002400 */
[----:B------:R-:W-:Y:S01]  /*16330*/  ISETP.GE.AND P2, PT, R172, R48, PT ;  /* 0x00000030ac00720c */ /* 0x000fe20003f46270 */
[----:B------:R-:W-:Y:S01]  /*16340*/  FFMA.FTZ R47, R0, R237, R47 ;  /* 0x000000ed002f7223 */ /* 0x000fe2000001002f */
[----:B------:R-:W-:Y:S01]  /*16350*/  IADD3 R226, R186, 0x41, RZ ;  /* 0x00000041bae27810 */ /* 0x000fe20007ffe0ff */
[----:B------:R-:W-:Y:S01]  /*16360*/  HMMA.16816.F32.BF16 R144, R132, R18, R144 ;  /* 0x000000128490723c */ /* 0x000fe20000041890 */
[----:B------:R-:W-:-:S03]  /*16370*/  LOP3.LUT R161, R164, 0x40, R211, 0xfe, !PT ;  /* 0x00000040a4a17812 */ /* 0x000fc600078efed3 */
[----:B------:R-:W-:Y:S01]  /*16380*/  MUFU.TANH R38, R24 ;  /* 0x0000001800267308 */ /* 0x000fe20000002400 */
[----:B------:R-:W-:Y:S02]  /*16390*/  FSEL R56, R56, -INF , !P1 ;  /* 0xff80000038387808 */ /* 0x000fe40004800000 */
[C-C-:B------:R-:W-:Y:S01]  /*163a0*/  LOP3.LUT R162, R164.reuse, 0x48, R211.reuse, 0xfe, !PT ;  /* 0x00000048a4a27812 */ /* 0x140fe200078efed3 */
[C---:B----4-:R-:W-:Y:S01]  /*163b0*/  HMMA.16816.F32.BF16 R152, R124.reuse, R14, R152 ;  /* 0x0000000e7c98723c */ /* 0x050fe20000041898 */
[--C-:B------:R-:W-:Y:S01]  /*163c0*/  LOP3.LUT R160, R164, 0x50, R211.reuse, 0xfe, !PT ;  /* 0x00000050a4a07812 */ /* 0x100fe200078efed3 */
[-C--:B------:R-:W-:Y:S01]  /*163d0*/  FMUL.FTZ R8, R8, R50.reuse ;  /* 0x0000003208087220 */ /* 0x080fe20000410000 */
[----:B------:R-:W-:Y:S01]  /*163e0*/  IADD3 R128, R186, 0x49, RZ ;  /* 0x00000049ba807810 */ /* 0x000fe20007ffe0ff */
[----:B------:R-:W2:Y:S01]  /*163f0*/  MUFU.TANH R29, R27 ;  /* 0x0000001b001d7308 */ /* 0x000ea20000002400 */
[----:B------:R-:W-:Y:S01]  /*16400*/  FSEL R222, R46, -INF , !P6 ;  /* 0xff8000002ede7808 */ /* 0x000fe20007000000 */
[-C--:B------:R-:W-:Y:S01]  /*16410*/  FMUL.FTZ R9, R9, R50.reuse ;  /* 0x0000003209097220 */ /* 0x080fe20000410000 */
[-C--:B------:R-:W-:Y:S01]  /*16420*/  ISETP.GE.AND P1, PT, R166, R49.reuse, PT ;  /* 0x00000031a600720c */ /* 0x080fe20003f26270 */
[----:B------:R-:W-:Y:S01]  /*16430*/  HMMA.16816.F32.BF16 R156, R124, R12, R156 ;  /* 0x0000000c7c9c723c */ /* 0x000fe2000004189c */
[-C--:B------:R-:W-:Y:S01]  /*16440*/  FMUL.FTZ R10, R10, R50.reuse ;  /* 0x000000320a0a7220 */ /* 0x080fe20000410000 */
[----:B------:R-:W-:Y:S01]  /*16450*/  LOP3.LUT R184, R164, 0x58, R211, 0xfe, !PT ;  /* 0x00000058a4b87812 */ /* 0x000fe200078efed3 */
[----:B------:R-:W-:Y:S01]  /*16460*/  FMUL.FTZ R11, R11, R50 ;  /* 0x000000320b0b7220 */ /* 0x000fe20000410000 */
[----:B------:R-:W4:Y:S01]  /*16470*/  I2F R227, R230 ;  /* 0x000000e600e37306 */ /* 0x000f220000201400 */
[----:B------:R-:W-:Y:S01]  /*16480*/  ISETP.GE.AND P6, PT, R214, R49, PT ;  /* 0x00000031d600720c */ /* 0x000fe20003fc6270 */
[----:B-----5:R-:W-:Y:S01]  /*16490*/  FFMA.FTZ R214, R0, R173, R240 ;  /* 0x000000ad00d67223 */ /* 0x020fe200000100f0 */
[----:B------:R-:W-:Y:S01]  /*164a0*/  FSEL R173, R238, -INF , !P2 ;  /* 0xff800000eead7808 */ /* 0x000fe20005000000 */
[----:B------:R-:W-:Y:S01]  /*164b0*/  FFMA.FTZ R171, R0, R235, R236 ;  /* 0x000000eb00ab7223 */ /* 0x000fe200000100ec */
[----:B------:R-:W-:-:S02]  /*164c0*/  ISETP.GE.AND P2, PT, R218, R48, PT ;  /* 0x00000030da00720c */ /* 0x000fc40003f46270 */
[----:B------:R-:W-:Y:S01]  /*164d0*/  IADD3 R228, R186, 0x59, RZ ;  /* 0x00000059bae47810 */ /* 0x000fe20007ffe0ff */
[----:B------:R-:W5:Y:S01]  /*164e0*/  I2F R229, R226 ;  /* 0x000000e200e57306 */ /* 0x000f620000201400 */
[----:B------:R-:W-:Y:S01]  /*164f0*/  FSEL R232, R232, -INF , !P1 ;  /* 0xff800000e8e87808 */ /* 0x000fe20004800000 */
[----:B-1----:R-:W-:Y:S01]  /*16500*/  FFMA.FTZ R37, R0, R167, R37 ;  /* 0x000000a700257223 */ /* 0x002fe20000010025 */
[----:B------:R-:W-:Y:S02]  /*16510*/  ISETP.GE.AND P1, PT, R172, R49, PT ;  /* 0x00000031ac00720c */ /* 0x000fe40003f26270 */
[----:B------:R-:W-:Y:S02]  /*16520*/  IADD3 R234, R186, 0x51, RZ ;  /* 0x00000051baea7810 */ /* 0x000fe40007ffe0ff */
[----:B------:R-:W-:Y:S01]  /*16530*/  LOP3.LUT R175, R164, 0x68, R211, 0xfe, !PT ;  /* 0x00000068a4af7812 */ /* 0x000fe200078efed3 */
[----:B------:R1:W1:Y:S01]  /*16540*/  I2F R165, R161 ;  /* 0x000000a100a57306 */ /* 0x0002620000201400 */
[----:B------:R-:W-:-:S02]  /*16550*/  FSEL R224, R47, -INF , !P6 ;  /* 0xff8000002fe07808 */ /* 0x000fc40007000000 */
[--C-:B------:R-:W-:Y:S02]  /*16560*/  LOP3.LUT R182, R164, 0x60, R211.reuse, 0xfe, !PT ;  /* 0x00000060a4b67812 */ /* 0x100fe400078efed3 */
[C---:B------:R-:W-:Y:S02]  /*16570*/  IADD3 R140, R186.reuse, 0x69, RZ ;  /* 0x00000069ba8c7810 */ /* 0x040fe40007ffe0ff */
[----:B------:R-:W-:Y:S01]  /*16580*/  IADD3 R130, R186, 0x61, RZ ;  /* 0x00000061ba827810 */ /* 0x000fe20007ffe0ff */
[----:B------:R-:W-:Y:S01]  /*16590*/  MUFU.TANH R60, R60 ;  /* 0x0000003c003c7308 */ /* 0x000fe20000002400 */
[----:B------:R-:W-:Y:S02]  /*165a0*/  ISETP.GE.AND P6, PT, R168, R48, PT ;  /* 0x00000030a800720c */ /* 0x000fe40003fc6270 */
[----:B------:R-:W-:Y:S02]  /*165b0*/  IADD3 R142, R186, 0x71, RZ ;  /* 0x00000071ba8e7810 */ /* 0x000fe40007ffe0ff */
[----:B------:R-:W-:-:S02]  /*165c0*/  LOP3.LUT R178, R164, 0x70, R211, 0xfe, !PT ;  /* 0x00000070a4b27812 */ /* 0x000fc400078efed3 */
[----:B------:R-:W-:Y:S01]  /*165d0*/  LOP3.LUT R180, R164, 0x78, R211, 0xfe, !PT ;  /* 0x00000078a4b47812 */ /* 0x000fe200078efed3 */
[-C--:B------:R-:W-:Y:S01]  /*165e0*/  FMUL.FTZ R52, R52, R50.reuse ;  /* 0x0000003234347220 */ /* 0x080fe20000410000 */
[----:B------:R-:W-:Y:S01]  /*165f0*/  FSEL R171, R171, -INF , !P2 ;  /* 0xff800000abab7808 */ /* 0x000fe20005000000 */
[----:B--2---:R-:W-:Y:S01]  /*16600*/  FFMA.FTZ R29, R0, R235, R29 ;  /* 0x000000eb001d7223 */ /* 0x004fe2000001001d */
[----:B------:R-:W-:Y:S01]  /*16610*/  ISETP.GE.AND P2, PT, R218, R49, PT ;  /* 0x00000031da00720c */ /* 0x000fe20003f46270 */
[----:B------:R-:W-:Y:S01]  /*16620*/  FFMA.FTZ R218, R0, R167, R242 ;  /* 0x000000a700da7223 */ /* 0x000fe200000100f2 */
[----:B------:R-:W-:Y:S01]  /*16630*/  FSEL R214, R214, -INF , !P1 ;  /* 0xff800000d6d67808 */ /* 0x000fe20004800000 */
[----:B------:R-:W2:Y:S01]  /*16640*/  I2F R163, R162 ;  /* 0x000000a200a37306 */ /* 0x000ea20000201400 */
[----:B------:R-:W-:Y:S01]  /*16650*/  ISETP.GE.AND P1, PT, R168, R49, PT ;  /* 0x00000031a800720c */ /* 0x000fe20003f26270 */
[-C--:B----4-:R-:W-:Y:S01]  /*16660*/  FFMA.FTZ R31, R0, R227.reuse, R31 ;  /* 0x000000e3001f7223 */ /* 0x090fe2000001001f */
[----:B------:R-:W-:Y:S01]  /*16670*/  FSEL R169, R37, -INF , !P6 ;  /* 0xff80000025a97808 */ /* 0x000fe20007000000 */
[----:B------:R-:W-:Y:S01]  /*16680*/  FMUL.FTZ R32, R32, R50 ;  /* 0x0000003220207220 */ /* 0x000fe20000410000 */
[----:B------:R-:W-:Y:S01]  /*16690*/  ISETP.GE.AND P6, PT, R230, R48, PT ;  /* 0x00000030e600720c */ /* 0x000fe20003fc6270 */
[----:B------:R-:W-:Y:S01]  /*166a0*/  FMUL.FTZ R12, R136, R50 ;  /* 0x00000032880c7220 */ /* 0x000fe20000410000 */
[----:B------:R-:W-:Y:S01]  /*166b0*/  FSEL R220, R29, -INF , !P2 ;  /* 0xff8000001ddc7808 */ /* 0x000fe20005000000 */
[----:B------:R-:W-:Y:S01]  /*166c0*/  I2F R187, R160 ;  /* 0x000000a000bb7306 */ /* 0x000fe20000201400 */
[----:B------:R-:W-:Y:S01]  /*166d0*/  FSEL R218, R218, -INF , !P1 ;  /* 0xff800000dada7808 */ /* 0x000fe20004800000 */
[----:B------:R-:W-:Y:S01]  /*166e0*/  FFMA.FTZ R38, R0, R227, R38 ;  /* 0x000000e300267223 */ /* 0x000fe20000010026 */
[----:B------:R-:W-:-:S02]  /*166f0*/  ISETP.GE.AND P2, PT, R161, R48, PT ;  /* 0x00000030a100720c */ /* 0x000fc40003f46270 */
[----:B------:R-:W-:Y:S01]  /*16700*/  LOP3.LUT R183, R164, 0x20, R211, 0xfe, !PT ;  /* 0x00000020a4b77812 */ /* 0x000fe200078efed3 */
[-C--:B------:R-:W-:Y:S01]  /*16710*/  FMUL.FTZ R53, R54, R50.reuse ;  /* 0x0000003236357220 */ /* 0x080fe20000410000 */
[-C--:B------:R-:W-:Y:S01]  /*16720*/  ISETP.GE.AND P1, PT, R161, R49.reuse, PT ;  /* 0x00000031a100720c */ /* 0x080fe20003f26270 */
[----:B------:R-:W4:Y:S01]  /*16730*/  MUFU.TANH R23, R8 ;  /* 0x0000000800177308 */ /* 0x000f220000002400 */
[----:B-1----:R-:W-:Y:S01]  /*16740*/  FSEL R161, R31, -INF , !P6 ;  /* 0xff8000001fa17808 */ /* 0x002fe20007000000 */
[-C--:B------:R-:W-:Y:S01]  /*16750*/  FMUL.FTZ R33, R33, R50.reuse ;  /* 0x0000003221217220 */ /* 0x080fe20000410000 */
[----:B------:R-:W-:Y:S01]  /*16760*/  ISETP.GE.AND P6, PT, R230, R49, PT ;  /* 0x00000031e600720c */ /* 0x000fe20003fc6270 */
[-C--:B------:R-:W-:Y:S01]  /*16770*/  FMUL.FTZ R13, R137, R50.reuse ;  /* 0x00000032890d7220 */ /* 0x080fe20000410000 */
[----:B------:R-:W-:Y:S01]  /*16780*/  IADD3 R55, R186, 0x21, RZ ;  /* 0x00000021ba377810 */ /* 0x000fe20007ffe0ff */
[----:B------:R-:W-:Y:S02]  /*16790*/  FMUL.FTZ R34, R34, R50 ;  /* 0x0000003222227220 */ /* 0x000fe40000410000 */
[----:B------:R-:W-:Y:S01]  /*167a0*/  MUFU.TANH R41, R41 ;  /* 0x0000002900297308 */ /* 0x000fe20000002400 */
[----:B------:R-:W-:Y:S01]  /*167b0*/  FSEL R176, R38, -INF , !P6 ;  /* 0xff80000026b07808 */ /* 0x000fe20007000000 */
[----:B-----5:R-:W-:Y:S01]  /*167c0*/  FFMA.FTZ R167, R0, R229, R247 ;  /* 0x000000e500a77223 */ /* 0x020fe200000100f7 */
[----:B------:R-:W-:Y:S01]  /*167d0*/  LOP3.LUT R216, R164, 0x20, R211, 0xfe, !PT ;  /* 0x00000020a4d87812 */ /* 0x000fe200078efed3 */
[----:B------:R-:W-:-:S04]  /*167e0*/  DEPBAR.LE SB0, 0x0 ;  /* 0x000080000000791a */ /* 0x000fc80000000000 */
[----:B------:R-:W1:Y:S01]  /*167f0*/  I2F R129, R128 ;  /* 0x0000008000817306 */ /* 0x000e620000201400 */
[----:B------:R-:W-:Y:S01]  /*16800*/  FFMA.FTZ R39, R0, R165, R39 ;  /* 0x000000a500277223 */ /* 0x000fe20000010027 */
[----:B------:R-:W-:Y:S01]  /*16810*/  ISETP.GE.AND P6, PT, R226, R48, PT ;  /* 0x00000030e200720c */ /* 0x000fe20003fc6270 */
[----:B------:R-:W-:-:S05]  /*16820*/  FMUL.FTZ R16, R139, R50 ;  /* 0x000000328b107220 */ /* 0x000fca0000410000 */
[----:B------:R-:W-:Y:S01]  /*16830*/  MUFU.TANH R62, R9 ;  /* 0x00000009003e7308 */ /* 0x000fe20000002400 */
[----:B------:R-:W-:-:S07]  /*16840*/  FFMA.FTZ R170, R0, R165, R248 ;  /* 0x000000a500aa7223 */ /* 0x000fce00000100f8 */
[----:B------:R-:W-:Y:S01]  /*16850*/  MUFU.TANH R63, R10 ;  /* 0x0000000a003f7308 */ /* 0x000fe20000002400 */
[----:B------:R-:W-:-:S07]  /*16860*/  FSEL R167, R167, -INF , !P6 ;  /* 0xff800000a7a77808 */ /* 0x000fce0007000000 */
[----:B------:R3:W-:Y:S01]  /*16870*/  MUFU.TANH R65, R11 ;  /* 0x0000000b00417308 */ /* 0x0007e20000002400 */
[----:B------:R-:W-:-:S07]  /*16880*/  FFMA.FTZ R172, R0, R229, R246 ;  /* 0x000000e500ac7223 */ /* 0x000fce00000100f6 */
[----:B------:R-:W-:Y:S01]  /*16890*/  I2F R179, R184 ;  /* 0x000000b800b37306 */ /* 0x000fe20000201400 */
[----:B------:R-:W-:-:S07]  /*168a0*/  FSEL R168, R39, -INF , !P2 ;  /* 0xff80000027a87808 */ /* 0x000fce0005000000 */
[----:B------:R-:W5:Y:S01]  /*168b0*/  MUFU.TANH R12, R12 ;  /* 0x0000000c000c7308 */ /* 0x000f620000002400 */
[----:B---3--:R-:W-:Y:S01]  /*168c0*/  HMMA.16816.F32.BF16 R8, R124, R4, R148 ;  /* 0x000000047c08723c */ /* 0x008fe20000041894 */
[----:B------:R-:W-:Y:S01]  /*168d0*/  ISETP.GE.AND P6, PT, R226, R49, PT ;  /* 0x00000031e200720c */ /* 0x000fe20003fc6270 */
[----:B--2---:R-:W-:Y:S01]  /*168e0*/  FFMA.FTZ R165, R0, R163, R245 ;  /* 0x000000a300a57223 */ /* 0x004fe200000100f5 */
[----:B------:R-:W-:-:S04]  /*168f0*/  ISETP.GE.AND P2, PT, R162, R48, PT ;  /* 0x00000030a200720c */ /* 0x000fc80003f46270 */
[----:B------:R-:W-:Y:S01]  /*16900*/  I2F R231, R228 ;  /* 0x000000e400e77306 */ /* 0x000fe20000201400 */
[----:B------:R-:W-:Y:S01]  /*16910*/  HMMA.16816.F32.BF16 R4, R124, R6, R144 ;  /* 0x000000067c04723c */ /* 0x000fe20000041890 */
[----:B------:R-:W-:-:S06]  /*16920*/  FMUL.FTZ R29, R152, R50 ;  /* 0x00000032981d7220 */ /* 0x000fcc0000410000 */
[----:B------:R-:W2:Y:S01]  /*16930*/  MUFU.TANH R13, R13 ;  /* 0x0000000d000d7308 */ /* 0x000ea20000002400 */
[----:B------:R-:W-:Y:S01]  /*16940*/  FMUL.FTZ R14, R156, R50 ;  /* 0x000000329c0e7220 */ /* 0x000fe20000410000 */
[----:B------:R-:W-:Y:S01]  /*16950*/  FSEL R172, R172, -INF , !P6 ;  /* 0xff800000acac7808 */ /* 0x000fe20007000000 */
[----:B------:R-:W-:-:S05]  /*16960*/  FFMA.FTZ R60, R0, R163, R60 ;  /* 0x000000a3003c7223 */ /* 0x000fca000001003c */
[----:B------:R-:W3:Y:S01]  /*16970*/  I2F R233, R234 ;  /* 0x000000ea00e97306 */ /* 0x000ee20000201400 */
[----:B----4-:R-:W-:Y:S01]  /*16980*/  FFMA.FTZ R23, R0, R187, R23 ;  /* 0x000000bb00177223 */ /* 0x010fe20000010017 */
[----:B------:R-:W-:Y:S01]  /*16990*/  ISETP.GE.AND P6, PT, R160, R48, PT ;  /* 0x00000030a000720c */ /* 0x000fe20003fc6270 */
[----:B-1----:R-:W-:Y:S01]  /*169a0*/  FFMA.FTZ R163, R0, R129, R244 ;  /* 0x0000008100a37223 */ /* 0x002fe200000100f4 */
[----:B------:R-:W-:-:S04]  /*169b0*/  FSEL R165, R165, -INF , !P2 ;  /* 0xff800000a5a57808 */ /* 0x000fc80005000000 */
[----:B------:R-:W1:Y:S01]  /*169c0*/  MUFU.TANH R16, R16 ;  /* 0x0000001000107308 */ /* 0x000e620000002400 */
[----:B------:R-:W-:Y:S01]  /*169d0*/  ISETP.GE.AND P2, PT, R128, R48, PT ;  /* 0x000000308000720c */ /* 0x000fe20003f46270 */
[-C--:B------:R-:W-:Y:S02]  /*169e0*/  FMUL.FTZ R31, R153, R50.reuse ;  /* 0x00000032991f7220 */ /* 0x080fe40000410000 */
[-C--:B------:R-:W-:Y:S01]  /*169f0*/  FMUL.FTZ R15, R157, R50.reuse ;  /* 0x000000329d0f7220 */ /* 0x080fe20000410000 */
[----:B------:R-:W-:Y:S01]  /*16a00*/  FSEL R157, R23, -INF , !P6 ;  /* 0xff800000179d7808 */ /* 0x000fe20007000000 */
[----:B------:R-:W-:Y:S02]  /*16a10*/  FMUL.FTZ R17, R138, R50 ;  /* 0x000000328a117220 */ /* 0x000fe40000410000 */
[----:B------:R-:W-:Y:S01]  /*16a20*/  I2F R215, R175 ;  /* 0x000000af00d77306 */ /* 0x000fe20000201400 */
[C---:B-----5:R-:W-:Y:S01]  /*16a30*/  FFMA.FTZ R12, R0.reuse, R179, R12 ;  /* 0x000000b3000c7223 */ /* 0x060fe2000001000c */
[----:B------:R-:W-:Y:S01]  /*16a40*/  FSEL R163, R163, -INF , !P2 ;  /* 0xff800000a3a37808 */ /* 0x000fe20005000000 */
[----:B------:R-:W-:Y:S01]  /*16a50*/  FFMA.FTZ R59, R0, R129, R59 ;  /* 0x00000081003b7223 */ /* 0x000fe2000001003b */
[----:B------:R-:W-:-:S04]  /*16a60*/  ISETP.GE.AND P6, PT, R184, R48, PT ;  /* 0x00000030b800720c */ /* 0x000fc80003fc6270 */
[----:B------:R-:W4:Y:S01]  /*16a70*/  MUFU.TANH R29, R29 ;  /* 0x0000001d001d7308 */ /* 0x000f220000002400 */
[----:B------:R-:W-:Y:S01]  /*16a80*/  ISETP.GE.AND P2, PT, R128, R49, PT ;  /* 0x000000318000720c */ /* 0x000fe20003f46270 */
[----:B------:R-:W-:Y:S01]  /*16a90*/  FMUL.FTZ R18, R159, R50 ;  /* 0x000000329f127220 */ /* 0x000fe20000410000 */
[----:B------:R-:W-:-:S05]  /*16aa0*/  FSEL R153, R12, -INF , !P6 ;  /* 0xff8000000c997808 */ /* 0x000fca0007000000 */
[----:B------:R-:W-:Y:S01]  /*16ab0*/  I2F R185, R182 ;  /* 0x000000b600b97306 */ /* 0x000fe20000201400 */
[-C--:B------:R-:W-:Y:S01]  /*16ac0*/  FMUL.FTZ R19, R158, R50.reuse ;  /* 0x000000329e137220 */ /* 0x080fe20000410000 */
[----:B------:R-:W-:Y:S01]  /*16ad0*/  FSEL R166, R59, -INF , !P2 ;  /* 0xff8000003ba67808 */ /* 0x000fe20005000000 */
[----:B------:R-:W-:-:S05]  /*16ae0*/  FMUL.FTZ R38, R155, R50 ;  /* 0x000000329b267220 */ /* 0x000fca0000410000 */
[----:B------:R-:W5:Y:S01]  /*16af0*/  MUFU.TANH R14, R14 ;  /* 0x0000000e000e7308 */ /* 0x000f620000002400 */
[----:B--2---:R-:W-:Y:S01]  /*16b00*/  FFMA.FTZ R13, R0, R231, R13 ;  /* 0x000000e7000d7223 */ /* 0x004fe2000001000d */
[-C--:B------:R-:W-:Y:S01]  /*16b10*/  ISETP.GE.AND P6, PT, R228, R48.reuse, PT ;  /* 0x00000030e400720c */ /* 0x080fe20003fc6270 */
[----:B---3--:R-:W-:Y:S01]  /*16b20*/  FFMA.FTZ R62, R0, R233, R62 ;  /* 0x000000e9003e7223 */ /* 0x008fe2000001003e */
[----:B------:R-:W-:-:S04]  /*16b30*/  ISETP.GE.AND P2, PT, R234, R48, PT ;  /* 0x00000030ea00720c */ /* 0x000fc80003f46270 */
[----:B------:R-:W-:Y:S01]  /*16b40*/  I2F R141, R140 ;  /* 0x0000008c008d7306 */ /* 0x000fe20000201400 */
[-C--:B------:R-:W-:Y:S01]  /*16b50*/  FMUL.FTZ R9, R9, R50.reuse ;  /* 0x0000003209097220 */ /* 0x080fe20000410000 */
[----:B------:R-:W-:Y:S01]  /*16b60*/  FSEL R170, R170, -INF , !P1 ;  /* 0xff800000aaaa7808 */ /* 0x000fe20004800000 */
[----:B------:R-:W-:-:S05]  /*16b70*/  FMUL.FTZ R8, R8, R50 ;  /* 0x0000003208087220 */ /* 0x000fca0000410000 */
[----:B------:R-:W2:Y:S01]  /*16b80*/  MUFU.TANH R31, R31 ;  /* 0x0000001f001f7308 */ /* 0x000ea20000002400 */
[----:B------:R-:W-:Y:S01]  /*16b90*/  ISETP.GE.AND P1, PT, R162, R49, PT ;  /* 0x00000031a200720c */ /* 0x000fe20003f26270 */
[----:B------:R-:W-:Y:S01]  /*16ba0*/  FMUL.FTZ R37, R154, R50 ;  /* 0x000000329a257220 */ /* 0x000fe20000410000 */
[----:B------:R-:W-:-:S05]  /*16bb0*/  FSEL R151, R13, -INF , !P6 ;  /* 0xff8000000d977808 */ /* 0x000fca0007000000 */
[----:B------:R-:W-:Y:S01]  /*16bc0*/  I2F R131, R130 ;  /* 0x0000008200837306 */ /* 0x000fe20000201400 */
[----:B-1----:R-:W-:Y:S01]  /*16bd0*/  FFMA.FTZ R16, R0, R231, R16 ;  /* 0x000000e700107223 */ /* 0x002fe20000010010 */
[----:B------:R-:W-:-:S06]  /*16be0*/  FSEL R155, R62, -INF , !P2 ;  /* 0xff8000003e9b7808 */ /* 0x000fcc0005000000 */
[----:B------:R-:W1:Y:S01]  /*16bf0*/  MUFU.TANH R15, R15 ;  /* 0x0000000f000f7308 */ /* 0x000e620000002400 */
[----:B------:R-:W-:Y:S01]  /*16c00*/  FFMA.FTZ R65, R0, R233, R65 ;  /* 0x000000e900417223 */ /* 0x000fe20000010041 */
[----:B------:R-:W-:-:S06]  /*16c10*/  ISETP.GE.AND P6, PT, R228, R49, PT ;  /* 0x00000031e400720c */ /* 0x000fcc0003fc6270 */
[----:B------:R-:W3:Y:S01]  /*16c20*/  MUFU.TANH R17, R17 ;  /* 0x0000001100117308 */ /* 0x000ee20000002400 */
[----:B------:R-:W-:Y:S01]  /*16c30*/  ISETP.GE.AND P2, PT, R234, R49, PT ;  /* 0x00000031ea00720c */ /* 0x000fe20003f46270 */
[----:B------:R-:W-:Y:S01]  /*16c40*/  FMUL.FTZ R6, R6, R50 ;  /* 0x0000003206067220 */ /* 0x000fe20000410000 */
[----:B------:R-:W-:-:S05]  /*16c50*/  FSEL R174, R60, -INF , !P1 ;  /* 0xff8000003cae7808 */ /* 0x000fca0004800000 */
[----:B------:R-:W1:Y:S01]  /*16c60*/  MUFU.TANH R23, R38 ;  /* 0x0000002600177308 */ /* 0x000e620000002400 */
[----:B------:R-:W-:Y:S01]  /*16c70*/  ISETP.GE.AND P1, PT, R160, R49, PT ;  /* 0x00000031a000720c */ /* 0x000fe20003f26270 */
[----:B------:R-:W-:Y:S01]  /*16c80*/  FMUL.FTZ R10, R10, R50 ;  /* 0x000000320a0a7220 */ /* 0x000fe20000410000 */
[----:B------:R-:W-:-:S05]  /*16c90*/  FSEL R156, R16, -INF , !P6 ;  /* 0xff800000109c7808 */ /* 0x000fca0007000000 */
[----:B------:R-:W1:Y:S01]  /*16ca0*/  MUFU.TANH R18, R18 ;  /* 0x0000001200127308 */ /* 0x000e620000002400 */
[C---:B----4-:R-:W-:Y:S01]  /*16cb0*/  FFMA.FTZ R29, R0.reuse, R215, R29 ;  /* 0x000000d7001d7223 */ /* 0x050fe2000001001d */
[----:B------:R-:W-:Y:S01]  /*16cc0*/  FSEL R160, R65, -INF , !P2 ;  /* 0xff80000041a07808 */ /* 0x000fe20005000000 */
[----:B-----5:R-:W-:-:S05]  /*16cd0*/  FFMA.FTZ R14, R0, R185, R14 ;  /* 0x000000b9000e7223 */ /* 0x020fca000001000e */
[----:B------:R-:W4:Y:S01]  /*16ce0*/  MUFU.TANH R19, R19 ;  /* 0x0000001300137308 */ /* 0x000f220000002400 */
[-C--:B------:R-:W-:Y:S01]  /*16cf0*/  ISETP.GE.AND P6, PT, R175, R48.reuse, PT ;  /* 0x00000030af00720c */ /* 0x080fe20003fc6270 */
[----:B------:R-:W-:Y:S01]  /*16d00*/  FFMA.FTZ R63, R0, R187, R63 ;  /* 0x000000bb003f7223 */ /* 0x000fe2000001003f */
[----:B------:R-:W-:-:S05]  /*16d10*/  ISETP.GE.AND P2, PT, R182, R48, PT ;  /* 0x00000030b600720c */ /* 0x000fca0003f46270 */
[----:B------:R-:W-:Y:S01]  /*16d20*/  I2F R143, R142 ;  /* 0x0000008e008f7306 */ /* 0x000fe20000201400 */
[----:B------:R-:W-:Y:S01]  /*16d30*/  FMUL.FTZ R4, R4, R50 ;  /* 0x0000003204047220 */ /* 0x000fe20000410000 */
[----:B------:R-:W-:-:S06]  /*16d40*/  FSEL R147, R29, -INF , !P6 ;  /* 0xff8000001d937808 */ /* 0x000fcc0007000000 */
[----:B------:R-:W5:Y:S01]  /*16d50*/  MUFU.TANH R9, R9 ;  /* 0x0000000900097308 */ /* 0x000f620000002400 */
[----:B--2---:R-:W-:Y:S01]  /*16d60*/  FFMA.FTZ R31, R0, R141, R31 ;  /* 0x0000008d001f7223 */ /* 0x004fe2000001001f */
[----:B------:R-:W-:-:S06]  /*16d70*/  FSEL R149, R14, -INF , !P2 ;  /* 0xff8000000e957808 */ /* 0x000fcc0005000000 */
[----:B------:R-:W-:Y:S01]  /*16d80*/  I2F R177, R178 ;  /* 0x000000b200b17306 */ /* 0x000fe20000201400 */
[----:B-1----:R-:W-:Y:S01]  /*16d90*/  FFMA.FTZ R15, R0, R131, R15 ;  /* 0x00000083000f7223 */ /* 0x002fe2000001000f */
[----:B------:R-:W-:-:S06]  /*16da0*/  ISETP.GE.AND P6, PT, R140, R48, PT ;  /* 0x000000308c00720c */ /* 0x000fcc0003fc6270 */
[----:B------:R-:W1:Y:S01]  /*16db0*/  MUFU.TANH R8, R8 ;  /* 0x0000000800087308 */ /* 0x000e620000002400 */
[----:B------:R-:W-:Y:S01]  /*16dc0*/  FMUL.FTZ R11, R11, R50 ;  /* 0x000000320b0b7220 */ /* 0x000fe20000410000 */
[----:B------:R-:W-:-:S06]  /*16dd0*/  FSEL R162, R63, -INF , !P1 ;  /* 0xff8000003fa27808 */ /* 0x000fcc0004800000 */
[----:B------:R-:W2:Y:S01]  /*16de0*/  MUFU.TANH R37, R37 ;  /* 0x0000002500257308 */ /* 0x000ea20000002400 */
[----:B---3--:R-:W-:Y:S01]  /*16df0*/  FFMA.FTZ R17, R0, R179, R17 ;  /* 0x000000b300117223 */ /* 0x008fe20000010011 */
[----:B------:R-:W-:Y:S02]  /*16e00*/  ISETP.GE.AND P2, PT, R130, R48, PT ;  /* 0x000000308200720c */ /* 0x000fe40003f46270 */
[----:B------:R-:W-:-:S04]  /*16e10*/  ISETP.GE.AND P1, PT, R184, R49, PT ;  /* 0x00000031b800720c */ /* 0x000fc80003f26270 */
[----:B------:R-:W-:Y:S01]  /*16e20*/  I2F R181, R180 ;  /* 0x000000b400b57306 */ /* 0x000fe20000201400 */
[----:B------:R-:W-:Y:S01]  /*16e30*/  FFMA.FTZ R23, R0, R141, R23 ;  /* 0x0000008d00177223 */ /* 0x000fe20000010017 */
[----:B------:R-:W-:-:S06]  /*16e40*/  FSEL R145, R31, -INF , !P6 ;  /* 0xff8000001f917808 */ /* 0x000fcc0007000000 */
[----:B------:R-:W3:Y:S01]  /*16e50*/  MUFU.TANH R6, R6 ;  /* 0x0000000600067308 */ /* 0x000ee20000002400 */
[----:B------:R-:W-:Y:S01]  /*16e60*/  FSEL R148, R15, -INF , !P2 ;  /* 0xff8000000f947808 */ /* 0x000fe20005000000 */
[----:B------:R-:W-:Y:S01]  /*16e70*/  FFMA.FTZ R18, R0, R131, R18 ;  /* 0x0000008300127223 */ /* 0x000fe20000010012 */
[----:B------:R-:W-:-:S05]  /*16e80*/  ISETP.GE.AND P6, PT, R140, R49, PT ;  /* 0x000000318c00720c */ /* 0x000fca0003fc6270 */
[----:B------:R-:W2:Y:S01]  /*16e90*/  MUFU.TANH R10, R10 ;  /* 0x0000000a000a7308 */ /* 0x000ea20000002400 */
[----:B------:R-:W-:Y:S01]  /*16ea0*/  FSEL R158, R17, -INF , !P1 ;  /* 0xff800000119e7808 */ /* 0x000fe20004800000 */
[----:B----4-:R-:W-:Y:S01]  /*16eb0*/  FFMA.FTZ R19, R0, R185, R19 ;  /* 0x000000b900137223 */ /* 0x010fe20000010013 */
[-C--:B------:R-:W-:Y:S02]  /*16ec0*/  ISETP.GE.AND P2, PT, R130, R49.reuse, PT ;  /* 0x000000318200720c */ /* 0x080fe40003f46270 */
[----:B------:R-:W-:-:S03]  /*16ed0*/  ISETP.GE.AND P1, PT, R182, R49, PT ;  /* 0x00000031b600720c */ /* 0x000fc60003f26270 */
[----:B------:R-:W4:Y:S01]  /*16ee0*/  MUFU.TANH R4, R4 ;  /* 0x0000000400047308 */ /* 0x000f220000002400 */
[----:B------:R-:W-:Y:S01]  /*16ef0*/  FSEL R146, R23, -INF , !P6 ;  /* 0xff80000017927808 */ /* 0x000fe20007000000 */
[----:B-----5:R-:W-:Y:S01]  /*16f00*/  FFMA.FTZ R9, R0, R143, R9 ;  /* 0x0000008f00097223 */ /* 0x020fe20000010009 */
[----:B------:R-:W-:Y:S01]  /*16f10*/  FSEL R152, R18, -INF , !P2 ;  /* 0xff80000012987808 */ /* 0x000fe20005000000 */
[----:B-1----:R-:W-:-:S04]  /*16f20*/  FFMA.FTZ R8, R0, R177, R8 ;  /* 0x000000b100087223 */ /* 0x002fc80000010008 */
[----:B------:R-:W1:Y:S01]  /*16f30*/  MUFU.TANH R11, R11 ;  /* 0x0000000b000b7308 */ /* 0x000e620000002400 */
[-C--:B------:R-:W-:Y:S01]  /*16f40*/  ISETP.GE.AND P6, PT, R142, R48.reuse, PT ;  /* 0x000000308e00720c */ /* 0x080fe20003fc6270 */
[----:B--2---:R-:W-:Y:S01]  /*16f50*/  FFMA.FTZ R37, R0, R215, R37 ;  /* 0x000000d700257223 */ /* 0x004fe20000010025 */
[----:B------:R-:W-:Y:S02]  /*16f60*/  FSEL R154, R19, -INF , !P1 ;  /* 0xff800000139a7808 */ /* 0x000fe40004800000 */
[----:B------:R-:W-:Y:S02]  /*16f70*/  ISETP.GE.AND P2, PT, R178, R48, PT ;  /* 0x00000030b200720c */ /* 0x000fe40003f46270 */
[----:B------:R-:W-:Y:S01]  /*16f80*/  IADD3 R54, R186, 0x19, RZ ;  /* 0x00000019ba367810 */ /* 0x000fe20007ffe0ff */
[----:B------:R-:W-:Y:S01]  /*16f90*/  I2F R217, R183 ;  /* 0x000000b700d97306 */ /* 0x000fe20000201400 */
[----:B------:R-:W-:Y:S01]  /*16fa0*/  ISETP.GE.AND P1, PT, R175, R49, PT ;  /* 0x00000031af00720c */ /* 0x000fe20003f26270 */
[----:B---3--:R-:W-:Y:S01]  /*16fb0*/  FFMA.FTZ R6, R0, R181, R6 ;  /* 0x000000b500067223 */ /* 0x008fe20000010006 */
[----:B------:R-:W-:Y:S01]  /*16fc0*/  FSEL R129, R9, -INF , !P6 ;  /* 0xff80000009817808 */ /* 0x000fe20007000000 */
[----:B------:R-:W-:-:S04]  /*16fd0*/  FMUL.FTZ R5, R5, R50 ;  /* 0x0000003205057220 */ /* 0x000fc80000410000 */
[----:B------:R-:W-:Y:S01]  /*16fe0*/  I2F R221, R186 ;  /* 0x000000ba00dd7306 */ /* 0x000fe20000201400 */
[----:B------:R-:W-:Y:S01]  /*16ff0*/  FSEL R125, R8, -INF , !P2 ;  /* 0xff800000087d7808 */ /* 0x000fe20005000000 */
[----:B------:R-:W-:Y:S01]  /*17000*/  FFMA.FTZ R10, R0, R177, R10 ;  /* 0x000000b1000a7223 */ /* 0x000fe2000001000a */
[----:B------:R-:W-:-:S05]  /*17010*/  ISETP.GE.AND P6, PT, R180, R49, PT ;  /* 0x00000031b400720c */ /* 0x000fca0003fc6270 */
[----:B------:R-:W-:Y:S01]  /*17020*/  MUFU.TANH R52, R52 ;  /* 0x0000003400347308 */ /* 0x000fe20000002400 */
[----:B------:R-:W-:-:S07]  /*17030*/  FSEL R150, R37, -INF , !P1 ;  /* 0xff80000025967808 */ /* 0x000fce0004800000 */
[----:B------:R-:W2:Y:S01]  /*17040*/  MUFU.TANH R32, R32 ;  /* 0x0000002000207308 */ /* 0x000ea20000002400 */
[----:B------:R-:W-:Y:S02]  /*17050*/  IADD3 R24, R186, 0x79, RZ ;  /* 0x00000079ba187810 */ /* 0x000fe40007ffe0ff */
[----:B------:R-:W-:Y:S01]  /*17060*/  ISETP.GE.AND P1, PT, R178, R49, PT ;  /* 0x00000031b200720c */ /* 0x000fe20003f26270 */
[----:B------:R-:W-:Y:S01]  /*17070*/  FMUL.FTZ R7, R7, R50 ;  /* 0x0000003207077220 */ /* 0x000fe20000410000 */
[----:B------:R-:W-:-:S03]  /*17080*/  FSEL R126, R6, -INF , !P6 ;  /* 0xff800000067e7808 */ /* 0x000fc60007000000 */
[----:B------:R-:W3:Y:S01]  /*17090*/  I2F R61, R54 ;  /* 0x00000036003d7306 */ /* 0x000ee20000201400 */
[----:B------:R-:W-:Y:S01]  /*170a0*/  FMUL.FTZ R6, R35, R50 ;  /* 0x0000003223067220 */ /* 0x000fe20000410000 */
[----:B------:R-:W-:Y:S01]  /*170b0*/  FSEL R124, R10, -INF , !P1 ;  /* 0xff8000000a7c7808 */ /* 0x000fe20004800000 */
[----:B----4-:R-:W-:-:S05]  /*170c0*/  FFMA.FTZ R4, R0, R181, R4 ;  /* 0x000000b500047223 */ /* 0x010fca0000010004 */
[----:B------:R-:W-:Y:S01]  /*170d0*/  I2F R57, R55 ;  /* 0x0000003700397306 */ /* 0x000fe20000201400 */
[----:B-1----:R-:W-:Y:S01]  /*170e0*/  FFMA.FTZ R11, R0, R143, R11 ;  /* 0x0000008f000b7223 */ /* 0x002fe2000001000b */
[----:B------:R-:W-:-:S06]  /*170f0*/  ISETP.GE.AND P1, PT, R180, R48, PT ;  /* 0x00000030b400720c */ /* 0x000fcc0003f26270 */
[----:B------:R-:W1:Y:S01]  /*17100*/  MUFU.TANH R8, R33 ;  /* 0x0000002100087308 */ /* 0x000e620000002400 */
[----:B------:R-:W-:Y:S01]  /*17110*/  ISETP.GE.AND P2, PT, R142, R49, PT ;  /* 0x000000318e00720c */ /* 0x000fe20003f46270 */
[----:B--2---:R-:W-:Y:S01]  /*17120*/  FFMA.FTZ R32, R0, R217, R32 ;  /* 0x000000d900207223 */ /* 0x004fe20000010020 */
[----:B------:R-:W-:-:S05]  /*17130*/  FSEL R128, R4, -INF , !P1 ;  /* 0xff80000004807808 */ /* 0x000fca0004800000 */
[----:B------:R-:W2:Y:S01]  /*17140*/  MUFU.TANH R53, R53 ;  /* 0x0000003500357308 */ /* 0x000ea20000002400 */
[----:B------:R-:W-:Y:S01]  /*17150*/  FSEL R127, R11, -INF , !P2 ;  /* 0xff8000000b7f7808 */ /* 0x000fe20005000000 */
[----:B------:R-:W-:-:S06]  /*17160*/  FFMA.FTZ R4, R0, R221, R52 ;  /* 0x000000dd00047223 */ /* 0x000fcc0000010034 */
[----:B------:R-:W-:Y:S01]  /*17170*/  MUFU.TANH R43, R43 ;  /* 0x0000002b002b7308 */ /* 0x000fe20000002400 */
[----:B------:R-:W-:-:S07]  /*17180*/  ISETP.GE.AND P2, PT, R183, R48, PT ;  /* 0x00000030b700720c */ /* 0x000fce0003f46270 */
[----:B------:R-:W-:Y:S01]  /*17190*/  I2F R25, R24 ;  /* 0x0000001800197306 */ /* 0x000fe20000201400 */
[----:B------:R-:W-:-:S07]  /*171a0*/  ISETP.GE.AND P1, PT, R186, R48, PT ;  /* 0x00000030ba00720c */ /* 0x000fce0003f26270 */
[----:B------:R-:W-:Y:S08]  /*171b0*/  I2F R26, R54 ;  /* 0x00000036001a7306 */ /* 0x000ff00000201400 */
[----:B------:R-:W4:Y:S01]  /*171c0*/  MUFU.TANH R5, R5 ;  /* 0x0000000500057308 */ /* 0x000f220000002400 */
[----:B---3--:R-:W-:Y:S01]  /*171d0*/  FFMA.FTZ R41, R0, R61, R41 ;  /* 0x0000003d00297223 */ /* 0x008fe20000010029 */
[----:B------:R-:W-:-:S06]  /*171e0*/  FSEL R159, R32, -INF , !P2 ;  /* 0xff800000209f7808 */ /* 0x000fcc0005000000 */
[----:B------:R-:W-:Y:S01]  /*171f0*/  I2F R219, R216 ;  /* 0x000000d800db7306 */ /* 0x000fe20000201400 */
[----:B------:R-:W-:Y:S01]  /*17200*/  FSEL R4, R4, -INF , !P1 ;  /* 0xff80000004047808 */ /* 0x000fe20004800000 */
[----:B-1----:R-:W-:-:S06]  /*17210*/  FFMA.FTZ R8, R0, R57, R8 ;  /* 0x0000003900087223 */ /* 0x002fcc0000010008 */
[----:B------:R-:W-:Y:S01]  /*17220*/  I2F R27, R55 ;  /* 0x00000037001b7306 */ /* 0x000fe20000201400 */
[----:B------:R-:W-:-:S07]  /*17230*/  ISETP.GE.AND P2, PT, R54, R48, PT ;  /* 0x000000303600720c */ /* 0x000fce0003f46270 */
[----:B------:R-:W-:Y:S01]  /*17240*/  MUFU.TANH R9, R34 ;  /* 0x0000002200097308 */ /* 0x000fe20000002400 */
[----:B------:R-:W-:-:S07]  /*17250*/  ISETP.GE.AND P1, PT, R55, R48, PT ;  /* 0x000000303700720c */ /* 0x000fce0003f26270 */
[----:B------:R-:W1:Y:S08]  /*17260*/  MUFU.TANH R6, R6 ;  /* 0x0000000600067308 */ /* 0x000e700000002400 */
[----:B------:R-:W3:Y:S01]  /*17270*/  MUFU.TANH R7, R7 ;  /* 0x0000000700077308 */ /* 0x000ee20000002400 */
[----:B------:R-:W-:Y:S01]  /*17280*/  FSEL R52, R41, -INF , !P2 ;  /* 0xff80000029347808 */ /* 0x000fe20005000000 */
[----:B--2---:R-:W-:Y:S01]  /*17290*/  FFMA.FTZ R53, R0, R221, R53 ;  /* 0x000000dd00357223 */ /* 0x004fe20000010035 */
[----:B------:R-:W-:Y:S01]  /*172a0*/  FSEL R175, R8, -INF , !P1 ;  /* 0xff80000008af7808 */ /* 0x000fe20004800000 */
[----:B----4-:R-:W-:Y:S01]  /*172b0*/  FFMA.FTZ R5, R0, R25, R5 ;  /* 0x0000001900057223 */ /* 0x010fe20000010005 */
[----:B------:R-:W-:Y:S01]  /*172c0*/  ISETP.GE.AND P6, PT, R186, R49, PT ;  /* 0x00000031ba00720c */ /* 0x000fe20003fc6270 */
[----:B------:R-:W-:Y:S01]  /*172d0*/  FFMA.FTZ R26, R0, R26, R43 ;  /* 0x0000001a001a7223 */ /* 0x000fe2000001002b */
[----:B------:R-:W-:-:S02]  /*172e0*/  ISETP.GE.AND P2, PT, R24, R48, PT ;  /* 0x000000301800720c */ /* 0x000fc40003f46270 */
[----:B------:R-:W-:Y:S01]  /*172f0*/  ISETP.GE.AND P1, PT, R54, R49, PT ;  /* 0x000000313600720c */ /* 0x000fe20003f26270 */
[C---:B-1----:R-:W-:Y:S01]  /*17300*/  FFMA.FTZ R6, R0.reuse, R27, R6 ;  /* 0x0000001b00067223 */ /* 0x042fe20000010006 */
[----:B------:R-:W-:Y:S01]  /*17310*/  FSEL R8, R53, -INF , !P6 ;  /* 0xff80000035087808 */ /* 0x000fe20007000000 */
[----:B------:R-:W-:Y:S01]  /*17320*/  FFMA.FTZ R9, R0, R219, R9 ;  /* 0x000000db00097223 */ /* 0x000fe20000010009 */
[----:B------:R-:W-:Y:S02]  /*17330*/  FSEL R130, R5, -INF , !P2 ;  /* 0xff80000005827808 */ /* 0x000fe40005000000 */
[----:B------:R-:W-:Y:S01]  /*17340*/  FSEL R182, R26, -INF , !P1 ;  /* 0xff8000001ab67808 */ /* 0x000fe20004800000 */
[----:B---3--:R-:W-:Y:S01]  /*17350*/  FFMA.FTZ R7, R0, R25, R7 ;  /* 0x0000001900077223 */ /* 0x008fe20000010007 */
[----:B------:R-:W-:Y:S01]  /*17360*/  BAR.SYNC.DEFER_BLOCKING 0x0 ;  /* 0x0000000000007b1d */ /* 0x000fe20000010000 */
[-C--:B------:R-:W-:Y:S02]  /*17370*/  ISETP.GE.AND P6, PT, R216, R49.reuse, PT ;  /* 0x00000031d800720c */ /* 0x080fe40003fc6270 */
[----:B------:R-:W-:-:S02]  /*17380*/  ISETP.GE.AND P2, PT, R55, R49, PT ;  /* 0x000000313700720c */ /* 0x000fc40003f46270 */
[----:B------:R-:W-:Y:S01]  /*17390*/  ISETP.GE.AND P1, PT, R24, R49, PT ;  /* 0x000000311800720c */ /* 0x000fe20003f26270 */
[----:B------:R-:W-:Y:S01]  /*173a0*/  BSSY B1, `(.L_x_2667) ;  /* 0x00000ae000017945 */ /* 0x000fe20003800000 */
[----:B------:R-:W-:Y:S01]  /*173b0*/  IMAD.MOV.U32 R140, RZ, RZ, R120 ;  /* 0x000000ffff8c7224 */ /* 0x000fe200078e0078 */
[----:B------:R-:W-:Y:S01]  /*173c0*/  FSEL R178, R6, -INF , !P2 ;  /* 0xff80000006b27808 */ /* 0x000fe20005000000 */
[----:B------:R-:W-:Y:S01]  /*173d0*/  IMAD.MOV.U32 R141, RZ, RZ, R121 ;  /* 0x000000ffff8d7224 */ /* 0x000fe200078e0079 */
[----:B------:R-:W-:Y:S02]  /*173e0*/  FSEL R180, R9, -INF , !P6 ;  /* 0xff80000009b47808 */ /* 0x000fe40007000000 */
[----:B------:R-:W-:Y:S01]  /*173f0*/  FSEL R120, R7, -INF , !P1 ;  /* 0xff80000007787808 */ /* 0x000fe20004800000 */
[----:B------:R-:W-:Y:S05]  /*17400*/  @!P0 BRA `(.L_x_2668) ;  /* 0x00000a7000008947 */ /* 0x000fea0003800000 */
[----:B------:R-:W-:Y:S01]  /*17410*/  BSSY B0, `(.L_x_2669) ;  /* 0x0000041000007945 */ /* 0x000fe20003800000 */
[----:B------:R-:W-:Y:S05]  /*17420*/  @!P3 BRA `(.L_x_2670) ;  /* 0x000003c00000b947 */ /* 0x000fea0003800000 */
[----:B------:R-:W2:Y:S01]  /*17430*/  LD.E R13, [R118.64+0x170] ;  /* 0x00017004760d7980 */ /* 0x000ea2000c101900 */
[----:B------:R-:W-:Y:S01]  /*17440*/  IMAD.MOV.U32 R10, RZ, RZ, RZ ;  /* 0x000000ffff0a7224 */ /* 0x000fe200078e00ff */
[----:B------:R-:W-:-:S02]  /*17450*/  IABS R7, R164 ;  /* 0x000000a400077213 */ /* 0x000fc40000000000 */
[----:B------:R-:W3:Y:S01]  /*17460*/  LD.E.64 R16, [R118.64+0x20] ;  /* 0x0000200476107980 */ /* 0x000ee2000c101b00 */
        /* <DEDUP_REMOVED lines=28> */
[----:B------:R-:W-:Y:S02]  /*17630*/  ISETP.NE.AND P1, PT, R13, RZ, PT ;  /* 0x000000ff0d00720c */ /* 0x000fe40003f25270 */
[----:B------:R-:W-:-:S03]  /*17640*/  LOP3.LUT R9, RZ, R13, RZ, 0x33, !PT ;  /* 0x0000000dff097212 */ /* 0x000fc600078e33ff */
        /* <DEDUP_REMOVED lines=14> */
[-C--:B--2---:R-:W-:Y:S02]  /*17730*/  IMAD R7, R15, R13.reuse, RZ ;  /* 0x0000000d0f077224 */ /* 0x084fe400078e02ff */
[----:B------:R-:W-:-:S04]  /*17740*/  IMAD.WIDE.U32 R12, R14, R13, RZ ;  /* 0x0000000d0e0c7225 */ /* 0x000fc800078e00ff */
[----:B------:R-:W-:-:S04]  /*17750*/  IMAD R10, R14, R10, R7 ;  /* 0x0000000a0e0a7224 */ /* 0x000fc800078e0207 */
[----:B------:R-:W-:Y:S02]  /*17760*/  IMAD.IADD R13, R13, 0x1, R10 ;  /* 0x000000010d0d7824 */ /* 0x000fe400078e020a */
[----:B----4-:R-:W-:-:S04]  /*17770*/  IMAD.IADD R5, R5, 0x1, -R6 ;  /* 0x0000000105057824 */ /* 0x010fc800078e0a06 */
[----:B---3--:R-:W-:Y:S01]  /*17780*/  IMAD R7, R17, R5, RZ ;  /* 0x0000000511077224 */ /* 0x008fe200078e02ff */
[----:B------:R-:W-:Y:S01]  /*17790*/  SHF.R.S32.HI R6, RZ, 0x1f, R5 ;  /* 0x0000001fff067819 */ /* 0x000fe20000011405 */
[----:B------:R-:W-:-:S04]  /*177a0*/  IMAD.WIDE.U32 R12, R5, R16, R12 ;  /* 0x00000010050c7225 */ /* 0x000fc800078e000c */
[----:B------:R-:W-:Y:S02]  /*177b0*/  IMAD R6, R16, R6, R7 ;  /* 0x0000000610067224 */ /* 0x000fe400078e0207 */
[----:B------:R-:W-:-:S03]  /*177c0*/  IMAD.MOV.U32 R9, RZ, RZ, R12 ;  /* 0x000000ffff097224 */ /* 0x000fc600078e000c */
[----:B------:R-:W-:Y:S01]  /*177d0*/  IADD3 R10, R13, R6, RZ ;  /* 0x000000060d0a7210 */ /* 0x000fe20007ffe0ff */
[----:B------:R-:W-:Y:S05]  /*177e0*/  BRA `(.L_x_2671) ;  /* 0x0000003000007947 */ /* 0x000fea0003800000 */
.L_x_2670:
[----:B------:R-:W2:Y:S02]  /*177f0*/  LD.E R9, [R118.64+0x38] ;  /* 0x0000380476097980 */ /* 0x000ea4000c101900 */
[----:B--2---:R-:W-:-:S04]  /*17800*/  LEA R9, -R9, RZ, 0x7 ;  /* 0x000000ff09097211 */ /* 0x004fc800078e39ff */
[----:B------:R-:W-:Y:S02]  /*17810*/  SHF.R.S32.HI R10, RZ, 0x1f, R9 ;  /* 0x0000001fff0a7819 */ /* 0x000fe40000011409 */
.L_x_2671:
[----:B------:R-:W-:Y:S05]  /*17820*/  BSYNC B0 ;  /* 0x0000000000007941 */ /* 0x000fea0003800000 */
.L_x_2669:
        /* <DEDUP_REMOVED lines=29> */
[CC--:B------:R-:W-:Y:S01]  /*17a00*/  @!P2 LEA R32, P6, R5.reuse, R196.reuse, 0x1 ;  /* 0x000000c40520a211 */ /* 0x0c0fe200078c08ff */
        /* <DEDUP_REMOVED lines=71> */
.L_x_2668:
[----:B------:R-:W-:Y:S05]  /*17e80*/  BSYNC B1 ;  /* 0x0000000000017941 */ /* 0x000fea0003800000 */
.L_x_2667:
[----:B------:R-:W2:Y:S01]  /*17e90*/  LD.E R143, [R118.64+0xdc] ;  /* 0x0000dc04768f7980 */ /* 0x000ea2000c101900 */
[----:B------:R-:W-:-:S02]  /*17ea0*/  FMNMX.FTZ R5, R2, R8, !PT ;  /* 0x0000000802057209 */ /* 0x000fc40007810000 */
        /* <DEDUP_REMOVED lines=75> */
[----:B------:R-:W-:Y:S02]  /*18360*/  FSEL R5, R139, RZ, P0 ;  /* 0x000000ff8b057208 */ /* 0x000fe40000000000 */
[----:B------:R-:W-:-:S04]  /*18370*/  FSETP.NEU.FTZ.AND P1, PT, R142, -INF , PT ;  /* 0xff8000008e00780b */ /* 0x000fc80003f3d000 */
[----:B------:R-:W-:-:S05]  /*18380*/  FSEL R6, R142, RZ, P1 ;  /* 0x000000ff8e067208 */ /* 0x000fca0000800000 */
[----:B------:R-:W-:-:S04]  /*18390*/  FADD.FTZ R6, R3, -R6 ;  /* 0x8000000603067221 */ /* 0x000fc80000010000 */
[C---:B--2---:R-:W-:Y:S02]  /*183a0*/  FMUL.FTZ R144, R143.reuse, R6 ;  /* 0x000000068f907220 */ /* 0x044fe40000410000 */
[C---:B------:R-:W-:Y:S02]  /*183b0*/  FMUL.FTZ R133, R143.reuse, R139 ;  /* 0x0000008b8f857220 */ /* 0x040fe40000410000 */
[----:B------:R-:W-:Y:S02]  /*183c0*/  FMUL.FTZ R138, R143, R142 ;  /* 0x0000008e8f8a7220 */ /* 0x000fe40000410000 */
[----:B------:R-:W1:Y:S01]  /*183d0*/  MUFU.EX2 R144, R144 ;  /* 0x0000009000907308 */ /* 0x000e620000000800 */
[----:B------:R-:W-:Y:S02]  /*183e0*/  FSEL R133, R133, RZ, P0 ;  /* 0x000000ff85857208 */ /* 0x000fe40000000000 */
[----:B------:R-:W-:-:S03]  /*183f0*/  FSEL R138, R138, RZ, P1 ;  /* 0x000000ff8a8a7208 */ /* 0x000fc60000800000 */
[-CC-:B------:R-:W-:Y:S02]  /*18400*/  FFMA.FTZ R132, R30, R143.reuse, -R133.reuse ;  /* 0x0000008f1e847223 */ /* 0x180fe40000010885 */
[-CC-:B------:R-:W-:Y:S02]  /*18410*/  FFMA.FTZ R135, R28, R143.reuse, -R138.reuse ;  /* 0x0000008f1c877223 */ /* 0x180fe4000001088a */
[-C--:B------:R-:W-:Y:S01]  /*18420*/  FFMA.FTZ R131, R36, R143.reuse, -R133 ;  /* 0x0000008f24837223 */ /* 0x080fe20000010885 */
[----:B------:R-:W2:Y:S01]  /*18430*/  LDSM.16.MT88.4 R28, [R188+0xb000] ;  /* 0x00b00000bc1c783b */ /* 0x000ea20000004200 */
[----:B------:R-:W-:Y:S01]  /*18440*/  FFMA.FTZ R137, R4, R143, -R138 ;  /* 0x0000008f04897223 */ /* 0x000fe2000001088a */
[----:B------:R-:W-:Y:S01]  /*18450*/  MUFU.EX2 R132, R132 ;  /* 0x0000008400847308 */ /* 0x000fe20000000800 */
[----:B------:R-:W-:Y:S01]  /*18460*/  FADD.FTZ R4, R2, -R5 ;  /* 0x8000000502047221 */ /* 0x000fe20000010000 */
[----:B------:R-:W3:Y:S01]  /*18470*/  LDSM.16.MT88.4 R36, [R122+0xb000] ;  /* 0x00b000007a24783b */ /* 0x000ee20000004200 */
[----:B-1----:R-:W-:-:S02]  /*18480*/  FMUL.FTZ R24, R96, R144 ;  /* 0x0000009060187220 */ /* 0x002fc40000410000 */
[-CC-:B------:R-:W-:Y:S02]  /*18490*/  FFMA.FTZ R96, R44, R143.reuse, -R133.reuse ;  /* 0x0000008f2c607223 */ /* 0x180fe40000010885 */
[----:B------:R-:W1:Y:S01]  /*184a0*/  LDSM.16.MT88.4 R44, [R188+0xd000] ;  /* 0x00d00000bc2c783b */ /* 0x000e620000004200 */
[-CC-:B------:R-:W-:Y:S01]  /*184b0*/  FFMA.FTZ R134, R8, R143.reuse, -R133.reuse ;  /* 0x0000008f08867223 */ /* 0x180fe20000010885 */
[----:B------:R-:W-:Y:S01]  /*184c0*/  MUFU.EX2 R131, R131 ;  /* 0x0000008300837308 */ /* 0x000fe20000000800 */
[-C--:B------:R-:W-:Y:S02]  /*184d0*/  FFMA.FTZ R121, R22, R143.reuse, -R133 ;  /* 0x0000008f16797223 */ /* 0x080fe40000010885 */
[-CC-:B------:R-:W-:Y:S02]  /*184e0*/  FFMA.FTZ R136, R20, R143.reuse, -R138.reuse ;  /* 0x0000008f14887223 */ /* 0x180fe4000001088a */
[----:B------:R-:W-:Y:S02]  /*184f0*/  FFMA.FTZ R2, R21, R143, -R138 ;  /* 0x0000008f15027223 */ /* 0x000fe4000001088a */
[----:B------:R-:W-:Y:S01]  /*18500*/  FMUL.FTZ R9, R143, R4 ;  /* 0x000000048f097220 */ /* 0x000fe20000410000 */
[----:B------:R-:W4:Y:S01]  /*18510*/  MUFU.EX2 R134, R134 ;  /* 0x0000008600867308 */ /* 0x000f220000000800 */
[----:B------:R-:W5:Y:S01]  /*18520*/  LDSM.16.MT88.4 R20, [R122+0x9000] ;  /* 0x009000007a14783b */ /* 0x000f620000004200 */
[----:B------:R-:W-:-:S02]  /*18530*/  FMUL.FTZ R25, R97, R144 ;  /* 0x0000009061197220 */ /* 0x000fc40000410000 */
[-C--:B------:R-:W-:Y:S02]  /*18540*/  FMUL.FTZ R92, R92, R144.reuse ;  /* 0x000000905c5c7220 */ /* 0x080fe40000410000 */
[-C--:B------:R-:W-:Y:S02]  /*18550*/  FMUL.FTZ R93, R93, R144.reuse ;  /* 0x000000905d5d7220 */ /* 0x080fe40000410000 */
[----:B------:R-:W2:Y:S01]  /*18560*/  MUFU.EX2 R121, R121 ;  /* 0x0000007900797308 */ /* 0x000ea20000000800 */
[-C--:B------:R-:W-:Y:S02]  /*18570*/  FMUL.FTZ R32, R88, R144.reuse ;  /* 0x0000009058207220 */ /* 0x080fe40000410000 */
[-C--:B------:R-:W-:Y:S02]  /*18580*/  FMUL.FTZ R33, R89, R144.reuse ;  /* 0x0000009059217220 */ /* 0x080fe40000410000 */
[-C--:B------:R-:W-:Y:S02]  /*18590*/  FMUL.FTZ R84, R84, R144.reuse ;  /* 0x0000009054547220 */ /* 0x080fe40000410000 */
[----:B------:R-:W-:Y:S01]  /*185a0*/  FMUL.FTZ R85, R85, R144 ;  /* 0x0000009055557220 */ /* 0x000fe20000410000 */
[----:B------:R-:W-:Y:S01]  /*185b0*/  MUFU.EX2 R137, R137 ;  /* 0x0000008900897308 */ /* 0x000fe20000000800 */
[----:B----4-:R-:W-:Y:S01]  /*185c0*/  F2FP.BF16.PACK_AB R5, R131, R134 ;  /* 0x000000868305723e */ /* 0x010fe200000010ff */
[----:B------:R-:W-:-:S02]  /*185d0*/  FFMA.FTZ R42, R42, R143, -R133 ;  /* 0x0000008f2a2a7223 */ /* 0x000fc40000010885 */
[-CC-:B------:R-:W-:Y:S02]  /*185e0*/  FFMA.FTZ R48, R40, R143.reuse, -R138.reuse ;  /* 0x0000008f28307223 */ /* 0x180fe4000001088a */
[----:B------:R-:W-:Y:S02]  /*185f0*/  FMUL.FTZ R41, R81, R144 ;  /* 0x0000009051297220 */ /* 0x000fe40000410000 */
[----:B------:R-:W4:Y:S01]  /*18600*/  MUFU.EX2 R136, R136 ;  /* 0x0000008800887308 */ /* 0x000f220000000800 */
[----:B--2---:R-:W-:Y:S01]  /*18610*/  F2FP.BF16.PACK_AB R7, R121, R132 ;  /* 0x000000847907723e */ /* 0x004fe200000010ff */
[-C--:B------:R-:W-:Y:S02]  /*18620*/  FMUL.FTZ R40, R80, R144.reuse ;  /* 0x0000009050287220 */ /* 0x080fe40000410000 */
[----:B------:R-:W-:Y:S02]  /*18630*/  FFMA.FTZ R81, R51, R143, -R138 ;  /* 0x0000008f33517223 */ /* 0x000fe4000001088a */
[----:B------:R-:W-:-:S02]  /*18640*/  FMUL.FTZ R49, R77, R144 ;  /* 0x000000904d317220 */ /* 0x000fc40000410000 */
[----:B------:R-:W-:Y:S01]  /*18650*/  MUFU.EX2 R135, R135 ;  /* 0x0000008700877308 */ /* 0x000fe20000000800 */
[-C--:B------:R-:W-:Y:S02]  /*18660*/  FFMA.FTZ R56, R56, R143.reuse, -R138 ;  /* 0x0000008f38387223 */ /* 0x080fe4000001088a */
[----:B------:R-:W-:Y:S02]  /*18670*/  FFMA.FTZ R88, R58, R143, -R133 ;  /* 0x0000008f3a587223 */ /* 0x000fe40000010885 */
[-C--:B------:R-:W-:Y:S02]  /*18680*/  FMUL.FTZ R8, R112, R144.reuse ;  /* 0x0000009070087220 */ /* 0x080fe40000410000 */
[-C--:B------:R-:W-:Y:S01]  /*18690*/  FMUL.FTZ R16, R104, R144.reuse ;  /* 0x0000009068107220 */ /* 0x080fe20000410000 */
[----:B------:R-:W2:Y:S01]  /*186a0*/  MUFU.EX2 R2, R2 ;  /* 0x0000000200027308 */ /* 0x000ea20000000800 */
[----:B----4-:R-:W-:Y:S01]  /*186b0*/  F2FP.BF16.PACK_AB R4, R136, R137 ;  /* 0x000000898804723e */ /* 0x010fe200000010ff */
[----:B------:R-:W-:-:S02]  /*186c0*/  FMUL.FTZ R17, R105, R144 ;  /* 0x0000009069117220 */ /* 0x000fc40000410000 */
[-C--:B------:R-:W-:Y:S02]  /*186d0*/  FMUL.FTZ R108, R108, R144.reuse ;  /* 0x000000906c6c7220 */ /* 0x080fe40000410000 */
[-C--:B------:R-:W-:Y:S02]  /*186e0*/  FMUL.FTZ R109, R109, R144.reuse ;  /* 0x000000906d6d7220 */ /* 0x080fe40000410000 */
[----:B------:R-:W4:Y:S01]  /*186f0*/  MUFU.EX2 R3, R9 ;  /* 0x0000000900037308 */ /* 0x000f220000000800 */
[-C--:B------:R-:W-:Y:S02]  /*18700*/  FMUL.FTZ R100, R100, R144.reuse ;  /* 0x0000009064647220 */ /* 0x080fe40000410000 */
[-C--:B------:R-:W-:Y:S02]  /*18710*/  FMUL.FTZ R101, R101, R144.reuse ;  /* 0x0000009065657220 */ /* 0x080fe40000410000 */
[-C--:B------:R-:W-:Y:S02]  /*18720*/  FMUL.FTZ R53, R73, R144.reuse ;  /* 0x0000009049357220 */ /* 0x080fe40000410000 */
[-C--:B------:R-:W-:Y:S01]  /*18730*/  FMUL.FTZ R68, R68, R144.reuse ;  /* 0x0000009044447220 */ /* 0x080fe20000410000 */
[----:B--2---:R-:W-:Y:S01]  /*18740*/  F2FP.BF16.PACK_AB R6, R2, R135 ;  /* 0x000000870206723e */ /* 0x004fe200000010ff */
[----:B------:R2:W-:Y:S01]  /*18750*/  MUFU.EX2 R77, R56 ;  /* 0x00000038004d7308 */ /* 0x0005e20000000800 */
[----:B------:R-:W-:-:S02]  /*18760*/  FMUL.FTZ R69, R69, R144 ;  /* 0x0000009045457220 */ /* 0x000fc40000410000 */
[-CC-:B------:R-:W-:Y:S02]  /*18770*/  FFMA.FTZ R80, R232, R143.reuse, -R133.reuse ;  /* 0x0000008fe8507223 */ /* 0x180fe40000010885 */
[----:B------:R-:W-:Y:S02]  /*18780*/  FFMA.FTZ R89, R224, R143, -R133 ;  /* 0x0000008fe0597223 */ /* 0x000fe40000010885 */
[-C--:B----4-:R-:W-:Y:S01]  /*18790*/  FMUL.FTZ R26, R98, R3.reuse ;  /* 0x00000003621a7220 */ /* 0x090fe20000410000 */
[----:B------:R-:W-:Y:S01]  /*187a0*/  MUFU.EX2 R96, R96 ;  /* 0x0000006000607308 */ /* 0x000fe20000000800 */
[-C--:B------:R-:W-:Y:S02]  /*187b0*/  FMUL.FTZ R27, R99, R3.reuse ;  /* 0x00000003631b7220 */ /* 0x080fe40000410000 */
[-C--:B------:R-:W-:Y:S02]  /*187c0*/  FMUL.FTZ R94, R94, R3.reuse ;  /* 0x000000035e5e7220 */ /* 0x080fe40000410000 */
[----:B------:R-:W-:-:S02]  /*187d0*/  FMUL.FTZ R95, R95, R3 ;  /* 0x000000035f5f7220 */ /* 0x000fc40000410000 */
[-C--:B------:R-:W-:Y:S01]  /*187e0*/  FMUL.FTZ R34, R90, R3.reuse ;  /* 0x000000035a227220 */ /* 0x080fe20000410000 */
[C---:B------:R-:W-:Y:S01]  /*187f0*/  HMMA.16816.F32.BF16 R24, R4.reuse, R28, R24 ;  /* 0x0000001c0418723c */ /* 0x040fe20000041818 */
[-C--:B------:R-:W-:Y:S01]  /*18800*/  FMUL.FTZ R35, R91, R3.reuse ;  /* 0x000000035b237220 */ /* 0x080fe20000410000 */
[----:B--2---:R-:W-:Y:S01]  /*18810*/  LDSM.16.MT88.4 R56, [R188+0xb400] ;  /* 0x00b40000bc38783b */ /* 0x004fe20000004200 */
[-C--:B------:R-:W-:Y:S01]  /*18820*/  FMUL.FTZ R86, R86, R3.reuse ;  /* 0x0000000356567220 */ /* 0x080fe20000410000 */
[----:B------:R-:W-:Y:S01]  /*18830*/  MUFU.EX2 R88, R88 ;  /* 0x0000005800587308 */ /* 0x000fe20000000800 */
[-C--:B------:R-:W-:Y:S02]  /*18840*/  FMUL.FTZ R87, R87, R3.reuse ;  /* 0x0000000357577220 */ /* 0x080fe40000410000 */
[-C--:B------:R-:W-:Y:S01]  /*18850*/  FMUL.FTZ R43, R83, R3.reuse ;  /* 0x00000003532b7220 */ /* 0x080fe20000410000 */
[----:B------:R-:W-:Y:S01]  /*18860*/  HMMA.16816.F32.BF16 R28, R4, R30, R92 ;  /* 0x0000001e041c723c */ /* 0x000fe2000004185c */
[----:B------:R-:W-:-:S02]  /*18870*/  FMUL.FTZ R50, R78, R3 ;  /* 0x000000034e327220 */ /* 0x000fc40000410000 */
[-C--:B------:R-:W-:Y:S01]  /*18880*/  FMUL.FTZ R51, R79, R3.reuse ;  /* 0x000000034f337220 */ /* 0x080fe20000410000 */
[----:B------:R2:W-:Y:S01]  /*18890*/  MUFU.EX2 R93, R42 ;  /* 0x0000002a005d7308 */ /* 0x0005e20000000800 */
[-C--:B------:R-:W-:Y:S02]  /*188a0*/  FMUL.FTZ R10, R114, R3.reuse ;  /* 0x00000003720a7220 */ /* 0x080fe40000410000 */
[-C--:B------:R-:W-:Y:S01]  /*188b0*/  FMUL.FTZ R11, R115, R3.reuse ;  /* 0x00000003730b7220 */ /* 0x080fe20000410000 */
[----:B---3--:R-:W-:Y:S01]  /*188c0*/  HMMA.16816.F32.BF16 R32, R4, R36, R32 ;  /* 0x000000240420723c */ /* 0x008fe20000041820 */
[----:B------:R-:W-:Y:S02]  /*188d0*/  FMUL.FTZ R9, R113, R144 ;  /* 0x0000009071097220 */ /* 0x000fe40000410000 */
[-C--:B------:R-:W-:Y:S01]  /*188e0*/  FMUL.FTZ R18, R106, R3.reuse ;  /* 0x000000036a127220 */ /* 0x080fe20000410000 */
[----:B------:R-:W-:Y:S01]  /*188f0*/  MUFU.EX2 R81, R81 ;  /* 0x0000005100517308 */ /* 0x000fe20000000800 */
[----:B------:R-:W-:-:S02]  /*18900*/  FMUL.FTZ R19, R107, R3 ;  /* 0x000000036b137220 */ /* 0x000fc40000410000 */
[-C--:B------:R-:W-:Y:S01]  /*18910*/  FMUL.FTZ R110, R110, R3.reuse ;  /* 0x000000036e6e7220 */ /* 0x080fe20000410000 */
[C---:B------:R-:W-:Y:S01]  /*18920*/  HMMA.16816.F32.BF16 R36, R4.reuse, R38, R84 ;  /* 0x000000260424723c */ /* 0x040fe20000041854 */
[-C--:B------:R-:W-:Y:S02]  /*18930*/  FMUL.FTZ R111, R111, R3.reuse ;  /* 0x000000036f6f7220 */ /* 0x080fe40000410000 */
[-C--:B------:R-:W-:Y:S01]  /*18940*/  FMUL.FTZ R102, R102, R3.reuse ;  /* 0x0000000366667220 */ /* 0x080fe20000410000 */
[----:B------:R3:W4:Y:S01]  /*18950*/  MUFU.EX2 R84, R48 ;  /* 0x0000003000547308 */ /* 0x0007220000000800 */
[-C--:B--2---:R-:W-:Y:S02]  /*18960*/  FMUL.FTZ R42, R82, R3.reuse ;  /* 0x00000003522a7220 */ /* 0x084fe40000410000 */
[----:B------:R-:W-:Y:S01]  /*18970*/  FMUL.FTZ R103, R103, R3 ;  /* 0x0000000367677220 */ /* 0x000fe20000410000 */
[----:B------:R-:W-:Y:S01]  /*18980*/  HMMA.16816.F32.BF16 R8, R4, R12, R8 ;  /* 0x0000000c0408723c */ /* 0x000fe20000041808 */
[----:B------:R-:W-:-:S02]  /*18990*/  FFMA.FTZ R79, R182, R143, -R133 ;  /* 0x0000008fb64f7223 */ /* 0x000fc40000010885 */
[-C--:B------:R-:W-:Y:S01]  /*189a0*/  FMUL.FTZ R54, R74, R3.reuse ;  /* 0x000000034a367220 */ /* 0x080fe20000410000 */
[----:B------:R-:W-:Y:S01]  /*189b0*/  MUFU.EX2 R80, R80 ;  /* 0x0000005000507308 */ /* 0x000fe20000000800 */
[-C--:B------:R-:W-:Y:S02]  /*189c0*/  FMUL.FTZ R55, R75, R3.reuse ;  /* 0x000000034b377220 */ /* 0x080fe40000410000 */
[-C--:B------:R-:W-:Y:S01]  /*189d0*/  FMUL.FTZ R70, R70, R3.reuse ;  /* 0x0000000346467220 */ /* 0x080fe20000410000 */
[----:B-1----:R-:W-:Y:S01]  /*189e0*/  HMMA.16816.F32.BF16 R40, R4, R44, R40 ;  /* 0x0000002c0428723c */ /* 0x002fe20000041828 */
[----:B------:R-:W-:Y:S02]  /*189f0*/  FMUL.FTZ R71, R71, R3 ;  /* 0x0000000347477220 */ /* 0x000fe40000410000 */
[----:B------:R-:W-:Y:S01]  /*18a00*/  FFMA.FTZ R78, R180, R143, -R133 ;  /* 0x0000008fb44e7223 */ /* 0x000fe20000010885 */
[----:B------:R-:W-:Y:S01]  /*18a10*/  MUFU.EX2 R79, R79 ;  /* 0x0000004f004f7308 */ /* 0x000fe20000000800 */
[----:B---3--:R-:W-:-:S02]  /*18a20*/  FMUL.FTZ R48, R76, R144 ;  /* 0x000000904c307220 */ /* 0x008fc40000410000 */
[-CC-:B------:R-:W-:Y:S01]  /*18a30*/  FFMA.FTZ R76, R52, R143.reuse, -R138.reuse ;  /* 0x0000008f344c7223 */ /* 0x180fe2000001088a */
[C---:B-----5:R-:W-:Y:S01]  /*18a40*/  HMMA.16816.F32.BF16 R16, R4.reuse, R20, R16 ;  /* 0x000000140410723c */ /* 0x060fe20000041810 */
[----:B------:R-:W-:Y:S02]  /*18a50*/  FMUL.FTZ R52, R72, R144 ;  /* 0x0000009048347220 */ /* 0x000fe40000410000 */
[-C--:B------:R-:W-:Y:S01]  /*18a60*/  FFMA.FTZ R83, R178, R143.reuse, -R133 ;  /* 0x0000008fb2537223 */ /* 0x080fe20000010885 */
[----:B------:R-:W-:Y:S01]  /*18a70*/  MUFU.EX2 R78, R78 ;  /* 0x0000004e004e7308 */ /* 0x000fe20000000800 */
[-CC-:B------:R-:W-:Y:S01]  /*18a80*/  FFMA.FTZ R82, R159, R143.reuse, -R138.reuse ;  /* 0x0000008f9f527223 */ /* 0x180fe2000001088a */
[----:B------:R-:W-:Y:S01]  /*18a90*/  LDSM.16.MT88.4 R72, [R122+0x9800] ;  /* 0x009800007a48783b */ /* 0x000fe20000004200 */
[-CC-:B------:R-:W-:Y:S01]  /*18aa0*/  FFMA.FTZ R85, R175, R143.reuse, -R138.reuse ;  /* 0x0000008faf557223 */ /* 0x180fe2000001088a */
[----:B------:R-:W-:Y:S01]  /*18ab0*/  HMMA.16816.F32.BF16 R44, R4, R46, R48 ;  /* 0x0000002e042c723c */ /* 0x000fe20000041830 */
[-CC-:B------:R-:W-:Y:S01]  /*18ac0*/  FFMA.FTZ R86, R223, R143.reuse, -R138.reuse ;  /* 0x0000008fdf567223 */ /* 0x180fe2000001088a */
[----:B------:R-:W1:Y:S01]  /*18ad0*/  LDSM.16.MT88.4 R48, [R122+0x9400] ;  /* 0x009400007a30783b */ /* 0x000e620000004200 */
[-CC-:B------:R-:W-:Y:S01]  /*18ae0*/  FFMA.FTZ R87, R222, R143.reuse, -R138.reuse ;  /* 0x0000008fde577223 */ /* 0x180fe2000001088a */
[----:B------:R-:W2:Y:S01]  /*18af0*/  MUFU.EX2 R76, R76 ;  /* 0x0000004c004c7308 */ /* 0x000ea20000000800 */
[----:B------:R-:W-:-:S02]  /*18b00*/  FFMA.FTZ R164, R161, R143, -R138 ;  /* 0x0000008fa1a47223 */ /* 0x000fc4000001088a */
[-CC-:B------:R-:W-:Y:S01]  /*18b10*/  FFMA.FTZ R90, R214, R143.reuse, -R133.reuse ;  /* 0x0000008fd65a7223 */ /* 0x180fe20000010885 */
[C---:B------:R-:W-:Y:S01]  /*18b20*/  HMMA.16816.F32.BF16 R12, R4.reuse, R14, R108 ;  /* 0x0000000e040c723c */ /* 0x040fe2000004186c */
[-CC-:B------:R-:W-:Y:S01]  /*18b30*/  FFMA.FTZ R91, R220, R143.reuse, -R133.reuse ;  /* 0x0000008fdc5b7223 */ /* 0x180fe20000010885 */
[----:B------:R-:W-:Y:S01]  /*18b40*/  LDSM.16.MT88.4 R108, [R188+0xac00] ;  /* 0x00ac0000bc6c783b */ /* 0x000fe20000004200 */
[-CC-:B------:R-:W-:Y:S01]  /*18b50*/  FFMA.FTZ R92, R218, R143.reuse, -R133.reuse ;  /* 0x0000008fda5c7223 */ /* 0x180fe20000010885 */
[----:B------:R-:W-:Y:S01]  /*18b60*/  MUFU.EX2 R83, R83 ;  /* 0x0000005300537308 */ /* 0x000fe20000000800 */
[-CC-:B------:R-:W-:Y:S02]  /*18b70*/  FFMA.FTZ R94, R173, R143.reuse, -R138.reuse ;  /* 0x0000008fad5e7223 */ /* 0x180fe4000001088a */
[-CC-:B------:R-:W-:Y:S01]  /*18b80*/  FFMA.FTZ R95, R171, R143.reuse, -R138.reuse ;  /* 0x0000008fab5f7223 */ /* 0x180fe2000001088a */
[----:B------:R-:W-:Y:S01]  /*18b90*/  HMMA.16816.F32.BF16 R20, R4, R22, R100 ;  /* 0x000000160414723c */ /* 0x000fe20000041864 */
[-C--:B------:R-:W-:Y:S01]  /*18ba0*/  FFMA.FTZ R159, R169, R143.reuse, -R138 ;  /* 0x0000008fa99f7223 */ /* 0x080fe2000001088a */
[----:B------:R-:W-:Y:S01]  /*18bb0*/  LDSM.16.MT88.4 R100, [R122+0xac00] ;  /* 0x00ac00007a64783b */ /* 0x000fe20000004200 */
[-CC-:B------:R-:W-:Y:S01]  /*18bc0*/  FFMA.FTZ R161, R176, R143.reuse, -R133.reuse ;  /* 0x0000008fb0a17223 */ /* 0x180fe20000010885 */
[----:B------:R-:W-:Y:S01]  /*18bd0*/  MUFU.EX2 R82, R82 ;  /* 0x0000005200527308 */ /* 0x000fe20000000800 */
[----:B------:R-:W-:-:S02]  /*18be0*/  FFMA.FTZ R169, R170, R143, -R133 ;  /* 0x0000008faaa97223 */ /* 0x000fc40000010885 */
[-CC-:B------:R-:W-:Y:S01]  /*18bf0*/  FFMA.FTZ R170, R172, R143.reuse, -R133.reuse ;  /* 0x0000008facaa7223 */ /* 0x180fe20000010885 */
[C---:B------:R-:W-:Y:S01]  /*18c00*/  HMMA.16816.F32.BF16 R52, R4.reuse, R60, R52 ;  /* 0x0000003c0434723c */ /* 0x040fe20000041834 */
[-C--:B------:R-:W-:Y:S02]  /*18c10*/  FFMA.FTZ R171, R174, R143.reuse, -R133 ;  /* 0x0000008faeab7223 */ /* 0x080fe40000010885 */
[-CC-:B------:R-:W-:Y:S01]  /*18c20*/  FFMA.FTZ R168, R168, R143.reuse, -R138.reuse ;  /* 0x0000008fa8a87223 */ /* 0x180fe2000001088a */
[----:B------:R-:W3:Y:S01]  /*18c30*/  MUFU.EX2 R85, R85 ;  /* 0x0000005500557308 */ /* 0x000ee20000000800 */
[-CC-:B------:R-:W-:Y:S02]  /*18c40*/  FFMA.FTZ R167, R167, R143.reuse, -R138.reuse ;  /* 0x0000008fa7a77223 */ /* 0x180fe4000001088a */
[----:B----4-:R-:W-:Y:S01]  /*18c50*/  F2FP.BF16.PACK_AB R60, R81, R84 ;  /* 0x00000054513c723e */ /* 0x010fe200000010ff */
[----:B------:R-:W-:Y:S01]  /*18c60*/  HMMA.16816.F32.BF16 R4, R4, R62, R68 ;  /* 0x0000003e0404723c */ /* 0x000fe20000041844 */
[----:B------:R-:W-:Y:S01]  /*18c70*/  F2FP.BF16.PACK_AB R61, R93, R96 ;  /* 0x000000605d3d723e */ /* 0x000fe200000010ff */
[----:B------:R-:W4:Y:S01]  /*18c80*/  LDSM.16.MT88.4 R68, [R188+0xd400] ;  /* 0x00d40000bc44783b */ /* 0x000f220000004200 */
[-CC-:B------:R-:W-:Y:S01]  /*18c90*/  FFMA.FTZ R165, R165, R143.reuse, -R138.reuse ;  /* 0x0000008fa5a57223 */ /* 0x180fe2000001088a */
[----:B------:R-:W-:Y:S01]  /*18ca0*/  MUFU.EX2 R86, R86 ;  /* 0x0000005600567308 */ /* 0x000fe20000000800 */
[----:B------:R-:W-:-:S02]  /*18cb0*/  FFMA.FTZ R172, R163, R143, -R138 ;  /* 0x0000008fa3ac7223 */ /* 0x000fc4000001088a */
[----:B--2---:R-:W-:Y:S01]  /*18cc0*/  F2FP.BF16.PACK_AB R62, R76, R77 ;  /* 0x0000004d4c3e723e */ /* 0x004fe200000010ff */
[-CC-:B------:R-:W-:Y:S01]  /*18cd0*/  FFMA.FTZ R166, R166, R143.reuse, -R133.reuse ;  /* 0x0000008fa6a67223 */ /* 0x180fe20000010885 */
[----:B------:R-:W-:Y:S01]  /*18ce0*/  F2FP.BF16.PACK_AB R63, R79, R88 ;  /* 0x000000584f3f723e */ /* 0x000fe200000010ff */
[-CC-:B------:R-:W-:Y:S02]  /*18cf0*/  FFMA.FTZ R163, R160, R143.reuse, -R133.reuse ;  /* 0x0000008fa0a37223 */ /* 0x180fe40000010885 */
[----:B------:R-:W2:Y:S01]  /*18d00*/  MUFU.EX2 R87, R87 ;  /* 0x0000005700577308 */ /* 0x000ea20000000800 */
[-C--:B------:R-:W-:Y:S02]  /*18d10*/  FFMA.FTZ R174, R151, R143.reuse, -R138 ;  /* 0x0000008f97ae7223 */ /* 0x080fe4000001088a */
[-CC-:B------:R-:W-:Y:S01]  /*18d20*/  FFMA.FTZ R162, R162, R143.reuse, -R133.reuse ;  /* 0x0000008fa2a27223 */ /* 0x180fe20000010885 */
[----:B------:R-:W-:Y:S01]  /*18d30*/  HMMA.16816.F32.BF16 R8, R60, R64, R8 ;  /* 0x000000403c08723c */ /* 0x000fe20000041808 */
[----:B------:R-:W-:-:S02]  /*18d40*/  FFMA.FTZ R158, R158, R143, -R133 ;  /* 0x0000008f9e9e7223 */ /* 0x000fc40000010885 */
[-CC-:B------:R-:W-:Y:S01]  /*18d50*/  FFMA.FTZ R157, R157, R143.reuse, -R138.reuse ;  /* 0x0000008f9d9d7223 */ /* 0x180fe2000001088a */
[----:B------:R-:W5:Y:S01]  /*18d60*/  MUFU.EX2 R89, R89 ;  /* 0x0000005900597308 */ /* 0x000f620000000800 */
[-CC-:B------:R-:W-:Y:S02]  /*18d70*/  FFMA.FTZ R160, R155, R143.reuse, -R138.reuse ;  /* 0x0000008f9ba07223 */ /* 0x180fe4000001088a */
[-C--:B------:R-:W-:Y:S01]  /*18d80*/  FFMA.FTZ R153, R153, R143.reuse, -R138 ;  /* 0x0000008f99997223 */ /* 0x080fe2000001088a */
[----:B------:R-:W-:Y:S01]  /*18d90*/  HMMA.16816.F32.BF16 R12, R60, R66, R12 ;  /* 0x000000423c0c723c */ /* 0x000fe2000004180c */
[----:B------:R-:W2:Y:S01]  /*18da0*/  LDSM.16.MT88.4 R64, [R122+0xb400] ;  /* 0x00b400007a40783b */ /* 0x000ea20000004200 */
[----:B------:R-:W-:Y:S02]  /*18db0*/  FFMA.FTZ R151, R156, R143, -R133 ;  /* 0x0000008f9c977223 */ /* 0x000fe40000010885 */
[----:B------:R-:W-:Y:S01]  /*18dc0*/  MUFU.EX2 R90, R90 ;  /* 0x0000005a005a7308 */ /* 0x000fe20000000800 */
[----:B------:R-:W-:-:S02]  /*18dd0*/  FFMA.FTZ R134, R213, R3, R134 ;  /* 0x00000003d5867223 */ /* 0x000fc40000010086 */
[----:B------:R-:W-:Y:S01]  /*18de0*/  FFMA.FTZ R137, R212, R144, R137 ;  /* 0x00000090d4897223 */ /* 0x000fe20000010089 */
[C---:B-1----:R-:W-:Y:S01]  /*18df0*/  HMMA.16816.F32.BF16 R16, R60.reuse, R48, R16 ;  /* 0x000000303c10723c */ /* 0x042fe20000041810 */
[-CC-:B------:R-:W-:Y:S02]  /*18e00*/  FFMA.FTZ R155, R152, R143.reuse, -R133.reuse ;  /* 0x0000008f989b7223 */ /* 0x180fe40000010885 */
[-CC-:B------:R-:W-:Y:S01]  /*18e10*/  FFMA.FTZ R152, R145, R143.reuse, -R138.reuse ;  /* 0x0000008f91987223 */ /* 0x180fe2000001088a */
[----:B------:R-:W-:Y:S01]  /*18e20*/  MUFU.EX2 R91, R91 ;  /* 0x0000005b005b7308 */ /* 0x000fe20000000800 */
[-CC-:B------:R-:W-:Y:S02]  /*18e30*/  FFMA.FTZ R154, R154, R143.reuse, -R133.reuse ;  /* 0x0000008f9a9a7223 */ /* 0x180fe40000010885 */
[-C--:B------:R-:W-:Y:S01]  /*18e40*/  FFMA.FTZ R150, R150, R143.reuse, -R133 ;  /* 0x0000008f96967223 */ /* 0x080fe20000010885 */
[----:B------:R-:W-:Y:S01]  /*18e50*/  HMMA.16816.F32.BF16 R20, R60, R50, R20 ;  /* 0x000000323c14723c */ /* 0x000fe20000041814 */
[----:B------:R-:W1:Y:S01]  /*18e60*/  LDSM.16.MT88.4 R48, [R122+0xd400] ;  /* 0x00d400007a30783b */ /* 0x000e620000004200 */
[----:B------:R-:W-:-:S02]  /*18e70*/  FFMA.FTZ R149, R149, R143, -R138 ;  /* 0x0000008f95957223 */ /* 0x000fc4000001088a */
[----:B------:R-:W-:Y:S01]  /*18e80*/  MUFU.EX2 R92, R92 ;  /* 0x0000005c005c7308 */ /* 0x000fe20000000800 */
[-CC-:B------:R-:W-:Y:S02]  /*18e90*/  FFMA.FTZ R148, R148, R143.reuse, -R138.reuse ;  /* 0x0000008f94947223 */ /* 0x180fe4000001088a */
[-C--:B------:R-:W-:Y:S01]  /*18ea0*/  FFMA.FTZ R147, R147, R143.reuse, -R138 ;  /* 0x0000008f93937223 */ /* 0x080fe2000001088a */
[C---:B------:R-:W-:Y:S01]  /*18eb0*/  HMMA.16816.F32.BF16 R24, R60.reuse, R56, R24 ;  /* 0x000000383c18723c */ /* 0x040fe20000041818 */
[----:B------:R-:W-:Y:S02]  /*18ec0*/  FFMA.FTZ R145, R146, R143, -R133 ;  /* 0x0000008f92917223 */ /* 0x000fe40000010885 */
[----:B------:R-:W-:Y:S01]  /*18ed0*/  FADD.FTZ R131, R131, R134 ;  /* 0x0000008683837221 */ /* 0x000fe20000010000 */
[----:B------:R-:W1:Y:S01]  /*18ee0*/  MUFU.EX2 R94, R94 ;  /* 0x0000005e005e7308 */ /* 0x000e620000000800 */
[----:B------:R-:W-:Y:S02]  /*18ef0*/  FADD.FTZ R136, R136, R137 ;  /* 0x0000008988887221 */ /* 0x000fe40000010000 */
[----:B------:R-:W-:Y:S01]  /*18f00*/  FADD.FTZ R132, R132, R131 ;  /* 0x0000008384847221 */ /* 0x000fe20000010000 */
[----:B------:R-:W-:Y:S01]  /*18f10*/  HMMA.16816.F32.BF16 R28, R60, R58, R28 ;  /* 0x0000003a3c1c723c */ /* 0x000fe2000004181c */
[----:B------:R-:W5:Y:S01]  /*18f20*/  LDSM.16.MT88.4 R56, [R188+0x9800] ;  /* 0x00980000bc38783b */ /* 0x000f620000004200 */
[----:B------:R-:W-:-:S02]  /*18f30*/  FADD.FTZ R3, R135, R136 ;  /* 0x0000008887037221 */ /* 0x000fc40000010000 */
[----:B------:R-:W1:Y:S01]  /*18f40*/  MUFU.EX2 R95, R95 ;  /* 0x0000005f005f7308 */ /* 0x000e620000000800 */
[----:B------:R-:W-:Y:S02]  /*18f50*/  FADD.FTZ R121, R121, R132 ;  /* 0x0000008479797221 */ /* 0x000fe40000010000 */
[----:B------:R-:W-:Y:S01]  /*18f60*/  FADD.FTZ R3, R2, R3 ;  /* 0x0000000302037221 */ /* 0x000fe20000010000 */
[C---:B----4-:R-:W-:Y:S01]  /*18f70*/  HMMA.16816.F32.BF16 R40, R60.reuse, R68, R40 ;  /* 0x000000443c28723c */ /* 0x050fe20000041828 */
[----:B------:R-:W-:Y:S02]  /*18f80*/  FADD.FTZ R96, R96, R121 ;  /* 0x0000007960607221 */ /* 0x000fe40000010000 */
[----:B------:R-:W-:Y:S01]  /*18f90*/  FADD.FTZ R2, R84, R3 ;  /* 0x0000000354027221 */ /* 0x000fe20000010000 */
[----:B------:R-:W4:Y:S01]  /*18fa0*/  MUFU.EX2 R159, R159 ;  /* 0x0000009f009f7308 */ /* 0x000f220000000800 */
[----:B------:R-:W-:Y:S02]  /*18fb0*/  FADD.FTZ R93, R93, R96 ;  /* 0x000000605d5d7221 */ /* 0x000fe40000010000 */
[----:B------:R-:W-:Y:S01]  /*18fc0*/  FADD.FTZ R2, R81, R2 ;  /* 0x0000000251027221 */ /* 0x000fe20000010000 */
[----:B--2---:R-:W-:Y:S01]  /*18fd0*/  HMMA.16816.F32.BF16 R32, R60, R64, R32 ;  /* 0x000000403c20723c */ /* 0x004fe20000041820 */
[----:B------:R-:W-:-:S02]  /*18fe0*/  FADD.FTZ R88, R88, R93 ;  /* 0x0000005d58587221 */ /* 0x000fc40000010000 */
[----:B------:R-:W-:Y:S01]  /*18ff0*/  FADD.FTZ R3, R77, R2 ;  /* 0x000000024d037221 */ /* 0x000fe20000010000 */
[----:B------:R-:W2:Y:S01]  /*19000*/  MUFU.EX2 R164, R164 ;  /* 0x000000a400a47308 */ /* 0x000ea20000000800 */
[----:B------:R-:W-:Y:S02]  /*19010*/  FADD.FTZ R79, R79, R88 ;  /* 0x000000584f4f7221 */ /* 0x000fe40000010000 */
[----:B------:R-:W-:Y:S01]  /*19020*/  FADD.FTZ R3, R76, R3 ;  /* 0x000000034c037221 */ /* 0x000fe20000010000 */
[----:B------:R-:W-:Y:S01]  /*19030*/  HMMA.16816.F32.BF16 R36, R60, R66, R36 ;  /* 0x000000423c24723c */ /* 0x000fe20000041824 */
[----:B------:R-:W2:Y:S01]  /*19040*/  LDSM.16.MT88.4 R64, [R188+0xb800] ;  /* 0x00b80000bc40783b */ /* 0x000ea20000004200 */
[-CC-:B------:R-:W-:Y:S02]  /*19050*/  FFMA.FTZ R124, R124, R143.reuse, -R133.reuse ;  /* 0x0000008f7c7c7223 */ /* 0x180fe40000010885 */
[----:B------:R-:W2:Y:S01]  /*19060*/  MUFU.EX2 R161, R161 ;  /* 0x000000a100a17308 */ /* 0x000ea20000000800 */
[----:B------:R-:W-:-:S02]  /*19070*/  FFMA.FTZ R127, R127, R143, -R133 ;  /* 0x0000008f7f7f7223 */ /* 0x000fc40000010885 */
[----:B------:R-:W-:Y:S01]  /*19080*/  FFMA.FTZ R213, R120, R143, -R133 ;  /* 0x0000008f78d57223 */ /* 0x000fe20000010885 */
[C---:B-1----:R-:W-:Y:S04]  /*19090*/  HMMA.16816.F32.BF16 R52, R60.reuse, R48, R52 ;  /* 0x000000303c34723c */ /* 0x042fe80000041834 */
[----:B------:R-:W-:Y:S03]  /*190a0*/  MUFU.EX2 R169, R169 ;  /* 0x000000a900a97308 */ /* 0x000fe60000000800 */
[----:B---3--:R-:W-:Y:S01]  /*190b0*/  F2FP.BF16.PACK_AB R48, R85, R82 ;  /* 0x000000525530723e */ /* 0x008fe200000010ff */
[----:B------:R-:W-:Y:S01]  /*190c0*/  HMMA.16816.F32.BF16 R4, R60, R50, R4 ;  /* 0x000000323c04723c */ /* 0x000fe20000041804 */
[----:B------:R-:W-:Y:S01]  /*190d0*/  F2FP.BF16.PACK_AB R49, R83, R78 ;  /* 0x0000004e5331723e */ /* 0x000fe200000010ff */
[----:B------:R-:W-:-:S02]  /*190e0*/  FADD.FTZ R78, R78, R79 ;  /* 0x0000004f4e4e7221 */ /* 0x000fc40000010000 */
[----:B------:R-:W-:Y:S01]  /*190f0*/  MUFU.EX2 R170, R170 ;  /* 0x000000aa00aa7308 */ /* 0x000fe20000000800 */
[----:B------:R-:W-:Y:S02]  /*19100*/  FADD.FTZ R82, R82, R3 ;  /* 0x0000000352527221 */ /* 0x000fe40000010000 */
[----:B------:R-:W-:Y:S01]  /*19110*/  F2FP.BF16.PACK_AB R50, R87, R86 ;  /* 0x000000565732723e */ /* 0x000fe200000010ff */
[----:B------:R-:W-:Y:S01]  /*19120*/  HMMA.16816.F32.BF16 R44, R60, R70, R44 ;  /* 0x000000463c2c723c */ /* 0x000fe2000004182c */
[----:B-----5:R-:W-:Y:S01]  /*19130*/  F2FP.BF16.PACK_AB R51, R89, R80 ;  /* 0x000000505933723e */ /* 0x020fe200000010ff */
[----:B------:R-:W1:Y:S01]  /*19140*/  LDSM.16.MT88.4 R60, [R122+0xd800] ;  /* 0x00d800007a3c783b */ /* 0x000e620000004200 */
[----:B------:R-:W-:Y:S01]  /*19150*/  FADD.FTZ R83, R83, R78 ;  /* 0x0000004e53537221 */ /* 0x000fe20000010000 */
[----:B------:R-:W-:Y:S01]  /*19160*/  MUFU.EX2 R171, R171 ;  /* 0x000000ab00ab7308 */ /* 0x000fe20000000800 */
[----:B------:R-:W-:Y:S01]  /*19170*/  FADD.FTZ R85, R85, R82 ;  /* 0x0000005255557221 */ /* 0x000fe20000010000 */
[----:B------:R-:W-:Y:S01]  /*19180*/  LDSM.16.MT88.4 R68, [R188+0xd800] ;  /* 0x00d80000bc44783b */ /* 0x000fe20000004200 */
[----:B------:R-:W-:Y:S01]  /*19190*/  FADD.FTZ R80, R80, R83 ;  /* 0x0000005350507221 */ /* 0x000fe20000010000 */
[----:B------:R-:W-:Y:S01]  /*191a0*/  HMMA.16816.F32.BF16 R8, R48, R56, R8 ;  /* 0x000000383008723c */ /* 0x000fe20000041808 */
[----:B------:R-:W-:Y:S01]  /*191b0*/  FADD.FTZ R86, R86, R85 ;  /* 0x0000005556567221 */ /* 0x000fe20000010000 */
[----:B------:R-:W-:Y:S01]  /*191c0*/  LDSM.16.MT88.4 R76, [R188+0xec00] ;  /* 0x00ec0000bc4c783b */ /* 0x000fe20000004200 */
[----:B------:R-:W-:Y:S01]  /*191d0*/  FADD.FTZ R89, R89, R80 ;  /* 0x0000005059597221 */ /* 0x000fe20000010000 */
[----:B------:R-:W-:Y:S01]  /*191e0*/  MUFU.EX2 R168, R168 ;  /* 0x000000a800a87308 */ /* 0x000fe20000000800 */
[----:B------:R-:W-:-:S03]  /*191f0*/  FADD.FTZ R87, R87, R86 ;  /* 0x0000005657577221 */ /* 0x000fc60000010000 */
[C---:B------:R-:W-:Y:S01]  /*19200*/  HMMA.16816.F32.BF16 R12, R48.reuse, R58, R12 ;  /* 0x0000003a300c723c */ /* 0x040fe2000004180c */
[----:B------:R-:W3:Y:S01]  /*19210*/  LDSM.16.MT88.4 R56, [R122+0xb800] ;  /* 0x00b800007a38783b */ /* 0x000ee20000004200 */
[----:B------:R-:W-:Y:S02]  /*19220*/  FADD.FTZ R2, R94, R87 ;  /* 0x000000575e027221 */ /* 0x000fe40000010000 */
[----:B------:R-:W5:Y:S02]  /*19230*/  MUFU.EX2 R167, R167 ;  /* 0x000000a700a77308 */ /* 0x000f640000000800 */
[----:B------:R-:W-:Y:S02]  /*19240*/  FADD.FTZ R2, R95, R2 ;  /* 0x000000025f027221 */ /* 0x000fe40000010000 */
[----:B--2---:R-:W-:Y:S02]  /*19250*/  HMMA.16816.F32.BF16 R24, R48, R64, R24 ;  /* 0x000000403018723c */ /* 0x004fe40000041818 */
[----:B----4-:R-:W-:-:S02]  /*19260*/  FADD.FTZ R3, R159, R2 ;  /* 0x000000029f037221 */ /* 0x010fc40000010000 */
[----:B------:R-:W-:Y:S02]  /*19270*/  MUFU.EX2 R165, R165 ;  /* 0x000000a500a57308 */ /* 0x000fe40000000800 */
[----:B------:R-:W-:Y:S02]  /*19280*/  FADD.FTZ R3, R164, R3 ;  /* 0x00000003a4037221 */ /* 0x000fe40000010000 */
[C---:B------:R-:W-:Y:S01]  /*19290*/  HMMA.16816.F32.BF16 R28, R48.reuse, R66, R28 ;  /* 0x00000042301c723c */ /* 0x040fe2000004181c */
[----:B------:R-:W2:Y:S03]  /*192a0*/  LDSM.16.MT88.4 R64, [R188+0x9c00] ;  /* 0x009c0000bc40783b */ /* 0x000ea60000004200 */
[----:B------:R-:W4:Y:S04]  /*192b0*/  MUFU.EX2 R172, R172 ;  /* 0x000000ac00ac7308 */ /* 0x000f280000000800 */
[C---:B------:R-:W-:Y:S04]  /*192c0*/  HMMA.16816.F32.BF16 R16, R48.reuse, R72, R16 ;  /* 0x000000483010723c */ /* 0x040fe80000041810 */
[----:B------:R-:W2:Y:S04]  /*192d0*/  MUFU.EX2 R166, R166 ;  /* 0x000000a600a67308 */ /* 0x000ea80000000800 */
[C---:B-1----:R-:W-:Y:S04]  /*192e0*/  HMMA.16816.F32.BF16 R52, R48.reuse, R60, R52 ;  /* 0x0000003c3034723c */ /* 0x042fe80000041834 */
[----:B------:R-:W-:Y:S04]  /*192f0*/  MUFU.EX2 R162, R162 ;  /* 0x000000a200a27308 */ /* 0x000fe80000000800 */
[C---:B------:R-:W-:Y:S01]  /*19300*/  HMMA.16816.F32.BF16 R4, R48.reuse, R62, R4 ;  /* 0x0000003e3004723c */ /* 0x040fe20000041804 */
[----:B------:R-:W-:Y:S03]  /*19310*/  LDSM.16.MT88.4 R60, [R122+0xbc00] ;  /* 0x00bc00007a3c783b */ /* 0x000fe60000004200 */
[----:B------:R-:W-:Y:S04]  /*19320*/  MUFU.EX2 R163, R163 ;  /* 0x000000a300a37308 */ /* 0x000fe80000000800 */
[C---:B---3--:R-:W-:Y:S04]  /*19330*/  HMMA.16816.F32.BF16 R32, R48.reuse, R56, R32 ;  /* 0x000000383020723c */ /* 0x048fe80000041820 */
[----:B------:R-:W-:Y:S04]  /*19340*/  MUFU.EX2 R158, R158 ;  /* 0x0000009e009e7308 */ /* 0x000fe80000000800 */
[C---:B------:R-:W-:Y:S01]  /*19350*/  HMMA.16816.F32.BF16 R36, R48.reuse, R58, R36 ;  /* 0x0000003a3024723c */ /* 0x040fe20000041824 */
[----:B------:R-:W1:Y:S03]  /*19360*/  LDSM.16.MT88.4 R56, [R188+0xbc00] ;  /* 0x00bc0000bc38783b */ /* 0x000e660000004200 */
[----:B------:R-:W-:Y:S04]  /*19370*/  MUFU.EX2 R157, R157 ;  /* 0x0000009d009d7308 */ /* 0x000fe80000000800 */
[C---:B------:R-:W-:Y:S01]  /*19380*/  HMMA.16816.F32.BF16 R20, R48.reuse, R74, R20 ;  /* 0x0000004a3014723c */ /* 0x040fe20000041814 */
[----:B------:R-:W3:Y:S03]  /*19390*/  LDSM.16.MT88.4 R72, [R122+0x9c00] ;  /* 0x009c00007a48783b */ /* 0x000ee60000004200 */
[----:B------:R-:W1:Y:S04]  /*193a0*/  MUFU.EX2 R160, R160 ;  /* 0x000000a000a07308 */ /* 0x000e680000000800 */
[C---:B------:R-:W-:Y:S04]  /*193b0*/  HMMA.16816.F32.BF16 R40, R48.reuse, R68, R40 ;  /* 0x000000443028723c */ /* 0x040fe80000041828 */
[----:B------:R-:W-:Y:S04]  /*193c0*/  MUFU.EX2 R153, R153 ;  /* 0x0000009900997308 */ /* 0x000fe80000000800 */
[----:B------:R-:W-:Y:S01]  /*193d0*/  HMMA.16816.F32.BF16 R44, R48, R70, R44 ;  /* 0x00000046302c723c */ /* 0x000fe2000004182c */
[----:B------:R-:W3:Y:S03]  /*193e0*/  LDSM.16.MT88.4 R68, [R188+0xdc00] ;  /* 0x00dc0000bc44783b */ /* 0x000ee60000004200 */
[----:B------:R-:W1:Y:S03]  /*193f0*/  MUFU.EX2 R174, R174 ;  /* 0x000000ae00ae7308 */ /* 0x000e660000000800 */
[----:B------:R-:W-:-:S02]  /*19400*/  F2FP.BF16.PACK_AB R48, R95, R94 ;  /* 0x0000005e5f30723e */ /* 0x000fc400000010ff */
[----:B------:R-:W-:Y:S01]  /*19410*/  F2FP.BF16.PACK_AB R49, R91, R90 ;  /* 0x0000005a5b31723e */ /* 0x000fe200000010ff */
[----:B------:R-:W-:Y:S01]  /*19420*/  FADD.FTZ R90, R90, R89 ;  /* 0x000000595a5a7221 */ /* 0x000fe20000010000 */
[----:B------:R-:W-:Y:S01]  /*19430*/  F2FP.BF16.PACK_AB R50, R164, R159 ;  /* 0x0000009fa432723e */ /* 0x000fe200000010ff */
[----:B------:R-:W1:Y:S01]  /*19440*/  MUFU.EX2 R151, R151 ;  /* 0x0000009700977308 */ /* 0x000e620000000800 */
[----:B------:R-:W-:Y:S01]  /*19450*/  F2FP.BF16.PACK_AB R51, R161, R92 ;  /* 0x0000005ca133723e */ /* 0x000fe200000010ff */
[----:B------:R-:W-:-:S04]  /*19460*/  FADD.FTZ R91, R91, R90 ;  /* 0x0000005a5b5b7221 */ /* 0x000fc80000010000 */
[----:B------:R-:W-:Y:S02]  /*19470*/  FADD.FTZ R92, R92, R91 ;  /* 0x0000005b5c5c7221 */ /* 0x000fe40000010000 */
[----:B--2---:R-:W-:Y:S01]  /*19480*/  HMMA.16816.F32.BF16 R8, R48, R64, R8 ;  /* 0x000000403008723c */ /* 0x004fe20000041808 */
[----:B------:R-:W-:Y:S01]  /*19490*/  MUFU.EX2 R154, R154 ;  /* 0x0000009a009a7308 */ /* 0x000fe20000000800 */
[----:B------:R-:W-:-:S06]  /*194a0*/  FADD.FTZ R2, R161, R92 ;  /* 0x0000005ca1027221 */ /* 0x000fcc0000010000 */
        /* <DEDUP_REMOVED lines=9> */
[----:B------:R-:W1:Y:S06]  /*19540*/  MUFU.EX2 R148, R148 ;  /* 0x0000009400947308 */ /* 0x000e6c0000000800 */
[C---:B------:R-:W-:Y:S01]  /*19550*/  HMMA.16816.F32.BF16 R36, R48.reuse, R62, R36 ;  /* 0x0000003e3024723c */ /* 0x040fe20000041824 */
[----:B------:R-:W1:Y:S01]  /*19560*/  LDSM.16.MT88.4 R60, [R188+0xc000] ;  /* 0x00c00000bc3c783b */ /* 0x000e620000004200 */
[----:B------:R-:W-:Y:S06]  /*19570*/  MUFU.EX2 R147, R147 ;  /* 0x0000009300937308 */ /* 0x000fec0000000800 */
[C---:B---3--:R-:W-:Y:S02]  /*19580*/  HMMA.16816.F32.BF16 R16, R48.reuse, R72, R16 ;  /* 0x000000483010723c */ /* 0x048fe40000041810 */
[----:B------:R-:W3:Y:S06]  /*19590*/  MUFU.EX2 R152, R152 ;  /* 0x0000009800987308 */ /* 0x000eec0000000800 */
[C---:B------:R-:W-:Y:S01]  /*195a0*/  HMMA.16816.F32.BF16 R20, R48.reuse, R74, R20 ;  /* 0x0000004a3014723c */ /* 0x040fe20000041814 */
[----:B------:R-:W1:Y:S01]  /*195b0*/  LDSM.16.MT88.4 R72, [R122+0xa000] ;  /* 0x00a000007a48783b */ /* 0x000e620000004200 */
[----:B------:R-:W1:Y:S06]  /*195c0*/  MUFU.EX2 R145, R145 ;  /* 0x0000009100917308 */ /* 0x000e6c0000000800 */
        /* <DEDUP_REMOVED lines=9> */
[----:B-----5:R-:W-:-:S02]  /*19660*/  F2FP.BF16.PACK_AB R48, R167, R168 ;  /* 0x000000a8a730723e */ /* 0x020fc400000010ff */
[----:B------:R-:W-:Y:S01]  /*19670*/  F2FP.BF16.PACK_AB R49, R170, R169 ;  /* 0x000000a9aa31723e */ /* 0x000fe200000010ff */
[----:B------:R-:W-:Y:S01]  /*19680*/  FADD.FTZ R169, R169, R2 ;  /* 0x00000002a9a97221 */ /* 0x000fe20000010000 */
[----:B----4-:R-:W-:Y:S01]  /*19690*/  F2FP.BF16.PACK_AB R50, R172, R165 ;  /* 0x000000a5ac32723e */ /* 0x010fe200000010ff */
[----:B------:R-:W-:Y:S01]  /*196a0*/  FADD.FTZ R2, R168, R3 ;  /* 0x00000003a8027221 */ /* 0x000fe20000010000 */
[----:B------:R-:W-:Y:S01]  /*196b0*/  F2FP.BF16.PACK_AB R51, R166, R171 ;  /* 0x000000aba633723e */ /* 0x000fe200000010ff */
[----:B------:R-:W-:Y:S02]  /*196c0*/  FADD.FTZ R170, R170, R169 ;  /* 0x000000a9aaaa7221 */ /* 0x000fe40000010000 */
[----:B------:R-:W-:Y:S02]  /*196d0*/  FADD.FTZ R2, R167, R2 ;  /* 0x00000002a7027221 */ /* 0x000fe40000010000 */
[----:B------:R-:W-:Y:S02]  /*196e0*/  FADD.FTZ R3, R171, R170 ;  /* 0x000000aaab037221 */ /* 0x000fe40000010000 */
[----:B-1----:R-:W-:Y:S01]  /*196f0*/  HMMA.16816.F32.BF16 R8, R48, R56, R8 ;  /* 0x000000383008723c */ /* 0x002fe20000041808 */
[----:B------:R-:W-:Y:S01]  /*19700*/  FADD.FTZ R165, R165, R2 ;  /* 0x00000002a5a57221 */ /* 0x000fe20000010000 */
[----:B------:R-:W-:Y:S01]  /*19710*/  MOV R2, R139 ;  /* 0x0000008b00027202 */ /* 0x000fe20000000f00 */
[----:B------:R-:W-:-:S02]  /*19720*/  FADD.FTZ R3, R166, R3 ;  /* 0x00000003a6037221 */ /* 0x000fc40000010000 */
[----:B------:R-:W-:-:S03]  /*19730*/  FADD.FTZ R172, R172, R165 ;  /* 0x000000a5acac7221 */ /* 0x000fc60000010000 */
[C---:B------:R-:W-:Y:S01]  /*19740*/  HMMA.16816.F32.BF16 R12, R48.reuse, R58, R12 ;  /* 0x0000003a300c723c */ /* 0x040fe2000004180c */
[----:B------:R-:W1:Y:S07]  /*19750*/  LDSM.16.MT88.4 R56, [R122+0xc000] ;  /* 0x00c000007a38783b */ /* 0x000e6e0000004200 */
[C---:B------:R-:W-:Y:S08]  /*19760*/  HMMA.16816.F32.BF16 R24, R48.reuse, R60, R24 ;  /* 0x0000003c3018723c */ /* 0x040ff00000041818 */
[C---:B------:R-:W-:Y:S01]  /*19770*/  HMMA.16816.F32.BF16 R28, R48.reuse, R62, R28 ;  /* 0x0000003e301c723c */ /* 0x040fe2000004181c */
[----:B------:R-:W2:Y:S07]  /*19780*/  LDSM.16.MT88.4 R60, [R188+0xa400] ;  /* 0x00a40000bc3c783b */ /* 0x000eae0000004200 */
[C---:B------:R-:W-:Y:S08]  /*19790*/  HMMA.16816.F32.BF16 R16, R48.reuse, R72, R16 ;  /* 0x000000483010723c */ /* 0x040ff00000041810 */
[C---:B------:R-:W-:Y:S01]  /*197a0*/  HMMA.16816.F32.BF16 R20, R48.reuse, R74, R20 ;  /* 0x0000004a3014723c */ /* 0x040fe20000041814 */
[----:B------:R-:W4:Y:S07]  /*197b0*/  LDSM.16.MT88.4 R72, [R122+0xa400] ;  /* 0x00a400007a48783b */ /* 0x000f2e0000004200 */
[C---:B---3--:R-:W-:Y:S08]  /*197c0*/  HMMA.16816.F32.BF16 R40, R48.reuse, R68, R40 ;  /* 0x000000443028723c */ /* 0x048ff00000041828 */
[C---:B-1----:R-:W-:Y:S08]  /*197d0*/  HMMA.16816.F32.BF16 R32, R48.reuse, R56, R32 ;  /* 0x000000383020723c */ /* 0x042ff00000041820 */
[C---:B------:R-:W-:Y:S01]  /*197e0*/  HMMA.16816.F32.BF16 R36, R48.reuse, R58, R36 ;  /* 0x0000003a3024723c */ /* 0x040fe20000041824 */
[----:B------:R-:W1:Y:S07]  /*197f0*/  LDSM.16.MT88.4 R56, [R188+0xc400] ;  /* 0x00c40000bc38783b */ /* 0x000e6e0000004200 */
[C---:B------:R-:W-:Y:S01]  /*19800*/  HMMA.16816.F32.BF16 R44, R48.reuse, R70, R44 ;  /* 0x00000046302c723c */ /* 0x040fe2000004182c */
[----:B------:R-:W3:Y:S07]  /*19810*/  LDSM.16.MT88.4 R68, [R188+0xe400] ;  /* 0x00e40000bc44783b */ /* 0x000eee0000004200 */
[C---:B------:R-:W-:Y:S08]  /*19820*/  HMMA.16816.F32.BF16 R52, R48.reuse, R64, R52 ;  /* 0x000000403034723c */ /* 0x040ff00000041834 */
[----:B------:R-:W-:Y:S01]  /*19830*/  HMMA.16816.F32.BF16 R4, R48, R66, R4 ;  /* 0x000000423004723c */ /* 0x000fe20000041804 */
[----:B------:R-:W-:Y:S06]  /*19840*/  LDSM.16.MT88.4 R64, [R122+0xe400] ;  /* 0x00e400007a40783b */ /* 0x000fec0000004200 */
[----:B------:R-:W-:Y:S01]  /*19850*/  F2FP.BF16.PACK_AB R48, R160, R157 ;  /* 0x0000009da030723e */ /* 0x000fe200000010ff */
[----:B------:R-:W-:Y:S01]  /*19860*/  FADD.FTZ R157, R157, R172 ;  /* 0x000000ac9d9d7221 */ /* 0x000fe20000010000 */
[----:B------:R-:W-:Y:S01]  /*19870*/  F2FP.BF16.PACK_AB R49, R163, R162 ;  /* 0x000000a2a331723e */ /* 0x000fe200000010ff */
[----:B------:R-:W-:Y:S01]  /*19880*/  FADD.FTZ R162, R162, R3 ;  /* 0x00000003a2a27221 */ /* 0x000fe20000010000 */
[----:B------:R-:W-:Y:S01]  /*19890*/  F2FP.BF16.PACK_AB R50, R174, R153 ;  /* 0x00000099ae32723e */ /* 0x000fe200000010ff */
[----:B------:R-:W-:Y:S01]  /*198a0*/  FADD.FTZ R160, R160, R157 ;  /* 0x0000009da0a07221 */ /* 0x000fe20000010000 */
[----:B------:R-:W-:Y:S01]  /*198b0*/  F2FP.BF16.PACK_AB R51, R151, R158 ;  /* 0x0000009e9733723e */ /* 0x000fe200000010ff */
[----:B------:R-:W-:Y:S01]  /*198c0*/  FADD.FTZ R163, R163, R162 ;  /* 0x000000a2a3a37221 */ /* 0x000fe20000010000 */
[----:B------:R-:W-:Y:S01]  /*198d0*/  MOV R3, R142 ;  /* 0x0000008e00037202 */ /* 0x000fe20000000f00 */
[----:B------:R-:W-:-:S02]  /*198e0*/  FADD.FTZ R153, R153, R160 ;  /* 0x000000a099997221 */ /* 0x000fc40000010000 */
[----:B------:R-:W-:Y:S02]  /*198f0*/  FADD.FTZ R158, R158, R163 ;  /* 0x000000a39e9e7221 */ /* 0x000fe40000010000 */
[----:B--2---:R-:W-:Y:S01]  /*19900*/  HMMA.16816.F32.BF16 R8, R48, R60, R8 ;  /* 0x0000003c3008723c */ /* 0x004fe20000041808 */
[----:B------:R-:W-:Y:S02]  /*19910*/  FADD.FTZ R174, R174, R153 ;  /* 0x00000099aeae7221 */ /* 0x000fe40000010000 */
[----:B------:R-:W-:-:S05]  /*19920*/  FADD.FTZ R151, R151, R158 ;  /* 0x0000009e97977221 */ /* 0x000fca0000010000 */
[C---:B------:R-:W-:Y:S01]  /*19930*/  HMMA.16816.F32.BF16 R12, R48.reuse, R62, R12 ;  /* 0x0000003e300c723c */ /* 0x040fe2000004180c */
[----:B------:R-:W2:Y:S07]  /*19940*/  LDSM.16.MT88.4 R60, [R122+0xc400] ;  /* 0x00c400007a3c783b */ /* 0x000eae0000004200 */
[C---:B----4-:R-:W-:Y:S08]  /*19950*/  HMMA.16816.F32.BF16 R16, R48.reuse, R72, R16 ;  /* 0x000000483010723c */ /* 0x050ff00000041810 */
[C---:B------:R-:W-:Y:S01]  /*19960*/  HMMA.16816.F32.BF16 R20, R48.reuse, R74, R20 ;  /* 0x0000004a3014723c */ /* 0x040fe20000041814 */
[----:B------:R-:W4:Y:S07]  /*19970*/  LDSM.16.MT88.4 R72, [R188+0xa800] ;  /* 0x00a80000bc48783b */ /* 0x000f2e0000004200 */
[C---:B-1----:R-:W-:Y:S08]  /*19980*/  HMMA.16816.F32.BF16 R24, R48.reuse, R56, R24 ;  /* 0x000000383018723c */ /* 0x042ff00000041818 */
[C---:B------:R-:W-:Y:S01]  /*19990*/  HMMA.16816.F32.BF16 R28, R48.reuse, R58, R28 ;  /* 0x0000003a301c723c */ /* 0x040fe2000004181c */
[----:B------:R-:W-:Y:S07]  /*199a0*/  LDSM.16.MT88.4 R56, [R122+0xa800] ;  /* 0x00a800007a38783b */ /* 0x000fee0000004200 */
[C---:B---3--:R-:W-:Y:S08]  /*199b0*/  HMMA.16816.F32.BF16 R40, R48.reuse, R68, R40 ;  /* 0x000000443028723c */ /* 0x048ff00000041828 */
[C---:B--2---:R-:W-:Y:S08]  /*199c0*/  HMMA.16816.F32.BF16 R32, R48.reuse, R60, R32 ;  /* 0x0000003c3020723c */ /* 0x044ff00000041820 */
[C---:B------:R-:W-:Y:S01]  /*199d0*/  HMMA.16816.F32.BF16 R36, R48.reuse, R62, R36 ;  /* 0x0000003e3024723c */ /* 0x040fe20000041824 */
[----:B------:R-:W1:Y:S07]  /*199e0*/  LDSM.16.MT88.4 R60, [R188+0xc800] ;  /* 0x00c80000bc3c783b */ /* 0x000e6e0000004200 */
[C---:B------:R-:W-:Y:S01]  /*199f0*/  HMMA.16816.F32.BF16 R44, R48.reuse, R70, R44 ;  /* 0x00000046302c723c */ /* 0x040fe2000004182c */
[----:B------:R-:W2:Y:S07]  /*19a00*/  LDSM.16.MT88.4 R68, [R188+0xe800] ;  /* 0x00e80000bc44783b */ /* 0x000eae0000004200 */
[C---:B------:R-:W-:Y:S07]  /*19a10*/  HMMA.16816.F32.BF16 R52, R48.reuse, R64, R52 ;  /* 0x000000403034723c */ /* 0x040fee0000041834 */
[----:B------:R-:W-:Y:S01]  /*19a20*/  F2FP.BF16.PACK_AB R64, R148, R149 ;  /* 0x000000959440723e */ /* 0x000fe200000010ff */
[----:B------:R-:W-:Y:S01]  /*19a30*/  HMMA.16816.F32.BF16 R4, R48, R66, R4 ;  /* 0x000000423004723c */ /* 0x000fe20000041804 */
[----:B------:R-:W3:Y:S01]  /*19a40*/  LDSM.16.MT88.4 R48, [R122+0xc800] ;  /* 0x00c800007a30783b */ /* 0x000ee20000004200 */
[----:B------:R-:W-:Y:S01]  /*19a50*/  F2FP.BF16.PACK_AB R65, R155, R154 ;  /* 0x0000009a9b41723e */ /* 0x000fe200000010ff */
        /* <DEDUP_REMOVED lines=8> */
[----:B----4-:R-:W-:Y:S01]  /*19ae0*/  HMMA.16816.F32.BF16 R8, R64, R72, R8 ;  /* 0x000000484008723c */ /* 0x010fe20000041808 */
[----:B------:R-:W-:-:S02]  /*19af0*/  FADD.FTZ R145, R145, R150 ;  /* 0x0000009691917221 */ /* 0x000fc40000010000 */
[----:B------:R-:W-:-:S05]  /*19b00*/  FADD.FTZ R152, R152, R147 ;  /* 0x0000009398987221 */ /* 0x000fca0000010000 */
[C---:B-1----:R-:W-:Y:S07]  /*19b10*/  HMMA.16816.F32.BF16 R24, R64.reuse, R60, R24 ;  /* 0x0000003c4018723c */ /* 0x042fee0000041818 */
[-C--:B------:R-:W-:Y:S01]  /*19b20*/  FFMA.FTZ R60, R126, R143.reuse, -R133 ;  /* 0x0000008f7e3c7223 */ /* 0x080fe20000010885 */
[----:B------:R-:W-:Y:S01]  /*19b30*/  HMMA.16816.F32.BF16 R28, R64, R62, R28 ;  /* 0x0000003e401c723c */ /* 0x000fe2000004181c */
[-CC-:B------:R-:W-:Y:S02]  /*19b40*/  FFMA.FTZ R61, R125, R143.reuse, -R138.reuse ;  /* 0x0000008f7d3d7223 */ /* 0x180fe4000001088a */
[----:B------:R-:W-:-:S02]  /*19b50*/  FFMA.FTZ R126, R130, R143, -R138 ;  /* 0x0000008f827e7223 */ /* 0x000fc4000001088a */
[----:B------:R-:W-:Y:S02]  /*19b60*/  MUFU.EX2 R60, R60 ;  /* 0x0000003c003c7308 */ /* 0x000fe40000000800 */
[-CC-:B------:R-:W-:Y:S01]  /*19b70*/  FFMA.FTZ R62, R129, R143.reuse, -R138.reuse ;  /* 0x0000008f813e7223 */ /* 0x180fe2000001088a */
[----:B------:R-:W-:Y:S01]  /*19b80*/  HMMA.16816.F32.BF16 R12, R64, R74, R12 ;  /* 0x0000004a400c723c */ /* 0x000fe2000004180c */
[----:B------:R-:W-:-:S04]  /*19b90*/  FFMA.FTZ R63, R128, R143, -R138 ;  /* 0x0000008f803f7223 */ /* 0x000fc8000001088a */
[----:B------:R-:W-:Y:S03]  /*19ba0*/  MUFU.EX2 R61, R61 ;  /* 0x0000003d003d7308 */ /* 0x000fe60000000800 */
[C---:B------:R-:W-:Y:S05]  /*19bb0*/  HMMA.16816.F32.BF16 R16, R64.reuse, R56, R16 ;  /* 0x000000384010723c */ /* 0x040fea0000041810 */
[----:B------:R-:W1:Y:S03]  /*19bc0*/  MUFU.EX2 R62, R62 ;  /* 0x0000003e003e7308 */ /* 0x000e660000000800 */
[C---:B------:R-:W-:Y:S01]  /*19bd0*/  HMMA.16816.F32.BF16 R20, R64.reuse, R58, R20 ;  /* 0x0000003a4014723c */ /* 0x040fe20000041814 */
[----:B------:R-:W4:Y:S04]  /*19be0*/  LDSM.16.MT88.4 R56, [R122+0xe800] ;  /* 0x00e800007a38783b */ /* 0x000f280000004200 */
[----:B------:R-:W-:Y:S03]  /*19bf0*/  MUFU.EX2 R63, R63 ;  /* 0x0000003f003f7308 */ /* 0x000fe60000000800 */
[C---:B--2---:R-:W-:Y:S05]  /*19c00*/  HMMA.16816.F32.BF16 R40, R64.reuse, R68, R40 ;  /* 0x000000444028723c */ /* 0x044fea0000041828 */
[----:B------:R-:W2:Y:S02]  /*19c10*/  MUFU.EX2 R126, R126 ;  /* 0x0000007e007e7308 */ /* 0x000ea40000000800 */
[----:B-1----:R-:W-:Y:S01]  /*19c20*/  F2FP.BF16.PACK_AB R68, R62, R61 ;  /* 0x0000003d3e44723e */ /* 0x002fe200000010ff */
[----:B------:R-:W-:Y:S01]  /*19c30*/  HMMA.16816.F32.BF16 R44, R64, R70, R44 ;  /* 0x00000046402c723c */ /* 0x000fe2000004182c */
[----:B------:R-:W-:Y:S01]  /*19c40*/  F2FP.BF16.PACK_AB R69, R127, R124 ;  /* 0x0000007c7f45723e */ /* 0x000fe200000010ff */
[----:B------:R-:W-:-:S02]  /*19c50*/  FADD.FTZ R124, R124, R145 ;  /* 0x000000917c7c7221 */ /* 0x000fc40000010000 */
[----:B------:R-:W-:Y:S02]  /*19c60*/  FADD.FTZ R61, R61, R152 ;  /* 0x000000983d3d7221 */ /* 0x000fe40000010000 */
[----:B------:R-:W-:Y:S01]  /*19c70*/  FADD.FTZ R127, R127, R124 ;  /* 0x0000007c7f7f7221 */ /* 0x000fe20000010000 */
[----:B------:R-:W-:Y:S01]  /*19c80*/  F2FP.BF16.PACK_AB R71, R213, R60 ;  /* 0x0000003cd547723e */ /* 0x000fe200000010ff */
[----:B---3--:R-:W-:Y:S01]  /*19c90*/  HMMA.16816.F32.BF16 R32, R64, R48, R32 ;  /* 0x000000304020723c */ /* 0x008fe20000041820 */
[----:B------:R-:W-:Y:S02]  /*19ca0*/  FADD.FTZ R62, R62, R61 ;  /* 0x0000003d3e3e7221 */ /* 0x000fe40000010000 */
[----:B------:R-:W-:Y:S01]  /*19cb0*/  FADD.FTZ R60, R60, R127 ;  /* 0x0000007f3c3c7221 */ /* 0x000fe20000010000 */
[----:B--2---:R-:W-:Y:S01]  /*19cc0*/  F2FP.BF16.PACK_AB R70, R126, R63 ;  /* 0x0000003f7e46723e */ /* 0x004fe200000010ff */
[----:B------:R-:W-:-:S03]  /*19cd0*/  FADD.FTZ R63, R63, R62 ;  /* 0x0000003e3f3f7221 */ /* 0x000fc60000010000 */
[----:B------:R-:W-:Y:S01]  /*19ce0*/  HMMA.16816.F32.BF16 R36, R64, R50, R36 ;  /* 0x000000324024723c */ /* 0x000fe20000041824 */
[----:B------:R-:W1:Y:S01]  /*19cf0*/  LDSM.16.MT88.4 R48, [R188+0xcc00] ;  /* 0x00cc0000bc30783b */ /* 0x000e620000004200 */
[----:B------:R-:W-:Y:S02]  /*19d00*/  FADD.FTZ R213, R213, R60 ;  /* 0x0000003cd5d57221 */ /* 0x000fe40000010000 */
[----:B------:R-:W-:-:S04]  /*19d10*/  FADD.FTZ R212, R126, R63 ;  /* 0x0000003f7ed47221 */ /* 0x000fc80000010000 */
[C---:B------:R-:W-:Y:S01]  /*19d20*/  HMMA.16816.F32.BF16 R112, R68.reuse, R108, R8 ;  /* 0x0000006c4470723c */ /* 0x040fe20000041808 */
[----:B------:R-:W2:Y:S07]  /*19d30*/  LDSM.16.MT88.4 R8, [R122+0xcc00] ;  /* 0x00cc00007a08783b */ /* 0x000eae0000004200 */
[----:B------:R-:W-:Y:S01]  /*19d40*/  HMMA.16816.F32.BF16 R108, R68, R110, R12 ;  /* 0x0000006e446c723c */ /* 0x000fe2000004180c */
[----:B------:R-:W3:Y:S07]  /*19d50*/  LDSM.16.MT88.4 R12, [R122+0xec00] ;  /* 0x00ec00007a0c783b */ /* 0x000eee0000004200 */
[C---:B----4-:R-:W-:Y:S08]  /*19d60*/  HMMA.16816.F32.BF16 R52, R64.reuse, R56, R52 ;  /* 0x000000384034723c */ /* 0x050ff00000041834 */
[----:B------:R-:W-:Y:S08]  /*19d70*/  HMMA.16816.F32.BF16 R4, R64, R58, R4 ;  /* 0x0000003a4004723c */ /* 0x000ff00000041804 */
[C---:B------:R-:W-:Y:S08]  /*19d80*/  HMMA.16816.F32.BF16 R104, R68.reuse, R100, R16 ;  /* 0x000000644468723c */ /* 0x040ff00000041810 */
[C---:B------:R-:W-:Y:S08]  /*19d90*/  HMMA.16816.F32.BF16 R80, R68.reuse, R76, R40 ;  /* 0x0000004c4450723c */ /* 0x040ff00000041828 */
[C---:B------:R-:W-:Y:S08]  /*19da0*/  HMMA.16816.F32.BF16 R100, R68.reuse, R102, R20 ;  /* 0x000000664464723c */ /* 0x040ff00000041814 */
[C---:B-1----:R-:W-:Y:S08]  /*19db0*/  HMMA.16816.F32.BF16 R96, R68.reuse, R48, R24 ;  /* 0x000000304460723c */ /* 0x042ff00000041818 */
[C---:B------:R-:W-:Y:S08]  /*19dc0*/  HMMA.16816.F32.BF16 R92, R68.reuse, R50, R28 ;  /* 0x00000032445c723c */ /* 0x040ff0000004181c */
[C---:B--2---:R-:W-:Y:S08]  /*19dd0*/  HMMA.16816.F32.BF16 R88, R68.reuse, R8, R32 ;  /* 0x000000084458723c */ /* 0x044ff00000041820 */
[C---:B------:R-:W-:Y:S08]  /*19de0*/  HMMA.16816.F32.BF16 R84, R68.reuse, R10, R36 ;  /* 0x0000000a4454723c */ /* 0x040ff00000041824 */
[C---:B------:R-:W-:Y:S08]  /*19df0*/  HMMA.16816.F32.BF16 R76, R68.reuse, R78, R44 ;  /* 0x0000004e444c723c */ /* 0x040ff0000004182c */
[C---:B---3--:R-:W-:Y:S08]  /*19e00*/  HMMA.16816.F32.BF16 R72, R68.reuse, R12, R52 ;  /* 0x0000000c4448723c */ /* 0x048ff00000041834 */
[----:B------:R-:W-:Y:S08]  /*19e10*/  HMMA.16816.F32.BF16 R68, R68, R14, R4 ;  /* 0x0000000e4444723c */ /* 0x000ff00000041804 */
.L_x_2663:
[----:B------:R-:W-:-:S13]  /*19e20*/  ISETP.GE.AND P0, PT, R207, 0x1, PT ;  /* 0x00000001cf00780c */ /* 0x000fda0003f06270 */
[----:B------:R-:W-:Y:S05]  /*19e30*/  @!P0 BRA `(.L_x_2672) ;  /* 0x00004e1000008947 */ /* 0x000fea0003800000 */
[----:B------:R-:W-:Y:S02]  /*19e40*/  MOV R121, R2 ;  /* 0x0000000200797202 */ /* 0x000fe40000000f00 */
[----:B------:R-:W-:Y:S02]  /*19e50*/  MOV R120, R3 ;  /* 0x0000000300787202 */ /* 0x000fe40000000f00 */
.L_x_2681:
        /* <DEDUP_REMOVED lines=68> */
.L_x_2674:
[----:B------:R-:W2:Y:S02]  /*1a2a0*/  LD.E R3, [R118.64+0x40] ;  /* 0x0000400476037980 */ /* 0x000ea4000c101900 */
[----:B--2---:R-:W-:Y:S04]  /*1a2b0*/  LEA R3, -R3, RZ, 0x7 ;  /* 0x000000ff03037211 */ /* 0x004fe800078e39ff */
[----:B------:R-:W-:Y:S02]  /*1a2c0*/  SHF.R.S32.HI R4, RZ, 0x1f, R3 ;  /* 0x0000001fff047819 */ /* 0x000fe40000011403 */
.L_x_2675:
[----:B------:R-:W-:Y:S05]  /*1a2d0*/  BSYNC B0 ;  /* 0x0000000000007941 */ /* 0x000fea0003800000 */
.L_x_2673:
[C---:B------:R-:W-:Y:S01]  /*1a2e0*/  LOP3.LUT P5, RZ, R208.reuse, 0x1, RZ, 0xc0, !PT ;  /* 0x00000001d0ff7812 */ /* 0x040fe200078ac0ff */
[----:B------:R-:W-:Y:S01]  /*1a2f0*/  BSSY B1, `(.L_x_2676) ;  /* 0x000021a000017945 */ /* 0x000fe20003800000 */
[C---:B------:R-:W-:Y:S02]  /*1a300*/  LEA R2, P1, R3.reuse, R140, 0x1 ;  /* 0x0000008c03027211 */ /* 0x040fe400078208ff */
[C---:B------:R-:W-:Y:S02]  /*1a310*/  IADD3 R7, P0, R3.reuse, R192, RZ ;  /* 0x000000c003077210 */ /* 0x040fe40007f1e0ff */
[----:B------:R-:W-:Y:S02]  /*1a320*/  LEA.HI.X R3, R3, R141, R4, 0x1, P1 ;  /* 0x0000008d03037211 */ /* 0x000fe400008f0c04 */
[C---:B------:R-:W-:Y:S02]  /*1a330*/  LOP3.LUT P4, RZ, R208.reuse, 0x2, RZ, 0xc0, !PT ;  /* 0x00000002d0ff7812 */ /* 0x040fe4000788c0ff */
[----:B------:R-:W-:Y:S02]  /*1a340*/  LOP3.LUT P2, RZ, R208, 0x4, RZ, 0xc0, !PT ;  /* 0x00000004d0ff7812 */ /* 0x000fe4000784c0ff */
[----:B------:R-:W-:Y:S01]  /*1a350*/  IADD3.X R6, R4, R193, RZ, P0, !PT ;  /* 0x000000c104067210 */ /* 0x000fe200007fe4ff */
[----:B------:R-:W-:Y:S01]  /*1a360*/  @!PT LDS RZ, [RZ] ;  /* 0x00000000fffff984 */ /* 0x000fe20000000800 */
[----:B------:R-:W-:Y:S01]  /*1a370*/  @!PT LDS RZ, [RZ] ;  /* 0x00000000fffff984 */ /* 0x000fe20000000800 */
[----:B------:R-:W-:Y:S01]  /*1a380*/  @!PT LDS RZ, [RZ] ;  /* 0x00000000fffff984 */ /* 0x000fe20000000800 */
[----:B------:R1:W-:Y:S01]  /*1a390*/  @P5 LDGSTS.E.BYPASS.LTC128B.128 [R206+0x9000], [R2.64] ;  /* 0x0900000002ce5fae */ /* 0x0003e2000b901d44 */
[C---:B------:R-:W-:Y:S02]  /*1a3a0*/  @P5 LEA R14, P6, R7.reuse, R140, 0x1 ;  /* 0x0000008c070e5211 */ /* 0x040fe400078c08ff */
[C---:B------:R-:W-:Y:S02]  /*1a3b0*/  IADD3 R5, P0, R7.reuse, R192, RZ ;  /* 0x000000c007057210 */ /* 0x040fe40007f1e0ff */
[C-C-:B------:R-:W-:Y:S02]  /*1a3c0*/  @P5 LEA.HI.X R15, R7.reuse, R141, R6.reuse, 0x1, P6 ;  /* 0x0000008d070f5211 */ /* 0x140fe400030f0c06 */
[----:B------:R-:W-:Y:S01]  /*1a3d0*/  IADD3.X R4, R6, R193, RZ, P0, !PT ;  /* 0x000000c106047210 */ /* 0x000fe200007fe4ff */
[----:B------:R-:W-:Y:S01]  /*1a3e0*/  @!P5 STS.64 [R206+0x9008], RZ ;  /* 0x009008ffce00d388 */ /* 0x000fe20000000a00 */
[CC--:B------:R-:W-:Y:S02]  /*1a3f0*/  @P4 LEA R10, P1, R7.reuse, R140.reuse, 0x1 ;  /* 0x0000008c070a4211 */ /* 0x0c0fe400078208ff */
[CC--:B------:R-:W-:Y:S02]  /*1a400*/  @P2 LEA R8, P0, R7.reuse, R140.reuse, 0x1 ;  /* 0x0000008c07082211 */ /* 0x0c0fe400078008ff */
[CCC-:B------:R-:W-:Y:S01]  /*1a410*/  @P4 LEA.HI.X R11, R7.reuse, R141.reuse, R6.reuse, 0x1, P1 ;  /* 0x0000008d070b4211 */ /* 0x1c0fe200008f0c06 */
[----:B------:R-:W-:Y:S01]  /*1a420*/  @!P5 STS [R206+0x9000], RZ ;  /* 0x009000ffce00d388 */ /* 0x000fe20000000800 */
[-C--:B------:R-:W-:Y:S02]  /*1a430*/  @P2 LEA.HI.X R9, R7, R141.reuse, R6, 0x1, P0 ;  /* 0x0000008d07092211 */ /* 0x080fe400000f0c06 */
[CC--:B------:R-:W-:Y:S01]  /*1a440*/  @P5 LEA R12, P6, R5.reuse, R140.reuse, 0x1 ;  /* 0x0000008c050c5211 */ /* 0x0c0fe200078c08ff */
[----:B------:R-:W-:Y:S01]  /*1a450*/  @!P5 STS [R206+0x9004], RZ ;  /* 0x009004ffce00d388 */ /* 0x000fe20000000800 */
[CC--:B------:R-:W-:Y:S02]  /*1a460*/  @P4 LEA R18, P1, R5.reuse, R140.reuse, 0x1 ;  /* 0x0000008c05124211 */ /* 0x0c0fe400078208ff */
[CCC-:B------:R-:W-:Y:S01]  /*1a470*/  @P5 LEA.HI.X R13, R5.reuse, R141.reuse, R4.reuse, 0x1, P6 ;  /* 0x0000008d050d5211 */ /* 0x1c0fe200030f0c04 */
[----:B------:R-:W-:Y:S01]  /*1a480*/  @!PT LDS RZ, [RZ] ;  /* 0x00000000fffff984 */ /* 0x000fe20000000800 */
[----:B------:R-:W-:Y:S01]  /*1a490*/  @!PT LDS RZ, [RZ] ;  /* 0x00000000fffff984 */ /* 0x000fe20000000800 */
[----:B------:R-:W-:Y:S01]  /*1a4a0*/  @!PT LDS RZ, [RZ] ;  /* 0x00000000fffff984 */ /* 0x000fe20000000800 */
[----:B------:R1:W-:Y:S01]  /*1a4b0*/  @P4 LDGSTS.E.BYPASS.LTC128B.128 [R206+0xb000], [R2.64+0x40] ;  /* 0x0b00004002ce4fae */ /* 0x0003e2000b901d44 */
[CCC-:B------:R-:W-:Y:S02]  /*1a4c0*/  @P4 LEA.HI.X R19, R5.reuse, R141.reuse, R4.reuse, 0x1, P1 ;  /* 0x0000008d05134211 */ /* 0x1c0fe400008f0c04 */
[C---:B------:R-:W-:Y:S02]  /*1a4d0*/  @P2 LEA R16, P0, R5.reuse, R140, 0x1 ;  /* 0x0000008c05102211 */ /* 0x040fe400078008ff */
[C---:B------:R-:W-:Y:S02]  /*1a4e0*/  IADD3 R6, P6, R5.reuse, R192, RZ ;  /* 0x000000c005067210 */ /* 0x040fe40007fde0ff */
[----:B------:R-:W-:Y:S01]  /*1a4f0*/  @P2 LEA.HI.X R17, R5, R141, R4, 0x1, P0 ;  /* 0x0000008d05112211 */ /* 0x000fe200000f0c04 */
[----:B------:R-:W-:Y:S01]  /*1a500*/  @!P4 STS.128 [R206+0xb000], RZ ;  /* 0x00b000ffce00c388 */ /* 0x000fe20000000c00 */
[----:B------:R-:W-:Y:S02]  /*1a510*/  IADD3.X R4, R4, R193, RZ, P6, !PT ;  /* 0x000000c104047210 */ /* 0x000fe400037fe4ff */
[CC--:B------:R-:W-:Y:S02]  /*1a520*/  @P5 LEA R22, P6, R6.reuse, R140.reuse, 0x1 ;  /* 0x0000008c06165211 */ /* 0x0c0fe400078c08ff */
[CC--:B------:R-:W-:Y:S02]  /*1a530*/  @P4 LEA R20, P1, R6.reuse, R140.reuse, 0x1 ;  /* 0x0000008c06144211 */ /* 0x0c0fe400078208ff */
[CCC-:B------:R-:W-:Y:S01]  /*1a540*/  @P5 LEA.HI.X R23, R6.reuse, R141.reuse, R4.reuse, 0x1, P6 ;  /* 0x0000008d06175211 */ /* 0x1c0fe200030f0c04 */
[----:B------:R-:W-:Y:S01]  /*1a550*/  @!PT LDS RZ, [RZ] ;  /* 0x00000000fffff984 */ /* 0x000fe20000000800 */
[----:B------:R-:W-:Y:S01]  /*1a560*/  @!PT LDS RZ, [RZ] ;  /* 0x00000000fffff984 */ /* 0x000fe20000000800 */
[----:B------:R-:W-:Y:S01]  /*1a570*/  @!PT LDS RZ, [RZ] ;  /* 0x00000000fffff984 */ /* 0x000fe20000000800 */
[----:B------:R1:W-:Y:S01]  /*1a580*/  @P2 LDGSTS.E.BYPASS.LTC128B.128 [R206+0xd000], [R2.64+0x80] ;  /* 0x0d00008002ce2fae */ /* 0x0003e2000b901d44 */
[CCC-:B------:R-:W-:Y:S02]  /*1a590*/  @P4 LEA.HI.X R21, R6.reuse, R141.reuse, R4.reuse, 0x1, P1 ;  /* 0x0000008d06154211 */ /* 0x1c0fe400008f0c04 */
[C---:B------:R-:W-:Y:S04]  /*1a5a0*/  @P2 LEA R24, P0, R6.reuse, R140, 0x1 ;  /* 0x0000008c06182211 */ /* 0x040fe800078008ff */
[----:B------:R-:W-:Y:S01]  /*1a5b0*/  @P2 LEA.HI.X R25, R6, R141, R4, 0x1, P0 ;  /* 0x0000008d06192211 */ /* 0x000fe200000f0c04 */
[----:B------:R-:W-:Y:S01]  /*1a5c0*/  @!P2 STS.128 [R206+0xd000], RZ ;  /* 0x00d000ffce00a388 */ /* 0x000fe20000000c00 */
[----:B------:R-:W-:Y:S07]  /*1a5d0*/  ISETP.GE.AND P0, PT, R207, 0x2, PT ;  /* 0x00000002cf00780c */ /* 0x000fee0003f06270 */
        /* <DEDUP_REMOVED lines=46> */
[----:B------:R-:W1:Y:S08]  /*1a8c0*/  LDSM.16.M88.4 R128, [R190+0x3000] ;  /* 0x00300000be80783b */ /* 0x000e700000000200 */
[----:B------:R-:W2:Y:S08]  /*1a8d0*/  LDSM.16.M88.4 R132, [R190+0x3400] ;  /* 0x00340000be84783b */ /* 0x000eb00000000200 */
[----:B------:R-:W5:Y:S08]  /*1a8e0*/  LDSM.16.M88.4 R136, [R190+0x3800] ;  /* 0x00380000be88783b */ /* 0x000f700000000200 */
[----:B------:R-:W0:Y:S08]  /*1a8f0*/  LDGDEPBAR ;  /* 0x00000000000079af */ /* 0x000e300000000000 */
[----:B------:R-:W5:Y:S01]  /*1a900*/  LDSM.16.M88.4 R32, [R190+0x3c00] ;  /* 0x003c0000be20783b */ /* 0x000f620000000200 */
[C---:B-1----:R-:W-:Y:S07]  /*1a910*/  HMMA.16816.F32.BF16 R4, R124.reuse, R128, RZ ;  /* 0x000000807c04723c */ /* 0x042fee00000418ff */
[----:B------:R-:W1:Y:S01]  /*1a920*/  LDSM.16.M88.4 R40, [R190+0x4000] ;  /* 0x00400000be28783b */ /* 0x000e620000000200 */
[C---:B---3--:R-:W-:Y:S07]  /*1a930*/  HMMA.16816.F32.BF16 R8, R124.reuse, R130, RZ ;  /* 0x000000827c08723c */ /* 0x048fee00000418ff */
[----:B------:R-:W3:Y:S01]  /*1a940*/  LDSM.16.M88.4 R48, [R190+0x4400] ;  /* 0x00440000be30783b */ /* 0x000ee20000000200 */
[C---:B--2---:R-:W-:Y:S07]  /*1a950*/  HMMA.16816.F32.BF16 R12, R124.reuse, R132, RZ ;  /* 0x000000847c0c723c */ /* 0x044fee00000418ff */
[----:B------:R-:W2:Y:S01]  /*1a960*/  LDSM.16.M88.4 R56, [R190+0x4800] ;  /* 0x00480000be38783b */ /* 0x000ea20000000200 */
[C---:B----4-:R-:W-:Y:S07]  /*1a970*/  HMMA.16816.F32.BF16 R16, R124.reuse, R134, RZ ;  /* 0x000000867c10723c */ /* 0x050fee00000418ff */
[----:B------:R-:W4:Y:S01]  /*1a980*/  LDSM.16.M88.4 R64, [R190+0x4c00] ;  /* 0x004c0000be40783b */ /* 0x000f220000000200 */
[C---:B-----5:R-:W-:Y:S07]  /*1a990*/  HMMA.16816.F32.BF16 R20, R124.reuse, R136, RZ ;  /* 0x000000887c14723c */ /* 0x060fee00000418ff */
[----:B------:R-:W-:Y:S01]  /*1a9a0*/  LDSM.16.M88.4 R140, [R189] ;  /* 0x00000000bd8c783b */ /* 0x000fe20000000200 */
[C---:B------:R-:W-:Y:S07]  /*1a9b0*/  HMMA.16816.F32.BF16 R24, R124.reuse, R138, RZ ;  /* 0x0000008a7c18723c */ /* 0x040fee00000418ff */
[----:B------:R-:W5:Y:S01]  /*1a9c0*/  LDSM.16.M88.4 R144, [R123+0x3000] ;  /* 0x003000007b90783b */ /* 0x000f620000000200 */
[C---:B------:R-:W-:Y:S07]  /*1a9d0*/  HMMA.16816.F32.BF16 R28, R124.reuse, R32, RZ ;  /* 0x000000207c1c723c */ /* 0x040fee00000418ff */
[----:B------:R-:W2:Y:S01]  /*1a9e0*/  LDSM.16.M88.4 R148, [R123+0x3400] ;  /* 0x003400007b94783b */ /* 0x000ea20000000200 */
[C---:B------:R-:W-:Y:S07]  /*1a9f0*/  HMMA.16816.F32.BF16 R32, R124.reuse, R34, RZ ;  /* 0x000000227c20723c */ /* 0x040fee00000418ff */
[----:B------:R-:W4:Y:S01]  /*1aa00*/  LDSM.16.M88.4 R152, [R123+0x3800] ;  /* 0x003800007b98783b */ /* 0x000f220000000200 */
[C---:B-1----:R-:W-:Y:S07]  /*1aa10*/  HMMA.16816.F32.BF16 R36, R124.reuse, R40, RZ ;  /* 0x000000287c24723c */ /* 0x042fee00000418ff */
[----:B------:R-:W1:Y:S01]  /*1aa20*/  LDSM.16.M88.4 R128, [R123+0x3c00] ;  /* 0x003c00007b80783b */ /* 0x000e620000000200 */
[C---:B------:R-:W-:Y:S07]  /*1aa30*/  HMMA.16816.F32.BF16 R40, R124.reuse, R42, RZ ;  /* 0x0000002a7c28723c */ /* 0x040fee00000418ff */
[----:B------:R-:W1:Y:S01]  /*1aa40*/  LDSM.16.M88.4 R132, [R123+0x4000] ;  /* 0x004000007b84783b */ /* 0x000e620000000200 */
[C---:B---3--:R-:W-:Y:S07]  /*1aa50*/  HMMA.16816.F32.BF16 R44, R124.reuse, R48, RZ ;  /* 0x000000307c2c723c */ /* 0x048fee00000418ff */
[----:B------:R-:W3:Y:S01]  /*1aa60*/  LDSM.16.M88.4 R136, [R123+0x4400] ;  /* 0x004400007b88783b */ /* 0x000ee20000000200 */
[C---:B------:R-:W-:Y:S07]  /*1aa70*/  HMMA.16816.F32.BF16 R48, R124.reuse, R50, RZ ;  /* 0x000000327c30723c */ /* 0x040fee00000418ff */
[----:B------:R-:W1:Y:S01]  /*1aa80*/  LDSM.16.M88.4 R156, [R123+0x4800] ;  /* 0x004800007b9c783b */ /* 0x000e620000000200 */
[C---:B--2---:R-:W-:Y:S07]  /*1aa90*/  HMMA.16816.F32.BF16 R52, R124.reuse, R56, RZ ;  /* 0x000000387c34723c */ /* 0x044fee00000418ff */
[----:B------:R-:W-:Y:S01]  /*1aaa0*/  LDSM.16.M88.4 R160, [R190+0x5400] ;  /* 0x00540000bea0783b */ /* 0x000fe20000000200 */
[C---:B------:R-:W-:Y:S07]  /*1aab0*/  HMMA.16816.F32.BF16 R56, R124.reuse, R58, RZ ;  /* 0x0000003a7c38723c */ /* 0x040fee00000418ff */
[----:B------:R-:W-:Y:S01]  /*1aac0*/  LDSM.16.M88.4 R164, [R190+0x5800] ;  /* 0x00580000bea4783b */ /* 0x000fe20000000200 */
[C---:B----4-:R-:W-:Y:S07]  /*1aad0*/  HMMA.16816.F32.BF16 R60, R124.reuse, R64, RZ ;  /* 0x000000407c3c723c */ /* 0x050fee00000418ff */
[----:B------:R-:W-:Y:S01]  /*1aae0*/  LDSM.16.M88.4 R168, [R190+0x6c00] ;  /* 0x006c0000bea8783b */ /* 0x000fe20000000200 */
[----:B------:R-:W-:Y:S07]  /*1aaf0*/  HMMA.16816.F32.BF16 R64, R124, R66, RZ ;  /* 0x000000427c40723c */ /* 0x000fee00000418ff */
[----:B------:R-:W2:Y:S01]  /*1ab00*/  LDSM.16.M88.4 R124, [R123+0x4c00] ;  /* 0x004c00007b7c783b */ /* 0x000ea20000000200 */
[C---:B-----5:R-:W-:Y:S07]  /*1ab10*/  HMMA.16816.F32.BF16 R4, R140.reuse, R144, R4 ;  /* 0x000000908c04723c */ /* 0x060fee0000041804 */
[----:B------:R-:W-:Y:S01]  /*1ab20*/  LDSM.16.M88.4 R172, [R189+0x1000] ;  /* 0x00100000bdac783b */ /* 0x000fe20000000200 */
[C---:B------:R-:W-:Y:S07]  /*1ab30*/  HMMA.16816.F32.BF16 R8, R140.reuse, R146, R8 ;  /* 0x000000928c08723c */ /* 0x040fee0000041808 */
[----:B------:R-:W-:Y:S01]  /*1ab40*/  LDSM.16.M88.4 R144, [R191+0x1000] ;  /* 0x00100000bf90783b */ /* 0x000fe20000000200 */
[C---:B------:R-:W-:Y:S07]  /*1ab50*/  HMMA.16816.F32.BF16 R12, R140.reuse, R148, R12 ;  /* 0x000000948c0c723c */ /* 0x040fee000004180c */
[----:B------:R-:W-:Y:S01]  /*1ab60*/  LDSM.16.M88.4 R176, [R123+0x5000] ;  /* 0x005000007bb0783b */ /* 0x000fe20000000200 */
[C---:B------:R-:W-:Y:S07]  /*1ab70*/  HMMA.16816.F32.BF16 R16, R140.reuse, R150, R16 ;  /* 0x000000968c10723c */ /* 0x040fee0000041810 */
[----:B------:R-:W4:Y:S01]  /*1ab80*/  LDSM.16.M88.4 R148, [R190+0x5000] ;  /* 0x00500000be94783b */ /* 0x000f220000000200 */
[C---:B------:R-:W-:Y:S07]  /*1ab90*/  HMMA.16816.F32.BF16 R20, R140.reuse, R152, R20 ;  /* 0x000000988c14723c */ /* 0x040fee0000041814 */
[----:B------:R-:W5:Y:S04]  /*1aba0*/  LD.E R214, [R118.64+0x18c] ;  /* 0x00018c0476d67980 */ /* 0x000f68000c101900 */
[----:B------:R-:W-:Y:S01]  /*1abb0*/  LDSM.16.M88.4 R180, [R189+0x2000] ;  /* 0x00200000bdb4783b */ /* 0x000fe20000000200 */
[C---:B------:R-:W-:Y:S07]  /*1abc0*/  HMMA.16816.F32.BF16 R24, R140.reuse, R154, R24 ;  /* 0x0000009a8c18723c */ /* 0x040fee0000041818 */
[----:B------:R-:W2:Y:S01]  /*1abd0*/  LDSM.16.M88.4 R152, [R190+0x5c00] ;  /* 0x005c0000be98783b */ /* 0x000ea20000000200 */
[C---:B-1----:R-:W-:Y:S07]  /*1abe0*/  HMMA.16816.F32.BF16 R28, R140.reuse, R128, R28 ;  /* 0x000000808c1c723c */ /* 0x042fee000004181c */
[----:B------:R-:W-:Y:S01]  /*1abf0*/  LDSM.16.M88.4 R184, [R123+0x7000] ;  /* 0x007000007bb8783b */ /* 0x000fe20000000200 */
[C---:B------:R-:W-:Y:S07]  /*1ac00*/  HMMA.16816.F32.BF16 R32, R140.reuse, R130, R32 ;  /* 0x000000828c20723c */ /* 0x040fee0000041820 */
[----:B------:R-:W1:Y:S01]  /*1ac10*/  LDSM.16.M88.4 R128, [R190+0x6000] ;  /* 0x00600000be80783b */ /* 0x000e620000000200 */
        /* <DEDUP_REMOVED lines=8> */
[----:B------:R-:W1:Y:S07]  /*1aca0*/  LDSM.16.M88.4 R156, [R123+0x5400] ;  /* 0x005400007b9c783b */ /* 0x000e6e0000000200 */
[C---:B--2---:R-:W-:Y:S08]  /*1acb0*/  HMMA.16816.F32.BF16 R60, R140.reuse, R124, R60 ;  /* 0x0000007c8c3c723c */ /* 0x044ff0000004183c */
[----:B------:R-:W-:Y:S01]  /*1acc0*/  HMMA.16816.F32.BF16 R64, R140, R126, R64 ;  /* 0x0000007e8c40723c */ /* 0x000fe20000041840 */
[----:B------:R-:W2:Y:S07]  /*1acd0*/  LDSM.16.M88.4 R124, [R123+0x5800] ;  /* 0x005800007b7c783b */ /* 0x000eae0000000200 */
[C---:B----4-:R-:W-:Y:S01]  /*1ace0*/  HMMA.16816.F32.BF16 R4, R144.reuse, R148, R4 ;  /* 0x000000949004723c */ /* 0x050fe20000041804 */
[----:B------:R-:W4:Y:S07]  /*1acf0*/  LDSM.16.M88.4 R140, [R123+0x5c00] ;  /* 0x005c00007b8c783b */ /* 0x000f2e0000000200 */
        /* <DEDUP_REMOVED lines=48> */
[----:B------:R-:W1:Y:S07]  /*1b000*/  LDSM.16.M88.4 R124, [R123+0x7400] ;  /* 0x007400007b7c783b */ /* 0x000e6e0000000200 */
        /* <DEDUP_REMOVED lines=10> */
[C---:B----4-:R-:W-:Y:S07]  /*1b0b0*/  HMMA.16816.F32.BF16 R60, R148.reuse, R140, R60 ;  /* 0x0000008c943c723c */ /* 0x050fee000004183c */
[----:B------:R-:W-:Y:S01]  /*1b0c0*/  MOV R140, R2 ;  /* 0x00000002008c7202 */ /* 0x000fe20000000f00 */
[----:B------:R-:W-:Y:S04]  /*1b0d0*/  HMMA.16816.F32.BF16 R64, R148, R142, R64 ;  /* 0x0000008e9440723c */ /* 0x000fe80000041840 */
[----:B------:R-:W-:Y:S04]  /*1b0e0*/  MOV R141, R3 ;  /* 0x00000003008d7202 */ /* 0x000fe80000000f00 */
[C---:B------:R-:W-:Y:S08]  /*1b0f0*/  HMMA.16816.F32.BF16 R4, R180.reuse, R184, R4 ;  /* 0x000000b8b404723c */ /* 0x040ff00000041804 */
[C---:B------:R-:W-:Y:S08]  /*1b100*/  HMMA.16816.F32.BF16 R8, R180.reuse, R186, R8 ;  /* 0x000000bab408723c */ /* 0x040ff00000041808 */
[C---:B-1----:R-:W-:Y:S08]  /*1b110*/  HMMA.16816.F32.BF16 R12, R180.reuse, R124, R12 ;  /* 0x0000007cb40c723c */ /* 0x042ff0000004180c */
[-C--:B-----5:R-:W-:Y:S01]  /*1b120*/  FMUL.FTZ R177, R4, R214.reuse ;  /* 0x000000d604b17220 */ /* 0x0a0fe20000410000 */
[C---:B------:R-:W-:Y:S03]  /*1b130*/  HMMA.16816.F32.BF16 R16, R180.reuse, R126, R16 ;  /* 0x0000007eb410723c */ /* 0x040fe60000041810 */
[-C--:B------:R-:W-:Y:S02]  /*1b140*/  FMUL.FTZ R179, R5, R214.reuse ;  /* 0x000000d605b37220 */ /* 0x080fe40000410000 */
[----:B------:R-:W1:Y:S01]  /*1b150*/  MUFU.TANH R177, R177 ;  /* 0x000000b100b17308 */ /* 0x000e620000002400 */
[-C--:B------:R-:W-:Y:S02]  /*1b160*/  FMUL.FTZ R185, R6, R214.reuse ;  /* 0x000000d606b97220 */ /* 0x080fe40000410000 */
[-C--:B------:R-:W-:Y:S02]  /*1b170*/  FMUL.FTZ R187, R7, R214.reuse ;  /* 0x000000d607bb7220 */ /* 0x080fe40000410000 */
[----:B------:R-:W2:Y:S02]  /*1b180*/  LDSM.16.M88.4 R4, [R123+0x7800] ;  /* 0x007800007b04783b */ /* 0x000ea40000000200 */
[-C--:B------:R-:W-:Y:S02]  /*1b190*/  FMUL.FTZ R9, R9, R214.reuse ;  /* 0x000000d609097220 */ /* 0x080fe40000410000 */
[-C--:B------:R-:W-:Y:S01]  /*1b1a0*/  FMUL.FTZ R10, R10, R214.reuse ;  /* 0x000000d60a0a7220 */ /* 0x080fe20000410000 */
[----:B------:R-:W3:Y:S01]  /*1b1b0*/  MUFU.TANH R179, R179 ;  /* 0x000000b300b37308 */ /* 0x000ee20000002400 */
[-C--:B------:R-:W-:Y:S02]  /*1b1c0*/  FMUL.FTZ R11, R11, R214.reuse ;  /* 0x000000d60b0b7220 */ /* 0x080fe40000410000 */
[-C--:B------:R-:W-:Y:S02]  /*1b1d0*/  FMUL.FTZ R215, R8, R214.reuse ;  /* 0x000000d608d77220 */ /* 0x080fe40000410000 */
[-C--:B------:R-:W-:Y:S02]  /*1b1e0*/  FMUL.FTZ R223, R12, R214.reuse ;  /* 0x000000d60cdf7220 */ /* 0x080fe40000410000 */
[-C--:B------:R-:W-:Y:S02]  /*1b1f0*/  FMUL.FTZ R13, R13, R214.reuse ;  /* 0x000000d60d0d7220 */ /* 0x080fe40000410000 */
[-C--:B------:R-:W-:Y:S01]  /*1b200*/  FMUL.FTZ R225, R15, R214.reuse ;  /* 0x000000d60fe17220 */ /* 0x080fe20000410000 */
[----:B------:R-:W4:Y:S01]  /*1b210*/  MUFU.TANH R217, R9 ;  /* 0x0000000900d97308 */ /* 0x000f220000002400 */
[-C--:B------:R-:W-:Y:S02]  /*1b220*/  FMUL.FTZ R15, R16, R214.reuse ;  /* 0x000000d6100f7220 */ /* 0x080fe40000410000 */
[-C--:B------:R-:W-:Y:S02]  /*1b230*/  FMUL.FTZ R17, R17, R214.reuse ;  /* 0x000000d611117220 */ /* 0x080fe40000410000 */
[-C--:B------:R-:W-:Y:S02]  /*1b240*/  FMUL.FTZ R19, R19, R214.reuse ;  /* 0x000000d613137220 */ /* 0x080fe40000410000 */
[-C--:B------:R-:W-:Y:S02]  /*1b250*/  FMUL.FTZ R14, R14, R214.reuse ;  /* 0x000000d60e0e7220 */ /* 0x080fe40000410000 */
[-C--:B------:R-:W-:Y:S01]  /*1b260*/  FMUL.FTZ R18, R18, R214.reuse ;  /* 0x000000d612127220 */ /* 0x080fe20000410000 */
[----:B------:R-:W1:Y:S10]  /*1b270*/  MUFU.TANH R219, R10 ;  /* 0x0000000a00db7308 */ /* 0x000e740000002400 */
[----:B------:R5:W1:Y:S01]  /*1b280*/  MUFU.TANH R221, R11 ;  /* 0x0000000b00dd7308 */ /* 0x000a620000002400 */
[C---:B--2---:R-:W-:Y:S09]  /*1b290*/  HMMA.16816.F32.BF16 R20, R180.reuse, R4, R20 ;  /* 0x00000004b414723c */ /* 0x044ff20000041814 */
[----:B------:R-:W2:Y:S01]  /*1b2a0*/  MUFU.TANH R185, R185 ;  /* 0x000000b900b97308 */ /* 0x000ea20000002400 */
[C---:B------:R-:W-:Y:S01]  /*1b2b0*/  HMMA.16816.F32.BF16 R24, R180.reuse, R6, R24 ;  /* 0x00000006b418723c */ /* 0x040fe20000041818 */
[----:B------:R-:W-:Y:S08]  /*1b2c0*/  LDSM.16.M88.4 R4, [R123+0x8000] ;  /* 0x008000007b04783b */ /* 0x000ff00000000200 */
[----:B------:R-:W1:Y:S01]  /*1b2d0*/  MUFU.TANH R187, R187 ;  /* 0x000000bb00bb7308 */ /* 0x000e620000002400 */
[----:B-----5:R-:W5:Y:S04]  /*1b2e0*/  LDSM.16.M88.4 R8, [R123+0x7c00] ;  /* 0x007c00007b08783b */ /* 0x020f680000000200 */
[-C--:B------:R-:W-:Y:S05]  /*1b2f0*/  FMUL.FTZ R173, R20, R214.reuse ;  /* 0x000000d614ad7220 */ /* 0x080fea0000410000 */
[----:B------:R-:W1:Y:S01]  /*1b300*/  MUFU.TANH R215, R215 ;  /* 0x000000d700d77308 */ /* 0x000e620000002400 */
[-C--:B------:R-:W-:Y:S02]  /*1b310*/  FMUL.FTZ R172, R21, R214.reuse ;  /* 0x000000d615ac7220 */ /* 0x080fe40000410000 */
[-C--:B------:R-:W-:Y:S02]  /*1b320*/  FMUL.FTZ R21, R23, R214.reuse ;  /* 0x000000d617157220 */ /* 0x080fe40000410000 */
[-C--:B------:R-:W-:Y:S02]  /*1b330*/  FMUL.FTZ R22, R22, R214.reuse ;  /* 0x000000d616167220 */ /* 0x080fe40000410000 */
[-C--:B------:R-:W-:Y:S02]  /*1b340*/  FMUL.FTZ R12, R24, R214.reuse ;  /* 0x000000d6180c7220 */ /* 0x080fe40000410000 */
[-C--:B------:R-:W-:Y:S01]  /*1b350*/  FMUL.FTZ R25, R25, R214.reuse ;  /* 0x000000d619197220 */ /* 0x080fe20000410000 */
[----:B------:R-:W1:Y:S01]  /*1b360*/  MUFU.TANH R223, R223 ;  /* 0x000000df00df7308 */ /* 0x000e620000002400 */
[-C--:B------:R-:W-:Y:S02]  /*1b370*/  FMUL.FTZ R26, R26, R214.reuse ;  /* 0x000000d61a1a7220 */ /* 0x080fe40000410000 */
[-C--:B------:R-:W-:Y:S07]  /*1b380*/  FMUL.FTZ R27, R27, R214.reuse ;  /* 0x000000d61b1b7220 */ /* 0x080fee0000410000 */
[----:B------:R-:W1:Y:S10]  /*1b390*/  MUFU.TANH R13, R13 ;  /* 0x0000000d000d7308 */ /* 0x000e740000002400 */
[----:B------:R-:W1:Y:S01]  /*1b3a0*/  MUFU.TANH R227, R14 ;  /* 0x0000000e00e37308 */ /* 0x000e620000002400 */
[C---:B-----5:R-:W-:Y:S09]  /*1b3b0*/  HMMA.16816.F32.BF16 R28, R180.reuse, R8, R28 ;  /* 0x00000008b41c723c */ /* 0x060ff2000004181c */
[----:B------:R-:W1:Y:S01]  /*1b3c0*/  MUFU.TANH R225, R225 ;  /* 0x000000e100e17308 */ /* 0x000e620000002400 */
[C---:B------:R-:W-:Y:S01]  /*1b3d0*/  HMMA.16816.F32.BF16 R32, R180.reuse, R10, R32 ;  /* 0x0000000ab420723c */ /* 0x040fe20000041820 */
[----:B------:R-:W5:Y:S08]  /*1b3e0*/  LDSM.16.M88.4 R8, [R123+0x8400] ;  /* 0x008400007b08783b */ /* 0x000f700000000200 */
[----:B------:R-:W1:Y:S01]  /*1b3f0*/  MUFU.TANH R15, R15 ;  /* 0x0000000f000f7308 */ /* 0x000e620000002400 */
[C---:B------:R-:W-:Y:S04]  /*1b400*/  HMMA.16816.F32.BF16 R36, R180.reuse, R4, R36 ;  /* 0x00000004b424723c */ /* 0x040fe80000041824 */
[-C--:B------:R-:W-:Y:S04]  /*1b410*/  FMUL.FTZ R157, R28, R214.reuse ;  /* 0x000000d61c9d7220 */ /* 0x080fe80000410000 */
[C---:B------:R-:W-:Y:S01]  /*1b420*/  HMMA.16816.F32.BF16 R40, R180.reuse, R6, R40 ;  /* 0x00000006b428723c */ /* 0x040fe20000041828 */
[----:B------:R-:W1:Y:S01]  /*1b430*/  MUFU.TANH R17, R17 ;  /* 0x0000001100117308 */ /* 0x000e620000002400 */
[----:B------:R-:W1:Y:S02]  /*1b440*/  LDSM.16.M88.4 R4, [R123+0x8800] ;  /* 0x008800007b04783b */ /* 0x000e640000000200 */
[-C--:B------:R-:W-:Y:S02]  /*1b450*/  FMUL.FTZ R29, R29, R214.reuse ;  /* 0x000000d61d1d7220 */ /* 0x080fe40000410000 */
        /* <DEDUP_REMOVED lines=8> */
[----:B------:R-:W2:Y:S01]  /*1b4e0*/  MUFU.TANH R19, R19 ;  /* 0x0000001300137308 */ /* 0x000ea20000002400 */
[-C--:B------:R-:W-:Y:S01]  /*1b4f0*/  FMUL.FTZ R37, R37, R214.reuse ;  /* 0x000000d625257220 */ /* 0x080fe20000410000 */
[C---:B-----5:R-:W-:Y:S03]  /*1b500*/  HMMA.16816.F32.BF16 R44, R180.reuse, R8, R44 ;  /* 0x00000008b42c723c */ /* 0x060fe6000004182c */
[-C--:B------:R-:W-:Y:S02]  /*1b510*/  FMUL.FTZ R169, R40, R214.reuse ;  /* 0x000000d628a97220 */ /* 0x080fe40000410000 */
[-C--:B------:R-:W-:Y:S03]  /*1b520*/  FMUL.FTZ R38, R38, R214.reuse ;  /* 0x000000d626267220 */ /* 0x080fe60000410000 */
[----:B------:R-:W2:Y:S01]  /*1b530*/  MUFU.TANH R173, R173 ;  /* 0x000000ad00ad7308 */ /* 0x000ea20000002400 */
[C---:B------:R-:W-:Y:S01]  /*1b540*/  HMMA.16816.F32.BF16 R48, R180.reuse, R10, R48 ;  /* 0x0000000ab430723c */ /* 0x040fe20000041830 */
[----:B------:R-:W5:Y:S01]  /*1b550*/  LDSM.16.M88.4 R8, [R123+0x8c00] ;  /* 0x008c00007b08783b */ /* 0x000f620000000200 */
[----:B------:R-:W-:Y:S04]  /*1b560*/  DEPBAR.LE SB0, 0x0 ;  /* 0x000080000000791a */ /* 0x000fe80000000000 */
[-C--:B------:R-:W-:Y:S02]  /*1b570*/  FMUL.FTZ R39, R39, R214.reuse ;  /* 0x000000d627277220 */ /* 0x080fe40000410000 */
[-C--:B------:R-:W-:Y:S01]  /*1b580*/  FMUL.FTZ R41, R41, R214.reuse ;  /* 0x000000d629297220 */ /* 0x080fe20000410000 */
[----:B------:R-:W2:Y:S01]  /*1b590*/  MUFU.TANH R172, R172 ;  /* 0x000000ac00ac7308 */ /* 0x000ea20000002400 */
[----:B------:R-:W-:Y:S01]  /*1b5a0*/  BAR.SYNC.DEFER_BLOCKING 0x0 ;  /* 0x0000000000007b1d */ /* 0x000fe20000010000 */
[C---:B-1----:R-:W-:Y:S05]  /*1b5b0*/  HMMA.16816.F32.BF16 R52, R180.reuse, R4, R52 ;  /* 0x00000004b434723c */ /* 0x042fea0000041834 */
[-C--:B------:R-:W-:Y:S02]  /*1b5c0*/  FMUL.FTZ R155, R44, R214.reuse ;  /* 0x000000d62c9b7220 */ /* 0x080fe40000410000 */
[-C--:B------:R-:W-:Y:S01]  /*1b5d0*/  FMUL.FTZ R42, R42, R214.reuse ;  /* 0x000000d62a2a7220 */ /* 0x080fe20000410000 */
[----:B------:R-:W1:Y:S01]  /*1b5e0*/  MUFU.TANH R231, R22 ;  /* 0x0000001600e77308 */ /* 0x000e620000002400 */
[C---:B------:R-:W-:Y:S03]  /*1b5f0*/  HMMA.16816.F32.BF16 R56, R180.reuse, R6, R56 ;  /* 0x00000006b438723c */ /* 0x040fe60000041838 */
[-C--:B------:R-:W-:Y:S02]  /*1b600*/  FMUL.FTZ R43, R43, R214.reuse ;  /* 0x000000d62b2b7220 */ /* 0x080fe40000410000 */
[-C--:B------:R-:W-:Y:S02]  /*1b610*/  FMUL.FTZ R149, R48, R214.reuse ;  /* 0x000000d630957220 */ /* 0x080fe40000410000 */
[-C--:B------:R-:W-:Y:S02]  /*1b620*/  FMUL.FTZ R45, R45, R214.reuse ;  /* 0x000000d62d2d7220 */ /* 0x080fe40000410000 */
[----:B------:R-:W1:Y:S03]  /*1b630*/  MUFU.TANH R21, R21 ;  /* 0x0000001500157308 */ /* 0x000e660000002400 */
[-C--:B------:R-:W-:Y:S02]  /*1b640*/  FMUL.FTZ R46, R46, R214.reuse ;  /* 0x000000d62e2e7220 */ /* 0x080fe40000410000 */
[-C--:B------:R-:W-:Y:S02]  /*1b650*/  FMUL.FTZ R47, R47, R214.reuse ;  /* 0x000000d62f2f7220 */ /* 0x080fe40000410000 */
[-C--:B------:R-:W-:Y:S02]  /*1b660*/  FMUL.FTZ R55, R55, R214.reuse ;  /* 0x000000d637377220 */ /* 0x080fe40000410000 */
[-C--:B------:R-:W-:Y:S01]  /*1b670*/  FMUL.FTZ R142, R52, R214.reuse ;  /* 0x000000d6348e7220 */ /* 0x080fe20000410000 */
[----:B------:R-:W1:Y:S01]  /*1b680*/  MUFU.TANH R138, R12 ;  /* 0x0000000c008a7308 */ /* 0x000e620000002400 */
[-C--:B------:R-:W-:Y:S01]  /*1b690*/  FMUL.FTZ R49, R49, R214.reuse ;  /* 0x000000d631317220 */ /* 0x080fe20000410000 */
[C---:B-----5:R-:W-:Y:S03]  /*1b6a0*/  HMMA.16816.F32.BF16 R60, R180.reuse, R8, R60 ;  /* 0x00000008b43c723c */ /* 0x060fe6000004183c */
        /* <DEDUP_REMOVED lines=8> */
[----:B------:R1:W1:Y:S03]  /*1b730*/  MUFU.TANH R134, R6 ;  /* 0x0000000600867308 */ /* 0x0002660000002400 */
        /* <DEDUP_REMOVED lines=8> */
[-C--:B-----5:R-:W-:Y:S02]  /*1b7c0*/  FMUL.FTZ R55, R67, R214.reuse ;  /* 0x000000d643377220 */ /* 0x0a0fe40000410000 */
[-C--:B------:R-:W-:Y:S01]  /*1b7d0*/  FMUL.FTZ R65, R65, R214.reuse ;  /* 0x000000d641417220 */ /* 0x080fe20000410000 */
[----:B------:R2:W2:Y:S01]  /*1b7e0*/  MUFU.TANH R175, R26 ;  /* 0x0000001a00af7308 */ /* 0x0004a20000002400 */
[----:B-1----:R-:W-:Y:S09]  /*1b7f0*/  FMUL.FTZ R6, R64, R214 ;  /* 0x000000d640067220 */ /* 0x002ff20000410000 */
        /* <DEDUP_REMOVED lines=30> */
[----:B------:R-:W1:Y:S10]  /*1b9e0*/  MUFU.TANH R144, R144 ;  /* 0x0000009000907308 */ /* 0x000e740000002400 */
[----:B------:R1:W1:Y:S10]  /*1b9f0*/  MUFU.TANH R132, R4 ;  /* 0x0000000400847308 */ /* 0x0002740000002400 */
[----:B------:R1:W1:Y:S10]  /*1ba00*/  MUFU.TANH R135, R61 ;  /* 0x0000003d00877308 */ /* 0x0002740000002400 */
[----:B------:R-:W1:Y:S10]  /*1ba10*/  MUFU.TANH R56, R56 ;  /* 0x0000003800387308 */ /* 0x000e740000002400 */
[----:B------:R-:W1:Y:S10]  /*1ba20*/  MUFU.TANH R59, R59 ;  /* 0x0000003b003b7308 */ /* 0x000e740000002400 */
[----:B------:R1:W1:Y:S10]  /*1ba30*/  MUFU.TANH R133, R6 ;  /* 0x0000000600857308 */ /* 0x0002740000002400 */
        /* <DEDUP_REMOVED lines=8> */
[C---:B------:R-:W-:Y:S01]  /*1bac0*/  IADD3 R8, R10.reuse, -0x100, RZ ;  /* 0xffffff000a087810 */ /* 0x040fe20007ffe0ff */
[----:B------:R-:W3:Y:S01]  /*1bad0*/  LD.E.64 R24, [R118.64+0x20] ;  /* 0x0000200476187980 */ /* 0x000ee2000c101b00 */
[----:B------:R-:W-:Y:S02]  /*1bae0*/  IADD3 R10, R10, -0x80, RZ ;  /* 0xffffff800a0a7810 */ /* 0x000fe40007ffe0ff */
[----:B------:R-:W-:Y:S02]  /*1baf0*/  IABS R3, R8 ;  /* 0x0000000800037213 */ /* 0x000fe40000000000 */
[-C--:B-12---:R-:W-:Y:S02]  /*1bb00*/  IABS R6, R11.reuse ;  /* 0x0000000b00067213 */ /* 0x086fe40000000000 */
[-C--:B------:R-:W-:Y:S02]  /*1bb10*/  IABS R4, R11.reuse ;  /* 0x0000000b00047213 */ /* 0x080fe40000000000 */
[----:B------:R-:W1:Y:S01]  /*1bb20*/  I2F.RP R2, R6 ;  /* 0x0000000600027306 */ /* 0x000e620000209400 */
[-C--:B------:R-:W-:Y:S02]  /*1bb30*/  LOP3.LUT R8, R8, R11.reuse, RZ, 0x3c, !PT ;  /* 0x0000000b08087212 */ /* 0x080fe400078e3cff */
        /* <DEDUP_REMOVED lines=8> */
[----:B------:R-:W-:Y:S04]  /*1bbc0*/  IMAD R9, R9, R6, RZ ;  /* 0x0000000609097224 */ /* 0x000fe800078e02ff */
        /* <DEDUP_REMOVED lines=45> */
.L_x_2679:
[----:B------:R-:W2:Y:S02]  /*1bea0*/  LD.E R9, [R118.64+0x38] ;  /* 0x0000380476097980 */ /* 0x000ea4000c101900 */
[----:B--2---:R-:W-:Y:S04]  /*1beb0*/  LEA R9, -R9, RZ, 0x7 ;  /* 0x000000ff09097211 */ /* 0x004fe800078e39ff */
[----:B------:R-:W-:Y:S02]  /*1bec0*/  SHF.R.S32.HI R2, RZ, 0x1f, R9 ;  /* 0x0000001fff027819 */ /* 0x000fe40000011409 */
.L_x_2680:
[----:B------:R-:W-:Y:S05]  /*1bed0*/  BSYNC B0 ;  /* 0x0000000000007941 */ /* 0x000fea0003800000 */
.L_x_2678:
[C---:B------:R-:W-:Y:S02]  /*1bee0*/  LEA R24, P1, R9.reuse, R196, 0x1 ;  /* 0x000000c409187211 */ /* 0x040fe400078208ff */
[C---:B------:R-:W-:Y:S02]  /*1bef0*/  IADD3 R7, P0, R9.reuse, R194, RZ ;  /* 0x000000c209077210 */ /* 0x040fe40007f1e0ff */
[-C--:B------:R-:W-:Y:S02]  /*1bf00*/  LEA.HI.X R25, R9, R197.reuse, R2, 0x1, P1 ;  /* 0x000000c509197211 */ /* 0x080fe400008f0c02 */
[CC--:B------:R-:W-:Y:S01]  /*1bf10*/  @P5 LEA R22, P6, R7.reuse, R196.reuse, 0x1 ;  /* 0x000000c407165211 */ /* 0x0c0fe200078c08ff */
[--C-:B-1----:R-:W-:Y:S01]  /*1bf20*/  IMAD.X R4, R2, 0x1, R195.reuse, P0 ;  /* 0x0000000102047824 */ /* 0x102fe200000e06c3 */
        /* <DEDUP_REMOVED lines=86> */
.L_x_2677:
[----:B--234-:R-:W-:Y:S05]  /*1c490*/  BSYNC B1 ;  /* 0x0000000000017941 */ /* 0x01cfea0003800000 */
.L_x_2676:
[----:B-1----:R-:W2:Y:S01]  /*1c4a0*/  LD.E R54, [R118.64+0xdc] ;  /* 0x0000dc0476367980 */ /* 0x002ea2000c101900 */
[----:B------:R-:W-:Y:S03]  /*1c4b0*/  IADD3 R124, R207, -0x1, RZ ;  /* 0xffffffffcf7c7810 */ /* 0x000fe60007ffe0ff */
[----:B------:R-:W-:Y:S01]  /*1c4c0*/  LDSM.16.MT88.4 R44, [R188+0xd000] ;  /* 0x00d00000bc2c783b */ /* 0x000fe20000004200 */
[----:B------:R-:W-:Y:S04]  /*1c4d0*/  LEA R2, R124, R211, 0x7 ;  /* 0x000000d37c027211 */ /* 0x000fe800078e38ff */
[----:B------:R-:W1:Y:S01]  /*1c4e0*/  I2F R16, R2 ;  /* 0x0000000200107306 */ /* 0x000e620000201400 */
[C---:B------:R-:W-:Y:S02]  /*1c4f0*/  IADD3 R14, R2.reuse, 0x1, RZ ;  /* 0x00000001020e7810 */ /* 0x040fe40007ffe0ff */
[C---:B------:R-:W-:Y:S01]  /*1c500*/  IADD3 R12, R2.reuse, 0x8, RZ ;  /* 0x00000008020c7810 */ /* 0x040fe20007ffe0ff */
[----:B------:R-:W-:Y:S01]  /*1c510*/  LDSM.16.MT88.4 R64, [R122+0xd000] ;  /* 0x00d000007a40783b */ /* 0x000fe20000004200 */
        /* <DEDUP_REMOVED lines=16> */
[C---:B------:R-:W-:Y:S02]  /*1c620*/  IADD3 R6, R2.reuse, 0x40, RZ ;  /* 0x0000004002067810 */ /* 0x040fe40007ffe0ff */
[C---:B------:R-:W-:Y:S02]  /*1c630*/  IADD3 R4, R2.reuse, 0x48, RZ ;  /* 0x0000004802047810 */ /* 0x040fe40007ffe0ff */
[C---:B------:R-:W-:Y:S02]  /*1c640*/  IADD3 R23, R2.reuse, 0x41, RZ ;  /* 0x0000004102177810 */ /* 0x040fe40007ffe0ff */
[C---:B------:R-:W-:Y:S02]  /*1c650*/  IADD3 R9, R2.reuse, 0x49, RZ ;  /* 0x0000004902097810 */ /* 0x040fe40007ffe0ff */
[C---:B------:R-:W-:Y:S01]  /*1c660*/  IADD3 R7, R2.reuse, 0x50, RZ ;  /* 0x0000005002077810 */ /* 0x040fe20007ffe0ff */
[----:B------:R-:W1:Y:S01]  /*1c670*/  I2F R11, R11 ;  /* 0x0000000b000b7306 */ /* 0x000e620000201400 */
        /* <DEDUP_REMOVED lines=19> */
[C---:B------:R-:W-:Y:S02]  /*1c7b0*/  FFMA.FTZ R177, R0.reuse, R16, R177 ;  /* 0x0000001000b17223 */ /* 0x040fe400000100b1 */
[C---:B---3--:R-:W-:Y:S02]  /*1c7c0*/  FFMA.FTZ R187, R0.reuse, R14, R187 ;  /* 0x0000000e00bb7223 */ /* 0x048fe400000100bb */
[CC--:B----4-:R-:W-:Y:S02]  /*1c7d0*/  FFMA.FTZ R219, R0.reuse, R12.reuse, R219 ;  /* 0x0000000c00db7223 */ /* 0x0d0fe400000100db */
[C---:B------:R-:W-:Y:S01]  /*1c7e0*/  FFMA.FTZ R215, R0.reuse, R12, R215 ;  /* 0x0000000c00d77223 */ /* 0x040fe200000100d7 */
[----:B------:R-:W-:Y:S01]  /*1c7f0*/  FMNMX.FTZ R12, R185, R121, !PT ;  /* 0x00000079b90c7209 */ /* 0x000fe20007810000 */
[----:B------:R-:W-:Y:S01]  /*1c800*/  FFMA.FTZ R179, R0, R14, R179 ;  /* 0x0000000e00b37223 */ /* 0x000fe200000100b3 */
[----:B------:R-:W-:Y:S01]  /*1c810*/  IADD3 R14, R2, 0x58, RZ ;  /* 0x00000058020e7810 */ /* 0x000fe20007ffe0ff */
[CC--:B-----5:R-:W-:Y:S02]  /*1c820*/  FFMA.FTZ R49, R0.reuse, R10.reuse, R231 ;  /* 0x0000000a00317223 */ /* 0x0e0fe400000100e7 */
[C---:B------:R-:W-:Y:S01]  /*1c830*/  FFMA.FTZ R173, R0.reuse, R10, R173 ;  /* 0x0000000a00ad7223 */ /* 0x040fe200000100ad */
[----:B------:R-:W-:Y:S01]  /*1c840*/  FMNMX.FTZ R10, R187, R12, !PT ;  /* 0x0000000cbb0a7209 */ /* 0x000fe20007810000 */
[CC--:B------:R-:W-:Y:S01]  /*1c850*/  FFMA.FTZ R221, R0.reuse, R11.reuse, R221 ;  /* 0x0000000b00dd7223 */ /* 0x0c0fe200000100dd */
[----:B------:R-:W-:Y:S01]  /*1c860*/  FMNMX.FTZ R12, R177, R120, !PT ;  /* 0x00000078b10c7209 */ /* 0x000fe20007810000 */
[C---:B------:R-:W-:Y:S01]  /*1c870*/  FFMA.FTZ R217, R0.reuse, R11, R217 ;  /* 0x0000000b00d97223 */ /* 0x040fe200000100d9 */
[----:B------:R-:W-:Y:S01]  /*1c880*/  FMNMX.FTZ R10, R219, R10, !PT ;  /* 0x0000000adb0a7209 */ /* 0x000fe20007810000 */
[C---:B------:R-:W-:Y:S01]  /*1c890*/  FFMA.FTZ R227, R0.reuse, R42, R227 ;  /* 0x0000002a00e37223 */ /* 0x040fe200000100e3 */
[----:B------:R-:W-:Y:S01]  /*1c8a0*/  FMNMX.FTZ R12, R179, R12, !PT ;  /* 0x0000000cb30c7209 */ /* 0x000fe20007810000 */
        /* <DEDUP_REMOVED lines=10> */
[----:B------:R-:W-:Y:S01]  /*1c950*/  FFMA.FTZ R40, R0, R40, R15 ;  /* 0x0000002800287223 */ /* 0x000fe2000001000f */
[----:B------:R-:W-:Y:S01]  /*1c960*/  FMNMX.FTZ R12, R42, R19, !PT ;  /* 0x000000132a0c7209 */ /* 0x000fe20007810000 */
[CC--:B------:R-:W-:Y:S01]  /*1c970*/  FFMA.FTZ R151, R0.reuse, R27.reuse, R151 ;  /* 0x0000001b00977223 */ /* 0x0c0fe20000010097 */
[----:B------:R-:W-:Y:S01]  /*1c980*/  FMNMX.FTZ R19, R33, R10, !PT ;  /* 0x0000000a21137209 */ /* 0x000fe20007810000 */
        /* <DEDUP_REMOVED lines=15> */
[----:B------:R-:W-:Y:S01]  /*1ca80*/  IADD3 R10, R2, 0x68, RZ ;  /* 0x00000068020a7810 */ /* 0x000fe20007ffe0ff */
[----:B------:R-:W-:Y:S01]  /*1ca90*/  FFMA.FTZ R138, R0, R35, R138 ;  /* 0x00000023008a7223 */ /* 0x000fe2000001008a */
[----:B------:R-:W-:Y:S01]  /*1caa0*/  FMNMX.FTZ R27, R172, R27, !PT ;  /* 0x0000001bac1b7209 */ /* 0x000fe20007810000 */
[CC--:B------:R-:W-:Y:S01]  /*1cab0*/  FFMA.FTZ R154, R0.reuse, R25.reuse, R154 ;  /* 0x00000019009a7223 */ /* 0x0c0fe2000001009a */
[----:B------:R-:W1:Y:S01]  /*1cac0*/  I2F R19, R10 ;  /* 0x0000000a00137306 */ /* 0x000e620000201400 */
[C---:B------:R-:W-:Y:S01]  /*1cad0*/  FFMA.FTZ R164, R0.reuse, R25, R164 ;  /* 0x0000001900a47223 */ /* 0x040fe200000100a4 */
[----:B------:R-:W-:Y:S01]  /*1cae0*/  FMNMX.FTZ R25, R175, R12, !PT ;  /* 0x0000000caf197209 */ /* 0x000fe20007810000 */
[----:B------:R-:W-:Y:S01]  /*1caf0*/  FFMA.FTZ R143, R0, R31, R143 ;  /* 0x0000001f008f7223 */ /* 0x000fe2000001008f */
[----:B------:R-:W-:Y:S01]  /*1cb00*/  IADD3 R13, R2, 0x59, RZ ;  /* 0x00000059020d7810 */ /* 0x000fe20007ffe0ff */
[----:B------:R-:W-:Y:S01]  /*1cb10*/  FFMA.FTZ R152, R0, R29, R152 ;  /* 0x0000001d00987223 */ /* 0x000fe20000010098 */
[----:B------:R-:W-:Y:S01]  /*1cb20*/  FMNMX.FTZ R25, R174, R25, !PT ;  /* 0x00000019ae197209 */ /* 0x000fe20007810000 */
[-C--:B------:R-:W-:Y:S01]  /*1cb30*/  FFMA.FTZ R163, R0, R6.reuse, R163 ;  /* 0x0000000600a37223 */ /* 0x080fe200000100a3 */
[----:B------:R-:W-:Y:S01]  /*1cb40*/  IADD3 R15, R2, 0x60, RZ ;  /* 0x00000060020f7810 */ /* 0x000fe20007ffe0ff */
        /* <DEDUP_REMOVED lines=8> */
[----:B------:R-:W3:Y:S01]  /*1cbd0*/  I2F R11, R14 ;  /* 0x0000000e000b7306 */ /* 0x000ee20000201400 */
        /* <DEDUP_REMOVED lines=9> */
[----:B------:R-:W4:Y:S01]  /*1cc70*/  I2F R13, R13 ;  /* 0x0000000d000d7306 */ /* 0x000f220000201400 */
[----:B------:R-:W-:Y:S01]  /*1cc80*/  FMNMX.FTZ R9, R163, R6, !PT ;  /* 0x00000006a3097209 */ /* 0x000fe20007810000 */
[----:B--2---:R-:W-:Y:S01]  /*1cc90*/  FFMA.FTZ R162, R0, R7, R162 ;  /* 0x0000000700a27223 */ /* 0x004fe200000100a2 */
[----:B------:R-:W-:Y:S01]  /*1cca0*/  FMNMX.FTZ R8, R164, R25, !PT ;  /* 0x00000019a4087209 */ /* 0x000fe20007810000 */
[----:B------:R-:W-:Y:S01]  /*1ccb0*/  FFMA.FTZ R155, R0, R7, R155 ;  /* 0x00000007009b7223 */ /* 0x000fe2000001009b */
[----:B------:R-:W-:Y:S01]  /*1ccc0*/  IADD3 R17, R2, 0x61, RZ ;  /* 0x0000006102117810 */ /* 0x000fe20007ffe0ff */
[----:B------:R-:W-:Y:S01]  /*1ccd0*/  FFMA.FTZ R159, R0, R3, R159 ;  /* 0x00000003009f7223 */ /* 0x000fe2000001009f */
[----:B------:R-:W-:Y:S01]  /*1cce0*/  FMNMX.FTZ R6, R166, R9, !PT ;  /* 0x00000009a6067209 */ /* 0x000fe20007810000 */
[C---:B------:R-:W-:Y:S01]  /*1ccf0*/  FFMA.FTZ R150, R0.reuse, R3, R150 ;  /* 0x0000000300967223 */ /* 0x040fe20000010096 */
[----:B------:R-:W-:Y:S01]  /*1cd00*/  FMNMX.FTZ R7, R171, R8, !PT ;  /* 0x00000008ab077209 */ /* 0x000fe20007810000 */
[----:B------:R-:W2:Y:S01]  /*1cd10*/  I2F R15, R15 ;  /* 0x0000000f000f7306 */ /* 0x000ea20000201400 */
[----:B------:R-:W-:Y:S01]  /*1cd20*/  FMNMX.FTZ R9, R165, R6, !PT ;  /* 0x00000006a5097209 */ /* 0x000fe20007810000 */
[----:B-1----:R-:W-:Y:S01]  /*1cd30*/  FFMA.FTZ R145, R0, R19, R145 ;  /* 0x0000001300917223 */ /* 0x002fe20000010091 */
[----:B------:R-:W-:Y:S01]  /*1cd40*/  FMNMX.FTZ R10, R170, R7, !PT ;  /* 0x00000007aa0a7209 */ /* 0x000fe20007810000 */
[-C--:B---3--:R-:W-:Y:S01]  /*1cd50*/  FFMA.FTZ R158, R0, R11.reuse, R158 ;  /* 0x0000000b009e7223 */ /* 0x088fe2000001009e */
[----:B------:R-:W-:Y:S01]  /*1cd60*/  IADD3 R21, R2, 0x69, RZ ;  /* 0x0000006902157810 */ /* 0x000fe20007ffe0ff */
[----:B------:R-:W-:Y:S01]  /*1cd70*/  FFMA.FTZ R149, R0, R11, R149 ;  /* 0x0000000b00957223 */ /* 0x000fe20000010095 */
[----:B------:R-:W-:Y:S01]  /*1cd80*/  FMNMX.FTZ R9, R168, R9, !PT ;  /* 0x00000009a8097209 */ /* 0x000fe20007810000 */
[----:B------:R-:W-:Y:S01]  /*1cd90*/  FFMA.FTZ R134, R0, R19, R134 ;  /* 0x0000001300867223 */ /* 0x000fe20000010086 */
[----:B------:R-:W-:Y:S01]  /*1cda0*/  FMNMX.FTZ R10, R169, R10, !PT ;  /* 0x0000000aa90a7209 */ /* 0x000fe20007810000 */
[----:B------:R-:W1:Y:S01]  /*1cdb0*/  I2F R17, R17 ;  /* 0x0000001100117306 */ /* 0x000e620000201400 */
[----:B------:R-:W-:Y:S01]  /*1cdc0*/  IADD3 R23, R2, 0x70, RZ ;  /* 0x0000007002177810 */ /* 0x000fe20007ffe0ff */
[----:B------:R-:W-:Y:S01]  /*1cdd0*/  LDSM.16.MT88.4 R28, [R188+0xb000] ;  /* 0x00b00000bc1c783b */ /* 0x000fe20000004200 */
[----:B------:R-:W-:Y:S01]  /*1cde0*/  FMNMX.FTZ R8, R162, R9, !PT ;  /* 0x00000009a2087209 */ /* 0x000fe20007810000 */
[CC--:B----4-:R-:W-:Y:S01]  /*1cdf0*/  FFMA.FTZ R156, R0.reuse, R13.reuse, R156 ;  /* 0x0000000d009c7223 */ /* 0x0d0fe2000001009c */
[----:B------:R-:W-:Y:S01]  /*1ce00*/  FMNMX.FTZ R10, R167, R10, !PT ;  /* 0x0000000aa70a7209 */ /* 0x000fe20007810000 */
[----:B------:R-:W-:Y:S01]  /*1ce10*/  FFMA.FTZ R148, R0, R13, R148 ;  /* 0x0000000d00947223 */ /* 0x000fe20000010094 */
[C---:B------:R-:W-:Y:S02]  /*1ce20*/  IADD3 R4, R2.reuse, 0x71, RZ ;  /* 0x0000007102047810 */ /* 0x040fe40007ffe0ff */
[----:B------:R-:W-:Y:S01]  /*1ce30*/  FMNMX.FTZ R7, R155, R10, !PT ;  /* 0x0000000a9b077209 */ /* 0x000fe20007810000 */
[----:B------:R-:W3:Y:S01]  /*1ce40*/  I2F R21, R21 ;  /* 0x0000001500157306 */ /* 0x000ee20000201400 */
[----:B------:R-:W-:Y:S01]  /*1ce50*/  FMNMX.FTZ R3, R159, R8, !PT ;  /* 0x000000089f037209 */ /* 0x000fe20007810000 */
[----:B------:R-:W-:Y:S01]  /*1ce60*/  LDSM.16.MT88.4 R36, [R122+0xb000] ;  /* 0x00b000007a24783b */ /* 0x000fe20000004200 */
[----:B------:R-:W-:Y:S01]  /*1ce70*/  IADD3 R6, R2, 0x78, RZ ;  /* 0x0000007802067810 */ /* 0x000fe20007ffe0ff */
[----:B--2---:R-:W-:Y:S01]  /*1ce80*/  FFMA.FTZ R147, R0, R15, R147 ;  /* 0x0000000f00937223 */ /* 0x004fe20000010093 */
[----:B------:R-:W-:Y:S01]  /*1ce90*/  FMNMX.FTZ R3, R158, R3, !PT ;  /* 0x000000039e037209 */ /* 0x000fe20007810000 */
[----:B------:R-:W-:Y:S01]  /*1cea0*/  FFMA.FTZ R142, R0, R15, R142 ;  /* 0x0000000f008e7223 */ /* 0x000fe2000001008e */
[----:B------:R-:W-:Y:S02]  /*1ceb0*/  IADD3 R8, R2, 0x79, RZ ;  /* 0x0000007902087810 */ /* 0x000fe40007ffe0ff */
[----:B------:R-:W-:Y:S01]  /*1cec0*/  FMNMX.FTZ R2, R150, R7, !PT ;  /* 0x0000000796027209 */ /* 0x000fe20007810000 */
[----:B------:R-:W2:Y:S01]  /*1ced0*/  I2F R23, R23 ;  /* 0x0000001700177306 */ /* 0x000ea20000201400 */
[----:B------:R-:W-:Y:S01]  /*1cee0*/  FMNMX.FTZ R10, R156, R3, !PT ;  /* 0x000000039c0a7209 */ /* 0x000fe20007810000 */
[----:B------:R-:W-:Y:S01]  /*1cef0*/  LDSM.16.MT88.4 R12, [R188+0x9000] ;  /* 0x00900000bc0c783b */ /* 0x000fe20000004200 */
[----:B------:R-:W-:Y:S01]  /*1cf00*/  FMNMX.FTZ R7, R149, R2, !PT ;  /* 0x0000000295077209 */ /* 0x000fe20007810000 */
[CC--:B-1----:R-:W-:Y:S01]  /*1cf10*/  FFMA.FTZ R146, R0.reuse, R17.reuse, R146 ;  /* 0x0000001100927223 */ /* 0x0c2fe20000010092 */
[----:B------:R-:W-:Y:S01]  /*1cf20*/  FMNMX.FTZ R9, R147, R10, !PT ;  /* 0x0000000a93097209 */ /* 0x000fe20007810000 */
[----:B------:R-:W-:Y:S01]  /*1cf30*/  FFMA.FTZ R136, R0, R17, R136 ;  /* 0x0000001100887223 */ /* 0x000fe20000010088 */
[----:B------:R-:W-:Y:S02]  /*1cf40*/  FMNMX.FTZ R7, R148, R7, !PT ;  /* 0x0000000794077209 */ /* 0x000fe40007810000 */
[----:B------:R-:W-:Y:S01]  /*1cf50*/  FMNMX.FTZ R2, R146, R9, !PT ;  /* 0x0000000992027209 */ /* 0x000fe20007810000 */
[----:B------:R-:W1:Y:S01]  /*1cf60*/  I2F R4, R4 ;  /* 0x0000000400047306 */ /* 0x000e620000201400 */
[----:B------:R-:W-:Y:S02]  /*1cf70*/  FMNMX.FTZ R7, R142, R7, !PT ;  /* 0x000000078e077209 */ /* 0x000fe40007810000 */
[----:B------:R-:W-:Y:S01]  /*1cf80*/  FMNMX.FTZ R9, R145, R2, !PT ;  /* 0x0000000291097209 */ /* 0x000fe20007810000 */
[----:B---3--:R-:W-:Y:S01]  /*1cf90*/  FFMA.FTZ R144, R0, R21, R144 ;  /* 0x0000001500907223 */ /* 0x008fe20000010090 */
[----:B------:R-:W-:Y:S01]  /*1cfa0*/  FMNMX.FTZ R7, R136, R7, !PT ;  /* 0x0000000788077209 */ /* 0x000fe20007810000 */
[----:B------:R-:W-:Y:S03]  /*1cfb0*/  FFMA.FTZ R58, R0, R21, R5 ;  /* 0x00000015003a7223 */ /* 0x000fe60000010005 */
[----:B------:R-:W-:Y:S01]  /*1cfc0*/  FMNMX.FTZ R9, R144, R9, !PT ;  /* 0x0000000990097209 */ /* 0x000fe20007810000 */
[----:B------:R-:W3:Y:S01]  /*1cfd0*/  I2F R6, R6 ;  /* 0x0000000600067306 */ /* 0x000ee20000201400 */
[----:B------:R-:W-:Y:S01]  /*1cfe0*/  FMNMX.FTZ R7, R134, R7, !PT ;  /* 0x0000000786077209 */ /* 0x000fe20007810000 */
[----:B--2---:R-:W-:Y:S03]  /*1cff0*/  FFMA.FTZ R56, R0, R23, R56 ;  /* 0x0000001700387223 */ /* 0x004fe60000010038 */
[----:B------:R-:W-:Y:S01]  /*1d000*/  FMNMX.FTZ R7, R58, R7, !PT ;  /* 0x000000073a077209 */ /* 0x000fe20007810000 */
[----:B------:R-:W-:Y:S02]  /*1d010*/  FFMA.FTZ R132, R0, R23, R132 ;  /* 0x0000001700847223 */ /* 0x000fe40000010084 */
[----:B------:R-:W-:Y:S01]  /*1d020*/  LDSM.16.MT88.4 R20, [R122+0x9000] ;  /* 0x009000007a14783b */ /* 0x000fe20000004200 */
[----:B------:R-:W-:Y:S01]  /*1d030*/  FMNMX.FTZ R2, R56, R9, !PT ;  /* 0x0000000938027209 */ /* 0x000fe20007810000 */
[----:B------:R-:W2:Y:S01]  /*1d040*/  I2F R3, R8 ;  /* 0x0000000800037306 */ /* 0x000ea20000201400 */
[CC--:B-1----:R-:W-:Y:S02]  /*1d050*/  FFMA.FTZ R59, R0.reuse, R4.reuse, R59 ;  /* 0x00000004003b7223 */ /* 0x0c2fe4000001003b */
[----:B------:R-:W-:Y:S01]  /*1d060*/  FFMA.FTZ R135, R0, R4, R135 ;  /* 0x0000000400877223 */ /* 0x000fe20000010087 */
[----:B------:R-:W-:Y:S02]  /*1d070*/  FMNMX.FTZ R4, R132, R7, !PT ;  /* 0x0000000784047209 */ /* 0x000fe40007810000 */
[----:B------:R-:W-:Y:S01]  /*1d080*/  FMNMX.FTZ R2, R59, R2, !PT ;  /* 0x000000023b027209 */ /* 0x000fe20007810000 */
[CC--:B---3--:R-:W-:Y:S02]  /*1d090*/  FFMA.FTZ R57, R0.reuse, R6.reuse, R57 ;  /* 0x0000000600397223 */ /* 0x0c8fe40000010039 */
[C---:B------:R-:W-:Y:S03]  /*1d0a0*/  FFMA.FTZ R133, R0.reuse, R6, R133 ;  /* 0x0000000600857223 */ /* 0x040fe60000010085 */
[----:B------:R-:W-:Y:S01]  /*1d0b0*/  FMNMX.FTZ R2, R57, R2, !PT ;  /* 0x0000000239027209 */ /* 0x000fe20007810000 */
[CC--:B--2---:R-:W-:Y:S01]  /*1d0c0*/  FFMA.FTZ R55, R0.reuse, R3.reuse, R55 ;  /* 0x0000000300377223 */ /* 0x0c4fe20000010037 */
[----:B------:R-:W-:Y:S01]  /*1d0d0*/  FMNMX.FTZ R8, R135, R4, !PT ;  /* 0x0000000487087209 */ /* 0x000fe20007810000 */
        /* <DEDUP_REMOVED lines=18> */
[C---:B------:R-:W-:Y:S02]  /*1d200*/  FMUL.FTZ R137, R54.reuse, R3 ;  /* 0x0000000336897220 */ /* 0x040fe40000410000 */
[----:B------:R-:W-:Y:S02]  /*1d210*/  FADD.FTZ R5, -R3, R120 ;  /* 0x0000007803057221 */ /* 0x000fe40000010100 */
[-CC-:B------:R-:W-:Y:S01]  /*1d220*/  FFMA.FTZ R131, R185, R54.reuse, -R139.reuse ;  /* 0x00000036b9837223 */ /* 0x180fe2000001088b */
[----:B------:R-:W-:Y:S01]  /*1d230*/  FSEL R137, R137, RZ, P0 ;  /* 0x000000ff89897208 */ /* 0x000fe20000000000 */
[----:B------:R-:W-:Y:S01]  /*1d240*/  FMUL.FTZ R53, R54, R5 ;  /* 0x0000000536357220 */ /* 0x000fe20000410000 */
[----:B------:R-:W1:Y:S01]  /*1d250*/  MUFU.EX2 R52, R52 ;  /* 0x0000003400347308 */ /* 0x000e620000000800 */
[-C--:B------:R-:W-:Y:S01]  /*1d260*/  FFMA.FTZ R128, R187, R54.reuse, -R139 ;  /* 0x00000036bb807223 */ /* 0x080fe2000001088b */
[----:B------:R-:W-:Y:S01]  /*1d270*/  ISETP.GT.AND P0, PT, R207, 0x1, PT ;  /* 0x00000001cf00780c */ /* 0x000fe20003f04270 */
[----:B------:R-:W-:Y:S01]  /*1d280*/  FFMA.FTZ R130, R177, R54, -R137 ;  /* 0x00000036b1827223 */ /* 0x000fe20000010889 */
[----:B------:R-:W-:Y:S01]  /*1d290*/  MOV R207, R124 ;  /* 0x0000007c00cf7202 */ /* 0x000fe20000000f00 */
[-CC-:B------:R-:W-:Y:S02]  /*1d2a0*/  FFMA.FTZ R125, R219, R54.reuse, -R139.reuse ;  /* 0x00000036db7d7223 */ /* 0x180fe4000001088b */
[-C--:B------:R-:W-:Y:S02]  /*1d2b0*/  FFMA.FTZ R120, R221, R54.reuse, -R139 ;  /* 0x00000036dd787223 */ /* 0x080fe4000001088b */
[-CC-:B------:R-:W-:Y:S01]  /*1d2c0*/  FFMA.FTZ R129, R179, R54.reuse, -R137.reuse ;  /* 0x00000036b3817223 */ /* 0x180fe20000010889 */
[----:B------:R-:W2:Y:S01]  /*1d2d0*/  MUFU.EX2 R53, R53 ;  /* 0x0000003500357308 */ /* 0x000ea20000000800 */
[-CC-:B------:R-:W-:Y:S02]  /*1d2e0*/  FFMA.FTZ R126, R215, R54.reuse, -R137.reuse ;  /* 0x00000036d77e7223 */ /* 0x180fe40000010889 */
[-C--:B------:R-:W-:Y:S02]  /*1d2f0*/  FFMA.FTZ R121, R217, R54.reuse, -R137 ;  /* 0x00000036d9797223 */ /* 0x080fe40000010889 */
        /* <DEDUP_REMOVED lines=33> */
[----:B------:R-:W-:Y:S02]  /*1d510*/  FMUL.FTZ R51, R52, R71 ;  /* 0x0000004734337220 */ /* 0x000fe40000410000 */
[--C-:B------:R-:W-:Y:S02]  /*1d520*/  FFMA.FTZ R85, R42, R54, -R137.reuse ;  /* 0x000000362a557223 */ /* 0x100fe40000010889 */
[----:B------:R-:W-:Y:S02]  /*1d530*/  FMUL.FTZ R42, R52, R78 ;  /* 0x0000004e342a7220 */ /* 0x000fe40000410000 */
[--C-:B------:R-:W-:Y:S01]  /*1d540*/  FFMA.FTZ R86, R40, R54, -R137.reuse ;  /* 0x0000003628567223 */ /* 0x100fe20000010889 */
[----:B------:R-:W1:Y:S01]  /*1d550*/  MUFU.EX2 R129, R129 ;  /* 0x0000008100817308 */ /* 0x000e620000000800 */
[----:B------:R-:W-:Y:S02]  /*1d560*/  FMUL.FTZ R40, R53, R76 ;  /* 0x0000004c35287220 */ /* 0x000fe40000410000 */
[----:B------:R-:W-:Y:S01]  /*1d570*/  FFMA.FTZ R87, R50, R54, -R137 ;  /* 0x0000003632577223 */ /* 0x000fe20000010889 */
[----:B--2---:R-:W-:Y:S01]  /*1d580*/  F2FP.BF16.PACK_AB R63, R120, R125 ;  /* 0x0000007d783f723e */ /* 0x004fe200000010ff */
[----:B------:R-:W-:Y:S02]  /*1d590*/  FMUL.FTZ R50, R52, R70 ;  /* 0x0000004634327220 */ /* 0x000fe40000410000 */
[-CC-:B------:R-:W-:Y:S02]  /*1d5a0*/  FFMA.FTZ R152, R152, R54.reuse, -R139.reuse ;  /* 0x0000003698987223 */ /* 0x180fe4000001088b */
[-CC-:B------:R-:W-:Y:S01]  /*1d5b0*/  FFMA.FTZ R151, R151, R54.reuse, -R139.reuse ;  /* 0x0000003697977223 */ /* 0x180fe2000001088b */
[----:B------:R-:W-:Y:S01]  /*1d5c0*/  MUFU.EX2 R126, R126 ;  /* 0x0000007e007e7308 */ /* 0x000fe20000000800 */
[-CC-:B------:R-:W-:Y:S02]  /*1d5d0*/  FFMA.FTZ R153, R153, R54.reuse, -R139.reuse ;  /* 0x0000003699997223 */ /* 0x180fe4000001088b */
[-C--:B------:R-:W-:Y:S02]  /*1d5e0*/  FFMA.FTZ R154, R154, R54.reuse, -R139 ;  /* 0x000000369a9a7223 */ /* 0x080fe4000001088b */
[-CC-:B------:R-:W-:Y:S02]  /*1d5f0*/  FFMA.FTZ R160, R160, R54.reuse, -R137.reuse ;  /* 0x00000036a0a07223 */ /* 0x180fe40000010889 */
[-CC-:B------:R-:W-:Y:S02]  /*1d600*/  FFMA.FTZ R161, R161, R54.reuse, -R137.reuse ;  /* 0x00000036a1a17223 */ /* 0x180fe40000010889 */
[-C--:B------:R-:W-:Y:S01]  /*1d610*/  FFMA.FTZ R164, R164, R54.reuse, -R137 ;  /* 0x00000036a4a47223 */ /* 0x080fe20000010889 */
[----:B------:R-:W2:Y:S01]  /*1d620*/  MUFU.EX2 R121, R121 ;  /* 0x0000007900797308 */ /* 0x000ea20000000800 */
[-CC-:B------:R-:W-:Y:S02]  /*1d630*/  FFMA.FTZ R163, R163, R54.reuse, -R139.reuse ;  /* 0x00000036a3a37223 */ /* 0x180fe4000001088b */
[--C-:B------:R-:W-:Y:S01]  /*1d640*/  FFMA.FTZ R166, R166, R54, -R139.reuse ;  /* 0x00000036a6a67223 */ /* 0x100fe2000001088b */
[----:B-1----:R-:W-:Y:S01]  /*1d650*/  F2FP.BF16.PACK_AB R60, R129, R130 ;  /* 0x00000082813c723e */ /* 0x002fe200000010ff */
[-CC-:B------:R-:W-:Y:S02]  /*1d660*/  FFMA.FTZ R165, R165, R54.reuse, -R139.reuse ;  /* 0x00000036a5a57223 */ /* 0x180fe4000001088b */
[-C--:B------:R-:W-:Y:S02]  /*1d670*/  FFMA.FTZ R168, R168, R54.reuse, -R139 ;  /* 0x00000036a8a87223 */ /* 0x080fe4000001088b */
[-CC-:B------:R-:W-:Y:S01]  /*1d680*/  FFMA.FTZ R171, R171, R54.reuse, -R137.reuse ;  /* 0x00000036abab7223 */ /* 0x180fe20000010889 */
[----:B------:R-:W-:Y:S01]  /*1d690*/  MUFU.EX2 R87, R87 ;  /* 0x0000005700577308 */ /* 0x000fe20000000800 */
[-CC-:B------:R-:W-:Y:S02]  /*1d6a0*/  FFMA.FTZ R170, R170, R54.reuse, -R137.reuse ;  /* 0x00000036aaaa7223 */ /* 0x180fe40000010889 */
[-C--:B------:R-:W-:Y:S02]  /*1d6b0*/  FFMA.FTZ R169, R169, R54.reuse, -R137 ;  /* 0x00000036a9a97223 */ /* 0x080fe40000010889 */
[-CC-:B------:R-:W-:Y:S02]  /*1d6c0*/  FFMA.FTZ R162, R162, R54.reuse, -R139.reuse ;  /* 0x00000036a2a27223 */ /* 0x180fe4000001088b */
[-CC-:B------:R-:W-:Y:S02]  /*1d6d0*/  FFMA.FTZ R159, R159, R54.reuse, -R139.reuse ;  /* 0x000000369f9f7223 */ /* 0x180fe4000001088b */
[-C--:B------:R-:W-:Y:S01]  /*1d6e0*/  FFMA.FTZ R158, R158, R54.reuse, -R139 ;  /* 0x000000369e9e7223 */ /* 0x080fe2000001088b */
[----:B------:R-:W-:Y:S01]  /*1d6f0*/  MUFU.EX2 R85, R85 ;  /* 0x0000005500557308 */ /* 0x000fe20000000800 */
[-CC-:B------:R-:W-:Y:S02]  /*1d700*/  FFMA.FTZ R155, R155, R54.reuse, -R137.reuse ;  /* 0x000000369b9b7223 */ /* 0x180fe40000010889 */
[--C-:B------:R-:W-:Y:S01]  /*1d710*/  FFMA.FTZ R150, R150, R54, -R137.reuse ;  /* 0x0000003696967223 */ /* 0x100fe20000010889 */
[----:B--2---:R-:W-:Y:S01]  /*1d720*/  F2FP.BF16.PACK_AB R62, R121, R126 ;  /* 0x0000007e793e723e */ /* 0x004fe200000010ff */
[-CC-:B------:R-:W-:Y:S02]  /*1d730*/  FFMA.FTZ R149, R149, R54.reuse, -R137.reuse ;  /* 0x0000003695957223 */ /* 0x180fe40000010889 */
[-C--:B------:R-:W-:Y:S02]  /*1d740*/  FFMA.FTZ R148, R148, R54.reuse, -R137 ;  /* 0x0000003694947223 */ /* 0x080fe40000010889 */
[-CC-:B------:R-:W-:Y:S01]  /*1d750*/  FFMA.FTZ R147, R147, R54.reuse, -R139.reuse ;  /* 0x0000003693937223 */ /* 0x180fe2000001088b */
[----:B------:R-:W-:Y:S01]  /*1d760*/  MUFU.EX2 R86, R86 ;  /* 0x0000005600567308 */ /* 0x000fe20000000800 */
[C---:B------:R-:W-:Y:S05]  /*1d770*/  HMMA.16816.F32.BF16 R4, R60.reuse, R12, R4 ;  /* 0x0000000c3c04723c */ /* 0x040fea0000041804 */
[----:B------:R-:W-:Y:S02]  /*1d780*/  FFMA.FTZ R146, R146, R54, -R139 ;  /* 0x0000003692927223 */ /* 0x000fe4000001088b */
[C---:B------:R-:W-:Y:S01]  /*1d790*/  FMUL.FTZ R12, R53.reuse, R104 ;  /* 0x00000068350c7220 */ /* 0x040fe20000410000 */
[C---:B------:R-:W-:Y:S01]  /*1d7a0*/  HMMA.16816.F32.BF16 R8, R60.reuse, R14, R8 ;  /* 0x0000000e3c08723c */ /* 0x040fe20000041808 */
[----:B------:R-:W-:Y:S03]  /*1d7b0*/  MUFU.EX2 R138, R138 ;  /* 0x0000008a008a7308 */ /* 0x000fe60000000800 */
        /* <DEDUP_REMOVED lines=11> */
[-CC-:B------:R-:W-:Y:S02]  /*1d870*/  FFMA.FTZ R167, R156, R54.reuse, -R139.reuse ;  /* 0x000000369ca77223 */ /* 0x180fe4000001088b */
[--C-:B------:R-:W-:Y:S01]  /*1d880*/  FFMA.FTZ R156, R57, R54, -R139.reuse ;  /* 0x00000036399c7223 */ /* 0x100fe2000001088b */
[C---:B------:R-:W-:Y:S04]  /*1d890*/  HMMA.16816.F32.BF16 R16, R60.reuse, R22, R16 ;  /* 0x000000163c10723c */ /* 0x040fe80000041810 */
[C---:B------:R-:W-:Y:S01]  /*1d8a0*/  FMUL.FTZ R20, R53.reuse, R96 ;  /* 0x0000006035147220 */ /* 0x040fe20000410000 */
[----:B------:R-:W-:Y:S01]  /*1d8b0*/  MUFU.EX2 R105, R105 ;  /* 0x0000006900697308 */ /* 0x000fe20000000800 */
[----:B------:R-:W-:Y:S02]  /*1d8c0*/  FMUL.FTZ R21, R53, R97 ;  /* 0x0000006135157220 */ /* 0x000fe40000410000 */
[C---:B------:R-:W-:Y:S04]  /*1d8d0*/  FMUL.FTZ R22, R52.reuse, R98 ;  /* 0x0000006234167220 */ /* 0x040fe80000410000 */
[----:B------:R-:W-:Y:S02]  /*1d8e0*/  FMUL.FTZ R23, R52, R99 ;  /* 0x0000006334177220 */ /* 0x000fe40000410000 */
[-C--:B------:R-:W-:Y:S01]  /*1d8f0*/  FFMA.FTZ R99, R175, R54.reuse, -R139 ;  /* 0x00000036af637223 */ /* 0x080fe2000001088b */
[----:B------:R-:W-:Y:S01]  /*1d900*/  MUFU.EX2 R104, R104 ;  /* 0x0000006800687308 */ /* 0x000fe20000000800 */
[-C--:B------:R-:W-:Y:S02]  /*1d910*/  FFMA.FTZ R175, R58, R54.reuse, -R137 ;  /* 0x000000363aaf7223 */ /* 0x080fe40000010889 */
[----:B------:R-:W-:Y:S01]  /*1d920*/  LDSM.16.MT88.4 R56, [R122+0xe800] ;  /* 0x00e800007a38783b */ /* 0x000fe20000004200 */
[C---:B------:R-:W-:Y:S03]  /*1d930*/  HMMA.16816.F32.BF16 R20, R60.reuse, R28, R20 ;  /* 0x0000001c3c14723c */ /* 0x040fe60000041814 */
[-CC-:B------:R-:W-:Y:S02]  /*1d940*/  FFMA.FTZ R97, R227, R54.reuse, -R139.reuse ;  /* 0x00000036e3617223 */ /* 0x180fe4000001088b */
[--C-:B------:R-:W-:Y:S01]  /*1d950*/  FFMA.FTZ R96, R225, R54, -R139.reuse ;  /* 0x00000036e1607223 */ /* 0x100fe2000001088b */
[----:B------:R-:W-:Y:S01]  /*1d960*/  MUFU.EX2 R99, R99 ;  /* 0x0000006300637308 */ /* 0x000fe20000000800 */
[C---:B------:R-:W-:Y:S01]  /*1d970*/  FMUL.FTZ R28, R53.reuse, R88 ;  /* 0x00000058351c7220 */ /* 0x040fe20000410000 */
[C---:B------:R-:W-:Y:S04]  /*1d980*/  HMMA.16816.F32.BF16 R24, R60.reuse, R30, R24 ;  /* 0x0000001e3c18723c */ /* 0x040fe80000041818 */
[----:B------:R-:W-:Y:S02]  /*1d990*/  FMUL.FTZ R29, R53, R89 ;  /* 0x00000059351d7220 */ /* 0x000fe40000410000 */
[--C-:B------:R-:W-:Y:S02]  /*1d9a0*/  FFMA.FTZ R89, R32, R54, -R139.reuse ;  /* 0x0000003620597223 */ /* 0x100fe4000001088b */
[C---:B------:R-:W-:Y:S01]  /*1d9b0*/  FMUL.FTZ R30, R52.reuse, R90 ;  /* 0x0000005a341e7220 */ /* 0x040fe20000410000 */
[----:B------:R-:W-:Y:S03]  /*1d9c0*/  MUFU.EX2 R97, R97 ;  /* 0x0000006100617308 */ /* 0x000fe60000000800 */
[----:B------:R-:W-:Y:S02]  /*1d9d0*/  FMUL.FTZ R31, R52, R91 ;  /* 0x0000005b341f7220 */ /* 0x000fe40000410000 */
[-CC-:B------:R-:W-:Y:S02]  /*1d9e0*/  FFMA.FTZ R88, R49, R54.reuse, -R139.reuse ;  /* 0x0000003631587223 */ /* 0x180fe4000001088b */
[C---:B------:R-:W-:Y:S02]  /*1d9f0*/  FMUL.FTZ R49, R53.reuse, R69 ;  /* 0x0000004535317220 */ /* 0x040fe40000410000 */
[----:B------:R-:W-:Y:S01]  /*1da00*/  FFMA.FTZ R91, R48, R54, -R139 ;  /* 0x00000036305b7223 */ /* 0x000fe2000001088b */
[C---:B------:R-:W-:Y:S01]  /*1da10*/  HMMA.16816.F32.BF16 R28, R60.reuse, R36, R28 ;  /* 0x000000243c1c723c */ /* 0x040fe2000004181c */
[----:B------:R1:W-:Y:S02]  /*1da20*/  MUFU.EX2 R90, R43 ;  /* 0x0000002b005a7308 */ /* 0x0003e40000000800 */
[C---:B------:R-:W-:Y:S02]  /*1da30*/  FMUL.FTZ R32, R53.reuse, R84 ;  /* 0x0000005435207220 */ /* 0x040fe40000410000 */
[C---:B------:R-:W-:Y:S02]  /*1da40*/  FMUL.FTZ R48, R53.reuse, R68 ;  /* 0x0000004435307220 */ /* 0x040fe40000410000 */
[----:B------:R-:W-:Y:S01]  /*1da50*/  LDSM.16.MT88.4 R68, [R122+0xb400] ;  /* 0x00b400007a44783b */ /* 0x000fe20000004200 */
[C---:B------:R-:W-:Y:S02]  /*1da60*/  FMUL.FTZ R36, R53.reuse, R80 ;  /* 0x0000005035247220 */ /* 0x040fe40000410000 */
[C---:B------:R-:W-:Y:S01]  /*1da70*/  HMMA.16816.F32.BF16 R32, R60.reuse, R38, R32 ;  /* 0x000000263c20723c */ /* 0x040fe20000041820 */
[----:B------:R-:W-:Y:S02]  /*1da80*/  MUFU.EX2 R96, R96 ;  /* 0x0000006000607308 */ /* 0x000fe40000000800 */
[----:B------:R-:W-:Y:S02]  /*1da90*/  FMUL.FTZ R37, R53, R81 ;  /* 0x0000005135257220 */ /* 0x000fe40000410000 */
[----:B------:R-:W-:Y:S02]  /*1daa0*/  FFMA.FTZ R84, R41, R54, -R137 ;  /* 0x0000003629547223 */ /* 0x000fe40000010889 */
[C---:B------:R-:W-:Y:S02]  /*1dab0*/  FMUL.FTZ R38, R52.reuse, R82 ;  /* 0x0000005234267220 */ /* 0x040fe40000410000 */
[----:B------:R-:W-:Y:S02]  /*1dac0*/  FMUL.FTZ R39, R52, R83 ;  /* 0x0000005334277220 */ /* 0x000fe40000410000 */
[----:B------:R-:W-:Y:S01]  /*1dad0*/  LDSM.16.MT88.4 R80, [R188+0xd400] ;  /* 0x00d40000bc50783b */ /* 0x000fe20000004200 */
[----:B------:R-:W-:Y:S01]  /*1dae0*/  FMUL.FTZ R41, R53, R77 ;  /* 0x0000004d35297220 */ /* 0x000fe20000410000 */
[----:B------:R-:W2:Y:S01]  /*1daf0*/  MUFU.EX2 R84, R84 ;  /* 0x0000005400547308 */ /* 0x000ea20000000800 */
[-CC-:B------:R-:W-:Y:S02]  /*1db00*/  FFMA.FTZ R98, R174, R54.reuse, -R139.reuse ;  /* 0x00000036ae627223 */ /* 0x180fe4000001088b */
[C---:B------:R-:W-:Y:S03]  /*1db10*/  HMMA.16816.F32.BF16 R36, R60.reuse, R44, R36 ;  /* 0x0000002c3c24723c */ /* 0x040fe60000041824 */
[----:B-1----:R-:W-:Y:S02]  /*1db20*/  FMUL.FTZ R43, R52, R79 ;  /* 0x0000004f342b7220 */ /* 0x002fe40000410000 */
[----:B------:R-:W1:Y:S01]  /*1db30*/  LDSM.16.MT88.4 R76, [R188+0x9400] ;  /* 0x00940000bc4c783b */ /* 0x000e620000004200 */
[--C-:B------:R-:W-:Y:S01]  /*1db40*/  FFMA.FTZ R145, R145, R54, -R139.reuse ;  /* 0x0000003691917223 */ /* 0x100fe2000001088b */
[----:B------:R-:W3:Y:S01]  /*1db50*/  MUFU.EX2 R89, R89 ;  /* 0x0000005900597308 */ /* 0x000ee20000000800 */
[C---:B------:R-:W-:Y:S02]  /*1db60*/  FMUL.FTZ R44, R53.reuse, R72 ;  /* 0x00000048352c7220 */ /* 0x040fe40000410000 */
[C---:B------:R-:W-:Y:S03]  /*1db70*/  HMMA.16816.F32.BF16 R40, R60.reuse, R46, R40 ;  /* 0x0000002e3c28723c */ /* 0x040fe60000041828 */
[----:B------:R-:W-:Y:S02]  /*1db80*/  FMUL.FTZ R45, R53, R73 ;  /* 0x00000049352d7220 */ /* 0x000fe40000410000 */
[----:B------:R-:W-:Y:S02]  /*1db90*/  FFMA.FTZ R144, R144, R54, -R139 ;  /* 0x0000003690907223 */ /* 0x000fe4000001088b */
[C---:B------:R-:W-:Y:S01]  /*1dba0*/  FMUL.FTZ R46, R52.reuse, R74 ;  /* 0x0000004a342e7220 */ /* 0x040fe20000410000 */
[----:B------:R-:W-:Y:S01]  /*1dbb0*/  MUFU.EX2 R88, R88 ;  /* 0x0000005800587308 */ /* 0x000fe20000000800 */
[----:B------:R-:W-:Y:S02]  /*1dbc0*/  FMUL.FTZ R47, R52, R75 ;  /* 0x0000004b342f7220 */ /* 0x000fe40000410000 */
[----:B------:R-:W4:Y:S01]  /*1dbd0*/  LDSM.16.MT88.4 R72, [R122+0x9400] ;  /* 0x009400007a48783b */ /* 0x000f220000004200 */
[-CC-:B------:R-:W-:Y:S02]  /*1dbe0*/  FFMA.FTZ R142, R142, R54.reuse, -R137.reuse ;  /* 0x000000368e8e7223 */ /* 0x180fe40000010889 */
[-C--:B------:R-:W-:Y:S02]  /*1dbf0*/  FFMA.FTZ R134, R134, R54.reuse, -R137 ;  /* 0x0000003686867223 */ /* 0x080fe40000010889 */
[C---:B------:R-:W-:Y:S02]  /*1dc00*/  HMMA.16816.F32.BF16 R44, R60.reuse, R64, R44 ;  /* 0x000000403c2c723c */ /* 0x040fe4000004182c */
[----:B------:R-:W5:Y:S01]  /*1dc10*/  MUFU.EX2 R91, R91 ;  /* 0x0000005b005b7308 */ /* 0x000f620000000800 */
[-C--:B------:R-:W-:Y:S02]  /*1dc20*/  FFMA.FTZ R139, R55, R54.reuse, -R139 ;  /* 0x00000036378b7223 */ /* 0x080fe4000001088b */
[----:B------:R-:W-:Y:S02]  /*1dc30*/  FFMA.FTZ R55, R132, R54, -R137 ;  /* 0x0000003684377223 */ /* 0x000fe40000010889 */
[----:B------:R-:W-:Y:S01]  /*1dc40*/  FFMA.FTZ R130, R53, R212, R130 ;  /* 0x000000d435827223 */ /* 0x000fe20000010082 */
[----:B------:R-:W-:Y:S01]  /*1dc50*/  HMMA.16816.F32.BF16 R48, R60, R66, R48 ;  /* 0x000000423c30723c */ /* 0x000fe20000041830 */
[----:B------:R-:W5:Y:S03]  /*1dc60*/  LDSM.16.MT88.4 R64, [R188+0xb400] ;  /* 0x00b40000bc40783b */ /* 0x000f660000004200 */
[----:B------:R-:W4:Y:S01]  /*1dc70*/  MUFU.EX2 R98, R98 ;  /* 0x0000006200627308 */ /* 0x000f220000000800 */
[----:B------:R-:W-:Y:S02]  /*1dc80*/  FADD.FTZ R129, R129, R130 ;  /* 0x0000008281817221 */ /* 0x000fe40000010000 */
[----:B--2---:R-:W-:Y:S01]  /*1dc90*/  F2FP.BF16.PACK_AB R60, R84, R85 ;  /* 0x00000055543c723e */ /* 0x004fe200000010ff */
[----:B------:R-:W-:Y:S01]  /*1dca0*/  FFMA.FTZ R131, R52, R213, R131 ;  /* 0x000000d534837223 */ /* 0x000fe20000010083 */
[----:B------:R-:W-:Y:S03]  /*1dcb0*/  F2FP.BF16.PACK_AB R62, R87, R86 ;  /* 0x00000056573e723e */ /* 0x000fe600000010ff */
[----:B------:R-:W-:Y:S01]  /*1dcc0*/  F2FP.BF16.PACK_AB R61, R96, R97 ;  /* 0x00000061603d723e */ /* 0x000fe200000010ff */
[----:B------:R-:W-:Y:S01]  /*1dcd0*/  FADD.FTZ R126, R126, R129 ;  /* 0x000000817e7e7221 */ /* 0x000fe20000010000 */
[----:B---3--:R-:W-:Y:S01]  /*1dce0*/  F2FP.BF16.PACK_AB R63, R89, R90 ;  /* 0x0000005a593f723e */ /* 0x008fe200000010ff */
[----:B------:R-:W-:Y:S01]  /*1dcf0*/  MUFU.EX2 R152, R152 ;  /* 0x0000009800987308 */ /* 0x000fe20000000800 */
[----:B------:R-:W-:Y:S02]  /*1dd00*/  FADD.FTZ R128, R128, R131 ;  /* 0x0000008380807221 */ /* 0x000fe40000010000 */
[----:B------:R-:W-:Y:S01]  /*1dd10*/  FADD.FTZ R126, R121, R126 ;  /* 0x0000007e797e7221 */ /* 0x000fe20000010000 */
[----:B------:R-:W-:Y:S01]  /*1dd20*/  MOV R121, R2 ;  /* 0x0000000200797202 */ /* 0x000fe20000000f00 */
[----:B------:R-:W-:Y:S01]  /*1dd30*/  FADD.FTZ R125, R125, R128 ;  /* 0x000000807d7d7221 */ /* 0x000fe20000010000 */
[C---:B-1----:R-:W-:Y:S03]  /*1dd40*/  HMMA.16816.F32.BF16 R4, R60.reuse, R76, R4 ;  /* 0x0000004c3c04723c */ /* 0x042fe60000041804 */
[----:B------:R-:W-:Y:S01]  /*1dd50*/  FADD.FTZ R85, R85, R126 ;  /* 0x0000007e55557221 */ /* 0x000fe20000010000 */
[----:B------:R-:W1:Y:S01]  /*1dd60*/  MUFU.EX2 R151, R151 ;  /* 0x0000009700977308 */ /* 0x000e620000000800 */
[----:B------:R-:W-:Y:S02]  /*1dd70*/  FADD.FTZ R120, R120, R125 ;  /* 0x0000007d78787221 */ /* 0x000fe40000010000 */
[----:B------:R-:W-:Y:S01]  /*1dd80*/  FADD.FTZ R85, R84, R85 ;  /* 0x0000005554557221 */ /* 0x000fe20000010000 */
[C---:B------:R-:W-:Y:S01]  /*1dd90*/  HMMA.16816.F32.BF16 R8, R60.reuse, R78, R8 ;  /* 0x0000004e3c08723c */ /* 0x040fe20000041808 */
[----:B------:R-:W2:Y:S03]  /*1dda0*/  LDSM.16.MT88.4 R76, [R122+0xd400] ;  /* 0x00d400007a4c783b */ /* 0x000ea60000004200 */
[----:B------:R-:W-:Y:S02]  /*1ddb0*/  FADD.FTZ R86, R86, R85 ;  /* 0x0000005556567221 */ /* 0x000fe40000010000 */
[----:B------:R-:W-:Y:S01]  /*1ddc0*/  MUFU.EX2 R153, R153 ;  /* 0x0000009900997308 */ /* 0x000fe20000000800 */
[----:B------:R-:W-:Y:S01]  /*1ddd0*/  FADD.FTZ R97, R97, R120 ;  /* 0x0000007861617221 */ /* 0x000fe20000010000 */
[C---:B----4-:R-:W-:Y:S04]  /*1dde0*/  HMMA.16816.F32.BF16 R12, R60.reuse, R72, R12 ;  /* 0x000000483c0c723c */ /* 0x050fe8000004180c */
[----:B------:R-:W-:Y:S01]  /*1ddf0*/  FADD.FTZ R97, R96, R97 ;  /* 0x0000006160617221 */ /* 0x000fe20000010000 */
[----:B------:R-:W-:Y:S03]  /*1de00*/  MOV R120, R3 ;  /* 0x0000000300787202 */ /* 0x000fe60000000f00 */
[C---:B------:R-:W-:Y:S01]  /*1de10*/  HMMA.16816.F32.BF16 R16, R60.reuse, R74, R16 ;  /* 0x0000004a3c10723c */ /* 0x040fe20000041810 */
[----:B------:R-:W3:Y:S01]  /*1de20*/  LDSM.16.MT88.4 R72, [R188+0x9800] ;  /* 0x00980000bc48783b */ /* 0x000ee20000004200 */
[----:B------:R-:W4:Y:S02]  /*1de30*/  MUFU.EX2 R154, R154 ;  /* 0x0000009a009a7308 */ /* 0x000f240000000800 */
[----:B------:R-:W-:Y:S04]  /*1de40*/  FADD.FTZ R90, R90, R97 ;  /* 0x000000615a5a7221 */ /* 0x000fe80000010000 */
[C---:B-----5:R-:W-:Y:S04]  /*1de50*/  HMMA.16816.F32.BF16 R20, R60.reuse, R64, R20 ;  /* 0x000000403c14723c */ /* 0x060fe80000041814 */
[----:B------:R-:W5:Y:S01]  /*1de60*/  MUFU.EX2 R160, R160 ;  /* 0x000000a000a07308 */ /* 0x000f620000000800 */
[----:B------:R-:W-:Y:S03]  /*1de70*/  FADD.FTZ R89, R89, R90 ;  /* 0x0000005a59597221 */ /* 0x000fe60000010000 */
[C---:B------:R-:W-:Y:S01]  /*1de80*/  HMMA.16816.F32.BF16 R24, R60.reuse, R66, R24 ;  /* 0x000000423c18723c */ /* 0x040fe20000041818 */
[----:B------:R-:W1:Y:S05]  /*1de90*/  LDSM.16.MT88.4 R64, [R122+0x9800] ;  /* 0x009800007a40783b */ /* 0x000e6a0000004200 */
[----:B------:R-:W-:Y:S02]  /*1dea0*/  MUFU.EX2 R161, R161 ;  /* 0x000000a100a17308 */ /* 0x000fe40000000800 */
[C---:B------:R-:W-:Y:S08]  /*1deb0*/  HMMA.16816.F32.BF16 R28, R60.reuse, R68, R28 ;  /* 0x000000443c1c723c */ /* 0x040ff0000004181c */
[C---:B------:R-:W-:Y:S01]  /*1dec0*/  HMMA.16816.F32.BF16 R32, R60.reuse, R70, R32 ;  /* 0x000000463c20723c */ /* 0x040fe20000041820 */
[----:B------:R-:W1:Y:S01]  /*1ded0*/  LDSM.16.MT88.4 R68, [R188+0xb800] ;  /* 0x00b80000bc44783b */ /* 0x000e620000004200 */
[----:B------:R-:W1:Y:S06]  /*1dee0*/  MUFU.EX2 R164, R164 ;  /* 0x000000a400a47308 */ /* 0x000e6c0000000800 */
[C---:B------:R-:W-:Y:S04]  /*1def0*/  HMMA.16816.F32.BF16 R36, R60.reuse, R80, R36 ;  /* 0x000000503c24723c */ /* 0x040fe80000041824 */
[----:B------:R-:W-:Y:S04]  /*1df00*/  MUFU.EX2 R163, R163 ;  /* 0x000000a300a37308 */ /* 0x000fe80000000800 */
[C---:B------:R-:W-:Y:S01]  /*1df10*/  HMMA.16816.F32.BF16 R40, R60.reuse, R82, R40 ;  /* 0x000000523c28723c */ /* 0x040fe20000041828 */
[----:B------:R-:W-:Y:S05]  /*1df20*/  LDSM.16.MT88.4 R80, [R188+0xe400] ;  /* 0x00e40000bc50783b */ /* 0x000fea0000004200 */
[----:B------:R-:W1:Y:S02]  /*1df30*/  MUFU.EX2 R166, R166 ;  /* 0x000000a600a67308 */ /* 0x000e640000000800 */
[C---:B--2---:R-:W-:Y:S08]  /*1df40*/  HMMA.16816.F32.BF16 R44, R60.reuse, R76, R44 ;  /* 0x0000004c3c2c723c */ /* 0x044ff0000004182c */
[----:B------:R-:W-:Y:S01]  /*1df50*/  HMMA.16816.F32.BF16 R48, R60, R78, R48 ;  /* 0x0000004e3c30723c */ /* 0x000fe20000041830 */
[----:B------:R-:W2:Y:S01]  /*1df60*/  LDSM.16.MT88.4 R76, [R122+0xb800] ;  /* 0x00b800007a4c783b */ /* 0x000ea20000004200 */
[----:B------:R-:W-:Y:S05]  /*1df70*/  MUFU.EX2 R165, R165 ;  /* 0x000000a500a57308 */ /* 0x000fea0000000800 */
[----:B------:R-:W-:Y:S01]  /*1df80*/  F2FP.BF16.PACK_AB R61, R91, R88 ;  /* 0x000000585b3d723e */ /* 0x000fe200000010ff */
[----:B------:R-:W-:Y:S01]  /*1df90*/  FADD.FTZ R88, R88, R89 ;  /* 0x0000005958587221 */ /* 0x000fe20000010000 */
[C---:B------:R-:W-:Y:S03]  /*1dfa0*/  F2FP.BF16.PACK_AB R63, R98.reuse, R99 ;  /* 0x00000063623f723e */ /* 0x040fe600000010ff */
[----:B------:R-:W-:Y:S01]  /*1dfb0*/  F2FP.BF16.PACK_AB R60, R105, R104 ;  /* 0x00000068693c723e */ /* 0x000fe200000010ff */
[----:B------:R-:W1:Y:S01]  /*1dfc0*/  MUFU.EX2 R168, R168 ;  /* 0x000000a800a87308 */ /* 0x000e620000000800 */
[----:B------:R-:W-:Y:S01]  /*1dfd0*/  F2FP.BF16.PACK_AB R62, R143, R138 ;  /* 0x0000008a8f3e723e */ /* 0x000fe200000010ff */
[----:B------:R-:W-:Y:S04]  /*1dfe0*/  FADD.FTZ R88, R91, R88 ;  /* 0x000000585b587221 */ /* 0x000fe80000010000 */
[----:B------:R-:W-:Y:S02]  /*1dff0*/  FADD.FTZ R99, R99, R88 ;  /* 0x0000005863637221 */ /* 0x000fe40000010000 */
[C---:B---3--:R-:W-:Y:S02]  /*1e000*/  HMMA.16816.F32.BF16 R4, R60.reuse, R72, R4 ;  /* 0x000000483c04723c */ /* 0x048fe40000041804 */
[----:B------:R-:W-:Y:S01]  /*1e010*/  MUFU.EX2 R171, R171 ;  /* 0x000000ab00ab7308 */ /* 0x000fe20000000800 */
[----:B------:R-:W-:Y:S05]  /*1e020*/  FADD.FTZ R99, R98, R99 ;  /* 0x0000006362637221 */ /* 0x000fea0000010000 */
[C---:B------:R-:W-:Y:S01]  /*1e030*/  HMMA.16816.F32.BF16 R8, R60.reuse, R74, R8 ;  /* 0x0000004a3c08723c */ /* 0x040fe20000041808 */
[----:B------:R-:W3:Y:S03]  /*1e040*/  LDSM.16.MT88.4 R72, [R188+0xd800] ;  /* 0x00d80000bc48783b */ /* 0x000ee60000004200 */
[----:B------:R-:W2:Y:S04]  /*1e050*/  MUFU.EX2 R170, R170 ;  /* 0x000000aa00aa7308 */ /* 0x000ea80000000800 */
[C---:B-1----:R-:W-:Y:S06]  /*1e060*/  HMMA.16816.F32.BF16 R12, R60.reuse, R64, R12 ;  /* 0x000000403c0c723c */ /* 0x042fec000004180c */
[----:B------:R-:W-:Y:S02]  /*1e070*/  MUFU.EX2 R169, R169 ;  /* 0x000000a900a97308 */ /* 0x000fe40000000800 */
[C---:B------:R-:W-:Y:S01]  /*1e080*/  HMMA.16816.F32.BF16 R16, R60.reuse, R66, R16 ;  /* 0x000000423c10723c */ /* 0x040fe20000041810 */
[----:B------:R-:W1:Y:S07]  /*1e090*/  LDSM.16.MT88.4 R64, [R122+0xd800] ;  /* 0x00d800007a40783b */ /* 0x000e6e0000004200 */
[C---:B------:R-:W-:Y:S01]  /*1e0a0*/  HMMA.16816.F32.BF16 R20, R60.reuse, R68, R20 ;  /* 0x000000443c14723c */ /* 0x040fe20000041814 */
[----:B------:R-:W1:Y:S07]  /*1e0b0*/  MUFU.EX2 R172, R172 ;  /* 0x000000ac00ac7308 */ /* 0x000e6e0000000800 */
[C---:B------:R-:W-:Y:S01]  /*1e0c0*/  HMMA.16816.F32.BF16 R24, R60.reuse, R70, R24 ;  /* 0x000000463c18723c */ /* 0x040fe20000041818 */
[----:B------:R-:W4:Y:S02]  /*1e0d0*/  LDSM.16.MT88.4 R68, [R188+0x9c00] ;  /* 0x009c0000bc44783b */ /* 0x000f240000004200 */
[----:B------:R-:W-:Y:S05]  /*1e0e0*/  MUFU.EX2 R162, R162 ;  /* 0x000000a200a27308 */ /* 0x000fea0000000800 */
[C---:B--2---:R-:W-:Y:S05]  /*1e0f0*/  HMMA.16816.F32.BF16 R28, R60.reuse, R76, R28 ;  /* 0x0000004c3c1c723c */ /* 0x044fea000004181c */
[----:B------:R-:W2:Y:S03]  /*1e100*/  MUFU.EX2 R159, R159 ;  /* 0x0000009f009f7308 */ /* 0x000ea60000000800 */
[C---:B------:R-:W-:Y:S01]  /*1e110*/  HMMA.16816.F32.BF16 R32, R60.reuse, R78, R32 ;  /* 0x0000004e3c20723c */ /* 0x040fe20000041820 */
[----:B------:R-:W2:Y:S06]  /*1e120*/  LDSM.16.MT88.4 R76, [R122+0x9c00] ;  /* 0x009c00007a4c783b */ /* 0x000eac0000004200 */
[----:B------:R-:W-:Y:S01]  /*1e130*/  MUFU.EX2 R158, R158 ;  /* 0x0000009e009e7308 */ /* 0x000fe20000000800 */
[C---:B---3--:R-:W-:Y:S08]  /*1e140*/  HMMA.16816.F32.BF16 R36, R60.reuse, R72, R36 ;  /* 0x000000483c24723c */ /* 0x048ff00000041824 */
[C---:B------:R-:W-:Y:S01]  /*1e150*/  HMMA.16816.F32.BF16 R40, R60.reuse, R74, R40 ;  /* 0x0000004a3c28723c */ /* 0x040fe20000041828 */
[----:B------:R-:W3:Y:S01]  /*1e160*/  LDSM.16.MT88.4 R72, [R188+0xbc00] ;  /* 0x00bc0000bc48783b */ /* 0x000ee20000004200 */
[----:B------:R-:W2:Y:S06]  /*1e170*/  MUFU.EX2 R167, R167 ;  /* 0x000000a700a77308 */ /* 0x000eac0000000800 */
[C---:B-1----:R-:W-:Y:S04]  /*1e180*/  HMMA.16816.F32.BF16 R44, R60.reuse, R64, R44 ;  /* 0x000000403c2c723c */ /* 0x042fe8000004182c */
[----:B------:R-:W-:Y:S04]  /*1e190*/  MUFU.EX2 R155, R155 ;  /* 0x0000009b009b7308 */ /* 0x000fe80000000800 */
[----:B------:R-:W-:Y:S01]  /*1e1a0*/  HMMA.16816.F32.BF16 R48, R60, R66, R48 ;  /* 0x000000423c30723c */ /* 0x000fe20000041830 */
[----:B------:R-:W1:Y:S05]  /*1e1b0*/  LDSM.16.MT88.4 R64, [R122+0xbc00] ;  /* 0x00bc00007a40783b */ /* 0x000e6a0000004200 */
[----:B------:R-:W1:Y:S01]  /*1e1c0*/  MUFU.EX2 R150, R150 ;  /* 0x0000009600967308 */ /* 0x000e620000000800 */
[C---:B------:R-:W-:Y:S01]  /*1e1d0*/  F2FP.BF16.PACK_AB R61, R151.reuse, R152 ;  /* 0x00000098973d723e */ /* 0x040fe200000010ff */
[----:B------:R-:W-:Y:S01]  /*1e1e0*/  FADD.FTZ R152, R152, R99 ;  /* 0x0000006398987221 */ /* 0x000fe20000010000 */
[----:B----4-:R-:W-:Y:S03]  /*1e1f0*/  F2FP.BF16.PACK_AB R63, R154, R153 ;  /* 0x000000999a3f723e */ /* 0x010fe600000010ff */
[----:B-----5:R-:W-:Y:S01]  /*1e200*/  F2FP.BF16.PACK_AB R60, R160, R157 ;  /* 0x0000009da03c723e */ /* 0x020fe200000010ff */
[----:B------:R-:W-:Y:S01]  /*1e210*/  FADD.FTZ R152, R151, R152 ;  /* 0x0000009897987221 */ /* 0x000fe20000010000 */
[----:B------:R-:W-:Y:S02]  /*1e220*/  F2FP.BF16.PACK_AB R62, R164, R161 ;  /* 0x000000a1a43e723e */ /* 0x000fe400000010ff */
[----:B------:R-:W-:Y:S01]  /*1e230*/  MUFU.EX2 R149, R149 ;  /* 0x0000009500957308 */ /* 0x000fe20000000800 */
[----:B------:R-:W-:Y:S04]  /*1e240*/  FADD.FTZ R153, R153, R152 ;  /* 0x0000009899997221 */ /* 0x000fe80000010000 */
[C---:B------:R-:W-:Y:S03]  /*1e250*/  HMMA.16816.F32.BF16 R4, R60.reuse, R68, R4 ;  /* 0x000000443c04723c */ /* 0x040fe60000041804 */
[----:B------:R-:W-:Y:S02]  /*1e260*/  FADD.FTZ R154, R154, R153 ;  /* 0x000000999a9a7221 */ /* 0x000fe40000010000 */
[----:B------:R-:W4:Y:S03]  /*1e270*/  MUFU.EX2 R148, R148 ;  /* 0x0000009400947308 */ /* 0x000f260000000800 */
[C---:B------:R-:W-:Y:S01]  /*1e280*/  HMMA.16816.F32.BF16 R8, R60.reuse, R70, R8 ;  /* 0x000000463c08723c */ /* 0x040fe20000041808 */
[----:B------:R-:W5:Y:S06]  /*1e290*/  LDSM.16.MT88.4 R68, [R188+0xdc00] ;  /* 0x00dc0000bc44783b */ /* 0x000f6c0000004200 */
[----:B------:R-:W-:Y:S01]  /*1e2a0*/  MUFU.EX2 R147, R147 ;  /* 0x0000009300937308 */ /* 0x000fe20000000800 */
[C---:B--2---:R-:W-:Y:S08]  /*1e2b0*/  HMMA.16816.F32.BF16 R12, R60.reuse, R76, R12 ;  /* 0x0000004c3c0c723c */ /* 0x044ff0000004180c */
[C---:B------:R-:W-:Y:S01]  /*1e2c0*/  HMMA.16816.F32.BF16 R16, R60.reuse, R78, R16 ;  /* 0x0000004e3c10723c */ /* 0x040fe20000041810 */
[----:B------:R-:W2:Y:S01]  /*1e2d0*/  LDSM.16.MT88.4 R76, [R122+0xdc00] ;  /* 0x00dc00007a4c783b */ /* 0x000ea20000004200 */
[----:B------:R-:W2:Y:S06]  /*1e2e0*/  MUFU.EX2 R146, R146 ;  /* 0x0000009200927308 */ /* 0x000eac0000000800 */
[C---:B---3--:R-:W-:Y:S04]  /*1e2f0*/  HMMA.16816.F32.BF16 R20, R60.reuse, R72, R20 ;  /* 0x000000483c14723c */ /* 0x048fe80000041814 */
[----:B------:R-:W-:Y:S04]  /*1e300*/  MUFU.EX2 R145, R145 ;  /* 0x0000009100917308 */ /* 0x000fe80000000800 */
[C---:B------:R-:W-:Y:S01]  /*1e310*/  HMMA.16816.F32.BF16 R24, R60.reuse, R74, R24 ;  /* 0x0000004a3c18723c */ /* 0x040fe20000041818 */
[----:B------:R-:W3:Y:S05]  /*1e320*/  LDSM.16.MT88.4 R72, [R188+0xa000] ;  /* 0x00a00000bc48783b */ /* 0x000eea0000004200 */
[----:B------:R-:W2:Y:S02]  /*1e330*/  MUFU.EX2 R144, R144 ;  /* 0x0000009000907308 */ /* 0x000ea40000000800 */
[C---:B-1----:R-:W-:Y:S08]  /*1e340*/  HMMA.16816.F32.BF16 R28, R60.reuse, R64, R28 ;  /* 0x000000403c1c723c */ /* 0x042ff0000004181c */
[C---:B------:R-:W-:Y:S01]  /*1e350*/  HMMA.16816.F32.BF16 R32, R60.reuse, R66, R32 ;  /* 0x000000423c20723c */ /* 0x040fe20000041820 */
[----:B------:R-:W1:Y:S01]  /*1e360*/  LDSM.16.MT88.4 R64, [R122+0xa000] ;  /* 0x00a000007a40783b */ /* 0x000e620000004200 */
[----:B------:R-:W-:Y:S06]  /*1e370*/  MUFU.EX2 R142, R142 ;  /* 0x0000008e008e7308 */ /* 0x000fec0000000800 */
[C---:B-----5:R-:W-:Y:S04]  /*1e380*/  HMMA.16816.F32.BF16 R36, R60.reuse, R68, R36 ;  /* 0x000000443c24723c */ /* 0x060fe80000041824 */
[----:B------:R-:W5:Y:S04]  /*1e390*/  MUFU.EX2 R173, R173 ;  /* 0x000000ad00ad7308 */ /* 0x000f680000000800 */
[C---:B------:R-:W-:Y:S01]  /*1e3a0*/  HMMA.16816.F32.BF16 R40, R60.reuse, R70, R40 ;  /* 0x000000463c28723c */ /* 0x040fe20000041828 */
[----:B------:R-:W1:Y:S05]  /*1e3b0*/  LDSM.16.MT88.4 R68, [R188+0xc000] ;  /* 0x00c00000bc44783b */ /* 0x000e6a0000004200 */
[----:B------:R-:W-:Y:S02]  /*1e3c0*/  MUFU.EX2 R134, R134 ;  /* 0x0000008600867308 */ /* 0x000fe40000000800 */
[C---:B--2---:R-:W-:Y:S08]  /*1e3d0*/  HMMA.16816.F32.BF16 R44, R60.reuse, R76, R44 ;  /* 0x0000004c3c2c723c */ /* 0x044ff0000004182c */
[----:B------:R-:W-:Y:S01]  /*1e3e0*/  HMMA.16816.F32.BF16 R48, R60, R78, R48 ;  /* 0x0000004e3c30723c */ /* 0x000fe20000041830 */
[----:B------:R-:W2:Y:S01]  /*1e3f0*/  LDSM.16.MT88.4 R76, [R122+0xc000] ;  /* 0x00c000007a4c783b */ /* 0x000ea20000004200 */
[----:B------:R-:W1:Y:S05]  /*1e400*/  MUFU.EX2 R175, R175 ;  /* 0x000000af00af7308 */ /* 0x000e6a0000000800 */
[----:B------:R-:W-:Y:S01]  /*1e410*/  F2FP.BF16.PACK_AB R61, R166, R163 ;  /* 0x000000a3a63d723e */ /* 0x000fe200000010ff */
[----:B------:R-:W-:Y:S01]  /*1e420*/  FADD.FTZ R163, R163, R154 ;  /* 0x0000009aa3a37221 */ /* 0x000fe20000010000 */
[----:B------:R-:W-:Y:S03]  /*1e430*/  F2FP.BF16.PACK_AB R63, R168, R165 ;  /* 0x000000a5a83f723e */ /* 0x000fe600000010ff */
[----:B------:R-:W-:Y:S01]  /*1e440*/  F2FP.BF16.PACK_AB R60, R170, R171 ;  /* 0x000000abaa3c723e */ /* 0x000fe200000010ff */
[----:B------:R-:W-:Y:S01]  /*1e450*/  MUFU.EX2 R136, R136 ;  /* 0x0000008800887308 */ /* 0x000fe20000000800 */
[----:B------:R-:W-:Y:S01]  /*1e460*/  F2FP.BF16.PACK_AB R62, R172, R169 ;  /* 0x000000a9ac3e723e */ /* 0x000fe200000010ff */
[----:B------:R-:W-:Y:S04]  /*1e470*/  FADD.FTZ R166, R166, R163 ;  /* 0x000000a3a6a67221 */ /* 0x000fe80000010000 */
[----:B------:R-:W-:Y:S02]  /*1e480*/  FADD.FTZ R165, R165, R166 ;  /* 0x000000a6a5a57221 */ /* 0x000fe40000010000 */
[C---:B---3--:R-:W-:Y:S02]  /*1e490*/  HMMA.16816.F32.BF16 R4, R60.reuse, R72, R4 ;  /* 0x000000483c04723c */ /* 0x048fe40000041804 */
[----:B------:R-:W3:Y:S01]  /*1e4a0*/  MUFU.EX2 R177, R177 ;  /* 0x000000b100b17308 */ /* 0x000ee20000000800 */
[----:B------:R-:W-:Y:S05]  /*1e4b0*/  FADD.FTZ R165, R168, R165 ;  /* 0x000000a5a8a57221 */ /* 0x000fea0000010000 */
[C---:B------:R-:W-:Y:S01]  /*1e4c0*/  HMMA.16816.F32.BF16 R8, R60.reuse, R74, R8 ;  /* 0x0000004a3c08723c */ /* 0x040fe20000041808 */
[----:B------:R-:W3:Y:S03]  /*1e4d0*/  LDSM.16.MT88.4 R72, [R188+0xe000] ;  /* 0x00e00000bc48783b */ /* 0x000ee60000004200 */
[----:B------:R-:W-:Y:S04]  /*1e4e0*/  MUFU.EX2 R156, R156 ;  /* 0x0000009c009c7308 */ /* 0x000fe80000000800 */
[C---:B-1----:R-:W-:Y:S06]  /*1e4f0*/  HMMA.16816.F32.BF16 R12, R60.reuse, R64, R12 ;  /* 0x000000403c0c723c */ /* 0x042fec000004180c */
[----:B------:R-:W1:Y:S02]  /*1e500*/  MUFU.EX2 R139, R139 ;  /* 0x0000008b008b7308 */ /* 0x000e640000000800 */
[C---:B------:R-:W-:Y:S01]  /*1e510*/  HMMA.16816.F32.BF16 R16, R60.reuse, R66, R16 ;  /* 0x000000423c10723c */ /* 0x040fe20000041810 */
[----:B------:R-:W1:Y:S07]  /*1e520*/  LDSM.16.MT88.4 R64, [R122+0xe000] ;  /* 0x00e000007a40783b */ /* 0x000e6e0000004200 */
[C---:B------:R-:W-:Y:S01]  /*1e530*/  HMMA.16816.F32.BF16 R20, R60.reuse, R68, R20 ;  /* 0x000000443c14723c */ /* 0x040fe20000041814 */
[----:B------:R-:W-:Y:S07]  /*1e540*/  MUFU.EX2 R55, R55 ;  /* 0x0000003700377308 */ /* 0x000fee0000000800 */
[C---:B------:R-:W-:Y:S01]  /*1e550*/  HMMA.16816.F32.BF16 R24, R60.reuse, R70, R24 ;  /* 0x000000463c18723c */ /* 0x040fe20000041818 */
[----:B------:R-:W4:Y:S07]  /*1e560*/  LDSM.16.MT88.4 R68, [R188+0xa400] ;  /* 0x00a40000bc44783b */ /* 0x000f2e0000004200 */
        /* <DEDUP_REMOVED lines=14> */
[----:B----4-:R-:W-:Y:S03]  /*1e650*/  F2FP.BF16.PACK_AB R62, R148, R149 ;  /* 0x00000095943e723e */ /* 0x010fe600000010ff */
[----:B------:R-:W-:Y:S04]  /*1e660*/  FADD.FTZ R158, R158, R159 ;  /* 0x0000009f9e9e7221 */ /* 0x000fe80000010000 */
[C---:B------:R-:W-:Y:S03]  /*1e670*/  HMMA.16816.F32.BF16 R4, R60.reuse, R68, R4 ;  /* 0x000000443c04723c */ /* 0x040fe60000041804 */
[----:B------:R-:W-:Y:S05]  /*1e680*/  FADD.FTZ R158, R167, R158 ;  /* 0x0000009ea79e7221 */ /* 0x000fea0000010000 */
        /* <DEDUP_REMOVED lines=16> */
[----:B------:R-:W-:Y:S01]  /*1e790*/  F2FP.BF16.PACK_AB R61, R146, R147 ;  /* 0x00000093923d723e */ /* 0x000fe200000010ff */
[----:B------:R-:W-:Y:S01]  /*1e7a0*/  FADD.FTZ R147, R147, R158 ;  /* 0x0000009e93937221 */ /* 0x000fe20000010000 */
[----:B------:R-:W-:Y:S03]  /*1e7b0*/  F2FP.BF16.PACK_AB R63, R144, R145 ;  /* 0x00000091903f723e */ /* 0x000fe600000010ff */
[----:B-----5:R-:W-:Y:S01]  /*1e7c0*/  F2FP.BF16.PACK_AB R60, R173, R142 ;  /* 0x0000008ead3c723e */ /* 0x020fe200000010ff */
[----:B------:R-:W-:Y:S01]  /*1e7d0*/  FADD.FTZ R146, R146, R147 ;  /* 0x0000009392927221 */ /* 0x000fe20000010000 */
[----:B------:R-:W-:Y:S03]  /*1e7e0*/  F2FP.BF16.PACK_AB R62, R175, R134 ;  /* 0x00000086af3e723e */ /* 0x000fe600000010ff */
[----:B------:R-:W-:Y:S04]  /*1e7f0*/  FADD.FTZ R145, R145, R146 ;  /* 0x0000009291917221 */ /* 0x000fe80000010000 */
[C---:B--2---:R-:W-:Y:S03]  /*1e800*/  HMMA.16816.F32.BF16 R4, R60.reuse, R72, R4 ;  /* 0x000000483c04723c */ /* 0x044fe60000041804 */
[----:B------:R-:W-:Y:S05]  /*1e810*/  FADD.FTZ R145, R144, R145 ;  /* 0x0000009190917221 */ /* 0x000fea0000010000 */
[C---:B------:R-:W-:Y:S01]  /*1e820*/  HMMA.16816.F32.BF16 R8, R60.reuse, R74, R8 ;  /* 0x0000004a3c08723c */ /* 0x040fe20000041808 */
[----:B------:R-:W2:Y:S07]  /*1e830*/  LDSM.16.MT88.4 R72, [R188+0xe800] ;  /* 0x00e80000bc48783b */ /* 0x000eae0000004200 */
[C---:B----4-:R-:W-:Y:S08]  /*1e840*/  HMMA.16816.F32.BF16 R12, R60.reuse, R76, R12 ;  /* 0x0000004c3c0c723c */ /* 0x050ff0000004180c */
[C---:B------:R-:W-:Y:S01]  /*1e850*/  HMMA.16816.F32.BF16 R16, R60.reuse, R78, R16 ;  /* 0x0000004e3c10723c */ /* 0x040fe20000041810 */
[----:B------:R-:W-:Y:S07]  /*1e860*/  LDSM.16.MT88.4 R76, [R188+0xec00] ;  /* 0x00ec0000bc4c783b */ /* 0x000fee0000004200 */
[C---:B-1----:R-:W-:Y:S07]  /*1e870*/  HMMA.16816.F32.BF16 R20, R60.reuse, R64, R20 ;  /* 0x000000403c14723c */ /* 0x042fee0000041814 */
[-CC-:B------:R-:W-:Y:S01]  /*1e880*/  FFMA.FTZ R64, R135, R54.reuse, -R137.reuse ;  /* 0x0000003687407223 */ /* 0x180fe20000010889 */
[C---:B------:R-:W-:Y:S04]  /*1e890*/  HMMA.16816.F32.BF16 R24, R60.reuse, R66, R24 ;  /* 0x000000423c18723c */ /* 0x040fe80000041818 */
[-CC-:B------:R-:W-:Y:S01]  /*1e8a0*/  FFMA.FTZ R65, R133, R54.reuse, -R137.reuse ;  /* 0x0000003685417223 */ /* 0x180fe20000010889 */
[----:B------:R-:W1:Y:S01]  /*1e8b0*/  MUFU.EX2 R64, R64 ;  /* 0x0000004000407308 */ /* 0x000e620000000800 */
[----:B------:R-:W-:Y:S02]  /*1e8c0*/  FFMA.FTZ R137, R127, R54, -R137 ;  /* 0x000000367f897223 */ /* 0x000fe40000010889 */
[C---:B---3--:R-:W-:Y:S07]  /*1e8d0*/  HMMA.16816.F32.BF16 R28, R60.reuse, R68, R28 ;  /* 0x000000443c1c723c */ /* 0x048fee000004181c */
[----:B------:R-:W-:Y:S01]  /*1e8e0*/  F2FP.BF16.PACK_AB R69, R177, R136 ;  /* 0x00000088b145723e */ /* 0x000fe200000010ff */
[C---:B------:R-:W-:Y:S01]  /*1e8f0*/  HMMA.16816.F32.BF16 R32, R60.reuse, R70, R32 ;  /* 0x000000463c20723c */ /* 0x040fe20000041820 */
[----:B------:R-:W-:Y:S03]  /*1e900*/  MUFU.EX2 R65, R65 ;  /* 0x0000004100417308 */ /* 0x000fe60000000800 */
[----:B------:R-:W-:Y:S03]  /*1e910*/  FADD.FTZ R136, R136, R145 ;  /* 0x0000009188887221 */ /* 0x000fe60000010000 */
[----:B------:R-:W-:Y:S01]  /*1e920*/  F2FP.BF16.PACK_AB R71, R139, R156 ;  /* 0x0000009c8b47723e */ /* 0x000fe200000010ff */
[C---:B--2---:R-:W-:Y:S03]  /*1e930*/  HMMA.16816.F32.BF16 R36, R60.reuse, R72, R36 ;  /* 0x000000483c24723c */ /* 0x044fe60000041824 */
[----:B------:R-:W2:Y:S01]  /*1e940*/  MUFU.EX2 R54, R137 ;  /* 0x0000008900367308 */ /* 0x000ea20000000800 */
[----:B------:R-:W-:Y:S01]  /*1e950*/  FADD.FTZ R177, R177, R136 ;  /* 0x00000088b1b17221 */ /* 0x000fe20000010000 */
[----:B-1----:R-:W-:Y:S03]  /*1e960*/  F2FP.BF16.PACK_AB R68, R64, R55 ;  /* 0x000000374044723e */ /* 0x002fe600000010ff */
[C---:B------:R-:W-:Y:S04]  /*1e970*/  HMMA.16816.F32.BF16 R40, R60.reuse, R74, R40 ;  /* 0x0000004a3c28723c */ /* 0x040fe80000041828 */
[----:B------:R-:W-:Y:S04]  /*1e980*/  FADD.FTZ R156, R156, R177 ;  /* 0x000000b19c9c7221 */ /* 0x000fe80000010000 */
[C---:B------:R-:W-:Y:S04]  /*1e990*/  HMMA.16816.F32.BF16 R44, R60.reuse, R56, R44 ;  /* 0x000000383c2c723c */ /* 0x040fe8000004182c */
[----:B------:R-:W-:Y:S04]  /*1e9a0*/  FADD.FTZ R213, R139, R156 ;  /* 0x0000009c8bd57221 */ /* 0x000fe80000010000 */
[----:B------:R-:W-:Y:S04]  /*1e9b0*/  HMMA.16816.F32.BF16 R48, R60, R58, R48 ;  /* 0x0000003a3c30723c */ /* 0x000fe80000041830 */
[----:B--2---:R-:W-:Y:S07]  /*1e9c0*/  F2FP.BF16.PACK_AB R70, R54, R65 ;  /* 0x000000413646723e */ /* 0x004fee00000010ff */
[C---:B------:R-:W-:Y:S07]  /*1e9d0*/  HMMA.16816.F32.BF16 R112, R68.reuse, R108, R4 ;  /* 0x0000006c4470723c */ /* 0x040fee0000041804 */
[----:B------:R-:W-:Y:S01]  /*1e9e0*/  FADD.FTZ R5, R87, R86 ;  /* 0x0000005657057221 */ /* 0x000fe20000010000 */
[C---:B------:R-:W-:Y:S01]  /*1e9f0*/  HMMA.16816.F32.BF16 R108, R68.reuse, R110, R8 ;  /* 0x0000006e446c723c */ /* 0x040fe20000041808 */
[----:B------:R-:W1:Y:S03]  /*1ea00*/  LDSM.16.MT88.4 R84, [R122+0xcc00] ;  /* 0x00cc00007a54783b */ /* 0x000e660000004200 */
[----:B------:R-:W-:Y:S04]  /*1ea10*/  FADD.FTZ R104, R104, R5 ;  /* 0x0000000568687221 */ /* 0x000fe80000010000 */
[----:B------:R-:W-:Y:S02]  /*1ea20*/  FADD.FTZ R5, R105, R104 ;  /* 0x0000006869057221 */ /* 0x000fe40000010000 */
[C---:B------:R-:W-:Y:S03]  /*1ea30*/  HMMA.16816.F32.BF16 R104, R68.reuse, R100, R12 ;  /* 0x000000644468723c */ /* 0x040fe6000004180c */
[----:B------:R-:W-:Y:S04]  /*1ea40*/  FADD.FTZ R4, R138, R5 ;  /* 0x000000058a047221 */ /* 0x000fe80000010000 */
[----:B------:R-:W-:Y:S01]  /*1ea50*/  FADD.FTZ R4, R143, R4 ;  /* 0x000000048f047221 */ /* 0x000fe20000010000 */
[C---:B------:R-:W-:Y:S04]  /*1ea60*/  HMMA.16816.F32.BF16 R100, R68.reuse, R102, R16 ;  /* 0x000000664464723c */ /* 0x040fe80000041810 */
[----:B------:R-:W-:Y:S02]  /*1ea70*/  FADD.FTZ R157, R157, R4 ;  /* 0x000000049d9d7221 */ /* 0x000fe40000010000 */
[----:B------:R-:W2:Y:S02]  /*1ea80*/  LDSM.16.MT88.4 R4, [R122+0xec00] ;  /* 0x00ec00007a04783b */ /* 0x000ea40000004200 */
[C---:B------:R-:W-:Y:S04]  /*1ea90*/  HMMA.16816.F32.BF16 R96, R68.reuse, R92, R20 ;  /* 0x0000005c4460723c */ /* 0x040fe80000041814 */
[----:B------:R-:W-:Y:S04]  /*1eaa0*/  FADD.FTZ R160, R160, R157 ;  /* 0x0000009da0a07221 */ /* 0x000fe80000010000 */
[C---:B------:R-:W-:Y:S04]  /*1eab0*/  HMMA.16816.F32.BF16 R92, R68.reuse, R94, R24 ;  /* 0x0000005e445c723c */ /* 0x040fe80000041818 */
[----:B------:R-:W-:Y:S04]  /*1eac0*/  FADD.FTZ R161, R161, R160 ;  /* 0x000000a0a1a17221 */ /* 0x000fe80000010000 */
[C---:B-1----:R-:W-:Y:S04]  /*1ead0*/  HMMA.16816.F32.BF16 R88, R68.reuse, R84, R28 ;  /* 0x000000544458723c */ /* 0x042fe8000004181c */
[----:B------:R-:W-:Y:S04]  /*1eae0*/  FADD.FTZ R164, R164, R161 ;  /* 0x000000a1a4a47221 */ /* 0x000fe80000010000 */
[C---:B------:R-:W-:Y:S04]  /*1eaf0*/  HMMA.16816.F32.BF16 R84, R68.reuse, R86, R32 ;  /* 0x000000564454723c */ /* 0x040fe80000041820 */
[----:B------:R-:W-:Y:S04]  /*1eb00*/  FADD.FTZ R171, R171, R164 ;  /* 0x000000a4abab7221 */ /* 0x000fe80000010000 */
[C---:B------:R-:W-:Y:S04]  /*1eb10*/  HMMA.16816.F32.BF16 R80, R68.reuse, R76, R36 ;  /* 0x0000004c4450723c */ /* 0x040fe80000041824 */
        /* <DEDUP_REMOVED lines=19> */
.L_x_2672:
[----:B------:R1:W5:Y:S01]  /*1ec50*/  LD.E R4, [R118.64+0xd8] ;  /* 0x0000d80476047980 */ /* 0x000362000c101900 */
[----:B------:R-:W-:-:S02]  /*1ec60*/  MOV R5, 0x1f ;  /* 0x0000001f00057802 */ /* 0x000fc40000000f00 */
[----:B------:R-:W-:Y:S01]  /*1ec70*/  MOV R0, 0xffffffff ;  /* 0xffffffff00007802 */ /* 0x000fe20000000f00 */
[----:B------:R-:W-:Y:S05]  /*1ec80*/  BRA.DIV ~URZ, `(.L_x_2682) ;  /* 0x000010d27f007947 */ /* 0x000fea000b800000 */
[----:B------:R2:W3:Y:S02]  /*1ec90*/  SHFL.BFLY PT, R7, R212, 0x2, 0x1f ;  /* 0x0c401f00d4077f89 */ /* 0x0004e400000e0000 */
.L_x_2691:
[----:B--23--:R-:W-:Y:S01]  /*1eca0*/  FADD.FTZ R212, R7, R212 ;  /* 0x000000d407d47221 */ /* 0x00cfe20000010000 */
[----:B------:R-:W-:Y:S05]  /*1ecb0*/  BRA.DIV ~URZ, `(.L_x_2683) ;  /* 0x000010e27f007947 */ /* 0x000fea000b800000 */
[----:B------:R-:W2:Y:S04]  /*1ecc0*/  SHFL.BFLY PT, R8, R213, 0x2, 0x1f ;  /* 0x0c401f00d5087f89 */ /* 0x000ea800000e0000 */
[----:B------:R-:W3:Y:S01]  /*1ecd0*/  SHFL.BFLY PT, R9, R212, 0x1, 0x1f ;  /* 0x0c201f00d4097f89 */ /* 0x000ee200000e0000 */
[----:B--2---:R-:W-:Y:S02]  /*1ece0*/  FADD.FTZ R8, R8, R213 ;  /* 0x000000d508087221 */ /* 0x004fe40000010000 */
[----:B---3--:R-:W-:-:S03]  /*1ecf0*/  FADD.FTZ R9, R212, R9 ;  /* 0x00000009d4097221 */ /* 0x008fc60000010000 */
[----:B------:R2:W3:Y:S04]  /*1ed00*/  SHFL.BFLY PT, R7, R8, 0x1, 0x1f ;  /* 0x0c201f0008077f89 */ /* 0x0004e800000e0000 */
.L_x_2692:
        /* <DEDUP_REMOVED lines=169> */
.L_x_2685:
[----:B------:R-:W2:Y:S04]  /*1f7a0*/  LD.E R3, [R118.64+0x60] ;  /* 0x0000600476037980 */ /* 0x000ea8000c101900 */
[----:B------:R-:W3:Y:S01]  /*1f7b0*/  LD.E R2, [R118.64+0xb4] ;  /* 0x0000b40476027980 */ /* 0x000ee2000c101900 */
[----:B--2---:R-:W-:-:S04]  /*1f7c0*/  IMAD R3, R3, R199, R200 ;  /* 0x000000c703037224 */ /* 0x004fc800078e02c8 */
[----:B---3--:R-:W-:Y:S02]  /*1f7d0*/  IMAD R2, R2, R3, RZ ;  /* 0x0000000302027224 */ /* 0x008fe400078e02ff */
.L_x_2686:
[----:B------:R-:W-:Y:S05]  /*1f7e0*/  BSYNC B0 ;  /* 0x0000000000007941 */ /* 0x000fea0003800000 */
.L_x_2684:
        /* <DEDUP_REMOVED lines=28> */
.L_x_2688:
[----:B------:R-:W-:Y:S05]  /*1f9b0*/  BSYNC B0 ;  /* 0x0000000000007941 */ /* 0x000fea0003800000 */
.L_x_2687:
        /* <DEDUP_REMOVED lines=33> */
.L_x_2690:
[----:B-1----:R-:W-:Y:S05]  /*1fbd0*/  BSYNC B0 ;  /* 0x0000000000007941 */ /* 0x002fea0003800000 */
.L_x_2689:
[----:B------:R-:W-:Y:S01]  /*1fbe0*/  IADD3 R5, R7, 0x20, RZ ;  /* 0x0000002007057810 */ /* 0x000fe20007ffe0ff */
[----:B------:R-:W-:-:S03]  /*1fbf0*/  IMAD.MOV.U32 R199, RZ, RZ, 0x0 ;  /* 0x00000000ffc77424 */ /* 0x000fc600078e00ff */
[----:B------:R-:W-:-:S13]  /*1fc00*/  ISETP.GE.AND P0, PT, R5, R202, PT ;  /* 0x000000ca0500720c */ /* 0x000fda0003f06270 */
[----:B------:R-:W-:Y:S05]  /*1fc10*/  @P0 RET.REL.NODEC R198 `(_ZN5flash24flash_fwd_splitkv_kernelI23Flash_fwd_kernel_traitsILi96ELi64ELi128ELi4ELb0ELb0EN7cutlass10bfloat16_tE19Flash_kernel_traitsILi96ELi64ELi128ELi4ES3_EELb1ELb0ELb1ELb0ELb0ELb1ELb0ELb1EEEvNS_16Flash_fwd_paramsE) ;  /* 0xfffe03e0c6000950 */ /* 0x000fea0003c3ffff */
        /* <DEDUP_REMOVED lines=16> */
[----:B------:R-:W-:Y:S05]  /*1fd20*/  @P0 RET.REL.NODEC R198 `(_ZN5flash24flash_fwd_splitkv_kernelI23Flash_fwd_kernel_traitsILi96ELi64ELi128ELi4ELb0ELb0EN7cutlass10bfloat16_tE19Flash_kernel_traitsILi96ELi64ELi128ELi4ES3_EELb1ELb0ELb1ELb0ELb0ELb1ELb0ELb1EEEvNS_16Flash_fwd_paramsE) ;  /* 0xfffe02d0c6000950 */ /* 0x000fea0003c3ffff */
[----:B------:R-:W-:Y:S01]  /*1fd30*/  MOV R199, 0x0 ;  /* 0x0000000000c77802 */ /* 0x000fe20000000f00 */
[----:B------:R3:W-:Y:S03]  /*1fd40*/  ST.E.128 [R2.64+0x80], R36 ;  /* 0x0000802402007985 */ /* 0x0007e6000c101d04 */
[----:B------:R-:W-:Y:S05]  /*1fd50*/  RET.REL.NODEC R198 `(_ZN5flash24flash_fwd_splitkv_kernelI23Flash_fwd_kernel_traitsILi96ELi64ELi128ELi4ELb0ELb0EN7cutlass10bfloat16_tE19Flash_kernel_traitsILi96ELi64ELi128ELi4ES3_EELb1ELb0ELb1ELb0ELb0ELb1ELb0ELb1EEEvNS_16Flash_fwd_paramsE) ;  /* 0xfffe02a0c6007950 */ /* 0x000fea0003c3ffff */
.L_x_2682:
[----:B------:R-:W-:Y:S02]  /*1fd60*/  MOV R7, 0x2 ;  /* 0x0000000200077802 */ /* 0x000fe40000000f00 */
[----:B------:R-:W-:-:S02]  /*1fd70*/  MOV R6, 0x1fd90 ;  /* 0x0001fd9000067802 */ /* 0x000fc40000000f00 */
[----:B-1---5:R-:W-:Y:S05]  /*1fd80*/  CALL.REL.NOINC `($__internal_19_$__cuda_sm70_shflsync_bfly_p) ;  /* 0x000000f000007944 */ /* 0x022fea0003c00000 */
[----:B-12---:R-:W-:Y:S05]  /*1fd90*/  BRA `(.L_x_2691) ;  /* 0xffffef0000007947 */ /* 0x006fea000383ffff */
.L_x_2683:
[----:B------:R-:W-:Y:S02]  /*1fda0*/  MOV R7, 0x1 ;  /* 0x0000000100077802 */ /* 0x000fe40000000f00 */
[----:B------:R-:W-:-:S02]  /*1fdb0*/  MOV R6, 0x1fdd0 ;  /* 0x0001fdd000067802 */ /* 0x000fc40000000f00 */
[----:B-1---5:R-:W-:Y:S05]  /*1fdc0*/  CALL.REL.NOINC `($__internal_19_$__cuda_sm70_shflsync_bfly_p) ;  /* 0x000000b000007944 */ /* 0x022fea0003c00000 */
[----:B--2---:R-:W-:Y:S01]  /*1fdd0*/  FADD.FTZ R9, R212, R7 ;  /* 0x00000007d4097221 */ /* 0x004fe20000010000 */
[----:B-1----:R-:W-:-:S02]  /*1fde0*/  MOV R212, R213 ;  /* 0x000000d500d47202 */ /* 0x002fc40000000f00 */
[----:B------:R-:W-:Y:S02]  /*1fdf0*/  MOV R7, 0x2 ;  /* 0x0000000200077802 */ /* 0x000fe40000000f00 */
[----:B------:R-:W-:Y:S02]  /*1fe00*/  MOV R6, 0x1fe20 ;  /* 0x0001fe2000067802 */ /* 0x000fe40000000f00 */
[----:B------:R-:W-:Y:S05]  /*1fe10*/  CALL.REL.NOINC `($__internal_19_$__cuda_sm70_shflsync_bfly_p) ;  /* 0x0000006000007944 */ /* 0x000fea0003c00000 */
[----:B--2---:R-:W-:Y:S01]  /*1fe20*/  FADD.FTZ R8, R213, R7 ;  /* 0x00000007d5087221 */ /* 0x004fe20000010000 */
[----:B------:R-:W-:Y:S02]  /*1fe30*/  MOV R7, 0x1 ;  /* 0x0000000100077802 */ /* 0x000fe40000000f00 */
[----:B------:R-:W-:Y:S02]  /*1fe40*/  MOV R6, 0x1fe70 ;  /* 0x0001fe7000067802 */ /* 0x000fe40000000f00 */
[----:B-1----:R-:W-:Y:S02]  /*1fe50*/  MOV R212, R8 ;  /* 0x0000000800d47202 */ /* 0x002fe40000000f00 */
[----:B------:R-:W-:Y:S05]  /*1fe60*/  CALL.REL.NOINC `($__internal_19_$__cuda_sm70_shflsync_bfly_p) ;  /* 0x0000001000007944 */ /* 0x000fea0003c00000 */
[----:B-12---:R-:W-:Y:S05]  /*1fe70*/  BRA `(.L_x_2692) ;  /* 0xffffee9000007947 */ /* 0x006fea000383ffff */
        .weak           $__internal_19_$__cuda_sm70_shflsync_bfly_p
        .type           $__internal_19_$__cuda_sm70_shflsync_bfly_p,@function
        .size           $__internal_19_$__cuda_sm70_shflsync_bfly_p,(.L_x_6285 - $__internal_19_$__cuda_sm70_shflsync_bfly_p)
$__internal_19_$__cuda_sm70_shflsync_bfly_p:
[----:B------:R-:W-:Y:S01]  /*1fe80*/  MOV R10, R6 ;  /* 0x00000006000a7202 */ /* 0x000fe20000000f00 */
[----:B------:R-:W-:Y:S04]  /*1fe90*/  WARPSYNC R0 ;  /* 0x0000000000007348 */ /* 0x000fe80003800000 */
[----:B------:R-:W-:Y:S01]  /*1fea0*/  MOV R11, 0x0 ;  /* 0x00000000000b7802 */ /* 0x000fe20000000f00 */
[----:B------:R1:W2:Y:S03]  /*1feb0*/  SHFL.BFLY PT, R7, R212, R7, R5 ;  /* 0x0c000007d4077389 */ /* 0x0002a600000e0005 */
[----:B------:R-:W-:Y:S05]  /*1fec0*/  RET.REL.NODEC R10 `(_ZN5flash24flash_fwd_splitkv_kernelI23Flash_fwd_kernel_traitsILi96ELi64ELi128ELi4ELb0ELb0EN7cutlass10bfloat16_tE19Flash_kernel_traitsILi96ELi64ELi128ELi4ES3_EELb1ELb0ELb1ELb0ELb0ELb1ELb0ELb1EEEvNS_16Flash_fwd_paramsE) ;  /* 0xfffe01300a007950 */ /* 0x000fea0003c3ffff */
.L_x_2693:
        /* <DEDUP_REMOVED lines=11> */
.L_x_6285:


//--------------------- .text._ZN5flash24flash_fwd_splitkv_kernelI23Flash_fwd_kernel_traitsILi96ELi64ELi128ELi4ELb0ELb0EN7cutlass10bfloat16_tE19Flash_kernel_traitsILi96ELi64ELi128ELi4ES3_EELb1ELb0ELb0ELb0ELb1ELb0ELb1ELb0EEEvNS_16Flash_fwd_paramsE --------------------------
	.section	.text._ZN5flash24flash_fwd_splitkv_kernelI23Flash_fwd_kernel_traitsILi96ELi64ELi128ELi4ELb0ELb0EN7cutlass10bfloat16_tE19Flash_kernel_traitsILi96ELi64ELi128ELi4ES3_EELb1ELb0ELb0ELb0ELb1ELb0ELb1ELb0EEEvNS_16Flash_fwd_paramsE,"ax",@progbits
	.sectioninfo	@"SHI_REGISTERS=222"
	.align	128
        .global         _ZN5flash24flash_fwd_splitkv_kernelI23Flash_fwd_kernel_traitsILi96ELi64ELi128ELi4ELb0ELb0EN7cutlass10bfloat16_tE19Flash_kernel_traitsILi96ELi64ELi128ELi4ES3_EELb1ELb0ELb0ELb0ELb1ELb0ELb1ELb0EEEvNS_16Flash_fwd_paramsE
        .type           _ZN5flash24flash_fwd_splitkv_kernelI23Flash_fwd_kernel_traitsILi96ELi64ELi128ELi4ELb0ELb0EN7cutlass10bfloat16_tE19Flash_kernel_traitsILi96ELi64ELi128ELi4ES3_EELb1ELb0ELb0ELb0ELb1ELb0ELb1ELb0EEEvNS_16Flash_fwd_paramsE,@function
        .size           _ZN5flash24flash_fwd_splitkv_kernelI23Flash_fwd_kernel_traitsILi96ELi64ELi128ELi4ELb0ELb0EN7cutlass10bfloat16_tE19Flash_kernel_traitsILi96ELi64ELi128ELi4ES3_EELb1ELb0ELb0ELb0ELb1ELb0ELb1ELb0EEEvNS_16Flash_fwd_paramsE,(.L_x_6338 - _ZN5flash24flash_fwd_splitkv_kernelI23Flash_fwd_kernel_traitsILi96ELi64ELi128ELi4ELb0ELb0EN7cutlass10bfloat16_tE19Flash_kernel_traitsILi96ELi64ELi128ELi4ES3_EELb1ELb0ELb0ELb0ELb1ELb0ELb1ELb0EEEvNS_16Flash_fwd_paramsE)
        .other          _ZN5flash24flash_fwd_splitkv_kernelI23Flash_fwd_kernel_traitsILi96ELi64ELi128ELi4ELb0ELb0EN7cutlass10bfloat16_tE19Flash_kernel_traitsILi96ELi64ELi128ELi4ES3_EELb1ELb0ELb0ELb0ELb1ELb0ELb1ELb0EEEvNS_16Flash_fwd_paramsE,@"STO_CUDA_ENTRY STV_DEFAULT"
_ZN5flash24flash_fwd_splitkv_kernelI23Flash_fwd_kernel_traitsILi96ELi64ELi128ELi4ELb0ELb0EN7cutlass10bfloat16_tE19Flash_kernel_traitsILi96ELi64ELi128ELi4ES3_EELb1ELb0ELb0ELb0ELb1ELb0ELb1ELb0EEEvNS_16Flash_fwd_paramsE:
.text._ZN5flash24flash_fwd_splitkv_kernelI23Flash_fwd_kernel_traitsILi96ELi64ELi128ELi4ELb0ELb0EN7cutlass10bfloat16_tE19Flash_kernel_traitsILi96ELi64ELi128ELi4ES3_EELb1ELb0ELb0ELb0ELb1ELb0ELb1ELb0EEEvNS_16Flash_fwd_paramsE:
[----:B------:R-:W-:Y:S02]  /*0000*/  MOV R1, c[0x0][0x28] ;  /* 0x00000a0000017a02 */ /* 0x000fe40000000f00 */
[----:B------:R-:W1:Y:S01]  /*0010*/  I2F.U32.RP R2, c[0x0][0x1c0] ;  /* 0x0000700000027b06 */ /* 0x000e620000209000 */
[----:B------:R-:W2:Y:S01]  /*0020*/  S2R R3, SR_CTAID.Z ;  /* 0x0000000000037919 */ /* 0x000ea20000002700 */
[----:B------:R-:W-:Y:S01]  /*0030*/  IMAD.MOV.U32 R4, RZ, RZ, RZ ;  /* 0x000000ffff047224 */ /* 0x000fe200078e00ff */
[----:B------:R-:W-:Y:S01]  /*0040*/  ISETP.NE.U32.AND P1, PT, RZ, c[0x0][0x1c0], PT ;  /* 0x00007000ff007a0c */ /* 0x000fe20003f25070 */
[----:B------:R-:W-:-:S04]  /*0050*/  ULDC.64 UR12, c[0x0][0x118] ;  /* 0x00004600000c7ab9 */ /* 0x000fc80000000a00 */
[----:B-1----:R-:W1:Y:S02]  /*0060*/  MUFU.RCP R5, R2 ;  /* 0x0000000200057308 */ /* 0x002e640000001000 */
[----:B-1----:R-:W-:Y:S01]  /*0070*/  IADD3 R5, R5, 0xffffffe, RZ ;  /* 0x0ffffffe05057810 */ /* 0x002fe20007ffe0ff */
[----:B------:R-:W1:Y:S05]  /*0080*/  LDC.U8 R2, c[0x0][0x312] ;  /* 0x0000c480ff027b82 */ /* 0x000e6a0000000000 */
[----:B------:R-:W3:Y:S02]  /*0090*/  F2I.FTZ.U32.TRUNC.NTZ R5, R5 ;  /* 0x0000000500057305 */ /* 0x000ee4000021f000 */
[----:B---3--:R-:W-:Y:S01]  /*00a0*/  IMAD.MOV R0, RZ, RZ, -R5 ;  /* 0x000000ffff007224 */ /* 0x008fe200078e0a05 */
[----:B-1----:R-:W-:-:S03]  /*00b0*/  ISETP.NE.AND P3, PT, R2, RZ, PT ;  /* 0x000000ff0200720c */ /* 0x002fc60003f65270 */
[----:B------:R-:W-:-:S04]  /*00c0*/  IMAD R7, R0, c[0x0][0x1c0], RZ ;  /* 0x0000700000077a24 */ /* 0x000fc800078e02ff */
[----:B------:R-:W-:-:S06]  /*00d0*/  IMAD.HI.U32 R4, R5, R7, R4 ;  /* 0x0000000705047227 */ /* 0x000fcc00078e0004 */
[----:B--2---:R-:W-:-:S04]  /*00e0*/  IMAD.HI.U32 R197, R4, R3, RZ ;  /* 0x0000000304c57227 */ /* 0x004fc800078e00ff */
[----:B------:R-:W-:Y:S02]  /*00f0*/  IMAD.MOV R0, RZ, RZ, -R197 ;  /* 0x000000ffff007224 */ /* 0x000fe400078e0ac5 */
[----:B------:R-:W-:Y:S02]  /*0100*/  IMAD.MOV.U32 R4, RZ, RZ, -0x1 ;  /* 0xffffffffff047424 */ /* 0x000fe400078e00ff */
[----:B------:R-:W-:-:S05]  /*0110*/  IMAD R0, R0, c[0x0][0x1c0], R3 ;  /* 0x0000700000007a24 */ /* 0x000fca00078e0203 */
[----:B------:R-:W-:-:S13]  /*0120*/  ISETP.GE.U32.AND P2, PT, R0, c[0x0][0x1c0], PT ;  /* 0x0000700000007a0c */ /* 0x000fda0003f46070 */
[----:B------:R-:W-:Y:S02]  /*0130*/  @P2 IADD3 R0, R0, -c[0x0][0x1c0], RZ ;  /* 0x8000700000002a10 */ /* 0x000fe40007ffe0ff */
[----:B------:R-:W-:Y:S02]  /*0140*/  @P2 IADD3 R197, R197, 0x1, RZ ;  /* 0x00000001c5c52810 */ /* 0x000fe40007ffe0ff */
[----:B------:R-:W-:Y:S01]  /*0150*/  ISETP.GE.U32.AND P0, PT, R0, c[0x0][0x1c0], PT ;  /* 0x0000700000007a0c */ /* 0x000fe20003f06070 */
[----:B------:R-:W-:Y:S01]  /*0160*/  IMAD.MOV.U32 R0, RZ, RZ, 0x4 ;  /* 0x00000004ff007424 */ /* 0x000fe200078e00ff */
        /* <DEDUP_REMOVED lines=19> */
[----:B------:R-:W4:Y:S04]  /*02a0*/  S2R R2, SR_CTAID.Y ;  /* 0x0000000000027919 */ /* 0x000f280000002600 */
[----:B------:R-:W1:Y:S01]  /*02b0*/  S2R R122, SR_TID.X ;  /* 0x00000000007a7919 */ /* 0x000e620000002100 */
        /* <DEDUP_REMOVED lines=10> */
.L_x_2694:
[----:B-1-34-:R-:W-:Y:S02]  /*0360*/  MOV R5, c[0x0][0x218] ;  /* 0x0000860000057a02 */ /* 0x01afe40000000f00 */
.L_x_2695:
        /* <DEDUP_REMOVED lines=17> */
[----:B------:R-:W-:Y:S01]  /*0480*/  LEA.HI R7, R7, R10, RZ, 0x7 ;  /* 0x0000000a07077211 */ /* 0x000fe200078f38ff */
[----:B------:R-:W-:-:S03]  /*0490*/  IMAD.MOV.U32 R10, RZ, RZ, RZ ;  /* 0x000000ffff0a7224 */ /* 0x000fc600078e00ff */
[----:B------:R-:W-:Y:S01]  /*04a0*/  LEA.HI.SX32 R7, R7, c[0x0][0x10], 0x19 ;  /* 0x0000040007077a11 */ /* 0x000fe200078fcaff */
[----:B-1----:R-:W1:Y:S03]  /*04b0*/  MUFU.RCP R11, R3 ;  /* 0x00000003000b7308 */ /* 0x002e660000001000 */
[----:B------:R-:W-:Y:S02]  /*04c0*/  IADD3 R7, R7, -0x1, RZ ;  /* 0xffffffff07077810 */ /* 0x000fe40007ffe0ff */
[----:B-1----:R-:W-:Y:S02]  /*04d0*/  IADD3 R11, R11, 0xffffffe, RZ ;  /* 0x0ffffffe0b0b7810 */ /* 0x002fe40007ffe0ff */
[----:B------:R-:W-:Y:S02]  /*04e0*/  IABS R3, R7 ;  /* 0x0000000700037213 */ /* 0x000fe40000000000 */
[----:B------:R-:W-:-:S02]  /*04f0*/  LOP3.LUT R7, R7, c[0x0][0x10], RZ, 0x3c, !PT ;  /* 0x0000040007077a12 */ /* 0x000fc400078e3cff */
[----:B------:R-:W1:Y:S02]  /*0500*/  F2I.FTZ.U32.TRUNC.NTZ R11, R11 ;  /* 0x0000000b000b7305 */ /* 0x000e64000021f000 */
[----:B------:R-:W-:Y:S01]  /*0510*/  ISETP.GE.AND P0, PT, R7, RZ, PT ;  /* 0x000000ff0700720c */ /* 0x000fe20003f06270 */
[----:B-1----:R-:W-:-:S04]  /*0520*/  IMAD.MOV R5, RZ, RZ, -R11 ;  /* 0x000000ffff057224 */ /* 0x002fc800078e0a0b */
[----:B------:R-:W-:-:S04]  /*0530*/  IMAD R5, R5, R6, RZ ;  /* 0x0000000605057224 */ /* 0x000fc800078e02ff */
[----:B------:R-:W-:-:S04]  /*0540*/  IMAD.HI.U32 R10, R11, R5, R10 ;  /* 0x000000050b0a7227 */ /* 0x000fc800078e000a */
[----:B------:R-:W-:-:S04]  /*0550*/  IMAD.MOV.U32 R5, RZ, RZ, R3 ;  /* 0x000000ffff057224 */ /* 0x000fc800078e0003 */
[----:B------:R-:W-:Y:S01]  /*0560*/  IMAD.HI.U32 R9, R10, R5, RZ ;  /* 0x000000050a097227 */ /* 0x000fe200078e00ff */
[----:B------:R-:W-:-:S03]  /*0570*/  IADD3 R10, R120, 0x7f, RZ ;  /* 0x0000007f780a7810 */ /* 0x000fc60007ffe0ff */
[----:B------:R-:W-:-:S04]  /*0580*/  IMAD.MOV R3, RZ, RZ, -R9 ;  /* 0x000000ffff037224 */ /* 0x000fc800078e0a09 */
[----:B------:R-:W-:Y:S01]  /*0590*/  IMAD R3, R6, R3, R5 ;  /* 0x0000000306037224 */ /* 0x000fe200078e0205 */
[----:B------:R-:W-:-:S04]  /*05a0*/  SHF.R.S32.HI R5, RZ, 0x1f, R10 ;  /* 0x0000001fff057819 */ /* 0x000fc8000001140a */
[----:B------:R-:W-:Y:S02]  /*05b0*/  ISETP.GT.U32.AND P1, PT, R6, R3, PT ;  /* 0x000000030600720c */ /* 0x000fe40003f24070 */
[----:B------:R-:W-:-:S04]  /*05c0*/  LEA.HI R5, R5, R10, RZ, 0x7 ;  /* 0x0000000a05057211 */ /* 0x000fc800078f38ff */
[----:B------:R-:W-:-:S07]  /*05d0*/  SHF.R.S32.HI R5, RZ, 0x7, R5 ;  /* 0x00000007ff057819 */ /* 0x000fce0000011405 */
[----:B------:R-:W-:Y:S01]  /*05e0*/  @!P1 IMAD.IADD R3, R3, 0x1, -R6 ;  /* 0x0000000103039824 */ /* 0x000fe200078e0a06 */
[----:B------:R-:W-:Y:S02]  /*05f0*/  @!P1 IADD3 R9, R9, 0x1, RZ ;  /* 0x0000000109099810 */ /* 0x000fe40007ffe0ff */
[----:B------:R-:W-:Y:S02]  /*0600*/  ISETP.NE.AND P1, PT, RZ, c[0x0][0x10], PT ;  /* 0x00000400ff007a0c */ /* 0x000fe40003f25270 */
[----:B------:R-:W-:Y:S02]  /*0610*/  ISETP.GE.U32.AND P2, PT, R3, R6, PT ;  /* 0x000000060300720c */ /* 0x000fe40003f46070 */
[----:B------:R-:W-:-:S04]  /*0620*/  IADD3 R3, -R127, 0xbf, R126 ;  /* 0x000000bf7f037810 */ /* 0x000fc80007ffe17e */
[----:B------:R-:W-:-:S04]  /*0630*/  IADD3 R6, R3, c[0x0][0x2e8], R120 ;  /* 0x0000ba0003067a10 */ /* 0x000fc80007ffe078 */
[----:B------:R-:W-:-:S03]  /*0640*/  SHF.R.S32.HI R3, RZ, 0x1f, R6 ;  /* 0x0000001fff037819 */ /* 0x000fc60000011406 */
[----:B------:R-:W-:Y:S02]  /*0650*/  @P2 IADD3 R9, R9, 0x1, RZ ;  /* 0x0000000109092810 */ /* 0x000fe40007ffe0ff */
[----:B------:R-:W-:-:S03]  /*0660*/  LEA.HI R3, R3, R6, RZ, 0x7 ;  /* 0x0000000603037211 */ /* 0x000fc600078f38ff */
[----:B------:R-:W-:Y:S01]  /*0670*/  IMAD.MOV.U32 R7, RZ, RZ, R9 ;  /* 0x000000ffff077224 */ /* 0x000fe200078e0009 */
[----:B------:R-:W-:-:S03]  /*0680*/  SHF.R.S32.HI R3, RZ, 0x7, R3 ;  /* 0x00000007ff037819 */ /* 0x000fc60000011403 */
[----:B------:R-:W-:Y:S01]  /*0690*/  @!P0 IMAD.MOV R7, RZ, RZ, -R7 ;  /* 0x000000ffff078224 */ /* 0x000fe200078e0a07 */
[----:B------:R-:W-:-:S05]  /*06a0*/  @!P1 LOP3.LUT R7, RZ, c[0x0][0x10], RZ, 0x33, !PT ;  /* 0x00000400ff079a12 */ /* 0x000fca00078e33ff */
[----:B------:R-:W-:-:S04]  /*06b0*/  IMAD R188, R7, R2, RZ ;  /* 0x0000000207bc7224 */ /* 0x000fc800078e02ff */
[----:B------:R-:W-:-:S05]  /*06c0*/  IMAD.IADD R6, R7, 0x1, R188 ;  /* 0x0000000107067824 */ /* 0x000fca00078e02bc */
[----:B------:R-:W-:-:S04]  /*06d0*/  IMNMX R6, R5, R6, PT ;  /* 0x0000000605067217 */ /* 0x000fc80003800200 */
[----:B------:R-:W-:-:S04]  /*06e0*/  IMNMX R117, R6, R3, PT ;  /* 0x0000000306757217 */ /* 0x000fc80003800200 */
[----:B------:R-:W-:-:S13]  /*06f0*/  ISETP.GE.AND P0, PT, R188, R117, PT ;  /* 0x00000075bc00720c */ /* 0x000fda0003f06270 */
[----:B------:R-:W-:Y:S05]  /*0700*/  @!P0 BRA `(.L_x_2696) ;  /* 0x0000038000008947 */ /* 0x000fea0003800000 */
[----:B------:R-:W-:Y:S01]  /*0710*/  SHF.R.S32.HI R3, RZ, 0x1f, R122 ;  /* 0x0000001fff037819 */ /* 0x000fe2000001147a */
[----:B------:R-:W-:Y:S01]  /*0720*/  IMAD R197, R2, c[0x0][0x210], R197 ;  /* 0x0000840002c57a24 */ /* 0x000fe200078e02c5 */
[----:B------:R-:W-:Y:S01]  /*0730*/  LOP3.LUT P6, RZ, R122, 0x7, RZ, 0xc0, !PT ;  /* 0x000000077aff7812 */ /* 0x000fe200078cc0ff */
[----:B------:R-:W-:Y:S01]  /*0740*/  IMAD.IADD R127, R127, 0x1, -R126 ;  /* 0x000000017f7f7824 */ /* 0x000fe200078e0a7e */
[----:B------:R-:W-:-:S04]  /*0750*/  LEA.HI R0, R3, R122, RZ, 0x3 ;  /* 0x0000007a03007211 */ /* 0x000fc800078f18ff */
[----:B------:R-:W-:Y:S02]  /*0760*/  LOP3.LUT R3, R0, 0x3ffffff8, RZ, 0xc0, !PT ;  /* 0x3ffffff800037812 */ /* 0x000fe400078ec0ff */
[----:B------:R-:W-:-:S03]  /*0770*/  SHF.R.S32.HI R0, RZ, 0x3, R0 ;  /* 0x00000003ff007819 */ /* 0x000fc60000011400 */
[----:B------:R-:W-:Y:S01]  /*0780*/  IMAD.IADD R4, R122, 0x1, -R3 ;  /* 0x000000017a047824 */ /* 0x000fe200078e0a03 */
[C---:B------:R-:W-:Y:S01]  /*0790*/  IADD3 R6, R0.reuse, 0x10, RZ ;  /* 0x0000001000067810 */ /* 0x040fe20007ffe0ff */
[----:B------:R-:W-:Y:S01]  /*07a0*/  IMAD R3, R197, c[0x0][0x1c0], R22 ;  /* 0x00007000c5037a24 */ /* 0x000fe200078e0216 */
[-C--:B------:R-:W-:Y:S01]  /*07b0*/  ISETP.GE.AND P0, PT, R0, R127.reuse, PT ;  /* 0x0000007f0000720c */ /* 0x080fe20003f06270 */
[----:B------:R-:W-:Y:S01]  /*07c0*/  IMAD.SHL.U32 R4, R4, 0x4, RZ ;  /* 0x0000000404047824 */ /* 0x000fe200078e00ff */
[-C--:B------:R-:W-:Y:S01]  /*07d0*/  ISETP.GE.OR P4, PT, R6, R127.reuse, P6 ;  /* 0x0000007f0600720c */ /* 0x080fe20003786670 */
[----:B------:R-:W-:Y:S01]  /*07e0*/  IMAD R3, R3, c[0x0][0x214], R126 ;  /* 0x0000850003037a24 */ /* 0x000fe200078e027e */
[----:B------:R-:W-:Y:S02]  /*07f0*/  ISETP.GE.OR P5, PT, R0, R127, P6 ;  /* 0x0000007f0000720c */ /* 0x000fe400037a6670 */
[----:B------:R-:W-:Y:S01]  /*0800*/  SHF.R.S32.HI R5, RZ, 0x1f, R4 ;  /* 0x0000001fff057819 */ /* 0x000fe20000011404 */
[----:B------:R-:W-:-:S04]  /*0810*/  IMAD R2, R3, c[0x0][0x22c], RZ ;  /* 0x00008b0003027a24 */ /* 0x000fc800078e02ff */
[----:B------:R-:W-:-:S05]  /*0820*/  IMAD.WIDE R4, R0, 0x60, R4 ;  /* 0x0000006000047825 */ /* 0x000fca00078e0204 */
[----:B------:R-:W-:-:S04]  /*0830*/  IADD3 R4, P1, R2, R4, RZ ;  /* 0x0000000402047210 */ /* 0x000fc80007f3e0ff */
[----:B------:R-:W-:Y:S02]  /*0840*/  LEA.HI.X.SX32 R5, R2, R5, 0x1, P1 ;  /* 0x0000000502057211 */ /* 0x000fe400008f0eff */
[-C--:B------:R-:W-:Y:S02]  /*0850*/  ISETP.GE.AND P1, PT, R6, R127.reuse, PT ;  /* 0x0000007f0600720c */ /* 0x080fe40003f26270 */
[----:B------:R-:W-:Y:S02]  /*0860*/  LEA R8, P2, R4, c[0x0][0x1d8], 0x2 ;  /* 0x0000760004087a11 */ /* 0x000fe400078410ff */
[----:B------:R-:W-:Y:S02]  /*0870*/  IADD3 R2, R0, 0x20, RZ ;  /* 0x0000002000027810 */ /* 0x000fe40007ffe0ff */
[----:B------:R-:W-:Y:S01]  /*0880*/  LEA.HI.X R9, R4, c[0x0][0x1dc], R5, 0x2, P2 ;  /* 0x0000770004097a11 */ /* 0x000fe200010f1405 */
[----:B------:R-:W-:Y:S01]  /*0890*/  @!P5 IMAD.MOV.U32 R4, RZ, RZ, -0x800000 ;  /* 0xff800000ff04d424 */ /* 0x000fe200078e00ff */
[----:B------:R-:W-:-:S02]  /*08a0*/  ISETP.GE.AND P2, PT, R2, R127, PT ;  /* 0x0000007f0200720c */ /* 0x000fc40003f46270 */
[-C--:B------:R-:W-:Y:S01]  /*08b0*/  ISETP.GE.OR P3, PT, R2, R127.reuse, P6 ;  /* 0x0000007f0200720c */ /* 0x080fe20003766670 */
[----:B------:R1:W-:Y:S01]  /*08c0*/  @!P0 STG.E.128 [R8.64], RZ ;  /* 0x000000ff08008986 */ /* 0x0003e2000c101d0c */
[----:B------:R-:W-:Y:S02]  /*08d0*/  IADD3 R2, R0, 0x30, RZ ;  /* 0x0000003000027810 */ /* 0x000fe40007ffe0ff */
[----:B------:R-:W-:Y:S01]  /*08e0*/  SHF.R.S32.HI R5, RZ, 0x1f, R3 ;  /* 0x0000001fff057819 */ /* 0x000fe20000011403 */
[----:B------:R1:W-:Y:S01]  /*08f0*/  @!P0 STG.E.128 [R8.64+0x80], RZ ;  /* 0x000080ff08008986 */ /* 0x0003e2000c101d0c */
[----:B------:R-:W-:-:S03]  /*0900*/  ISETP.GE.OR P6, PT, R2, R127, P6 ;  /* 0x0000007f0200720c */ /* 0x000fc600037c6670 */
[----:B------:R1:W-:Y:S01]  /*0910*/  @!P0 STG.E.128 [R8.64+0x100], RZ ;  /* 0x000100ff08008986 */ /* 0x0003e2000c101d0c */
[----:B------:R-:W-:-:S03]  /*0920*/  IADD3 R3, P0, R3, R0, RZ ;  /* 0x0000000003037210 */ /* 0x000fc60007f1e0ff */
[----:B------:R1:W-:Y:S01]  /*0930*/  @!P1 STG.E.128 [R8.64+0x1800], RZ ;  /* 0x001800ff08009986 */ /* 0x0003e2000c101d0c */
[----:B------:R-:W-:Y:S02]  /*0940*/  LEA.HI.X.SX32 R0, R0, R5, 0x1, P0 ;  /* 0x0000000500007211 */ /* 0x000fe400000f0eff */
[C---:B------:R-:W-:Y:S01]  /*0950*/  LEA R6, P0, R3.reuse, c[0x0][0x208], 0x2 ;  /* 0x0000820003067a11 */ /* 0x040fe200078010ff */
[----:B------:R1:W-:Y:S03]  /*0960*/  @!P1 STG.E.128 [R8.64+0x1880], RZ ;  /* 0x001880ff08009986 */ /* 0x0003e6000c101d0c */
[----:B------:R-:W-:Y:S01]  /*0970*/  LEA.HI.X R7, R3, c[0x0][0x20c], R0, 0x2, P0 ;  /* 0x0000830003077a11 */ /* 0x000fe200000f1400 */
[----:B------:R1:W-:Y:S01]  /*0980*/  @!P1 STG.E.128 [R8.64+0x1900], RZ ;  /* 0x001900ff08009986 */ /* 0x0003e2000c101d0c */
[----:B------:R-:W-:Y:S01]  /*0990*/  ISETP.GE.AND P1, PT, R2, R127, PT ;  /* 0x0000007f0200720c */ /* 0x000fe20003f26270 */
[----:B------:R-:W-:-:S02]  /*09a0*/  @!P4 IMAD.MOV.U32 R3, RZ, RZ, -0x800000 ;  /* 0xff800000ff03c424 */ /* 0x000fc400078e00ff */
[----:B------:R-:W-:Y:S01]  /*09b0*/  @!P3 IMAD.MOV.U32 R0, RZ, RZ, -0x800000 ;  /* 0xff800000ff00b424 */ /* 0x000fe200078e00ff */
[----:B------:R1:W-:Y:S04]  /*09c0*/  @!P2 STG.E.128 [R8.64+0x3000], RZ ;  /* 0x003000ff0800a986 */ /* 0x0003e8000c101d0c */
[----:B------:R1:W-:Y:S04]  /*09d0*/  @!P2 STG.E.128 [R8.64+0x3080], RZ ;  /* 0x003080ff0800a986 */ /* 0x0003e8000c101d0c */
[----:B------:R1:W-:Y:S04]  /*09e0*/  @!P2 STG.E.128 [R8.64+0x3100], RZ ;  /* 0x003100ff0800a986 */ /* 0x0003e8000c101d0c */
[----:B------:R1:W-:Y:S04]  /*09f0*/  @!P1 STG.E.128 [R8.64+0x4800], RZ ;  /* 0x004800ff08009986 */ /* 0x0003e8000c101d0c */
[----:B------:R1:W-:Y:S04]  /*0a00*/  @!P1 STG.E.128 [R8.64+0x4880], RZ ;  /* 0x004880ff08009986 */ /* 0x0003e8000c101d0c */
[----:B------:R1:W-:Y:S04]  /*0a10*/  @!P1 STG.E.128 [R8.64+0x4900], RZ ;  /* 0x004900ff08009986 */ /* 0x0003e8000c101d0c */
[----:B------:R1:W-:Y:S04]  /*0a20*/  @!P4 STG.E [R6.64+0x40], R3 ;  /* 0x000040030600c986 */ /* 0x0003e8000c10190c */
[----:B------:R1:W-:Y:S04]  /*0a30*/  @!P3 STG.E [R6.64+0x80], R0 ;  /* 0x000080000600b986 */ /* 0x0003e8000c10190c */
[----:B------:R1:W-:Y:S01]  /*0a40*/  @!P5 STG.E [R6.64], R4 ;  /* 0x000000040600d986 */ /* 0x0003e2000c10190c */
[----:B------:R-:W-:Y:S05]  /*0a50*/  @P6 EXIT ;  /* 0x000000000000694d */ /* 0x000fea0003800000 */
[----:B-1----:R-:W-:-:S05]  /*0a60*/  MOV R3, 0xff800000 ;  /* 0xff80000000037802 */ /* 0x002fca0000000f00 */
[----:B------:R-:W-:Y:S01]  /*0a70*/  STG.E [R6.64+0xc0], R3 ;  /* 0x0000c00306007986 */ /* 0x000fe2000c10190c */
[----:B------:R-:W-:Y:S05]  /*0a80*/  EXIT ;  /* 0x000000000000794d */ /* 0x000fea0003800000 */
.L_x_2696:
[----:B------:R-:W-:Y:S01]  /*0a90*/  ISETP.NE.U32.AND P0, PT, RZ, c[0x0][0x2b8], PT ;  /* 0x0000ae00ff007a0c */ /* 0x000fe20003f05070 */
        /* <DEDUP_REMOVED lines=20> */
[----:B-1---5:R-:W1:Y:S01]  /*0be0*/  I2F.RP R5, R161 ;  /* 0x000000a100057306 */ /* 0x022e620000209400 */
        /* <DEDUP_REMOVED lines=52> */
[----:B------:R-:W-:Y:S02]  /*0f30*/  SHF.R.S32.HI R6, RZ, 0x1f, R7 ;  /* 0x0000001fff067819 */ /* 0x000fe40000011407 */
[----:B--2---:R-:W-:Y:S01]  /*0f40*/  SHF.R.S32.HI R5, RZ, 0x1f, R16 ;  /* 0x0000001fff057819 */ /* 0x004fe20000011410 */
[----:B------:R-:W-:-:S04]  /*0f50*/  IMAD.WIDE.U32 R10, R16, c[0x0][0x180], RZ ;  /* 0x00006000100a7a25 */ /* 0x000fc800078e00ff */
[C---:B------:R-:W-:Y:S02]  /*0f60*/  IMAD R13, R5.reuse, c[0x0][0x180], RZ ;  /* 0x00006000050d7a24 */ /* 0x040fe400078e02ff */
[----:B------:R-:W-:Y:S02]  /*0f70*/  IMAD.MOV.U32 R20, RZ, RZ, R10 ;  /* 0x000000ffff147224 */ /* 0x000fe400078e000a */
[----:B------:R-:W-:Y:S02]  /*0f80*/  IMAD R2, R16, c[0x0][0x184], R13 ;  /* 0x0000610010027a24 */ /* 0x000fe400078e020d */
[----:B------:R-:W-:-:S03]  /*0f90*/  IMAD R5, R5, c[0x0][0x188], RZ ;  /* 0x0000620005057a24 */ /* 0x000fc600078e02ff */
[----:B------:R-:W-:Y:S01]  /*0fa0*/  IADD3 R21, R11, R2, RZ ;  /* 0x000000020b157210 */ /* 0x000fe20007ffe0ff */
[C---:B------:R-:W-:Y:S02]  /*0fb0*/  IMAD R11, R9.reuse, c[0x0][0x19c], R0 ;  /* 0x00006700090b7a24 */ /* 0x040fe400078e0200 */
[----:B------:R-:W-:Y:S02]  /*0fc0*/  IMAD R0, R6, c[0x0][0x1b0], RZ ;  /* 0x00006c0006007a24 */ /* 0x000fe400078e02ff */
[----:B------:R-:W-:-:S04]  /*0fd0*/  IMAD.WIDE.U32 R20, R9, c[0x0][0x198], R20 ;  /* 0x0000660009147a25 */ /* 0x000fc800078e0014 */
[C---:B------:R-:W-:Y:S01]  /*0fe0*/  IMAD R2, R16.reuse, c[0x0][0x18c], R5 ;  /* 0x0000630010027a24 */ /* 0x040fe200078e0205 */
[----:B------:R-:W-:Y:S01]  /*0ff0*/  IADD3 R21, R21, R11, RZ ;  /* 0x0000000b15157210 */ /* 0x000fe20007ffe0ff */
[----:B------:R-:W-:Y:S02]  /*1000*/  IMAD R0, R7, c[0x0][0x1b4], R0 ;  /* 0x00006d0007007a24 */ /* 0x000fe400078e0200 */
[----:B------:R-:W-:-:S04]  /*1010*/  IMAD.WIDE.U32 R16, R16, c[0x0][0x188], RZ ;  /* 0x0000620010107a25 */ /* 0x000fc800078e00ff */
[----:B------:R-:W-:-:S04]  /*1020*/  IMAD.WIDE.U32 R20, R7, c[0x0][0x1b0], R20 ;  /* 0x00006c0007147a25 */ /* 0x000fc800078e0014 */
[----:B------:R-:W-:Y:S01]  /*1030*/  IMAD.IADD R2, R17, 0x1, R2 ;  /* 0x0000000111027824 */ /* 0x000fe200078e0202 */
[----:B------:R-:W-:Y:S01]  /*1040*/  IADD3 R0, R21, R0, RZ ;  /* 0x0000000015007210 */ /* 0x000fe20007ffe0ff */
[----:B------:R-:W-:Y:S05]  /*1050*/  BRA `(.L_x_2698) ;  /* 0x0000041000007947 */ /* 0x000fea0003800000 */
.L_x_2697:
        /* <DEDUP_REMOVED lines=16> */
.L_x_2699:
[----:B------:R-:W-:-:S04]  /*1160*/  IABS R3, c[0x0][0x1c8] ;  /* 0x0000720000037a13 */ /* 0x000fc80000000000 */
[----:B------:R-:W1:Y:S08]  /*1170*/  I2F.RP R9, R3 ;  /* 0x0000000300097306 */ /* 0x000e700000209400 */
[----:B-1----:R-:W1:Y:S02]  /*1180*/  MUFU.RCP R6, R9 ;  /* 0x0000000900067308 */ /* 0x002e640000001000 */
[----:B-1----:R-:W-:-:S02]  /*1190*/  IADD3 R6, R6, 0xffffffe, RZ ;  /* 0x0ffffffe06067810 */ /* 0x002fc40007ffe0ff */
[----:B------:R-:W-:-:S04]  /*11a0*/  LEA R9, R117, 0xffffff80, 0x7 ;  /* 0xffffff8075097811 */ /* 0x000fc800078e38ff */
[----:B------:R-:W1:Y:S01]  /*11b0*/  F2I.FTZ.U32.TRUNC.NTZ R7, R6 ;  /* 0x0000000600077305 */ /* 0x000e62000021f000 */
[----:B------:R-:W-:-:S04]  /*11c0*/  IMAD.WIDE.U32 R10, R9, c[0x0][0x198], R10 ;  /* 0x00006600090a7a25 */ /* 0x000fc800078e000a */
        /* <DEDUP_REMOVED lines=9> */
[----:B------:R-:W-:-:S03]  /*1260*/  @P3 IMAD.IADD R2, R8, 0x1, R15 ;  /* 0x0000000108023824 */ /* 0x000fc600078e020f */
[----:B------:R-:W-:Y:S01]  /*1270*/  ISETP.GT.U32.AND P0, PT, R3, R0, PT ;  /* 0x000000000300720c */ /* 0x000fe20003f04070 */
[----:B------:R-:W-:-:S04]  /*1280*/  @P3 IMAD.WIDE.U32 R16, R2, c[0x0][0x1a0], RZ ;  /* 0x0000680002103a25 */ /* 0x000fc800078e00ff */
[----:B------:R-:W-:-:S08]  /*1290*/  @P3 IMAD R2, R2, c[0x0][0x1a4], R17 ;  /* 0x0000690002023a24 */ /* 0x000fd000078e0211 */
[----:B------:R-:W-:Y:S01]  /*12a0*/  @!P0 IMAD.IADD R0, R0, 0x1, -R3 ;  /* 0x0000000100008824 */ /* 0x000fe200078e0a03 */
[----:B------:R-:W-:Y:S02]  /*12b0*/  @!P0 IADD3 R7, R7, 0x1, RZ ;  /* 0x0000000107078810 */ /* 0x000fe40007ffe0ff */
[----:B------:R-:W-:Y:S02]  /*12c0*/  ISETP.NE.AND P0, PT, RZ, c[0x0][0x1c8], PT ;  /* 0x00007200ff007a0c */ /* 0x000fe40003f05270 */
[----:B------:R-:W-:Y:S02]  /*12d0*/  ISETP.GE.U32.AND P2, PT, R0, R3, PT ;  /* 0x000000030000720c */ /* 0x000fe40003f46070 */
[----:B------:R-:W-:Y:S02]  /*12e0*/  LOP3.LUT R0, R22, c[0x0][0x1c8], RZ, 0x3c, !PT ;  /* 0x0000720016007a12 */ /* 0x000fe400078e3cff */
[----:B------:R-:W-:Y:S02]  /*12f0*/  SHF.R.S32.HI R3, RZ, 0x1f, R9 ;  /* 0x0000001fff037819 */ /* 0x000fe40000011409 */
[----:B------:R-:W-:-:S03]  /*1300*/  ISETP.GE.AND P1, PT, R0, RZ, PT ;  /* 0x000000ff0000720c */ /* 0x000fc60003f26270 */
[----:B------:R-:W-:-:S04]  /*1310*/  IMAD R0, R3, c[0x0][0x198], RZ ;  /* 0x0000660003007a24 */ /* 0x000fc800078e02ff */
[----:B------:R-:W-:Y:S01]  /*1320*/  @P2 IADD3 R7, R7, 0x1, RZ ;  /* 0x0000000107072810 */ /* 0x000fe20007ffe0ff */
[----:B------:R-:W-:-:S05]  /*1330*/  IMAD R13, R9, c[0x0][0x19c], R0 ;  /* 0x00006700090d7a24 */ /* 0x000fca00078e0200 */
[----:B------:R-:W-:Y:S02]  /*1340*/  @!P1 IADD3 R7, -R7, RZ, RZ ;  /* 0x000000ff07079210 */ /* 0x000fe40007ffe1ff */
[----:B------:R-:W-:Y:S02]  /*1350*/  @!P0 LOP3.LUT R7, RZ, c[0x0][0x1c8], RZ, 0x33, !PT ;  /* 0x00007200ff078a12 */ /* 0x000fe400078e33ff */
[----:B------:R-:W-:Y:S02]  /*1360*/  IADD3 R11, R11, R13, RZ ;  /* 0x0000000d0b0b7210 */ /* 0x000fe40007ffe0ff */
[----:B------:R-:W-:-:S03]  /*1370*/  SHF.R.S32.HI R6, RZ, 0x1f, R7 ;  /* 0x0000001fff067819 */ /* 0x000fc60000011407 */
        /* <DEDUP_REMOVED lines=15> */
.L_x_2698:
[----:B------:R-:W-:Y:S01]  /*1470*/  ISETP.NE.AND P0, PT, R4, -0x1, PT ;  /* 0xffffffff0400780c */ /* 0x000fe20003f05270 */
[----:B------:R-:W-:Y:S01]  /*1480*/  IMAD.IADD R186, R127, 0x1, -R126 ;  /* 0x000000017fba7824 */ /* 0x000fe200078e0a7e */
[----:B-----5:R-:W-:Y:S01]  /*1490*/  SHF.R.S32.HI R5, RZ, 0x1f, R122 ;  /* 0x0000001fff057819 */ /* 0x020fe2000001147a */
[----:B------:R-:W-:Y:S01]  /*14a0*/  IMAD.MOV.U32 R160, RZ, RZ, c[0x0][0x198] ;  /* 0x00006600ffa07624 */ /* 0x000fe200078e00ff */
[----:B------:R-:W-:Y:S01]  /*14b0*/  SHF.R.S32.HI R13, RZ, 0x1f, R22 ;  /* 0x0000001fff0d7819 */ /* 0x000fe20000011416 */
[----:B------:R-:W-:Y:S01]  /*14c0*/  IMAD R6, R6, c[0x0][0x1b8], RZ ;  /* 0x00006e0006067a24 */ /* 0x000fe200078e02ff */
[CC--:B------:R-:W-:Y:S01]  /*14d0*/  LEA.HI R19, R5.reuse, R122.reuse, RZ, 0x2 ;  /* 0x0000007a05137211 */ /* 0x0c0fe200078f10ff */
[----:B------:R-:W-:Y:S01]  /*14e0*/  IMAD.SHL.U32 R166, R122, 0x2, RZ ;  /* 0x000000027aa67824 */ /* 0x000fe200078e00ff */
[----:B------:R-:W-:Y:S01]  /*14f0*/  LEA.HI R124, R5, R122, RZ, 0x5 ;  /* 0x0000007a057c7211 */ /* 0x000fe200078f28ff */
[----:B------:R-:W-:Y:S01]  /*1500*/  IMAD R13, R13, c[0x0][0x1a8], RZ ;  /* 0x00006a000d0d7a24 */ /* 0x000fe200078e02ff */
[----:B------:R-:W-:Y:S01]  /*1510*/  LOP3.LUT R17, R19, 0xfffffffc, RZ, 0xc0, !PT ;  /* 0xfffffffc13117812 */ /* 0x000fe200078ec0ff */
[----:B------:R-:W-:Y:S01]  /*1520*/  IMAD R6, R7, c[0x0][0x1bc], R6 ;  /* 0x00006f0007067a24 */ /* 0x000fe200078e0206 */
[----:B------:R-:W-:Y:S01]  /*1530*/  SHF.R.S32.HI R125, RZ, 0x5, R124 ;  /* 0x00000005ff7d7819 */ /* 0x000fe2000001147c */
[----:B------:R-:W-:Y:S01]  /*1540*/  @!P0 IMAD.WIDE.U32 R10, R197, c[0x0][0x178], RZ ;  /* 0x00005e00c50a8a25 */ /* 0x000fe200078e00ff */
[----:B------:R-:W-:-:S02]  /*1550*/  @!P0 SHF.R.S32.HI R8, RZ, 0x1f, R197 ;  /* 0x0000001fff088819 */ /* 0x000fc400000114c5 */
[----:B------:R-:W-:Y:S01]  /*1560*/  IADD3 R193, R117, -0x1, RZ ;  /* 0xffffffff75c17810 */ /* 0x000fe20007ffe0ff */
[----:B------:R-:W-:Y:S01]  /*1570*/  IMAD.IADD R17, R122, 0x1, -R17 ;  /* 0x000000017a117824 */ /* 0x000fe200078e0a11 */
[----:B------:R-:W-:Y:S01]  /*1580*/  LOP3.LUT R166, R166, 0x6, RZ, 0xc0, !PT ;  /* 0x00000006a6a67812 */ /* 0x000fe200078ec0ff */
[----:B------:R-:W-:Y:S02]  /*1590*/  @!P0 IMAD R8, R8, c[0x0][0x178], RZ ;  /* 0x00005e0008088a24 */ /* 0x000fe400078e02ff */
[----:B------:R-:W-:-:S04]  /*15a0*/  @P0 IMAD.WIDE.U32 R14, R4, c[0x0][0x190], RZ ;  /* 0x00006400040e0a25 */ /* 0x000fc800078e00ff */
[----:B------:R-:W-:Y:S02]  /*15b0*/  @!P0 IMAD R8, R197, c[0x0][0x17c], R8 ;  /* 0x00005f00c5088a24 */ /* 0x000fe400078e0208 */
[----:B------:R-:W-:Y:S02]  /*15c0*/  @!P0 IMAD.MOV.U32 R14, RZ, RZ, R10 ;  /* 0x000000ffff0e8224 */ /* 0x000fe400078e000a */
[----:B------:R-:W-:Y:S02]  /*15d0*/  IMAD.SHL.U32 R17, R17, 0x8, RZ ;  /* 0x0000000811117824 */ /* 0x000fe400078e00ff */
[----:B------:R-:W-:Y:S02]  /*15e0*/  @P0 IMAD R4, R4, c[0x0][0x194], R15 ;  /* 0x0000650004040a24 */ /* 0x000fe400078e020f */
[----:B------:R-:W-:Y:S01]  /*15f0*/  @!P0 IMAD.IADD R4, R11, 0x1, R8 ;  /* 0x000000010b048824 */ /* 0x000fe200078e0208 */
[----:B------:R-:W-:Y:S01]  /*1600*/  IADD3 R14, P0, R17, R14, RZ ;  /* 0x0000000e110e7210 */ /* 0x000fe20007f1e0ff */
[----:B------:R-:W-:Y:S01]  /*1610*/  IMAD R18, R22, c[0x0][0x1ac], R13 ;  /* 0x00006b0016127a24 */ /* 0x000fe200078e020d */
[----:B------:R-:W-:Y:S01]  /*1620*/  SHF.R.S32.HI R11, RZ, 0x1f, R17 ;  /* 0x0000001fff0b7819 */ /* 0x000fe20000011411 */
[----:B------:R-:W-:Y:S01]  /*1630*/  IMAD.SHL.U32 R121, R193, 0x80, RZ ;  /* 0x00000080c1797824 */ /* 0x000fe200078e00ff */
[----:B------:R-:W-:-:S03]  /*1640*/  IADD3 R20, P1, R17, R20, RZ ;  /* 0x0000001411147210 */ /* 0x000fc60007f3e0ff */
[----:B------:R-:W-:Y:S01]  /*1650*/  IMAD.X R15, R11, 0x1, R4, P0 ;  /* 0x000000010b0f7824 */ /* 0x000fe200000e0604 */
[----:B------:R-:W-:Y:S01]  /*1660*/  LEA.HI R4, R5, R122, RZ, 0x3 ;  /* 0x0000007a05047211 */ /* 0x000fe200078f18ff */
[----:B------:R-:W-:Y:S01]  /*1670*/  IMAD.X R21, R11, 0x1, R0, P1 ;  /* 0x000000010b157824 */ /* 0x000fe200008e0600 */
[----:B------:R-:W-:Y:S01]  /*1680*/  IADD3 R16, P0, R17, R16, RZ ;  /* 0x0000001011107210 */ /* 0x000fe20007f1e0ff */
[----:B------:R-:W-:Y:S01]  /*1690*/  IMAD.WIDE.U32 R22, R22, c[0x0][0x1a8], R14 ;  /* 0x00006a0016167a25 */ /* 0x000fe200078e000e */
[----:B------:R-:W-:Y:S02]  /*16a0*/  SHF.R.S32.HI R14, RZ, 0x2, R19 ;  /* 0x00000002ff0e7819 */ /* 0x000fe40000011413 */
[----:B------:R-:W-:Y:S02]  /*16b0*/  SHF.R.S32.HI R187, RZ, 0x3, R4 ;  /* 0x00000003ffbb7819 */ /* 0x000fe40000011404 */
[C---:B------:R-:W-:Y:S01]  /*16c0*/  IADD3 R13, R14.reuse, 0x20, RZ ;  /* 0x000000200e0d7810 */ /* 0x040fe20007ffe0ff */
[----:B------:R-:W-:Y:S01]  /*16d0*/  IMAD.WIDE.U32 R20, R14, c[0x0][0x198], R20 ;  /* 0x000066000e147a25 */ /* 0x000fe200078e0014 */
[----:B------:R-:W-:-:S02]  /*16e0*/  LEA.HI R19, R19, R14, RZ, 0x1 ;  /* 0x0000000e13137211 */ /* 0x000fc400078f08ff */
[-C--:B------:R-:W-:Y:S01]  /*16f0*/  ISETP.GE.AND P3, PT, R13, R186.reuse, PT ;  /* 0x000000ba0d00720c */ /* 0x080fe20003f66270 */
[----:B------:R-:W-:Y:S01]  /*1700*/  IMAD.SHL.U32 R8, R187, 0x40, RZ ;  /* 0x00000040bb087824 */ /* 0x000fe200078e00ff */
[----:B------:R-:W-:Y:S01]  /*1710*/  SHF.R.S32.HI R15, RZ, 0x1f, R14 ;  /* 0x0000001fff0f7819 */ /* 0x000fe2000001140e */
[----:B------:R-:W-:Y:S01]  /*1720*/  IMAD.MOV.U32 R162, RZ, RZ, R20 ;  /* 0x000000ffffa27224 */ /* 0x000fe200078e0014 */
[----:B------:R-:W-:Y:S02]  /*1730*/  LOP3.LUT R19, R19, 0x7fffffe, RZ, 0xc0, !PT ;  /* 0x07fffffe13137812 */ /* 0x000fe400078ec0ff */
[----:B------:R-:W-:Y:S01]  /*1740*/  LOP3.LUT R8, R8, 0xc0, RZ, 0xc0, !PT ;  /* 0x000000c008087812 */ /* 0x000fe200078ec0ff */
[----:B------:R-:W-:Y:S01]  /*1750*/  IMAD.WIDE R24, R25, 0x40, R14 ;  /* 0x0000004019187825 */ /* 0x000fe200078e020e */
[----:B------:R-:W-:Y:S02]  /*1760*/  ISETP.GE.AND P4, PT, R14, R186, PT ;  /* 0x000000ba0e00720c */ /* 0x000fe40003f86270 */
[----:B------:R-:W-:Y:S01]  /*1770*/  LOP3.LUT R17, R8, 0x18, R17, 0xf8, !PT ;  /* 0x0000001808117812 */ /* 0x000fe200078ef811 */
[C---:B------:R-:W-:Y:S01]  /*1780*/  IMAD.IADD R10, R14.reuse, 0x1, -R19 ;  /* 0x000000010e0a7824 */ /* 0x040fe200078e0a13 */
[----:B------:R-:W-:Y:S01]  /*1790*/  SHF.R.U32.HI R8, RZ, 0x3, R8 ;  /* 0x00000003ff087819 */ /* 0x000fe20000011608 */
[----:B------:R-:W-:Y:S01]  /*17a0*/  IMAD.IADD R19, R23, 0x1, R18 ;  /* 0x0000000117137824 */ /* 0x000fe200078e0212 */
[----:B------:R-:W-:Y:S01]  /*17b0*/  IADD3 R118, P1, R14, R9, RZ ;  /* 0x000000090e767210 */ /* 0x000fe20007f3e0ff */
[----:B------:R-:W-:Y:S01]  /*17c0*/  IMAD R195, R125, 0x8, R10 ;  /* 0x000000087dc37824 */ /* 0x000fe200078e020a */
[----:B------:R-:W-:Y:S01]  /*17d0*/  LOP3.LUT R8, R17, R8, RZ, 0x3c, !PT ;  /* 0x0000000811087212 */ /* 0x000fe200078e3cff */
[----:B------:R-:W-:Y:S01]  /*17e0*/  IMAD.X R17, R11, 0x1, R2, P0 ;  /* 0x000000010b117824 */ /* 0x000fe200000e0602 */
[----:B------:R-:W-:Y:S01]  /*17f0*/  @!P3 IADD3 R10, P0, R24, 0x20, RZ ;  /* 0x00000020180ab810 */ /* 0x000fe20007f1e0ff */
[----:B------:R-:W-:Y:S01]  /*1800*/  @!P3 IMAD.MOV.U32 R23, RZ, RZ, R19 ;  /* 0x000000ffff17b224 */ /* 0x000fe200078e0013 */
[----:B------:R-:W-:Y:S01]  /*1810*/  LEA.HI R5, R5, R122, RZ, 0x4 ;  /* 0x0000007a05057211 */ /* 0x000fe200078f20ff */
[----:B------:R-:W-:-:S02]  /*1820*/  @!P4 IMAD.MOV.U32 R18, RZ, RZ, R22 ;  /* 0x000000ffff12c224 */ /* 0x000fc400078e0016 */
[----:B------:R-:W-:Y:S01]  /*1830*/  @!P4 IMAD R9, R25, c[0x0][0x190], RZ ;  /* 0x000064001909ca24 */ /* 0x000fe200078e02ff */
[----:B------:R-:W-:Y:S01]  /*1840*/  LOP3.LUT R123, R5, 0xfffffff0, RZ, 0xc0, !PT ;  /* 0xfffffff0057b7812 */ /* 0x000fe200078ec0ff */
[----:B------:R-:W-:Y:S02]  /*1850*/  @!P3 IMAD.X R11, RZ, RZ, R25, P0 ;  /* 0x000000ffff0bb224 */ /* 0x000fe400000e0619 */
[----:B------:R-:W-:Y:S02]  /*1860*/  IMAD.IADD R2, R120, 0x1, -R121 ;  /* 0x0000000178027824 */ /* 0x000fe400078e0a79 */
[C---:B------:R-:W-:Y:S02]  /*1870*/  @!P4 IMAD R9, R24.reuse, c[0x0][0x194], R9 ;  /* 0x000065001809ca24 */ /* 0x040fe400078e0209 */
[----:B------:R-:W-:Y:S01]  /*1880*/  @!P4 IMAD.WIDE.U32 R18, R24, c[0x0][0x190], R18 ;  /* 0x000064001812ca25 */ /* 0x000fe200078e0012 */
[----:B------:R-:W-:-:S03]  /*1890*/  ISETP.GE.AND P5, PT, R14, R2, PT ;  /* 0x000000020e00720c */ /* 0x000fc60003fa6270 */
[----:B------:R-:W-:Y:S01]  /*18a0*/  @!P3 IMAD R11, R11, c[0x0][0x190], RZ ;  /* 0x000064000b0bba24 */ /* 0x000fe200078e02ff */
[----:B------:R-:W-:Y:S01]  /*18b0*/  @!P4 LEA R24, P0, R18, c[0x0][0x160], 0x1 ;  /* 0x000058001218ca11 */ /* 0x000fe200078008ff */
[----:B------:R-:W-:Y:S02]  /*18c0*/  IMAD.U32 R195, R195, 0x20, R8 ;  /* 0x00000020c3c37824 */ /* 0x000fe400078e0008 */
[----:B------:R-:W-:Y:S01]  /*18d0*/  IMAD.X R3, R15, 0x1, R3, P1 ;  /* 0x000000010f037824 */ /* 0x000fe200008e0603 */
[----:B------:R-:W-:Y:S01]  /*18e0*/  ISETP.GE.AND P1, PT, R13, R2, PT ;  /* 0x000000020d00720c */ /* 0x000fe20003f26270 */
[----:B------:R-:W-:Y:S02]  /*18f0*/  @!P3 IMAD R8, R10, c[0x0][0x194], R11 ;  /* 0x000065000a08ba24 */ /* 0x000fe400078e020b */
[----:B------:R-:W-:Y:S02]  /*1900*/  @!P4 IMAD.IADD R0, R19, 0x1, R9 ;  /* 0x000000011300c824 */ /* 0x000fe400078e0209 */
[----:B------:R-:W-:Y:S01]  /*1910*/  IMAD R163, R15, c[0x0][0x198], RZ ;  /* 0x000066000fa37a24 */ /* 0x000fe200078e02ff */
[----:B------:R-:W-:Y:S01]  /*1920*/  IADD3 R15, R14, 0x60, RZ ;  /* 0x000000600e0f7810 */ /* 0x000fe20007ffe0ff */
[----:B------:R-:W-:Y:S01]  /*1930*/  @!P3 IMAD.WIDE.U32 R10, R10, c[0x0][0x190], R22 ;  /* 0x000064000a0aba25 */ /* 0x000fe200078e0016 */
[----:B------:R-:W-:-:S03]  /*1940*/  @!P4 LEA.HI.X R25, R18, c[0x0][0x164], R0, 0x1, P0 ;  /* 0x000059001219ca11 */ /* 0x000fc600000f0c00 */
[----:B------:R-:W-:Y:S01]  /*1950*/  IMAD R163, R14, c[0x0][0x19c], R163 ;  /* 0x000067000ea37a24 */ /* 0x000fe200078e02a3 */
[----:B------:R-:W-:Y:S01]  /*1960*/  @!P3 LEA R20, P0, R10, c[0x0][0x160], 0x1 ;  /* 0x000058000a14ba11 */ /* 0x000fe200078008ff */
[----:B------:R-:W-:Y:S01]  /*1970*/  @!P3 IMAD.IADD R8, R11, 0x1, R8 ;  /* 0x000000010b08b824 */ /* 0x000fe200078e0208 */
[----:B------:R-:W-:Y:S01]  /*1980*/  IADD3 R11, R14, 0x40, RZ ;  /* 0x000000400e0b7810 */ /* 0x000fe20007ffe0ff */
[----:B------:R-:W-:Y:S01]  /*1990*/  IMAD.IADD R163, R21, 0x1, R163 ;  /* 0x0000000115a37824 */ /* 0x000fe200078e02a3 */
[----:B------:R-:W-:Y:S01]  /*19a0*/  @!P1 LEA R9, P2, R160, R162, 0x5 ;  /* 0x000000a2a0099211 */ /* 0x000fe200078428ff */
[----:B------:R-:W-:Y:S01]  /*19b0*/  IMAD.MOV.U32 R0, RZ, RZ, c[0x0][0x19c] ;  /* 0x00006700ff007624 */ /* 0x000fe200078e00ff */
[----:B------:R-:W-:Y:S01]  /*19c0*/  @!P3 LEA.HI.X R21, R10, c[0x0][0x164], R8, 0x1, P0 ;  /* 0x000059000a15ba11 */ /* 0x000fe200000f0c08 */
[----:B------:R-:W-:Y:S01]  /*19d0*/  IMAD.SHL.U32 R195, R195, 0x2, RZ ;  /* 0x00000002c3c37824 */ /* 0x000fe200078e00ff */
[----:B------:R-:W-:Y:S01]  /*19e0*/  ISETP.GE.AND P0, PT, R11, R2, PT ;  /* 0x000000020b00720c */ /* 0x000fe20003f06270 */
[C---:B------:R-:W-:Y:S01]  /*19f0*/  IMAD.WIDE.U32 R22, R160.reuse, 0x40, RZ ;  /* 0x00000040a0167825 */ /* 0x040fe200078e00ff */
[----:B------:R-:W-:-:S02]  /*1a00*/  @!P1 LEA.HI.X R8, R160, R163, R0, 0x5, P2 ;  /* 0x000000a3a0089211 */ /* 0x000fc400010f2c00 */
[C---:B------:R-:W-:Y:S01]  /*1a10*/  @!P1 LEA R18, P2, R9.reuse, c[0x0][0x168], 0x1 ;  /* 0x00005a0009129a11 */ /* 0x040fe200078408ff */
[----:B------:R-:W-:Y:S01]  /*1a20*/  @!PT LDS RZ, [RZ] ;  /* 0x00000000fffff984 */ /* 0x000fe20000000800 */
[----:B------:R-:W-:Y:S01]  /*1a30*/  @!PT LDS RZ, [RZ] ;  /* 0x00000000fffff984 */ /* 0x000fe20000000800 */
[----:B------:R-:W-:Y:S01]  /*1a40*/  @!PT LDS RZ, [RZ] ;  /* 0x00000000fffff984 */ /* 0x000fe20000000800 */
[----:B------:R1:W-:Y:S01]  /*1a50*/  @!P4 LDGSTS.E.BYPASS.LTC128B.128 [R195], [R24.64] ;  /* 0x0000000018c3cfae */ /* 0x0003e2000b901d4c */
[----:B------:R-:W-:Y:S02]  /*1a60*/  IMAD.IADD R123, R122, 0x1, -R123 ;  /* 0x000000017a7b7824 */ /* 0x000fe400078e0a7b */
[----:B------:R-:W-:Y:S01]  /*1a70*/  @!P1 LEA.HI.X R19, R9, c[0x0][0x16c], R8, 0x1, P2 ;  /* 0x00005b0009139a11 */ /* 0x000fe200010f0c08 */
[----:B------:R1:W-:Y:S01]  /*1a80*/  @!P4 LDGSTS.E.BYPASS.LTC128B.128 [R195+0x1000], [R24.64+0x40] ;  /* 0x0100004018c3cfae */ /* 0x0003e2000b901d4c */
[----:B------:R-:W-:Y:S02]  /*1a90*/  IMAD.SHL.U32 R8, R0, 0x40, RZ ;  /* 0x0000004000087824 */ /* 0x000fe400078e00ff */
[----:B------:R-:W-:Y:S01]  /*1aa0*/  IMAD R3, R3, c[0x0][0x1a0], RZ ;  /* 0x0000680003037a24 */ /* 0x000fe200078e02ff */
[----:B------:R1:W-:Y:S01]  /*1ab0*/  @!P4 LDGSTS.E.BYPASS.LTC128B.128 [R195+0x2000], [R24.64+0x80] ;  /* 0x0200008018c3cfae */ /* 0x0003e2000b901d4c */
[----:B------:R-:W-:-:S02]  /*1ac0*/  @!P0 IADD3 R9, P2, R162, R22, RZ ;  /* 0x00000016a2098210 */ /* 0x000fc40007f5e0ff */
[----:B------:R-:W-:Y:S01]  /*1ad0*/  @!P5 LEA R22, P4, R162, c[0x0][0x168], 0x1 ;  /* 0x00005a00a216da11 */ /* 0x000fe200078808ff */
[----:B------:R2:W-:Y:S01]  /*1ae0*/  @!P3 LDGSTS.E.BYPASS.LTC128B.128 [R195+0x800], [R20.64] ;  /* 0x0080000014c3bfae */ /* 0x0005e2000b901d4c */
[----:B------:R-:W-:Y:S01]  /*1af0*/  @!P0 IADD3.X R8, R163, R23, R8, P2, !PT ;  /* 0x00000017a3088210 */ /* 0x000fe200017fe408 */
[----:B------:R-:W-:Y:S01]  /*1b00*/  IMAD R3, R118, c[0x0][0x1a4], R3 ;  /* 0x0000690076037a24 */ /* 0x000fe200078e0203 */
[----:B------:R-:W-:Y:S01]  /*1b10*/  @!P5 LEA.HI.X R23, R162, c[0x0][0x16c], R163, 0x1, P4 ;  /* 0x00005b00a217da11 */ /* 0x000fe200020f0ca3 */
[----:B------:R2:W-:Y:S01]  /*1b20*/  @!P3 LDGSTS.E.BYPASS.LTC128B.128 [R195+0x1800], [R20.64+0x40] ;  /* 0x0180004014c3bfae */ /* 0x0005e2000b901d4c */
[----:B------:R-:W-:Y:S02]  /*1b30*/  @!P0 LEA R10, P2, R9, c[0x0][0x168], 0x1 ;  /* 0x00005a00090a8a11 */ /* 0x000fe400078408ff */
[-C--:B------:R-:W-:Y:S01]  /*1b40*/  ISETP.GE.AND P4, PT, R13, R2.reuse, PT ;  /* 0x000000020d00720c */ /* 0x080fe20003f86270 */
[----:B------:R2:W-:Y:S01]  /*1b50*/  @!P3 LDGSTS.E.BYPASS.LTC128B.128 [R195+0x2800], [R20.64+0x80] ;  /* 0x0280008014c3bfae */ /* 0x0005e2000b901d4c */
[-C--:B------:R-:W-:Y:S01]  /*1b60*/  ISETP.GE.AND P3, PT, R11, R2.reuse, PT ;  /* 0x000000020b00720c */ /* 0x080fe20003f66270 */
[----:B------:R-:W-:Y:S01]  /*1b70*/  IMAD.WIDE.U32 R12, R7, c[0x0][0x1b8], R16 ;  /* 0x00006e00070c7a25 */ /* 0x000fe200078e0010 */
[----:B------:R-:W-:Y:S01]  /*1b80*/  @!P0 LEA.HI.X R11, R9, c[0x0][0x16c], R8, 0x1, P2 ;  /* 0x00005b00090b8a11 */ /* 0x000fe200010f0c08 */
[----:B------:R2:W-:Y:S01]  /*1b90*/  @!P5 LDGSTS.E.BYPASS.LTC128B.128 [R195+0x3000], [R22.64] ;  /* 0x0300000016c3dfae */ /* 0x0005e2000b901d4c */
[----:B------:R-:W-:Y:S01]  /*1ba0*/  ISETP.GE.AND P2, PT, R15, R2, PT ;  /* 0x000000020f00720c */ /* 0x000fe20003f46270 */
[----:B------:R-:W-:Y:S01]  /*1bb0*/  IMAD.IADD R13, R13, 0x1, R6 ;  /* 0x000000010d0d7824 */ /* 0x000fe200078e0206 */
[C---:B------:R-:W-:Y:S01]  /*1bc0*/  LOP3.LUT R9, R4.reuse, 0xfffffff8, RZ, 0xc0, !PT ;  /* 0xfffffff804097812 */ /* 0x040fe200078ec0ff */
[----:B------:R2:W-:Y:S01]  /*1bd0*/  @!P5 LDGSTS.E.BYPASS.LTC128B.128 [R195+0x5000], [R22.64+0x40] ;  /* 0x0500004016c3dfae */ /* 0x0005e2000b901d4c */
[----:B------:R-:W-:Y:S01]  /*1be0*/  LEA.HI R4, R4, R187, RZ, 0x1 ;  /* 0x000000bb04047211 */ /* 0x000fe200078f08ff */
[----:B------:R-:W-:-:S02]  /*1bf0*/  IMAD.WIDE.U32 R118, R118, c[0x0][0x1a0], R12 ;  /* 0x0000680076767a25 */ /* 0x000fc400078e000c */
[----:B------:R2:W-:Y:S01]  /*1c00*/  @!P5 LDGSTS.E.BYPASS.LTC128B.128 [R195+0x7000], [R22.64+0x80] ;  /* 0x0700008016c3dfae */ /* 0x0005e2000b901d4c */
[-C--:B------:R-:W-:Y:S01]  /*1c10*/  ISETP.GE.AND P5, PT, R14, R2.reuse, PT ;  /* 0x000000020e00720c */ /* 0x080fe20003fa6270 */
[----:B------:R-:W-:Y:S01]  /*1c20*/  IMAD.IADD R9, R122, 0x1, -R9 ;  /* 0x000000017a097824 */ /* 0x000fe200078e0a09 */
[----:B------:R-:W-:Y:S01]  /*1c30*/  SHF.R.S32.HI R14, RZ, 0x1f, R123 ;  /* 0x0000001fff0e7819 */ /* 0x000fe2000001147b */
[----:B------:R3:W-:Y:S01]  /*1c40*/  @!P1 LDGSTS.E.BYPASS.LTC128B.128 [R195+0x3800], [R18.64] ;  /* 0x0380000012c39fae */ /* 0x0007e2000b901d4c */
[----:B------:R-:W-:Y:S01]  /*1c50*/  LOP3.LUT R4, R4, 0xfffffffe, RZ, 0xc0, !PT ;  /* 0xfffffffe04047812 */ /* 0x000fe200078ec0ff */
[----:B------:R-:W-:Y:S01]  /*1c60*/  IMAD.IADD R116, R119, 0x1, R3 ;  /* 0x0000000177747824 */ /* 0x000fe200078e0203 */
[----:B------:R-:W-:Y:S01]  /*1c70*/  LEA.HI R196, R9, R9, RZ, 0x1 ;  /* 0x0000000909c47211 */ /* 0x000fe200078f08ff */
[----:B------:R3:W-:Y:S01]  /*1c80*/  @!P1 LDGSTS.E.BYPASS.LTC128B.128 [R195+0x5800], [R18.64+0x40] ;  /* 0x0580004012c39fae */ /* 0x0007e2000b901d4c */
[----:B------:R-:W-:Y:S02]  /*1c90*/  IMAD.MOV.U32 R12, RZ, RZ, 0x40 ;  /* 0x00000040ff0c7424 */ /* 0x000fe400078e00ff */
[----:B------:R-:W-:Y:S01]  /*1ca0*/  LOP3.LUT R192, R196, 0xfffffffe, RZ, 0xc0, !PT ;  /* 0xfffffffec4c07812 */ /* 0x000fe200078ec0ff */
[----:B------:R3:W-:Y:S01]  /*1cb0*/  @!P1 LDGSTS.E.BYPASS.LTC128B.128 [R195+0x7800], [R18.64+0x80] ;  /* 0x0780008012c39fae */ /* 0x0007e2000b901d4c */
[----:B------:R-:W-:Y:S01]  /*1cc0*/  ISETP.GE.AND P1, PT, R15, R2, PT ;  /* 0x000000020f00720c */ /* 0x000fe20003f26270 */
[----:B------:R-:W-:Y:S01]  /*1cd0*/  IMAD.IADD R194, R187, 0x1, -R4 ;  /* 0x00000001bbc27824 */ /* 0x000fe200078e0a04 */
[----:B------:R-:W-:Y:S01]  /*1ce0*/  SHF.R.S32.HI R2, RZ, 0x4, R5 ;  /* 0x00000004ff027819 */ /* 0x000fe20000011405 */
[----:B------:R-:W-:Y:S01]  /*1cf0*/  IMAD.IADD R192, R9, 0x1, -R192 ;  /* 0x0000000109c07824 */ /* 0x000fe200078e0ac0 */
[----:B------:R-:W-:Y:S01]  /*1d00*/  SHF.R.S32.HI R196, RZ, 0x1, R196 ;  /* 0x00000001ffc47819 */ /* 0x000fe200000114c4 */
[----:B------:R4:W-:Y:S01]  /*1d10*/  @!P0 LDGSTS.E.BYPASS.LTC128B.128 [R195+0x4000], [R10.64] ;  /* 0x040000000ac38fae */ /* 0x0009e2000b901d4c */
[----:B------:R-:W-:Y:S01]  /*1d20*/  LEA.HI R5, R2, R2, RZ, 0x1 ;  /* 0x0000000202057211 */ /* 0x000fe200078f08ff */
[----:B------:R-:W-:-:S02]  /*1d30*/  IMAD.SHL.U32 R6, R194, 0x8, RZ ;  /* 0x00000008c2067824 */ /* 0x000fc400078e00ff */
[----:B------:R4:W-:Y:S01]  /*1d40*/  @!P0 LDGSTS.E.BYPASS.LTC128B.128 [R195+0x6000], [R10.64+0x40] ;  /* 0x060000400ac38fae */ /* 0x0009e2000b901d4c */
[----:B------:R-:W-:Y:S02]  /*1d50*/  LOP3.LUT R7, R5, 0xfffffffe, RZ, 0xc0, !PT ;  /* 0xfffffffe05077812 */ /* 0x000fe400078ec0ff */
[-C--:B------:R-:W-:Y:S01]  /*1d60*/  LEA.HI R5, R123, R123.reuse, RZ, 0x1 ;  /* 0x0000007b7b057211 */ /* 0x080fe200078f08ff */
[----:B------:R-:W-:Y:S01]  /*1d70*/  @!P1 IMAD R13, R0, 0x60, RZ ;  /* 0x00000060000d9824 */ /* 0x000fe200078e02ff */
[----:B------:R4:W-:Y:S01]  /*1d80*/  @!P0 LDGSTS.E.BYPASS.LTC128B.128 [R195+0x8000], [R10.64+0x80] ;  /* 0x080000800ac38fae */ /* 0x0009e2000b901d4c */
[----:B------:R-:W-:Y:S01]  /*1d90*/  IMAD.IADD R7, R2, 0x1, -R7 ;  /* 0x0000000102077824 */ /* 0x000fe200078e0a07 */
[----:B------:R-:W-:Y:S02]  /*1da0*/  LOP3.LUT R8, R5, 0x7fffffe, RZ, 0xc0, !PT ;  /* 0x07fffffe05087812 */ /* 0x000fe400078ec0ff */
[----:B------:R-:W-:Y:S01]  /*1db0*/  LEA.HI R2, R14, R123, RZ, 0x3 ;  /* 0x0000007b0e027211 */ /* 0x000fe200078f18ff */
[----:B------:R-:W-:Y:S01]  /*1dc0*/  IMAD R184, R7, 0x8, R192 ;  /* 0x0000000807b87824 */ /* 0x000fe200078e02c0 */
[--C-:B------:R-:W-:Y:S01]  /*1dd0*/  SHF.R.S32.HI R4, RZ, 0x1, R5.reuse ;  /* 0x00000001ff047819 */ /* 0x100fe20000011405 */
[----:B------:R-:W-:Y:S01]  /*1de0*/  IMAD.IADD R123, R123, 0x1, -R8 ;  /* 0x000000017b7b7824 */ /* 0x000fe200078e0a08 */
[----:B------:R-:W-:Y:S01]  /*1df0*/  SHF.R.S32.HI R9, RZ, 0x1f, R5 ;  /* 0x0000001fff097819 */ /* 0x000fe20000011405 */
[----:B------:R-:W-:Y:S01]  /*1e00*/  IMAD.SHL.U32 R8, R196, 0x40, RZ ;  /* 0x00000040c4087824 */ /* 0x000fe200078e00ff */
[----:B------:R-:W-:Y:S01]  /*1e10*/  LEA R190, P0, R118, c[0x0][0x170], 0x1 ;  /* 0x00005c0076be7a11 */ /* 0x000fe200078008ff */
[----:B------:R-:W-:Y:S01]  /*1e20*/  IMAD.SHL.U32 R7, R7, 0x8, RZ ;  /* 0x0000000807077824 */ /* 0x000fe200078e00ff */
[----:B------:R-:W-:Y:S01]  /*1e30*/  LEA.HI R0, R9, R4, RZ, 0x2 ;  /* 0x0000000409007211 */ /* 0x000fe200078f10ff */
[----:B------:R-:W-:Y:S01]  /*1e40*/  IMAD.SHL.U32 R2, R2, 0x20, RZ ;  /* 0x0000002002027824 */ /* 0x000fe200078e00ff */
[----:B------:R-:W-:Y:S01]  /*1e50*/  LOP3.LUT R5, R8, 0xc0, RZ, 0xc0, !PT ;  /* 0x000000c008057812 */ /* 0x000fe200078ec0ff */
[----:B------:R-:W-:Y:S01]  /*1e60*/  @!P1 IMAD.WIDE.U32 R8, R160, 0x60, R162 ;  /* 0x00000060a0089825 */ /* 0x000fe200078e00a2 */
[----:B------:R-:W-:-:S02]  /*1e70*/  LOP3.LUT R3, R0, 0xfffffffc, RZ, 0xc0, !PT ;  /* 0xfffffffc00037812 */ /* 0x000fc400078ec0ff */
[----:B------:R-:W-:Y:S01]  /*1e80*/  LEA.HI.X R189, R118, c[0x0][0x174], R116, 0x1, P0 ;  /* 0x00005d0076bd7a11 */ /* 0x000fe200000f0c74 */
[----:B------:R-:W-:Y:S01]  /*1e90*/  @!P1 IMAD.IADD R0, R9, 0x1, R13 ;  /* 0x0000000109009824 */ /* 0x000fe200078e020d */
[----:B------:R-:W-:Y:S01]  /*1ea0*/  @!P1 LEA R14, P0, R8, c[0x0][0x168], 0x1 ;  /* 0x00005a00080e9a11 */ /* 0x000fe200078008ff */
[----:B------:R-:W-:Y:S01]  /*1eb0*/  IMAD.IADD R3, R4, 0x1, -R3 ;  /* 0x0000000104037824 */ /* 0x000fe200078e0a03 */
[----:B------:R-:W-:Y:S01]  /*1ec0*/  LOP3.LUT R6, R5, 0x8, R6, 0xf8, !PT ;  /* 0x0000000805067812 */ /* 0x000fe200078ef806 */
[----:B------:R-:W-:Y:S01]  /*1ed0*/  @!P2 IMAD.MOV.U32 R4, RZ, RZ, R190 ;  /* 0x000000ffff04a224 */ /* 0x000fe200078e00be */
[----:B------:R-:W-:Y:S01]  /*1ee0*/  @!P1 LEA.HI.X R15, R8, c[0x0][0x16c], R0, 0x1, P0 ;  /* 0x00005b00080f9a11 */ /* 0x000fe200000f0c00 */
[----:B------:R-:W-:Y:S01]  /*1ef0*/  IMAD.SHL.U32 R8, R3, 0x40, RZ ;  /* 0x0000004003087824 */ /* 0x000fe200078e00ff */
[----:B------:R-:W-:Y:S01]  /*1f00*/  SHF.R.U32.HI R5, RZ, 0x3, R5 ;  /* 0x00000003ff057819 */ /* 0x000fe20000011605 */
[----:B----4-:R-:W-:Y:S01]  /*1f10*/  @!P2 IMAD.MOV.U32 R10, RZ, RZ, c[0x0][0x1a0] ;  /* 0x00006800ff0aa624 */ /* 0x010fe200078e00ff */
[----:B------:R-:W-:Y:S01]  /*1f20*/  LOP3.LUT R2, R2, 0xffffff00, RZ, 0xc0, !PT ;  /* 0xffffff0002027812 */ /* 0x000fe200078ec0ff */
[----:B------:R4:W-:Y:S01]  /*1f30*/  @!P1 LDGSTS.E.BYPASS.LTC128B.128 [R195+0x4800], [R14.64] ;  /* 0x048000000ec39fae */ /* 0x0009e2000b901d4c */
[----:B------:R-:W-:Y:S01]  /*1f40*/  LOP3.LUT R5, R6, R5, RZ, 0x3c, !PT ;  /* 0x0000000506057212 */ /* 0x000fe200078e3cff */
[----:B------:R-:W-:Y:S01]  /*1f50*/  IMAD R6, R12, c[0x0][0x1a4], RZ ;  /* 0x000069000c067a24 */ /* 0x000fe200078e02ff */
[----:B------:R-:W-:Y:S01]  /*1f60*/  LOP3.LUT R8, R8, 0xc0, RZ, 0xc0, !PT ;  /* 0x000000c008087812 */ /* 0x000fe200078ec0ff */
[----:B------:R4:W-:Y:S01]  /*1f70*/  @!P1 LDGSTS.E.BYPASS.LTC128B.128 [R195+0x6800], [R14.64+0x40] ;  /* 0x068000400ec39fae */ /* 0x0009e2000b901d4c */
[----:B------:R-:W-:-:S02]  /*1f80*/  IMAD.WIDE.U32 R12, R12, c[0x0][0x1a0], RZ ;  /* 0x000068000c0c7a25 */ /* 0x000fc400078e00ff */
[----:B------:R-:W-:Y:S01]  /*1f90*/  LOP3.LUT R7, R8, 0x8, R7, 0xf8, !PT ;  /* 0x0000000808077812 */ /* 0x000fe200078ef807 */
[----:B------:R4:W-:Y:S01]  /*1fa0*/  @!P1 LDGSTS.E.BYPASS.LTC128B.128 [R195+0x8800], [R14.64+0x80] ;  /* 0x088000800ec39fae */ /* 0x0009e2000b901d4c */
[----:B------:R-:W-:Y:S01]  /*1fb0*/  IMAD.U32 R184, R184, 0x20, R5 ;  /* 0x00000020b8b87824 */ /* 0x000fe200078e0005 */
[----:B------:R-:W-:Y:S01]  /*1fc0*/  SHF.R.U32.HI R8, RZ, 0x3, R8 ;  /* 0x00000003ff087819 */ /* 0x000fe20000011608 */
[----:B------:R-:W-:Y:S01]  /*1fd0*/  @!P2 IMAD.MOV.U32 R5, RZ, RZ, R189 ;  /* 0x000000ffff05a224 */ /* 0x000fe200078e00bd */
[----:B------:R-:W0:Y:S01]  /*1fe0*/  LDGDEPBAR ;  /* 0x00000000000079af */ /* 0x000e220000000000 */
[----:B------:R-:W-:Y:S01]  /*1ff0*/  @!P2 IMAD.MOV.U32 R0, RZ, RZ, c[0x0][0x1a4] ;  /* 0x00006900ff00a624 */ /* 0x000fe200078e00ff */
[----:B------:R-:W-:Y:S01]  /*2000*/  @!P4 IADD3 R16, P1, R190, R12, RZ ;  /* 0x0000000cbe10c210 */ /* 0x000fe20007f3e0ff */
[----:B------:R-:W-:-:S03]  /*2010*/  @!P2 IMAD.WIDE.U32 R10, R10, 0xc0, R4 ;  /* 0x000000c00a0aa825 */ /* 0x000fc600078e0004 */
[----:B------:R-:W-:Y:S01]  /*2020*/  @!P4 IADD3.X R17, R189, R13, R6, P1, !PT ;  /* 0x0000000dbd11c210 */ /* 0x000fe20000ffe406 */
[----:B------:R-:W-:Y:S01]  /*2030*/  @!P3 IMAD.MOV.U32 R5, RZ, RZ, c[0x0][0x1a0] ;  /* 0x00006800ff05b624 */ /* 0x000fe200078e00ff */
[----:B------:R-:W-:Y:S01]  /*2040*/  LOP3.LUT P1, RZ, R3, 0x2, RZ, 0xc0, !PT ;  /* 0x0000000203ff7812 */ /* 0x000fe2000782c0ff */
[----:B------:R-:W-:Y:S02]  /*2050*/  @!P2 IMAD R0, R0, 0xc0, RZ ;  /* 0x000000c00000a824 */ /* 0x000fe400078e02ff */
[----:B------:R-:W-:Y:S01]  /*2060*/  @!P3 IMAD.MOV.U32 R4, RZ, RZ, c[0x0][0x1a4] ;  /* 0x00006900ff04b624 */ /* 0x000fe200078e00ff */
[C---:B------:R-:W-:Y:S01]  /*2070*/  @!P3 LEA R12, P0, R5.reuse, R190, 0x7 ;  /* 0x000000be050cb211 */ /* 0x040fe200078038ff */
[----:B------:R-:W-:Y:S02]  /*2080*/  @!P5 IMAD.MOV.U32 R6, RZ, RZ, R190 ;  /* 0x000000ffff06d224 */ /* 0x000fe400078e00be */
[----:B------:R-:W-:Y:S01]  /*2090*/  IMAD.SHL.U32 R184, R184, 0x2, RZ ;  /* 0x00000002b8b87824 */ /* 0x000fe200078e00ff */
[----:B------:R-:W-:Y:S01]  /*20a0*/  @!P3 LEA.HI.X R13, R5, R189, R4, 0x7, P0 ;  /* 0x000000bd050db211 */ /* 0x000fe200000f3c04 */
[----:B------:R-:W-:Y:S01]  /*20b0*/  IMAD R4, R125, 0x200, R2 ;  /* 0x000002007d047824 */ /* 0x000fe200078e0202 */
[----:B------:R-:W-:Y:S01]  /*20c0*/  LOP3.LUT P0, RZ, R196, 0x2, RZ, 0xc0, !PT ;  /* 0x00000002c4ff7812 */ /* 0x000fe2000780c0ff */
[----:B------:R-:W-:-:S02]  /*20d0*/  IMAD.MOV.U32 R3, RZ, RZ, 0x10 ;  /* 0x00000010ff037424 */ /* 0x000fc400078e00ff */
[----:B------:R-:W-:Y:S02]  /*20e0*/  IMAD R185, R123, 0x20, R4 ;  /* 0x000000207bb97824 */ /* 0x000fe400078e0204 */
[----:B----4-:R-:W-:Y:S01]  /*20f0*/  @!P2 IMAD.IADD R15, R11, 0x1, R0 ;  /* 0x000000010b0fa824 */ /* 0x010fe200078e0200 */
[----:B------:R-:W-:-:S04]  /*2100*/  DEPBAR.LE SB0, 0x0 ;  /* 0x000080000000791a */ /* 0x000fc80000000000 */
[----:B------:R-:W-:Y:S01]  /*2110*/  BAR.SYNC.DEFER_BLOCKING 0x0 ;  /* 0x0000000000007b1d */ /* 0x000fe20000010000 */
[----:B------:R-:W-:Y:S01]  /*2120*/  LOP3.LUT R0, R7, R8, RZ, 0x3c, !PT ;  /* 0x0000000807007212 */ /* 0x000fe200078e3cff */
[----:B------:R-:W-:Y:S01]  /*2130*/  @!P5 IMAD.MOV.U32 R7, RZ, RZ, R189 ;  /* 0x000000ffff07d224 */ /* 0x000fe200078e00bd */
[----:B------:R-:W-:Y:S01]  /*2140*/  SEL R3, R3, 0xfffffff0, !P1 ;  /* 0xfffffff003037807 */ /* 0x000fe20004800000 */
[----:B------:R-:W-:Y:S02]  /*2150*/  @!P2 IMAD.MOV.U32 R14, RZ, RZ, R10 ;  /* 0x000000ffff0ea224 */ /* 0x000fe400078e000a */
[----:B------:R-:W-:Y:S02]  /*2160*/  IMAD.IADD R185, R0, 0x1, R185 ;  /* 0x0000000100b97824 */ /* 0x000fe400078e02b9 */
[----:B------:R-:W-:Y:S02]  /*2170*/  IMAD.MOV.U32 R5, RZ, RZ, 0x20 ;  /* 0x00000020ff057424 */ /* 0x000fe400078e00ff */
[----:B------:R-:W-:-:S03]  /*2180*/  IMAD.SHL.U32 R185, R185, 0x2, RZ ;  /* 0x00000002b9b97824 */ /* 0x000fc600078e00ff */
[----:B------:R-:W-:Y:S01]  /*2190*/  SEL R5, R5, 0xffffffe0, !P0 ;  /* 0xffffffe005057807 */ /* 0x000fe20004000000 */
        /* <DEDUP_REMOVED lines=42> */
[----:B------:R-:W2:Y:S04]  /*2440*/  LDSM.16.M88.4 R84, [R184+0x4800] ;  /* 0x00480000b854783b */ /* 0x000ea80000000200 */
[----:B------:R-:W2:Y:S04]  /*2450*/  LDSM.16.M88.4 R40, [R184+0x3000] ;  /* 0x00300000b828783b */ /* 0x000ea80000000200 */
[----:B-1----:R-:W1:Y:S04]  /*2460*/  LDSM.16.M88.4 R24, [R184+0x3800] ;  /* 0x00380000b818783b */ /* 0x002e680000000200 */
[----:B---3--:R-:W3:Y:S04]  /*2470*/  LDSM.16.M88.4 R16, [R184+0x3c00] ;  /* 0x003c0000b810783b */ /* 0x008ee80000000200 */
[----:B------:R-:W1:Y:S04]  /*2480*/  LDSM.16.M88.4 R8, [R184+0x4000] ;  /* 0x00400000b808783b */ /* 0x000e680000000200 */
[----:B------:R-:W1:Y:S04]  /*2490*/  LDSM.16.M88.4 R92, [R184+0x4400] ;  /* 0x00440000b85c783b */ /* 0x000e680000000200 */
[----:B------:R-:W-:Y:S04]  /*24a0*/  LDSM.16.M88.4 R60, [R183] ;  /* 0x00000000b73c783b */ /* 0x000fe80000000200 */
[----:B----4-:R-:W4:Y:S04]  /*24b0*/  LDSM.16.M88.4 R4, [R181+0x3400] ;  /* 0x00340000b504783b */ /* 0x010f280000000200 */
[----:B------:R-:W1:Y:S04]  /*24c0*/  LDSM.16.M88.4 R48, [R181+0x4800] ;  /* 0x00480000b530783b */ /* 0x000e680000000200 */
[----:B------:R-:W1:Y:S01]  /*24d0*/  LDSM.16.M88.4 R52, [R181+0x3000] ;  /* 0x00300000b534783b */ /* 0x000e620000000200 */
[C---:B--2---:R-:W-:Y:S03]  /*24e0*/  HMMA.16816.F32.BF16 R36, R76.reuse, R32, RZ ;  /* 0x000000204c24723c */ /* 0x044fe600000418ff */
[----:B------:R-:W2:Y:S04]  /*24f0*/  LDSM.16.M88.4 R56, [R184+0x4c00] ;  /* 0x004c0000b838783b */ /* 0x000ea80000000200 */
[----:B------:R-:W1:Y:S01]  /*2500*/  LDSM.16.M88.4 R104, [R181+0x3800] ;  /* 0x00380000b568783b */ /* 0x000e620000000200 */
[C---:B------:R-:W-:Y:S03]  /*2510*/  HMMA.16816.F32.BF16 R88, R76.reuse, R84, RZ ;  /* 0x000000544c58723c */ /* 0x040fe600000418ff */
[----:B------:R-:W2:Y:S04]  /*2520*/  LDSM.16.M88.4 R100, [R181+0x3c00] ;  /* 0x003c0000b564783b */ /* 0x000ea80000000200 */
[----:B------:R-:W2:Y:S01]  /*2530*/  LDSM.16.M88.4 R72, [R181+0x4000] ;  /* 0x00400000b548783b */ /* 0x000ea20000000200 */
[C---:B------:R-:W-:Y:S03]  /*2540*/  HMMA.16816.F32.BF16 R44, R76.reuse, R40, RZ ;  /* 0x000000284c2c723c */ /* 0x040fe600000418ff */
[----:B------:R-:W2:Y:S04]  /*2550*/  LDSM.16.M88.4 R68, [R181+0x4400] ;  /* 0x00440000b544783b */ /* 0x000ea80000000200 */
[----:B------:R-:W2:Y:S01]  /*2560*/  LDSM.16.M88.4 R64, [R181+0x4c00] ;  /* 0x004c0000b540783b */ /* 0x000ea20000000200 */
[C---:B------:R-:W-:Y:S03]  /*2570*/  HMMA.16816.F32.BF16 R32, R76.reuse, R34, RZ ;  /* 0x000000224c20723c */ /* 0x040fe600000418ff */
[----:B------:R-:W-:Y:S04]  /*2580*/  LDSM.16.M88.4 R108, [R184+0x5c00] ;  /* 0x005c0000b86c783b */ /* 0x000fe80000000200 */
[----:B------:R-:W-:Y:S01]  /*2590*/  LDSM.16.M88.4 R112, [R183+0x1000] ;  /* 0x00100000b770783b */ /* 0x000fe20000000200 */
[C---:B------:R-:W-:Y:S03]  /*25a0*/  HMMA.16816.F32.BF16 R84, R76.reuse, R86, RZ ;  /* 0x000000564c54723c */ /* 0x040fe600000418ff */
[----:B------:R-:W0:Y:S05]  /*25b0*/  LDGDEPBAR ;  /* 0x00000000000079af */ /* 0x000e2a0000000000 */
[C---:B------:R-:W-:Y:S08]  /*25c0*/  HMMA.16816.F32.BF16 R40, R76.reuse, R42, RZ ;  /* 0x0000002a4c28723c */ /* 0x040ff000000418ff */
[C---:B-1----:R-:W-:Y:S08]  /*25d0*/  HMMA.16816.F32.BF16 R28, R76.reuse, R24, RZ ;  /* 0x000000184c1c723c */ /* 0x042ff000000418ff */
[C---:B---3--:R-:W-:Y:S08]  /*25e0*/  HMMA.16816.F32.BF16 R20, R76.reuse, R16, RZ ;  /* 0x000000104c14723c */ /* 0x048ff000000418ff */
[C---:B------:R-:W-:Y:S08]  /*25f0*/  HMMA.16816.F32.BF16 R12, R76.reuse, R8, RZ ;  /* 0x000000084c0c723c */ /* 0x040ff000000418ff */
[C---:B------:R-:W-:Y:S08]  /*2600*/  HMMA.16816.F32.BF16 R96, R76.reuse, R92, RZ ;  /* 0x0000005c4c60723c */ /* 0x040ff000000418ff */
[C---:B------:R-:W-:Y:S08]  /*2610*/  HMMA.16816.F32.BF16 R24, R76.reuse, R26, RZ ;  /* 0x0000001a4c18723c */ /* 0x040ff000000418ff */
[C---:B------:R-:W-:Y:S08]  /*2620*/  HMMA.16816.F32.BF16 R16, R76.reuse, R18, RZ ;  /* 0x000000124c10723c */ /* 0x040ff000000418ff */
[C---:B------:R-:W-:Y:S08]  /*2630*/  HMMA.16816.F32.BF16 R8, R76.reuse, R10, RZ ;  /* 0x0000000a4c08723c */ /* 0x040ff000000418ff */
[----:B------:R-:W-:Y:S08]  /*2640*/  HMMA.16816.F32.BF16 R92, R76, R94, RZ ;  /* 0x0000005e4c5c723c */ /* 0x000ff000000418ff */
[C---:B----4-:R-:W-:Y:S08]  /*2650*/  HMMA.16816.F32.BF16 R36, R60.reuse, R4, R36 ;  /* 0x000000043c24723c */ /* 0x050ff00000041824 */
[C---:B------:R-:W-:Y:S01]  /*2660*/  HMMA.16816.F32.BF16 R32, R60.reuse, R6, R32 ;  /* 0x000000063c20723c */ /* 0x040fe20000041820 */
[----:B------:R-:W-:Y:S07]  /*2670*/  LDSM.16.M88.4 R4, [R185+0x1000] ;  /* 0x00100000b904783b */ /* 0x000fee0000000200 */
[C---:B------:R-:W-:Y:S08]  /*2680*/  HMMA.16816.F32.BF16 R88, R60.reuse, R48, R88 ;  /* 0x000000303c58723c */ /* 0x040ff00000041858 */
[C---:B------:R-:W-:Y:S01]  /*2690*/  HMMA.16816.F32.BF16 R84, R60.reuse, R50, R84 ;  /* 0x000000323c54723c */ /* 0x040fe20000041854 */
[----:B------:R-:W1:Y:S07]  /*26a0*/  LDSM.16.M88.4 R48, [R184+0x5800] ;  /* 0x00580000b830783b */ /* 0x000e6e0000000200 */
[C---:B------:R-:W-:Y:S08]  /*26b0*/  HMMA.16816.F32.BF16 R44, R60.reuse, R52, R44 ;  /* 0x000000343c2c723c */ /* 0x040ff0000004182c */
[----:B------:R-:W-:Y:S01]  /*26c0*/  HMMA.16816.F32.BF16 R40, R60, R54, R40 ;  /* 0x000000363c28723c */ /* 0x000fe20000041828 */
[----:B------:R-:W3:Y:S07]  /*26d0*/  LDSM.16.M88.4 R52, [R184+0x5400] ;  /* 0x00540000b834783b */ /* 0x000eee0000000200 */
[C---:B--2---:R-:W-:Y:S08]  /*26e0*/  HMMA.16816.F32.BF16 R80, R76.reuse, R56, RZ ;  /* 0x000000384c50723c */ /* 0x044ff000000418ff */
[----:B------:R-:W-:Y:S01]  /*26f0*/  HMMA.16816.F32.BF16 R76, R76, R58, RZ ;  /* 0x0000003a4c4c723c */ /* 0x000fe200000418ff */
[----:B------:R-:W2:Y:S07]  /*2700*/  LDSM.16.M88.4 R56, [R184+0x5000] ;  /* 0x00500000b838783b */ /* 0x000eae0000000200 */
[C---:B------:R-:W-:Y:S08]  /*2710*/  HMMA.16816.F32.BF16 R28, R60.reuse, R104, R28 ;  /* 0x000000683c1c723c */ /* 0x040ff0000004181c */
[C---:B------:R-:W-:Y:S01]  /*2720*/  HMMA.16816.F32.BF16 R24, R60.reuse, R106, R24 ;  /* 0x0000006a3c18723c */ /* 0x040fe20000041818 */
[----:B------:R-:W4:Y:S07]  /*2730*/  LDSM.16.M88.4 R104, [R184+0x6000] ;  /* 0x00600000b868783b */ /* 0x000f2e0000000200 */
[C---:B------:R-:W-:Y:S08]  /*2740*/  HMMA.16816.F32.BF16 R20, R60.reuse, R100, R20 ;  /* 0x000000643c14723c */ /* 0x040ff00000041814 */
[C---:B------:R-:W-:Y:S01]  /*2750*/  HMMA.16816.F32.BF16 R16, R60.reuse, R102, R16 ;  /* 0x000000663c10723c */ /* 0x040fe20000041810 */
[----:B------:R-:W1:Y:S07]  /*2760*/  LDSM.16.M88.4 R100, [R184+0x6400] ;  /* 0x00640000b864783b */ /* 0x000e6e0000000200 */
[C---:B------:R-:W-:Y:S08]  /*2770*/  HMMA.16816.F32.BF16 R12, R60.reuse, R72, R12 ;  /* 0x000000483c0c723c */ /* 0x040ff0000004180c */
[C---:B------:R-:W-:Y:S01]  /*2780*/  HMMA.16816.F32.BF16 R8, R60.reuse, R74, R8 ;  /* 0x0000004a3c08723c */ /* 0x040fe20000041808 */
[----:B------:R-:W2:Y:S07]  /*2790*/  LDSM.16.M88.4 R72, [R184+0x6800] ;  /* 0x00680000b848783b */ /* 0x000eae0000000200 */
[C---:B------:R-:W-:Y:S08]  /*27a0*/  HMMA.16816.F32.BF16 R96, R60.reuse, R68, R96 ;  /* 0x000000443c60723c */ /* 0x040ff00000041860 */
[C---:B------:R-:W-:Y:S01]  /*27b0*/  HMMA.16816.F32.BF16 R92, R60.reuse, R70, R92 ;  /* 0x000000463c5c723c */ /* 0x040fe2000004185c */
[----:B------:R-:W2:Y:S07]  /*27c0*/  LDSM.16.M88.4 R68, [R184+0x6c00] ;  /* 0x006c0000b844783b */ /* 0x000eae0000000200 */
[C---:B------:R-:W-:Y:S08]  /*27d0*/  HMMA.16816.F32.BF16 R80, R60.reuse, R64, R80 ;  /* 0x000000403c50723c */ /* 0x040ff00000041850 */
[----:B------:R-:W-:Y:S01]  /*27e0*/  HMMA.16816.F32.BF16 R76, R60, R66, R76 ;  /* 0x000000423c4c723c */ /* 0x000fe2000004184c */
[----:B------:R-:W4:Y:S04]  /*27f0*/  LDSM.16.M88.4 R64, [R181+0x5000] ;  /* 0x00500000b540783b */ /* 0x000f280000000200 */
[----:B------:R-:W4:Y:S03]  /*2800*/  LDSM.16.M88.4 R60, [R181+0x5400] ;  /* 0x00540000b53c783b */ /* 0x000f260000000200 */
        /* <DEDUP_REMOVED lines=24> */
[----:B------:R-:W4:Y:S03]  /*2990*/  LDSM.16.M88.4 R68, [R184+0x7400] ;  /* 0x00740000b844783b */ /* 0x000f260000000200 */
[C---:B------:R-:W-:Y:S08]  /*29a0*/  HMMA.16816.F32.BF16 R44, R112.reuse, R64, R44 ;  /* 0x00000040702c723c */ /* 0x040ff0000004182c */
[C---:B------:R-:W-:Y:S01]  /*29b0*/  HMMA.16816.F32.BF16 R40, R112.reuse, R66, R40 ;  /* 0x000000427028723c */ /* 0x040fe20000041828 */
[----:B------:R-:W-:Y:S07]  /*29c0*/  LDSM.16.M88.4 R64, [R184+0x7800] ;  /* 0x00780000b840783b */ /* 0x000fee0000000200 */
[C---:B------:R-:W-:Y:S08]  /*29d0*/  HMMA.16816.F32.BF16 R36, R112.reuse, R60, R36 ;  /* 0x0000003c7024723c */ /* 0x040ff00000041824 */
[C---:B-1----:R-:W-:Y:S08]  /*29e0*/  HMMA.16816.F32.BF16 R12, R112.reuse, R48, R12 ;  /* 0x00000030700c723c */ /* 0x042ff0000004180c */
[C---:B------:R-:W-:Y:S01]  /*29f0*/  HMMA.16816.F32.BF16 R8, R112.reuse, R50, R8 ;  /* 0x000000327008723c */ /* 0x040fe20000041808 */
[----:B------:R-:W1:Y:S07]  /*2a00*/  LDSM.16.M88.4 R48, [R184+0x8800] ;  /* 0x00880000b830783b */ /* 0x000e6e0000000200 */
[C---:B---3--:R-:W-:Y:S08]  /*2a10*/  HMMA.16816.F32.BF16 R20, R112.reuse, R52, R20 ;  /* 0x000000347014723c */ /* 0x048ff00000041814 */
[C---:B------:R-:W-:Y:S01]  /*2a20*/  HMMA.16816.F32.BF16 R16, R112.reuse, R54, R16 ;  /* 0x000000367010723c */ /* 0x040fe20000041810 */
[----:B------:R-:W3:Y:S07]  /*2a30*/  LDSM.16.M88.4 R52, [R184+0x8400] ;  /* 0x00840000b834783b */ /* 0x000eee0000000200 */
[----:B------:R-:W-:Y:S01]  /*2a40*/  HMMA.16816.F32.BF16 R32, R112, R62, R32 ;  /* 0x0000003e7020723c */ /* 0x000fe20000041820 */
[----:B------:R-:W-:Y:S07]  /*2a50*/  LDSM.16.M88.4 R60, [R184+0x7c00] ;  /* 0x007c0000b83c783b */ /* 0x000fee0000000200 */
[C---:B--2---:R-:W-:Y:S08]  /*2a60*/  HMMA.16816.F32.BF16 R44, R4.reuse, R72, R44 ;  /* 0x00000048042c723c */ /* 0x044ff0000004182c */
[----:B------:R-:W-:Y:S08]  /*2a70*/  HMMA.16816.F32.BF16 R40, R4, R74, R40 ;  /* 0x0000004a0428723c */ /* 0x000ff00000041828 */
[----:B------:R-:W-:Y:S08]  /*2a80*/  HMMA.16816.F32.BF16 R88, R112, R104, R88 ;  /* 0x000000687058723c */ /* 0x000ff00000041858 */
[----:B----4-:R-:W-:Y:S01]  /*2a90*/  HMMA.16816.F32.BF16 R72, R4, R68, R36 ;  /* 0x000000440448723c */ /* 0x010fe20000041824 */
[----:B------:R-:W2:Y:S07]  /*2aa0*/  LDSM.16.M88.4 R36, [R184+0x8c00] ;  /* 0x008c0000b824783b */ /* 0x000eae0000000200 */
[C---:B------:R-:W-:Y:S08]  /*2ab0*/  HMMA.16816.F32.BF16 R96, R112.reuse, R108, R96 ;  /* 0x0000006c7060723c */ /* 0x040ff00000041860 */
[C---:B------:R-:W-:Y:S08]  /*2ac0*/  HMMA.16816.F32.BF16 R92, R112.reuse, R110, R92 ;  /* 0x0000006e705c723c */ /* 0x040ff0000004185c */
[C---:B------:R-:W-:Y:S08]  /*2ad0*/  HMMA.16816.F32.BF16 R80, R112.reuse, R100, R80 ;  /* 0x000000647050723c */ /* 0x040ff00000041850 */
[----:B------:R-:W-:Y:S01]  /*2ae0*/  HMMA.16816.F32.BF16 R76, R112, R102, R76 ;  /* 0x00000066704c723c */ /* 0x000fe2000004184c */
[----:B------:R-:W-:Y:S07]  /*2af0*/  LDSM.16.M88.4 R100, [R181+0x7000] ;  /* 0x00700000b564783b */ /* 0x000fee0000000200 */
[----:B------:R-:W-:Y:S01]  /*2b00*/  HMMA.16816.F32.BF16 R32, R4, R70, R32 ;  /* 0x000000460420723c */ /* 0x000fe20000041820 */
[----:B------:R-:W4:Y:S07]  /*2b10*/  LDSM.16.M88.4 R68, [R183+0x2000] ;  /* 0x00200000b744783b */ /* 0x000f2e0000000200 */
[C---:B------:R-:W-:Y:S08]  /*2b20*/  HMMA.16816.F32.BF16 R28, R112.reuse, R56, R28 ;  /* 0x00000038701c723c */ /* 0x040ff0000004181c */
[C---:B------:R-:W-:Y:S01]  /*2b30*/  HMMA.16816.F32.BF16 R24, R112.reuse, R58, R24 ;  /* 0x0000003a7018723c */ /* 0x040fe20000041818 */
[----:B------:R-:W2:Y:S07]  /*2b40*/  LDSM.16.M88.4 R56, [R184+0x8000] ;  /* 0x00800000b838783b */ /* 0x000eae0000000200 */
[----:B------:R-:W-:Y:S08]  /*2b50*/  HMMA.16816.F32.BF16 R84, R112, R106, R84 ;  /* 0x0000006a7054723c */ /* 0x000ff00000041854 */
[C---:B-1----:R-:W-:Y:S07]  /*2b60*/  HMMA.16816.F32.BF16 R88, R4.reuse, R48, R88 ;  /* 0x000000300458723c */ /* 0x042fee0000041858 */
[----:B------:R-:W-:Y:S01]  /*2b70*/  LOP3.LUT R49, R124, 0xffffffe0, RZ, 0xc0, !PT ;  /* 0xffffffe07c317812 */ /* 0x000fe200078ec0ff */
[----:B---3--:R-:W-:Y:S04]  /*2b80*/  HMMA.16816.F32.BF16 R96, R4, R52, R96 ;  /* 0x000000340460723c */ /* 0x008fe80000041860 */
[----:B------:R-:W-:-:S04]  /*2b90*/  IMAD.IADD R48, R122, 0x1, -R49 ;  /* 0x000000017a307824 */ /* 0x000fc800078e0a31 */
[----:B------:R-:W-:Y:S01]  /*2ba0*/  HMMA.16816.F32.BF16 R92, R4, R54, R92 ;  /* 0x00000036045c723c */ /* 0x000fe2000004185c */
[----:B------:R-:W1:Y:S01]  /*2bb0*/  LDSM.16.M88.4 R52, [R181+0x7400] ;  /* 0x00740000b534783b */ /* 0x000e620000000200 */
[----:B------:R-:W-:-:S04]  /*2bc0*/  SHF.R.S32.HI R201, RZ, 0x1f, R48 ;  /* 0x0000001fffc97819 */ /* 0x000fc80000011430 */
[----:B------:R-:W-:Y:S02]  /*2bd0*/  LEA.HI R201, R201, R48, RZ, 0x2 ;  /* 0x00000030c9c97211 */ /* 0x000fe400078f10ff */
[----:B------:R-:W-:Y:S01]  /*2be0*/  HMMA.16816.F32.BF16 R84, R4, R50, R84 ;  /* 0x000000320454723c */ /* 0x000fe20000041854 */
[----:B------:R-:W3:Y:S01]  /*2bf0*/  LDSM.16.M88.4 R48, [R181+0x7800] ;  /* 0x00780000b530783b */ /* 0x000ee20000000200 */
[----:B------:R-:W-:-:S06]  /*2c00*/  SHF.R.S32.HI R201, RZ, 0x2, R201 ;  /* 0x00000002ffc97819 */ /* 0x000fcc00000114c9 */
[----:B--2---:R-:W-:Y:S07]  /*2c10*/  HMMA.16816.F32.BF16 R80, R4, R36, R80 ;  /* 0x000000240450723c */ /* 0x004fee0000041850 */
[----:B------:R-:W-:Y:S01]  /*2c20*/  IMAD R36, R125, 0x10, R126 ;  /* 0x000000107d247824 */ /* 0x000fe200078e027e */
[----:B----4-:R-:W-:Y:S04]  /*2c30*/  HMMA.16816.F32.BF16 R44, R68, R100, R44 ;  /* 0x00000064442c723c */ /* 0x010fe8000004182c */
[----:B------:R-:W-:-:S04]  /*2c40*/  IADD3 R36, R36, 0x1, R201 ;  /* 0x0000000124247810 */ /* 0x000fc80007ffe0c9 */
[----:B------:R-:W-:Y:S01]  /*2c50*/  IADD3 R165, R120, R36, -R127 ;  /* 0x0000002478a57210 */ /* 0x000fe20007ffe87f */
[----:B------:R-:W-:Y:S01]  /*2c60*/  HMMA.16816.F32.BF16 R40, R68, R102, R40 ;  /* 0x000000664428723c */ /* 0x000fe20000041828 */
[----:B------:R-:W-:Y:S02]  /*2c70*/  SHF.R.S32.HI R36, RZ, 0x1f, R125 ;  /* 0x0000001fff247819 */ /* 0x000fe4000001147d */
[----:B------:R-:W-:Y:S02]  /*2c80*/  IADD3 R165, R165, c[0x0][0x2e8], RZ ;  /* 0x0000ba00a5a57a10 */ /* 0x000fe40007ffe0ff */
[----:B------:R-:W-:Y:S02]  /*2c90*/  LEA.HI R36, R36, R125, RZ, 0x2 ;  /* 0x0000007d24247211 */ /* 0x000fe400078f10ff */
[----:B------:R-:W-:Y:S01]  /*2ca0*/  IADD3 R37, R165, 0x8, RZ ;  /* 0x00000008a5257810 */ /* 0x000fe20007ffe0ff */
[----:B------:R-:W-:Y:S01]  /*2cb0*/  HMMA.16816.F32.BF16 R28, R4, R64, R28 ;  /* 0x00000040041c723c */ /* 0x000fe2000004181c */
[----:B------:R-:W-:-:S02]  /*2cc0*/  LOP3.LUT R200, R36, 0xfffffffc, RZ, 0xc0, !PT ;  /* 0xfffffffc24c87812 */ /* 0x000fc400078ec0ff */
[-C--:B------:R-:W-:Y:S02]  /*2cd0*/  IMNMX R165, R165, R120.reuse, PT ;  /* 0x00000078a5a57217 */ /* 0x080fe40003800200 */
[----:B------:R-:W-:Y:S01]  /*2ce0*/  IMNMX R164, R37, R120, PT ;  /* 0x0000007825a47217 */ /* 0x000fe20003800200 */
[----:B------:R-:W-:Y:S02]  /*2cf0*/  IMAD.IADD R200, R125, 0x1, -R200 ;  /* 0x000000017dc87824 */ /* 0x000fe400078e0ac8 */
[C---:B------:R-:W-:Y:S08]  /*2d00*/  HMMA.16816.F32.BF16 R24, R4.reuse, R66, R24 ;  /* 0x000000420418723c */ /* 0x040ff00000041818 */
[C---:B------:R-:W-:Y:S08]  /*2d10*/  HMMA.16816.F32.BF16 R20, R4.reuse, R60, R20 ;  /* 0x0000003c0414723c */ /* 0x040ff00000041814 */
[C---:B------:R-:W-:Y:S08]  /*2d20*/  HMMA.16816.F32.BF16 R16, R4.reuse, R62, R16 ;  /* 0x0000003e0410723c */ /* 0x040ff00000041810 */
[C---:B------:R-:W-:Y:S07]  /*2d30*/  HMMA.16816.F32.BF16 R12, R4.reuse, R56, R12 ;  /* 0x00000038040c723c */ /* 0x040fee000004180c */
[----:B------:R-:W-:Y:S01]  /*2d40*/  IMAD.IADD R57, R121, 0x1, R166 ;  /* 0x0000000179397824 */ /* 0x000fe200078e02a6 */
[----:B------:R-:W-:Y:S04]  /*2d50*/  HMMA.16816.F32.BF16 R8, R4, R58, R8 ;  /* 0x0000003a0408723c */ /* 0x000fe80000041808 */
[----:B------:R-:W-:-:S04]  /*2d60*/  IADD3 R36, R57, 0x1, RZ ;  /* 0x0000000139247810 */ /* 0x000fc80007ffe0ff */
[----:B------:R-:W-:Y:S01]  /*2d70*/  HMMA.16816.F32.BF16 R76, R4, R38, R76 ;  /* 0x00000026044c723c */ /* 0x000fe2000004184c */
[----:B------:R-:W2:Y:S01]  /*2d80*/  LDSM.16.M88.4 R4, [R181+0x7c00] ;  /* 0x007c0000b504783b */ /* 0x000ea20000000200 */
[CC--:B------:R-:W-:Y:S02]  /*2d90*/  ISETP.GE.AND P5, PT, R36.reuse, R165.reuse, PT ;  /* 0x000000a52400720c */ /* 0x0c0fe40003fa6270 */
[----:B------:R-:W-:Y:S02]  /*2da0*/  ISETP.GE.AND P1, PT, R36, R164, PT ;  /* 0x000000a42400720c */ /* 0x000fe40003f26270 */
[----:B------:R-:W-:Y:S02]  /*2db0*/  IADD3 R36, R57, 0x9, RZ ;  /* 0x0000000939247810 */ /* 0x000fe40007ffe0ff */
[----:B-1----:R-:W-:Y:S01]  /*2dc0*/  HMMA.16816.F32.BF16 R72, R68, R52, R72 ;  /* 0x000000344448723c */ /* 0x002fe20000041848 */
[----:B------:R-:W-:Y:S02]  /*2dd0*/  FSEL R101, R45, -INF , !P5 ;  /* 0xff8000002d657808 */ /* 0x000fe40006800000 */
[----:B------:R-:W-:-:S02]  /*2de0*/  ISETP.GE.AND P3, PT, R36, R165, PT ;  /* 0x000000a52400720c */ /* 0x000fc40003f66270 */
[-C--:B------:R-:W-:Y:S02]  /*2df0*/  ISETP.GE.AND P4, PT, R36, R164.reuse, PT ;  /* 0x000000a42400720c */ /* 0x080fe40003f86270 */
[----:B------:R-:W-:Y:S01]  /*2e00*/  IMAD R53, R123, 0x20, R2 ;  /* 0x000000207b357824 */ /* 0x000fe200078e0202 */
[C---:B------:R-:W-:Y:S01]  /*2e10*/  IADD3 R2, R57.reuse, 0x8, RZ ;  /* 0x0000000839027810 */ /* 0x040fe20007ffe0ff */
[C---:B------:R-:W-:Y:S01]  /*2e20*/  HMMA.16816.F32.BF16 R32, R68.reuse, R54, R32 ;  /* 0x000000364420723c */ /* 0x040fe20000041820 */
[----:B------:R-:W-:Y:S02]  /*2e30*/  IADD3 R36, R57, 0x11, RZ ;  /* 0x0000001139247810 */ /* 0x000fe40007ffe0ff */
[C---:B------:R-:W-:Y:S02]  /*2e40*/  ISETP.GE.AND P2, PT, R2.reuse, R165, PT ;  /* 0x000000a50200720c */ /* 0x040fe40003f46270 */
[----:B------:R-:W-:Y:S02]  /*2e50*/  ISETP.GE.AND P0, PT, R2, R164, PT ;  /* 0x000000a40200720c */ /* 0x000fe40003f06270 */
[----:B------:R-:W-:Y:S01]  /*2e60*/  FSEL R45, R40, -INF , !P2 ;  /* 0xff800000282d7808 */ /* 0x000fe20005000000 */
[----:B---3--:R-:W-:Y:S01]  /*2e70*/  HMMA.16816.F32.BF16 R28, R68, R48, R28 ;  /* 0x00000030441c723c */ /* 0x008fe2000004181c */
[----:B------:R-:W-:-:S02]  /*2e80*/  FSEL R40, R42, -INF , !P0 ;  /* 0xff8000002a287808 */ /* 0x000fc40004000000 */
[----:B------:R-:W-:Y:S02]  /*2e90*/  FSEL R41, R41, -INF , !P3 ;  /* 0xff80000029297808 */ /* 0x000fe40005800000 */
[CC--:B------:R-:W-:Y:S02]  /*2ea0*/  ISETP.GE.AND P0, PT, R36.reuse, R165.reuse, PT ;  /* 0x000000a52400720c */ /* 0x0c0fe40003f06270 */
[----:B------:R-:W-:Y:S01]  /*2eb0*/  ISETP.GE.AND P3, PT, R36, R164, PT ;  /* 0x000000a42400720c */ /* 0x000fe20003f66270 */
[----:B------:R-:W-:Y:S01]  /*2ec0*/  HMMA.16816.F32.BF16 R24, R68, R50, R24 ;  /* 0x000000324418723c */ /* 0x000fe20000041818 */
[----:B------:R-:W1:Y:S01]  /*2ed0*/  LDSM.16.M88.4 R36, [R181+0x8000] ;  /* 0x00800000b524783b */ /* 0x000e620000000200 */
[C---:B------:R-:W-:Y:S02]  /*2ee0*/  IADD3 R2, R57.reuse, 0x10, RZ ;  /* 0x0000001039027810 */ /* 0x040fe40007ffe0ff */
[----:B------:R-:W-:Y:S02]  /*2ef0*/  IADD3 R48, R57, 0x19, RZ ;  /* 0x0000001939307810 */ /* 0x000fe40007ffe0ff */
[----:B------:R-:W-:-:S02]  /*2f00*/  ISETP.GE.AND P5, PT, R2, R165, PT ;  /* 0x000000a50200720c */ /* 0x000fc40003fa6270 */
[----:B------:R-:W-:Y:S01]  /*2f10*/  ISETP.GE.AND P2, PT, R2, R164, PT ;  /* 0x000000a40200720c */ /* 0x000fe20003f46270 */
[C---:B--2---:R-:W-:Y:S01]  /*2f20*/  HMMA.16816.F32.BF16 R20, R68.reuse, R4, R20 ;  /* 0x000000044414723c */ /* 0x044fe20000041814 */
[----:B------:R-:W-:Y:S02]  /*2f30*/  IADD3 R2, R57, 0x18, RZ ;  /* 0x0000001839027810 */ /* 0x000fe40007ffe0ff */
[----:B------:R-:W-:Y:S02]  /*2f40*/  FSEL R100, R43, -INF , !P4 ;  /* 0xff8000002b647808 */ /* 0x000fe40006000000 */
[----:B------:R-:W-:Y:S02]  /*2f50*/  FSEL R43, R72, -INF , !P5 ;  /* 0xff800000482b7808 */ /* 0x000fe40006800000 */
[----:B------:R-:W-:Y:S01]  /*2f60*/  FSEL R42, R74, -INF , !P2 ;  /* 0xff8000004a2a7808 */ /* 0x000fe20005000000 */
[----:B------:R-:W-:Y:S01]  /*2f70*/  HMMA.16816.F32.BF16 R16, R68, R6, R16 ;  /* 0x000000064410723c */ /* 0x000fe20000041810 */
[----:B------:R-:W-:-:S02]  /*2f80*/  FSEL R107, R73, -INF , !P0 ;  /* 0xff800000496b7808 */ /* 0x000fc40004000000 */
[CC--:B------:R-:W-:Y:S02]  /*2f90*/  ISETP.GE.AND P4, PT, R2.reuse, R165.reuse, PT ;  /* 0x000000a50200720c */ /* 0x0c0fe40003f86270 */
        /* <DEDUP_REMOVED lines=8> */
[----:B------:R-:W-:Y:S02]  /*3020*/  ISETP.GE.AND P4, PT, R2, R164, PT ;  /* 0x000000a40200720c */ /* 0x000fe40003f86270 */
[-C--:B------:R-:W-:Y:S01]  /*3030*/  ISETP.GE.AND P5, PT, R48, R165.reuse, PT ;  /* 0x000000a53000720c */ /* 0x080fe20003fa6270 */
[----:B-1----:R-:W-:Y:S01]  /*3040*/  HMMA.16816.F32.BF16 R12, R68, R36, R12 ;  /* 0x00000024440c723c */ /* 0x002fe2000004180c */
[----:B------:R-:W-:-:S02]  /*3050*/  ISETP.GE.AND P3, PT, R2, R165, PT ;  /* 0x000000a50200720c */ /* 0x000fc40003f66270 */
[----:B------:R-:W-:Y:S02]  /*3060*/  FSEL R105, R33, -INF , !P2 ;  /* 0xff80000021697808 */ /* 0x000fe40005000000 */
[----:B------:R-:W-:Y:S02]  /*3070*/  FSEL R104, R35, -INF , !P0 ;  /* 0xff80000023687808 */ /* 0x000fe40004000000 */
[C---:B------:R-:W-:Y:S01]  /*3080*/  IADD3 R4, R57.reuse, 0x29, RZ ;  /* 0x0000002939047810 */ /* 0x040fe20007ffe0ff */
[----:B------:R-:W1:Y:S01]  /*3090*/  LDSM.16.M88.4 R32, [R181+0x8400] ;  /* 0x00840000b520783b */ /* 0x000e620000000200 */
[----:B------:R-:W-:Y:S01]  /*30a0*/  IADD3 R2, R57, 0x28, RZ ;  /* 0x0000002839027810 */ /* 0x000fe20007ffe0ff */
[----:B------:R-:W-:Y:S01]  /*30b0*/  HMMA.16816.F32.BF16 R36, R68, R38, R8 ;  /* 0x000000264424723c */ /* 0x000fe20000041808 */
[----:B------:R-:W-:Y:S02]  /*30c0*/  FSEL R148, R30, -INF , !P4 ;  /* 0xff8000001e947808 */ /* 0x000fe40006000000 */
[----:B------:R-:W-:-:S02]  /*30d0*/  FSEL R149, R29, -INF , !P5 ;  /* 0xff8000001d957808 */ /* 0x000fc40006800000 */
[----:B------:R-:W-:Y:S02]  /*30e0*/  FSEL R151, R28, -INF , !P3 ;  /* 0xff8000001c977808 */ /* 0x000fe40005800000 */
[C---:B------:R-:W-:Y:S02]  /*30f0*/  ISETP.GE.AND P4, PT, R4.reuse, R165, PT ;  /* 0x000000a50400720c */ /* 0x040fe40003f86270 */
[-C--:B------:R-:W-:Y:S02]  /*3100*/  ISETP.GE.AND P5, PT, R4, R164.reuse, PT ;  /* 0x000000a40400720c */ /* 0x080fe40003fa6270 */
[-C--:B------:R-:W-:Y:S02]  /*3110*/  ISETP.GE.AND P3, PT, R2, R164.reuse, PT ;  /* 0x000000a40200720c */ /* 0x080fe40003f66270 */
[----:B------:R-:W-:Y:S02]  /*3120*/  IADD3 R4, R57, 0x31, RZ ;  /* 0x0000003139047810 */ /* 0x000fe40007ffe0ff */
[----:B------:R-:W-:-:S02]  /*3130*/  ISETP.GE.AND P2, PT, R48, R164, PT ;  /* 0x000000a43000720c */ /* 0x000fc40003f46270 */
[-C--:B------:R-:W-:Y:S02]  /*3140*/  ISETP.GE.AND P0, PT, R2, R165.reuse, PT ;  /* 0x000000a50200720c */ /* 0x080fe40003f06270 */
[----:B------:R-:W-:Y:S02]  /*3150*/  IADD3 R2, R57, 0x30, RZ ;  /* 0x0000003039027810 */ /* 0x000fe40007ffe0ff */
[----:B------:R-:W-:Y:S02]  /*3160*/  FSEL R30, R26, -INF , !P3 ;  /* 0xff8000001a1e7808 */ /* 0x000fe40005800000 */
[----:B------:R-:W-:Y:S02]  /*3170*/  FSEL R29, R25, -INF , !P4 ;  /* 0xff800000191d7808 */ /* 0x000fe40006000000 */
[C---:B------:R-:W-:Y:S02]  /*3180*/  ISETP.GE.AND P3, PT, R4.reuse, R165, PT ;  /* 0x000000a50400720c */ /* 0x040fe40003f66270 */
[----:B------:R-:W-:-:S02]  /*3190*/  ISETP.GE.AND P4, PT, R4, R164, PT ;  /* 0x000000a40400720c */ /* 0x000fc40003f86270 */
[----:B------:R-:W-:Y:S01]  /*31a0*/  FSEL R62, R31, -INF , !P2 ;  /* 0xff8000001f3e7808 */ /* 0x000fe20005000000 */
[----:B------:R-:W2:Y:S01]  /*31b0*/  LDSM.16.M88.4 R4, [R181+0x8800] ;  /* 0x00880000b504783b */ /* 0x000ea20000000200 */
        /* <DEDUP_REMOVED lines=8> */
[----:B------:R-:W-:Y:S01]  /*3240*/  ISETP.GE.AND P2, PT, R2, R164, PT ;  /* 0x000000a40200720c */ /* 0x000fe20003f46270 */
[----:B------:R-:W-:Y:S01]  /*3250*/  HMMA.16816.F32.BF16 R92, R68, R34, R92 ;  /* 0x00000022445c723c */ /* 0x000fe2000004185c */
[----:B------:R-:W-:Y:S02]  /*3260*/  ISETP.GE.AND P0, PT, R24, R165, PT ;  /* 0x000000a51800720c */ /* 0x000fe40003f06270 */
[----:B------:R-:W-:Y:S02]  /*3270*/  IADD3 R8, R57, 0x41, RZ ;  /* 0x0000004139087810 */ /* 0x000fe40007ffe0ff */
[----:B------:R-:W-:-:S02]  /*3280*/  FSEL R66, R18, -INF , !P2 ;  /* 0xff80000012427808 */ /* 0x000fc40005000000 */
[----:B------:R-:W-:Y:S02]  /*3290*/  FSEL R61, R17, -INF , !P0 ;  /* 0xff800000113d7808 */ /* 0x000fe40004000000 */
[C---:B------:R-:W-:Y:S02]  /*32a0*/  ISETP.GE.AND P2, PT, R8.reuse, R165, PT ;  /* 0x000000a50800720c */ /* 0x040fe40003f46270 */
[----:B------:R-:W-:Y:S02]  /*32b0*/  ISETP.GE.AND P0, PT, R8, R164, PT ;  /* 0x000000a40800720c */ /* 0x000fe40003f06270 */
[----:B------:R-:W1:Y:S01]  /*32c0*/  LDSM.16.M88.4 R8, [R181+0x8c00] ;  /* 0x008c0000b508783b */ /* 0x000e620000000200 */
[----:B------:R-:W-:Y:S01]  /*32d0*/  FSEL R60, R27, -INF , !P5 ;  /* 0xff8000001b3c7808 */ /* 0x000fe20006800000 */
[----:B------:R-:W-:-:S04]  /*32e0*/  DEPBAR.LE SB0, 0x0 ;  /* 0x000080000000791a */ /* 0x000fc80000000000 */
[----:B------:R-:W-:Y:S02]  /*32f0*/  ISETP.GE.AND P5, PT, R2, R165, PT ;  /* 0x000000a50200720c */ /* 0x000fe40003fa6270 */
[----:B------:R-:W-:Y:S02]  /*3300*/  IADD3 R2, R57, 0x40, RZ ;  /* 0x0000004039027810 */ /* 0x000fe40007ffe0ff */
[----:B------:R-:W-:Y:S01]  /*3310*/  FSEL R67, R21, -INF , !P3 ;  /* 0xff80000015437808 */ /* 0x000fe20005800000 */
[----:B--2---:R-:W-:Y:S01]  /*3320*/  HMMA.16816.F32.BF16 R88, R68, R4, R88 ;  /* 0x000000044458723c */ /* 0x004fe20000041858 */
[----:B------:R-:W-:Y:S02]  /*3330*/  FSEL R130, R23, -INF , !P4 ;  /* 0xff80000017827808 */ /* 0x000fe40006000000 */
[----:B------:R-:W-:Y:S02]  /*3340*/  FSEL R147, R16, -INF , !P5 ;  /* 0xff80000010937808 */ /* 0x000fe40006800000 */
[----:B------:R-:W-:-:S02]  /*3350*/  ISETP.GE.AND P3, PT, R24, R164, PT ;  /* 0x000000a41800720c */ /* 0x000fc40003f66270 */
[CC--:B------:R-:W-:Y:S01]  /*3360*/  ISETP.GE.AND P4, PT, R2.reuse, R165.reuse, PT ;  /* 0x000000a50200720c */ /* 0x0c0fe20003f86270 */
[----:B------:R-:W-:Y:S01]  /*3370*/  HMMA.16816.F32.BF16 R84, R68, R6, R84 ;  /* 0x000000064454723c */ /* 0x000fe20000041854 */
[----:B------:R-:W-:Y:S02]  /*3380*/  ISETP.GE.AND P5, PT, R2, R164, PT ;  /* 0x000000a40200720c */ /* 0x000fe40003fa6270 */
[----:B------:R-:W-:Y:S02]  /*3390*/  IADD3 R2, R57, 0x48, RZ ;  /* 0x0000004839027810 */ /* 0x000fe40007ffe0ff */
[----:B------:R-:W-:Y:S02]  /*33a0*/  FSEL R128, R19, -INF , !P3 ;  /* 0xff80000013807808 */ /* 0x000fe40005800000 */
[----:B------:R-:W-:Y:S02]  /*33b0*/  FSEL R137, R12, -INF , !P4 ;  /* 0xff8000000c897808 */ /* 0x000fe40006000000 */
[----:B------:R-:W-:-:S02]  /*33c0*/  ISETP.GE.AND P3, PT, R2, R165, PT ;  /* 0x000000a50200720c */ /* 0x000fc40003f66270 */
[----:B------:R-:W-:Y:S02]  /*33d0*/  ISETP.GE.AND P4, PT, R2, R164, PT ;  /* 0x000000a40200720c */ /* 0x000fe40003f86270 */
[C---:B------:R-:W-:Y:S02]  /*33e0*/  IADD3 R2, R57.reuse, 0x50, RZ ;  /* 0x0000005039027810 */ /* 0x040fe40007ffe0ff */
[C---:B------:R-:W-:Y:S02]  /*33f0*/  IADD3 R12, R57.reuse, 0x51, RZ ;  /* 0x00000051390c7810 */ /* 0x040fe40007ffe0ff */
[----:B------:R-:W-:Y:S02]  /*3400*/  IADD3 R16, R57, 0x49, RZ ;  /* 0x0000004939107810 */ /* 0x000fe40007ffe0ff */
[----:B------:R-:W-:Y:S02]  /*3410*/  FSEL R146, R15, -INF , !P0 ;  /* 0xff8000000f927808 */ /* 0x000fe40004000000 */
[----:B------:R-:W-:Y:S01]  /*3420*/  FSEL R133, R36, -INF , !P3 ;  /* 0xff80000024857808 */ /* 0x000fe20005800000 */
[----:B-1----:R-:W-:Y:S01]  /*3430*/  HMMA.16816.F32.BF16 R80, R68, R8, R80 ;  /* 0x000000084450723c */ /* 0x002fe20000041850 */
[----:B------:R-:W-:-:S02]  /*3440*/  FSEL R144, R38, -INF , !P4 ;  /* 0xff80000026907808 */ /* 0x000fc40006000000 */
[CC--:B------:R-:W-:Y:S02]  /*3450*/  ISETP.GE.AND P0, PT, R2.reuse, R165.reuse, PT ;  /* 0x000000a50200720c */ /* 0x0c0fe40003f06270 */
[----:B------:R-:W-:Y:S02]  /*3460*/  ISETP.GE.AND P3, PT, R2, R164, PT ;  /* 0x000000a40200720c */ /* 0x000fe40003f66270 */
[----:B------:R-:W-:Y:S01]  /*3470*/  ISETP.GE.AND P4, PT, R12, R165, PT ;  /* 0x000000a50c00720c */ /* 0x000fe20003f86270 */
[----:B------:R-:W-:Y:S01]  /*3480*/  HMMA.16816.F32.BF16 R76, R68, R10, R76 ;  /* 0x0000000a444c723c */ /* 0x000fe2000004184c */
[C---:B------:R-:W-:Y:S02]  /*3490*/  IADD3 R2, R57.reuse, 0x58, RZ ;  /* 0x0000005839027810 */ /* 0x040fe40007ffe0ff */
[----:B------:R-:W-:Y:S02]  /*34a0*/  IADD3 R4, R57, 0x59, RZ ;  /* 0x0000005939047810 */ /* 0x000fe40007ffe0ff */
[----:B------:R-:W-:-:S02]  /*34b0*/  FSEL R132, R14, -INF , !P5 ;  /* 0xff8000000e847808 */ /* 0x000fc40006800000 */
[----:B------:R-:W-:Y:S01]  /*34c0*/  FSEL R131, R13, -INF , !P2 ;  /* 0xff8000000d837808 */ /* 0x000fe20005000000 */
[----:B------:R-:W-:Y:S01]  /*34d0*/  BAR.SYNC.DEFER_BLOCKING 0x0 ;  /* 0x0000000000007b1d */ /* 0x000fe20000010000 */
[C---:B------:R-:W-:Y:S02]  /*34e0*/  ISETP.GE.AND P5, PT, R16.reuse, R165, PT ;  /* 0x000000a51000720c */ /* 0x040fe40003fa6270 */
[----:B------:R-:W-:Y:S02]  /*34f0*/  ISETP.GE.AND P2, PT, R16, R164, PT ;  /* 0x000000a41000720c */ /* 0x000fe40003f46270 */
[----:B------:R-:W-:Y:S02]  /*3500*/  FSEL R145, R96, -INF , !P0 ;  /* 0xff80000060917808 */ /* 0x000fe40004000000 */
[----:B------:R-:W-:Y:S02]  /*3510*/  FSEL R142, R98, -INF , !P3 ;  /* 0xff800000628e7808 */ /* 0x000fe40005800000 */
[----:B------:R-:W-:-:S02]  /*3520*/  FSEL R141, R97, -INF , !P4 ;  /* 0xff800000618d7808 */ /* 0x000fc40006000000 */
[-C--:B------:R-:W-:Y:S02]  /*3530*/  ISETP.GE.AND P0, PT, R2, R164.reuse, PT ;  /* 0x000000a40200720c */ /* 0x080fe40003f06270 */
[C---:B------:R-:W-:Y:S02]  /*3540*/  ISETP.GE.AND P3, PT, R4.reuse, R165, PT ;  /* 0x000000a50400720c */ /* 0x040fe40003f66270 */
[----:B------:R-:W-:Y:S02]  /*3550*/  ISETP.GE.AND P4, PT, R4, R164, PT ;  /* 0x000000a40400720c */ /* 0x000fe40003f86270 */
[----:B------:R-:W-:Y:S02]  /*3560*/  IADD3 R4, R57, 0x61, RZ ;  /* 0x0000006139047810 */ /* 0x000fe40007ffe0ff */
[----:B------:R-:W-:Y:S02]  /*3570*/  FSEL R135, R37, -INF , !P5 ;  /* 0xff80000025877808 */ /* 0x000fe40006800000 */
[----:B------:R-:W-:-:S02]  /*3580*/  FSEL R140, R39, -INF , !P2 ;  /* 0xff800000278c7808 */ /* 0x000fc40005000000 */
[----:B------:R-:W-:Y:S02]  /*3590*/  ISETP.GE.AND P5, PT, R12, R164, PT ;  /* 0x000000a40c00720c */ /* 0x000fe40003fa6270 */
[-C--:B------:R-:W-:Y:S02]  /*35a0*/  ISETP.GE.AND P2, PT, R2, R165.reuse, PT ;  /* 0x000000a50200720c */ /* 0x080fe40003f46270 */
        /* <DEDUP_REMOVED lines=17> */
[----:B------:R-:W-:Y:S02]  /*36c0*/  IADD3 R2, R57, 0x70, RZ ;  /* 0x0000007039027810 */ /* 0x000fe40007ffe0ff */
[----:B------:R-:W-:Y:S02]  /*36d0*/  FSEL R122, R87, -INF , !P0 ;  /* 0xff800000577a7808 */ /* 0x000fe40004000000 */
[----:B------:R-:W-:Y:S02]  /*36e0*/  ISETP.GT.AND P0, PT, R193, R188, PT ;  /* 0x000000bcc100720c */ /* 0x000fe40003f04270 */
        /* <DEDUP_REMOVED lines=9> */
[----:B------:R-:W-:Y:S02]  /*3780*/  FSEL R6, R47, -INF , !P1 ;  /* 0xff8000002f067808 */ /* 0x000fe40004800000 */
[----:B------:R-:W-:Y:S02]  /*3790*/  FSEL R65, R80, -INF , !P3 ;  /* 0xff80000050417808 */ /* 0x000fe40005800000 */
[C---:B------:R-:W-:Y:S02]  /*37a0*/  ISETP.GE.AND P5, PT, R4.reuse, R165, PT ;  /* 0x000000a50400720c */ /* 0x040fe40003fa6270 */
[----:B------:R-:W-:Y:S01]  /*37b0*/  ISETP.GE.AND P2, PT, R4, R164, PT ;  /* 0x000000a40400720c */ /* 0x000fe20003f46270 */
[----:B------:R-:W-:Y:S01]  /*37c0*/  IMAD.IADD R4, R0, 0x1, R53 ;  /* 0x0000000100047824 */ /* 0x000fe200078e0235 */
[----:B------:R-:W-:-:S02]  /*37d0*/  IADD3 R2, R57, 0x78, RZ ;  /* 0x0000007839027810 */ /* 0x000fc40007ffe0ff */
[C---:B------:R-:W-:Y:S02]  /*37e0*/  ISETP.GE.AND P1, PT, R57.reuse, R165, PT ;  /* 0x000000a53900720c */ /* 0x040fe40003f26270 */
[C---:B------:R-:W-:Y:S02]  /*37f0*/  ISETP.GE.AND P3, PT, R57.reuse, R164, PT ;  /* 0x000000a43900720c */ /* 0x040fe40003f66270 */
[----:B------:R-:W-:Y:S02]  /*3800*/  IADD3 R57, R57, 0x79, RZ ;  /* 0x0000007939397810 */ /* 0x000fe40007ffe0ff */
[----:B------:R-:W-:Y:S02]  /*3810*/  FSEL R56, R82, -INF , !P4 ;  /* 0xff80000052387808 */ /* 0x000fe40006000000 */
[----:B------:R-:W-:Y:S02]  /*3820*/  FSEL R44, R44, -INF , !P1 ;  /* 0xff8000002c2c7808 */ /* 0x000fe40004800000 */
[----:B------:R-:W-:-:S02]  /*3830*/  FSEL R46, R46, -INF , !P3 ;  /* 0xff8000002e2e7808 */ /* 0x000fc40005800000 */
[----:B------:R-:W-:Y:S02]  /*3840*/  FSEL R63, R81, -INF , !P5 ;  /* 0xff800000513f7808 */ /* 0x000fe40006800000 */
[----:B------:R-:W-:Y:S02]  /*3850*/  FSEL R54, R83, -INF , !P2 ;  /* 0xff80000053367808 */ /* 0x000fe40005000000 */
[CC--:B------:R-:W-:Y:S02]  /*3860*/  ISETP.GE.AND P4, PT, R2.reuse, R165.reuse, PT ;  /* 0x000000a50200720c */ /* 0x0c0fe40003f86270 */
[----:B------:R-:W-:Y:S02]  /*3870*/  ISETP.GE.AND P1, PT, R2, R164, PT ;  /* 0x000000a40200720c */ /* 0x000fe40003f26270 */
[----:B------:R-:W-:Y:S02]  /*3880*/  @!P0 LEA R204, P2, R162, c[0x0][0x168], 0x1 ;  /* 0x00005a00a2cc8a11 */ /* 0x000fe400078408ff */
[----:B------:R-:W-:-:S02]  /*3890*/  ISETP.GE.AND P5, PT, R57, R165, PT ;  /* 0x000000a53900720c */ /* 0x000fc40003fa6270 */
[----:B------:R-:W-:Y:S02]  /*38a0*/  ISETP.GE.AND P3, PT, R57, R164, PT ;  /* 0x000000a43900720c */ /* 0x000fe40003f66270 */
[----:B------:R-:W-:Y:S02]  /*38b0*/  @!P0 LEA.HI.X R205, R162, c[0x0][0x16c], R163, 0x1, P2 ;  /* 0x00005b00a2cd8a11 */ /* 0x000fe400010f0ca3 */
        /* <DEDUP_REMOVED lines=63> */
.L_x_2701:
[----:B------:R-:W-:-:S04]  /*3cb0*/  LEA R0, -R160, RZ, 0x7 ;  /* 0x000000ffa0007211 */ /* 0x000fc800078e39ff */
[----:B------:R-:W-:Y:S02]  /*3cc0*/  SHF.R.S32.HI R2, RZ, 0x1f, R0 ;  /* 0x0000001fff027819 */ /* 0x000fe40000011400 */
.L_x_2702:
[----:B------:R-:W-:Y:S01]  /*3cd0*/  IADD3 R162, P0, R0, R162, RZ ;  /* 0x000000a200a27210 */ /* 0x000fe20007f1e0ff */
[----:B------:R-:W-:Y:S02]  /*3ce0*/  IMAD.MOV.U32 R7, RZ, RZ, 0x6 ;  /* 0x00000006ff077424 */ /* 0x000fe400078e00ff */
[----:B------:R-:W-:Y:S01]  /*3cf0*/  IMAD.SHL.U32 R5, R160, 0x40, RZ ;  /* 0x00000040a0057824 */ /* 0x000fe200078e00ff */
        /* <DEDUP_REMOVED lines=26> */
.L_x_2700:
        /* <DEDUP_REMOVED lines=59> */
[----:B-1----:R-:W-:Y:S02]  /*4250*/  FMNMX.FTZ R8, R52, R5, !PT ;  /* 0x0000000534087209 */ /* 0x002fe40007810000 */
[----:B------:R-:W-:Y:S02]  /*4260*/  FMNMX.FTZ R0, R55, R0, !PT ;  /* 0x0000000037007209 */ /* 0x000fe40007810000 */
[----:B------:R-:W-:-:S02]  /*4270*/  FMNMX.FTZ R8, R51, R8, !PT ;  /* 0x0000000833087209 */ /* 0x000fc40007810000 */
[----:B------:R-:W-:Y:S01]  /*4280*/  SHF.L.U32 R182, R4, 0x1, RZ ;  /* 0x0000000104b67819 */ /* 0x000fe200000006ff */
[----:B------:R-:W1:Y:S01]  /*4290*/  SHFL.BFLY PT, R7, R0, 0x2, 0x1f ;  /* 0x0c401f0000077f89 */ /* 0x000e6200000e0000 */
[----:B------:R-:W-:Y:S02]  /*42a0*/  ISETP.GT.AND P3, PT, R193, R188, PT ;  /* 0x000000bcc100720c */ /* 0x000fe40003f64270 */
[----:B------:R-:W-:Y:S01]  /*42b0*/  LEA R180, R3, R182, 0x1 ;  /* 0x000000b603b47211 */ /* 0x000fe200078e08ff */
        /* <DEDUP_REMOVED lines=16> */
[----:B--2---:R-:W-:Y:S01]  /*43c0*/  FMNMX.FTZ R0, R5, R0, !PT ;  /* 0x0000000005007209 */ /* 0x004fe20007810000 */
[C---:B------:R-:W-:Y:S01]  /*43d0*/  FMUL.FTZ R58, R2.reuse, c[0x0][0x23c] ;  /* 0x00008f00023a7a20 */ /* 0x040fe20000410000 */
[----:B------:R-:W-:-:S03]  /*43e0*/  FSETP.NEU.FTZ.AND P0, PT, R2, -INF , PT ;  /* 0xff8000000200780b */ /* 0x000fc60003f1d000 */
[----:B------:R-:W-:Y:S01]  /*43f0*/  FMUL.FTZ R53, R0, c[0x0][0x23c] ;  /* 0x00008f0000357a20 */ /* 0x000fe20000410000 */
        /* <DEDUP_REMOVED lines=8> */
[----:B------:R-:W-:Y:S02]  /*4480*/  FFMA.FTZ R45, R45, c[0x0][0x23c], -R58 ;  /* 0x00008f002d2d7a23 */ /* 0x000fe4000001083a */
[----:B------:R-:W-:-:S02]  /*4490*/  FFMA.FTZ R46, R6, c[0x0][0x23c], -R53 ;  /* 0x00008f00062e7a23 */ /* 0x000fc40000010835 */
[--C-:B------:R-:W-:Y:S01]  /*44a0*/  FFMA.FTZ R48, R40, c[0x0][0x23c], -R53.reuse ;  /* 0x00008f0028307a23 */ /* 0x100fe20000010835 */
[----:B------:R-:W1:Y:S01]  /*44b0*/  LDSM.16.MT88.4 R4, [R180+0xd000] ;  /* 0x00d00000b404783b */ /* 0x000e620000004200 */
[--C-:B------:R-:W-:Y:S01]  /*44c0*/  FFMA.FTZ R41, R100, c[0x0][0x23c], -R53.reuse ;  /* 0x00008f0064297a23 */ /* 0x100fe20000010835 */
        /* <DEDUP_REMOVED lines=9> */
[----:B------:R-:W-:Y:S01]  /*4560*/  FFMA.FTZ R33, R104, c[0x0][0x23c], -R53 ;  /* 0x00008f0068217a23 */ /* 0x000fe20000010835 */
[----:B------:R-:W3:Y:S01]  /*4570*/  MUFU.EX2 R44, R44 ;  /* 0x0000002c002c7308 */ /* 0x000ee20000000800 */
        /* <DEDUP_REMOVED lines=10> */
[----:B---3--:R-:W-:Y:S01]  /*4620*/  F2FP.BF16.PACK_AB R102, R44, R45 ;  /* 0x0000002d2c66723e */ /* 0x008fe200000010ff */
        /* <DEDUP_REMOVED lines=18> */
[----:B---3--:R-:W-:Y:S01]  /*4750*/  F2FP.BF16.PACK_AB R103, R41, R48 ;  /* 0x000000302967723e */ /* 0x008fe200000010ff */
        /* <DEDUP_REMOVED lines=24> */
[----:B------:R-:W3:Y:S01]  /*48e0*/  MUFU.EX2 R37, R37 ;  /* 0x0000002500257308 */ /* 0x000ee20000000800 */
        /* <DEDUP_REMOVED lines=11> */
[----:B------:R-:W4:Y:S01]  /*49a0*/  MUFU.EX2 R33, R33 ;  /* 0x0000002100217308 */ /* 0x000f220000000800 */
[----:B------:R-:W-:-:S02]  /*49b0*/  FADD.FTZ R41, R41, R48 ;  /* 0x0000003029297221 */ /* 0x000fc40000010000 */
[----:B------:R-:W-:Y:S02]  /*49c0*/  FFMA.FTZ R207, R55, c[0x0][0x23c], -R58 ;  /* 0x00008f0037cf7a23 */ /* 0x000fe4000001083a */
[----:B------:R-:W-:Y:S01]  /*49d0*/  FFMA.FTZ R206, R51, c[0x0][0x23c], -R53 ;  /* 0x00008f0033ce7a23 */ /* 0x000fe20000010835 */
        /* <DEDUP_REMOVED lines=8> */
[C---:B-1----:R-:W-:Y:S02]  /*4a60*/  HMMA.16816.F32.BF16 R104, R100.reuse, R4, RZ ;  /* 0x000000046468723c */ /* 0x042fe400000418ff */
[----:B------:R-:W-:Y:S05]  /*4a70*/  MUFU.EX2 R34, R34 ;  /* 0x0000002200227308 */ /* 0x000fea0000000800 */
[----:B--2---:R-:W-:Y:S01]  /*4a80*/  F2FP.BF16.PACK_AB R4, R40, R43 ;  /* 0x0000002b2804723e */ /* 0x004fe200000010ff */
[----:B------:R-:W-:Y:S01]  /*4a90*/  HMMA.16816.F32.BF16 R100, R100, R6, RZ ;  /* 0x000000066464723c */ /* 0x000fe200000418ff */
[----:B---3--:R-:W-:Y:S01]  /*4aa0*/  F2FP.BF16.PACK_AB R5, R37, R42 ;  /* 0x0000002a2505723e */ /* 0x008fe200000010ff */
[----:B------:R-:W1:Y:S01]  /*4ab0*/  MUFU.EX2 R29, R29 ;  /* 0x0000001d001d7308 */ /* 0x000e620000000800 */
[----:B------:R-:W-:-:S02]  /*4ac0*/  FADD.FTZ R43, R43, R44 ;  /* 0x0000002c2b2b7221 */ /* 0x000fc40000010000 */
[----:B------:R-:W-:Y:S02]  /*4ad0*/  FADD.FTZ R42, R42, R41 ;  /* 0x000000292a2a7221 */ /* 0x000fe40000010000 */
[----:B------:R-:W-:Y:S01]  /*4ae0*/  F2FP.BF16.PACK_AB R6, R36, R39 ;  /* 0x000000272406723e */ /* 0x000fe200000010ff */
[----:B------:R-:W-:Y:S01]  /*4af0*/  FADD.FTZ R40, R40, R43 ;  /* 0x0000002b28287221 */ /* 0x000fe20000010000 */
[----:B----4-:R-:W-:Y:S01]  /*4b00*/  F2FP.BF16.PACK_AB R7, R33, R38 ;  /* 0x000000262107723e */ /* 0x010fe200000010ff */
        /* <DEDUP_REMOVED lines=32> */
[----:B------:R-:W2:Y:S06]  /*4d10*/  MUFU.EX2 R131, R131 ;  /* 0x0000008300837308 */ /* 0x000eac0000000800 */
[----:B------:R-:W-:Y:S01]  /*4d20*/  HMMA.16816.F32.BF16 R100, R4, R22, R100 ;  /* 0x000000160464723c */ /* 0x000fe20000041864 */
[----:B------:R-:W-:Y:S01]  /*4d30*/  LDSM.16.MT88.4 R20, [R180+0xd800] ;  /* 0x00d80000b414783b */ /* 0x000fe20000004200 */
[----:B------:R-:W-:Y:S05]  /*4d40*/  MUFU.EX2 R133, R133 ;  /* 0x0000008500857308 */ /* 0x000fea0000000800 */
[----:B-----5:R-:W-:Y:S01]  /*4d50*/  F2FP.BF16.PACK_AB R4, R32, R35 ;  /* 0x000000232004723e */ /* 0x020fe200000010ff */
[----:B------:R-:W-:Y:S01]  /*4d60*/  FADD.FTZ R35, R35, R36 ;  /* 0x0000002423237221 */ /* 0x000fe20000010000 */
[----:B-1----:R-:W-:Y:S01]  /*4d70*/  F2FP.BF16.PACK_AB R5, R29, R34 ;  /* 0x000000221d05723e */ /* 0x002fe200000010ff */
        /* <DEDUP_REMOVED lines=27> */
[----:B------:R-:W-:Y:S02]  /*4f30*/  MUFU.EX2 R139, R139 ;  /* 0x0000008b008b7308 */ /* 0x000fe40000000800 */
        /* <DEDUP_REMOVED lines=24> */
[----:B-----5:R-:W-:Y:S01]  /*50c0*/  HMMA.16816.F32.BF16 R72, R4, R12, R72 ;  /* 0x0000000c0448723c */ /* 0x020fe20000041848 */
[----:B------:R-:W-:Y:S01]  /*50d0*/  FADD.FTZ R61, R61, R62 ;  /* 0x0000003e3d3d7221 */ /* 0x000fe20000010000 */
[----:B------:R-:W-:Y:S01]  /*50e0*/  MUFU.EX2 R138, R138 ;  /* 0x0000008a008a7308 */ /* 0x000fe20000000800 */
[----:B------:R-:W-:-:S05]  /*50f0*/  FADD.FTZ R121, R121, R66 ;  /* 0x0000004279797221 */ /* 0x000fca0000010000 */
[C---:B------:R-:W-:Y:S01]  /*5100*/  HMMA.16816.F32.BF16 R76, R4.reuse, R14, R76 ;  /* 0x0000000e044c723c */ /* 0x040fe2000004184c */
[----:B------:R-:W5:Y:S01]  /*5110*/  LDSM.16.MT88.4 R12, [R182+0xdc00] ;  /* 0x00dc0000b60c783b */ /* 0x000f620000004200 */
[----:B------:R-:W-:Y:S06]  /*5120*/  MUFU.EX2 R123, R123 ;  /* 0x0000007b007b7308 */ /* 0x000fec0000000800 */
        /* <DEDUP_REMOVED lines=27> */
[----:B---3--:R-:W-:Y:S01]  /*52e0*/  F2FP.BF16.PACK_AB R7, R140, R137 ;  /* 0x000000898c07723e */ /* 0x008fe200000010ff */
        /* <DEDUP_REMOVED lines=48> */
[--C-:B------:R-:W-:Y:S01]  /*55f0*/  FFMA.FTZ R24, R65, c[0x0][0x23c], -R58.reuse ;  /* 0x00008f0041187a23 */ /* 0x100fe2000001083a */
[----:B------:R-:W-:Y:S01]  /*5600*/  HMMA.16816.F32.BF16 R96, R4, R26, R96 ;  /* 0x0000001a0460723c */ /* 0x000fe20000041860 */
[----:B------:R-:W-:-:S04]  /*5610*/  FFMA.FTZ R25, R63, c[0x0][0x23c], -R58 ;  /* 0x00008f003f197a23 */ /* 0x000fc8000001083a */
[----:B------:R-:W-:Y:S03]  /*5620*/  MUFU.EX2 R24, R24 ;  /* 0x0000001800187308 */ /* 0x000fe60000000800 */
[C---:B---3--:R-:W-:Y:S05]  /*5630*/  HMMA.16816.F32.BF16 R104, R4.reuse, R16, R104 ;  /* 0x000000100468723c */ /* 0x048fea0000041868 */
[----:B------:R-:W3:Y:S03]  /*5640*/  MUFU.EX2 R25, R25 ;  /* 0x0000001900197308 */ /* 0x000ee60000000800 */
[----:B------:R-:W-:Y:S01]  /*5650*/  HMMA.16816.F32.BF16 R100, R4, R18, R100 ;  /* 0x000000120464723c */ /* 0x000fe20000041864 */
[----:B------:R-:W5:Y:S06]  /*5660*/  LDSM.16.MT88.4 R16, [R180+0xc800] ;  /* 0x00c80000b410783b */ /* 0x000f6c0000004200 */
[----:B----4-:R-:W-:Y:S01]  /*5670*/  F2FP.BF16.PACK_AB R4, R134, R129 ;  /* 0x000000818604723e */ /* 0x010fe200000010ff */
        /* <DEDUP_REMOVED lines=21> */
[----:B------:R-:W-:Y:S01]  /*57d0*/  FFMA.FTZ R20, R57, c[0x0][0x23c], -R58 ;  /* 0x00008f0039147a23 */ /* 0x000fe2000001083a */
[----:B-1----:R-:W-:Y:S01]  /*57e0*/  HMMA.16816.F32.BF16 R92, R4, R12, R92 ;  /* 0x0000000c045c723c */ /* 0x002fe2000004185c */
[----:B------:R-:W-:-:S04]  /*57f0*/  FFMA.FTZ R21, R56, c[0x0][0x23c], -R53 ;  /* 0x00008f0038157a23 */ /* 0x000fc80000010835 */
        /* <DEDUP_REMOVED lines=8> */
[--C-:B------:R-:W-:Y:S01]  /*5880*/  FFMA.FTZ R22, R54, c[0x0][0x23c], -R53.reuse ;  /* 0x00008f0036167a23 */ /* 0x100fe20000010835 */
[----:B---3--:R-:W-:Y:S01]  /*5890*/  F2FP.BF16.PACK_AB R4, R25, R24 ;  /* 0x000000181904723e */ /* 0x008fe200000010ff */
[----:B------:R-:W-:Y:S01]  /*58a0*/  FFMA.FTZ R23, R52, c[0x0][0x23c], -R53 ;  /* 0x00008f0034177a23 */ /* 0x000fe20000010835 */
        /* <DEDUP_REMOVED lines=92> */
.L_x_2704:
[----:B------:R-:W-:-:S05]  /*5e70*/  IMAD.MOV.U32 R5, RZ, RZ, c[0x0][0x1a0] ;  /* 0x00006800ff057624 */ /* 0x000fca00078e00ff */
[----:B------:R-:W-:-:S04]  /*5e80*/  LEA R5, -R5, RZ, 0x7 ;  /* 0x000000ff05057211 */ /* 0x000fc800078e39ff */
[----:B------:R-:W-:Y:S02]  /*5e90*/  SHF.R.S32.HI R3, RZ, 0x1f, R5 ;  /* 0x0000001fff037819 */ /* 0x000fe40000011405 */
.L_x_2705:
[C---:B------:R-:W-:Y:S01]  /*5ea0*/  LEA R190, P1, R5.reuse, R190, 0x1 ;  /* 0x000000be05be7211 */ /* 0x040fe200078208ff */
[----:B------:R-:W-:Y:S01]  /*5eb0*/  IMAD.MOV.U32 R4, RZ, RZ, c[0x0][0x1a0] ;  /* 0x00006800ff047624 */ /* 0x000fe200078e00ff */
[CC--:B------:R-:W-:Y:S01]  /*5ec0*/  IADD3 R6, P0, R5.reuse, R118.reuse, RZ ;  /* 0x0000007605067210 */ /* 0x0c0fe20007f1e0ff */
[----:B------:R-:W-:Y:S01]  /*5ed0*/  IMAD.MOV.U32 R7, RZ, RZ, c[0x0][0x1a4] ;  /* 0x00006900ff077624 */ /* 0x000fe200078e00ff */
[----:B------:R-:W-:Y:S02]  /*5ee0*/  LEA.HI.X R189, R5, R189, R3, 0x1, P1 ;  /* 0x000000bd05bd7211 */ /* 0x000fe400008f0c03 */
[----:B------:R-:W-:Y:S01]  /*5ef0*/  LEA R9, P1, R4, R5, 0x5 ;  /* 0x0000000504097211 */ /* 0x000fe200078228ff */
[----:B------:R-:W-:Y:S01]  /*5f00*/  IMAD.X R5, R3, 0x1, R116, P0 ;  /* 0x0000000103057824 */ /* 0x000fe200000e0674 */
[----:B------:R-:W-:Y:S01]  /*5f10*/  LEA R10, P2, R6, c[0x0][0x170], 0x1 ;  /* 0x00005c00060a7a11 */ /* 0x000fe200078408ff */
[----:B------:R-:W-:Y:S01]  /*5f20*/  IMAD.MOV.U32 R191, RZ, RZ, R189 ;  /* 0x000000ffffbf7224 */ /* 0x000fe200078e00bd */
[----:B------:R-:W-:-:S02]  /*5f30*/  IADD3 R9, P0, R9, R118, RZ ;  /* 0x0000007609097210 */ /* 0x000fc40007f1e0ff */
[----:B------:R-:W-:Y:S01]  /*5f40*/  LEA.HI.X R7, R4, R3, R7, 0x5, P1 ;  /* 0x0000000304077211 */ /* 0x000fe200008f2c07 */
[----:B------:R-:W-:Y:S01]  /*5f50*/  IMAD.MOV.U32 R3, RZ, RZ, 0x6 ;  /* 0x00000006ff037424 */ /* 0x000fe200078e00ff */
[----:B------:R-:W-:Y:S01]  /*5f60*/  LEA.HI.X R11, R6, c[0x0][0x174], R5, 0x1, P2 ;  /* 0x00005d00060b7a11 */ /* 0x000fe200010f0c05 */
[C---:B------:R-:W-:Y:S01]  /*5f70*/  IMAD.SHL.U32 R5, R4.reuse, 0x40, RZ ;  /* 0x0000004004057824 */ /* 0x040fe200078e00ff */
[----:B------:R-:W-:Y:S01]  /*5f80*/  @!PT LDS RZ, [RZ] ;  /* 0x00000000fffff984 */ /* 0x000fe20000000800 */
[----:B------:R-:W-:Y:S01]  /*5f90*/  @!PT LDS RZ, [RZ] ;  /* 0x00000000fffff984 */ /* 0x000fe20000000800 */
[----:B------:R-:W-:Y:S01]  /*5fa0*/  @!PT LDS RZ, [RZ] ;  /* 0x00000000fffff984 */ /* 0x000fe20000000800 */
[----:B------:R1:W-:Y:S01]  /*5fb0*/  LDGSTS.E.BYPASS.LTC128B.128 [R195+0x9000], [R190.64] ;  /* 0x09000000bec37fae */ /* 0x0003e2000b901d4c */
[----:B------:R-:W-:Y:S01]  /*5fc0*/  IMAD.X R116, R7, 0x1, R116, P0 ;  /* 0x0000000107747824 */ /* 0x000fe200000e0674 */
[----:B------:R-:W-:Y:S02]  /*5fd0*/  LEA R6, P0, R9, c[0x0][0x170], 0x1 ;  /* 0x00005c0009067a11 */ /* 0x000fe400078008ff */
[----:B------:R-:W-:Y:S01]  /*5fe0*/  SHF.L.U64.HI R4, R4, R3, c[0x0][0x1a4] ;  /* 0x0000690004047619 */ /* 0x000fe20000010203 */
[----:B------:R2:W-:Y:S01]  /*5ff0*/  LDGSTS.E.BYPASS.LTC128B.128 [R195+0xb000], [R10.64+0x40] ;  /* 0x0b0000400ac37fae */ /* 0x0005e2000b901d4c */
[----:B------:R-:W-:-:S02]  /*6000*/  IADD3 R8, P1, R5, R190, RZ ;  /* 0x000000be05087210 */ /* 0x000fc40007f3e0ff */
[----:B------:R-:W-:Y:S01]  /*6010*/  LEA.HI.X R7, R9, c[0x0][0x174], R116, 0x1, P0 ;  /* 0x00005d0009077a11 */ /* 0x000fe200000f0c74 */
[----:B------:R2:W-:Y:S01]  /*6020*/  LDGSTS.E.BYPASS.LTC128B.128 [R195+0xd000], [R10.64+0x80] ;  /* 0x0d0000800ac37fae */ /* 0x0005e2000b901d4c */
[-C--:B------:R-:W-:Y:S01]  /*6030*/  IADD3 R16, P0, R8, R5.reuse, RZ ;  /* 0x0000000508107210 */ /* 0x080fe20007f1e0ff */
[----:B------:R-:W-:Y:S01]  /*6040*/  IMAD.X R9, R4, 0x1, R189, P1 ;  /* 0x0000000104097824 */ /* 0x000fe200008e06bd */
[-C--:B------:R-:W-:Y:S02]  /*6050*/  IADD3 R20, P2, R6, R5.reuse, RZ ;  /* 0x0000000506147210 */ /* 0x080fe40007f5e0ff */
[-C--:B------:R-:W-:Y:S01]  /*6060*/  IADD3 R18, P1, R16, R5.reuse, RZ ;  /* 0x0000000510127210 */ /* 0x080fe20007f3e0ff */
[--C-:B------:R-:W-:Y:S01]  /*6070*/  IMAD.X R17, R9, 0x1, R4.reuse, P0 ;  /* 0x0000000109117824 */ /* 0x100fe200000e0604 */
[----:B------:R-:W-:Y:S01]  /*6080*/  IADD3 R24, P0, R20, R5, RZ ;  /* 0x0000000514187210 */ /* 0x000fe20007f1e0ff */
[--C-:B------:R-:W-:Y:S01]  /*6090*/  IMAD.X R21, R7, 0x1, R4.reuse, P2 ;  /* 0x0000000107157824 */ /* 0x100fe200010e0604 */
[----:B------:R2:W-:Y:S01]  /*60a0*/  LDGSTS.E.BYPASS.LTC128B.128 [R195+0x9800], [R8.64] ;  /* 0x0980000008c37fae */ /* 0x0005e2000b901d4c */
[----:B------:R-:W-:-:S02]  /*60b0*/  IMAD.X R19, R17, 0x1, R4, P1 ;  /* 0x0000000111137824 */ /* 0x000fc400008e0604 */
[----:B------:R-:W-:Y:S01]  /*60c0*/  IMAD.X R25, R21, 0x1, R4, P0 ;  /* 0x0000000115197824 */ /* 0x000fe200000e0604 */
        /* <DEDUP_REMOVED lines=9> */
[----:B------:R-:W1:Y:S04]  /*6160*/  LDSM.16.M88.4 R116, [R184+0x3000] ;  /* 0x00300000b874783b */ /* 0x000e680000000200 */
[----:B------:R-:W4:Y:S04]  /*6170*/  LDSM.16.M88.4 R60, [R184+0x3400] ;  /* 0x00340000b83c783b */ /* 0x000f280000000200 */
[----:B------:R-:W4:Y:S04]  /*6180*/  LDSM.16.M88.4 R52, [R184+0x3800] ;  /* 0x00380000b834783b */ /* 0x000f280000000200 */
[----:B------:R-:W4:Y:S04]  /*6190*/  LDSM.16.M88.4 R44, [R184+0x3c00] ;  /* 0x003c0000b82c783b */ /* 0x000f280000000200 */
[----:B------:R-:W4:Y:S04]  /*61a0*/  LDSM.16.M88.4 R36, [R184+0x4000] ;  /* 0x00400000b824783b */ /* 0x000f280000000200 */
[----:B------:R-:W4:Y:S04]  /*61b0*/  LDSM.16.M88.4 R28, [R184+0x4400] ;  /* 0x00440000b81c783b */ /* 0x000f280000000200 */
[----:B-----5:R-:W5:Y:S04]  /*61c0*/  LDSM.16.M88.4 R20, [R184+0x4800] ;  /* 0x00480000b814783b */ /* 0x020f680000000200 */
[----:B---3--:R-:W3:Y:S04]  /*61d0*/  LDSM.16.M88.4 R4, [R184+0x4c00] ;  /* 0x004c0000b804783b */ /* 0x008ee80000000200 */
[----:B------:R-:W-:Y:S04]  /*61e0*/  LDSM.16.M88.4 R144, [R183] ;  /* 0x00000000b790783b */ /* 0x000fe80000000200 */
[----:B------:R-:W3:Y:S04]  /*61f0*/  LDSM.16.M88.4 R124, [R181+0x3000] ;  /* 0x00300000b57c783b */ /* 0x000ee80000000200 */
[----:B--2---:R-:W2:Y:S01]  /*6200*/  LDSM.16.M88.4 R8, [R181+0x3400] ;  /* 0x00340000b508783b */ /* 0x004ea20000000200 */
[C---:B-1----:R-:W-:Y:S03]  /*6210*/  HMMA.16816.F32.BF16 R120, R12.reuse, R116, RZ ;  /* 0x000000740c78723c */ /* 0x042fe600000418ff */
[----:B------:R-:W1:Y:S04]  /*6220*/  LDSM.16.M88.4 R132, [R181+0x3800] ;  /* 0x00380000b584783b */ /* 0x000e680000000200 */
[----:B------:R-:W-:Y:S01]  /*6230*/  LDSM.16.M88.4 R156, [R181+0x4000] ;  /* 0x00400000b59c783b */ /* 0x000fe20000000200 */
[C---:B----4-:R-:W-:Y:S03]  /*6240*/  HMMA.16816.F32.BF16 R64, R12.reuse, R60, RZ ;  /* 0x0000003c0c40723c */ /* 0x050fe600000418ff */
        /* <DEDUP_REMOVED lines=16> */
[C---:B------:R-:W-:Y:S08]  /*6350*/  HMMA.16816.F32.BF16 R28, R12.reuse, R30, RZ ;  /* 0x0000001e0c1c723c */ /* 0x040ff000000418ff */
[C---:B------:R-:W-:Y:S08]  /*6360*/  HMMA.16816.F32.BF16 R20, R12.reuse, R22, RZ ;  /* 0x000000160c14723c */ /* 0x040ff000000418ff */
[C---:B---3--:R-:W-:Y:S08]  /*6370*/  HMMA.16816.F32.BF16 R16, R12.reuse, R4, RZ ;  /* 0x000000040c10723c */ /* 0x048ff000000418ff */
[----:B------:R-:W-:Y:S01]  /*6380*/  HMMA.16816.F32.BF16 R12, R12, R6, RZ ;  /* 0x000000060c0c723c */ /* 0x000fe200000418ff */
[----:B------:R-:W3:Y:S07]  /*6390*/  LDSM.16.M88.4 R4, [R181+0x3c00] ;  /* 0x003c0000b504783b */ /* 0x000eee0000000200 */
        /* <DEDUP_REMOVED lines=12> */
[----:B------:R-:W-:Y:S08]  /*6460*/  HMMA.16816.F32.BF16 R40, R144, R156, R40 ;  /* 0x0000009c9028723c */ /* 0x000ff00000041828 */
[C---:B--2---:R-:W-:Y:S08]  /*6470*/  HMMA.16816.F32.BF16 R56, R8.reuse, R124, R56 ;  /* 0x0000007c0838723c */ /* 0x044ff00000041838 */
[----:B------:R-:W-:Y:S01]  /*6480*/  HMMA.16816.F32.BF16 R52, R8, R126, R52 ;  /* 0x0000007e0834723c */ /* 0x000fe20000041834 */
[----:B------:R-:W2:Y:S07]  /*6490*/  LDSM.16.M88.4 R124, [R184+0x6800] ;  /* 0x00680000b87c783b */ /* 0x000eae0000000200 */
[C---:B------:R-:W-:Y:S01]  /*64a0*/  HMMA.16816.F32.BF16 R36, R144.reuse, R158, R36 ;  /* 0x0000009e9024723c */ /* 0x040fe20000041824 */
[----:B------:R-:W-:Y:S07]  /*64b0*/  LDSM.16.M88.4 R156, [R185+0x2000] ;  /* 0x00200000b99c783b */ /* 0x000fee0000000200 */
[C---:B------:R-:W-:Y:S08]  /*64c0*/  HMMA.16816.F32.BF16 R32, R144.reuse, R152, R32 ;  /* 0x000000989020723c */ /* 0x040ff00000041820 */
[C---:B------:R-:W-:Y:S01]  /*64d0*/  HMMA.16816.F32.BF16 R28, R144.reuse, R154, R28 ;  /* 0x0000009a901c723c */ /* 0x040fe2000004181c */
[----:B------:R-:W-:Y:S07]  /*64e0*/  LDSM.16.M88.4 R152, [R184+0x6c00] ;  /* 0x006c0000b898783b */ /* 0x000fee0000000200 */
[C---:B------:R-:W-:Y:S08]  /*64f0*/  HMMA.16816.F32.BF16 R24, R144.reuse, R128, R24 ;  /* 0x000000809018723c */ /* 0x040ff00000041818 */
[C---:B------:R-:W-:Y:S01]  /*6500*/  HMMA.16816.F32.BF16 R20, R144.reuse, R130, R20 ;  /* 0x000000829014723c */ /* 0x040fe20000041814 */
[----:B------:R-:W3:Y:S07]  /*6510*/  LDSM.16.M88.4 R128, [R184+0x6400] ;  /* 0x00640000b880783b */ /* 0x000eee0000000200 */
[C---:B------:R-:W-:Y:S08]  /*6520*/  HMMA.16816.F32.BF16 R16, R144.reuse, R148, R16 ;  /* 0x000000949010723c */ /* 0x040ff00000041810 */
        /* <DEDUP_REMOVED lines=12> */
[C---:B------:R-:W-:Y:S08]  /*65f0*/  HMMA.16816.F32.BF16 R64, R8.reuse, R136, R64 ;  /* 0x000000880840723c */ /* 0x040ff00000041840 */
[C---:B------:R-:W-:Y:S01]  /*6600*/  HMMA.16816.F32.BF16 R60, R8.reuse, R138, R60 ;  /* 0x0000008a083c723c */ /* 0x040fe2000004183c */
[----:B------:R-:W5:Y:S07]  /*6610*/  LDSM.16.M88.4 R136, [R181+0x5c00] ;  /* 0x005c0000b588783b */ /* 0x000f6e0000000200 */
[C---:B------:R-:W-:Y:S08]  /*6620*/  HMMA.16816.F32.BF16 R48, R8.reuse, R132, R48 ;  /* 0x000000840830723c */ /* 0x040ff00000041830 */
[C---:B------:R-:W-:Y:S01]  /*6630*/  HMMA.16816.F32.BF16 R44, R8.reuse, R134, R44 ;  /* 0x00000086082c723c */ /* 0x040fe2000004182c */
[----:B------:R-:W2:Y:S07]  /*6640*/  LDSM.16.M88.4 R132, [R181+0x6000] ;  /* 0x00600000b584783b */ /* 0x000eae0000000200 */
[C---:B---3--:R-:W-:Y:S08]  /*6650*/  HMMA.16816.F32.BF16 R32, R8.reuse, R128, R32 ;  /* 0x000000800820723c */ /* 0x048ff00000041820 */
[C---:B------:R-:W-:Y:S01]  /*6660*/  HMMA.16816.F32.BF16 R28, R8.reuse, R130, R28 ;  /* 0x00000082081c723c */ /* 0x040fe2000004181c */
[----:B------:R-:W3:Y:S07]  /*6670*/  LDSM.16.M88.4 R128, [R181+0x6400] ;  /* 0x00640000b580783b */ /* 0x000eee0000000200 */
[C---:B------:R-:W-:Y:S08]  /*6680*/  HMMA.16816.F32.BF16 R16, R8.reuse, R152, R16 ;  /* 0x000000980810723c */ /* 0x040ff00000041810 */
[----:B------:R-:W-:Y:S01]  /*6690*/  HMMA.16816.F32.BF16 R12, R8, R154, R12 ;  /* 0x0000009a080c723c */ /* 0x000fe2000004180c */
[----:B------:R-:W3:Y:S04]  /*66a0*/  LDSM.16.M88.4 R8, [R181+0x6c00] ;  /* 0x006c0000b508783b */ /* 0x000ee80000000200 */
[----:B------:R-:W3:Y:S03]  /*66b0*/  LDSM.16.M88.4 R152, [R184+0x7000] ;  /* 0x00700000b898783b */ /* 0x000ee60000000200 */
        /* <DEDUP_REMOVED lines=11> */
[----:B------:R-:W-:Y:S07]  /*6770*/  LDSM.16.M88.4 R140, [R184+0x7c00] ;  /* 0x007c0000b88c783b */ /* 0x000fee0000000200 */
[C---:B-----5:R-:W-:Y:S08]  /*6780*/  HMMA.16816.F32.BF16 R48, R4.reuse, R136, R48 ;  /* 0x000000880430723c */ /* 0x060ff00000041830 */
        /* <DEDUP_REMOVED lines=8> */
[C---:B------:R-:W-:Y:S08]  /*6810*/  HMMA.16816.F32.BF16 R16, R4.reuse, R8, R16 ;  /* 0x000000080410723c */ /* 0x040ff00000041810 */
[----:B------:R-:W-:Y:S01]  /*6820*/  HMMA.16816.F32.BF16 R12, R4, R10, R12 ;  /* 0x0000000a040c723c */ /* 0x000fe2000004180c */
[----:B------:R-:W-:Y:S04]  /*6830*/  LDSM.16.M88.4 R8, [R183+0x2000] ;  /* 0x00200000b708783b */ /* 0x000fe80000000200 */
[----:B------:R-:W3:Y:S03]  /*6840*/  LDSM.16.M88.4 R4, [R181+0x7000] ;  /* 0x00700000b504783b */ /* 0x000ee60000000200 */
[C---:B------:R-:W-:Y:S08]  /*6850*/  HMMA.16816.F32.BF16 R120, R156.reuse, R152, R120 ;  /* 0x000000989c78723c */ /* 0x040ff00000041878 */
[C---:B------:R-:W-:Y:S08]  /*6860*/  HMMA.16816.F32.BF16 R116, R156.reuse, R154, R116 ;  /* 0x0000009a9c74723c */ /* 0x040ff00000041874 */
[C---:B-1----:R-:W-:Y:S08]  /*6870*/  HMMA.16816.F32.BF16 R64, R156.reuse, R148, R64 ;  /* 0x000000949c40723c */ /* 0x042ff00000041840 */
[C---:B------:R-:W-:Y:S01]  /*6880*/  HMMA.16816.F32.BF16 R60, R156.reuse, R150, R60 ;  /* 0x000000969c3c723c */ /* 0x040fe2000004183c */
        /* <DEDUP_REMOVED lines=9> */
[C---:B------:R-:W-:Y:S08]  /*6920*/  HMMA.16816.F32.BF16 R48, R156.reuse, R140, R48 ;  /* 0x0000008c9c30723c */ /* 0x040ff00000041830 */
[----:B------:R-:W-:Y:S07]  /*6930*/  HMMA.16816.F32.BF16 R20, R156, R130, R20 ;  /* 0x000000829c14723c */ /* 0x000fee0000041814 */
[----:B------:R-:W-:Y:S01]  /*6940*/  IMAD R130, R193, 0x80, R166 ;  /* 0x00000080c1827824 */ /* 0x000fe200078e02a6 */
[----:B-1----:R-:W-:Y:S04]  /*6950*/  HMMA.16816.F32.BF16 R64, R8, R148, R64 ;  /* 0x000000940840723c */ /* 0x002fe80000041840 */
[----:B------:R-:W-:-:S02]  /*6960*/  ISETP.GE.AND P4, PT, R130, R165, PT ;  /* 0x000000a58200720c */ /* 0x000fc40003f86270 */
[CC--:B------:R-:W-:Y:S02]  /*6970*/  ISETP.GE.AND P2, PT, R130.reuse, R164.reuse, PT ;  /* 0x000000a48200720c */ /* 0x0c0fe40003f46270 */
[----:B------:R-:W-:Y:S01]  /*6980*/  HMMA.16816.F32.BF16 R24, R156, R128, R24 ;  /* 0x000000809c18723c */ /* 0x000fe20000041818 */
[----:B------:R-:W-:Y:S02]  /*6990*/  IADD3 R131, R130, 0x10, RZ ;  /* 0x0000001082837810 */ /* 0x000fe40007ffe0ff */
[----:B------:R-:W-:Y:S02]  /*69a0*/  FSEL R213, R122, -INF , !P2 ;  /* 0xff8000007ad57808 */ /* 0x000fe40005000000 */
[----:B------:R-:W-:Y:S02]  /*69b0*/  ISETP.GE.AND P2, PT, R131, R164, PT ;  /* 0x000000a48300720c */ /* 0x000fe40003f46270 */
[C---:B------:R-:W-:Y:S01]  /*69c0*/  IADD3 R128, R130.reuse, 0x1, RZ ;  /* 0x0000000182807810 */ /* 0x040fe20007ffe0ff */
[----:B------:R-:W-:Y:S01]  /*69d0*/  HMMA.16816.F32.BF16 R60, R8, R150, R60 ;  /* 0x00000096083c723c */ /* 0x000fe2000004183c */
[----:B------:R-:W-:-:S02]  /*69e0*/  IADD3 R129, R130, 0x8, RZ ;  /* 0x0000000882817810 */ /* 0x000fc40007ffe0ff */
[CC--:B------:R-:W-:Y:S02]  /*69f0*/  ISETP.GE.AND P3, PT, R128.reuse, R165.reuse, PT ;  /* 0x000000a58000720c */ /* 0x0c0fe40003f66270 */
[-C--:B------:R-:W-:Y:S02]  /*6a00*/  ISETP.GE.AND P0, PT, R128, R164.reuse, PT ;  /* 0x000000a48000720c */ /* 0x080fe40003f06270 */
[----:B------:R-:W-:Y:S01]  /*6a10*/  IADD3 R128, R130, 0x9, RZ ;  /* 0x0000000982807810 */ /* 0x000fe20007ffe0ff */
[----:B--2---:R-:W-:Y:S01]  /*6a20*/  HMMA.16816.F32.BF16 R56, R8, R124, R56 ;  /* 0x0000007c0838723c */ /* 0x004fe20000041838 */
[C---:B------:R-:W-:Y:S02]  /*6a30*/  ISETP.GE.AND P1, PT, R129.reuse, R165, PT ;  /* 0x000000a58100720c */ /* 0x040fe40003f26270 */
[----:B------:R-:W-:Y:S02]  /*6a40*/  ISETP.GE.AND P5, PT, R129, R164, PT ;  /* 0x000000a48100720c */ /* 0x000fe40003fa6270 */
[----:B------:R-:W-:-:S02]  /*6a50*/  FSEL R129, R120, -INF , !P4 ;  /* 0xff80000078817808 */ /* 0x000fc40006000000 */
[----:B------:R-:W-:Y:S01]  /*6a60*/  ISETP.GE.AND P4, PT, R128, R165, PT ;  /* 0x000000a58000720c */ /* 0x000fe20003f86270 */
[----:B------:R-:W-:Y:S01]  /*6a70*/  HMMA.16816.F32.BF16 R28, R156, R134, R28 ;  /* 0x000000869c1c723c */ /* 0x000fe2000004181c */
[----:B------:R-:W-:Y:S02]  /*6a80*/  IADD3 R125, R130, 0x11, RZ ;  /* 0x00000011827d7810 */ /* 0x000fe40007ffe0ff */
[----:B------:R-:W-:Y:S02]  /*6a90*/  FSEL R217, R123, -INF , !P0 ;  /* 0xff8000007bd97808 */ /* 0x000fe40004000000 */
[----:B------:R-:W-:Y:S02]  /*6aa0*/  FSEL R124, R117, -INF , !P4 ;  /* 0xff800000757c7808 */ /* 0x000fe40006000000 */
[----:B------:R-:W-:Y:S01]  /*6ab0*/  FSEL R134, R121, -INF , !P3 ;  /* 0xff80000079867808 */ /* 0x000fe20005800000 */
[----:B------:R-:W-:Y:S01]  /*6ac0*/  HMMA.16816.F32.BF16 R52, R8, R126, R52 ;  /* 0x0000007e0834723c */ /* 0x000fe20000041834 */
[----:B------:R-:W-:Y:S01]  /*6ad0*/  ISETP.GE.AND P3, PT, R128, R164, PT ;  /* 0x000000a48000720c */ /* 0x000fe20003f66270 */
[----:B------:R-:W1:Y:S01]  /*6ae0*/  LDSM.16.M88.4 R120, [R181+0x8000] ;  /* 0x00800000b578783b */ /* 0x000e620000000200 */
[----:B------:R-:W-:-:S02]  /*6af0*/  FSEL R128, R116, -INF , !P1 ;  /* 0xff80000074807808 */ /* 0x000fc40004800000 */
[----:B------:R-:W-:Y:S02]  /*6b00*/  IADD3 R116, R130, 0x18, RZ ;  /* 0x0000001882747810 */ /* 0x000fe40007ffe0ff */
[----:B------:R-:W-:Y:S01]  /*6b10*/  FSEL R219, R118, -INF , !P5 ;  /* 0xff80000076db7808 */ /* 0x000fe20006800000 */
[----:B------:R-:W-:Y:S01]  /*6b20*/  HMMA.16816.F32.BF16 R44, R156, R142, R44 ;  /* 0x0000008e9c2c723c */ /* 0x000fe2000004182c */
[----:B------:R-:W-:Y:S02]  /*6b30*/  FSEL R215, R119, -INF , !P3 ;  /* 0xff80000077d77808 */ /* 0x000fe40005800000 */
[-C--:B------:R-:W-:Y:S02]  /*6b40*/  ISETP.GE.AND P4, PT, R125, R165.reuse, PT ;  /* 0x000000a57d00720c */ /* 0x080fe40003f86270 */
[C---:B------:R-:W-:Y:S02]  /*6b50*/  ISETP.GE.AND P3, PT, R116.reuse, R165, PT ;  /* 0x000000a57400720c */ /* 0x040fe40003f66270 */
[----:B------:R-:W-:Y:S01]  /*6b60*/  ISETP.GE.AND P5, PT, R116, R164, PT ;  /* 0x000000a47400720c */ /* 0x000fe20003fa6270 */
[----:B---3--:R-:W-:Y:S01]  /*6b70*/  HMMA.16816.F32.BF16 R48, R8, R4, R48 ;  /* 0x000000040830723c */ /* 0x008fe20000041830 */
[----:B------:R-:W-:-:S02]  /*6b80*/  IADD3 R116, R130, 0x19, RZ ;  /* 0x0000001982747810 */ /* 0x000fc40007ffe0ff */
[----:B------:R-:W-:Y:S02]  /*6b90*/  ISETP.GE.AND P1, PT, R131, R165, PT ;  /* 0x000000a58300720c */ /* 0x000fe40003f26270 */
[----:B------:R-:W-:Y:S02]  /*6ba0*/  FSEL R210, R65, -INF , !P4 ;  /* 0xff80000041d27808 */ /* 0x000fe40006000000 */
[-C--:B------:R-:W-:Y:S01]  /*6bb0*/  ISETP.GE.AND P0, PT, R125, R164.reuse, PT ;  /* 0x000000a47d00720c */ /* 0x080fe20003f06270 */
[----:B------:R-:W-:Y:S01]  /*6bc0*/  HMMA.16816.F32.BF16 R40, R156, R136, R40 ;  /* 0x000000889c28723c */ /* 0x000fe20000041828 */
[----:B------:R-:W-:Y:S02]  /*6bd0*/  ISETP.GE.AND P4, PT, R116, R164, PT ;  /* 0x000000a47400720c */ /* 0x000fe40003f86270 */
[C---:B------:R-:W-:Y:S02]  /*6be0*/  IADD3 R117, R130.reuse, 0x20, RZ ;  /* 0x0000002082757810 */ /* 0x040fe40007ffe0ff */
[----:B------:R-:W-:-:S02]  /*6bf0*/  IADD3 R4, R130, 0x28, RZ ;  /* 0x0000002882047810 */ /* 0x000fc40007ffe0ff */
[----:B------:R-:W-:Y:S01]  /*6c00*/  FSEL R212, R64, -INF , !P1 ;  /* 0xff80000040d47808 */ /* 0x000fe20004800000 */
[----:B------:R-:W-:Y:S01]  /*6c10*/  HMMA.16816.F32.BF16 R44, R8, R6, R44 ;  /* 0x00000006082c723c */ /* 0x000fe2000004182c */
[----:B------:R-:W-:Y:S02]  /*6c20*/  ISETP.GE.AND P1, PT, R116, R165, PT ;  /* 0x000000a57400720c */ /* 0x000fe40003f26270 */
[----:B------:R-:W-:Y:S02]  /*6c30*/  FSEL R60, R60, -INF , !P3 ;  /* 0xff8000003c3c7808 */ /* 0x000fe40005800000 */
[----:B------:R-:W-:Y:S02]  /*6c40*/  FSEL R209, R66, -INF , !P2 ;  /* 0xff80000042d17808 */ /* 0x000fe40005000000 */
[----:B------:R-:W-:Y:S01]  /*6c50*/  IADD3 R5, R130, 0x21, RZ ;  /* 0x0000002182057810 */ /* 0x000fe20007ffe0ff */
[----:B------:R-:W-:Y:S01]  /*6c60*/  HMMA.16816.F32.BF16 R36, R156, R138, R36 ;  /* 0x0000008a9c24723c */ /* 0x000fe20000041824 */
[----:B------:R-:W-:-:S02]  /*6c70*/  FSEL R211, R67, -INF , !P0 ;  /* 0xff80000043d37808 */ /* 0x000fc40004000000 */
[----:B------:R-:W-:Y:S01]  /*6c80*/  FSEL R203, R62, -INF , !P5 ;  /* 0xff8000003ecb7808 */ /* 0x000fe20006800000 */
[----:B------:R-:W2:Y:S01]  /*6c90*/  LDSM.16.M88.4 R64, [R181+0x8400] ;  /* 0x00840000b540783b */ /* 0x000ea20000000200 */
[----:B------:R-:W-:Y:S02]  /*6ca0*/  FSEL R191, R63, -INF , !P4 ;  /* 0xff8000003fbf7808 */ /* 0x000fe40006000000 */
[-C--:B------:R-:W-:Y:S01]  /*6cb0*/  ISETP.GE.AND P3, PT, R117, R165.reuse, PT ;  /* 0x000000a57500720c */ /* 0x080fe20003f66270 */
[----:B------:R-:W-:Y:S01]  /*6cc0*/  HMMA.16816.F32.BF16 R32, R156, R132, R32 ;  /* 0x000000849c20723c */ /* 0x000fe20000041820 */
[C---:B------:R-:W-:Y:S02]  /*6cd0*/  ISETP.GE.AND P4, PT, R4.reuse, R165, PT ;  /* 0x000000a50400720c */ /* 0x040fe40003f86270 */
[----:B------:R-:W-:Y:S02]  /*6ce0*/  ISETP.GE.AND P5, PT, R4, R164, PT ;  /* 0x000000a40400720c */ /* 0x000fe40003fa6270 */
[----:B------:R-:W-:-:S02]  /*6cf0*/  IADD3 R4, R130, 0x29, RZ ;  /* 0x0000002982047810 */ /* 0x000fc40007ffe0ff */
[----:B------:R-:W-:Y:S01]  /*6d00*/  FSEL R208, R61, -INF , !P1 ;  /* 0xff8000003dd07808 */ /* 0x000fe20004800000 */
[C---:B-1----:R-:W-:Y:S01]  /*6d10*/  HMMA.16816.F32.BF16 R40, R8.reuse, R120, R40 ;  /* 0x000000780828723c */ /* 0x042fe20000041828 */
[C---:B------:R-:W-:Y:S02]  /*6d20*/  ISETP.GE.AND P1, PT, R5.reuse, R165, PT ;  /* 0x000000a50500720c */ /* 0x040fe40003f26270 */
[-C--:B------:R-:W-:Y:S02]  /*6d30*/  ISETP.GE.AND P0, PT, R5, R164.reuse, PT ;  /* 0x000000a40500720c */ /* 0x080fe40003f06270 */
[----:B------:R-:W-:Y:S02]  /*6d40*/  ISETP.GE.AND P2, PT, R117, R164, PT ;  /* 0x000000a47500720c */ /* 0x000fe40003f46270 */
[----:B------:R-:W-:Y:S01]  /*6d50*/  IADD3 R5, R130, 0x30, RZ ;  /* 0x0000003082057810 */ /* 0x000fe20007ffe0ff */
[----:B------:R-:W-:Y:S01]  /*6d60*/  HMMA.16816.F32.BF16 R36, R8, R122, R36 ;  /* 0x0000007a0824723c */ /* 0x000fe20000041824 */
[----:B------:R-:W-:-:S02]  /*6d70*/  FSEL R202, R56, -INF , !P3 ;  /* 0xff80000038ca7808 */ /* 0x000fc40005800000 */
[----:B------:R-:W-:Y:S02]  /*6d80*/  ISETP.GE.AND P3, PT, R4, R165, PT ;  /* 0x000000a50400720c */ /* 0x000fe40003f66270 */
[----:B------:R-:W-:Y:S02]  /*6d90*/  IADD3 R56, R130, 0x31, RZ ;  /* 0x0000003182387810 */ /* 0x000fe40007ffe0ff */
[----:B------:R-:W-:Y:S02]  /*6da0*/  FSEL R178, R57, -INF , !P1 ;  /* 0xff80000039b27808 */ /* 0x000fe40004800000 */
[----:B------:R-:W-:Y:S02]  /*6db0*/  FSEL R176, R52, -INF , !P4 ;  /* 0xff80000034b07808 */ /* 0x000fe40006000000 */
[----:B------:R-:W-:Y:S02]  /*6dc0*/  FSEL R179, R58, -INF , !P2 ;  /* 0xff8000003ab37808 */ /* 0x000fe40005000000 */
[----:B------:R-:W-:-:S02]  /*6dd0*/  ISETP.GE.AND P1, PT, R4, R164, PT ;  /* 0x000000a40400720c */ /* 0x000fc40003f26270 */
[CC--:B------:R-:W-:Y:S02]  /*6de0*/  ISETP.GE.AND P4, PT, R5.reuse, R165.reuse, PT ;  /* 0x000000a50500720c */ /* 0x0c0fe40003f86270 */
[-C--:B------:R-:W-:Y:S02]  /*6df0*/  ISETP.GE.AND P2, PT, R5, R164.reuse, PT ;  /* 0x000000a40500720c */ /* 0x080fe40003f46270 */
[----:B------:R-:W-:Y:S01]  /*6e00*/  FSEL R177, R59, -INF , !P0 ;  /* 0xff8000003bb17808 */ /* 0x000fe20004000000 */
[----:B------:R-:W1:Y:S01]  /*6e10*/  LDSM.16.M88.4 R4, [R181+0x8800] ;  /* 0x00880000b504783b */ /* 0x000e620000000200 */
[----:B------:R-:W-:Y:S01]  /*6e20*/  FSEL R174, R53, -INF , !P3 ;  /* 0xff80000035ae7808 */ /* 0x000fe20005800000 */
[----:B--2---:R-:W-:Y:S01]  /*6e30*/  HMMA.16816.F32.BF16 R32, R8, R64, R32 ;  /* 0x000000400820723c */ /* 0x004fe20000041820 */
[C---:B------:R-:W-:Y:S02]  /*6e40*/  ISETP.GE.AND P3, PT, R56.reuse, R165, PT ;  /* 0x000000a53800720c */ /* 0x040fe40003f66270 */
[----:B------:R-:W-:-:S02]  /*6e50*/  ISETP.GE.AND P0, PT, R56, R164, PT ;  /* 0x000000a43800720c */ /* 0x000fc40003f06270 */
[----:B------:R-:W-:Y:S02]  /*6e60*/  FSEL R172, R48, -INF , !P4 ;  /* 0xff80000030ac7808 */ /* 0x000fe40006000000 */
[----:B------:R-:W-:Y:S01]  /*6e70*/  FSEL R170, R49, -INF , !P3 ;  /* 0xff80000031aa7808 */ /* 0x000fe20005800000 */
[----:B------:R-:W-:Y:S01]  /*6e80*/  HMMA.16816.F32.BF16 R28, R8, R66, R28 ;  /* 0x00000042081c723c */ /* 0x000fe2000004181c */
[----:B------:R-:W-:Y:S02]  /*6e90*/  FSEL R171, R50, -INF , !P2 ;  /* 0xff80000032ab7808 */ /* 0x000fe40005000000 */
[----:B------:R-:W-:Y:S02]  /*6ea0*/  FSEL R169, R51, -INF , !P0 ;  /* 0xff80000033a97808 */ /* 0x000fe40004000000 */
[----:B------:R-:W2:Y:S01]  /*6eb0*/  LDSM.16.M88.4 R48, [R181+0x8c00] ;  /* 0x008c0000b530783b */ /* 0x000ea20000000200 */
[----:B------:R-:W-:Y:S01]  /*6ec0*/  IADD3 R52, R130, 0x38, RZ ;  /* 0x0000003882347810 */ /* 0x000fe20007ffe0ff */
[----:B------:R-:W-:-:S04]  /*6ed0*/  DEPBAR.LE SB0, 0x0 ;  /* 0x000080000000791a */ /* 0x000fc80000000000 */
[----:B------:R-:W-:Y:S02]  /*6ee0*/  FSEL R175, R54, -INF , !P5 ;  /* 0xff80000036af7808 */ /* 0x000fe40006800000 */
[----:B------:R-:W-:Y:S01]  /*6ef0*/  FSEL R173, R55, -INF , !P1 ;  /* 0xff80000037ad7808 */ /* 0x000fe20004800000 */
[----:B------:R-:W-:Y:S01]  /*6f00*/  BAR.SYNC.DEFER_BLOCKING 0x0 ;  /* 0x0000000000007b1d */ /* 0x000fe20000010000 */
[C---:B------:R-:W-:Y:S02]  /*6f10*/  ISETP.GE.AND P1, PT, R52.reuse, R165, PT ;  /* 0x000000a53400720c */ /* 0x040fe40003f26270 */
[----:B------:R-:W-:Y:S02]  /*6f20*/  ISETP.GE.AND P5, PT, R52, R164, PT ;  /* 0x000000a43400720c */ /* 0x000fe40003fa6270 */
[----:B------:R-:W-:Y:S02]  /*6f30*/  IADD3 R52, R130, 0x39, RZ ;  /* 0x0000003982347810 */ /* 0x000fe40007ffe0ff */
[----:B------:R-:W-:-:S02]  /*6f40*/  FSEL R168, R44, -INF , !P1 ;  /* 0xff8000002ca87808 */ /* 0x000fc40004800000 */
[C---:B------:R-:W-:Y:S02]  /*6f50*/  ISETP.GE.AND P4, PT, R52.reuse, R165, PT ;  /* 0x000000a53400720c */ /* 0x040fe40003f86270 */
[----:B------:R-:W-:Y:S02]  /*6f60*/  ISETP.GE.AND P3, PT, R52, R164, PT ;  /* 0x000000a43400720c */ /* 0x000fe40003f66270 */
[C---:B------:R-:W-:Y:S02]  /*6f70*/  IADD3 R53, R130.reuse, 0x40, RZ ;  /* 0x0000004082357810 */ /* 0x040fe40007ffe0ff */
[C---:B------:R-:W-:Y:S01]  /*6f80*/  IADD3 R52, R130.reuse, 0x41, RZ ;  /* 0x0000004182347810 */ /* 0x040fe20007ffe0ff */
[----:B-1----:R-:W-:Y:S01]  /*6f90*/  HMMA.16816.F32.BF16 R24, R8, R4, R24 ;  /* 0x000000040818723c */ /* 0x002fe20000041818 */
[----:B------:R-:W-:Y:S02]  /*6fa0*/  IADD3 R44, R130, 0x48, RZ ;  /* 0x00000048822c7810 */ /* 0x000fe40007ffe0ff */
[----:B------:R-:W-:-:S02]  /*6fb0*/  FSEL R166, R45, -INF , !P4 ;  /* 0xff8000002da67808 */ /* 0x000fc40006000000 */
[----:B------:R-:W-:Y:S02]  /*6fc0*/  FSEL R167, R46, -INF , !P5 ;  /* 0xff8000002ea77808 */ /* 0x000fe40006800000 */
[----:B------:R-:W-:Y:S01]  /*6fd0*/  FSEL R159, R47, -INF , !P3 ;  /* 0xff8000002f9f7808 */ /* 0x000fe20005800000 */
[C---:B------:R-:W-:Y:S01]  /*6fe0*/  HMMA.16816.F32.BF16 R20, R8.reuse, R6, R20 ;  /* 0x000000060814723c */ /* 0x040fe20000041814 */
[-C--:B------:R-:W-:Y:S02]  /*6ff0*/  ISETP.GE.AND P1, PT, R53, R165.reuse, PT ;  /* 0x000000a53500720c */ /* 0x080fe40003f26270 */
[-C--:B------:R-:W-:Y:S02]  /*7000*/  ISETP.GE.AND P4, PT, R52, R165.reuse, PT ;  /* 0x000000a53400720c */ /* 0x080fe40003f86270 */
[C---:B------:R-:W-:Y:S02]  /*7010*/  ISETP.GE.AND P3, PT, R44.reuse, R165, PT ;  /* 0x000000a52c00720c */ /* 0x040fe40003f66270 */
[----:B------:R-:W-:Y:S01]  /*7020*/  ISETP.GE.AND P5, PT, R44, R164, PT ;  /* 0x000000a42c00720c */ /* 0x000fe20003fa6270 */
[----:B--2---:R-:W-:Y:S01]  /*7030*/  HMMA.16816.F32.BF16 R16, R8, R48, R16 ;  /* 0x000000300810723c */ /* 0x004fe20000041810 */
[----:B------:R-:W-:-:S02]  /*7040*/  IADD3 R44, R130, 0x49, RZ ;  /* 0x00000049822c7810 */ /* 0x000fc40007ffe0ff */
[----:B------:R-:W-:Y:S02]  /*7050*/  FSEL R158, R40, -INF , !P1 ;  /* 0xff800000289e7808 */ /* 0x000fe40004800000 */
[----:B------:R-:W-:Y:S02]  /*7060*/  FSEL R154, R41, -INF , !P4 ;  /* 0xff800000299a7808 */ /* 0x000fe40006000000 */
[C---:B------:R-:W-:Y:S01]  /*7070*/  ISETP.GE.AND P1, PT, R44.reuse, R165, PT ;  /* 0x000000a52c00720c */ /* 0x040fe20003f26270 */
[----:B------:R-:W-:Y:S01]  /*7080*/  HMMA.16816.F32.BF16 R12, R8, R50, R12 ;  /* 0x00000032080c723c */ /* 0x000fe2000004180c */
[----:B------:R-:W-:Y:S02]  /*7090*/  ISETP.GE.AND P4, PT, R44, R164, PT ;  /* 0x000000a42c00720c */ /* 0x000fe40003f86270 */
[C---:B------:R-:W-:Y:S02]  /*70a0*/  IADD3 R45, R130.reuse, 0x50, RZ ;  /* 0x00000050822d7810 */ /* 0x040fe40007ffe0ff */
[----:B------:R-:W-:-:S02]  /*70b0*/  IADD3 R5, R130, 0x51, RZ ;  /* 0x0000005182057810 */ /* 0x000fc40007ffe0ff */
        /* <DEDUP_REMOVED lines=13> */
[-C--:B------:R-:W-:Y:S02]  /*7190*/  ISETP.GE.AND P1, PT, R4, R164.reuse, PT ;  /* 0x000000a40400720c */ /* 0x080fe40003f26270 */
[----:B------:R-:W-:Y:S02]  /*71a0*/  IADD3 R4, R130, 0x61, RZ ;  /* 0x0000006182047810 */ /* 0x000fe40007ffe0ff */
[----:B------:R-:W-:Y:S02]  /*71b0*/  FSEL R144, R29, -INF , !P3 ;  /* 0xff8000001d907808 */ /* 0x000fe40005800000 */
[----:B------:R-:W-:Y:S02]  /*71c0*/  ISETP.GE.AND P3, PT, R4, R165, PT ;  /* 0x000000a50400720c */ /* 0x000fe40003f66270 */
[----:B------:R-:W-:-:S02]  /*71d0*/  ISETP.GE.AND P0, PT, R52, R164, PT ;  /* 0x000000a43400720c */ /* 0x000fc40003f06270 */
[----:B------:R-:W-:Y:S02]  /*71e0*/  IADD3 R6, R130, 0x70, RZ ;  /* 0x0000007082067810 */ /* 0x000fe40007ffe0ff */
[----:B------:R-:W-:Y:S02]  /*71f0*/  FSEL R140, R25, -INF , !P3 ;  /* 0xff800000198c7808 */ /* 0x000fe40005800000 */
[----:B------:R-:W-:Y:S02]  /*7200*/  FSEL R155, R43, -INF , !P0 ;  /* 0xff8000002b9b7808 */ /* 0x000fe40004000000 */
[----:B------:R-:W-:Y:S02]  /*7210*/  ISETP.GE.AND P3, PT, R6, R165, PT ;  /* 0x000000a50600720c */ /* 0x000fe40003f66270 */
[-C--:B------:R-:W-:Y:S02]  /*7220*/  ISETP.GE.AND P2, PT, R53, R164.reuse, PT ;  /* 0x000000a43500720c */ /* 0x080fe40003f46270 */
[----:B------:R-:W-:-:S02]  /*7230*/  ISETP.GE.AND P0, PT, R5, R164, PT ;  /* 0x000000a40500720c */ /* 0x000fc40003f06270 */
[----:B------:R-:W-:Y:S02]  /*7240*/  FSEL R117, R16, -INF , !P3 ;  /* 0xff80000010757808 */ /* 0x000fe40005800000 */
[----:B------:R-:W-:Y:S02]  /*7250*/  FSEL R157, R42, -INF , !P2 ;  /* 0xff8000002a9d7808 */ /* 0x000fe40005000000 */
[----:B------:R-:W-:Y:S02]  /*7260*/  FSEL R147, R35, -INF , !P0 ;  /* 0xff80000023937808 */ /* 0x000fe40004000000 */
[-C--:B------:R-:W-:Y:S02]  /*7270*/  ISETP.GE.AND P3, PT, R6, R164.reuse, PT ;  /* 0x000000a40600720c */ /* 0x080fe40003f66270 */
[-C--:B------:R-:W-:Y:S02]  /*7280*/  ISETP.GE.AND P2, PT, R45, R164.reuse, PT ;  /* 0x000000a42d00720c */ /* 0x080fe40003f46270 */
[----:B------:R-:W-:-:S02]  /*7290*/  ISETP.GE.AND P0, PT, R4, R164, PT ;  /* 0x000000a40400720c */ /* 0x000fc40003f06270 */
[C---:B------:R-:W-:Y:S02]  /*72a0*/  IADD3 R5, R130.reuse, 0x60, RZ ;  /* 0x0000006082057810 */ /* 0x040fe40007ffe0ff */
        /* <DEDUP_REMOVED lines=8> */
[C---:B------:R-:W-:Y:S02]  /*7330*/  IADD3 R4, R130.reuse, 0x68, RZ ;  /* 0x0000006882047810 */ /* 0x040fe40007ffe0ff */
[----:B------:R-:W-:Y:S02]  /*7340*/  ISETP.GE.AND P0, PT, R7, R165, PT ;  /* 0x000000a50700720c */ /* 0x000fe40003f06270 */
[----:B------:R-:W-:-:S02]  /*7350*/  IADD3 R5, R130, 0x71, RZ ;  /* 0x0000007182057810 */ /* 0x000fc40007ffe0ff */
[----:B------:R-:W-:Y:S02]  /*7360*/  FSEL R145, R30, -INF , !P4 ;  /* 0xff8000001e917808 */ /* 0x000fe40006000000 */
[----:B------:R-:W-:Y:S02]  /*7370*/  FSEL R143, R31, -INF , !P1 ;  /* 0xff8000001f8f7808 */ /* 0x000fe40004800000 */
[C---:B------:R-:W-:Y:S02]  /*7380*/  ISETP.GE.AND P4, PT, R4.reuse, R165, PT ;  /* 0x000000a50400720c */ /* 0x040fe40003f86270 */
[----:B------:R-:W-:Y:S02]  /*7390*/  ISETP.GE.AND P1, PT, R4, R164, PT ;  /* 0x000000a40400720c */ /* 0x000fe40003f26270 */
[----:B------:R-:W-:Y:S02]  /*73a0*/  FSEL R141, R26, -INF , !P2 ;  /* 0xff8000001a8d7808 */ /* 0x000fe40005000000 */
[----:B------:R-:W-:-:S02]  /*73b0*/  FSEL R136, R21, -INF , !P0 ;  /* 0xff80000015887808 */ /* 0x000fc40004000000 */
[C---:B------:R-:W-:Y:S02]  /*73c0*/  IADD3 R4, R130.reuse, 0x78, RZ ;  /* 0x0000007882047810 */ /* 0x040fe40007ffe0ff */
[----:B------:R-:W-:Y:S02]  /*73d0*/  ISETP.GE.AND P2, PT, R5, R165, PT ;  /* 0x000000a50500720c */ /* 0x000fe40003f46270 */
[----:B------:R-:W-:Y:S02]  /*73e0*/  ISETP.GE.AND P0, PT, R7, R164, PT ;  /* 0x000000a40700720c */ /* 0x000fe40003f06270 */
[----:B------:R-:W-:Y:S02]  /*73f0*/  IADD3 R130, R130, 0x79, RZ ;  /* 0x0000007982827810 */ /* 0x000fe40007ffe0ff */
        /* <DEDUP_REMOVED lines=8> */
[-C--:B------:R-:W-:Y:S02]  /*7480*/  ISETP.GE.AND P1, PT, R4, R164.reuse, PT ;  /* 0x000000a40400720c */ /* 0x080fe40003f26270 */
        /* <DEDUP_REMOVED lines=8> */
[----:B------:R-:W1:Y:S01]  /*7510*/  I2F.RP R11, R161 ;  /* 0x000000a1000b7306 */ /* 0x000e620000209400 */
[----:B------:R-:W-:-:S05]  /*7520*/  IMAD.SHL.U32 R4, R193, 0x80, RZ ;  /* 0x00000080c1047824 */ /* 0x000fca00078e00ff */
[C---:B------:R-:W-:Y:S02]  /*7530*/  IADD3 R10, R4.reuse, -0x80, RZ ;  /* 0xffffff80040a7810 */ /* 0x040fe40007ffe0ff */
[----:B------:R-:W-:Y:S02]  /*7540*/  IABS R7, R4 ;  /* 0x0000000400077213 */ /* 0x000fe40000000000 */
[----:B------:R-:W-:Y:S02]  /*7550*/  IABS R5, R10 ;  /* 0x0000000a00057213 */ /* 0x000fe40000000000 */
[----:B------:R-:W-:Y:S02]  /*7560*/  LOP3.LUT R4, R4, c[0x0][0x2d0], RZ, 0x3c, !PT ;  /* 0x0000b40004047a12 */ /* 0x000fe400078e3cff */
[----:B------:R-:W-:Y:S01]  /*7570*/  LOP3.LUT R10, R10, c[0x0][0x2d0], RZ, 0x3c, !PT ;  /* 0x0000b4000a0a7a12 */ /* 0x000fe200078e3cff */
[----:B-1----:R-:W1:Y:S01]  /*7580*/  MUFU.RCP R8, R11 ;  /* 0x0000000b00087308 */ /* 0x002e620000001000 */
[----:B------:R-:W-:-:S02]  /*7590*/  ISETP.GE.AND P2, PT, R4, RZ, PT ;  /* 0x000000ff0400720c */ /* 0x000fc40003f46270 */
        /* <DEDUP_REMOVED lines=20> */
[----:B------:R-:W-:Y:S02]  /*76e0*/  ISETP.GE.AND P0, PT, R10, RZ, PT ;  /* 0x000000ff0a00720c */ /* 0x000fe40003f06270 */
[----:B------:R-:W-:-:S02]  /*76f0*/  @!P1 IADD3 R9, R9, 0x1, RZ ;  /* 0x0000000109099810 */ /* 0x000fc40007ffe0ff */
[----:B------:R-:W-:-:S05]  /*7700*/  ISETP.NE.AND P1, PT, RZ, c[0x0][0x2d0], PT ;  /* 0x0000b400ff007a0c */ /* 0x000fca0003f25270 */
        /* <DEDUP_REMOVED lines=19> */
[----:B------:R-:W-:-:S05]  /*7840*/  SHF.R.S32.HI R5, RZ, 0x1f, R6 ;  /* 0x0000001fff057819 */ /* 0x000fca0000011406 */
[----:B------:R-:W-:-:S04]  /*7850*/  IMAD R5, R5, c[0x0][0x180], RZ ;  /* 0x0000600005057a24 */ /* 0x000fc800078e02ff */
[C---:B------:R-:W-:Y:S02]  /*7860*/  IMAD R5, R6.reuse, c[0x0][0x184], R5 ;  /* 0x0000610006057a24 */ /* 0x040fe400078e0205 */
[----:B------:R-:W-:-:S05]  /*7870*/  IMAD.WIDE.U32 R6, R6, c[0x0][0x180], R8 ;  /* 0x0000600006067a25 */ /* 0x000fca00078e0008 */
[----:B------:R-:W-:Y:S01]  /*7880*/  IADD3 R4, R7, R5, RZ ;  /* 0x0000000507047210 */ /* 0x000fe20007ffe0ff */
[----:B------:R-:W-:Y:S05]  /*7890*/  BRA `(.L_x_2708) ;  /* 0x0000002000007947 */ /* 0x000fea0003800000 */
.L_x_2707:
[----:B------:R-:W-:-:S04]  /*78a0*/  LEA R6, -R160, RZ, 0x7 ;  /* 0x000000ffa0067211 */ /* 0x000fc800078e39ff */
[----:B------:R-:W-:Y:S02]  /*78b0*/  SHF.R.S32.HI R4, RZ, 0x1f, R6 ;  /* 0x0000001fff047819 */ /* 0x000fe40000011406 */
.L_x_2708:
        /* <DEDUP_REMOVED lines=28> */
.L_x_2706:
[----:B------:R-:W-:Y:S01]  /*7a80*/  FMNMX.FTZ R3, R2, R129, !PT ;  /* 0x0000008102037209 */ /* 0x000fe20007810000 */
[----:B------:R-:W-:Y:S01]  /*7a90*/  LDSM.16.MT88.4 R20, [R180+0x9000] ;  /* 0x00900000b414783b */ /* 0x000fe20000004200 */
[----:B-1----:R-:W-:-:S02]  /*7aa0*/  FMNMX.FTZ R6, R0, R213, !PT ;  /* 0x000000d500067209 */ /* 0x002fc40007810000 */
        /* <DEDUP_REMOVED lines=86> */
[----:B------:R-:W-:Y:S02]  /*8010*/  FFMA.FTZ R130, R129, c[0x0][0x23c], -R131 ;  /* 0x00008f0081827a23 */ /* 0x000fe40000010883 */
[----:B------:R-:W-:Y:S02]  /*8020*/  FADD.FTZ R5, R0, -R5 ;  /* 0x8000000500057221 */ /* 0x000fe40000010000 */
[--C-:B------:R-:W-:Y:S02]  /*8030*/  FFMA.FTZ R129, R134, c[0x0][0x23c], -R131.reuse ;  /* 0x00008f0086817a23 */ /* 0x100fe40000010883 */
[--C-:B------:R-:W-:Y:S01]  /*8040*/  FFMA.FTZ R127, R124, c[0x0][0x23c], -R131.reuse ;  /* 0x00008f007c7f7a23 */ /* 0x100fe20000010883 */
[----:B------:R-:W-:Y:S01]  /*8050*/  MUFU.EX2 R130, R130 ;  /* 0x0000008200827308 */ /* 0x000fe20000000800 */
[----:B------:R-:W-:Y:S02]  /*8060*/  FFMA.FTZ R128, R128, c[0x0][0x23c], -R131 ;  /* 0x00008f0080807a23 */ /* 0x000fe40000010883 */
[----:B------:R-:W-:-:S02]  /*8070*/  FFMA.FTZ R125, R213, c[0x0][0x23c], -R126 ;  /* 0x00008f00d57d7a23 */ /* 0x000fc4000001087e */
[--C-:B------:R-:W-:Y:S02]  /*8080*/  FFMA.FTZ R124, R217, c[0x0][0x23c], -R126.reuse ;  /* 0x00008f00d97c7a23 */ /* 0x100fe4000001087e */
[--C-:B------:R-:W-:Y:S01]  /*8090*/  FFMA.FTZ R3, R219, c[0x0][0x23c], -R126.reuse ;  /* 0x00008f00db037a23 */ /* 0x100fe2000001087e */
[----:B------:R-:W1:Y:S01]  /*80a0*/  MUFU.EX2 R129, R129 ;  /* 0x0000008100817308 */ /* 0x000e620000000800 */
[--C-:B------:R-:W-:Y:S02]  /*80b0*/  FFMA.FTZ R2, R215, c[0x0][0x23c], -R126.reuse ;  /* 0x00008f00d7027a23 */ /* 0x100fe4000001087e */
[----:B------:R-:W-:Y:S02]  /*80c0*/  FMUL.FTZ R134, R4, c[0x0][0x23c] ;  /* 0x00008f0004867a20 */ /* 0x000fe40000410000 */
[----:B------:R-:W-:Y:S02]  /*80d0*/  FMUL.FTZ R0, R5, c[0x0][0x23c] ;  /* 0x00008f0005007a20 */ /* 0x000fe40000410000 */
[--C-:B------:R-:W-:Y:S01]  /*80e0*/  FFMA.FTZ R155, R155, c[0x0][0x23c], -R126.reuse ;  /* 0x00008f009b9b7a23 */ /* 0x100fe2000001087e */
[----:B------:R-:W-:Y:S01]  /*80f0*/  MUFU.EX2 R128, R128 ;  /* 0x0000008000807308 */ /* 0x000fe20000000800 */
[----:B------:R-:W-:-:S02]  /*8100*/  FFMA.FTZ R153, R153, c[0x0][0x23c], -R126 ;  /* 0x00008f0099997a23 */ /* 0x000fc4000001087e */
[--C-:B------:R-:W-:Y:S02]  /*8110*/  FFMA.FTZ R150, R150, c[0x0][0x23c], -R131.reuse ;  /* 0x00008f0096967a23 */ /* 0x100fe40000010883 */
[--C-:B------:R-:W-:Y:S02]  /*8120*/  FFMA.FTZ R147, R147, c[0x0][0x23c], -R126.reuse ;  /* 0x00008f0093937a23 */ /* 0x100fe4000001087e */
[--C-:B------:R-:W-:Y:S01]  /*8130*/  FFMA.FTZ R145, R145, c[0x0][0x23c], -R126.reuse ;  /* 0x00008f0091917a23 */ /* 0x100fe2000001087e */
[----:B------:R-:W2:Y:S01]  /*8140*/  MUFU.EX2 R127, R127 ;  /* 0x0000007f007f7308 */ /* 0x000ea20000000800 */
[----:B-1----:R-:W-:Y:S01]  /*8150*/  F2FP.BF16.PACK_AB R4, R129, R130 ;  /* 0x000000828104723e */ /* 0x002fe200000010ff */
[--C-:B------:R-:W-:Y:S02]  /*8160*/  FFMA.FTZ R142, R142, c[0x0][0x23c], -R131.reuse ;  /* 0x00008f008e8e7a23 */ /* 0x100fe40000010883 */
[----:B------:R-:W-:Y:S02]  /*8170*/  FFMA.FTZ R138, R138, c[0x0][0x23c], -R131 ;  /* 0x00008f008a8a7a23 */ /* 0x000fe40000010883 */
[----:B------:R-:W-:-:S02]  /*8180*/  FFMA.FTZ R139, R139, c[0x0][0x23c], -R126 ;  /* 0x00008f008b8b7a23 */ /* 0x000fc4000001087e */
[----:B------:R-:W-:Y:S01]  /*8190*/  MUFU.EX2 R125, R125 ;  /* 0x0000007d007d7308 */ /* 0x000fe20000000800 */
[----:B------:R-:W-:Y:S02]  /*81a0*/  FFMA.FTZ R137, R137, c[0x0][0x23c], -R126 ;  /* 0x00008f0089897a23 */ /* 0x000fe4000001087e */
[--C-:B------:R-:W-:Y:S02]  /*81b0*/  FFMA.FTZ R117, R117, c[0x0][0x23c], -R131.reuse ;  /* 0x00008f0075757a23 */ /* 0x100fe40000010883 */
[--C-:B------:R-:W-:Y:S02]  /*81c0*/  FFMA.FTZ R116, R116, c[0x0][0x23c], -R131.reuse ;  /* 0x00008f0074747a23 */ /* 0x100fe40000010883 */
[--C-:B------:R-:W-:Y:S01]  /*81d0*/  FFMA.FTZ R123, R123, c[0x0][0x23c], -R131.reuse ;  /* 0x00008f007b7b7a23 */ /* 0x100fe20000010883 */
[----:B------:R-:W1:Y:S01]  /*81e0*/  MUFU.EX2 R124, R124 ;  /* 0x0000007c007c7308 */ /* 0x000e620000000800 */
[----:B--2---:R-:W-:Y:S01]  /*81f0*/  F2FP.BF16.PACK_AB R6, R127, R128 ;  /* 0x000000807f06723e */ /* 0x004fe200000010ff */
[----:B------:R-:W-:-:S02]  /*8200*/  FFMA.FTZ R122, R122, c[0x0][0x23c], -R131 ;  /* 0x00008f007a7a7a23 */ /* 0x000fc40000010883 */
[--C-:B------:R-:W-:Y:S02]  /*8210*/  FFMA.FTZ R121, R121, c[0x0][0x23c], -R126.reuse ;  /* 0x00008f0079797a23 */ /* 0x100fe4000001087e */
[--C-:B------:R-:W-:Y:S02]  /*8220*/  FFMA.FTZ R120, R120, c[0x0][0x23c], -R126.reuse ;  /* 0x00008f0078787a23 */ /* 0x100fe4000001087e */
[----:B------:R-:W-:Y:S01]  /*8230*/  MUFU.EX2 R3, R3 ;  /* 0x0000000300037308 */ /* 0x000fe20000000800 */
[--C-:B------:R-:W-:Y:S02]  /*8240*/  FFMA.FTZ R119, R119, c[0x0][0x23c], -R126.reuse ;  /* 0x00008f0077777a23 */ /* 0x100fe4000001087e */
[----:B------:R-:W-:-:S05]  /*8250*/  FFMA.FTZ R118, R118, c[0x0][0x23c], -R126 ;  /* 0x00008f0076767a23 */ /* 0x000fca000001087e */
[----:B------:R-:W2:Y:S01]  /*8260*/  MUFU.EX2 R2, R2 ;  /* 0x0000000200027308 */ /* 0x000ea20000000800 */
[----:B-1----:R-:W-:-:S07]  /*8270*/  F2FP.BF16.PACK_AB R5, R124, R125 ;  /* 0x0000007d7c05723e */ /* 0x002fce00000010ff */
[----:B------:R-:W1:Y:S08]  /*8280*/  MUFU.EX2 R134, R134 ;  /* 0x0000008600867308 */ /* 0x000e700000000800 */
        /* <DEDUP_REMOVED lines=25> */
[--C-:B------:R-:W-:Y:S01]  /*8420*/  FFMA.FTZ R77, R60, c[0x0][0x23c], -R131.reuse ;  /* 0x00008f003c4d7a23 */ /* 0x100fe20000010883 */
[C---:B------:R-:W-:Y:S01]  /*8430*/  HMMA.16816.F32.BF16 R8, R4.reuse, R12, R8 ;  /* 0x0000000c0408723c */ /* 0x040fe20000041808 */
[----:B------:R-:W1:Y:S01]  /*8440*/  LDSM.16.MT88.4 R60, [R180+0xd000] ;  /* 0x00d00000b43c783b */ /* 0x000e620000004200 */
[-C--:B------:R-:W-:Y:S01]  /*8450*/  FMUL.FTZ R24, R80, R134.reuse ;  /* 0x0000008650187220 */ /* 0x080fe20000410000 */
[----:B------:R-:W-:Y:S01]  /*8460*/  MUFU.EX2 R145, R145 ;  /* 0x0000009100917308 */ /* 0x000fe20000000800 */
[----:B------:R-:W-:Y:S02]  /*8470*/  FMUL.FTZ R25, R81, R134 ;  /* 0x0000008651197220 */ /* 0x000fe40000410000 */
[-C--:B------:R-:W-:Y:S02]  /*8480*/  FMUL.FTZ R26, R82, R0.reuse ;  /* 0x00000000521a7220 */ /* 0x080fe40000410000 */
[----:B------:R-:W-:Y:S01]  /*8490*/  FMUL.FTZ R27, R83, R0 ;  /* 0x00000000531b7220 */ /* 0x000fe20000410000 */
[----:B------:R-:W-:Y:S01]  /*84a0*/  HMMA.16816.F32.BF16 R12, R4, R14, R68 ;  /* 0x0000000e040c723c */ /* 0x000fe20000041844 */
[--C-:B------:R-:W-:Y:S01]  /*84b0*/  FFMA.FTZ R76, R212, c[0x0][0x23c], -R131.reuse ;  /* 0x00008f00d44c7a23 */ /* 0x100fe20000010883 */
[----:B------:R-:W-:Y:S01]  /*84c0*/  MUFU.EX2 R77, R77 ;  /* 0x0000004d004d7308 */ /* 0x000fe20000000800 */
[--C-:B------:R-:W-:Y:S01]  /*84d0*/  FFMA.FTZ R79, R210, c[0x0][0x23c], -R131.reuse ;  /* 0x00008f00d24f7a23 */ /* 0x100fe20000010883 */
[----:B------:R-:W2:Y:S01]  /*84e0*/  LDSM.16.MT88.4 R68, [R182+0xd400] ;  /* 0x00d40000b644783b */ /* 0x000ea20000004200 */
[----:B------:R-:W-:-:S02]  /*84f0*/  FFMA.FTZ R78, R208, c[0x0][0x23c], -R131 ;  /* 0x00008f00d04e7a23 */ /* 0x000fc40000010883 */
[--C-:B------:R-:W-:Y:S01]  /*8500*/  FFMA.FTZ R81, R209, c[0x0][0x23c], -R126.reuse ;  /* 0x00008f00d1517a23 */ /* 0x100fe2000001087e */
[----:B------:R-:W-:Y:S01]  /*8510*/  HMMA.16816.F32.BF16 R24, R4, R28, R24 ;  /* 0x0000001c0418723c */ /* 0x000fe20000041818 */
[--C-:B------:R-:W-:Y:S01]  /*8520*/  FFMA.FTZ R82, R211, c[0x0][0x23c], -R126.reuse ;  /* 0x00008f00d3527a23 */ /* 0x100fe2000001087e */
[----:B------:R-:W-:Y:S01]  /*8530*/  MUFU.EX2 R76, R76 ;  /* 0x0000004c004c7308 */ /* 0x000fe20000000800 */
[--C-:B------:R-:W-:Y:S02]  /*8540*/  FFMA.FTZ R80, R203, c[0x0][0x23c], -R126.reuse ;  /* 0x00008f00cb507a23 */ /* 0x100fe4000001087e */
[----:B------:R-:W-:Y:S02]  /*8550*/  FFMA.FTZ R83, R191, c[0x0][0x23c], -R126 ;  /* 0x00008f00bf537a23 */ /* 0x000fe4000001087e */
[-C--:B------:R-:W-:Y:S02]  /*8560*/  FMUL.FTZ R84, R84, R134.reuse ;  /* 0x0000008654547220 */ /* 0x080fe40000410000 */
[----:B------:R-:W-:Y:S01]  /*8570*/  FMUL.FTZ R85, R85, R134 ;  /* 0x0000008655557220 */ /* 0x000fe20000410000 */
[----:B------:R-:W3:Y:S01]  /*8580*/  MUFU.EX2 R79, R79 ;  /* 0x0000004f004f7308 */ /* 0x000ee20000000800 */
[----:B------:R-:W-:-:S02]  /*8590*/  FMUL.FTZ R86, R86, R0 ;  /* 0x0000000056567220 */ /* 0x000fc40000410000 */
[----:B------:R-:W-:Y:S02]  /*85a0*/  FMUL.FTZ R87, R87, R0 ;  /* 0x0000000057577220 */ /* 0x000fe40000410000 */
[-C--:B------:R-:W-:Y:S02]  /*85b0*/  FMUL.FTZ R32, R88, R134.reuse ;  /* 0x0000008658207220 */ /* 0x080fe40000410000 */
[----:B------:R-:W-:Y:S01]  /*85c0*/  FMUL.FTZ R33, R89, R134 ;  /* 0x0000008659217220 */ /* 0x000fe20000410000 */
[----:B------:R-:W-:Y:S01]  /*85d0*/  MUFU.EX2 R78, R78 ;  /* 0x0000004e004e7308 */ /* 0x000fe20000000800 */
[-C--:B------:R-:W-:Y:S01]  /*85e0*/  FMUL.FTZ R34, R90, R0.reuse ;  /* 0x000000005a227220 */ /* 0x080fe20000410000 */
[----:B------:R-:W-:Y:S01]  /*85f0*/  HMMA.16816.F32.BF16 R28, R4, R30, R84 ;  /* 0x0000001e041c723c */ /* 0x000fe20000041854 */
        /* <DEDUP_REMOVED lines=20> */
[-C--:B------:R-:W-:Y:S02]  /*8740*/  FMUL.FTZ R52, R104, R134.reuse ;  /* 0x0000008668347220 */ /* 0x080fe40000410000 */
[----:B------:R-:W-:Y:S01]  /*8750*/  FMUL.FTZ R53, R105, R134 ;  /* 0x0000008669357220 */ /* 0x000fe20000410000 */
[----:B------:R-:W5:Y:S01]  /*8760*/  MUFU.EX2 R83, R83 ;  /* 0x0000005300537308 */ /* 0x000f620000000800 */
[-C--:B------:R-:W-:Y:S01]  /*8770*/  FMUL.FTZ R54, R106, R0.reuse ;  /* 0x000000006a367220 */ /* 0x080fe20000410000 */
[----:B------:R-:W-:Y:S01]  /*8780*/  HMMA.16816.F32.BF16 R44, R4, R46, R96 ;  /* 0x0000002e042c723c */ /* 0x000fe20000041860 */
[----:B------:R-:W-:-:S02]  /*8790*/  FMUL.FTZ R55, R107, R0 ;  /* 0x000000006b377220 */ /* 0x000fc40000410000 */
[-C--:B------:R-:W-:Y:S02]  /*87a0*/  FMUL.FTZ R100, R100, R134.reuse ;  /* 0x0000008664647220 */ /* 0x080fe40000410000 */
[----:B------:R-:W-:Y:S01]  /*87b0*/  FMUL.FTZ R101, R101, R134 ;  /* 0x0000008665657220 */ /* 0x000fe20000410000 */
[----:B------:R-:W-:Y:S01]  /*87c0*/  MUFU.EX2 R142, R142 ;  /* 0x0000008e008e7308 */ /* 0x000fe20000000800 */
[-C--:B------:R-:W-:Y:S01]  /*87d0*/  FMUL.FTZ R102, R102, R0.reuse ;  /* 0x0000000066667220 */ /* 0x080fe20000410000 */
[C---:B-1----:R-:W-:Y:S01]  /*87e0*/  HMMA.16816.F32.BF16 R52, R4.reuse, R60, R52 ;  /* 0x0000003c0434723c */ /* 0x042fe20000041834 */
[----:B------:R-:W-:Y:S02]  /*87f0*/  FMUL.FTZ R103, R103, R0 ;  /* 0x0000000067677220 */ /* 0x000fe40000410000 */
[--C-:B------:R-:W-:Y:S02]  /*8800*/  FFMA.FTZ R84, R202, c[0x0][0x23c], -R131.reuse ;  /* 0x00008f00ca547a23 */ /* 0x100fe40000010883 */
[--C-:B------:R-:W-:Y:S01]  /*8810*/  FFMA.FTZ R85, R178, c[0x0][0x23c], -R131.reuse ;  /* 0x00008f00b2557a23 */ /* 0x100fe20000010883 */
[----:B------:R-:W-:Y:S01]  /*8820*/  MUFU.EX2 R138, R138 ;  /* 0x0000008a008a7308 */ /* 0x000fe20000000800 */
[----:B---3--:R-:W-:Y:S01]  /*8830*/  F2FP.BF16.PACK_AB R60, R79, R76 ;  /* 0x0000004c4f3c723e */ /* 0x008fe200000010ff */
[----:B------:R-:W-:Y:S01]  /*8840*/  HMMA.16816.F32.BF16 R4, R4, R62, R100 ;  /* 0x0000003e0404723c */ /* 0x000fe20000041864 */
[----:B----4-:R-:W-:Y:S01]  /*8850*/  F2FP.BF16.PACK_AB R61, R82, R81 ;  /* 0x00000051523d723e */ /* 0x010fe200000010ff */
[----:B------:R-:W-:-:S02]  /*8860*/  FFMA.FTZ R87, R176, c[0x0][0x23c], -R131 ;  /* 0x00008f00b0577a23 */ /* 0x000fc40000010883 */
[--C-:B------:R-:W-:Y:S02]  /*8870*/  FFMA.FTZ R86, R174, c[0x0][0x23c], -R131.reuse ;  /* 0x00008f00ae567a23 */ /* 0x100fe40000010883 */
[--C-:B------:R-:W-:Y:S01]  /*8880*/  FFMA.FTZ R88, R179, c[0x0][0x23c], -R126.reuse ;  /* 0x00008f00b3587a23 */ /* 0x100fe2000001087e */
[----:B------:R-:W-:Y:S01]  /*8890*/  F2FP.BF16.PACK_AB R62, R78, R77 ;  /* 0x0000004d4e3e723e */ /* 0x000fe200000010ff */
[--C-:B------:R-:W-:Y:S01]  /*88a0*/  FFMA.FTZ R89, R177, c[0x0][0x23c], -R126.reuse ;  /* 0x00008f00b1597a23 */ /* 0x100fe2000001087e */
[----:B-----5:R-:W-:Y:S01]  /*88b0*/  F2FP.BF16.PACK_AB R63, R83, R80 ;  /* 0x00000050533f723e */ /* 0x020fe200000010ff */
[--C-:B------:R-:W-:Y:S01]  /*88c0*/  FFMA.FTZ R90, R175, c[0x0][0x23c], -R126.reuse ;  /* 0x00008f00af5a7a23 */ /* 0x100fe2000001087e */
[----:B------:R-:W-:Y:S01]  /*88d0*/  MUFU.EX2 R84, R84 ;  /* 0x0000005400547308 */ /* 0x000fe20000000800 */
[----:B------:R-:W-:Y:S02]  /*88e0*/  FFMA.FTZ R91, R173, c[0x0][0x23c], -R126 ;  /* 0x00008f00ad5b7a23 */ /* 0x000fe4000001087e */
[----:B------:R-:W-:-:S02]  /*88f0*/  FFMA.FTZ R92, R172, c[0x0][0x23c], -R131 ;  /* 0x00008f00ac5c7a23 */ /* 0x000fc40000010883 */
[C---:B------:R-:W-:Y:S01]  /*8900*/  HMMA.16816.F32.BF16 R8, R60.reuse, R64, R8 ;  /* 0x000000403c08723c */ /* 0x040fe20000041808 */
[--C-:B------:R-:W-:Y:S02]  /*8910*/  FFMA.FTZ R93, R170, c[0x0][0x23c], -R131.reuse ;  /* 0x00008f00aa5d7a23 */ /* 0x100fe40000010883 */
[----:B------:R-:W1:Y:S01]  /*8920*/  MUFU.EX2 R85, R85 ;  /* 0x0000005500557308 */ /* 0x000e620000000800 */
[--C-:B------:R-:W-:Y:S02]  /*8930*/  FFMA.FTZ R95, R168, c[0x0][0x23c], -R131.reuse ;  /* 0x00008f00a85f7a23 */ /* 0x100fe40000010883 */
[----:B------:R-:W-:Y:S02]  /*8940*/  FFMA.FTZ R94, R166, c[0x0][0x23c], -R131 ;  /* 0x00008f00a65e7a23 */ /* 0x000fe40000010883 */
[----:B------:R-:W-:Y:S01]  /*8950*/  HMMA.16816.F32.BF16 R12, R60, R66, R12 ;  /* 0x000000423c0c723c */ /* 0x000fe2000004180c */
[----:B------:R-:W3:Y:S01]  /*8960*/  LDSM.16.MT88.4 R64, [R180+0xb400] ;  /* 0x00b40000b440783b */ /* 0x000ee20000004200 */
[--C-:B------:R-:W-:Y:S01]  /*8970*/  FFMA.FTZ R96, R171, c[0x0][0x23c], -R126.reuse ;  /* 0x00008f00ab607a23 */ /* 0x100fe2000001087e */
[----:B------:R-:W-:Y:S01]  /*8980*/  MUFU.EX2 R87, R87 ;  /* 0x0000005700577308 */ /* 0x000fe20000000800 */
[----:B------:R-:W-:-:S02]  /*8990*/  FFMA.FTZ R97, R169, c[0x0][0x23c], -R126 ;  /* 0x00008f00a9617a23 */ /* 0x000fc4000001087e */
[--C-:B------:R-:W-:Y:S02]  /*89a0*/  FFMA.FTZ R98, R167, c[0x0][0x23c], -R126.reuse ;  /* 0x00008f00a7627a23 */ /* 0x100fe4000001087e */
[C---:B------:R-:W-:Y:S01]  /*89b0*/  HMMA.16816.F32.BF16 R16, R60.reuse, R48, R16 ;  /* 0x000000303c10723c */ /* 0x040fe20000041810 */
[----:B------:R-:W-:Y:S02]  /*89c0*/  FFMA.FTZ R99, R159, c[0x0][0x23c], -R126 ;  /* 0x00008f009f637a23 */ /* 0x000fe4000001087e */
[----:B------:R-:W-:Y:S01]  /*89d0*/  MUFU.EX2 R86, R86 ;  /* 0x0000005600567308 */ /* 0x000fe20000000800 */
[--C-:B------:R-:W-:Y:S02]  /*89e0*/  FFMA.FTZ R105, R154, c[0x0][0x23c], -R131.reuse ;  /* 0x00008f009a697a23 */ /* 0x100fe40000010883 */
[--C-:B------:R-:W-:Y:S02]  /*89f0*/  FFMA.FTZ R107, R152, c[0x0][0x23c], -R131.reuse ;  /* 0x00008f00986b7a23 */ /* 0x100fe40000010883 */
[----:B------:R-:W-:Y:S01]  /*8a00*/  HMMA.16816.F32.BF16 R20, R60, R50, R20 ;  /* 0x000000323c14723c */ /* 0x000fe20000041814 */
[----:B------:R-:W4:Y:S01]  /*8a10*/  LDSM.16.MT88.4 R48, [R180+0xd400] ;  /* 0x00d40000b430783b */ /* 0x000f220000004200 */
[--C-:B------:R-:W-:Y:S01]  /*8a20*/  FFMA.FTZ R104, R158, c[0x0][0x23c], -R131.reuse ;  /* 0x00008f009e687a23 */ /* 0x100fe20000010883 */
[----:B------:R-:W-:Y:S01]  /*8a30*/  MUFU.EX2 R88, R88 ;  /* 0x0000005800587308 */ /* 0x000fe20000000800 */
[----:B------:R-:W-:-:S02]  /*8a40*/  FFMA.FTZ R106, R156, c[0x0][0x23c], -R131 ;  /* 0x00008f009c6a7a23 */ /* 0x000fc40000010883 */
[--C-:B------:R-:W-:Y:S02]  /*8a50*/  FFMA.FTZ R152, R157, c[0x0][0x23c], -R126.reuse ;  /* 0x00008f009d987a23 */ /* 0x100fe4000001087e */
[C---:B------:R-:W-:Y:S01]  /*8a60*/  HMMA.16816.F32.BF16 R24, R60.reuse, R56, R24 ;  /* 0x000000383c18723c */ /* 0x040fe20000041818 */
[--C-:B------:R-:W-:Y:S02]  /*8a70*/  FFMA.FTZ R154, R151, c[0x0][0x23c], -R126.reuse ;  /* 0x00008f00979a7a23 */ /* 0x100fe4000001087e */
[----:B------:R-:W5:Y:S01]  /*8a80*/  MUFU.EX2 R89, R89 ;  /* 0x0000005900597308 */ /* 0x000f620000000800 */
[--C-:B------:R-:W-:Y:S02]  /*8a90*/  FFMA.FTZ R151, R146, c[0x0][0x23c], -R131.reuse ;  /* 0x00008f0092977a23 */ /* 0x100fe40000010883 */
[--C-:B------:R-:W-:Y:S02]  /*8aa0*/  FFMA.FTZ R146, R148, c[0x0][0x23c], -R131.reuse ;  /* 0x00008f0094927a23 */ /* 0x100fe40000010883 */
[----:B------:R-:W-:Y:S01]  /*8ab0*/  HMMA.16816.F32.BF16 R28, R60, R58, R28 ;  /* 0x0000003a3c1c723c */ /* 0x000fe2000004181c */
[----:B------:R-:W5:Y:S01]  /*8ac0*/  LDSM.16.MT88.4 R56, [R182+0x9800] ;  /* 0x00980000b638783b */ /* 0x000f620000004200 */
[----:B------:R-:W-:Y:S01]  /*8ad0*/  FFMA.FTZ R157, R144, c[0x0][0x23c], -R131 ;  /* 0x00008f00909d7a23 */ /* 0x000fe20000010883 */
[----:B------:R-:W-:Y:S01]  /*8ae0*/  MUFU.EX2 R90, R90 ;  /* 0x0000005a005a7308 */ /* 0x000fe20000000800 */
[----:B------:R-:W-:-:S02]  /*8af0*/  FFMA.FTZ R144, R149, c[0x0][0x23c], -R126 ;  /* 0x00008f0095907a23 */ /* 0x000fc4000001087e */
[--C-:B------:R-:W-:Y:S02]  /*8b00*/  FFMA.FTZ R148, R143, c[0x0][0x23c], -R126.reuse ;  /* 0x00008f008f947a23 */ /* 0x100fe4000001087e */
[C---:B--2---:R-:W-:Y:S01]  /*8b10*/  HMMA.16816.F32.BF16 R40, R60.reuse, R68, R40 ;  /* 0x000000443c28723c */ /* 0x044fe20000041828 */
[--C-:B------:R-:W-:Y:S02]  /*8b20*/  FFMA.FTZ R143, R140, c[0x0][0x23c], -R131.reuse ;  /* 0x00008f008c8f7a23 */ /* 0x100fe40000010883 */
[----:B------:R-:W2:Y:S01]  /*8b30*/  MUFU.EX2 R91, R91 ;  /* 0x0000005b005b7308 */ /* 0x000ea20000000800 */
[----:B------:R-:W-:Y:S02]  /*8b40*/  FFMA.FTZ R149, R136, c[0x0][0x23c], -R131 ;  /* 0x00008f0088957a23 */ /* 0x000fe40000010883 */
[--C-:B------:R-:W-:Y:S02]  /*8b50*/  FFMA.FTZ R136, R141, c[0x0][0x23c], -R126.reuse ;  /* 0x00008f008d887a23 */ /* 0x100fe4000001087e */
[----:B---3--:R-:W-:Y:S01]  /*8b60*/  HMMA.16816.F32.BF16 R32, R60, R64, R32 ;  /* 0x000000403c20723c */ /* 0x008fe20000041820 */
[----:B------:R-:W-:-:S02]  /*8b70*/  FFMA.FTZ R140, R135, c[0x0][0x23c], -R126 ;  /* 0x00008f00878c7a23 */ /* 0x000fc4000001087e */
[----:B------:R-:W3:Y:S01]  /*8b80*/  MUFU.EX2 R92, R92 ;  /* 0x0000005c005c7308 */ /* 0x000ee20000000800 */
[----:B------:R-:W-:Y:S02]  /*8b90*/  FFMA.FTZ R130, R207, R134, R130 ;  /* 0x00000086cf827223 */ /* 0x000fe40000010082 */
[----:B------:R-:W-:Y:S02]  /*8ba0*/  FFMA.FTZ R125, R206, R0, R125 ;  /* 0x00000000ce7d7223 */ /* 0x000fe4000001007d */
[----:B------:R-:W-:Y:S01]  /*8bb0*/  HMMA.16816.F32.BF16 R36, R60, R66, R36 ;  /* 0x000000423c24723c */ /* 0x000fe20000041824 */
[----:B------:R-:W3:Y:S01]  /*8bc0*/  LDSM.16.MT88.4 R64, [R182+0xb800] ;  /* 0x00b80000b640783b */ /* 0x000ee20000004200 */
[----:B------:R-:W-:Y:S01]  /*8bd0*/  FADD.FTZ R129, R129, R130 ;  /* 0x0000008281817221 */ /* 0x000fe20000010000 */
[----:B------:R-:W2:Y:S01]  /*8be0*/  MUFU.EX2 R93, R93 ;  /* 0x0000005d005d7308 */ /* 0x000ea20000000800 */
[----:B------:R-:W-:Y:S02]  /*8bf0*/  FADD.FTZ R124, R124, R125 ;  /* 0x0000007d7c7c7221 */ /* 0x000fe40000010000 */
[----:B------:R-:W-:-:S02]  /*8c00*/  FADD.FTZ R128, R128, R129 ;  /* 0x0000008180807221 */ /* 0x000fc40000010000 */
[C---:B----4-:R-:W-:Y:S01]  /*8c10*/  HMMA.16816.F32.BF16 R52, R60.reuse, R48, R52 ;  /* 0x000000303c34723c */ /* 0x050fe20000041834 */
[----:B------:R-:W-:Y:S02]  /*8c20*/  FADD.FTZ R3, R3, R124 ;  /* 0x0000007c03037221 */ /* 0x000fe40000010000 */
[----:B------:R-:W4:Y:S01]  /*8c30*/  MUFU.EX2 R95, R95 ;  /* 0x0000005f005f7308 */ /* 0x000f220000000800 */
[----:B------:R-:W-:Y:S02]  /*8c40*/  FADD.FTZ R127, R127, R128 ;  /* 0x000000807f7f7221 */ /* 0x000fe40000010000 */
[----:B------:R-:W-:Y:S01]  /*8c50*/  FADD.FTZ R2, R2, R3 ;  /* 0x0000000302027221 */ /* 0x000fe20000010000 */
[----:B-1----:R-:W-:Y:S01]  /*8c60*/  F2FP.BF16.PACK_AB R48, R85, R84 ;  /* 0x000000545530723e */ /* 0x002fe200000010ff */
[C---:B------:R-:W-:Y:S01]  /*8c70*/  HMMA.16816.F32.BF16 R4, R60.reuse, R50, R4 ;  /* 0x000000323c04723c */ /* 0x040fe20000041804 */
[----:B-----5:R-:W-:Y:S01]  /*8c80*/  F2FP.BF16.PACK_AB R49, R89, R88 ;  /* 0x000000585931723e */ /* 0x020fe200000010ff */
[----:B------:R-:W-:Y:S01]  /*8c90*/  FADD.FTZ R76, R76, R127 ;  /* 0x0000007f4c4c7221 */ /* 0x000fe20000010000 */
[----:B------:R-:W1:Y:S01]  /*8ca0*/  MUFU.EX2 R94, R94 ;  /* 0x0000005e005e7308 */ /* 0x000e620000000800 */
[----:B------:R-:W-:Y:S01]  /*8cb0*/  FADD.FTZ R3, R81, R2 ;  /* 0x0000000251037221 */ /* 0x000fe20000010000 */
[----:B------:R-:W-:Y:S01]  /*8cc0*/  MOV R2, R133 ;  /* 0x0000008500027202 */ /* 0x000fe20000000f00 */
[----:B------:R-:W-:Y:S01]  /*8cd0*/  FADD.FTZ R76, R79, R76 ;  /* 0x0000004c4f4c7221 */ /* 0x000fe20000010000 */
[----:B------:R-:W-:Y:S01]  /*8ce0*/  F2FP.BF16.PACK_AB R50, R86, R87 ;  /* 0x000000575632723e */ /* 0x000fe200000010ff */
[----:B------:R-:W-:Y:S01]  /*8cf0*/  HMMA.16816.F32.BF16 R44, R60, R70, R44 ;  /* 0x000000463c2c723c */ /* 0x000fe2000004182c */
[----:B--2---:R-:W-:Y:S01]  /*8d00*/  F2FP.BF16.PACK_AB R51, R91, R90 ;  /* 0x0000005a5b33723e */ /* 0x004fe200000010ff */
[----:B------:R-:W2:Y:S01]  /*8d10*/  LDSM.16.MT88.4 R60, [R180+0xd800] ;  /* 0x00d80000b43c783b */ /* 0x000ea20000004200 */
[----:B------:R-:W-:Y:S01]  /*8d20*/  MUFU.EX2 R96, R96 ;  /* 0x0000006000607308 */ /* 0x000fe20000000800 */
[----:B------:R-:W-:-:S02]  /*8d30*/  FADD.FTZ R3, R82, R3 ;  /* 0x0000000352037221 */ /* 0x000fc40000010000 */
[----:B------:R-:W-:Y:S01]  /*8d40*/  LDSM.16.MT88.4 R68, [R182+0xd800] ;  /* 0x00d80000b644783b */ /* 0x000fe20000004200 */
[----:B------:R-:W-:Y:S01]  /*8d50*/  FADD.FTZ R77, R77, R76 ;  /* 0x0000004c4d4d7221 */ /* 0x000fe20000010000 */
[C---:B------:R-:W-:Y:S01]  /*8d60*/  HMMA.16816.F32.BF16 R8, R48.reuse, R56, R8 ;  /* 0x000000383008723c */ /* 0x040fe20000041808 */
[----:B------:R-:W-:Y:S02]  /*8d70*/  FADD.FTZ R80, R80, R3 ;  /* 0x0000000350507221 */ /* 0x000fe40000010000 */
[----:B------:R-:W5:Y:S01]  /*8d80*/  MUFU.EX2 R97, R97 ;  /* 0x0000006100617308 */ /* 0x000f620000000800 */
[----:B------:R-:W-:Y:S02]  /*8d90*/  FADD.FTZ R3, R78, R77 ;  /* 0x0000004d4e037221 */ /* 0x000fe40000010000 */
[----:B------:R-:W-:Y:S02]  /*8da0*/  FADD.FTZ R83, R83, R80 ;  /* 0x0000005053537221 */ /* 0x000fe40000010000 */
[----:B------:R-:W-:Y:S01]  /*8db0*/  HMMA.16816.F32.BF16 R12, R48, R58, R12 ;  /* 0x0000003a300c723c */ /* 0x000fe2000004180c */
[----:B------:R-:W5:Y:S01]  /*8dc0*/  LDSM.16.MT88.4 R56, [R180+0xb800] ;  /* 0x00b80000b438783b */ /* 0x000f620000004200 */
[----:B------:R-:W-:Y:S01]  /*8dd0*/  FADD.FTZ R0, R84, R3 ;  /* 0x0000000354007221 */ /* 0x000fe20000010000 */
[----:B------:R-:W-:Y:S01]  /*8de0*/  MUFU.EX2 R98, R98 ;  /* 0x0000006200627308 */ /* 0x000fe20000000800 */
[----:B------:R-:W-:-:S02]  /*8df0*/  FADD.FTZ R88, R88, R83 ;  /* 0x0000005358587221 */ /* 0x000fc40000010000 */
[----:B------:R-:W-:Y:S02]  /*8e00*/  FADD.FTZ R0, R85, R0 ;  /* 0x0000000055007221 */ /* 0x000fe40000010000 */
[C---:B---3--:R-:W-:Y:S01]  /*8e10*/  HMMA.16816.F32.BF16 R24, R48.reuse, R64, R24 ;  /* 0x000000403018723c */ /* 0x048fe20000041818 */
[----:B------:R-:W-:Y:S02]  /*8e20*/  FADD.FTZ R89, R89, R88 ;  /* 0x0000005859597221 */ /* 0x000fe40000010000 */
[----:B------:R-:W3:Y:S01]  /*8e30*/  MUFU.EX2 R99, R99 ;  /* 0x0000006300637308 */ /* 0x000ee20000000800 */
[----:B------:R-:W-:Y:S02]  /*8e40*/  FADD.FTZ R3, R87, R0 ;  /* 0x0000000057037221 */ /* 0x000fe40000010000 */
[----:B------:R-:W-:Y:S02]  /*8e50*/  FADD.FTZ R90, R90, R89 ;  /* 0x000000595a5a7221 */ /* 0x000fe40000010000 */
[----:B------:R-:W-:Y:S01]  /*8e60*/  HMMA.16816.F32.BF16 R28, R48, R66, R28 ;  /* 0x00000042301c723c */ /* 0x000fe2000004181c */
[----:B------:R-:W3:Y:S01]  /*8e70*/  LDSM.16.MT88.4 R64, [R182+0x9c00] ;  /* 0x009c0000b640783b */ /* 0x000ee20000004200 */
[----:B------:R-:W-:Y:S01]  /*8e80*/  FADD.FTZ R3, R86, R3 ;  /* 0x0000000356037221 */ /* 0x000fe20000010000 */
[----:B------:R-:W-:Y:S01]  /*8e90*/  MUFU.EX2 R104, R104 ;  /* 0x0000006800687308 */ /* 0x000fe20000000800 */
[----:B------:R-:W-:-:S02]  /*8ea0*/  FADD.FTZ R91, R91, R90 ;  /* 0x0000005a5b5b7221 */ /* 0x000fc40000010000 */
[----:B------:R-:W-:Y:S02]  /*8eb0*/  FADD.FTZ R0, R92, R3 ;  /* 0x000000035c007221 */ /* 0x000fe40000010000 */
[C---:B------:R-:W-:Y:S02]  /*8ec0*/  HMMA.16816.F32.BF16 R16, R48.reuse, R72, R16 ;  /* 0x000000483010723c */ /* 0x040fe40000041810 */
[----:B------:R-:W-:Y:S01]  /*8ed0*/  FADD.FTZ R0, R93, R0 ;  /* 0x000000005d007221 */ /* 0x000fe20000010000 */
[----:B------:R-:W-:Y:S03]  /*8ee0*/  MUFU.EX2 R105, R105 ;  /* 0x0000006900697308 */ /* 0x000fe60000000800 */
[----:B----4-:R-:W-:Y:S02]  /*8ef0*/  FADD.FTZ R3, R95, R0 ;  /* 0x000000005f037221 */ /* 0x010fe40000010000 */
[C---:B--2---:R-:W-:Y:S02]  /*8f00*/  HMMA.16816.F32.BF16 R52, R48.reuse, R60, R52 ;  /* 0x0000003c3034723c */ /* 0x044fe40000041834 */
[----:B-1----:R-:W-:Y:S01]  /*8f10*/  FADD.FTZ R3, R94, R3 ;  /* 0x000000035e037221 */ /* 0x002fe20000010000 */
[----:B------:R-:W-:Y:S05]  /*8f20*/  MUFU.EX2 R106, R106 ;  /* 0x0000006a006a7308 */ /* 0x000fea0000000800 */
[C---:B------:R-:W-:Y:S01]  /*8f30*/  HMMA.16816.F32.BF16 R4, R48.reuse, R62, R4 ;  /* 0x0000003e3004723c */ /* 0x040fe20000041804 */
[----:B------:R-:W-:Y:S02]  /*8f40*/  LDSM.16.MT88.4 R60, [R180+0xbc00] ;  /* 0x00bc0000b43c783b */ /* 0x000fe40000004200 */
[----:B------:R-:W-:Y:S05]  /*8f50*/  MUFU.EX2 R107, R107 ;  /* 0x0000006b006b7308 */ /* 0x000fea0000000800 */
[C---:B-----5:R-:W-:Y:S03]  /*8f60*/  HMMA.16816.F32.BF16 R32, R48.reuse, R56, R32 ;  /* 0x000000383020723c */ /* 0x060fe60000041820 */
[----:B------:R-:W1:Y:S05]  /*8f70*/  MUFU.EX2 R152, R152 ;  /* 0x0000009800987308 */ /* 0x000e6a0000000800 */
[C---:B------:R-:W-:Y:S01]  /*8f80*/  HMMA.16816.F32.BF16 R36, R48.reuse, R58, R36 ;  /* 0x0000003a3024723c */ /* 0x040fe20000041824 */
[----:B------:R-:W2:Y:S02]  /*8f90*/  LDSM.16.MT88.4 R56, [R182+0xbc00] ;  /* 0x00bc0000b638783b */ /* 0x000ea40000004200 */
[----:B------:R-:W-:Y:S05]  /*8fa0*/  MUFU.EX2 R154, R154 ;  /* 0x0000009a009a7308 */ /* 0x000fea0000000800 */
[C---:B------:R-:W-:Y:S01]  /*8fb0*/  HMMA.16816.F32.BF16 R20, R48.reuse, R74, R20 ;  /* 0x0000004a3014723c */ /* 0x040fe20000041814 */
[----:B------:R-:W4:Y:S02]  /*8fc0*/  LDSM.16.MT88.4 R72, [R180+0x9c00] ;  /* 0x009c0000b448783b */ /* 0x000f240000004200 */
[----:B------:R-:W-:Y:S05]  /*8fd0*/  MUFU.EX2 R151, R151 ;  /* 0x0000009700977308 */ /* 0x000fea0000000800 */
[C---:B------:R-:W-:Y:S03]  /*8fe0*/  HMMA.16816.F32.BF16 R40, R48.reuse, R68, R40 ;  /* 0x000000443028723c */ /* 0x040fe60000041828 */
[----:B------:R-:W-:Y:S05]  /*8ff0*/  MUFU.EX2 R146, R146 ;  /* 0x0000009200927308 */ /* 0x000fea0000000800 */
[----:B------:R-:W-:Y:S01]  /*9000*/  HMMA.16816.F32.BF16 R44, R48, R70, R44 ;  /* 0x00000046302c723c */ /* 0x000fe2000004182c */
[----:B------:R-:W5:Y:S02]  /*9010*/  LDSM.16.MT88.4 R68, [R182+0xdc00] ;  /* 0x00dc0000b644783b */ /* 0x000f640000004200 */
[----:B------:R-:W-:Y:S04]  /*9020*/  MUFU.EX2 R157, R157 ;  /* 0x0000009d009d7308 */ /* 0x000fe80000000800 */
[----:B------:R-:W-:-:S02]  /*9030*/  F2FP.BF16.PACK_AB R48, R93, R92 ;  /* 0x0000005c5d30723e */ /* 0x000fc400000010ff */
[----:B------:R-:W-:Y:S01]  /*9040*/  F2FP.BF16.PACK_AB R49, R97, R96 ;  /* 0x000000606131723e */ /* 0x000fe200000010ff */
[----:B------:R-:W-:Y:S01]  /*9050*/  FADD.FTZ R96, R96, R91 ;  /* 0x0000005b60607221 */ /* 0x000fe20000010000 */
[----:B------:R-:W-:Y:S01]  /*9060*/  F2FP.BF16.PACK_AB R50, R94, R95 ;  /* 0x0000005f5e32723e */ /* 0x000fe200000010ff */
[----:B------:R-:W-:Y:S01]  /*9070*/  MUFU.EX2 R144, R144 ;  /* 0x0000009000907308 */ /* 0x000fe20000000800 */
[----:B---3--:R-:W-:Y:S01]  /*9080*/  F2FP.BF16.PACK_AB R51, R99, R98 ;  /* 0x000000626333723e */ /* 0x008fe200000010ff */
[----:B------:R-:W-:-:S04]  /*9090*/  FADD.FTZ R97, R97, R96 ;  /* 0x0000006061617221 */ /* 0x000fc80000010000 */
[----:B------:R-:W-:Y:S02]  /*90a0*/  FADD.FTZ R98, R98, R97 ;  /* 0x0000006162627221 */ /* 0x000fe40000010000 */
[----:B------:R-:W-:Y:S01]  /*90b0*/  HMMA.16816.F32.BF16 R8, R48, R64, R8 ;  /* 0x000000403008723c */ /* 0x000fe20000041808 */
[----:B------:R-:W-:Y:S01]  /*90c0*/  MUFU.EX2 R148, R148 ;  /* 0x0000009400947308 */ /* 0x000fe20000000800 */
[----:B------:R-:W-:-:S04]  /*90d0*/  FADD.FTZ R99, R99, R98 ;  /* 0x0000006263637221 */ /* 0x000fc80000010000 */
[----:B-1----:R-:W-:Y:S02]  /*90e0*/  FADD.FTZ R0, R152, R99 ;  /* 0x0000006398007221 */ /* 0x002fe40000010000 */
[----:B------:R-:W-:Y:S01]  /*90f0*/  HMMA.16816.F32.BF16 R12, R48, R66, R12 ;  /* 0x00000042300c723c */ /* 0x000fe2000004180c */
[----:B------:R-:W1:Y:S01]  /*9100*/  LDSM.16.MT88.4 R64, [R180+0xdc00] ;  /* 0x00dc0000b440783b */ /* 0x000e620000004200 */
[----:B------:R-:W-:Y:S01]  /*9110*/  MUFU.EX2 R143, R143 ;  /* 0x0000008f008f7308 */ /* 0x000fe20000000800 */
[----:B------:R-:W-:-:S05]  /*9120*/  FADD.FTZ R0, R155, R0 ;  /* 0x000000009b007221 */ /* 0x000fca0000010000 */
[C---:B--2---:R-:W-:Y:S02]  /*9130*/  HMMA.16816.F32.BF16 R24, R48.reuse, R56, R24 ;  /* 0x000000383018723c */ /* 0x044fe40000041818 */
        /* <DEDUP_REMOVED lines=9> */
[C---:B----4-:R-:W-:Y:S02]  /*91d0*/  HMMA.16816.F32.BF16 R16, R48.reuse, R72, R16 ;  /* 0x000000483010723c */ /* 0x050fe40000041810 */
[----:B------:R-:W-:Y:S06]  /*91e0*/  MUFU.EX2 R140, R140 ;  /* 0x0000008c008c7308 */ /* 0x000fec0000000800 */
[C---:B------:R-:W-:Y:S01]  /*91f0*/  HMMA.16816.F32.BF16 R20, R48.reuse, R74, R20 ;  /* 0x0000004a3014723c */ /* 0x040fe20000041814 */
[----:B------:R-:W4:Y:S01]  /*9200*/  LDSM.16.MT88.4 R72, [R180+0xa000] ;  /* 0x00a00000b448783b */ /* 0x000f220000004200 */
[----:B------:R-:W-:Y:S06]  /*9210*/  MUFU.EX2 R117, R117 ;  /* 0x0000007500757308 */ /* 0x000fec0000000800 */
[C---:B-----5:R-:W-:Y:S02]  /*9220*/  HMMA.16816.F32.BF16 R40, R48.reuse, R68, R40 ;  /* 0x000000443028723c */ /* 0x060fe40000041828 */
[----:B------:R-:W5:Y:S06]  /*9230*/  MUFU.EX2 R116, R116 ;  /* 0x0000007400747308 */ /* 0x000f6c0000000800 */
[C---:B------:R-:W-:Y:S01]  /*9240*/  HMMA.16816.F32.BF16 R44, R48.reuse, R70, R44 ;  /* 0x00000046302c723c */ /* 0x040fe2000004182c */
[----:B------:R-:W3:Y:S01]  /*9250*/  LDSM.16.MT88.4 R68, [R182+0xe000] ;  /* 0x00e00000b644783b */ /* 0x000ee20000004200 */
[----:B------:R-:W-:Y:S06]  /*9260*/  MUFU.EX2 R123, R123 ;  /* 0x0000007b007b7308 */ /* 0x000fec0000000800 */
[----:B-1----:R-:W-:Y:S02]  /*9270*/  HMMA.16816.F32.BF16 R52, R48, R64, R52 ;  /* 0x000000403034723c */ /* 0x002fe40000041834 */
[----:B------:R-:W1:Y:S01]  /*9280*/  MUFU.EX2 R122, R122 ;  /* 0x0000007a007a7308 */ /* 0x000e620000000800 */
[----:B-----5:R-:W-:-:S05]  /*9290*/  F2FP.BF16.PACK_AB R100, R116, R117 ;  /* 0x000000757464723e */ /* 0x020fca00000010ff */
[----:B------:R-:W-:Y:S01]  /*92a0*/  HMMA.16816.F32.BF16 R4, R48, R66, R4 ;  /* 0x000000423004723c */ /* 0x000fe20000041804 */
[----:B------:R-:W-:Y:S01]  /*92b0*/  LDSM.16.MT88.4 R64, [R180+0xe000] ;  /* 0x00e00000b440783b */ /* 0x000fe20000004200 */
[----:B------:R-:W-:Y:S05]  /*92c0*/  MUFU.EX2 R121, R121 ;  /* 0x0000007900797308 */ /* 0x000fea0000000800 */
[----:B------:R-:W-:Y:S01]  /*92d0*/  F2FP.BF16.PACK_AB R48, R105, R104 ;  /* 0x000000686930723e */ /* 0x000fe200000010ff */
[----:B------:R-:W-:Y:S01]  /*92e0*/  FADD.FTZ R104, R104, R3 ;  /* 0x0000000368687221 */ /* 0x000fe20000010000 */
[----:B------:R-:W-:Y:S01]  /*92f0*/  F2FP.BF16.PACK_AB R49, R155, R152 ;  /* 0x000000989b31723e */ /* 0x000fe200000010ff */
[----:B------:R-:W5:Y:S01]  /*9300*/  MUFU.EX2 R120, R120 ;  /* 0x0000007800787308 */ /* 0x000f620000000800 */
[----:B------:R-:W-:Y:S01]  /*9310*/  F2FP.BF16.PACK_AB R50, R107, R106 ;  /* 0x0000006a6b32723e */ /* 0x000fe200000010ff */
[----:B------:R-:W-:Y:S01]  /*9320*/  FADD.FTZ R105, R105, R104 ;  /* 0x0000006869697221 */ /* 0x000fe20000010000 */
[----:B------:R-:W-:Y:S01]  /*9330*/  F2FP.BF16.PACK_AB R51, R154, R153 ;  /* 0x000000999a33723e */ /* 0x000fe200000010ff */
[----:B------:R-:W-:Y:S01]  /*9340*/  FADD.FTZ R3, R153, R0 ;  /* 0x0000000099037221 */ /* 0x000fe20000010000 */
[----:B-1----:R-:W-:Y:S01]  /*9350*/  F2FP.BF16.PACK_AB R102, R122, R123 ;  /* 0x0000007b7a66723e */ /* 0x002fe200000010ff */
[----:B------:R-:W-:-:S02]  /*9360*/  FADD.FTZ R106, R106, R105 ;  /* 0x000000696a6a7221 */ /* 0x000fc40000010000 */
[----:B------:R-:W-:Y:S01]  /*9370*/  MUFU.EX2 R119, R119 ;  /* 0x0000007700777308 */ /* 0x000fe20000000800 */
[----:B------:R-:W-:Y:S01]  /*9380*/  FADD.FTZ R3, R154, R3 ;  /* 0x000000039a037221 */ /* 0x000fe20000010000 */
[----:B--2---:R-:W-:Y:S01]  /*9390*/  HMMA.16816.F32.BF16 R8, R48, R56, R8 ;  /* 0x000000383008723c */ /* 0x004fe20000041808 */
[----:B------:R-:W-:Y:S02]  /*93a0*/  FADD.FTZ R107, R107, R106 ;  /* 0x0000006a6b6b7221 */ /* 0x000fe40000010000 */
[----:B------:R-:W-:-:S03]  /*93b0*/  FADD.FTZ R0, R144, R3 ;  /* 0x0000000390007221 */ /* 0x000fc60000010000 */
[----:B------:R-:W1:Y:S01]  /*93c0*/  MUFU.EX2 R206, R118 ;  /* 0x0000007600ce7308 */ /* 0x000e620000000800 */
[----:B-----5:R-:W-:Y:S01]  /*93d0*/  F2FP.BF16.PACK_AB R101, R120, R121 ;  /* 0x000000797865723e */ /* 0x020fe200000010ff */
[----:B------:R-:W-:Y:S01]  /*93e0*/  HMMA.16816.F32.BF16 R12, R48, R58, R12 ;  /* 0x0000003a300c723c */ /* 0x000fe2000004180c */
[----:B------:R-:W2:Y:S01]  /*93f0*/  LDSM.16.MT88.4 R56, [R180+0xc000] ;  /* 0x00c00000b438783b */ /* 0x000ea20000004200 */
[----:B------:R-:W-:-:S04]  /*9400*/  FADD.FTZ R0, R147, R0 ;  /* 0x0000000093007221 */ /* 0x000fc80000010000 */
[----:B------:R-:W-:Y:S02]  /*9410*/  FADD.FTZ R3, R145, R0 ;  /* 0x0000000091037221 */ /* 0x000fe40000010000 */
[----:B---3--:R-:W-:Y:S02]  /*9420*/  HMMA.16816.F32.BF16 R24, R48, R60, R24 ;  /* 0x0000003c3018723c */ /* 0x008fe40000041818 */
[----:B------:R-:W-:Y:S01]  /*9430*/  FADD.FTZ R3, R148, R3 ;  /* 0x0000000394037221 */ /* 0x000fe20000010000 */
[----:B-1----:R-:W-:-:S03]  /*9440*/  F2FP.BF16.PACK_AB R103, R206, R119 ;  /* 0x00000077ce67723e */ /* 0x002fc600000010ff */
[----:B------:R-:W-:Y:S02]  /*9450*/  FADD.FTZ R0, R136, R3 ;  /* 0x0000000388007221 */ /* 0x000fe40000010000 */
[----:B------:R-:W-:Y:S01]  /*9460*/  HMMA.16816.F32.BF16 R28, R48, R62, R28 ;  /* 0x0000003e301c723c */ /* 0x000fe2000004181c */
[----:B------:R-:W1:Y:S01]  /*9470*/  LDSM.16.MT88.4 R60, [R182+0xa400] ;  /* 0x00a40000b63c783b */ /* 0x000e620000004200 */
[----:B------:R-:W-:-:S06]  /*9480*/  FADD.FTZ R0, R139, R0 ;  /* 0x000000008b007221 */ /* 0x000fcc0000010000 */
[C---:B----4-:R-:W-:Y:S08]  /*9490*/  HMMA.16816.F32.BF16 R16, R48.reuse, R72, R16 ;  /* 0x000000483010723c */ /* 0x050ff00000041810 */
[C---:B------:R-:W-:Y:S01]  /*94a0*/  HMMA.16816.F32.BF16 R20, R48.reuse, R74, R20 ;  /* 0x0000004a3014723c */ /* 0x040fe20000041814 */
[----:B------:R-:W3:Y:S07]  /*94b0*/  LDSM.16.MT88.4 R72, [R180+0xa400] ;  /* 0x00a40000b448783b */ /* 0x000eee0000004200 */
[C---:B------:R-:W-:Y:S08]  /*94c0*/  HMMA.16816.F32.BF16 R40, R48.reuse, R68, R40 ;  /* 0x000000443028723c */ /* 0x040ff00000041828 */
[C---:B--2---:R-:W-:Y:S08]  /*94d0*/  HMMA.16816.F32.BF16 R32, R48.reuse, R56, R32 ;  /* 0x000000383020723c */ /* 0x044ff00000041820 */
[C---:B------:R-:W-:Y:S01]  /*94e0*/  HMMA.16816.F32.BF16 R36, R48.reuse, R58, R36 ;  /* 0x0000003a3024723c */ /* 0x040fe20000041824 */
[----:B------:R-:W2:Y:S07]  /*94f0*/  LDSM.16.MT88.4 R56, [R182+0xc400] ;  /* 0x00c40000b638783b */ /* 0x000eae0000004200 */
[C---:B------:R-:W-:Y:S01]  /*9500*/  HMMA.16816.F32.BF16 R44, R48.reuse, R70, R44 ;  /* 0x00000046302c723c */ /* 0x040fe2000004182c */
[----:B------:R-:W4:Y:S07]  /*9510*/  LDSM.16.MT88.4 R68, [R182+0xe400] ;  /* 0x00e40000b644783b */ /* 0x000f2e0000004200 */
        /* <DEDUP_REMOVED lines=8> */
[----:B------:R-:W-:-:S03]  /*95a0*/  F2FP.BF16.PACK_AB R51, R148, R145 ;  /* 0x000000919433723e */ /* 0x000fc600000010ff */
[----:B------:R-:W-:-:S04]  /*95b0*/  FADD.FTZ R146, R146, R151 ;  /* 0x0000009792927221 */ /* 0x000fc80000010000 */
[----:B-1----:R-:W-:Y:S01]  /*95c0*/  HMMA.16816.F32.BF16 R8, R48, R60, R8 ;  /* 0x0000003c3008723c */ /* 0x002fe20000041808 */
[----:B------:R-:W-:-:S07]  /*95d0*/  FADD.FTZ R157, R157, R146 ;  /* 0x000000929d9d7221 */ /* 0x000fce0000010000 */
        /* <DEDUP_REMOVED lines=8> */
[C---:B----4-:R-:W-:Y:S08]  /*9660*/  HMMA.16816.F32.BF16 R40, R48.reuse, R68, R40 ;  /* 0x000000443028723c */ /* 0x050ff00000041828 */
[C---:B-1----:R-:W-:Y:S08]  /*9670*/  HMMA.16816.F32.BF16 R32, R48.reuse, R60, R32 ;  /* 0x0000003c3020723c */ /* 0x042ff00000041820 */
[C---:B------:R-:W-:Y:S01]  /*9680*/  HMMA.16816.F32.BF16 R36, R48.reuse, R62, R36 ;  /* 0x0000003e3024723c */ /* 0x040fe20000041824 */
[----:B------:R-:W-:Y:S07]  /*9690*/  LDSM.16.MT88.4 R60, [R182+0xc800] ;  /* 0x00c80000b63c783b */ /* 0x000fee0000004200 */
[C---:B------:R-:W-:Y:S01]  /*96a0*/  HMMA.16816.F32.BF16 R44, R48.reuse, R70, R44 ;  /* 0x00000046302c723c */ /* 0x040fe2000004182c */
[----:B------:R-:W-:Y:S07]  /*96b0*/  LDSM.16.MT88.4 R68, [R182+0xe800] ;  /* 0x00e80000b644783b */ /* 0x000fee0000004200 */
[C---:B------:R-:W-:Y:S07]  /*96c0*/  HMMA.16816.F32.BF16 R52, R48.reuse, R64, R52 ;  /* 0x000000403034723c */ /* 0x040fee0000041834 */
[----:B------:R-:W-:Y:S01]  /*96d0*/  F2FP.BF16.PACK_AB R64, R143, R142 ;  /* 0x0000008e8f40723e */ /* 0x000fe200000010ff */
[----:B------:R-:W-:Y:S01]  /*96e0*/  HMMA.16816.F32.BF16 R4, R48, R66, R4 ;  /* 0x000000423004723c */ /* 0x000fe20000041804 */
[----:B------:R-:W1:Y:S01]  /*96f0*/  LDSM.16.MT88.4 R48, [R180+0xc800] ;  /* 0x00c80000b430783b */ /* 0x000e620000004200 */
[----:B------:R-:W-:Y:S01]  /*9700*/  F2FP.BF16.PACK_AB R65, R139, R136 ;  /* 0x000000888b41723e */ /* 0x000fe200000010ff */
[----:B------:R-:W-:-:S04]  /*9710*/  FADD.FTZ R142, R142, R157 ;  /* 0x0000009d8e8e7221 */ /* 0x000fc80000010000 */
        /* <DEDUP_REMOVED lines=9> */
[----:B------:R-:W-:Y:S01]  /*97b0*/  FADD.FTZ R117, R117, R0 ;  /* 0x0000000075757221 */ /* 0x000fe20000010000 */
[----:B------:R-:W-:Y:S01]  /*97c0*/  MOV R0, R132 ;  /* 0x0000008400007202 */ /* 0x000fe20000000f00 */
[----:B------:R-:W-:Y:S01]  /*97d0*/  FADD.FTZ R120, R120, R121 ;  /* 0x0000007978787221 */ /* 0x000fe20000010000 */
[----:B------:R-:W-:Y:S01]  /*97e0*/  HMMA.16816.F32.BF16 R20, R64, R58, R20 ;  /* 0x0000003a4014723c */ /* 0x000fe20000041814 */
[----:B------:R-:W2:Y:S01]  /*97f0*/  LDSM.16.MT88.4 R56, [R180+0xe800] ;  /* 0x00e80000b438783b */ /* 0x000ea20000004200 */
[----:B------:R-:W-:Y:S02]  /*9800*/  FADD.FTZ R116, R116, R117 ;  /* 0x0000007574747221 */ /* 0x000fe40000010000 */
[----:B------:R-:W-:Y:S02]  /*9810*/  FADD.FTZ R119, R119, R120 ;  /* 0x0000007877777221 */ /* 0x000fe40000010000 */
[----:B------:R-:W-:-:S02]  /*9820*/  FADD.FTZ R123, R123, R116 ;  /* 0x000000747b7b7221 */ /* 0x000fc40000010000 */
[----:B------:R-:W-:Y:S01]  /*9830*/  HMMA.16816.F32.BF16 R8, R64, R72, R8 ;  /* 0x000000484008723c */ /* 0x000fe20000041808 */
[----:B------:R-:W-:Y:S02]  /*9840*/  FADD.FTZ R206, R206, R119 ;  /* 0x00000077cece7221 */ /* 0x000fe40000010000 */
[----:B------:R-:W-:-:S05]  /*9850*/  FADD.FTZ R207, R122, R123 ;  /* 0x0000007b7acf7221 */ /* 0x000fca0000010000 */
[C---:B------:R-:W-:Y:S08]  /*9860*/  HMMA.16816.F32.BF16 R12, R64.reuse, R74, R12 ;  /* 0x0000004a400c723c */ /* 0x040ff0000004180c */
[C---:B-1----:R-:W-:Y:S08]  /*9870*/  HMMA.16816.F32.BF16 R32, R64.reuse, R48, R32 ;  /* 0x000000304020723c */ /* 0x042ff00000041820 */
[C---:B------:R-:W-:Y:S01]  /*9880*/  HMMA.16816.F32.BF16 R36, R64.reuse, R50, R36 ;  /* 0x000000324024723c */ /* 0x040fe20000041824 */
[----:B------:R-:W1:Y:S07]  /*9890*/  LDSM.16.MT88.4 R48, [R182+0xac00] ;  /* 0x00ac0000b630783b */ /* 0x000e6e0000004200 */
[C---:B------:R-:W-:Y:S08]  /*98a0*/  HMMA.16816.F32.BF16 R40, R64.reuse, R68, R40 ;  /* 0x000000444028723c */ /* 0x040ff00000041828 */
[C---:B------:R-:W-:Y:S08]  /*98b0*/  HMMA.16816.F32.BF16 R44, R64.reuse, R70, R44 ;  /* 0x00000046402c723c */ /* 0x040ff0000004182c */
[C---:B------:R-:W-:Y:S08]  /*98c0*/  HMMA.16816.F32.BF16 R24, R64.reuse, R60, R24 ;  /* 0x0000003c4018723c */ /* 0x040ff00000041818 */
[C---:B------:R-:W-:Y:S01]  /*98d0*/  HMMA.16816.F32.BF16 R28, R64.reuse, R62, R28 ;  /* 0x0000003e401c723c */ /* 0x040fe2000004181c */
[----:B------:R-:W3:Y:S07]  /*98e0*/  LDSM.16.MT88.4 R60, [R180+0xac00] ;  /* 0x00ac0000b43c783b */ /* 0x000eee0000004200 */
[C---:B--2---:R-:W-:Y:S08]  /*98f0*/  HMMA.16816.F32.BF16 R52, R64.reuse, R56, R52 ;  /* 0x000000384034723c */ /* 0x044ff00000041834 */
[----:B------:R-:W-:Y:S01]  /*9900*/  HMMA.16816.F32.BF16 R4, R64, R58, R4 ;  /* 0x0000003a4004723c */ /* 0x000fe20000041804 */
[----:B------:R-:W2:Y:S07]  /*9910*/  LDSM.16.MT88.4 R56, [R182+0xcc00] ;  /* 0x00cc0000b638783b */ /* 0x000eae0000004200 */
[C---:B-1----:R-:W-:Y:S01]  /*9920*/  HMMA.16816.F32.BF16 R112, R100.reuse, R48, R8 ;  /* 0x000000306470723c */ /* 0x042fe20000041808 */
[----:B------:R-:W1:Y:S07]  /*9930*/  LDSM.16.MT88.4 R8, [R182+0xec00] ;  /* 0x00ec0000b608783b */ /* 0x000e6e0000004200 */
[C---:B------:R-:W-:Y:S01]  /*9940*/  HMMA.16816.F32.BF16 R68, R100.reuse, R50, R12 ;  /* 0x000000326444723c */ /* 0x040fe2000004180c */
[----:B------:R-:W4:Y:S07]  /*9950*/  LDSM.16.MT88.4 R12, [R180+0xec00] ;  /* 0x00ec0000b40c783b */ /* 0x000f2e0000004200 */
[C---:B------:R-:W-:Y:S08]  /*9960*/  HMMA.16816.F32.BF16 R88, R100.reuse, R108, R32 ;  /* 0x0000006c6458723c */ /* 0x040ff00000041820 */
[C---:B---3--:R-:W-:Y:S08]  /*9970*/  HMMA.16816.F32.BF16 R72, R100.reuse, R60, R16 ;  /* 0x0000003c6448723c */ /* 0x048ff00000041810 */
[C---:B------:R-:W-:Y:S08]  /*9980*/  HMMA.16816.F32.BF16 R76, R100.reuse, R62, R20 ;  /* 0x0000003e644c723c */ /* 0x040ff00000041814 */
[C---:B--2---:R-:W-:Y:S08]  /*9990*/  HMMA.16816.F32.BF16 R80, R100.reuse, R56, R24 ;  /* 0x000000386450723c */ /* 0x044ff00000041818 */
[C---:B------:R-:W-:Y:S08]  /*99a0*/  HMMA.16816.F32.BF16 R84, R100.reuse, R58, R28 ;  /* 0x0000003a6454723c */ /* 0x040ff0000004181c */
[C---:B------:R-:W-:Y:S08]  /*99b0*/  HMMA.16816.F32.BF16 R108, R100.reuse, R110, R36 ;  /* 0x0000006e646c723c */ /* 0x040ff00000041824 */
[C---:B-1----:R-:W-:Y:S08]  /*99c0*/  HMMA.16816.F32.BF16 R92, R100.reuse, R8, R40 ;  /* 0x00000008645c723c */ /* 0x042ff00000041828 */
[C---:B------:R-:W-:Y:S08]  /*99d0*/  HMMA.16816.F32.BF16 R96, R100.reuse, R10, R44 ;  /* 0x0000000a6460723c */ /* 0x040ff0000004182c */
[C---:B----4-:R-:W-:Y:S08]  /*99e0*/  HMMA.16816.F32.BF16 R104, R100.reuse, R12, R52 ;  /* 0x0000000c6468723c */ /* 0x050ff00000041834 */
[----:B------:R-:W-:Y:S11]  /*99f0*/  HMMA.16816.F32.BF16 R100, R100, R14, R4 ;  /* 0x0000000e6464723c */ /* 0x000ff60000041804 */
[----:B------:R-:W-:Y:S08]  /*9a00*/  @!UPT UIADD3 URZ, URZ, URZ, URZ ;  /* 0x0000003f3f3ff290 */ /* 0x000ff0000fffe03f */
.L_x_2703:
[----:B------:R-:W-:Y:S05]  /*9a10*/  @!P3 BRA `(.L_x_2709) ;  /* 0x000035300000b947 */ /* 0x000fea0003800000 */
[----:B------:R-:W-:Y:S01]  /*9a20*/  ULDC UR8, c[0x0][0x1a0] ;  /* 0x0000680000087ab9 */ /* 0x000fe20000000800 */
[----:B------:R-:W-:Y:S01]  /*9a30*/  IMAD.MOV.U32 R3, RZ, RZ, R0 ;  /* 0x000000ffff037224 */ /* 0x000fe200078e0000 */
[----:B------:R-:W-:Y:S01]  /*9a40*/  ULEA UR5, -UR8, URZ, 0x7 ;  /* 0x0000003f08057291 */ /* 0x000fe2000f8e393f */
[----:B------:R-:W-:Y:S01]  /*9a50*/  IMAD.MOV.U32 R117, RZ, RZ, R2 ;  /* 0x000000ffff757224 */ /* 0x000fe200078e0002 */
[----:B------:R-:W-:-:S02]  /*9a60*/  UMOV UR10, 0x6 ;  /* 0x00000006000a7882 */ /* 0x000fc40000000000 */
[----:B------:R-:W-:Y:S02]  /*9a70*/  USHF.R.S32.HI UR4, URZ, 0x1f, UR5 ;  /* 0x0000001f3f047899 */ /* 0x000fe40008011405 */
[----:B------:R-:W-:Y:S01]  /*9a80*/  ULDC UR9, c[0x0][0x1a4] ;  /* 0x0000690000097ab9 */ /* 0x000fe20000000800 */
[----:B------:R-:W-:Y:S01]  /*9a90*/  MOV R203, UR5 ;  /* 0x0000000500cb7c02 */ /* 0x000fe20008000f00 */
[----:B------:R-:W-:Y:S02]  /*9aa0*/  USHF.L.U64.HI UR9, UR8, UR10, UR9 ;  /* 0x0000000a08097299 */ /* 0x000fe40008010209 */
[----:B------:R-:W-:Y:S01]  /*9ab0*/  MOV R202, UR4 ;  /* 0x0000000400ca7c02 */ /* 0x000fe20008000f00 */
[----:B------:R-:W-:Y:S02]  /*9ac0*/  USHF.L.U32 UR8, UR8, 0x6, URZ ;  /* 0x0000000608087899 */ /* 0x000fe4000800063f */
[----:B------:R-:W-:Y:S02]  /*9ad0*/  ULDC UR4, c[0x0][0x19c] ;  /* 0x0000670000047ab9 */ /* 0x000fe40000000800 */
.L_x_2713:
        /* <DEDUP_REMOVED lines=65> */
.L_x_2710:
        /* <DEDUP_REMOVED lines=15> */
[----:B------:R-:W-:Y:S01]  /*9fe0*/  ISETP.GT.AND P0, PT, R193, R188, PT ;  /* 0x000000bcc100720c */ /* 0x000fe20003f04270 */
        /* <DEDUP_REMOVED lines=11> */
[----:B------:R-:W4:Y:S04]  /*a0a0*/  LDSM.16.M88.4 R128, [R184+0x3400] ;  /* 0x00340000b880783b */ /* 0x000f280000000200 */
[----:B------:R-:W5:Y:S04]  /*a0b0*/  LDSM.16.M88.4 R132, [R184+0x3800] ;  /* 0x00380000b884783b */ /* 0x000f680000000200 */
[----:B------:R-:W0:Y:S04]  /*a0c0*/  LDGDEPBAR ;  /* 0x00000000000079af */ /* 0x000e280000000000 */
[----:B------:R-:W1:Y:S04]  /*a0d0*/  LDSM.16.M88.4 R136, [R184+0x3c00] ;  /* 0x003c0000b888783b */ /* 0x000e680000000200 */
[----:B------:R-:W1:Y:S04]  /*a0e0*/  LDSM.16.M88.4 R140, [R184+0x4000] ;  /* 0x00400000b88c783b */ /* 0x000e680000000200 */
[----:B------:R-:W1:Y:S04]  /*a0f0*/  LDSM.16.M88.4 R144, [R184+0x4400] ;  /* 0x00440000b890783b */ /* 0x000e680000000200 */
[----:B------:R-:W-:Y:S04]  /*a100*/  LDSM.16.M88.4 R148, [R183] ;  /* 0x00000000b794783b */ /* 0x000fe80000000200 */
[----:B------:R-:W-:Y:S04]  /*a110*/  LDSM.16.M88.4 R152, [R181+0x3000] ;  /* 0x00300000b598783b */ /* 0x000fe80000000200 */
[----:B--2---:R-:W-:Y:S01]  /*a120*/  LDSM.16.M88.4 R156, [R184+0x5400] ;  /* 0x00540000b89c783b */ /* 0x004fe20000000200 */
[C---:B---3--:R-:W-:Y:S03]  /*a130*/  HMMA.16816.F32.BF16 R4, R120.reuse, R124, RZ ;  /* 0x0000007c7804723c */ /* 0x048fe600000418ff */
[----:B------:R-:W-:Y:S04]  /*a140*/  LDSM.16.M88.4 R160, [R184+0x6000] ;  /* 0x00600000b8a0783b */ /* 0x000fe80000000200 */
[----:B------:R-:W-:Y:S01]  /*a150*/  LDSM.16.M88.4 R164, [R181+0x5c00] ;  /* 0x005c0000b5a4783b */ /* 0x000fe20000000200 */
[C---:B------:R-:W-:Y:S03]  /*a160*/  HMMA.16816.F32.BF16 R8, R120.reuse, R126, RZ ;  /* 0x0000007e7808723c */ /* 0x040fe600000418ff */
[----:B------:R-:W2:Y:S04]  /*a170*/  LDSM.16.M88.4 R124, [R184+0x4800] ;  /* 0x00480000b87c783b */ /* 0x000ea80000000200 */
[----:B------:R-:W-:Y:S01]  /*a180*/  LDSM.16.M88.4 R168, [R185+0x2000] ;  /* 0x00200000b9a8783b */ /* 0x000fe20000000200 */
[C---:B----4-:R-:W-:Y:S03]  /*a190*/  HMMA.16816.F32.BF16 R12, R120.reuse, R128, RZ ;  /* 0x00000080780c723c */ /* 0x050fe600000418ff */
[----:B------:R-:W-:Y:S04]  /*a1a0*/  LDSM.16.M88.4 R172, [R184+0x7000] ;  /* 0x00700000b8ac783b */ /* 0x000fe80000000200 */
[----:B------:R-:W-:Y:S01]  /*a1b0*/  LDSM.16.M88.4 R176, [R181+0x8800] ;  /* 0x00880000b5b0783b */ /* 0x000fe20000000200 */
[C---:B------:R-:W-:Y:S03]  /*a1c0*/  HMMA.16816.F32.BF16 R16, R120.reuse, R130, RZ ;  /* 0x000000827810723c */ /* 0x040fe600000418ff */
[----:B------:R-:W3:Y:S05]  /*a1d0*/  LDSM.16.M88.4 R128, [R184+0x4c00] ;  /* 0x004c0000b880783b */ /* 0x000eea0000000200 */
[C---:B-----5:R-:W-:Y:S08]  /*a1e0*/  HMMA.16816.F32.BF16 R20, R120.reuse, R132, RZ ;  /* 0x000000847814723c */ /* 0x060ff000000418ff */
[C---:B------:R-:W-:Y:S01]  /*a1f0*/  HMMA.16816.F32.BF16 R24, R120.reuse, R134, RZ ;  /* 0x000000867818723c */ /* 0x040fe200000418ff */
[----:B------:R-:W4:Y:S07]  /*a200*/  LDSM.16.M88.4 R132, [R181+0x3400] ;  /* 0x00340000b584783b */ /* 0x000f2e0000000200 */
[C---:B-1----:R-:W-:Y:S08]  /*a210*/  HMMA.16816.F32.BF16 R28, R120.reuse, R136, RZ ;  /* 0x00000088781c723c */ /* 0x042ff000000418ff */
[C---:B------:R-:W-:Y:S01]  /*a220*/  HMMA.16816.F32.BF16 R32, R120.reuse, R138, RZ ;  /* 0x0000008a7820723c */ /* 0x040fe200000418ff */
[----:B------:R-:W1:Y:S07]  /*a230*/  LDSM.16.M88.4 R136, [R181+0x3800] ;  /* 0x00380000b588783b */ /* 0x000e6e0000000200 */
[C---:B------:R-:W-:Y:S08]  /*a240*/  HMMA.16816.F32.BF16 R36, R120.reuse, R140, RZ ;  /* 0x0000008c7824723c */ /* 0x040ff000000418ff */
[C---:B------:R-:W-:Y:S01]  /*a250*/  HMMA.16816.F32.BF16 R40, R120.reuse, R142, RZ ;  /* 0x0000008e7828723c */ /* 0x040fe200000418ff */
[----:B------:R-:W5:Y:S07]  /*a260*/  LDSM.16.M88.4 R140, [R181+0x3c00] ;  /* 0x003c0000b58c783b */ /* 0x000f6e0000000200 */
[C---:B------:R-:W-:Y:S08]  /*a270*/  HMMA.16816.F32.BF16 R44, R120.reuse, R144, RZ ;  /* 0x00000090782c723c */ /* 0x040ff000000418ff */
[C---:B------:R-:W-:Y:S01]  /*a280*/  HMMA.16816.F32.BF16 R48, R120.reuse, R146, RZ ;  /* 0x000000927830723c */ /* 0x040fe200000418ff */
[----:B------:R-:W-:Y:S07]  /*a290*/  LDSM.16.M88.4 R144, [R185+0x1000] ;  /* 0x00100000b990783b */ /* 0x000fee0000000200 */
[C---:B--2---:R-:W-:Y:S08]  /*a2a0*/  HMMA.16816.F32.BF16 R52, R120.reuse, R124, RZ ;  /* 0x0000007c7834723c */ /* 0x044ff000000418ff */
[C---:B------:R-:W-:Y:S01]  /*a2b0*/  HMMA.16816.F32.BF16 R56, R120.reuse, R126, RZ ;  /* 0x0000007e7838723c */ /* 0x040fe200000418ff */
[----:B------:R-:W2:Y:S07]  /*a2c0*/  LDSM.16.M88.4 R124, [R181+0x4000] ;  /* 0x00400000b57c783b */ /* 0x000eae0000000200 */
[C---:B---3--:R-:W-:Y:S08]  /*a2d0*/  HMMA.16816.F32.BF16 R60, R120.reuse, R128, RZ ;  /* 0x00000080783c723c */ /* 0x048ff000000418ff */
[----:B------:R-:W-:Y:S01]  /*a2e0*/  HMMA.16816.F32.BF16 R64, R120, R130, RZ ;  /* 0x000000827840723c */ /* 0x000fe200000418ff */
[----:B------:R-:W3:Y:S04]  /*a2f0*/  LDSM.16.M88.4 R120, [R181+0x4400] ;  /* 0x00440000b578783b */ /* 0x000ee80000000200 */
[----:B------:R-:W2:Y:S03]  /*a300*/  LDSM.16.M88.4 R128, [R181+0x4800] ;  /* 0x00480000b580783b */ /* 0x000ea60000000200 */
[C---:B------:R-:W-:Y:S08]  /*a310*/  HMMA.16816.F32.BF16 R4, R148.reuse, R152, R4 ;  /* 0x000000989404723c */ /* 0x040ff00000041804 */
[C---:B------:R-:W-:Y:S01]  /*a320*/  HMMA.16816.F32.BF16 R8, R148.reuse, R154, R8 ;  /* 0x0000009a9408723c */ /* 0x040fe20000041808 */
[----:B------:R-:W-:Y:S07]  /*a330*/  LDSM.16.M88.4 R152, [R184+0x5000] ;  /* 0x00500000b898783b */ /* 0x000fee0000000200 */
[C---:B----4-:R-:W-:Y:S08]  /*a340*/  HMMA.16816.F32.BF16 R12, R148.reuse, R132, R12 ;  /* 0x00000084940c723c */ /* 0x050ff0000004180c */
[C---:B------:R-:W-:Y:S01]  /*a350*/  HMMA.16816.F32.BF16 R16, R148.reuse, R134, R16 ;  /* 0x000000869410723c */ /* 0x040fe20000041810 */
[----:B------:R-:W4:Y:S07]  /*a360*/  LDSM.16.M88.4 R132, [R181+0x4c00] ;  /* 0x004c0000b584783b */ /* 0x000f2e0000000200 */
[C---:B-1----:R-:W-:Y:S08]  /*a370*/  HMMA.16816.F32.BF16 R20, R148.reuse, R136, R20 ;  /* 0x000000889414723c */ /* 0x042ff00000041814 */
[C---:B------:R-:W-:Y:S01]  /*a380*/  HMMA.16816.F32.BF16 R24, R148.reuse, R138, R24 ;  /* 0x0000008a9418723c */ /* 0x040fe20000041818 */
[----:B------:R-:W1:Y:S07]  /*a390*/  LDSM.16.M88.4 R136, [R184+0x5800] ;  /* 0x00580000b888783b */ /* 0x000e6e0000000200 */
[C---:B-----5:R-:W-:Y:S08]  /*a3a0*/  HMMA.16816.F32.BF16 R28, R148.reuse, R140, R28 ;  /* 0x0000008c941c723c */ /* 0x060ff0000004181c */
[C---:B------:R-:W-:Y:S01]  /*a3b0*/  HMMA.16816.F32.BF16 R32, R148.reuse, R142, R32 ;  /* 0x0000008e9420723c */ /* 0x040fe20000041820 */
[----:B------:R-:W5:Y:S07]  /*a3c0*/  LDSM.16.M88.4 R140, [R184+0x5c00] ;  /* 0x005c0000b88c783b */ /* 0x000f6e0000000200 */
        /* <DEDUP_REMOVED lines=8> */
[----:B------:R-:W1:Y:S07]  /*a450*/  LDSM.16.M88.4 R128, [R184+0x6c00] ;  /* 0x006c0000b880783b */ /* 0x000e6e0000000200 */
[C---:B----4-:R-:W-:Y:S08]  /*a460*/  HMMA.16816.F32.BF16 R60, R148.reuse, R132, R60 ;  /* 0x00000084943c723c */ /* 0x050ff0000004183c */
[----:B------:R-:W-:Y:S01]  /*a470*/  HMMA.16816.F32.BF16 R64, R148, R134, R64 ;  /* 0x000000869440723c */ /* 0x000fe20000041840 */
[----:B------:R-:W-:Y:S04]  /*a480*/  LDSM.16.M88.4 R132, [R183+0x1000] ;  /* 0x00100000b784783b */ /* 0x000fe80000000200 */
[----:B------:R-:W4:Y:S03]  /*a490*/  LDSM.16.M88.4 R148, [R181+0x5000] ;  /* 0x00500000b594783b */ /* 0x000f260000000200 */
[C---:B------:R-:W-:Y:S08]  /*a4a0*/  HMMA.16816.F32.BF16 R4, R144.reuse, R152, R4 ;  /* 0x000000989004723c */ /* 0x040ff00000041804 */
[C---:B------:R-:W-:Y:S01]  /*a4b0*/  HMMA.16816.F32.BF16 R8, R144.reuse, R154, R8 ;  /* 0x0000009a9008723c */ /* 0x040fe20000041808 */
[----:B------:R-:W2:Y:S07]  /*a4c0*/  LDSM.16.M88.4 R152, [R181+0x5400] ;  /* 0x00540000b598783b */ /* 0x000eae0000000200 */
[C---:B------:R-:W-:Y:S08]  /*a4d0*/  HMMA.16816.F32.BF16 R12, R144.reuse, R156, R12 ;  /* 0x0000009c900c723c */ /* 0x040ff0000004180c */
[C---:B------:R-:W-:Y:S01]  /*a4e0*/  HMMA.16816.F32.BF16 R16, R144.reuse, R158, R16 ;  /* 0x0000009e9010723c */ /* 0x040fe20000041810 */
[----:B------:R-:W2:Y:S07]  /*a4f0*/  LDSM.16.M88.4 R156, [R181+0x5800] ;  /* 0x00580000b59c783b */ /* 0x000eae0000000200 */
[C---:B-1----:R-:W-:Y:S08]  /*a500*/  HMMA.16816.F32.BF16 R20, R144.reuse, R136, R20 ;  /* 0x000000889014723c */ /* 0x042ff00000041814 */
[C---:B------:R-:W-:Y:S01]  /*a510*/  HMMA.16816.F32.BF16 R24, R144.reuse, R138, R24 ;  /* 0x0000008a9018723c */ /* 0x040fe20000041818 */
[----:B------:R-:W1:Y:S07]  /*a520*/  LDSM.16.M88.4 R136, [R181+0x6000] ;  /* 0x00600000b588783b */ /* 0x000e6e0000000200 */
[C---:B-----5:R-:W-:Y:S08]  /*a530*/  HMMA.16816.F32.BF16 R28, R144.reuse, R140, R28 ;  /* 0x0000008c901c723c */ /* 0x060ff0000004181c */
[C---:B------:R-:W-:Y:S01]  /*a540*/  HMMA.16816.F32.BF16 R32, R144.reuse, R142, R32 ;  /* 0x0000008e9020723c */ /* 0x040fe20000041820 */
[----:B------:R-:W5:Y:S07]  /*a550*/  LDSM.16.M88.4 R140, [R181+0x6400] ;  /* 0x00640000b58c783b */ /* 0x000f6e0000000200 */
        /* <DEDUP_REMOVED lines=11> */
[----:B------:R-:W1:Y:S04]  /*a610*/  LDSM.16.M88.4 R128, [R184+0x7800] ;  /* 0x00780000b880783b */ /* 0x000e680000000200 */
[----:B------:R-:W-:Y:S03]  /*a620*/  LDSM.16.M88.4 R144, [R184+0x8c00] ;  /* 0x008c0000b890783b */ /* 0x000fe60000000200 */
        /* <DEDUP_REMOVED lines=27> */
[----:B------:R-:W-:Y:S07]  /*a7e0*/  LDSM.16.M88.4 R172, [R181+0x8400] ;  /* 0x00840000b5ac783b */ /* 0x000fee0000000200 */
[C---:B---3--:R-:W-:Y:S08]  /*a7f0*/  HMMA.16816.F32.BF16 R12, R168.reuse, R120, R12 ;  /* 0x00000078a80c723c */ /* 0x048ff0000004180c */
[C---:B------:R-:W-:Y:S01]  /*a800*/  HMMA.16816.F32.BF16 R16, R168.reuse, R122, R16 ;  /* 0x0000007aa810723c */ /* 0x040fe20000041810 */
[----:B------:R-:W3:Y:S07]  /*a810*/  LDSM.16.M88.4 R120, [R181+0x7400] ;  /* 0x00740000b578783b */ /* 0x000eee0000000200 */
[C---:B------:R-:W-:Y:S08]  /*a820*/  HMMA.16816.F32.BF16 R20, R168.reuse, R128, R20 ;  /* 0x00000080a814723c */ /* 0x040ff00000041814 */
[C---:B------:R-:W-:Y:S01]  /*a830*/  HMMA.16816.F32.BF16 R24, R168.reuse, R130, R24 ;  /* 0x00000082a818723c */ /* 0x040fe20000041818 */
[----:B------:R-:W4:Y:S01]  /*a840*/  LDSM.16.M88.4 R128, [R181+0x8c00] ;  /* 0x008c0000b580783b */ /* 0x000f220000000200 */
[----:B------:R-:W-:Y:S04]  /*a850*/  DEPBAR.LE SB0, 0x0 ;  /* 0x000080000000791a */ /* 0x000fe80000000000 */
[----:B------:R-:W-:Y:S02]  /*a860*/  BAR.SYNC.DEFER_BLOCKING 0x0 ;  /* 0x0000000000007b1d */ /* 0x000fe40000010000 */
[C---:B-1----:R-:W-:Y:S08]  /*a870*/  HMMA.16816.F32.BF16 R28, R168.reuse, R124, R28 ;  /* 0x0000007ca81c723c */ /* 0x042ff0000004181c */
[C---:B------:R-:W-:Y:S08]  /*a880*/  HMMA.16816.F32.BF16 R32, R168.reuse, R126, R32 ;  /* 0x0000007ea820723c */ /* 0x040ff00000041820 */
[C---:B--2---:R-:W-:Y:S08]  /*a890*/  HMMA.16816.F32.BF16 R36, R168.reuse, R132, R36 ;  /* 0x00000084a824723c */ /* 0x044ff00000041824 */
[C---:B------:R-:W-:Y:S08]  /*a8a0*/  HMMA.16816.F32.BF16 R40, R168.reuse, R134, R40 ;  /* 0x00000086a828723c */ /* 0x040ff00000041828 */
        /* <DEDUP_REMOVED lines=8> */
[C---:B---3--:R-:W-:Y:S08]  /*a930*/  HMMA.16816.F32.BF16 R12, R148.reuse, R120, R12 ;  /* 0x00000078940c723c */ /* 0x048ff0000004180c */
        /* <DEDUP_REMOVED lines=11> */
[C---:B----4-:R-:W-:Y:S08]  /*a9f0*/  HMMA.16816.F32.BF16 R60, R148.reuse, R128, R60 ;  /* 0x00000080943c723c */ /* 0x050ff0000004183c */
        /* <DEDUP_REMOVED lines=67> */
.L_x_2712:
        /* <DEDUP_REMOVED lines=26> */
.L_x_2711:
        /* <DEDUP_REMOVED lines=87> */
[----:B------:R-:W-:Y:S01]  /*b540*/  ISETP.GT.AND P0, PT, R193, R188, PT ;  /* 0x000000bcc100720c */ /* 0x000fe20003f04270 */
[--C-:B------:R-:W-:Y:S01]  /*b550*/  FFMA.FTZ R119, R5, c[0x0][0x23c], -R136.reuse ;  /* 0x00008f0005777a23 */ /* 0x100fe20000010888 */
[----:B------:R-:W-:Y:S01]  /*b560*/  MOV R117, R2 ;  /* 0x0000000200757202 */ /* 0x000fe20000000f00 */
        /* <DEDUP_REMOVED lines=8> */
[--C-:B------:R-:W-:Y:S02]  /*b5f0*/  FFMA.FTZ R139, R14, c[0x0][0x23c], -R135.reuse ;  /* 0x00008f000e8b7a23 */ /* 0x100fe40000010887 */
[--C-:B--2---:R-:W-:Y:S02]  /*b600*/  FFMA.FTZ R118, R7, c[0x0][0x23c], -R135.reuse ;  /* 0x00008f0007767a23 */ /* 0x104fe40000010887 */
[--C-:B------:R-:W-:Y:S02]  /*b610*/  FFMA.FTZ R7, R11, c[0x0][0x23c], -R135.reuse ;  /* 0x00008f000b077a23 */ /* 0x100fe40000010887 */
[C---:B---3--:R-:W-:Y:S02]  /*b620*/  FMUL.FTZ R8, R116.reuse, R112 ;  /* 0x0000007074087220 */ /* 0x048fe40000410000 */
        /* <DEDUP_REMOVED lines=29> */
[----:B---3--:R-:W-:Y:S01]  /*b800*/  F2FP.BF16.PACK_AB R113, R118, R133 ;  /* 0x000000857671723e */ /* 0x008fe200000010ff */
[C---:B------:R-:W-:Y:S02]  /*b810*/  FMUL.FTZ R12, R116.reuse, R108 ;  /* 0x0000006c740c7220 */ /* 0x040fe40000410000 */
[C---:B------:R-:W-:Y:S02]  /*b820*/  FMUL.FTZ R13, R116.reuse, R109 ;  /* 0x0000006d740d7220 */ /* 0x040fe40000410000 */
[----:B------:R-:W-:Y:S01]  /*b830*/  FMUL.FTZ R14, R3, R110 ;  /* 0x0000006e030e7220 */ /* 0x000fe20000410000 */
[----:B------:R-:W-:Y:S01]  /*b840*/  MUFU.EX2 R6, R6 ;  /* 0x0000000600067308 */ /* 0x000fe20000000800 */
[--C-:B------:R-:W-:Y:S02]  /*b850*/  FFMA.FTZ R140, R15, c[0x0][0x23c], -R135.reuse ;  /* 0x00008f000f8c7a23 */ /* 0x100fe40000010887 */
[C---:B------:R-:W-:Y:S02]  /*b860*/  FMUL.FTZ R15, R3.reuse, R111 ;  /* 0x0000006f030f7220 */ /* 0x040fe40000410000 */
[----:B------:R-:W-:Y:S01]  /*b870*/  LDSM.16.MT88.4 R108, [R180+0xd000] ;  /* 0x00d00000b46c783b */ /* 0x000fe20000004200 */
[C---:B------:R-:W-:Y:S02]  /*b880*/  FMUL.FTZ R88, R116.reuse, R88 ;  /* 0x0000005874587220 */ /* 0x040fe40000410000 */
[----:B------:R-:W-:Y:S02]  /*b890*/  FMUL.FTZ R89, R116, R89 ;  /* 0x0000005974597220 */ /* 0x000fe40000410000 */
        /* <DEDUP_REMOVED lines=9> */
[----:B------:R-:W-:Y:S01]  /*b930*/  LDSM.16.MT88.4 R20, [R182+0xd400] ;  /* 0x00d40000b614783b */ /* 0x000fe20000004200 */
        /* <DEDUP_REMOVED lines=8> */
[--C-:B------:R-:W-:Y:S02]  /*b9c0*/  FFMA.FTZ R154, R41, c[0x0][0x23c], -R136.reuse ;  /* 0x00008f00299a7a23 */ /* 0x100fe40000010888 */
[C---:B------:R-:W-:Y:S02]  /*b9d0*/  FMUL.FTZ R92, R116.reuse, R92 ;  /* 0x0000005c745c7220 */ /* 0x040fe40000410000 */
[C---:B------:R-:W-:Y:S02]  /*b9e0*/  FMUL.FTZ R93, R116.reuse, R93 ;  /* 0x0000005d745d7220 */ /* 0x040fe40000410000 */
[C---:B------:R-:W-:Y:S01]  /*b9f0*/  HMMA.16816.F32.BF16 R8, R112.reuse, R120, R8 ;  /* 0x000000787008723c */ /* 0x040fe20000041808 */
[----:B------:R-:W-:Y:S04]  /*ba00*/  MUFU.EX2 R139, R139 ;  /* 0x0000008b008b7308 */ /* 0x000fe80000000800 */
[C---:B------:R-:W-:Y:S02]  /*ba10*/  FMUL.FTZ R94, R3.reuse, R94 ;  /* 0x0000005e035e7220 */ /* 0x040fe40000410000 */
[C---:B------:R-:W-:Y:S01]  /*ba20*/  FMUL.FTZ R95, R3.reuse, R95 ;  /* 0x0000005f035f7220 */ /* 0x040fe20000410000 */
[C---:B------:R-:W-:Y:S01]  /*ba30*/  HMMA.16816.F32.BF16 R68, R112.reuse, R122, R68 ;  /* 0x0000007a7044723c */ /* 0x040fe20000041844 */
[----:B------:R-:W3:Y:S02]  /*ba40*/  LDSM.16.MT88.4 R120, [R180+0xb000] ;  /* 0x00b00000b478783b */ /* 0x000ee40000004200 */
[----:B------:R-:W4:Y:S01]  /*ba50*/  MUFU.EX2 R140, R140 ;  /* 0x0000008c008c7308 */ /* 0x000f220000000800 */
        /* <DEDUP_REMOVED lines=13> */
[----:B------:R-:W-:Y:S02]  /*bb30*/  FMUL.FTZ R103, R3, R103 ;  /* 0x0000006703677220 */ /* 0x000fe40000410000 */
[C---:B------:R-:W-:Y:S01]  /*bb40*/  HMMA.16816.F32.BF16 R84, R112.reuse, R130, R84 ;  /* 0x000000827054723c */ /* 0x040fe20000041854 */
[----:B------:R-:W-:Y:S01]  /*bb50*/  LDSM.16.MT88.4 R128, [R182+0xb400] ;  /* 0x00b40000b680783b */ /* 0x000fe20000004200 */
[----:B------:R-:W-:Y:S02]  /*bb60*/  MUFU.EX2 R147, R147 ;  /* 0x0000009300937308 */ /* 0x000fe40000000800 */
[--C-:B------:R-:W-:Y:S02]  /*bb70*/  FFMA.FTZ R141, R16, c[0x0][0x23c], -R136.reuse ;  /* 0x00008f00108d7a23 */ /* 0x100fe40000010888 */
[C---:B------:R-:W-:Y:S01]  /*bb80*/  FMUL.FTZ R16, R116.reuse, R104 ;  /* 0x0000006874107220 */ /* 0x040fe20000410000 */
[----:B--2---:R-:W-:Y:S01]  /*bb90*/  F2FP.BF16.PACK_AB R104, R137, R138 ;  /* 0x0000008a8968723e */ /* 0x004fe200000010ff */
[--C-:B------:R-:W-:Y:S01]  /*bba0*/  FFMA.FTZ R142, R17, c[0x0][0x23c], -R136.reuse ;  /* 0x00008f00118e7a23 */ /* 0x100fe20000010888 */
[C---:B---3--:R-:W-:Y:S03]  /*bbb0*/  HMMA.16816.F32.BF16 R88, R112.reuse, R120, R88 ;  /* 0x000000787058723c */ /* 0x048fe60000041858 */
[----:B------:R-:W-:Y:S01]  /*bbc0*/  MUFU.EX2 R141, R141 ;  /* 0x0000008d008d7308 */ /* 0x000fe20000000800 */
[----:B------:R-:W-:Y:S01]  /*bbd0*/  FMUL.FTZ R17, R116, R105 ;  /* 0x0000006974117220 */ /* 0x000fe20000410000 */
[----:B----4-:R-:W-:Y:S01]  /*bbe0*/  F2FP.BF16.PACK_AB R105, R140, R139 ;  /* 0x0000008b8c69723e */ /* 0x010fe200000010ff */
[--C-:B------:R-:W-:Y:S02]  /*bbf0*/  FFMA.FTZ R143, R18, c[0x0][0x23c], -R135.reuse ;  /* 0x00008f00128f7a23 */ /* 0x100fe40000010887 */
[C---:B------:R-:W-:Y:S01]  /*bc00*/  HMMA.16816.F32.BF16 R12, R112.reuse, R122, R12 ;  /* 0x0000007a700c723c */ /* 0x040fe2000004180c */
[----:B------:R-:W2:Y:S03]  /*bc10*/  LDSM.16.MT88.4 R120, [R182+0x9400] ;  /* 0x00940000b678783b */ /* 0x000ea60000004200 */
[--C-:B------:R-:W-:Y:S01]  /*bc20*/  FFMA.FTZ R144, R19, c[0x0][0x23c], -R135.reuse ;  /* 0x00008f0013907a23 */ /* 0x100fe20000010887 */
[----:B------:R-:W3:Y:S01]  /*bc30*/  MUFU.EX2 R142, R142 ;  /* 0x0000008e008e7308 */ /* 0x000ee20000000800 */
[C---:B------:R-:W-:Y:S02]  /*bc40*/  FMUL.FTZ R18, R3.reuse, R106 ;  /* 0x0000006a03127220 */ /* 0x040fe40000410000 */
[C---:B-1----:R-:W-:Y:S04]  /*bc50*/  HMMA.16816.F32.BF16 R92, R112.reuse, R124, R92 ;  /* 0x0000007c705c723c */ /* 0x042fe8000004185c */
[----:B------:R-:W-:Y:S02]  /*bc60*/  FMUL.FTZ R19, R3, R107 ;  /* 0x0000006b03137220 */ /* 0x000fe40000410000 */
[--C-:B------:R-:W-:Y:S01]  /*bc70*/  FFMA.FTZ R44, R44, c[0x0][0x23c], -R136.reuse ;  /* 0x00008f002c2c7a23 */ /* 0x100fe20000010888 */
[----:B------:R-:W-:Y:S01]  /*bc80*/  MUFU.EX2 R143, R143 ;  /* 0x0000008f008f7308 */ /* 0x000fe20000000800 */
[C---:B------:R-:W-:Y:S01]  /*bc90*/  HMMA.16816.F32.BF16 R96, R112.reuse, R126, R96 ;  /* 0x0000007e7060723c */ /* 0x040fe20000041860 */
[----:B------:R-:W1:Y:S03]  /*bca0*/  LDSM.16.MT88.4 R124, [R180+0x9400] ;  /* 0x00940000b47c783b */ /* 0x000e660000004200 */
[--C-:B------:R-:W-:Y:S02]  /*bcb0*/  FFMA.FTZ R45, R45, c[0x0][0x23c], -R136.reuse ;  /* 0x00008f002d2d7a23 */ /* 0x100fe40000010888 */
[--C-:B------:R-:W-:Y:S02]  /*bcc0*/  FFMA.FTZ R46, R46, c[0x0][0x23c], -R135.reuse ;  /* 0x00008f002e2e7a23 */ /* 0x100fe40000010887 */
[C---:B------:R-:W-:Y:S01]  /*bcd0*/  HMMA.16816.F32.BF16 R16, R112.reuse, R108, R16 ;  /* 0x0000006c7010723c */ /* 0x040fe20000041810 */
[----:B------:R-:W4:Y:S03]  /*bce0*/  MUFU.EX2 R144, R144 ;  /* 0x0000009000907308 */ /* 0x000f260000000800 */
[--C-:B------:R-:W-:Y:S01]  /*bcf0*/  FFMA.FTZ R47, R47, c[0x0][0x23c], -R135.reuse ;  /* 0x00008f002f2f7a23 */ /* 0x100fe20000010887 */
[----:B---3--:R-:W-:Y:S01]  /*bd00*/  F2FP.BF16.PACK_AB R106, R142, R141 ;  /* 0x0000008d8e6a723e */ /* 0x008fe200000010ff */
[--C-:B------:R-:W-:Y:S02]  /*bd10*/  FFMA.FTZ R48, R48, c[0x0][0x23c], -R136.reuse ;  /* 0x00008f0030307a23 */ /* 0x100fe40000010888 */
[----:B------:R-:W-:Y:S01]  /*bd20*/  HMMA.16816.F32.BF16 R100, R112, R110, R100 ;  /* 0x0000006e7064723c */ /* 0x000fe20000041864 */
[----:B------:R-:W3:Y:S02]  /*bd30*/  LDSM.16.MT88.4 R108, [R180+0xb400] ;  /* 0x00b40000b46c783b */ /* 0x000ee40000004200 */
[----:B------:R-:W5:Y:S01]  /*bd40*/  MUFU.EX2 R148, R148 ;  /* 0x0000009400947308 */ /* 0x000f620000000800 */
[--C-:B------:R-:W-:Y:S02]  /*bd50*/  FFMA.FTZ R49, R49, c[0x0][0x23c], -R136.reuse ;  /* 0x00008f0031317a23 */ /* 0x100fe40000010888 */
[--C-:B------:R-:W-:Y:S02]  /*bd60*/  FFMA.FTZ R50, R50, c[0x0][0x23c], -R135.reuse ;  /* 0x00008f0032327a23 */ /* 0x100fe40000010887 */
[--C-:B------:R-:W-:Y:S01]  /*bd70*/  FFMA.FTZ R51, R51, c[0x0][0x23c], -R135.reuse ;  /* 0x00008f0033337a23 */ /* 0x100fe20000010887 */
[----:B------:R-:W3:Y:S03]  /*bd80*/  LDSM.16.MT88.4 R112, [R180+0xd400] ;  /* 0x00d40000b470783b */ /* 0x000ee60000004200 */
[--C-:B------:R-:W-:Y:S01]  /*bd90*/  FFMA.FTZ R52, R52, c[0x0][0x23c], -R136.reuse ;  /* 0x00008f0034347a23 */ /* 0x100fe20000010888 */
[----:B------:R-:W-:Y:S01]  /*bda0*/  MUFU.EX2 R149, R149 ;  /* 0x0000009500957308 */ /* 0x000fe20000000800 */
[--C-:B------:R-:W-:Y:S02]  /*bdb0*/  FFMA.FTZ R53, R53, c[0x0][0x23c], -R136.reuse ;  /* 0x00008f0035357a23 */ /* 0x100fe40000010888 */
[--C-:B------:R-:W-:Y:S01]  /*bdc0*/  FFMA.FTZ R54, R54, c[0x0][0x23c], -R135.reuse ;  /* 0x00008f0036367a23 */ /* 0x100fe20000010887 */
[----:B----4-:R-:W-:Y:S01]  /*bdd0*/  F2FP.BF16.PACK_AB R107, R144, R143 ;  /* 0x0000008f906b723e */ /* 0x010fe200000010ff */
[--C-:B------:R-:W-:Y:S02]  /*bde0*/  FFMA.FTZ R55, R55, c[0x0][0x23c], -R135.reuse ;  /* 0x00008f0037377a23 */ /* 0x100fe40000010887 */
[--C-:B------:R-:W-:Y:S02]  /*bdf0*/  FFMA.FTZ R56, R56, c[0x0][0x23c], -R136.reuse ;  /* 0x00008f0038387a23 */ /* 0x100fe40000010888 */
[----:B------:R-:W-:Y:S01]  /*be00*/  FFMA.FTZ R57, R57, c[0x0][0x23c], -R136 ;  /* 0x00008f0039397a23 */ /* 0x000fe20000010888 */
[----:B------:R-:W-:Y:S01]  /*be10*/  MUFU.EX2 R150, R150 ;  /* 0x0000009600967308 */ /* 0x000fe20000000800 */
[C---:B--2---:R-:W-:Y:S05]  /*be20*/  HMMA.16816.F32.BF16 R8, R104.reuse, R120, R8 ;  /* 0x000000786808723c */ /* 0x044fea0000041808 */
[--C-:B------:R-:W-:Y:S02]  /*be30*/  FFMA.FTZ R58, R58, c[0x0][0x23c], -R135.reuse ;  /* 0x00008f003a3a7a23 */ /* 0x100fe40000010887 */
[----:B------:R-:W-:Y:S01]  /*be40*/  FFMA.FTZ R59, R59, c[0x0][0x23c], -R135 ;  /* 0x00008f003b3b7a23 */ /* 0x000fe20000010887 */
[C---:B------:R-:W-:Y:S01]  /*be50*/  HMMA.16816.F32.BF16 R68, R104.reuse, R122, R68 ;  /* 0x0000007a6844723c */ /* 0x040fe20000041844 */
[----:B------:R-:W-:Y:S01]  /*be60*/  LDSM.16.MT88.4 R120, [R180+0xd800] ;  /* 0x00d80000b478783b */ /* 0x000fe20000004200 */
[----:B------:R-:W-:Y:S02]  /*be70*/  MUFU.EX2 R151, R151 ;  /* 0x0000009700977308 */ /* 0x000fe40000000800 */
[----:B------:R-:W-:Y:S02]  /*be80*/  FFMA.FTZ R134, R116, R207, R134 ;  /* 0x000000cf74867223 */ /* 0x000fe40000010086 */
[----:B------:R-:W-:Y:S02]  /*be90*/  FFMA.FTZ R133, R3, R206, R133 ;  /* 0x000000ce03857223 */ /* 0x000fe40000010085 */
[C---:B-1----:R-:W-:Y:S04]  /*bea0*/  HMMA.16816.F32.BF16 R72, R104.reuse, R124, R72 ;  /* 0x0000007c6848723c */ /* 0x042fe80000041848 */
[----:B------:R-:W-:Y:S01]  /*beb0*/  MUFU.EX2 R152, R152 ;  /* 0x0000009800987308 */ /* 0x000fe20000000800 */
[----:B------:R-:W-:Y:S02]  /*bec0*/  FADD.FTZ R119, R119, R134 ;  /* 0x0000008677777221 */ /* 0x000fe40000010000 */
[--C-:B------:R-:W-:Y:S01]  /*bed0*/  FFMA.FTZ R124, R24, c[0x0][0x23c], -R136.reuse ;  /* 0x00008f00187c7a23 */ /* 0x100fe20000010888 */
[C---:B------:R-:W-:Y:S04]  /*bee0*/  HMMA.16816.F32.BF16 R76, R104.reuse, R126, R76 ;  /* 0x0000007e684c723c */ /* 0x040fe8000004184c */
[--C-:B------:R-:W-:Y:S02]  /*bef0*/  FFMA.FTZ R125, R25, c[0x0][0x23c], -R136.reuse ;  /* 0x00008f00197d7a23 */ /* 0x100fe40000010888 */
[----:B------:R-:W-:Y:S01]  /*bf00*/  MUFU.EX2 R124, R124 ;  /* 0x0000007c007c7308 */ /* 0x000fe20000000800 */
[----:B------:R-:W-:Y:S01]  /*bf10*/  FFMA.FTZ R126, R26, c[0x0][0x23c], -R135 ;  /* 0x00008f001a7e7a23 */ /* 0x000fe20000010887 */
[C---:B------:R-:W-:Y:S04]  /*bf20*/  HMMA.16816.F32.BF16 R80, R104.reuse, R128, R80 ;  /* 0x000000806850723c */ /* 0x040fe80000041850 */
[--C-:B------:R-:W-:Y:S02]  /*bf30*/  FFMA.FTZ R127, R28, c[0x0][0x23c], -R136.reuse ;  /* 0x00008f001c7f7a23 */ /* 0x100fe40000010888 */
[----:B------:R-:W-:Y:S02]  /*bf40*/  FADD.FTZ R133, R118, R133 ;  /* 0x0000008576857221 */ /* 0x000fe40000010000 */
[C---:B------:R-:W-:Y:S01]  /*bf50*/  HMMA.16816.F32.BF16 R84, R104.reuse, R130, R84 ;  /* 0x000000826854723c */ /* 0x040fe20000041854 */
[----:B------:R-:W1:Y:S03]  /*bf60*/  MUFU.EX2 R125, R125 ;  /* 0x0000007d007d7308 */ /* 0x000e660000000800 */
[--C-:B------:R-:W-:Y:S02]  /*bf70*/  FFMA.FTZ R129, R27, c[0x0][0x23c], -R135.reuse ;  /* 0x00008f001b817a23 */ /* 0x100fe40000010887 */
[----:B------:R-:W2:Y:S01]  /*bf80*/  LDSM.16.MT88.4 R24, [R182+0x9800] ;  /* 0x00980000b618783b */ /* 0x000ea20000004200 */
[----:B------:R-:W-:Y:S01]  /*bf90*/  FFMA.FTZ R128, R29, c[0x0][0x23c], -R136 ;  /* 0x00008f001d807a23 */ /* 0x000fe20000010888 */
[C---:B---3--:R-:W-:Y:S03]  /*bfa0*/  HMMA.16816.F32.BF16 R88, R104.reuse, R108, R88 ;  /* 0x0000006c6858723c */ /* 0x048fe60000041858 */
[----:B------:R-:W-:Y:S01]  /*bfb0*/  MUFU.EX2 R126, R126 ;  /* 0x0000007e007e7308 */ /* 0x000fe20000000800 */
[--C-:B------:R-:W-:Y:S02]  /*bfc0*/  FFMA.FTZ R130, R30, c[0x0][0x23c], -R135.reuse ;  /* 0x00008f001e827a23 */ /* 0x100fe40000010887 */
[----:B------:R-:W-:Y:S02]  /*bfd0*/  FFMA.FTZ R131, R31, c[0x0][0x23c], -R135 ;  /* 0x00008f001f837a23 */ /* 0x000fe40000010887 */
[C---:B------:R-:W-:Y:S01]  /*bfe0*/  HMMA.16816.F32.BF16 R12, R104.reuse, R110, R12 ;  /* 0x0000006e680c723c */ /* 0x040fe2000004180c */
[----:B------:R-:W3:Y:S03]  /*bff0*/  LDSM.16.MT88.4 R108, [R180+0x9800] ;  /* 0x00980000b46c783b */ /* 0x000ee60000004200 */
[----:B------:R-:W-:Y:S01]  /*c000*/  FADD.FTZ R132, R132, R119 ;  /* 0x0000007784847221 */ /* 0x000fe20000010000 */
[----:B------:R-:W4:Y:S01]  /*c010*/  MUFU.EX2 R129, R129 ;  /* 0x0000008100817308 */ /* 0x000f220000000800 */
[----:B------:R-:W-:Y:S02]  /*c020*/  FADD.FTZ R6, R6, R133 ;  /* 0x0000008506067221 */ /* 0x000fe40000010000 */
[C---:B------:R-:W-:Y:S01]  /*c030*/  HMMA.16816.F32.BF16 R92, R104.reuse, R20, R92 ;  /* 0x00000014685c723c */ /* 0x040fe2000004185c */
[----:B------:R-:W3:Y:S03]  /*c040*/  LDSM.16.MT88.4 R28, [R182+0xb800] ;  /* 0x00b80000b61c783b */ /* 0x000ee60000004200 */
[----:B------:R-:W-:Y:S02]  /*c050*/  FADD.FTZ R5, R5, R132 ;  /* 0x0000008405057221 */ /* 0x000fe40000010000 */
[----:B------:R-:W-:Y:S01]  /*c060*/  FADD.FTZ R6, R7, R6 ;  /* 0x0000000607067221 */ /* 0x000fe20000010000 */
[----:B------:R-:W-:Y:S01]  /*c070*/  F2FP.BF16.PACK_AB R20, R146, R145 ;  /* 0x000000919214723e */ /* 0x000fe200000010ff */
[C---:B------:R-:W-:Y:S01]  /*c080*/  HMMA.16816.F32.BF16 R96, R104.reuse, R22, R96 ;  /* 0x000000166860723c */ /* 0x040fe20000041860 */
[----:B------:R-:W-:Y:S03]  /*c090*/  MUFU.EX2 R127, R127 ;  /* 0x0000007f007f7308 */ /* 0x000fe60000000800 */
[----:B-----5:R-:W-:Y:S01]  /*c0a0*/  F2FP.BF16.PACK_AB R21, R148, R147 ;  /* 0x000000939415723e */ /* 0x020fe200000010ff */
[----:B------:R-:W-:Y:S02]  /*c0b0*/  FADD.FTZ R138, R138, R5 ;  /* 0x000000058a8a7221 */ /* 0x000fe40000010000 */
[----:B-1----:R-:W-:Y:S01]  /*c0c0*/  F2FP.BF16.PACK_AB R22, R125, R124 ;  /* 0x0000007c7d16723e */ /* 0x002fe200000010ff */
[C---:B------:R-:W-:Y:S03]  /*c0d0*/  HMMA.16816.F32.BF16 R16, R104.reuse, R112, R16 ;  /* 0x000000706810723c */ /* 0x040fe60000041810 */
[----:B------:R-:W1:Y:S01]  /*c0e0*/  MUFU.EX2 R128, R128 ;  /* 0x0000008000807308 */ /* 0x000e620000000800 */
[----:B------:R-:W-:Y:S01]  /*c0f0*/  FADD.FTZ R139, R139, R6 ;  /* 0x000000068b8b7221 */ /* 0x000fe20000010000 */
[----:B----4-:R-:W-:Y:S01]  /*c100*/  F2FP.BF16.PACK_AB R23, R129, R126 ;  /* 0x0000007e8117723e */ /* 0x010fe200000010ff */
[----:B------:R-:W-:Y:S02]  /*c110*/  FADD.FTZ R138, R137, R138 ;  /* 0x0000008a898a7221 */ /* 0x000fe40000010000 */
[----:B------:R-:W-:Y:S01]  /*c120*/  HMMA.16816.F32.BF16 R100, R104, R114, R100 ;  /* 0x000000726864723c */ /* 0x000fe20000041864 */
[----:B------:R-:W4:Y:S03]  /*c130*/  LDSM.16.MT88.4 R104, [R180+0xb800] ;  /* 0x00b80000b468783b */ /* 0x000f260000004200 */
[----:B------:R-:W-:Y:S01]  /*c140*/  FADD.FTZ R140, R140, R139 ;  /* 0x0000008b8c8c7221 */ /* 0x000fe20000010000 */
[----:B------:R-:W-:Y:S01]  /*c150*/  MUFU.EX2 R130, R130 ;  /* 0x0000008200827308 */ /* 0x000fe20000000800 */
[----:B------:R-:W-:Y:S02]  /*c160*/  FADD.FTZ R141, R141, R138 ;  /* 0x0000008a8d8d7221 */ /* 0x000fe40000010000 */
[C---:B--2---:R-:W-:Y:S01]  /*c170*/  HMMA.16816.F32.BF16 R8, R20.reuse, R24, R8 ;  /* 0x000000181408723c */ /* 0x044fe20000041808 */
[----:B------:R-:W2:Y:S04]  /*c180*/  LDSM.16.MT88.4 R112, [R182+0xd800] ;  /* 0x00d80000b670783b */ /* 0x000ea80000004200 */
[----:B------:R-:W-:Y:S02]  /*c190*/  FADD.FTZ R143, R143, R140 ;  /* 0x0000008c8f8f7221 */ /* 0x000fe40000010000 */
[----:B------:R-:W5:Y:S01]  /*c1a0*/  MUFU.EX2 R131, R131 ;  /* 0x0000008300837308 */ /* 0x000f620000000800 */
[C---:B------:R-:W-:Y:S01]  /*c1b0*/  HMMA.16816.F32.BF16 R68, R20.reuse, R26, R68 ;  /* 0x0000001a1444723c */ /* 0x040fe20000041844 */
[----:B------:R-:W1:Y:S03]  /*c1c0*/  LDSM.16.MT88.4 R24, [R182+0x9c00] ;  /* 0x009c0000b618783b */ /* 0x000e660000004200 */
[----:B------:R-:W-:Y:S02]  /*c1d0*/  FADD.FTZ R142, R142, R141 ;  /* 0x0000008d8e8e7221 */ /* 0x000fe40000010000 */
[----:B------:R-:W-:Y:S02]  /*c1e0*/  FADD.FTZ R144, R144, R143 ;  /* 0x0000008f90907221 */ /* 0x000fe40000010000 */
[C---:B---3--:R-:W-:Y:S01]  /*c1f0*/  HMMA.16816.F32.BF16 R72, R20.reuse, R108, R72 ;  /* 0x0000006c1448723c */ /* 0x048fe20000041848 */
[----:B------:R-:W-:Y:S03]  /*c200*/  MUFU.EX2 R153, R153 ;  /* 0x0000009900997308 */ /* 0x000fe60000000800 */
[----:B------:R-:W-:Y:S02]  /*c210*/  FADD.FTZ R3, R145, R142 ;  /* 0x0000008e91037221 */ /* 0x000fe40000010000 */
[----:B------:R-:W-:Y:S02]  /*c220*/  FADD.FTZ R5, R147, R144 ;  /* 0x0000009093057221 */ /* 0x000fe40000010000 */
[C---:B------:R-:W-:Y:S01]  /*c230*/  HMMA.16816.F32.BF16 R76, R20.reuse, R110, R76 ;  /* 0x0000006e144c723c */ /* 0x040fe2000004184c */
[----:B------:R-:W-:Y:S02]  /*c240*/  LDSM.16.MT88.4 R108, [R180+0xcc00] ;  /* 0x00cc0000b46c783b */ /* 0x000fe40000004200 */
[----:B------:R-:W-:Y:S01]  /*c250*/  MUFU.EX2 R154, R154 ;  /* 0x0000009a009a7308 */ /* 0x000fe20000000800 */
[----:B------:R-:W-:Y:S02]  /*c260*/  FADD.FTZ R3, R146, R3 ;  /* 0x0000000392037221 */ /* 0x000fe40000010000 */
[----:B------:R-:W-:Y:S02]  /*c270*/  FADD.FTZ R5, R148, R5 ;  /* 0x0000000594057221 */ /* 0x000fe40000010000 */
[C---:B------:R-:W-:Y:S04]  /*c280*/  HMMA.16816.F32.BF16 R80, R20.reuse, R28, R80 ;  /* 0x0000001c1450723c */ /* 0x040fe80000041850 */
[----:B------:R-:W-:Y:S01]  /*c290*/  FADD.FTZ R6, R124, R3 ;  /* 0x000000037c067221 */ /* 0x000fe20000010000 */
[----:B------:R-:W-:Y:S01]  /*c2a0*/  MUFU.EX2 R44, R44 ;  /* 0x0000002c002c7308 */ /* 0x000fe20000000800 */
[----:B------:R-:W-:Y:S02]  /*c2b0*/  FADD.FTZ R126, R126, R5 ;  /* 0x000000057e7e7221 */ /* 0x000fe40000010000 */
[C---:B------:R-:W-:Y:S01]  /*c2c0*/  HMMA.16816.F32.BF16 R84, R20.reuse, R30, R84 ;  /* 0x0000001e1454723c */ /* 0x040fe20000041854 */
[----:B------:R-:W3:Y:S03]  /*c2d0*/  LDSM.16.MT88.4 R28, [R182+0xbc00] ;  /* 0x00bc0000b61c783b */ /* 0x000ee60000004200 */
[----:B------:R-:W-:Y:S02]  /*c2e0*/  FADD.FTZ R6, R125, R6 ;  /* 0x000000067d067221 */ /* 0x000fe40000010000 */
[----:B------:R-:W-:Y:S01]  /*c2f0*/  FADD.FTZ R129, R129, R126 ;  /* 0x0000007e81817221 */ /* 0x000fe20000010000 */
[----:B------:R-:W-:Y:S01]  /*c300*/  MUFU.EX2 R45, R45 ;  /* 0x0000002d002d7308 */ /* 0x000fe20000000800 */
[C---:B----4-:R-:W-:Y:S08]  /*c310*/  HMMA.16816.F32.BF16 R88, R20.reuse, R104, R88 ;  /* 0x000000681458723c */ /* 0x050ff00000041858 */
[C---:B------:R-:W-:Y:S01]  /*c320*/  HMMA.16816.F32.BF16 R12, R20.reuse, R106, R12 ;  /* 0x0000006a140c723c */ /* 0x040fe2000004180c */
[----:B------:R-:W4:Y:S01]  /*c330*/  LDSM.16.MT88.4 R104, [R180+0xbc00] ;  /* 0x00bc0000b468783b */ /* 0x000f220000004200 */
[----:B------:R-:W-:Y:S06]  /*c340*/  MUFU.EX2 R46, R46 ;  /* 0x0000002e002e7308 */ /* 0x000fec0000000800 */
[C---:B--2---:R-:W-:Y:S04]  /*c350*/  HMMA.16816.F32.BF16 R92, R20.reuse, R112, R92 ;  /* 0x00000070145c723c */ /* 0x044fe8000004185c */
[----:B------:R-:W-:Y:S04]  /*c360*/  MUFU.EX2 R47, R47 ;  /* 0x0000002f002f7308 */ /* 0x000fe80000000800 */
[C---:B------:R-:W-:Y:S06]  /*c370*/  HMMA.16816.F32.BF16 R96, R20.reuse, R114, R96 ;  /* 0x000000721460723c */ /* 0x040fec0000041860 */
[----:B------:R-:W-:Y:S02]  /*c380*/  MUFU.EX2 R48, R48 ;  /* 0x0000003000307308 */ /* 0x000fe40000000800 */
[C---:B------:R-:W-:Y:S07]  /*c390*/  HMMA.16816.F32.BF16 R16, R20.reuse, R120, R16 ;  /* 0x000000781410723c */ /* 0x040fee0000041810 */
[--C-:B------:R-:W-:Y:S01]  /*c3a0*/  FFMA.FTZ R120, R36, c[0x0][0x23c], -R136.reuse ;  /* 0x00008f0024787a23 */ /* 0x100fe20000010888 */
[----:B------:R-:W-:Y:S01]  /*c3b0*/  HMMA.16816.F32.BF16 R100, R20, R122, R100 ;  /* 0x0000007a1464723c */ /* 0x000fe20000041864 */
[----:B------:R-:W-:Y:S03]  /*c3c0*/  MUFU.EX2 R49, R49 ;  /* 0x0000003100317308 */ /* 0x000fe60000000800 */
[----:B------:R-:W-:Y:S03]  /*c3d0*/  FFMA.FTZ R121, R37, c[0x0][0x23c], -R136 ;  /* 0x00008f0025797a23 */ /* 0x000fe60000010888 */
[----:B-1----:R-:W-:Y:S01]  /*c3e0*/  F2FP.BF16.PACK_AB R20, R128, R127 ;  /* 0x0000007f8014723e */ /* 0x002fe200000010ff */
[--C-:B------:R-:W-:Y:S01]  /*c3f0*/  FFMA.FTZ R122, R38, c[0x0][0x23c], -R135.reuse ;  /* 0x00008f00267a7a23 */ /* 0x100fe20000010887 */
[----:B-----5:R-:W-:Y:S02]  /*c400*/  F2FP.BF16.PACK_AB R21, R131, R130 ;  /* 0x000000828315723e */ /* 0x020fe400000010ff */
[----:B------:R-:W1:Y:S01]  /*c410*/  MUFU.EX2 R120, R120 ;  /* 0x0000007800787308 */ /* 0x000e620000000800 */
[----:B------:R-:W-:Y:S01]  /*c420*/  F2FP.BF16.PACK_AB R22, R150, R149 ;  /* 0x000000959616723e */ /* 0x000fe200000010ff */
[----:B------:R-:W-:Y:S01]  /*c430*/  FFMA.FTZ R123, R39, c[0x0][0x23c], -R135 ;  /* 0x00008f00277b7a23 */ /* 0x000fe20000010887 */
[----:B------:R-:W-:Y:S01]  /*c440*/  F2FP.BF16.PACK_AB R23, R152, R151 ;  /* 0x000000979817723e */ /* 0x000fe200000010ff */
[----:B------:R-:W-:Y:S01]  /*c450*/  LDSM.16.MT88.4 R36, [R182+0xc000] ;  /* 0x00c00000b624783b */ /* 0x000fe20000004200 */
[----:B------:R-:W-:Y:S02]  /*c460*/  FADD.FTZ R127, R127, R6 ;  /* 0x000000067f7f7221 */ /* 0x000fe40000010000 */
[----:B------:R-:W-:Y:S02]  /*c470*/  FADD.FTZ R6, R130, R129 ;  /* 0x0000008182067221 */ /* 0x000fe40000010000 */
[----:B------:R-:W-:Y:S01]  /*c480*/  FADD.FTZ R128, R128, R127 ;  /* 0x0000007f80807221 */ /* 0x000fe20000010000 */
[C---:B------:R-:W-:Y:S01]  /*c490*/  HMMA.16816.F32.BF16 R8, R20.reuse, R24, R8 ;  /* 0x000000181408723c */ /* 0x040fe20000041808 */
[----:B------:R-:W2:Y:S02]  /*c4a0*/  MUFU.EX2 R121, R121 ;  /* 0x0000007900797308 */ /* 0x000ea40000000800 */
[----:B------:R-:W-:Y:S02]  /*c4b0*/  FADD.FTZ R6, R131, R6 ;  /* 0x0000000683067221 */ /* 0x000fe40000010000 */
[----:B------:R-:W-:Y:S02]  /*c4c0*/  FADD.FTZ R3, R149, R128 ;  /* 0x0000008095037221 */ /* 0x000fe40000010000 */
[----:B------:R-:W-:Y:S01]  /*c4d0*/  FADD.FTZ R5, R151, R6 ;  /* 0x0000000697057221 */ /* 0x000fe20000010000 */
[C---:B------:R-:W-:Y:S01]  /*c4e0*/  HMMA.16816.F32.BF16 R68, R20.reuse, R26, R68 ;  /* 0x0000001a1444723c */ /* 0x040fe20000041844 */
[----:B------:R-:W5:Y:S02]  /*c4f0*/  LDSM.16.MT88.4 R24, [R182+0xdc00] ;  /* 0x00dc0000b618783b */ /* 0x000f640000004200 */
[----:B------:R-:W-:Y:S01]  /*c500*/  MUFU.EX2 R122, R122 ;  /* 0x0000007a007a7308 */ /* 0x000fe20000000800 */
[----:B------:R-:W-:Y:S02]  /*c510*/  FADD.FTZ R3, R150, R3 ;  /* 0x0000000396037221 */ /* 0x000fe40000010000 */
[----:B------:R-:W-:Y:S02]  /*c520*/  FADD.FTZ R5, R152, R5 ;  /* 0x0000000598057221 */ /* 0x000fe40000010000 */
[C---:B------:R-:W-:Y:S04]  /*c530*/  HMMA.16816.F32.BF16 R72, R20.reuse, R32, R72 ;  /* 0x000000201448723c */ /* 0x040fe80000041848 */
[----:B-1----:R-:W-:Y:S01]  /*c540*/  FADD.FTZ R6, R120, R3 ;  /* 0x0000000378067221 */ /* 0x002fe20000010000 */
[----:B------:R-:W1:Y:S03]  /*c550*/  MUFU.EX2 R123, R123 ;  /* 0x0000007b007b7308 */ /* 0x000e660000000800 */
[C---:B------:R-:W-:Y:S01]  /*c560*/  HMMA.16816.F32.BF16 R76, R20.reuse, R34, R76 ;  /* 0x00000022144c723c */ /* 0x040fe2000004184c */
[----:B------:R-:W1:Y:S03]  /*c570*/  LDSM.16.MT88.4 R32, [R180+0xdc00] ;  /* 0x00dc0000b420783b */ /* 0x000e660000004200 */
[----:B--2---:R-:W-:Y:S03]  /*c580*/  FADD.FTZ R6, R121, R6 ;  /* 0x0000000679067221 */ /* 0x004fe60000010000 */
[----:B------:R-:W-:Y:S01]  /*c590*/  MUFU.EX2 R50, R50 ;  /* 0x0000003200327308 */ /* 0x000fe20000000800 */
[C---:B---3--:R-:W-:Y:S04]  /*c5a0*/  HMMA.16816.F32.BF16 R80, R20.reuse, R28, R80 ;  /* 0x0000001c1450723c */ /* 0x048fe80000041850 */
[----:B------:R-:W-:Y:S04]  /*c5b0*/  FADD.FTZ R3, R153, R6 ;  /* 0x0000000699037221 */ /* 0x000fe80000010000 */
[C---:B------:R-:W-:Y:S01]  /*c5c0*/  HMMA.16816.F32.BF16 R84, R20.reuse, R30, R84 ;  /* 0x0000001e1454723c */ /* 0x040fe20000041854 */
[----:B------:R-:W2:Y:S01]  /*c5d0*/  LDSM.16.MT88.4 R28, [R182+0xa000] ;  /* 0x00a00000b61c783b */ /* 0x000ea20000004200 */
[----:B------:R-:W-:Y:S02]  /*c5e0*/  MUFU.EX2 R51, R51 ;  /* 0x0000003300337308 */ /* 0x000fe40000000800 */
[----:B------:R-:W-:Y:S04]  /*c5f0*/  FADD.FTZ R3, R154, R3 ;  /* 0x000000039a037221 */ /* 0x000fe80000010000 */
[C---:B----4-:R-:W-:Y:S04]  /*c600*/  HMMA.16816.F32.BF16 R88, R20.reuse, R104, R88 ;  /* 0x000000681458723c */ /* 0x050fe80000041858 */
[----:B------:R-:W-:Y:S03]  /*c610*/  MUFU.EX2 R52, R52 ;  /* 0x0000003400347308 */ /* 0x000fe60000000800 */
[--C-:B------:R-:W-:Y:S01]  /*c620*/  FFMA.FTZ R104, R42, c[0x0][0x23c], -R135.reuse ;  /* 0x00008f002a687a23 */ /* 0x100fe20000010887 */
[C---:B------:R-:W-:Y:S04]  /*c630*/  HMMA.16816.F32.BF16 R12, R20.reuse, R106, R12 ;  /* 0x0000006a140c723c */ /* 0x040fe8000004180c */
[----:B------:R-:W-:Y:S02]  /*c640*/  FFMA.FTZ R105, R43, c[0x0][0x23c], -R135 ;  /* 0x00008f002b697a23 */ /* 0x000fe40000010887 */
[----:B------:R-:W-:Y:S01]  /*c650*/  LDSM.16.MT88.4 R40, [R182+0xe000] ;  /* 0x00e00000b628783b */ /* 0x000fe20000004200 */
[----:B------:R-:W-:Y:S01]  /*c660*/  MUFU.EX2 R104, R104 ;  /* 0x0000006800687308 */ /* 0x000fe20000000800 */
[C---:B-----5:R-:W-:Y:S08]  /*c670*/  HMMA.16816.F32.BF16 R92, R20.reuse, R24, R92 ;  /* 0x00000018145c723c */ /* 0x060ff0000004185c */
[C---:B------:R-:W-:Y:S01]  /*c680*/  HMMA.16816.F32.BF16 R96, R20.reuse, R26, R96 ;  /* 0x0000001a1460723c */ /* 0x040fe20000041860 */
[----:B------:R-:W3:Y:S01]  /*c690*/  MUFU.EX2 R105, R105 ;  /* 0x0000006900697308 */ /* 0x000ee20000000800 */
[----:B------:R-:W4:Y:S06]  /*c6a0*/  LDSM.16.MT88.4 R24, [R180+0xa000] ;  /* 0x00a00000b418783b */ /* 0x000f2c0000004200 */
[C---:B-1----:R-:W-:Y:S03]  /*c6b0*/  HMMA.16816.F32.BF16 R16, R20.reuse, R32, R16 ;  /* 0x000000201410723c */ /* 0x042fe60000041810 */
[----:B------:R-:W1:Y:S05]  /*c6c0*/  MUFU.EX2 R53, R53 ;  /* 0x0000003500357308 */ /* 0x000e6a0000000800 */
[----:B------:R-:W-:Y:S01]  /*c6d0*/  HMMA.16816.F32.BF16 R100, R20, R34, R100 ;  /* 0x000000221464723c */ /* 0x000fe20000041864 */
[----:B------:R-:W5:Y:S04]  /*c6e0*/  LDSM.16.MT88.4 R32, [R180+0xc000] ;  /* 0x00c00000b420783b */ /* 0x000f680000004200 */
[----:B------:R-:W-:Y:S02]  /*c6f0*/  MUFU.EX2 R54, R54 ;  /* 0x0000003600367308 */ /* 0x000fe40000000800 */
[----:B------:R-:W-:Y:S02]  /*c700*/  F2FP.BF16.PACK_AB R20, R121, R120 ;  /* 0x000000787914723e */ /* 0x000fe400000010ff */
[----:B------:R-:W-:Y:S03]  /*c710*/  F2FP.BF16.PACK_AB R21, R123, R122 ;  /* 0x0000007a7b15723e */ /* 0x000fe600000010ff */
[----:B------:R-:W-:Y:S01]  /*c720*/  F2FP.BF16.PACK_AB R22, R154, R153 ;  /* 0x000000999a16723e */ /* 0x000fe200000010ff */
[----:B------:R-:W-:Y:S01]  /*c730*/  FADD.FTZ R122, R122, R5 ;  /* 0x000000057a7a7221 */ /* 0x000fe20000010000 */
[----:B---3--:R-:W-:Y:S01]  /*c740*/  F2FP.BF16.PACK_AB R23, R105, R104 ;  /* 0x000000686917723e */ /* 0x008fe200000010ff */
[----:B------:R-:W3:Y:S02]  /*c750*/  MUFU.EX2 R55, R55 ;  /* 0x0000003700377308 */ /* 0x000ee40000000800 */
[----:B------:R-:W-:Y:S04]  /*c760*/  FADD.FTZ R123, R123, R122 ;  /* 0x0000007a7b7b7221 */ /* 0x000fe80000010000 */
[C---:B--2---:R-:W-:Y:S03]  /*c770*/  HMMA.16816.F32.BF16 R8, R20.reuse, R28, R8 ;  /* 0x0000001c1408723c */ /* 0x044fe60000041808 */
[----:B------:R-:W-:Y:S01]  /*c780*/  FADD.FTZ R104, R104, R123 ;  /* 0x0000007b68687221 */ /* 0x000fe20000010000 */
[----:B------:R-:W-:Y:S03]  /*c790*/  MUFU.EX2 R56, R56 ;  /* 0x0000003800387308 */ /* 0x000fe60000000800 */
[----:B------:R-:W-:Y:S01]  /*c7a0*/  FADD.FTZ R105, R105, R104 ;  /* 0x0000006869697221 */ /* 0x000fe20000010000 */
[C---:B------:R-:W-:Y:S01]  /*c7b0*/  HMMA.16816.F32.BF16 R68, R20.reuse, R30, R68 ;  /* 0x0000001e1444723c */ /* 0x040fe20000041844 */
[----:B------:R-:W-:Y:S05]  /*c7c0*/  LDSM.16.MT88.4 R28, [R182+0xa400] ;  /* 0x00a40000b61c783b */ /* 0x000fea0000004200 */
[----:B------:R-:W2:Y:S02]  /*c7d0*/  MUFU.EX2 R57, R57 ;  /* 0x0000003900397308 */ /* 0x000ea40000000800 */
[C---:B----4-:R-:W-:Y:S08]  /*c7e0*/  HMMA.16816.F32.BF16 R72, R20.reuse, R24, R72 ;  /* 0x000000181448723c */ /* 0x050ff00000041848 */
[C---:B------:R-:W-:Y:S01]  /*c7f0*/  HMMA.16816.F32.BF16 R76, R20.reuse, R26, R76 ;  /* 0x0000001a144c723c */ /* 0x040fe2000004184c */
[----:B------:R-:W4:Y:S01]  /*c800*/  LDSM.16.MT88.4 R24, [R180+0xe000] ;  /* 0x00e00000b418783b */ /* 0x000f220000004200 */
[----:B------:R-:W-:Y:S06]  /*c810*/  MUFU.EX2 R58, R58 ;  /* 0x0000003a003a7308 */ /* 0x000fec0000000800 */
[C---:B------:R-:W-:Y:S04]  /*c820*/  HMMA.16816.F32.BF16 R80, R20.reuse, R36, R80 ;  /* 0x000000241450723c */ /* 0x040fe80000041850 */
[----:B------:R-:W1:Y:S04]  /*c830*/  MUFU.EX2 R59, R59 ;  /* 0x0000003b003b7308 */ /* 0x000e680000000800 */
[C---:B------:R-:W-:Y:S01]  /*c840*/  HMMA.16816.F32.BF16 R84, R20.reuse, R38, R84 ;  /* 0x000000261454723c */ /* 0x040fe20000041854 */
[----:B------:R-:W-:Y:S07]  /*c850*/  LDSM.16.MT88.4 R36, [R180+0xc400] ;  /* 0x00c40000b424783b */ /* 0x000fee0000004200 */
[C---:B-----5:R-:W-:Y:S08]  /*c860*/  HMMA.16816.F32.BF16 R88, R20.reuse, R32, R88 ;  /* 0x000000201458723c */ /* 0x060ff00000041858 */
[C---:B------:R-:W-:Y:S01]  /*c870*/  HMMA.16816.F32.BF16 R12, R20.reuse, R34, R12 ;  /* 0x00000022140c723c */ /* 0x040fe2000004180c */
[----:B------:R-:W5:Y:S07]  /*c880*/  LDSM.16.MT88.4 R32, [R180+0xa400] ;  /* 0x00a40000b420783b */ /* 0x000f6e0000004200 */
[C---:B------:R-:W-:Y:S08]  /*c890*/  HMMA.16816.F32.BF16 R92, R20.reuse, R40, R92 ;  /* 0x00000028145c723c */ /* 0x040ff0000004185c */
[C---:B------:R-:W-:Y:S01]  /*c8a0*/  HMMA.16816.F32.BF16 R96, R20.reuse, R42, R96 ;  /* 0x0000002a1460723c */ /* 0x040fe20000041860 */
[----:B------:R-:W-:Y:S07]  /*c8b0*/  LDSM.16.MT88.4 R40, [R182+0xe400] ;  /* 0x00e40000b628783b */ /* 0x000fee0000004200 */
[C---:B----4-:R-:W-:Y:S08]  /*c8c0*/  HMMA.16816.F32.BF16 R16, R20.reuse, R24, R16 ;  /* 0x000000181410723c */ /* 0x050ff00000041810 */
[----:B------:R-:W-:Y:S01]  /*c8d0*/  HMMA.16816.F32.BF16 R100, R20, R26, R100 ;  /* 0x0000001a1464723c */ /* 0x000fe20000041864 */
[----:B------:R-:W4:Y:S06]  /*c8e0*/  LDSM.16.MT88.4 R24, [R182+0xc400] ;  /* 0x00c40000b618783b */ /* 0x000f2c0000004200 */
[----:B------:R-:W-:Y:S01]  /*c8f0*/  F2FP.BF16.PACK_AB R20, R45, R44 ;  /* 0x0000002c2d14723e */ /* 0x000fe200000010ff */
[----:B------:R-:W-:Y:S01]  /*c900*/  FADD.FTZ R44, R44, R3 ;  /* 0x000000032c2c7221 */ /* 0x000fe20000010000 */
[----:B------:R-:W-:Y:S03]  /*c910*/  F2FP.BF16.PACK_AB R21, R47, R46 ;  /* 0x0000002e2f15723e */ /* 0x000fe600000010ff */
[----:B------:R-:W-:Y:S01]  /*c920*/  F2FP.BF16.PACK_AB R22, R49, R48 ;  /* 0x000000303116723e */ /* 0x000fe200000010ff */
[----:B------:R-:W-:Y:S01]  /*c930*/  FADD.FTZ R46, R46, R105 ;  /* 0x000000692e2e7221 */ /* 0x000fe20000010000 */
[----:B------:R-:W-:Y:S01]  /*c940*/  F2FP.BF16.PACK_AB R23, R51, R50 ;  /* 0x000000323317723e */ /* 0x000fe200000010ff */
[----:B------:R-:W-:Y:S01]  /*c950*/  FADD.FTZ R45, R45, R44 ;  /* 0x0000002c2d2d7221 */ /* 0x000fe20000010000 */
[----:B------:R-:W-:Y:S01]  /*c960*/  MOV R3, R0 ;  /* 0x0000000000037202 */ /* 0x000fe20000000f00 */
[----:B------:R-:W-:Y:S02]  /*c970*/  FADD.FTZ R47, R47, R46 ;  /* 0x0000002e2f2f7221 */ /* 0x000fe40000010000 */
[----:B------:R-:W-:Y:S02]  /*c980*/  FADD.FTZ R48, R48, R45 ;  /* 0x0000002d30307221 */ /* 0x000fe40000010000 */
[C---:B------:R-:W-:Y:S03]  /*c990*/  HMMA.16816.F32.BF16 R8, R20.reuse, R28, R8 ;  /* 0x0000001c1408723c */ /* 0x040fe60000041808 */
[----:B------:R-:W-:Y:S02]  /*c9a0*/  FADD.FTZ R50, R50, R47 ;  /* 0x0000002f32327221 */ /* 0x000fe40000010000 */
[----:B------:R-:W-:Y:S02]  /*c9b0*/  FADD.FTZ R49, R49, R48 ;  /* 0x0000003031317221 */ /* 0x000fe40000010000 */
[----:B------:R-:W-:Y:S01]  /*c9c0*/  FADD.FTZ R51, R51, R50 ;  /* 0x0000003233337221 */ /* 0x000fe20000010000 */
        /* <DEDUP_REMOVED lines=8> */
[C---:B------:R-:W-:Y:S08]  /*ca50*/  HMMA.16816.F32.BF16 R88, R20.reuse, R36, R88 ;  /* 0x000000241458723c */ /* 0x040ff00000041858 */
[C---:B------:R-:W-:Y:S01]  /*ca60*/  HMMA.16816.F32.BF16 R12, R20.reuse, R38, R12 ;  /* 0x00000026140c723c */ /* 0x040fe2000004180c */
[----:B------:R-:W2:Y:S07]  /*ca70*/  LDSM.16.MT88.4 R36, [R182+0xc800] ;  /* 0x00c80000b624783b */ /* 0x000eae0000004200 */
[C---:B------:R-:W-:Y:S07]  /*ca80*/  HMMA.16816.F32.BF16 R92, R20.reuse, R40, R92 ;  /* 0x00000028145c723c */ /* 0x040fee000004185c */
[--C-:B------:R-:W-:Y:S01]  /*ca90*/  FFMA.FTZ R40, R60, c[0x0][0x23c], -R136.reuse ;  /* 0x00008f003c287a23 */ /* 0x100fe20000010888 */
[C---:B------:R-:W-:Y:S04]  /*caa0*/  HMMA.16816.F32.BF16 R96, R20.reuse, R42, R96 ;  /* 0x0000002a1460723c */ /* 0x040fe80000041860 */
[----:B------:R-:W-:Y:S01]  /*cab0*/  FFMA.FTZ R41, R61, c[0x0][0x23c], -R136 ;  /* 0x00008f003d297a23 */ /* 0x000fe20000010888 */
[----:B------:R-:W-:Y:S02]  /*cac0*/  MUFU.EX2 R40, R40 ;  /* 0x0000002800287308 */ /* 0x000fe40000000800 */
[--C-:B------:R-:W-:Y:S01]  /*cad0*/  FFMA.FTZ R42, R62, c[0x0][0x23c], -R135.reuse ;  /* 0x00008f003e2a7a23 */ /* 0x100fe20000010887 */
[C---:B-1----:R-:W-:Y:S04]  /*cae0*/  HMMA.16816.F32.BF16 R16, R20.reuse, R28, R16 ;  /* 0x0000001c1410723c */ /* 0x042fe80000041810 */
[----:B------:R-:W-:Y:S03]  /*caf0*/  FFMA.FTZ R43, R63, c[0x0][0x23c], -R135 ;  /* 0x00008f003f2b7a23 */ /* 0x000fe60000010887 */
[----:B------:R-:W1:Y:S01]  /*cb00*/  MUFU.EX2 R41, R41 ;  /* 0x0000002900297308 */ /* 0x000e620000000800 */
[----:B------:R-:W-:Y:S01]  /*cb10*/  HMMA.16816.F32.BF16 R100, R20, R30, R100 ;  /* 0x0000001e1464723c */ /* 0x000fe20000041864 */
[----:B------:R-:W1:Y:S06]  /*cb20*/  LDSM.16.MT88.4 R28, [R180+0xc800] ;  /* 0x00c80000b41c783b */ /* 0x000e6c0000004200 */
[----:B------:R-:W-:Y:S01]  /*cb30*/  F2FP.BF16.PACK_AB R20, R53, R52 ;  /* 0x000000343514723e */ /* 0x000fe200000010ff */
[----:B------:R-:W-:Y:S01]  /*cb40*/  FADD.FTZ R52, R52, R49 ;  /* 0x0000003134347221 */ /* 0x000fe20000010000 */
[----:B---3--:R-:W-:Y:S01]  /*cb50*/  F2FP.BF16.PACK_AB R21, R55, R54 ;  /* 0x000000363715723e */ /* 0x008fe200000010ff */
[----:B------:R-:W-:Y:S02]  /*cb60*/  MUFU.EX2 R42, R42 ;  /* 0x0000002a002a7308 */ /* 0x000fe40000000800 */
[----:B--2---:R-:W-:Y:S01]  /*cb70*/  F2FP.BF16.PACK_AB R22, R57, R56 ;  /* 0x000000383916723e */ /* 0x004fe200000010ff */
[----:B------:R-:W-:Y:S01]  /*cb80*/  FADD.FTZ R54, R54, R51 ;  /* 0x0000003336367221 */ /* 0x000fe20000010000 */
[----:B------:R-:W-:Y:S01]  /*cb90*/  F2FP.BF16.PACK_AB R23, R59, R58 ;  /* 0x0000003a3b17723e */ /* 0x000fe200000010ff */
[----:B------:R-:W-:Y:S02]  /*cba0*/  FADD.FTZ R53, R53, R52 ;  /* 0x0000003435357221 */ /* 0x000fe40000010000 */
[----:B------:R-:W-:Y:S02]  /*cbb0*/  FADD.FTZ R55, R55, R54 ;  /* 0x0000003637377221 */ /* 0x000fe40000010000 */
[----:B------:R-:W-:Y:S01]  /*cbc0*/  FADD.FTZ R56, R56, R53 ;  /* 0x0000003538387221 */ /* 0x000fe20000010000 */
[----:B------:R-:W2:Y:S01]  /*cbd0*/  MUFU.EX2 R43, R43 ;  /* 0x0000002b002b7308 */ /* 0x000ea20000000800 */
[C---:B-----5:R-:W-:Y:S03]  /*cbe0*/  HMMA.16816.F32.BF16 R8, R20.reuse, R32, R8 ;  /* 0x000000201408723c */ /* 0x060fe60000041808 */
[----:B------:R-:W-:Y:S02]  /*cbf0*/  FADD.FTZ R58, R58, R55 ;  /* 0x000000373a3a7221 */ /* 0x000fe40000010000 */
[----:B------:R-:W-:Y:S02]  /*cc00*/  FADD.FTZ R57, R57, R56 ;  /* 0x0000003839397221 */ /* 0x000fe40000010000 */
[----:B------:R-:W-:Y:S01]  /*cc10*/  FADD.FTZ R59, R59, R58 ;  /* 0x0000003a3b3b7221 */ /* 0x000fe20000010000 */
[C---:B------:R-:W-:Y:S01]  /*cc20*/  HMMA.16816.F32.BF16 R68, R20.reuse, R34, R68 ;  /* 0x000000221444723c */ /* 0x040fe20000041844 */
[----:B------:R-:W3:Y:S07]  /*cc30*/  LDSM.16.MT88.4 R32, [R182+0xe800] ;  /* 0x00e80000b620783b */ /* 0x000eee0000004200 */
[C---:B----4-:R-:W-:Y:S08]  /*cc40*/  HMMA.16816.F32.BF16 R72, R20.reuse, R24, R72 ;  /* 0x000000181448723c */ /* 0x050ff00000041848 */
[C---:B------:R-:W-:Y:S01]  /*cc50*/  HMMA.16816.F32.BF16 R76, R20.reuse, R26, R76 ;  /* 0x0000001a144c723c */ /* 0x040fe2000004184c */
[----:B------:R-:W4:Y:S07]  /*cc60*/  LDSM.16.MT88.4 R24, [R180+0xe800] ;  /* 0x00e80000b418783b */ /* 0x000f2e0000004200 */
        /* <DEDUP_REMOVED lines=9> */
[C---:B------:R-:W-:Y:S01]  /*cd00*/  HMMA.16816.F32.BF16 R12, R20.reuse, R30, R12 ;  /* 0x0000001e140c723c */ /* 0x040fe2000004180c */
[----:B------:R-:W5:Y:S07]  /*cd10*/  LDSM.16.MT88.4 R28, [R182+0xac00] ;  /* 0x00ac0000b61c783b */ /* 0x000f6e0000004200 */
[C---:B---3--:R-:W-:Y:S01]  /*cd20*/  HMMA.16816.F32.BF16 R92, R20.reuse, R32, R92 ;  /* 0x00000020145c723c */ /* 0x048fe2000004185c */
[----:B------:R-:W-:Y:S07]  /*cd30*/  MUFU.EX2 R38, R38 ;  /* 0x0000002600267308 */ /* 0x000fee0000000800 */
[C---:B------:R-:W-:Y:S01]  /*cd40*/  HMMA.16816.F32.BF16 R96, R20.reuse, R34, R96 ;  /* 0x000000221460723c */ /* 0x040fe20000041860 */
[----:B------:R-:W3:Y:S02]  /*cd50*/  LDSM.16.MT88.4 R32, [R180+0xac00] ;  /* 0x00ac0000b420783b */ /* 0x000ee40000004200 */
[----:B------:R-:W1:Y:S05]  /*cd60*/  MUFU.EX2 R135, R135 ;  /* 0x0000008700877308 */ /* 0x000e6a0000000800 */
[C---:B----4-:R-:W-:Y:S08]  /*cd70*/  HMMA.16816.F32.BF16 R16, R20.reuse, R24, R16 ;  /* 0x000000181410723c */ /* 0x050ff00000041810 */
[----:B------:R-:W-:Y:S01]  /*cd80*/  HMMA.16816.F32.BF16 R100, R20, R26, R100 ;  /* 0x0000001a1464723c */ /* 0x000fe20000041864 */
[----:B------:R-:W4:Y:S06]  /*cd90*/  LDSM.16.MT88.4 R24, [R182+0xcc00] ;  /* 0x00cc0000b618783b */ /* 0x000f2c0000004200 */
[----:B------:R-:W-:Y:S01]  /*cda0*/  F2FP.BF16.PACK_AB R20, R41, R40 ;  /* 0x000000282914723e */ /* 0x000fe200000010ff */
[----:B------:R-:W-:Y:S01]  /*cdb0*/  FADD.FTZ R40, R40, R57 ;  /* 0x0000003928287221 */ /* 0x000fe20000010000 */
[----:B--2---:R-:W-:Y:S03]  /*cdc0*/  F2FP.BF16.PACK_AB R21, R43, R42 ;  /* 0x0000002a2b15723e */ /* 0x004fe600000010ff */
[----:B-1----:R-:W-:Y:S01]  /*cdd0*/  F2FP.BF16.PACK_AB R22, R37, R36 ;  /* 0x000000242516723e */ /* 0x002fe200000010ff */
[----:B------:R-:W-:Y:S01]  /*cde0*/  FADD.FTZ R42, R42, R59 ;  /* 0x0000003b2a2a7221 */ /* 0x000fe20000010000 */
[----:B------:R-:W-:Y:S01]  /*cdf0*/  F2FP.BF16.PACK_AB R23, R135, R38 ;  /* 0x000000268717723e */ /* 0x000fe200000010ff */
[----:B------:R-:W-:Y:S02]  /*ce00*/  FADD.FTZ R41, R41, R40 ;  /* 0x0000002829297221 */ /* 0x000fe40000010000 */
[----:B------:R-:W-:Y:S02]  /*ce10*/  FADD.FTZ R43, R43, R42 ;  /* 0x0000002a2b2b7221 */ /* 0x000fe40000010000 */
[----:B------:R-:W-:Y:S02]  /*ce20*/  FADD.FTZ R36, R36, R41 ;  /* 0x0000002924247221 */ /* 0x000fe40000010000 */
[C---:B-----5:R-:W-:Y:S01]  /*ce30*/  HMMA.16816.F32.BF16 R112, R20.reuse, R28, R8 ;  /* 0x0000001c1470723c */ /* 0x060fe20000041808 */
[----:B------:R-:W1:Y:S02]  /*ce40*/  LDSM.16.MT88.4 R8, [R182+0xec00] ;  /* 0x00ec0000b608783b */ /* 0x000e640000004200 */
[----:B------:R-:W-:Y:S02]  /*ce50*/  FADD.FTZ R38, R38, R43 ;  /* 0x0000002b26267221 */ /* 0x000fe40000010000 */
[----:B------:R-:W-:Y:S02]  /*ce60*/  FADD.FTZ R207, R37, R36 ;  /* 0x0000002425cf7221 */ /* 0x000fe40000010000 */
[----:B------:R-:W-:Y:S01]  /*ce70*/  FADD.FTZ R206, R135, R38 ;  /* 0x0000002687ce7221 */ /* 0x000fe20000010000 */
[C---:B------:R-:W-:Y:S08]  /*ce80*/  HMMA.16816.F32.BF16 R68, R20.reuse, R30, R68 ;  /* 0x0000001e1444723c */ /* 0x040ff00000041844 */
[C---:B---3--:R-:W-:Y:S08]  /*ce90*/  HMMA.16816.F32.BF16 R72, R20.reuse, R32, R72 ;  /* 0x000000201448723c */ /* 0x048ff00000041848 */
[C---:B------:R-:W-:Y:S08]  /*cea0*/  HMMA.16816.F32.BF16 R76, R20.reuse, R34, R76 ;  /* 0x00000022144c723c */ /* 0x040ff0000004184c */
[C---:B----4-:R-:W-:Y:S08]  /*ceb0*/  HMMA.16816.F32.BF16 R80, R20.reuse, R24, R80 ;  /* 0x000000181450723c */ /* 0x050ff00000041850 */
[C---:B------:R-:W-:Y:S01]  /*cec0*/  HMMA.16816.F32.BF16 R84, R20.reuse, R26, R84 ;  /* 0x0000001a1454723c */ /* 0x040fe20000041854 */
[----:B------:R-:W2:Y:S07]  /*ced0*/  LDSM.16.MT88.4 R24, [R180+0xec00] ;  /* 0x00ec0000b418783b */ /* 0x000eae0000004200 */
[C---:B------:R-:W-:Y:S08]  /*cee0*/  HMMA.16816.F32.BF16 R88, R20.reuse, R108, R88 ;  /* 0x0000006c1458723c */ /* 0x040ff00000041858 */
[C---:B------:R-:W-:Y:S08]  /*cef0*/  HMMA.16816.F32.BF16 R108, R20.reuse, R110, R12 ;  /* 0x0000006e146c723c */ /* 0x040ff0000004180c */
[C---:B-1----:R-:W-:Y:S08]  /*cf00*/  HMMA.16816.F32.BF16 R92, R20.reuse, R8, R92 ;  /* 0x00000008145c723c */ /* 0x042ff0000004185c */
[C---:B------:R-:W-:Y:S08]  /*cf10*/  HMMA.16816.F32.BF16 R96, R20.reuse, R10, R96 ;  /* 0x0000000a1460723c */ /* 0x040ff00000041860 */
[C---:B--2---:R-:W-:Y:S08]  /*cf20*/  HMMA.16816.F32.BF16 R104, R20.reuse, R24, R16 ;  /* 0x000000181468723c */ /* 0x044ff00000041810 */
[----:B------:R-:W-:Y:S01]  /*cf30*/  HMMA.16816.F32.BF16 R100, R20, R26, R100 ;  /* 0x0000001a1464723c */ /* 0x000fe20000041864 */
[----:B------:R-:W-:-:S07]  /*cf40*/  @P0 BRA `(.L_x_2713) ;  /* 0xffffcb9000000947 */ /* 0x000fce000383ffff */
.L_x_2709:
[----:B------:R-:W1:Y:S01]  /*cf50*/  SHFL.BFLY PT, R8, R207, 0x2, 0x1f ;  /* 0x0c401f00cf087f89 */ /* 0x000e6200000e0000 */
[----:B------:R-:W-:Y:S01]  /*cf60*/  MOV R9, 0x3f800000 ;  /* 0x3f80000000097802 */ /* 0x000fe20000000f00 */
[----:B------:R-:W-:Y:S01]  /*cf70*/  BSSY B0, `(.L_x_2714) ;  /* 0x00000b1000007945 */ /* 0x000fe20003800000 */
[----:B------:R-:W-:Y:S01]  /*cf80*/  SHF.L.U32 R196, R196, 0x3, RZ ;  /* 0x00000003c4c47819 */ /* 0x000fe200000006ff */
[----:B------:R-:W2:Y:S01]  /*cf90*/  SHFL.BFLY PT, R3, R206, 0x2, 0x1f ;  /* 0x0c401f00ce037f89 */ /* 0x000ea200000e0000 */
[----:B------:R-:W-:-:S02]  /*cfa0*/  IADD3 R62, -R197, RZ, RZ ;  /* 0x000000ffc53e7210 */ /* 0x000fc40007ffe1ff */
[----:B------:R-:W-:Y:S01]  /*cfb0*/  LEA R201, R200, R201, 0x4 ;  /* 0x000000c9c8c97211 */ /* 0x000fe200078e20ff */
[----:B------:R-:W3:Y:S04]  /*cfc0*/  S2R R5, SR_TID.X ;  /* 0x0000000000057919 */ /* 0x000ee80000002100 */
[----:B------:R-:W-:Y:S06]  /*cfd0*/  BAR.SYNC.DEFER_BLOCKING 0x0 ;  /* 0x0000000000007b1d */ /* 0x000fec0000010000 */
[----:B------:R-:W4:Y:S01]  /*cfe0*/  S2R R60, SR_CTAID.Y ;  /* 0x00000000003c7919 */ /* 0x000f220000002600 */
[----:B-1----:R-:W-:-:S02]  /*cff0*/  FADD.FTZ R8, R8, R207 ;  /* 0x000000cf08087221 */ /* 0x002fc40000010000 */
[----:B--2---:R-:W-:-:S03]  /*d000*/  FADD.FTZ R3, R3, R206 ;  /* 0x000000ce03037221 */ /* 0x004fc60000010000 */
[----:B------:R-:W1:Y:S01]  /*d010*/  SHFL.BFLY PT, R7, R8, 0x1, 0x1f ;  /* 0x0c201f0008077f89 */ /* 0x000e6200000e0000 */
[----:B---3--:R-:W-:-:S03]  /*d020*/  SHF.R.S32.HI R4, RZ, 0x1f, R5 ;  /* 0x0000001fff047819 */ /* 0x008fc60000011405 */
[----:B------:R-:W2:Y:S01]  /*d030*/  SHFL.BFLY PT, R6, R3, 0x1, 0x1f ;  /* 0x0c201f0003067f89 */ /* 0x000ea200000e0000 */
[CC--:B------:R-:W-:Y:S02]  /*d040*/  LEA.HI R11, R4.reuse, R5.reuse, RZ, 0x2 ;  /* 0x00000005040b7211 */ /* 0x0c0fe400078f10ff */
[-C--:B------:R-:W-:Y:S02]  /*d050*/  LEA.HI R15, R4, R5.reuse, RZ, 0x6 ;  /* 0x00000005040f7211 */ /* 0x080fe400078f30ff */
[----:B------:R-:W-:Y:S02]  /*d060*/  LOP3.LUT R12, R11, 0xfffffffc, RZ, 0xc0, !PT ;  /* 0xfffffffc0b0c7812 */ /* 0x000fe400078ec0ff */
[----:B------:R-:W-:Y:S01]  /*d070*/  SHF.R.S32.HI R11, RZ, 0x2, R11 ;  /* 0x00000002ff0b7819 */ /* 0x000fe2000001140b */
[----:B----4-:R-:W-:Y:S01]  /*d080*/  IMAD R60, R60, c[0x0][0x210], R197 ;  /* 0x000084003c3c7a24 */ /* 0x010fe200078e02c5 */
[----:B------:R-:W-:Y:S02]  /*d090*/  IADD3 R13, -R12, R5, RZ ;  /* 0x000000050c0d7210 */ /* 0x000fe40007ffe1ff */
[----:B------:R-:W-:-:S02]  /*d0a0*/  SHF.R.S32.HI R12, RZ, 0x1f, R11 ;  /* 0x0000001fff0c7819 */ /* 0x000fc4000001140b */
[----:B------:R-:W-:Y:S02]  /*d0b0*/  SHF.L.U32 R15, R15, 0x2, RZ ;  /* 0x000000020f0f7819 */ /* 0x000fe400000006ff */
[----:B------:R-:W-:Y:S02]  /*d0c0*/  LEA.HI R12, R12, R11, RZ, 0x3 ;  /* 0x0000000b0c0c7211 */ /* 0x000fe400078f18ff */
[----:B------:R-:W-:Y:S01]  /*d0d0*/  LOP3.LUT R15, R15, 0x3fffff00, RZ, 0xc0, !PT ;  /* 0x3fffff000f0f7812 */ /* 0x000fe200078ec0ff */
[----:B-1----:R-:W-:Y:S01]  /*d0e0*/  FADD.FTZ R7, R8, R7 ;  /* 0x0000000708077221 */ /* 0x002fe20000010000 */
[----:B------:R-:W-:Y:S02]  /*d0f0*/  LOP3.LUT R12, R12, 0xfffffff8, RZ, 0xc0, !PT ;  /* 0xfffffff80c0c7812 */ /* 0x000fe400078ec0ff */
[----:B------:R-:W-:Y:S01]  /*d100*/  MOV R8, 0x3f800000 ;  /* 0x3f80000000087802 */ /* 0x000fe20000000f00 */
[----:B--2---:R-:W-:Y:S01]  /*d110*/  FADD.FTZ R6, R3, R6 ;  /* 0x0000000603067221 */ /* 0x004fe20000010000 */
[----:B------:R-:W-:-:S02]  /*d120*/  IADD3 R11, R11, -R12, RZ ;  /* 0x8000000c0b0b7210 */ /* 0x000fc40007ffe0ff */
[----:B------:R-:W-:Y:S02]  /*d130*/  FSETP.NE.FTZ.AND P3, PT, R7, RZ, PT ;  /* 0x000000ff0700720b */ /* 0x000fe40003f75000 */
[----:B------:R-:W-:Y:S02]  /*d140*/  LEA.HI R3, R4, R5, RZ, 0x5 ;  /* 0x0000000504037211 */ /* 0x000fe400078f28ff */
[----:B------:R-:W-:Y:S02]  /*d150*/  LEA.HI R12, R11, R11, RZ, 0x1 ;  /* 0x0000000b0b0c7211 */ /* 0x000fe400078f08ff */
[----:B------:R-:W-:Y:S02]  /*d160*/  SHF.R.S32.HI R10, RZ, 0x5, R3 ;  /* 0x00000005ff0a7819 */ /* 0x000fe40000011403 */
[----:B------:R-:W-:Y:S02]  /*d170*/  LOP3.LUT R14, R12, 0x1fffffe, RZ, 0xc0, !PT ;  /* 0x01fffffe0c0e7812 */ /* 0x000fe400078ec0ff */
[----:B------:R-:W-:-:S02]  /*d180*/  FSETP.NE.FTZ.AND P2, PT, R6, RZ, PT ;  /* 0x000000ff0600720b */ /* 0x000fc40003f55000 */
[----:B------:R-:W-:Y:S01]  /*d190*/  LEA R10, R10, R13, 0x8 ;  /* 0x0000000d0a0a7211 */ /* 0x000fe200078e40ff */
[----:B------:R-:W1:Y:S01]  /*d1a0*/  @P3 MUFU.RCP R9, R7 ;  /* 0x0000000700093308 */ /* 0x000e620000001000 */
[----:B------:R-:W-:Y:S02]  /*d1b0*/  IADD3 R11, R11, -R14, RZ ;  /* 0x8000000e0b0b7210 */ /* 0x000fe40007ffe0ff */
[----:B------:R-:W-:Y:S02]  /*d1c0*/  SHF.R.S32.HI R12, RZ, 0x1, R12 ;  /* 0x00000001ff0c7819 */ /* 0x000fe4000001140c */
[----:B------:R-:W-:Y:S02]  /*d1d0*/  LEA.HI R13, R4, R5, RZ, 0x4 ;  /* 0x00000005040d7211 */ /* 0x000fe400078f20ff */
[----:B------:R-:W-:Y:S01]  /*d1e0*/  LEA R10, R11, R10, 0x4 ;  /* 0x0000000a0b0a7211 */ /* 0x000fe200078e20ff */
[----:B------:R-:W-:Y:S01]  /*d1f0*/  @P3 MUFU.LG2 R7, R7 ;  /* 0x0000000700073308 */ /* 0x000fe20000000c00 */
[----:B------:R-:W-:-:S02]  /*d200*/  SHF.L.U32 R11, R12, 0x6, RZ ;  /* 0x000000060c0b7819 */ /* 0x000fc400000006ff */
[----:B------:R-:W-:Y:S02]  /*d210*/  SHF.R.S32.HI R13, RZ, 0x4, R13 ;  /* 0x00000004ff0d7819 */ /* 0x000fe4000001140d */
[----:B------:R-:W-:Y:S02]  /*d220*/  LOP3.LUT R11, R11, 0xc0, RZ, 0xc0, !PT ;  /* 0x000000c00b0b7812 */ /* 0x000fe400078ec0ff */
[----:B------:R-:W-:Y:S01]  /*d230*/  LOP3.LUT R14, R12, 0x1, RZ, 0xc0, !PT ;  /* 0x000000010c0e7812 */ /* 0x000fe200078ec0ff */
[----:B------:R-:W2:Y:S01]  /*d240*/  @P2 MUFU.RCP R8, R6 ;  /* 0x0000000600082308 */ /* 0x000ea20000001000 */
[----:B------:R-:W-:Y:S01]  /*d250*/  SHF.L.U32 R13, R13, 0x6, RZ ;  /* 0x000000060d0d7819 */ /* 0x000fe200000006ff */
[----:B-1----:R-:W-:Y:S01]  /*d260*/  FMUL.FTZ R112, R9, R112 ;  /* 0x0000007009707220 */ /* 0x002fe20000410000 */
        /* <DEDUP_REMOVED lines=10> */
[----:B------:R-:W-:Y:S01]  /*d310*/  LEA R15, R194, R15, 0x5 ;  /* 0x0000000fc20f7211 */ /* 0x000fe200078e28ff */
        /* <DEDUP_REMOVED lines=20> */
[----:B------:R-:W-:Y:S01]  /*d460*/  FMUL.FTZ R92, R9, R92 ;  /* 0x0000005c095c7220 */ /* 0x000fe20000410000 */
[----:B------:R-:W-:Y:S01]  /*d470*/  IADD3 R64, R5, -R64, RZ ;  /* 0x8000004005407210 */ /* 0x000fe20007ffe0ff */
        /* <DEDUP_REMOVED lines=43> */
[----:B------:R-:W-:Y:S02]  /*d730*/  IADD3 R13, R9, R12, RZ ;  /* 0x0000000c090d7210 */ /* 0x000fe40007ffe0ff */
[----:B------:R-:W2:Y:S01]  /*d740*/  S2R R9, SR_CTAID.Z ;  /* 0x0000000000097919 */ /* 0x000ea20000002700 */
[----:B------:R-:W-:-:S03]  /*d750*/  @P3 FFMA.FTZ R3, R2, c[0x0][0x238], R7 ;  /* 0x00008e0002033a23 */ /* 0x000fc60000010007 */
[----:B------:R-:W-:Y:S04]  /*d760*/  STS.64 [R13], R76 ;  /* 0x0000004c0d007388 */ /* 0x000fe80000000a00 */
[----:B------:R-:W-:Y:S04]  /*d770*/  STS.64 [R13+0x400], R78 ;  /* 0x0004004e0d007388 */ /* 0x000fe80000000a00 */
[----:B------:R-:W-:Y:S04]  /*d780*/  STS.64 [R10.X4+0x2000], R80 ;  /* 0x002000500a007388 */ /* 0x000fe80000004a00 */
[----:B------:R-:W-:Y:S04]  /*d790*/  STS.64 [R10.X4+0x2400], R82 ;  /* 0x002400520a007388 */ /* 0x000fe80000004a00 */
[----:B------:R-:W-:Y:S04]  /*d7a0*/  STS.64 [R12+0x2000], R84 ;  /* 0x002000540c007388 */ /* 0x000fe80000000a00 */
[----:B------:R-:W-:Y:S01]  /*d7b0*/  STS.64 [R12+0x2400], R86 ;  /* 0x002400560c007388 */ /* 0x000fe20000000a00 */
[----:B--2---:R-:W-:-:S03]  /*d7c0*/  IMAD R9, R62, c[0x0][0x1c0], R9 ;  /* 0x000070003e097a24 */ /* 0x004fc600078e0209 */
        /* <DEDUP_REMOVED lines=13> */
[----:B--2---:R-:W2:Y:S04]  /*d8a0*/  S2R R10, SR_CTAID.X ;  /* 0x00000000000a7919 */ /* 0x004ea80000002500 */
[----:B------:R-:W-:Y:S01]  /*d8b0*/  BAR.SYNC.DEFER_BLOCKING 0x0 ;  /* 0x0000000000007b1d */ /* 0x000fe20000010000 */
[----:B-1----:R-:W-:Y:S01]  /*d8c0*/  @P2 FMUL.FTZ R11, R6, 0.69314718246459960938 ;  /* 0x3f317218060b2820 */ /* 0x002fe20000410000 */
[----:B--2---:R-:W-:-:S04]  /*d8d0*/  SHF.L.U32 R10, R10, 0x6, RZ ;  /* 0x000000060a0a7819 */ /* 0x004fc800000006ff */
[----:B------:R-:W1:Y:S01]  /*d8e0*/  LDS.128 R52, [R8.X4] ;  /* 0x0000000008347984 */ /* 0x000e620000004c00 */
[----:B------:R-:W-:-:S03]  /*d8f0*/  IMAD R10, R9, c[0x0][0x214], R10 ;  /* 0x00008500090a7a24 */ /* 0x000fc600078e020a */
[----:B------:R-:W2:Y:S04]  /*d900*/  LDS.128 R48, [R8.X4+0x800] ;  /* 0x0008000008307984 */ /* 0x000ea80000004c00 */
[----:B------:R-:W3:Y:S04]  /*d910*/  LDS.128 R44, [R8.X4+0x1000] ;  /* 0x00100000082c7984 */ /* 0x000ee80000004c00 */
[----:B------:R-:W4:Y:S04]  /*d920*/  LDS.128 R40, [R8.X4+0x1800] ;  /* 0x0018000008287984 */ /* 0x000f280000004c00 */
        /* <DEDUP_REMOVED lines=8> */
[----:B-----5:R-:W-:Y:S01]  /*d9b0*/  MOV R8, 0xff800000 ;  /* 0xff80000000087802 */ /* 0x020fe20000000f00 */
[----:B------:R-:W-:Y:S01]  /*d9c0*/  @P2 FFMA.FTZ R8, R0, c[0x0][0x238], R11 ;  /* 0x00008e0000082a23 */ /* 0x000fe2000001000b */
[----:B------:R-:W-:Y:S05]  /*d9d0*/  @P0 BRA `(.L_x_2715) ;  /* 0x000000a000000947 */ /* 0x000fea0003800000 */
[----:B--234-:R-:W-:Y:S02]  /*d9e0*/  IADD3 R9, R201, 0x8, RZ ;  /* 0x00000008c9097810 */ /* 0x01cfe40007ffe0ff */
[----:B------:R-:W-:-:S02]  /*d9f0*/  SHF.R.S32.HI R7, RZ, 0x1f, R201 ;  /* 0x0000001fff077819 */ /* 0x000fc400000114c9 */
        /* <DEDUP_REMOVED lines=8> */
.L_x_2715:
[----:B--234-:R-:W-:Y:S05]  /*da80*/  BSYNC B0 ;  /* 0x0000000000007941 */ /* 0x01cfea0003800000 */
.L_x_2714:
[----:B------:R-:W-:Y:S01]  /*da90*/  LEA.HI R0, R4, R5, RZ, 0x3 ;  /* 0x0000000504007211 */ /* 0x000fe200078f18ff */
[----:B------:R-:W-:Y:S01]  /*daa0*/  IMAD R10, R10, c[0x0][0x22c], RZ ;  /* 0x00008b000a0a7a24 */ /* 0x000fe200078e02ff */
[----:B------:R-:W-:Y:S02]  /*dab0*/  IADD3 R3, R187, 0x10, RZ ;  /* 0x00000010bb037810 */ /* 0x000fe40007ffe0ff */
[----:B------:R-:W-:Y:S02]  /*dac0*/  LOP3.LUT R0, R0, 0xfffffff8, RZ, 0xc0, !PT ;  /* 0xfffffff800007812 */ /* 0x000fe400078ec0ff */
[----:B------:R-:W-:-:S02]  /*dad0*/  ISETP.GE.AND P2, PT, R3, R186, PT ;  /* 0x000000ba0300720c */ /* 0x000fc40003f46270 */
[----:B------:R-:W-:Y:S01]  /*dae0*/  IADD3 R3, R187, 0x20, RZ ;  /* 0x00000020bb037810 */ /* 0x000fe20007ffe0ff */
[----:B------:R-:W-:Y:S01]  /*daf0*/  IMAD.IADD R0, R5, 0x1, -R0 ;  /* 0x0000000105007824 */ /* 0x000fe200078e0a00 */
[-C--:B------:R-:W-:Y:S02]  /*db00*/  ISETP.GE.AND P3, PT, R187, R186.reuse, PT ;  /* 0x000000babb00720c */ /* 0x080fe40003f66270 */
[----:B------:R-:W-:Y:S01]  /*db10*/  ISETP.GE.AND P1, PT, R3, R186, PT ;  /* 0x000000ba0300720c */ /* 0x000fe20003f26270 */
[----:B------:R-:W-:-:S05]  /*db20*/  IMAD.SHL.U32 R4, R0, 0x4, RZ ;  /* 0x0000000400047824 */ /* 0x000fca00078e00ff */
[----:B------:R-:W-:-:S05]  /*db30*/  SHF.R.S32.HI R5, RZ, 0x1f, R4 ;  /* 0x0000001fff057819 */ /* 0x000fca0000011404 */
[C---:B------:R-:W-:Y:S01]  /*db40*/  IMAD.WIDE R4, R187.reuse, 0x60, R4 ;  /* 0x00000060bb047825 */ /* 0x040fe200078e0204 */
[----:B------:R-:W-:-:S04]  /*db50*/  IADD3 R187, R187, 0x30, RZ ;  /* 0x00000030bbbb7810 */ /* 0x000fc80007ffe0ff */
[----:B------:R-:W-:-:S04]  /*db60*/  IADD3 R0, P0, R10, R4, RZ ;  /* 0x000000040a007210 */ /* 0x000fc80007f1e0ff */
[----:B------:R-:W-:Y:S02]  /*db70*/  LEA.HI.X.SX32 R5, R10, R5, 0x1, P0 ;  /* 0x000000050a057211 */ /* 0x000fe400000f0eff */
[----:B------:R-:W-:-:S04]  /*db80*/  LEA R2, P0, R0, c[0x0][0x1d8], 0x2 ;  /* 0x0000760000027a11 */ /* 0x000fc800078010ff */
[----:B------:R-:W-:Y:S02]  /*db90*/  LEA.HI.X R3, R0, c[0x0][0x1dc], R5, 0x2, P0 ;  /* 0x0000770000037a11 */ /* 0x000fe400000f1405 */
[----:B------:R-:W-:-:S03]  /*dba0*/  ISETP.GE.AND P0, PT, R187, R186, PT ;  /* 0x000000babb00720c */ /* 0x000fc60003f06270 */
[----:B-1----:R1:W-:Y:S04]  /*dbb0*/  @!P3 STG.E.128 [R2.64+0x80], R36 ;  /* 0x000080240200b986 */ /* 0x0023e8000c101d0c */
[----:B------:R1:W-:Y:S04]  /*dbc0*/  @!P3 STG.E.128 [R2.64+0x100], R20 ;  /* 0x000100140200b986 */ /* 0x0003e8000c101d0c */
[----:B------:R1:W-:Y:S04]  /*dbd0*/  @!P2 STG.E.128 [R2.64+0x1800], R48 ;  /* 0x001800300200a986 */ /* 0x0003e8000c101d0c */
[----:B------:R1:W-:Y:S04]  /*dbe0*/  @!P2 STG.E.128 [R2.64+0x1880], R32 ;  /* 0x001880200200a986 */ /* 0x0003e8000c101d0c */
[----:B------:R1:W-:Y:S04]  /*dbf0*/  @!P2 STG.E.128 [R2.64+0x1900], R16 ;  /* 0x001900100200a986 */ /* 0x0003e8000c101d0c */
[----:B------:R1:W-:Y:S04]  /*dc00*/  @!P1 STG.E.128 [R2.64+0x3000], R44 ;  /* 0x0030002c02009986 */ /* 0x0003e8000c101d0c */
[----:B------:R1:W-:Y:S04]  /*dc10*/  @!P1 STG.E.128 [R2.64+0x3080], R28 ;  /* 0x0030801c02009986 */ /* 0x0003e8000c101d0c */
[----:B------:R1:W-:Y:S04]  /*dc20*/  @!P1 STG.E.128 [R2.64+0x3100], R12 ;  /* 0x0031000c02009986 */ /* 0x0003e8000c101d0c */
[----:B------:R1:W-:Y:S04]  /*dc30*/  @!P3 STG.E.64 [R2.64], R52 ;  /* 0x000000340200b986 */ /* 0x0003e8000c101b0c */
[----:B------:R1:W-:Y:S01]  /*dc40*/  @!P3 STG.E.64 [R2.64+0x8], R54 ;  /* 0x000008360200b986 */ /* 0x0003e2000c101b0c */
[----:B------:R-:W-:Y:S05]  /*dc50*/  @P0 EXIT ;  /* 0x000000000000094d */ /* 0x000fea0003800000 */
[----:B------:R-:W-:Y:S04]  /*dc60*/  STG.E.128 [R2.64+0x4800], R40 ;  /* 0x0048002802007986 */ /* 0x000fe8000c101d0c */
[----:B------:R-:W-:Y:S04]  /*dc70*/  STG.E.128 [R2.64+0x4880], R24 ;  /* 0x0048801802007986 */ /* 0x000fe8000c101d0c */
[----:B------:R-:W-:Y:S01]  /*dc80*/  STG.E.128 [R2.64+0x4900], R56 ;  /* 0x0049003802007986 */ /* 0x000fe2000c101d0c */
[----:B------:R-:W-:Y:S05]  /*dc90*/  EXIT ;  /* 0x000000000000794d */ /* 0x000fea0003800000 */
.L_x_2716:
        /* <DEDUP_REMOVED lines=14> */
.L_x_6338:


//--------------------- .text._ZN5flash24flash_fwd_splitkv_kernelI23Flash_fwd_kernel_traitsILi96ELi64ELi128ELi4ELb0ELb0EN7cutlass10bfloat16_tE19Flash_kernel_traitsILi96ELi64ELi128ELi4ES3_EELb1ELb0ELb0ELb0ELb1ELb1ELb1ELb0EEEvNS_16Flash_fwd_paramsE --------------------------
	.section	.text._ZN5flash24flash_fwd_splitkv_kernelI23Flash_fwd_kernel_traitsILi96ELi64ELi128ELi4ELb0ELb0EN7cutlass10bfloat16_tE19Flash_kernel_traitsILi96ELi64ELi128ELi4ES3_EELb1ELb0ELb0ELb0ELb1ELb1ELb1ELb0EEEvNS_16Flash_fwd_paramsE,"ax",@progbits
	.sectioninfo	@"SHI_REGISTERS=255"
	.align	128
        .global         _ZN5flash24flash_fwd_splitkv_kernelI23Flash_fwd_kernel_traitsILi96ELi64ELi128ELi4ELb0ELb0EN7cutlass10bfloat16_tE19Flash_kernel_traitsILi96ELi64ELi128ELi4ES3_EELb1ELb0ELb0ELb0ELb1ELb1ELb1ELb0EEEvNS_16Flash_fwd_paramsE
        .type           _ZN5flash24flash_fwd_splitkv_kernelI23Flash_fwd_kernel_traitsILi96ELi64ELi128ELi4ELb0ELb0EN7cutlass10bfloat16_tE19Flash_kernel_traitsILi96ELi64ELi128ELi4ES3_EELb1ELb0ELb0ELb0ELb1ELb1ELb1ELb0EEEvNS_16Flash_fwd_paramsE,@function
        .size           _ZN5flash24flash_fwd_splitkv_kernelI23Flash_fwd_kernel_traitsILi96ELi64ELi128ELi4ELb0ELb0EN7cutlass10bfloat16_tE19Flash_kernel_traitsILi96ELi64ELi128ELi4ES3_EELb1ELb0ELb0ELb0ELb1ELb1ELb1ELb0EEEvNS_16Flash_fwd_paramsE,(.L_x_6339 - _ZN5flash24flash_fwd_splitkv_kernelI23Flash_fwd_kernel_traitsILi96ELi64ELi128ELi4ELb0ELb0EN7cutlass10bfloat16_tE19Flash_kernel_traitsILi96ELi64ELi128ELi4ES3_EELb1ELb0ELb0ELb0ELb1ELb1ELb1ELb0EEEvNS_16Flash_fwd_paramsE)
        .other          _ZN5flash24flash_fwd_splitkv_kernelI23Flash_fwd_kernel_traitsILi96ELi64ELi128ELi4ELb0ELb0EN7cutlass10bfloat16_tE19Flash_kernel_traitsILi96ELi64ELi128ELi4ES3_EELb1ELb0ELb0ELb0ELb1ELb1ELb1ELb0EEEvNS_16Flash_fwd_paramsE,@"STO_CUDA_ENTRY STV_DEFAULT"
_ZN5flash24flash_fwd_splitkv_kernelI23Flash_fwd_kernel_traitsILi96ELi64ELi128ELi4ELb0ELb0EN7cutlass10bfloat16_tE19Flash_kernel_traitsILi96ELi64ELi128ELi4ES3_EELb1ELb0ELb0ELb0ELb1ELb1ELb1ELb0EEEvNS_16Flash_fwd_paramsE:
.text._ZN5flash24flash_fwd_splitkv_kernelI23Flash_fwd_kernel_traitsILi96ELi64ELi128ELi4ELb0ELb0EN7cutlass10bfloat16_tE19Flash_kernel_traitsILi96ELi64ELi128ELi4ES3_EELb1ELb0ELb0ELb0ELb1ELb1ELb1ELb0EEEvNS_16Flash_fwd_paramsE:
        /* <DEDUP_REMOVED lines=54> */
.L_x_2717:
[----:B-1-34-:R-:W-:Y:S02]  /*0360*/  MOV R3, c[0x0][0x218] ;  /* 0x0000860000037a02 */ /* 0x01afe40000000f00 */
.L_x_2718:
[----:B------:R-:W-:-:S04]  /*0370*/  ISETP.NE.U32.AND P2, PT, RZ, c[0x0][0x258], PT ;  /* 0x00009600ff007a0c */ /* 0x000fc80003f45070 */
[----:B------:R-:W-:-:S13]  /*0380*/  ISETP.NE.AND.EX P2, PT, RZ, c[0x0][0x25c], PT, P2 ;  /* 0x00009700ff007a0c */ /* 0x000fda0003f45320 */
[----:B------:R-:W-:-:S06]  /*0390*/  @P2 IMAD.WIDE R10, R197, R0, c[0x0][0x258] ;  /* 0x00009600c50a2625 */ /* 0x000fcc00078e0200 */
        /* <DEDUP_REMOVED lines=42> */
[----:B------:R-:W-:Y:S02]  /*0640*/  IADD3 R10, R135, 0x7f, RZ ;  /* 0x0000007f870a7810 */ /* 0x000fe40007ffe0ff */
[----:B------:R-:W-:Y:S01]  /*0650*/  SHF.R.S32.HI R3, RZ, 0x7, R3 ;  /* 0x00000007ff037819 */ /* 0x000fe20000011403 */
        /* <DEDUP_REMOVED lines=11> */
[----:B------:R-:W-:Y:S01]  /*0710*/  SHF.R.S32.HI R3, RZ, 0x1f, R138 ;  /* 0x0000001fff037819 */ /* 0x000fe2000001148a */
[----:B------:R-:W-:Y:S01]  /*0720*/  IMAD R197, R6, c[0x0][0x210], R197 ;  /* 0x0000840006c57a24 */ /* 0x000fe200078e02c5 */
[----:B------:R-:W-:Y:S02]  /*0730*/  LOP3.LUT P6, RZ, R138, 0x7, RZ, 0xc0, !PT ;  /* 0x000000078aff7812 */ /* 0x000fe400078cc0ff */
[----:B------:R-:W-:Y:S01]  /*0740*/  LEA.HI R0, R3, R138, RZ, 0x3 ;  /* 0x0000008a03007211 */ /* 0x000fe200078f18ff */
[----:B------:R-:W-:-:S03]  /*0750*/  IMAD R20, R197, c[0x0][0x1c0], R20 ;  /* 0x00007000c5147a24 */ /* 0x000fc600078e0214 */
[----:B------:R-:W-:Y:S02]  /*0760*/  LOP3.LUT R3, R0, 0x3ffffff8, RZ, 0xc0, !PT ;  /* 0x3ffffff800037812 */ /* 0x000fe400078ec0ff */
[----:B------:R-:W-:-:S03]  /*0770*/  SHF.R.S32.HI R0, RZ, 0x3, R0 ;  /* 0x00000003ff007819 */ /* 0x000fc60000011400 */
[----:B------:R-:W-:Y:S01]  /*0780*/  IMAD.IADD R3, R138, 0x1, -R3 ;  /* 0x000000018a037824 */ /* 0x000fe200078e0a03 */
[----:B------:R-:W-:-:S03]  /*0790*/  IADD3 R6, R0, 0x10, RZ ;  /* 0x0000001000067810 */ /* 0x000fc60007ffe0ff */
[----:B------:R-:W-:Y:S02]  /*07a0*/  IMAD.SHL.U32 R4, R3, 0x4, RZ ;  /* 0x0000000403047824 */ /* 0x000fe400078e00ff */
[--C-:B------:R-:W-:Y:S02]  /*07b0*/  IMAD R3, R20, c[0x0][0x214], R143.reuse ;  /* 0x0000850014037a24 */ /* 0x100fe400078e028f */
[----:B------:R-:W-:Y:S01]  /*07c0*/  IMAD.IADD R143, R140, 0x1, -R143 ;  /* 0x000000018c8f7824 */ /* 0x000fe200078e0a8f */
[----:B------:R-:W-:Y:S01]  /*07d0*/  SHF.R.S32.HI R5, RZ, 0x1f, R4 ;  /* 0x0000001fff057819 */ /* 0x000fe20000011404 */
[----:B------:R-:W-:-:S03]  /*07e0*/  IMAD R2, R3, c[0x0][0x22c], RZ ;  /* 0x00008b0003027a24 */ /* 0x000fc600078e02ff */
[CC--:B------:R-:W-:Y:S01]  /*07f0*/  ISETP.GE.AND P0, PT, R0.reuse, R143.reuse, PT ;  /* 0x0000008f0000720c */ /* 0x0c0fe20003f06270 */
[----:B------:R-:W-:Y:S01]  /*0800*/  IMAD.WIDE R4, R0, 0x60, R4 ;  /* 0x0000006000047825 */ /* 0x000fe200078e0204 */
[-C--:B------:R-:W-:Y:S02]  /*0810*/  ISETP.GE.OR P4, PT, R6, R143.reuse, P6 ;  /* 0x0000008f0600720c */ /* 0x080fe40003786670 */
[----:B------:R-:W-:Y:S02]  /*0820*/  ISETP.GE.OR P5, PT, R0, R143, P6 ;  /* 0x0000008f0000720c */ /* 0x000fe400037a6670 */
        /* <DEDUP_REMOVED lines=38> */
.L_x_2719:
        /* <DEDUP_REMOVED lines=78> */
[----:B------:R-:W-:Y:S02]  /*0f70*/  IMAD R7, R7, c[0x0][0x188], RZ ;  /* 0x0000620007077a24 */ /* 0x000fe400078e02ff */
[----:B------:R-:W-:Y:S02]  /*0f80*/  IMAD R2, R16, c[0x0][0x184], R5 ;  /* 0x0000610010027a24 */ /* 0x000fe400078e0205 */
[----:B------:R-:W-:-:S03]  /*0f90*/  IMAD R5, R9, c[0x0][0x19c], R0 ;  /* 0x0000670009057a24 */ /* 0x000fc600078e0200 */
[----:B------:R-:W-:Y:S01]  /*0fa0*/  IADD3 R11, R11, R2, RZ ;  /* 0x000000020b0b7210 */ /* 0x000fe20007ffe0ff */
[C---:B------:R-:W-:Y:S02]  /*0fb0*/  IMAD R2, R16.reuse, c[0x0][0x18c], R7 ;  /* 0x0000630010027a24 */ /* 0x040fe400078e0207 */
        /* <DEDUP_REMOVED lines=9> */
.L_x_2720:
        /* <DEDUP_REMOVED lines=16> */
.L_x_2722:
        /* <DEDUP_REMOVED lines=12> */
[----:B------:R-:W-:Y:S01]  /*1210*/  IMAD.HI.U32 R3, R9, R3, R8 ;  /* 0x0000000309037227 */ /* 0x000fe200078e0008 */
[----:B------:R-:W-:-:S05]  /*1220*/  LEA R9, R134, 0xffffff80, 0x7 ;  /* 0xffffff8086097811 */ /* 0x000fca00078e38ff */
[----:B------:R-:W-:-:S04]  /*1230*/  IMAD.HI.U32 R8, R3, R0, RZ ;  /* 0x0000000003087227 */ /* 0x000fc800078e00ff */
[----:B------:R-:W-:Y:S02]  /*1240*/  IMAD.MOV R3, RZ, RZ, -R8 ;  /* 0x000000ffff037224 */ /* 0x000fe400078e0a08 */
[----:B------:R-:W-:-:S04]  /*1250*/  IMAD.WIDE.U32 R10, R9, c[0x0][0x198], R10 ;  /* 0x00006600090a7a25 */ /* 0x000fc800078e000a */
[----:B------:R-:W-:Y:S01]  /*1260*/  IMAD R3, R6, R3, R0 ;  /* 0x0000000306037224 */ /* 0x000fe200078e0200 */
[----:B------:R-:W-:Y:S02]  /*1270*/  LOP3.LUT R0, R20, c[0x0][0x1c8], RZ, 0x3c, !PT ;  /* 0x0000720014007a12 */ /* 0x000fe400078e3cff */
[----:B------:R-:W-:Y:S02]  /*1280*/  MOV R166, R10 ;  /* 0x0000000a00a67202 */ /* 0x000fe40000000f00 */
[----:B------:R-:W-:Y:S02]  /*1290*/  ISETP.GT.U32.AND P0, PT, R6, R3, PT ;  /* 0x000000030600720c */ /* 0x000fe40003f04070 */
[----:B------:R-:W-:-:S11]  /*12a0*/  ISETP.GE.AND P1, PT, R0, RZ, PT ;  /* 0x000000ff0000720c */ /* 0x000fd60003f26270 */
[-C--:B------:R-:W-:Y:S02]  /*12b0*/  @!P0 IADD3 R3, R3, -R6.reuse, RZ ;  /* 0x8000000603038210 */ /* 0x080fe40007ffe0ff */
[----:B------:R-:W-:Y:S02]  /*12c0*/  @!P0 IADD3 R8, R8, 0x1, RZ ;  /* 0x0000000108088810 */ /* 0x000fe40007ffe0ff */
[----:B------:R-:W-:Y:S02]  /*12d0*/  ISETP.GE.U32.AND P2, PT, R3, R6, PT ;  /* 0x000000060300720c */ /* 0x000fe40003f46070 */
[----:B------:R-:W-:Y:S02]  /*12e0*/  ISETP.NE.AND P0, PT, RZ, c[0x0][0x1c8], PT ;  /* 0x00007200ff007a0c */ /* 0x000fe40003f05270 */
[----:B------:R-:W-:-:S05]  /*12f0*/  SHF.R.S32.HI R3, RZ, 0x1f, R9 ;  /* 0x0000001fff037819 */ /* 0x000fca0000011409 */
[----:B------:R-:W-:-:S04]  /*1300*/  IMAD R0, R3, c[0x0][0x198], RZ ;  /* 0x0000660003007a24 */ /* 0x000fc800078e02ff */
[----:B------:R-:W-:Y:S01]  /*1310*/  @P2 IADD3 R8, R8, 0x1, RZ ;  /* 0x0000000108082810 */ /* 0x000fe20007ffe0ff */
[----:B------:R-:W-:-:S04]  /*1320*/  IMAD R13, R9, c[0x0][0x19c], R0 ;  /* 0x00006700090d7a24 */ /* 0x000fc800078e0200 */
        /* <DEDUP_REMOVED lines=19> */
.L_x_2721:
[----:B------:R-:W-:Y:S01]  /*1460*/  ISETP.NE.AND P0, PT, R4, -0x1, PT ;  /* 0xffffffff0400780c */ /* 0x000fe20003f05270 */
[----:B------:R-:W-:Y:S01]  /*1470*/  IMAD.IADD R187, R140, 0x1, -R143 ;  /* 0x000000018cbb7824 */ /* 0x000fe200078e0a8f */
[----:B------:R-:W-:Y:S01]  /*1480*/  SHF.R.S32.HI R7, RZ, 0x1f, R138 ;  /* 0x0000001fff077819 */ /* 0x000fe2000001148a */
[----:B------:R-:W-:Y:S01]  /*1490*/  IMAD.MOV.U32 R117, RZ, RZ, c[0x0][0x198] ;  /* 0x00006600ff757624 */ /* 0x000fe200078e00ff */
[----:B------:R-:W-:Y:S01]  /*14a0*/  IADD3 R192, R134, -0x1, RZ ;  /* 0xffffffff86c07810 */ /* 0x000fe20007ffe0ff */
[----:B------:R-:W-:Y:S01]  /*14b0*/  IMAD.SHL.U32 R169, R138, 0x2, RZ ;  /* 0x000000028aa97824 */ /* 0x000fe200078e00ff */
[CC--:B------:R-:W-:Y:S02]  /*14c0*/  LEA.HI R17, R7.reuse, R138.reuse, RZ, 0x2 ;  /* 0x0000008a07117211 */ /* 0x0c0fe400078f10ff */
[----:B------:R-:W-:Y:S02]  /*14d0*/  LEA.HI R141, R7, R138, RZ, 0x5 ;  /* 0x0000008a078d7211 */ /* 0x000fe400078f28ff */
[----:B------:R-:W-:-:S02]  /*14e0*/  LOP3.LUT R11, R17, 0xfffffffc, RZ, 0xc0, !PT ;  /* 0xfffffffc110b7812 */ /* 0x000fc400078ec0ff */
[----:B------:R-:W-:Y:S01]  /*14f0*/  SHF.R.S32.HI R139, RZ, 0x5, R141 ;  /* 0x00000005ff8b7819 */ /* 0x000fe2000001148d */
[----:B------:R-:W-:Y:S01]  /*1500*/  @!P0 IMAD.WIDE.U32 R12, R197, c[0x0][0x178], RZ ;  /* 0x00005e00c50c8a25 */ /* 0x000fe200078e00ff */
[----:B------:R-:W-:Y:S02]  /*1510*/  @!P0 SHF.R.S32.HI R10, RZ, 0x1f, R197 ;  /* 0x0000001fff0a8819 */ /* 0x000fe400000114c5 */
[----:B------:R-:W-:Y:S01]  /*1520*/  LOP3.LUT R141, R141, 0xffffffe0, RZ, 0xc0, !PT ;  /* 0xffffffe08d8d7812 */ /* 0x000fe200078ec0ff */
[----:B------:R-:W-:Y:S01]  /*1530*/  IMAD.IADD R11, R138, 0x1, -R11 ;  /* 0x000000018a0b7824 */ /* 0x000fe200078e0a0b */
[----:B------:R-:W-:Y:S01]  /*1540*/  LOP3.LUT R169, R169, 0x6, RZ, 0xc0, !PT ;  /* 0x00000006a9a97812 */ /* 0x000fe200078ec0ff */
[----:B------:R-:W-:Y:S02]  /*1550*/  @!P0 IMAD R10, R10, c[0x0][0x178], RZ ;  /* 0x00005e000a0a8a24 */ /* 0x000fe400078e02ff */
[----:B------:R-:W-:-:S04]  /*1560*/  @P0 IMAD.WIDE.U32 R14, R4, c[0x0][0x190], RZ ;  /* 0x00006400040e0a25 */ /* 0x000fc800078e00ff */
[----:B-----5:R-:W-:Y:S02]  /*1570*/  @!P0 IMAD R5, R197, c[0x0][0x17c], R10 ;  /* 0x00005f00c5058a24 */ /* 0x020fe400078e020a */
[----:B------:R-:W-:Y:S02]  /*1580*/  @!P0 IMAD.MOV.U32 R14, RZ, RZ, R12 ;  /* 0x000000ffff0e8224 */ /* 0x000fe400078e000c */
[----:B------:R-:W-:Y:S02]  /*1590*/  IMAD.SHL.U32 R11, R11, 0x8, RZ ;  /* 0x000000080b0b7824 */ /* 0x000fe400078e00ff */
[----:B------:R-:W-:Y:S02]  /*15a0*/  @P0 IMAD R4, R4, c[0x0][0x194], R15 ;  /* 0x0000650004040a24 */ /* 0x000fe400078e020f */
[----:B------:R-:W-:Y:S01]  /*15b0*/  @!P0 IMAD.IADD R4, R13, 0x1, R5 ;  /* 0x000000010d048824 */ /* 0x000fe200078e0205 */
[----:B------:R-:W-:Y:S01]  /*15c0*/  SHF.R.S32.HI R13, RZ, 0x1f, R20 ;  /* 0x0000001fff0d7819 */ /* 0x000fe20000011414 */
[----:B------:R-:W-:Y:S01]  /*15d0*/  IMAD.IADD R141, R138, 0x1, -R141 ;  /* 0x000000018a8d7824 */ /* 0x000fe200078e0a8d */
[----:B------:R-:W-:-:S02]  /*15e0*/  IADD3 R14, P0, R11, R14, RZ ;  /* 0x0000000e0b0e7210 */ /* 0x000fc40007f1e0ff */
[----:B------:R-:W-:Y:S01]  /*15f0*/  SHF.R.S32.HI R19, RZ, 0x1f, R11 ;  /* 0x0000001fff137819 */ /* 0x000fe2000001140b */
[----:B------:R-:W-:Y:S01]  /*1600*/  IMAD R13, R13, c[0x0][0x1a8], RZ ;  /* 0x00006a000d0d7a24 */ /* 0x000fe200078e02ff */
[----:B------:R-:W-:Y:S02]  /*1610*/  LEA.HI R5, R7, R138, RZ, 0x3 ;  /* 0x0000008a07057211 */ /* 0x000fe400078f18ff */
[----:B------:R-:W-:Y:S01]  /*1620*/  IADD3 R166, P1, R11, R166, RZ ;  /* 0x000000a60ba67210 */ /* 0x000fe20007f3e0ff */
[----:B------:R-:W-:Y:S01]  /*1630*/  IMAD.X R15, R19, 0x1, R4, P0 ;  /* 0x00000001130f7824 */ /* 0x000fe200000e0604 */
[----:B------:R-:W-:Y:S01]  /*1640*/  SHF.R.S32.HI R188, RZ, 0x3, R5 ;  /* 0x00000003ffbc7819 */ /* 0x000fe20000011405 */
[C---:B------:R-:W-:Y:S01]  /*1650*/  IMAD R10, R20.reuse, c[0x0][0x1ac], R13 ;  /* 0x00006b00140a7a24 */ /* 0x040fe200078e020d */
[----:B------:R-:W-:Y:S01]  /*1660*/  IADD3 R16, P0, R11, R16, RZ ;  /* 0x000000100b107210 */ /* 0x000fe20007f1e0ff */
[----:B------:R-:W-:Y:S01]  /*1670*/  IMAD.WIDE.U32 R20, R20, c[0x0][0x1a8], R14 ;  /* 0x00006a0014147a25 */ /* 0x000fe200078e000e */
[----:B------:R-:W-:-:S02]  /*1680*/  SHF.R.S32.HI R14, RZ, 0x2, R17 ;  /* 0x00000002ff0e7819 */ /* 0x000fc40000011411 */
[----:B------:R-:W-:Y:S01]  /*1690*/  LEA.HI R7, R7, R138, RZ, 0x4 ;  /* 0x0000008a07077211 */ /* 0x000fe200078f20ff */
[----:B------:R-:W-:Y:S01]  /*16a0*/  IMAD.SHL.U32 R4, R188, 0x40, RZ ;  /* 0x00000040bc047824 */ /* 0x000fe200078e00ff */
[C---:B------:R-:W-:Y:S01]  /*16b0*/  IADD3 R13, R14.reuse, 0x20, RZ ;  /* 0x000000200e0d7810 */ /* 0x040fe20007ffe0ff */
[----:B------:R-:W-:Y:S01]  /*16c0*/  IMAD.X R167, R19, 0x1, R0, P1 ;  /* 0x0000000113a77824 */ /* 0x000fe200008e0600 */
[----:B------:R-:W-:Y:S02]  /*16d0*/  LEA.HI R17, R17, R14, RZ, 0x1 ;  /* 0x0000000e11117211 */ /* 0x000fe400078f08ff */
[-C--:B------:R-:W-:Y:S01]  /*16e0*/  ISETP.GE.AND P3, PT, R13, R187.reuse, PT ;  /* 0x000000bb0d00720c */ /* 0x080fe20003f66270 */
[C---:B------:R-:W-:Y:S01]  /*16f0*/  IMAD.WIDE.U32 R166, R14.reuse, c[0x0][0x198], R166 ;  /* 0x000066000ea67a25 */ /* 0x040fe200078e00a6 */
[----:B------:R-:W-:Y:S02]  /*1700*/  SHF.R.S32.HI R15, RZ, 0x1f, R14 ;  /* 0x0000001fff0f7819 */ /* 0x000fe4000001140e */
[----:B------:R-:W-:-:S02]  /*1710*/  ISETP.GE.AND P4, PT, R14, R187, PT ;  /* 0x000000bb0e00720c */ /* 0x000fc40003f86270 */
[----:B------:R-:W-:Y:S01]  /*1720*/  LOP3.LUT R4, R4, 0xc0, RZ, 0xc0, !PT ;  /* 0x000000c004047812 */ /* 0x000fe200078ec0ff */
[----:B------:R-:W-:Y:S01]  /*1730*/  IMAD.WIDE R22, R23, 0x40, R14 ;  /* 0x0000004017167825 */ /* 0x000fe200078e020e */
[----:B------:R-:W-:Y:S02]  /*1740*/  LOP3.LUT R17, R17, 0x7fffffe, RZ, 0xc0, !PT ;  /* 0x07fffffe11117812 */ /* 0x000fe400078ec0ff */
[----:B------:R-:W-:Y:S01]  /*1750*/  LOP3.LUT R11, R4, 0x18, R11, 0xf8, !PT ;  /* 0x00000018040b7812 */ /* 0x000fe200078ef80b */
[----:B------:R-:W-:Y:S01]  /*1760*/  IMAD R165, R15, c[0x0][0x198], RZ ;  /* 0x000066000fa57a24 */ /* 0x000fe200078e02ff */
[----:B------:R-:W-:Y:S01]  /*1770*/  SHF.R.U32.HI R4, RZ, 0x3, R4 ;  /* 0x00000003ff047819 */ /* 0x000fe20000011604 */
[C---:B------:R-:W-:Y:S01]  /*1780*/  IMAD.IADD R12, R14.reuse, 0x1, -R17 ;  /* 0x000000010e0c7824 */ /* 0x040fe200078e0a11 */
[----:B------:R-:W-:Y:S01]  /*1790*/  IADD3 R136, P1, R14, R9, RZ ;  /* 0x000000090e887210 */ /* 0x000fe20007f3e0ff */
[----:B------:R-:W-:Y:S01]  /*17a0*/  IMAD.X R17, R19, 0x1, R2, P0 ;  /* 0x0000000113117824 */ /* 0x000fe200000e0602 */
[----:B------:R-:W-:Y:S01]  /*17b0*/  @!P3 IADD3 R18, P0, R22, 0x20, RZ ;  /* 0x000000201612b810 */ /* 0x000fe20007f1e0ff */
[----:B------:R-:W-:Y:S01]  /*17c0*/  IMAD R193, R139, 0x8, R12 ;  /* 0x000000088bc17824 */ /* 0x000fe200078e020c */
[----:B------:R-:W-:Y:S01]  /*17d0*/  LOP3.LUT R4, R11, R4, RZ, 0x3c, !PT ;  /* 0x000000040b047212 */ /* 0x000fe200078e3cff */
[----:B------:R-:W-:Y:S01]  /*17e0*/  IMAD.IADD R11, R21, 0x1, R10 ;  /* 0x00000001150b7824 */ /* 0x000fe200078e020a */
[----:B------:R-:W-:Y:S01]  /*17f0*/  LOP3.LUT R133, R7, 0xfffffff0, RZ, 0xc0, !PT ;  /* 0xfffffff007857812 */ /* 0x000fe200078ec0ff */
[----:B------:R-:W-:Y:S01]  /*1800*/  IMAD.SHL.U32 R2, R192, 0x80, RZ ;  /* 0x00000080c0027824 */ /* 0x000fe200078e00ff */
[----:B------:R-:W-:Y:S01]  /*1810*/  SHF.R.S32.HI R7, RZ, 0x4, R7 ;  /* 0x00000004ff077819 */ /* 0x000fe20000011407 */
[----:B------:R-:W-:-:S02]  /*1820*/  @!P4 IMAD.MOV.U32 R10, RZ, RZ, R20 ;  /* 0x000000ffff0ac224 */ /* 0x000fc400078e0014 */
[----:B------:R-:W-:Y:S02]  /*1830*/  @!P4 IMAD R0, R23, c[0x0][0x190], RZ ;  /* 0x000064001700ca24 */ /* 0x000fe400078e02ff */
[----:B------:R-:W-:Y:S02]  /*1840*/  @!P3 IMAD.X R9, RZ, RZ, R23, P0 ;  /* 0x000000ffff09b224 */ /* 0x000fe400000e0617 */
[----:B------:R-:W-:Y:S02]  /*1850*/  IMAD.U32 R193, R193, 0x20, R4 ;  /* 0x00000020c1c17824 */ /* 0x000fe400078e0004 */
[----:B------:R-:W-:Y:S02]  /*1860*/  @!P3 IMAD.MOV.U32 R21, RZ, RZ, R11 ;  /* 0x000000ffff15b224 */ /* 0x000fe400078e000b */
[----:B------:R-:W-:Y:S02]  /*1870*/  IMAD.IADD R4, R135, 0x1, -R2 ;  /* 0x0000000187047824 */ /* 0x000fe400078e0a02 */
[----:B------:R-:W-:-:S02]  /*1880*/  IMAD.X R3, R15, 0x1, R3, P1 ;  /* 0x000000010f037824 */ /* 0x000fc400008e0603 */
[C---:B------:R-:W-:Y:S01]  /*1890*/  @!P4 IMAD R15, R22.reuse, c[0x0][0x194], R0 ;  /* 0x00006500160fca24 */ /* 0x040fe200078e0200 */
[-C--:B------:R-:W-:Y:S01]  /*18a0*/  ISETP.GE.AND P1, PT, R13, R4.reuse, PT ;  /* 0x000000040d00720c */ /* 0x080fe20003f26270 */
[----:B------:R-:W-:Y:S01]  /*18b0*/  @!P4 IMAD.WIDE.U32 R10, R22, c[0x0][0x190], R10 ;  /* 0x00006400160aca25 */ /* 0x000fe200078e000a */
[----:B------:R-:W-:-:S03]  /*18c0*/  ISETP.GE.AND P5, PT, R14, R4, PT ;  /* 0x000000040e00720c */ /* 0x000fc60003fa6270 */
[----:B------:R-:W-:Y:S01]  /*18d0*/  @!P3 IMAD R9, R9, c[0x0][0x190], RZ ;  /* 0x000064000909ba24 */ /* 0x000fe200078e02ff */
[----:B------:R-:W-:Y:S01]  /*18e0*/  @!P4 LEA R24, P0, R10, c[0x0][0x160], 0x1 ;  /* 0x000058000a18ca11 */ /* 0x000fe200078008ff */
[----:B------:R-:W-:Y:S01]  /*18f0*/  @!P4 IMAD.IADD R0, R11, 0x1, R15 ;  /* 0x000000010b00c824 */ /* 0x000fe200078e020f */
[----:B------:R-:W-:Y:S01]  /*1900*/  IADD3 R11, R14, 0x40, RZ ;  /* 0x000000400e0b7810 */ /* 0x000fe20007ffe0ff */
[----:B------:R-:W-:Y:S01]  /*1910*/  @!P3 IMAD R9, R18, c[0x0][0x194], R9 ;  /* 0x000065001209ba24 */ /* 0x000fe200078e0209 */
[----:B------:R-:W-:Y:S01]  /*1920*/  IADD3 R15, R14, 0x60, RZ ;  /* 0x000000600e0f7810 */ /* 0x000fe20007ffe0ff */
[----:B------:R-:W-:Y:S01]  /*1930*/  @!P3 IMAD.WIDE.U32 R18, R18, c[0x0][0x190], R20 ;  /* 0x000064001212ba25 */ /* 0x000fe200078e0014 */
[----:B------:R-:W-:Y:S02]  /*1940*/  @!P4 LEA.HI.X R25, R10, c[0x0][0x164], R0, 0x1, P0 ;  /* 0x000059000a19ca11 */ /* 0x000fe400000f0c00 */
[----:B------:R-:W-:Y:S01]  /*1950*/  @!P1 LEA R10, P2, R117, R166, 0x5 ;  /* 0x000000a6750a9211 */ /* 0x000fe200078428ff */
[----:B------:R-:W-:Y:S01]  /*1960*/  @!P3 IMAD.IADD R9, R19, 0x1, R9 ;  /* 0x000000011309b824 */ /* 0x000fe200078e0209 */
[----:B------:R-:W-:Y:S01]  /*1970*/  @!P3 LEA R20, P0, R18, c[0x0][0x160], 0x1 ;  /* 0x000058001214ba11 */ /* 0x000fe200078008ff */
[----:B------:R-:W-:-:S02]  /*1980*/  IMAD R165, R14, c[0x0][0x19c], R165 ;  /* 0x000067000ea57a24 */ /* 0x000fc400078e02a5 */
[----:B------:R-:W-:Y:S01]  /*1990*/  IMAD.MOV.U32 R0, RZ, RZ, c[0x0][0x19c] ;  /* 0x00006700ff007624 */ /* 0x000fe200078e00ff */
[----:B------:R-:W-:Y:S01]  /*19a0*/  @!P3 LEA.HI.X R21, R18, c[0x0][0x164], R9, 0x1, P0 ;  /* 0x000059001215ba11 */ /* 0x000fe200000f0c09 */
[----:B------:R-:W-:Y:S01]  /*19b0*/  IMAD.IADD R165, R167, 0x1, R165 ;  /* 0x00000001a7a57824 */ /* 0x000fe200078e02a5 */
[----:B------:R-:W-:Y:S01]  /*19c0*/  ISETP.GE.AND P0, PT, R11, R4, PT ;  /* 0x000000040b00720c */ /* 0x000fe20003f06270 */
[----:B------:R-:W-:-:S03]  /*19d0*/  IMAD.WIDE.U32 R22, R117, 0x40, RZ ;  /* 0x0000004075167825 */ /* 0x000fc600078e00ff */
[----:B------:R-:W-:Y:S01]  /*19e0*/  @!P1 LEA.HI.X R9, R117, R165, R0, 0x5, P2 ;  /* 0x000000a575099211 */ /* 0x000fe200010f2c00 */
[----:B------:R-:W-:Y:S01]  /*19f0*/  IMAD.SHL.U32 R193, R193, 0x2, RZ ;  /* 0x00000002c1c17824 */ /* 0x000fe200078e00ff */
[----:B------:R-:W-:Y:S01]  /*1a00*/  @!P1 LEA R18, P2, R10, c[0x0][0x168], 0x1 ;  /* 0x00005a000a129a11 */ /* 0x000fe200078408ff */
[----:B------:R-:W-:Y:S02]  /*1a10*/  IMAD.IADD R133, R138, 0x1, -R133 ;  /* 0x000000018a857824 */ /* 0x000fe400078e0a85 */
[----:B------:R-:W-:Y:S01]  /*1a20*/  IMAD R3, R3, c[0x0][0x1a0], RZ ;  /* 0x0000680003037a24 */ /* 0x000fe200078e02ff */
[----:B------:R-:W-:Y:S01]  /*1a30*/  @!P1 LEA.HI.X R19, R10, c[0x0][0x16c], R9, 0x1, P2 ;  /* 0x00005b000a139a11 */ /* 0x000fe200010f0c09 */
[----:B------:R-:W-:Y:S01]  /*1a40*/  IMAD.SHL.U32 R10, R0, 0x40, RZ ;  /* 0x00000040000a7824 */ /* 0x000fe200078e00ff */
[----:B------:R-:W-:Y:S01]  /*1a50*/  @!PT LDS RZ, [RZ] ;  /* 0x00000000fffff984 */ /* 0x000fe20000000800 */
[----:B------:R-:W-:Y:S01]  /*1a60*/  @!PT LDS RZ, [RZ] ;  /* 0x00000000fffff984 */ /* 0x000fe20000000800 */
[----:B------:R-:W-:Y:S01]  /*1a70*/  @!PT LDS RZ, [RZ] ;  /* 0x00000000fffff984 */ /* 0x000fe20000000800 */
[----:B------:R1:W-:Y:S01]  /*1a80*/  @!P4 LDGSTS.E.BYPASS.LTC128B.128 [R193], [R24.64] ;  /* 0x0000000018c1cfae */ /* 0x0003e2000b901d4c */
[----:B------:R-:W-:Y:S02]  /*1a90*/  @!P0 IADD3 R12, P2, R166, R22, RZ ;  /* 0x00000016a60c8210 */ /* 0x000fe40007f5e0ff */
[----:B------:R-:W-:Y:S01]  /*1aa0*/  SHF.R.S32.HI R116, RZ, 0x1f, R133 ;  /* 0x0000001fff747819 */ /* 0x000fe20000011485 */
[----:B------:R1:W-:Y:S01]  /*1ab0*/  @!P4 LDGSTS.E.BYPASS.LTC128B.128 [R193+0x1000], [R24.64+0x40] ;  /* 0x0100004018c1cfae */ /* 0x0003e2000b901d4c */
[----:B------:R-:W-:-:S02]  /*1ac0*/  @!P0 IADD3.X R9, R165, R23, R10, P2, !PT ;  /* 0x00000017a5098210 */ /* 0x000fc400017fe40a */
[----:B------:R-:W-:Y:S01]  /*1ad0*/  @!P0 LEA R10, P2, R12, c[0x0][0x168], 0x1 ;  /* 0x00005a000c0a8a11 */ /* 0x000fe200078408ff */
[----:B------:R1:W-:Y:S01]  /*1ae0*/  @!P4 LDGSTS.E.BYPASS.LTC128B.128 [R193+0x2000], [R24.64+0x80] ;  /* 0x0200008018c1cfae */ /* 0x0003e2000b901d4c */
[----:B------:R-:W-:Y:S02]  /*1af0*/  @!P5 LEA R22, P4, R166, c[0x0][0x168], 0x1 ;  /* 0x00005a00a616da11 */ /* 0x000fe400078808ff */
[----:B------:R-:W-:Y:S01]  /*1b00*/  LEA.HI R116, R116, R133, RZ, 0x3 ;  /* 0x0000008574747211 */ /* 0x000fe200078f18ff */
[----:B------:R2:W-:Y:S01]  /*1b10*/  @!P3 LDGSTS.E.BYPASS.LTC128B.128 [R193+0x800], [R20.64] ;  /* 0x0080000014c1bfae */ /* 0x0005e2000b901d4c */
[----:B------:R-:W-:Y:S02]  /*1b20*/  @!P5 LEA.HI.X R23, R166, c[0x0][0x16c], R165, 0x1, P4 ;  /* 0x00005b00a617da11 */ /* 0x000fe400020f0ca5 */
[----:B------:R-:W-:Y:S01]  /*1b30*/  ISETP.GE.AND P4, PT, R13, R4, PT ;  /* 0x000000040d00720c */ /* 0x000fe20003f86270 */
[----:B------:R2:W-:Y:S01]  /*1b40*/  @!P3 LDGSTS.E.BYPASS.LTC128B.128 [R193+0x1800], [R20.64+0x40] ;  /* 0x0180004014c1bfae */ /* 0x0005e2000b901d4c */
[----:B------:R-:W-:-:S02]  /*1b50*/  IMAD R13, R136, c[0x0][0x1a4], R3 ;  /* 0x00006900880d7a24 */ /* 0x000fc400078e0203 */
[----:B------:R-:W-:Y:S01]  /*1b60*/  IMAD.SHL.U32 R116, R116, 0x20, RZ ;  /* 0x0000002074747824 */ /* 0x000fe200078e00ff */
[----:B------:R2:W-:Y:S01]  /*1b70*/  @!P3 LDGSTS.E.BYPASS.LTC128B.128 [R193+0x2800], [R20.64+0x80] ;  /* 0x0280008014c1bfae */ /* 0x0005e2000b901d4c */
[-C--:B------:R-:W-:Y:S02]  /*1b80*/  ISETP.GE.AND P3, PT, R11, R4.reuse, PT ;  /* 0x000000040b00720c */ /* 0x080fe40003f66270 */
[----:B------:R-:W-:Y:S01]  /*1b90*/  @!P0 LEA.HI.X R11, R12, c[0x0][0x16c], R9, 0x1, P2 ;  /* 0x00005b000c0b8a11 */ /* 0x000fe200010f0c09 */
[----:B------:R-:W-:Y:S01]  /*1ba0*/  IMAD R9, R6, c[0x0][0x1b8], RZ ;  /* 0x00006e0006097a24 */ /* 0x000fe200078e02ff */
[----:B------:R2:W-:Y:S01]  /*1bb0*/  @!P5 LDGSTS.E.BYPASS.LTC128B.128 [R193+0x3000], [R22.64] ;  /* 0x0300000016c1dfae */ /* 0x0005e2000b901d4c */
[----:B------:R-:W-:Y:S01]  /*1bc0*/  ISETP.GE.AND P2, PT, R15, R4, PT ;  /* 0x000000040f00720c */ /* 0x000fe20003f46270 */
[----:B------:R-:W-:Y:S01]  /*1bd0*/  IMAD.MOV.U32 R12, RZ, RZ, 0x40 ;  /* 0x00000040ff0c7424 */ /* 0x000fe200078e00ff */
[----:B------:R-:W-:Y:S01]  /*1be0*/  LOP3.LUT R116, R116, 0xffffff00, RZ, 0xc0, !PT ;  /* 0xffffff0074747812 */ /* 0x000fe200078ec0ff */
[----:B------:R-:W-:Y:S01]  /*1bf0*/  IMAD R6, R8, c[0x0][0x1bc], R9 ;  /* 0x00006f0008067a24 */ /* 0x000fe200078e0209 */
[C---:B------:R-:W-:Y:S01]  /*1c00*/  LOP3.LUT R9, R5.reuse, 0xfffffff8, RZ, 0xc0, !PT ;  /* 0xfffffff805097812 */ /* 0x040fe200078ec0ff */
[----:B------:R2:W-:Y:S01]  /*1c10*/  @!P5 LDGSTS.E.BYPASS.LTC128B.128 [R193+0x5000], [R22.64+0x40] ;  /* 0x0500004016c1dfae */ /* 0x0005e2000b901d4c */
[----:B------:R-:W-:Y:S01]  /*1c20*/  LEA.HI R5, R5, R188, RZ, 0x1 ;  /* 0x000000bc05057211 */ /* 0x000fe200078f08ff */
[----:B------:R-:W-:-:S02]  /*1c30*/  IMAD R186, R139, 0x200, R116 ;  /* 0x000002008bba7824 */ /* 0x000fc400078e0274 */
[----:B------:R2:W-:Y:S01]  /*1c40*/  @!P5 LDGSTS.E.BYPASS.LTC128B.128 [R193+0x7000], [R22.64+0x80] ;  /* 0x0700008016c1dfae */ /* 0x0005e2000b901d4c */
[----:B------:R-:W-:Y:S01]  /*1c50*/  IMAD.IADD R9, R138, 0x1, -R9 ;  /* 0x000000018a097824 */ /* 0x000fe200078e0a09 */
[-C--:B------:R-:W-:Y:S02]  /*1c60*/  ISETP.GE.AND P5, PT, R14, R4.reuse, PT ;  /* 0x000000040e00720c */ /* 0x080fe40003fa6270 */
[----:B------:R3:W-:Y:S01]  /*1c70*/  @!P1 LDGSTS.E.BYPASS.LTC128B.128 [R193+0x3800], [R18.64] ;  /* 0x0380000012c19fae */ /* 0x0007e2000b901d4c */
[----:B------:R-:W-:Y:S02]  /*1c80*/  LOP3.LUT R5, R5, 0xfffffffe, RZ, 0xc0, !PT ;  /* 0xfffffffe05057812 */ /* 0x000fe400078ec0ff */
[----:B------:R-:W-:Y:S01]  /*1c90*/  LEA.HI R196, R9, R9, RZ, 0x1 ;  /* 0x0000000909c47211 */ /* 0x000fe200078f08ff */
[----:B------:R3:W-:Y:S02]  /*1ca0*/  @!P1 LDGSTS.E.BYPASS.LTC128B.128 [R193+0x5800], [R18.64+0x40] ;  /* 0x0580004012c19fae */ /* 0x0007e4000b901d4c */
[----:B------:R-:W-:Y:S01]  /*1cb0*/  IMAD.IADD R195, R188, 0x1, -R5 ;  /* 0x00000001bcc37824 */ /* 0x000fe200078e0a05 */
[----:B------:R-:W-:Y:S01]  /*1cc0*/  LOP3.LUT R194, R196, 0xfffffffe, RZ, 0xc0, !PT ;  /* 0xfffffffec4c27812 */ /* 0x000fe200078ec0ff */
[----:B------:R3:W-:Y:S01]  /*1cd0*/  @!P1 LDGSTS.E.BYPASS.LTC128B.128 [R193+0x7800], [R18.64+0x80] ;  /* 0x0780008012c19fae */ /* 0x0007e2000b901d4c */
[----:B------:R-:W-:Y:S01]  /*1ce0*/  ISETP.GE.AND P1, PT, R15, R4, PT ;  /* 0x000000040f00720c */ /* 0x000fe20003f26270 */
[----:B------:R-:W-:Y:S01]  /*1cf0*/  IMAD.WIDE.U32 R14, R8, c[0x0][0x1b8], R16 ;  /* 0x00006e00080e7a25 */ /* 0x000fe200078e0010 */
[----:B------:R-:W-:Y:S01]  /*1d00*/  LEA.HI R4, R7, R7, RZ, 0x1 ;  /* 0x0000000707047211 */ /* 0x000fe200078f08ff */
[----:B------:R4:W-:Y:S01]  /*1d10*/  @!P0 LDGSTS.E.BYPASS.LTC128B.128 [R193+0x4000], [R10.64] ;  /* 0x040000000ac18fae */ /* 0x0009e2000b901d4c */
[----:B------:R-:W-:Y:S01]  /*1d20*/  SHF.R.S32.HI R196, RZ, 0x1, R196 ;  /* 0x00000001ffc47819 */ /* 0x000fe200000114c4 */
[----:B------:R-:W-:Y:S01]  /*1d30*/  IMAD.IADD R15, R15, 0x1, R6 ;  /* 0x000000010f0f7824 */ /* 0x000fe200078e0206 */
[----:B------:R-:W-:Y:S01]  /*1d40*/  LOP3.LUT R8, R4, 0xfffffffe, RZ, 0xc0, !PT ;  /* 0xfffffffe04087812 */ /* 0x000fe200078ec0ff */
[----:B------:R4:W-:Y:S01]  /*1d50*/  @!P0 LDGSTS.E.BYPASS.LTC128B.128 [R193+0x6000], [R10.64+0x40] ;  /* 0x060000400ac18fae */ /* 0x0009e2000b901d4c */
[----:B------:R-:W-:Y:S01]  /*1d60*/  LEA.HI R4, R133, R133, RZ, 0x1 ;  /* 0x0000008585047211 */ /* 0x000fe200078f08ff */
[----:B------:R-:W-:-:S02]  /*1d70*/  IMAD.SHL.U32 R3, R196, 0x40, RZ ;  /* 0x00000040c4037824 */ /* 0x000fc400078e00ff */
[----:B------:R-:W-:Y:S01]  /*1d80*/  IMAD.IADD R7, R7, 0x1, -R8 ;  /* 0x0000000107077824 */ /* 0x000fe200078e0a08 */
[----:B------:R-:W-:Y:S01]  /*1d90*/  LOP3.LUT R8, R4, 0x7fffffe, RZ, 0xc0, !PT ;  /* 0x07fffffe04087812 */ /* 0x000fe200078ec0ff */
[----:B------:R-:W-:Y:S01]  /*1da0*/  IMAD.WIDE.U32 R136, R136, c[0x0][0x1a0], R14 ;  /* 0x0000680088887a25 */ /* 0x000fe200078e000e */
[--C-:B------:R-:W-:Y:S01]  /*1db0*/  SHF.R.S32.HI R5, RZ, 0x1, R4.reuse ;  /* 0x00000001ff057819 */ /* 0x100fe20000011404 */
[----:B------:R4:W-:Y:S01]  /*1dc0*/  @!P0 LDGSTS.E.BYPASS.LTC128B.128 [R193+0x8000], [R10.64+0x80] ;  /* 0x080000800ac18fae */ /* 0x0009e2000b901d4c */
[----:B------:R-:W-:Y:S01]  /*1dd0*/  SHF.R.S32.HI R6, RZ, 0x1f, R4 ;  /* 0x0000001fff067819 */ /* 0x000fe20000011404 */
[----:B------:R-:W-:Y:S01]  /*1de0*/  @!P1 IMAD.MOV.U32 R167, RZ, RZ, R165 ;  /* 0x000000ffffa79224 */ /* 0x000fe200078e00a5 */
[----:B------:R-:W-:Y:S01]  /*1df0*/  LOP3.LUT R4, R3, 0xc0, RZ, 0xc0, !PT ;  /* 0x000000c003047812 */ /* 0x000fe200078ec0ff */
[----:B------:R-:W-:Y:S01]  /*1e00*/  IMAD.SHL.U32 R15, R195, 0x8, RZ ;  /* 0x00000008c30f7824 */ /* 0x000fe200078e00ff */
[----:B------:R-:W-:Y:S01]  /*1e10*/  LEA R190, P0, R136, c[0x0][0x170], 0x1 ;  /* 0x00005c0088be7a11 */ /* 0x000fe200078008ff */
[----:B------:R-:W-:-:S02]  /*1e20*/  IMAD.IADD R133, R133, 0x1, -R8 ;  /* 0x0000000185857824 */ /* 0x000fc400078e0a08 */
[----:B------:R-:W-:Y:S01]  /*1e30*/  IMAD.IADD R194, R9, 0x1, -R194 ;  /* 0x0000000109c27824 */ /* 0x000fe200078e0ac2 */
[----:B------:R-:W-:Y:S01]  /*1e40*/  LOP3.LUT R15, R4, 0x8, R15, 0xf8, !PT ;  /* 0x00000008040f7812 */ /* 0x000fe200078ef80f */
[----:B------:R-:W-:Y:S01]  /*1e50*/  IMAD.IADD R132, R137, 0x1, R13 ;  /* 0x0000000189847824 */ /* 0x000fe200078e020d */
[----:B------:R-:W-:Y:S01]  /*1e60*/  SHF.R.U32.HI R4, RZ, 0x3, R4 ;  /* 0x00000003ff047819 */ /* 0x000fe20000011604 */
[----:B------:R-:W-:Y:S01]  /*1e70*/  @!P1 IMAD R3, R0, 0x60, RZ ;  /* 0x0000006000039824 */ /* 0x000fe200078e02ff */
[----:B------:R-:W-:Y:S01]  /*1e80*/  LEA.HI R0, R6, R5, RZ, 0x2 ;  /* 0x0000000506007211 */ /* 0x000fe200078f10ff */
[----:B------:R-:W-:Y:S01]  /*1e90*/  @!P1 IMAD.WIDE.U32 R8, R117, 0x60, R166 ;  /* 0x0000006075089825 */ /* 0x000fe200078e00a6 */
[----:B------:R-:W-:Y:S02]  /*1ea0*/  LEA.HI.X R191, R136, c[0x0][0x174], R132, 0x1, P0 ;  /* 0x00005d0088bf7a11 */ /* 0x000fe400000f0c84 */
[----:B------:R-:W-:Y:S01]  /*1eb0*/  LOP3.LUT R4, R15, R4, RZ, 0x3c, !PT ;  /* 0x000000040f047212 */ /* 0x000fe200078e3cff */
[----:B------:R-:W-:Y:S01]  /*1ec0*/  @!P1 IMAD.IADD R3, R9, 0x1, R3 ;  /* 0x0000000109039824 */ /* 0x000fe200078e0203 */
[----:B------:R-:W-:Y:S01]  /*1ed0*/  @!P1 LEA R14, P0, R8, c[0x0][0x168], 0x1 ;  /* 0x00005a00080e9a11 */ /* 0x000fe200078008ff */
[----:B------:R-:W-:Y:S01]  /*1ee0*/  IMAD R185, R7, 0x8, R194 ;  /* 0x0000000807b97824 */ /* 0x000fe200078e02c2 */
[----:B------:R-:W-:Y:S01]  /*1ef0*/  LOP3.LUT R0, R0, 0xfffffffc, RZ, 0xc0, !PT ;  /* 0xfffffffc00007812 */ /* 0x000fe200078ec0ff */
[----:B------:R-:W-:Y:S01]  /*1f00*/  IMAD R6, R12, c[0x0][0x1a4], RZ ;  /* 0x000069000c067a24 */ /* 0x000fe200078e02ff */
[----:B------:R-:W-:Y:S01]  /*1f10*/  @!P1 LEA.HI.X R15, R8, c[0x0][0x16c], R3, 0x1, P0 ;  /* 0x00005b00080f9a11 */ /* 0x000fe200000f0c03 */
[----:B------:R-:W-:-:S02]  /*1f20*/  IMAD.U32 R185, R185, 0x20, R4 ;  /* 0x00000020b9b97824 */ /* 0x000fc400078e0004 */
[----:B------:R-:W-:Y:S02]  /*1f30*/  IMAD.IADD R0, R5, 0x1, -R0 ;  /* 0x0000000105007824 */ /* 0x000fe400078e0a00 */
[----:B------:R1:W-:Y:S01]  /*1f40*/  @!P1 LDGSTS.E.BYPASS.LTC128B.128 [R193+0x4800], [R14.64] ;  /* 0x048000000ec19fae */ /* 0x0003e2000b901d4c */
[----:B----4-:R-:W-:Y:S02]  /*1f50*/  @!P2 IMAD.MOV.U32 R10, RZ, RZ, c[0x0][0x1a0] ;  /* 0x00006800ff0aa624 */ /* 0x010fe400078e00ff */
[----:B------:R-:W-:Y:S01]  /*1f60*/  @!P2 IMAD.MOV.U32 R4, RZ, RZ, R190 ;  /* 0x000000ffff04a224 */ /* 0x000fe200078e00be */
[----:B------:R1:W-:Y:S01]  /*1f70*/  @!P1 LDGSTS.E.BYPASS.LTC128B.128 [R193+0x6800], [R14.64+0x40] ;  /* 0x068000400ec19fae */ /* 0x0003e2000b901d4c */
[----:B------:R-:W-:Y:S02]  /*1f80*/  @!P2 IMAD.MOV.U32 R5, RZ, RZ, R191 ;  /* 0x000000ffff05a224 */ /* 0x000fe400078e00bf */
[----:B------:R-:W-:Y:S01]  /*1f90*/  IMAD.WIDE.U32 R12, R12, c[0x0][0x1a0], RZ ;  /* 0x000068000c0c7a25 */ /* 0x000fe200078e00ff */
[----:B------:R1:W-:Y:S03]  /*1fa0*/  @!P1 LDGSTS.E.BYPASS.LTC128B.128 [R193+0x8800], [R14.64+0x80] ;  /* 0x088000800ec19fae */ /* 0x0003e6000b901d4c */
[----:B------:R-:W-:Y:S01]  /*1fb0*/  @!P2 IMAD.WIDE.U32 R10, R10, 0xc0, R4 ;  /* 0x000000c00a0aa825 */ /* 0x000fe200078e0004 */
[----:B------:R-:W0:Y:S03]  /*1fc0*/  LDGDEPBAR ;  /* 0x00000000000079af */ /* 0x000e260000000000 */
[----:B------:R-:W-:-:S02]  /*1fd0*/  @!P3 IMAD.MOV.U32 R3, RZ, RZ, c[0x0][0x1a0] ;  /* 0x00006800ff03b624 */ /* 0x000fc400078e00ff */
[----:B------:R-:W-:Y:S02]  /*1fe0*/  @!P2 IMAD.MOV.U32 R5, RZ, RZ, c[0x0][0x1a4] ;  /* 0x00006900ff05a624 */ /* 0x000fe400078e00ff */
[----:B------:R-:W-:Y:S02]  /*1ff0*/  IMAD.SHL.U32 R8, R0, 0x40, RZ ;  /* 0x0000004000087824 */ /* 0x000fe400078e00ff */
[----:B------:R-:W-:Y:S02]  /*2000*/  @!P3 IMAD.MOV.U32 R4, RZ, RZ, c[0x0][0x1a4] ;  /* 0x00006900ff04b624 */ /* 0x000fe400078e00ff */
[----:B------:R-:W-:Y:S01]  /*2010*/  @!P2 IMAD R5, R5, 0xc0, RZ ;  /* 0x000000c00505a824 */ /* 0x000fe200078e02ff */
[----:B------:R-:W-:Y:S01]  /*2020*/  LOP3.LUT R8, R8, 0xc0, RZ, 0xc0, !PT ;  /* 0x000000c008087812 */ /* 0x000fe200078ec0ff */
[----:B------:R-:W-:Y:S02]  /*2030*/  IMAD.SHL.U32 R7, R7, 0x8, RZ ;  /* 0x0000000807077824 */ /* 0x000fe400078e00ff */
[----:B------:R-:W-:-:S02]  /*2040*/  @!P2 IMAD.IADD R11, R11, 0x1, R5 ;  /* 0x000000010b0ba824 */ /* 0x000fc400078e0205 */
[----:B------:R-:W-:Y:S01]  /*2050*/  @!P5 IMAD.MOV.U32 R5, RZ, RZ, R191 ;  /* 0x000000ffff05d224 */ /* 0x000fe200078e00bf */
[----:B------:R-:W-:Y:S01]  /*2060*/  LOP3.LUT R7, R8, 0x8, R7, 0xf8, !PT ;  /* 0x0000000808077812 */ /* 0x000fe200078ef807 */
[----:B------:R-:W-:Y:S01]  /*2070*/  IMAD R186, R133, 0x20, R186 ;  /* 0x0000002085ba7824 */ /* 0x000fe200078e02ba */
[----:B------:R-:W-:Y:S01]  /*2080*/  SHF.R.U32.HI R8, RZ, 0x3, R8 ;  /* 0x00000003ff087819 */ /* 0x000fe20000011608 */
[----:B------:R-:W-:Y:S01]  /*2090*/  IMAD.SHL.U32 R185, R185, 0x2, RZ ;  /* 0x00000002b9b97824 */ /* 0x000fe200078e00ff */
[----:B-1----:R-:W-:Y:S01]  /*20a0*/  @!P4 IADD3 R14, P1, R190, R12, RZ ;  /* 0x0000000cbe0ec210 */ /* 0x002fe20007f3e0ff */
[----:B------:R-:W-:-:S04]  /*20b0*/  DEPBAR.LE SB0, 0x0 ;  /* 0x000080000000791a */ /* 0x000fc80000000000 */
[----:B------:R-:W-:Y:S01]  /*20c0*/  BAR.SYNC.DEFER_BLOCKING 0x0 ;  /* 0x0000000000007b1d */ /* 0x000fe20000010000 */
[----:B------:R-:W-:Y:S01]  /*20d0*/  @!P3 LEA R12, P0, R3, R190, 0x7 ;  /* 0x000000be030cb211 */ /* 0x000fe200078038ff */
[----:B------:R-:W-:Y:S01]  /*20e0*/  IMAD R116, R133, 0x20, R116 ;  /* 0x0000002085747824 */ /* 0x000fe200078e0274 */
[----:B------:R-:W-:Y:S02]  /*20f0*/  @!P4 IADD3.X R15, R191, R13, R6, P1, !PT ;  /* 0x0000000dbf0fc210 */ /* 0x000fe40000ffe406 */
[----:B------:R-:W-:Y:S01]  /*2100*/  @!P3 LEA.HI.X R13, R3, R191, R4, 0x7, P0 ;  /* 0x000000bf030db211 */ /* 0x000fe200000f3c04 */
[----:B------:R-:W-:Y:S01]  /*2110*/  @!P5 IMAD.MOV.U32 R4, RZ, RZ, R190 ;  /* 0x000000ffff04d224 */ /* 0x000fe200078e00be */
[----:B------:R-:W-:Y:S01]  /*2120*/  LOP3.LUT R119, R7, R8, RZ, 0x3c, !PT ;  /* 0x0000000807777212 */ /* 0x000fe200078e3cff */
[----:B------:R-:W-:Y:S01]  /*2130*/  IMAD.MOV.U32 R3, RZ, RZ, 0x10 ;  /* 0x00000010ff037424 */ /* 0x000fe200078e00ff */
[----:B------:R-:W-:Y:S01]  /*2140*/  LOP3.LUT P1, RZ, R0, 0x2, RZ, 0xc0, !PT ;  /* 0x0000000200ff7812 */ /* 0x000fe2000782c0ff */
[----:B------:R-:W-:Y:S01]  /*2150*/  IMAD.MOV.U32 R0, RZ, RZ, 0x20 ;  /* 0x00000020ff007424 */ /* 0x000fe200078e00ff */
[----:B------:R-:W-:Y:S01]  /*2160*/  LOP3.LUT P0, RZ, R196, 0x2, RZ, 0xc0, !PT ;  /* 0x00000002c4ff7812 */ /* 0x000fe2000780c0ff */
[----:B------:R-:W-:Y:S01]  /*2170*/  IMAD.IADD R186, R119, 0x1, R186 ;  /* 0x0000000177ba7824 */ /* 0x000fe200078e02ba */
[----:B------:R-:W-:Y:S01]  /*2180*/  SEL R3, R3, 0xfffffff0, !P1 ;  /* 0xfffffff003037807 */ /* 0x000fe20004800000 */
[----:B------:R-:W-:Y:S01]  /*2190*/  IMAD.IADD R119, R119, 0x1, R116 ;  /* 0x0000000177777824 */ /* 0x000fe200078e0274 */
[----:B------:R-:W-:Y:S01]  /*21a0*/  SEL R0, R0, 0xffffffe0, !P0 ;  /* 0xffffffe000007807 */ /* 0x000fe20004000000 */
[----:B------:R-:W-:-:S04]  /*21b0*/  IMAD.SHL.U32 R186, R186, 0x2, RZ ;  /* 0x00000002baba7824 */ /* 0x000fc800078e00ff */
[----:B------:R-:W-:Y:S02]  /*21c0*/  IMAD R184, R3, 0x2, R186 ;  /* 0x0000000203b87824 */ /* 0x000fe400078e02ba */
        /* <DEDUP_REMOVED lines=40> */
[----:B------:R-:W1:Y:S04]  /*2450*/  LDSM.16.M88.4 R24, [R185+0x3000] ;  /* 0x00300000b918783b */ /* 0x000e680000000200 */
        /* <DEDUP_REMOVED lines=8> */
[----:B----4-:R-:W4:Y:S01]  /*24e0*/  LDSM.16.M88.4 R12, [R185+0x4c00] ;  /* 0x004c0000b90c783b */ /* 0x010f220000000200 */
[C---:B-1----:R-:W-:Y:S03]  /*24f0*/  HMMA.16816.F32.BF16 R28, R92.reuse, R24, RZ ;  /* 0x000000185c1c723c */ /* 0x042fe600000418ff */
[----:B---3--:R-:W-:Y:S04]  /*2500*/  LDSM.16.M88.4 R16, [R186+0x1000] ;  /* 0x00100000ba10783b */ /* 0x008fe80000000200 */
[----:B--2---:R-:W1:Y:S01]  /*2510*/  LDSM.16.M88.4 R20, [R185+0x5000] ;  /* 0x00500000b914783b */ /* 0x004e620000000200 */
[C---:B------:R-:W-:Y:S03]  /*2520*/  HMMA.16816.F32.BF16 R24, R92.reuse, R26, RZ ;  /* 0x0000001a5c18723c */ /* 0x040fe600000418ff */
[----:B------:R-:W2:Y:S04]  /*2530*/  LDSM.16.M88.4 R32, [R118+0x3c00] ;  /* 0x003c00007620783b */ /* 0x000ea80000000200 */
[----:B------:R-:W3:Y:S01]  /*2540*/  LDSM.16.M88.4 R8, [R118+0x4000] ;  /* 0x004000007608783b */ /* 0x000ee20000000200 */
[C---:B------:R-:W-:Y:S03]  /*2550*/  HMMA.16816.F32.BF16 R36, R92.reuse, R76, RZ ;  /* 0x0000004c5c24723c */ /* 0x040fe600000418ff */
[----:B------:R-:W1:Y:S04]  /*2560*/  LDSM.16.M88.4 R84, [R118+0x3400] ;  /* 0x003400007654783b */ /* 0x000e680000000200 */
[----:B------:R-:W1:Y:S01]  /*2570*/  LDSM.16.M88.4 R40, [R118+0x3800] ;  /* 0x003800007628783b */ /* 0x000e620000000200 */
[----:B------:R-:W-:Y:S03]  /*2580*/  HMMA.16816.F32.BF16 R72, R92, R68, RZ ;  /* 0x000000445c48723c */ /* 0x000fe600000418ff */
[----:B------:R-:W-:Y:S04]  /*2590*/  LDSM.16.M88.4 R80, [R118+0x5000] ;  /* 0x005000007650783b */ /* 0x000fe80000000200 */
[----:B------:R-:W-:Y:S01]  /*25a0*/  LDSM.16.M88.4 R4, [R118+0x4400] ;  /* 0x004400007604783b */ /* 0x000fe20000000200 */
[----:B------:R-:W-:Y:S03]  /*25b0*/  HMMA.16816.F32.BF16 R24, R120, R90, R24 ;  /* 0x0000005a7818723c */ /* 0x000fe60000041818 */
        /* <DEDUP_REMOVED lines=16> */
[----:B------:R-:W4:Y:S07]  /*26c0*/  LDSM.16.M88.4 R12, [R184+0x1000] ;  /* 0x00100000b80c783b */ /* 0x000f2e0000000200 */
[----:B------:R-:W-:Y:S01]  /*26d0*/  HMMA.16816.F32.BF16 R28, R120, R88, R28 ;  /* 0x00000058781c723c */ /* 0x000fe2000004181c */
[----:B------:R-:W-:Y:S07]  /*26e0*/  LDSM.16.M88.4 R88, [R185+0x5800] ;  /* 0x00580000b958783b */ /* 0x000fee0000000200 */
[----:B-1----:R-:W-:Y:S08]  /*26f0*/  HMMA.16816.F32.BF16 R24, R16, R22, R24 ;  /* 0x000000161018723c */ /* 0x002ff00000041818 */
[C---:B--2---:R-:W-:Y:S08]  /*2700*/  HMMA.16816.F32.BF16 R64, R120.reuse, R32, R64 ;  /* 0x000000207840723c */ /* 0x044ff00000041840 */
[C---:B------:R-:W-:Y:S01]  /*2710*/  HMMA.16816.F32.BF16 R60, R120.reuse, R34, R60 ;  /* 0x00000022783c723c */ /* 0x040fe2000004183c */
[----:B------:R-:W-:Y:S07]  /*2720*/  LDSM.16.M88.4 R32, [R185+0x7000] ;  /* 0x00700000b920783b */ /* 0x000fee0000000200 */
[C---:B---3--:R-:W-:Y:S08]  /*2730*/  HMMA.16816.F32.BF16 R56, R120.reuse, R8, R56 ;  /* 0x000000087838723c */ /* 0x048ff00000041838 */
[C---:B------:R-:W-:Y:S01]  /*2740*/  HMMA.16816.F32.BF16 R52, R120.reuse, R10, R52 ;  /* 0x0000000a7834723c */ /* 0x040fe20000041834 */
[----:B------:R-:W1:Y:S07]  /*2750*/  LDSM.16.M88.4 R8, [R186+0x2000] ;  /* 0x00200000ba08783b */ /* 0x000e6e0000000200 */
[C---:B------:R-:W-:Y:S08]  /*2760*/  HMMA.16816.F32.BF16 R36, R120.reuse, R84, R36 ;  /* 0x000000547824723c */ /* 0x040ff00000041824 */
[----:B------:R-:W-:Y:S01]  /*2770*/  HMMA.16816.F32.BF16 R76, R120, R86, R76 ;  /* 0x00000056784c723c */ /* 0x000fe2000004184c */
[----:B------:R-:W-:Y:S07]  /*2780*/  LDSM.16.M88.4 R84, [R185+0x5c00] ;  /* 0x005c0000b954783b */ /* 0x000fee0000000200 */
[----:B------:R-:W-:Y:S01]  /*2790*/  HMMA.16816.F32.BF16 R28, R16, R20, R28 ;  /* 0x00000014101c723c */ /* 0x000fe2000004181c */
[----:B------:R-:W-:Y:S07]  /*27a0*/  LDSM.16.M88.4 R20, [R118+0x7000] ;  /* 0x007000007614783b */ /* 0x000fee0000000200 */
[C---:B------:R-:W-:Y:S08]  /*27b0*/  HMMA.16816.F32.BF16 R72, R120.reuse, R40, R72 ;  /* 0x000000287848723c */ /* 0x040ff00000041848 */
[----:B------:R-:W-:Y:S01]  /*27c0*/  HMMA.16816.F32.BF16 R68, R120, R42, R68 ;  /* 0x0000002a7844723c */ /* 0x000fe20000041844 */
[----:B------:R-:W2:Y:S07]  /*27d0*/  LDSM.16.M88.4 R40, [R118+0x5400] ;  /* 0x005400007628783b */ /* 0x000eae0000000200 */
[----:B----4-:R-:W-:Y:S08]  /*27e0*/  HMMA.16816.F32.BF16 R24, R12, R82, R24 ;  /* 0x000000520c18723c */ /* 0x010ff00000041818 */
[C---:B------:R-:W-:Y:S08]  /*27f0*/  HMMA.16816.F32.BF16 R48, R120.reuse, R4, R48 ;  /* 0x000000047830723c */ /* 0x040ff00000041830 */
[----:B------:R-:W-:Y:S01]  /*2800*/  HMMA.16816.F32.BF16 R44, R120, R6, R44 ;  /* 0x00000006782c723c */ /* 0x000fe2000004182c */
[----:B------:R-:W3:Y:S07]  /*2810*/  LDSM.16.M88.4 R4, [R184+0x2000] ;  /* 0x00200000b804783b */ /* 0x000eee0000000200 */
[----:B------:R-:W-:Y:S01]  /*2820*/  HMMA.16816.F32.BF16 R28, R12, R80, R28 ;  /* 0x000000500c1c723c */ /* 0x000fe2000004181c */
[----:B------:R-:W4:Y:S07]  /*2830*/  LDSM.16.M88.4 R80, [R185+0x6000] ;  /* 0x00600000b950783b */ /* 0x000f2e0000000200 */
[C---:B------:R-:W-:Y:S08]  /*2840*/  HMMA.16816.F32.BF16 R36, R16.reuse, R124, R36 ;  /* 0x0000007c1024723c */ /* 0x040ff00000041824 */
[----:B------:R-:W-:Y:S08]  /*2850*/  HMMA.16816.F32.BF16 R76, R16, R126, R76 ;  /* 0x0000007e104c723c */ /* 0x000ff0000004184c */
[C---:B-1----:R-:W-:Y:S08]  /*2860*/  HMMA.16816.F32.BF16 R24, R8.reuse, R34, R24 ;  /* 0x000000220818723c */ /* 0x042ff00000041818 */
[----:B------:R-:W-:Y:S01]  /*2870*/  HMMA.16816.F32.BF16 R28, R8, R32, R28 ;  /* 0x00000020081c723c */ /* 0x000fe2000004181c */
[----:B------:R-:W-:Y:S07]  /*2880*/  LDSM.16.M88.4 R32, [R118+0x7400] ;  /* 0x007400007620783b */ /* 0x000fee0000000200 */
[----:B------:R-:W-:Y:S01]  /*2890*/  HMMA.16816.F32.BF16 R128, R120, R112, R104 ;  /* 0x000000707880723c */ /* 0x000fe20000041868 */
[----:B------:R-:W1:Y:S07]  /*28a0*/  LDSM.16.M88.4 R104, [R185+0x7400] ;  /* 0x00740000b968783b */ /* 0x000e6e0000000200 */
[C---:B--2---:R-:W-:Y:S08]  /*28b0*/  HMMA.16816.F32.BF16 R36, R12.reuse, R40, R36 ;  /* 0x000000280c24723c */ /* 0x044ff00000041824 */
[----:B------:R-:W-:Y:S01]  /*28c0*/  HMMA.16816.F32.BF16 R76, R12, R42, R76 ;  /* 0x0000002a0c4c723c */ /* 0x000fe2000004184c */
[----:B------:R-:W2:Y:S07]  /*28d0*/  LDSM.16.M88.4 R40, [R118+0x5800] ;  /* 0x005800007628783b */ /* 0x000eae0000000200 */
[----:B---3--:R-:W-:Y:S08]  /*28e0*/  HMMA.16816.F32.BF16 R24, R4, R22, R24 ;  /* 0x000000160418723c */ /* 0x008ff00000041818 */
[C---:B------:R-:W-:Y:S08]  /*28f0*/  HMMA.16816.F32.BF16 R72, R16.reuse, R88, R72 ;  /* 0x000000581048723c */ /* 0x040ff00000041848 */
[C---:B------:R-:W-:Y:S08]  /*2900*/  HMMA.16816.F32.BF16 R68, R16.reuse, R90, R68 ;  /* 0x0000005a1044723c */ /* 0x040ff00000041844 */
[----:B----4-:R-:W-:Y:S01]  /*2910*/  HMMA.16816.F32.BF16 R56, R16, R80, R56 ;  /* 0x000000501038723c */ /* 0x010fe20000041838 */
[----:B------:R-:W-:-:S02]  /*2920*/  FMUL.FTZ R24, R24, c[0x0][0x2ec] ;  /* 0x0000bb0018187a20 */ /* 0x000fc40000410000 */
[----:B------:R-:W-:Y:S02]  /*2930*/  FMUL.FTZ R25, R25, c[0x0][0x2ec] ;  /* 0x0000bb0019197a20 */ /* 0x000fe40000410000 */
[----:B------:R-:W-:Y:S02]  /*2940*/  FMUL.FTZ R89, R26, c[0x0][0x2ec] ;  /* 0x0000bb001a597a20 */ /* 0x000fe40000410000 */
[----:B------:R-:W-:Y:S01]  /*2950*/  MUFU.TANH R88, R25 ;  /* 0x0000001900587308 */ /* 0x000fe20000002400 */
[----:B------:R-:W-:Y:S01]  /*2960*/  HMMA.16816.F32.BF16 R52, R16, R82, R52 ;  /* 0x000000521034723c */ /* 0x000fe20000041834 */
[----:B------:R-:W3:Y:S01]  /*2970*/  LDSM.16.M88.4 R80, [R118+0x5c00] ;  /* 0x005c00007650783b */ /* 0x000ee20000000200 */
[----:B------:R-:W-:-:S05]  /*2980*/  FMUL.FTZ R90, R27, c[0x0][0x2ec] ;  /* 0x0000bb001b5a7a20 */ /* 0x000fca0000410000 */
[----:B------:R-:W-:Y:S01]  /*2990*/  MUFU.TANH R89, R89 ;  /* 0x0000005900597308 */ /* 0x000fe20000002400 */
[----:B------:R-:W-:Y:S01]  /*29a0*/  HMMA.16816.F32.BF16 R28, R4, R20, R28 ;  /* 0x00000014041c723c */ /* 0x000fe2000004181c */
[----:B------:R-:W4:Y:S06]  /*29b0*/  LDSM.16.M88.4 R20, [R185+0x7800] ;  /* 0x00780000b914783b */ /* 0x000f2c0000000200 */
[----:B------:R-:W-:Y:S01]  /*29c0*/  MUFU.TANH R90, R90 ;  /* 0x0000005a005a7308 */ /* 0x000fe20000002400 */
[C---:B------:R-:W-:Y:S08]  /*29d0*/  HMMA.16816.F32.BF16 R64, R16.reuse, R84, R64 ;  /* 0x000000541040723c */ /* 0x040ff00000041840 */
[----:B------:R-:W-:Y:S01]  /*29e0*/  HMMA.16816.F32.BF16 R60, R16, R86, R60 ;  /* 0x00000056103c723c */ /* 0x000fe2000004183c */
[----:B------:R2:W-:Y:S07]  /*29f0*/  MUFU.TANH R87, R24 ;  /* 0x0000001800577308 */ /* 0x0005ee0000002400 */
[----:B-1----:R-:W-:Y:S01]  /*2a00*/  HMMA.16816.F32.BF16 R36, R8, R104, R36 ;  /* 0x000000680824723c */ /* 0x002fe20000041824 */
[----:B------:R-:W-:-:S02]  /*2a10*/  FMUL.FTZ R0, R28, c[0x0][0x2ec] ;  /* 0x0000bb001c007a20 */ /* 0x000fc40000410000 */
[----:B------:R-:W-:Y:S02]  /*2a20*/  FMUL.FTZ R85, R29, c[0x0][0x2ec] ;  /* 0x0000bb001d557a20 */ /* 0x000fe40000410000 */
[----:B------:R-:W-:Y:S02]  /*2a30*/  FMUL.FTZ R84, R30, c[0x0][0x2ec] ;  /* 0x0000bb001e547a20 */ /* 0x000fe40000410000 */
[----:B------:R-:W-:Y:S01]  /*2a40*/  FMUL.FTZ R86, R31, c[0x0][0x2ec] ;  /* 0x0000bb001f567a20 */ /* 0x000fe20000410000 */
[----:B------:R-:W-:Y:S01]  /*2a50*/  HMMA.16816.F32.BF16 R76, R8, R106, R76 ;  /* 0x0000006a084c723c */ /* 0x000fe2000004184c */
[----:B--2---:R-:W1:Y:S01]  /*2a60*/  LDSM.16.M88.4 R24, [R185+0x7c00] ;  /* 0x007c0000b918783b */ /* 0x004e620000000200 */
[----:B------:R-:W2:Y:S03]  /*2a70*/  MUFU.TANH R85, R85 ;  /* 0x0000005500557308 */ /* 0x000ea60000002400 */
[----:B------:R-:W1:Y:S03]  /*2a80*/  LDSM.16.M88.4 R28, [R185+0x6400] ;  /* 0x00640000b91c783b */ /* 0x000e660000000200 */
[C---:B------:R-:W-:Y:S02]  /*2a90*/  HMMA.16816.F32.BF16 R72, R12.reuse, R40, R72 ;  /* 0x000000280c48723c */ /* 0x040fe40000041848 */
[----:B------:R-:W1:Y:S06]  /*2aa0*/  MUFU.TANH R86, R86 ;  /* 0x0000005600567308 */ /* 0x000e6c0000002400 */
[C---:B------:R-:W-:Y:S01]  /*2ab0*/  HMMA.16816.F32.BF16 R68, R12.reuse, R42, R68 ;  /* 0x0000002a0c44723c */ /* 0x040fe20000041844 */
[----:B------:R-:W-:Y:S01]  /*2ac0*/  LDSM.16.M88.4 R40, [R118+0x7800] ;  /* 0x007800007628783b */ /* 0x000fe20000000200 */
[----:B------:R-:W-:Y:S06]  /*2ad0*/  MUFU.TANH R0, R0 ;  /* 0x0000000000007308 */ /* 0x000fec0000002400 */
[C---:B---3--:R-:W-:Y:S02]  /*2ae0*/  HMMA.16816.F32.BF16 R64, R12.reuse, R80, R64 ;  /* 0x000000500c40723c */ /* 0x048fe40000041840 */
[----:B------:R-:W-:Y:S06]  /*2af0*/  MUFU.TANH R84, R84 ;  /* 0x0000005400547308 */ /* 0x000fec0000002400 */
[----:B------:R-:W-:Y:S08]  /*2b00*/  HMMA.16816.F32.BF16 R60, R12, R82, R60 ;  /* 0x000000520c3c723c */ /* 0x000ff0000004183c */
[C---:B------:R-:W-:Y:S08]  /*2b10*/  HMMA.16816.F32.BF16 R36, R4.reuse, R32, R36 ;  /* 0x000000200424723c */ /* 0x040ff00000041824 */
[----:B------:R-:W-:Y:S01]  /*2b20*/  HMMA.16816.F32.BF16 R76, R4, R34, R76 ;  /* 0x00000022044c723c */ /* 0x000fe2000004184c */
[----:B------:R-:W3:Y:S07]  /*2b30*/  LDSM.16.M88.4 R32, [R118+0x7c00] ;  /* 0x007c00007620783b */ /* 0x000eee0000000200 */
[C---:B----4-:R-:W-:Y:S08]  /*2b40*/  HMMA.16816.F32.BF16 R72, R8.reuse, R20, R72 ;  /* 0x000000140848723c */ /* 0x050ff00000041848 */
[----:B------:R-:W-:Y:S01]  /*2b50*/  HMMA.16816.F32.BF16 R68, R8, R22, R68 ;  /* 0x000000160844723c */ /* 0x000fe20000041844 */
[----:B------:R-:W4:Y:S01]  /*2b60*/  LDSM.16.M88.4 R20, [R118+0x6000] ;  /* 0x006000007614783b */ /* 0x000f220000000200 */
[----:B------:R-:W-:-:S02]  /*2b70*/  FMUL.FTZ R36, R36, c[0x0][0x2ec] ;  /* 0x0000bb0024247a20 */ /* 0x000fc40000410000 */
[----:B------:R-:W-:Y:S02]  /*2b80*/  FMUL.FTZ R37, R37, c[0x0][0x2ec] ;  /* 0x0000bb0025257a20 */ /* 0x000fe40000410000 */
[----:B------:R-:W-:Y:S01]  /*2b90*/  FMUL.FTZ R38, R38, c[0x0][0x2ec] ;  /* 0x0000bb0026267a20 */ /* 0x000fe20000410000 */
[----:B------:R-:W2:Y:S01]  /*2ba0*/  MUFU.TANH R104, R36 ;  /* 0x0000002400687308 */ /* 0x000ea20000002400 */
[C---:B-1----:R-:W-:Y:S01]  /*2bb0*/  HMMA.16816.F32.BF16 R64, R8.reuse, R24, R64 ;  /* 0x000000180840723c */ /* 0x042fe20000041840 */
[----:B------:R-:W-:Y:S02]  /*2bc0*/  FMUL.FTZ R39, R39, c[0x0][0x2ec] ;  /* 0x0000bb0027277a20 */ /* 0x000fe40000410000 */
[----:B------:R-:W-:Y:S02]  /*2bd0*/  FMUL.FTZ R76, R76, c[0x0][0x2ec] ;  /* 0x0000bb004c4c7a20 */ /* 0x000fe40000410000 */
[----:B------:R-:W-:Y:S02]  /*2be0*/  FMUL.FTZ R78, R78, c[0x0][0x2ec] ;  /* 0x0000bb004e4e7a20 */ /* 0x000fe40000410000 */
[----:B------:R-:W-:Y:S01]  /*2bf0*/  MUFU.TANH R91, R37 ;  /* 0x00000025005b7308 */ /* 0x000fe20000002400 */
[----:B------:R-:W-:Y:S01]  /*2c00*/  HMMA.16816.F32.BF16 R60, R8, R26, R60 ;  /* 0x0000001a083c723c */ /* 0x000fe2000004183c */
[----:B------:R-:W1:Y:S01]  /*2c10*/  LDSM.16.M88.4 R24, [R118+0x6400] ;  /* 0x006400007618783b */ /* 0x000e620000000200 */
[----:B------:R-:W-:-:S02]  /*2c20*/  FMUL.FTZ R77, R77, c[0x0][0x2ec] ;  /* 0x0000bb004d4d7a20 */ /* 0x000fc40000410000 */
[----:B------:R-:W-:-:S03]  /*2c30*/  FMUL.FTZ R79, R79, c[0x0][0x2ec] ;  /* 0x0000bb004f4f7a20 */ /* 0x000fc60000410000 */
[----:B------:R-:W1:Y:S01]  /*2c40*/  MUFU.TANH R105, R38 ;  /* 0x0000002600697308 */ /* 0x000e620000002400 */
[C---:B------:R-:W-:Y:S07]  /*2c50*/  HMMA.16816.F32.BF16 R48, R16.reuse, R28, R48 ;  /* 0x0000001c1030723c */ /* 0x040fee0000041830 */
[----:B------:R2:W1:Y:S01]  /*2c60*/  MUFU.TANH R80, R39 ;  /* 0x0000002700507308 */ /* 0x0004620000002400 */
[----:B------:R-:W-:Y:S01]  /*2c70*/  HMMA.16816.F32.BF16 R44, R16, R30, R44 ;  /* 0x0000001e102c723c */ /* 0x000fe2000004182c */
[----:B------:R-:W-:Y:S06]  /*2c80*/  LDSM.16.M88.4 R28, [R185+0x8000] ;  /* 0x00800000b91c783b */ /* 0x000fec0000000200 */
[----:B------:R-:W1:Y:S01]  /*2c90*/  MUFU.TANH R76, R76 ;  /* 0x0000004c004c7308 */ /* 0x000e620000002400 */
[----:B---3--:R-:W-:Y:S01]  /*2ca0*/  HMMA.16816.F32.BF16 R64, R4, R32, R64 ;  /* 0x000000200440723c */ /* 0x008fe20000041840 */
[----:B--2---:R-:W2:Y:S07]  /*2cb0*/  LDSM.16.M88.4 R36, [R185+0x6800] ;  /* 0x00680000b924783b */ /* 0x004eae0000000200 */
[C---:B----4-:R-:W-:Y:S01]  /*2cc0*/  HMMA.16816.F32.BF16 R56, R12.reuse, R20, R56 ;  /* 0x000000140c38723c */ /* 0x050fe20000041838 */
[----:B------:R-:W3:Y:S07]  /*2cd0*/  MUFU.TANH R78, R78 ;  /* 0x0000004e004e7308 */ /* 0x000eee0000002400 */
[----:B------:R-:W-:Y:S01]  /*2ce0*/  HMMA.16816.F32.BF16 R52, R12, R22, R52 ;  /* 0x000000160c34723c */ /* 0x000fe20000041834 */
[----:B------:R-:W4:Y:S01]  /*2cf0*/  LDSM.16.M88.4 R20, [R185+0x6c00] ;  /* 0x006c0000b914783b */ /* 0x000f220000000200 */
[----:B------:R-:W1:Y:S06]  /*2d00*/  MUFU.TANH R77, R77 ;  /* 0x0000004d004d7308 */ /* 0x000e6c0000002400 */
[----:B------:R-:W-:Y:S01]  /*2d10*/  HMMA.16816.F32.BF16 R60, R4, R34, R60 ;  /* 0x00000022043c723c */ /* 0x000fe2000004183c */
[----:B------:R-:W2:Y:S01]  /*2d20*/  LDSM.16.M88.4 R32, [R185+0x8400] ;  /* 0x00840000b920783b */ /* 0x000ea20000000200 */
[----:B------:R-:W1:Y:S01]  /*2d30*/  MUFU.TANH R79, R79 ;  /* 0x0000004f004f7308 */ /* 0x000e620000002400 */
[----:B------:R-:W-:-:S02]  /*2d40*/  FMUL.FTZ R64, R64, c[0x0][0x2ec] ;  /* 0x0000bb0040407a20 */ /* 0x000fc40000410000 */
[----:B------:R-:W-:Y:S02]  /*2d50*/  FMUL.FTZ R66, R66, c[0x0][0x2ec] ;  /* 0x0000bb0042427a20 */ /* 0x000fe40000410000 */
[----:B------:R-:W-:Y:S01]  /*2d60*/  FMUL.FTZ R65, R65, c[0x0][0x2ec] ;  /* 0x0000bb0041417a20 */ /* 0x000fe20000410000 */
[C---:B------:R-:W-:Y:S01]  /*2d70*/  HMMA.16816.F32.BF16 R100, R120.reuse, R114, R100 ;  /* 0x000000727864723c */ /* 0x040fe20000041864 */
[----:B------:R-:W-:Y:S01]  /*2d80*/  FMUL.FTZ R67, R67, c[0x0][0x2ec] ;  /* 0x0000bb0043437a20 */ /* 0x000fe20000410000 */
[----:B------:R-:W-:Y:S06]  /*2d90*/  MUFU.TANH R64, R64 ;  /* 0x0000004000407308 */ /* 0x000fec0000002400 */
[----:B------:R-:W-:Y:S02]  /*2da0*/  HMMA.16816.F32.BF16 R96, R120, R108, R96 ;  /* 0x0000006c7860723c */ /* 0x000fe40000041860 */
[----:B------:R-:W-:Y:S06]  /*2db0*/  MUFU.TANH R66, R66 ;  /* 0x0000004200427308 */ /* 0x000fec0000002400 */
[----:B-1----:R-:W-:Y:S01]  /*2dc0*/  HMMA.16816.F32.BF16 R48, R12, R24, R48 ;  /* 0x000000180c30723c */ /* 0x002fe20000041830 */
[----:B------:R-:W-:Y:S01]  /*2dd0*/  FMUL.FTZ R61, R61, c[0x0][0x2ec] ;  /* 0x0000bb003d3d7a20 */ /* 0x000fe20000410000 */
[----:B------:R-:W-:Y:S01]  /*2de0*/  MUFU.TANH R65, R65 ;  /* 0x0000004100417308 */ /* 0x000fe20000002400 */
[----:B------:R-:W-:-:S05]  /*2df0*/  FMUL.FTZ R60, R60, c[0x0][0x2ec] ;  /* 0x0000bb003c3c7a20 */ /* 0x000fca0000410000 */
[----:B------:R-:W-:Y:S01]  /*2e00*/  HMMA.16816.F32.BF16 R44, R12, R26, R44 ;  /* 0x0000001a0c2c723c */ /* 0x000fe2000004182c */
[----:B------:R-:W1:Y:S01]  /*2e10*/  LDSM.16.M88.4 R24, [R118+0x8400] ;  /* 0x008400007618783b */ /* 0x000e620000000200 */
[----:B------:R-:W-:Y:S06]  /*2e20*/  MUFU.TANH R61, R61 ;  /* 0x0000003d003d7308 */ /* 0x000fec0000002400 */
[----:B------:R-:W-:Y:S02]  /*2e30*/  HMMA.16816.F32.BF16 R92, R120, R110, R92 ;  /* 0x0000006e785c723c */ /* 0x000fe4000004185c */
[----:B------:R-:W-:Y:S06]  /*2e40*/  MUFU.TANH R121, R60 ;  /* 0x0000003c00797308 */ /* 0x000fec0000002400 */
[C---:B--2---:R-:W-:Y:S08]  /*2e50*/  HMMA.16816.F32.BF16 R128, R16.reuse, R36, R128 ;  /* 0x000000241080723c */ /* 0x044ff00000041880 */
[C---:B------:R-:W-:Y:S01]  /*2e60*/  HMMA.16816.F32.BF16 R100, R16.reuse, R38, R100 ;  /* 0x000000261064723c */ /* 0x040fe20000041864 */
[----:B------:R-:W2:Y:S07]  /*2e70*/  LDSM.16.M88.4 R36, [R118+0x6800] ;  /* 0x006800007624783b */ /* 0x000eae0000000200 */
[----:B----4-:R-:W-:Y:S07]  /*2e80*/  HMMA.16816.F32.BF16 R96, R16, R20, R96 ;  /* 0x000000141060723c */ /* 0x010fee0000041860 */
[----:B------:R-:W-:Y:S01]  /*2e90*/  SHF.R.S32.HI R20, RZ, 0x1f, R141 ;  /* 0x0000001fff147819 */ /* 0x000fe2000001148d */
[----:B------:R-:W-:Y:S03]  /*2ea0*/  HMMA.16816.F32.BF16 R48, R8, R32, R48 ;  /* 0x000000200830723c */ /* 0x000fe60000041830 */
[----:B------:R-:W-:Y:S01]  /*2eb0*/  LEA.HI R201, R20, R141, RZ, 0x2 ;  /* 0x0000008d14c97211 */ /* 0x000fe200078f10ff */
[----:B------:R-:W-:-:S03]  /*2ec0*/  IMAD R20, R139, 0x10, R143 ;  /* 0x000000108b147824 */ /* 0x000fc600078e028f */
[----:B------:R-:W-:Y:S01]  /*2ed0*/  SHF.R.S32.HI R201, RZ, 0x2, R201 ;  /* 0x00000002ffc97819 */ /* 0x000fe200000114c9 */
[C---:B------:R-:W-:Y:S01]  /*2ee0*/  HMMA.16816.F32.BF16 R72, R4.reuse, R40, R72 ;  /* 0x000000280448723c */ /* 0x040fe20000041848 */
[----:B------:R-:W-:Y:S01]  /*2ef0*/  IMAD.IADD R33, R2, 0x1, R169 ;  /* 0x0000000102217824 */ /* 0x000fe200078e02a9 */
[----:B------:R-:W-:Y:S02]  /*2f00*/  SHF.R.S32.HI R32, RZ, 0x1f, R139 ;  /* 0x0000001fff207819 */ /* 0x000fe4000001148b */
[----:B------:R-:W-:Y:S02]  /*2f10*/  IADD3 R20, R20, 0x1, R201 ;  /* 0x0000000114147810 */ /* 0x000fe40007ffe0c9 */
[----:B------:R-:W-:Y:S02]  /*2f20*/  IADD3 R21, R33, 0x8, RZ ;  /* 0x0000000821157810 */ /* 0x000fe40007ffe0ff */
[----:B------:R-:W-:Y:S01]  /*2f30*/  HMMA.16816.F32.BF16 R68, R4, R42, R68 ;  /* 0x0000002a0444723c */ /* 0x000fe20000041844 */
[----:B------:R-:W4:Y:S01]  /*2f40*/  LDSM.16.M88.4 R40, [R118+0x8000] ;  /* 0x008000007628783b */ /* 0x000f220000000200 */
[----:B------:R-:W-:-:S02]  /*2f50*/  IADD3 R20, R135, R20, -R140 ;  /* 0x0000001487147210 */ /* 0x000fc40007ffe88c */
[----:B------:R-:W-:Y:S02]  /*2f60*/  LEA.HI R32, R32, R139, RZ, 0x2 ;  /* 0x0000008b20207211 */ /* 0x000fe400078f10ff */
[----:B------:R-:W-:Y:S02]  /*2f70*/  IADD3 R168, R20, c[0x0][0x2e8], RZ ;  /* 0x0000ba0014a87a10 */ /* 0x000fe40007ffe0ff */
[----:B------:R-:W-:Y:S01]  /*2f80*/  HMMA.16816.F32.BF16 R52, R8, R30, R52 ;  /* 0x0000001e0834723c */ /* 0x000fe20000041834 */
[----:B------:R-:W-:Y:S02]  /*2f90*/  IADD3 R20, R33, 0x1, RZ ;  /* 0x0000000121147810 */ /* 0x000fe40007ffe0ff */
[----:B------:R-:W-:-:S05]  /*2fa0*/  LOP3.LUT R32, R32, 0xfffffffc, RZ, 0xc0, !PT ;  /* 0xfffffffc20207812 */ /* 0x000fca00078ec0ff */
[----:B------:R-:W-:Y:S01]  /*2fb0*/  HMMA.16816.F32.BF16 R44, R8, R34, R44 ;  /* 0x00000022082c723c */ /* 0x000fe2000004182c */
[----:B------:R-:W-:Y:S02]  /*2fc0*/  IMAD.IADD R200, R139, 0x1, -R32 ;  /* 0x000000018bc87824 */ /* 0x000fe400078e0a20 */
[----:B------:R-:W-:Y:S02]  /*2fd0*/  FMUL.FTZ R72, R72, c[0x0][0x2ec] ;  /* 0x0000bb0048487a20 */ /* 0x000fe40000410000 */
[----:B------:R-:W-:Y:S02]  /*2fe0*/  FMUL.FTZ R74, R74, c[0x0][0x2ec] ;  /* 0x0000bb004a4a7a20 */ /* 0x000fe40000410000 */
[----:B------:R-:W-:Y:S01]  /*2ff0*/  FMUL.FTZ R73, R73, c[0x0][0x2ec] ;  /* 0x0000bb0049497a20 */ /* 0x000fe20000410000 */
[----:B------:R-:W-:Y:S01]  /*3000*/  HMMA.16816.F32.BF16 R92, R16, R22, R92 ;  /* 0x00000016105c723c */ /* 0x000fe2000004185c */
[----:B------:R-:W3:Y:S01]  /*3010*/  LDSM.16.M88.4 R16, [R118+0x6c00] ;  /* 0x006c00007610783b */ /* 0x000ee20000000200 */
[----:B------:R-:W2:Y:S01]  /*3020*/  MUFU.TANH R72, R72 ;  /* 0x0000004800487308 */ /* 0x000ea20000002400 */
[----:B------:R-:W-:-:S02]  /*3030*/  FMUL.FTZ R75, R75, c[0x0][0x2ec] ;  /* 0x0000bb004b4b7a20 */ /* 0x000fc40000410000 */
[----:B------:R-:W-:Y:S02]  /*3040*/  FMUL.FTZ R68, R68, c[0x0][0x2ec] ;  /* 0x0000bb0044447a20 */ /* 0x000fe40000410000 */
[----:B------:R-:W-:Y:S01]  /*3050*/  FMUL.FTZ R70, R70, c[0x0][0x2ec] ;  /* 0x0000bb0046467a20 */ /* 0x000fe20000410000 */
[----:B------:R-:W-:Y:S01]  /*3060*/  HMMA.16816.F32.BF16 R56, R8, R28, R56 ;  /* 0x0000001c0838723c */ /* 0x000fe20000041838 */
[----:B------:R-:W3:Y:S01]  /*3070*/  LDSM.16.M88.4 R28, [R185+0x8800] ;  /* 0x00880000b91c783b */ /* 0x000ee20000000200 */
[----:B------:R-:W3:Y:S01]  /*3080*/  MUFU.TANH R74, R74 ;  /* 0x0000004a004a7308 */ /* 0x000ee20000002400 */
[----:B------:R-:W-:Y:S02]  /*3090*/  FMUL.FTZ R149, R69, c[0x0][0x2ec] ;  /* 0x0000bb0045957a20 */ /* 0x000fe40000410000 */
[----:B------:R-:W-:-:S03]  /*30a0*/  FMUL.FTZ R69, R71, c[0x0][0x2ec] ;  /* 0x0000bb0047457a20 */ /* 0x000fc60000410000 */
[----:B-1----:R-:W-:Y:S02]  /*30b0*/  HMMA.16816.F32.BF16 R48, R4, R24, R48 ;  /* 0x000000180430723c */ /* 0x002fe40000041830 */
[----:B------:R-:W1:Y:S05]  /*30c0*/  MUFU.TANH R73, R73 ;  /* 0x0000004900497308 */ /* 0x000e6a0000002400 */
[C---:B------:R-:W-:Y:S01]  /*30d0*/  IADD3 R24, R168.reuse, 0x8, RZ ;  /* 0x00000008a8187810 */ /* 0x040fe20007ffe0ff */
[----:B--2---:R-:W-:Y:S01]  /*30e0*/  HMMA.16816.F32.BF16 R128, R12, R36, R128 ;  /* 0x000000240c80723c */ /* 0x004fe20000041880 */
[-C--:B------:R-:W-:Y:S01]  /*30f0*/  IMNMX R168, R168, R135.reuse, PT ;  /* 0x00000087a8a87217 */ /* 0x080fe20003800200 */
[----:B------:R-:W2:Y:S01]  /*3100*/  MUFU.TANH R75, R75 ;  /* 0x0000004b004b7308 */ /* 0x000ea20000002400 */
[----:B------:R-:W-:-:S02]  /*3110*/  IMNMX R167, R24, R135, PT ;  /* 0x0000008718a77217 */ /* 0x000fc40003800200 */
[CC--:B------:R-:W-:Y:S02]  /*3120*/  ISETP.GE.AND P1, PT, R20.reuse, R168.reuse, PT ;  /* 0x000000a81400720c */ /* 0x0c0fe40003f26270 */
[-C--:B------:R-:W-:Y:S01]  /*3130*/  ISETP.GE.AND P5, PT, R20, R167.reuse, PT ;  /* 0x000000a71400720c */ /* 0x080fe20003fa6270 */
[C---:B----4-:R-:W-:Y:S01]  /*3140*/  HMMA.16816.F32.BF16 R52, R4.reuse, R42, R52 ;  /* 0x0000002a0434723c */ /* 0x050fe20000041834 */
[C---:B------:R-:W-:Y:S01]  /*3150*/  IADD3 R24, R33.reuse, 0x10, RZ ;  /* 0x0000001021187810 */ /* 0x040fe20007ffe0ff */
[----:B------:R-:W4:Y:S01]  /*3160*/  MUFU.TANH R68, R68 ;  /* 0x0000004400447308 */ /* 0x000f220000002400 */
[----:B------:R-:W-:Y:S02]  /*3170*/  IADD3 R20, R33, 0x9, RZ ;  /* 0x0000000921147810 */ /* 0x000fe40007ffe0ff */
[----:B------:R-:W-:Y:S02]  /*3180*/  FSEL R85, R85, -INF , !P1 ;  /* 0xff80000055557808 */ /* 0x000fe40004800000 */
[----:B------:R-:W-:Y:S01]  /*3190*/  FSEL R86, R86, -INF , !P5 ;  /* 0xff80000056567808 */ /* 0x000fe20006800000 */
[----:B------:R-:W-:Y:S01]  /*31a0*/  HMMA.16816.F32.BF16 R44, R4, R26, R44 ;  /* 0x0000001a042c723c */ /* 0x000fe2000004182c */
[CC--:B------:R-:W-:Y:S01]  /*31b0*/  ISETP.GE.AND P1, PT, R24.reuse, R168.reuse, PT ;  /* 0x000000a81800720c */ /* 0x0c0fe20003f26270 */
[----:B------:R-:W1:Y:S01]  /*31c0*/  MUFU.TANH R154, R70 ;  /* 0x00000046009a7308 */ /* 0x000e620000002400 */
[-C--:B------:R-:W-:Y:S01]  /*31d0*/  ISETP.GE.AND P5, PT, R24, R167.reuse, PT ;  /* 0x000000a71800720c */ /* 0x080fe20003fa6270 */
[----:B------:R-:W-:Y:S01]  /*31e0*/  FMUL.FTZ R48, R48, c[0x0][0x2ec] ;  /* 0x0000bb0030307a20 */ /* 0x000fe20000410000 */
[CC--:B------:R-:W-:Y:S01]  /*31f0*/  ISETP.GE.AND P3, PT, R21.reuse, R168.reuse, PT ;  /* 0x000000a81500720c */ /* 0x0c0fe20003f66270 */
[----:B------:R-:W-:Y:S01]  /*3200*/  FMUL.FTZ R50, R50, c[0x0][0x2ec] ;  /* 0x0000bb0032327a20 */ /* 0x000fe20000410000 */
[-C--:B------:R-:W-:Y:S01]  /*3210*/  ISETP.GE.AND P0, PT, R21, R167.reuse, PT ;  /* 0x000000a71500720c */ /* 0x080fe20003f06270 */
[C---:B------:R-:W-:Y:S01]  /*3220*/  HMMA.16816.F32.BF16 R100, R12.reuse, R38, R100 ;  /* 0x000000260c64723c */ /* 0x040fe20000041864 */
[CC--:B------:R-:W-:Y:S01]  /*3230*/  ISETP.GE.AND P4, PT, R20.reuse, R168.reuse, PT ;  /* 0x000000a81400720c */ /* 0x0c0fe20003f86270 */
[----:B------:R-:W1:Y:S01]  /*3240*/  MUFU.TANH R149, R149 ;  /* 0x0000009500957308 */ /* 0x000e620000002400 */
[-C--:B------:R-:W-:Y:S01]  /*3250*/  ISETP.GE.AND P2, PT, R20, R167.reuse, PT ;  /* 0x000000a71400720c */ /* 0x080fe20003f46270 */
[----:B------:R-:W-:Y:S01]  /*3260*/  FMUL.FTZ R49, R49, c[0x0][0x2ec] ;  /* 0x0000bb0031317a20 */ /* 0x000fe20000410000 */
[C---:B------:R-:W-:Y:S01]  /*3270*/  IADD3 R25, R33.reuse, 0x11, RZ ;  /* 0x0000001121197810 */ /* 0x040fe20007ffe0ff */
[----:B------:R-:W1:Y:S01]  /*3280*/  LDSM.16.M88.4 R20, [R118+0x8800] ;  /* 0x008800007614783b */ /* 0x000e620000000200 */
[----:B------:R-:W-:Y:S01]  /*3290*/  IADD3 R24, R33, 0x18, RZ ;  /* 0x0000001821187810 */ /* 0x000fe20007ffe0ff */
[----:B---3--:R-:W-:Y:S01]  /*32a0*/  HMMA.16816.F32.BF16 R96, R12, R16, R96 ;  /* 0x000000100c60723c */ /* 0x008fe20000041860 */
[----:B------:R-:W-:Y:S01]  /*32b0*/  FSEL R87, R87, -INF , !P3 ;  /* 0xff80000057577808 */ /* 0x000fe20005800000 */
[----:B------:R-:W3:Y:S01]  /*32c0*/  MUFU.TANH R69, R69 ;  /* 0x0000004500457308 */ /* 0x000ee20000002400 */
[----:B------:R-:W-:Y:S01]  /*32d0*/  FSEL R36, R89, -INF , !P0 ;  /* 0xff80000059247808 */ /* 0x000fe20004000000 */
[----:B------:R-:W-:Y:S01]  /*32e0*/  FMUL.FTZ R52, R52, c[0x0][0x2ec] ;  /* 0x0000bb0034347a20 */ /* 0x000fe20000410000 */
[----:B------:R-:W-:Y:S01]  /*32f0*/  FSEL R43, R88, -INF , !P4 ;  /* 0xff800000582b7808 */ /* 0x000fe20006000000 */
[----:B------:R-:W-:Y:S01]  /*3300*/  FMUL.FTZ R54, R54, c[0x0][0x2ec] ;  /* 0x0000bb0036367a20 */ /* 0x000fe20000410000 */
[----:B------:R-:W-:Y:S01]  /*3310*/  FSEL R90, R90, -INF , !P2 ;  /* 0xff8000005a5a7808 */ /* 0x000fe20005000000 */
[C---:B------:R-:W-:Y:S01]  /*3320*/  HMMA.16816.F32.BF16 R128, R8.reuse, R28, R128 ;  /* 0x0000001c0880723c */ /* 0x040fe20000041880 */
[CC--:B------:R-:W-:Y:S01]  /*3330*/  ISETP.GE.AND P3, PT, R25.reuse, R168.reuse, PT ;  /* 0x000000a81900720c */ /* 0x0c0fe20003f66270 */
[----:B------:R-:W1:Y:S01]  /*3340*/  MUFU.TANH R70, R67 ;  /* 0x0000004300467308 */ /* 0x000e620000002400 */
[-C--:B------:R-:W-:Y:S01]  /*3350*/  ISETP.GE.AND P0, PT, R25, R167.reuse, PT ;  /* 0x000000a71900720c */ /* 0x080fe20003f06270 */
[----:B------:R-:W-:Y:S01]  /*3360*/  FMUL.FTZ R53, R53, c[0x0][0x2ec] ;  /* 0x0000bb0035357a20 */ /* 0x000fe20000410000 */
[CC--:B------:R-:W-:Y:S01]  /*3370*/  ISETP.GE.AND P4, PT, R24.reuse, R168.reuse, PT ;  /* 0x000000a81800720c */ /* 0x0c0fe20003f86270 */
[----:B------:R-:W-:Y:S01]  /*3380*/  FMUL.FTZ R55, R55, c[0x0][0x2ec] ;  /* 0x0000bb0037377a20 */ /* 0x000fe20000410000 */
[-C--:B------:R-:W-:Y:S01]  /*3390*/  ISETP.GE.AND P2, PT, R24, R167.reuse, PT ;  /* 0x000000a71800720c */ /* 0x080fe20003f46270 */
[----:B------:R-:W-:Y:S01]  /*33a0*/  HMMA.16816.F32.BF16 R100, R8, R30, R100 ;  /* 0x0000001e0864723c */ /* 0x000fe20000041864 */
[----:B------:R-:W2:Y:S01]  /*33b0*/  LDSM.16.M88.4 R24, [R185+0x8c00] ;  /* 0x008c0000b918783b */ /* 0x000ea20000000200 */
[----:B------:R-:W-:Y:S01]  /*33c0*/  IADD3 R28, R33, 0x19, RZ ;  /* 0x00000019211c7810 */ /* 0x000fe20007ffe0ff */
[----:B------:R-:W-:Y:S01]  /*33d0*/  MUFU.TANH R52, R52 ;  /* 0x0000003400347308 */ /* 0x000fe20000002400 */
[----:B------:R-:W-:Y:S01]  /*33e0*/  FSEL R37, R104, -INF , !P1 ;  /* 0xff80000068257808 */ /* 0x000fe20004800000 */
[----:B------:R-:W-:Y:S01]  /*33f0*/  FMUL.FTZ R44, R44, c[0x0][0x2ec] ;  /* 0x0000bb002c2c7a20 */ /* 0x000fe20000410000 */
[----:B------:R-:W-:Y:S01]  /*3400*/  FSEL R32, R105, -INF , !P5 ;  /* 0xff80000069207808 */ /* 0x000fe20006800000 */
[----:B------:R-:W-:Y:S01]  /*3410*/  FMUL.FTZ R46, R46, c[0x0][0x2ec] ;  /* 0x0000bb002e2e7a20 */ /* 0x000fe20000410000 */
[C---:B------:R-:W-:Y:S01]  /*3420*/  ISETP.GE.AND P1, PT, R28.reuse, R168, PT ;  /* 0x000000a81c00720c */ /* 0x040fe20003f26270 */
[----:B------:R-:W-:Y:S01]  /*3430*/  HMMA.16816.F32.BF16 R92, R12, R18, R92 ;  /* 0x000000120c5c723c */ /* 0x000fe2000004185c */
[----:B------:R-:W-:Y:S01]  /*3440*/  ISETP.GE.AND P5, PT, R28, R167, PT ;  /* 0x000000a71c00720c */ /* 0x000fe20003fa6270 */
[----:B------:R-:W-:Y:S01]  /*3450*/  MUFU.TANH R150, R54 ;  /* 0x0000003600967308 */ /* 0x000fe20000002400 */
[----:B------:R-:W3:Y:S01]  /*3460*/  LDSM.16.M88.4 R28, [R118+0x8c00] ;  /* 0x008c0000761c783b */ /* 0x000ee20000000200 */
[----:B------:R-:W-:Y:S01]  /*3470*/  IADD3 R17, R33, 0x20, RZ ;  /* 0x0000002021117810 */ /* 0x000fe20007ffe0ff */
[----:B------:R-:W-:Y:S01]  /*3480*/  FMUL.FTZ R45, R45, c[0x0][0x2ec] ;  /* 0x0000bb002d2d7a20 */ /* 0x000fe20000410000 */
[----:B------:R-:W-:Y:S01]  /*3490*/  IADD3 R16, R33, 0x21, RZ ;  /* 0x0000002121107810 */ /* 0x000fe20007ffe0ff */
[----:B------:R-:W-:Y:S01]  /*34a0*/  FMUL.FTZ R47, R47, c[0x0][0x2ec] ;  /* 0x0000bb002f2f7a20 */ /* 0x000fe20000410000 */
[----:B------:R-:W-:Y:S01]  /*34b0*/  HMMA.16816.F32.BF16 R56, R4, R40, R56 ;  /* 0x000000280438723c */ /* 0x000fe20000041838 */
[----:B------:R-:W-:Y:S01]  /*34c0*/  FSEL R91, R91, -INF , !P3 ;  /* 0xff8000005b5b7808 */ /* 0x000fe20005800000 */
[----:B------:R-:W-:Y:S01]  /*34d0*/  MUFU.TANH R135, R53 ;  /* 0x0000003500877308 */ /* 0x000fe20000002400 */
[----:B------:R-:W-:Y:S01]  /*34e0*/  FSEL R80, R80, -INF , !P0 ;  /* 0xff80000050507808 */ /* 0x000fe20004000000 */
[----:B------:R-:W-:Y:S01]  /*34f0*/  FMUL.FTZ R51, R51, c[0x0][0x2ec] ;  /* 0x0000bb0033337a20 */ /* 0x000fe20000410000 */
[----:B------:R-:W-:Y:S01]  /*3500*/  FSEL R35, R76, -INF , !P4 ;  /* 0xff8000004c237808 */ /* 0x000fe20006000000 */
[----:B------:R-:W-:-:S04]  /*3510*/  DEPBAR.LE SB0, 0x0 ;  /* 0x000080000000791a */ /* 0x000fc80000000000 */
[C---:B-1----:R-:W-:Y:S01]  /*3520*/  HMMA.16816.F32.BF16 R128, R4.reuse, R20, R128 ;  /* 0x000000140480723c */ /* 0x042fe20000041880 */
[----:B------:R-:W-:Y:S01]  /*3530*/  FMUL.FTZ R41, R63, c[0x0][0x2ec] ;  /* 0x0000bb003f297a20 */ /* 0x000fe20000410000 */
[----:B------:R-:W-:Y:S01]  /*3540*/  FSEL R38, R78, -INF , !P2 ;  /* 0xff8000004e267808 */ /* 0x000fe20005000000 */
[----:B------:R-:W-:Y:S01]  /*3550*/  FMUL.FTZ R40, R62, c[0x0][0x2ec] ;  /* 0x0000bb003e287a20 */ /* 0x000fe20000410000 */
[CC--:B------:R-:W-:Y:S01]  /*3560*/  ISETP.GE.AND P3, PT, R17.reuse, R168.reuse, PT ;  /* 0x000000a81100720c */ /* 0x0c0fe20003f66270 */
[----:B------:R-:W-:Y:S01]  /*3570*/  MUFU.TANH R140, R55 ;  /* 0x00000037008c7308 */ /* 0x000fe20000002400 */
[----:B------:R-:W-:Y:S02]  /*3580*/  ISETP.GE.AND P0, PT, R17, R167, PT ;  /* 0x000000a71100720c */ /* 0x000fe40003f06270 */
[----:B------:R-:W-:Y:S01]  /*3590*/  IADD3 R21, R33, 0x28, RZ ;  /* 0x0000002821157810 */ /* 0x000fe20007ffe0ff */
[----:B------:R-:W-:Y:S01]  /*35a0*/  HMMA.16816.F32.BF16 R100, R4, R22, R100 ;  /* 0x000000160464723c */ /* 0x000fe20000041864 */
[----:B------:R-:W-:-:S02]  /*35b0*/  ISETP.GE.AND P4, PT, R16, R168, PT ;  /* 0x000000a81000720c */ /* 0x000fc40003f86270 */
[-C--:B------:R-:W-:Y:S01]  /*35c0*/  ISETP.GE.AND P2, PT, R16, R167.reuse, PT ;  /* 0x000000a71000720c */ /* 0x080fe20003f46270 */
[----:B------:R-:W-:Y:S01]  /*35d0*/  MUFU.TANH R41, R41 ;  /* 0x0000002900297308 */ /* 0x000fe20000002400 */
[----:B------:R-:W-:Y:S01]  /*35e0*/  IADD3 R16, R33, 0x29, RZ ;  /* 0x0000002921107810 */ /* 0x000fe20007ffe0ff */
[----:B------:R-:W-:Y:S01]  /*35f0*/  FMUL.FTZ R56, R56, c[0x0][0x2ec] ;  /* 0x0000bb0038387a20 */ /* 0x000fe20000410000 */
[----:B------:R-:W-:Y:S01]  /*3600*/  FSEL R17, R77, -INF , !P1 ;  /* 0xff8000004d117808 */ /* 0x000fe20004800000 */
[C---:B--2---:R-:W-:Y:S01]  /*3610*/  HMMA.16816.F32.BF16 R96, R8.reuse, R24, R96 ;  /* 0x000000180860723c */ /* 0x044fe20000041860 */
[----:B------:R-:W-:Y:S01]  /*3620*/  FSEL R20, R79, -INF , !P5 ;  /* 0xff8000004f147808 */ /* 0x000fe20006800000 */
[----:B------:R-:W-:Y:S01]  /*3630*/  FMUL.FTZ R58, R58, c[0x0][0x2ec] ;  /* 0x0000bb003a3a7a20 */ /* 0x000fe20000410000 */
[-C--:B------:R-:W-:Y:S01]  /*3640*/  ISETP.GE.AND P1, PT, R21, R168.reuse, PT ;  /* 0x000000a81500720c */ /* 0x080fe20003f26270 */
[----:B------:R-:W-:Y:S01]  /*3650*/  FMUL.FTZ R42, R57, c[0x0][0x2ec] ;  /* 0x0000bb00392a7a20 */ /* 0x000fe20000410000 */
[-C--:B------:R-:W-:Y:S01]  /*3660*/  ISETP.GE.AND P5, PT, R21, R167.reuse, PT ;  /* 0x000000a71500720c */ /* 0x080fe20003fa6270 */
[----:B------:R-:W1:Y:S01]  /*3670*/  MUFU.TANH R40, R40 ;  /* 0x0000002800287308 */ /* 0x000e620000002400 */
[----:B------:R-:W-:Y:S01]  /*3680*/  FSEL R21, R72, -INF , !P3 ;  /* 0xff80000048157808 */ /* 0x000fe20005800000 */
[----:B------:R-:W-:Y:S01]  /*3690*/  HMMA.16816.F32.BF16 R92, R8, R26, R92 ;  /* 0x0000001a085c723c */ /* 0x000fe2000004185c */
[----:B------:R-:W-:Y:S01]  /*36a0*/  FSEL R34, R74, -INF , !P0 ;  /* 0xff8000004a227808 */ /* 0x000fe20004000000 */
[----:B------:R-:W-:Y:S01]  /*36b0*/  FMUL.FTZ R59, R59, c[0x0][0x2ec] ;  /* 0x0000bb003b3b7a20 */ /* 0x000fe20000410000 */
[-C--:B------:R-:W-:Y:S01]  /*36c0*/  ISETP.GE.AND P3, PT, R16, R168.reuse, PT ;  /* 0x000000a81000720c */ /* 0x080fe20003f66270 */
[----:B------:R-:W-:Y:S01]  /*36d0*/  FMUL.FTZ R128, R128, c[0x0][0x2ec] ;  /* 0x0000bb0080807a20 */ /* 0x000fe20000410000 */
[-C--:B------:R-:W-:Y:S01]  /*36e0*/  ISETP.GE.AND P0, PT, R16, R167.reuse, PT ;  /* 0x000000a71000720c */ /* 0x080fe20003f06270 */
[----:B------:R-:W2:Y:S01]  /*36f0*/  MUFU.TANH R56, R56 ;  /* 0x0000003800387308 */ /* 0x000ea20000002400 */
[----:B------:R-:W-:Y:S01]  /*3700*/  IADD3 R16, R33, 0x30, RZ ;  /* 0x0000003021107810 */ /* 0x000fe20007ffe0ff */
[----:B------:R-:W-:Y:S01]  /*3710*/  FMUL.FTZ R126, R130, c[0x0][0x2ec] ;  /* 0x0000bb00827e7a20 */ /* 0x000fe20000410000 */
[----:B------:R-:W-:Y:S01]  /*3720*/  FSEL R151, R73, -INF , !P4 ;  /* 0xff80000049977808 */ /* 0x000fe20006000000 */
[----:B------:R-:W-:Y:S01]  /*3730*/  FMUL.FTZ R127, R129, c[0x0][0x2ec] ;  /* 0x0000bb00817f7a20 */ /* 0x000fe20000410000 */
[CC--:B------:R-:W-:Y:S01]  /*3740*/  ISETP.GE.AND P4, PT, R16.reuse, R168.reuse, PT ;  /* 0x000000a81000720c */ /* 0x0c0fe20003f86270 */
[----:B------:R-:W-:Y:S01]  /*3750*/  FMUL.FTZ R124, R131, c[0x0][0x2ec] ;  /* 0x0000bb00837c7a20 */ /* 0x000fe20000410000 */
[----:B------:R-:W-:Y:S01]  /*3760*/  FSEL R62, R75, -INF , !P2 ;  /* 0xff8000004b3e7808 */ /* 0x000fe20005000000 */
[----:B------:R-:W1:Y:S01]  /*3770*/  MUFU.TANH R152, R58 ;  /* 0x0000003a00987308 */ /* 0x000e620000002400 */
[-C--:B------:R-:W-:Y:S01]  /*3780*/  ISETP.GE.AND P2, PT, R16, R167.reuse, PT ;  /* 0x000000a71000720c */ /* 0x080fe20003f46270 */
[C---:B---3--:R-:W-:Y:S01]  /*3790*/  HMMA.16816.F32.BF16 R96, R4.reuse, R28, R96 ;  /* 0x0000001c0460723c */ /* 0x048fe20000041860 */
[C---:B------:R-:W-:Y:S01]  /*37a0*/  IADD3 R16, R33.reuse, 0x31, RZ ;  /* 0x0000003121107810 */ /* 0x040fe20007ffe0ff */
[----:B------:R-:W-:Y:S01]  /*37b0*/  FMUL.FTZ R100, R100, c[0x0][0x2ec] ;  /* 0x0000bb0064647a20 */ /* 0x000fe20000410000 */
[----:B------:R-:W-:Y:S01]  /*37c0*/  IADD3 R23, R33, 0x39, RZ ;  /* 0x0000003921177810 */ /* 0x000fe20007ffe0ff */
[----:B------:R-:W-:Y:S01]  /*37d0*/  FMUL.FTZ R101, R101, c[0x0][0x2ec] ;  /* 0x0000bb0065657a20 */ /* 0x000fe20000410000 */
[----:B----4-:R-:W-:Y:S01]  /*37e0*/  FSEL R153, R68, -INF , !P1 ;  /* 0xff80000044997808 */ /* 0x010fe20004800000 */
[----:B------:R3:W-:Y:S01]  /*37f0*/  MUFU.TANH R138, R59 ;  /* 0x0000003b008a7308 */ /* 0x0007e20000002400 */
[----:B------:R-:W-:Y:S01]  /*3800*/  FSEL R154, R154, -INF , !P5 ;  /* 0xff8000009a9a7808 */ /* 0x000fe20006800000 */
[----:B------:R-:W-:Y:S01]  /*3810*/  HMMA.16816.F32.BF16 R4, R4, R30, R92 ;  /* 0x0000001e0404723c */ /* 0x000fe2000004185c */
[----:B------:R-:W-:Y:S01]  /*3820*/  ISETP.GE.AND P1, PT, R16, R168, PT ;  /* 0x000000a81000720c */ /* 0x000fe20003f26270 */
[----:B------:R-:W-:Y:S01]  /*3830*/  FMUL.FTZ R102, R102, c[0x0][0x2ec] ;  /* 0x0000bb0066667a20 */ /* 0x000fe20000410000 */
[----:B------:R-:W-:Y:S01]  /*3840*/  ISETP.GE.AND P5, PT, R16, R167, PT ;  /* 0x000000a71000720c */ /* 0x000fe20003fa6270 */
[----:B------:R-:W-:Y:S01]  /*3850*/  FMUL.FTZ R103, R103, c[0x0][0x2ec] ;  /* 0x0000bb0067677a20 */ /* 0x000fe20000410000 */
[C---:B------:R-:W-:Y:S01]  /*3860*/  IADD3 R24, R33.reuse, 0x38, RZ ;  /* 0x0000003821187810 */ /* 0x040fe20007ffe0ff */
[----:B------:R-:W4:Y:S01]  /*3870*/  MUFU.TANH R42, R42 ;  /* 0x0000002a002a7308 */ /* 0x000f220000002400 */
[----:B------:R-:W-:-:S02]  /*3880*/  IADD3 R22, R33, 0x40, RZ ;  /* 0x0000004021167810 */ /* 0x000fc40007ffe0ff */
[----:B------:R-:W-:Y:S02]  /*3890*/  IADD3 R12, R33, 0x48, RZ ;  /* 0x00000048210c7810 */ /* 0x000fe40007ffe0ff */
[----:B------:R-:W-:Y:S02]  /*38a0*/  FSEL R149, R149, -INF , !P3 ;  /* 0xff80000095957808 */ /* 0x000fe40005800000 */
[----:B------:R-:W-:Y:S01]  /*38b0*/  FSEL R60, R69, -INF , !P0 ;  /* 0xff800000453c7808 */ /* 0x000fe20004000000 */
[----:B------:R-:W1:Y:S01]  /*38c0*/  MUFU.TANH R147, R48 ;  /* 0x0000003000937308 */ /* 0x000e620000002400 */
[----:B---3--:R-:W-:Y:S01]  /*38d0*/  FSEL R59, R64, -INF , !P4 ;  /* 0xff800000403b7808 */ /* 0x008fe20006000000 */
[----:B------:R-:W-:Y:S01]  /*38e0*/  FMUL.FTZ R63, R97, c[0x0][0x2ec] ;  /* 0x0000bb00613f7a20 */ /* 0x000fe20000410000 */
[----:B------:R-:W-:Y:S01]  /*38f0*/  FSEL R64, R66, -INF , !P2 ;  /* 0xff80000042407808 */ /* 0x000fe20005000000 */
[----:B------:R-:W-:Y:S01]  /*3900*/  FMUL.FTZ R54, R99, c[0x0][0x2ec] ;  /* 0x0000bb0063367a20 */ /* 0x000fe20000410000 */
[----:B------:R-:W-:-:S02]  /*3910*/  ISETP.GE.AND P4, PT, R23, R168, PT ;  /* 0x000000a81700720c */ /* 0x000fc40003f86270 */
[-C--:B------:R-:W-:Y:S01]  /*3920*/  ISETP.GE.AND P2, PT, R23, R167.reuse, PT ;  /* 0x000000a71700720c */ /* 0x080fe20003f46270 */
[----:B------:R-:W3:Y:S01]  /*3930*/  MUFU.TANH R148, R50 ;  /* 0x0000003200947308 */ /* 0x000ee20000002400 */
[----:B------:R-:W-:Y:S01]  /*3940*/  FSEL R67, R65, -INF , !P1 ;  /* 0xff80000041437808 */ /* 0x000fe20004800000 */
[----:B------:R-:W-:Y:S01]  /*3950*/  FMUL.FTZ R65, R96, c[0x0][0x2ec] ;  /* 0x0000bb0060417a20 */ /* 0x000fe20000410000 */
[----:B------:R-:W-:Y:S01]  /*3960*/  FSEL R66, R70, -INF , !P5 ;  /* 0xff80000046427808 */ /* 0x000fe20006800000 */
[----:B------:R-:W-:Y:S01]  /*3970*/  FMUL.FTZ R57, R4, c[0x0][0x2ec] ;  /* 0x0000bb0004397a20 */ /* 0x000fe20000410000 */
[----:B------:R-:W-:Y:S01]  /*3980*/  FSEL R61, R61, -INF , !P4 ;  /* 0xff8000003d3d7808 */ /* 0x000fe20006000000 */
[----:B------:R-:W-:Y:S01]  /*3990*/  FMUL.FTZ R6, R6, c[0x0][0x2ec] ;  /* 0x0000bb0006067a20 */ /* 0x000fe20000410000 */
[CC--:B------:R-:W-:Y:S01]  /*39a0*/  ISETP.GE.AND P3, PT, R24.reuse, R168.reuse, PT ;  /* 0x000000a81800720c */ /* 0x0c0fe20003f66270 */
[----:B------:R3:W-:Y:S01]  /*39b0*/  MUFU.TANH R16, R128 ;  /* 0x0000008000107308 */ /* 0x0007e20000002400 */
[-C--:B------:R-:W-:Y:S01]  /*39c0*/  ISETP.GE.AND P0, PT, R24, R167.reuse, PT ;  /* 0x000000a71800720c */ /* 0x080fe20003f06270 */
[----:B------:R-:W-:Y:S01]  /*39d0*/  FMUL.FTZ R5, R5, c[0x0][0x2ec] ;  /* 0x0000bb0005057a20 */ /* 0x000fe20000410000 */
[C---:B------:R-:W-:Y:S01]  /*39e0*/  ISETP.GE.AND P1, PT, R22.reuse, R168, PT ;  /* 0x000000a81600720c */ /* 0x040fe20003f26270 */
[----:B------:R-:W-:Y:S01]  /*39f0*/  FMUL.FTZ R7, R7, c[0x0][0x2ec] ;  /* 0x0000bb0007077a20 */ /* 0x000fe20000410000 */
[----:B------:R-:W-:-:S02]  /*3a00*/  ISETP.GE.AND P5, PT, R22, R167, PT ;  /* 0x000000a71600720c */ /* 0x000fc40003fa6270 */
[----:B------:R-:W-:Y:S01]  /*3a10*/  ISETP.GE.AND P4, PT, R12, R168, PT ;  /* 0x000000a80c00720c */ /* 0x000fe20003f86270 */
[----:B------:R-:W4:Y:S01]  /*3a20*/  MUFU.TANH R143, R44 ;  /* 0x0000002c008f7308 */ /* 0x000f220000002400 */
[----:B------:R-:W-:Y:S02]  /*3a30*/  IADD3 R13, R33, 0x41, RZ ;  /* 0x00000041210d7810 */ /* 0x000fe40007ffe0ff */
[----:B------:R-:W-:Y:S02]  /*3a40*/  FSEL R121, R121, -INF , !P3 ;  /* 0xff80000079797808 */ /* 0x000fe40005800000 */
[----:B-1----:R-:W-:Y:S02]  /*3a50*/  FSEL R130, R40, -INF , !P0 ;  /* 0xff80000028827808 */ /* 0x002fe40004000000 */
[----:B--2---:R-:W-:Y:S01]  /*3a60*/  FSEL R139, R56, -INF , !P1 ;  /* 0xff800000388b7808 */ /* 0x004fe20004800000 */
[----:B------:R-:W1:Y:S01]  /*3a70*/  MUFU.TANH R144, R46 ;  /* 0x0000002e00907308 */ /* 0x000e620000002400 */
[----:B---3--:R-:W-:Y:S01]  /*3a80*/  FSEL R128, R41, -INF , !P2 ;  /* 0xff80000029807808 */ /* 0x008fe20005000000 */
[----:B------:R-:W-:Y:S01]  /*3a90*/  FMUL.FTZ R56, R98, c[0x0][0x2ec] ;  /* 0x0000bb0062387a20 */ /* 0x000fe20000410000 */
[----:B------:R-:W-:-:S02]  /*3aa0*/  ISETP.GE.AND P2, PT, R12, R167, PT ;  /* 0x000000a70c00720c */ /* 0x000fc40003f46270 */
[----:B------:R-:W-:Y:S02]  /*3ab0*/  IADD3 R12, R33, 0x49, RZ ;  /* 0x00000049210c7810 */ /* 0x000fe40007ffe0ff */
[----:B------:R-:W-:Y:S01]  /*3ac0*/  FSEL R152, R152, -INF , !P5 ;  /* 0xff80000098987808 */ /* 0x000fe20006800000 */
[----:B------:R-:W2:Y:S01]  /*3ad0*/  MUFU.TANH R141, R45 ;  /* 0x0000002d008d7308 */ /* 0x000ea20000002400 */
[CC--:B------:R-:W-:Y:S02]  /*3ae0*/  ISETP.GE.AND P3, PT, R13.reuse, R168.reuse, PT ;  /* 0x000000a80d00720c */ /* 0x0c0fe40003f66270 */
[-C--:B------:R-:W-:Y:S02]  /*3af0*/  ISETP.GE.AND P0, PT, R13, R167.reuse, PT ;  /* 0x000000a70d00720c */ /* 0x080fe40003f06270 */
[C---:B------:R-:W-:Y:S02]  /*3b00*/  ISETP.GE.AND P1, PT, R12.reuse, R168, PT ;  /* 0x000000a80c00720c */ /* 0x040fe40003f26270 */
[----:B------:R-:W-:Y:S01]  /*3b10*/  ISETP.GE.AND P5, PT, R12, R167, PT ;  /* 0x000000a70c00720c */ /* 0x000fe20003fa6270 */
[----:B------:R-:W3:Y:S01]  /*3b20*/  MUFU.TANH R142, R47 ;  /* 0x0000002f008e7308 */ /* 0x000ee20000002400 */
[----:B------:R-:W-:-:S02]  /*3b30*/  IADD3 R12, R33, 0x50, RZ ;  /* 0x00000050210c7810 */ /* 0x000fc40007ffe0ff */
[----:B------:R-:W-:Y:S02]  /*3b40*/  IADD3 R8, R33, 0x51, RZ ;  /* 0x0000005121087810 */ /* 0x000fe40007ffe0ff */
[----:B----4-:R-:W-:Y:S02]  /*3b50*/  FSEL R131, R42, -INF , !P3 ;  /* 0xff8000002a837808 */ /* 0x010fe40005800000 */
[----:B------:R-:W-:Y:S01]  /*3b60*/  FSEL R138, R138, -INF , !P0 ;  /* 0xff8000008a8a7808 */ /* 0x000fe20004000000 */
[----:B------:R-:W4:Y:S01]  /*3b70*/  MUFU.TANH R127, R127 ;  /* 0x0000007f007f7308 */ /* 0x000f220000002400 */
[----:B------:R-:W-:Y:S02]  /*3b80*/  FSEL R133, R52, -INF , !P4 ;  /* 0xff80000034857808 */ /* 0x000fe40006000000 */
[----:B------:R-:W-:Y:S02]  /*3b90*/  FSEL R150, R150, -INF , !P2 ;  /* 0xff80000096967808 */ /* 0x000fe40005000000 */
[----:B------:R-:W-:-:S02]  /*3ba0*/  ISETP.GE.AND P3, PT, R12, R168, PT ;  /* 0x000000a80c00720c */ /* 0x000fc40003f66270 */
[-C--:B------:R-:W-:Y:S01]  /*3bb0*/  ISETP.GE.AND P0, PT, R12, R167.reuse, PT ;  /* 0x000000a70c00720c */ /* 0x080fe20003f06270 */
[----:B------:R-:W1:Y:S01]  /*3bc0*/  MUFU.TANH R145, R49 ;  /* 0x0000003100917308 */ /* 0x000e620000002400 */
[C---:B------:R-:W-:Y:S02]  /*3bd0*/  ISETP.GE.AND P4, PT, R8.reuse, R168, PT ;  /* 0x000000a80800720c */ /* 0x040fe40003f86270 */
[----:B------:R-:W-:Y:S02]  /*3be0*/  ISETP.GE.AND P2, PT, R8, R167, PT ;  /* 0x000000a70800720c */ /* 0x000fe40003f46270 */
[C---:B------:R-:W-:Y:S02]  /*3bf0*/  IADD3 R9, R33.reuse, 0x58, RZ ;  /* 0x0000005821097810 */ /* 0x040fe40007ffe0ff */
[----:B------:R-:W-:Y:S01]  /*3c00*/  IADD3 R8, R33, 0x59, RZ ;  /* 0x0000005921087810 */ /* 0x000fe20007ffe0ff */
[----:B------:R-:W1:Y:S01]  /*3c10*/  MUFU.TANH R146, R51 ;  /* 0x0000003300927308 */ /* 0x000e620000002400 */
[----:B------:R-:W-:-:S02]  /*3c20*/  FSEL R135, R135, -INF , !P1 ;  /* 0xff80000087877808 */ /* 0x000fc40004800000 */
[----:B------:R-:W-:Y:S02]  /*3c30*/  FSEL R140, R140, -INF , !P5 ;  /* 0xff8000008c8c7808 */ /* 0x000fe40006800000 */
[----:B------:R-:W-:Y:S02]  /*3c40*/  FSEL R147, R147, -INF , !P3 ;  /* 0xff80000093937808 */ /* 0x000fe40005800000 */
[----:B------:R-:W-:Y:S01]  /*3c50*/  FSEL R148, R148, -INF , !P0 ;  /* 0xff80000094947808 */ /* 0x000fe20004000000 */
[----:B------:R-:W2:Y:S01]  /*3c60*/  MUFU.TANH R124, R124 ;  /* 0x0000007c007c7308 */ /* 0x000ea20000002400 */
[CC--:B------:R-:W-:Y:S02]  /*3c70*/  ISETP.GE.AND P1, PT, R9.reuse, R168.reuse, PT ;  /* 0x000000a80900720c */ /* 0x0c0fe40003f26270 */
[----:B------:R-:W-:Y:S02]  /*3c80*/  ISETP.GE.AND P5, PT, R9, R167, PT ;  /* 0x000000a70900720c */ /* 0x000fe40003fa6270 */
[----:B------:R-:W-:-:S02]  /*3c90*/  ISETP.GE.AND P3, PT, R8, R168, PT ;  /* 0x000000a80800720c */ /* 0x000fc40003f66270 */
[-C--:B------:R-:W-:Y:S01]  /*3ca0*/  ISETP.GE.AND P0, PT, R8, R167.reuse, PT ;  /* 0x000000a70800720c */ /* 0x080fe20003f06270 */
[----:B------:R-:W4:Y:S01]  /*3cb0*/  MUFU.TANH R65, R65 ;  /* 0x0000004100417308 */ /* 0x000f220000002400 */
[----:B------:R-:W-:Y:S02]  /*3cc0*/  IADD3 R8, R33, 0x61, RZ ;  /* 0x0000006121087810 */ /* 0x000fe40007ffe0ff */
[----:B------:R-:W-:Y:S02]  /*3cd0*/  FSEL R143, R143, -INF , !P1 ;  /* 0xff8000008f8f7808 */ /* 0x000fe40004800000 */
[----:B-1----:R-:W-:Y:S02]  /*3ce0*/  FSEL R144, R144, -INF , !P5 ;  /* 0xff80000090907808 */ /* 0x002fe40006800000 */
[C---:B------:R-:W-:Y:S01]  /*3cf0*/  ISETP.GE.AND P1, PT, R8.reuse, R168, PT ;  /* 0x000000a80800720c */ /* 0x040fe20003f26270 */
[----:B------:R-:W1:Y:S01]  /*3d00*/  MUFU.TANH R126, R126 ;  /* 0x0000007e007e7308 */ /* 0x000e620000002400 */
[----:B------:R-:W-:-:S02]  /*3d10*/  ISETP.GE.AND P5, PT, R8, R167, PT ;  /* 0x000000a70800720c */ /* 0x000fc40003fa6270 */
[----:B------:R-:W-:Y:S02]  /*3d20*/  IADD3 R8, R33, 0x68, RZ ;  /* 0x0000006821087810 */ /* 0x000fe40007ffe0ff */
[----:B--2---:R-:W-:Y:S02]  /*3d30*/  FSEL R141, R141, -INF , !P3 ;  /* 0xff8000008d8d7808 */ /* 0x004fe40005800000 */
[----:B---3--:R-:W-:Y:S01]  /*3d40*/  FSEL R142, R142, -INF , !P0 ;  /* 0xff8000008e8e7808 */ /* 0x008fe20004000000 */
[----:B------:R-:W2:Y:S01]  /*3d50*/  MUFU.TANH R125, R100 ;  /* 0x00000064007d7308 */ /* 0x000ea20000002400 */
[C---:B------:R-:W-:Y:S02]  /*3d60*/  ISETP.GE.AND P3, PT, R8.reuse, R168, PT ;  /* 0x000000a80800720c */ /* 0x040fe40003f66270 */
[----:B------:R-:W-:Y:S02]  /*3d70*/  ISETP.GE.AND P0, PT, R8, R167, PT ;  /* 0x000000a70800720c */ /* 0x000fe40003f06270 */
[----:B------:R-:W-:-:S02]  /*3d80*/  IADD3 R8, R33, 0x70, RZ ;  /* 0x0000007021087810 */ /* 0x000fc40007ffe0ff */
[----:B------:R-:W-:Y:S01]  /*3d90*/  IADD3 R9, R33, 0x60, RZ ;  /* 0x0000006021097810 */ /* 0x000fe20007ffe0ff */
[----:B------:R-:W-:Y:S01]  /*3da0*/  MUFU.TANH R123, R101 ;  /* 0x00000065007b7308 */ /* 0x000fe20000002400 */
[----:B----4-:R-:W-:Y:S02]  /*3db0*/  FSEL R127, R127, -INF , !P1 ;  /* 0xff8000007f7f7808 */ /* 0x010fe40004800000 */
[----:B------:R-:W-:Y:S02]  /*3dc0*/  ISETP.GE.AND P1, PT, R8, R168, PT ;  /* 0x000000a80800720c */ /* 0x000fe40003f26270 */
[----:B------:R-:W-:Y:S02]  /*3dd0*/  FSEL R145, R145, -INF , !P4 ;  /* 0xff80000091917808 */ /* 0x000fe40006000000 */
[----:B------:R-:W-:Y:S01]  /*3de0*/  FSEL R146, R146, -INF , !P2 ;  /* 0xff80000092927808 */ /* 0x000fe20005000000 */
[----:B------:R-:W3:Y:S01]  /*3df0*/  MUFU.TANH R122, R102 ;  /* 0x00000066007a7308 */ /* 0x000ee20000002400 */
[----:B------:R-:W-:-:S02]  /*3e00*/  FSEL R124, R124, -INF , !P5 ;  /* 0xff8000007c7c7808 */ /* 0x000fc40006800000 */
[C---:B------:R-:W-:Y:S02]  /*3e10*/  ISETP.GE.AND P4, PT, R9.reuse, R168, PT ;  /* 0x000000a80900720c */ /* 0x040fe40003f86270 */
[-C--:B------:R-:W-:Y:S02]  /*3e20*/  ISETP.GE.AND P2, PT, R9, R167.reuse, PT ;  /* 0x000000a70900720c */ /* 0x080fe40003f46270 */
[----:B------:R-:W-:Y:S01]  /*3e30*/  ISETP.GE.AND P5, PT, R8, R167, PT ;  /* 0x000000a70800720c */ /* 0x000fe20003fa6270 */
[----:B------:R-:W4:Y:S01]  /*3e40*/  MUFU.TANH R120, R103 ;  /* 0x0000006700787308 */ /* 0x000f220000002400 */
[C---:B------:R-:W-:Y:S02]  /*3e50*/  IADD3 R9, R33.reuse, 0x69, RZ ;  /* 0x0000006921097810 */ /* 0x040fe40007ffe0ff */
[----:B------:R-:W-:Y:S02]  /*3e60*/  IADD3 R8, R33, 0x71, RZ ;  /* 0x0000007121087810 */ /* 0x000fe40007ffe0ff */
[----:B------:R-:W-:-:S02]  /*3e70*/  FSEL R65, R65, -INF , !P1 ;  /* 0xff80000041417808 */ /* 0x000fc40004800000 */
[----:B------:R-:W-:Y:S01]  /*3e80*/  ISETP.GT.AND P1, PT, R192, R189, PT ;  /* 0x000000bdc000720c */ /* 0x000fe20003f24270 */
[----:B------:R-:W4:Y:S01]  /*3e90*/  MUFU.TANH R63, R63 ;  /* 0x0000003f003f7308 */ /* 0x000f220000002400 */
[----:B------:R-:W-:Y:S02]  /*3ea0*/  FSEL R129, R16, -INF , !P4 ;  /* 0xff80000010817808 */ /* 0x000fe40006000000 */
[----:B-1----:R-:W-:Y:S02]  /*3eb0*/  FSEL R126, R126, -INF , !P2 ;  /* 0xff8000007e7e7808 */ /* 0x002fe40005000000 */
[----:B--2---:R-:W-:Y:S02]  /*3ec0*/  FSEL R125, R125, -INF , !P3 ;  /* 0xff8000007d7d7808 */ /* 0x004fe40005800000 */
[C---:B------:R-:W-:Y:S01]  /*3ed0*/  ISETP.GE.AND P4, PT, R9.reuse, R168, PT ;  /* 0x000000a80900720c */ /* 0x040fe20003f86270 */
[----:B------:R-:W1:Y:S01]  /*3ee0*/  MUFU.TANH R56, R56 ;  /* 0x0000003800387308 */ /* 0x000e620000002400 */
[----:B------:R-:W-:-:S02]  /*3ef0*/  ISETP.GE.AND P2, PT, R9, R167, PT ;  /* 0x000000a70900720c */ /* 0x000fc40003f46270 */
[----:B------:R-:W-:Y:S02]  /*3f00*/  ISETP.GE.AND P3, PT, R8, R168, PT ;  /* 0x000000a80800720c */ /* 0x000fe40003f66270 */
[----:B------:R-:W-:Y:S02]  /*3f10*/  IADD3 R4, R33, 0x78, RZ ;  /* 0x0000007821047810 */ /* 0x000fe40007ffe0ff */
[----:B---3--:R-:W-:Y:S01]  /*3f20*/  FSEL R122, R122, -INF , !P0 ;  /* 0xff8000007a7a7808 */ /* 0x008fe20004000000 */
[----:B------:R-:W2:Y:S01]  /*3f30*/  MUFU.TANH R54, R54 ;  /* 0x0000003600367308 */ /* 0x000ea20000002400 */
[----:B------:R-:W-:Y:S02]  /*3f40*/  FSEL R123, R123, -INF , !P4 ;  /* 0xff8000007b7b7808 */ /* 0x000fe40006000000 */
[----:B----4-:R-:W-:Y:S02]  /*3f50*/  FSEL R120, R120, -INF , !P2 ;  /* 0xff80000078787808 */ /* 0x010fe40005000000 */
[----:B------:R-:W-:-:S02]  /*3f60*/  FSEL R63, R63, -INF , !P3 ;  /* 0xff8000003f3f7808 */ /* 0x000fc40005800000 */
[-C--:B------:R-:W-:Y:S01]  /*3f70*/  ISETP.GE.AND P0, PT, R8, R167.reuse, PT ;  /* 0x000000a70800720c */ /* 0x080fe20003f06270 */
[----:B------:R-:W3:Y:S01]  /*3f80*/  MUFU.TANH R57, R57 ;  /* 0x0000003900397308 */ /* 0x000ee20000002400 */
[----:B-1----:R-:W-:Y:S02]  /*3f90*/  FSEL R56, R56, -INF , !P5 ;  /* 0xff80000038387808 */ /* 0x002fe40006800000 */
[CC--:B------:R-:W-:Y:S02]  /*3fa0*/  ISETP.GE.AND P4, PT, R4.reuse, R168.reuse, PT ;  /* 0x000000a80400720c */ /* 0x0c0fe40003f86270 */
[-C--:B------:R-:W-:Y:S01]  /*3fb0*/  ISETP.GE.AND P2, PT, R4, R167.reuse, PT ;  /* 0x000000a70400720c */ /* 0x080fe20003f46270 */
[----:B------:R-:W-:Y:S01]  /*3fc0*/  BAR.SYNC.DEFER_BLOCKING 0x0 ;  /* 0x0000000000007b1d */ /* 0x000fe20000010000 */
[C---:B------:R-:W-:Y:S02]  /*3fd0*/  ISETP.GE.AND P5, PT, R33.reuse, R168, PT ;  /* 0x000000a82100720c */ /* 0x040fe40003fa6270 */
[----:B------:R-:W-:-:S02]  /*3fe0*/  ISETP.GE.AND P3, PT, R33, R167, PT ;  /* 0x000000a72100720c */ /* 0x000fc40003f66270 */
[----:B------:R-:W-:Y:S01]  /*3ff0*/  IADD3 R33, R33, 0x79, RZ ;  /* 0x0000007921217810 */ /* 0x000fe20007ffe0ff */
[----:B------:R-:W1:Y:S01]  /*4000*/  MUFU.TANH R52, R6 ;  /* 0x0000000600347308 */ /* 0x000e620000002400 */
[----:B--2---:R-:W-:Y:S02]  /*4010*/  FSEL R54, R54, -INF , !P0 ;  /* 0xff80000036367808 */ /* 0x004fe40004000000 */
[C---:B------:R-:W-:Y:S02]  /*4020*/  @!P1 LEA R204, P0, R166.reuse, c[0x0][0x168], 0x1 ;  /* 0x00005a00a6cc9a11 */ /* 0x040fe400078008ff */
[----:B---3--:R-:W-:Y:S02]  /*4030*/  FSEL R57, R57, -INF , !P4 ;  /* 0xff80000039397808 */ /* 0x008fe40006000000 */
[----:B------:R-:W-:Y:S01]  /*4040*/  ISETP.GE.AND P4, PT, R33, R168, PT ;  /* 0x000000a82100720c */ /* 0x000fe20003f86270 */
[----:B------:R-:W2:Y:S01]  /*4050*/  MUFU.TANH R55, R5 ;  /* 0x0000000500377308 */ /* 0x000ea20000002400 */
[----:B------:R-:W-:-:S02]  /*4060*/  @!P1 LEA.HI.X R205, R166, c[0x0][0x16c], R165, 0x1, P0 ;  /* 0x00005b00a6cd9a11 */ /* 0x000fc400000f0ca5 */
[----:B------:R-:W-:Y:S02]  /*4070*/  FSEL R0, R0, -INF , !P5 ;  /* 0xff80000000007808 */ /* 0x000fe40006800000 */
[----:B------:R-:W-:-:S03]  /*4080*/  FSEL R84, R84, -INF , !P3 ;  /* 0xff80000054547808 */ /* 0x000fc60005800000 */
[----:B------:R-:W3:Y:S01]  /*4090*/  MUFU.TANH R51, R7 ;  /* 0x0000000700337308 */ /* 0x000ee20000002400 */
[----:B-1----:R-:W-:Y:S02]  /*40a0*/  FSEL R52, R52, -INF , !P2 ;  /* 0xff80000034347808 */ /* 0x002fe40005000000 */
[----:B------:R-:W-:Y:S02]  /*40b0*/  ISETP.GE.AND P2, PT, R33, R167, PT ;  /* 0x000000a72100720c */ /* 0x000fe40003f46270 */
[----:B--2---:R-:W-:Y:S02]  /*40c0*/  FSEL R55, R55, -INF , !P4 ;  /* 0xff80000037377808 */ /* 0x004fe40006000000 */
[----:B---3--:R-:W-:Y:S01]  /*40d0*/  FSEL R51, R51, -INF , !P2 ;  /* 0xff80000033337808 */ /* 0x008fe20005000000 */
        /* <DEDUP_REMOVED lines=8> */
[----:B------:R-:W-:Y:S02]  /*4160*/  ISETP.GE.AND P2, PT, R2, RZ, PT ;  /* 0x000000ff0200720c */ /* 0x000fe40003f46270 */
        /* <DEDUP_REMOVED lines=50> */
.L_x_2724:
[----:B------:R-:W-:-:S04]  /*4490*/  LEA R2, -R117, RZ, 0x7 ;  /* 0x000000ff75027211 */ /* 0x000fc800078e39ff */
[----:B------:R-:W-:Y:S02]  /*44a0*/  SHF.R.S32.HI R4, RZ, 0x1f, R2 ;  /* 0x0000001fff047819 */ /* 0x000fe40000011402 */
.L_x_2725:
        /* <DEDUP_REMOVED lines=29> */
.L_x_2723:
        /* <DEDUP_REMOVED lines=78> */
[----:B-1----:R-:W-:-:S04]  /*4b60*/  FMNMX.FTZ R2, R7, R2, !PT ;  /* 0x0000000207027209 */ /* 0x002fc80007810000 */
[C---:B------:R-:W-:Y:S01]  /*4b70*/  FSETP.NEU.FTZ.AND P0, PT, R2.reuse, -INF , PT ;  /* 0xff8000000200780b */ /* 0x040fe20003f1d000 */
[----:B------:R-:W-:-:S05]  /*4b80*/  FMUL.FTZ R58, R2, c[0x0][0x23c] ;  /* 0x00008f00023a7a20 */ /* 0x000fca0000410000 */
[----:B------:R-:W-:-:S05]  /*4b90*/  FSEL R58, R58, RZ, P0 ;  /* 0x000000ff3a3a7208 */ /* 0x000fca0000000000 */
[--C-:B------:R-:W-:Y:S01]  /*4ba0*/  FFMA.FTZ R50, R0, c[0x0][0x23c], -R58.reuse ;  /* 0x00008f0000327a23 */ /* 0x100fe2000001083a */
[----:B--2---:R-:W-:Y:S01]  /*4bb0*/  FMNMX.FTZ R0, R5, R4, !PT ;  /* 0x0000000405007209 */ /* 0x004fe20007810000 */
[--C-:B------:R-:W-:Y:S01]  /*4bc0*/  FFMA.FTZ R49, R85, c[0x0][0x23c], -R58.reuse ;  /* 0x00008f0055317a23 */ /* 0x100fe2000001083a */
[----:B------:R-:W-:Y:S01]  /*4bd0*/  LDSM.16.MT88.4 R4, [R116+0xd000] ;  /* 0x00d000007404783b */ /* 0x000fe20000004200 */
[--C-:B------:R-:W-:Y:S01]  /*4be0*/  FFMA.FTZ R45, R87, c[0x0][0x23c], -R58.reuse ;  /* 0x00008f00572d7a23 */ /* 0x100fe2000001083a */
[C---:B------:R-:W-:Y:S01]  /*4bf0*/  FSETP.NEU.FTZ.AND P0, PT, R0.reuse, -INF , PT ;  /* 0xff8000000000780b */ /* 0x040fe20003f1d000 */
[----:B------:R-:W-:Y:S01]  /*4c00*/  FMUL.FTZ R53, R0, c[0x0][0x23c] ;  /* 0x00008f0000357a20 */ /* 0x000fe20000410000 */
[----:B------:R-:W-:Y:S01]  /*4c10*/  MUFU.EX2 R50, R50 ;  /* 0x0000003200327308 */ /* 0x000fe20000000800 */
[--C-:B------:R-:W-:Y:S02]  /*4c20*/  FFMA.FTZ R44, R43, c[0x0][0x23c], -R58.reuse ;  /* 0x00008f002b2c7a23 */ /* 0x100fe4000001083a */
[--C-:B------:R-:W-:Y:S01]  /*4c30*/  FFMA.FTZ R43, R37, c[0x0][0x23c], -R58.reuse ;  /* 0x00008f00252b7a23 */ /* 0x100fe2000001083a */
[----:B------:R-:W-:Y:S01]  /*4c40*/  FSEL R53, R53, RZ, P0 ;  /* 0x000000ff35357208 */ /* 0x000fe20000000000 */
[----:B------:R-:W-:-:S02]  /*4c50*/  FFMA.FTZ R40, R91, c[0x0][0x23c], -R58 ;  /* 0x00008f005b287a23 */ /* 0x000fc4000001083a */
[--C-:B------:R-:W-:Y:S01]  /*4c60*/  FFMA.FTZ R39, R35, c[0x0][0x23c], -R58.reuse ;  /* 0x00008f0023277a23 */ /* 0x100fe2000001083a */
[----:B------:R-:W1:Y:S01]  /*4c70*/  MUFU.EX2 R49, R49 ;  /* 0x0000003100317308 */ /* 0x000e620000000800 */
[--C-:B------:R-:W-:Y:S02]  /*4c80*/  FFMA.FTZ R47, R84, c[0x0][0x23c], -R53.reuse ;  /* 0x00008f00542f7a23 */ /* 0x100fe40000010835 */
[--C-:B------:R-:W-:Y:S02]  /*4c90*/  FFMA.FTZ R46, R86, c[0x0][0x23c], -R53.reuse ;  /* 0x00008f00562e7a23 */ /* 0x100fe40000010835 */
[--C-:B------:R-:W-:Y:S01]  /*4ca0*/  FFMA.FTZ R48, R36, c[0x0][0x23c], -R53.reuse ;  /* 0x00008f0024307a23 */ /* 0x100fe20000010835 */
[----:B------:R-:W2:Y:S01]  /*4cb0*/  LDSM.16.MT88.4 R84, [R116+0xb000] ;  /* 0x00b000007454783b */ /* 0x000ea20000004200 */
[----:B------:R-:W-:Y:S01]  /*4cc0*/  FFMA.FTZ R41, R90, c[0x0][0x23c], -R53 ;  /* 0x00008f005a297a23 */ /* 0x000fe20000010835 */
[----:B------:R-:W-:Y:S01]  /*4cd0*/  MUFU.EX2 R45, R45 ;  /* 0x0000002d002d7308 */ /* 0x000fe20000000800 */
[----:B------:R-:W-:-:S02]  /*4ce0*/  FFMA.FTZ R36, R17, c[0x0][0x23c], -R58 ;  /* 0x00008f0011247a23 */ /* 0x000fc4000001083a */
[--C-:B------:R-:W-:Y:S01]  /*4cf0*/  FFMA.FTZ R42, R32, c[0x0][0x23c], -R53.reuse ;  /* 0x00008f00202a7a23 */ /* 0x100fe20000010835 */
[----:B------:R-:W3:Y:S01]  /*4d00*/  LDSM.16.MT88.4 R16, [R119+0x9400] ;  /* 0x009400007710783b */ /* 0x000ee20000004200 */
[--C-:B------:R-:W-:Y:S02]  /*4d10*/  FFMA.FTZ R37, R80, c[0x0][0x23c], -R53.reuse ;  /* 0x00008f0050257a23 */ /* 0x100fe40000010835 */
[--C-:B------:R-:W-:Y:S01]  /*4d20*/  FFMA.FTZ R38, R38, c[0x0][0x23c], -R53.reuse ;  /* 0x00008f0026267a23 */ /* 0x100fe20000010835 */
[----:B------:R-:W4:Y:S01]  /*4d30*/  MUFU.EX2 R44, R44 ;  /* 0x0000002c002c7308 */ /* 0x000f220000000800 */
[----:B-1----:R-:W-:Y:S01]  /*4d40*/  F2FP.BF16.PACK_AB R68, R49, R50 ;  /* 0x000000323144723e */ /* 0x002fe200000010ff */
[----:B------:R-:W-:Y:S02]  /*4d50*/  FFMA.FTZ R33, R20, c[0x0][0x23c], -R53 ;  /* 0x00008f0014217a23 */ /* 0x000fe40000010835 */
[--C-:B------:R-:W-:Y:S02]  /*4d60*/  FFMA.FTZ R35, R21, c[0x0][0x23c], -R58.reuse ;  /* 0x00008f0015237a23 */ /* 0x100fe4000001083a */
[----:B------:R-:W-:Y:S01]  /*4d70*/  LDSM.16.MT88.4 R20, [R116+0xd400] ;  /* 0x00d400007414783b */ /* 0x000fe20000004200 */
[--C-:B------:R-:W-:Y:S01]  /*4d80*/  FFMA.FTZ R32, R151, c[0x0][0x23c], -R58.reuse ;  /* 0x00008f0097207a23 */ /* 0x100fe2000001083a */
[----:B------:R-:W-:Y:S01]  /*4d90*/  MUFU.EX2 R47, R47 ;  /* 0x0000002f002f7308 */ /* 0x000fe20000000800 */
[----:B------:R-:W-:-:S02]  /*4da0*/  FFMA.FTZ R31, R153, c[0x0][0x23c], -R58 ;  /* 0x00008f00991f7a23 */ /* 0x000fc4000001083a */
[--C-:B------:R-:W-:Y:S02]  /*4db0*/  FFMA.FTZ R28, R149, c[0x0][0x23c], -R58.reuse ;  /* 0x00008f00951c7a23 */ /* 0x100fe4000001083a */
[--C-:B------:R-:W-:Y:S02]  /*4dc0*/  FFMA.FTZ R34, R34, c[0x0][0x23c], -R53.reuse ;  /* 0x00008f0022227a23 */ /* 0x100fe40000010835 */
[--C-:B------:R-:W-:Y:S01]  /*4dd0*/  FFMA.FTZ R29, R62, c[0x0][0x23c], -R53.reuse ;  /* 0x00008f003e1d7a23 */ /* 0x100fe20000010835 */
[----:B------:R-:W1:Y:S01]  /*4de0*/  MUFU.EX2 R46, R46 ;  /* 0x0000002e002e7308 */ /* 0x000e620000000800 */
[----:B----4-:R-:W-:Y:S01]  /*4df0*/  F2FP.BF16.PACK_AB R70, R44, R45 ;  /* 0x0000002d2c46723e */ /* 0x010fe200000010ff */
[--C-:B------:R-:W-:Y:S02]  /*4e00*/  FFMA.FTZ R30, R154, c[0x0][0x23c], -R53.reuse ;  /* 0x00008f009a1e7a23 */ /* 0x100fe40000010835 */
[----:B------:R-:W-:Y:S02]  /*4e10*/  FFMA.FTZ R3, R60, c[0x0][0x23c], -R53 ;  /* 0x00008f003c037a23 */ /* 0x000fe40000010835 */
[----:B------:R-:W-:-:S02]  /*4e20*/  FFMA.FTZ R60, R67, c[0x0][0x23c], -R58 ;  /* 0x00008f00433c7a23 */ /* 0x000fc4000001083a */
[----:B------:R-:W-:Y:S01]  /*4e30*/  MUFU.EX2 R48, R48 ;  /* 0x0000003000307308 */ /* 0x000fe20000000800 */
[--C-:B------:R-:W-:Y:S02]  /*4e40*/  FFMA.FTZ R62, R121, c[0x0][0x23c], -R58.reuse ;  /* 0x00008f00793e7a23 */ /* 0x100fe4000001083a */
[--C-:B------:R-:W-:Y:S02]  /*4e50*/  FFMA.FTZ R67, R66, c[0x0][0x23c], -R53.reuse ;  /* 0x00008f0042437a23 */ /* 0x100fe40000010835 */
[--C-:B------:R-:W-:Y:S02]  /*4e60*/  FFMA.FTZ R59, R59, c[0x0][0x23c], -R58.reuse ;  /* 0x00008f003b3b7a23 */ /* 0x100fe4000001083a */
[----:B------:R-:W-:Y:S01]  /*4e70*/  FFMA.FTZ R61, R61, c[0x0][0x23c], -R58 ;  /* 0x00008f003d3d7a23 */ /* 0x000fe2000001083a */
[----:B------:R-:W4:Y:S01]  /*4e80*/  MUFU.EX2 R41, R41 ;  /* 0x0000002900297308 */ /* 0x000f220000000800 */
[----:B-1----:R-:W-:Y:S01]  /*4e90*/  F2FP.BF16.PACK_AB R69, R46, R47 ;  /* 0x0000002f2e45723e */ /* 0x002fe200000010ff */
        /* <DEDUP_REMOVED lines=9> */
[----:B------:R-:W1:Y:S01]  /*4f30*/  MUFU.EX2 R40, R40 ;  /* 0x0000002800287308 */ /* 0x000e620000000800 */
        /* <DEDUP_REMOVED lines=23> */
[----:B------:R-:W4:Y:S01]  /*50b0*/  MUFU.EX2 R37, R37 ;  /* 0x0000002500257308 */ /* 0x000f220000000800 */
        /* <DEDUP_REMOVED lines=9> */
[----:B--2---:R-:W-:Y:S01]  /*5150*/  HMMA.16816.F32.BF16 R88, R68, R84, RZ ;  /* 0x000000544458723c */ /* 0x004fe200000418ff */
[----:B------:R-:W-:Y:S01]  /*5160*/  FADD.FTZ R48, R48, R47 ;  /* 0x0000002f30307221 */ /* 0x000fe20000010000 */
[----:B------:R-:W2:Y:S01]  /*5170*/  MUFU.EX2 R33, R33 ;  /* 0x0000002100217308 */ /* 0x000ea20000000800 */
[----:B------:R-:W-:-:S02]  /*5180*/  FADD.FTZ R44, R44, R45 ;  /* 0x0000002d2c2c7221 */ /* 0x000fc40000010000 */
[----:B------:R-:W-:Y:S02]  /*5190*/  FADD.FTZ R41, R41, R48 ;  /* 0x0000003029297221 */ /* 0x000fe40000010000 */
[----:B------:R-:W-:Y:S01]  /*51a0*/  FFMA.FTZ R207, R55, c[0x0][0x23c], -R58 ;  /* 0x00008f0037cf7a23 */ /* 0x000fe2000001083a */
[C---:B------:R-:W-:Y:S01]  /*51b0*/  HMMA.16816.F32.BF16 R80, R68.reuse, R76, RZ ;  /* 0x0000004c4450723c */ /* 0x040fe200000418ff */
[----:B------:R-:W-:Y:S01]  /*51c0*/  FFMA.FTZ R206, R51, c[0x0][0x23c], -R53 ;  /* 0x00008f0033ce7a23 */ /* 0x000fe20000010835 */
        /* <DEDUP_REMOVED lines=9> */
[----:B-1----:R-:W-:Y:S01]  /*5260*/  F2FP.BF16.PACK_AB R4, R40, R43 ;  /* 0x0000002b2804723e */ /* 0x002fe200000010ff */
[----:B------:R-:W-:Y:S01]  /*5270*/  HMMA.16816.F32.BF16 R68, R68, R6, RZ ;  /* 0x000000064444723c */ /* 0x000fe200000418ff */
[----:B----4-:R-:W-:Y:S01]  /*5280*/  F2FP.BF16.PACK_AB R5, R37, R42 ;  /* 0x0000002a2505723e */ /* 0x010fe200000010ff */
        /* <DEDUP_REMOVED lines=29> */
[C---:B------:R-:W-:Y:S01]  /*5460*/  HMMA.16816.F32.BF16 R84, R4.reuse, R26, R84 ;  /* 0x0000001a0454723c */ /* 0x040fe20000041854 */
[----:B------:R-:W-:Y:S01]  /*5470*/  LDSM.16.MT88.4 R24, [R116+0xb800] ;  /* 0x00b800007418783b */ /* 0x000fe20000004200 */
[----:B------:R-:W-:Y:S06]  /*5480*/  MUFU.EX2 R66, R66 ;  /* 0x0000004200427308 */ /* 0x000fec0000000800 */
[C---:B----4-:R-:W-:Y:S02]  /*5490*/  HMMA.16816.F32.BF16 R80, R4.reuse, R12, R80 ;  /* 0x0000000c0450723c */ /* 0x050fe40000041850 */
[----:B------:R-:W4:Y:S06]  /*54a0*/  MUFU.EX2 R121, R121 ;  /* 0x0000007900797308 */ /* 0x000f2c0000000800 */
        /* <DEDUP_REMOVED lines=52> */
[----:B------:R-:W-:Y:S01]  /*57f0*/  F2FP.BF16.PACK_AB R4, R60, R59 ;  /* 0x0000003b3c04723e */ /* 0x000fe200000010ff */
[----:B------:R-:W-:Y:S01]  /*5800*/  FADD.FTZ R59, R59, R28 ;  /* 0x0000001c3b3b7221 */ /* 0x000fe20000010000 */
[----:B------:R-:W-:Y:S01]  /*5810*/  F2FP.BF16.PACK_AB R5, R67, R64 ;  /* 0x000000404305723e */ /* 0x000fe200000010ff */
[----:B------:R-:W-:Y:S01]  /*5820*/  FADD.FTZ R64, R64, R3 ;  /* 0x0000000340407221 */ /* 0x000fe20000010000 */
[----:B------:R-:W-:Y:S01]  /*5830*/  F2FP.BF16.PACK_AB R6, R61, R62 ;  /* 0x0000003e3d06723e */ /* 0x000fe200000010ff */
[----:B------:R-:W-:Y:S01]  /*5840*/  FADD.FTZ R59, R60, R59 ;  /* 0x0000003b3c3b7221 */ /* 0x000fe20000010000 */
[----:B----4-:R-:W-:Y:S01]  /*5850*/  F2FP.BF16.PACK_AB R7, R121, R66 ;  /* 0x000000427907723e */ /* 0x010fe200000010ff */
        /* <DEDUP_REMOVED lines=223> */
.L_x_2727:
[----:B------:R-:W-:-:S05]  /*6650*/  IMAD.MOV.U32 R5, RZ, RZ, c[0x0][0x1a0] ;  /* 0x00006800ff057624 */ /* 0x000fca00078e00ff */
[----:B------:R-:W-:-:S04]  /*6660*/  LEA R5, -R5, RZ, 0x7 ;  /* 0x000000ff05057211 */ /* 0x000fc800078e39ff */
[----:B------:R-:W-:Y:S02]  /*6670*/  SHF.R.S32.HI R4, RZ, 0x1f, R5 ;  /* 0x0000001fff047819 */ /* 0x000fe40000011405 */
.L_x_2728:
[C---:B------:R-:W-:Y:S01]  /*6680*/  LEA R190, P1, R5.reuse, R190, 0x1 ;  /* 0x000000be05be7211 */ /* 0x040fe200078208ff */
[----:B------:R-:W-:Y:S01]  /*6690*/  IMAD.MOV.U32 R3, RZ, RZ, c[0x0][0x1a0] ;  /* 0x00006800ff037624 */ /* 0x000fe200078e00ff */
[CC--:B------:R-:W-:Y:S01]  /*66a0*/  IADD3 R6, P0, R5.reuse, R136.reuse, RZ ;  /* 0x0000008805067210 */ /* 0x0c0fe20007f1e0ff */
[----:B------:R-:W-:Y:S01]  /*66b0*/  IMAD.MOV.U32 R7, RZ, RZ, c[0x0][0x1a4] ;  /* 0x00006900ff077624 */ /* 0x000fe200078e00ff */
[----:B------:R-:W-:Y:S01]  /*66c0*/  LEA.HI.X R191, R5, R191, R4, 0x1, P1 ;  /* 0x000000bf05bf7211 */ /* 0x000fe200008f0c04 */
[----:B------:R-:W-:Y:S01]  /*66d0*/  IMAD.MOV.U32 R170, RZ, RZ, 0x6 ;  /* 0x00000006ffaa7424 */ /* 0x000fe200078e00ff */
[----:B------:R-:W-:Y:S01]  /*66e0*/  LEA R9, P1, R3, R5, 0x5 ;  /* 0x0000000503097211 */ /* 0x000fe200078228ff */
[----:B------:R-:W-:Y:S01]  /*66f0*/  IMAD.X R5, R4, 0x1, R132, P0 ;  /* 0x0000000104057824 */ /* 0x000fe200000e0684 */
[----:B------:R-:W-:Y:S01]  /*6700*/  LEA R10, P2, R6, c[0x0][0x170], 0x1 ;  /* 0x00005c00060a7a11 */ /* 0x000fe200078408ff */
[----:B------:R-:W-:Y:S01]  /*6710*/  @!PT LDS RZ, [RZ] ;  /* 0x00000000fffff984 */ /* 0x000fe20000000800 */
[----:B------:R-:W-:Y:S01]  /*6720*/  @!PT LDS RZ, [RZ] ;  /* 0x00000000fffff984 */ /* 0x000fe20000000800 */
[----:B------:R-:W-:Y:S01]  /*6730*/  @!PT LDS RZ, [RZ] ;  /* 0x00000000fffff984 */ /* 0x000fe20000000800 */
[----:B------:R1:W-:Y:S01]  /*6740*/  LDGSTS.E.BYPASS.LTC128B.128 [R193+0x9000], [R190.64] ;  /* 0x09000000bec17fae */ /* 0x0003e2000b901d4c */
[----:B------:R-:W-:-:S02]  /*6750*/  IADD3 R9, P0, R9, R136, RZ ;  /* 0x0000008809097210 */ /* 0x000fc40007f1e0ff */
[C---:B------:R-:W-:Y:S02]  /*6760*/  LEA.HI.X R7, R3.reuse, R4, R7, 0x5, P1 ;  /* 0x0000000403077211 */ /* 0x040fe400008f2c07 */
[----:B------:R-:W-:Y:S01]  /*6770*/  LEA.HI.X R11, R6, c[0x0][0x174], R5, 0x1, P2 ;  /* 0x00005d00060b7a11 */ /* 0x000fe200010f0c05 */
[C---:B------:R-:W-:Y:S01]  /*6780*/  IMAD.SHL.U32 R5, R3.reuse, 0x40, RZ ;  /* 0x0000004003057824 */ /* 0x040fe200078e00ff */
[----:B------:R-:W-:Y:S01]  /*6790*/  SHF.L.U64.HI R4, R3, R170, c[0x0][0x1a4] ;  /* 0x0000690003047619 */ /* 0x000fe200000102aa */
[----:B------:R-:W-:Y:S01]  /*67a0*/  IMAD.X R132, R7, 0x1, R132, P0 ;  /* 0x0000000107847824 */ /* 0x000fe200000e0684 */
[----:B------:R-:W-:Y:S01]  /*67b0*/  LEA R6, P0, R9, c[0x0][0x170], 0x1 ;  /* 0x00005c0009067a11 */ /* 0x000fe200078008ff */
[----:B------:R2:W-:Y:S01]  /*67c0*/  LDGSTS.E.BYPASS.LTC128B.128 [R193+0xb000], [R10.64+0x40] ;  /* 0x0b0000400ac17fae */ /* 0x0005e2000b901d4c */
[----:B------:R-:W-:Y:S02]  /*67d0*/  IADD3 R8, P1, R5, R190, RZ ;  /* 0x000000be05087210 */ /* 0x000fe40007f3e0ff */
[----:B------:R-:W-:Y:S01]  /*67e0*/  LEA.HI.X R7, R9, c[0x0][0x174], R132, 0x1, P0 ;  /* 0x00005d0009077a11 */ /* 0x000fe200000f0c84 */
[----:B------:R2:W-:Y:S01]  /*67f0*/  LDGSTS.E.BYPASS.LTC128B.128 [R193+0xd000], [R10.64+0x80] ;  /* 0x0d0000800ac17fae */ /* 0x0005e2000b901d4c */
[-C--:B------:R-:W-:Y:S01]  /*6800*/  IADD3 R16, P0, R8, R5.reuse, RZ ;  /* 0x0000000508107210 */ /* 0x080fe20007f1e0ff */
[----:B------:R-:W-:Y:S01]  /*6810*/  IMAD.X R9, R4, 0x1, R191, P1 ;  /* 0x0000000104097824 */ /* 0x000fe200008e06bf */
[----:B------:R-:W-:-:S02]  /*6820*/  IADD3 R24, P2, R6, R5, RZ ;  /* 0x0000000506187210 */ /* 0x000fc40007f5e0ff */
[-C--:B------:R-:W-:Y:S01]  /*6830*/  IADD3 R18, P1, R16, R5.reuse, RZ ;  /* 0x0000000510127210 */ /* 0x080fe20007f3e0ff */
[--C-:B------:R-:W-:Y:S01]  /*6840*/  IMAD.X R17, R9, 0x1, R4.reuse, P0 ;  /* 0x0000000109117824 */ /* 0x100fe200000e0604 */
[----:B------:R-:W-:Y:S01]  /*6850*/  IADD3 R26, P0, R24, R5, RZ ;  /* 0x00000005181a7210 */ /* 0x000fe20007f1e0ff */
[--C-:B------:R-:W-:Y:S01]  /*6860*/  IMAD.X R25, R7, 0x1, R4.reuse, P2 ;  /* 0x0000000107197824 */ /* 0x100fe200010e0604 */
[----:B------:R2:W-:Y:S01]  /*6870*/  LDGSTS.E.BYPASS.LTC128B.128 [R193+0x9800], [R8.64] ;  /* 0x0980000008c17fae */ /* 0x0005e2000b901d4c */
[--C-:B------:R-:W-:Y:S02]  /*6880*/  IMAD.X R19, R17, 0x1, R4.reuse, P1 ;  /* 0x0000000111137824 */ /* 0x100fe400008e0604 */
        /* <DEDUP_REMOVED lines=11> */
[----:B------:R-:W5:Y:S04]  /*6940*/  LDSM.16.M88.4 R20, [R185+0x3400] ;  /* 0x00340000b914783b */ /* 0x000f680000000200 */
[----:B------:R-:W4:Y:S04]  /*6950*/  LDSM.16.M88.4 R12, [R185+0x3800] ;  /* 0x00380000b90c783b */ /* 0x000f280000000200 */
[----:B------:R-:W-:Y:S04]  /*6960*/  LDSM.16.M88.4 R160, [R184] ;  /* 0x00000000b8a0783b */ /* 0x000fe80000000200 */
[----:B------:R-:W4:Y:S04]  /*6970*/  LDSM.16.M88.4 R36, [R118+0x3000] ;  /* 0x003000007624783b */ /* 0x000f280000000200 */
[----:B------:R-:W4:Y:S04]  /*6980*/  LDSM.16.M88.4 R124, [R185+0x4000] ;  /* 0x00400000b97c783b */ /* 0x000f280000000200 */
[----:B------:R-:W4:Y:S04]  /*6990*/  LDSM.16.M88.4 R56, [R185+0x4800] ;  /* 0x00480000b938783b */ /* 0x000f280000000200 */
[----:B--2---:R-:W2:Y:S04]  /*69a0*/  LDSM.16.M88.4 R8, [R118+0x3400] ;  /* 0x003400007608783b */ /* 0x004ea80000000200 */
[----:B---3--:R-:W3:Y:S04]  /*69b0*/  LDSM.16.M88.4 R4, [R118+0x3800] ;  /* 0x003800007604783b */ /* 0x008ee80000000200 */
[----:B------:R-:W2:Y:S04]  /*69c0*/  LDSM.16.M88.4 R132, [R185+0x3c00] ;  /* 0x003c0000b984783b */ /* 0x000ea80000000200 */
[----:B------:R-:W2:Y:S01]  /*69d0*/  LDSM.16.M88.4 R64, [R185+0x4400] ;  /* 0x00440000b940783b */ /* 0x000ea20000000200 */
[C---:B-1----:R-:W-:Y:S03]  /*69e0*/  HMMA.16816.F32.BF16 R32, R48.reuse, R28, RZ ;  /* 0x0000001c3020723c */ /* 0x042fe600000418ff */
[----:B------:R-:W1:Y:S04]  /*69f0*/  LDSM.16.M88.4 R140, [R185+0x4c00] ;  /* 0x004c0000b98c783b */ /* 0x000e680000000200 */
[----:B------:R-:W-:Y:S01]  /*6a00*/  LDSM.16.M88.4 R44, [R186+0x1000] ;  /* 0x00100000ba2c783b */ /* 0x000fe20000000200 */
[C---:B------:R-:W-:Y:S03]  /*6a10*/  HMMA.16816.F32.BF16 R28, R48.reuse, R30, RZ ;  /* 0x0000001e301c723c */ /* 0x040fe600000418ff */
[----:B------:R-:W1:Y:S04]  /*6a20*/  LDSM.16.M88.4 R40, [R185+0x5000] ;  /* 0x00500000b928783b */ /* 0x000e680000000200 */
[----:B------:R-:W1:Y:S01]  /*6a30*/  LDSM.16.M88.4 R152, [R118+0x4000] ;  /* 0x004000007698783b */ /* 0x000e620000000200 */
[C---:B-----5:R-:W-:Y:S03]  /*6a40*/  HMMA.16816.F32.BF16 R24, R48.reuse, R20, RZ ;  /* 0x000000143018723c */ /* 0x060fe600000418ff */
[----:B------:R-:W5:Y:S04]  /*6a50*/  LDSM.16.M88.4 R144, [R118+0x4800] ;  /* 0x004800007690783b */ /* 0x000f680000000200 */
[----:B------:R-:W-:Y:S01]  /*6a60*/  LDSM.16.M88.4 R156, [R118+0x3c00] ;  /* 0x003c0000769c783b */ /* 0x000fe20000000200 */
[C---:B----4-:R-:W-:Y:S03]  /*6a70*/  HMMA.16816.F32.BF16 R16, R48.reuse, R12, RZ ;  /* 0x0000000c3010723c */ /* 0x050fe600000418ff */
[----:B------:R-:W-:Y:S04]  /*6a80*/  LDSM.16.M88.4 R148, [R118+0x4400] ;  /* 0x004400007694783b */ /* 0x000fe80000000200 */
[----:B------:R-:W0:Y:S01]  /*6a90*/  LDGDEPBAR ;  /* 0x00000000000079af */ /* 0x000e220000000000 */
[C---:B------:R-:W-:Y:S08]  /*6aa0*/  HMMA.16816.F32.BF16 R20, R48.reuse, R22, RZ ;  /* 0x000000163014723c */ /* 0x040ff000000418ff */
        /* <DEDUP_REMOVED lines=8> */
[C---:B--2---:R-:W-:Y:S08]  /*6b30*/  HMMA.16816.F32.BF16 R24, R160.reuse, R8, R24 ;  /* 0x00000008a018723c */ /* 0x044ff00000041818 */
[C---:B------:R-:W-:Y:S01]  /*6b40*/  HMMA.16816.F32.BF16 R20, R160.reuse, R10, R20 ;  /* 0x0000000aa014723c */ /* 0x040fe20000041814 */
[----:B------:R-:W-:Y:S07]  /*6b50*/  LDSM.16.M88.4 R8, [R184+0x1000] ;  /* 0x00100000b808783b */ /* 0x000fee0000000200 */
[C---:B---3--:R-:W-:Y:S08]  /*6b60*/  HMMA.16816.F32.BF16 R16, R160.reuse, R4, R16 ;  /* 0x00000004a010723c */ /* 0x048ff00000041810 */
[----:B------:R-:W-:Y:S01]  /*6b70*/  HMMA.16816.F32.BF16 R12, R160, R6, R12 ;  /* 0x00000006a00c723c */ /* 0x000fe2000004180c */
[----:B------:R-:W2:Y:S07]  /*6b80*/  LDSM.16.M88.4 R4, [R118+0x5000] ;  /* 0x005000007604783b */ /* 0x000eae0000000200 */
        /* <DEDUP_REMOVED lines=10> */
[C---:B------:R-:W-:Y:S08]  /*6c30*/  HMMA.16816.F32.BF16 R128, R160.reuse, R152, R128 ;  /* 0x00000098a080723c */ /* 0x040ff00000041880 */
[C---:B------:R-:W-:Y:S08]  /*6c40*/  HMMA.16816.F32.BF16 R124, R160.reuse, R154, R124 ;  /* 0x0000009aa07c723c */ /* 0x040ff0000004187c */
[C---:B-----5:R-:W-:Y:S08]  /*6c50*/  HMMA.16816.F32.BF16 R60, R160.reuse, R144, R60 ;  /* 0x00000090a03c723c */ /* 0x060ff0000004183c */
[----:B------:R-:W-:Y:S01]  /*6c60*/  HMMA.16816.F32.BF16 R152, R160, R146, R56 ;  /* 0x00000092a098723c */ /* 0x000fe20000041838 */
[----:B------:R-:W-:Y:S04]  /*6c70*/  LDSM.16.M88.4 R144, [R186+0x2000] ;  /* 0x00200000ba90783b */ /* 0x000fe80000000200 */
[----:B------:R-:W3:Y:S03]  /*6c80*/  LDSM.16.M88.4 R56, [R185+0x7000] ;  /* 0x00700000b938783b */ /* 0x000ee60000000200 */
[C---:B--2---:R-:W-:Y:S08]  /*6c90*/  HMMA.16816.F32.BF16 R32, R8.reuse, R4, R32 ;  /* 0x000000040820723c */ /* 0x044ff00000041820 */
[----:B------:R-:W-:Y:S01]  /*6ca0*/  HMMA.16816.F32.BF16 R28, R8, R6, R28 ;  /* 0x00000006081c723c */ /* 0x000fe2000004181c */
[----:B------:R-:W-:Y:S07]  /*6cb0*/  LDSM.16.M88.4 R4, [R185+0x7400] ;  /* 0x00740000b904783b */ /* 0x000fee0000000200 */
[C---:B------:R-:W-:Y:S08]  /*6cc0*/  HMMA.16816.F32.BF16 R136, R160.reuse, R156, R136 ;  /* 0x0000009ca088723c */ /* 0x040ff00000041888 */
[C---:B------:R-:W-:Y:S08]  /*6cd0*/  HMMA.16816.F32.BF16 R132, R160.reuse, R158, R132 ;  /* 0x0000009ea084723c */ /* 0x040ff00000041884 */
[C---:B-1----:R-:W-:Y:S08]  /*6ce0*/  HMMA.16816.F32.BF16 R52, R160.reuse, R140, R52 ;  /* 0x0000008ca034723c */ /* 0x042ff00000041834 */
[----:B------:R-:W-:Y:S01]  /*6cf0*/  HMMA.16816.F32.BF16 R48, R160, R142, R48 ;  /* 0x0000008ea030723c */ /* 0x000fe20000041830 */
[----:B------:R-:W1:Y:S07]  /*6d00*/  LDSM.16.M88.4 R140, [R185+0x5c00] ;  /* 0x005c0000b98c783b */ /* 0x000e6e0000000200 */
[C---:B------:R-:W-:Y:S08]  /*6d10*/  HMMA.16816.F32.BF16 R24, R44.reuse, R36, R24 ;  /* 0x000000242c18723c */ /* 0x040ff00000041818 */
[----:B------:R-:W-:Y:S01]  /*6d20*/  HMMA.16816.F32.BF16 R156, R44, R38, R20 ;  /* 0x000000262c9c723c */ /* 0x000fe20000041814 */
[----:B------:R-:W-:Y:S04]  /*6d30*/  LDSM.16.M88.4 R36, [R184+0x2000] ;  /* 0x00200000b824783b */ /* 0x000fe80000000200 */
[----:B------:R-:W2:Y:S03]  /*6d40*/  LDSM.16.M88.4 R20, [R118+0x7000] ;  /* 0x007000007614783b */ /* 0x000ea60000000200 */
[C---:B------:R-:W-:Y:S08]  /*6d50*/  HMMA.16816.F32.BF16 R120, R160.reuse, R148, R120 ;  /* 0x00000094a078723c */ /* 0x040ff00000041878 */
[----:B------:R-:W-:Y:S01]  /*6d60*/  HMMA.16816.F32.BF16 R64, R160, R150, R64 ;  /* 0x00000096a040723c */ /* 0x000fe20000041840 */
[----:B------:R-:W4:Y:S04]  /*6d70*/  LDSM.16.M88.4 R160, [R185+0x6000] ;  /* 0x00600000b9a0783b */ /* 0x000f280000000200 */
[----:B------:R-:W5:Y:S03]  /*6d80*/  LDSM.16.M88.4 R148, [R185+0x5800] ;  /* 0x00580000b994783b */ /* 0x000f660000000200 */
[C---:B---3--:R-:W-:Y:S08]  /*6d90*/  HMMA.16816.F32.BF16 R32, R144.reuse, R56, R32 ;  /* 0x000000389020723c */ /* 0x048ff00000041820 */
[----:B------:R-:W-:Y:S01]  /*6da0*/  HMMA.16816.F32.BF16 R28, R144, R58, R28 ;  /* 0x0000003a901c723c */ /* 0x000fe2000004181c */
[----:B------:R-:W3:Y:S07]  /*6db0*/  LDSM.16.M88.4 R56, [R118+0x5800] ;  /* 0x005800007638783b */ /* 0x000eee0000000200 */
[C---:B------:R-:W-:Y:S08]  /*6dc0*/  HMMA.16816.F32.BF16 R24, R8.reuse, R40, R24 ;  /* 0x000000280818723c */ /* 0x040ff00000041818 */
[----:B------:R-:W-:Y:S01]  /*6dd0*/  HMMA.16816.F32.BF16 R156, R8, R42, R156 ;  /* 0x0000002a089c723c */ /* 0x000fe2000004189c */
[----:B------:R-:W-:Y:S07]  /*6de0*/  LDSM.16.M88.4 R40, [R185+0x7800] ;  /* 0x00780000b928783b */ /* 0x000fee0000000200 */
[C---:B-1----:R-:W-:Y:S08]  /*6df0*/  HMMA.16816.F32.BF16 R136, R44.reuse, R140, R136 ;  /* 0x0000008c2c88723c */ /* 0x042ff00000041888 */
[----:B------:R-:W-:Y:S08]  /*6e00*/  HMMA.16816.F32.BF16 R132, R44, R142, R132 ;  /* 0x0000008e2c84723c */ /* 0x000ff00000041884 */
[C---:B--2---:R-:W-:Y:S08]  /*6e10*/  HMMA.16816.F32.BF16 R32, R36.reuse, R20, R32 ;  /* 0x000000142420723c */ /* 0x044ff00000041820 */
[----:B------:R-:W-:Y:S01]  /*6e20*/  HMMA.16816.F32.BF16 R28, R36, R22, R28 ;  /* 0x00000016241c723c */ /* 0x000fe2000004181c */
[----:B------:R-:W1:Y:S07]  /*6e30*/  LDSM.16.M88.4 R20, [R185+0x6400] ;  /* 0x00640000b914783b */ /* 0x000e6e0000000200 */
[C---:B----4-:R-:W-:Y:S01]  /*6e40*/  HMMA.16816.F32.BF16 R140, R44.reuse, R160, R128 ;  /* 0x000000a02c8c723c */ /* 0x050fe20000041880 */
[----:B------:R-:W2:Y:S07]  /*6e50*/  LDSM.16.M88.4 R128, [R118+0x7400] ;  /* 0x007400007680783b */ /* 0x000eae0000000200 */
[----:B-----5:R-:W-:Y:S01]  /*6e60*/  HMMA.16816.F32.BF16 R16, R44, R148, R16 ;  /* 0x000000942c10723c */ /* 0x020fe20000041810 */
[----:B------:R-:W-:-:S02]  /*6e70*/  FMUL.FTZ R33, R33, c[0x0][0x2ec] ;  /* 0x0000bb0021217a20 */ /* 0x000fc40000410000 */
[----:B------:R-:W-:Y:S02]  /*6e80*/  FMUL.FTZ R3, R32, c[0x0][0x2ec] ;  /* 0x0000bb0020037a20 */ /* 0x000fe40000410000 */
[----:B------:R4:W5:Y:S02]  /*6e90*/  MUFU.TANH R148, R33 ;  /* 0x0000002100947308 */ /* 0x0009640000002400 */
[----:B------:R-:W-:Y:S01]  /*6ea0*/  FMUL.FTZ R149, R34, c[0x0][0x2ec] ;  /* 0x0000bb0022957a20 */ /* 0x000fe20000410000 */
[----:B------:R-:W-:Y:S01]  /*6eb0*/  HMMA.16816.F32.BF16 R12, R44, R150, R12 ;  /* 0x000000962c0c723c */ /* 0x000fe2000004180c */
[----:B------:R-:W-:Y:S02]  /*6ec0*/  FMUL.FTZ R28, R28, c[0x0][0x2ec] ;  /* 0x0000bb001c1c7a20 */ /* 0x000fe40000410000 */
[----:B------:R-:W-:Y:S02]  /*6ed0*/  FMUL.FTZ R29, R29, c[0x0][0x2ec] ;  /* 0x0000bb001d1d7a20 */ /* 0x000fe40000410000 */
[----:B------:R-:W-:Y:S03]  /*6ee0*/  MUFU.TANH R3, R3 ;  /* 0x0000000300037308 */ /* 0x000fe60000002400 */
[C---:B------:R-:W-:Y:S05]  /*6ef0*/  HMMA.16816.F32.BF16 R24, R144.reuse, R4, R24 ;  /* 0x000000049018723c */ /* 0x040fea0000041818 */
[----:B------:R-:W1:Y:S03]  /*6f00*/  MUFU.TANH R149, R149 ;  /* 0x0000009500957308 */ /* 0x000e660000002400 */
[----:B------:R-:W-:Y:S01]  /*6f10*/  HMMA.16816.F32.BF16 R156, R144, R6, R156 ;  /* 0x00000006909c723c */ /* 0x000fe2000004189c */
[----:B------:R-:W5:Y:S07]  /*6f20*/  LDSM.16.M88.4 R4, [R118+0x5c00] ;  /* 0x005c00007604783b */ /* 0x000f6e0000000200 */
[C---:B---3--:R-:W-:Y:S01]  /*6f30*/  HMMA.16816.F32.BF16 R16, R8.reuse, R56, R16 ;  /* 0x000000380810723c */ /* 0x048fe20000041810 */
[----:B------:R-:W3:Y:S07]  /*6f40*/  MUFU.TANH R56, R28 ;  /* 0x0000001c00387308 */ /* 0x000eee0000002400 */
[----:B------:R-:W-:Y:S01]  /*6f50*/  HMMA.16816.F32.BF16 R12, R8, R58, R12 ;  /* 0x0000003a080c723c */ /* 0x000fe2000004180c */
[----:B------:R2:W-:Y:S06]  /*6f60*/  MUFU.TANH R57, R29 ;  /* 0x0000001d00397308 */ /* 0x0005ec0000002400 */
[----:B------:R-:W-:Y:S01]  /*6f70*/  FMUL.FTZ R59, R35, c[0x0][0x2ec] ;  /* 0x0000bb00233b7a20 */ /* 0x000fe20000410000 */
[----:B-1----:R-:W-:Y:S01]  /*6f80*/  HMMA.16816.F32.BF16 R120, R44, R20, R120 ;  /* 0x000000142c78723c */ /* 0x002fe20000041878 */
[----:B----4-:R-:W1:Y:S01]  /*6f90*/  LDSM.16.M88.4 R32, [R118+0x7800] ;  /* 0x007800007620783b */ /* 0x010e620000000200 */
[----:B------:R-:W-:-:S03]  /*6fa0*/  FMUL.FTZ R58, R30, c[0x0][0x2ec] ;  /* 0x0000bb001e3a7a20 */ /* 0x000fc60000410000 */
[----:B------:R-:W4:Y:S03]  /*6fb0*/  MUFU.TANH R59, R59 ;  /* 0x0000003b003b7308 */ /* 0x000f260000002400 */
[----:B------:R-:W-:Y:S01]  /*6fc0*/  HMMA.16816.F32.BF16 R64, R44, R22, R64 ;  /* 0x000000162c40723c */ /* 0x000fe20000041840 */
[----:B------:R-:W1:Y:S04]  /*6fd0*/  LDSM.16.M88.4 R20, [R185+0x7c00] ;  /* 0x007c0000b914783b */ /* 0x000e680000000200 */
[----:B------:R-:W-:Y:S03]  /*6fe0*/  MUFU.TANH R58, R58 ;  /* 0x0000003a003a7308 */ /* 0x000fe60000002400 */
[----:B--2---:R-:W-:Y:S07]  /*6ff0*/  HMMA.16816.F32.BF16 R24, R36, R128, R24 ;  /* 0x000000802418723c */ /* 0x004fee0000041818 */
[----:B------:R-:W-:Y:S01]  /*7000*/  FMUL.FTZ R128, R31, c[0x0][0x2ec] ;  /* 0x0000bb001f807a20 */ /* 0x000fe20000410000 */
[C---:B------:R-:W-:Y:S01]  /*7010*/  HMMA.16816.F32.BF16 R16, R144.reuse, R40, R16 ;  /* 0x000000289010723c */ /* 0x040fe20000041810 */
[----:B------:R-:W2:Y:S04]  /*7020*/  LDSM.16.M88.4 R28, [R185+0x6800] ;  /* 0x00680000b91c783b */ /* 0x000ea80000000200 */
[----:B------:R-:W-:Y:S03]  /*7030*/  MUFU.TANH R128, R128 ;  /* 0x0000008000807308 */ /* 0x000fe60000002400 */
[----:B------:R-:W-:Y:S01]  /*7040*/  HMMA.16816.F32.BF16 R12, R144, R42, R12 ;  /* 0x0000002a900c723c */ /* 0x000fe2000004180c */
[----:B------:R-:W2:Y:S07]  /*7050*/  LDSM.16.M88.4 R40, [R118+0x6000] ;  /* 0x006000007628783b */ /* 0x000eae0000000200 */
[----:B-----5:R-:W-:Y:S01]  /*7060*/  HMMA.16816.F32.BF16 R136, R8, R4, R136 ;  /* 0x000000040888723c */ /* 0x020fe20000041888 */
[----:B------:R-:W-:-:S02]  /*7070*/  FMUL.FTZ R24, R24, c[0x0][0x2ec] ;  /* 0x0000bb0018187a20 */ /* 0x000fc40000410000 */
[----:B------:R-:W-:Y:S02]  /*7080*/  FMUL.FTZ R25, R25, c[0x0][0x2ec] ;  /* 0x0000bb0019197a20 */ /* 0x000fe40000410000 */
[----:B------:R-:W-:Y:S01]  /*7090*/  FMUL.FTZ R26, R26, c[0x0][0x2ec] ;  /* 0x0000bb001a1a7a20 */ /* 0x000fe20000410000 */
[----:B------:R-:W5:Y:S02]  /*70a0*/  MUFU.TANH R129, R24 ;  /* 0x0000001800817308 */ /* 0x000f640000002400 */
[----:B------:R-:W-:Y:S01]  /*70b0*/  HMMA.16816.F32.BF16 R132, R8, R6, R132 ;  /* 0x000000060884723c */ /* 0x000fe20000041884 */
[----:B------:R-:W-:Y:S07]  /*70c0*/  LDSM.16.M88.4 R4, [R118+0x7c00] ;  /* 0x007c00007604783b */ /* 0x000fee0000000200 */
[----:B------:R-:W-:Y:S08]  /*70d0*/  HMMA.16816.F32.BF16 R124, R44, R162, R124 ;  /* 0x000000a22c7c723c */ /* 0x000ff0000004187c */
[C---:B-1----:R-:W-:Y:S01]  /*70e0*/  HMMA.16816.F32.BF16 R16, R36.reuse, R32, R16 ;  /* 0x000000202410723c */ /* 0x042fe20000041810 */
[----:B------:R-:W-:Y:S06]  /*70f0*/  MUFU.TANH R32, R26 ;  /* 0x0000001a00207308 */ /* 0x000fec0000002400 */
[----:B------:R-:W-:Y:S01]  /*7100*/  FMUL.FTZ R33, R27, c[0x0][0x2ec] ;  /* 0x0000bb001b217a20 */ /* 0x000fe20000410000 */
[----:B------:R-:W-:Y:S05]  /*7110*/  HMMA.16816.F32.BF16 R12, R36, R34, R12 ;  /* 0x00000022240c723c */ /* 0x000fea000004180c */
[----:B------:R-:W-:Y:S03]  /*7120*/  MUFU.TANH R33, R33 ;  /* 0x0000002100217308 */ /* 0x000fe60000002400 */
[C---:B------:R-:W-:Y:S08]  /*7130*/  HMMA.16816.F32.BF16 R136, R144.reuse, R20, R136 ;  /* 0x000000149088723c */ /* 0x040ff00000041888 */
[----:B------:R-:W-:Y:S01]  /*7140*/  HMMA.16816.F32.BF16 R132, R144, R22, R132 ;  /* 0x000000169084723c */ /* 0x000fe20000041884 */
[----:B------:R-:W1:Y:S01]  /*7150*/  LDSM.16.M88.4 R20, [R118+0x6400] ;  /* 0x006400007614783b */ /* 0x000e620000000200 */
[----:B------:R-:W-:-:S02]  /*7160*/  FMUL.FTZ R16, R16, c[0x0][0x2ec] ;  /* 0x0000bb0010107a20 */ /* 0x000fc40000410000 */
[----:B------:R-:W-:Y:S02]  /*7170*/  FMUL.FTZ R17, R17, c[0x0][0x2ec] ;  /* 0x0000bb0011117a20 */ /* 0x000fe40000410000 */
[----:B------:R-:W-:Y:S01]  /*7180*/  MUFU.TANH R179, R16 ;  /* 0x0000001000b37308 */ /* 0x000fe20000002400 */
[----:B------:R-:W-:Y:S01]  /*7190*/  FMUL.FTZ R208, R18, c[0x0][0x2ec] ;  /* 0x0000bb0012d07a20 */ /* 0x000fe20000410000 */
[C---:B--2---:R-:W-:Y:S01]  /*71a0*/  HMMA.16816.F32.BF16 R60, R44.reuse, R28, R60 ;  /* 0x0000001c2c3c723c */ /* 0x044fe2000004183c */
[----:B------:R-:W-:Y:S02]  /*71b0*/  FMUL.FTZ R12, R12, c[0x0][0x2ec] ;  /* 0x0000bb000c0c7a20 */ /* 0x000fe40000410000 */
[----:B------:R-:W-:Y:S02]  /*71c0*/  FMUL.FTZ R13, R13, c[0x0][0x2ec] ;  /* 0x0000bb000d0d7a20 */ /* 0x000fe40000410000 */
[----:B------:R-:W-:Y:S01]  /*71d0*/  FMUL.FTZ R14, R14, c[0x0][0x2ec] ;  /* 0x0000bb000e0e7a20 */ /* 0x000fe20000410000 */
[----:B------:R2:W-:Y:S01]  /*71e0*/  MUFU.TANH R177, R17 ;  /* 0x0000001100b17308 */ /* 0x0005e20000002400 */
[----:B------:R-:W-:Y:S01]  /*71f0*/  FMUL.FTZ R182, R19, c[0x0][0x2ec] ;  /* 0x0000bb0013b67a20 */ /* 0x000fe20000410000 */
[----:B------:R-:W-:Y:S01]  /*7200*/  HMMA.16816.F32.BF16 R152, R44, R30, R152 ;  /* 0x0000001e2c98723c */ /* 0x000fe20000041898 */
[----:B------:R-:W3:Y:S01]  /*7210*/  LDSM.16.M88.4 R28, [R185+0x8000] ;  /* 0x00800000b91c783b */ /* 0x000ee20000000200 */
[----:B------:R-:W-:-:S04]  /*7220*/  FMUL.FTZ R180, R15, c[0x0][0x2ec] ;  /* 0x0000bb000fb47a20 */ /* 0x000fc80000410000 */
[----:B------:R-:W-:Y:S02]  /*7230*/  MUFU.TANH R181, R12 ;  /* 0x0000000c00b57308 */ /* 0x000fe40000002400 */
[----:B------:R-:W-:Y:S06]  /*7240*/  HMMA.16816.F32.BF16 R156, R36, R130, R156 ;  /* 0x00000082249c723c */ /* 0x000fec000004189c */
[----:B------:R1:W1:Y:S01]  /*7250*/  MUFU.TANH R130, R25 ;  /* 0x0000001900827308 */ /* 0x0002620000002400 */
[----:B--2---:R-:W-:Y:S01]  /*7260*/  LDSM.16.M88.4 R16, [R118+0x8000] ;  /* 0x008000007610783b */ /* 0x004fe20000000200 */
[C---:B------:R-:W-:Y:S06]  /*7270*/  HMMA.16816.F32.BF16 R140, R8.reuse, R40, R140 ;  /* 0x00000028088c723c */ /* 0x040fec000004188c */
[----:B------:R-:W-:Y:S02]  /*7280*/  MUFU.TANH R175, R13 ;  /* 0x0000000d00af7308 */ /* 0x000fe40000002400 */
[C---:B------:R-:W-:Y:S01]  /*7290*/  HMMA.16816.F32.BF16 R124, R8.reuse, R42, R124 ;  /* 0x0000002a087c723c */ /* 0x040fe2000004187c */
[----:B-1----:R-:W1:Y:S05]  /*72a0*/  LDSM.16.M88.4 R24, [R185+0x6c00] ;  /* 0x006c0000b918783b */ /* 0x002e6a0000000200 */
[----:B------:R2:W-:Y:S02]  /*72b0*/  MUFU.TANH R202, R14 ;  /* 0x0000000e00ca7308 */ /* 0x0005e40000002400 */
[----:B------:R-:W-:Y:S01]  /*72c0*/  HMMA.16816.F32.BF16 R120, R8, R20, R120 ;  /* 0x000000140878723c */ /* 0x000fe20000041878 */
[----:B------:R-:W-:-:S02]  /*72d0*/  FMUL.FTZ R131, R156, c[0x0][0x2ec] ;  /* 0x0000bb009c837a20 */ /* 0x000fc40000410000 */
[----:B------:R-:W-:Y:S02]  /*72e0*/  FMUL.FTZ R34, R158, c[0x0][0x2ec] ;  /* 0x0000bb009e227a20 */ /* 0x000fe40000410000 */
[----:B------:R-:W-:Y:S02]  /*72f0*/  FMUL.FTZ R35, R159, c[0x0][0x2ec] ;  /* 0x0000bb009f237a20 */ /* 0x000fe40000410000 */
[----:B------:R-:W1:Y:S01]  /*7300*/  MUFU.TANH R131, R131 ;  /* 0x0000008300837308 */ /* 0x000e620000002400 */
[----:B------:R-:W-:Y:S01]  /*7310*/  HMMA.16816.F32.BF16 R64, R8, R22, R64 ;  /* 0x000000160840723c */ /* 0x000fe20000041840 */
[----:B------:R-:W-:Y:S01]  /*7320*/  LDSM.16.M88.4 R20, [R118+0x6c00] ;  /* 0x006c00007614783b */ /* 0x000fe20000000200 */
[----:B------:R-:W-:-:S03]  /*7330*/  FMUL.FTZ R150, R157, c[0x0][0x2ec] ;  /* 0x0000bb009d967a20 */ /* 0x000fc60000410000 */
[----:B--2---:R-:W2:Y:S03]  /*7340*/  LDSM.16.M88.4 R12, [R185+0x8400] ;  /* 0x00840000b90c783b */ /* 0x004ea60000000200 */
[C---:B---3--:R-:W-:Y:S01]  /*7350*/  HMMA.16816.F32.BF16 R140, R144.reuse, R28, R140 ;  /* 0x0000001c908c723c */ /* 0x048fe2000004188c */
[----:B------:R-:W3:Y:S07]  /*7360*/  MUFU.TANH R34, R34 ;  /* 0x0000002200227308 */ /* 0x000eee0000002400 */
[----:B------:R-:W-:Y:S01]  /*7370*/  HMMA.16816.F32.BF16 R124, R144, R30, R124 ;  /* 0x0000001e907c723c */ /* 0x000fe2000004187c */
[----:B------:R-:W1:Y:S07]  /*7380*/  MUFU.TANH R35, R35 ;  /* 0x0000002300237308 */ /* 0x000e6e0000002400 */
[C---:B------:R-:W-:Y:S01]  /*7390*/  HMMA.16816.F32.BF16 R136, R36.reuse, R4, R136 ;  /* 0x000000042488723c */ /* 0x040fe20000041888 */
[----:B------:R-:W2:Y:S07]  /*73a0*/  MUFU.TANH R150, R150 ;  /* 0x0000009600967308 */ /* 0x000eae0000002400 */
[----:B------:R-:W-:Y:S01]  /*73b0*/  HMMA.16816.F32.BF16 R132, R36, R6, R132 ;  /* 0x000000062484723c */ /* 0x000fe20000041884 */
[----:B------:R-:W3:Y:S01]  /*73c0*/  LDSM.16.M88.4 R4, [R118+0x6800] ;  /* 0x006800007604783b */ /* 0x000ee20000000200 */
[----:B------:R-:W2:Y:S06]  /*73d0*/  MUFU.TANH R180, R180 ;  /* 0x000000b400b47308 */ /* 0x000eac0000002400 */
[----:B-1----:R-:W-:Y:S02]  /*73e0*/  HMMA.16816.F32.BF16 R52, R44, R24, R52 ;  /* 0x000000182c34723c */ /* 0x002fe40000041834 */
[----:B------:R-:W-:Y:S06]  /*73f0*/  MUFU.TANH R208, R208 ;  /* 0x000000d000d07308 */ /* 0x000fec0000002400 */
[----:B------:R-:W-:Y:S01]  /*7400*/  HMMA.16816.F32.BF16 R140, R36, R16, R140 ;  /* 0x00000010248c723c */ /* 0x000fe2000004188c */
[----:B------:R-:W-:Y:S01]  /*7410*/  FMUL.FTZ R136, R136, c[0x0][0x2ec] ;  /* 0x0000bb0088887a20 */ /* 0x000fe20000410000 */
[----:B------:R-:W-:Y:S01]  /*7420*/  MUFU.TANH R182, R182 ;  /* 0x000000b600b67308 */ /* 0x000fe20000002400 */
[----:B------:R-:W-:-:S02]  /*7430*/  FMUL.FTZ R137, R137, c[0x0][0x2ec] ;  /* 0x0000bb0089897a20 */ /* 0x000fc40000410000 */
[----:B------:R-:W-:Y:S02]  /*7440*/  FMUL.FTZ R138, R138, c[0x0][0x2ec] ;  /* 0x0000bb008a8a7a20 */ /* 0x000fe40000410000 */
[----:B------:R-:W-:Y:S01]  /*7450*/  FMUL.FTZ R139, R139, c[0x0][0x2ec] ;  /* 0x0000bb008b8b7a20 */ /* 0x000fe20000410000 */
[----:B------:R-:W-:Y:S01]  /*7460*/  HMMA.16816.F32.BF16 R124, R36, R18, R124 ;  /* 0x00000012247c723c */ /* 0x000fe2000004187c */
[----:B------:R-:W1:Y:S01]  /*7470*/  LDSM.16.M88.4 R16, [R118+0x8400] ;  /* 0x008400007610783b */ /* 0x000e620000000200 */
[----:B------:R-:W-:Y:S01]  /*7480*/  FMUL.FTZ R24, R132, c[0x0][0x2ec] ;  /* 0x0000bb0084187a20 */ /* 0x000fe20000410000 */
[----:B------:R-:W1:Y:S01]  /*7490*/  MUFU.TANH R173, R136 ;  /* 0x0000008800ad7308 */ /* 0x000e620000002400 */
[----:B------:R-:W-:Y:S02]  /*74a0*/  FMUL.FTZ R25, R133, c[0x0][0x2ec] ;  /* 0x0000bb0085197a20 */ /* 0x000fe40000410000 */
[----:B------:R-:W-:Y:S02]  /*74b0*/  FMUL.FTZ R134, R134, c[0x0][0x2ec] ;  /* 0x0000bb0086867a20 */ /* 0x000fe40000410000 */
[----:B--2---:R-:W-:Y:S01]  /*74c0*/  HMMA.16816.F32.BF16 R120, R144, R12, R120 ;  /* 0x0000000c9078723c */ /* 0x004fe20000041878 */
[----:B------:R-:W-:-:S02]  /*74d0*/  FMUL.FTZ R135, R135, c[0x0][0x2ec] ;  /* 0x0000bb0087877a20 */ /* 0x000fc40000410000 */
[----:B------:R-:W2:Y:S05]  /*74e0*/  MUFU.TANH R24, R24 ;  /* 0x0000001800187308 */ /* 0x000eaa0000002400 */
[----:B------:R-:W-:Y:S01]  /*74f0*/  HMMA.16816.F32.BF16 R64, R144, R14, R64 ;  /* 0x0000000e9040723c */ /* 0x000fe20000041840 */
[----:B------:R-:W1:Y:S01]  /*7500*/  LDSM.16.M88.4 R12, [R185+0x8800] ;  /* 0x00880000b90c783b */ /* 0x000e620000000200 */
[----:B------:R-:W-:Y:S01]  /*7510*/  FMUL.FTZ R140, R140, c[0x0][0x2ec] ;  /* 0x0000bb008c8c7a20 */ /* 0x000fe20000410000 */
[----:B------:R-:W1:Y:S01]  /*7520*/  MUFU.TANH R25, R25 ;  /* 0x0000001900197308 */ /* 0x000e620000002400 */
[----:B------:R-:W-:Y:S02]  /*7530*/  FMUL.FTZ R141, R141, c[0x0][0x2ec] ;  /* 0x0000bb008d8d7a20 */ /* 0x000fe40000410000 */
[----:B------:R-:W-:-:S02]  /*7540*/  FMUL.FTZ R142, R142, c[0x0][0x2ec] ;  /* 0x0000bb008e8e7a20 */ /* 0x000fc40000410000 */
[C---:B------:R-:W-:Y:S01]  /*7550*/  HMMA.16816.F32.BF16 R52, R8.reuse, R20, R52 ;  /* 0x000000140834723c */ /* 0x040fe20000041834 */
[----:B------:R-:W-:Y:S02]  /*7560*/  FMUL.FTZ R124, R124, c[0x0][0x2ec] ;  /* 0x0000bb007c7c7a20 */ /* 0x000fe40000410000 */
[----:B------:R-:W1:Y:S01]  /*7570*/  MUFU.TANH R171, R137 ;  /* 0x0000008900ab7308 */ /* 0x000e620000002400 */
[----:B------:R-:W-:Y:S02]  /*7580*/  FMUL.FTZ R143, R143, c[0x0][0x2ec] ;  /* 0x0000bb008f8f7a20 */ /* 0x000fe40000410000 */
[----:B------:R-:W-:Y:S02]  /*7590*/  FMUL.FTZ R125, R125, c[0x0][0x2ec] ;  /* 0x0000bb007d7d7a20 */ /* 0x000fe40000410000 */
[----:B------:R-:W-:Y:S01]  /*75a0*/  IMAD R20, R192, 0x80, R169 ;  /* 0x00000080c0147824 */ /* 0x000fe200078e02a9 */
[----:B---3--:R-:W-:Y:S01]  /*75b0*/  HMMA.16816.F32.BF16 R60, R8, R4, R60 ;  /* 0x00000004083c723c */ /* 0x008fe2000004183c */
[----:B------:R-:W-:Y:S01]  /*75c0*/  FMUL.FTZ R126, R126, c[0x0][0x2ec] ;  /* 0x0000bb007e7e7a20 */ /* 0x000fe20000410000 */
[----:B------:R-:W3:Y:S01]  /*75d0*/  MUFU.TANH R178, R138 ;  /* 0x0000008a00b27308 */ /* 0x000ee20000002400 */
[----:B------:R-:W-:Y:S01]  /*75e0*/  FMUL.FTZ R127, R127, c[0x0][0x2ec] ;  /* 0x0000bb007f7f7a20 */ /* 0x000fe20000410000 */
[----:B------:R-:W-:-:S03]  /*75f0*/  ISETP.GE.AND P3, PT, R20, R168, PT ;  /* 0x000000a81400720c */ /* 0x000fc60003f66270 */
[----:B------:R-:W-:Y:S01]  /*7600*/  IADD3 R4, R20, 0x1, RZ ;  /* 0x0000000114047810 */ /* 0x000fe20007ffe0ff */
[----:B------:R-:W-:Y:S02]  /*7610*/  HMMA.16816.F32.BF16 R152, R8, R6, R152 ;  /* 0x000000060898723c */ /* 0x000fe40000041898 */
[----:B------:R-:W2:Y:S01]  /*7620*/  MUFU.TANH R174, R139 ;  /* 0x0000008b00ae7308 */ /* 0x000ea20000002400 */
[C---:B------:R-:W-:Y:S02]  /*7630*/  ISETP.GE.AND P4, PT, R4.reuse, R168, PT ;  /* 0x000000a80400720c */ /* 0x040fe40003f86270 */
[-C--:B------:R-:W-:Y:S02]  /*7640*/  ISETP.GE.AND P1, PT, R4, R167.reuse, PT ;  /* 0x000000a70400720c */ /* 0x080fe40003f26270 */
[----:B------:R-:W2:Y:S01]  /*7650*/  LDSM.16.M88.4 R4, [R118+0x8800] ;  /* 0x008800007604783b */ /* 0x000ea20000000200 */
[----:B------:R-:W-:Y:S01]  /*7660*/  HMMA.16816.F32.BF16 R48, R44, R26, R48 ;  /* 0x0000001a2c30723c */ /* 0x000fe20000041830 */
[----:B------:R-:W-:Y:S01]  /*7670*/  FSEL R21, R148, -INF , !P4 ;  /* 0xff80000094157808 */ /* 0x000fe20006000000 */
[----:B------:R-:W2:Y:S01]  /*7680*/  MUFU.TANH R176, R134 ;  /* 0x0000008600b07308 */ /* 0x000ea20000002400 */
[----:B------:R-:W-:-:S05]  /*7690*/  ISETP.GE.AND P4, PT, R20, R167, PT ;  /* 0x000000a71400720c */ /* 0x000fca0003f86270 */
[----:B-1----:R-:W-:Y:S02]  /*76a0*/  HMMA.16816.F32.BF16 R64, R36, R18, R64 ;  /* 0x000000122440723c */ /* 0x002fe40000041840 */
[----:B------:R-:W1:Y:S05]  /*76b0*/  MUFU.TANH R172, R135 ;  /* 0x0000008700ac7308 */ /* 0x000e6a0000002400 */
[----:B------:R-:W-:Y:S01]  /*76c0*/  FSEL R18, R149, -INF , !P4 ;  /* 0xff80000095127808 */ /* 0x000fe20006000000 */
[----:B------:R-:W-:Y:S02]  /*76d0*/  HMMA.16816.F32.BF16 R60, R144, R12, R60 ;  /* 0x0000000c903c723c */ /* 0x000fe4000004183c */
[----:B------:R-:W1:Y:S05]  /*76e0*/  MUFU.TANH R157, R140 ;  /* 0x0000008c009d7308 */ /* 0x000e6a0000002400 */
[C---:B------:R-:W-:Y:S01]  /*76f0*/  IADD3 R13, R20.reuse, 0x10, RZ ;  /* 0x00000010140d7810 */ /* 0x040fe20007ffe0ff */
[----:B------:R-:W-:Y:S01]  /*7700*/  HMMA.16816.F32.BF16 R120, R36, R16, R120 ;  /* 0x000000102478723c */ /* 0x000fe20000041878 */
[----:B------:R-:W-:Y:S01]  /*7710*/  IADD3 R12, R20, 0x11, RZ ;  /* 0x00000011140c7810 */ /* 0x000fe20007ffe0ff */
[----:B------:R-:W1:Y:S03]  /*7720*/  MUFU.TANH R163, R141 ;  /* 0x0000008d00a37308 */ /* 0x000e660000002400 */
[----:B------:R-:W-:-:S02]  /*7730*/  ISETP.GE.AND P4, PT, R12, R168, PT ;  /* 0x000000a80c00720c */ /* 0x000fc40003f86270 */
[C---:B------:R-:W-:Y:S01]  /*7740*/  IADD3 R17, R20.reuse, 0x8, RZ ;  /* 0x0000000814117810 */ /* 0x040fe20007ffe0ff */
[----:B------:R-:W-:Y:S01]  /*7750*/  HMMA.16816.F32.BF16 R48, R8, R22, R48 ;  /* 0x000000160830723c */ /* 0x000fe20000041830 */
[----:B------:R-:W-:Y:S01]  /*7760*/  IADD3 R16, R20, 0x9, RZ ;  /* 0x0000000914107810 */ /* 0x000fe20007ffe0ff */
[----:B------:R-:W1:Y:S01]  /*7770*/  LDSM.16.M88.4 R8, [R185+0x8c00] ;  /* 0x008c0000b908783b */ /* 0x000e620000000200 */
[CC--:B------:R-:W-:Y:S01]  /*7780*/  ISETP.GE.AND P5, PT, R17.reuse, R168.reuse, PT ;  /* 0x000000a81100720c */ /* 0x0c0fe20003fa6270 */
[----:B------:R-:W-:Y:S01]  /*7790*/  FMUL.FTZ R64, R64, c[0x0][0x2ec] ;  /* 0x0000bb0040407a20 */ /* 0x000fe20000410000 */
[-C--:B------:R-:W-:Y:S01]  /*77a0*/  ISETP.GE.AND P0, PT, R17, R167.reuse, PT ;  /* 0x000000a71100720c */ /* 0x080fe20003f06270 */
[----:B------:R-:W1:Y:S01]  /*77b0*/  MUFU.TANH R161, R124 ;  /* 0x0000007c00a17308 */ /* 0x000e620000002400 */
[CC--:B------:R-:W-:Y:S01]  /*77c0*/  ISETP.GE.AND P2, PT, R16.reuse, R168.reuse, PT ;  /* 0x000000a81000720c */ /* 0x0c0fe20003f46270 */
[----:B--2---:R-:W-:Y:S01]  /*77d0*/  HMMA.16816.F32.BF16 R60, R36, R4, R60 ;  /* 0x00000004243c723c */ /* 0x004fe2000004183c */
[----:B------:R-:W-:Y:S01]  /*77e0*/  FSEL R17, R3, -INF , !P3 ;  /* 0xff80000003117808 */ /* 0x000fe20005800000 */
[----:B------:R-:W-:Y:S01]  /*77f0*/  FMUL.FTZ R65, R65, c[0x0][0x2ec] ;  /* 0x0000bb0041417a20 */ /* 0x000fe20000410000 */
[-C--:B------:R-:W-:Y:S01]  /*7800*/  ISETP.GE.AND P3, PT, R16, R167.reuse, PT ;  /* 0x000000a71000720c */ /* 0x080fe20003f66270 */
[----:B------:R-:W-:Y:S01]  /*7810*/  FMUL.FTZ R66, R66, c[0x0][0x2ec] ;  /* 0x0000bb0042427a20 */ /* 0x000fe20000410000 */
[----:B------:R-:W-:Y:S01]  /*7820*/  FSEL R27, R56, -INF , !P5 ;  /* 0xff800000381b7808 */ /* 0x000fe20006800000 */
[----:B------:R2:W-:Y:S01]  /*7830*/  MUFU.TANH R151, R64 ;  /* 0x0000004000977308 */ /* 0x0005e20000002400 */
[----:B----4-:R-:W-:Y:S01]  /*7840*/  FSEL R16, R59, -INF , !P1 ;  /* 0xff8000003b107808 */ /* 0x010fe20004800000 */
[----:B------:R-:W-:Y:S01]  /*7850*/  HMMA.16816.F32.BF16 R152, R144, R14, R152 ;  /* 0x0000000e9098723c */ /* 0x000fe20000041898 */
[----:B------:R-:W-:Y:S01]  /*7860*/  ISETP.GE.AND P5, PT, R13, R168, PT ;  /* 0x000000a80d00720c */ /* 0x000fe20003fa6270 */
[----:B------:R-:W-:Y:S01]  /*7870*/  FMUL.FTZ R3, R120, c[0x0][0x2ec] ;  /* 0x0000bb0078037a20 */ /* 0x000fe20000410000 */
[----:B------:R-:W-:Y:S01]  /*7880*/  FSEL R19, R57, -INF , !P2 ;  /* 0xff80000039137808 */ /* 0x000fe20005000000 */
[----:B------:R-:W-:Y:S01]  /*7890*/  FMUL.FTZ R28, R121, c[0x0][0x2ec] ;  /* 0x0000bb00791c7a20 */ /* 0x000fe20000410000 */
[-C--:B------:R-:W-:Y:S01]  /*78a0*/  ISETP.GE.AND P1, PT, R12, R167.reuse, PT ;  /* 0x000000a70c00720c */ /* 0x080fe20003f26270 */
[----:B------:R-:W4:Y:S01]  /*78b0*/  MUFU.TANH R162, R142 ;  /* 0x0000008e00a27308 */ /* 0x000f220000002400 */
[----:B------:R-:W-:Y:S01]  /*78c0*/  ISETP.GE.AND P2, PT, R13, R167, PT ;  /* 0x000000a70d00720c */ /* 0x000fe20003f46270 */
[----:B------:R-:W-:Y:S01]  /*78d0*/  FMUL.FTZ R122, R122, c[0x0][0x2ec] ;  /* 0x0000bb007a7a7a20 */ /* 0x000fe20000410000 */
[C---:B------:R-:W-:Y:S01]  /*78e0*/  IADD3 R12, R20.reuse, 0x19, RZ ;  /* 0x00000019140c7810 */ /* 0x040fe20007ffe0ff */
[----:B------:R-:W-:Y:S01]  /*78f0*/  FMUL.FTZ R123, R123, c[0x0][0x2ec] ;  /* 0x0000bb007b7b7a20 */ /* 0x000fe20000410000 */
[----:B------:R-:W-:-:S02]  /*7900*/  IADD3 R13, R20, 0x18, RZ ;  /* 0x00000018140d7810 */ /* 0x000fc40007ffe0ff */
[----:B-----5:R-:W-:Y:S01]  /*7910*/  FSEL R45, R129, -INF , !P5 ;  /* 0xff800000812d7808 */ /* 0x020fe20006800000 */
[----:B------:R-:W5:Y:S01]  /*7920*/  MUFU.TANH R160, R143 ;  /* 0x0000008f00a07308 */ /* 0x000f620000002400 */
[----:B------:R-:W-:Y:S01]  /*7930*/  FSEL R57, R130, -INF , !P4 ;  /* 0xff80000082397808 */ /* 0x000fe20006000000 */
[----:B------:R-:W-:Y:S01]  /*7940*/  FMUL.FTZ R60, R60, c[0x0][0x2ec] ;  /* 0x0000bb003c3c7a20 */ /* 0x000fe20000410000 */
[----:B------:R-:W-:Y:S01]  /*7950*/  FSEL R26, R58, -INF , !P0 ;  /* 0xff8000003a1a7808 */ /* 0x000fe20004000000 */
[----:B------:R-:W-:Y:S01]  /*7960*/  FMUL.FTZ R61, R61, c[0x0][0x2ec] ;  /* 0x0000bb003d3d7a20 */ /* 0x000fe20000410000 */
[-C--:B------:R-:W-:Y:S01]  /*7970*/  ISETP.GE.AND P5, PT, R12, R168.reuse, PT ;  /* 0x000000a80c00720c */ /* 0x080fe20003fa6270 */
[----:B------:R-:W-:Y:S01]  /*7980*/  FMUL.FTZ R62, R62, c[0x0][0x2ec] ;  /* 0x0000bb003e3e7a20 */ /* 0x000fe20000410000 */
[----:B------:R-:W-:Y:S01]  /*7990*/  ISETP.GE.AND P4, PT, R12, R167, PT ;  /* 0x000000a70c00720c */ /* 0x000fe20003f86270 */
[----:B------:R-:W3:Y:S01]  /*79a0*/  MUFU.TANH R3, R3 ;  /* 0x0000000300037308 */ /* 0x000ee20000002400 */
[----:B------:R-:W-:Y:S01]  /*79b0*/  ISETP.GE.AND P0, PT, R13, R168, PT ;  /* 0x000000a80d00720c */ /* 0x000fe20003f06270 */
[----:B------:R-:W-:Y:S01]  /*79c0*/  HMMA.16816.F32.BF16 R152, R36, R6, R152 ;  /* 0x000000062498723c */ /* 0x000fe20000041898 */
[C---:B------:R-:W-:Y:S01]  /*79d0*/  IADD3 R12, R20.reuse, 0x21, RZ ;  /* 0x00000021140c7810 */ /* 0x040fe20007ffe0ff */
[----:B------:R-:W-:Y:S01]  /*79e0*/  FMUL.FTZ R63, R63, c[0x0][0x2ec] ;  /* 0x0000bb003f3f7a20 */ /* 0x000fe20000410000 */
[----:B------:R-:W-:-:S02]  /*79f0*/  IADD3 R5, R20, 0x20, RZ ;  /* 0x0000002014057810 */ /* 0x000fc40007ffe0ff */
[----:B------:R-:W-:Y:S01]  /*7a00*/  FSEL R22, R128, -INF , !P3 ;  /* 0xff80000080167808 */ /* 0x000fe20005800000 */
[----:B------:R-:W3:Y:S01]  /*7a10*/  MUFU.TANH R159, R125 ;  /* 0x0000007d009f7308 */ /* 0x000ee20000002400 */
[----:B------:R-:W-:Y:S01]  /*7a20*/  FSEL R210, R32, -INF , !P2 ;  /* 0xff80000020d27808 */ /* 0x000fe20005000000 */
[C---:B-1----:R-:W-:Y:S01]  /*7a30*/  HMMA.16816.F32.BF16 R52, R144.reuse, R8, R52 ;  /* 0x000000089034723c */ /* 0x042fe20000041834 */
[----:B--2---:R-:W-:Y:S02]  /*7a40*/  FSEL R64, R33, -INF , !P1 ;  /* 0xff80000021407808 */ /* 0x004fe40004800000 */
[-C--:B------:R-:W-:Y:S02]  /*7a50*/  ISETP.GE.AND P3, PT, R13, R167.reuse, PT ;  /* 0x000000a70d00720c */ /* 0x080fe40003f66270 */
[----:B------:R-:W-:Y:S01]  /*7a60*/  FSEL R43, R131, -INF , !P0 ;  /* 0xff800000832b7808 */ /* 0x000fe20004000000 */
[----:B------:R-:W1:Y:S01]  /*7a70*/  MUFU.TANH R28, R28 ;  /* 0x0000001c001c7308 */ /* 0x000e620000002400 */
[CC--:B------:R-:W-:Y:S01]  /*7a80*/  ISETP.GE.AND P2, PT, R12.reuse, R168.reuse, PT ;  /* 0x000000a80c00720c */ /* 0x0c0fe20003f46270 */
[----:B------:R-:W-:Y:S01]  /*7a90*/  HMMA.16816.F32.BF16 R48, R144, R10, R48 ;  /* 0x0000000a9030723c */ /* 0x000fe20000041830 */
[----:B------:R-:W-:Y:S01]  /*7aa0*/  ISETP.GE.AND P1, PT, R12, R167, PT ;  /* 0x000000a70c00720c */ /* 0x000fe20003f26270 */
[----:B------:R-:W-:Y:S01]  /*7ab0*/  FMUL.FTZ R8, R67, c[0x0][0x2ec] ;  /* 0x0000bb0043087a20 */ /* 0x000fe20000410000 */
[----:B------:R-:W-:-:S02]  /*7ac0*/  ISETP.GE.AND P0, PT, R5, R168, PT ;  /* 0x000000a80500720c */ /* 0x000fc40003f06270 */
[C---:B------:R-:W-:Y:S01]  /*7ad0*/  IADD3 R13, R20.reuse, 0x28, RZ ;  /* 0x00000028140d7810 */ /* 0x040fe20007ffe0ff */
[----:B------:R-:W2:Y:S01]  /*7ae0*/  MUFU.TANH R4, R65 ;  /* 0x0000004100047308 */ /* 0x000ea20000002400 */
[----:B------:R-:W-:Y:S01]  /*7af0*/  IADD3 R12, R20, 0x29, RZ ;  /* 0x00000029140c7810 */ /* 0x000fe20007ffe0ff */
[----:B------:R-:W-:Y:S01]  /*7b00*/  FMUL.FTZ R140, R154, c[0x0][0x2ec] ;  /* 0x0000bb009a8c7a20 */ /* 0x000fe20000410000 */
[----:B------:R-:W-:Y:S01]  /*7b10*/  FSEL R58, R34, -INF , !P3 ;  /* 0xff800000223a7808 */ /* 0x000fe20005800000 */
[----:B------:R-:W-:Y:S01]  /*7b20*/  FMUL.FTZ R141, R152, c[0x0][0x2ec] ;  /* 0x0000bb00988d7a20 */ /* 0x000fe20000410000 */
[----:B------:R-:W-:Y:S01]  /*7b30*/  FSEL R56, R35, -INF , !P4 ;  /* 0xff80000023387808 */ /* 0x000fe20006000000 */
[----:B------:R-:W-:Y:S01]  /*7b40*/  FMUL.FTZ R138, R155, c[0x0][0x2ec] ;  /* 0x0000bb009b8a7a20 */ /* 0x000fe20000410000 */
[----:B------:R-:W-:Y:S01]  /*7b50*/  FSEL R179, R179, -INF , !P0 ;  /* 0xff800000b3b37808 */ /* 0x000fe20004000000 */
[----:B------:R-:W-:Y:S01]  /*7b60*/  MUFU.TANH R158, R126 ;  /* 0x0000007e009e7308 */ /* 0x000fe20000002400 */
[----:B------:R-:W-:Y:S01]  /*7b70*/  FSEL R177, R177, -INF , !P2 ;  /* 0xff800000b1b17808 */ /* 0x000fe20005000000 */
[----:B------:R-:W-:Y:S01]  /*7b80*/  FMUL.FTZ R139, R153, c[0x0][0x2ec] ;  /* 0x0000bb00998b7a20 */ /* 0x000fe20000410000 */
[----:B------:R-:W-:-:S02]  /*7b90*/  ISETP.GE.AND P3, PT, R13, R168, PT ;  /* 0x000000a80d00720c */ /* 0x000fc40003f66270 */
[-C--:B------:R-:W-:Y:S02]  /*7ba0*/  ISETP.GE.AND P4, PT, R13, R167.reuse, PT ;  /* 0x000000a70d00720c */ /* 0x080fe40003f86270 */
[C---:B------:R-:W-:Y:S01]  /*7bb0*/  ISETP.GE.AND P0, PT, R12.reuse, R168, PT ;  /* 0x000000a80c00720c */ /* 0x040fe20003f06270 */
[----:B------:R-:W-:Y:S01]  /*7bc0*/  MUFU.TANH R156, R127 ;  /* 0x0000007f009c7308 */ /* 0x000fe20000002400 */
[----:B------:R-:W-:Y:S02]  /*7bd0*/  ISETP.GE.AND P2, PT, R12, R167, PT ;  /* 0x000000a70c00720c */ /* 0x000fe40003f46270 */
[----:B------:R-:W1:Y:S01]  /*7be0*/  LDSM.16.M88.4 R12, [R118+0x8c00] ;  /* 0x008c0000760c783b */ /* 0x000e620000000200 */
[----:B------:R-:W-:Y:S01]  /*7bf0*/  IADD3 R9, R20, 0x30, RZ ;  /* 0x0000003014097810 */ /* 0x000fe20007ffe0ff */
[----:B------:R-:W-:-:S04]  /*7c00*/  DEPBAR.LE SB0, 0x0 ;  /* 0x000080000000791a */ /* 0x000fc80000000000 */
[----:B------:R-:W-:Y:S01]  /*7c10*/  FSEL R181, R181, -INF , !P3 ;  /* 0xff800000b5b57808 */ /* 0x000fe20005800000 */
[----:B------:R-:W-:Y:S01]  /*7c20*/  MUFU.TANH R8, R8 ;  /* 0x0000000800087308 */ /* 0x000fe20000002400 */
[----:B------:R-:W-:Y:S02]  /*7c30*/  ISETP.GE.AND P3, PT, R9, R168, PT ;  /* 0x000000a80900720c */ /* 0x000fe40003f66270 */
[C---:B------:R-:W-:Y:S02]  /*7c40*/  IADD3 R7, R20.reuse, 0x38, RZ ;  /* 0x0000003814077810 */ /* 0x040fe40007ffe0ff */
[----:B------:R-:W-:Y:S02]  /*7c50*/  IADD3 R6, R20, 0x39, RZ ;  /* 0x0000003914067810 */ /* 0x000fe40007ffe0ff */
[----:B------:R-:W-:Y:S01]  /*7c60*/  FSEL R41, R150, -INF , !P5 ;  /* 0xff80000096297808 */ /* 0x000fe20006800000 */
[----:B------:R-:W-:Y:S01]  /*7c70*/  MUFU.TANH R148, R66 ;  /* 0x0000004200947308 */ /* 0x000fe20000002400 */
[----:B------:R-:W-:-:S02]  /*7c80*/  FSEL R202, R202, -INF , !P4 ;  /* 0xff800000caca7808 */ /* 0x000fc40006000000 */
[----:B------:R-:W-:Y:S02]  /*7c90*/  FSEL R180, R180, -INF , !P2 ;  /* 0xff800000b4b47808 */ /* 0x000fe40005000000 */
[----:B------:R-:W-:Y:S02]  /*7ca0*/  FSEL R173, R173, -INF , !P3 ;  /* 0xff800000adad7808 */ /* 0x000fe40005800000 */
[-C--:B------:R-:W-:Y:S01]  /*7cb0*/  ISETP.GE.AND P5, PT, R5, R167.reuse, PT ;  /* 0x000000a70500720c */ /* 0x080fe20003fa6270 */
[----:B------:R-:W-:Y:S01]  /*7cc0*/  MUFU.TANH R150, R123 ;  /* 0x0000007b00967308 */ /* 0x000fe20000002400 */
[CC--:B------:R-:W-:Y:S02]  /*7cd0*/  ISETP.GE.AND P4, PT, R7.reuse, R168.reuse, PT ;  /* 0x000000a80700720c */ /* 0x0c0fe40003f86270 */
[----:B------:R-:W-:Y:S02]  /*7ce0*/  ISETP.GE.AND P2, PT, R7, R167, PT ;  /* 0x000000a70700720c */ /* 0x000fe40003f46270 */
[----:B------:R-:W-:-:S02]  /*7cf0*/  ISETP.GE.AND P3, PT, R6, R168, PT ;  /* 0x000000a80600720c */ /* 0x000fc40003f66270 */
[C---:B------:R-:W-:Y:S01]  /*7d00*/  IADD3 R23, R20.reuse, 0x31, RZ ;  /* 0x0000003114177810 */ /* 0x040fe20007ffe0ff */
[----:B------:R-:W2:Y:S01]  /*7d10*/  MUFU.TANH R5, R122 ;  /* 0x0000007a00057308 */ /* 0x000ea20000002400 */
[----:B------:R-:W-:Y:S02]  /*7d20*/  IADD3 R7, R20, 0x40, RZ ;  /* 0x0000004014077810 */ /* 0x000fe40007ffe0ff */
[----:B------:R-:W-:Y:S02]  /*7d30*/  FSEL R175, R175, -INF , !P0 ;  /* 0xff800000afaf7808 */ /* 0x000fe40004000000 */
[----:B------:R-:W-:Y:S02]  /*7d40*/  FSEL R208, R208, -INF , !P5 ;  /* 0xff800000d0d07808 */ /* 0x000fe40006800000 */
[----:B------:R-:W-:Y:S01]  /*7d50*/  FSEL R182, R182, -INF , !P1 ;  /* 0xff800000b6b67808 */ /* 0x000fe20004800000 */
[----:B------:R-:W2:Y:S01]  /*7d60*/  MUFU.TANH R140, R140 ;  /* 0x0000008c008c7308 */ /* 0x000ea20000002400 */
[----:B------:R-:W-:Y:S01]  /*7d70*/  FSEL R169, R24, -INF , !P4 ;  /* 0xff80000018a97808 */ /* 0x000fe20006000000 */
[----:B-1----:R-:W-:Y:S01]  /*7d80*/  HMMA.16816.F32.BF16 R52, R36, R12, R52 ;  /* 0x0000000c2434723c */ /* 0x002fe20000041834 */
[----:B------:R-:W-:-:S02]  /*7d90*/  FSEL R149, R25, -INF , !P3 ;  /* 0xff80000019957808 */ /* 0x000fc40005800000 */
[-C--:B------:R-:W-:Y:S02]  /*7da0*/  ISETP.GE.AND P0, PT, R9, R167.reuse, PT ;  /* 0x000000a70900720c */ /* 0x080fe40003f06270 */
[CC--:B------:R-:W-:Y:S01]  /*7db0*/  ISETP.GE.AND P5, PT, R23.reuse, R168.reuse, PT ;  /* 0x000000a81700720c */ /* 0x0c0fe20003fa6270 */
[----:B------:R-:W1:Y:S01]  /*7dc0*/  MUFU.TANH R9, R60 ;  /* 0x0000003c00097308 */ /* 0x000e620000002400 */
[-C--:B------:R-:W-:Y:S01]  /*7dd0*/  ISETP.GE.AND P1, PT, R23, R167.reuse, PT ;  /* 0x000000a71700720c */ /* 0x080fe20003f26270 */
[----:B------:R-:W-:Y:S01]  /*7de0*/  HMMA.16816.F32.BF16 R48, R36, R14, R48 ;  /* 0x0000000e2430723c */ /* 0x000fe20000041830 */
[C---:B------:R-:W-:Y:S02]  /*7df0*/  ISETP.GE.AND P4, PT, R7.reuse, R168, PT ;  /* 0x000000a80700720c */ /* 0x040fe40003f86270 */
[----:B------:R-:W-:Y:S02]  /*7e00*/  ISETP.GE.AND P3, PT, R7, R167, PT ;  /* 0x000000a70700720c */ /* 0x000fe40003f66270 */
[----:B------:R-:W-:Y:S01]  /*7e10*/  IADD3 R7, R20, 0x41, RZ ;  /* 0x0000004114077810 */ /* 0x000fe20007ffe0ff */
[----:B------:R-:W1:Y:S01]  /*7e20*/  MUFU.TANH R143, R61 ;  /* 0x0000003d008f7308 */ /* 0x000e620000002400 */
[----:B------:R-:W-:-:S02]  /*7e30*/  FSEL R171, R171, -INF , !P5 ;  /* 0xff800000abab7808 */ /* 0x000fc40006800000 */
[----:B---3--:R-:W-:Y:S02]  /*7e40*/  FSEL R178, R178, -INF , !P0 ;  /* 0xff800000b2b27808 */ /* 0x008fe40004000000 */
[----:B------:R-:W-:Y:S02]  /*7e50*/  FSEL R174, R174, -INF , !P1 ;  /* 0xff800000aeae7808 */ /* 0x000fe40004800000 */
[-C--:B------:R-:W-:Y:S01]  /*7e60*/  ISETP.GE.AND P5, PT, R6, R167.reuse, PT ;  /* 0x000000a70600720c */ /* 0x080fe20003fa6270 */
[----:B------:R-:W-:Y:S01]  /*7e70*/  MUFU.TANH R142, R63 ;  /* 0x0000003f008e7308 */ /* 0x000fe20000002400 */
[CC--:B------:R-:W-:Y:S01]  /*7e80*/  ISETP.GE.AND P0, PT, R7.reuse, R168.reuse, PT ;  /* 0x000000a80700720c */ /* 0x0c0fe20003f06270 */
[----:B------:R-:W-:Y:S01]  /*7e90*/  FMUL.FTZ R52, R52, c[0x0][0x2ec] ;  /* 0x0000bb0034347a20 */ /* 0x000fe20000410000 */
[-C--:B------:R-:W-:Y:S01]  /*7ea0*/  ISETP.GE.AND P1, PT, R7, R167.reuse, PT ;  /* 0x000000a70700720c */ /* 0x080fe20003f26270 */
[----:B------:R-:W-:Y:S01]  /*7eb0*/  FMUL.FTZ R53, R53, c[0x0][0x2ec] ;  /* 0x0000bb0035357a20 */ /* 0x000fe20000410000 */
[----:B------:R-:W-:Y:S01]  /*7ec0*/  IADD3 R7, R20, 0x48, RZ ;  /* 0x0000004814077810 */ /* 0x000fe20007ffe0ff */
[----:B------:R-:W-:Y:S01]  /*7ed0*/  FMUL.FTZ R54, R54, c[0x0][0x2ec] ;  /* 0x0000bb0036367a20 */ /* 0x000fe20000410000 */
[----:B------:R-:W-:Y:S01]  /*7ee0*/  IADD3 R10, R20, 0x49, RZ ;  /* 0x00000049140a7810 */ /* 0x000fe20007ffe0ff */
[----:B------:R-:W3:Y:S01]  /*7ef0*/  MUFU.TANH R6, R62 ;  /* 0x0000003e00067308 */ /* 0x000ee20000002400 */
[----:B------:R-:W-:Y:S01]  /*7f00*/  FSEL R176, R176, -INF , !P2 ;  /* 0xff800000b0b07808 */ /* 0x000fe20005000000 */
[----:B------:R-:W-:Y:S01]  /*7f10*/  FMUL.FTZ R48, R48, c[0x0][0x2ec] ;  /* 0x0000bb0030307a20 */ /* 0x000fe20000410000 */
[----:B------:R-:W-:Y:S01]  /*7f20*/  FSEL R172, R172, -INF , !P5 ;  /* 0xff800000acac7808 */ /* 0x000fe20006800000 */
[----:B------:R-:W-:Y:S01]  /*7f30*/  FMUL.FTZ R49, R49, c[0x0][0x2ec] ;  /* 0x0000bb0031317a20 */ /* 0x000fe20000410000 */
[----:B------:R-:W-:Y:S01]  /*7f40*/  FSEL R157, R157, -INF , !P4 ;  /* 0xff8000009d9d7808 */ /* 0x000fe20006000000 */
[----:B------:R-:W-:Y:S01]  /*7f50*/  FMUL.FTZ R55, R55, c[0x0][0x2ec] ;  /* 0x0000bb0037377a20 */ /* 0x000fe20000410000 */
[----:B------:R-:W-:Y:S01]  /*7f60*/  FSEL R163, R163, -INF , !P0 ;  /* 0xff800000a3a37808 */ /* 0x000fe20004000000 */
[----:B------:R-:W1:Y:S01]  /*7f70*/  MUFU.TANH R141, R141 ;  /* 0x0000008d008d7308 */ /* 0x000e620000002400 */
[CC--:B------:R-:W-:Y:S01]  /*7f80*/  ISETP.GE.AND P2, PT, R7.reuse, R168.reuse, PT ;  /* 0x000000a80700720c */ /* 0x0c0fe20003f46270 */
[----:B------:R-:W-:Y:S01]  /*7f90*/  FMUL.FTZ R50, R50, c[0x0][0x2ec] ;  /* 0x0000bb0032327a20 */ /* 0x000fe20000410000 */
[----:B------:R-:W-:Y:S01]  /*7fa0*/  ISETP.GE.AND P5, PT, R7, R167, PT ;  /* 0x000000a70700720c */ /* 0x000fe20003fa6270 */
[----:B------:R-:W-:Y:S01]  /*7fb0*/  FMUL.FTZ R51, R51, c[0x0][0x2ec] ;  /* 0x0000bb0033337a20 */ /* 0x000fe20000410000 */
[----:B------:R-:W-:-:S02]  /*7fc0*/  ISETP.GE.AND P4, PT, R10, R168, PT ;  /* 0x000000a80a00720c */ /* 0x000fc40003f86270 */
[----:B------:R-:W-:Y:S01]  /*7fd0*/  ISETP.GE.AND P0, PT, R10, R167, PT ;  /* 0x000000a70a00720c */ /* 0x000fe20003f06270 */
[----:B------:R-:W1:Y:S01]  /*7fe0*/  MUFU.TANH R139, R139 ;  /* 0x0000008b008b7308 */ /* 0x000e620000002400 */
[C---:B------:R-:W-:Y:S02]  /*7ff0*/  IADD3 R7, R20.reuse, 0x50, RZ ;  /* 0x0000005014077810 */ /* 0x040fe40007ffe0ff */
[----:B------:R-:W-:Y:S02]  /*8000*/  IADD3 R10, R20, 0x51, RZ ;  /* 0x00000051140a7810 */ /* 0x000fe40007ffe0ff */
[----:B------:R-:W-:Y:S02]  /*8010*/  FSEL R161, R161, -INF , !P2 ;  /* 0xff800000a1a17808 */ /* 0x000fe40005000000 */
[----:B----4-:R-:W-:Y:S01]  /*8020*/  FSEL R162, R162, -INF , !P3 ;  /* 0xff800000a2a27808 */ /* 0x010fe20005800000 */
[----:B------:R-:W4:Y:S01]  /*8030*/  MUFU.TANH R122, R52 ;  /* 0x00000034007a7308 */ /* 0x000f220000002400 */
[----:B-----5:R-:W-:-:S02]  /*8040*/  FSEL R160, R160, -INF , !P1 ;  /* 0xff800000a0a07808 */ /* 0x020fc40004800000 */
[-C--:B------:R-:W-:Y:S02]  /*8050*/  ISETP.GE.AND P2, PT, R7, R168.reuse, PT ;  /* 0x000000a80700720c */ /* 0x080fe40003f46270 */
[CC--:B------:R-:W-:Y:S02]  /*8060*/  ISETP.GE.AND P3, PT, R10.reuse, R168.reuse, PT ;  /* 0x000000a80a00720c */ /* 0x0c0fe40003f66270 */
[----:B------:R-:W-:Y:S01]  /*8070*/  ISETP.GE.AND P1, PT, R10, R167, PT ;  /* 0x000000a70a00720c */ /* 0x000fe20003f26270 */
[----:B------:R-:W5:Y:S01]  /*8080*/  MUFU.TANH R121, R53 ;  /* 0x0000003500797308 */ /* 0x000f620000002400 */
[----:B------:R-:W-:Y:S02]  /*8090*/  IADD3 R10, R20, 0x59, RZ ;  /* 0x00000059140a7810 */ /* 0x000fe40007ffe0ff */
[----:B------:R-:W-:Y:S02]  /*80a0*/  FSEL R155, R3, -INF , !P2 ;  /* 0xff800000039b7808 */ /* 0x000fe40005000000 */
[----:B------:R-:W-:-:S02]  /*80b0*/  ISETP.GE.AND P2, PT, R10, R168, PT ;  /* 0x000000a80a00720c */ /* 0x000fc40003f46270 */
[----:B------:R-:W-:Y:S01]  /*80c0*/  FSEL R159, R159, -INF , !P4 ;  /* 0xff8000009f9f7808 */ /* 0x000fe20006000000 */
[----:B------:R-:W1:Y:S01]  /*80d0*/  MUFU.TANH R120, R48 ;  /* 0x0000003000787308 */ /* 0x000e620000002400 */
[-C--:B------:R-:W-:Y:S02]  /*80e0*/  ISETP.GE.AND P4, PT, R7, R167.reuse, PT ;  /* 0x000000a70700720c */ /* 0x080fe40003f86270 */
[----:B------:R-:W-:Y:S02]  /*80f0*/  IADD3 R3, R20, 0x61, RZ ;  /* 0x0000006114037810 */ /* 0x000fe40007ffe0ff */
[----:B------:R-:W-:Y:S02]  /*8100*/  FSEL R153, R28, -INF , !P3 ;  /* 0xff8000001c997808 */ /* 0x000fe40005800000 */
[----:B------:R-:W-:Y:S01]  /*8110*/  ISETP.GE.AND P3, PT, R10, R167, PT ;  /* 0x000000a70a00720c */ /* 0x000fe20003f66270 */
[----:B------:R-:W-:Y:S01]  /*8120*/  MUFU.TANH R138, R138 ;  /* 0x0000008a008a7308 */ /* 0x000fe20000002400 */
[----:B--2---:R-:W-:-:S02]  /*8130*/  FSEL R147, R4, -INF , !P2 ;  /* 0xff80000004937808 */ /* 0x004fc40005000000 */
[C---:B------:R-:W-:Y:S02]  /*8140*/  IADD3 R7, R20.reuse, 0x58, RZ ;  /* 0x0000005814077810 */ /* 0x040fe40007ffe0ff */
[----:B------:R-:W-:Y:S02]  /*8150*/  IADD3 R4, R20, 0x68, RZ ;  /* 0x0000006814047810 */ /* 0x000fe40007ffe0ff */
[----:B------:R-:W-:Y:S01]  /*8160*/  FSEL R152, R5, -INF , !P4 ;  /* 0xff80000005987808 */ /* 0x000fe20006000000 */
[----:B------:R-:W-:Y:S01]  /*8170*/  MUFU.TANH R126, R54 ;  /* 0x00000036007e7308 */ /* 0x000fe20000002400 */
[----:B------:R-:W-:Y:S02]  /*8180*/  FSEL R150, R150, -INF , !P1 ;  /* 0xff80000096967808 */ /* 0x000fe40004800000 */
[C---:B------:R-:W-:Y:S02]  /*8190*/  ISETP.GE.AND P4, PT, R3.reuse, R168, PT ;  /* 0x000000a80300720c */ /* 0x040fe40003f86270 */
[----:B------:R-:W-:-:S02]  /*81a0*/  ISETP.GE.AND P1, PT, R3, R167, PT ;  /* 0x000000a70300720c */ /* 0x000fc40003f26270 */
[----:B------:R-:W-:Y:S01]  /*81b0*/  FSEL R158, R158, -INF , !P5 ;  /* 0xff8000009e9e7808 */ /* 0x000fe20006800000 */
[----:B------:R-:W2:Y:S01]  /*81c0*/  MUFU.TANH R3, R49 ;  /* 0x0000003100037308 */ /* 0x000ea20000002400 */
[----:B------:R-:W-:Y:S02]  /*81d0*/  FSEL R156, R156, -INF , !P0 ;  /* 0xff8000009c9c7808 */ /* 0x000fe40004000000 */
[----:B------:R-:W-:Y:S02]  /*81e0*/  FSEL R146, R8, -INF , !P3 ;  /* 0xff80000008927808 */ /* 0x000fe40005800000 */
[C---:B------:R-:W-:Y:S02]  /*81f0*/  ISETP.GE.AND P5, PT, R7.reuse, R168, PT ;  /* 0x000000a80700720c */ /* 0x040fe40003fa6270 */
[-C--:B------:R-:W-:Y:S01]  /*8200*/  ISETP.GE.AND P0, PT, R7, R167.reuse, PT ;  /* 0x000000a70700720c */ /* 0x080fe20003f06270 */
[----:B------:R-:W1:Y:S01]  /*8210*/  MUFU.TANH R125, R55 ;  /* 0x00000037007d7308 */ /* 0x000e620000002400 */
[----:B------:R-:W-:-:S02]  /*8220*/  ISETP.GE.AND P3, PT, R4, R167, PT ;  /* 0x000000a70400720c */ /* 0x000fc40003f66270 */
[----:B------:R-:W-:Y:S02]  /*8230*/  IADD3 R7, R20, 0x60, RZ ;  /* 0x0000006014077810 */ /* 0x000fe40007ffe0ff */
[----:B------:R-:W-:Y:S02]  /*8240*/  FSEL R151, R151, -INF , !P5 ;  /* 0xff80000097977808 */ /* 0x000fe40006800000 */
[----:B------:R-:W-:Y:S01]  /*8250*/  FSEL R148, R148, -INF , !P0 ;  /* 0xff80000094947808 */ /* 0x000fe20004000000 */
[----:B------:R-:W1:Y:S01]  /*8260*/  MUFU.TANH R124, R50 ;  /* 0x00000032007c7308 */ /* 0x000e620000002400 */
[----:B------:R-:W-:Y:S02]  /*8270*/  FSEL R140, R140, -INF , !P3 ;  /* 0xff8000008c8c7808 */ /* 0x000fe40005800000 */
[C---:B------:R-:W-:Y:S02]  /*8280*/  ISETP.GE.AND P5, PT, R7.reuse, R168, PT ;  /* 0x000000a80700720c */ /* 0x040fe40003fa6270 */
[----:B------:R-:W-:-:S02]  /*8290*/  ISETP.GE.AND P2, PT, R7, R167, PT ;  /* 0x000000a70700720c */ /* 0x000fc40003f46270 */
[----:B------:R-:W-:Y:S01]  /*82a0*/  ISETP.GE.AND P0, PT, R4, R168, PT ;  /* 0x000000a80400720c */ /* 0x000fe20003f06270 */
[----:B------:R-:W2:Y:S01]  /*82b0*/  MUFU.TANH R123, R51 ;  /* 0x00000033007b7308 */ /* 0x000ea20000002400 */
[----:B------:R-:W-:Y:S02]  /*82c0*/  ISETP.GT.AND P3, PT, R192, R189, PT ;  /* 0x000000bdc000720c */ /* 0x000fe40003f64270 */
[C---:B------:R-:W-:Y:S02]  /*82d0*/  IADD3 R8, R20.reuse, 0x69, RZ ;  /* 0x0000006914087810 */ /* 0x040fe40007ffe0ff */
[C---:B------:R-:W-:Y:S02]  /*82e0*/  IADD3 R7, R20.reuse, 0x70, RZ ;  /* 0x0000007014077810 */ /* 0x040fe40007ffe0ff */
[C---:B------:R-:W-:Y:S02]  /*82f0*/  IADD3 R5, R20.reuse, 0x71, RZ ;  /* 0x0000007114057810 */ /* 0x040fe40007ffe0ff */
[----:B------:R-:W-:-:S02]  /*8300*/  IADD3 R4, R20, 0x78, RZ ;  /* 0x0000007814047810 */ /* 0x000fc40007ffe0ff */
[----:B------:R-:W-:Y:S02]  /*8310*/  IADD3 R20, R20, 0x79, RZ ;  /* 0x0000007914147810 */ /* 0x000fe40007ffe0ff */
[----:B-1----:R-:W-:Y:S02]  /*8320*/  FSEL R145, R9, -INF , !P5 ;  /* 0xff80000009917808 */ /* 0x002fe40006800000 */
[----:B------:R-:W-:Y:S02]  /*8330*/  FSEL R143, R143, -INF , !P4 ;  /* 0xff8000008f8f7808 */ /* 0x000fe40006000000 */
[----:B---3--:R-:W-:Y:S02]  /*8340*/  FSEL R144, R6, -INF , !P2 ;  /* 0xff80000006907808 */ /* 0x008fe40005000000 */
[----:B------:R-:W-:Y:S02]  /*8350*/  FSEL R142, R142, -INF , !P1 ;  /* 0xff8000008e8e7808 */ /* 0x000fe40004800000 */
[----:B------:R-:W-:Y:S01]  /*8360*/  FSEL R141, R141, -INF , !P0 ;  /* 0xff8000008d8d7808 */ /* 0x000fe20004000000 */
[----:B------:R-:W-:Y:S01]  /*8370*/  BAR.SYNC.DEFER_BLOCKING 0x0 ;  /* 0x0000000000007b1d */ /* 0x000fe20000010000 */
[----:B------:R-:W-:-:S02]  /*8380*/  ISETP.GE.AND P5, PT, R8, R168, PT ;  /* 0x000000a80800720c */ /* 0x000fc40003fa6270 */
[-C--:B------:R-:W-:Y:S02]  /*8390*/  ISETP.GE.AND P4, PT, R7, R168.reuse, PT ;  /* 0x000000a80700720c */ /* 0x080fe40003f86270 */
[-C--:B------:R-:W-:Y:S02]  /*83a0*/  ISETP.GE.AND P2, PT, R5, R168.reuse, PT ;  /* 0x000000a80500720c */ /* 0x080fe40003f46270 */
[-C--:B------:R-:W-:Y:S02]  /*83b0*/  ISETP.GE.AND P1, PT, R4, R168.reuse, PT ;  /* 0x000000a80400720c */ /* 0x080fe40003f26270 */
[----:B------:R-:W-:Y:S02]  /*83c0*/  ISETP.GE.AND P0, PT, R20, R168, PT ;  /* 0x000000a81400720c */ /* 0x000fe40003f06270 */
[----:B------:R-:W-:Y:S02]  /*83d0*/  FSEL R139, R139, -INF , !P5 ;  /* 0xff8000008b8b7808 */ /* 0x000fe40006800000 */
[----:B----4-:R-:W-:-:S02]  /*83e0*/  FSEL R122, R122, -INF , !P4 ;  /* 0xff8000007a7a7808 */ /* 0x010fc40006000000 */
[----:B-----5:R-:W-:Y:S02]  /*83f0*/  FSEL R121, R121, -INF , !P2 ;  /* 0xff80000079797808 */ /* 0x020fe40005000000 */
[----:B------:R-:W-:Y:S02]  /*8400*/  FSEL R120, R120, -INF , !P1 ;  /* 0xff80000078787808 */ /* 0x000fe40004800000 */
[----:B--2---:R-:W-:Y:S02]  /*8410*/  FSEL R3, R3, -INF , !P0 ;  /* 0xff80000003037808 */ /* 0x004fe40004000000 */
[-C--:B------:R-:W-:Y:S02]  /*8420*/  ISETP.GE.AND P5, PT, R8, R167.reuse, PT ;  /* 0x000000a70800720c */ /* 0x080fe40003fa6270 */
[-C--:B------:R-:W-:Y:S02]  /*8430*/  ISETP.GE.AND P4, PT, R7, R167.reuse, PT ;  /* 0x000000a70700720c */ /* 0x080fe40003f86270 */
        /* <DEDUP_REMOVED lines=67> */
.L_x_2730:
[----:B------:R-:W-:-:S04]  /*8870*/  LEA R6, -R117, RZ, 0x7 ;  /* 0x000000ff75067211 */ /* 0x000fc800078e39ff */
[----:B------:R-:W-:Y:S02]  /*8880*/  SHF.R.S32.HI R4, RZ, 0x1f, R6 ;  /* 0x0000001fff047819 */ /* 0x000fe40000011406 */
.L_x_2731:
        /* <DEDUP_REMOVED lines=28> */
.L_x_2729:
        /* <DEDUP_REMOVED lines=80> */
[C---:B------:R-:W-:Y:S01]  /*8f50*/  FMUL.FTZ R129, R135.reuse, c[0x0][0x23c] ;  /* 0x00008f0087817a20 */ /* 0x040fe20000410000 */
[----:B------:R-:W-:Y:S01]  /*8f60*/  FSEL R134, R134, RZ, P1 ;  /* 0x000000ff86867208 */ /* 0x000fe20000800000 */
[----:B------:R-:W-:Y:S01]  /*8f70*/  FADD.FTZ R4, R2, -R5 ;  /* 0x8000000502047221 */ /* 0x000fe20000010000 */
[----:B------:R-:W-:-:S02]  /*8f80*/  FSEL R5, R135, RZ, P0 ;  /* 0x000000ff87057208 */ /* 0x000fc40000000000 */
[----:B------:R-:W-:Y:S01]  /*8f90*/  FSEL R129, R129, RZ, P0 ;  /* 0x000000ff81817208 */ /* 0x000fe20000000000 */
[----:B------:R-:W-:Y:S02]  /*8fa0*/  FMUL.FTZ R11, R4, c[0x0][0x23c] ;  /* 0x00008f00040b7a20 */ /* 0x000fe40000410000 */
[----:B------:R-:W-:Y:S02]  /*8fb0*/  FADD.FTZ R5, R0, -R5 ;  /* 0x8000000500057221 */ /* 0x000fe40000010000 */
[----:B------:R-:W1:Y:S01]  /*8fc0*/  MUFU.EX2 R0, R11 ;  /* 0x0000000b00007308 */ /* 0x000e620000000800 */
[--C-:B------:R-:W-:Y:S02]  /*8fd0*/  FFMA.FTZ R133, R17, c[0x0][0x23c], -R134.reuse ;  /* 0x00008f0011857a23 */ /* 0x100fe40000010886 */
        /* <DEDUP_REMOVED lines=8> */
[----:B------:R-:W2:Y:S01]  /*9060*/  MUFU.EX2 R132, R132 ;  /* 0x0000008400847308 */ /* 0x000ea20000000800 */
[----:B-1----:R-:W-:Y:S01]  /*9070*/  FMUL.FTZ R24, R96, R0 ;  /* 0x0000000060187220 */ /* 0x002fe20000410000 */
[----:B------:R-:W-:Y:S01]  /*9080*/  LDSM.16.MT88.4 R20, [R116+0x9000] ;  /* 0x009000007414783b */ /* 0x000fe20000004200 */
[----:B------:R-:W-:-:S02]  /*9090*/  FFMA.FTZ R96, R45, c[0x0][0x23c], -R134 ;  /* 0x00008f002d607a23 */ /* 0x000fc40000010886 */
[----:B------:R-:W-:Y:S01]  /*90a0*/  FMUL.FTZ R137, R5, c[0x0][0x23c] ;  /* 0x00008f0005897a20 */ /* 0x000fe20000410000 */
[----:B------:R-:W1:Y:S01]  /*90b0*/  LDSM.16.MT88.4 R44, [R119+0xd000] ;  /* 0x00d00000772c783b */ /* 0x000e620000004200 */
[-C--:B------:R-:W-:Y:S01]  /*90c0*/  FMUL.FTZ R32, R88, R0.reuse ;  /* 0x0000000058207220 */ /* 0x080fe20000410000 */
[----:B------:R-:W-:Y:S01]  /*90d0*/  MUFU.EX2 R131, R131 ;  /* 0x0000008300837308 */ /* 0x000fe20000000800 */
[-C--:B------:R-:W-:Y:S02]  /*90e0*/  FMUL.FTZ R33, R89, R0.reuse ;  /* 0x0000000059217220 */ /* 0x080fe40000410000 */
[-C--:B------:R-:W-:Y:S02]  /*90f0*/  FMUL.FTZ R84, R84, R0.reuse ;  /* 0x0000000054547220 */ /* 0x080fe40000410000 */
[-C--:B------:R-:W-:Y:S02]  /*9100*/  FMUL.FTZ R85, R85, R0.reuse ;  /* 0x0000000055557220 */ /* 0x080fe40000410000 */
[----:B------:R-:W-:Y:S01]  /*9110*/  FFMA.FTZ R50, R41, c[0x0][0x23c], -R134 ;  /* 0x00008f0029327a23 */ /* 0x000fe20000010886 */
[----:B------:R-:W3:Y:S01]  /*9120*/  MUFU.EX2 R130, R130 ;  /* 0x0000008200827308 */ /* 0x000ee20000000800 */
[----:B--2---:R-:W-:Y:S01]  /*9130*/  F2FP.BF16.PACK_AB R4, R132, R133 ;  /* 0x000000858404723e */ /* 0x004fe200000010ff */
[----:B------:R-:W-:-:S02]  /*9140*/  FMUL.FTZ R25, R97, R0 ;  /* 0x0000000061197220 */ /* 0x000fc40000410000 */
[-C--:B------:R-:W-:Y:S02]  /*9150*/  FMUL.FTZ R92, R92, R0.reuse ;  /* 0x000000005c5c7220 */ /* 0x080fe40000410000 */
[-C--:B------:R-:W-:Y:S02]  /*9160*/  FMUL.FTZ R93, R93, R0.reuse ;  /* 0x000000005d5d7220 */ /* 0x080fe40000410000 */
[----:B------:R-:W-:Y:S01]  /*9170*/  MUFU.EX2 R128, R128 ;  /* 0x0000008000807308 */ /* 0x000fe20000000800 */
[----:B------:R-:W-:Y:S02]  /*9180*/  FFMA.FTZ R88, R43, c[0x0][0x23c], -R134 ;  /* 0x00008f002b587a23 */ /* 0x000fe40000010886 */
[-C--:B------:R-:W-:Y:S02]  /*9190*/  FMUL.FTZ R40, R80, R0.reuse ;  /* 0x0000000050287220 */ /* 0x080fe40000410000 */
[-C--:B------:R-:W-:Y:S02]  /*91a0*/  FMUL.FTZ R41, R81, R0.reuse ;  /* 0x0000000051297220 */ /* 0x080fe40000410000 */
[-C--:B------:R-:W-:Y:S01]  /*91b0*/  FMUL.FTZ R48, R76, R0.reuse ;  /* 0x000000004c307220 */ /* 0x080fe20000410000 */
[----:B------:R-:W2:Y:S01]  /*91c0*/  MUFU.EX2 R127, R127 ;  /* 0x0000007f007f7308 */ /* 0x000ea20000000800 */
[----:B---3--:R-:W-:Y:S01]  /*91d0*/  F2FP.BF16.PACK_AB R6, R130, R131 ;  /* 0x000000838206723e */ /* 0x008fe200000010ff */
[----:B------:R-:W-:-:S02]  /*91e0*/  FMUL.FTZ R49, R77, R0 ;  /* 0x000000004d317220 */ /* 0x000fc40000410000 */
[----:B------:R-:W-:Y:S02]  /*91f0*/  FFMA.FTZ R57, R57, c[0x0][0x23c], -R134 ;  /* 0x00008f0039397a23 */ /* 0x000fe40000010886 */
[--C-:B------:R-:W-:Y:S02]  /*9200*/  FFMA.FTZ R76, R58, c[0x0][0x23c], -R129.reuse ;  /* 0x00008f003a4c7a23 */ /* 0x100fe40000010881 */
[----:B------:R-:W-:Y:S01]  /*9210*/  MUFU.EX2 R117, R117 ;  /* 0x0000007500757308 */ /* 0x000fe20000000800 */
[----:B------:R-:W-:Y:S02]  /*9220*/  FFMA.FTZ R77, R56, c[0x0][0x23c], -R129 ;  /* 0x00008f00384d7a23 */ /* 0x000fe40000010881 */
[-C--:B------:R-:W-:Y:S02]  /*9230*/  FMUL.FTZ R8, R112, R0.reuse ;  /* 0x0000000070087220 */ /* 0x080fe40000410000 */
[-C--:B------:R-:W-:Y:S02]  /*9240*/  FMUL.FTZ R9, R113, R0.reuse ;  /* 0x0000000071097220 */ /* 0x080fe40000410000 */
[----:B------:R-:W-:Y:S01]  /*9250*/  FMUL.FTZ R16, R104, R0 ;  /* 0x0000000068107220 */ /* 0x000fe20000410000 */
[----:B------:R-:W3:Y:S01]  /*9260*/  MUFU.EX2 R2, R2 ;  /* 0x0000000200027308 */ /* 0x000ee20000000800 */
[----:B--2---:R-:W-:Y:S01]  /*9270*/  F2FP.BF16.PACK_AB R5, R127, R128 ;  /* 0x000000807f05723e */ /* 0x004fe200000010ff */
[----:B------:R-:W-:-:S02]  /*9280*/  FMUL.FTZ R17, R105, R0 ;  /* 0x0000000069117220 */ /* 0x000fc40000410000 */
[-C--:B------:R-:W-:Y:S02]  /*9290*/  FMUL.FTZ R108, R108, R0.reuse ;  /* 0x000000006c6c7220 */ /* 0x080fe40000410000 */
[-C--:B------:R-:W-:Y:S02]  /*92a0*/  FMUL.FTZ R109, R109, R0.reuse ;  /* 0x000000006d6d7220 */ /* 0x080fe40000410000 */
[----:B------:R-:W2:Y:S01]  /*92b0*/  MUFU.EX2 R137, R137 ;  /* 0x0000008900897308 */ /* 0x000ea20000000800 */
[-C--:B------:R-:W-:Y:S02]  /*92c0*/  FMUL.FTZ R100, R100, R0.reuse ;  /* 0x0000000064647220 */ /* 0x080fe40000410000 */
[-C--:B------:R-:W-:Y:S02]  /*92d0*/  FMUL.FTZ R101, R101, R0.reuse ;  /* 0x0000000065657220 */ /* 0x080fe40000410000 */
[----:B------:R-:W-:Y:S02]  /*92e0*/  FFMA.FTZ R80, R210, c[0x0][0x23c], -R129 ;  /* 0x00008f00d2507a23 */ /* 0x000fe40000010881 */
[-C--:B------:R-:W-:Y:S01]  /*92f0*/  FMUL.FTZ R52, R72, R0.reuse ;  /* 0x0000000048347220 */ /* 0x080fe20000410000 */
[----:B---3--:R-:W-:Y:S01]  /*9300*/  F2FP.BF16.PACK_AB R7, R2, R117 ;  /* 0x000000750207723e */ /* 0x008fe200000010ff */
[----:B------:R-:W-:Y:S01]  /*9310*/  MUFU.EX2 R96, R96 ;  /* 0x0000006000607308 */ /* 0x000fe20000000800 */
[----:B------:R-:W-:-:S02]  /*9320*/  FMUL.FTZ R53, R73, R0 ;  /* 0x0000000049357220 */ /* 0x000fc40000410000 */
[-C--:B------:R-:W-:Y:S02]  /*9330*/  FMUL.FTZ R68, R68, R0.reuse ;  /* 0x0000000044447220 */ /* 0x080fe40000410000 */
[----:B------:R-:W-:Y:S02]  /*9340*/  FMUL.FTZ R69, R69, R0 ;  /* 0x0000000045457220 */ /* 0x000fe40000410000 */
        /* <DEDUP_REMOVED lines=14> */
[----:B------:R2:W-:Y:S01]  /*9430*/  MUFU.EX2 R85, R50 ;  /* 0x0000003200557308 */ /* 0x0005e20000000800 */
[----:B------:R-:W-:-:S02]  /*9440*/  FMUL.FTZ R51, R79, R137 ;  /* 0x000000894f337220 */ /* 0x000fc40000410000 */
[-C--:B------:R-:W-:Y:S02]  /*9450*/  FMUL.FTZ R10, R114, R137.reuse ;  /* 0x00000089720a7220 */ /* 0x080fe40000410000 */
        /* <DEDUP_REMOVED lines=9> */
[----:B------:R3:W4:Y:S01]  /*94f0*/  MUFU.EX2 R93, R57 ;  /* 0x00000039005d7308 */ /* 0x0007220000000800 */
[----:B--2---:R-:W-:-:S02]  /*9500*/  FMUL.FTZ R50, R78, R137 ;  /* 0x000000894e327220 */ /* 0x004fc40000410000 */
[-C--:B------:R-:W-:Y:S02]  /*9510*/  FMUL.FTZ R103, R103, R137.reuse ;  /* 0x0000008967677220 */ /* 0x080fe40000410000 */
[-C--:B------:R-:W-:Y:S01]  /*9520*/  FMUL.FTZ R54, R74, R137.reuse ;  /* 0x000000894a367220 */ /* 0x080fe20000410000 */
[C---:B-1----:R-:W-:Y:S01]  /*9530*/  HMMA.16816.F32.BF16 R40, R4.reuse, R44, R40 ;  /* 0x0000002c0428723c */ /* 0x042fe20000041828 */
[-C--:B------:R-:W-:Y:S01]  /*9540*/  FMUL.FTZ R55, R75, R137.reuse ;  /* 0x000000894b377220 */ /* 0x080fe20000410000 */
[----:B------:R-:W-:Y:S01]  /*9550*/  MUFU.EX2 R77, R77 ;  /* 0x0000004d004d7308 */ /* 0x000fe20000000800 */
[-C--:B------:R-:W-:Y:S01]  /*9560*/  FMUL.FTZ R70, R70, R137.reuse ;  /* 0x0000008946467220 */ /* 0x080fe20000410000 */
[----:B------:R-:W-:Y:S01]  /*9570*/  LDSM.16.MT88.4 R72, [R116+0x9800] ;  /* 0x009800007448783b */ /* 0x000fe20000004200 */
[----:B------:R-:W-:Y:S02]  /*9580*/  FMUL.FTZ R71, R71, R137 ;  /* 0x0000008947477220 */ /* 0x000fe40000410000 */
[----:B------:R-:W-:Y:S01]  /*9590*/  FFMA.FTZ R78, R179, c[0x0][0x23c], -R134 ;  /* 0x00008f00b34e7a23 */ /* 0x000fe20000010886 */
[----:B------:R-:W-:Y:S01]  /*95a0*/  HMMA.16816.F32.BF16 R44, R4, R46, R48 ;  /* 0x0000002e042c723c */ /* 0x000fe20000041830 */
[----:B------:R-:W-:Y:S01]  /*95b0*/  LDSM.16.MT88.4 R48, [R116+0x9400] ;  /* 0x009400007430783b */ /* 0x000fe20000004200 */
[----:B---3--:R-:W-:-:S02]  /*95c0*/  FFMA.FTZ R57, R64, c[0x0][0x23c], -R129 ;  /* 0x00008f0040397a23 */ /* 0x008fc40000010881 */
[--C-:B------:R-:W-:Y:S01]  /*95d0*/  FFMA.FTZ R81, R177, c[0x0][0x23c], -R134.reuse ;  /* 0x00008f00b1517a23 */ /* 0x100fe20000010886 */
[----:B------:R-:W1:Y:S01]  /*95e0*/  LDSM.16.MT88.4 R64, [R119+0x9400] ;  /* 0x009400007740783b */ /* 0x000e620000004200 */
[----:B------:R2:W3:Y:S01]  /*95f0*/  MUFU.EX2 R79, R57 ;  /* 0x00000039004f7308 */ /* 0x0004e20000000800 */
[--C-:B------:R-:W-:Y:S01]  /*9600*/  FFMA.FTZ R83, R181, c[0x0][0x23c], -R134.reuse ;  /* 0x00008f00b5537a23 */ /* 0x100fe20000010886 */
[C---:B------:R-:W-:Y:S01]  /*9610*/  HMMA.16816.F32.BF16 R8, R4.reuse, R12, R8 ;  /* 0x0000000c0408723c */ /* 0x040fe20000041808 */
[----:B------:R-:W-:Y:S02]  /*9620*/  FFMA.FTZ R82, R175, c[0x0][0x23c], -R134 ;  /* 0x00008f00af527a23 */ /* 0x000fe40000010886 */
[--C-:B------:R-:W-:Y:S02]  /*9630*/  FFMA.FTZ R84, R208, c[0x0][0x23c], -R129.reuse ;  /* 0x00008f00d0547a23 */ /* 0x100fe40000010881 */
[--C-:B------:R-:W-:Y:S01]  /*9640*/  FFMA.FTZ R87, R182, c[0x0][0x23c], -R129.reuse ;  /* 0x00008f00b6577a23 */ /* 0x100fe20000010881 */
[----:B------:R-:W-:Y:S01]  /*9650*/  MUFU.EX2 R78, R78 ;  /* 0x0000004e004e7308 */ /* 0x000fe20000000800 */
[--C-:B------:R-:W-:Y:S01]  /*9660*/  FFMA.FTZ R86, R202, c[0x0][0x23c], -R129.reuse ;  /* 0x00008f00ca567a23 */ /* 0x100fe20000010881 */
[----:B------:R-:W-:Y:S01]  /*9670*/  HMMA.16816.F32.BF16 R16, R4, R20, R16 ;  /* 0x000000140410723c */ /* 0x000fe20000041810 */
[----:B------:R-:W-:-:S02]  /*9680*/  FFMA.FTZ R89, R180, c[0x0][0x23c], -R129 ;  /* 0x00008f00b4597a23 */ /* 0x000fc40000010881 */
[--C-:B------:R-:W-:Y:S02]  /*9690*/  FFMA.FTZ R92, R149, c[0x0][0x23c], -R134.reuse ;  /* 0x00008f00955c7a23 */ /* 0x100fe40000010886 */
[--C-:B------:R-:W-:Y:S01]  /*96a0*/  FFMA.FTZ R90, R173, c[0x0][0x23c], -R134.reuse ;  /* 0x00008f00ad5a7a23 */ /* 0x100fe20000010886 */
[----:B--2---:R-:W2:Y:S01]  /*96b0*/  LDSM.16.MT88.4 R56, [R119+0xb400] ;  /* 0x00b400007738783b */ /* 0x004ea20000004200 */
[----:B------:R-:W5:Y:S01]  /*96c0*/  MUFU.EX2 R81, R81 ;  /* 0x0000005100517308 */ /* 0x000f620000000800 */
[----:B------:R-:W-:Y:S01]  /*96d0*/  HMMA.16816.F32.BF16 R12, R4, R14, R108 ;  /* 0x0000000e040c723c */ /* 0x000fe2000004186c */
[--C-:B------:R-:W-:Y:S01]  /*96e0*/  FFMA.FTZ R91, R171, c[0x0][0x23c], -R134.reuse ;  /* 0x00008f00ab5b7a23 */ /* 0x100fe20000010886 */
[----:B------:R-:W-:Y:S01]  /*96f0*/  LDSM.16.MT88.4 R108, [R119+0xac00] ;  /* 0x00ac0000776c783b */ /* 0x000fe20000004200 */
[----:B------:R-:W-:Y:S02]  /*9700*/  FFMA.FTZ R95, R169, c[0x0][0x23c], -R134 ;  /* 0x00008f00a95f7a23 */ /* 0x000fe40000010886 */
[----:B------:R-:W-:-:S02]  /*9710*/  FFMA.FTZ R94, R178, c[0x0][0x23c], -R129 ;  /* 0x00008f00b25e7a23 */ /* 0x000fc40000010881 */
[----:B------:R-:W-:Y:S01]  /*9720*/  MUFU.EX2 R83, R83 ;  /* 0x0000005300537308 */ /* 0x000fe20000000800 */
[C---:B------:R-:W-:Y:S01]  /*9730*/  HMMA.16816.F32.BF16 R20, R4.reuse, R22, R100 ;  /* 0x000000160414723c */ /* 0x040fe20000041864 */
[--C-:B------:R-:W-:Y:S01]  /*9740*/  FFMA.FTZ R97, R174, c[0x0][0x23c], -R129.reuse ;  /* 0x00008f00ae617a23 */ /* 0x100fe20000010881 */
[----:B------:R-:W-:Y:S01]  /*9750*/  LDSM.16.MT88.4 R100, [R116+0xac00] ;  /* 0x00ac00007464783b */ /* 0x000fe20000004200 */
[--C-:B------:R-:W-:Y:S02]  /*9760*/  FFMA.FTZ R149, R176, c[0x0][0x23c], -R129.reuse ;  /* 0x00008f00b0957a23 */ /* 0x100fe40000010881 */
[----:B------:R-:W-:Y:S02]  /*9770*/  FFMA.FTZ R154, R172, c[0x0][0x23c], -R129 ;  /* 0x00008f00ac9a7a23 */ /* 0x000fe40000010881 */
[----:B------:R-:W-:Y:S01]  /*9780*/  MUFU.EX2 R82, R82 ;  /* 0x0000005200527308 */ /* 0x000fe20000000800 */
[----:B------:R-:W-:Y:S01]  /*9790*/  HMMA.16816.F32.BF16 R52, R4, R60, R52 ;  /* 0x0000003c0434723c */ /* 0x000fe20000041834 */
[----:B------:R-:W-:-:S02]  /*97a0*/  FFMA.FTZ R164, R163, c[0x0][0x23c], -R134 ;  /* 0x00008f00a3a47a23 */ /* 0x000fc40000010886 */
[--C-:B------:R-:W-:Y:S02]  /*97b0*/  FFMA.FTZ R166, R159, c[0x0][0x23c], -R134.reuse ;  /* 0x00008f009fa67a23 */ /* 0x100fe40000010886 */
[--C-:B------:R-:W-:Y:S02]  /*97c0*/  FFMA.FTZ R157, R157, c[0x0][0x23c], -R134.reuse ;  /* 0x00008f009d9d7a23 */ /* 0x100fe40000010886 */
[----:B----4-:R-:W-:Y:S01]  /*97d0*/  F2FP.BF16.PACK_AB R60, R93, R96 ;  /* 0x000000605d3c723e */ /* 0x010fe200000010ff */
[----:B------:R-:W-:Y:S01]  /*97e0*/  HMMA.16816.F32.BF16 R4, R4, R62, R68 ;  /* 0x0000003e0404723c */ /* 0x000fe20000041844 */
[----:B---3--:R-:W-:Y:S01]  /*97f0*/  F2FP.BF16.PACK_AB R61, R79, R80 ;  /* 0x000000504f3d723e */ /* 0x008fe200000010ff */
[----:B------:R-:W-:Y:S01]  /*9800*/  MUFU.EX2 R84, R84 ;  /* 0x0000005400547308 */ /* 0x000fe20000000800 */
[----:B------:R-:W3:Y:S01]  /*9810*/  LDSM.16.MT88.4 R68, [R119+0xd400] ;  /* 0x00d400007744783b */ /* 0x000ee20000004200 */
[----:B------:R-:W-:Y:S02]  /*9820*/  FFMA.FTZ R161, R161, c[0x0][0x23c], -R134 ;  /* 0x00008f00a1a17a23 */ /* 0x000fe40000010886 */
[--C-:B------:R-:W-:Y:S01]  /*9830*/  FFMA.FTZ R159, R162, c[0x0][0x23c], -R129.reuse ;  /* 0x00008f00a29f7a23 */ /* 0x100fe20000010881 */
[----:B------:R-:W-:Y:S01]  /*9840*/  F2FP.BF16.PACK_AB R62, R85, R88 ;  /* 0x00000058553e723e */ /* 0x000fe200000010ff */
[--C-:B------:R-:W-:Y:S01]  /*9850*/  FFMA.FTZ R160, R160, c[0x0][0x23c], -R129.reuse ;  /* 0x00008f00a0a07a23 */ /* 0x100fe20000010881 */
[----:B------:R-:W-:Y:S01]  /*9860*/  F2FP.BF16.PACK_AB R63, R77, R76 ;  /* 0x0000004c4d3f723e */ /* 0x000fe200000010ff */
[----:B------:R-:W4:Y:S01]  /*9870*/  MUFU.EX2 R87, R87 ;  /* 0x0000005700577308 */ /* 0x000f220000000800 */
[----:B------:R-:W-:-:S02]  /*9880*/  FFMA.FTZ R158, R158, c[0x0][0x23c], -R129 ;  /* 0x00008f009e9e7a23 */ /* 0x000fc40000010881 */
[--C-:B------:R-:W-:Y:S02]  /*9890*/  FFMA.FTZ R163, R156, c[0x0][0x23c], -R129.reuse ;  /* 0x00008f009ca37a23 */ /* 0x100fe40000010881 */
[--C-:B------:R-:W-:Y:S01]  /*98a0*/  FFMA.FTZ R156, R153, c[0x0][0x23c], -R134.reuse ;  /* 0x00008f00999c7a23 */ /* 0x100fe20000010886 */
[C---:B-1----:R-:W-:Y:S01]  /*98b0*/  HMMA.16816.F32.BF16 R8, R60.reuse, R64, R8 ;  /* 0x000000403c08723c */ /* 0x042fe20000041808 */
[--C-:B------:R-:W-:Y:S01]  /*98c0*/  FFMA.FTZ R162, R147, c[0x0][0x23c], -R134.reuse ;  /* 0x00008f0093a27a23 */ /* 0x100fe20000010886 */
[----:B------:R-:W-:Y:S01]  /*98d0*/  MUFU.EX2 R86, R86 ;  /* 0x0000005600567308 */ /* 0x000fe20000000800 */
[--C-:B------:R-:W-:Y:S02]  /*98e0*/  FFMA.FTZ R155, R155, c[0x0][0x23c], -R134.reuse ;  /* 0x00008f009b9b7a23 */ /* 0x100fe40000010886 */
[----:B------:R-:W-:Y:S02]  /*98f0*/  FFMA.FTZ R151, R151, c[0x0][0x23c], -R134 ;  /* 0x00008f0097977a23 */ /* 0x000fe40000010886 */
[--C-:B------:R-:W-:Y:S01]  /*9900*/  FFMA.FTZ R147, R152, c[0x0][0x23c], -R129.reuse ;  /* 0x00008f0098937a23 */ /* 0x100fe20000010881 */
[----:B------:R-:W-:Y:S01]  /*9910*/  HMMA.16816.F32.BF16 R12, R60, R66, R12 ;  /* 0x000000423c0c723c */ /* 0x000fe2000004180c */
[----:B------:R-:W1:Y:S01]  /*9920*/  LDSM.16.MT88.4 R64, [R116+0xb400] ;  /* 0x00b400007440783b */ /* 0x000e620000004200 */
[----:B------:R-:W1:Y:S01]  /*9930*/  MUFU.EX2 R89, R89 ;  /* 0x0000005900597308 */ /* 0x000e620000000800 */
[----:B------:R-:W-:-:S02]  /*9940*/  FFMA.FTZ R150, R150, c[0x0][0x23c], -R129 ;  /* 0x00008f0096967a23 */ /* 0x000fc40000010881 */
[--C-:B------:R-:W-:Y:S02]  /*9950*/  FFMA.FTZ R148, R148, c[0x0][0x23c], -R129.reuse ;  /* 0x00008f0094947a23 */ /* 0x100fe40000010881 */
[--C-:B------:R-:W-:Y:S01]  /*9960*/  FFMA.FTZ R153, R146, c[0x0][0x23c], -R129.reuse ;  /* 0x00008f0092997a23 */ /* 0x100fe20000010881 */
[C---:B------:R-:W-:Y:S01]  /*9970*/  HMMA.16816.F32.BF16 R16, R60.reuse, R48, R16 ;  /* 0x000000303c10723c */ /* 0x040fe20000041810 */
[--C-:B------:R-:W-:Y:S01]  /*9980*/  FFMA.FTZ R146, R143, c[0x0][0x23c], -R134.reuse ;  /* 0x00008f008f927a23 */ /* 0x100fe20000010886 */
[----:B------:R-:W-:Y:S01]  /*9990*/  MUFU.EX2 R90, R90 ;  /* 0x0000005a005a7308 */ /* 0x000fe20000000800 */
[--C-:B------:R-:W-:Y:S02]  /*99a0*/  FFMA.FTZ R152, R139, c[0x0][0x23c], -R134.reuse ;  /* 0x00008f008b987a23 */ /* 0x100fe40000010886 */
[--C-:B------:R-:W-:Y:S02]  /*99b0*/  FFMA.FTZ R145, R145, c[0x0][0x23c], -R134.reuse ;  /* 0x00008f0091917a23 */ /* 0x100fe40000010886 */
[----:B------:R-:W-:Y:S01]  /*99c0*/  FFMA.FTZ R141, R141, c[0x0][0x23c], -R134 ;  /* 0x00008f008d8d7a23 */ /* 0x000fe20000010886 */
[----:B------:R-:W-:Y:S01]  /*99d0*/  HMMA.16816.F32.BF16 R20, R60, R50, R20 ;  /* 0x000000323c14723c */ /* 0x000fe20000041814 */
[----:B------:R-:W4:Y:S01]  /*99e0*/  LDSM.16.MT88.4 R48, [R116+0xd400] ;  /* 0x00d400007430783b */ /* 0x000f220000004200 */
[----:B------:R-:W1:Y:S01]  /*99f0*/  MUFU.EX2 R91, R91 ;  /* 0x0000005b005b7308 */ /* 0x000e620000000800 */
[----:B------:R-:W-:-:S02]  /*9a00*/  FFMA.FTZ R139, R144, c[0x0][0x23c], -R129 ;  /* 0x00008f00908b7a23 */ /* 0x000fc40000010881 */
[--C-:B------:R-:W-:Y:S02]  /*9a10*/  FFMA.FTZ R142, R142, c[0x0][0x23c], -R129.reuse ;  /* 0x00008f008e8e7a23 */ /* 0x100fe40000010881 */
[--C-:B------:R-:W-:Y:S01]  /*9a20*/  FFMA.FTZ R140, R140, c[0x0][0x23c], -R129.reuse ;  /* 0x00008f008c8c7a23 */ /* 0x100fe20000010881 */
[C---:B--2---:R-:W-:Y:S01]  /*9a30*/  HMMA.16816.F32.BF16 R24, R60.reuse, R56, R24 ;  /* 0x000000383c18723c */ /* 0x044fe20000041818 */
[----:B------:R-:W-:Y:S01]  /*9a40*/  FFMA.FTZ R143, R138, c[0x0][0x23c], -R129 ;  /* 0x00008f008a8f7a23 */ /* 0x000fe20000010881 */
[----:B------:R-:W-:Y:S01]  /*9a50*/  MUFU.EX2 R95, R95 ;  /* 0x0000005f005f7308 */ /* 0x000fe20000000800 */
[----:B------:R-:W-:Y:S02]  /*9a60*/  FFMA.FTZ R133, R207, R0, R133 ;  /* 0x00000000cf857223 */ /* 0x000fe40000010085 */
[----:B------:R-:W-:Y:S02]  /*9a70*/  FFMA.FTZ R0, R206, R137, R128 ;  /* 0x00000089ce007223 */ /* 0x000fe40000010080 */
[----:B------:R-:W-:Y:S01]  /*9a80*/  FADD.FTZ R132, R132, R133 ;  /* 0x0000008584847221 */ /* 0x000fe20000010000 */
[----:B------:R-:W-:Y:S01]  /*9a90*/  HMMA.16816.F32.BF16 R28, R60, R58, R28 ;  /* 0x0000003a3c1c723c */ /* 0x000fe2000004181c */
[----:B------:R-:W2:Y:S01]  /*9aa0*/  LDSM.16.MT88.4 R56, [R119+0x9800] ;  /* 0x009800007738783b */ /* 0x000ea20000004200 */
[----:B------:R-:W-:Y:S01]  /*9ab0*/  MUFU.EX2 R92, R92 ;  /* 0x0000005c005c7308 */ /* 0x000fe20000000800 */
[----:B------:R-:W-:-:S02]  /*9ac0*/  FADD.FTZ R0, R127, R0 ;  /* 0x000000007f007221 */ /* 0x000fc40000010000 */
[----:B------:R-:W-:Y:S02]  /*9ad0*/  FADD.FTZ R131, R131, R132 ;  /* 0x0000008483837221 */ /* 0x000fe40000010000 */
[--C-:B------:R-:W-:Y:S01]  /*9ae0*/  FFMA.FTZ R122, R122, c[0x0][0x23c], -R134.reuse ;  /* 0x00008f007a7a7a23 */ /* 0x100fe20000010886 */
[C---:B---3--:R-:W-:Y:S01]  /*9af0*/  HMMA.16816.F32.BF16 R40, R60.reuse, R68, R40 ;  /* 0x000000443c28723c */ /* 0x048fe20000041828 */
[--C-:B------:R-:W-:Y:S01]  /*9b00*/  FFMA.FTZ R121, R121, c[0x0][0x23c], -R134.reuse ;  /* 0x00008f0079797a23 */ /* 0x100fe20000010886 */
[----:B------:R-:W-:Y:S01]  /*9b10*/  MUFU.EX2 R94, R94 ;  /* 0x0000005e005e7308 */ /* 0x000fe20000000800 */
[----:B------:R-:W-:Y:S02]  /*9b20*/  FFMA.FTZ R3, R3, c[0x0][0x23c], -R134 ;  /* 0x00008f0003037a23 */ /* 0x000fe40000010886 */
[----:B------:R-:W-:Y:S02]  /*9b30*/  FFMA.FTZ R123, R123, c[0x0][0x23c], -R129 ;  /* 0x00008f007b7b7a23 */ /* 0x000fe40000010881 */
[----:B------:R-:W-:Y:S01]  /*9b40*/  FADD.FTZ R131, R130, R131 ;  /* 0x0000008382837221 */ /* 0x000fe20000010000 */
[----:B-1----:R-:W-:Y:S02]  /*9b50*/  HMMA.16816.F32.BF16 R32, R60, R64, R32 ;  /* 0x000000403c20723c */ /* 0x002fe40000041820 */
[----:B------:R-:W1:Y:S01]  /*9b60*/  MUFU.EX2 R97, R97 ;  /* 0x0000006100617308 */ /* 0x000e620000000800 */
[----:B------:R-:W-:-:S04]  /*9b70*/  FADD.FTZ R96, R96, R131 ;  /* 0x0000008360607221 */ /* 0x000fc80000010000 */
[----:B------:R-:W-:Y:S01]  /*9b80*/  FADD.FTZ R93, R93, R96 ;  /* 0x000000605d5d7221 */ /* 0x000fe20000010000 */
[----:B------:R-:W-:Y:S01]  /*9b90*/  HMMA.16816.F32.BF16 R36, R60, R66, R36 ;  /* 0x000000423c24723c */ /* 0x000fe20000041824 */
[----:B------:R-:W3:Y:S01]  /*9ba0*/  LDSM.16.MT88.4 R64, [R119+0xb800] ;  /* 0x00b800007740783b */ /* 0x000ee20000004200 */
[----:B------:R-:W-:Y:S01]  /*9bb0*/  MUFU.EX2 R149, R149 ;  /* 0x0000009500957308 */ /* 0x000fe20000000800 */
[----:B------:R-:W-:-:S04]  /*9bc0*/  FADD.FTZ R88, R88, R93 ;  /* 0x0000005d58587221 */ /* 0x000fc80000010000 */
[----:B------:R-:W-:Y:S01]  /*9bd0*/  FADD.FTZ R85, R85, R88 ;  /* 0x0000005855557221 */ /* 0x000fe20000010000 */
[C---:B----4-:R-:W-:Y:S02]  /*9be0*/  HMMA.16816.F32.BF16 R52, R60.reuse, R48, R52 ;  /* 0x000000303c34723c */ /* 0x050fe40000041834 */
[----:B------:R-:W4:Y:S05]  /*9bf0*/  MUFU.EX2 R154, R154 ;  /* 0x0000009a009a7308 */ /* 0x000f2a0000000800 */
[----:B-----5:R-:W-:Y:S01]  /*9c00*/  F2FP.BF16.PACK_AB R48, R81, R78 ;  /* 0x0000004e5130723e */ /* 0x020fe200000010ff */
[C---:B------:R-:W-:Y:S01]  /*9c10*/  HMMA.16816.F32.BF16 R4, R60.reuse, R50, R4 ;  /* 0x000000323c04723c */ /* 0x040fe20000041804 */
[----:B------:R-:W-:Y:S01]  /*9c20*/  F2FP.BF16.PACK_AB R49, R87, R84 ;  /* 0x000000545731723e */ /* 0x000fe200000010ff */
[----:B------:R-:W-:Y:S05]  /*9c30*/  MUFU.EX2 R157, R157 ;  /* 0x0000009d009d7308 */ /* 0x000fea0000000800 */
[----:B------:R-:W-:Y:S01]  /*9c40*/  F2FP.BF16.PACK_AB R50, R82, R83 ;  /* 0x000000535232723e */ /* 0x000fe200000010ff */
[----:B------:R-:W-:Y:S01]  /*9c50*/  HMMA.16816.F32.BF16 R44, R60, R70, R44 ;  /* 0x000000463c2c723c */ /* 0x000fe2000004182c */
[----:B------:R-:W-:Y:S01]  /*9c60*/  F2FP.BF16.PACK_AB R51, R89, R86 ;  /* 0x000000565933723e */ /* 0x000fe200000010ff */
[----:B------:R-:W5:Y:S01]  /*9c70*/  LDSM.16.MT88.4 R68, [R119+0xd800] ;  /* 0x00d800007744783b */ /* 0x000f620000004200 */
[----:B------:R-:W1:Y:S03]  /*9c80*/  MUFU.EX2 R164, R164 ;  /* 0x000000a400a47308 */ /* 0x000e660000000800 */
[----:B------:R-:W-:Y:S02]  /*9c90*/  LDSM.16.MT88.4 R60, [R116+0xd800] ;  /* 0x00d80000743c783b */ /* 0x000fe40000004200 */
[C---:B--2---:R-:W-:Y:S03]  /*9ca0*/  HMMA.16816.F32.BF16 R8, R48.reuse, R56, R8 ;  /* 0x000000383008723c */ /* 0x044fe60000041808 */
[----:B------:R-:W-:Y:S05]  /*9cb0*/  MUFU.EX2 R161, R161 ;  /* 0x000000a100a17308 */ /* 0x000fea0000000800 */
[C---:B------:R-:W-:Y:S01]  /*9cc0*/  HMMA.16816.F32.BF16 R12, R48.reuse, R58, R12 ;  /* 0x0000003a300c723c */ /* 0x040fe2000004180c */
[----:B------:R-:W2:Y:S02]  /*9cd0*/  LDSM.16.MT88.4 R56, [R116+0xb800] ;  /* 0x00b800007438783b */ /* 0x000ea40000004200 */
[----:B------:R-:W-:Y:S05]  /*9ce0*/  MUFU.EX2 R166, R166 ;  /* 0x000000a600a67308 */ /* 0x000fea0000000800 */
[C---:B---3--:R-:W-:Y:S03]  /*9cf0*/  HMMA.16816.F32.BF16 R24, R48.reuse, R64, R24 ;  /* 0x000000403018723c */ /* 0x048fe60000041818 */
[----:B------:R-:W-:Y:S05]  /*9d00*/  MUFU.EX2 R159, R159 ;  /* 0x0000009f009f7308 */ /* 0x000fea0000000800 */
[C---:B------:R-:W-:Y:S01]  /*9d10*/  HMMA.16816.F32.BF16 R28, R48.reuse, R66, R28 ;  /* 0x00000042301c723c */ /* 0x040fe2000004181c */
[----:B------:R-:W3:Y:S02]  /*9d20*/  LDSM.16.MT88.4 R64, [R119+0x9c00] ;  /* 0x009c00007740783b */ /* 0x000ee40000004200 */
[----:B------:R-:W1:Y:S05]  /*9d30*/  MUFU.EX2 R160, R160 ;  /* 0x000000a000a07308 */ /* 0x000e6a0000000800 */
[C---:B------:R-:W-:Y:S03]  /*9d40*/  HMMA.16816.F32.BF16 R16, R48.reuse, R72, R16 ;  /* 0x000000483010723c */ /* 0x040fe60000041810 */
[----:B------:R-:W-:Y:S05]  /*9d50*/  MUFU.EX2 R158, R158 ;  /* 0x0000009e009e7308 */ /* 0x000fea0000000800 */
[C---:B------:R-:W-:Y:S01]  /*9d60*/  HMMA.16816.F32.BF16 R20, R48.reuse, R74, R20 ;  /* 0x0000004a3014723c */ /* 0x040fe20000041814 */
[----:B------:R-:W-:Y:S02]  /*9d70*/  LDSM.16.MT88.4 R72, [R116+0x9c00] ;  /* 0x009c00007448783b */ /* 0x000fe40000004200 */
[----:B------:R-:W1:Y:S05]  /*9d80*/  MUFU.EX2 R163, R163 ;  /* 0x000000a300a37308 */ /* 0x000e6a0000000800 */
[C---:B-----5:R-:W-:Y:S03]  /*9d90*/  HMMA.16816.F32.BF16 R40, R48.reuse, R68, R40 ;  /* 0x000000443028723c */ /* 0x060fe60000041828 */
[----:B------:R-:W-:Y:S05]  /*9da0*/  MUFU.EX2 R155, R155 ;  /* 0x0000009b009b7308 */ /* 0x000fea0000000800 */
[C---:B--2---:R-:W-:Y:S03]  /*9db0*/  HMMA.16816.F32.BF16 R32, R48.reuse, R56, R32 ;  /* 0x000000383020723c */ /* 0x044fe60000041820 */
[----:B------:R-:W2:Y:S05]  /*9dc0*/  MUFU.EX2 R156, R156 ;  /* 0x0000009c009c7308 */ /* 0x000eaa0000000800 */
[C---:B------:R-:W-:Y:S01]  /*9dd0*/  HMMA.16816.F32.BF16 R36, R48.reuse, R58, R36 ;  /* 0x0000003a3024723c */ /* 0x040fe20000041824 */
[----:B------:R-:W5:Y:S02]  /*9de0*/  LDSM.16.MT88.4 R56, [R119+0xbc00] ;  /* 0x00bc00007738783b */ /* 0x000f640000004200 */
[----:B------:R-:W-:Y:S05]  /*9df0*/  MUFU.EX2 R151, R151 ;  /* 0x0000009700977308 */ /* 0x000fea0000000800 */
[C---:B------:R-:W-:Y:S01]  /*9e00*/  HMMA.16816.F32.BF16 R44, R48.reuse, R70, R44 ;  /* 0x00000046302c723c */ /* 0x040fe2000004182c */
[----:B------:R-:W-:Y:S02]  /*9e10*/  LDSM.16.MT88.4 R68, [R119+0xdc00] ;  /* 0x00dc00007744783b */ /* 0x000fe40000004200 */
[----:B------:R-:W-:Y:S05]  /*9e20*/  MUFU.EX2 R162, R162 ;  /* 0x000000a200a27308 */ /* 0x000fea0000000800 */
[C---:B------:R-:W-:Y:S03]  /*9e30*/  HMMA.16816.F32.BF16 R52, R48.reuse, R60, R52 ;  /* 0x0000003c3034723c */ /* 0x040fe60000041834 */
[----:B------:R-:W-:Y:S05]  /*9e40*/  MUFU.EX2 R147, R147 ;  /* 0x0000009300937308 */ /* 0x000fea0000000800 */
[----:B------:R-:W-:Y:S01]  /*9e50*/  HMMA.16816.F32.BF16 R4, R48, R62, R4 ;  /* 0x0000003e3004723c */ /* 0x000fe20000041804 */
[----:B------:R-:W2:Y:S02]  /*9e60*/  LDSM.16.MT88.4 R60, [R116+0xbc00] ;  /* 0x00bc0000743c783b */ /* 0x000ea40000004200 */
[----:B------:R-:W2:Y:S04]  /*9e70*/  MUFU.EX2 R150, R150 ;  /* 0x0000009600967308 */ /* 0x000ea80000000800 */
[----:B------:R-:W-:-:S02]  /*9e80*/  F2FP.BF16.PACK_AB R48, R91, R90 ;  /* 0x0000005a5b30723e */ /* 0x000fc400000010ff */
[----:B-1----:R-:W-:Y:S02]  /*9e90*/  F2FP.BF16.PACK_AB R49, R97, R94 ;  /* 0x0000005e6131723e */ /* 0x002fe400000010ff */
[----:B------:R-:W-:Y:S01]  /*9ea0*/  F2FP.BF16.PACK_AB R50, R92, R95 ;  /* 0x0000005f5c32723e */ /* 0x000fe200000010ff */
[----:B------:R-:W-:Y:S01]  /*9eb0*/  MUFU.EX2 R148, R148 ;  /* 0x0000009400947308 */ /* 0x000fe20000000800 */
[----:B----4-:R-:W-:-:S07]  /*9ec0*/  F2FP.BF16.PACK_AB R51, R154, R149 ;  /* 0x000000959a33723e */ /* 0x010fce00000010ff */
[C---:B---3--:R-:W-:Y:S01]  /*9ed0*/  HMMA.16816.F32.BF16 R8, R48.reuse, R64, R8 ;  /* 0x000000403008723c */ /* 0x048fe20000041808 */
[----:B------:R-:W1:Y:S07]  /*9ee0*/  MUFU.EX2 R153, R153 ;  /* 0x0000009900997308 */ /* 0x000e6e0000000800 */
[C---:B------:R-:W-:Y:S01]  /*9ef0*/  HMMA.16816.F32.BF16 R12, R48.reuse, R66, R12 ;  /* 0x00000042300c723c */ /* 0x040fe2000004180c */
[----:B------:R-:W3:Y:S01]  /*9f00*/  LDSM.16.MT88.4 R64, [R116+0xdc00] ;  /* 0x00dc00007440783b */ /* 0x000ee20000004200 */
[----:B------:R-:W-:Y:S06]  /*9f10*/  MUFU.EX2 R145, R145 ;  /* 0x0000009100917308 */ /* 0x000fec0000000800 */
[C---:B-----5:R-:W-:Y:S02]  /*9f20*/  HMMA.16816.F32.BF16 R24, R48.reuse, R56, R24 ;  /* 0x000000383018723c */ /* 0x060fe40000041818 */
[----:B------:R-:W4:Y:S06]  /*9f30*/  MUFU.EX2 R146, R146 ;  /* 0x0000009200927308 */ /* 0x000f2c0000000800 */
[C---:B------:R-:W-:Y:S01]  /*9f40*/  HMMA.16816.F32.BF16 R28, R48.reuse, R58, R28 ;  /* 0x0000003a301c723c */ /* 0x040fe2000004181c */
[----:B------:R-:W5:Y:S01]  /*9f50*/  LDSM.16.MT88.4 R56, [R119+0xa000] ;  /* 0x00a000007738783b */ /* 0x000f620000004200 */
[----:B------:R-:W-:Y:S06]  /*9f60*/  MUFU.EX2 R141, R141 ;  /* 0x0000008d008d7308 */ /* 0x000fec0000000800 */
[C---:B------:R-:W-:Y:S02]  /*9f70*/  HMMA.16816.F32.BF16 R16, R48.reuse, R72, R16 ;  /* 0x000000483010723c */ /* 0x040fe40000041810 */
[----:B------:R-:W-:Y:S06]  /*9f80*/  MUFU.EX2 R152, R152 ;  /* 0x0000009800987308 */ /* 0x000fec0000000800 */
[C---:B------:R-:W-:Y:S01]  /*9f90*/  HMMA.16816.F32.BF16 R20, R48.reuse, R74, R20 ;  /* 0x0000004a3014723c */ /* 0x040fe20000041814 */
[----:B------:R-:W-:Y:S01]  /*9fa0*/  LDSM.16.MT88.4 R72, [R116+0xa000] ;  /* 0x00a000007448783b */ /* 0x000fe20000004200 */
[----:B------:R-:W-:Y:S06]  /*9fb0*/  MUFU.EX2 R139, R139 ;  /* 0x0000008b008b7308 */ /* 0x000fec0000000800 */
[C---:B--2---:R-:W-:Y:S02]  /*9fc0*/  HMMA.16816.F32.BF16 R32, R48.reuse, R60, R32 ;  /* 0x0000003c3020723c */ /* 0x044fe40000041820 */
[----:B------:R-:W2:Y:S06]  /*9fd0*/  MUFU.EX2 R142, R142 ;  /* 0x0000008e008e7308 */ /* 0x000eac0000000800 */
        /* <DEDUP_REMOVED lines=10> */
[----:B------:R-:W-:Y:S01]  /*a080*/  HMMA.16816.F32.BF16 R4, R48, R66, R4 ;  /* 0x000000423004723c */ /* 0x000fe20000041804 */
[----:B------:R-:W-:Y:S01]  /*a090*/  LDSM.16.MT88.4 R64, [R116+0xe000] ;  /* 0x00e000007440783b */ /* 0x000fe20000004200 */
[----:B------:R-:W-:Y:S05]  /*a0a0*/  MUFU.EX2 R3, R3 ;  /* 0x0000000300037308 */ /* 0x000fea0000000800 */
[----:B------:R-:W-:-:S02]  /*a0b0*/  F2FP.BF16.PACK_AB R48, R164, R157 ;  /* 0x0000009da430723e */ /* 0x000fc400000010ff */
[----:B------:R-:W-:Y:S01]  /*a0c0*/  F2FP.BF16.PACK_AB R49, R160, R159 ;  /* 0x0000009fa031723e */ /* 0x000fe200000010ff */
[----:B------:R-:W-:Y:S01]  /*a0d0*/  MUFU.EX2 R206, R123 ;  /* 0x0000007b00ce7308 */ /* 0x000fe20000000800 */
[----:B------:R-:W-:Y:S02]  /*a0e0*/  F2FP.BF16.PACK_AB R50, R166, R161 ;  /* 0x000000a1a632723e */ /* 0x000fe400000010ff */
[----:B------:R-:W-:-:S07]  /*a0f0*/  F2FP.BF16.PACK_AB R51, R163, R158 ;  /* 0x0000009ea333723e */ /* 0x000fce00000010ff */
[C---:B-----5:R-:W-:Y:S08]  /*a100*/  HMMA.16816.F32.BF16 R8, R48.reuse, R56, R8 ;  /* 0x000000383008723c */ /* 0x060ff00000041808 */
[C---:B------:R-:W-:Y:S01]  /*a110*/  HMMA.16816.F32.BF16 R12, R48.reuse, R58, R12 ;  /* 0x0000003a300c723c */ /* 0x040fe2000004180c */
[----:B------:R-:W5:Y:S07]  /*a120*/  LDSM.16.MT88.4 R56, [R116+0xc000] ;  /* 0x00c000007438783b */ /* 0x000f6e0000004200 */
[C---:B-1----:R-:W-:Y:S08]  /*a130*/  HMMA.16816.F32.BF16 R24, R48.reuse, R60, R24 ;  /* 0x0000003c3018723c */ /* 0x042ff00000041818 */
[C---:B------:R-:W-:Y:S01]  /*a140*/  HMMA.16816.F32.BF16 R28, R48.reuse, R62, R28 ;  /* 0x0000003e301c723c */ /* 0x040fe2000004181c */
[----:B------:R-:W-:Y:S07]  /*a150*/  LDSM.16.MT88.4 R60, [R119+0xa400] ;  /* 0x00a40000773c783b */ /* 0x000fee0000004200 */
[C---:B------:R-:W-:Y:S08]  /*a160*/  HMMA.16816.F32.BF16 R16, R48.reuse, R72, R16 ;  /* 0x000000483010723c */ /* 0x040ff00000041810 */
[C---:B------:R-:W-:Y:S01]  /*a170*/  HMMA.16816.F32.BF16 R20, R48.reuse, R74, R20 ;  /* 0x0000004a3014723c */ /* 0x040fe20000041814 */
[----:B------:R-:W-:Y:S07]  /*a180*/  LDSM.16.MT88.4 R72, [R116+0xa400] ;  /* 0x00a400007448783b */ /* 0x000fee0000004200 */
[C---:B------:R-:W-:Y:S08]  /*a190*/  HMMA.16816.F32.BF16 R40, R48.reuse, R68, R40 ;  /* 0x000000443028723c */ /* 0x040ff00000041828 */
[C---:B-----5:R-:W-:Y:S08]  /*a1a0*/  HMMA.16816.F32.BF16 R32, R48.reuse, R56, R32 ;  /* 0x000000383020723c */ /* 0x060ff00000041820 */
[C---:B------:R-:W-:Y:S01]  /*a1b0*/  HMMA.16816.F32.BF16 R36, R48.reuse, R58, R36 ;  /* 0x0000003a3024723c */ /* 0x040fe20000041824 */
[----:B------:R-:W1:Y:S07]  /*a1c0*/  LDSM.16.MT88.4 R56, [R119+0xc400] ;  /* 0x00c400007738783b */ /* 0x000e6e0000004200 */
[C---:B------:R-:W-:Y:S01]  /*a1d0*/  HMMA.16816.F32.BF16 R44, R48.reuse, R70, R44 ;  /* 0x00000046302c723c */ /* 0x040fe2000004182c */
[----:B------:R-:W-:Y:S07]  /*a1e0*/  LDSM.16.MT88.4 R68, [R119+0xe400] ;  /* 0x00e400007744783b */ /* 0x000fee0000004200 */
[C---:B------:R-:W-:Y:S08]  /*a1f0*/  HMMA.16816.F32.BF16 R52, R48.reuse, R64, R52 ;  /* 0x000000403034723c */ /* 0x040ff00000041834 */
        /* <DEDUP_REMOVED lines=11> */
[----:B------:R-:W1:Y:S07]  /*a2b0*/  LDSM.16.MT88.4 R60, [R116+0xc400] ;  /* 0x00c40000743c783b */ /* 0x000e6e0000004200 */
[C---:B------:R-:W-:Y:S08]  /*a2c0*/  HMMA.16816.F32.BF16 R16, R48.reuse, R72, R16 ;  /* 0x000000483010723c */ /* 0x040ff00000041810 */
[C---:B------:R-:W-:Y:S01]  /*a2d0*/  HMMA.16816.F32.BF16 R20, R48.reuse, R74, R20 ;  /* 0x0000004a3014723c */ /* 0x040fe20000041814 */
[----:B------:R-:W3:Y:S07]  /*a2e0*/  LDSM.16.MT88.4 R72, [R119+0xa800] ;  /* 0x00a800007748783b */ /* 0x000eee0000004200 */
[C---:B-----5:R-:W-:Y:S07]  /*a2f0*/  HMMA.16816.F32.BF16 R52, R48.reuse, R64, R52 ;  /* 0x000000403034723c */ /* 0x060fee0000041834 */
[----:B----4-:R-:W-:Y:S01]  /*a300*/  F2FP.BF16.PACK_AB R64, R146, R145 ;  /* 0x000000919240723e */ /* 0x010fe200000010ff */
[----:B------:R-:W-:Y:S01]  /*a310*/  HMMA.16816.F32.BF16 R4, R48, R66, R4 ;  /* 0x000000423004723c */ /* 0x000fe20000041804 */
[----:B--2---:R-:W-:-:S06]  /*a320*/  F2FP.BF16.PACK_AB R65, R142, R139 ;  /* 0x0000008b8e41723e */ /* 0x004fcc00000010ff */
[----:B------:R-:W-:Y:S01]  /*a330*/  F2FP.BF16.PACK_AB R66, R152, R141 ;  /* 0x0000008d9842723e */ /* 0x000fe200000010ff */
[----:B------:R-:W-:Y:S01]  /*a340*/  HMMA.16816.F32.BF16 R40, R48, R68, R40 ;  /* 0x000000443028723c */ /* 0x000fe20000041828 */
[----:B------:R-:W-:-:S07]  /*a350*/  F2FP.BF16.PACK_AB R67, R143, R140 ;  /* 0x0000008c8f43723e */ /* 0x000fce00000010ff */
[C---:B-1----:R-:W-:Y:S08]  /*a360*/  HMMA.16816.F32.BF16 R16, R64.reuse, R56, R16 ;  /* 0x000000384010723c */ /* 0x042ff00000041810 */
[----:B------:R-:W-:Y:S01]  /*a370*/  HMMA.16816.F32.BF16 R20, R64, R58, R20 ;  /* 0x0000003a4014723c */ /* 0x000fe20000041814 */
[----:B------:R-:W1:Y:S07]  /*a380*/  LDSM.16.MT88.4 R56, [R116+0xe800] ;  /* 0x00e800007438783b */ /* 0x000e6e0000004200 */
[C---:B------:R-:W-:Y:S08]  /*a390*/  HMMA.16816.F32.BF16 R32, R48.reuse, R60, R32 ;  /* 0x0000003c3020723c */ /* 0x040ff00000041820 */
[C---:B------:R-:W-:Y:S01]  /*a3a0*/  HMMA.16816.F32.BF16 R36, R48.reuse, R62, R36 ;  /* 0x0000003e3024723c */ /* 0x040fe20000041824 */
[----:B------:R-:W2:Y:S07]  /*a3b0*/  LDSM.16.MT88.4 R60, [R119+0xc800] ;  /* 0x00c80000773c783b */ /* 0x000eae0000004200 */
[----:B------:R-:W-:Y:S01]  /*a3c0*/  HMMA.16816.F32.BF16 R44, R48, R70, R44 ;  /* 0x00000046302c723c */ /* 0x000fe2000004182c */
[----:B------:R-:W4:Y:S04]  /*a3d0*/  LDSM.16.MT88.4 R68, [R119+0xe800] ;  /* 0x00e800007744783b */ /* 0x000f280000004200 */
[----:B------:R-:W5:Y:S03]  /*a3e0*/  LDSM.16.MT88.4 R48, [R116+0xc800] ;  /* 0x00c800007430783b */ /* 0x000f660000004200 */
[C---:B---3--:R-:W-:Y:S08]  /*a3f0*/  HMMA.16816.F32.BF16 R8, R64.reuse, R72, R8 ;  /* 0x000000484008723c */ /* 0x048ff00000041808 */
[C---:B------:R-:W-:Y:S08]  /*a400*/  HMMA.16816.F32.BF16 R12, R64.reuse, R74, R12 ;  /* 0x0000004a400c723c */ /* 0x040ff0000004180c */
[C---:B-1----:R-:W-:Y:S07]  /*a410*/  HMMA.16816.F32.BF16 R52, R64.reuse, R56, R52 ;  /* 0x000000384034723c */ /* 0x042fee0000041834 */
[----:B------:R-:W-:Y:S01]  /*a420*/  FADD.FTZ R57, R117, R0 ;  /* 0x0000000075397221 */ /* 0x000fe20000010000 */
[----:B------:R-:W-:Y:S01]  /*a430*/  HMMA.16816.F32.BF16 R4, R64, R58, R4 ;  /* 0x0000003a4004723c */ /* 0x000fe20000041804 */
[----:B------:R-:W-:-:S02]  /*a440*/  FADD.FTZ R0, R78, R85 ;  /* 0x000000554e007221 */ /* 0x000fc40000010000 */
[----:B------:R-:W-:Y:S02]  /*a450*/  FADD.FTZ R57, R2, R57 ;  /* 0x0000003902397221 */ /* 0x000fe40000010000 */
[----:B------:R-:W-:Y:S02]  /*a460*/  FADD.FTZ R0, R81, R0 ;  /* 0x0000000051007221 */ /* 0x000fe40000010000 */
[----:B------:R-:W-:Y:S01]  /*a470*/  FADD.FTZ R80, R80, R57 ;  /* 0x0000003950507221 */ /* 0x000fe20000010000 */
[----:B--2---:R-:W-:Y:S03]  /*a480*/  HMMA.16816.F32.BF16 R24, R64, R60, R24 ;  /* 0x0000003c4018723c */ /* 0x004fe60000041818 */
[----:B------:R-:W-:-:S04]  /*a490*/  FADD.FTZ R79, R79, R80 ;  /* 0x000000504f4f7221 */ /* 0x000fc80000010000 */
[----:B------:R-:W-:Y:S01]  /*a4a0*/  FFMA.FTZ R60, R120, c[0x0][0x23c], -R134 ;  /* 0x00008f00783c7a23 */ /* 0x000fe20000010886 */
[C---:B------:R-:W-:Y:S01]  /*a4b0*/  HMMA.16816.F32.BF16 R28, R64.reuse, R62, R28 ;  /* 0x0000003e401c723c */ /* 0x040fe2000004181c */
[----:B------:R-:W-:Y:S02]  /*a4c0*/  FFMA.FTZ R61, R126, c[0x0][0x23c], -R129 ;  /* 0x00008f007e3d7a23 */ /* 0x000fe40000010881 */
[----:B------:R-:W-:Y:S02]  /*a4d0*/  FADD.FTZ R76, R76, R79 ;  /* 0x0000004f4c4c7221 */ /* 0x000fe40000010000 */
[----:B------:R-:W1:Y:S02]  /*a4e0*/  MUFU.EX2 R60, R60 ;  /* 0x0000003c003c7308 */ /* 0x000e640000000800 */
[--C-:B------:R-:W-:Y:S01]  /*a4f0*/  FFMA.FTZ R62, R125, c[0x0][0x23c], -R129.reuse ;  /* 0x00008f007d3e7a23 */ /* 0x100fe20000010881 */
[----:B----4-:R-:W-:Y:S01]  /*a500*/  HMMA.16816.F32.BF16 R40, R64, R68, R40 ;  /* 0x000000444028723c */ /* 0x010fe20000041828 */
[----:B------:R-:W-:-:S02]  /*a510*/  FFMA.FTZ R63, R124, c[0x0][0x23c], -R129 ;  /* 0x00008f007c3f7a23 */ /* 0x000fc40000010881 */
[----:B------:R-:W-:Y:S02]  /*a520*/  FADD.FTZ R77, R77, R76 ;  /* 0x0000004c4d4d7221 */ /* 0x000fe40000010000 */
[----:B------:R-:W-:Y:S02]  /*a530*/  MUFU.EX2 R61, R61 ;  /* 0x0000003d003d7308 */ /* 0x000fe40000000800 */
[----:B------:R-:W-:Y:S01]  /*a540*/  F2FP.BF16.PACK_AB R68, R121, R122 ;  /* 0x0000007a7944723e */ /* 0x000fe200000010ff */
[C---:B------:R-:W-:Y:S01]  /*a550*/  HMMA.16816.F32.BF16 R44, R64.reuse, R70, R44 ;  /* 0x00000046402c723c */ /* 0x040fe2000004182c */
[----:B------:R-:W-:Y:S02]  /*a560*/  FADD.FTZ R84, R84, R77 ;  /* 0x0000004d54547221 */ /* 0x000fe40000010000 */
[----:B------:R-:W2:Y:S02]  /*a570*/  LDSM.16.MT88.4 R76, [R119+0xec00] ;  /* 0x00ec0000774c783b */ /* 0x000ea40000004200 */
[----:B------:R-:W3:Y:S01]  /*a580*/  MUFU.EX2 R62, R62 ;  /* 0x0000003e003e7308 */ /* 0x000ee20000000800 */
[----:B------:R-:W-:Y:S01]  /*a590*/  FADD.FTZ R87, R87, R84 ;  /* 0x0000005457577221 */ /* 0x000fe20000010000 */
[----:B-1----:R-:W-:Y:S01]  /*a5a0*/  F2FP.BF16.PACK_AB R70, R3, R60 ;  /* 0x0000003c0346723e */ /* 0x002fe200000010ff */
[----:B-----5:R-:W-:Y:S02]  /*a5b0*/  HMMA.16816.F32.BF16 R32, R64, R48, R32 ;  /* 0x000000304020723c */ /* 0x020fe40000041820 */
[----:B------:R-:W-:-:S03]  /*a5c0*/  FADD.FTZ R86, R86, R87 ;  /* 0x0000005756567221 */ /* 0x000fc60000010000 */
[----:B------:R-:W1:Y:S01]  /*a5d0*/  MUFU.EX2 R63, R63 ;  /* 0x0000003f003f7308 */ /* 0x000e620000000800 */
[----:B------:R-:W-:Y:S02]  /*a5e0*/  FADD.FTZ R89, R89, R86 ;  /* 0x0000005659597221 */ /* 0x000fe40000010000 */
[----:B------:R-:W-:Y:S01]  /*a5f0*/  HMMA.16816.F32.BF16 R36, R64, R50, R36 ;  /* 0x000000324024723c */ /* 0x000fe20000041824 */
[----:B------:R-:W4:Y:S01]  /*a600*/  LDSM.16.MT88.4 R48, [R119+0xcc00] ;  /* 0x00cc00007730783b */ /* 0x000f220000004200 */
[----:B------:R-:W-:Y:S01]  /*a610*/  FADD.FTZ R2, R94, R89 ;  /* 0x000000595e027221 */ /* 0x000fe20000010000 */
[----:B---3--:R-:W-:-:S03]  /*a620*/  F2FP.BF16.PACK_AB R69, R62, R61 ;  /* 0x0000003d3e45723e */ /* 0x008fc600000010ff */
[----:B------:R-:W-:-:S04]  /*a630*/  FADD.FTZ R2, R97, R2 ;  /* 0x0000000261027221 */ /* 0x000fc80000010000 */
[----:B------:R-:W-:Y:S01]  /*a640*/  FADD.FTZ R149, R149, R2 ;  /* 0x0000000295957221 */ /* 0x000fe20000010000 */
[----:B------:R-:W-:Y:S02]  /*a650*/  MOV R2, R136 ;  /* 0x0000008800027202 */ /* 0x000fe40000000f00 */
[----:B-1----:R-:W-:Y:S01]  /*a660*/  F2FP.BF16.PACK_AB R71, R206, R63 ;  /* 0x0000003fce47723e */ /* 0x002fe200000010ff */
[----:B------:R-:W-:-:S06]  /*a670*/  FADD.FTZ R154, R154, R149 ;  /* 0x000000959a9a7221 */ /* 0x000fcc0000010000 */
[C---:B------:R-:W-:Y:S01]  /*a680*/  HMMA.16816.F32.BF16 R112, R68.reuse, R108, R8 ;  /* 0x0000006c4470723c */ /* 0x040fe20000041808 */
[----:B------:R-:W1:Y:S07]  /*a690*/  LDSM.16.MT88.4 R8, [R116+0xcc00] ;  /* 0x00cc00007408783b */ /* 0x000e6e0000004200 */
[C---:B------:R-:W-:Y:S07]  /*a6a0*/  HMMA.16816.F32.BF16 R108, R68.reuse, R110, R12 ;  /* 0x0000006e446c723c */ /* 0x040fee000004180c */
[----:B------:R-:W-:Y:S01]  /*a6b0*/  FADD.FTZ R13, R83, R0 ;  /* 0x00000000530d7221 */ /* 0x000fe20000010000 */
[----:B------:R-:W-:Y:S03]  /*a6c0*/  HMMA.16816.F32.BF16 R104, R68, R100, R16 ;  /* 0x000000644468723c */ /* 0x000fe60000041810 */
[----:B------:R-:W-:-:S04]  /*a6d0*/  FADD.FTZ R13, R82, R13 ;  /* 0x0000000d520d7221 */ /* 0x000fc80000010000 */
[----:B------:R-:W-:Y:S01]  /*a6e0*/  FADD.FTZ R0, R90, R13 ;  /* 0x0000000d5a007221 */ /* 0x000fe20000010000 */
[C---:B--2---:R-:W-:Y:S01]  /*a6f0*/  HMMA.16816.F32.BF16 R80, R68.reuse, R76, R40 ;  /* 0x0000004c4450723c */ /* 0x044fe20000041828 */
[----:B------:R-:W-:Y:S01]  /*a700*/  FADD.FTZ R17, R159, R154 ;  /* 0x0000009a9f117221 */ /* 0x000fe20000010000 */
[----:B------:R-:W2:Y:S01]  /*a710*/  LDSM.16.MT88.4 R12, [R116+0xec00] ;  /* 0x00ec0000740c783b */ /* 0x000ea20000004200 */
[----:B------:R-:W-:Y:S02]  /*a720*/  FADD.FTZ R0, R91, R0 ;  /* 0x000000005b007221 */ /* 0x000fe40000010000 */
[----:B------:R-:W-:Y:S02]  /*a730*/  FADD.FTZ R17, R160, R17 ;  /* 0x00000011a0117221 */ /* 0x000fe40000010000 */
[----:B------:R-:W-:Y:S01]  /*a740*/  FADD.FTZ R95, R95, R0 ;  /* 0x000000005f5f7221 */ /* 0x000fe20000010000 */
[----:B------:R-:W-:Y:S03]  /*a750*/  HMMA.16816.F32.BF16 R100, R68, R102, R20 ;  /* 0x000000664464723c */ /* 0x000fe60000041814 */
[----:B------:R-:W-:-:S04]  /*a760*/  FADD.FTZ R0, R92, R95 ;  /* 0x0000005f5c007221 */ /* 0x000fc80000010000 */
[----:B------:R-:W-:Y:S01]  /*a770*/  FADD.FTZ R157, R157, R0 ;  /* 0x000000009d9d7221 */ /* 0x000fe20000010000 */
[C---:B----4-:R-:W-:Y:S01]  /*a780*/  HMMA.16816.F32.BF16 R96, R68.reuse, R48, R24 ;  /* 0x000000304460723c */ /* 0x050fe20000041818 */
[----:B------:R-:W-:Y:S02]  /*a790*/  FADD.FTZ R0, R158, R17 ;  /* 0x000000119e007221 */ /* 0x000fe40000010000 */
[----:B------:R-:W-:Y:S02]  /*a7a0*/  FADD.FTZ R164, R164, R157 ;  /* 0x0000009da4a47221 */ /* 0x000fe40000010000 */
[----:B------:R-:W-:Y:S02]  /*a7b0*/  FADD.FTZ R0, R163, R0 ;  /* 0x00000000a3007221 */ /* 0x000fe40000010000 */
        /* <DEDUP_REMOVED lines=28> */
[----:B------:R-:W-:Y:S02]  /*a980*/  FADD.FTZ R62, R62, R61 ;  /* 0x0000003d3e3e7221 */ /* 0x000fe40000010000 */
[----:B------:R-:W-:Y:S02]  /*a990*/  FADD.FTZ R60, R60, R121 ;  /* 0x000000793c3c7221 */ /* 0x000fe40000010000 */
[----:B------:R-:W-:Y:S02]  /*a9a0*/  FADD.FTZ R63, R63, R62 ;  /* 0x0000003e3f3f7221 */ /* 0x000fe40000010000 */
[----:B------:R-:W-:Y:S02]  /*a9b0*/  FADD.FTZ R207, R3, R60 ;  /* 0x0000003c03cf7221 */ /* 0x000fe40000010000 */
[----:B------:R-:W-:-:S06]  /*a9c0*/  FADD.FTZ R206, R206, R63 ;  /* 0x0000003fcece7221 */ /* 0x000fcc0000010000 */
.L_x_2726:
        /* <DEDUP_REMOVED lines=13> */
.L_x_2736:
        /* <DEDUP_REMOVED lines=65> */
.L_x_2733:
        /* <DEDUP_REMOVED lines=50> */
[C---:B--2---:R-:W-:Y:S07]  /*b1d0*/  HMMA.16816.F32.BF16 R44, R120.reuse, R144, RZ ;  /* 0x00000090782c723c */ /* 0x044fee00000418ff */
[----:B------:R-:W2:Y:S01]  /*b1e0*/  LDSM.16.M88.4 R132, [R118+0x4400] ;  /* 0x004400007684783b */ /* 0x000ea20000000200 */
[C---:B---3--:R-:W-:Y:S07]  /*b1f0*/  HMMA.16816.F32.BF16 R48, R120.reuse, R146, RZ ;  /* 0x000000927830723c */ /* 0x048fee00000418ff */
[----:B------:R-:W3:Y:S01]  /*b200*/  LDSM.16.M88.4 R136, [R118+0x4800] ;  /* 0x004800007688783b */ /* 0x000ee20000000200 */
[C---:B-----5:R-:W-:Y:S07]  /*b210*/  HMMA.16816.F32.BF16 R52, R120.reuse, R148, RZ ;  /* 0x000000947834723c */ /* 0x060fee00000418ff */
[----:B------:R-:W-:Y:S01]  /*b220*/  LDSM.16.M88.4 R140, [R186+0x1000] ;  /* 0x00100000ba8c783b */ /* 0x000fe20000000200 */
[C---:B------:R-:W-:Y:S07]  /*b230*/  HMMA.16816.F32.BF16 R56, R120.reuse, R150, RZ ;  /* 0x000000967838723c */ /* 0x040fee00000418ff */
[----:B------:R-:W-:Y:S01]  /*b240*/  LDSM.16.M88.4 R144, [R185+0x5000] ;  /* 0x00500000b990783b */ /* 0x000fe20000000200 */
[C---:B------:R-:W-:Y:S07]  /*b250*/  HMMA.16816.F32.BF16 R60, R120.reuse, R152, RZ ;  /* 0x00000098783c723c */ /* 0x040fee00000418ff */
[----:B------:R-:W-:Y:S01]  /*b260*/  LDSM.16.M88.4 R148, [R185+0x5400] ;  /* 0x00540000b994783b */ /* 0x000fe20000000200 */
[----:B------:R-:W-:Y:S07]  /*b270*/  HMMA.16816.F32.BF16 R64, R120, R154, RZ ;  /* 0x0000009a7840723c */ /* 0x000fee00000418ff */
[----:B------:R-:W5:Y:S01]  /*b280*/  LDSM.16.M88.4 R120, [R118+0x4c00] ;  /* 0x004c00007678783b */ /* 0x000f620000000200 */
[C---:B-1----:R-:W-:Y:S07]  /*b290*/  HMMA.16816.F32.BF16 R4, R156.reuse, R160, R4 ;  /* 0x000000a09c04723c */ /* 0x042fee0000041804 */
[----:B------:R-:W1:Y:S01]  /*b2a0*/  LDSM.16.M88.4 R152, [R185+0x5800] ;  /* 0x00580000b998783b */ /* 0x000e620000000200 */
[C---:B------:R-:W-:Y:S07]  /*b2b0*/  HMMA.16816.F32.BF16 R8, R156.reuse, R162, R8 ;  /* 0x000000a29c08723c */ /* 0x040fee0000041808 */
[----:B------:R-:W1:Y:S01]  /*b2c0*/  LDSM.16.M88.4 R160, [R185+0x5c00] ;  /* 0x005c0000b9a0783b */ /* 0x000e620000000200 */
[C---:B------:R-:W-:Y:S07]  /*b2d0*/  HMMA.16816.F32.BF16 R12, R156.reuse, R164, R12 ;  /* 0x000000a49c0c723c */ /* 0x040fee000004180c */
[----:B------:R-:W-:Y:S01]  /*b2e0*/  LDSM.16.M88.4 R172, [R118+0x5000] ;  /* 0x0050000076ac783b */ /* 0x000fe20000000200 */
[C---:B------:R-:W-:Y:S07]  /*b2f0*/  HMMA.16816.F32.BF16 R16, R156.reuse, R166, R16 ;  /* 0x000000a69c10723c */ /* 0x040fee0000041810 */
[----:B------:R-:W-:Y:S01]  /*b300*/  LDSM.16.M88.4 R164, [R185+0x6c00] ;  /* 0x006c0000b9a4783b */ /* 0x000fe20000000200 */
[C---:B------:R-:W-:Y:S07]  /*b310*/  HMMA.16816.F32.BF16 R20, R156.reuse, R168, R20 ;  /* 0x000000a89c14723c */ /* 0x040fee0000041814 */
[----:B------:R-:W-:Y:S01]  /*b320*/  LDSM.16.M88.4 R176, [R184+0x2000] ;  /* 0x00200000b8b0783b */ /* 0x000fe20000000200 */
[C---:B------:R-:W-:Y:S07]  /*b330*/  HMMA.16816.F32.BF16 R24, R156.reuse, R170, R24 ;  /* 0x000000aa9c18723c */ /* 0x040fee0000041818 */
[----:B------:R-:W-:Y:S01]  /*b340*/  LDSM.16.M88.4 R168, [R184+0x1000] ;  /* 0x00100000b8a8783b */ /* 0x000fe20000000200 */
[C---:B----4-:R-:W-:Y:S07]  /*b350*/  HMMA.16816.F32.BF16 R28, R156.reuse, R124, R28 ;  /* 0x0000007c9c1c723c */ /* 0x050fee000004181c */
[----:B------:R-:W-:Y:S01]  /*b360*/  LDSM.16.M88.4 R180, [R118+0x7000] ;  /* 0x0070000076b4783b */ /* 0x000fe20000000200 */
[C---:B------:R-:W-:Y:S07]  /*b370*/  HMMA.16816.F32.BF16 R32, R156.reuse, R126, R32 ;  /* 0x0000007e9c20723c */ /* 0x040fee0000041820 */
[----:B------:R-:W4:Y:S01]  /*b380*/  LDSM.16.M88.4 R124, [R185+0x6000] ;  /* 0x00600000b97c783b */ /* 0x000f220000000200 */
        /* <DEDUP_REMOVED lines=9> */
[C---:B-----5:R-:W-:Y:S08]  /*b420*/  HMMA.16816.F32.BF16 R60, R156.reuse, R120, R60 ;  /* 0x000000789c3c723c */ /* 0x060ff0000004183c */
[----:B------:R-:W-:Y:S01]  /*b430*/  HMMA.16816.F32.BF16 R64, R156, R122, R64 ;  /* 0x0000007a9c40723c */ /* 0x000fe20000041840 */
[----:B------:R-:W5:Y:S07]  /*b440*/  LDSM.16.M88.4 R120, [R118+0x5800] ;  /* 0x005800007678783b */ /* 0x000f6e0000000200 */
[C---:B------:R-:W-:Y:S01]  /*b450*/  HMMA.16816.F32.BF16 R4, R140.reuse, R144, R4 ;  /* 0x000000908c04723c */ /* 0x040fe20000041804 */
[----:B------:R-:W-:Y:S07]  /*b460*/  LDSM.16.M88.4 R156, [R185+0x7c00] ;  /* 0x007c0000b99c783b */ /* 0x000fee0000000200 */
[C---:B------:R-:W-:Y:S01]  /*b470*/  HMMA.16816.F32.BF16 R8, R140.reuse, R146, R8 ;  /* 0x000000928c08723c */ /* 0x040fe20000041808 */
[----:B------:R-:W2:Y:S07]  /*b480*/  LDSM.16.M88.4 R144, [R118+0x5c00] ;  /* 0x005c00007690783b */ /* 0x000eae0000000200 */
[C---:B------:R-:W-:Y:S08]  /*b490*/  HMMA.16816.F32.BF16 R12, R140.reuse, R148, R12 ;  /* 0x000000948c0c723c */ /* 0x040ff0000004180c */
[C---:B------:R-:W-:Y:S01]  /*b4a0*/  HMMA.16816.F32.BF16 R16, R140.reuse, R150, R16 ;  /* 0x000000968c10723c */ /* 0x040fe20000041810 */
[----:B------:R-:W-:Y:S07]  /*b4b0*/  LDSM.16.M88.4 R148, [R185+0x7000] ;  /* 0x00700000b994783b */ /* 0x000fee0000000200 */
[C---:B-1----:R-:W-:Y:S08]  /*b4c0*/  HMMA.16816.F32.BF16 R20, R140.reuse, R152, R20 ;  /* 0x000000988c14723c */ /* 0x042ff00000041814 */
[C---:B------:R-:W-:Y:S01]  /*b4d0*/  HMMA.16816.F32.BF16 R24, R140.reuse, R154, R24 ;  /* 0x0000009a8c18723c */ /* 0x040fe20000041818 */
[----:B------:R-:W-:Y:S07]  /*b4e0*/  LDSM.16.M88.4 R152, [R185+0x7800] ;  /* 0x00780000b998783b */ /* 0x000fee0000000200 */
[C---:B------:R-:W-:Y:S08]  /*b4f0*/  HMMA.16816.F32.BF16 R28, R140.reuse, R160, R28 ;  /* 0x000000a08c1c723c */ /* 0x040ff0000004181c */
[C---:B------:R-:W-:Y:S01]  /*b500*/  HMMA.16816.F32.BF16 R32, R140.reuse, R162, R32 ;  /* 0x000000a28c20723c */ /* 0x040fe20000041820 */
[----:B------:R-:W-:Y:S07]  /*b510*/  LDSM.16.M88.4 R160, [R185+0x8000] ;  /* 0x00800000b9a0783b */ /* 0x000fee0000000200 */
[C---:B----4-:R-:W-:Y:S08]  /*b520*/  HMMA.16816.F32.BF16 R36, R140.reuse, R124, R36 ;  /* 0x0000007c8c24723c */ /* 0x050ff00000041824 */
        /* <DEDUP_REMOVED lines=9> */
[----:B------:R-:W-:Y:S01]  /*b5c0*/  HMMA.16816.F32.BF16 R64, R140, R166, R64 ;  /* 0x000000a68c40723c */ /* 0x000fe20000041840 */
[----:B------:R-:W-:Y:S07]  /*b5d0*/  LDSM.16.M88.4 R140, [R186+0x2000] ;  /* 0x00200000ba8c783b */ /* 0x000fee0000000200 */
[C---:B------:R-:W-:Y:S01]  /*b5e0*/  HMMA.16816.F32.BF16 R4, R168.reuse, R172, R4 ;  /* 0x000000aca804723c */ /* 0x040fe20000041804 */
[----:B------:R-:W-:Y:S07]  /*b5f0*/  LDSM.16.M88.4 R164, [R185+0x8400] ;  /* 0x00840000b9a4783b */ /* 0x000fee0000000200 */
[C---:B------:R-:W-:Y:S01]  /*b600*/  HMMA.16816.F32.BF16 R8, R168.reuse, R174, R8 ;  /* 0x000000aea808723c */ /* 0x040fe20000041808 */
[----:B------:R-:W-:Y:S07]  /*b610*/  LDSM.16.M88.4 R172, [R185+0x8800] ;  /* 0x00880000b9ac783b */ /* 0x000fee0000000200 */
[C---:B---3--:R-:W-:Y:S08]  /*b620*/  HMMA.16816.F32.BF16 R12, R168.reuse, R136, R12 ;  /* 0x00000088a80c723c */ /* 0x048ff0000004180c */
[C---:B------:R-:W-:Y:S01]  /*b630*/  HMMA.16816.F32.BF16 R16, R168.reuse, R138, R16 ;  /* 0x0000008aa810723c */ /* 0x040fe20000041810 */
[----:B------:R-:W3:Y:S07]  /*b640*/  LDSM.16.M88.4 R136, [R118+0x6c00] ;  /* 0x006c00007688783b */ /* 0x000eee0000000200 */
[C---:B-----5:R-:W-:Y:S08]  /*b650*/  HMMA.16816.F32.BF16 R20, R168.reuse, R120, R20 ;  /* 0x00000078a814723c */ /* 0x060ff00000041814 */
[C---:B------:R-:W-:Y:S01]  /*b660*/  HMMA.16816.F32.BF16 R24, R168.reuse, R122, R24 ;  /* 0x0000007aa818723c */ /* 0x040fe20000041818 */
[----:B------:R-:W5:Y:S07]  /*b670*/  LDSM.16.M88.4 R120, [R185+0x7400] ;  /* 0x00740000b978783b */ /* 0x000f6e0000000200 */
[C---:B------:R-:W-:Y:S08]  /*b680*/  HMMA.16816.F32.BF16 R28, R168.reuse, R144, R28 ;  /* 0x00000090a81c723c */ /* 0x040ff0000004181c */
[C---:B------:R-:W-:Y:S01]  /*b690*/  HMMA.16816.F32.BF16 R32, R168.reuse, R146, R32 ;  /* 0x00000092a820723c */ /* 0x040fe20000041820 */
[----:B------:R-:W3:Y:S07]  /*b6a0*/  LDSM.16.M88.4 R144, [R185+0x8c00] ;  /* 0x008c0000b990783b */ /* 0x000eee0000000200 */
[C---:B-1----:R-:W-:Y:S08]  /*b6b0*/  HMMA.16816.F32.BF16 R36, R168.reuse, R124, R36 ;  /* 0x0000007ca824723c */ /* 0x042ff00000041824 */
[C---:B------:R-:W-:Y:S01]  /*b6c0*/  HMMA.16816.F32.BF16 R40, R168.reuse, R126, R40 ;  /* 0x0000007ea828723c */ /* 0x040fe20000041828 */
[----:B------:R-:W-:Y:S07]  /*b6d0*/  LDSM.16.M88.4 R124, [R118+0x7800] ;  /* 0x00780000767c783b */ /* 0x000fee0000000200 */
[C---:B----4-:R-:W-:Y:S08]  /*b6e0*/  HMMA.16816.F32.BF16 R44, R168.reuse, R128, R44 ;  /* 0x00000080a82c723c */ /* 0x050ff0000004182c */
[C---:B------:R-:W-:Y:S08]  /*b6f0*/  HMMA.16816.F32.BF16 R48, R168.reuse, R130, R48 ;  /* 0x00000082a830723c */ /* 0x040ff00000041830 */
[C---:B--2---:R-:W-:Y:S08]  /*b700*/  HMMA.16816.F32.BF16 R52, R168.reuse, R132, R52 ;  /* 0x00000084a834723c */ /* 0x044ff00000041834 */
[C---:B------:R-:W-:Y:S08]  /*b710*/  HMMA.16816.F32.BF16 R56, R168.reuse, R134, R56 ;  /* 0x00000086a838723c */ /* 0x040ff00000041838 */
[C---:B---3--:R-:W-:Y:S08]  /*b720*/  HMMA.16816.F32.BF16 R60, R168.reuse, R136, R60 ;  /* 0x00000088a83c723c */ /* 0x048ff0000004183c */
[----:B------:R-:W-:Y:S08]  /*b730*/  HMMA.16816.F32.BF16 R64, R168, R138, R64 ;  /* 0x0000008aa840723c */ /* 0x000ff00000041840 */
[C---:B------:R-:W-:Y:S08]  /*b740*/  HMMA.16816.F32.BF16 R4, R140.reuse, R148, R4 ;  /* 0x000000948c04723c */ /* 0x040ff00000041804 */
[C---:B------:R-:W-:Y:S08]  /*b750*/  HMMA.16816.F32.BF16 R8, R140.reuse, R150, R8 ;  /* 0x000000968c08723c */ /* 0x040ff00000041808 */
[C---:B-----5:R-:W-:Y:S08]  /*b760*/  HMMA.16816.F32.BF16 R12, R140.reuse, R120, R12 ;  /* 0x000000788c0c723c */ /* 0x060ff0000004180c */
        /* <DEDUP_REMOVED lines=16> */
[C---:B-1----:R-:W-:Y:S08]  /*b870*/  HMMA.16816.F32.BF16 R12, R176.reuse, R120, R12 ;  /* 0x00000078b00c723c */ /* 0x042ff0000004180c */
[C---:B------:R-:W-:Y:S01]  /*b880*/  HMMA.16816.F32.BF16 R16, R176.reuse, R122, R16 ;  /* 0x0000007ab010723c */ /* 0x040fe20000041810 */
[----:B------:R-:W1:Y:S03]  /*b890*/  LDSM.16.M88.4 R120, [R118+0x7c00] ;  /* 0x007c00007678783b */ /* 0x000e660000000200 */
[----:B------:R-:W-:Y:S02]  /*b8a0*/  FMUL.FTZ R173, R4, c[0x0][0x2ec] ;  /* 0x0000bb0004ad7a20 */ /* 0x000fe40000410000 */
[----:B------:R-:W-:Y:S02]  /*b8b0*/  FMUL.FTZ R2, R5, c[0x0][0x2ec] ;  /* 0x0000bb0005027a20 */ /* 0x000fe40000410000 */
[----:B------:R-:W2:Y:S01]  /*b8c0*/  MUFU.TANH R149, R173 ;  /* 0x000000ad00957308 */ /* 0x000ea20000002400 */
[C---:B------:R-:W-:Y:S03]  /*b8d0*/  HMMA.16816.F32.BF16 R20, R176.reuse, R124, R20 ;  /* 0x0000007cb014723c */ /* 0x040fe60000041814 */
[----:B------:R-:W-:Y:S02]  /*b8e0*/  FMUL.FTZ R0, R6, c[0x0][0x2ec] ;  /* 0x0000bb0006007a20 */ /* 0x000fe40000410000 */
[----:B------:R-:W-:Y:S02]  /*b8f0*/  FMUL.FTZ R172, R7, c[0x0][0x2ec] ;  /* 0x0000bb0007ac7a20 */ /* 0x000fe40000410000 */
[----:B------:R-:W-:Y:S01]  /*b900*/  FMUL.FTZ R252, R8, c[0x0][0x2ec] ;  /* 0x0000bb0008fc7a20 */ /* 0x000fe20000410000 */
[C---:B------:R-:W-:Y:S01]  /*b910*/  HMMA.16816.F32.BF16 R24, R176.reuse, R126, R24 ;  /* 0x0000007eb018723c */ /* 0x040fe20000041818 */
[----:B------:R3:W4:Y:S01]  /*b920*/  MUFU.TANH R147, R2 ;  /* 0x0000000200937308 */ /* 0x0007220000002400 */
[----:B------:R-:W5:Y:S02]  /*b930*/  LDSM.16.M88.4 R124, [R118+0x8000] ;  /* 0x00800000767c783b */ /* 0x000f640000000200 */
[----:B------:R-:W-:Y:S02]  /*b940*/  FMUL.FTZ R174, R9, c[0x0][0x2ec] ;  /* 0x0000bb0009ae7a20 */ /* 0x000fe40000410000 */
[----:B------:R-:W-:Y:S02]  /*b950*/  FMUL.FTZ R251, R12, c[0x0][0x2ec] ;  /* 0x0000bb000cfb7a20 */ /* 0x000fe40000410000 */
[----:B------:R-:W-:Y:S03]  /*b960*/  FMUL.FTZ R249, R13, c[0x0][0x2ec] ;  /* 0x0000bb000df97a20 */ /* 0x000fe60000410000 */
[----:B------:R2:W2:Y:S01]  /*b970*/  MUFU.TANH R146, R0 ;  /* 0x0000000000927308 */ /* 0x0004a20000002400 */
[----:B------:R-:W-:Y:S02]  /*b980*/  FMUL.FTZ R250, R14, c[0x0][0x2ec] ;  /* 0x0000bb000efa7a20 */ /* 0x000fe40000410000 */
[----:B------:R-:W-:Y:S02]  /*b990*/  FMUL.FTZ R248, R15, c[0x0][0x2ec] ;  /* 0x0000bb000ff87a20 */ /* 0x000fe40000410000 */
[----:B------:R-:W-:Y:S02]  /*b9a0*/  FMUL.FTZ R247, R16, c[0x0][0x2ec] ;  /* 0x0000bb0010f77a20 */ /* 0x000fe40000410000 */
[----:B------:R-:W-:Y:S02]  /*b9b0*/  FMUL.FTZ R245, R17, c[0x0][0x2ec] ;  /* 0x0000bb0011f57a20 */ /* 0x000fe40000410000 */
[----:B------:R-:W-:Y:S01]  /*b9c0*/  FMUL.FTZ R246, R18, c[0x0][0x2ec] ;  /* 0x0000bb0012f67a20 */ /* 0x000fe20000410000 */
[----:B------:R-:W2:Y:S01]  /*b9d0*/  MUFU.TANH R6, R172 ;  /* 0x000000ac00067308 */ /* 0x000ea20000002400 */
[----:B------:R-:W-:Y:S01]  /*b9e0*/  FMUL.FTZ R244, R19, c[0x0][0x2ec] ;  /* 0x0000bb0013f47a20 */ /* 0x000fe20000410000 */
[C---:B-1----:R-:W-:Y:S03]  /*b9f0*/  HMMA.16816.F32.BF16 R28, R176.reuse, R120, R28 ;  /* 0x00000078b01c723c */ /* 0x042fe6000004181c */
[----:B------:R-:W-:Y:S02]  /*ba00*/  FMUL.FTZ R243, R20, c[0x0][0x2ec] ;  /* 0x0000bb0014f37a20 */ /* 0x000fe40000410000 */
[----:B------:R-:W-:Y:S03]  /*ba10*/  FMUL.FTZ R241, R21, c[0x0][0x2ec] ;  /* 0x0000bb0015f17a20 */ /* 0x000fe60000410000 */
[----:B------:R-:W1:Y:S01]  /*ba20*/  MUFU.TANH R252, R252 ;  /* 0x000000fc00fc7308 */ /* 0x000e620000002400 */
[C---:B------:R-:W-:Y:S01]  /*ba30*/  HMMA.16816.F32.BF16 R32, R176.reuse, R122, R32 ;  /* 0x0000007ab020723c */ /* 0x040fe20000041820 */
[----:B------:R-:W1:Y:S02]  /*ba40*/  LDSM.16.M88.4 R120, [R118+0x8400] ;  /* 0x008400007678783b */ /* 0x000e640000000200 */
[----:B------:R-:W-:Y:S02]  /*ba50*/  FMUL.FTZ R242, R22, c[0x0][0x2ec] ;  /* 0x0000bb0016f27a20 */ /* 0x000fe40000410000 */
[----:B------:R-:W-:Y:S02]  /*ba60*/  FMUL.FTZ R240, R23, c[0x0][0x2ec] ;  /* 0x0000bb0017f07a20 */ /* 0x000fe40000410000 */
[----:B------:R-:W-:Y:S02]  /*ba70*/  FMUL.FTZ R239, R24, c[0x0][0x2ec] ;  /* 0x0000bb0018ef7a20 */ /* 0x000fe40000410000 */
[----:B------:R-:W1:Y:S01]  /*ba80*/  MUFU.TANH R151, R174 ;  /* 0x000000ae00977308 */ /* 0x000e620000002400 */
[C---:B-----5:R-:W-:Y:S03]  /*ba90*/  HMMA.16816.F32.BF16 R36, R176.reuse, R124, R36 ;  /* 0x0000007cb024723c */ /* 0x060fe60000041824 */
[----:B------:R-:W-:Y:S02]  /*baa0*/  FMUL.FTZ R237, R25, c[0x0][0x2ec] ;  /* 0x0000bb0019ed7a20 */ /* 0x000fe40000410000 */
[----:B------:R-:W-:Y:S02]  /*bab0*/  FMUL.FTZ R238, R26, c[0x0][0x2ec] ;  /* 0x0000bb001aee7a20 */ /* 0x000fe40000410000 */
[----:B------:R-:W-:Y:S01]  /*bac0*/  FMUL.FTZ R236, R27, c[0x0][0x2ec] ;  /* 0x0000bb001bec7a20 */ /* 0x000fe20000410000 */
[C---:B------:R-:W-:Y:S01]  /*bad0*/  HMMA.16816.F32.BF16 R40, R176.reuse, R126, R40 ;  /* 0x0000007eb028723c */ /* 0x040fe20000041828 */
[----:B------:R-:W2:Y:S01]  /*bae0*/  MUFU.TANH R251, R251 ;  /* 0x000000fb00fb7308 */ /* 0x000ea20000002400 */
[----:B------:R-:W5:Y:S02]  /*baf0*/  LDSM.16.M88.4 R124, [R118+0x8800] ;  /* 0x00880000767c783b */ /* 0x000f640000000200 */
[----:B------:R-:W-:Y:S02]  /*bb00*/  FMUL.FTZ R235, R28, c[0x0][0x2ec] ;  /* 0x0000bb001ceb7a20 */ /* 0x000fe40000410000 */
[----:B------:R-:W-:Y:S02]  /*bb10*/  FMUL.FTZ R233, R29, c[0x0][0x2ec] ;  /* 0x0000bb001de97a20 */ /* 0x000fe40000410000 */
[----:B------:R-:W-:Y:S03]  /*bb20*/  FMUL.FTZ R234, R30, c[0x0][0x2ec] ;  /* 0x0000bb001eea7a20 */ /* 0x000fe60000410000 */
[----:B------:R-:W2:Y:S01]  /*bb30*/  MUFU.TANH R249, R249 ;  /* 0x000000f900f97308 */ /* 0x000ea20000002400 */
        /* <DEDUP_REMOVED lines=9> */
[----:B------:R-:W-:Y:S02]  /*bbd0*/  FMUL.FTZ R226, R38, c[0x0][0x2ec] ;  /* 0x0000bb0026e27a20 */ /* 0x000fe40000410000 */
[----:B------:R-:W-:Y:S01]  /*bbe0*/  FMUL.FTZ R224, R39, c[0x0][0x2ec] ;  /* 0x0000bb0027e07a20 */ /* 0x000fe20000410000 */
[----:B------:R-:W1:Y:S01]  /*bbf0*/  MUFU.TANH R248, R248 ;  /* 0x000000f800f87308 */ /* 0x000e620000002400 */
[C---:B------:R-:W-:Y:S01]  /*bc00*/  HMMA.16816.F32.BF16 R48, R176.reuse, R122, R48 ;  /* 0x0000007ab030723c */ /* 0x040fe20000041830 */
[----:B------:R-:W1:Y:S01]  /*bc10*/  LDSM.16.M88.4 R120, [R118+0x8c00] ;  /* 0x008c00007678783b */ /* 0x000e620000000200 */
[----:B------:R-:W-:Y:S04]  /*bc20*/  DEPBAR.LE SB0, 0x0 ;  /* 0x000080000000791a */ /* 0x000fe80000000000 */
[----:B------:R-:W-:Y:S02]  /*bc30*/  FMUL.FTZ R223, R40, c[0x0][0x2ec] ;  /* 0x0000bb0028df7a20 */ /* 0x000fe40000410000 */
[----:B------:R-:W-:Y:S01]  /*bc40*/  FMUL.FTZ R221, R41, c[0x0][0x2ec] ;  /* 0x0000bb0029dd7a20 */ /* 0x000fe20000410000 */
[----:B------:R-:W1:Y:S01]  /*bc50*/  MUFU.TANH R247, R247 ;  /* 0x000000f700f77308 */ /* 0x000e620000002400 */
[----:B------:R-:W-:Y:S01]  /*bc60*/  BAR.SYNC.DEFER_BLOCKING 0x0 ;  /* 0x0000000000007b1d */ /* 0x000fe20000010000 */
[C---:B-----5:R-:W-:Y:S05]  /*bc70*/  HMMA.16816.F32.BF16 R52, R176.reuse, R124, R52 ;  /* 0x0000007cb034723c */ /* 0x060fea0000041834 */
[----:B------:R-:W-:Y:S02]  /*bc80*/  FMUL.FTZ R222, R42, c[0x0][0x2ec] ;  /* 0x0000bb002ade7a20 */ /* 0x000fe40000410000 */
[----:B------:R-:W-:Y:S01]  /*bc90*/  FMUL.FTZ R220, R43, c[0x0][0x2ec] ;  /* 0x0000bb002bdc7a20 */ /* 0x000fe20000410000 */
[----:B------:R-:W2:Y:S01]  /*bca0*/  MUFU.TANH R245, R245 ;  /* 0x000000f500f57308 */ /* 0x000ea20000002400 */
[C---:B------:R-:W-:Y:S03]  /*bcb0*/  HMMA.16816.F32.BF16 R56, R176.reuse, R126, R56 ;  /* 0x0000007eb038723c */ /* 0x040fe60000041838 */
[----:B------:R-:W-:Y:S02]  /*bcc0*/  FMUL.FTZ R219, R44, c[0x0][0x2ec] ;  /* 0x0000bb002cdb7a20 */ /* 0x000fe40000410000 */
[----:B------:R-:W-:Y:S02]  /*bcd0*/  FMUL.FTZ R217, R45, c[0x0][0x2ec] ;  /* 0x0000bb002dd97a20 */ /* 0x000fe40000410000 */
[----:B------:R-:W-:Y:S02]  /*bce0*/  FMUL.FTZ R218, R46, c[0x0][0x2ec] ;  /* 0x0000bb002eda7a20 */ /* 0x000fe40000410000 */
[----:B------:R-:W4:Y:S03]  /*bcf0*/  MUFU.TANH R246, R246 ;  /* 0x000000f600f67308 */ /* 0x000f260000002400 */
[----:B------:R-:W-:Y:S02]  /*bd00*/  FMUL.FTZ R216, R47, c[0x0][0x2ec] ;  /* 0x0000bb002fd87a20 */ /* 0x000fe40000410000 */
[----:B------:R-:W-:Y:S02]  /*bd10*/  FMUL.FTZ R215, R48, c[0x0][0x2ec] ;  /* 0x0000bb0030d77a20 */ /* 0x000fe40000410000 */
[----:B------:R-:W-:Y:S02]  /*bd20*/  FMUL.FTZ R53, R53, c[0x0][0x2ec] ;  /* 0x0000bb0035357a20 */ /* 0x000fe40000410000 */
[----:B------:R-:W-:Y:S01]  /*bd30*/  FMUL.FTZ R54, R54, c[0x0][0x2ec] ;  /* 0x0000bb0036367a20 */ /* 0x000fe20000410000 */
[----:B------:R-:W4:Y:S01]  /*bd40*/  MUFU.TANH R244, R244 ;  /* 0x000000f400f47308 */ /* 0x000f220000002400 */
[----:B------:R-:W-:Y:S01]  /*bd50*/  FMUL.FTZ R211, R52, c[0x0][0x2ec] ;  /* 0x0000bb0034d37a20 */ /* 0x000fe20000410000 */
[C---:B-1----:R-:W-:Y:S03]  /*bd60*/  HMMA.16816.F32.BF16 R60, R176.reuse, R120, R60 ;  /* 0x00000078b03c723c */ /* 0x042fe6000004183c */
[----:B------:R-:W-:Y:S02]  /*bd70*/  FMUL.FTZ R183, R56, c[0x0][0x2ec] ;  /* 0x0000bb0038b77a20 */ /* 0x000fe40000410000 */
[----:B---3--:R-:W-:Y:S02]  /*bd80*/  FMUL.FTZ R2, R10, c[0x0][0x2ec] ;  /* 0x0000bb000a027a20 */ /* 0x008fe40000410000 */
[----:B--2---:R-:W-:Y:S01]  /*bd90*/  FMUL.FTZ R0, R11, c[0x0][0x2ec] ;  /* 0x0000bb000b007a20 */ /* 0x004fe20000410000 */
[----:B------:R1:W2:Y:S01]  /*bda0*/  MUFU.TANH R209, R53 ;  /* 0x0000003500d17308 */ /* 0x0002a20000002400 */
[----:B------:R-:W-:Y:S03]  /*bdb0*/  HMMA.16816.F32.BF16 R64, R176, R122, R64 ;  /* 0x0000007ab040723c */ /* 0x000fe60000041840 */
[----:B------:R-:W-:Y:S02]  /*bdc0*/  FMUL.FTZ R49, R49, c[0x0][0x2ec] ;  /* 0x0000bb0031317a20 */ /* 0x000fe40000410000 */
[----:B------:R-:W-:Y:S02]  /*bdd0*/  FMUL.FTZ R50, R50, c[0x0][0x2ec] ;  /* 0x0000bb0032327a20 */ /* 0x000fe40000410000 */
[----:B------:R-:W-:Y:S02]  /*bde0*/  FMUL.FTZ R51, R51, c[0x0][0x2ec] ;  /* 0x0000bb0033337a20 */ /* 0x000fe40000410000 */
[----:B------:R3:W2:Y:S03]  /*bdf0*/  MUFU.TANH R210, R54 ;  /* 0x0000003600d27308 */ /* 0x0006a60000002400 */
[----:B------:R-:W-:Y:S02]  /*be00*/  FMUL.FTZ R55, R55, c[0x0][0x2ec] ;  /* 0x0000bb0037377a20 */ /* 0x000fe40000410000 */
[----:B------:R-:W-:Y:S02]  /*be10*/  FMUL.FTZ R57, R57, c[0x0][0x2ec] ;  /* 0x0000bb0039397a20 */ /* 0x000fe40000410000 */
[----:B------:R-:W-:Y:S02]  /*be20*/  FMUL.FTZ R175, R60, c[0x0][0x2ec] ;  /* 0x0000bb003caf7a20 */ /* 0x000fe40000410000 */
[----:B------:R-:W-:Y:S01]  /*be30*/  FMUL.FTZ R58, R58, c[0x0][0x2ec] ;  /* 0x0000bb003a3a7a20 */ /* 0x000fe20000410000 */
[----:B------:R2:W2:Y:S01]  /*be40*/  MUFU.TANH R150, R2 ;  /* 0x0000000200967308 */ /* 0x0004a20000002400 */
[----:B------:R-:W-:Y:S02]  /*be50*/  FMUL.FTZ R59, R59, c[0x0][0x2ec] ;  /* 0x0000bb003b3b7a20 */ /* 0x000fe40000410000 */
[----:B------:R-:W-:Y:S02]  /*be60*/  FMUL.FTZ R61, R61, c[0x0][0x2ec] ;  /* 0x0000bb003d3d7a20 */ /* 0x000fe40000410000 */
[----:B------:R-:W-:Y:S02]  /*be70*/  FMUL.FTZ R173, R64, c[0x0][0x2ec] ;  /* 0x0000bb0040ad7a20 */ /* 0x000fe40000410000 */
[----:B-1----:R-:W-:Y:S02]  /*be80*/  FMUL.FTZ R53, R67, c[0x0][0x2ec] ;  /* 0x0000bb0043357a20 */ /* 0x002fe40000410000 */
[----:B------:R-:W-:Y:S01]  /*be90*/  FMUL.FTZ R62, R62, c[0x0][0x2ec] ;  /* 0x0000bb003e3e7a20 */ /* 0x000fe20000410000 */
[----:B------:R1:W1:Y:S01]  /*bea0*/  MUFU.TANH R10, R0 ;  /* 0x00000000000a7308 */ /* 0x0002620000002400 */
[----:B------:R-:W-:Y:S02]  /*beb0*/  FMUL.FTZ R63, R63, c[0x0][0x2ec] ;  /* 0x0000bb003f3f7a20 */ /* 0x000fe40000410000 */
[----:B------:R-:W-:Y:S02]  /*bec0*/  FMUL.FTZ R65, R65, c[0x0][0x2ec] ;  /* 0x0000bb0041417a20 */ /* 0x000fe40000410000 */
[----:B---3--:R-:W-:Y:S05]  /*bed0*/  FMUL.FTZ R54, R66, c[0x0][0x2ec] ;  /* 0x0000bb0042367a20 */ /* 0x008fea0000410000 */
[----:B------:R-:W3:Y:S10]  /*bee0*/  MUFU.TANH R243, R243 ;  /* 0x000000f300f37308 */ /* 0x000ef40000002400 */
        /* <DEDUP_REMOVED lines=52> */
[----:B-1----:R-:W-:Y:S04]  /*c230*/  IABS R0, c[0x0][0x2d0] ;  /* 0x0000b40000007a13 */ /* 0x002fe80000000000 */
        /* <DEDUP_REMOVED lines=58> */
.L_x_2735:
        /* <DEDUP_REMOVED lines=26> */
.L_x_2734:
        /* <DEDUP_REMOVED lines=105> */
[----:B------:R-:W-:Y:S02]  /*ce10*/  FFMA.FTZ R131, R236, c[0x0][0x23c], -R127 ;  /* 0x00008f00ec837a23 */ /* 0x000fe4000001087f */
        /* <DEDUP_REMOVED lines=34> */
[----:B------:R-:W-:Y:S01]  /*d040*/  LDSM.16.MT88.4 R76, [R119+0xd400] ;  /* 0x00d40000774c783b */ /* 0x000fe20000004200 */
[----:B--2---:R-:W-:Y:S01]  /*d050*/  F2FP.BF16.PACK_AB R57, R122, R123 ;  /* 0x0000007b7a39723e */ /* 0x004fe200000010ff */
[C---:B------:R-:W-:Y:S02]  /*d060*/  FMUL.FTZ R48, R52.reuse, R68 ;  /* 0x0000004434307220 */ /* 0x040fe40000410000 */
[----:B------:R-:W-:Y:S02]  /*d070*/  FMUL.FTZ R49, R52, R69 ;  /* 0x0000004534317220 */ /* 0x000fe40000410000 */
[C---:B------:R-:W-:Y:S01]  /*d080*/  FMUL.FTZ R50, R3.reuse, R70 ;  /* 0x0000004603327220 */ /* 0x040fe20000410000 */
[----:B------:R-:W-:Y:S01]  /*d090*/  MUFU.EX2 R120, R120 ;  /* 0x0000007800787308 */ /* 0x000fe20000000800 */
[C---:B------:R-:W-:Y:S02]  /*d0a0*/  FMUL.FTZ R51, R3.reuse, R71 ;  /* 0x0000004703337220 */ /* 0x040fe40000410000 */
[----:B------:R-:W-:Y:S01]  /*d0b0*/  LDSM.16.MT88.4 R68, [R116+0xb400] ;  /* 0x00b400007444783b */ /* 0x000fe20000004200 */
[----:B------:R-:W-:Y:S02]  /*d0c0*/  FFMA.FTZ R123, R3, R206, R123 ;  /* 0x000000ce037b7223 */ /* 0x000fe4000001007b */
[--C-:B------:R-:W-:Y:S02]  /*d0d0*/  FFMA.FTZ R84, R247, c[0x0][0x23c], -R128.reuse ;  /* 0x00008f00f7547a23 */ /* 0x100fe40000010880 */
[--C-:B------:R-:W-:Y:S02]  /*d0e0*/  FFMA.FTZ R133, R233, c[0x0][0x23c], -R128.reuse ;  /* 0x00008f00e9857a23 */ /* 0x100fe40000010880 */
[----:B------:R-:W2:Y:S01]  /*d0f0*/  MUFU.EX2 R55, R55 ;  /* 0x0000003700377308 */ /* 0x000ea20000000800 */
        /* <DEDUP_REMOVED lines=57> */
[----:B------:R-:W1:Y:S03]  /*d490*/  MUFU.EX2 R96, R96 ;  /* 0x0000006000607308 */ /* 0x000e660000000800 */
        /* <DEDUP_REMOVED lines=34> */
[----:B------:R-:W-:Y:S02]  /*d6c0*/  FFMA.FTZ R165, R177, c[0x0][0x23c], -R128 ;  /* 0x00008f00b1a57a23 */ /* 0x000fe40000010880 */
[--C-:B------:R-:W-:Y:S02]  /*d6d0*/  FFMA.FTZ R166, R176, c[0x0][0x23c], -R127.reuse ;  /* 0x00008f00b0a67a23 */ /* 0x100fe4000001087f */
[--C-:B------:R-:W-:Y:S01]  /*d6e0*/  FFMA.FTZ R167, R174, c[0x0][0x23c], -R127.reuse ;  /* 0x00008f00aea77a23 */ /* 0x100fe2000001087f */
[----:B------:R-:W-:Y:S01]  /*d6f0*/  HMMA.16816.F32.BF16 R48, R56, R62, R48 ;  /* 0x0000003e3830723c */ /* 0x000fe20000041830 */
[----:B------:R-:W5:Y:S02]  /*d700*/  LDSM.16.MT88.4 R60, [R119+0xb400] ;  /* 0x00b40000773c783b */ /* 0x000f640000004200 */
[----:B------:R-:W5:Y:S01]  /*d710*/  MUFU.EX2 R91, R91 ;  /* 0x0000005b005b7308 */ /* 0x000f620000000800 */
[--C-:B------:R-:W-:Y:S02]  /*d720*/  FFMA.FTZ R54, R54, c[0x0][0x23c], -R127.reuse ;  /* 0x00008f0036367a23 */ /* 0x100fe4000001087f */
[----:B------:R-:W-:Y:S01]  /*d730*/  FFMA.FTZ R127, R53, c[0x0][0x23c], -R127 ;  /* 0x00008f00357f7a23 */ /* 0x000fe2000001087f */
[----:B-1----:R-:W-:Y:S01]  /*d740*/  F2FP.BF16.PACK_AB R56, R96, R97 ;  /* 0x000000616038723e */ /* 0x002fe200000010ff */
[----:B------:R-:W-:Y:S01]  /*d750*/  FFMA.FTZ R126, R52, R207, R126 ;  /* 0x000000cf347e7223 */ /* 0x000fe2000001007e */
[----:B--2---:R-:W-:Y:S03]  /*d760*/  F2FP.BF16.PACK_AB R57, R89, R88 ;  /* 0x000000585939723e */ /* 0x004fe600000010ff */
[----:B---3--:R-:W-:Y:S01]  /*d770*/  F2FP.BF16.PACK_AB R58, R81, R84 ;  /* 0x00000054513a723e */ /* 0x008fe200000010ff */
[----:B------:R-:W1:Y:S01]  /*d780*/  MUFU.EX2 R90, R90 ;  /* 0x0000005a005a7308 */ /* 0x000e620000000800 */
[----:B----4-:R-:W-:Y:S01]  /*d790*/  F2FP.BF16.PACK_AB R59, R83, R80 ;  /* 0x00000050533b723e */ /* 0x010fe200000010ff */
[----:B------:R-:W-:Y:S02]  /*d7a0*/  FADD.FTZ R125, R125, R126 ;  /* 0x0000007e7d7d7221 */ /* 0x000fe40000010000 */
[----:B------:R-:W-:Y:S02]  /*d7b0*/  FADD.FTZ R123, R122, R123 ;  /* 0x0000007b7a7b7221 */ /* 0x000fe40000010000 */
[----:B------:R-:W-:Y:S02]  /*d7c0*/  FADD.FTZ R124, R124, R125 ;  /* 0x0000007d7c7c7221 */ /* 0x000fe40000010000 */
[C---:B------:R-:W-:Y:S02]  /*d7d0*/  HMMA.16816.F32.BF16 R4, R56.reuse, R64, R4 ;  /* 0x000000403804723c */ /* 0x040fe40000041804 */
[----:B------:R-:W2:Y:S01]  /*d7e0*/  MUFU.EX2 R98, R98 ;  /* 0x0000006200627308 */ /* 0x000ea20000000800 */
[----:B------:R-:W-:Y:S02]  /*d7f0*/  FADD.FTZ R124, R121, R124 ;  /* 0x0000007c797c7221 */ /* 0x000fe40000010000 */
[----:B------:R-:W-:Y:S02]  /*d800*/  FADD.FTZ R120, R120, R123 ;  /* 0x0000007b78787221 */ /* 0x000fe40000010000 */
[----:B------:R-:W-:Y:S01]  /*d810*/  FADD.FTZ R97, R97, R124 ;  /* 0x0000007c61617221 */ /* 0x000fe20000010000 */
[C---:B------:R-:W-:Y:S01]  /*d820*/  HMMA.16816.F32.BF16 R8, R56.reuse, R66, R8 ;  /* 0x000000423808723c */ /* 0x040fe20000041808 */
[----:B------:R-:W3:Y:S03]  /*d830*/  LDSM.16.MT88.4 R64, [R116+0xd400] ;  /* 0x00d400007440783b */ /* 0x000ee60000004200 */
[----:B------:R-:W-:Y:S01]  /*d840*/  FADD.FTZ R97, R96, R97 ;  /* 0x0000006160617221 */ /* 0x000fe20000010000 */
[----:B------:R-:W4:Y:S01]  /*d850*/  MUFU.EX2 R135, R135 ;  /* 0x0000008700877308 */ /* 0x000f220000000800 */
[----:B------:R-:W-:Y:S02]  /*d860*/  FADD.FTZ R55, R55, R120 ;  /* 0x0000007837377221 */ /* 0x000fe40000010000 */
[C---:B-----5:R-:W-:Y:S04]  /*d870*/  HMMA.16816.F32.BF16 R12, R56.reuse, R72, R12 ;  /* 0x00000048380c723c */ /* 0x060fe8000004180c */
[----:B------:R-:W-:Y:S02]  /*d880*/  FADD.FTZ R84, R84, R97 ;  /* 0x0000006154547221 */ /* 0x000fe40000010000 */
[----:B------:R-:W-:Y:S01]  /*d890*/  FADD.FTZ R88, R88, R55 ;  /* 0x0000003758587221 */ /* 0x000fe20000010000 */
[----:B------:R-:W-:Y:S01]  /*d8a0*/  MUFU.EX2 R136, R136 ;  /* 0x0000008800887308 */ /* 0x000fe20000000800 */
[C---:B------:R-:W-:Y:S01]  /*d8b0*/  HMMA.16816.F32.BF16 R16, R56.reuse, R74, R16 ;  /* 0x0000004a3810723c */ /* 0x040fe20000041810 */
[----:B------:R-:W5:Y:S03]  /*d8c0*/  LDSM.16.MT88.4 R72, [R119+0x9800] ;  /* 0x009800007748783b */ /* 0x000f660000004200 */
[----:B------:R-:W-:Y:S02]  /*d8d0*/  FADD.FTZ R81, R81, R84 ;  /* 0x0000005451517221 */ /* 0x000fe40000010000 */
[----:B------:R-:W-:Y:S02]  /*d8e0*/  FADD.FTZ R89, R89, R88 ;  /* 0x0000005859597221 */ /* 0x000fe40000010000 */
[C---:B------:R-:W-:Y:S01]  /*d8f0*/  HMMA.16816.F32.BF16 R20, R56.reuse, R60, R20 ;  /* 0x0000003c3814723c */ /* 0x040fe20000041814 */
[----:B------:R-:W-:Y:S01]  /*d900*/  LDSM.16.MT88.4 R84, [R116+0xcc00] ;  /* 0x00cc00007454783b */ /* 0x000fe20000004200 */
[----:B------:R-:W1:Y:S06]  /*d910*/  MUFU.EX2 R137, R137 ;  /* 0x0000008900897308 */ /* 0x000e6c0000000800 */
[C---:B------:R-:W-:Y:S01]  /*d920*/  HMMA.16816.F32.BF16 R24, R56.reuse, R62, R24 ;  /* 0x0000003e3818723c */ /* 0x040fe20000041818 */
[----:B------:R-:W1:Y:S03]  /*d930*/  LDSM.16.MT88.4 R60, [R116+0x9800] ;  /* 0x00980000743c783b */ /* 0x000e660000004200 */
[----:B------:R-:W-:Y:S04]  /*d940*/  MUFU.EX2 R138, R138 ;  /* 0x0000008a008a7308 */ /* 0x000fe80000000800 */
[C---:B------:R-:W-:Y:S06]  /*d950*/  HMMA.16816.F32.BF16 R28, R56.reuse, R68, R28 ;  /* 0x00000044381c723c */ /* 0x040fec000004181c */
[----:B------:R-:W1:Y:S02]  /*d960*/  MUFU.EX2 R139, R139 ;  /* 0x0000008b008b7308 */ /* 0x000e640000000800 */
[C---:B------:R-:W-:Y:S01]  /*d970*/  HMMA.16816.F32.BF16 R32, R56.reuse, R70, R32 ;  /* 0x000000463820723c */ /* 0x040fe20000041820 */
[----:B------:R-:W-:Y:S07]  /*d980*/  LDSM.16.MT88.4 R68, [R116+0xb800] ;  /* 0x00b800007444783b */ /* 0x000fee0000004200 */
[C---:B------:R-:W-:Y:S01]  /*d990*/  HMMA.16816.F32.BF16 R36, R56.reuse, R76, R36 ;  /* 0x0000004c3824723c */ /* 0x040fe20000041824 */
[----:B------:R-:W-:Y:S07]  /*d9a0*/  MUFU.EX2 R140, R140 ;  /* 0x0000008c008c7308 */ /* 0x000fee0000000800 */
[C---:B------:R-:W-:Y:S01]  /*d9b0*/  HMMA.16816.F32.BF16 R40, R56.reuse, R78, R40 ;  /* 0x0000004e3828723c */ /* 0x040fe20000041828 */
[----:B------:R-:W-:Y:S02]  /*d9c0*/  LDSM.16.MT88.4 R76, [R119+0xe400] ;  /* 0x00e40000774c783b */ /* 0x000fe40000004200 */
[----:B------:R-:W2:Y:S05]  /*d9d0*/  MUFU.EX2 R141, R141 ;  /* 0x0000008d008d7308 */ /* 0x000eaa0000000800 */
[C---:B---3--:R-:W-:Y:S05]  /*d9e0*/  HMMA.16816.F32.BF16 R44, R56.reuse, R64, R44 ;  /* 0x00000040382c723c */ /* 0x048fea000004182c */
[----:B------:R-:W-:Y:S03]  /*d9f0*/  MUFU.EX2 R142, R142 ;  /* 0x0000008e008e7308 */ /* 0x000fe60000000800 */
[----:B------:R-:W-:Y:S01]  /*da00*/  HMMA.16816.F32.BF16 R48, R56, R66, R48 ;  /* 0x000000423830723c */ /* 0x000fe20000041830 */
[----:B------:R-:W3:Y:S06]  /*da10*/  LDSM.16.MT88.4 R64, [R119+0xb800] ;  /* 0x00b800007740783b */ /* 0x000eec0000004200 */
[----:B------:R-:W-:Y:S01]  /*da20*/  F2FP.BF16.PACK_AB R56, R91, R82 ;  /* 0x000000525b38723e */ /* 0x000fe200000010ff */
[----:B------:R-:W3:Y:S01]  /*da30*/  MUFU.EX2 R143, R143 ;  /* 0x0000008f008f7308 */ /* 0x000ee20000000800 */
[----:B-1----:R-:W-:Y:S03]  /*da40*/  F2FP.BF16.PACK_AB R57, R90, R99 ;  /* 0x000000635a39723e */ /* 0x002fe600000010ff */
[----:B--2---:R-:W-:Y:S01]  /*da50*/  F2FP.BF16.PACK_AB R58, R129, R98 ;  /* 0x00000062813a723e */ /* 0x004fe200000010ff */
[----:B------:R-:W-:Y:S01]  /*da60*/  FADD.FTZ R82, R82, R81 ;  /* 0x0000005152527221 */ /* 0x000fe20000010000 */
[----:B------:R-:W-:Y:S03]  /*da70*/  F2FP.BF16.PACK_AB R59, R131, R130 ;  /* 0x00000082833b723e */ /* 0x000fe600000010ff */
[----:B------:R-:W-:Y:S01]  /*da80*/  FADD.FTZ R91, R91, R82 ;  /* 0x000000525b5b7221 */ /* 0x000fe20000010000 */
[----:B------:R-:W-:Y:S03]  /*da90*/  MUFU.EX2 R144, R144 ;  /* 0x0000009000907308 */ /* 0x000fe60000000800 */
[C---:B-----5:R-:W-:Y:S03]  /*daa0*/  HMMA.16816.F32.BF16 R4, R56.reuse, R72, R4 ;  /* 0x000000483804723c */ /* 0x060fe60000041804 */
[----:B------:R-:W-:Y:S04]  /*dab0*/  FADD.FTZ R98, R98, R91 ;  /* 0x0000005b62627221 */ /* 0x000fe80000010000 */
[----:B------:R-:W1:Y:S01]  /*dac0*/  MUFU.EX2 R145, R145 ;  /* 0x0000009100917308 */ /* 0x000e620000000800 */
[C---:B------:R-:W-:Y:S01]  /*dad0*/  HMMA.16816.F32.BF16 R8, R56.reuse, R74, R8 ;  /* 0x0000004a3808723c */ /* 0x040fe20000041808 */
[----:B------:R-:W2:Y:S03]  /*dae0*/  LDSM.16.MT88.4 R72, [R119+0xd800] ;  /* 0x00d800007748783b */ /* 0x000ea60000004200 */
[----:B------:R-:W-:Y:S04]  /*daf0*/  FADD.FTZ R129, R129, R98 ;  /* 0x0000006281817221 */ /* 0x000fe80000010000 */
[C---:B------:R-:W-:Y:S01]  /*db00*/  HMMA.16816.F32.BF16 R12, R56.reuse, R60, R12 ;  /* 0x0000003c380c723c */ /* 0x040fe2000004180c */
[----:B------:R-:W-:Y:S07]  /*db10*/  MUFU.EX2 R146, R146 ;  /* 0x0000009200927308 */ /* 0x000fee0000000800 */
[C---:B------:R-:W-:Y:S01]  /*db20*/  HMMA.16816.F32.BF16 R16, R56.reuse, R62, R16 ;  /* 0x0000003e3810723c */ /* 0x040fe20000041810 */
[----:B------:R-:W5:Y:S02]  /*db30*/  LDSM.16.MT88.4 R60, [R116+0xd800] ;  /* 0x00d80000743c783b */ /* 0x000f640000004200 */
[----:B------:R-:W1:Y:S05]  /*db40*/  MUFU.EX2 R147, R147 ;  /* 0x0000009300937308 */ /* 0x000e6a0000000800 */
[C---:B---3--:R-:W-:Y:S05]  /*db50*/  HMMA.16816.F32.BF16 R20, R56.reuse, R64, R20 ;  /* 0x000000403814723c */ /* 0x048fea0000041814 */
[----:B------:R-:W-:Y:S03]  /*db60*/  MUFU.EX2 R148, R148 ;  /* 0x0000009400947308 */ /* 0x000fe60000000800 */
[C---:B------:R-:W-:Y:S01]  /*db70*/  HMMA.16816.F32.BF16 R24, R56.reuse, R66, R24 ;  /* 0x000000423818723c */ /* 0x040fe20000041818 */
[----:B------:R-:W3:Y:S06]  /*db80*/  LDSM.16.MT88.4 R64, [R119+0x9c00] ;  /* 0x009c00007740783b */ /* 0x000eec0000004200 */
[----:B------:R-:W1:Y:S01]  /*db90*/  MUFU.EX2 R149, R149 ;  /* 0x0000009500957308 */ /* 0x000e620000000800 */
[C---:B------:R-:W-:Y:S08]  /*dba0*/  HMMA.16816.F32.BF16 R28, R56.reuse, R68, R28 ;  /* 0x00000044381c723c */ /* 0x040ff0000004181c */
[C---:B------:R-:W-:Y:S01]  /*dbb0*/  HMMA.16816.F32.BF16 R32, R56.reuse, R70, R32 ;  /* 0x000000463820723c */ /* 0x040fe20000041820 */
[----:B------:R-:W1:Y:S01]  /*dbc0*/  LDSM.16.MT88.4 R68, [R116+0x9c00] ;  /* 0x009c00007444783b */ /* 0x000e620000004200 */
[----:B------:R-:W-:Y:S06]  /*dbd0*/  MUFU.EX2 R150, R150 ;  /* 0x0000009600967308 */ /* 0x000fec0000000800 */
[C---:B--2---:R-:W-:Y:S04]  /*dbe0*/  HMMA.16816.F32.BF16 R36, R56.reuse, R72, R36 ;  /* 0x000000483824723c */ /* 0x044fe80000041824 */
[----:B------:R-:W2:Y:S04]  /*dbf0*/  MUFU.EX2 R151, R151 ;  /* 0x0000009700977308 */ /* 0x000ea80000000800 */
[C---:B------:R-:W-:Y:S01]  /*dc00*/  HMMA.16816.F32.BF16 R40, R56.reuse, R74, R40 ;  /* 0x0000004a3828723c */ /* 0x040fe20000041828 */
[----:B------:R-:W1:Y:S05]  /*dc10*/  LDSM.16.MT88.4 R72, [R119+0xbc00] ;  /* 0x00bc00007748783b */ /* 0x000e6a0000004200 */
[----:B------:R-:W-:Y:S02]  /*dc20*/  MUFU.EX2 R152, R152 ;  /* 0x0000009800987308 */ /* 0x000fe40000000800 */
[C---:B-----5:R-:W-:Y:S08]  /*dc30*/  HMMA.16816.F32.BF16 R44, R56.reuse, R60, R44 ;  /* 0x0000003c382c723c */ /* 0x060ff0000004182c */
[----:B------:R-:W-:Y:S01]  /*dc40*/  HMMA.16816.F32.BF16 R48, R56, R62, R48 ;  /* 0x0000003e3830723c */ /* 0x000fe20000041830 */
[----:B------:R-:W5:Y:S01]  /*dc50*/  LDSM.16.MT88.4 R60, [R116+0xbc00] ;  /* 0x00bc0000743c783b */ /* 0x000f620000004200 */
[----:B------:R-:W1:Y:S05]  /*dc60*/  MUFU.EX2 R153, R153 ;  /* 0x0000009900997308 */ /* 0x000e6a0000000800 */
[----:B------:R-:W-:Y:S01]  /*dc70*/  F2FP.BF16.PACK_AB R56, R133, R132 ;  /* 0x000000848538723e */ /* 0x000fe200000010ff */
[----:B------:R-:W-:Y:S01]  /*dc80*/  FADD.FTZ R132, R132, R129 ;  /* 0x0000008184847221 */ /* 0x000fe20000010000 */
[----:B----4-:R-:W-:Y:S03]  /*dc90*/  F2FP.BF16.PACK_AB R57, R135, R134 ;  /* 0x000000868739723e */ /* 0x010fe600000010ff */
        /* <DEDUP_REMOVED lines=9> */
[----:B------:R-:W4:Y:S03]  /*dd30*/  LDSM.16.MT88.4 R64, [R119+0xdc00] ;  /* 0x00dc00007740783b */ /* 0x000f260000004200 */
        /* <DEDUP_REMOVED lines=8> */
[----:B------:R-:W2:Y:S02]  /*ddc0*/  LDSM.16.MT88.4 R72, [R119+0xa000] ;  /* 0x00a000007748783b */ /* 0x000ea40000004200 */
[----:B------:R-:W1:Y:S05]  /*ddd0*/  MUFU.EX2 R159, R159 ;  /* 0x0000009f009f7308 */ /* 0x000e6a0000000800 */
[C---:B-----5:R-:W-:Y:S05]  /*dde0*/  HMMA.16816.F32.BF16 R28, R56.reuse, R60, R28 ;  /* 0x0000003c381c723c */ /* 0x060fea000004181c */
[----:B------:R-:W-:Y:S03]  /*ddf0*/  MUFU.EX2 R160, R160 ;  /* 0x000000a000a07308 */ /* 0x000fe60000000800 */
[C---:B------:R-:W-:Y:S01]  /*de00*/  HMMA.16816.F32.BF16 R32, R56.reuse, R62, R32 ;  /* 0x0000003e3820723c */ /* 0x040fe20000041820 */
[----:B------:R-:W5:Y:S06]  /*de10*/  LDSM.16.MT88.4 R60, [R116+0xa000] ;  /* 0x00a00000743c783b */ /* 0x000f6c0000004200 */
[----:B------:R-:W2:Y:S01]  /*de20*/  MUFU.EX2 R161, R161 ;  /* 0x000000a100a17308 */ /* 0x000ea20000000800 */
[C---:B----4-:R-:W-:Y:S08]  /*de30*/  HMMA.16816.F32.BF16 R36, R56.reuse, R64, R36 ;  /* 0x000000403824723c */ /* 0x050ff00000041824 */
[C---:B------:R-:W-:Y:S01]  /*de40*/  HMMA.16816.F32.BF16 R40, R56.reuse, R66, R40 ;  /* 0x000000423828723c */ /* 0x040fe20000041828 */
[----:B------:R-:W4:Y:S01]  /*de50*/  LDSM.16.MT88.4 R64, [R119+0xc000] ;  /* 0x00c000007740783b */ /* 0x000f220000004200 */
[----:B------:R-:W-:Y:S06]  /*de60*/  MUFU.EX2 R162, R162 ;  /* 0x000000a200a27308 */ /* 0x000fec0000000800 */
[C---:B-1----:R-:W-:Y:S04]  /*de70*/  HMMA.16816.F32.BF16 R44, R56.reuse, R68, R44 ;  /* 0x00000044382c723c */ /* 0x042fe8000004182c */
[----:B------:R-:W1:Y:S04]  /*de80*/  MUFU.EX2 R163, R163 ;  /* 0x000000a300a37308 */ /* 0x000e680000000800 */
[----:B------:R-:W-:Y:S01]  /*de90*/  HMMA.16816.F32.BF16 R48, R56, R70, R48 ;  /* 0x000000463830723c */ /* 0x000fe20000041830 */
[----:B------:R-:W1:Y:S05]  /*dea0*/  LDSM.16.MT88.4 R68, [R116+0xc000] ;  /* 0x00c000007444783b */ /* 0x000e6a0000004200 */
[----:B------:R-:W-:Y:S01]  /*deb0*/  MUFU.EX2 R164, R164 ;  /* 0x000000a400a47308 */ /* 0x000fe20000000800 */
[----:B------:R-:W-:Y:S01]  /*dec0*/  F2FP.BF16.PACK_AB R56, R141, R140 ;  /* 0x0000008c8d38723e */ /* 0x000fe200000010ff */
[----:B------:R-:W-:Y:S01]  /*ded0*/  FADD.FTZ R140, R140, R137 ;  /* 0x000000898c8c7221 */ /* 0x000fe20000010000 */
[----:B------:R-:W-:Y:S03]  /*dee0*/  F2FP.BF16.PACK_AB R57, R143, R142 ;  /* 0x0000008e8f39723e */ /* 0x000fe600000010ff */
[----:B------:R-:W-:Y:S01]  /*def0*/  F2FP.BF16.PACK_AB R58, R145, R144 ;  /* 0x00000090913a723e */ /* 0x000fe200000010ff */
[----:B------:R-:W-:Y:S01]  /*df00*/  FADD.FTZ R141, R141, R140 ;  /* 0x0000008c8d8d7221 */ /* 0x000fe20000010000 */
[----:B------:R-:W-:Y:S02]  /*df10*/  F2FP.BF16.PACK_AB R59, R147, R146 ;  /* 0x00000092933b723e */ /* 0x000fe400000010ff */
[----:B------:R-:W1:Y:S01]  /*df20*/  MUFU.EX2 R165, R165 ;  /* 0x000000a500a57308 */ /* 0x000e620000000800 */
[----:B------:R-:W-:Y:S04]  /*df30*/  FADD.FTZ R144, R144, R141 ;  /* 0x0000008d90907221 */ /* 0x000fe80000010000 */
[C---:B--2---:R-:W-:Y:S03]  /*df40*/  HMMA.16816.F32.BF16 R4, R56.reuse, R72, R4 ;  /* 0x000000483804723c */ /* 0x044fe60000041804 */
[----:B------:R-:W-:Y:S02]  /*df50*/  FADD.FTZ R145, R145, R144 ;  /* 0x0000009091917221 */ /* 0x000fe40000010000 */
[----:B------:R-:W-:Y:S03]  /*df60*/  MUFU.EX2 R166, R166 ;  /* 0x000000a600a67308 */ /* 0x000fe60000000800 */
[C---:B------:R-:W-:Y:S01]  /*df70*/  HMMA.16816.F32.BF16 R8, R56.reuse, R74, R8 ;  /* 0x0000004a3808723c */ /* 0x040fe20000041808 */
[----:B------:R-:W2:Y:S06]  /*df80*/  LDSM.16.MT88.4 R72, [R119+0xe000] ;  /* 0x00e000007748783b */ /* 0x000eac0000004200 */
[----:B------:R-:W1:Y:S01]  /*df90*/  MUFU.EX2 R167, R167 ;  /* 0x000000a700a77308 */ /* 0x000e620000000800 */
[C---:B-----5:R-:W-:Y:S08]  /*dfa0*/  HMMA.16816.F32.BF16 R12, R56.reuse, R60, R12 ;  /* 0x0000003c380c723c */ /* 0x060ff0000004180c */
[C---:B------:R-:W-:Y:S01]  /*dfb0*/  HMMA.16816.F32.BF16 R16, R56.reuse, R62, R16 ;  /* 0x0000003e3810723c */ /* 0x040fe20000041810 */
[----:B------:R-:W5:Y:S01]  /*dfc0*/  LDSM.16.MT88.4 R60, [R116+0xe000] ;  /* 0x00e00000743c783b */ /* 0x000f620000004200 */
[----:B------:R-:W-:Y:S06]  /*dfd0*/  MUFU.EX2 R54, R54 ;  /* 0x0000003600367308 */ /* 0x000fec0000000800 */
[C---:B----4-:R-:W-:Y:S04]  /*dfe0*/  HMMA.16816.F32.BF16 R20, R56.reuse, R64, R20 ;  /* 0x000000403814723c */ /* 0x050fe80000041814 */
[----:B------:R-:W-:Y:S04]  /*dff0*/  MUFU.EX2 R127, R127 ;  /* 0x0000007f007f7308 */ /* 0x000fe80000000800 */
[C---:B------:R-:W-:Y:S01]  /*e000*/  HMMA.16816.F32.BF16 R24, R56.reuse, R66, R24 ;  /* 0x000000423818723c */ /* 0x040fe20000041818 */
[----:B------:R-:W4:Y:S07]  /*e010*/  LDSM.16.MT88.4 R64, [R119+0xa400] ;  /* 0x00a400007740783b */ /* 0x000f2e0000004200 */
[C---:B-1----:R-:W-:Y:S08]  /*e020*/  HMMA.16816.F32.BF16 R28, R56.reuse, R68, R28 ;  /* 0x00000044381c723c */ /* 0x042ff0000004181c */
[C---:B------:R-:W-:Y:S01]  /*e030*/  HMMA.16816.F32.BF16 R32, R56.reuse, R70, R32 ;  /* 0x000000463820723c */ /* 0x040fe20000041820 */
[----:B------:R-:W1:Y:S07]  /*e040*/  LDSM.16.MT88.4 R68, [R116+0xa400] ;  /* 0x00a400007444783b */ /* 0x000e6e0000004200 */
        /* <DEDUP_REMOVED lines=11> */
[----:B---3--:R-:W-:Y:S03]  /*e100*/  F2FP.BF16.PACK_AB R59, R155, R154 ;  /* 0x0000009a9b3b723e */ /* 0x008fe600000010ff */
[----:B------:R-:W-:Y:S04]  /*e110*/  FADD.FTZ R152, R152, R149 ;  /* 0x0000009598987221 */ /* 0x000fe80000010000 */
[C---:B----4-:R-:W-:Y:S03]  /*e120*/  HMMA.16816.F32.BF16 R4, R56.reuse, R64, R4 ;  /* 0x000000403804723c */ /* 0x050fe60000041804 */
[----:B------:R-:W-:Y:S05]  /*e130*/  FADD.FTZ R153, R153, R152 ;  /* 0x0000009899997221 */ /* 0x000fea0000010000 */
        /* <DEDUP_REMOVED lines=31> */
[C---:B----4-:R-:W-:Y:S07]  /*e330*/  HMMA.16816.F32.BF16 R20, R56.reuse, R60, R20 ;  /* 0x0000003c3814723c */ /* 0x050fee0000041814 */
[--C-:B------:R-:W-:Y:S01]  /*e340*/  FFMA.FTZ R60, R173, c[0x0][0x23c], -R128.reuse ;  /* 0x00008f00ad3c7a23 */ /* 0x100fe20000010880 */
[C---:B------:R-:W-:Y:S04]  /*e350*/  HMMA.16816.F32.BF16 R24, R56.reuse, R62, R24 ;  /* 0x0000003e3818723c */ /* 0x040fe80000041818 */
[----:B------:R-:W-:Y:S01]  /*e360*/  FFMA.FTZ R128, R172, c[0x0][0x23c], -R128 ;  /* 0x00008f00ac807a23 */ /* 0x000fe20000010880 */
[----:B------:R-:W-:Y:S03]  /*e370*/  MUFU.EX2 R60, R60 ;  /* 0x0000003c003c7308 */ /* 0x000fe60000000800 */
[C---:B---3--:R-:W-:Y:S07]  /*e380*/  HMMA.16816.F32.BF16 R28, R56.reuse, R64, R28 ;  /* 0x00000040381c723c */ /* 0x048fee000004181c */
[----:B------:R-:W3:Y:S01]  /*e390*/  MUFU.EX2 R61, R128 ;  /* 0x00000080003d7308 */ /* 0x000ee20000000800 */
[C---:B------:R-:W-:Y:S08]  /*e3a0*/  HMMA.16816.F32.BF16 R32, R56.reuse, R66, R32 ;  /* 0x000000423820723c */ /* 0x040ff00000041820 */
[C---:B-1----:R-:W-:Y:S07]  /*e3b0*/  HMMA.16816.F32.BF16 R36, R56.reuse, R68, R36 ;  /* 0x000000443824723c */ /* 0x042fee0000041824 */
[----:B------:R-:W-:Y:S01]  /*e3c0*/  F2FP.BF16.PACK_AB R68, R165, R164 ;  /* 0x000000a4a544723e */ /* 0x000fe200000010ff */
[C---:B------:R-:W-:Y:S04]  /*e3d0*/  HMMA.16816.F32.BF16 R40, R56.reuse, R70, R40 ;  /* 0x000000463828723c */ /* 0x040fe80000041828 */
[----:B------:R-:W-:Y:S01]  /*e3e0*/  F2FP.BF16.PACK_AB R69, R167, R166 ;  /* 0x000000a6a745723e */ /* 0x000fe200000010ff */
[----:B------:R-:W-:Y:S02]  /*e3f0*/  FADD.FTZ R164, R164, R161 ;  /* 0x000000a1a4a47221 */ /* 0x000fe40000010000 */
[----:B---3--:R-:W-:Y:S01]  /*e400*/  F2FP.BF16.PACK_AB R70, R61, R60 ;  /* 0x0000003c3d46723e */ /* 0x008fe200000010ff */
[C---:B--2---:R-:W-:Y:S04]  /*e410*/  HMMA.16816.F32.BF16 R44, R56.reuse, R72, R44 ;  /* 0x00000048382c723c */ /* 0x044fe8000004182c */
[----:B------:R-:W-:Y:S01]  /*e420*/  F2FP.BF16.PACK_AB R71, R127, R54 ;  /* 0x000000367f47723e */ /* 0x000fe200000010ff */
[----:B------:R-:W-:Y:S03]  /*e430*/  FADD.FTZ R165, R165, R164 ;  /* 0x000000a4a5a57221 */ /* 0x000fe60000010000 */
[----:B------:R-:W-:Y:S04]  /*e440*/  HMMA.16816.F32.BF16 R48, R56, R74, R48 ;  /* 0x0000004a3830723c */ /* 0x000fe80000041830 */
[----:B------:R-:W-:Y:S04]  /*e450*/  FADD.FTZ R60, R60, R165 ;  /* 0x000000a53c3c7221 */ /* 0x000fe80000010000 */
[C---:B------:R-:W-:Y:S05]  /*e460*/  HMMA.16816.F32.BF16 R112, R68.reuse, R108, R4 ;  /* 0x0000006c4470723c */ /* 0x040fea0000041804 */
[----:B------:R-:W-:Y:S02]  /*e470*/  FADD.FTZ R207, R61, R60 ;  /* 0x0000003c3dcf7221 */ /* 0x000fe40000010000 */
[----:B------:R-:W-:Y:S01]  /*e480*/  FADD.FTZ R4, R80, R89 ;  /* 0x0000005950047221 */ /* 0x000fe20000010000 */
[C---:B------:R-:W-:Y:S04]  /*e490*/  HMMA.16816.F32.BF16 R108, R68.reuse, R110, R8 ;  /* 0x0000006e446c723c */ /* 0x040fe80000041808 */
[----:B------:R-:W-:Y:S04]  /*e4a0*/  FADD.FTZ R4, R83, R4 ;  /* 0x0000000453047221 */ /* 0x000fe80000010000 */
[C---:B------:R-:W-:Y:S04]  /*e4b0*/  HMMA.16816.F32.BF16 R104, R68.reuse, R100, R12 ;  /* 0x000000644468723c */ /* 0x040fe8000004180c */
[----:B------:R-:W-:Y:S02]  /*e4c0*/  FADD.FTZ R3, R99, R4 ;  /* 0x0000000463037221 */ /* 0x000fe40000010000 */
[----:B------:R-:W1:Y:S02]  /*e4d0*/  LDSM.16.MT88.4 R4, [R116+0xec00] ;  /* 0x00ec00007404783b */ /* 0x000e640000004200 */
[C---:B------:R-:W-:Y:S04]  /*e4e0*/  HMMA.16816.F32.BF16 R100, R68.reuse, R102, R16 ;  /* 0x000000664464723c */ /* 0x040fe80000041810 */
[----:B------:R-:W-:Y:S04]  /*e4f0*/  FADD.FTZ R3, R90, R3 ;  /* 0x000000035a037221 */ /* 0x000fe80000010000 */
[C---:B------:R-:W-:Y:S04]  /*e500*/  HMMA.16816.F32.BF16 R96, R68.reuse, R92, R20 ;  /* 0x0000005c4460723c */ /* 0x040fe80000041814 */
[----:B------:R-:W-:Y:S01]  /*e510*/  FADD.FTZ R130, R130, R3 ;  /* 0x0000000382827221 */ /* 0x000fe20000010000 */
[----:B------:R-:W-:Y:S03]  /*e520*/  MOV R3, R0 ;  /* 0x0000000000037202 */ /* 0x000fe60000000f00 */
[C---:B------:R-:W-:Y:S04]  /*e530*/  HMMA.16816.F32.BF16 R92, R68.reuse, R94, R24 ;  /* 0x0000005e445c723c */ /* 0x040fe80000041818 */
        /* <DEDUP_REMOVED lines=9> */
[C---:B------:R-:W-:Y:S04]  /*e5d0*/  HMMA.16816.F32.BF16 R76, R68.reuse, R78, R40 ;  /* 0x0000004e444c723c */ /* 0x040fe80000041828 */
[----:B------:R-:W-:Y:S04]  /*e5e0*/  FADD.FTZ R143, R143, R142 ;  /* 0x0000008e8f8f7221 */ /* 0x000fe80000010000 */
[----:B------:R-:W-:Y:S01]  /*e5f0*/  FADD.FTZ R146, R146, R143 ;  /* 0x0000008f92927221 */ /* 0x000fe20000010000 */
[C---:B-1----:R-:W-:Y:S03]  /*e600*/  HMMA.16816.F32.BF16 R72, R68.reuse, R4, R44 ;  /* 0x000000044448723c */ /* 0x042fe6000004182c */
        /* <DEDUP_REMOVED lines=15> */
.L_x_2732:
        /* <DEDUP_REMOVED lines=179> */
.L_x_2738:
[----:B--234-:R-:W-:Y:S05]  /*f230*/  BSYNC B0 ;  /* 0x0000000000007941 */ /* 0x01cfea0003800000 */
.L_x_2737:
[----:B------:R-:W-:Y:S01]  /*f240*/  LEA.HI R0, R4, R5, RZ, 0x3 ;  /* 0x0000000504007211 */ /* 0x000fe200078f18ff */
[----:B------:R-:W-:Y:S01]  /*f250*/  IMAD R9, R9, c[0x0][0x22c], RZ ;  /* 0x00008b0009097a24 */ /* 0x000fe200078e02ff */
[----:B------:R-:W-:Y:S02]  /*f260*/  ISETP.GE.AND P3, PT, R188, R187, PT ;  /* 0x000000bbbc00720c */ /* 0x000fe40003f66270 */
[----:B------:R-:W-:-:S05]  /*f270*/  LOP3.LUT R0, R0, 0xfffffff8, RZ, 0xc0, !PT ;  /* 0xfffffff800007812 */ /* 0x000fca00078ec0ff */
[----:B------:R-:W-:-:S04]  /*f280*/  IMAD.IADD R0, R5, 0x1, -R0 ;  /* 0x0000000105007824 */ /* 0x000fc800078e0a00 */
[----:B------:R-:W-:Y:S01]  /*f290*/  IMAD.SHL.U32 R2, R0, 0x4, RZ ;  /* 0x0000000400027824 */ /* 0x000fe200078e00ff */
[----:B------:R-:W-:-:S04]  /*f2a0*/  IADD3 R0, R188, 0x10, RZ ;  /* 0x00000010bc007810 */ /* 0x000fc80007ffe0ff */
[--C-:B------:R-:W-:Y:S02]  /*f2b0*/  SHF.R.S32.HI R3, RZ, 0x1f, R2.reuse ;  /* 0x0000001fff037819 */ /* 0x100fe40000011402 */
[-C--:B------:R-:W-:Y:S02]  /*f2c0*/  ISETP.GE.AND P2, PT, R0, R187.reuse, PT ;  /* 0x000000bb0000720c */ /* 0x080fe40003f46270 */
[C---:B------:R-:W-:Y:S01]  /*f2d0*/  IADD3 R0, R188.reuse, 0x20, RZ ;  /* 0x00000020bc007810 */ /* 0x040fe20007ffe0ff */
[C---:B------:R-:W-:Y:S01]  /*f2e0*/  IMAD.WIDE R2, R188.reuse, 0x60, R2 ;  /* 0x00000060bc027825 */ /* 0x040fe200078e0202 */
[----:B------:R-:W-:Y:S02]  /*f2f0*/  IADD3 R188, R188, 0x30, RZ ;  /* 0x00000030bcbc7810 */ /* 0x000fe40007ffe0ff */
[----:B------:R-:W-:Y:S02]  /*f300*/  ISETP.GE.AND P1, PT, R0, R187, PT ;  /* 0x000000bb0000720c */ /* 0x000fe40003f26270 */
        /* <DEDUP_REMOVED lines=20> */
.L_x_2739:
        /* <DEDUP_REMOVED lines=11> */
.L_x_6339:


//--------------------- .text._ZN5flash24flash_fwd_splitkv_kernelI23Flash_fwd_kernel_traitsILi96ELi64ELi128ELi4ELb0ELb0EN7cutlass10bfloat16_tE19Flash_kernel_traitsILi96ELi64ELi128ELi4ES3_EELb1ELb0ELb1ELb0ELb0ELb0ELb1ELb0EEEvNS_16Flash_fwd_paramsE --------------------------
	.section	.text._ZN5flash24flash_fwd_splitkv_kernelI23Flash_fwd_kernel_traitsILi96ELi64ELi128ELi4ELb0ELb0EN7cutlass10bfloat16_tE19Flash_kernel_traitsILi96ELi64ELi128ELi4ES3_EELb1ELb0ELb1ELb0ELb0ELb0ELb1ELb0EEEvNS_16Flash_fwd_paramsE,"ax",@progbits
	.sectioninfo	@"SHI_REGISTERS=218"
	.align	128
        .global         _ZN5flash24flash_fwd_splitkv_kernelI23Flash_fwd_kernel_traitsILi96ELi64ELi128ELi4ELb0ELb0EN7cutlass10bfloat16_tE19Flash_kernel_traitsILi96ELi64ELi128ELi4ES3_EELb1ELb0ELb1ELb0ELb0ELb0ELb1ELb0EEEvNS_16Flash_fwd_paramsE
        .type           _ZN5flash24flash_fwd_splitkv_kernelI23Flash_fwd_kernel_traitsILi96ELi64ELi128ELi4ELb0ELb0EN7cutlass10bfloat16_tE19Flash_kernel_traitsILi96ELi64ELi128ELi4ES3_EELb1ELb0ELb1ELb0ELb0ELb0ELb1ELb0EEEvNS_16Flash_fwd_paramsE,@function
        .size           _ZN5flash24flash_fwd_splitkv_kernelI23Flash_fwd_kernel_traitsILi96ELi64ELi128ELi4ELb0ELb0EN7cutlass10bfloat16_tE19Flash_kernel_traitsILi96ELi64ELi128ELi4ES3_EELb1ELb0ELb1ELb0ELb0ELb0ELb1ELb0EEEvNS_16Flash_fwd_paramsE,(.L_x_6340 - _ZN5flash24flash_fwd_splitkv_kernelI23Flash_fwd_kernel_traitsILi96ELi64ELi128ELi4ELb0ELb0EN7cutlass10bfloat16_tE19Flash_kernel_traitsILi96ELi64ELi128ELi4ES3_EELb1ELb0ELb1ELb0ELb0ELb0ELb1ELb0EEEvNS_16Flash_fwd_paramsE)
        .other          _ZN5flash24flash_fwd_splitkv_kernelI23Flash_fwd_kernel_traitsILi96ELi64ELi128ELi4ELb0ELb0EN7cutlass10bfloat16_tE19Flash_kernel_traitsILi96ELi64ELi128ELi4ES3_EELb1ELb0ELb1ELb0ELb0ELb0ELb1ELb0EEEvNS_16Flash_fwd_paramsE,@"STO_CUDA_ENTRY STV_DEFAULT"
_ZN5flash24flash_fwd_splitkv_kernelI23Flash_fwd_kernel_traitsILi96ELi64ELi128ELi4ELb0ELb0EN7cutlass10bfloat16_tE19Flash_kernel_traitsILi96ELi64ELi128ELi4ES3_EELb1ELb0ELb1ELb0ELb0ELb0ELb1ELb0EEEvNS_16Flash_fwd_paramsE:
.text._ZN5flash24flash_fwd_splitkv_kernelI23Flash_fwd_kernel_traitsILi96ELi64ELi128ELi4ELb0ELb0EN7cutlass10bfloat16_tE19Flash_kernel_traitsILi96ELi64ELi128ELi4ES3_EELb1ELb0ELb1ELb0ELb0ELb0ELb1ELb0EEEvNS_16Flash_fwd_paramsE:
        /* <DEDUP_REMOVED lines=13> */
[----:B------:R-:W-:-:S06]  /*00d0*/  IMAD.HI.U32 R2, R3, R5, R2 ;  /* 0x0000000503027227 */ /* 0x000fcc00078e0002 */
[----:B--2---:R-:W-:-:S04]  /*00e0*/  IMAD.HI.U32 R187, R2, R19, RZ ;  /* 0x0000001302bb7227 */ /* 0x004fc800078e00ff */
[----:B------:R-:W-:-:S04]  /*00f0*/  IMAD.MOV R2, RZ, RZ, -R187 ;  /* 0x000000ffff027224 */ /* 0x000fc800078e0abb */
[----:B------:R-:W-:-:S05]  /*0100*/  IMAD R2, R2, c[0x0][0x1c0], R19 ;  /* 0x0000700002027a24 */ /* 0x000fca00078e0213 */
[----:B------:R-:W-:Y:S02]  /*0110*/  ISETP.GE.U32.AND P2, PT, R2, c[0x0][0x1c0], PT ;  /* 0x0000700002007a0c */ /* 0x000fe40003f46070 */
[----:B-1----:R-:W-:-:S11]  /*0120*/  ISETP.NE.AND P3, PT, R0, RZ, PT ;  /* 0x000000ff0000720c */ /* 0x002fd60003f65270 */
        /* <DEDUP_REMOVED lines=34> */
.L_x_2740:
[----:B-1-34-:R-:W-:Y:S02]  /*0350*/  MOV R5, c[0x0][0x218] ;  /* 0x0000860000057a02 */ /* 0x01afe40000000f00 */
.L_x_2741:
        /* <DEDUP_REMOVED lines=22> */
[----:B--2---:R-:W-:-:S04]  /*04c0*/  IADD3 R10, R10, 0xffffffe, RZ ;  /* 0x0ffffffe0a0a7810 */ /* 0x004fc80007ffe0ff */
[----:B------:R-:W2:Y:S02]  /*04d0*/  F2I.FTZ.U32.TRUNC.NTZ R11, R10 ;  /* 0x0000000a000b7305 */ /* 0x000ea4000021f000 */
[--C-:B--2---:R-:W-:Y:S02]  /*04e0*/  IMAD.MOV R4, RZ, RZ, -R11.reuse ;  /* 0x000000ffff047224 */ /* 0x104fe400078e0a0b */
[----:B------:R-:W-:Y:S02]  /*04f0*/  IMAD.MOV.U32 R10, RZ, RZ, RZ ;  /* 0x000000ffff0a7224 */ /* 0x000fe400078e00ff */
[----:B------:R-:W-:Y:S01]  /*0500*/  IMAD R5, R4, R7, RZ ;  /* 0x0000000704057224 */ /* 0x000fe200078e02ff */
[----:B------:R-:W-:Y:S02]  /*0510*/  IABS R4, R8 ;  /* 0x0000000800047213 */ /* 0x000fe40000000000 */
[----:B------:R-:W-:Y:S01]  /*0520*/  LOP3.LUT R8, R8, c[0x0][0x10], RZ, 0x3c, !PT ;  /* 0x0000040008087a12 */ /* 0x000fe200078e3cff */
[----:B------:R-:W-:-:S03]  /*0530*/  IMAD.HI.U32 R10, R11, R5, R10 ;  /* 0x000000050b0a7227 */ /* 0x000fc600078e000a */
[----:B------:R-:W-:Y:S01]  /*0540*/  ISETP.GE.AND P0, PT, R8, RZ, PT ;  /* 0x000000ff0800720c */ /* 0x000fe20003f06270 */
[----:B------:R-:W-:Y:S01]  /*0550*/  IMAD.MOV.U32 R5, RZ, RZ, R4 ;  /* 0x000000ffff057224 */ /* 0x000fe200078e0004 */
[----:B------:R-:W-:-:S03]  /*0560*/  IADD3 R8, R117, 0x7f, RZ ;  /* 0x0000007f75087810 */ /* 0x000fc60007ffe0ff */
[----:B------:R-:W-:-:S04]  /*0570*/  IMAD.HI.U32 R10, R10, R5, RZ ;  /* 0x000000050a0a7227 */ /* 0x000fc800078e00ff */
        /* <DEDUP_REMOVED lines=9> */
[----:B------:R-:W-:-:S13]  /*0610*/  ISETP.GE.U32.AND P2, PT, R4, R7, PT ;  /* 0x000000070400720c */ /* 0x000fda0003f46070 */
[----:B------:R-:W-:-:S05]  /*0620*/  @P2 IADD3 R10, R10, 0x1, RZ ;  /* 0x000000010a0a2810 */ /* 0x000fca0007ffe0ff */
[----:B------:R-:W-:Y:S01]  /*0630*/  IMAD.MOV.U32 R4, RZ, RZ, R10 ;  /* 0x000000ffff047224 */ /* 0x000fe200078e000a */
[----:B------:R-:W-:-:S03]  /*0640*/  IADD3 R10, -R122, 0xbf, R125 ;  /* 0x000000bf7a0a7810 */ /* 0x000fc60007ffe17d */
[----:B------:R-:W-:Y:S01]  /*0650*/  @!P0 IMAD.MOV R4, RZ, RZ, -R4 ;  /* 0x000000ffff048224 */ /* 0x000fe200078e0a04 */
[----:B------:R-:W-:Y:S02]  /*0660*/  @!P1 LOP3.LUT R4, RZ, c[0x0][0x10], RZ, 0x33, !PT ;  /* 0x00000400ff049a12 */ /* 0x000fe400078e33ff */
[----:B------:R-:W-:-:S03]  /*0670*/  IADD3 R7, R10, c[0x0][0x2e8], R117 ;  /* 0x0000ba000a077a10 */ /* 0x000fc60007ffe075 */
[----:B------:R-:W-:Y:S01]  /*0680*/  IMAD R175, R4, R0, RZ ;  /* 0x0000000004af7224 */ /* 0x000fe200078e02ff */
[----:B------:R-:W-:-:S03]  /*0690*/  SHF.R.S32.HI R116, RZ, 0x1f, R7 ;  /* 0x0000001fff747819 */ /* 0x000fc60000011407 */
[----:B------:R-:W-:Y:S01]  /*06a0*/  IMAD.IADD R4, R4, 0x1, R175 ;  /* 0x0000000104047824 */ /* 0x000fe200078e02af */
[----:B------:R-:W-:-:S04]  /*06b0*/  LEA.HI R116, R116, R7, RZ, 0x7 ;  /* 0x0000000774747211 */ /* 0x000fc800078f38ff */
[----:B------:R-:W-:Y:S02]  /*06c0*/  SHF.R.S32.HI R116, RZ, 0x7, R116 ;  /* 0x00000007ff747819 */ /* 0x000fe40000011474 */
        /* <DEDUP_REMOVED lines=11> */
[----:B------:R-:W-:-:S04]  /*0780*/  IMAD R0, R0, c[0x0][0x214], R125 ;  /* 0x0000850000007a24 */ /* 0x000fc800078e027d */
[----:B------:R-:W-:Y:S01]  /*0790*/  IMAD.IADD R16, R16, 0x1, -R3 ;  /* 0x0000000110107824 */ /* 0x000fe200078e0a03 */
[----:B------:R-:W-:Y:S01]  /*07a0*/  SHF.R.S32.HI R3, RZ, 0x3, R2 ;  /* 0x00000003ff037819 */ /* 0x000fe20000011402 */
[----:B------:R-:W-:Y:S02]  /*07b0*/  IMAD R7, R0, c[0x0][0x22c], RZ ;  /* 0x00008b0000077a24 */ /* 0x000fe400078e02ff */
[----:B------:R-:W-:Y:S01]  /*07c0*/  IMAD.SHL.U32 R4, R16, 0x4, RZ ;  /* 0x0000000410047824 */ /* 0x000fe200078e00ff */
[----:B------:R-:W-:-:S04]  /*07d0*/  ISETP.GE.AND P1, PT, R3, R122, PT ;  /* 0x0000007a0300720c */ /* 0x000fc80003f26270 */
[----:B------:R-:W-:Y:S02]  /*07e0*/  SHF.R.S32.HI R5, RZ, 0x1f, R4 ;  /* 0x0000001fff057819 */ /* 0x000fe40000011404 */
[----:B------:R-:W-:-:S03]  /*07f0*/  IADD3 R6, R4, 0x20, RZ ;  /* 0x0000002004067810 */ /* 0x000fc60007ffe0ff */
[----:B------:R-:W-:-:S05]  /*0800*/  IMAD.WIDE R8, R3, 0x60, R4 ;  /* 0x0000006003087825 */ /* 0x000fca00078e0204 */
        /* <DEDUP_REMOVED lines=9> */
[----:B------:R1:W-:Y:S04]  /*08a0*/  @!P2 STG.E.128 [R12.64], RZ ;  /* 0x000000ff0c00a986 */ /* 0x0003e8000c101d06 */
[----:B------:R1:W-:Y:S04]  /*08b0*/  @!P1 STG.E.128 [R12.64+0x80], RZ ;  /* 0x000080ff0c009986 */ /* 0x0003e8000c101d06 */
[----:B------:R1:W-:Y:S02]  /*08c0*/  @!P0 STG.E.128 [R12.64+0x100], RZ ;  /* 0x000100ff0c008986 */ /* 0x0003e4000c101d06 */
.L_x_2744:
[----:B------:R-:W-:Y:S05]  /*08d0*/  BSYNC B0 ;  /* 0x0000000000007941 */ /* 0x000fea0003800000 */
.L_x_2743:
        /* <DEDUP_REMOVED lines=10> */
.L_x_2746:
[----:B------:R-:W-:Y:S05]  /*0980*/  BSYNC B0 ;  /* 0x0000000000007941 */ /* 0x000fea0003800000 */
.L_x_2745:
        /* <DEDUP_REMOVED lines=10> */
.L_x_2748:
[----:B------:R-:W-:Y:S05]  /*0a30*/  BSYNC B0 ;  /* 0x0000000000007941 */ /* 0x000fea0003800000 */
.L_x_2747:
        /* <DEDUP_REMOVED lines=10> */
.L_x_2750:
[----:B------:R-:W-:Y:S05]  /*0ae0*/  BSYNC B0 ;  /* 0x0000000000007941 */ /* 0x000fea0003800000 */
.L_x_2749:
        /* <DEDUP_REMOVED lines=8> */
[----:B------:R-:W-:Y:S01]  /*0b70*/  LEA R4, P0, R0, c[0x0][0x208], 0x2 ;  /* 0x0000820000047a11 */ /* 0x000fe200078010ff */
[----:B------:R-:W-:-:S03]  /*0b80*/  @!P2 IMAD.MOV.U32 R2, RZ, RZ, -0x800000 ;  /* 0xff800000ff02a424 */ /* 0x000fc600078e00ff */
[----:B------:R-:W-:Y:S01]  /*0b90*/  LEA.HI.X R5, R0, c[0x0][0x20c], R3, 0x2, P0 ;  /* 0x0000830000057a11 */ /* 0x000fe200000f1403 */
[----:B------:R-:W-:Y:S02]  /*0ba0*/  @!P3 IMAD.MOV.U32 R3, RZ, RZ, -0x800000 ;  /* 0xff800000ff03b424 */ /* 0x000fe400078e00ff */
[----:B------:R-:W-:Y:S02]  /*0bb0*/  @!P1 IMAD.MOV.U32 R0, RZ, RZ, -0x800000 ;  /* 0xff800000ff009424 */ /* 0x000fe400078e00ff */
[----:B------:R1:W-:Y:S04]  /*0bc0*/  @!P2 STG.E [R4.64+0x40], R2 ;  /* 0x000040020400a986 */ /* 0x0003e8000c101906 */
[----:B------:R1:W-:Y:S04]  /*0bd0*/  @!P3 STG.E [R4.64], R3 ;  /* 0x000000030400b986 */ /* 0x0003e8000c101906 */
[----:B------:R1:W-:Y:S01]  /*0be0*/  @!P1 STG.E [R4.64+0x80], R0 ;  /* 0x0000800004009986 */ /* 0x0003e2000c101906 */
[----:B------:R-:W-:Y:S05]  /*0bf0*/  @P4 EXIT ;  /* 0x000000000000494d */ /* 0x000fea0003800000 */
[----:B-1----:R-:W-:-:S05]  /*0c00*/  MOV R3, 0xff800000 ;  /* 0xff80000000037802 */ /* 0x002fca0000000f00 */
[----:B------:R-:W-:Y:S01]  /*0c10*/  STG.E [R4.64+0xc0], R3 ;  /* 0x0000c00304007986 */ /* 0x000fe2000c101906 */
[----:B------:R-:W-:Y:S05]  /*0c20*/  EXIT ;  /* 0x000000000000794d */ /* 0x000fea0003800000 */
.L_x_2742:
        /* <DEDUP_REMOVED lines=23> */
[----:B------:R-:W-:-:S03]  /*0da0*/  IABS R2, R7 ;  /* 0x0000000700027213 */ /* 0x000fc60000000000 */
[----:B-1----:R-:W1:Y:S02]  /*0db0*/  MUFU.RCP R4, R6 ;  /* 0x0000000600047308 */ /* 0x002e640000001000 */
[----:B-1----:R-:W-:-:S06]  /*0dc0*/  IADD3 R4, R4, 0xffffffe, RZ ;  /* 0x0ffffffe04047810 */ /* 0x002fcc0007ffe0ff */
[----:B------:R-:W1:Y:S02]  /*0dd0*/  F2I.FTZ.U32.TRUNC.NTZ R5, R4 ;  /* 0x0000000400057305 */ /* 0x000e64000021f000 */
[----:B-1---5:R-:W-:Y:S02]  /*0de0*/  IMAD.MOV R0, RZ, RZ, -R5 ;  /* 0x000000ffff007224 */ /* 0x022fe400078e0a05 */
[----:B------:R-:W-:Y:S02]  /*0df0*/  IMAD.MOV.U32 R4, RZ, RZ, RZ ;  /* 0x000000ffff047224 */ /* 0x000fe400078e00ff */
[----:B------:R-:W-:-:S04]  /*0e00*/  IMAD R3, R0, R129, RZ ;  /* 0x0000008100037224 */ /* 0x000fc800078e02ff */
[----:B------:R-:W-:-:S06]  /*0e10*/  IMAD.HI.U32 R3, R5, R3, R4 ;  /* 0x0000000305037227 */ /* 0x000fcc00078e0004 */
[----:B------:R-:W-:-:S05]  /*0e20*/  IMAD.HI.U32 R3, R3, R2, RZ ;  /* 0x0000000203037227 */ /* 0x000fca00078e00ff */
[----:B------:R-:W-:-:S05]  /*0e30*/  IADD3 R0, -R3, RZ, RZ ;  /* 0x000000ff03007210 */ /* 0x000fca0007ffe1ff */
[----:B------:R-:W-:-:S05]  /*0e40*/  IMAD R0, R129, R0, R2 ;  /* 0x0000000081007224 */ /* 0x000fca00078e0202 */
[----:B------:R-:W-:-:S13]  /*0e50*/  ISETP.GT.U32.AND P1, PT, R129, R0, PT ;  /* 0x000000008100720c */ /* 0x000fda0003f24070 */
[----:B------:R-:W-:Y:S01]  /*0e60*/  @!P1 IMAD.IADD R0, R0, 0x1, -R129 ;  /* 0x0000000100009824 */ /* 0x000fe200078e0a81 */
[----:B------:R-:W-:Y:S02]  /*0e70*/  @!P1 IADD3 R3, R3, 0x1, RZ ;  /* 0x0000000103039810 */ /* 0x000fe40007ffe0ff */
[----:B------:R-:W-:Y:S02]  /*0e80*/  ISETP.NE.AND P1, PT, RZ, c[0x0][0x2d0], PT ;  /* 0x0000b400ff007a0c */ /* 0x000fe40003f25270 */
[----:B------:R-:W-:Y:S02]  /*0e90*/  ISETP.GE.U32.AND P2, PT, R0, R129, PT ;  /* 0x000000810000720c */ /* 0x000fe40003f46070 */
[----:B------:R-:W-:-:S04]  /*0ea0*/  LOP3.LUT R0, R7, c[0x0][0x2d0], RZ, 0x3c, !PT ;  /* 0x0000b40007007a12 */ /* 0x000fc800078e3cff */
[----:B------:R-:W-:-:S07]  /*0eb0*/  ISETP.GE.AND P0, PT, R0, RZ, PT ;  /* 0x000000ff0000720c */ /* 0x000fce0003f06270 */
[----:B------:R-:W-:-:S06]  /*0ec0*/  @P2 IADD3 R3, R3, 0x1, RZ ;  /* 0x0000000103032810 */ /* 0x000fcc0007ffe0ff */
[----:B------:R-:W-:Y:S02]  /*0ed0*/  @!P0 IADD3 R3, -R3, RZ, RZ ;  /* 0x000000ff03038210 */ /* 0x000fe40007ffe1ff */
        /* <DEDUP_REMOVED lines=16> */
[----:B------:R-:W-:-:S05]  /*0fe0*/  IMAD R5, R2, R5, R6 ;  /* 0x0000000502057224 */ /* 0x000fca00078e0206 */
[----:B------:R-:W-:-:S13]  /*0ff0*/  ISETP.GT.U32.AND P0, PT, R2, R5, PT ;  /* 0x000000050200720c */ /* 0x000fda0003f04070 */
[----:B------:R-:W-:Y:S01]  /*1000*/  @!P0 IMAD.IADD R5, R5, 0x1, -R2 ;  /* 0x0000000105058824 */ /* 0x000fe200078e0a02 */
[----:B------:R-:W-:-:S04]  /*1010*/  @!P0 IADD3 R4, R4, 0x1, RZ ;  /* 0x0000000104048810 */ /* 0x000fc80007ffe0ff */
[----:B------:R-:W-:Y:S02]  /*1020*/  ISETP.GE.U32.AND P1, PT, R5, R2, PT ;  /* 0x000000020500720c */ /* 0x000fe40003f26070 */
[----:B------:R-:W-:Y:S02]  /*1030*/  LOP3.LUT R5, R18, c[0x0][0x1c8], RZ, 0x3c, !PT ;  /* 0x0000720012057a12 */ /* 0x000fe400078e3cff */
[----:B------:R-:W-:Y:S02]  /*1040*/  IADD3 R2, -R3, RZ, RZ ;  /* 0x000000ff03027210 */ /* 0x000fe40007ffe1ff */
[----:B------:R-:W-:-:S03]  /*1050*/  ISETP.GE.AND P0, PT, R5, RZ, PT ;  /* 0x000000ff0500720c */ /* 0x000fc60003f06270 */
[----:B------:R-:W-:-:S04]  /*1060*/  IMAD R7, R2, c[0x0][0x2d0], R7 ;  /* 0x0000b40002077a24 */ /* 0x000fc800078e0207 */
[----:B------:R-:W-:Y:S02]  /*1070*/  @P1 IADD3 R4, R4, 0x1, RZ ;  /* 0x0000000104041810 */ /* 0x000fe40007ffe0ff */
[----:B------:R-:W-:Y:S02]  /*1080*/  ISETP.NE.AND P1, PT, RZ, c[0x0][0x1c8], PT ;  /* 0x00007200ff007a0c */ /* 0x000fe40003f25270 */
[----:B------:R-:W-:Y:S02]  /*1090*/  SHF.R.S32.HI R15, RZ, 0x1f, R7 ;  /* 0x0000001fff0f7819 */ /* 0x000fe40000011407 */
[----:B------:R-:W-:-:S03]  /*10a0*/  @!P0 IMAD.MOV R4, RZ, RZ, -R4 ;  /* 0x000000ffff048224 */ /* 0x000fc600078e0a04 */
[----:B------:R-:W-:-:S04]  /*10b0*/  IMAD R2, R15, c[0x0][0x198], RZ ;  /* 0x000066000f027a24 */ /* 0x000fc800078e02ff */
[----:B------:R-:W-:Y:S02]  /*10c0*/  IMAD R2, R7, c[0x0][0x19c], R2 ;  /* 0x0000670007027a24 */ /* 0x000fe400078e0202 */
[----:B------:R-:W-:-:S04]  /*10d0*/  @!P1 LOP3.LUT R4, RZ, c[0x0][0x1c8], RZ, 0x33, !PT ;  /* 0x00007200ff049a12 */ /* 0x000fc800078e33ff */
[----:B------:R-:W-:Y:S02]  /*10e0*/  SHF.R.S32.HI R17, RZ, 0x1f, R4 ;  /* 0x0000001fff117819 */ /* 0x000fe40000011404 */
        /* <DEDUP_REMOVED lines=8> */
[----:B------:R-:W-:Y:S01]  /*1170*/  IMAD R3, R17, c[0x0][0x1b0], RZ ;  /* 0x00006c0011037a24 */ /* 0x000fe200078e02ff */
[----:B------:R-:W-:Y:S01]  /*1180*/  IADD3 R6, R23, R6, RZ ;  /* 0x0000000617067210 */ /* 0x000fe20007ffe0ff */
[----:B------:R-:W-:-:S04]  /*1190*/  IMAD.WIDE.U32 R10, R7, c[0x0][0x198], R10 ;  /* 0x00006600070a7a25 */ /* 0x000fc800078e000a */
[----:B------:R-:W-:Y:S02]  /*11a0*/  IMAD.IADD R11, R11, 0x1, R2 ;  /* 0x000000010b0b7824 */ /* 0x000fe400078e0202 */
[C---:B------:R-:W-:Y:S02]  /*11b0*/  IMAD R3, R4.reuse, c[0x0][0x1b4], R3 ;  /* 0x00006d0004037a24 */ /* 0x040fe400078e0203 */
[----:B------:R-:W-:-:S04]  /*11c0*/  IMAD.WIDE.U32 R28, R4, c[0x0][0x1b0], R10 ;  /* 0x00006c00041c7a25 */ /* 0x000fc800078e000a */
[----:B------:R-:W-:Y:S01]  /*11d0*/  IMAD.IADD R2, R29, 0x1, R3 ;  /* 0x000000011d027824 */ /* 0x000fe200078e0203 */
[----:B------:R-:W-:Y:S05]  /*11e0*/  BRA `(.L_x_2752) ;  /* 0x0000044000007947 */ /* 0x000fea0003800000 */
.L_x_2751:
        /* <DEDUP_REMOVED lines=17> */
.L_x_2753:
[----:B------:R-:W-:Y:S01]  /*1300*/  IABS R7, c[0x0][0x1c8] ;  /* 0x0000720000077a13 */ /* 0x000fe20000000000 */
[----:B------:R-:W-:Y:S01]  /*1310*/  @P3 IMAD.IADD R6, R3, 0x1, R6 ;  /* 0x0000000103063824 */ /* 0x000fe200078e0206 */
[----:B------:R-:W-:Y:S02]  /*1320*/  MOV R10, RZ ;  /* 0x000000ff000a7202 */ /* 0x000fe40000000f00 */
[----:B------:R-:W1:Y:S01]  /*1330*/  I2F.RP R13, R7 ;  /* 0x00000007000d7306 */ /* 0x000e620000209400 */
[----:B------:R-:W-:-:S04]  /*1340*/  @P3 IMAD.WIDE.U32 R22, R6, c[0x0][0x1a0], RZ ;  /* 0x0000680006163a25 */ /* 0x000fc800078e00ff */
[----:B------:R-:W-:-:S03]  /*1350*/  @P3 IMAD R6, R6, c[0x0][0x1a4], R23 ;  /* 0x0000690006063a24 */ /* 0x000fc600078e0217 */
        /* <DEDUP_REMOVED lines=8> */
[----:B------:R-:W-:Y:S01]  /*13e0*/  IMAD.HI.U32 R4, R11, R10, RZ ;  /* 0x0000000a0b047227 */ /* 0x000fe200078e00ff */
[----:B------:R-:W-:-:S04]  /*13f0*/  MOV R11, R5 ;  /* 0x00000005000b7202 */ /* 0x000fc80000000f00 */
[----:B------:R-:W-:-:S05]  /*1400*/  IADD3 R2, -R4, RZ, RZ ;  /* 0x000000ff04027210 */ /* 0x000fca0007ffe1ff */
[----:B------:R-:W-:Y:S02]  /*1410*/  IMAD R2, R7, R2, R10 ;  /* 0x0000000207027224 */ /* 0x000fe400078e020a */
[----:B------:R-:W-:-:S03]  /*1420*/  IMAD.MOV.U32 R10, RZ, RZ, R8 ;  /* 0x000000ffff0a7224 */ /* 0x000fc600078e0008 */
[----:B------:R-:W-:-:S13]  /*1430*/  ISETP.GT.U32.AND P0, PT, R7, R2, PT ;  /* 0x000000020700720c */ /* 0x000fda0003f04070 */
[----:B------:R-:W-:Y:S01]  /*1440*/  @!P0 IMAD.IADD R2, R2, 0x1, -R7 ;  /* 0x0000000102028824 */ /* 0x000fe200078e0a07 */
[----:B------:R-:W-:Y:S02]  /*1450*/  @!P0 IADD3 R4, R4, 0x1, RZ ;  /* 0x0000000104048810 */ /* 0x000fe40007ffe0ff */
[----:B------:R-:W-:Y:S02]  /*1460*/  ISETP.NE.AND P0, PT, RZ, c[0x0][0x1c8], PT ;  /* 0x00007200ff007a0c */ /* 0x000fe40003f05270 */
[----:B------:R-:W-:Y:S02]  /*1470*/  ISETP.GE.U32.AND P2, PT, R2, R7, PT ;  /* 0x000000070200720c */ /* 0x000fe40003f46070 */
[----:B------:R-:W-:Y:S02]  /*1480*/  LOP3.LUT R2, R18, c[0x0][0x1c8], RZ, 0x3c, !PT ;  /* 0x0000720012027a12 */ /* 0x000fe400078e3cff */
[----:B------:R-:W-:Y:S02]  /*1490*/  LEA R7, R116, 0xffffff80, 0x7 ;  /* 0xffffff8074077811 */ /* 0x000fe400078e38ff */
[----:B------:R-:W-:-:S02]  /*14a0*/  ISETP.GE.AND P1, PT, R2, RZ, PT ;  /* 0x000000ff0200720c */ /* 0x000fc40003f26270 */
[----:B------:R-:W-:Y:S01]  /*14b0*/  SHF.R.S32.HI R15, RZ, 0x1f, R7 ;  /* 0x0000001fff0f7819 */ /* 0x000fe20000011407 */
[----:B------:R-:W-:-:S04]  /*14c0*/  IMAD.WIDE.U32 R10, R7, c[0x0][0x198], R10 ;  /* 0x00006600070a7a25 */ /* 0x000fc800078e000a */
[----:B------:R-:W-:Y:S01]  /*14d0*/  @P2 IADD3 R4, R4, 0x1, RZ ;  /* 0x0000000104042810 */ /* 0x000fe20007ffe0ff */
[----:B------:R-:W-:-:S04]  /*14e0*/  IMAD R2, R15, c[0x0][0x198], RZ ;  /* 0x000066000f027a24 */ /* 0x000fc800078e02ff */
[----:B------:R-:W-:Y:S01]  /*14f0*/  IMAD R2, R7, c[0x0][0x19c], R2 ;  /* 0x0000670007027a24 */ /* 0x000fe200078e0202 */
        /* <DEDUP_REMOVED lines=19> */
.L_x_2752:
[----:B------:R-:W-:Y:S01]  /*1630*/  ISETP.NE.AND P0, PT, R9, -0x1, PT ;  /* 0xffffffff0900780c */ /* 0x000fe20003f05270 */
[----:B------:R-:W-:Y:S01]  /*1640*/  IMAD R17, R17, c[0x0][0x1b8], RZ ;  /* 0x00006e0011117a24 */ /* 0x000fe200078e02ff */
[----:B------:R-:W-:Y:S01]  /*1650*/  SHF.R.S32.HI R13, RZ, 0x1f, R16 ;  /* 0x0000001fff0d7819 */ /* 0x000fe20000011410 */
[----:B------:R-:W-:Y:S01]  /*1660*/  BSSY B0, `(.L_x_2754) ;  /* 0x0000072000007945 */ /* 0x000fe20003800000 */
[----:B------:R-:W-:Y:S02]  /*1670*/  IADD3 R174, -R125, R122, RZ ;  /* 0x0000007a7dae7210 */ /* 0x000fe40007ffe1ff */
[CC--:B------:R-:W-:Y:S02]  /*1680*/  LEA.HI R3, R13.reuse, R16.reuse, RZ, 0x2 ;  /* 0x000000100d037211 */ /* 0x0c0fe400078f10ff */
[----:B------:R-:W-:Y:S02]  /*1690*/  LEA.HI R5, R13, R16, RZ, 0x3 ;  /* 0x000000100d057211 */ /* 0x000fe400078f18ff */
[----:B------:R-:W-:-:S02]  /*16a0*/  LOP3.LUT R19, R3, 0xfffffffc, RZ, 0xc0, !PT ;  /* 0xfffffffc03137812 */ /* 0x000fc400078ec0ff */
[----:B-----5:R-:W-:Y:S01]  /*16b0*/  SHF.R.S32.HI R0, RZ, 0x3, R5 ;  /* 0x00000003ff007819 */ /* 0x020fe20000011405 */
[----:B------:R-:W-:Y:S01]  /*16c0*/  @!P0 IMAD.WIDE.U32 R30, R187, c[0x0][0x178], RZ ;  /* 0x00005e00bb1e8a25 */ /* 0x000fe200078e00ff */
[----:B------:R-:W-:Y:S02]  /*16d0*/  @!P0 SHF.R.S32.HI R8, RZ, 0x1f, R187 ;  /* 0x0000001fff088819 */ /* 0x000fe400000114bb */
[C---:B------:R-:W-:Y:S01]  /*16e0*/  LEA.HI R11, R5.reuse, R0, RZ, 0x1 ;  /* 0x00000000050b7211 */ /* 0x040fe200078f08ff */
[----:B------:R-:W-:Y:S01]  /*16f0*/  IMAD.IADD R186, R16, 0x1, -R19 ;  /* 0x0000000110ba7824 */ /* 0x000fe200078e0a13 */
[----:B------:R-:W-:Y:S01]  /*1700*/  LOP3.LUT R5, R5, 0xfffffff8, RZ, 0xc0, !PT ;  /* 0xfffffff805057812 */ /* 0x000fe200078ec0ff */
[----:B------:R-:W-:Y:S01]  /*1710*/  @!P0 IMAD R8, R8, c[0x0][0x178], RZ ;  /* 0x00005e0008088a24 */ /* 0x000fe200078e02ff */
[----:B------:R-:W-:Y:S01]  /*1720*/  LOP3.LUT R11, R11, 0xfffffffe, RZ, 0xc0, !PT ;  /* 0xfffffffe0b0b7812 */ /* 0x000fe200078ec0ff */
[----:B------:R-:W-:Y:S01]  /*1730*/  @P0 IMAD.WIDE.U32 R26, R9, c[0x0][0x190], RZ ;  /* 0x00006400091a0a25 */ /* 0x000fe200078e00ff */
[----:B------:R-:W-:-:S03]  /*1740*/  SHF.R.S32.HI R20, RZ, 0x2, R3 ;  /* 0x00000002ff147819 */ /* 0x000fc60000011403 */
[----:B------:R-:W-:Y:S01]  /*1750*/  @!P0 IMAD R8, R187, c[0x0][0x17c], R8 ;  /* 0x00005f00bb088a24 */ /* 0x000fe200078e0208 */
[----:B------:R-:W-:Y:S01]  /*1760*/  SHF.R.S32.HI R21, RZ, 0x1f, R20 ;  /* 0x0000001fff157819 */ /* 0x000fe20000011414 */
[----:B------:R-:W-:Y:S02]  /*1770*/  @!P0 IMAD.MOV.U32 R26, RZ, RZ, R30 ;  /* 0x000000ffff1a8224 */ /* 0x000fe400078e001e */
[----:B------:R-:W-:Y:S02]  /*1780*/  IMAD.SHL.U32 R186, R186, 0x8, RZ ;  /* 0x00000008baba7824 */ /* 0x000fe400078e00ff */
[----:B------:R-:W-:Y:S02]  /*1790*/  IMAD.SHL.U32 R23, R0, 0x40, RZ ;  /* 0x0000004000177824 */ /* 0x000fe400078e00ff */
[----:B------:R-:W-:Y:S01]  /*17a0*/  @P0 IMAD R9, R9, c[0x0][0x194], R27 ;  /* 0x0000650009090a24 */ /* 0x000fe200078e021b */
[----:B------:R-:W-:Y:S01]  /*17b0*/  SHF.R.S32.HI R19, RZ, 0x1f, R186 ;  /* 0x0000001fff137819 */ /* 0x000fe200000114ba */
[----:B------:R-:W-:Y:S01]  /*17c0*/  @!P0 IMAD.IADD R9, R31, 0x1, R8 ;  /* 0x000000011f098824 */ /* 0x000fe200078e0208 */
[----:B------:R-:W-:Y:S01]  /*17d0*/  IADD3 R26, P0, R186, R26, RZ ;  /* 0x0000001aba1a7210 */ /* 0x000fe20007f1e0ff */
[----:B------:R-:W-:Y:S01]  /*17e0*/  IMAD.IADD R8, R0, 0x1, -R11 ;  /* 0x0000000100087824 */ /* 0x000fe200078e0a0b */
[----:B------:R-:W-:Y:S01]  /*17f0*/  LOP3.LUT R23, R23, 0xc0, RZ, 0xc0, !PT ;  /* 0x000000c017177812 */ /* 0x000fe200078ec0ff */
[----:B------:R-:W-:Y:S01]  /*1800*/  IMAD.IADD R5, R16, 0x1, -R5 ;  /* 0x0000000110057824 */ /* 0x000fe200078e0a05 */
[----:B------:R-:W-:Y:S01]  /*1810*/  IADD3 R28, P2, R186, R28, RZ ;  /* 0x0000001cba1c7210 */ /* 0x000fe20007f5e0ff */
[----:B------:R-:W-:Y:S01]  /*1820*/  IMAD.X R27, R19, 0x1, R9, P0 ;  /* 0x00000001131b7824 */ /* 0x000fe200000e0609 */
[----:B------:R-:W-:Y:S01]  /*1830*/  LOP3.LUT R11, R23, 0x18, R186, 0xf8, !PT ;  /* 0x00000018170b7812 */ /* 0x000fe200078ef8ba */
[----:B------:R-:W-:Y:S01]  /*1840*/  IMAD.WIDE R24, R25, 0x40, R20 ;  /* 0x0000004019187825 */ /* 0x000fe200078e0214 */
[----:B------:R-:W-:-:S02]  /*1850*/  SHF.R.U32.HI R0, RZ, 0x3, R23 ;  /* 0x00000003ff007819 */ /* 0x000fc40000011617 */
[----:B------:R-:W-:Y:S01]  /*1860*/  LEA.HI R9, R13, R16, RZ, 0x4 ;  /* 0x000000100d097211 */ /* 0x000fe200078f20ff */
[----:B------:R-:W-:Y:S01]  /*1870*/  IMAD.X R29, R19, 0x1, R2, P2 ;  /* 0x00000001131d7824 */ /* 0x000fe200010e0602 */
[----:B------:R-:W-:Y:S02]  /*1880*/  LOP3.LUT R0, R11, R0, RZ, 0x3c, !PT ;  /* 0x000000000b007212 */ /* 0x000fe400078e3cff */
[----:B------:R-:W-:Y:S01]  /*1890*/  LOP3.LUT R11, R9, 0xfffffff0, RZ, 0xc0, !PT ;  /* 0xfffffff0090b7812 */ /* 0x000fe200078ec0ff */
[----:B------:R-:W-:Y:S01]  /*18a0*/  IMAD.WIDE.U32 R130, R20, c[0x0][0x198], R28 ;  /* 0x0000660014827a25 */ /* 0x000fe200078e001c */
[----:B------:R-:W-:Y:S02]  /*18b0*/  IADD3 R22, P1, R186, R22, RZ ;  /* 0x00000016ba167210 */ /* 0x000fe40007f3e0ff */
[----:B------:R-:W-:Y:S01]  /*18c0*/  LEA.HI R13, R13, R16, RZ, 0x5 ;  /* 0x000000100d0d7211 */ /* 0x000fe200078f28ff */
[----:B------:R-:W-:Y:S01]  /*18d0*/  IMAD.IADD R11, R16, 0x1, -R11 ;  /* 0x00000001100b7824 */ /* 0x000fe200078e0a0b */
[----:B------:R-:W-:Y:S01]  /*18e0*/  IADD3 R118, P0, R20, R7, RZ ;  /* 0x0000000714767210 */ /* 0x000fe20007f1e0ff */
[----:B------:R-:W-:Y:S01]  /*18f0*/  IMAD.X R23, R19, 0x1, R6, P1 ;  /* 0x0000000113177824 */ /* 0x000fe200008e0606 */
[----:B------:R-:W-:-:S02]  /*1900*/  LEA.HI R19, R3, R20, RZ, 0x1 ;  /* 0x0000001403137211 */ /* 0x000fc400078f08ff */
[----:B------:R-:W-:Y:S01]  /*1910*/  LEA.HI R3, R5, R5, RZ, 0x1 ;  /* 0x0000000505037211 */ /* 0x000fe200078f08ff */
[----:B------:R-:W-:Y:S01]  /*1920*/  IMAD.WIDE.U32 R22, R4, c[0x0][0x1b8], R22 ;  /* 0x00006e0004167a25 */ /* 0x000fe200078e0016 */
[----:B------:R-:W-:Y:S02]  /*1930*/  LEA.HI R14, R11, R11, RZ, 0x1 ;  /* 0x0000000b0b0e7211 */ /* 0x000fe400078f08ff */
[----:B------:R-:W-:Y:S02]  /*1940*/  LOP3.LUT R19, R19, 0x7fffffe, RZ, 0xc0, !PT ;  /* 0x07fffffe13137812 */ /* 0x000fe400078ec0ff */
[----:B------:R-:W-:Y:S02]  /*1950*/  LOP3.LUT R6, R3, 0xfffffffe, RZ, 0xc0, !PT ;  /* 0xfffffffe03067812 */ /* 0x000fe400078ec0ff */
[--C-:B------:R-:W-:Y:S01]  /*1960*/  SHF.R.S32.HI R10, RZ, 0x1, R14.reuse ;  /* 0x00000001ff0a7819 */ /* 0x100fe2000001140e */
[----:B------:R-:W-:Y:S01]  /*1970*/  IMAD.IADD R2, R20, 0x1, -R19 ;  /* 0x0000000114027824 */ /* 0x000fe200078e0a13 */
[----:B------:R-:W-:-:S02]  /*1980*/  SHF.R.S32.HI R7, RZ, 0x1f, R14 ;  /* 0x0000001fff077819 */ /* 0x000fc4000001140e */
[----:B------:R-:W-:Y:S02]  /*1990*/  SHF.R.S32.HI R123, RZ, 0x5, R13 ;  /* 0x00000005ff7b7819 */ /* 0x000fe4000001140d */
[----:B------:R-:W-:Y:S02]  /*19a0*/  IADD3 R5, R5, -R6, RZ ;  /* 0x8000000605057210 */ /* 0x000fe40007ffe0ff */
[----:B------:R-:W-:Y:S01]  /*19b0*/  LEA.HI R6, R7, R10, RZ, 0x2 ;  /* 0x0000000a07067211 */ /* 0x000fe200078f10ff */
[----:B------:R-:W-:Y:S01]  /*19c0*/  IMAD R183, R123, 0x8, R2 ;  /* 0x000000087bb77824 */ /* 0x000fe200078e0202 */
[----:B------:R-:W-:Y:S01]  /*19d0*/  SHF.R.S32.HI R19, RZ, 0x1f, R18 ;  /* 0x0000001fff137819 */ /* 0x000fe20000011412 */
[C---:B------:R-:W-:Y:S01]  /*19e0*/  IMAD.X R2, R21.reuse, 0x1, R15, P0 ;  /* 0x0000000115027824 */ /* 0x040fe200000e060f */
[----:B------:R-:W-:Y:S01]  /*19f0*/  LOP3.LUT R15, R6, 0xfffffffc, RZ, 0xc0, !PT ;  /* 0xfffffffc060f7812 */ /* 0x000fe200078ec0ff */
[----:B------:R-:W-:Y:S01]  /*1a00*/  IMAD R7, R21, c[0x0][0x198], RZ ;  /* 0x0000660015077a24 */ /* 0x000fe200078e02ff */
[----:B------:R-:W-:Y:S01]  /*1a10*/  ISETP.GE.AND P0, PT, R20, R174, PT ;  /* 0x000000ae1400720c */ /* 0x000fe20003f06270 */
[----:B------:R-:W-:Y:S01]  /*1a20*/  IMAD.U32 R183, R183, 0x20, R0 ;  /* 0x00000020b7b77824 */ /* 0x000fe200078e0000 */
[----:B------:R-:W-:Y:S01]  /*1a30*/  LOP3.LUT R13, R13, 0xffffffe0, RZ, 0xc0, !PT ;  /* 0xffffffe00d0d7812 */ /* 0x000fe200078ec0ff */
[----:B------:R-:W-:Y:S01]  /*1a40*/  IMAD R0, R4, c[0x0][0x1bc], R17 ;  /* 0x00006f0004007a24 */ /* 0x000fe200078e0211 */
[----:B------:R-:W-:Y:S01]  /*1a50*/  SHF.R.S32.HI R9, RZ, 0x4, R9 ;  /* 0x00000004ff097819 */ /* 0x000fe20000011409 */
[----:B------:R-:W-:Y:S01]  /*1a60*/  IMAD R7, R20, c[0x0][0x19c], R7 ;  /* 0x0000670014077a24 */ /* 0x000fe200078e0207 */
[----:B------:R-:W-:Y:S01]  /*1a70*/  SHF.R.S32.HI R3, RZ, 0x1, R3 ;  /* 0x00000001ff037819 */ /* 0x000fe20000011403 */
[----:B------:R-:W-:Y:S01]  /*1a80*/  IMAD.IADD R10, R10, 0x1, -R15 ;  /* 0x000000010a0a7824 */ /* 0x000fe200078e0a0f */
[----:B------:R-:W-:Y:S01]  /*1a90*/  IADD3 R185, R186, 0x20, RZ ;  /* 0x00000020bab97810 */ /* 0x000fe20007ffe0ff */
[----:B------:R-:W-:Y:S01]  /*1aa0*/  IMAD R15, R2, c[0x0][0x1a0], RZ ;  /* 0x00006800020f7a24 */ /* 0x000fe200078e02ff */
[----:B------:R-:W-:Y:S01]  /*1ab0*/  IADD3 R184, R186, 0x40, RZ ;  /* 0x00000040bab87810 */ /* 0x000fe20007ffe0ff */
[----:B------:R-:W-:-:S02]  /*1ac0*/  IMAD.IADD R23, R23, 0x1, R0 ;  /* 0x0000000117177824 */ /* 0x000fc400078e0200 */
[----:B------:R-:W-:Y:S02]  /*1ad0*/  IMAD.IADD R131, R131, 0x1, R7 ;  /* 0x0000000183837824 */ /* 0x000fe400078e0207 */
[C---:B------:R-:W-:Y:S02]  /*1ae0*/  IMAD R7, R118.reuse, c[0x0][0x1a4], R15 ;  /* 0x0000690076077a24 */ /* 0x040fe400078e020f */
[----:B------:R-:W-:-:S04]  /*1af0*/  IMAD.WIDE.U32 R118, R118, c[0x0][0x1a0], R22 ;  /* 0x0000680076767a25 */ /* 0x000fc800078e0016 */
[----:B------:R-:W-:Y:S02]  /*1b00*/  IMAD R23, R19, c[0x0][0x1a8], RZ ;  /* 0x00006a0013177a24 */ /* 0x000fe400078e02ff */
[----:B------:R-:W-:Y:S02]  /*1b10*/  IMAD.IADD R0, R16, 0x1, -R13 ;  /* 0x0000000110007824 */ /* 0x000fe400078e0a0d */
[C---:B------:R-:W-:Y:S02]  /*1b20*/  IMAD R23, R18.reuse, c[0x0][0x1ac], R23 ;  /* 0x00006b0012177a24 */ /* 0x040fe400078e0217 */
[----:B------:R-:W-:-:S04]  /*1b30*/  IMAD.WIDE.U32 R12, R18, c[0x0][0x1a8], R26 ;  /* 0x00006a00120c7a25 */ /* 0x000fc800078e001a */
        /* <DEDUP_REMOVED lines=36> */
.L_x_2755:
[----:B------:R-:W-:Y:S05]  /*1d80*/  BSYNC B0 ;  /* 0x0000000000007941 */ /* 0x000fea0003800000 */
.L_x_2754:
        /* <DEDUP_REMOVED lines=36> */
.L_x_2757:
[----:B------:R-:W-:Y:S05]  /*1fd0*/  BSYNC B0 ;  /* 0x0000000000007941 */ /* 0x000fea0003800000 */
.L_x_2756:
        /* <DEDUP_REMOVED lines=9> */
[C---:B------:R-:W-:Y:S01]  /*2070*/  @!P3 LEA R22, P4, R130.reuse, c[0x0][0x168], 0x1 ;  /* 0x00005a008216ba11 */ /* 0x040fe200078808ff */
[----:B------:R3:W-:Y:S01]  /*2080*/  @P3 STS [R183+0x3000], RZ ;  /* 0x003000ffb7003388 */ /* 0x0007e20000000800 */
[C---:B--2---:R-:W-:Y:S02]  /*2090*/  @!P2 LEA R12, P1, R130.reuse, c[0x0][0x168], 0x1 ;  /* 0x00005a00820caa11 */ /* 0x044fe400078208ff */
        /* <DEDUP_REMOVED lines=15> */
[----:B---3--:R-:W-:-:S04]  /*2190*/  LEA R12, P0, R130, c[0x0][0x168], 0x1 ;  /* 0x00005a00820c7a11 */ /* 0x008fc800078008ff */
[----:B------:R-:W-:-:S05]  /*21a0*/  LEA.HI.X R13, R130, c[0x0][0x16c], R131, 0x1, P0 ;  /* 0x00005b00820d7a11 */ /* 0x000fca00000f0c83 */
[----:B------:R-:W-:Y:S01]  /*21b0*/  @!PT LDS RZ, [RZ] ;  /* 0x00000000fffff984 */ /* 0x000fe20000000800 */
[----:B------:R-:W-:Y:S01]  /*21c0*/  @!PT LDS RZ, [RZ] ;  /* 0x00000000fffff984 */ /* 0x000fe20000000800 */
[----:B------:R-:W-:Y:S01]  /*21d0*/  @!PT LDS RZ, [RZ] ;  /* 0x00000000fffff984 */ /* 0x000fe20000000800 */
[----:B------:R2:W-:Y:S04]  /*21e0*/  LDGSTS.E.BYPASS.LTC128B.128 [R183+0x7000], [R12.64+0x80] ;  /* 0x070000800cb77fae */ /* 0x0005e8000b901d46 */
.L_x_2759:
[----:B------:R-:W-:Y:S05]  /*21f0*/  BSYNC B0 ;  /* 0x0000000000007941 */ /* 0x000fea0003800000 */
.L_x_2758:
        /* <DEDUP_REMOVED lines=9> */
[----:B--23--:R-:W-:Y:S02]  /*2290*/  IADD3 R13, P1, R177, R130, RZ ;  /* 0x00000082b10d7210 */ /* 0x00cfe40007f3e0ff */
        /* <DEDUP_REMOVED lines=24> */
.L_x_2761:
[----:B------:R-:W-:Y:S05]  /*2420*/  BSYNC B0 ;  /* 0x0000000000007941 */ /* 0x000fea0003800000 */
.L_x_2760:
[----:B--23--:R-:W-:Y:S01]  /*2430*/  IADD3 R13, R20, 0x40, RZ ;  /* 0x00000040140d7810 */ /* 0x00cfe20007ffe0ff */
[----:B------:R-:W-:Y:S03]  /*2440*/  BSSY B0, `(.L_x_2762) ;  /* 0x000001f000007945 */ /* 0x000fe60003800000 */
[----:B------:R-:W-:-:S13]  /*2450*/  ISETP.GE.AND P0, PT, R13, R4, PT ;  /* 0x000000040d00720c */ /* 0x000fda0003f06270 */
[----:B------:R-:W-:Y:S05]  /*2460*/  @P0 BRA `(.L_x_2763) ;  /* 0x000001c000000947 */ /* 0x000fea0003800000 */
[----:B------:R-:W-:Y:S01]  /*2470*/  ISETP.GE.AND P3, PT, R186, c[0x0][0x220], PT ;  /* 0x00008800ba007a0c */ /* 0x000fe20003f66270 */
[----:B------:R-:W-:Y:S01]  /*2480*/  IMAD.MOV.U32 R12, RZ, RZ, c[0x0][0x19c] ;  /* 0x00006700ff0c7624 */ /* 0x000fe200078e00ff */
        /* <DEDUP_REMOVED lines=26> */
.L_x_2763:
[----:B------:R-:W-:Y:S05]  /*2630*/  BSYNC B0 ;  /* 0x0000000000007941 */ /* 0x000fea0003800000 */
.L_x_2762:
        /* <DEDUP_REMOVED lines=8> */
[----:B------:R-:W-:Y:S01]  /*26c0*/  ISETP.GE.AND P1, PT, R184, c[0x0][0x220], PT ;  /* 0x00008800b8007a0c */ /* 0x000fe20003f26270 */
[----:B------:R-:W-:-:S05]  /*26d0*/  IMAD.WIDE.U32 R26, R128, 0x60, R130 ;  /* 0x00000060801a7825 */ /* 0x000fca00078e0082 */
[----:B------:R-:W-:-:S03]  /*26e0*/  IADD3 R12, R27, UR4, RZ ;  /* 0x000000041b0c7c10 */ /* 0x000fc6000fffe0ff */
[C---:B-1----:R-:W-:Y:S01]  /*26f0*/  @!P4 LEA R28, P5, R26.reuse, c[0x0][0x168], 0x1 ;  /* 0x00005a001a1cca11 */ /* 0x042fe200078a08ff */
[----:B------:R1:W-:Y:S01]  /*2700*/  @P4 STS.128 [R183+0x4800], RZ ;  /* 0x004800ffb7004388 */ /* 0x0003e20000000c00 */
[C---:B--2---:R-:W-:Y:S02]  /*2710*/  @!P3 LEA R24, P2, R26.reuse, c[0x0][0x168], 0x1 ;  /* 0x00005a001a18ba11 */ /* 0x044fe400078408ff */
[C---:B------:R-:W-:Y:S02]  /*2720*/  @!P1 LEA R22, P0, R26.reuse, c[0x0][0x168], 0x1 ;  /* 0x00005a001a169a11 */ /* 0x040fe400078008ff */
[C-C-:B------:R-:W-:Y:S02]  /*2730*/  @!P4 LEA.HI.X R29, R26.reuse, c[0x0][0x16c], R12.reuse, 0x1, P5 ;  /* 0x00005b001a1dca11 */ /* 0x140fe400028f0c0c */
[C-C-:B------:R-:W-:Y:S02]  /*2740*/  @!P3 LEA.HI.X R25, R26.reuse, c[0x0][0x16c], R12.reuse, 0x1, P2 ;  /* 0x00005b001a19ba11 */ /* 0x140fe400010f0c0c */
[----:B------:R-:W-:Y:S01]  /*2750*/  @!P1 LEA.HI.X R23, R26, c[0x0][0x16c], R12, 0x1, P0 ;  /* 0x00005b001a179a11 */ /* 0x000fe200000f0c0c */
        /* <DEDUP_REMOVED lines=13> */
[----:B------:R1:W-:Y:S02]  /*2830*/  @!P1 LDGSTS.E.BYPASS.LTC128B.128 [R183+0x8800], [R22.64+0x80] ;  /* 0x0880008016b79fae */ /* 0x0003e4000b901d46 */
.L_x_2765:
[----:B------:R-:W-:Y:S05]  /*2840*/  BSYNC B0 ;  /* 0x0000000000007941 */ /* 0x000fea0003800000 */
.L_x_2764:
[----:B------:R-:W-:Y:S01]  /*2850*/  SHF.R.S32.HI R12, RZ, 0x1f, R187 ;  /* 0x0000001fff0c7819 */ /* 0x000fe200000114bb */
[----:B------:R-:W-:Y:S01]  /*2860*/  IMAD.WIDE.U32 R18, R187, c[0x0][0x320], R18 ;  /* 0x0000c800bb127a25 */ /* 0x000fe200078e0012 */
[----:B------:R-:W0:Y:S03]  /*2870*/  LDGDEPBAR ;  /* 0x00000000000079af */ /* 0x000e260000000000 */
[----:B------:R-:W-:Y:S01]  /*2880*/  IMAD R12, R12, c[0x0][0x320], RZ ;  /* 0x0000c8000c0c7a24 */ /* 0x000fe200078e02ff */
[----:B-12---:R-:W-:-:S03]  /*2890*/  LEA R22, P0, R18, c[0x0][0x318], 0x2 ;  /* 0x0000c60012167a11 */ /* 0x006fc600078010ff */
[----:B------:R-:W-:-:S04]  /*28a0*/  IMAD R12, R187, c[0x0][0x324], R12 ;  /* 0x0000c900bb0c7a24 */ /* 0x000fc800078e020c */
[----:B------:R-:W-:-:S05]  /*28b0*/  IMAD.IADD R12, R19, 0x1, R12 ;  /* 0x00000001130c7824 */ /* 0x000fca00078e020c */
[----:B------:R-:W-:-:S05]  /*28c0*/  LEA.HI.X R23, R18, c[0x0][0x31c], R12, 0x2, P0 ;  /* 0x0000c70012177a11 */ /* 0x000fca00000f140c */
[----:B------:R-:W2:Y:S01]  /*28d0*/  LDG.E R12, [R22.64] ;  /* 0x00000006160c7981 */ /* 0x000ea2000c1e1900 */
[----:B------:R-:W-:Y:S01]  /*28e0*/  ISETP.GE.AND P1, PT, R20, R4, PT ;  /* 0x000000041400720c */ /* 0x000fe20003f26270 */
[----:B------:R-:W2:Y:S01]  /*28f0*/  MUFU.RCP R17, c[0x0][0x238] ;  /* 0x00008e0000117b08 */ /* 0x000ea20000001000 */
[----:B------:R-:W-:-:S04]  /*2900*/  DEPBAR.LE SB0, 0x0 ;  /* 0x000080000000791a */ /* 0x000fc80000000000 */
[----:B------:R-:W-:Y:S01]  /*2910*/  BAR.SYNC.DEFER_BLOCKING 0x0 ;  /* 0x0000000000007b1d */ /* 0x000fe20000010000 */
[----:B------:R-:W-:Y:S01]  /*2920*/  SHF.R.S32.HI R19, RZ, 0x1f, R0 ;  /* 0x0000001fff137819 */ /* 0x000fe20000011400 */
[----:B------:R-:W-:Y:S01]  /*2930*/  IMAD.SHL.U32 R181, R16, 0x2, RZ ;  /* 0x0000000210b57824 */ /* 0x000fe200078e00ff */
[C---:B------:R-:W-:Y:S02]  /*2940*/  LEA R196, P0, R118.reuse, c[0x0][0x170], 0x1 ;  /* 0x00005c0076c47a11 */ /* 0x040fe400078008ff */
[----:B------:R-:W-:Y:S01]  /*2950*/  LEA.HI R180, R19, R0, RZ, 0x2 ;  /* 0x0000000013b47211 */ /* 0x000fe200078f10ff */
[----:B------:R-:W-:Y:S01]  /*2960*/  BSSY B0, `(.L_x_2766) ;  /* 0x0000022000007945 */ /* 0x000fe20003800000 */
[----:B------:R-:W-:Y:S02]  /*2970*/  LOP3.LUT R181, R181, 0x6, RZ, 0xc0, !PT ;  /* 0x00000006b5b57812 */ /* 0x000fe400078ec0ff */
[----:B------:R-:W-:Y:S02]  /*2980*/  LEA.HI.X R197, R118, c[0x0][0x174], R6, 0x1, P0 ;  /* 0x00005d0076c57a11 */ /* 0x000fe400000f0c06 */
[----:B------:R-:W-:Y:S01]  /*2990*/  SHF.R.S32.HI R180, RZ, 0x2, R180 ;  /* 0x00000002ffb47819 */ /* 0x000fe200000114b4 */
[----:B------:R1:W-:Y:S04]  /*29a0*/  @P1 STS [R183+0x9000], RZ ;  /* 0x009000ffb7001388 */ /* 0x0003e80000000800 */
[----:B------:R1:W-:Y:S04]  /*29b0*/  @P1 STS [R183+0x9004], RZ ;  /* 0x009004ffb7001388 */ /* 0x0003e80000000800 */
[----:B------:R1:W-:Y:S04]  /*29c0*/  @P1 STS.64 [R183+0x9008], RZ ;  /* 0x009008ffb7001388 */ /* 0x0003e80000000a00 */
[----:B------:R1:W-:Y:S04]  /*29d0*/  @P1 STS.128 [R183+0xb000], RZ ;  /* 0x00b000ffb7001388 */ /* 0x0003e80000000c00 */
[----:B------:R1:W-:Y:S01]  /*29e0*/  @P1 STS.128 [R183+0xd000], RZ ;  /* 0x00d000ffb7001388 */ /* 0x0003e20000000c00 */
[----:B--2---:R-:W-:Y:S01]  /*29f0*/  FMUL.FTZ R0, R12, R17 ;  /* 0x000000110c007220 */ /* 0x004fe20000410000 */
[----:B------:R-:W-:Y:S05]  /*2a00*/  @P1 BRA `(.L_x_2767) ;  /* 0x0000017000001947 */ /* 0x000fea0003800000 */
[----:B-1----:R-:W-:Y:S02]  /*2a10*/  ISETP.GE.AND P2, PT, R186, c[0x0][0x220], PT ;  /* 0x00008800ba007a0c */ /* 0x002fe40003f46270 */
        /* <DEDUP_REMOVED lines=22> */
.L_x_2767:
[----:B-1----:R-:W-:Y:S05]  /*2b80*/  BSYNC B0 ;  /* 0x0000000000007941 */ /* 0x002fea0003800000 */
.L_x_2766:
        /* <DEDUP_REMOVED lines=28> */
[----:B---3--:R-:W-:-:S04]  /*2d50*/  LEA R16, P0, R179, R196, 0x1 ;  /* 0x000000c4b3107211 */ /* 0x008fc800078008ff */
[----:B------:R-:W-:-:S05]  /*2d60*/  LEA.HI.X R17, R179, R197, R178, 0x1, P0 ;  /* 0x000000c5b3117211 */ /* 0x000fca00000f0cb2 */
[----:B------:R-:W-:Y:S01]  /*2d70*/  @!PT LDS RZ, [RZ] ;  /* 0x00000000fffff984 */ /* 0x000fe20000000800 */
[----:B------:R-:W-:Y:S01]  /*2d80*/  @!PT LDS RZ, [RZ] ;  /* 0x00000000fffff984 */ /* 0x000fe20000000800 */
[----:B------:R-:W-:Y:S01]  /*2d90*/  @!PT LDS RZ, [RZ] ;  /* 0x00000000fffff984 */ /* 0x000fe20000000800 */
[----:B------:R3:W-:Y:S04]  /*2da0*/  LDGSTS.E.BYPASS.LTC128B.128 [R183+0xd800], [R16.64+0x80] ;  /* 0x0d80008010b77fae */ /* 0x0007e8000b901d46 */
.L_x_2769:
[----:B------:R-:W-:Y:S05]  /*2db0*/  BSYNC B0 ;  /* 0x0000000000007941 */ /* 0x000fea0003800000 */
.L_x_2768:
        /* <DEDUP_REMOVED lines=12> */
[CC--:B---3--:R-:W-:Y:S01]  /*2e80*/  @!P3 LEA R18, P4, R13.reuse, R196.reuse, 0x1 ;  /* 0x000000c40d12b211 */ /* 0x0c8fe200078808ff */
        /* <DEDUP_REMOVED lines=21> */
.L_x_2771:
[----:B------:R-:W-:Y:S05]  /*2fe0*/  BSYNC B0 ;  /* 0x0000000000007941 */ /* 0x000fea0003800000 */
.L_x_2770:
        /* <DEDUP_REMOVED lines=13> */
[--C-:B---3--:R-:W-:Y:S01]  /*30c0*/  @!P2 IMAD.MOV.U32 R17, RZ, RZ, R197.reuse ;  /* 0x000000ffff11a224 */ /* 0x108fe200078e00c5 */
[----:B------:R-:W-:Y:S01]  /*30d0*/  @!P2 MOV R16, R196 ;  /* 0x000000c40010a202 */ /* 0x000fe20000000f00 */
[C---:B------:R-:W-:Y:S01]  /*30e0*/  @!P1 IMAD.WIDE.U32 R18, R7.reuse, 0xc0, R196 ;  /* 0x000000c007129825 */ /* 0x040fe200078e00c4 */
        /* <DEDUP_REMOVED lines=26> */
.L_x_2773:
[----:B------:R-:W-:Y:S05]  /*3290*/  BSYNC B0 ;  /* 0x0000000000007941 */ /* 0x000fea0003800000 */
.L_x_2772:
[----:B-1----:R-:W-:Y:S01]  /*32a0*/  LEA.HI R13, R9, R9, RZ, 0x1 ;  /* 0x00000009090d7211 */ /* 0x002fe200078f08ff */
[----:B------:R-:W-:Y:S01]  /*32b0*/  IMAD.SHL.U32 R10, R10, 0x40, RZ ;  /* 0x000000400a0a7824 */ /* 0x000fe200078e00ff */
[----:B------:R-:W-:Y:S01]  /*32c0*/  SHF.R.S32.HI R12, RZ, 0x1f, R11 ;  /* 0x0000001fff0c7819 */ /* 0x000fe2000001140b */
[----:B------:R-:W-:Y:S01]  /*32d0*/  IMAD.SHL.U32 R8, R8, 0x8, RZ ;  /* 0x0000000808087824 */ /* 0x000fe200078e00ff */
[----:B---3--:R-:W-:Y:S01]  /*32e0*/  LOP3.LUT R16, R14, 0x7fffffe, RZ, 0xc0, !PT ;  /* 0x07fffffe0e107812 */ /* 0x008fe200078ec0ff */
[----:B------:R-:W0:Y:S01]  /*32f0*/  LDGDEPBAR ;  /* 0x00000000000079af */ /* 0x000e220000000000 */
[----:B------:R-:W-:Y:S02]  /*3300*/  LOP3.LUT R14, R13, 0xfffffffe, RZ, 0xc0, !PT ;  /* 0xfffffffe0d0e7812 */ /* 0x000fe400078ec0ff */
[----:B------:R-:W-:Y:S01]  /*3310*/  LEA.HI R12, R12, R11, RZ, 0x3 ;  /* 0x0000000b0c0c7211 */ /* 0x000fe200078f18ff */
[----:B------:R-:W-:Y:S01]  /*3320*/  IMAD.IADD R121, R11, 0x1, -R16 ;  /* 0x000000010b797824 */ /* 0x000fe200078e0a10 */
[----:B------:R-:W-:Y:S01]  /*3330*/  LOP3.LUT R10, R10, 0xc0, RZ, 0xc0, !PT ;  /* 0x000000c00a0a7812 */ /* 0x000fe200078ec0ff */
[C---:B------:R-:W-:Y:S01]  /*3340*/  IMAD.SHL.U32 R11, R3.reuse, 0x40, RZ ;  /* 0x00000040030b7824 */ /* 0x040fe200078e00ff */
[----:B------:R-:W-:Y:S01]  /*3350*/  LOP3.LUT P0, RZ, R3, 0x2, RZ, 0xc0, !PT ;  /* 0x0000000203ff7812 */ /* 0x000fe2000780c0ff */
[----:B------:R-:W-:-:S02]  /*3360*/  IMAD.IADD R14, R9, 0x1, -R14 ;  /* 0x00000001090e7824 */ /* 0x000fc400078e0a0e */
[----:B------:R-:W-:Y:S01]  /*3370*/  IMAD.SHL.U32 R12, R12, 0x20, RZ ;  /* 0x000000200c0c7824 */ /* 0x000fe200078e00ff */
[----:B------:R-:W-:Y:S01]  /*3380*/  LOP3.LUT R11, R11, 0xc0, RZ, 0xc0, !PT ;  /* 0x000000c00b0b7812 */ /* 0x000fe200078ec0ff */
[C---:B------:R-:W-:Y:S02]  /*3390*/  IMAD.SHL.U32 R9, R14.reuse, 0x8, RZ ;  /* 0x000000080e097824 */ /* 0x040fe400078e00ff */
[----:B------:R-:W-:Y:S01]  /*33a0*/  IMAD R172, R14, 0x8, R5 ;  /* 0x000000080eac7824 */ /* 0x000fe200078e0205 */
[----:B------:R-:W-:Y:S01]  /*33b0*/  LOP3.LUT R120, R12, 0xffffff00, RZ, 0xc0, !PT ;  /* 0xffffff000c787812 */ /* 0x000fe200078ec0ff */
[----:B------:R-:W-:Y:S01]  /*33c0*/  IMAD.MOV.U32 R3, RZ, RZ, 0x20 ;  /* 0x00000020ff037424 */ /* 0x000fe200078e00ff */
[----:B------:R-:W-:Y:S02]  /*33d0*/  LOP3.LUT R8, R11, 0x8, R8, 0xf8, !PT ;  /* 0x000000080b087812 */ /* 0x000fe400078ef808 */
[----:B------:R-:W-:Y:S02]  /*33e0*/  SHF.R.U32.HI R11, RZ, 0x3, R11 ;  /* 0x00000003ff0b7819 */ /* 0x000fe4000001160b */
[----:B------:R-:W-:-:S02]  /*33f0*/  LOP3.LUT R9, R10, 0x8, R9, 0xf8, !PT ;  /* 0x000000080a097812 */ /* 0x000fc400078ef809 */
[----:B------:R-:W-:Y:S01]  /*3400*/  SHF.R.U32.HI R12, RZ, 0x3, R10 ;  /* 0x00000003ff0c7819 */ /* 0x000fe2000001160a */
[C---:B------:R-:W-:Y:S01]  /*3410*/  IMAD R10, R123.reuse, 0x200, R120 ;  /* 0x000002007b0a7824 */ /* 0x040fe200078e0278 */
[----:B------:R-:W-:Y:S01]  /*3420*/  LOP3.LUT R11, R8, R11, RZ, 0x3c, !PT ;  /* 0x0000000b080b7212 */ /* 0x000fe200078e3cff */
[----:B------:R-:W-:Y:S01]  /*3430*/  IMAD R123, R123, 0x10, R125 ;  /* 0x000000107b7b7824 */ /* 0x000fe200078e027d */
[----:B------:R-:W-:Y:S01]  /*3440*/  LOP3.LUT R5, R9, R12, RZ, 0x3c, !PT ;  /* 0x0000000c09057212 */ /* 0x000fe200078e3cff */
[----:B------:R-:W-:Y:S01]  /*3450*/  IMAD R10, R121, 0x20, R10 ;  /* 0x00000020790a7824 */ /* 0x000fe200078e020a */
[----:B------:R-:W-:Y:S01]  /*3460*/  SEL R3, R3, 0xffffffe0, !P0 ;  /* 0xffffffe003037807 */ /* 0x000fe20004000000 */
[----:B------:R-:W-:Y:S02]  /*3470*/  IMAD.U32 R172, R172, 0x20, R11 ;  /* 0x00000020acac7824 */ /* 0x000fe400078e000b */
[----:B------:R-:W-:Y:S02]  /*3480*/  IMAD.IADD R173, R5, 0x1, R10 ;  /* 0x0000000105ad7824 */ /* 0x000fe400078e020a */
[----:B------:R-:W-:-:S02]  /*3490*/  IMAD.SHL.U32 R172, R172, 0x2, RZ ;  /* 0x00000002acac7824 */ /* 0x000fc400078e00ff */
[----:B------:R-:W-:Y:S02]  /*34a0*/  IMAD.SHL.U32 R173, R173, 0x2, RZ ;  /* 0x00000002adad7824 */ /* 0x000fe400078e00ff */
[----:B------:R-:W-:Y:S01]  /*34b0*/  IMAD.IADD R169, R172, 0x1, R3 ;  /* 0x00000001aca97824 */ /* 0x000fe200078e0203 */
[----:B------:R-:W-:Y:S01]  /*34c0*/  LDSM.16.M88.4 R72, [R172+0x3000] ;  /* 0x00300000ac48783b */ /* 0x000fe20000000200 */
[----:B------:R-:W-:Y:S02]  /*34d0*/  IMAD R171, R4, 0x2, R173 ;  /* 0x0000000204ab7824 */ /* 0x000fe400078e02ad */
[----:B------:R-:W-:Y:S01]  /*34e0*/  IMAD.IADD R3, R2, 0x1, R181 ;  /* 0x0000000102037824 */ /* 0x000fe200078e02b5 */
[----:B------:R-:W1:Y:S01]  /*34f0*/  LDSM.16.M88.4 R16, [R173] ;  /* 0x00000000ad10783b */ /* 0x000e620000000200 */
[----:B------:R-:W-:-:S03]  /*3500*/  IMAD R120, R121, 0x20, R120 ;  /* 0x0000002079787824 */ /* 0x000fc600078e0278 */
[----:B------:R-:W3:Y:S01]  /*3510*/  LDSM.16.M88.4 R64, [R172+0x3400] ;  /* 0x00340000ac40783b */ /* 0x000ee20000000200 */
[----:B------:R-:W-:-:S03]  /*3520*/  IMAD.IADD R5, R5, 0x1, R120 ;  /* 0x0000000105057824 */ /* 0x000fc600078e0278 */
[----:B------:R-:W5:Y:S04]  /*3530*/  LDSM.16.M88.4 R56, [R172+0x3800] ;  /* 0x00380000ac38783b */ /* 0x000f680000000200 */
[----:B------:R-:W2:Y:S04]  /*3540*/  LDSM.16.M88.4 R48, [R172+0x3c00] ;  /* 0x003c0000ac30783b */ /* 0x000ea80000000200 */
[----:B------:R-:W4:Y:S04]  /*3550*/  LDSM.16.M88.4 R40, [R172+0x4000] ;  /* 0x00400000ac28783b */ /* 0x000f280000000200 */
[----:B------:R-:W2:Y:S04]  /*3560*/  LDSM.16.M88.4 R32, [R172+0x4400] ;  /* 0x00440000ac20783b */ /* 0x000ea80000000200 */
[----:B------:R-:W2:Y:S04]  /*3570*/  LDSM.16.M88.4 R24, [R172+0x4800] ;  /* 0x00480000ac18783b */ /* 0x000ea80000000200 */
[----:B------:R-:W-:Y:S04]  /*3580*/  LDSM.16.M88.4 R8, [R169+0x3000] ;  /* 0x00300000a908783b */ /* 0x000fe80000000200 */
[----:B------:R-:W2:Y:S04]  /*3590*/  LDSM.16.M88.4 R108, [R171] ;  /* 0x00000000ab6c783b */ /* 0x000ea80000000200 */
[----:B------:R-:W2:Y:S04]  /*35a0*/  LDSM.16.M88.4 R96, [R169+0x3400] ;  /* 0x00340000a960783b */ /* 0x000ea80000000200 */
[----:B------:R-:W2:Y:S01]  /*35b0*/  LDSM.16.M88.4 R100, [R172+0x4c00] ;  /* 0x004c0000ac64783b */ /* 0x000ea20000000200 */
[C---:B-1----:R-:W-:Y:S03]  /*35c0*/  HMMA.16816.F32.BF16 R76, R16.reuse, R72, RZ ;  /* 0x00000048104c723c */ /* 0x042fe600000418ff */
[----:B------:R-:W1:Y:S04]  /*35d0*/  LDSM.16.M88.4 R92, [R169+0x3800] ;  /* 0x00380000a95c783b */ /* 0x000e680000000200 */
[----:B------:R-:W1:Y:S01]  /*35e0*/  LDSM.16.M88.4 R88, [R169+0x3c00] ;  /* 0x003c0000a958783b */ /* 0x000e620000000200 */
[C---:B---3--:R-:W-:Y:S03]  /*35f0*/  HMMA.16816.F32.BF16 R68, R16.reuse, R64, RZ ;  /* 0x000000401044723c */ /* 0x048fe600000418ff */
[----:B------:R-:W3:Y:S04]  /*3600*/  LDSM.16.M88.4 R84, [R169+0x4000] ;  /* 0x00400000a954783b */ /* 0x000ee80000000200 */
[----:B------:R-:W1:Y:S01]  /*3610*/  LDSM.16.M88.4 R80, [R169+0x4400] ;  /* 0x00440000a950783b */ /* 0x000e620000000200 */
[C---:B------:R-:W-:Y:S03]  /*3620*/  HMMA.16816.F32.BF16 R72, R16.reuse, R74, RZ ;  /* 0x0000004a1048723c */ /* 0x040fe600000418ff */
[----:B------:R-:W1:Y:S04]  /*3630*/  LDSM.16.M88.4 R12, [R169+0x4800] ;  /* 0x00480000a90c783b */ /* 0x000e680000000200 */
[----:B------:R-:W1:Y:S01]  /*3640*/  LDSM.16.M88.4 R112, [R169+0x4c00] ;  /* 0x004c0000a970783b */ /* 0x000e620000000200 */
[C---:B------:R-:W-:Y:S03]  /*3650*/  HMMA.16816.F32.BF16 R64, R16.reuse, R66, RZ ;  /* 0x000000421040723c */ /* 0x040fe600000418ff */
[----:B------:R-:W-:Y:S05]  /*3660*/  LDSM.16.M88.4 R104, [R172+0x5000] ;  /* 0x00500000ac68783b */ /* 0x000fea0000000200 */
[C---:B-----5:R-:W-:Y:S08]  /*3670*/  HMMA.16816.F32.BF16 R60, R16.reuse, R56, RZ ;  /* 0x00000038103c723c */ /* 0x060ff000000418ff */
[C---:B--2---:R-:W-:Y:S08]  /*3680*/  HMMA.16816.F32.BF16 R52, R16.reuse, R48, RZ ;  /* 0x000000301034723c */ /* 0x044ff000000418ff */
[C---:B----4-:R-:W-:Y:S08]  /*3690*/  HMMA.16816.F32.BF16 R44, R16.reuse, R40, RZ ;  /* 0x00000028102c723c */ /* 0x050ff000000418ff */
[C---:B------:R-:W-:Y:S08]  /*36a0*/  HMMA.16816.F32.BF16 R36, R16.reuse, R32, RZ ;  /* 0x000000201024723c */ /* 0x040ff000000418ff */
        /* <DEDUP_REMOVED lines=15> */
[C---:B-1----:R-:W-:Y:S08]  /*37a0*/  HMMA.16816.F32.BF16 R60, R108.reuse, R92, R60 ;  /* 0x0000005c6c3c723c */ /* 0x042ff0000004183c */
[C---:B------:R-:W-:Y:S01]  /*37b0*/  HMMA.16816.F32.BF16 R56, R108.reuse, R94, R56 ;  /* 0x0000005e6c38723c */ /* 0x040fe20000041838 */
[----:B------:R-:W1:Y:S07]  /*37c0*/  LDSM.16.M88.4 R92, [R172+0x5c00] ;  /* 0x005c0000ac5c783b */ /* 0x000e6e0000000200 */
[C---:B------:R-:W-:Y:S08]  /*37d0*/  HMMA.16816.F32.BF16 R52, R108.reuse, R88, R52 ;  /* 0x000000586c34723c */ /* 0x040ff00000041834 */
[C---:B------:R-:W-:Y:S01]  /*37e0*/  HMMA.16816.F32.BF16 R48, R108.reuse, R90, R48 ;  /* 0x0000005a6c30723c */ /* 0x040fe20000041830 */
[----:B------:R-:W5:Y:S07]  /*37f0*/  LDSM.16.M88.4 R88, [R172+0x6000] ;  /* 0x00600000ac58783b */ /* 0x000f6e0000000200 */
[C---:B---3--:R-:W-:Y:S08]  /*3800*/  HMMA.16816.F32.BF16 R44, R108.reuse, R84, R44 ;  /* 0x000000546c2c723c */ /* 0x048ff0000004182c */
[C---:B------:R-:W-:Y:S01]  /*3810*/  HMMA.16816.F32.BF16 R40, R108.reuse, R86, R40 ;  /* 0x000000566c28723c */ /* 0x040fe20000041828 */
[----:B------:R-:W3:Y:S07]  /*3820*/  LDSM.16.M88.4 R84, [R172+0x6400] ;  /* 0x00640000ac54783b */ /* 0x000eee0000000200 */
[C---:B------:R-:W-:Y:S08]  /*3830*/  HMMA.16816.F32.BF16 R36, R108.reuse, R80, R36 ;  /* 0x000000506c24723c */ /* 0x040ff00000041824 */
[C---:B------:R-:W-:Y:S01]  /*3840*/  HMMA.16816.F32.BF16 R32, R108.reuse, R82, R32 ;  /* 0x000000526c20723c */ /* 0x040fe20000041820 */
[----:B------:R-:W1:Y:S07]  /*3850*/  LDSM.16.M88.4 R80, [R172+0x6800] ;  /* 0x00680000ac50783b */ /* 0x000e6e0000000200 */
[C---:B------:R-:W-:Y:S08]  /*3860*/  HMMA.16816.F32.BF16 R28, R108.reuse, R12, R28 ;  /* 0x0000000c6c1c723c */ /* 0x040ff0000004181c */
[C---:B------:R-:W-:Y:S01]  /*3870*/  HMMA.16816.F32.BF16 R24, R108.reuse, R14, R24 ;  /* 0x0000000e6c18723c */ /* 0x040fe20000041818 */
[----:B------:R-:W1:Y:S07]  /*3880*/  LDSM.16.M88.4 R12, [R172+0x6c00] ;  /* 0x006c0000ac0c783b */ /* 0x000e6e0000000200 */
[C---:B------:R-:W-:Y:S08]  /*3890*/  HMMA.16816.F32.BF16 R20, R108.reuse, R112, R20 ;  /* 0x000000706c14723c */ /* 0x040ff00000041814 */
[----:B------:R-:W-:Y:S01]  /*38a0*/  HMMA.16816.F32.BF16 R16, R108, R114, R16 ;  /* 0x000000726c10723c */ /* 0x000fe20000041810 */
[----:B------:R-:W-:Y:S04]  /*38b0*/  LDSM.16.M88.4 R108, [R169+0x5000] ;  /* 0x00500000a96c783b */ /* 0x000fe80000000200 */
[----:B------:R-:W1:Y:S03]  /*38c0*/  LDSM.16.M88.4 R112, [R171+0x1000] ;  /* 0x00100000ab70783b */ /* 0x000e660000000200 */
[C---:B--2---:R-:W-:Y:S08]  /*38d0*/  HMMA.16816.F32.BF16 R60, R8.reuse, R96, R60 ;  /* 0x00000060083c723c */ /* 0x044ff0000004183c */
[C---:B------:R-:W-:Y:S01]  /*38e0*/  HMMA.16816.F32.BF16 R56, R8.reuse, R98, R56 ;  /* 0x000000620838723c */ /* 0x040fe20000041838 */
[----:B------:R-:W2:Y:S07]  /*38f0*/  LDSM.16.M88.4 R96, [R169+0x5c00] ;  /* 0x005c0000a960783b */ /* 0x000eae0000000200 */
[C---:B------:R-:W-:Y:S08]  /*3900*/  HMMA.16816.F32.BF16 R76, R8.reuse, R104, R76 ;  /* 0x00000068084c723c */ /* 0x040ff0000004184c */
[C---:B------:R-:W-:Y:S01]  /*3910*/  HMMA.16816.F32.BF16 R72, R8.reuse, R106, R72 ;  /* 0x0000006a0848723c */ /* 0x040fe20000041848 */
[----:B------:R-:W2:Y:S07]  /*3920*/  LDSM.16.M88.4 R104, [R169+0x5400] ;  /* 0x00540000a968783b */ /* 0x000eae0000000200 */
[C---:B----4-:R-:W-:Y:S08]  /*3930*/  HMMA.16816.F32.BF16 R68, R8.reuse, R100, R68 ;  /* 0x000000640844723c */ /* 0x050ff00000041844 */
[C---:B------:R-:W-:Y:S01]  /*3940*/  HMMA.16816.F32.BF16 R64, R8.reuse, R102, R64 ;  /* 0x000000660840723c */ /* 0x040fe20000041840 */
[----:B------:R-:W4:Y:S07]  /*3950*/  LDSM.16.M88.4 R100, [R169+0x5800] ;  /* 0x00580000a964783b */ /* 0x000f2e0000000200 */
[C---:B-1----:R-:W-:Y:S08]  /*3960*/  HMMA.16816.F32.BF16 R52, R8.reuse, R92, R52 ;  /* 0x0000005c0834723c */ /* 0x042ff00000041834 */
[C---:B------:R-:W-:Y:S01]  /*3970*/  HMMA.16816.F32.BF16 R48, R8.reuse, R94, R48 ;  /* 0x0000005e0830723c */ /* 0x040fe20000041830 */
[----:B------:R-:W-:Y:S07]  /*3980*/  LDSM.16.M88.4 R92, [R169+0x6000] ;  /* 0x00600000a95c783b */ /* 0x000fee0000000200 */
[C---:B-----5:R-:W-:Y:S08]  /*3990*/  HMMA.16816.F32.BF16 R44, R8.reuse, R88, R44 ;  /* 0x00000058082c723c */ /* 0x060ff0000004182c */
[C---:B------:R-:W-:Y:S01]  /*39a0*/  HMMA.16816.F32.BF16 R40, R8.reuse, R90, R40 ;  /* 0x0000005a0828723c */ /* 0x040fe20000041828 */
[----:B------:R-:W-:Y:S07]  /*39b0*/  LDSM.16.M88.4 R88, [R169+0x6400] ;  /* 0x00640000a958783b */ /* 0x000fee0000000200 */
[C---:B---3--:R-:W-:Y:S08]  /*39c0*/  HMMA.16816.F32.BF16 R36, R8.reuse, R84, R36 ;  /* 0x000000540824723c */ /* 0x048ff00000041824 */
[C---:B------:R-:W-:Y:S01]  /*39d0*/  HMMA.16816.F32.BF16 R32, R8.reuse, R86, R32 ;  /* 0x000000560820723c */ /* 0x040fe20000041820 */
[----:B------:R-:W-:Y:S07]  /*39e0*/  LDSM.16.M88.4 R84, [R169+0x6800] ;  /* 0x00680000a954783b */ /* 0x000fee0000000200 */
[C---:B------:R-:W-:Y:S08]  /*39f0*/  HMMA.16816.F32.BF16 R28, R8.reuse, R80, R28 ;  /* 0x00000050081c723c */ /* 0x040ff0000004181c */
[C---:B------:R-:W-:Y:S01]  /*3a00*/  HMMA.16816.F32.BF16 R24, R8.reuse, R82, R24 ;  /* 0x000000520818723c */ /* 0x040fe20000041818 */
[----:B------:R-:W-:Y:S07]  /*3a10*/  LDSM.16.M88.4 R80, [R169+0x6c00] ;  /* 0x006c0000a950783b */ /* 0x000fee0000000200 */
[C---:B------:R-:W-:Y:S08]  /*3a20*/  HMMA.16816.F32.BF16 R20, R8.reuse, R12, R20 ;  /* 0x0000000c0814723c */ /* 0x040ff00000041814 */
[----:B------:R-:W-:Y:S01]  /*3a30*/  HMMA.16816.F32.BF16 R16, R8, R14, R16 ;  /* 0x0000000e0810723c */ /* 0x000fe20000041810 */
[----:B------:R-:W-:Y:S04]  /*3a40*/  LDSM.16.M88.4 R12, [R172+0x7000] ;  /* 0x00700000ac0c783b */ /* 0x000fe80000000200 */
[----:B------:R-:W1:Y:S03]  /*3a50*/  LDSM.16.M88.4 R8, [R173+0x2000] ;  /* 0x00200000ad08783b */ /* 0x000e660000000200 */
[C---:B------:R-:W-:Y:S08]  /*3a60*/  HMMA.16816.F32.BF16 R76, R112.reuse, R108, R76 ;  /* 0x0000006c704c723c */ /* 0x040ff0000004184c */
[C---:B------:R-:W-:Y:S08]  /*3a70*/  HMMA.16816.F32.BF16 R72, R112.reuse, R110, R72 ;  /* 0x0000006e7048723c */ /* 0x040ff00000041848 */
[C---:B--2---:R-:W-:Y:S08]  /*3a80*/  HMMA.16816.F32.BF16 R52, R112.reuse, R96, R52 ;  /* 0x000000607034723c */ /* 0x044ff00000041834 */
[C---:B------:R-:W-:Y:S08]  /*3a90*/  HMMA.16816.F32.BF16 R68, R112.reuse, R104, R68 ;  /* 0x000000687044723c */ /* 0x040ff00000041844 */
[C---:B------:R-:W-:Y:S01]  /*3aa0*/  HMMA.16816.F32.BF16 R64, R112.reuse, R106, R64 ;  /* 0x0000006a7040723c */ /* 0x040fe20000041840 */
[----:B------:R-:W-:Y:S07]  /*3ab0*/  LDSM.16.M88.4 R104, [R169+0x7000] ;  /* 0x00700000a968783b */ /* 0x000fee0000000200 */
[C---:B------:R-:W-:Y:S01]  /*3ac0*/  HMMA.16816.F32.BF16 R96, R112.reuse, R98, R48 ;  /* 0x000000627060723c */ /* 0x040fe20000041830 */
        /* <DEDUP_REMOVED lines=8> */
[C---:B------:R-:W-:Y:S01]  /*3b50*/  HMMA.16816.F32.BF16 R16, R112.reuse, R82, R16 ;  /* 0x000000527010723c */ /* 0x040fe20000041810 */
[----:B------:R-:W4:Y:S07]  /*3b60*/  LDSM.16.M88.4 R80, [R169+0x7400] ;  /* 0x00740000a950783b */ /* 0x000f2e0000000200 */
[----:B------:R-:W-:Y:S07]  /*3b70*/  HMMA.16816.F32.BF16 R28, R112, R84, R28 ;  /* 0x00000054701c723c */ /* 0x000fee000004181c */
[----:B------:R-:W-:Y:S01]  /*3b80*/  IADD3 R84, R123, 0x1, R180 ;  /* 0x000000017b547810 */ /* 0x000fe20007ffe0b4 */
[----:B--2---:R-:W-:Y:S03]  /*3b90*/  HMMA.16816.F32.BF16 R76, R48, R104, R76 ;  /* 0x00000068304c723c */ /* 0x004fe6000004184c */
[----:B------:R-:W-:-:S04]  /*3ba0*/  IADD3 R84, R117, R84, -R122 ;  /* 0x0000005475547210 */ /* 0x000fc80007ffe87a */
[----:B------:R-:W-:Y:S01]  /*3bb0*/  IADD3 R84, R84, c[0x0][0x2e8], RZ ;  /* 0x0000ba0054547a10 */ /* 0x000fe20007ffe0ff */
[----:B------:R-:W-:Y:S03]  /*3bc0*/  HMMA.16816.F32.BF16 R36, R112, R88, R36 ;  /* 0x000000587024723c */ /* 0x000fe60000041824 */
[C---:B------:R-:W-:Y:S02]  /*3bd0*/  IADD3 R132, R84.reuse, 0x8, RZ ;  /* 0x0000000854847810 */ /* 0x040fe40007ffe0ff */
[----:B------:R-:W-:Y:S02]  /*3be0*/  IMNMX R133, R84, R117, PT ;  /* 0x0000007554857217 */ /* 0x000fe40003800200 */
[C---:B------:R-:W-:Y:S01]  /*3bf0*/  IADD3 R88, R3.reuse, 0x1, RZ ;  /* 0x0000000103587810 */ /* 0x040fe20007ffe0ff */
[----:B---3--:R-:W-:Y:S01]  /*3c00*/  HMMA.16816.F32.BF16 R68, R8, R100, R68 ;  /* 0x000000640844723c */ /* 0x008fe20000041844 */
[----:B------:R-:W-:-:S02]  /*3c10*/  IADD3 R89, R3, 0x8, RZ ;  /* 0x0000000803597810 */ /* 0x000fc40007ffe0ff */
[----:B------:R-:W-:Y:S02]  /*3c20*/  IMNMX R132, R132, R117, PT ;  /* 0x0000007584847217 */ /* 0x000fe40003800200 */
[CC--:B------:R-:W-:Y:S02]  /*3c30*/  ISETP.GE.AND P4, PT, R88.reuse, R133.reuse, PT ;  /* 0x000000855800720c */ /* 0x0c0fe40003f86270 */
[-C--:B------:R-:W-:Y:S01]  /*3c40*/  ISETP.GE.AND P2, PT, R88, R132.reuse, PT ;  /* 0x000000845800720c */ /* 0x080fe20003f46270 */
[----:B------:R-:W-:Y:S01]  /*3c50*/  HMMA.16816.F32.BF16 R72, R48, R106, R72 ;  /* 0x0000006a3048723c */ /* 0x000fe20000041848 */
[C---:B------:R-:W-:Y:S02]  /*3c60*/  ISETP.GE.AND P3, PT, R89.reuse, R133, PT ;  /* 0x000000855900720c */ /* 0x040fe40003f66270 */
[----:B------:R-:W-:Y:S02]  /*3c70*/  ISETP.GE.AND P0, PT, R89, R132, PT ;  /* 0x000000845900720c */ /* 0x000fe40003f06270 */
[----:B------:R-:W-:-:S03]  /*3c80*/  IADD3 R100, R3, 0x11, RZ ;  /* 0x0000001103647810 */ /* 0x000fc60007ffe0ff */
[C---:B------:R-:W-:Y:S01]  /*3c90*/  HMMA.16816.F32.BF16 R44, R112.reuse, R92, R44 ;  /* 0x0000005c702c723c */ /* 0x040fe2000004182c */
[----:B------:R-:W2:Y:S07]  /*3ca0*/  I2F R92, R88 ;  /* 0x00000058005c7306 */ /* 0x000eae0000201400 */
[C---:B------:R-:W-:Y:S01]  /*3cb0*/  HMMA.16816.F32.BF16 R40, R112.reuse, R94, R40 ;  /* 0x0000005e7028723c */ /* 0x040fe20000041828 */
[----:B------:R3:W5:Y:S06]  /*3cc0*/  I2F R93, R89 ;  /* 0x00000059005d7306 */ /* 0x00076c0000201400 */
[----:B------:R-:W-:Y:S01]  /*3cd0*/  IADD3 R94, R3, 0x9, RZ ;  /* 0x00000009035e7810 */ /* 0x000fe20007ffe0ff */
[----:B------:R-:W-:Y:S01]  /*3ce0*/  HMMA.16816.F32.BF16 R32, R112, R90, R32 ;  /* 0x0000005a7020723c */ /* 0x000fe20000041820 */
[----:B--2---:R-:W-:-:S02]  /*3cf0*/  FFMA.FTZ R77, R0, R92, R77 ;  /* 0x0000005c004d7223 */ /* 0x004fc4000001004d */
[----:B------:R-:W-:Y:S01]  /*3d00*/  FFMA.FTZ R79, R0, R92, R79 ;  /* 0x0000005c004f7223 */ /* 0x000fe2000001004f */
[C---:B------:R-:W-:Y:S02]  /*3d10*/  ISETP.GE.AND P5, PT, R94.reuse, R133, PT ;  /* 0x000000855e00720c */ /* 0x040fe40003fa6270 */
[----:B------:R-:W-:Y:S02]  /*3d20*/  FSEL R77, R77, -INF , !P4 ;  /* 0xff8000004d4d7808 */ /* 0x000fe40006000000 */
[----:B------:R-:W-:Y:S01]  /*3d30*/  HMMA.16816.F32.BF16 R24, R112, R86, R24 ;  /* 0x000000567018723c */ /* 0x000fe20000041818 */
[----:B---3--:R-:W2:Y:S01]  /*3d40*/  LDSM.16.M88.4 R88, [R169+0x7800] ;  /* 0x00780000a958783b */ /* 0x008ea20000000200 */
[----:B------:R-:W-:Y:S01]  /*3d50*/  ISETP.GE.AND P1, PT, R94, R132, PT ;  /* 0x000000845e00720c */ /* 0x000fe20003f26270 */
[----:B-----5:R-:W-:Y:S02]  /*3d60*/  FFMA.FTZ R74, R0, R93, R74 ;  /* 0x0000005d004a7223 */ /* 0x020fe4000001004a */
[----:B------:R-:W3:Y:S03]  /*3d70*/  LDSM.16.M88.4 R84, [R172+0x7c00] ;  /* 0x007c0000ac54783b */ /* 0x000ee60000000200 */
[----:B-1----:R-:W-:Y:S01]  /*3d80*/  HMMA.16816.F32.BF16 R60, R8, R12, R60 ;  /* 0x0000000c083c723c */ /* 0x002fe2000004183c */
[----:B------:R-:W1:Y:S01]  /*3d90*/  I2F R12, R94 ;  /* 0x0000005e000c7306 */ /* 0x000e620000201400 */
[----:B------:R-:W-:-:S02]  /*3da0*/  FSEL R92, R74, -INF , !P0 ;  /* 0xff8000004a5c7808 */ /* 0x000fc40004000000 */
[----:B------:R-:W-:-:S03]  /*3db0*/  ISETP.GE.AND P0, PT, R100, R132, PT ;  /* 0x000000846400720c */ /* 0x000fc60003f06270 */
[----:B------:R-:W-:Y:S01]  /*3dc0*/  IADD3 R13, R3, 0x10, RZ ;  /* 0x00000010030d7810 */ /* 0x000fe20007ffe0ff */
[----:B------:R-:W-:Y:S01]  /*3dd0*/  HMMA.16816.F32.BF16 R64, R8, R102, R64 ;  /* 0x000000660840723c */ /* 0x000fe20000041840 */
[----:B------:R-:W-:Y:S02]  /*3de0*/  I2F R94, R100 ;  /* 0x00000064005e7306 */ /* 0x000fe40000201400 */
[----:B------:R-:W-:-:S05]  /*3df0*/  ISETP.GE.AND P4, PT, R13, R133, PT ;  /* 0x000000850d00720c */ /* 0x000fca0003f86270 */
[----:B----4-:R-:W-:Y:S01]  /*3e00*/  HMMA.16816.F32.BF16 R68, R48, R80, R68 ;  /* 0x000000503044723c */ /* 0x010fe20000041844 */
[----:B------:R4:W5:Y:S01]  /*3e10*/  I2F R95, R13 ;  /* 0x0000000d005f7306 */ /* 0x0009620000201400 */
[CC--:B-1----:R-:W-:Y:S02]  /*3e20*/  FFMA.FTZ R73, R0.reuse, R12.reuse, R73 ;  /* 0x0000000c00497223 */ /* 0x0c2fe40000010049 */
[----:B------:R-:W-:-:S03]  /*3e30*/  FFMA.FTZ R75, R0, R12, R75 ;  /* 0x0000000c004b7223 */ /* 0x000fc6000001004b */
[----:B------:R-:W-:Y:S01]  /*3e40*/  FSEL R80, R79, -INF , !P2 ;  /* 0xff8000004f507808 */ /* 0x000fe20005000000 */
[----:B------:R-:W-:Y:S01]  /*3e50*/  HMMA.16816.F32.BF16 R56, R8, R14, R56 ;  /* 0x0000000e0838723c */ /* 0x000fe20000041838 */
[----:B------:R-:W-:Y:S01]  /*3e60*/  ISETP.GE.AND P2, PT, R13, R132, PT ;  /* 0x000000840d00720c */ /* 0x000fe20003f46270 */
[----:B------:R-:W-:Y:S01]  /*3e70*/  FFMA.FTZ R79, R0, R93, R72 ;  /* 0x0000005d004f7223 */ /* 0x000fe20000010048 */
[----:B------:R-:W-:Y:S02]  /*3e80*/  IADD3 R72, R3, 0x18, RZ ;  /* 0x0000001803487810 */ /* 0x000fe40007ffe0ff */
[----:B------:R-:W-:Y:S02]  /*3e90*/  FSEL R81, R73, -INF , !P5 ;  /* 0xff80000049517808 */ /* 0x000fe40006800000 */
[----:B------:R-:W-:Y:S01]  /*3ea0*/  FSEL R79, R79, -INF , !P3 ;  /* 0xff8000004f4f7808 */ /* 0x000fe20005800000 */
[----:B------:R-:W-:Y:S01]  /*3eb0*/  HMMA.16816.F32.BF16 R64, R48, R82, R64 ;  /* 0x000000523040723c */ /* 0x000fe20000041840 */
[----:B----4-:R-:W1:Y:S01]  /*3ec0*/  LDSM.16.M88.4 R12, [R172+0x8000] ;  /* 0x00800000ac0c783b */ /* 0x010e620000000200 */
[----:B------:R4:W4:Y:S01]  /*3ed0*/  I2F R93, R72 ;  /* 0x00000048005d7306 */ /* 0x0009220000201400 */
[----:B------:R-:W-:-:S02]  /*3ee0*/  ISETP.GE.AND P5, PT, R72, R133, PT ;  /* 0x000000854800720c */ /* 0x000fc40003fa6270 */
[----:B------:R-:W-:Y:S02]  /*3ef0*/  ISETP.GE.AND P3, PT, R100, R133, PT ;  /* 0x000000856400720c */ /* 0x000fe40003f66270 */
[----:B------:R-:W-:Y:S01]  /*3f00*/  FSEL R82, R75, -INF , !P1 ;  /* 0xff8000004b527808 */ /* 0x000fe20004800000 */
[----:B--2---:R-:W-:Y:S01]  /*3f10*/  HMMA.16816.F32.BF16 R60, R48, R88, R60 ;  /* 0x00000058303c723c */ /* 0x004fe2000004183c */
[----:B------:R-:W-:Y:S01]  /*3f20*/  ISETP.GE.AND P1, PT, R72, R132, PT ;  /* 0x000000844800720c */ /* 0x000fe20003f26270 */
[C---:B-----5:R-:W-:Y:S01]  /*3f30*/  FFMA.FTZ R83, R0.reuse, R95, R68 ;  /* 0x0000005f00537223 */ /* 0x060fe20000010044 */
[----:B------:R-:W-:Y:S01]  /*3f40*/  IADD3 R100, R3, 0x19, RZ ;  /* 0x0000001903647810 */ /* 0x000fe20007ffe0ff */
[----:B------:R-:W-:-:S03]  /*3f50*/  FFMA.FTZ R71, R0, R94, R71 ;  /* 0x0000005e00477223 */ /* 0x000fc60000010047 */
[----:B------:R-:W2:Y:S01]  /*3f60*/  I2F R68, R100 ;  /* 0x0000006400447306 */ /* 0x000ea20000201400 */
[----:B---3--:R-:W-:Y:S01]  /*3f70*/  HMMA.16816.F32.BF16 R52, R8, R84, R52 ;  /* 0x000000540834723c */ /* 0x008fe20000041834 */
[----:B------:R-:W-:Y:S01]  /*3f80*/  FSEL R88, R71, -INF , !P0 ;  /* 0xff80000047587808 */ /* 0x000fe20004000000 */
[----:B----4-:R-:W3:Y:S01]  /*3f90*/  LDSM.16.M88.4 R72, [R169+0x7c00] ;  /* 0x007c0000a948783b */ /* 0x010ee20000000200 */
[----:B------:R-:W-:Y:S02]  /*3fa0*/  IADD3 R71, R3, 0x21, RZ ;  /* 0x0000002103477810 */ /* 0x000fe40007ffe0ff */
[----:B------:R-:W-:Y:S02]  /*3fb0*/  FSEL R83, R83, -INF , !P4 ;  /* 0xff80000053537808 */ /* 0x000fe40006000000 */
[C---:B------:R-:W-:Y:S01]  /*3fc0*/  FFMA.FTZ R84, R0.reuse, R95, R70 ;  /* 0x0000005f00547223 */ /* 0x040fe20000010046 */
[C---:B------:R-:W-:Y:S01]  /*3fd0*/  IADD3 R70, R3.reuse, 0x20, RZ ;  /* 0x0000002003467810 */ /* 0x040fe20007ffe0ff */
[C---:B------:R-:W-:Y:S01]  /*3fe0*/  FFMA.FTZ R85, R0.reuse, R94, R69 ;  /* 0x0000005e00557223 */ /* 0x040fe20000010045 */
[----:B------:R-:W-:Y:S01]  /*3ff0*/  HMMA.16816.F32.BF16 R56, R48, R90, R56 ;  /* 0x0000005a3038723c */ /* 0x000fe20000041838 */
[CC--:B------:R-:W-:Y:S01]  /*4000*/  FFMA.FTZ R64, R0.reuse, R93.reuse, R64 ;  /* 0x0000005d00407223 */ /* 0x0c0fe20000010040 */
[----:B------:R-:W4:Y:S01]  /*4010*/  I2F R69, R70 ;  /* 0x0000004600457306 */ /* 0x000f220000201400 */
[C---:B------:R-:W-:Y:S01]  /*4020*/  FFMA.FTZ R66, R0.reuse, R93, R66 ;  /* 0x0000005d00427223 */ /* 0x040fe20000010042 */
[----:B------:R-:W-:Y:S01]  /*4030*/  IADD3 R94, R3, 0x29, RZ ;  /* 0x00000029035e7810 */ /* 0x000fe20007ffe0ff */
[-C--:B--2---:R-:W-:Y:S01]  /*4040*/  FFMA.FTZ R65, R0, R68.reuse, R65 ;  /* 0x0000004400417223 */ /* 0x084fe20000010041 */
[----:B------:R-:W-:Y:S01]  /*4050*/  FSEL R84, R84, -INF , !P2 ;  /* 0xff80000054547808 */ /* 0x000fe20005000000 */
[----:B------:R-:W-:Y:S01]  /*4060*/  FFMA.FTZ R67, R0, R68, R67 ;  /* 0x0000004400437223 */ /* 0x000fe20000010043 */
[C---:B------:R-:W-:Y:S01]  /*4070*/  ISETP.GE.AND P4, PT, R100.reuse, R133, PT ;  /* 0x000000856400720c */ /* 0x040fe20003f86270 */
[----:B------:R-:W-:Y:S01]  /*4080*/  HMMA.16816.F32.BF16 R96, R8, R86, R96 ;  /* 0x000000560860723c */ /* 0x000fe20000041860 */
[----:B------:R-:W2:Y:S01]  /*4090*/  I2F R93, R71 ;  /* 0x00000047005d7306 */ /* 0x000ea20000201400 */
[----:B------:R-:W-:-:S02]  /*40a0*/  ISETP.GE.AND P2, PT, R100, R132, PT ;  /* 0x000000846400720c */ /* 0x000fc40003f46270 */
[----:B------:R-:W-:Y:S02]  /*40b0*/  FSEL R85, R85, -INF , !P3 ;  /* 0xff80000055557808 */ /* 0x000fe40005800000 */
[----:B------:R-:W-:Y:S02]  /*40c0*/  ISETP.GE.AND P3, PT, R70, R133, PT ;  /* 0x000000854600720c */ /* 0x000fe40003f66270 */
[----:B-1----:R-:W-:Y:S01]  /*40d0*/  HMMA.16816.F32.BF16 R44, R8, R12, R44 ;  /* 0x0000000c082c723c */ /* 0x002fe2000004182c */
[----:B------:R-:W1:Y:S01]  /*40e0*/  I2F R12, R94 ;  /* 0x0000005e000c7306 */ /* 0x000e620000201400 */
[----:B------:R-:W-:Y:S01]  /*40f0*/  FSEL R87, R64, -INF , !P5 ;  /* 0xff80000040577808 */ /* 0x000fe20006800000 */
[-C--:B----4-:R-:W-:Y:S01]  /*4100*/  FFMA.FTZ R60, R0, R69.reuse, R60 ;  /* 0x00000045003c7223 */ /* 0x090fe2000001003c */
[----:B------:R-:W-:Y:S01]  /*4110*/  FSEL R86, R66, -INF , !P1 ;  /* 0xff80000042567808 */ /* 0x000fe20004800000 */
[----:B------:R-:W-:Y:S01]  /*4120*/  FFMA.FTZ R62, R0, R69, R62 ;  /* 0x00000045003e7223 */ /* 0x000fe2000001003e */
[----:B------:R-:W-:-:S02]  /*4130*/  ISETP.GE.AND P0, PT, R70, R132, PT ;  /* 0x000000844600720c */ /* 0x000fc40003f06270 */
[C---:B------:R-:W-:Y:S01]  /*4140*/  ISETP.GE.AND P5, PT, R71.reuse, R133, PT ;  /* 0x000000854700720c */ /* 0x040fe20003fa6270 */
[CC--:B--2---:R-:W-:Y:S01]  /*4150*/  FFMA.FTZ R61, R0.reuse, R93.reuse, R61 ;  /* 0x0000005d003d7223 */ /* 0x0c4fe2000001003d */
[----:B------:R-:W-:Y:S01]  /*4160*/  ISETP.GE.AND P1, PT, R71, R132, PT ;  /* 0x000000844700720c */ /* 0x000fe20003f26270 */
[C---:B------:R-:W-:Y:S01]  /*4170*/  FFMA.FTZ R150, R0.reuse, R93, R63 ;  /* 0x0000005d00967223 */ /* 0x040fe2000001003f */
[----:B------:R-:W-:Y:S01]  /*4180*/  FSEL R89, R65, -INF , !P4 ;  /* 0xff80000041597808 */ /* 0x000fe20006000000 */
[----:B------:R-:W2:Y:S01]  /*4190*/  LDSM.16.M88.4 R68, [R169+0x8000] ;  /* 0x00800000a944783b */ /* 0x000ea20000000200 */
[----:B------:R-:W-:Y:S01]  /*41a0*/  FSEL R90, R67, -INF , !P2 ;  /* 0xff800000435a7808 */ /* 0x000fe20005000000 */
[----:B------:R-:W-:Y:S01]  /*41b0*/  HMMA.16816.F32.BF16 R40, R8, R14, R40 ;  /* 0x0000000e0828723c */ /* 0x000fe20000041828 */
[----:B------:R-:W-:Y:S01]  /*41c0*/  IADD3 R13, R3, 0x30, RZ ;  /* 0x00000030030d7810 */ /* 0x000fe20007ffe0ff */
[----:B------:R-:W4:Y:S01]  /*41d0*/  LDSM.16.M88.4 R64, [R172+0x8400] ;  /* 0x00840000ac40783b */ /* 0x000f220000000200 */
[----:B------:R-:W-:Y:S01]  /*41e0*/  FSEL R153, R61, -INF , !P5 ;  /* 0xff8000003d997808 */ /* 0x000fe20006800000 */
[-C--:B-1----:R-:W-:Y:S01]  /*41f0*/  FFMA.FTZ R57, R0, R12.reuse, R57 ;  /* 0x0000000c00397223 */ /* 0x082fe20000010039 */
[----:B------:R-:W-:Y:S01]  /*4200*/  FSEL R150, R150, -INF , !P1 ;  /* 0xff80000096967808 */ /* 0x000fe20004800000 */
[----:B------:R1:W-:Y:S01]  /*4210*/  I2F R63, R13 ;  /* 0x0000000d003f7306 */ /* 0x0003e20000201400 */
[C---:B------:R-:W-:Y:S01]  /*4220*/  ISETP.GE.AND P5, PT, R13.reuse, R133, PT ;  /* 0x000000850d00720c */ /* 0x040fe20003fa6270 */
[----:B------:R-:W-:Y:S01]  /*4230*/  FFMA.FTZ R59, R0, R12, R59 ;  /* 0x0000000c003b7223 */ /* 0x000fe2000001003b */
[----:B------:R-:W-:Y:S01]  /*4240*/  ISETP.GE.AND P1, PT, R13, R132, PT ;  /* 0x000000840d00720c */ /* 0x000fe20003f26270 */
[----:B---3--:R-:W-:Y:S01]  /*4250*/  HMMA.16816.F32.BF16 R52, R48, R72, R52 ;  /* 0x000000483034723c */ /* 0x008fe20000041834 */
[----:B------:R-:W-:-:S02]  /*4260*/  IADD3 R95, R3, 0x28, RZ ;  /* 0x00000028035f7810 */ /* 0x000fc40007ffe0ff */
[----:B------:R-:W-:Y:S02]  /*4270*/  FSEL R151, R60, -INF , !P3 ;  /* 0xff8000003c977808 */ /* 0x000fe40005800000 */
[----:B------:R-:W3:Y:S01]  /*4280*/  I2F R91, R95 ;  /* 0x0000005f005b7306 */ /* 0x000ee20000201400 */
[----:B------:R-:W-:Y:S02]  /*4290*/  ISETP.GE.AND P2, PT, R95, R132, PT ;  /* 0x000000845f00720c */ /* 0x000fe40003f46270 */
[----:B------:R-:W-:Y:S01]  /*42a0*/  IADD3 R73, R3, 0x31, RZ ;  /* 0x0000003103497810 */ /* 0x000fe20007ffe0ff */
[----:B------:R-:W-:Y:S01]  /*42b0*/  HMMA.16816.F32.BF16 R96, R48, R74, R96 ;  /* 0x0000004a3060723c */ /* 0x000fe20000041860 */
[----:B------:R-:W-:Y:S01]  /*42c0*/  FSEL R148, R62, -INF , !P0 ;  /* 0xff8000003e947808 */ /* 0x000fe20004000000 */
[----:B-1----:R-:W1:Y:S02]  /*42d0*/  LDSM.16.M88.4 R12, [R172+0x8800] ;  /* 0x00880000ac0c783b */ /* 0x002e640000000200 */
[----:B------:R-:W5:Y:S01]  /*42e0*/  I2F R60, R73 ;  /* 0x00000049003c7306 */ /* 0x000f620000201400 */
[----:B------:R-:W-:-:S02]  /*42f0*/  ISETP.GE.AND P4, PT, R95, R133, PT ;  /* 0x000000855f00720c */ /* 0x000fc40003f86270 */
[C---:B------:R-:W-:Y:S02]  /*4300*/  ISETP.GE.AND P3, PT, R94.reuse, R133, PT ;  /* 0x000000855e00720c */ /* 0x040fe40003f66270 */
[----:B------:R-:W-:Y:S02]  /*4310*/  ISETP.GE.AND P0, PT, R94, R132, PT ;  /* 0x000000845e00720c */ /* 0x000fe40003f06270 */
[----:B------:R-:W-:Y:S01]  /*4320*/  IADD3 R62, R3, 0x38, RZ ;  /* 0x00000038033e7810 */ /* 0x000fe20007ffe0ff */
[CC--:B---3--:R-:W-:Y:S01]  /*4330*/  FFMA.FTZ R58, R0.reuse, R91.reuse, R58 ;  /* 0x0000005b003a7223 */ /* 0x0c8fe2000001003a */
[----:B------:R-:W-:Y:S01]  /*4340*/  FSEL R157, R57, -INF , !P3 ;  /* 0xff800000399d7808 */ /* 0x000fe20005800000 */
[C---:B------:R-:W-:Y:S01]  /*4350*/  FFMA.FTZ R56, R0.reuse, R91, R56 ;  /* 0x0000005b00387223 */ /* 0x040fe20000010038 */
[----:B------:R-:W-:Y:S01]  /*4360*/  FSEL R154, R59, -INF , !P0 ;  /* 0xff8000003b9a7808 */ /* 0x000fe20004000000 */
[-C--:B------:R-:W-:Y:S01]  /*4370*/  FFMA.FTZ R54, R0, R63.reuse, R54 ;  /* 0x0000003f00367223 */ /* 0x080fe20000010036 */
[----:B------:R-:W-:Y:S01]  /*4380*/  FSEL R152, R58, -INF , !P2 ;  /* 0xff8000003a987808 */ /* 0x000fe20005000000 */
[----:B------:R-:W3:Y:S01]  /*4390*/  I2F R61, R62 ;  /* 0x0000003e003d7306 */ /* 0x000ee20000201400 */
[----:B------:R-:W-:Y:S01]  /*43a0*/  FSEL R155, R56, -INF , !P4 ;  /* 0xff800000389b7808 */ /* 0x000fe20006000000 */
[----:B-----5:R-:W-:Y:S01]  /*43b0*/  FFMA.FTZ R55, R0, R60, R55 ;  /* 0x0000003c00377223 */ /* 0x020fe20000010037 */
[----:B------:R-:W-:Y:S01]  /*43c0*/  ISETP.GE.AND P2, PT, R73, R132, PT ;  /* 0x000000844900720c */ /* 0x000fe20003f46270 */
[----:B--2---:R-:W-:Y:S01]  /*43d0*/  HMMA.16816.F32.BF16 R44, R48, R68, R44 ;  /* 0x00000044302c723c */ /* 0x004fe2000004182c */
[----:B------:R-:W-:Y:S01]  /*43e0*/  FSEL R136, R54, -INF , !P1 ;  /* 0xff80000036887808 */ /* 0x000fe20004800000 */
[C---:B------:R-:W-:Y:S01]  /*43f0*/  FFMA.FTZ R141, R0.reuse, R63, R52 ;  /* 0x0000003f008d7223 */ /* 0x040fe20000010034 */
[C---:B------:R-:W-:Y:S01]  /*4400*/  IADD3 R72, R3.reuse, 0x39, RZ ;  /* 0x0000003903487810 */ /* 0x040fe20007ffe0ff */
[----:B------:R-:W-:Y:S01]  /*4410*/  FFMA.FTZ R145, R0, R60, R53 ;  /* 0x0000003c00917223 */ /* 0x000fe20000010035 */
[----:B------:R-:W-:-:S02]  /*4420*/  IADD3 R54, R3, 0x40, RZ ;  /* 0x0000004003367810 */ /* 0x000fc40007ffe0ff */
[----:B------:R-:W-:Y:S01]  /*4430*/  FSEL R138, R55, -INF , !P2 ;  /* 0xff800000378a7808 */ /* 0x000fe20005000000 */
[----:B----4-:R-:W-:Y:S01]  /*4440*/  HMMA.16816.F32.BF16 R56, R8, R64, R36 ;  /* 0x000000400838723c */ /* 0x010fe20000041824 */
[----:B------:R-:W2:Y:S01]  /*4450*/  LDSM.16.M88.4 R36, [R169+0x8400] ;  /* 0x00840000a924783b */ /* 0x000ea20000000200 */
[C---:B------:R-:W-:Y:S01]  /*4460*/  IADD3 R55, R3.reuse, 0x41, RZ ;  /* 0x0000004103377810 */ /* 0x040fe20007ffe0ff */
[----:B------:R-:W4:Y:S01]  /*4470*/  I2F R52, R72 ;  /* 0x0000004800347306 */ /* 0x000f220000201400 */
[----:B------:R-:W-:Y:S01]  /*4480*/  ISETP.GE.AND P3, PT, R62, R133, PT ;  /* 0x000000853e00720c */ /* 0x000fe20003f66270 */
[-C--:B---3--:R-:W-:Y:S01]  /*4490*/  FFMA.FTZ R96, R0, R61.reuse, R96 ;  /* 0x0000003d00607223 */ /* 0x088fe20000010060 */
[----:B------:R-:W-:Y:S01]  /*44a0*/  ISETP.GE.AND P0, PT, R62, R132, PT ;  /* 0x000000843e00720c */ /* 0x000fe20003f06270 */
[----:B------:R-:W-:Y:S01]  /*44b0*/  FFMA.FTZ R98, R0, R61, R98 ;  /* 0x0000003d00627223 */ /* 0x000fe20000010062 */
[----:B------:R-:W-:Y:S01]  /*44c0*/  HMMA.16816.F32.BF16 R68, R48, R70, R40 ;  /* 0x000000463044723c */ /* 0x000fe20000041828 */
[----:B------:R-:W3:Y:S01]  /*44d0*/  LDSM.16.M88.4 R40, [R172+0x8c00] ;  /* 0x008c0000ac28783b */ /* 0x000ee20000000200 */
[----:B------:R-:W-:Y:S01]  /*44e0*/  IADD3 R62, R3, 0x49, RZ ;  /* 0x00000049033e7810 */ /* 0x000fe20007ffe0ff */
[----:B------:R-:W5:Y:S01]  /*44f0*/  I2F R53, R54 ;  /* 0x0000003600357306 */ /* 0x000f620000201400 */
[----:B------:R-:W-:-:S02]  /*4500*/  ISETP.GE.AND P4, PT, R73, R133, PT ;  /* 0x000000854900720c */ /* 0x000fc40003f86270 */
[----:B------:R-:W-:Y:S02]  /*4510*/  IADD3 R63, R3, 0x48, RZ ;  /* 0x00000048033f7810 */ /* 0x000fe40007ffe0ff */
[C---:B-1----:R-:W-:Y:S01]  /*4520*/  HMMA.16816.F32.BF16 R28, R8.reuse, R12, R28 ;  /* 0x0000000c081c723c */ /* 0x042fe2000004181c */
[----:B------:R-:W-:Y:S02]  /*4530*/  FSEL R145, R145, -INF , !P4 ;  /* 0xff80000091917808 */ /* 0x000fe40006000000 */
[----:B------:R1:W1:Y:S01]  /*4540*/  I2F R60, R55 ;  /* 0x00000037003c7306 */ /* 0x0002620000201400 */
[----:B------:R-:W-:Y:S01]  /*4550*/  FSEL R147, R96, -INF , !P3 ;  /* 0xff80000060937808 */ /* 0x000fe20005800000 */
[-C--:B----4-:R-:W-:Y:S01]  /*4560*/  FFMA.FTZ R97, R0, R52.reuse, R97 ;  /* 0x0000003400617223 */ /* 0x090fe20000010061 */
[----:B------:R-:W-:Y:S01]  /*4570*/  FSEL R144, R98, -INF , !P0 ;  /* 0xff80000062907808 */ /* 0x000fe20004000000 */
[----:B------:R-:W-:Y:S01]  /*4580*/  FFMA.FTZ R99, R0, R52, R99 ;  /* 0x0000003400637223 */ /* 0x000fe20000010063 */
[----:B------:R-:W-:Y:S01]  /*4590*/  HMMA.16816.F32.BF16 R32, R8, R66, R32 ;  /* 0x000000420820723c */ /* 0x000fe20000041820 */
[----:B------:R-:W-:-:S02]  /*45a0*/  ISETP.GE.AND P4, PT, R54, R133, PT ;  /* 0x000000853600720c */ /* 0x000fc40003f86270 */
[----:B------:R-:W4:Y:S01]  /*45b0*/  I2F R12, R62 ;  /* 0x0000003e000c7306 */ /* 0x000f220000201400 */
[-C--:B------:R-:W-:Y:S01]  /*45c0*/  ISETP.GE.AND P2, PT, R54, R132.reuse, PT ;  /* 0x000000843600720c */ /* 0x080fe20003f46270 */
[C---:B-----5:R-:W-:Y:S01]  /*45d0*/  FFMA.FTZ R44, R0.reuse, R53, R44 ;  /* 0x00000035002c7223 */ /* 0x060fe2000001002c */
[C---:B------:R-:W-:Y:S01]  /*45e0*/  ISETP.GE.AND P3, PT, R55.reuse, R133, PT ;  /* 0x000000853700720c */ /* 0x040fe20003f66270 */
[C---:B------:R-:W-:Y:S01]  /*45f0*/  FFMA.FTZ R46, R0.reuse, R53, R46 ;  /* 0x00000035002e7223 */ /* 0x040fe2000001002e */
[----:B------:R-:W-:Y:S01]  /*4600*/  ISETP.GE.AND P0, PT, R55, R132, PT ;  /* 0x000000843700720c */ /* 0x000fe20003f06270 */
[----:B------:R-:W-:Y:S01]  /*4610*/  HMMA.16816.F32.BF16 R24, R8, R14, R24 ;  /* 0x0000000e0818723c */ /* 0x000fe20000041818 */
[----:B------:R-:W-:Y:S01]  /*4620*/  IADD3 R13, R3, 0x50, RZ ;  /* 0x00000050030d7810 */ /* 0x000fe20007ffe0ff */
[----:B------:R-:W5:Y:S01]  /*4630*/  I2F R61, R63 ;  /* 0x0000003f003d7306 */ /* 0x000f620000201400 */
[----:B-1----:R-:W1:Y:S01]  /*4640*/  LDSM.16.M88.4 R52, [R169+0x8800] ;  /* 0x00880000a934783b */ /* 0x002e620000000200 */
[CC--:B------:R-:W-:Y:S01]  /*4650*/  FFMA.FTZ R135, R0.reuse, R60.reuse, R45 ;  /* 0x0000003c00877223 */ /* 0x0c0fe2000001002d */
[----:B------:R-:W-:Y:S01]  /*4660*/  FSEL R141, R141, -INF , !P5 ;  /* 0xff8000008d8d7808 */ /* 0x000fe20006800000 */
[----:B------:R-:W-:Y:S01]  /*4670*/  FFMA.FTZ R47, R0, R60, R47 ;  /* 0x0000003c002f7223 */ /* 0x000fe2000001002f */
[-C--:B------:R-:W-:Y:S01]  /*4680*/  ISETP.GE.AND P5, PT, R72, R133.reuse, PT ;  /* 0x000000854800720c */ /* 0x080fe20003fa6270 */
[C---:B--2---:R-:W-:Y:S01]  /*4690*/  HMMA.16816.F32.BF16 R56, R48.reuse, R36, R56 ;  /* 0x000000243038723c */ /* 0x044fe20000041838 */
[----:B------:R-:W-:Y:S01]  /*46a0*/  FSEL R135, R135, -INF , !P3 ;  /* 0xff80000087877808 */ /* 0x000fe20005800000 */
[----:B------:R2:W2:Y:S01]  /*46b0*/  I2F R45, R13 ;  /* 0x0000000d002d7306 */ /* 0x0004a20000201400 */
[----:B------:R-:W-:Y:S01]  /*46c0*/  FSEL R134, R47, -INF , !P0 ;  /* 0xff8000002f867808 */ /* 0x000fe20004000000 */
[CC--:B----4-:R-:W-:Y:S01]  /*46d0*/  FFMA.FTZ R69, R0.reuse, R12.reuse, R69 ;  /* 0x0000000c00457223 */ /* 0x0d0fe20000010045 */
[C---:B------:R-:W-:Y:S01]  /*46e0*/  ISETP.GE.AND P3, PT, R13.reuse, R133, PT ;  /* 0x000000850d00720c */ /* 0x040fe20003f66270 */
[----:B------:R-:W-:Y:S01]  /*46f0*/  FFMA.FTZ R71, R0, R12, R71 ;  /* 0x0000000c00477223 */ /* 0x000fe20000010047 */
[-C--:B------:R-:W-:Y:S01]  /*4700*/  ISETP.GE.AND P0, PT, R13, R132.reuse, PT ;  /* 0x000000840d00720c */ /* 0x080fe20003f06270 */
[----:B------:R-:W-:Y:S01]  /*4710*/  HMMA.16816.F32.BF16 R32, R48, R38, R32 ;  /* 0x000000263020723c */ /* 0x000fe20000041820 */
[----:B------:R-:W-:Y:S01]  /*4720*/  ISETP.GE.AND P1, PT, R72, R132, PT ;  /* 0x000000844800720c */ /* 0x000fe20003f26270 */
[CC--:B-----5:R-:W-:Y:S01]  /*4730*/  FFMA.FTZ R68, R0.reuse, R61.reuse, R68 ;  /* 0x0000003d00447223 */ /* 0x0e0fe20000010044 */
[----:B------:R-:W-:Y:S01]  /*4740*/  FSEL R149, R97, -INF , !P5 ;  /* 0xff80000061957808 */ /* 0x000fe20006800000 */
[----:B------:R-:W-:Y:S01]  /*4750*/  FFMA.FTZ R70, R0, R61, R70 ;  /* 0x0000003d00467223 */ /* 0x000fe20000010046 */
[----:B------:R-:W-:-:S02]  /*4760*/  FSEL R146, R99, -INF , !P1 ;  /* 0xff80000063927808 */ /* 0x000fc40004800000 */
[C---:B------:R-:W-:Y:S01]  /*4770*/  ISETP.GE.AND P5, PT, R63.reuse, R133, PT ;  /* 0x000000853f00720c */ /* 0x040fe20003fa6270 */
[----:B---3--:R-:W-:Y:S01]  /*4780*/  HMMA.16816.F32.BF16 R16, R8, R42, R16 ;  /* 0x0000002a0810723c */ /* 0x008fe20000041810 */
[----:B------:R-:W-:Y:S01]  /*4790*/  ISETP.GE.AND P1, PT, R63, R132, PT ;  /* 0x000000843f00720c */ /* 0x000fe20003f26270 */
[----:B--2---:R-:W2:Y:S01]  /*47a0*/  LDSM.16.M88.4 R12, [R169+0x8c00] ;  /* 0x008c0000a90c783b */ /* 0x004ea20000000200 */
[----:B------:R-:W-:Y:S01]  /*47b0*/  IADD3 R36, R3, 0x51, RZ ;  /* 0x0000005103247810 */ /* 0x000fe20007ffe0ff */
[----:B------:R-:W-:-:S04]  /*47c0*/  DEPBAR.LE SB0, 0x0 ;  /* 0x000080000000791a */ /* 0x000fc80000000000 */
[----:B------:R-:W-:Y:S01]  /*47d0*/  FSEL R137, R44, -INF , !P4 ;  /* 0xff8000002c897808 */ /* 0x000fe20006000000 */
[-C--:B------:R-:W-:Y:S01]  /*47e0*/  FFMA.FTZ R58, R0, R45.reuse, R58 ;  /* 0x0000002d003a7223 */ /* 0x080fe2000001003a */
[----:B------:R-:W-:Y:S01]  /*47f0*/  FSEL R143, R68, -INF , !P5 ;  /* 0xff800000448f7808 */ /* 0x000fe20006800000 */
[----:B------:R3:W4:Y:S01]  /*4800*/  I2F R44, R36 ;  /* 0x00000024002c7306 */ /* 0x0007220000201400 */
[----:B------:R-:W-:Y:S01]  /*4810*/  FSEL R140, R70, -INF , !P1 ;  /* 0xff800000468c7808 */ /* 0x000fe20004800000 */
[----:B------:R-:W-:Y:S01]  /*4820*/  FFMA.FTZ R56, R0, R45, R56 ;  /* 0x0000002d00387223 */ /* 0x000fe20000010038 */
[----:B------:R-:W-:Y:S02]  /*4830*/  FSEL R142, R46, -INF , !P2 ;  /* 0xff8000002e8e7808 */ /* 0x000fe40005000000 */
[C---:B------:R-:W-:Y:S02]  /*4840*/  ISETP.GE.AND P5, PT, R36.reuse, R133, PT ;  /* 0x000000852400720c */ /* 0x040fe40003fa6270 */
[----:B------:R-:W-:Y:S01]  /*4850*/  ISETP.GE.AND P1, PT, R36, R132, PT ;  /* 0x000000842400720c */ /* 0x000fe20003f26270 */
[----:B-1----:R-:W-:Y:S01]  /*4860*/  HMMA.16816.F32.BF16 R28, R48, R52, R28 ;  /* 0x00000034301c723c */ /* 0x002fe2000004181c */
[----:B------:R-:W-:-:S02]  /*4870*/  IADD3 R46, R3, 0x58, RZ ;  /* 0x00000058032e7810 */ /* 0x000fc40007ffe0ff */
[C---:B------:R-:W-:Y:S02]  /*4880*/  IADD3 R60, R3.reuse, 0x59, RZ ;  /* 0x00000059033c7810 */ /* 0x040fe40007ffe0ff */
[----:B------:R-:W1:Y:S01]  /*4890*/  I2F R47, R46 ;  /* 0x0000002e002f7306 */ /* 0x000e620000201400 */
[----:B------:R-:W-:Y:S02]  /*48a0*/  FSEL R64, R58, -INF , !P0 ;  /* 0xff8000003a407808 */ /* 0x000fe40004000000 */
[----:B---3--:R-:W-:Y:S01]  /*48b0*/  HMMA.16816.F32.BF16 R36, R8, R40, R20 ;  /* 0x000000280824723c */ /* 0x008fe20000041814 */
[-C--:B------:R-:W-:Y:S02]  /*48c0*/  ISETP.GE.AND P0, PT, R60, R132.reuse, PT ;  /* 0x000000843c00720c */ /* 0x080fe40003f06270 */
[C---:B------:R-:W-:Y:S02]  /*48d0*/  ISETP.GE.AND P4, PT, R62.reuse, R133, PT ;  /* 0x000000853e00720c */ /* 0x040fe40003f86270 */
[----:B------:R-:W3:Y:S01]  /*48e0*/  I2F R40, R60 ;  /* 0x0000003c00287306 */ /* 0x000ee20000201400 */
[----:B------:R-:W-:Y:S01]  /*48f0*/  ISETP.GE.AND P2, PT, R62, R132, PT ;  /* 0x000000843e00720c */ /* 0x000fe20003f46270 */
[CC--:B----4-:R-:W-:Y:S01]  /*4900*/  FFMA.FTZ R23, R0.reuse, R44.reuse, R57 ;  /* 0x0000002c00177223 */ /* 0x0d0fe20000010039 */
[C---:B------:R-:W-:Y:S01]  /*4910*/  HMMA.16816.F32.BF16 R24, R48.reuse, R54, R24 ;  /* 0x000000363018723c */ /* 0x040fe20000041818 */
[C---:B------:R-:W-:Y:S01]  /*4920*/  IADD3 R20, R3.reuse, 0x60, RZ ;  /* 0x0000006003147810 */ /* 0x040fe20007ffe0ff */
[C---:B------:R-:W-:Y:S01]  /*4930*/  FFMA.FTZ R22, R0.reuse, R44, R59 ;  /* 0x0000002c00167223 */ /* 0x040fe2000001003b */
[C---:B------:R-:W-:Y:S01]  /*4940*/  IADD3 R8, R3.reuse, 0x69, RZ ;  /* 0x0000006903087810 */ /* 0x040fe20007ffe0ff */
[CC--:B-1----:R-:W-:Y:S01]  /*4950*/  FFMA.FTZ R21, R0.reuse, R47.reuse, R32 ;  /* 0x0000002f00157223 */ /* 0x0c2fe20000010020 */
[----:B------:R-:W1:Y:S01]  /*4960*/  I2F R41, R20 ;  /* 0x0000001400297306 */ /* 0x000e620000201400 */
[----:B------:R-:W-:Y:S01]  /*4970*/  FFMA.FTZ R47, R0, R47, R34 ;  /* 0x0000002f002f7223 */ /* 0x000fe20000010022 */
[C---:B------:R-:W-:Y:S01]  /*4980*/  IADD3 R34, R3.reuse, 0x68, RZ ;  /* 0x0000006803227810 */ /* 0x040fe20007ffe0ff */
[----:B--2---:R-:W-:Y:S01]  /*4990*/  HMMA.16816.F32.BF16 R16, R48, R14, R16 ;  /* 0x0000000e3010723c */ /* 0x004fe20000041810 */
[----:B------:R-:W-:-:S02]  /*49a0*/  IADD3 R44, R3, 0x61, RZ ;  /* 0x00000061032c7810 */ /* 0x000fc40007ffe0ff */
[----:B------:R-:W-:Y:S01]  /*49b0*/  FSEL R23, R23, -INF , !P5 ;  /* 0xff80000017177808 */ /* 0x000fe20006800000 */
[-C--:B---3--:R-:W-:Y:S01]  /*49c0*/  FFMA.FTZ R35, R0, R40.reuse, R35 ;  /* 0x0000002800237223 */ /* 0x088fe20000010023 */
[----:B------:R-:W2:Y:S01]  /*49d0*/  I2F R9, R34 ;  /* 0x0000002200097306 */ /* 0x000ea20000201400 */
[----:B------:R-:W-:Y:S01]  /*49e0*/  ISETP.GE.AND P5, PT, R20, R133, PT ;  /* 0x000000851400720c */ /* 0x000fe20003fa6270 */
[----:B------:R-:W-:Y:S01]  /*49f0*/  FFMA.FTZ R33, R0, R40, R33 ;  /* 0x0000002800217223 */ /* 0x000fe20000010021 */
[----:B------:R-:W-:Y:S01]  /*4a00*/  HMMA.16816.F32.BF16 R36, R48, R12, R36 ;  /* 0x0000000c3024723c */ /* 0x000fe20000041824 */
[----:B------:R-:W-:Y:S02]  /*4a10*/  FSEL R62, R35, -INF , !P0 ;  /* 0xff800000233e7808 */ /* 0x000fe40004000000 */
[----:B------:R-:W-:Y:S02]  /*4a20*/  ISETP.GE.AND P0, PT, R34, R132, PT ;  /* 0x000000842200720c */ /* 0x000fe40003f06270 */
[----:B------:R-:W3:Y:S01]  /*4a30*/  I2F R10, R8 ;  /* 0x00000008000a7306 */ /* 0x000ee20000201400 */
[CC--:B-1----:R-:W-:Y:S01]  /*4a40*/  FFMA.FTZ R28, R0.reuse, R41.reuse, R28 ;  /* 0x00000029001c7223 */ /* 0x0c2fe2000001001c */
[----:B------:R-:W-:Y:S01]  /*4a50*/  IADD3 R12, R3, 0x70, RZ ;  /* 0x00000070030c7810 */ /* 0x000fe20007ffe0ff */
[----:B------:R-:W-:Y:S01]  /*4a60*/  FFMA.FTZ R30, R0, R41, R30 ;  /* 0x00000029001e7223 */ /* 0x000fe2000001001e */
[----:B------:R-:W-:-:S02]  /*4a70*/  FSEL R139, R69, -INF , !P4 ;  /* 0xff800000458b7808 */ /* 0x000fc40006000000 */
[----:B------:R-:W-:Y:S02]  /*4a80*/  FSEL R53, R28, -INF , !P5 ;  /* 0xff8000001c357808 */ /* 0x000fe40006800000 */
[----:B------:R-:W1:Y:S01]  /*4a90*/  I2F R11, R12 ;  /* 0x0000000c000b7306 */ /* 0x000e620000201400 */
[----:B--2---:R-:W-:Y:S01]  /*4aa0*/  FFMA.FTZ R26, R0, R9, R26 ;  /* 0x00000009001a7223 */ /* 0x004fe2000001001a */
[----:B------:R-:W-:Y:S01]  /*4ab0*/  ISETP.GE.AND P4, PT, R46, R133, PT ;  /* 0x000000852e00720c */ /* 0x000fe20003f86270 */
[----:B------:R-:W-:Y:S01]  /*4ac0*/  FFMA.FTZ R24, R0, R9, R24 ;  /* 0x0000000900187223 */ /* 0x000fe20000010018 */
[----:B------:R-:W-:Y:S02]  /*4ad0*/  FSEL R126, R71, -INF , !P2 ;  /* 0xff800000477e7808 */ /* 0x000fe40005000000 */
[----:B------:R-:W-:Y:S02]  /*4ae0*/  FSEL R28, R26, -INF , !P0 ;  /* 0xff8000001a1c7808 */ /* 0x000fe40004000000 */
[----:B------:R-:W2:Y:S01]  /*4af0*/  I2F R32, R44 ;  /* 0x0000002c00207306 */ /* 0x000ea20000201400 */
[----:B---3--:R-:W-:Y:S01]  /*4b00*/  FFMA.FTZ R25, R0, R10, R25 ;  /* 0x0000000a00197223 */ /* 0x008fe20000010019 */
[----:B------:R-:W-:Y:S01]  /*4b10*/  ISETP.GE.AND P2, PT, R46, R132, PT ;  /* 0x000000842e00720c */ /* 0x000fe20003f46270 */
[----:B------:R-:W-:Y:S01]  /*4b20*/  FFMA.FTZ R27, R0, R10, R27 ;  /* 0x0000000a001b7223 */ /* 0x000fe2000001001b */
[----:B------:R-:W-:-:S02]  /*4b30*/  IADD3 R10, R3, 0x78, RZ ;  /* 0x00000078030a7810 */ /* 0x000fc40007ffe0ff */
[----:B------:R-:W-:Y:S01]  /*4b40*/  FSEL R63, R56, -INF , !P3 ;  /* 0xff800000383f7808 */ /* 0x000fe20005800000 */
[----:B-1----:R-:W-:Y:S01]  /*4b50*/  FFMA.FTZ R36, R0, R11, R36 ;  /* 0x0000000b00247223 */ /* 0x002fe20000010024 */
[----:B------:R-:W-:Y:S01]  /*4b60*/  ISETP.GE.AND P3, PT, R60, R133, PT ;  /* 0x000000853c00720c */ /* 0x000fe20003f66270 */
[----:B------:R-:W-:Y:S01]  /*4b70*/  FFMA.FTZ R26, R0, R11, R38 ;  /* 0x0000000b001a7223 */ /* 0x000fe20000010026 */
[----:B------:R-:W-:Y:S01]  /*4b80*/  FSEL R22, R22, -INF , !P1 ;  /* 0xff80000016167808 */ /* 0x000fe20004800000 */
[----:B------:R-:W1:Y:S01]  /*4b90*/  I2F R11, R10 ;  /* 0x0000000a000b7306 */ /* 0x000e620000201400 */
[----:B------:R-:W-:Y:S02]  /*4ba0*/  ISETP.GE.AND P1, PT, R20, R132, PT ;  /* 0x000000841400720c */ /* 0x000fe40003f26270 */
[----:B------:R-:W-:Y:S01]  /*4bb0*/  FSEL R21, R21, -INF , !P4 ;  /* 0xff80000015157808 */ /* 0x000fe20006000000 */
[-C--:B--2---:R-:W-:Y:S01]  /*4bc0*/  FFMA.FTZ R29, R0, R32.reuse, R29 ;  /* 0x00000020001d7223 */ /* 0x084fe2000001001d */
[----:B------:R-:W-:Y:S01]  /*4bd0*/  ISETP.GE.AND P4, PT, R44, R133, PT ;  /* 0x000000852c00720c */ /* 0x000fe20003f86270 */
[----:B------:R-:W-:Y:S01]  /*4be0*/  FFMA.FTZ R31, R0, R32, R31 ;  /* 0x00000020001f7223 */ /* 0x000fe2000001001f */
[----:B------:R-:W-:Y:S01]  /*4bf0*/  FSEL R20, R47, -INF , !P2 ;  /* 0xff8000002f147808 */ /* 0x000fe20005000000 */
[----:B------:R-:W2:Y:S01]  /*4c00*/  I2F R13, R3 ;  /* 0x00000003000d7306 */ /* 0x000ea20000201400 */
[----:B------:R-:W-:-:S02]  /*4c10*/  ISETP.GE.AND P2, PT, R44, R132, PT ;  /* 0x000000842c00720c */ /* 0x000fc40003f46270 */
[----:B------:R-:W-:Y:S02]  /*4c20*/  FSEL R121, R33, -INF , !P3 ;  /* 0xff80000021797808 */ /* 0x000fe40005800000 */
[----:B------:R-:W-:Y:S02]  /*4c30*/  ISETP.GE.AND P3, PT, R34, R133, PT ;  /* 0x000000852200720c */ /* 0x000fe40003f66270 */
[----:B------:R-:W-:Y:S01]  /*4c40*/  IADD3 R9, R3, 0x71, RZ ;  /* 0x0000007103097810 */ /* 0x000fe20007ffe0ff */
[CC--:B-1----:R-:W-:Y:S01]  /*4c50*/  FFMA.FTZ R16, R0.reuse, R11.reuse, R16 ;  /* 0x0000000b00107223 */ /* 0x0c2fe20000010010 */
[----:B------:R-:W-:Y:S01]  /*4c60*/  FSEL R52, R29, -INF , !P4 ;  /* 0xff8000001d347808 */ /* 0x000fe20006000000 */
[----:B------:R-:W-:Y:S01]  /*4c70*/  FFMA.FTZ R18, R0, R11, R18 ;  /* 0x0000000b00127223 */ /* 0x000fe20000010012 */
[----:B------:R-:W-:Y:S02]  /*4c80*/  FSEL R30, R30, -INF , !P1 ;  /* 0xff8000001e1e7808 */ /* 0x000fe40004800000 */
[----:B------:R-:W-:Y:S01]  /*4c90*/  FSEL R29, R31, -INF , !P2 ;  /* 0xff8000001f1d7808 */ /* 0x000fe20005000000 */
[----:B------:R-:W-:Y:S01]  /*4ca0*/  BAR.SYNC.DEFER_BLOCKING 0x0 ;  /* 0x0000000000007b1d */ /* 0x000fe20000010000 */
[----:B------:R-:W-:Y:S01]  /*4cb0*/  ISETP.GE.AND P5, PT, R8, R133, PT ;  /* 0x000000850800720c */ /* 0x000fe20003fa6270 */
[----:B--2---:R-:W-:Y:S01]  /*4cc0*/  FFMA.FTZ R76, R0, R13, R76 ;  /* 0x0000000d004c7223 */ /* 0x004fe2000001004c */
[----:B------:R-:W-:-:S02]  /*4cd0*/  ISETP.GE.AND P1, PT, R8, R132, PT ;  /* 0x000000840800720c */ /* 0x000fc40003f26270 */
[CC--:B------:R-:W-:Y:S01]  /*4ce0*/  ISETP.GE.AND P4, PT, R12.reuse, R133.reuse, PT ;  /* 0x000000850c00720c */ /* 0x0c0fe20003f86270 */
[----:B------:R-:W1:Y:S01]  /*4cf0*/  I2F R8, R9 ;  /* 0x0000000900087306 */ /* 0x000e620000201400 */
[-C--:B------:R-:W-:Y:S02]  /*4d00*/  ISETP.GE.AND P2, PT, R12, R132.reuse, PT ;  /* 0x000000840c00720c */ /* 0x080fe40003f46270 */
[----:B------:R-:W-:Y:S02]  /*4d10*/  FSEL R47, R24, -INF , !P3 ;  /* 0xff800000182f7808 */ /* 0x000fe40005800000 */
[C---:B------:R-:W-:Y:S02]  /*4d20*/  ISETP.GE.AND P3, PT, R9.reuse, R133, PT ;  /* 0x000000850900720c */ /* 0x040fe40003f66270 */
[----:B------:R-:W-:Y:S02]  /*4d30*/  ISETP.GE.AND P0, PT, R9, R132, PT ;  /* 0x000000840900720c */ /* 0x000fe40003f06270 */
[----:B------:R-:W-:-:S02]  /*4d40*/  FSEL R46, R36, -INF , !P4 ;  /* 0xff800000242e7808 */ /* 0x000fc40006000000 */
[----:B------:R-:W-:Y:S02]  /*4d50*/  FSEL R26, R26, -INF , !P2 ;  /* 0xff8000001a1a7808 */ /* 0x000fe40005000000 */
[CC--:B------:R-:W-:Y:S02]  /*4d60*/  ISETP.GE.AND P4, PT, R3.reuse, R133.reuse, PT ;  /* 0x000000850300720c */ /* 0x0c0fe40003f86270 */
[C---:B------:R-:W-:Y:S01]  /*4d70*/  ISETP.GE.AND P2, PT, R3.reuse, R132, PT ;  /* 0x000000840300720c */ /* 0x040fe20003f46270 */
[CC--:B-1----:R-:W-:Y:S01]  /*4d80*/  FFMA.FTZ R31, R0.reuse, R8.reuse, R37 ;  /* 0x00000008001f7223 */ /* 0x0c2fe20000010025 */
[----:B------:R-:W-:Y:S02]  /*4d90*/  IADD3 R9, R3, 0x79, RZ ;  /* 0x0000007903097810 */ /* 0x000fe40007ffe0ff */
[----:B------:R-:W-:Y:S01]  /*4da0*/  FSEL R59, R25, -INF , !P5 ;  /* 0xff800000193b7808 */ /* 0x000fe20006800000 */
[----:B------:R-:W-:Y:S01]  /*4db0*/  FFMA.FTZ R25, R0, R8, R39 ;  /* 0x0000000800197223 */ /* 0x000fe20000010027 */
[----:B------:R-:W1:Y:S01]  /*4dc0*/  I2F R3, R9 ;  /* 0x0000000900037306 */ /* 0x000e620000201400 */
[----:B------:R-:W-:Y:S01]  /*4dd0*/  ISETP.GE.AND P5, PT, R10, R133, PT ;  /* 0x000000850a00720c */ /* 0x000fe20003fa6270 */
[----:B------:R-:W-:Y:S01]  /*4de0*/  FFMA.FTZ R8, R0, R13, R78 ;  /* 0x0000000d00087223 */ /* 0x000fe2000001004e */
[----:B------:R-:W-:-:S02]  /*4df0*/  FSEL R27, R27, -INF , !P1 ;  /* 0xff8000001b1b7808 */ /* 0x000fc40004800000 */
[----:B------:R-:W-:Y:S02]  /*4e00*/  FSEL R54, R16, -INF , !P5 ;  /* 0xff80000010367808 */ /* 0x000fe40006800000 */
[----:B------:R-:W-:Y:S02]  /*4e10*/  ISETP.GT.AND P5, PT, R182, R175, PT ;  /* 0x000000afb600720c */ /* 0x000fe40003fa4270 */
[----:B------:R-:W-:Y:S02]  /*4e20*/  FSEL R31, R31, -INF , !P3 ;  /* 0xff8000001f1f7808 */ /* 0x000fe40005800000 */
[----:B------:R-:W-:Y:S02]  /*4e30*/  FSEL R25, R25, -INF , !P0 ;  /* 0xff80000019197808 */ /* 0x000fe40004000000 */
[-C--:B------:R-:W-:Y:S02]  /*4e40*/  ISETP.GE.AND P1, PT, R10, R132.reuse, PT ;  /* 0x000000840a00720c */ /* 0x080fe40003f26270 */
[C---:B------:R-:W-:Y:S01]  /*4e50*/  ISETP.GE.AND P3, PT, R9.reuse, R133, PT ;  /* 0x000000850900720c */ /* 0x040fe20003f66270 */
[CC--:B-1----:R-:W-:Y:S01]  /*4e60*/  FFMA.FTZ R17, R0.reuse, R3.reuse, R17 ;  /* 0x0000000300117223 */ /* 0x0c2fe20000010011 */
[----:B------:R-:W-:Y:S01]  /*4e70*/  ISETP.GE.AND P0, PT, R9, R132, PT ;  /* 0x000000840900720c */ /* 0x000fe20003f06270 */
[----:B------:R-:W-:Y:S01]  /*4e80*/  FFMA.FTZ R19, R0, R3, R19 ;  /* 0x0000000300137223 */ /* 0x000fe20000010013 */
        /* <DEDUP_REMOVED lines=64> */
.L_x_2775:
[----:B------:R-:W-:-:S04]  /*5290*/  LEA R13, -R128, RZ, 0x7 ;  /* 0x000000ff800d7211 */ /* 0x000fc800078e39ff */
[----:B------:R-:W-:Y:S02]  /*52a0*/  SHF.R.S32.HI R14, RZ, 0x1f, R13 ;  /* 0x0000001fff0e7819 */ /* 0x000fe4000001140d */
.L_x_2776:
        /* <DEDUP_REMOVED lines=121> */
.L_x_2778:
[----:B------:R-:W-:Y:S05]  /*5a40*/  BSYNC B0 ;  /* 0x0000000000007941 */ /* 0x000fea0003800000 */
.L_x_2777:
[----:B------:R-:W0:Y:S01]  /*5a50*/  LDGDEPBAR ;  /* 0x00000000000079af */ /* 0x000e220000000000 */
[----:B------:R-:W-:-:S04]  /*5a60*/  IADD3 R130, P0, R13, R130, RZ ;  /* 0x000000820d827210 */ /* 0x000fc80007f1e0ff */
[----:B------:R-:W-:Y:S02]  /*5a70*/  IADD3.X R131, R14, R131, RZ, P0, !PT ;  /* 0x000000830e837210 */ /* 0x000fe400007fe4ff */
.L_x_2774:
        /* <DEDUP_REMOVED lines=59> */
[----:B------:R-:W-:-:S04]  /*5e30*/  FMNMX.FTZ R2, R54, R11, !PT ;  /* 0x0000000b36027209 */ /* 0x000fc80007810000 */
[----:B------:R-:W-:Y:S02]  /*5e40*/  FMNMX.FTZ R13, R51, R2, !PT ;  /* 0x00000002330d7209 */ /* 0x000fe40007810000 */
[----:B------:R-:W-:-:S03]  /*5e50*/  FMNMX.FTZ R2, R30, R3, !PT ;  /* 0x000000031e027209 */ /* 0x000fc60007810000 */
[----:B------:R-:W1:Y:S01]  /*5e60*/  SHFL.BFLY PT, R10, R13, 0x2, 0x1f ;  /* 0x0c401f000d0a7f89 */ /* 0x000e6200000e0000 */
[----:B------:R-:W-:-:S04]  /*5e70*/  FMNMX.FTZ R3, R29, R2, !PT ;  /* 0x000000021d037209 */ /* 0x000fc80007810000 */
[----:B------:R-:W-:-:S04]  /*5e80*/  FMNMX.FTZ R2, R28, R3, !PT ;  /* 0x000000031c027209 */ /* 0x000fc80007810000 */
[----:B------:R-:W-:-:S04]  /*5e90*/  FMNMX.FTZ R3, R27, R2, !PT ;  /* 0x000000021b037209 */ /* 0x000fc80007810000 */
[----:B------:R-:W-:-:S04]  /*5ea0*/  FMNMX.FTZ R2, R26, R3, !PT ;  /* 0x000000031a027209 */ /* 0x000fc80007810000 */
[----:B------:R-:W-:-:S04]  /*5eb0*/  FMNMX.FTZ R11, R25, R2, !PT ;  /* 0x00000002190b7209 */ /* 0x000fc80007810000 */
[----:B------:R-:W-:Y:S02]  /*5ec0*/  FMNMX.FTZ R2, R50, R11, !PT ;  /* 0x0000000b32027209 */ /* 0x000fe40007810000 */
[----:B-1----:R-:W-:Y:S02]  /*5ed0*/  FMNMX.FTZ R10, R13, R10, !PT ;  /* 0x0000000a0d0a7209 */ /* 0x002fe40007810000 */
[----:B------:R-:W-:Y:S01]  /*5ee0*/  FMNMX.FTZ R11, R49, R2, !PT ;  /* 0x00000002310b7209 */ /* 0x000fe20007810000 */
[----:B------:R-:W-:Y:S04]  /*5ef0*/  LDSM.16.MT88.4 R12, [R170+0x9400] ;  /* 0x00940000aa0c783b */ /* 0x000fe80000004200 */
[----:B------:R-:W1:Y:S04]  /*5f00*/  SHFL.BFLY PT, R3, R10, 0x1, 0x1f ;  /* 0x0c201f000a037f89 */ /* 0x000e6800000e0000 */
[----:B------:R-:W2:Y:S01]  /*5f10*/  SHFL.BFLY PT, R2, R11, 0x2, 0x1f ;  /* 0x0c401f000b027f89 */ /* 0x000ea200000e0000 */
[----:B-1----:R-:W-:-:S04]  /*5f20*/  FMNMX.FTZ R3, R10, R3, !PT ;  /* 0x000000030a037209 */ /* 0x002fc80007810000 */
[C---:B------:R-:W-:Y:S01]  /*5f30*/  FSETP.NEU.FTZ.AND P0, PT, R3.reuse, -INF , PT ;  /* 0xff8000000300780b */ /* 0x040fe20003f1d000 */
[----:B------:R-:W-:-:S05]  /*5f40*/  FMUL.FTZ R58, R3, c[0x0][0x23c] ;  /* 0x00008f00033a7a20 */ /* 0x000fca0000410000 */
[----:B------:R-:W-:-:S05]  /*5f50*/  FSEL R58, R58, RZ, P0 ;  /* 0x000000ff3a3a7208 */ /* 0x000fca0000000000 */
[--C-:B------:R-:W-:Y:S01]  /*5f60*/  FFMA.FTZ R125, R9, c[0x0][0x23c], -R58.reuse ;  /* 0x00008f00097d7a23 */ /* 0x100fe2000001083a */
[----:B--2---:R-:W-:Y:S01]  /*5f70*/  FMNMX.FTZ R9, R11, R2, !PT ;  /* 0x000000020b097209 */ /* 0x004fe20007810000 */
        /* <DEDUP_REMOVED lines=17> */
[--C-:B------:R-:W-:Y:S01]  /*6090*/  FFMA.FTZ R141, R137, c[0x0][0x23c], -R58.reuse ;  /* 0x00008f00898d7a23 */ /* 0x100fe2000001083a */
[----:B-1----:R-:W-:Y:S01]  /*60a0*/  FMNMX.FTZ R2, R9, R2, !PT ;  /* 0x0000000209027209 */ /* 0x002fe20007810000 */
[--C-:B------:R-:W-:Y:S01]  /*60b0*/  FFMA.FTZ R137, R143, c[0x0][0x23c], -R58.reuse ;  /* 0x00008f008f897a23 */ /* 0x100fe2000001083a */
[----:B------:R-:W1:Y:S01]  /*60c0*/  MUFU.EX2 R66, R66 ;  /* 0x0000004200427308 */ /* 0x000e620000000800 */
[----:B--2---:R-:W-:Y:S01]  /*60d0*/  F2FP.BF16.PACK_AB R104, R120, R125 ;  /* 0x0000007d7868723e */ /* 0x004fe200000010ff */
[----:B------:R-:W-:Y:S01]  /*60e0*/  FFMA.FTZ R143, R23, c[0x0][0x23c], -R58 ;  /* 0x00008f00178f7a23 */ /* 0x000fe2000001083a */
[C---:B------:R-:W-:Y:S01]  /*60f0*/  FSETP.NEU.FTZ.AND P0, PT, R2.reuse, -INF , PT ;  /* 0xff8000000200780b */ /* 0x040fe20003f1d000 */
[----:B------:R-:W-:Y:S02]  /*6100*/  FMUL.FTZ R55, R2, c[0x0][0x23c] ;  /* 0x00008f0002377a20 */ /* 0x000fe40000410000 */
[----:B------:R-:W-:-:S02]  /*6110*/  FADD.FTZ R120, R125, R120 ;  /* 0x000000787d787221 */ /* 0x000fc40000010000 */
[----:B------:R-:W-:Y:S01]  /*6120*/  MUFU.EX2 R65, R65 ;  /* 0x0000004100417308 */ /* 0x000fe20000000800 */
[----:B------:R-:W-:Y:S01]  /*6130*/  FSEL R55, R55, RZ, P0 ;  /* 0x000000ff37377208 */ /* 0x000fe20000000000 */
[--C-:B------:R-:W-:Y:S01]  /*6140*/  FFMA.FTZ R53, R53, c[0x0][0x23c], -R58.reuse ;  /* 0x00008f0035357a23 */ /* 0x100fe2000001083a */
[----:B------:R-:W-:Y:S01]  /*6150*/  LEA R192, P0, R130, c[0x0][0x168], 0x1 ;  /* 0x00005a0082c07a11 */ /* 0x000fe200078008ff */
[----:B------:R-:W-:Y:S02]  /*6160*/  FFMA.FTZ R47, R47, c[0x0][0x23c], -R58 ;  /* 0x00008f002f2f7a23 */ /* 0x000fe4000001083a */
[----:B------:R-:W-:Y:S01]  /*6170*/  FFMA.FTZ R127, R8, c[0x0][0x23c], -R55 ;  /* 0x00008f00087f7a23 */ /* 0x000fe20000010837 */
[----:B------:R-:W-:Y:S01]  /*6180*/  LEA.HI.X R193, R130, c[0x0][0x16c], R131, 0x1, P0 ;  /* 0x00005b0082c17a11 */ /* 0x000fe200000f0c83 */
[--C-:B------:R-:W-:Y:S01]  /*6190*/  FFMA.FTZ R124, R80, c[0x0][0x23c], -R55.reuse ;  /* 0x00008f00507c7a23 */ /* 0x100fe20000010837 */
[----:B-1----:R-:W-:Y:S01]  /*61a0*/  F2FP.BF16.PACK_AB R106, R66, R123 ;  /* 0x0000007b426a723e */ /* 0x002fe200000010ff */
[--C-:B------:R-:W-:Y:S01]  /*61b0*/  FFMA.FTZ R122, R92, c[0x0][0x23c], -R55.reuse ;  /* 0x00008f005c7a7a23 */ /* 0x100fe20000010837 */
[----:B------:R-:W1:Y:S01]  /*61c0*/  MUFU.EX2 R56, R56 ;  /* 0x0000003800387308 */ /* 0x000e620000000800 */
[----:B------:R-:W-:-:S02]  /*61d0*/  FFMA.FTZ R117, R82, c[0x0][0x23c], -R55 ;  /* 0x00008f0052757a23 */ /* 0x000fc40000010837 */
[--C-:B------:R-:W-:Y:S01]  /*61e0*/  FFMA.FTZ R67, R84, c[0x0][0x23c], -R55.reuse ;  /* 0x00008f0054437a23 */ /* 0x100fe20000010837 */
[----:B------:R-:W-:Y:S01]  /*61f0*/  LDSM.16.MT88.4 R80, [R170+0xb000] ;  /* 0x00b00000aa50783b */ /* 0x000fe20000004200 */
[--C-:B------:R-:W-:Y:S02]  /*6200*/  FFMA.FTZ R60, R88, c[0x0][0x23c], -R55.reuse ;  /* 0x00008f00583c7a23 */ /* 0x100fe40000010837 */
[--C-:B------:R-:W-:Y:S01]  /*6210*/  FFMA.FTZ R61, R86, c[0x0][0x23c], -R55.reuse ;  /* 0x00008f00563d7a23 */ /* 0x100fe20000010837 */
[----:B------:R-:W-:Y:S01]  /*6220*/  MUFU.EX2 R127, R127 ;  /* 0x0000007f007f7308 */ /* 0x000fe20000000800 */
[--C-:B------:R-:W-:Y:S02]  /*6230*/  FFMA.FTZ R48, R90, c[0x0][0x23c], -R55.reuse ;  /* 0x00008f005a307a23 */ /* 0x100fe40000010837 */
[----:B------:R-:W2:Y:S01]  /*6240*/  LDSM.16.MT88.4 R88, [R168+0xb000] ;  /* 0x00b00000a858783b */ /* 0x000ea20000004200 */
[--C-:B------:R-:W-:Y:S02]  /*6250*/  FFMA.FTZ R45, R148, c[0x0][0x23c], -R55.reuse ;  /* 0x00008f00942d7a23 */ /* 0x100fe40000010837 */
[----:B------:R-:W-:-:S02]  /*6260*/  FFMA.FTZ R40, R150, c[0x0][0x23c], -R55 ;  /* 0x00008f0096287a23 */ /* 0x000fc40000010837 */
[----:B------:R-:W3:Y:S01]  /*6270*/  MUFU.EX2 R124, R124 ;  /* 0x0000007c007c7308 */ /* 0x000ee20000000800 */
[----:B-1----:R-:W-:Y:S01]  /*6280*/  F2FP.BF16.PACK_AB R8, R56, R65 ;  /* 0x000000413808723e */ /* 0x002fe200000010ff */
[--C-:B------:R-:W-:Y:S02]  /*6290*/  FFMA.FTZ R41, R152, c[0x0][0x23c], -R55.reuse ;  /* 0x00008f0098297a23 */ /* 0x100fe40000010837 */
[--C-:B------:R-:W-:Y:S02]  /*62a0*/  FFMA.FTZ R38, R154, c[0x0][0x23c], -R55.reuse ;  /* 0x00008f009a267a23 */ /* 0x100fe40000010837 */
[--C-:B------:R-:W-:Y:S02]  /*62b0*/  FFMA.FTZ R37, R136, c[0x0][0x23c], -R55.reuse ;  /* 0x00008f0088257a23 */ /* 0x100fe40000010837 */
[----:B------:R-:W-:Y:S01]  /*62c0*/  MUFU.EX2 R122, R122 ;  /* 0x0000007a007a7308 */ /* 0x000fe20000000800 */
[----:B------:R-:W-:Y:S02]  /*62d0*/  FFMA.FTZ R4, R146, c[0x0][0x23c], -R55 ;  /* 0x00008f0092047a23 */ /* 0x000fe40000010837 */
[----:B------:R-:W-:-:S02]  /*62e0*/  FFMA.FTZ R136, R139, c[0x0][0x23c], -R58 ;  /* 0x00008f008b887a23 */ /* 0x000fc4000001083a */
[--C-:B------:R-:W-:Y:S02]  /*62f0*/  FFMA.FTZ R139, R142, c[0x0][0x23c], -R55.reuse ;  /* 0x00008f008e8b7a23 */ /* 0x100fe40000010837 */
[--C-:B------:R-:W-:Y:S01]  /*6300*/  FFMA.FTZ R134, R134, c[0x0][0x23c], -R55.reuse ;  /* 0x00008f0086867a23 */ /* 0x100fe20000010837 */
[----:B------:R-:W1:Y:S01]  /*6310*/  MUFU.EX2 R117, R117 ;  /* 0x0000007500757308 */ /* 0x000e620000000800 */
[----:B---3--:R-:W-:Y:S01]  /*6320*/  F2FP.BF16.PACK_AB R105, R124, R127 ;  /* 0x0000007f7c69723e */ /* 0x008fe200000010ff */
[--C-:B------:R-:W-:Y:S02]  /*6330*/  FFMA.FTZ R126, R126, c[0x0][0x23c], -R55.reuse ;  /* 0x00008f007e7e7a23 */ /* 0x100fe40000010837 */
[--C-:B------:R-:W-:Y:S02]  /*6340*/  FFMA.FTZ R142, R63, c[0x0][0x23c], -R58.reuse ;  /* 0x00008f003f8e7a23 */ /* 0x100fe4000001083a */
[----:B------:R-:W-:Y:S02]  /*6350*/  FFMA.FTZ R63, R21, c[0x0][0x23c], -R58 ;  /* 0x00008f00153f7a23 */ /* 0x000fe4000001083a */
[----:B------:R-:W-:Y:S01]  /*6360*/  MUFU.EX2 R57, R57 ;  /* 0x0000003900397308 */ /* 0x000fe20000000800 */
[----:B------:R-:W-:-:S02]  /*6370*/  FFMA.FTZ R62, R62, c[0x0][0x23c], -R55 ;  /* 0x00008f003e3e7a23 */ /* 0x000fc40000010837 */
[----:B------:R-:W-:Y:S02]  /*6380*/  FADD.FTZ R127, R127, R124 ;  /* 0x0000007c7f7f7221 */ /* 0x000fe40000010000 */
[--C-:B------:R-:W-:Y:S02]  /*6390*/  FFMA.FTZ R28, R28, c[0x0][0x23c], -R55.reuse ;  /* 0x00008f001c1c7a23 */ /* 0x100fe40000010837 */
[----:B------:R-:W-:Y:S01]  /*63a0*/  FFMA.FTZ R27, R27, c[0x0][0x23c], -R55 ;  /* 0x00008f001b1b7a23 */ /* 0x000fe20000010837 */
[C---:B-1----:R-:W-:Y:S01]  /*63b0*/  F2FP.BF16.PACK_AB R107, R117.reuse, R122 ;  /* 0x0000007a756b723e */ /* 0x042fe200000010ff */
[----:B------:R-:W1:Y:S01]  /*63c0*/  MUFU.EX2 R24, R24 ;  /* 0x0000001800187308 */ /* 0x000e620000000800 */
[----:B------:R-:W-:Y:S02]  /*63d0*/  FADD.FTZ R122, R122, R127 ;  /* 0x0000007f7a7a7221 */ /* 0x000fe40000010000 */
[--C-:B------:R-:W-:Y:S02]  /*63e0*/  FFMA.FTZ R50, R50, c[0x0][0x23c], -R55.reuse ;  /* 0x00008f0032327a23 */ /* 0x100fe40000010837 */
[----:B------:R-:W-:Y:S01]  /*63f0*/  FADD.FTZ R122, R117, R122 ;  /* 0x0000007a757a7221 */ /* 0x000fe20000010000 */
[----:B------:R-:W-:Y:S01]  /*6400*/  HMMA.16816.F32.BF16 R112, R104, R108, RZ ;  /* 0x0000006c6870723c */ /* 0x000fe200000418ff */
[----:B------:R-:W-:Y:S01]  /*6410*/  FFMA.FTZ R117, R46, c[0x0][0x23c], -R58 ;  /* 0x00008f002e757a23 */ /* 0x000fe2000001083a */
[----:B------:R-:W-:Y:S01]  /*6420*/  MUFU.EX2 R67, R67 ;  /* 0x0000004300437308 */ /* 0x000fe20000000800 */
[----:B------:R-:W-:-:S05]  /*6430*/  FFMA.FTZ R49, R49, c[0x0][0x23c], -R55 ;  /* 0x00008f0031317a23 */ /* 0x000fca0000010837 */
[----:B------:R-:W-:Y:S02]  /*6440*/  HMMA.16816.F32.BF16 R108, R104, R110, RZ ;  /* 0x0000006e686c723c */ /* 0x000fe400000418ff */
[----:B------:R-:W3:Y:S01]  /*6450*/  MUFU.EX2 R60, R60 ;  /* 0x0000003c003c7308 */ /* 0x000ee20000000800 */
[----:B-1----:R-:W-:-:S05]  /*6460*/  F2FP.BF16.PACK_AB R10, R24, R57 ;  /* 0x00000039180a723e */ /* 0x002fca00000010ff */
[C---:B--2---:R-:W-:Y:S02]  /*6470*/  HMMA.16816.F32.BF16 R84, R104.reuse, R88, RZ ;  /* 0x000000586854723c */ /* 0x044fe400000418ff */
        /* <DEDUP_REMOVED lines=22> */
[C---:B------:R-:W-:Y:S02]  /*65e0*/  HMMA.16816.F32.BF16 R96, R104.reuse, R98, RZ ;  /* 0x000000626860723c */ /* 0x040fe400000418ff */
[----:B------:R-:W5:Y:S06]  /*65f0*/  MUFU.EX2 R38, R38 ;  /* 0x0000002600267308 */ /* 0x000f6c0000000800 */
[C---:B------:R-:W-:Y:S02]  /*6600*/  HMMA.16816.F32.BF16 R68, R104.reuse, R72, RZ ;  /* 0x000000486844723c */ /* 0x040fe400000418ff */
[----:B------:R-:W-:Y:S06]  /*6610*/  MUFU.EX2 R36, R36 ;  /* 0x0000002400247308 */ /* 0x000fec0000000800 */
[----:B------:R-:W-:Y:S02]  /*6620*/  HMMA.16816.F32.BF16 R72, R104, R74, RZ ;  /* 0x0000004a6848723c */ /* 0x000fe400000418ff */
[----:B------:R-:W-:Y:S06]  /*6630*/  MUFU.EX2 R5, R5 ;  /* 0x0000000500057308 */ /* 0x000fec0000000800 */
[C---:B--2---:R-:W-:Y:S02]  /*6640*/  HMMA.16816.F32.BF16 R84, R8.reuse, R12, R84 ;  /* 0x0000000c0854723c */ /* 0x044fe40000041854 */
[----:B------:R-:W-:Y:S06]  /*6650*/  MUFU.EX2 R37, R37 ;  /* 0x0000002500257308 */ /* 0x000fec0000000800 */
[----:B------:R-:W-:Y:S01]  /*6660*/  HMMA.16816.F32.BF16 R88, R8, R14, R88 ;  /* 0x0000000e0858723c */ /* 0x000fe20000041858 */
[----:B------:R-:W2:Y:S01]  /*6670*/  LDSM.16.MT88.4 R12, [R170+0xd400] ;  /* 0x00d40000aa0c783b */ /* 0x000ea20000004200 */
[----:B------:R-:W-:Y:S06]  /*6680*/  MUFU.EX2 R4, R4 ;  /* 0x0000000400047308 */ /* 0x000fec0000000800 */
[C---:B----4-:R-:W-:Y:S02]  /*6690*/  HMMA.16816.F32.BF16 R100, R104.reuse, R16, RZ ;  /* 0x000000106864723c */ /* 0x050fe400000418ff */
[----:B------:R-:W-:Y:S06]  /*66a0*/  MUFU.EX2 R141, R141 ;  /* 0x0000008d008d7308 */ /* 0x000fec0000000800 */
[----:B------:R-:W-:Y:S01]  /*66b0*/  HMMA.16816.F32.BF16 R104, R104, R18, RZ ;  /* 0x000000126868723c */ /* 0x000fe200000418ff */
[----:B------:R-:W-:Y:S01]  /*66c0*/  LDSM.16.MT88.4 R16, [R168+0xa400] ;  /* 0x00a40000a810783b */ /* 0x000fe20000004200 */
        /* <DEDUP_REMOVED lines=8> */
[----:B------:R-:W-:Y:S02]  /*6750*/  FFMA.FTZ R135, R140, c[0x0][0x23c], -R55 ;  /* 0x00008f008c877a23 */ /* 0x000fe40000010837 */
[--C-:B------:R-:W-:Y:S01]  /*6760*/  FFMA.FTZ R35, R145, c[0x0][0x23c], -R58.reuse ;  /* 0x00008f0091237a23 */ /* 0x100fe2000001083a */
[----:B--2---:R-:W-:Y:S01]  /*6770*/  HMMA.16816.F32.BF16 R92, R8, R12, R92 ;  /* 0x0000000c085c723c */ /* 0x004fe2000004185c */
[----:B------:R-:W-:-:S03]  /*6780*/  FFMA.FTZ R34, R147, c[0x0][0x23c], -R58 ;  /* 0x00008f0093227a23 */ /* 0x000fc6000001083a */
[----:B------:R-:W-:Y:S01]  /*6790*/  MUFU.EX2 R32, R32 ;  /* 0x0000002000207308 */ /* 0x000fe20000000800 */
[----:B------:R-:W-:Y:S02]  /*67a0*/  FFMA.FTZ R140, R121, c[0x0][0x23c], -R58 ;  /* 0x00008f00798c7a23 */ /* 0x000fe4000001083a */
[--C-:B------:R-:W-:Y:S01]  /*67b0*/  FFMA.FTZ R121, R64, c[0x0][0x23c], -R55.reuse ;  /* 0x00008f0040797a23 */ /* 0x100fe20000010837 */
[C---:B------:R-:W-:Y:S01]  /*67c0*/  HMMA.16816.F32.BF16 R96, R8.reuse, R14, R96 ;  /* 0x0000000e0860723c */ /* 0x040fe20000041860 */
[----:B------:R-:W2:Y:S01]  /*67d0*/  LDSM.16.MT88.4 R12, [R168+0xd400] ;  /* 0x00d40000a80c783b */ /* 0x000ea20000004200 */
[----:B------:R-:W-:Y:S02]  /*67e0*/  FFMA.FTZ R64, R22, c[0x0][0x23c], -R55 ;  /* 0x00008f0016407a23 */ /* 0x000fe40000010837 */
[----:B------:R-:W4:Y:S08]  /*67f0*/  MUFU.EX2 R35, R35 ;  /* 0x0000002300237308 */ /* 0x000f300000000800 */
[----:B------:R-:W1:Y:S08]  /*6800*/  MUFU.EX2 R34, R34 ;  /* 0x0000002200227308 */ /* 0x000e700000000800 */
[----:B------:R-:W1:Y:S08]  /*6810*/  MUFU.EX2 R33, R33 ;  /* 0x0000002100217308 */ /* 0x000e700000000800 */
[----:B------:R-:W1:Y:S08]  /*6820*/  MUFU.EX2 R138, R138 ;  /* 0x0000008a008a7308 */ /* 0x000e700000000800 */
[----:B------:R-:W1:Y:S01]  /*6830*/  MUFU.EX2 R134, R134 ;  /* 0x0000008600867308 */ /* 0x000e620000000800 */
[C---:B--2---:R-:W-:Y:S07]  /*6840*/  HMMA.16816.F32.BF16 R100, R8.reuse, R12, R100 ;  /* 0x0000000c0864723c */ /* 0x044fee0000041864 */
[----:B------:R-:W-:Y:S01]  /*6850*/  MUFU.EX2 R135, R135 ;  /* 0x0000008700877308 */ /* 0x000fe20000000800 */
[----:B------:R-:W-:Y:S01]  /*6860*/  HMMA.16816.F32.BF16 R104, R8, R14, R104 ;  /* 0x0000000e0868723c */ /* 0x000fe20000041868 */
[----:B------:R-:W2:Y:S06]  /*6870*/  LDSM.16.MT88.4 R12, [R170+0x9800] ;  /* 0x00980000aa0c783b */ /* 0x000eac0000004200 */
[----:B------:R-:W2:Y:S01]  /*6880*/  MUFU.EX2 R126, R126 ;  /* 0x0000007e007e7308 */ /* 0x000ea20000000800 */
[----:B-1----:R-:W-:-:S02]  /*6890*/  F2FP.BF16.PACK_AB R8, R43, R44 ;  /* 0x0000002c2b08723e */ /* 0x002fc400000010ff */
[----:B---3--:R-:W-:-:S05]  /*68a0*/  F2FP.BF16.PACK_AB R9, R40, R45 ;  /* 0x0000002d2809723e */ /* 0x008fca00000010ff */
[----:B------:R-:W-:Y:S01]  /*68b0*/  MUFU.EX2 R142, R142 ;  /* 0x0000008e008e7308 */ /* 0x000fe20000000800 */
[----:B------:R-:W-:Y:S02]  /*68c0*/  F2FP.BF16.PACK_AB R10, R39, R42 ;  /* 0x0000002a270a723e */ /* 0x000fe400000010ff */
[----:B-----5:R-:W-:-:S05]  /*68d0*/  F2FP.BF16.PACK_AB R11, R38, R41 ;  /* 0x00000029260b723e */ /* 0x020fca00000010ff */
[----:B------:R-:W1:Y:S08]  /*68e0*/  MUFU.EX2 R143, R143 ;  /* 0x0000008f008f7308 */ /* 0x000e700000000800 */
[----:B------:R-:W-:Y:S08]  /*68f0*/  MUFU.EX2 R63, R63 ;  /* 0x0000003f003f7308 */ /* 0x000ff00000000800 */
[----:B------:R-:W-:Y:S01]  /*6900*/  MUFU.EX2 R140, R140 ;  /* 0x0000008c008c7308 */ /* 0x000fe20000000800 */
        /* <DEDUP_REMOVED lines=12> */
[----:B------:R-:W2:Y:S06]  /*69d0*/  LDSM.16.MT88.4 R12, [R170+0xb800] ;  /* 0x00b80000aa0c783b */ /* 0x000eac0000004200 */
[----:B------:R-:W-:Y:S01]  /*69e0*/  MUFU.EX2 R49, R49 ;  /* 0x0000003100317308 */ /* 0x000fe20000000800 */
        /* <DEDUP_REMOVED lines=12> */
[----:B----4-:R-:W-:-:S02]  /*6ab0*/  F2FP.BF16.PACK_AB R8, R35, R36 ;  /* 0x000000242308723e */ /* 0x010fc400000010ff */
        /* <DEDUP_REMOVED lines=43> */
[--C-:B------:R-:W-:Y:S01]  /*6d70*/  FFMA.FTZ R10, R20, c[0x0][0x23c], -R55.reuse ;  /* 0x00008f00140a7a23 */ /* 0x100fe20000010837 */
[----:B-1----:R-:W-:Y:S01]  /*6d80*/  F2FP.BF16.PACK_AB R8, R143, R142 ;  /* 0x0000008e8f08723e */ /* 0x002fe200000010ff */
[----:B------:R-:W-:Y:S01]  /*6d90*/  FADD.FTZ R9, R123, R120 ;  /* 0x000000787b097221 */ /* 0x000fe20000010000 */
[----:B------:R-:W1:Y:S01]  /*6da0*/  LDSM.16.MT88.4 R20, [R170+0xa400] ;  /* 0x00a40000aa14783b */ /* 0x000e620000004200 */
[----:B------:R4:W5:Y:S01]  /*6db0*/  MUFU.EX2 R123, R10 ;  /* 0x0000000a007b7308 */ /* 0x0009620000000800 */
[----:B------:R-:W-:-:S02]  /*6dc0*/  FFMA.FTZ R120, R30, c[0x0][0x23c], -R55 ;  /* 0x00008f001e787a23 */ /* 0x000fc40000010837 */
[----:B------:R-:W-:Y:S01]  /*6dd0*/  FADD.FTZ R66, R66, R9 ;  /* 0x0000000942427221 */ /* 0x000fe20000010000 */
[----:B---3--:R-:W-:-:S03]  /*6de0*/  F2FP.BF16.PACK_AB R9, R64, R121 ;  /* 0x000000794009723e */ /* 0x008fc600000010ff */
[----:B------:R-:W-:Y:S01]  /*6df0*/  FADD.FTZ R65, R65, R66 ;  /* 0x0000004241417221 */ /* 0x000fe20000010000 */
[----:B------:R-:W-:Y:S01]  /*6e00*/  MUFU.EX2 R120, R120 ;  /* 0x0000007800787308 */ /* 0x000fe20000000800 */
[--C-:B------:R-:W-:Y:S02]  /*6e10*/  FFMA.FTZ R66, R52, c[0x0][0x23c], -R58.reuse ;  /* 0x00008f0034427a23 */ /* 0x100fe4000001083a */
[----:B------:R-:W-:Y:S02]  /*6e20*/  FFMA.FTZ R52, R59, c[0x0][0x23c], -R58 ;  /* 0x00008f003b347a23 */ /* 0x000fe4000001083a */
[----:B------:R-:W-:Y:S02]  /*6e30*/  FFMA.FTZ R59, R29, c[0x0][0x23c], -R55 ;  /* 0x00008f001d3b7a23 */ /* 0x000fe40000010837 */
[----:B------:R-:W-:Y:S01]  /*6e40*/  FADD.FTZ R56, R56, R65 ;  /* 0x0000004138387221 */ /* 0x000fe20000010000 */
[----:B----4-:R-:W-:Y:S01]  /*6e50*/  F2FP.BF16.PACK_AB R10, R140, R63 ;  /* 0x0000003f8c0a723e */ /* 0x010fe200000010ff */
[----:B------:R-:W3:Y:S01]  /*6e60*/  MUFU.EX2 R66, R66 ;  /* 0x0000004200427308 */ /* 0x000ee20000000800 */
[----:B-----5:R-:W-:Y:S01]  /*6e70*/  F2FP.BF16.PACK_AB R11, R62, R123 ;  /* 0x0000007b3e0b723e */ /* 0x020fe200000010ff */
[----:B------:R-:W-:-:S06]  /*6e80*/  FADD.FTZ R57, R57, R56 ;  /* 0x0000003839397221 */ /* 0x000fcc0000010000 */
[C---:B------:R-:W-:Y:S01]  /*6e90*/  HMMA.16816.F32.BF16 R68, R8.reuse, R16, R68 ;  /* 0x000000100844723c */ /* 0x040fe20000041844 */
[----:B------:R-:W-:Y:S07]  /*6ea0*/  MUFU.EX2 R52, R52 ;  /* 0x0000003400347308 */ /* 0x000fee0000000800 */
[C---:B--2---:R-:W-:Y:S01]  /*6eb0*/  HMMA.16816.F32.BF16 R76, R8.reuse, R12, R76 ;  /* 0x0000000c084c723c */ /* 0x044fe2000004184c */
[----:B------:R-:W2:Y:S07]  /*6ec0*/  MUFU.EX2 R59, R59 ;  /* 0x0000003b003b7308 */ /* 0x000eae0000000800 */
[C---:B------:R-:W-:Y:S01]  /*6ed0*/  HMMA.16816.F32.BF16 R80, R8.reuse, R14, R80 ;  /* 0x0000000e0850723c */ /* 0x040fe20000041850 */
[----:B------:R-:W4:Y:S01]  /*6ee0*/  LDSM.16.MT88.4 R12, [R170+0xe400] ;  /* 0x00e40000aa0c783b */ /* 0x000f220000004200 */
[----:B------:R5:W2:Y:S06]  /*6ef0*/  MUFU.EX2 R65, R28 ;  /* 0x0000001c00417308 */ /* 0x000aac0000000800 */
[C---:B-1----:R-:W-:Y:S08]  /*6f00*/  HMMA.16816.F32.BF16 R112, R8.reuse, R20, R112 ;  /* 0x000000140870723c */ /* 0x042ff00000041870 */
[C---:B------:R-:W-:Y:S01]  /*6f10*/  HMMA.16816.F32.BF16 R108, R8.reuse, R22, R108 ;  /* 0x00000016086c723c */ /* 0x040fe2000004186c */
[----:B------:R-:W1:Y:S07]  /*6f20*/  LDSM.16.MT88.4 R20, [R168+0xc400] ;  /* 0x00c40000a814783b */ /* 0x000e6e0000004200 */
[C---:B------:R-:W-:Y:S01]  /*6f30*/  HMMA.16816.F32.BF16 R72, R8.reuse, R18, R72 ;  /* 0x000000120848723c */ /* 0x040fe20000041848 */
[----:B------:R-:W2:Y:S07]  /*6f40*/  LDSM.16.MT88.4 R16, [R168+0xe400] ;  /* 0x00e40000a810783b */ /* 0x000eae0000004200 */
[C---:B----4-:R-:W-:Y:S08]  /*6f50*/  HMMA.16816.F32.BF16 R92, R8.reuse, R12, R92 ;  /* 0x0000000c085c723c */ /* 0x050ff0000004185c */
[C---:B------:R-:W-:Y:S01]  /*6f60*/  HMMA.16816.F32.BF16 R96, R8.reuse, R14, R96 ;  /* 0x0000000e0860723c */ /* 0x040fe20000041860 */
[----:B------:R-:W4:Y:S07]  /*6f70*/  LDSM.16.MT88.4 R12, [R170+0xa800] ;  /* 0x00a80000aa0c783b */ /* 0x000f2e0000004200 */
[C---:B-1----:R-:W-:Y:S08]  /*6f80*/  HMMA.16816.F32.BF16 R84, R8.reuse, R20, R84 ;  /* 0x000000140854723c */ /* 0x042ff00000041854 */
[C---:B------:R-:W-:Y:S01]  /*6f90*/  HMMA.16816.F32.BF16 R88, R8.reuse, R22, R88 ;  /* 0x000000160858723c */ /* 0x040fe20000041858 */
[----:B------:R-:W1:Y:S07]  /*6fa0*/  LDSM.16.MT88.4 R20, [R168+0xe800] ;  /* 0x00e80000a814783b */ /* 0x000e6e0000004200 */
[C---:B--2---:R-:W-:Y:S07]  /*6fb0*/  HMMA.16816.F32.BF16 R100, R8.reuse, R16, R100 ;  /* 0x000000100864723c */ /* 0x044fee0000041864 */
[----:B------:R-:W-:Y:S01]  /*6fc0*/  FADD.FTZ R16, R60, R67 ;  /* 0x000000433c107221 */ /* 0x000fe20000010000 */
[----:B------:R-:W-:Y:S01]  /*6fd0*/  HMMA.16816.F32.BF16 R104, R8, R18, R104 ;  /* 0x000000120868723c */ /* 0x000fe20000041868 */
[----:B------:R-:W-:-:S02]  /*6fe0*/  FFMA.FTZ R67, R31, c[0x0][0x23c], -R58 ;  /* 0x00008f001f437a23 */ /* 0x000fc4000001083a */
[----:B------:R-:W-:Y:S01]  /*6ff0*/  FADD.FTZ R61, R61, R16 ;  /* 0x000000103d3d7221 */ /* 0x000fe20000010000 */
[----:B-----5:R-:W2:Y:S01]  /*7000*/  LDSM.16.MT88.4 R28, [R168+0xa800] ;  /* 0x00a80000a81c783b */ /* 0x020ea20000004200 */
[--C-:B------:R-:W-:Y:S02]  /*7010*/  FFMA.FTZ R60, R54, c[0x0][0x23c], -R58.reuse ;  /* 0x00008f00363c7a23 */ /* 0x100fe4000001083a */
[----:B---3--:R-:W-:Y:S01]  /*7020*/  F2FP.BF16.PACK_AB R8, R66, R53 ;  /* 0x000000354208723e */ /* 0x008fe200000010ff */
[----:B------:R-:W3:Y:S01]  /*7030*/  LDSM.16.MT88.4 R16, [R168+0xc800] ;  /* 0x00c80000a810783b */ /* 0x000ee20000004200 */
[----:B------:R-:W-:Y:S01]  /*7040*/  F2FP.BF16.PACK_AB R9, R59, R120 ;  /* 0x000000783b09723e */ /* 0x000fe200000010ff */
[----:B------:R-:W-:Y:S01]  /*7050*/  FFMA.FTZ R58, R51, c[0x0][0x23c], -R58 ;  /* 0x00008f00333a7a23 */ /* 0x000fe2000001083a */
[----:B------:R-:W-:Y:S01]  /*7060*/  F2FP.BF16.PACK_AB R10, R52, R47 ;  /* 0x0000002f340a723e */ /* 0x000fe200000010ff */
[--C-:B------:R-:W-:Y:S01]  /*7070*/  FFMA.FTZ R54, R26, c[0x0][0x23c], -R55.reuse ;  /* 0x00008f001a367a23 */ /* 0x100fe20000010837 */
[----:B------:R-:W-:Y:S01]  /*7080*/  F2FP.BF16.PACK_AB R11, R46, R65 ;  /* 0x000000412e0b723e */ /* 0x000fe200000010ff */
[----:B------:R-:W-:-:S02]  /*7090*/  FFMA.FTZ R51, R25, c[0x0][0x23c], -R55 ;  /* 0x00008f0019337a23 */ /* 0x000fc40000010837 */
[----:B------:R-:W-:Y:S02]  /*70a0*/  FADD.FTZ R55, R24, R57 ;  /* 0x0000003918377221 */ /* 0x000fe40000010000 */
[----:B------:R-:W-:Y:S01]  /*70b0*/  LDSM.16.MT88.4 R24, [R170+0xc800] ;  /* 0x00c80000aa18783b */ /* 0x000fe20000004200 */
[----:B------:R-:W-:Y:S01]  /*70c0*/  FADD.FTZ R56, R48, R61 ;  /* 0x0000003d30387221 */ /* 0x000fe20000010000 */
[C---:B----4-:R-:W-:Y:S01]  /*70d0*/  HMMA.16816.F32.BF16 R112, R8.reuse, R12, R112 ;  /* 0x0000000c0870723c */ /* 0x050fe20000041870 */
[----:B------:R-:W-:Y:S01]  /*70e0*/  FADD.FTZ R44, R44, R55 ;  /* 0x000000372c2c7221 */ /* 0x000fe20000010000 */
[----:B------:R-:W-:Y:S01]  /*70f0*/  MUFU.EX2 R48, R54 ;  /* 0x0000003600307308 */ /* 0x000fe20000000800 */
[----:B------:R-:W-:Y:S02]  /*7100*/  FADD.FTZ R45, R45, R56 ;  /* 0x000000382d2d7221 */ /* 0x000fe40000010000 */
[----:B------:R-:W-:Y:S02]  /*7110*/  FADD.FTZ R43, R43, R44 ;  /* 0x0000002c2b2b7221 */ /* 0x000fe40000010000 */
[----:B------:R-:W-:Y:S01]  /*7120*/  FADD.FTZ R40, R40, R45 ;  /* 0x0000002d28287221 */ /* 0x000fe20000010000 */
[----:B------:R-:W-:Y:S01]  /*7130*/  HMMA.16816.F32.BF16 R108, R8, R14, R108 ;  /* 0x0000000e086c723c */ /* 0x000fe2000004186c */
[----:B------:R-:W4:Y:S01]  /*7140*/  LDSM.16.MT88.4 R12, [R170+0xe800] ;  /* 0x00e80000aa0c783b */ /* 0x000f220000004200 */
[----:B------:R-:W-:Y:S01]  /*7150*/  FADD.FTZ R42, R42, R43 ;  /* 0x0000002b2a2a7221 */ /* 0x000fe20000010000 */
[----:B------:R-:W-:Y:S01]  /*7160*/  MUFU.EX2 R51, R51 ;  /* 0x0000003300337308 */ /* 0x000fe20000000800 */
[----:B------:R-:W-:-:S02]  /*7170*/  FADD.FTZ R41, R41, R40 ;  /* 0x0000002829297221 */ /* 0x000fc40000010000 */
[----:B------:R-:W-:Y:S02]  /*7180*/  FADD.FTZ R39, R39, R42 ;  /* 0x0000002a27277221 */ /* 0x000fe40000010000 */
[----:B------:R-:W-:Y:S01]  /*7190*/  FADD.FTZ R38, R38, R41 ;  /* 0x0000002926267221 */ /* 0x000fe20000010000 */
[C---:B-1----:R-:W-:Y:S01]  /*71a0*/  HMMA.16816.F32.BF16 R100, R8.reuse, R20, R100 ;  /* 0x000000140864723c */ /* 0x042fe20000041864 */
[----:B------:R-:W-:Y:S02]  /*71b0*/  FADD.FTZ R36, R36, R39 ;  /* 0x0000002724247221 */ /* 0x000fe40000010000 */
[----:B------:R-:W-:Y:S02]  /*71c0*/  FADD.FTZ R37, R37, R38 ;  /* 0x0000002625257221 */ /* 0x000fe40000010000 */
[----:B------:R-:W-:Y:S02]  /*71d0*/  FADD.FTZ R35, R35, R36 ;  /* 0x0000002423237221 */ /* 0x000fe40000010000 */
[----:B------:R-:W-:Y:S01]  /*71e0*/  FADD.FTZ R32, R32, R37 ;  /* 0x0000002520207221 */ /* 0x000fe20000010000 */
[----:B--2---:R-:W-:Y:S01]  /*71f0*/  HMMA.16816.F32.BF16 R68, R8, R28, R68 ;  /* 0x0000001c0844723c */ /* 0x004fe20000041844 */
[----:B------:R-:W-:Y:S01]  /*7200*/  FADD.FTZ R34, R34, R35 ;  /* 0x0000002322227221 */ /* 0x000fe20000010000 */
[----:B------:R-:W-:Y:S01]  /*7210*/  MUFU.EX2 R28, R117 ;  /* 0x00000075001c7308 */ /* 0x000fe20000000800 */
[----:B------:R-:W-:-:S02]  /*7220*/  FADD.FTZ R33, R33, R32 ;  /* 0x0000002021217221 */ /* 0x000fc40000010000 */
[----:B------:R-:W-:Y:S02]  /*7230*/  FADD.FTZ R34, R5, R34 ;  /* 0x0000002205227221 */ /* 0x000fe40000010000 */
[----:B------:R-:W-:Y:S01]  /*7240*/  FADD.FTZ R4, R4, R33 ;  /* 0x0000002104047221 */ /* 0x000fe20000010000 */
[C---:B---3--:R-:W-:Y:S01]  /*7250*/  HMMA.16816.F32.BF16 R84, R8.reuse, R16, R84 ;  /* 0x000000100854723c */ /* 0x048fe20000041854 */
[----:B------:R-:W-:Y:S01]  /*7260*/  FADD.FTZ R141, R141, R34 ;  /* 0x000000228d8d7221 */ /* 0x000fe20000010000 */
[----:B------:R-:W-:Y:S01]  /*7270*/  MUFU.EX2 R29, R60 ;  /* 0x0000003c001d7308 */ /* 0x000fe20000000800 */
        /* <DEDUP_REMOVED lines=18> */
[----:B------:R-:W-:Y:S01]  /*73a0*/  HMMA.16816.F32.BF16 R72, R8, R30, R72 ;  /* 0x0000001e0848723c */ /* 0x000fe20000041848 */
[----:B------:R-:W3:Y:S01]  /*73b0*/  MUFU.EX2 R31, R67 ;  /* 0x00000043001f7308 */ /* 0x000ee20000000800 */
[----:B------:R-:W-:Y:S02]  /*73c0*/  FADD.FTZ R140, R140, R63 ;  /* 0x0000003f8c8c7221 */ /* 0x000fe40000010000 */
[----:B------:R-:W-:Y:S02]  /*73d0*/  FADD.FTZ R123, R62, R123 ;  /* 0x0000007b3e7b7221 */ /* 0x000fe40000010000 */
[----:B------:R-:W-:-:S02]  /*73e0*/  FADD.FTZ R53, R53, R140 ;  /* 0x0000008c35357221 */ /* 0x000fc40000010000 */
[C---:B------:R-:W-:Y:S01]  /*73f0*/  HMMA.16816.F32.BF16 R76, R8.reuse, R24, R76 ;  /* 0x00000018084c723c */ /* 0x040fe2000004184c */
[----:B------:R-:W4:Y:S01]  /*7400*/  MUFU.EX2 R30, R58 ;  /* 0x0000003a001e7308 */ /* 0x000f220000000800 */
[----:B------:R-:W-:Y:S02]  /*7410*/  FADD.FTZ R120, R120, R123 ;  /* 0x0000007b78787221 */ /* 0x000fe40000010000 */
[----:B------:R-:W-:Y:S02]  /*7420*/  FADD.FTZ R66, R66, R53 ;  /* 0x0000003542427221 */ /* 0x000fe40000010000 */
[----:B------:R-:W-:Y:S02]  /*7430*/  FADD.FTZ R120, R59, R120 ;  /* 0x000000783b787221 */ /* 0x000fe40000010000 */
[----:B------:R-:W-:Y:S01]  /*7440*/  HMMA.16816.F32.BF16 R80, R8, R26, R80 ;  /* 0x0000001a0850723c */ /* 0x000fe20000041850 */
[----:B------:R-:W5:Y:S01]  /*7450*/  LDSM.16.MT88.4 R24, [R170+0xac00] ;  /* 0x00ac0000aa18783b */ /* 0x000f620000004200 */
[----:B------:R-:W-:-:S02]  /*7460*/  FADD.FTZ R5, R47, R66 ;  /* 0x000000422f057221 */ /* 0x000fc40000010000 */
[----:B------:R-:W-:Y:S02]  /*7470*/  FADD.FTZ R65, R65, R120 ;  /* 0x0000007841417221 */ /* 0x000fe40000010000 */
[----:B------:R-:W-:Y:S02]  /*7480*/  FADD.FTZ R5, R52, R5 ;  /* 0x0000000534057221 */ /* 0x000fe40000010000 */
[----:B------:R-:W-:Y:S01]  /*7490*/  HMMA.16816.F32.BF16 R104, R8, R22, R104 ;  /* 0x000000160868723c */ /* 0x000fe20000041868 */
[----:B------:R-:W5:Y:S01]  /*74a0*/  LDSM.16.MT88.4 R20, [R168+0xcc00] ;  /* 0x00cc0000a814783b */ /* 0x000f620000004200 */
[----:B------:R-:W-:-:S05]  /*74b0*/  FADD.FTZ R65, R46, R65 ;  /* 0x000000412e417221 */ /* 0x000fca0000010000 */
[----:B---3--:R-:W-:Y:S01]  /*74c0*/  F2FP.BF16.PACK_AB R8, R31, R28 ;  /* 0x0000001c1f08723e */ /* 0x008fe200000010ff */
[----:B------:R-:W-:Y:S01]  /*74d0*/  FADD.FTZ R28, R28, R5 ;  /* 0x000000051c1c7221 */ /* 0x000fe20000010000 */
[----:B------:R-:W-:Y:S01]  /*74e0*/  F2FP.BF16.PACK_AB R9, R51, R48 ;  /* 0x000000303309723e */ /* 0x000fe200000010ff */
[----:B------:R-:W-:Y:S01]  /*74f0*/  FADD.FTZ R48, R48, R65 ;  /* 0x0000004130307221 */ /* 0x000fe20000010000 */
[----:B----4-:R-:W-:Y:S01]  /*7500*/  F2FP.BF16.PACK_AB R10, R30, R29 ;  /* 0x0000001d1e0a723e */ /* 0x010fe200000010ff */
[----:B------:R-:W-:Y:S01]  /*7510*/  FADD.FTZ R28, R31, R28 ;  /* 0x0000001c1f1c7221 */ /* 0x000fe20000010000 */
[----:B------:R-:W-:Y:S01]  /*7520*/  F2FP.BF16.PACK_AB R11, R49, R50 ;  /* 0x00000032310b723e */ /* 0x000fe200000010ff */
[----:B------:R-:W-:Y:S02]  /*7530*/  FADD.FTZ R51, R51, R48 ;  /* 0x0000003033337221 */ /* 0x000fe40000010000 */
[----:B------:R-:W-:Y:S02]  /*7540*/  FADD.FTZ R29, R29, R28 ;  /* 0x0000001c1d1d7221 */ /* 0x000fe40000010000 */
[----:B------:R-:W-:-:S02]  /*7550*/  FADD.FTZ R50, R50, R51 ;  /* 0x0000003332327221 */ /* 0x000fc40000010000 */
        /* <DEDUP_REMOVED lines=9> */
[C---:B------:R-:W-:Y:S08]  /*75f0*/  HMMA.16816.F32.BF16 R108, R8.reuse, R26, R108 ;  /* 0x0000001a086c723c */ /* 0x040ff0000004186c */
[C---:B------:R-:W-:Y:S08]  /*7600*/  HMMA.16816.F32.BF16 R84, R8.reuse, R20, R84 ;  /* 0x000000140854723c */ /* 0x040ff00000041854 */
        /* <DEDUP_REMOVED lines=68> */
.L_x_2780:
[----:B------:R-:W-:-:S04]  /*7a50*/  LEA R10, -R7, RZ, 0x7 ;  /* 0x000000ff070a7211 */ /* 0x000fc800078e39ff */
[----:B------:R-:W-:Y:S02]  /*7a60*/  SHF.R.S32.HI R7, RZ, 0x1f, R10 ;  /* 0x0000001fff077819 */ /* 0x000fe4000001140a */
.L_x_2781:
[----:B------:R-:W-:Y:S01]  /*7a70*/  ISETP.GE.AND P3, PT, R185, c[0x0][0x220], PT ;  /* 0x00008800b9007a0c */ /* 0x000fe20003f66270 */
[----:B------:R-:W-:Y:S01]  /*7a80*/  IMAD.SHL.U32 R200, R182, 0x80, RZ ;  /* 0x00000080b6c87824 */ /* 0x000fe200078e00ff */
[----:B------:R-:W-:Y:S02]  /*7a90*/  ISETP.GE.AND P2, PT, R184, c[0x0][0x220], PT ;  /* 0x00008800b8007a0c */ /* 0x000fe40003f46270 */
[----:B------:R-:W-:Y:S02]  /*7aa0*/  ISETP.GE.AND P4, PT, R186, c[0x0][0x220], PT ;  /* 0x00008800ba007a0c */ /* 0x000fe40003f86270 */
[----:B------:R-:W-:Y:S02]  /*7ab0*/  LEA R134, P5, R10, R196, 0x1 ;  /* 0x000000c40a867211 */ /* 0x000fe400078a08ff */
[----:B------:R-:W-:Y:S02]  /*7ac0*/  LOP3.LUT R159, R200, R181, RZ, 0xfc, !PT ;  /* 0x000000b5c89f7212 */ /* 0x000fe400078efcff */
        /* <DEDUP_REMOVED lines=110> */
[----:B------:R-:W4:Y:S04]  /*81b0*/  LDSM.16.M88.4 R60, [R172+0x3000] ;  /* 0x00300000ac3c783b */ /* 0x000f280000000200 */
[----:B------:R-:W4:Y:S04]  /*81c0*/  LDSM.16.M88.4 R52, [R172+0x3400] ;  /* 0x00340000ac34783b */ /* 0x000f280000000200 */
[----:B------:R-:W-:Y:S04]  /*81d0*/  LDSM.16.M88.4 R116, [R171] ;  /* 0x00000000ab74783b */ /* 0x000fe80000000200 */
[----:B--2---:R-:W2:Y:S04]  /*81e0*/  LDSM.16.M88.4 R20, [R169+0x3000] ;  /* 0x00300000a914783b */ /* 0x004ea80000000200 */
[----:B------:R-:W2:Y:S04]  /*81f0*/  LDSM.16.M88.4 R36, [R172+0x3c00] ;  /* 0x003c0000ac24783b */ /* 0x000ea80000000200 */
[----:B------:R-:W2:Y:S04]  /*8200*/  LDSM.16.M88.4 R44, [R172+0x3800] ;  /* 0x00380000ac2c783b */ /* 0x000ea80000000200 */
[----:B---3--:R-:W3:Y:S04]  /*8210*/  LDSM.16.M88.4 R12, [R169+0x3400] ;  /* 0x00340000a90c783b */ /* 0x008ee80000000200 */
[----:B-----5:R-:W5:Y:S04]  /*8220*/  LDSM.16.M88.4 R8, [R169+0x3c00] ;  /* 0x003c0000a908783b */ /* 0x020f680000000200 */
[----:B-1----:R-:W1:Y:S04]  /*8230*/  LDSM.16.M88.4 R28, [R172+0x4000] ;  /* 0x00400000ac1c783b */ /* 0x002e680000000200 */
[----:B------:R-:W1:Y:S01]  /*8240*/  LDSM.16.M88.4 R24, [R169+0x3800] ;  /* 0x00380000a918783b */ /* 0x000e620000000200 */
[C---:B----4-:R-:W-:Y:S03]  /*8250*/  HMMA.16816.F32.BF16 R64, R4.reuse, R60, RZ ;  /* 0x0000003c0440723c */ /* 0x050fe600000418ff */
[----:B------:R-:W-:Y:S04]  /*8260*/  LDSM.16.M88.4 R16, [R169+0x4000] ;  /* 0x00400000a910783b */ /* 0x000fe80000000200 */
[----:B------:R-:W-:Y:S01]  /*8270*/  LDSM.16.M88.4 R120, [R172+0x4c00] ;  /* 0x004c0000ac78783b */ /* 0x000fe20000000200 */
[C---:B------:R-:W-:Y:S03]  /*8280*/  HMMA.16816.F32.BF16 R60, R4.reuse, R62, RZ ;  /* 0x0000003e043c723c */ /* 0x040fe600000418ff */
[----:B------:R-:W-:Y:S04]  /*8290*/  LDSM.16.M88.4 R124, [R169+0x4800] ;  /* 0x00480000a97c783b */ /* 0x000fe80000000200 */
[----:B------:R-:W0:Y:S01]  /*82a0*/  LDGDEPBAR ;  /* 0x00000000000079af */ /* 0x000e220000000000 */
[----:B------:R-:W-:Y:S08]  /*82b0*/  HMMA.16816.F32.BF16 R56, R4, R52, RZ ;  /* 0x000000340438723c */ /* 0x000ff000000418ff */
[C---:B--2---:R-:W-:Y:S08]  /*82c0*/  HMMA.16816.F32.BF16 R64, R116.reuse, R20, R64 ;  /* 0x000000147440723c */ /* 0x044ff00000041840 */
[----:B------:R-:W-:Y:S01]  /*82d0*/  HMMA.16816.F32.BF16 R60, R116, R22, R60 ;  /* 0x00000016743c723c */ /* 0x000fe2000004183c */
[----:B------:R-:W2:Y:S07]  /*82e0*/  LDSM.16.M88.4 R20, [R172+0x4400] ;  /* 0x00440000ac14783b */ /* 0x000eae0000000200 */
[C---:B------:R-:W-:Y:S08]  /*82f0*/  HMMA.16816.F32.BF16 R40, R4.reuse, R36, RZ ;  /* 0x000000240428723c */ /* 0x040ff000000418ff */
[C---:B------:R-:W-:Y:S08]  /*8300*/  HMMA.16816.F32.BF16 R52, R4.reuse, R54, RZ ;  /* 0x000000360434723c */ /* 0x040ff000000418ff */
[C---:B------:R-:W-:Y:S08]  /*8310*/  HMMA.16816.F32.BF16 R36, R4.reuse, R38, RZ ;  /* 0x000000260424723c */ /* 0x040ff000000418ff */
[C---:B------:R-:W-:Y:S08]  /*8320*/  HMMA.16816.F32.BF16 R48, R4.reuse, R44, RZ ;  /* 0x0000002c0430723c */ /* 0x040ff000000418ff */
[----:B------:R-:W-:Y:S08]  /*8330*/  HMMA.16816.F32.BF16 R44, R4, R46, RZ ;  /* 0x0000002e042c723c */ /* 0x000ff000000418ff */
[C---:B---3--:R-:W-:Y:S08]  /*8340*/  HMMA.16816.F32.BF16 R56, R116.reuse, R12, R56 ;  /* 0x0000000c7438723c */ /* 0x048ff00000041838 */
[C---:B------:R-:W-:Y:S01]  /*8350*/  HMMA.16816.F32.BF16 R52, R116.reuse, R14, R52 ;  /* 0x0000000e7434723c */ /* 0x040fe20000041834 */
[----:B------:R-:W3:Y:S07]  /*8360*/  LDSM.16.M88.4 R12, [R172+0x4800] ;  /* 0x00480000ac0c783b */ /* 0x000eee0000000200 */
[C---:B-----5:R-:W-:Y:S08]  /*8370*/  HMMA.16816.F32.BF16 R40, R116.reuse, R8, R40 ;  /* 0x000000087428723c */ /* 0x060ff00000041828 */
[----:B------:R-:W-:Y:S01]  /*8380*/  HMMA.16816.F32.BF16 R36, R116, R10, R36 ;  /* 0x0000000a7424723c */ /* 0x000fe20000041824 */
[----:B------:R-:W4:Y:S07]  /*8390*/  LDSM.16.M88.4 R8, [R169+0x4400] ;  /* 0x00440000a908783b */ /* 0x000f2e0000000200 */
[----:B-1----:R-:W-:Y:S08]  /*83a0*/  HMMA.16816.F32.BF16 R32, R4, R28, RZ ;  /* 0x0000001c0420723c */ /* 0x002ff000000418ff */
[C---:B------:R-:W-:Y:S08]  /*83b0*/  HMMA.16816.F32.BF16 R48, R116.reuse, R24, R48 ;  /* 0x000000187430723c */ /* 0x040ff00000041830 */
[----:B------:R-:W-:Y:S08]  /*83c0*/  HMMA.16816.F32.BF16 R44, R116, R26, R44 ;  /* 0x0000001a742c723c */ /* 0x000ff0000004182c */
[C---:B------:R-:W-:Y:S08]  /*83d0*/  HMMA.16816.F32.BF16 R28, R4.reuse, R30, RZ ;  /* 0x0000001e041c723c */ /* 0x040ff000000418ff */
[C---:B--2---:R-:W-:Y:S08]  /*83e0*/  HMMA.16816.F32.BF16 R24, R4.reuse, R20, RZ ;  /* 0x000000140418723c */ /* 0x044ff000000418ff */
[----:B------:R-:W-:Y:S08]  /*83f0*/  HMMA.16816.F32.BF16 R20, R4, R22, RZ ;  /* 0x000000160414723c */ /* 0x000ff000000418ff */
[C---:B------:R-:W-:Y:S08]  /*8400*/  HMMA.16816.F32.BF16 R32, R116.reuse, R16, R32 ;  /* 0x000000107420723c */ /* 0x040ff00000041820 */
[----:B------:R-:W-:Y:S08]  /*8410*/  HMMA.16816.F32.BF16 R28, R116, R18, R28 ;  /* 0x00000012741c723c */ /* 0x000ff0000004181c */
[----:B---3--:R-:W-:Y:S08]  /*8420*/  HMMA.16816.F32.BF16 R16, R4, R12, RZ ;  /* 0x0000000c0410723c */ /* 0x008ff000000418ff */
[C---:B----4-:R-:W-:Y:S08]  /*8430*/  HMMA.16816.F32.BF16 R24, R116.reuse, R8, R24 ;  /* 0x000000087418723c */ /* 0x050ff00000041818 */
        /* <DEDUP_REMOVED lines=107> */
[C---:B------:R-:W-:Y:S01]  /*8af0*/  IADD3 R117, R159.reuse, 0x1, RZ ;  /* 0x000000019f757810 */ /* 0x040fe20007ffe0ff */
[----:B------:R-:W-:Y:S01]  /*8b00*/  HMMA.16816.F32.BF16 R4, R124, R118, R4 ;  /* 0x000000767c04723c */ /* 0x000fe20000041804 */
[----:B------:R-:W-:Y:S02]  /*8b10*/  IADD3 R116, R159, 0x9, RZ ;  /* 0x000000099f747810 */ /* 0x000fe40007ffe0ff */
[----:B------:R-:W1:Y:S01]  /*8b20*/  I2F R211, R117 ;  /* 0x0000007500d37306 */ /* 0x000e620000201400 */
[----:B------:R-:W-:Y:S01]  /*8b30*/  BAR.SYNC.DEFER_BLOCKING 0x0 ;  /* 0x0000000000007b1d */ /* 0x000fe20000010000 */
[----:B------:R-:W-:-:S02]  /*8b40*/  ISETP.GE.AND P1, PT, R117, R133, PT ;  /* 0x000000857500720c */ /* 0x000fc40003f26270 */
[----:B------:R-:W-:Y:S01]  /*8b50*/  LOP3.LUT R119, R200, 0x8, R181, 0xfe, !PT ;  /* 0x00000008c8777812 */ /* 0x000fe200078efeb5 */
[----:B--2---:R-:W-:Y:S01]  /*8b60*/  HMMA.16816.F32.BF16 R12, R124, R122, R12 ;  /* 0x0000007a7c0c723c */ /* 0x004fe2000004180c */
[----:B------:R-:W-:Y:S02]  /*8b70*/  ISETP.GE.AND P0, PT, R117, R132, PT ;  /* 0x000000847500720c */ /* 0x000fe40003f06270 */
[----:B------:R-:W-:-:S05]  /*8b80*/  ISETP.GE.AND P5, PT, R119, R133, PT ;  /* 0x000000857700720c */ /* 0x000fca0003fa6270 */
[----:B------:R-:W-:Y:S01]  /*8b90*/  HMMA.16816.F32.BF16 R16, R124, R120, R16 ;  /* 0x000000787c10723c */ /* 0x000fe20000041810 */
[-C--:B-1----:R-:W-:Y:S01]  /*8ba0*/  FFMA.FTZ R65, R0, R211.reuse, R65 ;  /* 0x000000d300417223 */ /* 0x082fe20000010041 */
[----:B------:R-:W-:Y:S01]  /*8bb0*/  LOP3.LUT R117, R200, 0x10, R181, 0xfe, !PT ;  /* 0x00000010c8757812 */ /* 0x000fe200078efeb5 */
[----:B------:R-:W-:Y:S02]  /*8bc0*/  FFMA.FTZ R211, R0, R211, R67 ;  /* 0x000000d300d37223 */ /* 0x000fe40000010043 */
[----:B------:R-:W1:Y:S01]  /*8bd0*/  I2F R67, R116 ;  /* 0x0000007400437306 */ /* 0x000e620000201400 */
[----:B------:R-:W-:Y:S02]  /*8be0*/  FSEL R158, R65, -INF , !P1 ;  /* 0xff800000419e7808 */ /* 0x000fe40004800000 */
[----:B------:R-:W-:Y:S02]  /*8bf0*/  ISETP.GE.AND P1, PT, R119, R132, PT ;  /* 0x000000847700720c */ /* 0x000fe40003f26270 */
[----:B------:R-:W-:-:S02]  /*8c00*/  FSEL R211, R211, -INF , !P0 ;  /* 0xff800000d3d37808 */ /* 0x000fc40004000000 */
[----:B------:R-:W-:Y:S01]  /*8c10*/  ISETP.GE.AND P0, PT, R116, R133, PT ;  /* 0x000000857400720c */ /* 0x000fe20003f06270 */
[----:B------:R-:W2:Y:S08]  /*8c20*/  I2F R119, R119 ;  /* 0x0000007700777306 */ /* 0x000eb00000201400 */
[----:B------:R-:W3:Y:S01]  /*8c30*/  I2F R65, R117 ;  /* 0x0000007500417306 */ /* 0x000ee20000201400 */
[----:B-1----:R-:W-:-:S02]  /*8c40*/  FFMA.FTZ R61, R0, R67, R61 ;  /* 0x00000043003d7223 */ /* 0x002fc4000001003d */
[----:B------:R-:W-:-:S03]  /*8c50*/  FFMA.FTZ R63, R0, R67, R63 ;  /* 0x00000043003f7223 */ /* 0x000fc6000001003f */
[----:B------:R-:W-:Y:S01]  /*8c60*/  FSEL R198, R61, -INF , !P0 ;  /* 0xff8000003dc67808 */ /* 0x000fe20004000000 */
[-C--:B--2---:R-:W-:Y:S01]  /*8c70*/  FFMA.FTZ R60, R0, R119.reuse, R60 ;  /* 0x00000077003c7223 */ /* 0x084fe2000001003c */
[----:B------:R-:W-:Y:S01]  /*8c80*/  ISETP.GE.AND P0, PT, R116, R132, PT ;  /* 0x000000847400720c */ /* 0x000fe20003f06270 */
[----:B------:R-:W-:-:S03]  /*8c90*/  FFMA.FTZ R62, R0, R119, R62 ;  /* 0x00000077003e7223 */ /* 0x000fc6000001003e */
[----:B------:R-:W-:Y:S02]  /*8ca0*/  FSEL R202, R60, -INF , !P5 ;  /* 0xff8000003cca7808 */ /* 0x000fe40006800000 */
[----:B------:R-:W-:Y:S01]  /*8cb0*/  ISETP.GE.AND P5, PT, R117, R133, PT ;  /* 0x000000857500720c */ /* 0x000fe20003fa6270 */
[CC--:B---3--:R-:W-:Y:S01]  /*8cc0*/  FFMA.FTZ R123, R0.reuse, R65.reuse, R58 ;  /* 0x00000041007b7223 */ /* 0x0c8fe2000001003a */
[----:B------:R-:W-:Y:S01]  /*8cd0*/  IADD3 R58, R159, 0x11, RZ ;  /* 0x000000119f3a7810 */ /* 0x000fe20007ffe0ff */
[----:B------:R-:W-:Y:S01]  /*8ce0*/  FFMA.FTZ R56, R0, R65, R56 ;  /* 0x0000004100387223 */ /* 0x000fe20000010038 */
[----:B------:R-:W-:Y:S02]  /*8cf0*/  FSEL R207, R62, -INF , !P1 ;  /* 0xff8000003ecf7808 */ /* 0x000fe40004800000 */
[----:B------:R-:W1:Y:S01]  /*8d00*/  I2F R60, R58 ;  /* 0x0000003a003c7306 */ /* 0x000e620000201400 */
[----:B------:R-:W-:Y:S02]  /*8d10*/  LOP3.LUT R65, R200, 0x18, R181, 0xfe, !PT ;  /* 0x00000018c8417812 */ /* 0x000fe400078efeb5 */
[----:B------:R-:W-:-:S02]  /*8d20*/  FSEL R62, R56, -INF , !P5 ;  /* 0xff800000383e7808 */ /* 0x000fc40006800000 */
[----:B------:R-:W-:Y:S02]  /*8d30*/  IADD3 R56, R159, 0x19, RZ ;  /* 0x000000199f387810 */ /* 0x000fe40007ffe0ff */
[-C--:B------:R-:W-:Y:S01]  /*8d40*/  ISETP.GE.AND P1, PT, R117, R132.reuse, PT ;  /* 0x000000847500720c */ /* 0x080fe20003f26270 */
[----:B------:R-:W2:Y:S01]  /*8d50*/  I2F R61, R65 ;  /* 0x00000041003d7306 */ /* 0x000ea20000201400 */
[----:B------:R-:W-:Y:S02]  /*8d60*/  ISETP.GE.AND P5, PT, R65, R132, PT ;  /* 0x000000844100720c */ /* 0x000fe40003fa6270 */
[----:B------:R-:W-:Y:S02]  /*8d70*/  FSEL R123, R123, -INF , !P1 ;  /* 0xff8000007b7b7808 */ /* 0x000fe40004800000 */
[-C--:B------:R-:W-:Y:S02]  /*8d80*/  ISETP.GE.AND P1, PT, R58, R133.reuse, PT ;  /* 0x000000853a00720c */ /* 0x080fe40003f26270 */
[----:B------:R-:W-:Y:S01]  /*8d90*/  FSEL R209, R63, -INF , !P0 ;  /* 0xff8000003fd17808 */ /* 0x000fe20004000000 */
[----:B------:R-:W3:Y:S01]  /*8da0*/  I2F R121, R56 ;  /* 0x0000003800797306 */ /* 0x000ee20000201400 */
[CC--:B-1----:R-:W-:Y:S01]  /*8db0*/  FFMA.FTZ R57, R0.reuse, R60.reuse, R57 ;  /* 0x0000003c00397223 */ /* 0x0c2fe20000010039 */
[----:B------:R-:W-:Y:S01]  /*8dc0*/  ISETP.GE.AND P0, PT, R65, R133, PT ;  /* 0x000000854100720c */ /* 0x000fe20003f06270 */
        /* <DEDUP_REMOVED lines=23> */
[CC--:B-1----:R-:W-:Y:S01]  /*8f40*/  FFMA.FTZ R165, R0.reuse, R53.reuse, R46 ;  /* 0x0000003500a57223 */ /* 0x0c2fe2000001002e */
        /* <DEDUP_REMOVED lines=15> */
[----:B------:R-:W-:Y:S01]  /*9040*/  ISETP.GE.AND P1, PT, R55, R132, PT ;  /* 0x000000843700720c */ /* 0x000fe20003f26270 */
[----:B-1----:R-:W-:Y:S01]  /*9050*/  FFMA.FTZ R45, R0, R48, R45 ;  /* 0x00000030002d7223 */ /* 0x002fe2000001002d */
        /* <DEDUP_REMOVED lines=90> */
[----:B------:R-:W-:Y:S02]  /*9600*/  IADD3 R20, R159, 0x61, RZ ;  /* 0x000000619f147810 */ /* 0x000fe40007ffe0ff */
[----:B------:R-:W-:-:S02]  /*9610*/  ISETP.GE.AND P1, PT, R31, R132, PT ;  /* 0x000000841f00720c */ /* 0x000fc40003f26270 */
[----:B------:R-:W2:Y:S01]  /*9620*/  I2F R116, R20 ;  /* 0x0000001400747306 */ /* 0x000ea20000201400 */
[----:B------:R-:W-:Y:S02]  /*9630*/  LOP3.LUT R26, R200, 0x60, R181, 0xfe, !PT ;  /* 0x00000060c81a7812 */ /* 0x000fe400078efeb5 */
[----:B------:R-:W-:Y:S01]  /*9640*/  FSEL R136, R25, -INF , !P0 ;  /* 0xff80000019887808 */ /* 0x000fe20004000000 */
[CC--:B-1----:R-:W-:Y:S01]  /*9650*/  FFMA.FTZ R21, R0.reuse, R24.reuse, R21 ;  /* 0x0000001800157223 */ /* 0x0c2fe20000010015 */
[----:B------:R-:W-:Y:S01]  /*9660*/  FSEL R137, R137, -INF , !P1 ;  /* 0xff80000089897808 */ /* 0x000fe20004800000 */
[----:B------:R-:W-:Y:S02]  /*9670*/  FFMA.FTZ R23, R0, R24, R23 ;  /* 0x0000001800177223 */ /* 0x000fe40000010017 */
[----:B------:R-:W1:Y:S01]  /*9680*/  I2F R25, R26 ;  /* 0x0000001a00197306 */ /* 0x000e620000201400 */
[----:B------:R-:W-:Y:S02]  /*9690*/  ISETP.GE.AND P1, PT, R22, R133, PT ;  /* 0x000000851600720c */ /* 0x000fe40003f26270 */
[----:B------:R-:W-:-:S02]  /*96a0*/  ISETP.GE.AND P0, PT, R30, R132, PT ;  /* 0x000000841e00720c */ /* 0x000fc40003f06270 */
[----:B------:R-:W-:Y:S02]  /*96b0*/  FSEL R142, R21, -INF , !P1 ;  /* 0xff800000158e7808 */ /* 0x000fe40004800000 */
[----:B------:R-:W-:Y:S01]  /*96c0*/  ISETP.GE.AND P1, PT, R22, R132, PT ;  /* 0x000000841600720c */ /* 0x000fe20003f26270 */
[----:B--2---:R-:W-:Y:S01]  /*96d0*/  FFMA.FTZ R17, R0, R116, R17 ;  /* 0x0000007400117223 */ /* 0x004fe20000010011 */
[----:B------:R-:W-:Y:S01]  /*96e0*/  ISETP.GE.AND P5, PT, R26, R132, PT ;  /* 0x000000841a00720c */ /* 0x000fe20003fa6270 */
[----:B------:R-:W-:Y:S01]  /*96f0*/  FFMA.FTZ R116, R0, R116, R19 ;  /* 0x0000007400747223 */ /* 0x000fe20000010013 */
[----:B------:R-:W-:Y:S02]  /*9700*/  FSEL R139, R23, -INF , !P1 ;  /* 0xff800000178b7808 */ /* 0x000fe40004800000 */
[----:B------:R-:W-:Y:S02]  /*9710*/  ISETP.GE.AND P1, PT, R20, R133, PT ;  /* 0x000000851400720c */ /* 0x000fe40003f26270 */
[----:B------:R-:W-:Y:S01]  /*9720*/  LOP3.LUT R19, R200, 0x70, R181, 0xfe, !PT ;  /* 0x00000070c8137812 */ /* 0x000fe200078efeb5 */
[CC--:B-1----:R-:W-:Y:S01]  /*9730*/  FFMA.FTZ R18, R0.reuse, R25.reuse, R18 ;  /* 0x0000001900127223 */ /* 0x0c2fe20000010012 */
[----:B------:R-:W-:Y:S01]  /*9740*/  FSEL R148, R17, -INF , !P1 ;  /* 0xff80000011947808 */ /* 0x000fe20004800000 */
[----:B------:R-:W-:Y:S01]  /*9750*/  FFMA.FTZ R16, R0, R25, R16 ;  /* 0x0000001900107223 */ /* 0x000fe20000010010 */
[----:B------:R-:W1:Y:S01]  /*9760*/  I2F R17, R19 ;  /* 0x0000001300117306 */ /* 0x000e620000201400 */
[----:B------:R-:W-:-:S02]  /*9770*/  FSEL R127, R27, -INF , !P0 ;  /* 0xff8000001b7f7808 */ /* 0x000fc40004000000 */
[----:B------:R-:W-:Y:S02]  /*9780*/  LOP3.LUT R21, R200, 0x68, R181, 0xfe, !PT ;  /* 0x00000068c8157812 */ /* 0x000fe400078efeb5 */
[-C--:B------:R-:W-:Y:S02]  /*9790*/  ISETP.GE.AND P0, PT, R26, R133.reuse, PT ;  /* 0x000000851a00720c */ /* 0x080fe40003f06270 */
[----:B------:R-:W-:Y:S02]  /*97a0*/  FSEL R117, R18, -INF , !P5 ;  /* 0xff80000012757808 */ /* 0x000fe40006800000 */
[----:B------:R-:W-:Y:S02]  /*97b0*/  IADD3 R18, R159, 0x69, RZ ;  /* 0x000000699f127810 */ /* 0x000fe40007ffe0ff */
[----:B------:R-:W-:Y:S02]  /*97c0*/  FSEL R144, R16, -INF , !P0 ;  /* 0xff80000010907808 */ /* 0x000fe40004000000 */
[C---:B------:R-:W-:Y:S01]  /*97d0*/  ISETP.GE.AND P5, PT, R21.reuse, R133, PT ;  /* 0x000000851500720c */ /* 0x040fe20003fa6270 */
[----:B------:R-:W2:Y:S01]  /*97e0*/  I2F R16, R18 ;  /* 0x0000001200107306 */ /* 0x000ea20000201400 */
[-C--:B------:R-:W-:Y:S01]  /*97f0*/  ISETP.GE.AND P1, PT, R21, R132.reuse, PT ;  /* 0x000000841500720c */ /* 0x080fe20003f26270 */
[CC--:B-1----:R-:W-:Y:S01]  /*9800*/  FFMA.FTZ R58, R0.reuse, R17.reuse, R10 ;  /* 0x00000011003a7223 */ /* 0x0c2fe2000001000a */
[----:B------:R-:W-:Y:S01]  /*9810*/  IADD3 R10, R159, 0x71, RZ ;  /* 0x000000719f0a7810 */ /* 0x000fe20007ffe0ff */
[----:B------:R-:W-:Y:S01]  /*9820*/  FFMA.FTZ R156, R0, R17, R8 ;  /* 0x00000011009c7223 */ /* 0x000fe20000010008 */
[----:B------:R-:W-:-:S03]  /*9830*/  ISETP.GE.AND P0, PT, R20, R132, PT ;  /* 0x000000841400720c */ /* 0x000fc60003f06270 */
[----:B------:R-:W1:Y:S01]  /*9840*/  I2F R21, R21 ;  /* 0x0000001500157306 */ /* 0x000e620000201400 */
[----:B------:R-:W-:Y:S02]  /*9850*/  FSEL R116, R116, -INF , !P0 ;  /* 0xff80000074747808 */ /* 0x000fe40004000000 */
[----:B------:R-:W-:-:S05]  /*9860*/  ISETP.GE.AND P0, PT, R18, R133, PT ;  /* 0x000000851200720c */ /* 0x000fca0003f06270 */
[----:B------:R-:W3:Y:S01]  /*9870*/  I2F R8, R10 ;  /* 0x0000000a00087306 */ /* 0x000ee20000201400 */
[CC--:B--2---:R-:W-:Y:S02]  /*9880*/  FFMA.FTZ R13, R0.reuse, R16.reuse, R13 ;  /* 0x00000010000d7223 */ /* 0x0c4fe4000001000d */
[----:B------:R-:W-:-:S03]  /*9890*/  FFMA.FTZ R15, R0, R16, R15 ;  /* 0x00000010000f7223 */ /* 0x000fc6000001000f */
[----:B------:R-:W-:Y:S01]  /*98a0*/  FSEL R152, R13, -INF , !P0 ;  /* 0xff8000000d987808 */ /* 0x000fe20004000000 */
[-C--:B-1----:R-:W-:Y:S01]  /*98b0*/  FFMA.FTZ R12, R0, R21.reuse, R12 ;  /* 0x00000015000c7223 */ /* 0x082fe2000001000c */
[----:B------:R-:W-:Y:S01]  /*98c0*/  ISETP.GE.AND P0, PT, R18, R132, PT ;  /* 0x000000841200720c */ /* 0x000fe20003f06270 */
[----:B------:R-:W-:-:S03]  /*98d0*/  FFMA.FTZ R14, R0, R21, R14 ;  /* 0x00000015000e7223 */ /* 0x000fc6000001000e */
[----:B------:R-:W-:Y:S02]  /*98e0*/  FSEL R153, R12, -INF , !P5 ;  /* 0xff8000000c997808 */ /* 0x000fe40006800000 */
[----:B------:R-:W-:Y:S01]  /*98f0*/  LOP3.LUT R12, R200, 0x78, R181, 0xfe, !PT ;  /* 0x00000078c80c7812 */ /* 0x000fe200078efeb5 */
[CC--:B---3--:R-:W-:Y:S01]  /*9900*/  FFMA.FTZ R9, R0.reuse, R8.reuse, R9 ;  /* 0x0000000800097223 */ /* 0x0c8fe20000010009 */
[----:B------:R-:W-:Y:S01]  /*9910*/  FSEL R65, R15, -INF , !P0 ;  /* 0xff8000000f417808 */ /* 0x000fe20004000000 */
[----:B------:R-:W-:Y:S01]  /*9920*/  FFMA.FTZ R11, R0, R8, R11 ;  /* 0x00000008000b7223 */ /* 0x000fe2000001000b */
[----:B------:R-:W1:Y:S01]  /*9930*/  I2F R13, R12 ;  /* 0x0000000c000d7306 */ /* 0x000e620000201400 */
[-C--:B------:R-:W-:Y:S02]  /*9940*/  ISETP.GE.AND P0, PT, R10, R133.reuse, PT ;  /* 0x000000850a00720c */ /* 0x080fe40003f06270 */
[----:B------:R-:W-:Y:S02]  /*9950*/  ISETP.GE.AND P5, PT, R19, R133, PT ;  /* 0x000000851300720c */ /* 0x000fe40003fa6270 */
[----:B------:R-:W-:-:S02]  /*9960*/  FSEL R155, R9, -INF , !P0 ;  /* 0xff800000099b7808 */ /* 0x000fc40004000000 */
[----:B------:R-:W-:Y:S01]  /*9970*/  FSEL R156, R156, -INF , !P5 ;  /* 0xff8000009c9c7808 */ /* 0x000fe20006800000 */
[----:B------:R-:W2:Y:S01]  /*9980*/  I2F R9, R159 ;  /* 0x0000009f00097306 */ /* 0x000ea20000201400 */
[----:B------:R-:W-:Y:S02]  /*9990*/  ISETP.GE.AND P5, PT, R12, R133, PT ;  /* 0x000000850c00720c */ /* 0x000fe40003fa6270 */
[----:B------:R-:W-:Y:S02]  /*99a0*/  IADD3 R8, R159, 0x79, RZ ;  /* 0x000000799f087810 */ /* 0x000fe40007ffe0ff */
[----:B------:R-:W-:Y:S02]  /*99b0*/  FSEL R67, R14, -INF , !P1 ;  /* 0xff8000000e437808 */ /* 0x000fe40004800000 */
[-C--:B------:R-:W-:Y:S01]  /*99c0*/  ISETP.GE.AND P1, PT, R19, R132.reuse, PT ;  /* 0x000000841300720c */ /* 0x080fe20003f26270 */
[-C--:B-1----:R-:W-:Y:S01]  /*99d0*/  FFMA.FTZ R4, R0, R13.reuse, R4 ;  /* 0x0000000d00047223 */ /* 0x082fe20000010004 */
[----:B------:R-:W-:Y:S01]  /*99e0*/  ISETP.GE.AND P0, PT, R10, R132, PT ;  /* 0x000000840a00720c */ /* 0x000fe20003f06270 */
[----:B------:R-:W-:Y:S01]  /*99f0*/  FFMA.FTZ R61, R0, R13, R6 ;  /* 0x0000000d003d7223 */ /* 0x000fe20000010006 */
[----:B------:R-:W-:Y:S01]  /*9a00*/  FSEL R58, R58, -INF , !P1 ;  /* 0xff8000003a3a7808 */ /* 0x000fe20004800000 */
[----:B------:R-:W1:Y:S01]  /*9a10*/  I2F R6, R8 ;  /* 0x0000000800067306 */ /* 0x000e620000201400 */
[----:B------:R-:W-:-:S02]  /*9a20*/  FSEL R157, R4, -INF , !P5 ;  /* 0xff800000049d7808 */ /* 0x000fc40006800000 */
[-C--:B------:R-:W-:Y:S01]  /*9a30*/  ISETP.GE.AND P5, PT, R159, R132.reuse, PT ;  /* 0x000000849f00720c */ /* 0x080fe20003fa6270 */
[CC--:B--2---:R-:W-:Y:S01]  /*9a40*/  FFMA.FTZ R4, R0.reuse, R9.reuse, R64 ;  /* 0x0000000900047223 */ /* 0x0c4fe20000010040 */
[----:B------:R-:W-:Y:S01]  /*9a50*/  FSEL R60, R11, -INF , !P0 ;  /* 0xff8000000b3c7808 */ /* 0x000fe20004000000 */
[----:B------:R-:W-:Y:S01]  /*9a60*/  FFMA.FTZ R9, R0, R9, R66 ;  /* 0x0000000900097223 */ /* 0x000fe20000010042 */
[----:B------:R-:W-:Y:S02]  /*9a70*/  ISETP.GE.AND P1, PT, R12, R132, PT ;  /* 0x000000840c00720c */ /* 0x000fe40003f26270 */
[----:B------:R-:W-:Y:S02]  /*9a80*/  ISETP.GE.AND P0, PT, R159, R133, PT ;  /* 0x000000859f00720c */ /* 0x000fe40003f06270 */
[----:B------:R-:W-:Y:S02]  /*9a90*/  FSEL R9, R9, -INF , !P5 ;  /* 0xff80000009097808 */ /* 0x000fe40006800000 */
[----:B------:R-:W-:-:S02]  /*9aa0*/  ISETP.GT.AND P5, PT, R182, R175, PT ;  /* 0x000000afb600720c */ /* 0x000fc40003fa4270 */
[----:B------:R-:W-:Y:S01]  /*9ab0*/  FSEL R61, R61, -INF , !P1 ;  /* 0xff8000003d3d7808 */ /* 0x000fe20004800000 */
[-C--:B-1----:R-:W-:Y:S01]  /*9ac0*/  FFMA.FTZ R5, R0, R6.reuse, R5 ;  /* 0x0000000600057223 */ /* 0x082fe20000010005 */
[----:B------:R-:W-:Y:S01]  /*9ad0*/  FSEL R4, R4, -INF , !P0 ;  /* 0xff80000004047808 */ /* 0x000fe20004000000 */
[----:B------:R-:W-:Y:S01]  /*9ae0*/  FFMA.FTZ R7, R0, R6, R7 ;  /* 0x0000000600077223 */ /* 0x000fe20000010007 */
[C---:B------:R-:W-:Y:S02]  /*9af0*/  ISETP.GE.AND P1, PT, R8.reuse, R133, PT ;  /* 0x000000850800720c */ /* 0x040fe40003f26270 */
[----:B------:R-:W-:Y:S02]  /*9b00*/  ISETP.GE.AND P0, PT, R8, R132, PT ;  /* 0x000000840800720c */ /* 0x000fe40003f06270 */
[----:B------:R-:W-:Y:S02]  /*9b10*/  FSEL R132, R5, -INF , !P1 ;  /* 0xff80000005847808 */ /* 0x000fe40004800000 */
[----:B------:R-:W-:Y:S01]  /*9b20*/  FSEL R63, R7, -INF , !P0 ;  /* 0xff800000073f7808 */ /* 0x000fe20004000000 */
[----:B------:R-:W-:Y:S05]  /*9b30*/  @!P5 BRA `(.L_x_2782) ;  /* 0x00000b000000d947 */ /* 0x000fea0003800000 */
[----:B------:R-:W-:Y:S05]  /*9b40*/  @!P6 BRA `(.L_x_2783) ;  /* 0x000003b00000e947 */ /* 0x000fea0003800000 */
[----:B------:R-:W1:Y:S01]  /*9b50*/  I2F.RP R8, R129 ;  /* 0x0000008100087306 */ /* 0x000e620000209400 */
[----:B------:R-:W-:-:S07]  /*9b60*/  IMAD.MOV.U32 R6, RZ, RZ, RZ ;  /* 0x000000ffff067224 */ /* 0x000fce00078e00ff */
[----:B-1----:R-:W1:Y:S02]  /*9b70*/  MUFU.RCP R7, R8 ;  /* 0x0000000800077308 */ /* 0x002e640000001000 */
[----:B-1----:R-:W-:Y:S02]  /*9b80*/  IADD3 R7, R7, 0xffffffe, RZ ;  /* 0x0ffffffe07077810 */ /* 0x002fe40007ffe0ff */
[----:B------:R-:W-:-:S04]  /*9b90*/  IADD3 R8, R200, -0x80, RZ ;  /* 0xffffff80c8087810 */ /* 0x000fc80007ffe0ff */
[----:B------:R-:W1:Y:S02]  /*9ba0*/  F2I.FTZ.U32.TRUNC.NTZ R7, R7 ;  /* 0x0000000700077305 */ /* 0x000e64000021f000 */
[----:B-1----:R-:W-:-:S04]  /*9bb0*/  IMAD.MOV R5, RZ, RZ, -R7 ;  /* 0x000000ffff057224 */ /* 0x002fc800078e0a07 */
[----:B------:R-:W-:-:S04]  /*9bc0*/  IMAD R5, R5, R129, RZ ;  /* 0x0000008105057224 */ /* 0x000fc800078e02ff */
[----:B------:R-:W-:Y:S01]  /*9bd0*/  IMAD.HI.U32 R6, R7, R5, R6 ;  /* 0x0000000507067227 */ /* 0x000fe200078e0006 */
[----:B------:R-:W-:Y:S02]  /*9be0*/  IABS R5, R200 ;  /* 0x000000c800057213 */ /* 0x000fe40000000000 */
[----:B------:R-:W-:-:S03]  /*9bf0*/  LOP3.LUT R200, R200, c[0x0][0x2d0], RZ, 0x3c, !PT ;  /* 0x0000b400c8c87a12 */ /* 0x000fc600078e3cff */
[----:B------:R-:W-:-:S05]  /*9c00*/  IMAD.HI.U32 R11, R6, R5, RZ ;  /* 0x00000005060b7227 */ /* 0x000fca00078e00ff */
[----:B------:R-:W-:-:S05]  /*9c10*/  IADD3 R10, -R11, RZ, RZ ;  /* 0x000000ff0b0a7210 */ /* 0x000fca0007ffe1ff */
[C---:B------:R-:W-:Y:S01]  /*9c20*/  IMAD R10, R129.reuse, R10, R5 ;  /* 0x0000000a810a7224 */ /* 0x040fe200078e0205 */
[----:B------:R-:W-:Y:S02]  /*9c30*/  IABS R5, R8 ;  /* 0x0000000800057213 */ /* 0x000fe40000000000 */
[----:B------:R-:W-:Y:S02]  /*9c40*/  LOP3.LUT R8, R8, c[0x0][0x2d0], RZ, 0x3c, !PT ;  /* 0x0000b40008087a12 */ /* 0x000fe400078e3cff */
[----:B------:R-:W-:Y:S01]  /*9c50*/  ISETP.GT.U32.AND P1, PT, R129, R10, PT ;  /* 0x0000000a8100720c */ /* 0x000fe20003f24070 */
[----:B------:R-:W-:-:S04]  /*9c60*/  IMAD.HI.U32 R7, R6, R5, RZ ;  /* 0x0000000506077227 */ /* 0x000fc800078e00ff */
[----:B------:R-:W-:-:S04]  /*9c70*/  IMAD.MOV R6, RZ, RZ, -R7 ;  /* 0x000000ffff067224 */ /* 0x000fc800078e0a07 */
[----:B------:R-:W-:-:S04]  /*9c80*/  IMAD R6, R129, R6, R5 ;  /* 0x0000000681067224 */ /* 0x000fc800078e0205 */
[----:B------:R-:W-:Y:S01]  /*9c90*/  @!P1 IMAD.IADD R10, R10, 0x1, -R129 ;  /* 0x000000010a0a9824 */ /* 0x000fe200078e0a81 */
[----:B------:R-:W-:Y:S02]  /*9ca0*/  ISETP.GT.U32.AND P0, PT, R129, R6, PT ;  /* 0x000000068100720c */ /* 0x000fe40003f04070 */
[----:B------:R-:W-:Y:S02]  /*9cb0*/  @!P1 IADD3 R11, R11, 0x1, RZ ;  /* 0x000000010b0b9810 */ /* 0x000fe40007ffe0ff */
[----:B------:R-:W-:-:S09]  /*9cc0*/  ISETP.GE.U32.AND P1, PT, R10, R129, PT ;  /* 0x000000810a00720c */ /* 0x000fd20003f26070 */
[-C--:B------:R-:W-:Y:S02]  /*9cd0*/  @!P0 IADD3 R6, R6, -R129.reuse, RZ ;  /* 0x8000008106068210 */ /* 0x080fe40007ffe0ff */
[----:B------:R-:W-:Y:S02]  /*9ce0*/  @!P0 IADD3 R7, R7, 0x1, RZ ;  /* 0x0000000107078810 */ /* 0x000fe40007ffe0ff */
[----:B------:R-:W-:Y:S02]  /*9cf0*/  @P1 IADD3 R11, R11, 0x1, RZ ;  /* 0x000000010b0b1810 */ /* 0x000fe40007ffe0ff */
[----:B------:R-:W-:Y:S02]  /*9d00*/  ISETP.GE.U32.AND P1, PT, R6, R129, PT ;  /* 0x000000810600720c */ /* 0x000fe40003f26070 */
[----:B------:R-:W-:-:S11]  /*9d10*/  ISETP.GE.AND P0, PT, R200, RZ, PT ;  /* 0x000000ffc800720c */ /* 0x000fd60003f06270 */
[----:B------:R-:W-:Y:S02]  /*9d20*/  @P1 IADD3 R7, R7, 0x1, RZ ;  /* 0x0000000107071810 */ /* 0x000fe40007ffe0ff */
[----:B------:R-:W-:Y:S01]  /*9d30*/  ISETP.GE.AND P1, PT, R8, RZ, PT ;  /* 0x000000ff0800720c */ /* 0x000fe20003f26270 */
[----:B------:R-:W-:Y:S01]  /*9d40*/  @!P0 IMAD.MOV R11, RZ, RZ, -R11 ;  /* 0x000000ffff0b8224 */ /* 0x000fe200078e0a0b */
[----:B------:R-:W-:Y:S01]  /*9d50*/  ISETP.NE.AND P0, PT, RZ, c[0x0][0x2d0], PT ;  /* 0x0000b400ff007a0c */ /* 0x000fe20003f05270 */
[----:B------:R-:W-:Y:S01]  /*9d60*/  IMAD.MOV.U32 R5, RZ, RZ, R7 ;  /* 0x000000ffff057224 */ /* 0x000fe200078e0007 */
[----:B------:R-:W-:-:S04]  /*9d70*/  LOP3.LUT R8, RZ, c[0x0][0x2d0], RZ, 0x33, !PT ;  /* 0x0000b400ff087a12 */ /* 0x000fc800078e33ff */
[----:B------:R-:W-:-:S05]  /*9d80*/  SEL R7, R8, R11, !P0 ;  /* 0x0000000b08077207 */ /* 0x000fca0004000000 */
[----:B------:R-:W-:Y:S01]  /*9d90*/  @!P1 IADD3 R5, -R5, RZ, RZ ;  /* 0x000000ff05059210 */ /* 0x000fe20007ffe1ff */
[----:B------:R-:W-:-:S03]  /*9da0*/  IMAD.WIDE R16, R7, 0x4, R188 ;  /* 0x0000000407107825 */ /* 0x000fc600078e02bc */
[----:B------:R-:W-:Y:S02]  /*9db0*/  SEL R8, R8, R5, !P0 ;  /* 0x0000000508087207 */ /* 0x000fe40004000000 */
[----:B------:R-:W2:Y:S03]  /*9dc0*/  LDG.E R6, [R16.64] ;  /* 0x0000000610067981 */ /* 0x000ea6000c1e1900 */
[----:B------:R-:W-:-:S05]  /*9dd0*/  IMAD.WIDE R14, R8, 0x4, R188 ;  /* 0x00000004080e7825 */ /* 0x000fca00078e02bc */
[----:B------:R-:W2:Y:S01]  /*9de0*/  LDG.E R5, [R14.64] ;  /* 0x000000060e057981 */ /* 0x000ea2000c1e1900 */
[----:B------:R-:W-:Y:S02]  /*9df0*/  IMAD.IADD R7, R7, 0x1, -R8 ;  /* 0x0000000107077824 */ /* 0x000fe400078e0a08 */
[----:B------:R-:W-:-:S04]  /*9e00*/  IMAD.MOV.U32 R12, RZ, RZ, c[0x0][0x2d0] ;  /* 0x0000b400ff0c7624 */ /* 0x000fc800078e00ff */
[----:B------:R-:W-:-:S05]  /*9e10*/  IMAD R12, R7, R12, -0x80 ;  /* 0xffffff80070c7424 */ /* 0x000fca00078e020c */
[----:B------:R-:W-:-:S05]  /*9e20*/  SHF.R.S32.HI R7, RZ, 0x1f, R12 ;  /* 0x0000001fff077819 */ /* 0x000fca000001140c */
[----:B------:R-:W-:Y:S01]  /*9e30*/  IMAD R7, R7, c[0x0][0x198], RZ ;  /* 0x0000660007077a24 */ /* 0x000fe200078e02ff */
[----:B--2---:R-:W-:-:S03]  /*9e40*/  IADD3 R5, -R6, R5, RZ ;  /* 0x0000000506057210 */ /* 0x004fc60007ffe1ff */
[C---:B------:R-:W-:Y:S02]  /*9e50*/  IMAD R6, R12.reuse, c[0x0][0x19c], R7 ;  /* 0x000067000c067a24 */ /* 0x040fe400078e0207 */
[----:B------:R-:W-:Y:S01]  /*9e60*/  IMAD.WIDE.U32 R12, R12, c[0x0][0x198], RZ ;  /* 0x000066000c0c7a25 */ /* 0x000fe200078e00ff */
[----:B------:R-:W-:-:S03]  /*9e70*/  SHF.R.S32.HI R10, RZ, 0x1f, R5 ;  /* 0x0000001fff0a7819 */ /* 0x000fc60000011405 */
[----:B------:R-:W-:Y:S01]  /*9e80*/  IMAD.IADD R7, R13, 0x1, R6 ;  /* 0x000000010d077824 */ /* 0x000fe200078e0206 */
[----:B------:R-:W-:Y:S01]  /*9e90*/  MOV R6, R12 ;  /* 0x0000000c00067202 */ /* 0x000fe20000000f00 */
[----:B------:R-:W-:-:S04]  /*9ea0*/  IMAD R10, R10, c[0x0][0x180], RZ ;  /* 0x000060000a0a7a24 */ /* 0x000fc800078e02ff */
[----:B------:R-:W-:-:S04]  /*9eb0*/  IMAD.WIDE.U32 R6, R5, c[0x0][0x180], R6 ;  /* 0x0000600005067a25 */ /* 0x000fc800078e0006 */
[----:B------:R-:W-:Y:S01]  /*9ec0*/  IMAD R10, R5, c[0x0][0x184], R10 ;  /* 0x00006100050a7a24 */ /* 0x000fe200078e020a */
[----:B------:R-:W-:-:S03]  /*9ed0*/  MOV R11, R6 ;  /* 0x00000006000b7202 */ /* 0x000fc60000000f00 */
[----:B------:R-:W-:Y:S01]  /*9ee0*/  IMAD.IADD R10, R7, 0x1, R10 ;  /* 0x00000001070a7824 */ /* 0x000fe200078e020a */
[----:B------:R-:W-:Y:S05]  /*9ef0*/  BRA `(.L_x_2784) ;  /* 0x0000002000007947 */ /* 0x000fea0003800000 */
.L_x_2783:
[----:B------:R-:W-:-:S04]  /*9f00*/  LEA R11, -R128, RZ, 0x7 ;  /* 0x000000ff800b7211 */ /* 0x000fc800078e39ff */
[----:B------:R-:W-:Y:S02]  /*9f10*/  SHF.R.S32.HI R10, RZ, 0x1f, R11 ;  /* 0x0000001fff0a7819 */ /* 0x000fe4000001140b */
.L_x_2784:
        /* <DEDUP_REMOVED lines=56> */
[----:B------:R-:W-:-:S03]  /*a2a0*/  IADD3.X R8, R176, R10, R176, P1, P0 ;  /* 0x0000000ab0087210 */ /* 0x000fc60000fe04b0 */
[----:B------:R1:W-:Y:S01]  /*a2b0*/  @P4 STS.128 [R183+0x4000], RZ ;  /* 0x004000ffb7004388 */ /* 0x0003e20000000c00 */
[----:B-----5:R-:W-:-:S04]  /*a2c0*/  @!P4 LEA R18, P0, R7, R192, 0x1 ;  /* 0x000000c00712c211 */ /* 0x020fc800078008ff */
[----:B------:R-:W-:Y:S02]  /*a2d0*/  @!P4 LEA.HI.X R19, R7, R193, R8, 0x1, P0 ;  /* 0x000000c10713c211 */ /* 0x000fe400000f0c08 */
[----:B------:R-:W-:-:S03]  /*a2e0*/  @!P3 IADD3 R6, P0, R130, R7, RZ ;  /* 0x000000078206b210 */ /* 0x000fc60007f1e0ff */
[----:B------:R-:W-:Y:S01]  /*a2f0*/  @!PT LDS RZ, [RZ] ;  /* 0x00000000fffff984 */ /* 0x000fe20000000800 */
[----:B------:R-:W-:Y:S01]  /*a300*/  @!PT LDS RZ, [RZ] ;  /* 0x00000000fffff984 */ /* 0x000fe20000000800 */
[----:B------:R-:W-:Y:S01]  /*a310*/  @!PT LDS RZ, [RZ] ;  /* 0x00000000fffff984 */ /* 0x000fe20000000800 */
[----:B------:R5:W-:Y:S02]  /*a320*/  @!P4 LDGSTS.E.BYPASS.LTC128B.128 [R183+0x4000], [R18.64] ;  /* 0x0400000012b7cfae */ /* 0x000be4000b901d46 */
[----:B------:R-:W-:Y:S01]  /*a330*/  @!P3 IMAD.X R5, R131, 0x1, R8, P0 ;  /* 0x000000018305b824 */ /* 0x000fe200000e0608 */
[C---:B----4-:R-:W-:Y:S01]  /*a340*/  @!P3 LEA R12, P0, R6.reuse, c[0x0][0x168], 0x1 ;  /* 0x00005a00060cba11 */ /* 0x050fe200078008ff */
        /* <DEDUP_REMOVED lines=20> */
[----:B--2---:R-:W-:-:S04]  /*a490*/  @!P3 LEA R16, P0, R6, c[0x0][0x168], 0x1 ;  /* 0x00005a000610ba11 */ /* 0x004fc800078008ff */
[----:B------:R-:W-:Y:S02]  /*a4a0*/  @!P3 LEA.HI.X R17, R6, c[0x0][0x16c], R5, 0x1, P0 ;  /* 0x00005b000611ba11 */ /* 0x000fe400000f0c05 */
[----:B-----5:R-:W-:-:S04]  /*a4b0*/  @!P4 LEA R18, P0, R7, R192, 0x1 ;  /* 0x000000c00712c211 */ /* 0x020fc800078008ff */
        /* <DEDUP_REMOVED lines=20> */
.L_x_2786:
[----:B------:R-:W-:Y:S05]  /*a600*/  BSYNC B0 ;  /* 0x0000000000007941 */ /* 0x000fea0003800000 */
.L_x_2785:
[----:B------:R-:W0:Y:S01]  /*a610*/  LDGDEPBAR ;  /* 0x00000000000079af */ /* 0x000e220000000000 */
[----:B------:R-:W-:-:S04]  /*a620*/  LEA R192, P0, R11, R192, 0x1 ;  /* 0x000000c00bc07211 */ /* 0x000fc800078008ff */
[----:B------:R-:W-:Y:S02]  /*a630*/  LEA.HI.X R193, R11, R193, R10, 0x1, P0 ;  /* 0x000000c10bc17211 */ /* 0x000fe400000f0c0a */
.L_x_2782:
        /* <DEDUP_REMOVED lines=39> */
[----:B--2---:R-:W-:Y:S02]  /*a8b0*/  FMNMX.FTZ R6, R150, R5, !PT ;  /* 0x0000000596067209 */ /* 0x004fe40007810000 */
        /* <DEDUP_REMOVED lines=40> */
[----:B------:R-:W-:Y:S01]  /*ab40*/  FSEL R4, R57, RZ, P1 ;  /* 0x000000ff39047208 */ /* 0x000fe20000800000 */
[--C-:B------:R-:W-:Y:S01]  /*ab50*/  FFMA.FTZ R134, R158, c[0x0][0x23c], -R159.reuse ;  /* 0x00008f009e867a23 */ /* 0x100fe2000001089f */
[----:B--2---:R-:W-:Y:S01]  /*ab60*/  FMNMX.FTZ R56, R5, R56, !PT ;  /* 0x0000003805387209 */ /* 0x004fe20007810000 */
[--C-:B------:R-:W-:Y:S02]  /*ab70*/  FFMA.FTZ R133, R202, c[0x0][0x23c], -R159.reuse ;  /* 0x00008f00ca857a23 */ /* 0x100fe4000001089f */
[----:B------:R-:W-:Y:S01]  /*ab80*/  FADD.FTZ R4, R3, -R4 ;  /* 0x8000000403047221 */ /* 0x000fe20000010000 */
        /* <DEDUP_REMOVED lines=11> */
[--C-:B------:R-:W-:Y:S01]  /*ac40*/  FFMA.FTZ R158, R211, c[0x0][0x23c], -R66.reuse ;  /* 0x00008f00d39e7a23 */ /* 0x100fe20000010842 */
[----:B------:R-:W2:Y:S01]  /*ac50*/  LDSM.16.MT88.4 R8, [R170+0x9000] ;  /* 0x00900000aa08783b */ /* 0x000ea20000004200 */
[----:B------:R-:W-:Y:S02]  /*ac60*/  FMUL.FTZ R198, R3, c[0x0][0x23c] ;  /* 0x00008f0003c67a20 */ /* 0x000fe40000410000 */
[--C-:B------:R-:W-:Y:S01]  /*ac70*/  FFMA.FTZ R135, R207, c[0x0][0x23c], -R66.reuse ;  /* 0x00008f00cf877a23 */ /* 0x100fe20000010842 */
[----:B------:R-:W-:Y:S01]  /*ac80*/  MUFU.EX2 R133, R133 ;  /* 0x0000008500857308 */ /* 0x000fe20000000800 */
[----:B------:R-:W-:-:S02]  /*ac90*/  FFMA.FTZ R130, R209, c[0x0][0x23c], -R66 ;  /* 0x00008f00d1827a23 */ /* 0x000fc40000010842 */
[--C-:B------:R-:W-:Y:S02]  /*aca0*/  FFMA.FTZ R126, R126, c[0x0][0x23c], -R159.reuse ;  /* 0x00008f007e7e7a23 */ /* 0x100fe4000001089f */
[--C-:B------:R-:W-:Y:S02]  /*acb0*/  FFMA.FTZ R64, R124, c[0x0][0x23c], -R159.reuse ;  /* 0x00008f007c407a23 */ /* 0x100fe4000001089f */
[----:B------:R-:W-:Y:S01]  /*acc0*/  FFMA.FTZ R59, R204, c[0x0][0x23c], -R159 ;  /* 0x00008f00cc3b7a23 */ /* 0x000fe2000001089f */
[----:B------:R-:W3:Y:S01]  /*acd0*/  MUFU.EX2 R128, R128 ;  /* 0x0000008000807308 */ /* 0x000ee20000000800 */
[----:B-1----:R-:W-:Y:S01]  /*ace0*/  F2FP.BF16.PACK_AB R48, R134, R200 ;  /* 0x000000c88630723e */ /* 0x002fe200000010ff */
[--C-:B------:R-:W-:Y:S02]  /*acf0*/  FFMA.FTZ R129, R123, c[0x0][0x23c], -R66.reuse ;  /* 0x00008f007b817a23 */ /* 0x100fe40000010842 */
[--C-:B------:R-:W-:Y:S02]  /*ad00*/  FFMA.FTZ R62, R125, c[0x0][0x23c], -R66.reuse ;  /* 0x00008f007d3e7a23 */ /* 0x100fe40000010842 */
[----:B------:R-:W-:-:S02]  /*ad10*/  FFMA.FTZ R3, R205, c[0x0][0x23c], -R66 ;  /* 0x00008f00cd037a23 */ /* 0x000fc40000010842 */
[----:B------:R-:W-:Y:S01]  /*ad20*/  MUFU.EX2 R201, R201 ;  /* 0x000000c900c97308 */ /* 0x000fe20000000800 */
[--C-:B------:R-:W-:Y:S02]  /*ad30*/  FFMA.FTZ R2, R121, c[0x0][0x23c], -R66.reuse ;  /* 0x00008f0079027a23 */ /* 0x100fe40000010842 */
[--C-:B------:R-:W-:Y:S02]  /*ad40*/  FFMA.FTZ R125, R120, c[0x0][0x23c], -R159.reuse ;  /* 0x00008f00787d7a23 */ /* 0x100fe4000001089f */
[--C-:B------:R-:W-:Y:S02]  /*ad50*/  FFMA.FTZ R124, R118, c[0x0][0x23c], -R159.reuse ;  /* 0x00008f00767c7a23 */ /* 0x100fe4000001089f */
[----:B------:R-:W-:Y:S01]  /*ad60*/  FFMA.FTZ R121, R122, c[0x0][0x23c], -R159 ;  /* 0x00008f007a797a23 */ /* 0x000fe2000001089f */
[----:B------:R-:W1:Y:S01]  /*ad70*/  MUFU.EX2 R158, R158 ;  /* 0x0000009e009e7308 */ /* 0x000e620000000800 */
[----:B---3--:R-:W-:Y:S01]  /*ad80*/  F2FP.BF16.PACK_AB R50, R128, R133 ;  /* 0x000000858032723e */ /* 0x008fe200000010ff */
[----:B------:R-:W-:-:S02]  /*ad90*/  FFMA.FTZ R123, R119, c[0x0][0x23c], -R66 ;  /* 0x00008f00777b7a23 */ /* 0x000fc40000010842 */
[--C-:B------:R-:W-:Y:S02]  /*ada0*/  FFMA.FTZ R120, R164, c[0x0][0x23c], -R159.reuse ;  /* 0x00008f00a4787a23 */ /* 0x100fe4000001089f */
[--C-:B------:R-:W-:Y:S02]  /*adb0*/  FFMA.FTZ R122, R203, c[0x0][0x23c], -R66.reuse ;  /* 0x00008f00cb7a7a23 */ /* 0x100fe40000010842 */
[----:B------:R-:W3:Y:S01]  /*adc0*/  MUFU.EX2 R202, R202 ;  /* 0x000000ca00ca7308 */ /* 0x000ee20000000800 */
        /* <DEDUP_REMOVED lines=8> */
[----:B------:R-:W-:Y:S02]  /*ae50*/  FFMA.FTZ R167, R167, c[0x0][0x23c], -R66 ;  /* 0x00008f00a7a77a23 */ /* 0x000fe40000010842 */
[----:B------:R-:W-:Y:S01]  /*ae60*/  MUFU.EX2 R135, R135 ;  /* 0x0000008700877308 */ /* 0x000fe20000000800 */
[-C--:B---3--:R-:W-:Y:S02]  /*ae70*/  FMUL.FTZ R12, R68, R202.reuse ;  /* 0x000000ca440c7220 */ /* 0x088fe40000410000 */
[-C--:B------:R-:W-:Y:S02]  /*ae80*/  FMUL.FTZ R13, R69, R202.reuse ;  /* 0x000000ca450d7220 */ /* 0x080fe40000410000 */
[-C--:B------:R-:W-:Y:S02]  /*ae90*/  FMUL.FTZ R72, R72, R202.reuse ;  /* 0x000000ca48487220 */ /* 0x080fe40000410000 */
[----:B------:R-:W-:Y:S01]  /*aea0*/  FMUL.FTZ R73, R73, R202 ;  /* 0x000000ca49497220 */ /* 0x000fe20000410000 */
[----:B------:R-:W1:Y:S01]  /*aeb0*/  MUFU.EX2 R130, R130 ;  /* 0x0000008200827308 */ /* 0x000e620000000800 */
[----:B----4-:R-:W-:-:S02]  /*aec0*/  FMUL.FTZ R14, R70, R198 ;  /* 0x000000c6460e7220 */ /* 0x010fc40000410000 */
[-C--:B------:R-:W-:Y:S02]  /*aed0*/  FMUL.FTZ R15, R71, R198.reuse ;  /* 0x000000c6470f7220 */ /* 0x080fe40000410000 */
[-C--:B------:R-:W-:Y:S01]  /*aee0*/  FMUL.FTZ R74, R74, R198.reuse ;  /* 0x000000c64a4a7220 */ /* 0x080fe20000410000 */
[----:B------:R-:W-:Y:S01]  /*aef0*/  LDSM.16.MT88.4 R68, [R168+0x9400] ;  /* 0x00940000a844783b */ /* 0x000fe20000004200 */
[----:B------:R-:W-:Y:S01]  /*af00*/  FMUL.FTZ R75, R75, R198 ;  /* 0x000000c64b4b7220 */ /* 0x000fe20000410000 */
[----:B------:R-:W-:Y:S01]  /*af10*/  MUFU.EX2 R131, R131 ;  /* 0x0000008300837308 */ /* 0x000fe20000000800 */
[-C--:B------:R-:W-:Y:S02]  /*af20*/  FMUL.FTZ R4, R112, R202.reuse ;  /* 0x000000ca70047220 */ /* 0x080fe40000410000 */
[----:B------:R-:W-:Y:S02]  /*af30*/  FMUL.FTZ R5, R113, R202 ;  /* 0x000000ca71057220 */ /* 0x000fe40000410000 */
[----:B------:R-:W-:-:S02]  /*af40*/  FMUL.FTZ R6, R114, R198 ;  /* 0x000000c672067220 */ /* 0x000fc40000410000 */
[----:B------:R-:W-:Y:S01]  /*af50*/  FMUL.FTZ R7, R115, R198 ;  /* 0x000000c673077220 */ /* 0x000fe20000410000 */
[----:B-1----:R-:W-:Y:S01]  /*af60*/  F2FP.BF16.PACK_AB R51, R130, R135 ;  /* 0x000000878233723e */ /* 0x002fe200000010ff */
[-C--:B------:R-:W-:Y:S01]  /*af70*/  FMUL.FTZ R108, R108, R202.reuse ;  /* 0x000000ca6c6c7220 */ /* 0x080fe20000410000 */
[----:B------:R-:W1:Y:S01]  /*af80*/  MUFU.EX2 R126, R126 ;  /* 0x0000007e007e7308 */ /* 0x000e620000000800 */
[----:B------:R-:W-:Y:S02]  /*af90*/  FMUL.FTZ R109, R109, R202 ;  /* 0x000000ca6d6d7220 */ /* 0x000fe40000410000 */
[-C--:B------:R-:W-:Y:S02]  /*afa0*/  FMUL.FTZ R110, R110, R198.reuse ;  /* 0x000000c66e6e7220 */ /* 0x080fe40000410000 */
[----:B------:R-:W-:Y:S01]  /*afb0*/  HMMA.16816.F32.BF16 R12, R48, R16, R12 ;  /* 0x00000010300c723c */ /* 0x000fe2000004180c */
[----:B------:R-:W-:Y:S02]  /*afc0*/  FMUL.FTZ R111, R111, R198 ;  /* 0x000000c66f6f7220 */ /* 0x000fe40000410000 */
[----:B------:R-:W-:Y:S01]  /*afd0*/  MUFU.EX2 R64, R64 ;  /* 0x0000004000407308 */ /* 0x000fe20000000800 */
[----:B------:R-:W-:-:S02]  /*afe0*/  FMUL.FTZ R20, R76, R202 ;  /* 0x000000ca4c147220 */ /* 0x000fc40000410000 */
[----:B------:R-:W-:Y:S02]  /*aff0*/  FMUL.FTZ R21, R77, R202 ;  /* 0x000000ca4d157220 */ /* 0x000fe40000410000 */
[C---:B------:R-:W-:Y:S01]  /*b000*/  HMMA.16816.F32.BF16 R16, R48.reuse, R18, R72 ;  /* 0x000000123010723c */ /* 0x040fe20000041848 */
[----:B------:R-:W3:Y:S01]  /*b010*/  LDSM.16.MT88.4 R72, [R170+0x9400] ;  /* 0x00940000aa48783b */ /* 0x000ee20000004200 */
[-C--:B------:R-:W-:Y:S01]  /*b020*/  FMUL.FTZ R22, R78, R198.reuse ;  /* 0x000000c64e167220 */ /* 0x080fe20000410000 */
[----:B------:R-:W-:Y:S01]  /*b030*/  MUFU.EX2 R59, R59 ;  /* 0x0000003b003b7308 */ /* 0x000fe20000000800 */
[----:B------:R-:W-:Y:S02]  /*b040*/  FMUL.FTZ R23, R79, R198 ;  /* 0x000000c64f177220 */ /* 0x000fe40000410000 */
[-C--:B------:R-:W-:Y:S02]  /*b050*/  FMUL.FTZ R28, R84, R202.reuse ;  /* 0x000000ca541c7220 */ /* 0x080fe40000410000 */
[----:B--2---:R-:W-:Y:S01]  /*b060*/  HMMA.16816.F32.BF16 R4, R48, R8, R4 ;  /* 0x000000083004723c */ /* 0x004fe20000041804 */
[----:B------:R-:W-:-:S02]  /*b070*/  FMUL.FTZ R29, R85, R202 ;  /* 0x000000ca551d7220 */ /* 0x000fc40000410000 */
[----:B------:R-:W-:Y:S01]  /*b080*/  MUFU.EX2 R129, R129 ;  /* 0x0000008100817308 */ /* 0x000fe20000000800 */
[-C--:B------:R-:W-:Y:S02]  /*b090*/  FMUL.FTZ R30, R86, R198.reuse ;  /* 0x000000c6561e7220 */ /* 0x080fe40000410000 */
[----:B------:R-:W-:Y:S02]  /*b0a0*/  FMUL.FTZ R31, R87, R198 ;  /* 0x000000c6571f7220 */ /* 0x000fe40000410000 */
[----:B------:R-:W-:Y:S01]  /*b0b0*/  HMMA.16816.F32.BF16 R8, R48, R10, R108 ;  /* 0x0000000a3008723c */ /* 0x000fe2000004186c */
[-C--:B------:R-:W-:Y:S01]  /*b0c0*/  FMUL.FTZ R36, R92, R202.reuse ;  /* 0x000000ca5c247220 */ /* 0x080fe20000410000 */
[----:B------:R-:W-:Y:S01]  /*b0d0*/  LDSM.16.MT88.4 R108, [R170+0xa000] ;  /* 0x00a00000aa6c783b */ /* 0x000fe20000004200 */
[----:B------:R-:W2:Y:S01]  /*b0e0*/  MUFU.EX2 R62, R62 ;  /* 0x0000003e003e7308 */ /* 0x000ea20000000800 */
[----:B------:R-:W-:Y:S02]  /*b0f0*/  FMUL.FTZ R37, R93, R202 ;  /* 0x000000ca5d257220 */ /* 0x000fe40000410000 */
[----:B------:R-:W-:-:S02]  /*b100*/  FMUL.FTZ R38, R94, R198 ;  /* 0x000000c65e267220 */ /* 0x000fc40000410000 */
        /* <DEDUP_REMOVED lines=9> */
[----:B------:R-:W4:Y:S01]  /*b1a0*/  MUFU.EX2 R2, R2 ;  /* 0x0000000200027308 */ /* 0x000f220000000800 */
        /* <DEDUP_REMOVED lines=24> */
[--C-:B------:R-:W-:Y:S01]  /*b330*/  FFMA.FTZ R166, R191, c[0x0][0x23c], -R66.reuse ;  /* 0x00008f00bfa67a23 */ /* 0x100fe20000010842 */
[----:B------:R-:W-:Y:S01]  /*b340*/  MUFU.EX2 R120, R120 ;  /* 0x0000007800787308 */ /* 0x000fe20000000800 */
[--C-:B------:R-:W-:Y:S01]  /*b350*/  FFMA.FTZ R163, R163, c[0x0][0x23c], -R66.reuse ;  /* 0x00008f00a3a37a23 */ /* 0x100fe20000010842 */
[----:B------:R-:W-:Y:S01]  /*b360*/  LDSM.16.MT88.4 R96, [R170+0xe000] ;  /* 0x00e00000aa60783b */ /* 0x000fe20000004200 */
[----:B------:R-:W-:-:S02]  /*b370*/  FFMA.FTZ R162, R199, c[0x0][0x23c], -R66 ;  /* 0x00008f00c7a27a23 */ /* 0x000fc40000010842 */
[----:B------:R-:W-:Y:S01]  /*b380*/  FFMA.FTZ R149, R149, c[0x0][0x23c], -R66 ;  /* 0x00008f0095957a23 */ /* 0x000fe20000010842 */
[C---:B------:R-:W-:Y:S01]  /*b390*/  HMMA.16816.F32.BF16 R44, R48.reuse, R52, R44 ;  /* 0x00000034302c723c */ /* 0x040fe2000004182c */
[--C-:B------:R-:W-:Y:S01]  /*b3a0*/  FFMA.FTZ R138, R138, c[0x0][0x23c], -R159.reuse ;  /* 0x00008f008a8a7a23 */ /* 0x100fe2000001089f */
[----:B------:R-:W-:Y:S01]  /*b3b0*/  MUFU.EX2 R123, R123 ;  /* 0x0000007b007b7308 */ /* 0x000fe20000000800 */
[--C-:B------:R-:W-:Y:S02]  /*b3c0*/  FFMA.FTZ R136, R136, c[0x0][0x23c], -R159.reuse ;  /* 0x00008f0088887a23 */ /* 0x100fe4000001089f */
[--C-:B------:R-:W-:Y:S02]  /*b3d0*/  FFMA.FTZ R140, R140, c[0x0][0x23c], -R159.reuse ;  /* 0x00008f008c8c7a23 */ /* 0x100fe4000001089f */
[----:B-1----:R-:W-:Y:S01]  /*b3e0*/  F2FP.BF16.PACK_AB R52, R126, R131 ;  /* 0x000000837e34723e */ /* 0x002fe200000010ff */
[----:B------:R-:W-:Y:S01]  /*b3f0*/  HMMA.16816.F32.BF16 R48, R48, R54, R104 ;  /* 0x000000363030723c */ /* 0x000fe20000041868 */
[----:B--2---:R-:W-:Y:S01]  /*b400*/  F2FP.BF16.PACK_AB R53, R62, R129 ;  /* 0x000000813e35723e */ /* 0x004fe200000010ff */
[----:B------:R-:W-:Y:S01]  /*b410*/  MUFU.EX2 R122, R122 ;  /* 0x0000007a007a7308 */ /* 0x000fe20000000800 */
[----:B------:R-:W-:-:S02]  /*b420*/  FFMA.FTZ R142, R142, c[0x0][0x23c], -R159 ;  /* 0x00008f008e8e7a23 */ /* 0x000fc4000001089f */
[--C-:B------:R-:W-:Y:S02]  /*b430*/  FFMA.FTZ R144, R144, c[0x0][0x23c], -R159.reuse ;  /* 0x00008f0090907a23 */ /* 0x100fe4000001089f */
[----:B------:R-:W-:Y:S01]  /*b440*/  F2FP.BF16.PACK_AB R54, R59, R64 ;  /* 0x000000403b36723e */ /* 0x000fe200000010ff */
[--C-:B------:R-:W-:Y:S01]  /*b450*/  FFMA.FTZ R148, R148, c[0x0][0x23c], -R159.reuse ;  /* 0x00008f0094947a23 */ /* 0x100fe2000001089f */
[----:B----4-:R-:W-:Y:S01]  /*b460*/  F2FP.BF16.PACK_AB R55, R2, R3 ;  /* 0x000000030237723e */ /* 0x010fe200000010ff */
[----:B------:R-:W-:Y:S01]  /*b470*/  MUFU.EX2 R119, R119 ;  /* 0x0000007700777308 */ /* 0x000fe20000000800 */
[--C-:B------:R-:W-:Y:S02]  /*b480*/  FFMA.FTZ R153, R153, c[0x0][0x23c], -R159.reuse ;  /* 0x00008f0099997a23 */ /* 0x100fe4000001089f */
[----:B------:R-:W-:Y:S02]  /*b490*/  FFMA.FTZ R152, R152, c[0x0][0x23c], -R159 ;  /* 0x00008f0098987a23 */ /* 0x000fe4000001089f */
[----:B------:R-:W-:Y:S01]  /*b4a0*/  FFMA.FTZ R195, R195, R202, R200 ;  /* 0x000000cac3c37223 */ /* 0x000fe200000100c8 */
[----:B---3--:R-:W-:Y:S01]  /*b4b0*/  HMMA.16816.F32.BF16 R4, R52, R72, R4 ;  /* 0x000000483404723c */ /* 0x008fe20000041804 */
[----:B------:R-:W-:Y:S01]  /*b4c0*/  FFMA.FTZ R201, R194, R198, R201 ;  /* 0x000000c6c2c97223 */ /* 0x000fe200000100c9 */
        /* <DEDUP_REMOVED lines=11> */
[----:B------:R-:W-:Y:S01]  /*b580*/  FFMA.FTZ R156, R156, c[0x0][0x23c], -R159 ;  /* 0x00008f009c9c7a23 */ /* 0x000fe2000001089f */
[----:B------:R-:W2:Y:S01]  /*b590*/  MUFU.EX2 R164, R164 ;  /* 0x000000a400a47308 */ /* 0x000ea20000000800 */
[----:B------:R-:W-:-:S02]  /*b5a0*/  FADD.FTZ R129, R129, R130 ;  /* 0x0000008281817221 */ /* 0x000fc40000010000 */
[----:B------:R-:W-:Y:S02]  /*b5b0*/  FFMA.FTZ R155, R155, c[0x0][0x23c], -R159 ;  /* 0x00008f009b9b7a23 */ /* 0x000fe4000001089f */
[----:B------:R-:W-:Y:S01]  /*b5c0*/  FADD.FTZ R62, R62, R129 ;  /* 0x000000813e3e7221 */ /* 0x000fe20000010000 */
[----:B------:R-:W-:Y:S01]  /*b5d0*/  HMMA.16816.F32.BF16 R16, R52, R70, R16 ;  /* 0x000000463410723c */ /* 0x000fe20000041810 */
[----:B------:R-:W3:Y:S01]  /*b5e0*/  LDSM.16.MT88.4 R68, [R168+0xb400] ;  /* 0x00b40000a844783b */ /* 0x000ee20000004200 */
[----:B------:R-:W-:Y:S01]  /*b5f0*/  MUFU.EX2 R161, R161 ;  /* 0x000000a100a17308 */ /* 0x000fe20000000800 */
[----:B------:R-:W-:Y:S02]  /*b600*/  FADD.FTZ R3, R3, R62 ;  /* 0x0000003e03037221 */ /* 0x000fe40000010000 */
[--C-:B------:R-:W-:Y:S02]  /*b610*/  FFMA.FTZ R157, R157, c[0x0][0x23c], -R159.reuse ;  /* 0x00008f009d9d7a23 */ /* 0x100fe4000001089f */
[----:B------:R-:W-:-:S02]  /*b620*/  FFMA.FTZ R132, R132, c[0x0][0x23c], -R159 ;  /* 0x00008f0084847a23 */ /* 0x000fc4000001089f */
[--C-:B------:R-:W-:Y:S01]  /*b630*/  FFMA.FTZ R58, R58, c[0x0][0x23c], -R66.reuse ;  /* 0x00008f003a3a7a23 */ /* 0x100fe20000010842 */
[----:B------:R-:W4:Y:S01]  /*b640*/  MUFU.EX2 R160, R160 ;  /* 0x000000a000a07308 */ /* 0x000f220000000800 */
[----:B--2---:R-:W-:Y:S01]  /*b650*/  F2FP.BF16.PACK_AB R104, R164, R165 ;  /* 0x000000a5a468723e */ /* 0x004fe200000010ff */
[--C-:B------:R-:W-:Y:S02]  /*b660*/  FFMA.FTZ R60, R60, c[0x0][0x23c], -R66.reuse ;  /* 0x00008f003c3c7a23 */ /* 0x100fe40000010842 */
[--C-:B------:R-:W-:Y:S02]  /*b670*/  FFMA.FTZ R61, R61, c[0x0][0x23c], -R66.reuse ;  /* 0x00008f003d3d7a23 */ /* 0x100fe40000010842 */
[----:B------:R-:W-:Y:S02]  /*b680*/  FFMA.FTZ R63, R63, c[0x0][0x23c], -R66 ;  /* 0x00008f003f3f7a23 */ /* 0x000fe40000010842 */
[----:B------:R-:W-:Y:S01]  /*b690*/  MUFU.EX2 R167, R167 ;  /* 0x000000a700a77308 */ /* 0x000fe20000000800 */
[----:B------:R-:W-:Y:S01]  /*b6a0*/  FADD.FTZ R2, R2, R3 ;  /* 0x0000000302027221 */ /* 0x000fe20000010000 */
[C---:B-1----:R-:W-:Y:S06]  /*b6b0*/  HMMA.16816.F32.BF16 R20, R52.reuse, R72, R20 ;  /* 0x000000483414723c */ /* 0x042fec0000041814 */
[----:B------:R-:W1:Y:S01]  /*b6c0*/  MUFU.EX2 R166, R166 ;  /* 0x000000a600a67308 */ /* 0x000e620000000800 */
[----:B----4-:R-:W-:Y:S01]  /*b6d0*/  F2FP.BF16.PACK_AB R106, R160, R161 ;  /* 0x000000a1a06a723e */ /* 0x010fe200000010ff */
[C---:B------:R-:W-:Y:S01]  /*b6e0*/  HMMA.16816.F32.BF16 R24, R52.reuse, R74, R24 ;  /* 0x0000004a3418723c */ /* 0x040fe20000041818 */
[----:B------:R-:W2:Y:S05]  /*b6f0*/  LDSM.16.MT88.4 R72, [R170+0xd400] ;  /* 0x00d40000aa48783b */ /* 0x000eaa0000004200 */
[----:B------:R-:W-:Y:S02]  /*b700*/  MUFU.EX2 R163, R163 ;  /* 0x000000a300a37308 */ /* 0x000fe40000000800 */
[----:B---3--:R-:W-:Y:S01]  /*b710*/  HMMA.16816.F32.BF16 R28, R52, R68, R28 ;  /* 0x00000044341c723c */ /* 0x008fe2000004181c */
[----:B-1----:R-:W-:-:S05]  /*b720*/  F2FP.BF16.PACK_AB R105, R166, R167 ;  /* 0x000000a7a669723e */ /* 0x002fca00000010ff */
[----:B------:R-:W1:Y:S02]  /*b730*/  MUFU.EX2 R162, R162 ;  /* 0x000000a200a27308 */ /* 0x000e640000000800 */
[----:B------:R-:W-:Y:S01]  /*b740*/  HMMA.16816.F32.BF16 R32, R52, R70, R32 ;  /* 0x000000463420723c */ /* 0x000fe20000041820 */
[----:B------:R-:W3:Y:S05]  /*b750*/  LDSM.16.MT88.4 R68, [R168+0xd400] ;  /* 0x00d40000a844783b */ /* 0x000eea0000004200 */
[----:B------:R-:W-:Y:S01]  /*b760*/  MUFU.EX2 R156, R156 ;  /* 0x0000009c009c7308 */ /* 0x000fe20000000800 */
[----:B-1----:R-:W-:-:S07]  /*b770*/  F2FP.BF16.PACK_AB R107, R162, R163 ;  /* 0x000000a3a26b723e */ /* 0x002fce00000010ff */
[----:B------:R-:W-:Y:S08]  /*b780*/  MUFU.EX2 R155, R155 ;  /* 0x0000009b009b7308 */ /* 0x000ff00000000800 */
[----:B------:R-:W-:Y:S01]  /*b790*/  MUFU.EX2 R157, R157 ;  /* 0x0000009d009d7308 */ /* 0x000fe20000000800 */
[C---:B--2---:R-:W-:Y:S07]  /*b7a0*/  HMMA.16816.F32.BF16 R36, R52.reuse, R72, R36 ;  /* 0x000000483424723c */ /* 0x044fee0000041824 */
[----:B------:R-:W-:Y:S01]  /*b7b0*/  MUFU.EX2 R132, R132 ;  /* 0x0000008400847308 */ /* 0x000fe20000000800 */
[C---:B------:R-:W-:Y:S01]  /*b7c0*/  HMMA.16816.F32.BF16 R40, R52.reuse, R74, R40 ;  /* 0x0000004a3428723c */ /* 0x040fe20000041828 */
[----:B------:R-:W1:Y:S07]  /*b7d0*/  LDSM.16.MT88.4 R72, [R170+0x9800] ;  /* 0x00980000aa48783b */ /* 0x000e6e0000004200 */
[C---:B---3--:R-:W-:Y:S08]  /*b7e0*/  HMMA.16816.F32.BF16 R44, R52.reuse, R68, R44 ;  /* 0x00000044342c723c */ /* 0x048ff0000004182c */
[----:B------:R-:W-:Y:S01]  /*b7f0*/  HMMA.16816.F32.BF16 R48, R52, R70, R48 ;  /* 0x000000463430723c */ /* 0x000fe20000041830 */
[----:B------:R-:W2:Y:S06]  /*b800*/  LDSM.16.MT88.4 R68, [R168+0x9800] ;  /* 0x00980000a844783b */ /* 0x000eac0000004200 */
[----:B------:R-:W-:-:S02]  /*b810*/  F2FP.BF16.PACK_AB R52, R124, R125 ;  /* 0x0000007d7c34723e */ /* 0x000fc400000010ff */
[----:B------:R-:W-:Y:S01]  /*b820*/  F2FP.BF16.PACK_AB R53, R122, R123 ;  /* 0x0000007b7a35723e */ /* 0x000fe200000010ff */
[----:B------:R-:W-:Y:S01]  /*b830*/  FADD.FTZ R123, R123, R2 ;  /* 0x000000027b7b7221 */ /* 0x000fe20000010000 */
[----:B------:R-:W-:Y:S02]  /*b840*/  F2FP.BF16.PACK_AB R54, R120, R121 ;  /* 0x000000797836723e */ /* 0x000fe400000010ff */
[----:B------:R-:W-:Y:S01]  /*b850*/  F2FP.BF16.PACK_AB R55, R118, R119 ;  /* 0x000000777637723e */ /* 0x000fe200000010ff */
[----:B------:R-:W-:-:S04]  /*b860*/  FADD.FTZ R122, R122, R123 ;  /* 0x0000007b7a7a7221 */ /* 0x000fc80000010000 */
[----:B------:R-:W-:-:S04]  /*b870*/  FADD.FTZ R119, R119, R122 ;  /* 0x0000007a77777221 */ /* 0x000fc80000010000 */
[----:B------:R-:W-:Y:S01]  /*b880*/  FADD.FTZ R118, R118, R119 ;  /* 0x0000007776767221 */ /* 0x000fe20000010000 */
[----:B-1----:R-:W-:Y:S03]  /*b890*/  HMMA.16816.F32.BF16 R4, R52, R72, R4 ;  /* 0x000000483404723c */ /* 0x002fe60000041804 */
[----:B------:R-:W-:-:S04]  /*b8a0*/  FADD.FTZ R167, R167, R118 ;  /* 0x00000076a7a77221 */ /* 0x000fc80000010000 */
[----:B------:R-:W-:Y:S01]  /*b8b0*/  FADD.FTZ R166, R166, R167 ;  /* 0x000000a7a6a67221 */ /* 0x000fe20000010000 */
        /* <DEDUP_REMOVED lines=13> */
[----:B------:R-:W-:Y:S07]  /*b990*/  LDSM.16.MT88.4 R72, [R168+0xa000] ;  /* 0x00a00000a848783b */ /* 0x000fee0000004200 */
[C---:B--2---:R-:W-:Y:S08]  /*b9a0*/  HMMA.16816.F32.BF16 R44, R52.reuse, R68, R44 ;  /* 0x00000044342c723c */ /* 0x044ff0000004182c */
[----:B------:R-:W-:Y:S01]  /*b9b0*/  HMMA.16816.F32.BF16 R48, R52, R70, R48 ;  /* 0x000000463430723c */ /* 0x000fe20000041830 */
[----:B------:R-:W1:Y:S04]  /*b9c0*/  LDSM.16.MT88.4 R52, [R170+0x9c00] ;  /* 0x009c0000aa34783b */ /* 0x000e680000004200 */
[----:B------:R-:W2:Y:S03]  /*b9d0*/  LDSM.16.MT88.4 R68, [R168+0x9c00] ;  /* 0x009c0000a844783b */ /* 0x000ea60000004200 */
[C---:B-1----:R-:W-:Y:S01]  /*b9e0*/  HMMA.16816.F32.BF16 R112, R104.reuse, R52, R4 ;  /* 0x000000346870723c */ /* 0x042fe20000041804 */
[----:B------:R-:W1:Y:S07]  /*b9f0*/  LDSM.16.MT88.4 R4, [R168+0xbc00] ;  /* 0x00bc0000a804783b */ /* 0x000e6e0000004200 */
[C---:B------:R-:W-:Y:S01]  /*ba00*/  HMMA.16816.F32.BF16 R8, R104.reuse, R54, R8 ;  /* 0x000000366808723c */ /* 0x040fe20000041808 */
[----:B------:R-:W3:Y:S07]  /*ba10*/  LDSM.16.MT88.4 R52, [R170+0xbc00] ;  /* 0x00bc0000aa34783b */ /* 0x000eee0000004200 */
[C---:B--2---:R-:W-:Y:S08]  /*ba20*/  HMMA.16816.F32.BF16 R12, R104.reuse, R68, R12 ;  /* 0x00000044680c723c */ /* 0x044ff0000004180c */
[C---:B------:R-:W-:Y:S08]  /*ba30*/  HMMA.16816.F32.BF16 R16, R104.reuse, R70, R16 ;  /* 0x000000466810723c */ /* 0x040ff00000041810 */
[C---:B-1----:R-:W-:Y:S08]  /*ba40*/  HMMA.16816.F32.BF16 R28, R104.reuse, R4, R28 ;  /* 0x00000004681c723c */ /* 0x042ff0000004181c */
[C---:B---3--:R-:W-:Y:S08]  /*ba50*/  HMMA.16816.F32.BF16 R20, R104.reuse, R52, R20 ;  /* 0x000000346814723c */ /* 0x048ff00000041814 */
[C---:B------:R-:W-:Y:S01]  /*ba60*/  HMMA.16816.F32.BF16 R24, R104.reuse, R54, R24 ;  /* 0x000000366818723c */ /* 0x040fe20000041818 */
[----:B------:R-:W1:Y:S07]  /*ba70*/  LDSM.16.MT88.4 R52, [R170+0xdc00] ;  /* 0x00dc0000aa34783b */ /* 0x000e6e0000004200 */
[C---:B------:R-:W-:Y:S01]  /*ba80*/  HMMA.16816.F32.BF16 R32, R104.reuse, R6, R32 ;  /* 0x000000066820723c */ /* 0x040fe20000041820 */
[----:B------:R-:W2:Y:S07]  /*ba90*/  LDSM.16.MT88.4 R4, [R168+0xdc00] ;  /* 0x00dc0000a804783b */ /* 0x000eae0000004200 */
[C---:B-1----:R-:W-:Y:S07]  /*baa0*/  HMMA.16816.F32.BF16 R36, R104.reuse, R52, R36 ;  /* 0x000000346824723c */ /* 0x042fee0000041824 */
[--C-:B------:R-:W-:Y:S01]  /*bab0*/  FFMA.FTZ R52, R151, c[0x0][0x23c], -R159.reuse ;  /* 0x00008f0097347a23 */ /* 0x100fe2000001089f */
[----:B------:R-:W-:Y:S01]  /*bac0*/  HMMA.16816.F32.BF16 R40, R104, R54, R40 ;  /* 0x000000366828723c */ /* 0x000fe20000041828 */
[----:B------:R-:W-:-:S04]  /*bad0*/  FFMA.FTZ R53, R154, c[0x0][0x23c], -R159 ;  /* 0x00008f009a357a23 */ /* 0x000fc8000001089f */
[----:B------:R-:W-:Y:S02]  /*bae0*/  MUFU.EX2 R52, R52 ;  /* 0x0000003400347308 */ /* 0x000fe40000000800 */
[--C-:B------:R-:W-:Y:S01]  /*baf0*/  FFMA.FTZ R54, R146, c[0x0][0x23c], -R159.reuse ;  /* 0x00008f0092367a23 */ /* 0x100fe2000001089f */
[C---:B--2---:R-:W-:Y:S01]  /*bb00*/  HMMA.16816.F32.BF16 R44, R104.reuse, R4, R44 ;  /* 0x00000004682c723c */ /* 0x044fe2000004182c */
[----:B------:R-:W-:Y:S02]  /*bb10*/  FFMA.FTZ R55, R150, c[0x0][0x23c], -R159 ;  /* 0x00008f0096377a23 */ /* 0x000fe4000001089f */
[--C-:B------:R-:W-:Y:S02]  /*bb20*/  FFMA.FTZ R146, R147, c[0x0][0x23c], -R66.reuse ;  /* 0x00008f0093927a23 */ /* 0x100fe40000010842 */
[----:B------:R-:W-:Y:S03]  /*bb30*/  MUFU.EX2 R54, R54 ;  /* 0x0000003600367308 */ /* 0x000fe60000000800 */
[----:B------:R-:W-:Y:S05]  /*bb40*/  HMMA.16816.F32.BF16 R104, R104, R6, R48 ;  /* 0x000000066868723c */ /* 0x000fea0000041830 */
[----:B------:R-:W1:Y:S02]  /*bb50*/  MUFU.EX2 R55, R55 ;  /* 0x0000003700377308 */ /* 0x000e640000000800 */
[----:B------:R-:W-:-:S02]  /*bb60*/  FFMA.FTZ R48, R143, c[0x0][0x23c], -R66 ;  /* 0x00008f008f307a23 */ /* 0x000fc40000010842 */
[----:B------:R-:W-:-:S04]  /*bb70*/  FFMA.FTZ R49, R145, c[0x0][0x23c], -R66 ;  /* 0x00008f0091317a23 */ /* 0x000fc80000010842 */
[----:B------:R-:W2:Y:S08]  /*bb80*/  MUFU.EX2 R53, R53 ;  /* 0x0000003500357308 */ /* 0x000eb00000000800 */
[----:B------:R-:W-:Y:S01]  /*bb90*/  MUFU.EX2 R146, R146 ;  /* 0x0000009200927308 */ /* 0x000fe20000000800 */
[----:B-1----:R-:W-:-:S07]  /*bba0*/  F2FP.BF16.PACK_AB R4, R55, R54 ;  /* 0x000000363704723e */ /* 0x002fce00000010ff */
        /* <DEDUP_REMOVED lines=22> */
[C---:B------:R-:W-:Y:S01]  /*bd10*/  HMMA.16816.F32.BF16 R76, R4.reuse, R80, R20 ;  /* 0x00000050044c723c */ /* 0x040fe20000041814 */
[----:B------:R-:W-:Y:S01]  /*bd20*/  LDSM.16.MT88.4 R20, [R170+0xc800] ;  /* 0x00c80000aa14783b */ /* 0x000fe20000004200 */
[----:B------:R-:W-:Y:S06]  /*bd30*/  MUFU.EX2 R30, R142 ;  /* 0x0000008e001e7308 */ /* 0x000fec0000000800 */
[C---:B-1----:R-:W-:Y:S02]  /*bd40*/  HMMA.16816.F32.BF16 R100, R4.reuse, R8, R44 ;  /* 0x000000080464723c */ /* 0x042fe4000004182c */
[----:B------:R-:W-:Y:S05]  /*bd50*/  MUFU.EX2 R34, R34 ;  /* 0x0000002200227308 */ /* 0x000fea0000000800 */
[----:B------:R-:W-:Y:S01]  /*bd60*/  FADD.FTZ R45, R131, R128 ;  /* 0x00000080832d7221 */ /* 0x000fe20000010000 */
[----:B------:R-:W-:Y:S01]  /*bd70*/  HMMA.16816.F32.BF16 R104, R4, R10, R104 ;  /* 0x0000000a0468723c */ /* 0x000fe20000041868 */
[----:B------:R-:W1:Y:S01]  /*bd80*/  LDSM.16.MT88.4 R8, [R170+0xc400] ;  /* 0x00c40000aa08783b */ /* 0x000e620000004200 */
[----:B------:R-:W5:Y:S01]  /*bd90*/  MUFU.EX2 R35, R35 ;  /* 0x0000002300237308 */ /* 0x000f620000000800 */
[----:B------:R-:W-:-:S04]  /*bda0*/  FADD.FTZ R45, R126, R45 ;  /* 0x0000002d7e2d7221 */ /* 0x000fc80000010000 */
[----:B------:R-:W-:Y:S01]  /*bdb0*/  FADD.FTZ R64, R64, R45 ;  /* 0x0000002d40407221 */ /* 0x000fe20000010000 */
[----:B------:R-:W-:Y:S02]  /*bdc0*/  HMMA.16816.F32.BF16 R92, R4, R96, R36 ;  /* 0x00000060045c723c */ /* 0x000fe40000041824 */
[----:B------:R-:W-:Y:S01]  /*bdd0*/  MUFU.EX2 R32, R32 ;  /* 0x0000002000207308 */ /* 0x000fe20000000800 */
[----:B------:R-:W-:-:S04]  /*bde0*/  FADD.FTZ R64, R59, R64 ;  /* 0x000000403b407221 */ /* 0x000fc80000010000 */
[----:B------:R-:W-:Y:S01]  /*bdf0*/  FADD.FTZ R125, R125, R64 ;  /* 0x000000407d7d7221 */ /* 0x000fe20000010000 */
[----:B------:R-:W-:Y:S01]  /*be00*/  HMMA.16816.F32.BF16 R80, R4, R82, R24 ;  /* 0x000000520450723c */ /* 0x000fe20000041818 */
[----:B------:R-:W-:Y:S01]  /*be10*/  LDSM.16.MT88.4 R24, [R168+0xa800] ;  /* 0x00a80000a818783b */ /* 0x000fe20000004200 */
[----:B------:R-:W2:Y:S01]  /*be20*/  MUFU.EX2 R33, R33 ;  /* 0x0000002100217308 */ /* 0x000ea20000000800 */
[----:B------:R-:W-:-:S04]  /*be30*/  FADD.FTZ R124, R124, R125 ;  /* 0x0000007d7c7c7221 */ /* 0x000fc80000010000 */
[----:B------:R-:W-:Y:S01]  /*be40*/  FADD.FTZ R121, R121, R124 ;  /* 0x0000007c79797221 */ /* 0x000fe20000010000 */
[----:B------:R-:W-:Y:S02]  /*be50*/  HMMA.16816.F32.BF16 R96, R4, R98, R40 ;  /* 0x000000620460723c */ /* 0x000fe40000041828 */
[----:B------:R-:W-:Y:S01]  /*be60*/  MUFU.EX2 R38, R144 ;  /* 0x0000009000267308 */ /* 0x000fe20000000800 */
[----:B------:R-:W-:-:S04]  /*be70*/  FADD.FTZ R120, R120, R121 ;  /* 0x0000007978787221 */ /* 0x000fc80000010000 */
[----:B---3--:R-:W-:Y:S01]  /*be80*/  F2FP.BF16.PACK_AB R4, R31, R28 ;  /* 0x0000001c1f04723e */ /* 0x008fe200000010ff */
[--C-:B------:R-:W-:Y:S01]  /*be90*/  FFMA.FTZ R40, R117, c[0x0][0x23c], -R66.reuse ;  /* 0x00008f0075287a23 */ /* 0x100fe20000010842 */
[----:B-----5:R-:W-:Y:S01]  /*bea0*/  F2FP.BF16.PACK_AB R5, R35, R34 ;  /* 0x000000222305723e */ /* 0x020fe200000010ff */
[--C-:B------:R-:W-:Y:S01]  /*beb0*/  FFMA.FTZ R43, R116, c[0x0][0x23c], -R66.reuse ;  /* 0x00008f00742b7a23 */ /* 0x100fe20000010842 */
[----:B------:R-:W-:Y:S01]  /*bec0*/  F2FP.BF16.PACK_AB R6, R30, R29 ;  /* 0x0000001d1e06723e */ /* 0x000fe200000010ff */
[--C-:B------:R-:W-:Y:S01]  /*bed0*/  FFMA.FTZ R41, R67, c[0x0][0x23c], -R66.reuse ;  /* 0x00008f0043297a23 */ /* 0x100fe20000010842 */
[----:B--2---:R-:W-:Y:S01]  /*bee0*/  F2FP.BF16.PACK_AB R7, R33, R32 ;  /* 0x000000202107723e */ /* 0x004fe200000010ff */
[----:B------:R-:W-:Y:S01]  /*bef0*/  FFMA.FTZ R42, R65, c[0x0][0x23c], -R66 ;  /* 0x00008f00412a7a23 */ /* 0x000fe20000010842 */
[----:B------:R-:W2:Y:S01]  /*bf00*/  MUFU.EX2 R37, R148 ;  /* 0x0000009400257308 */ /* 0x000ea20000000800 */
[----:B------:R-:W-:-:S04]  /*bf10*/  FADD.FTZ R165, R165, R120 ;  /* 0x00000078a5a57221 */ /* 0x000fc80000010000 */
[----:B------:R-:W-:Y:S01]  /*bf20*/  HMMA.16816.F32.BF16 R112, R4, R12, R112 ;  /* 0x0000000c0470723c */ /* 0x000fe20000041870 */
[----:B------:R-:W-:Y:S02]  /*bf30*/  FADD.FTZ R164, R164, R165 ;  /* 0x000000a5a4a47221 */ /* 0x000fe40000010000 */
[----:B------:R-:W-:Y:S02]  /*bf40*/  MUFU.EX2 R36, R153 ;  /* 0x0000009900247308 */ /* 0x000fe40000000800 */
[----:B------:R-:W-:-:S03]  /*bf50*/  FADD.FTZ R3, R161, R164 ;  /* 0x000000a4a1037221 */ /* 0x000fc60000010000 */
[C---:B------:R-:W-:Y:S01]  /*bf60*/  HMMA.16816.F32.BF16 R108, R4.reuse, R14, R108 ;  /* 0x0000000e046c723c */ /* 0x040fe2000004186c */
[----:B------:R-:W3:Y:S01]  /*bf70*/  LDSM.16.MT88.4 R12, [R168+0xc400] ;  /* 0x00c40000a80c783b */ /* 0x000ee20000004200 */
        /* <DEDUP_REMOVED lines=8> */
[----:B------:R-:W4:Y:S01]  /*c000*/  LDSM.16.MT88.4 R16, [R170+0xe400] ;  /* 0x00e40000aa10783b */ /* 0x000f220000004200 */
[----:B------:R-:W-:Y:S01]  /*c010*/  FADD.FTZ R53, R53, R52 ;  /* 0x0000003435357221 */ /* 0x000fe20000010000 */
[----:B------:R-:W5:Y:S03]  /*c020*/  MUFU.EX2 R43, R43 ;  /* 0x0000002b002b7308 */ /* 0x000f660000000800 */
[----:B------:R-:W-:Y:S02]  /*c030*/  FADD.FTZ R2, R28, R53 ;  /* 0x000000351c027221 */ /* 0x000fe40000010000 */
[----:B-1----:R-:W-:Y:S02]  /*c040*/  HMMA.16816.F32.BF16 R76, R4, R8, R76 ;  /* 0x00000008044c723c */ /* 0x002fe4000004184c */
[----:B------:R-:W-:Y:S01]  /*c050*/  FADD.FTZ R2, R31, R2 ;  /* 0x000000021f027221 */ /* 0x000fe20000010000 */
[----:B------:R-:W-:Y:S03]  /*c060*/  MUFU.EX2 R41, R41 ;  /* 0x0000002900297308 */ /* 0x000fe60000000800 */
[----:B------:R-:W-:-:S02]  /*c070*/  FADD.FTZ R3, R29, R2 ;  /* 0x000000021d037221 */ /* 0x000fc40000010000 */
[C---:B------:R-:W-:Y:S01]  /*c080*/  HMMA.16816.F32.BF16 R80, R4.reuse, R10, R80 ;  /* 0x0000000a0450723c */ /* 0x040fe20000041850 */
[----:B------:R-:W1:Y:S01]  /*c090*/  LDSM.16.MT88.4 R8, [R168+0xe400] ;  /* 0x00e40000a808783b */ /* 0x000e620000004200 */
[----:B------:R-:W-:Y:S01]  /*c0a0*/  FADD.FTZ R3, R30, R3 ;  /* 0x000000031e037221 */ /* 0x000fe20000010000 */
[----:B------:R-:W1:Y:S05]  /*c0b0*/  MUFU.EX2 R42, R42 ;  /* 0x0000002a002a7308 */ /* 0x000e6a0000000800 */
[C---:B---3--:R-:W-:Y:S08]  /*c0c0*/  HMMA.16816.F32.BF16 R84, R4.reuse, R12, R84 ;  /* 0x0000000c0454723c */ /* 0x048ff00000041854 */
[C---:B------:R-:W-:Y:S01]  /*c0d0*/  HMMA.16816.F32.BF16 R88, R4.reuse, R14, R88 ;  /* 0x0000000e0458723c */ /* 0x040fe20000041858 */
[----:B------:R-:W3:Y:S07]  /*c0e0*/  LDSM.16.MT88.4 R12, [R170+0xa800] ;  /* 0x00a80000aa0c783b */ /* 0x000eee0000004200 */
[C---:B----4-:R-:W-:Y:S08]  /*c0f0*/  HMMA.16816.F32.BF16 R92, R4.reuse, R16, R92 ;  /* 0x00000010045c723c */ /* 0x050ff0000004185c */
[C---:B------:R-:W-:Y:S01]  /*c100*/  HMMA.16816.F32.BF16 R96, R4.reuse, R18, R96 ;  /* 0x000000120460723c */ /* 0x040fe20000041860 */
[----:B------:R-:W4:Y:S07]  /*c110*/  LDSM.16.MT88.4 R16, [R168+0xc800] ;  /* 0x00c80000a810783b */ /* 0x000f2e0000004200 */
[C---:B-1----:R-:W-:Y:S08]  /*c120*/  HMMA.16816.F32.BF16 R100, R4.reuse, R8, R100 ;  /* 0x000000080464723c */ /* 0x042ff00000041864 */
[----:B------:R-:W-:Y:S01]  /*c130*/  HMMA.16816.F32.BF16 R104, R4, R10, R104 ;  /* 0x0000000a0468723c */ /* 0x000fe20000041868 */
[----:B------:R-:W1:Y:S06]  /*c140*/  LDSM.16.MT88.4 R8, [R170+0xe800] ;  /* 0x00e80000aa08783b */ /* 0x000e6c0000004200 */
[----:B--2---:R-:W-:Y:S01]  /*c150*/  F2FP.BF16.PACK_AB R4, R37, R38 ;  /* 0x000000262504723e */ /* 0x004fe200000010ff */
[----:B------:R-:W-:Y:S01]  /*c160*/  FADD.FTZ R38, R38, R3 ;  /* 0x0000000326267221 */ /* 0x000fe20000010000 */
[----:B-----5:R-:W-:-:S02]  /*c170*/  F2FP.BF16.PACK_AB R5, R43, R40 ;  /* 0x000000282b05723e */ /* 0x020fc400000010ff */
[----:B------:R-:W-:Y:S01]  /*c180*/  F2FP.BF16.PACK_AB R6, R39, R36 ;  /* 0x000000242706723e */ /* 0x000fe200000010ff */
[----:B------:R-:W-:Y:S01]  /*c190*/  FADD.FTZ R37, R37, R38 ;  /* 0x0000002625257221 */ /* 0x000fe20000010000 */
[----:B------:R-:W-:Y:S02]  /*c1a0*/  F2FP.BF16.PACK_AB R7, R42, R41 ;  /* 0x000000292a07723e */ /* 0x000fe400000010ff */
[----:B------:R-:W-:Y:S01]  /*c1b0*/  MOV R3, R57 ;  /* 0x0000003900037202 */ /* 0x000fe20000000f00 */
[----:B------:R-:W-:-:S04]  /*c1c0*/  FADD.FTZ R36, R36, R37 ;  /* 0x0000002524247221 */ /* 0x000fc80000010000 */
[----:B---3--:R-:W-:Y:S01]  /*c1d0*/  HMMA.16816.F32.BF16 R112, R4, R12, R112 ;  /* 0x0000000c0470723c */ /* 0x008fe20000041870 */
[----:B------:R-:W-:-:S07]  /*c1e0*/  FADD.FTZ R39, R39, R36 ;  /* 0x0000002427277221 */ /* 0x000fce0000010000 */
[C---:B------:R-:W-:Y:S01]  /*c1f0*/  HMMA.16816.F32.BF16 R108, R4.reuse, R14, R108 ;  /* 0x0000000e046c723c */ /* 0x040fe2000004186c */
[----:B------:R-:W2:Y:S07]  /*c200*/  LDSM.16.MT88.4 R12, [R168+0xe800] ;  /* 0x00e80000a80c783b */ /* 0x000eae0000004200 */
[C---:B------:R-:W-:Y:S08]  /*c210*/  HMMA.16816.F32.BF16 R76, R4.reuse, R20, R76 ;  /* 0x00000014044c723c */ /* 0x040ff0000004184c */
[C---:B------:R-:W-:Y:S01]  /*c220*/  HMMA.16816.F32.BF16 R80, R4.reuse, R22, R80 ;  /* 0x000000160450723c */ /* 0x040fe20000041850 */
[----:B------:R-:W3:Y:S07]  /*c230*/  LDSM.16.MT88.4 R20, [R170+0xac00] ;  /* 0x00ac0000aa14783b */ /* 0x000eee0000004200 */
[C---:B----4-:R-:W-:Y:S08]  /*c240*/  HMMA.16816.F32.BF16 R84, R4.reuse, R16, R84 ;  /* 0x000000100454723c */ /* 0x050ff00000041854 */
[C---:B------:R-:W-:Y:S01]  /*c250*/  HMMA.16816.F32.BF16 R88, R4.reuse, R18, R88 ;  /* 0x000000120458723c */ /* 0x040fe20000041858 */
[----:B------:R-:W4:Y:S07]  /*c260*/  LDSM.16.MT88.4 R16, [R168+0xac00] ;  /* 0x00ac0000a810783b */ /* 0x000f2e0000004200 */
[C---:B-1----:R-:W-:Y:S08]  /*c270*/  HMMA.16816.F32.BF16 R92, R4.reuse, R8, R92 ;  /* 0x00000008045c723c */ /* 0x042ff0000004185c */
[C---:B------:R-:W-:Y:S01]  /*c280*/  HMMA.16816.F32.BF16 R96, R4.reuse, R10, R96 ;  /* 0x0000000a0460723c */ /* 0x040fe20000041860 */
[----:B------:R-:W1:Y:S07]  /*c290*/  LDSM.16.MT88.4 R8, [R170+0xcc00] ;  /* 0x00cc0000aa08783b */ /* 0x000e6e0000004200 */
[C---:B------:R-:W-:Y:S01]  /*c2a0*/  HMMA.16816.F32.BF16 R68, R4.reuse, R24, R68 ;  /* 0x000000180444723c */ /* 0x040fe20000041844 */
[----:B------:R-:W-:Y:S07]  /*c2b0*/  MUFU.EX2 R25, R58 ;  /* 0x0000003a00197308 */ /* 0x000fee0000000800 */
[C---:B------:R-:W-:Y:S01]  /*c2c0*/  HMMA.16816.F32.BF16 R72, R4.reuse, R26, R72 ;  /* 0x0000001a0448723c */ /* 0x040fe20000041848 */
[----:B------:R-:W5:Y:S07]  /*c2d0*/  MUFU.EX2 R24, R60 ;  /* 0x0000003c00187308 */ /* 0x000f6e0000000800 */
[C---:B--2---:R-:W-:Y:S01]  /*c2e0*/  HMMA.16816.F32.BF16 R100, R4.reuse, R12, R100 ;  /* 0x0000000c0464723c */ /* 0x044fe20000041864 */
[----:B------:R-:W-:Y:S07]  /*c2f0*/  MUFU.EX2 R26, R61 ;  /* 0x0000003d001a7308 */ /* 0x000fee0000000800 */
[----:B------:R-:W-:Y:S01]  /*c300*/  HMMA.16816.F32.BF16 R104, R4, R14, R104 ;  /* 0x0000000e0468723c */ /* 0x000fe20000041868 */
[----:B------:R-:W2:Y:S01]  /*c310*/  MUFU.EX2 R27, R63 ;  /* 0x0000003f001b7308 */ /* 0x000ea20000000800 */
[----:B------:R-:W1:Y:S05]  /*c320*/  LDSM.16.MT88.4 R12, [R168+0xcc00] ;  /* 0x00cc0000a80c783b */ /* 0x000e6a0000004200 */
[----:B------:R-:W-:Y:S01]  /*c330*/  F2FP.BF16.PACK_AB R4, R155, R156 ;  /* 0x0000009c9b04723e */ /* 0x000fe200000010ff */
[----:B------:R-:W-:Y:S01]  /*c340*/  FADD.FTZ R156, R156, R39 ;  /* 0x000000279c9c7221 */ /* 0x000fe20000010000 */
[----:B-----5:R-:W-:-:S02]  /*c350*/  F2FP.BF16.PACK_AB R5, R24, R25 ;  /* 0x000000191805723e */ /* 0x020fc400000010ff */
[----:B------:R-:W-:Y:S01]  /*c360*/  F2FP.BF16.PACK_AB R6, R132, R157 ;  /* 0x0000009d8406723e */ /* 0x000fe200000010ff */
[----:B------:R-:W-:-:S04]  /*c370*/  FADD.FTZ R156, R155, R156 ;  /* 0x0000009c9b9c7221 */ /* 0x000fc80000010000 */
[----:B------:R-:W-:Y:S01]  /*c380*/  FADD.FTZ R157, R157, R156 ;  /* 0x0000009c9d9d7221 */ /* 0x000fe20000010000 */
[----:B--2---:R-:W-:-:S03]  /*c390*/  F2FP.BF16.PACK_AB R7, R27, R26 ;  /* 0x0000001a1b07723e */ /* 0x004fc600000010ff */
[----:B------:R-:W-:-:S04]  /*c3a0*/  FADD.FTZ R195, R132, R157 ;  /* 0x0000009d84c37221 */ /* 0x000fc80000010000 */
[C---:B---3--:R-:W-:Y:S07]  /*c3b0*/  HMMA.16816.F32.BF16 R112, R4.reuse, R20, R112 ;  /* 0x000000140470723c */ /* 0x048fee0000041870 */
[----:B------:R-:W-:Y:S01]  /*c3c0*/  FADD.FTZ R21, R163, R166 ;  /* 0x000000a6a3157221 */ /* 0x000fe20000010000 */
[----:B----4-:R-:W-:Y:S03]  /*c3d0*/  HMMA.16816.F32.BF16 R68, R4, R16, R68 ;  /* 0x000000100444723c */ /* 0x010fe60000041844 */
        /* <DEDUP_REMOVED lines=23> */
[----:B--2---:R-:W-:Y:S03]  /*c550*/  HMMA.16816.F32.BF16 R92, R4, R16, R92 ;  /* 0x00000010045c723c */ /* 0x004fe6000004185c */
[----:B------:R-:W-:-:S04]  /*c560*/  FADD.FTZ R25, R24, R25 ;  /* 0x0000001918197221 */ /* 0x000fc80000010000 */
[----:B------:R-:W-:Y:S01]  /*c570*/  FADD.FTZ R26, R26, R25 ;  /* 0x000000191a1a7221 */ /* 0x000fe20000010000 */
[----:B------:R-:W-:Y:S03]  /*c580*/  HMMA.16816.F32.BF16 R96, R4, R18, R96 ;  /* 0x000000120460723c */ /* 0x000fe60000041860 */
[----:B------:R-:W-:-:S05]  /*c590*/  FADD.FTZ R194, R27, R26 ;  /* 0x0000001a1bc27221 */ /* 0x000fca0000010000 */
[C---:B-1----:R-:W-:Y:S08]  /*c5a0*/  HMMA.16816.F32.BF16 R100, R4.reuse, R8, R100 ;  /* 0x000000080464723c */ /* 0x042ff00000041864 */
[----:B------:R-:W-:Y:S11]  /*c5b0*/  HMMA.16816.F32.BF16 R104, R4, R10, R104 ;  /* 0x0000000a0468723c */ /* 0x000ff60000041868 */
[----:B------:R-:W-:Y:S08]  /*c5c0*/  @!UPT UIADD3 URZ, URZ, URZ, URZ ;  /* 0x0000003f3f3ff290 */ /* 0x000ff0000fffe03f */
.L_x_2779:
        /* <DEDUP_REMOVED lines=8> */
.L_x_2791:
        /* <DEDUP_REMOVED lines=65> */
.L_x_2788:
        /* <DEDUP_REMOVED lines=56> */
[----:B------:R-:W-:Y:S03]  /*cde0*/  ISETP.GT.AND P0, PT, R182, R175, PT ;  /* 0x000000afb600720c */ /* 0x000fe60003f04270 */
        /* <DEDUP_REMOVED lines=256> */
.L_x_2790:
        /* <DEDUP_REMOVED lines=91> */
.L_x_2789:
[----:B------:R-:W-:Y:S04]  /*e3a0*/  LEA R2, R182, R181, 0x7 ;  /* 0x000000b5b6027211 */ /* 0x000fe800078e38ff */
[----:B-1----:R-:W-:Y:S01]  /*e3b0*/  I2F R125, R2 ;  /* 0x00000002007d7306 */ /* 0x002fe20000201400 */
        /* <DEDUP_REMOVED lines=14> */
[----:B------:R-:W-:Y:S05]  /*e4a0*/  IADD3 R118, R2, 0x19, RZ ;  /* 0x0000001902767810 */ /* 0x000fea0007ffe0ff */
        /* <DEDUP_REMOVED lines=19> */
[C---:B------:R-:W-:Y:S01]  /*e5e0*/  FFMA.FTZ R10, R0.reuse, R123, R10 ;  /* 0x0000007b000a7223 */ /* 0x040fe2000001000a */
[----:B------:R-:W-:Y:S01]  /*e5f0*/  I2F R125, R125 ;  /* 0x0000007d007d7306 */ /* 0x000fe20000201400 */
[-C--:B------:R-:W-:Y:S01]  /*e600*/  FFMA.FTZ R27, R0, R129.reuse, R27 ;  /* 0x00000081001b7223 */ /* 0x080fe2000001001b */
        /* <DEDUP_REMOVED lines=11> */
[CC--:B------:R-:W-:Y:S01]  /*e6c0*/  FFMA.FTZ R22, R0.reuse, R3.reuse, R22 ;  /* 0x0000000300167223 */ /* 0x0c0fe20000010016 */
[----:B------:R-:W-:Y:S01]  /*e6d0*/  FMNMX.FTZ R129, R11, R130, !PT ;  /* 0x000000820b817209 */ /* 0x000fe20007810000 */
[----:B------:R-:W-:Y:S01]  /*e6e0*/  FFMA.FTZ R20, R0, R3, R20 ;  /* 0x0000000300147223 */ /* 0x000fe20000010014 */
[----:B------:R-:W-:Y:S01]  /*e6f0*/  FMNMX.FTZ R132, R8, R131, !PT ;  /* 0x0000008308847209 */ /* 0x000fe20007810000 */
[-C--:B------:R-:W-:Y:S01]  /*e700*/  FFMA.FTZ R23, R0, R128.reuse, R23 ;  /* 0x0000008000177223 */ /* 0x080fe20000010017 */
[----:B------:R-:W-:Y:S01]  /*e710*/  IADD3 R3, R2, 0x58, RZ ;  /* 0x0000005802037810 */ /* 0x000fe20007ffe0ff */
[C---:B------:R-:W-:Y:S01]  /*e720*/  FFMA.FTZ R21, R0.reuse, R128, R21 ;  /* 0x0000008000157223 */ /* 0x040fe20000010015 */
[----:B------:R-:W2:Y:S01]  /*e730*/  I2F R123, R123 ;  /* 0x0000007b007b7306 */ /* 0x000ea20000201400 */
[----:B------:R-:W-:Y:S01]  /*e740*/  FFMA.FTZ R9, R0, R122, R9 ;  /* 0x0000007a00097223 */ /* 0x000fe20000010009 */
[----:B------:R-:W-:Y:S01]  /*e750*/  IADD3 R122, R2, 0x41, RZ ;  /* 0x00000041027a7810 */ /* 0x000fe20007ffe0ff */
[-C--:B------:R-:W-:Y:S01]  /*e760*/  FFMA.FTZ R14, R0, R121.reuse, R14 ;  /* 0x00000079000e7223 */ /* 0x080fe2000001000e */
[----:B------:R-:W-:Y:S01]  /*e770*/  IADD3 R128, R2, 0x59, RZ ;  /* 0x0000005902807810 */ /* 0x000fe20007ffe0ff */
[C---:B------:R-:W-:Y:S01]  /*e780*/  FFMA.FTZ R12, R0.reuse, R121, R12 ;  /* 0x00000079000c7223 */ /* 0x040fe2000001000c */
[----:B------:R-:W-:Y:S01]  /*e790*/  FMNMX.FTZ R131, R9, R132, !PT ;  /* 0x0000008409837209 */ /* 0x000fe20007810000 */
[-C--:B------:R-:W-:Y:S01]  /*e7a0*/  FFMA.FTZ R15, R0, R120.reuse, R15 ;  /* 0x00000078000f7223 */ /* 0x080fe2000001000f */
[----:B------:R-:W-:Y:S01]  /*e7b0*/  FMNMX.FTZ R130, R14, R129, !PT ;  /* 0x000000810e827209 */ /* 0x000fe20007810000 */
[C---:B------:R-:W-:Y:S01]  /*e7c0*/  FFMA.FTZ R13, R0.reuse, R120, R13 ;  /* 0x00000078000d7223 */ /* 0x040fe2000001000d */
[----:B------:R-:W3:Y:S01]  /*e7d0*/  I2F R122, R122 ;  /* 0x0000007a007a7306 */ /* 0x000ee20000201400 */
[CC--:B------:R-:W-:Y:S01]  /*e7e0*/  FFMA.FTZ R18, R0.reuse, R119.reuse, R18 ;  /* 0x0000007700127223 */ /* 0x0c0fe20000010012 */
[----:B------:R-:W-:Y:S01]  /*e7f0*/  FMNMX.FTZ R129, R15, R130, !PT ;  /* 0x000000820f817209 */ /* 0x000fe20007810000 */
[----:B------:R-:W-:Y:S01]  /*e800*/  FFMA.FTZ R16, R0, R119, R16 ;  /* 0x0000007700107223 */ /* 0x000fe20000010010 */
[----:B------:R-:W-:Y:S01]  /*e810*/  FMNMX.FTZ R132, R12, R131, !PT ;  /* 0x000000830c847209 */ /* 0x000fe20007810000 */
[-C--:B------:R-:W-:Y:S01]  /*e820*/  FFMA.FTZ R19, R0, R118.reuse, R19 ;  /* 0x0000007600137223 */ /* 0x080fe20000010013 */
[----:B------:R-:W-:Y:S01]  /*e830*/  FMNMX.FTZ R130, R18, R129, !PT ;  /* 0x0000008112827209 */ /* 0x000fe20007810000 */
[C---:B------:R-:W-:Y:S01]  /*e840*/  FFMA.FTZ R17, R0.reuse, R118, R17 ;  /* 0x0000007600117223 */ /* 0x040fe20000010011 */
[----:B------:R-:W-:Y:S01]  /*e850*/  FMNMX.FTZ R131, R13, R132, !PT ;  /* 0x000000840d837209 */ /* 0x000fe20007810000 */
[C---:B-1----:R-:W-:Y:S01]  /*e860*/  FFMA.FTZ R35, R0.reuse, R124, R35 ;  /* 0x0000007c00237223 */ /* 0x042fe20000010023 */
[----:B------:R-:W1:Y:S01]  /*e870*/  I2F R3, R3 ;  /* 0x0000000300037306 */ /* 0x000e620000201400 */
[----:B------:R-:W-:Y:S01]  /*e880*/  FMNMX.FTZ R129, R19, R130, !PT ;  /* 0x0000008213817209 */ /* 0x000fe20007810000 */
[----:B------:R-:W-:Y:S01]  /*e890*/  FFMA.FTZ R33, R0, R124, R33 ;  /* 0x0000007c00217223 */ /* 0x000fe20000010021 */
[----:B------:R-:W-:Y:S01]  /*e8a0*/  FMNMX.FTZ R132, R16, R131, !PT ;  /* 0x0000008310847209 */ /* 0x000fe20007810000 */
[-C--:B--2---:R-:W-:Y:S01]  /*e8b0*/  FFMA.FTZ R38, R0, R123.reuse, R38 ;  /* 0x0000007b00267223 */ /* 0x084fe20000010026 */
[----:B------:R-:W-:Y:S01]  /*e8c0*/  IADD3 R121, R2, 0x48, RZ ;  /* 0x0000004802797810 */ /* 0x000fe20007ffe0ff */
[----:B------:R-:W-:Y:S01]  /*e8d0*/  FFMA.FTZ R36, R0, R123, R36 ;  /* 0x0000007b00247223 */ /* 0x000fe20000010024 */
[----:B------:R-:W-:Y:S01]  /*e8e0*/  IADD3 R120, R2, 0x49, RZ ;  /* 0x0000004902787810 */ /* 0x000fe20007ffe0ff */
[----:B------:R-:W-:Y:S01]  /*e8f0*/  FFMA.FTZ R30, R0, R127, R30 ;  /* 0x0000007f001e7223 */ /* 0x000fe2000001001e */
[----:B------:R-:W-:Y:S01]  /*e900*/  FMNMX.FTZ R130, R22, R129, !PT ;  /* 0x0000008116827209 */ /* 0x000fe20007810000 */
[----:B------:R-:W2:Y:S01]  /*e910*/  I2F R128, R128 ;  /* 0x0000008000807306 */ /* 0x000ea20000201400 */
[----:B------:R-:W-:Y:S01]  /*e920*/  FMNMX.FTZ R131, R17, R132, !PT ;  /* 0x0000008411837209 */ /* 0x000fe20007810000 */
[----:B------:R-:W-:Y:S01]  /*e930*/  FFMA.FTZ R28, R0, R127, R28 ;  /* 0x0000007f001c7223 */ /* 0x000fe2000001001c */
[----:B------:R-:W-:Y:S01]  /*e940*/  IADD3 R124, R2, 0x69, RZ ;  /* 0x00000069027c7810 */ /* 0x000fe20007ffe0ff */
[----:B------:R-:W-:Y:S01]  /*e950*/  FFMA.FTZ R29, R0, R126, R29 ;  /* 0x0000007e001d7223 */ /* 0x000fe2000001001d */
[----:B------:R-:W-:Y:S01]  /*e960*/  IADD3 R119, R2, 0x50, RZ ;  /* 0x0000005002777810 */ /* 0x000fe20007ffe0ff */
[CC--:B------:R-:W-:Y:S01]  /*e970*/  FFMA.FTZ R34, R0.reuse, R125.reuse, R34 ;  /* 0x0000007d00227223 */ /* 0x0c0fe20000010022 */
[----:B------:R-:W-:Y:S01]  /*e980*/  FMNMX.FTZ R129, R23, R130, !PT ;  /* 0x0000008217817209 */ /* 0x000fe20007810000 */
[----:B------:R-:W-:Y:S01]  /*e990*/  FFMA.FTZ R32, R0, R125, R32 ;  /* 0x0000007d00207223 */ /* 0x000fe20000010020 */
[----:B------:R-:W-:Y:S01]  /*e9a0*/  FMNMX.FTZ R132, R20, R131, !PT ;  /* 0x0000008314847209 */ /* 0x000fe20007810000 */
[----:B------:R-:W4:Y:S01]  /*e9b0*/  I2F R121, R121 ;  /* 0x0000007900797306 */ /* 0x000f220000201400 */
[----:B------:R-:W-:Y:S01]  /*e9c0*/  FMNMX.FTZ R130, R26, R129, !PT ;  /* 0x000000811a827209 */ /* 0x000fe20007810000 */
[C---:B---3--:R-:W-:Y:S01]  /*e9d0*/  FFMA.FTZ R39, R0.reuse, R122, R39 ;  /* 0x0000007a00277223 */ /* 0x048fe20000010027 */
[----:B------:R-:W-:Y:S01]  /*e9e0*/  FMNMX.FTZ R131, R21, R132, !PT ;  /* 0x0000008415837209 */ /* 0x000fe20007810000 */
[C---:B------:R-:W-:Y:S01]  /*e9f0*/  FFMA.FTZ R37, R0.reuse, R122, R37 ;  /* 0x0000007a00257223 */ /* 0x040fe20000010025 */
[----:B------:R-:W-:Y:S01]  /*ea00*/  FMNMX.FTZ R129, R27, R130, !PT ;  /* 0x000000821b817209 */ /* 0x000fe20007810000 */
[----:B-1----:R-:W-:Y:S01]  /*ea10*/  FFMA.FTZ R50, R0, R3, R50 ;  /* 0x0000000300327223 */ /* 0x002fe20000010032 */
[----:B------:R-:W-:Y:S01]  /*ea20*/  FMNMX.FTZ R130, R24, R131, !PT ;  /* 0x0000008318827209 */ /* 0x000fe20007810000 */
[----:B------:R-:W-:Y:S01]  /*ea30*/  FFMA.FTZ R48, R0, R3, R48 ;  /* 0x0000000300307223 */ /* 0x000fe20000010030 */
[----:B------:R-:W-:Y:S01]  /*ea40*/  FMNMX.FTZ R132, R30, R129, !PT ;  /* 0x000000811e847209 */ /* 0x000fe20007810000 */
[----:B------:R-:W1:Y:S01]  /*ea50*/  I2F R120, R120 ;  /* 0x0000007800787306 */ /* 0x000e620000201400 */
[----:B------:R-:W-:Y:S02]  /*ea60*/  FMNMX.FTZ R133, R25, R130, !PT ;  /* 0x0000008219857209 */ /* 0x000fe40007810000 */
[----:B------:R-:W-:Y:S01]  /*ea70*/  IADD3 R118, R2, 0x51, RZ ;  /* 0x0000005102767810 */ /* 0x000fe20007ffe0ff */
[C---:B--2---:R-:W-:Y:S01]  /*ea80*/  FFMA.FTZ R51, R0.reuse, R128, R51 ;  /* 0x0000008000337223 */ /* 0x044fe20000010033 */
[----:B------:R-:W-:Y:S01]  /*ea90*/  FMNMX.FTZ R131, R31, R132, !PT ;  /* 0x000000841f837209 */ /* 0x000fe20007810000 */
[----:B------:R-:W-:Y:S01]  /*eaa0*/  FFMA.FTZ R49, R0, R128, R49 ;  /* 0x0000008000317223 */ /* 0x000fe20000010031 */
[----:B------:R-:W-:Y:S02]  /*eab0*/  FMNMX.FTZ R130, R28, R133, !PT ;  /* 0x000000851c827209 */ /* 0x000fe40007810000 */
[----:B------:R-:W-:Y:S01]  /*eac0*/  FMNMX.FTZ R122, R34, R131, !PT ;  /* 0x00000083227a7209 */ /* 0x000fe20007810000 */
[----:B------:R2:W3:Y:S01]  /*ead0*/  I2F R123, R124 ;  /* 0x0000007c007b7306 */ /* 0x0004e20000201400 */
[----:B------:R-:W-:Y:S02]  /*eae0*/  FMNMX.FTZ R131, R29, R130, !PT ;  /* 0x000000821d837209 */ /* 0x000fe40007810000 */
[----:B------:R-:W-:Y:S01]  /*eaf0*/  IADD3 R129, R2, 0x70, RZ ;  /* 0x0000007002817810 */ /* 0x000fe20007ffe0ff */
[CC--:B----4-:R-:W-:Y:S01]  /*eb00*/  FFMA.FTZ R42, R0.reuse, R121.reuse, R42 ;  /* 0x00000079002a7223 */ /* 0x0d0fe2000001002a */
[----:B------:R-:W-:Y:S01]  /*eb10*/  FMNMX.FTZ R133, R35, R122, !PT ;  /* 0x0000007a23857209 */ /* 0x000fe20007810000 */
[----:B------:R-:W-:Y:S01]  /*eb20*/  FFMA.FTZ R40, R0, R121, R40 ;  /* 0x0000007900287223 */ /* 0x000fe20000010028 */
[----:B------:R-:W-:Y:S02]  /*eb30*/  IADD3 R127, R2, 0x60, RZ ;  /* 0x00000060027f7810 */ /* 0x000fe40007ffe0ff */
[----:B------:R-:W-:Y:S01]  /*eb40*/  FMNMX.FTZ R122, R38, R133, !PT ;  /* 0x00000085267a7209 */ /* 0x000fe20007810000 */
[----:B------:R-:W4:Y:S01]  /*eb50*/  I2F R119, R119 ;  /* 0x0000007700777306 */ /* 0x000f220000201400 */
[C---:B------:R-:W-:Y:S02]  /*eb60*/  IADD3 R126, R2.reuse, 0x61, RZ ;  /* 0x00000061027e7810 */ /* 0x040fe40007ffe0ff */
[----:B------:R-:W-:Y:S01]  /*eb70*/  IADD3 R125, R2, 0x68, RZ ;  /* 0x00000068027d7810 */ /* 0x000fe20007ffe0ff */
[CC--:B-1----:R-:W-:Y:S02]  /*eb80*/  FFMA.FTZ R43, R0.reuse, R120.reuse, R43 ;  /* 0x00000078002b7223 */ /* 0x0c2fe4000001002b */
[----:B------:R-:W-:Y:S01]  /*eb90*/  FFMA.FTZ R41, R0, R120, R41 ;  /* 0x0000007800297223 */ /* 0x000fe20000010029 */
[----:B------:R-:W-:Y:S03]  /*eba0*/  IADD3 R120, R2, 0x71, RZ ;  /* 0x0000007102787810 */ /* 0x000fe60007ffe0ff */
[----:B------:R-:W1:Y:S01]  /*ebb0*/  I2F R118, R118 ;  /* 0x0000007600767306 */ /* 0x000e620000201400 */
[----:B--2---:R-:W-:Y:S01]  /*ebc0*/  FMNMX.FTZ R124, R32, R131, !PT ;  /* 0x00000083207c7209 */ /* 0x004fe20007810000 */
[CC--:B---3--:R-:W-:Y:S01]  /*ebd0*/  FFMA.FTZ R59, R0.reuse, R123.reuse, R59 ;  /* 0x0000007b003b7223 */ /* 0x0c8fe2000001003b */
[----:B------:R-:W-:Y:S01]  /*ebe0*/  FMNMX.FTZ R131, R39, R122, !PT ;  /* 0x0000007a27837209 */ /* 0x000fe20007810000 */
[----:B------:R-:W-:Y:S01]  /*ebf0*/  FFMA.FTZ R57, R0, R123, R57 ;  /* 0x0000007b00397223 */ /* 0x000fe20000010039 */
[----:B------:R-:W-:Y:S05]  /*ec00*/  FMNMX.FTZ R133, R33, R124, !PT ;  /* 0x0000007c21857209 */ /* 0x000fea0007810000 */
[----:B------:R-:W2:Y:S01]  /*ec10*/  I2F R121, R129 ;  /* 0x0000008100797306 */ /* 0x000ea20000201400 */
[----:B------:R-:W-:Y:S02]  /*ec20*/  FMNMX.FTZ R124, R42, R131, !PT ;  /* 0x000000832a7c7209 */ /* 0x000fe40007810000 */
[----:B------:R-:W-:Y:S01]  /*ec30*/  FMNMX.FTZ R122, R36, R133, !PT ;  /* 0x00000085247a7209 */ /* 0x000fe20007810000 */
[CC--:B----4-:R-:W-:Y:S01]  /*ec40*/  FFMA.FTZ R46, R0.reuse, R119.reuse, R46 ;  /* 0x00000077002e7223 */ /* 0x0d0fe2000001002e */
[----:B------:R-:W-:Y:S01]  /*ec50*/  FMNMX.FTZ R131, R43, R124, !PT ;  /* 0x0000007c2b837209 */ /* 0x000fe20007810000 */
[----:B------:R-:W-:Y:S01]  /*ec60*/  FFMA.FTZ R44, R0, R119, R44 ;  /* 0x00000077002c7223 */ /* 0x000fe2000001002c */
[----:B------:R-:W-:Y:S03]  /*ec70*/  FMNMX.FTZ R133, R37, R122, !PT ;  /* 0x0000007a25857209 */ /* 0x000fe60007810000 */
[----:B------:R3:W4:Y:S01]  /*ec80*/  I2F R119, R120 ;  /* 0x0000007800777306 */ /* 0x0007220000201400 */
[----:B------:R-:W-:Y:S01]  /*ec90*/  FMNMX.FTZ R122, R40, R133, !PT ;  /* 0x00000085287a7209 */ /* 0x000fe20007810000 */
[C---:B-1----:R-:W-:Y:S03]  /*eca0*/  FFMA.FTZ R47, R0.reuse, R118, R47 ;  /* 0x00000076002f7223 */ /* 0x042fe6000001002f */
[----:B------:R-:W-:Y:S01]  /*ecb0*/  FMNMX.FTZ R3, R41, R122, !PT ;  /* 0x0000007a29037209 */ /* 0x000fe20007810000 */
[----:B------:R-:W-:Y:S01]  /*ecc0*/  FFMA.FTZ R45, R0, R118, R45 ;  /* 0x00000076002d7223 */ /* 0x000fe2000001002d */
[----:B------:R-:W-:Y:S03]  /*ecd0*/  FMNMX.FTZ R118, R46, R131, !PT ;  /* 0x000000832e767209 */ /* 0x000fe60007810000 */
[----:B------:R-:W1:Y:S01]  /*ece0*/  I2F R127, R127 ;  /* 0x0000007f007f7306 */ /* 0x000e620000201400 */
[----:B------:R-:W-:Y:S02]  /*ecf0*/  FMNMX.FTZ R131, R47, R118, !PT ;  /* 0x000000762f837209 */ /* 0x000fe40007810000 */
[----:B------:R-:W-:Y:S01]  /*ed00*/  FMNMX.FTZ R118, R44, R3, !PT ;  /* 0x000000032c767209 */ /* 0x000fe20007810000 */
[-C--:B--2---:R-:W-:Y:S01]  /*ed10*/  FFMA.FTZ R62, R0, R121.reuse, R62 ;  /* 0x00000079003e7223 */ /* 0x084fe2000001003e */
[----:B------:R-:W-:Y:S01]  /*ed20*/  IADD3 R129, R2, 0x78, RZ ;  /* 0x0000007802817810 */ /* 0x000fe20007ffe0ff */
[----:B------:R-:W-:Y:S01]  /*ed30*/  FFMA.FTZ R60, R0, R121, R60 ;  /* 0x00000079003c7223 */ /* 0x000fe2000001003c */
[----:B------:R-:W-:Y:S02]  /*ed40*/  FMNMX.FTZ R3, R45, R118, !PT ;  /* 0x000000762d037209 */ /* 0x000fe40007810000 */
[----:B------:R-:W-:Y:S01]  /*ed50*/  IADD3 R2, R2, 0x79, RZ ;  /* 0x0000007902027810 */ /* 0x000fe20007ffe0ff */
[----:B------:R-:W2:Y:S01]  /*ed60*/  I2F R126, R126 ;  /* 0x0000007e007e7306 */ /* 0x000ea20000201400 */
[----:B------:R-:W-:Y:S02]  /*ed70*/  FMNMX.FTZ R118, R48, R3, !PT ;  /* 0x0000000330767209 */ /* 0x000fe40007810000 */
[----:B---3--:R-:W-:Y:S01]  /*ed80*/  FMNMX.FTZ R120, R50, R131, !PT ;  /* 0x0000008332787209 */ /* 0x008fe20007810000 */
[CC--:B----4-:R-:W-:Y:S01]  /*ed90*/  FFMA.FTZ R63, R0.reuse, R119.reuse, R63 ;  /* 0x00000077003f7223 */ /* 0x0d0fe2000001003f */
[----:B------:R-:W-:Y:S01]  /*eda0*/  FMNMX.FTZ R3, R49, R118, !PT ;  /* 0x0000007631037209 */ /* 0x000fe20007810000 */
[C---:B------:R-:W-:Y:S01]  /*edb0*/  FFMA.FTZ R61, R0.reuse, R119, R61 ;  /* 0x00000077003d7223 */ /* 0x040fe2000001003d */
[----:B------:R-:W-:Y:S03]  /*edc0*/  FMNMX.FTZ R131, R51, R120, !PT ;  /* 0x0000007833837209 */ /* 0x000fe60007810000 */
[----:B------:R-:W3:Y:S01]  /*edd0*/  I2F R125, R125 ;  /* 0x0000007d007d7306 */ /* 0x000ee20000201400 */
[CC--:B-1----:R-:W-:Y:S02]  /*ede0*/  FFMA.FTZ R54, R0.reuse, R127.reuse, R54 ;  /* 0x0000007f00367223 */ /* 0x0c2fe40000010036 */
[----:B------:R-:W-:Y:S03]  /*edf0*/  FFMA.FTZ R52, R0, R127, R52 ;  /* 0x0000007f00347223 */ /* 0x000fe60000010034 */
[----:B------:R-:W-:Y:S04]  /*ee00*/  FMNMX.FTZ R120, R54, R131, !PT ;  /* 0x0000008336787209 */ /* 0x000fe80007810000 */
[----:B------:R-:W1:Y:S01]  /*ee10*/  I2F R129, R129 ;  /* 0x0000008100817306 */ /* 0x000e620000201400 */
[----:B------:R-:W-:Y:S01]  /*ee20*/  FMNMX.FTZ R118, R52, R3, !PT ;  /* 0x0000000334767209 */ /* 0x000fe20007810000 */
[CC--:B--2---:R-:W-:Y:S02]  /*ee30*/  FFMA.FTZ R55, R0.reuse, R126.reuse, R55 ;  /* 0x0000007e00377223 */ /* 0x0c4fe40000010037 */
[C---:B------:R-:W-:Y:S03]  /*ee40*/  FFMA.FTZ R53, R0.reuse, R126, R53 ;  /* 0x0000007e00357223 */ /* 0x040fe60000010035 */
[----:B------:R-:W-:Y:S03]  /*ee50*/  FMNMX.FTZ R127, R55, R120, !PT ;  /* 0x00000078377f7209 */ /* 0x000fe60007810000 */
[----:B------:R-:W2:Y:S01]  /*ee60*/  I2F R2, R2 ;  /* 0x0000000200027306 */ /* 0x000ea20000201400 */
[----:B------:R-:W-:Y:S01]  /*ee70*/  FMNMX.FTZ R3, R53, R118, !PT ;  /* 0x0000007635037209 */ /* 0x000fe20007810000 */
[CC--:B---3--:R-:W-:Y:S02]  /*ee80*/  FFMA.FTZ R58, R0.reuse, R125.reuse, R58 ;  /* 0x0000007d003a7223 */ /* 0x0c8fe4000001003a */
[----:B------:R-:W-:Y:S03]  /*ee90*/  FFMA.FTZ R56, R0, R125, R56 ;  /* 0x0000007d00387223 */ /* 0x000fe60000010038 */
[----:B------:R-:W-:Y:S02]  /*eea0*/  FMNMX.FTZ R120, R58, R127, !PT ;  /* 0x0000007f3a787209 */ /* 0x000fe40007810000 */
[----:B------:R-:W-:Y:S02]  /*eeb0*/  FMNMX.FTZ R118, R56, R3, !PT ;  /* 0x0000000338767209 */ /* 0x000fe40007810000 */
[----:B------:R-:W-:Y:S01]  /*eec0*/  FMNMX.FTZ R125, R59, R120, !PT ;  /* 0x000000783b7d7209 */ /* 0x000fe20007810000 */
[CC--:B-1----:R-:W-:Y:S01]  /*eed0*/  FFMA.FTZ R66, R0.reuse, R129.reuse, R66 ;  /* 0x0000008100427223 */ /* 0x0c2fe20000010042 */
[----:B------:R-:W-:Y:S01]  /*eee0*/  FMNMX.FTZ R121, R57, R118, !PT ;  /* 0x0000007639797209 */ /* 0x000fe20007810000 */
[----:B------:R-:W-:Y:S01]  /*eef0*/  FFMA.FTZ R64, R0, R129, R64 ;  /* 0x0000008100407223 */ /* 0x000fe20000010040 */
[----:B------:R-:W-:Y:S02]  /*ef00*/  FMNMX.FTZ R120, R62, R125, !PT ;  /* 0x0000007d3e787209 */ /* 0x000fe40007810000 */
[----:B------:R-:W-:Y:S02]  /*ef10*/  LDSM.16.MT88.4 R124, [R168+0x9000] ;  /* 0x00900000a87c783b */ /* 0x000fe40000004200 */
[----:B------:R-:W-:Y:S02]  /*ef20*/  FMNMX.FTZ R3, R63, R120, !PT ;  /* 0x000000783f037209 */ /* 0x000fe40007810000 */
[----:B------:R-:W-:Y:S01]  /*ef30*/  FMNMX.FTZ R120, R60, R121, !PT ;  /* 0x000000793c787209 */ /* 0x000fe20007810000 */
[-C--:B--2---:R-:W-:Y:S01]  /*ef40*/  FFMA.FTZ R67, R0, R2.reuse, R67 ;  /* 0x0000000200437223 */ /* 0x084fe20000010043 */
[----:B------:R-:W-:Y:S01]  /*ef50*/  FMNMX.FTZ R118, R66, R3, !PT ;  /* 0x0000000342767209 */ /* 0x000fe20007810000 */
[----:B------:R-:W-:Y:S01]  /*ef60*/  FFMA.FTZ R65, R0, R2, R65 ;  /* 0x0000000200417223 */ /* 0x000fe20000010041 */
[----:B------:R-:W-:Y:S02]  /*ef70*/  FMNMX.FTZ R3, R61, R120, !PT ;  /* 0x000000783d037209 */ /* 0x000fe40007810000 */
        /* <DEDUP_REMOVED lines=14> */
[----:B------:R-:W-:Y:S01]  /*f060*/  FMUL.FTZ R117, R118, c[0x0][0x23c] ;  /* 0x00008f0076757a20 */ /* 0x000fe20000410000 */
[----:B------:R-:W1:Y:S02]  /*f070*/  LDSM.16.MT88.4 R120, [R170+0x9000] ;  /* 0x00900000aa78783b */ /* 0x000e640000004200 */
[----:B------:R-:W-:Y:S01]  /*f080*/  FSEL R133, R133, RZ, P0 ;  /* 0x000000ff85857208 */ /* 0x000fe20000000000 */
[C---:B------:R-:W-:Y:S01]  /*f090*/  FADD.FTZ R118, -R3.reuse, R116 ;  /* 0x0000007403767221 */ /* 0x040fe20000010100 */
[C---:B------:R-:W-:Y:S01]  /*f0a0*/  FSETP.NEU.FTZ.AND P0, PT, R3.reuse, -INF , PT ;  /* 0xff8000000300780b */ /* 0x040fe20003f1d000 */
[----:B------:R-:W2:Y:S02]  /*f0b0*/  MUFU.EX2 R117, R117 ;  /* 0x0000007500757308 */ /* 0x000ea40000000800 */
[----:B------:R-:W-:Y:S02]  /*f0c0*/  FMUL.FTZ R116, R118, c[0x0][0x23c] ;  /* 0x00008f0076747a20 */ /* 0x000fe40000410000 */
[----:B------:R-:W-:Y:S02]  /*f0d0*/  FMUL.FTZ R118, R3, c[0x0][0x23c] ;  /* 0x00008f0003767a20 */ /* 0x000fe40000410000 */
[--C-:B------:R-:W-:Y:S02]  /*f0e0*/  FFMA.FTZ R129, R10, c[0x0][0x23c], -R133.reuse ;  /* 0x00008f000a817a23 */ /* 0x100fe40000010885 */
[--C-:B------:R-:W-:Y:S01]  /*f0f0*/  FFMA.FTZ R128, R11, c[0x0][0x23c], -R133.reuse ;  /* 0x00008f000b807a23 */ /* 0x100fe20000010885 */
[----:B------:R-:W-:Y:S01]  /*f100*/  FSEL R118, R118, RZ, P0 ;  /* 0x000000ff76767208 */ /* 0x000fe20000000000 */
[--C-:B------:R-:W-:Y:S01]  /*f110*/  FFMA.FTZ R143, R6, c[0x0][0x23c], -R133.reuse ;  /* 0x00008f00068f7a23 */ /* 0x100fe20000010885 */
[----:B------:R-:W3:Y:S01]  /*f120*/  MUFU.EX2 R116, R116 ;  /* 0x0000007400747308 */ /* 0x000ee20000000800 */
[--C-:B------:R-:W-:Y:S01]  /*f130*/  FFMA.FTZ R132, R7, c[0x0][0x23c], -R133.reuse ;  /* 0x00008f0007847a23 */ /* 0x100fe20000010885 */
[----:B------:R-:W-:Y:S01]  /*f140*/  ISETP.GT.AND P0, PT, R182, R175, PT ;  /* 0x000000afb600720c */ /* 0x000fe20003f04270 */
[--C-:B------:R-:W-:Y:S02]  /*f150*/  FFMA.FTZ R130, R8, c[0x0][0x23c], -R118.reuse ;  /* 0x00008f0008827a23 */ /* 0x100fe40000010876 */
[--C-:B------:R-:W-:Y:S02]  /*f160*/  FFMA.FTZ R119, R9, c[0x0][0x23c], -R118.reuse ;  /* 0x00008f0009777a23 */ /* 0x100fe40000010876 */
[--C-:B------:R-:W-:Y:S02]  /*f170*/  FFMA.FTZ R144, R4, c[0x0][0x23c], -R118.reuse ;  /* 0x00008f0004907a23 */ /* 0x100fe40000010876 */
[--C-:B------:R-:W-:Y:S01]  /*f180*/  FFMA.FTZ R131, R5, c[0x0][0x23c], -R118.reuse ;  /* 0x00008f0005837a23 */ /* 0x100fe20000010876 */
[----:B------:R-:W-:Y:S01]  /*f190*/  MUFU.EX2 R143, R143 ;  /* 0x0000008f008f7308 */ /* 0x000fe20000000800 */
[--C-:B------:R-:W-:Y:S02]  /*f1a0*/  FFMA.FTZ R135, R12, c[0x0][0x23c], -R118.reuse ;  /* 0x00008f000c877a23 */ /* 0x100fe40000010876 */
[C---:B--2---:R-:W-:Y:S02]  /*f1b0*/  FMUL.FTZ R10, R117.reuse, R110 ;  /* 0x0000006e750a7220 */ /* 0x044fe40000410000 */
[C---:B------:R-:W-:Y:S02]  /*f1c0*/  FMUL.FTZ R11, R117.reuse, R111 ;  /* 0x0000006f750b7220 */ /* 0x040fe40000410000 */
[C---:B------:R-:W-:Y:S02]  /*f1d0*/  FMUL.FTZ R6, R117.reuse, R114 ;  /* 0x0000007275067220 */ /* 0x040fe40000410000 */
[C---:B------:R-:W-:Y:S01]  /*f1e0*/  FMUL.FTZ R7, R117.reuse, R115 ;  /* 0x0000007375077220 */ /* 0x040fe20000410000 */
[----:B------:R-:W2:Y:S01]  /*f1f0*/  MUFU.EX2 R132, R132 ;  /* 0x0000008400847308 */ /* 0x000ea20000000800 */
        /* <DEDUP_REMOVED lines=49> */
[C---:B------:R-:W-:Y:S02]  /*f510*/  FMUL.FTZ R100, R116.reuse, R100 ;  /* 0x0000006474647220 */ /* 0x040fe40000410000 */
[C---:B------:R-:W-:Y:S02]  /*f520*/  FMUL.FTZ R101, R116.reuse, R101 ;  /* 0x0000006574657220 */ /* 0x040fe40000410000 */
[----:B------:R-:W-:Y:S01]  /*f530*/  FMUL.FTZ R12, R116, R104 ;  /* 0x00000068740c7220 */ /* 0x000fe20000410000 */
[----:B----4-:R-:W-:Y:S01]  /*f540*/  F2FP.BF16.PACK_AB R114, R119, R130 ;  /* 0x000000827772723e */ /* 0x010fe200000010ff */
[--C-:B------:R-:W-:Y:S02]  /*f550*/  FFMA.FTZ R137, R22, c[0x0][0x23c], -R133.reuse ;  /* 0x00008f0016897a23 */ /* 0x100fe40000010885 */
[--C-:B------:R-:W-:Y:S02]  /*f560*/  FFMA.FTZ R136, R21, c[0x0][0x23c], -R118.reuse ;  /* 0x00008f0015887a23 */ /* 0x100fe40000010876 */
[--C-:B------:R-:W-:Y:S02]  /*f570*/  FFMA.FTZ R141, R30, c[0x0][0x23c], -R133.reuse ;  /* 0x00008f001e8d7a23 */ /* 0x100fe40000010885 */
[C---:B-1----:R-:W-:Y:S01]  /*f580*/  HMMA.16816.F32.BF16 R4, R112.reuse, R120, R4 ;  /* 0x000000787004723c */ /* 0x042fe20000041804 */
[----:B------:R-:W-:Y:S04]  /*f590*/  MUFU.EX2 R137, R137 ;  /* 0x0000008900897308 */ /* 0x000fe80000000800 */
[--C-:B------:R-:W-:Y:S02]  /*f5a0*/  FFMA.FTZ R140, R31, c[0x0][0x23c], -R133.reuse ;  /* 0x00008f001f8c7a23 */ /* 0x100fe40000010885 */
[--C-:B------:R-:W-:Y:S01]  /*f5b0*/  FFMA.FTZ R139, R34, c[0x0][0x23c], -R133.reuse ;  /* 0x00008f00228b7a23 */ /* 0x100fe20000010885 */
[C---:B------:R-:W-:Y:S01]  /*f5c0*/  HMMA.16816.F32.BF16 R8, R112.reuse, R122, R8 ;  /* 0x0000007a7008723c */ /* 0x040fe20000041808 */
[----:B------:R-:W1:Y:S02]  /*f5d0*/  LDSM.16.MT88.4 R120, [R168+0xb000] ;  /* 0x00b00000a878783b */ /* 0x000e640000004200 */
[----:B------:R-:W-:Y:S01]  /*f5e0*/  MUFU.EX2 R136, R136 ;  /* 0x0000008800887308 */ /* 0x000fe20000000800 */
[--C-:B------:R-:W-:Y:S02]  /*f5f0*/  FFMA.FTZ R138, R35, c[0x0][0x23c], -R133.reuse ;  /* 0x00008f00238a7a23 */ /* 0x100fe40000010885 */
[--C-:B------:R-:W-:Y:S02]  /*f600*/  FFMA.FTZ R142, R28, c[0x0][0x23c], -R118.reuse ;  /* 0x00008f001c8e7a23 */ /* 0x100fe40000010876 */
[C---:B------:R-:W-:Y:S04]  /*f610*/  HMMA.16816.F32.BF16 R68, R112.reuse, R124, R68 ;  /* 0x0000007c7044723c */ /* 0x040fe80000041844 */
[--C-:B------:R-:W-:Y:S01]  /*f620*/  FFMA.FTZ R145, R29, c[0x0][0x23c], -R118.reuse ;  /* 0x00008f001d917a23 */ /* 0x100fe20000010876 */
[----:B------:R-:W-:Y:S01]  /*f630*/  MUFU.EX2 R141, R141 ;  /* 0x0000008d008d7308 */ /* 0x000fe20000000800 */
[----:B------:R-:W-:Y:S01]  /*f640*/  LDSM.16.MT88.4 R28, [R170+0xc000] ;  /* 0x00c00000aa1c783b */ /* 0x000fe20000004200 */
[--C-:B------:R-:W-:Y:S01]  /*f650*/  FFMA.FTZ R146, R32, c[0x0][0x23c], -R118.reuse ;  /* 0x00008f0020927a23 */ /* 0x100fe20000010876 */
[C---:B------:R-:W-:Y:S04]  /*f660*/  HMMA.16816.F32.BF16 R72, R112.reuse, R126, R72 ;  /* 0x0000007e7048723c */ /* 0x040fe80000041848 */
[--C-:B------:R-:W-:Y:S02]  /*f670*/  FFMA.FTZ R147, R33, c[0x0][0x23c], -R118.reuse ;  /* 0x00008f0021937a23 */ /* 0x100fe40000010876 */
[----:B------:R-:W-:Y:S01]  /*f680*/  LDSM.16.MT88.4 R32, [R170+0xc400] ;  /* 0x00c40000aa20783b */ /* 0x000fe20000004200 */
[--C-:B------:R-:W-:Y:S01]  /*f690*/  FFMA.FTZ R150, R38, c[0x0][0x23c], -R133.reuse ;  /* 0x00008f0026967a23 */ /* 0x100fe20000010885 */
[C---:B---3--:R-:W-:Y:S01]  /*f6a0*/  HMMA.16816.F32.BF16 R76, R112.reuse, R108, R76 ;  /* 0x0000006c704c723c */ /* 0x048fe2000004184c */
[----:B------:R-:W-:Y:S03]  /*f6b0*/  MUFU.EX2 R140, R140 ;  /* 0x0000008c008c7308 */ /* 0x000fe60000000800 */
[--C-:B------:R-:W-:Y:S02]  /*f6c0*/  FFMA.FTZ R151, R39, c[0x0][0x23c], -R133.reuse ;  /* 0x00008f0027977a23 */ /* 0x100fe40000010885 */
[--C-:B------:R-:W-:Y:S02]  /*f6d0*/  FFMA.FTZ R148, R42, c[0x0][0x23c], -R133.reuse ;  /* 0x00008f002a947a23 */ /* 0x100fe40000010885 */
[C---:B------:R-:W-:Y:S01]  /*f6e0*/  HMMA.16816.F32.BF16 R80, R112.reuse, R110, R80 ;  /* 0x0000006e7050723c */ /* 0x040fe20000041850 */
[----:B------:R-:W2:Y:S02]  /*f6f0*/  LDSM.16.MT88.4 R108, [R170+0xd000] ;  /* 0x00d00000aa6c783b */ /* 0x000ea40000004200 */
[----:B------:R-:W-:Y:S01]  /*f700*/  MUFU.EX2 R139, R139 ;  /* 0x0000008b008b7308 */ /* 0x000fe20000000800 */
[--C-:B------:R-:W-:Y:S02]  /*f710*/  FFMA.FTZ R149, R43, c[0x0][0x23c], -R133.reuse ;  /* 0x00008f002b957a23 */ /* 0x100fe40000010885 */
[--C-:B------:R-:W-:Y:S02]  /*f720*/  FFMA.FTZ R153, R37, c[0x0][0x23c], -R118.reuse ;  /* 0x00008f0025997a23 */ /* 0x100fe40000010876 */
[--C-:B------:R-:W-:Y:S01]  /*f730*/  FFMA.FTZ R155, R41, c[0x0][0x23c], -R118.reuse ;  /* 0x00008f00299b7a23 */ /* 0x100fe20000010876 */
[C---:B-1----:R-:W-:Y:S03]  /*f740*/  HMMA.16816.F32.BF16 R84, R112.reuse, R120, R84 ;  /* 0x000000787054723c */ /* 0x042fe60000041854 */
[--C-:B------:R-:W-:Y:S01]  /*f750*/  FFMA.FTZ R126, R14, c[0x0][0x23c], -R133.reuse ;  /* 0x00008f000e7e7a23 */ /* 0x100fe20000010885 */
[----:B------:R-:W-:Y:S01]  /*f760*/  MUFU.EX2 R138, R138 ;  /* 0x0000008a008a7308 */ /* 0x000fe20000000800 */
[----:B------:R-:W-:Y:S02]  /*f770*/  FMUL.FTZ R14, R117, R106 ;  /* 0x0000006a750e7220 */ /* 0x000fe40000410000 */
[--C-:B------:R-:W-:Y:S01]  /*f780*/  FFMA.FTZ R127, R15, c[0x0][0x23c], -R133.reuse ;  /* 0x00008f000f7f7a23 */ /* 0x100fe20000010885 */
[C---:B------:R-:W-:Y:S01]  /*f790*/  HMMA.16816.F32.BF16 R88, R112.reuse, R122, R88 ;  /* 0x0000007a7058723c */ /* 0x040fe20000041858 */
[----:B------:R-:W1:Y:S03]  /*f7a0*/  LDSM.16.MT88.4 R120, [R168+0xd000] ;  /* 0x00d00000a878783b */ /* 0x000e660000004200 */
[----:B------:R-:W-:Y:S02]  /*f7b0*/  FMUL.FTZ R15, R117, R107 ;  /* 0x0000006b750f7220 */ /* 0x000fe40000410000 */
[--C-:B------:R-:W-:Y:S01]  /*f7c0*/  FFMA.FTZ R134, R13, c[0x0][0x23c], -R118.reuse ;  /* 0x00008f000d867a23 */ /* 0x100fe20000010876 */
[----:B------:R-:W-:Y:S01]  /*f7d0*/  MUFU.EX2 R127, R127 ;  /* 0x0000007f007f7308 */ /* 0x000fe20000000800 */
[----:B------:R-:W-:Y:S02]  /*f7e0*/  FMUL.FTZ R13, R116, R105 ;  /* 0x00000069740d7220 */ /* 0x000fe40000410000 */
[----:B------:R-:W3:Y:S02]  /*f7f0*/  LDSM.16.MT88.4 R104, [R170+0x9400] ;  /* 0x00940000aa68783b */ /* 0x000ee40000004200 */
[--C-:B------:R-:W-:Y:S02]  /*f800*/  FFMA.FTZ R152, R36, c[0x0][0x23c], -R118.reuse ;  /* 0x00008f0024987a23 */ /* 0x100fe40000010876 */
[--C-:B------:R-:W-:Y:S02]  /*f810*/  FFMA.FTZ R36, R54, c[0x0][0x23c], -R133.reuse ;  /* 0x00008f0036247a23 */ /* 0x100fe40000010885 */
[--C-:B------:R-:W-:Y:S01]  /*f820*/  FFMA.FTZ R54, R58, c[0x0][0x23c], -R133.reuse ;  /* 0x00008f003a367a23 */ /* 0x100fe20000010885 */
[----:B------:R-:W4:Y:S01]  /*f830*/  MUFU.EX2 R126, R126 ;  /* 0x0000007e007e7308 */ /* 0x000f220000000800 */
[--C-:B------:R-:W-:Y:S02]  /*f840*/  FFMA.FTZ R125, R18, c[0x0][0x23c], -R133.reuse ;  /* 0x00008f00127d7a23 */ /* 0x100fe40000010885 */
[--C-:B------:R-:W-:Y:S02]  /*f850*/  FFMA.FTZ R124, R19, c[0x0][0x23c], -R133.reuse ;  /* 0x00008f00137c7a23 */ /* 0x100fe40000010885 */
[--C-:B------:R-:W-:Y:S01]  /*f860*/  FFMA.FTZ R154, R40, c[0x0][0x23c], -R118.reuse ;  /* 0x00008f00289a7a23 */ /* 0x100fe20000010876 */
[C---:B--2---:R-:W-:Y:S04]  /*f870*/  HMMA.16816.F32.BF16 R92, R112.reuse, R108, R92 ;  /* 0x0000006c705c723c */ /* 0x044fe8000004185c */
[----:B------:R2:W-:Y:S01]  /*f880*/  MUFU.EX2 R58, R36 ;  /* 0x00000024003a7308 */ /* 0x0005e20000000800 */
[--C-:B------:R-:W-:Y:S02]  /*f890*/  FFMA.FTZ R55, R55, c[0x0][0x23c], -R133.reuse ;  /* 0x00008f0037377a23 */ /* 0x100fe40000010885 */
[--C-:B------:R-:W-:Y:S01]  /*f8a0*/  FFMA.FTZ R59, R59, c[0x0][0x23c], -R133.reuse ;  /* 0x00008f003b3b7a23 */ /* 0x100fe20000010885 */
[C---:B------:R-:W-:Y:S01]  /*f8b0*/  HMMA.16816.F32.BF16 R96, R112.reuse, R110, R96 ;  /* 0x0000006e7060723c */ /* 0x040fe20000041860 */
[----:B------:R-:W5:Y:S03]  /*f8c0*/  LDSM.16.MT88.4 R108, [R168+0x9400] ;  /* 0x00940000a86c783b */ /* 0x000f660000004200 */
[--C-:B------:R-:W-:Y:S02]  /*f8d0*/  FFMA.FTZ R52, R52, c[0x0][0x23c], -R118.reuse ;  /* 0x00008f0034347a23 */ /* 0x100fe40000010876 */
[----:B------:R-:W-:Y:S01]  /*f8e0*/  MUFU.EX2 R125, R125 ;  /* 0x0000007d007d7308 */ /* 0x000fe20000000800 */
[--C-:B------:R-:W-:Y:S02]  /*f8f0*/  FFMA.FTZ R53, R53, c[0x0][0x23c], -R118.reuse ;  /* 0x00008f0035357a23 */ /* 0x100fe40000010876 */
[--C-:B------:R-:W-:Y:S01]  /*f900*/  FFMA.FTZ R56, R56, c[0x0][0x23c], -R118.reuse ;  /* 0x00008f0038387a23 */ /* 0x100fe20000010876 */
[C---:B-1----:R-:W-:Y:S03]  /*f910*/  HMMA.16816.F32.BF16 R100, R112.reuse, R120, R100 ;  /* 0x000000787064723c */ /* 0x042fe60000041864 */
[--C-:B------:R-:W-:Y:S02]  /*f920*/  FFMA.FTZ R57, R57, c[0x0][0x23c], -R118.reuse ;  /* 0x00008f0039397a23 */ /* 0x100fe40000010876 */
[--C-:B------:R-:W-:Y:S01]  /*f930*/  FFMA.FTZ R46, R46, c[0x0][0x23c], -R133.reuse ;  /* 0x00008f002e2e7a23 */ /* 0x100fe20000010885 */
[----:B------:R-:W-:Y:S01]  /*f940*/  MUFU.EX2 R55, R55 ;  /* 0x0000003700377308 */ /* 0x000fe20000000800 */
[--C-:B------:R-:W-:Y:S01]  /*f950*/  FFMA.FTZ R121, R27, c[0x0][0x23c], -R133.reuse ;  /* 0x00008f001b797a23 */ /* 0x100fe20000010885 */
[----:B------:R-:W-:Y:S01]  /*f960*/  HMMA.16816.F32.BF16 R12, R112, R122, R12 ;  /* 0x0000007a700c723c */ /* 0x000fe2000004180c */
[----:B--2---:R-:W-:Y:S03]  /*f970*/  LDSM.16.MT88.4 R36, [R168+0xc800] ;  /* 0x00c80000a824783b */ /* 0x004fe60000004200 */
[--C-:B------:R-:W-:Y:S02]  /*f980*/  FFMA.FTZ R120, R16, c[0x0][0x23c], -R118.reuse ;  /* 0x00008f0010787a23 */ /* 0x100fe40000010876 */
[--C-:B------:R-:W-:Y:S02]  /*f990*/  FFMA.FTZ R47, R47, c[0x0][0x23c], -R133.reuse ;  /* 0x00008f002f2f7a23 */ /* 0x100fe40000010885 */
[--C-:B------:R-:W-:Y:S01]  /*f9a0*/  FFMA.FTZ R113, R17, c[0x0][0x23c], -R118.reuse ;  /* 0x00008f0011717a23 */ /* 0x100fe20000010876 */
[----:B------:R-:W1:Y:S03]  /*f9b0*/  MUFU.EX2 R124, R124 ;  /* 0x0000007c007c7308 */ /* 0x000e660000000800 */
[----:B----4-:R-:W-:Y:S01]  /*f9c0*/  F2FP.BF16.PACK_AB R17, R127, R126 ;  /* 0x0000007e7f11723e */ /* 0x010fe200000010ff */
[--C-:B------:R-:W-:Y:S02]  /*f9d0*/  FFMA.FTZ R114, R23, c[0x0][0x23c], -R133.reuse ;  /* 0x00008f0017727a23 */ /* 0x100fe40000010885 */
[--C-:B------:R-:W-:Y:S02]  /*f9e0*/  FFMA.FTZ R115, R20, c[0x0][0x23c], -R118.reuse ;  /* 0x00008f0014737a23 */ /* 0x100fe40000010876 */
[----:B------:R-:W-:Y:S01]  /*f9f0*/  LDSM.16.MT88.4 R20, [R170+0x9800] ;  /* 0x00980000aa14783b */ /* 0x000fe20000004200 */
[--C-:B------:R-:W-:Y:S01]  /*fa00*/  FFMA.FTZ R112, R26, c[0x0][0x23c], -R133.reuse ;  /* 0x00008f001a707a23 */ /* 0x100fe20000010885 */
[----:B------:R-:W-:Y:S01]  /*fa10*/  MUFU.EX2 R113, R113 ;  /* 0x0000007100717308 */ /* 0x000fe20000000800 */
[--C-:B------:R-:W-:Y:S02]  /*fa20*/  FFMA.FTZ R122, R24, c[0x0][0x23c], -R118.reuse ;  /* 0x00008f00187a7a23 */ /* 0x100fe40000010876 */
[--C-:B------:R-:W-:Y:S02]  /*fa30*/  FFMA.FTZ R123, R25, c[0x0][0x23c], -R118.reuse ;  /* 0x00008f00197b7a23 */ /* 0x100fe40000010876 */
[--C-:B------:R-:W-:Y:S01]  /*fa40*/  FFMA.FTZ R50, R50, c[0x0][0x23c], -R133.reuse ;  /* 0x00008f0032327a23 */ /* 0x100fe20000010885 */
[----:B------:R-:W-:Y:S01]  /*fa50*/  LDSM.16.MT88.4 R24, [R168+0xb800] ;  /* 0x00b80000a818783b */ /* 0x000fe20000004200 */
[--C-:B------:R-:W-:Y:S02]  /*fa60*/  FFMA.FTZ R51, R51, c[0x0][0x23c], -R133.reuse ;  /* 0x00008f0033337a23 */ /* 0x100fe40000010885 */
[--C-:B------:R-:W-:Y:S01]  /*fa70*/  FFMA.FTZ R44, R44, c[0x0][0x23c], -R118.reuse ;  /* 0x00008f002c2c7a23 */ /* 0x100fe20000010876 */
[----:B------:R-:W2:Y:S01]  /*fa80*/  MUFU.EX2 R134, R134 ;  /* 0x0000008600867308 */ /* 0x000ea20000000800 */
[--C-:B------:R-:W-:Y:S02]  /*fa90*/  FFMA.FTZ R45, R45, c[0x0][0x23c], -R118.reuse ;  /* 0x00008f002d2d7a23 */ /* 0x100fe40000010876 */
[--C-:B------:R-:W-:Y:S01]  /*faa0*/  FFMA.FTZ R48, R48, c[0x0][0x23c], -R118.reuse ;  /* 0x00008f0030307a23 */ /* 0x100fe20000010876 */
[----:B-1----:R-:W-:Y:S01]  /*fab0*/  F2FP.BF16.PACK_AB R19, R124, R125 ;  /* 0x0000007d7c13723e */ /* 0x002fe200000010ff */
[----:B------:R-:W-:Y:S02]  /*fac0*/  FFMA.FTZ R49, R49, c[0x0][0x23c], -R118 ;  /* 0x00008f0031317a23 */ /* 0x000fe40000010876 */
[----:B------:R-:W-:Y:S01]  /*fad0*/  FFMA.FTZ R144, R116, R195, R144 ;  /* 0x000000c374907223 */ /* 0x000fe20000010090 */
[----:B------:R-:W-:Y:S01]  /*fae0*/  MOV R116, R3 ;  /* 0x0000000300747202 */ /* 0x000fe20000000f00 */
[--C-:B------:R-:W-:Y:S01]  /*faf0*/  FFMA.FTZ R62, R62, c[0x0][0x23c], -R133.reuse ;  /* 0x00008f003e3e7a23 */ /* 0x100fe20000010885 */
[----:B------:R-:W1:Y:S01]  /*fb00*/  MUFU.EX2 R120, R120 ;  /* 0x0000007800787308 */ /* 0x000e620000000800 */
[--C-:B------:R-:W-:Y:S02]  /*fb10*/  FFMA.FTZ R63, R63, c[0x0][0x23c], -R133.reuse ;  /* 0x00008f003f3f7a23 */ /* 0x100fe40000010885 */
[--C-:B------:R-:W-:Y:S02]  /*fb20*/  FFMA.FTZ R66, R66, c[0x0][0x23c], -R133.reuse ;  /* 0x00008f0042427a23 */ /* 0x100fe40000010885 */
[----:B------:R-:W-:Y:S02]  /*fb30*/  FFMA.FTZ R133, R67, c[0x0][0x23c], -R133 ;  /* 0x00008f0043857a23 */ /* 0x000fe40000010885 */
[--C-:B------:R-:W-:Y:S02]  /*fb40*/  FFMA.FTZ R67, R61, c[0x0][0x23c], -R118.reuse ;  /* 0x00008f003d437a23 */ /* 0x100fe40000010876 */
[----:B------:R-:W-:Y:S01]  /*fb50*/  FFMA.FTZ R64, R64, c[0x0][0x23c], -R118 ;  /* 0x00008f0040407a23 */ /* 0x000fe20000010876 */
[----:B------:R-:W4:Y:S01]  /*fb60*/  MUFU.EX2 R114, R114 ;  /* 0x0000007200727308 */ /* 0x000f220000000800 */
[----:B------:R-:W-:Y:S01]  /*fb70*/  FFMA.FTZ R143, R117, R194, R143 ;  /* 0x000000c2758f7223 */ /* 0x000fe2000001008f */
[----:B------:R-:W-:Y:S01]  /*fb80*/  MOV R117, R2 ;  /* 0x0000000200757202 */ /* 0x000fe20000000f00 */
[----:B------:R-:W-:Y:S01]  /*fb90*/  FADD.FTZ R131, R131, R144 ;  /* 0x0000009083837221 */ /* 0x000fe20000010000 */
[----:B--2---:R-:W-:Y:S01]  /*fba0*/  F2FP.BF16.PACK_AB R16, R134, R135 ;  /* 0x000000878610723e */ /* 0x004fe200000010ff */
[----:B------:R-:W-:Y:S02]  /*fbb0*/  FADD.FTZ R132, R132, R143 ;  /* 0x0000008f84847221 */ /* 0x000fe40000010000 */
[----:B------:R-:W-:Y:S02]  /*fbc0*/  FADD.FTZ R130, R130, R131 ;  /* 0x0000008382827221 */ /* 0x000fe40000010000 */
[----:B------:R-:W-:Y:S01]  /*fbd0*/  FADD.FTZ R129, R129, R132 ;  /* 0x0000008481817221 */ /* 0x000fe20000010000 */
[----:B------:R-:W-:Y:S01]  /*fbe0*/  MUFU.EX2 R112, R112 ;  /* 0x0000007000707308 */ /* 0x000fe20000000800 */
[----:B------:R-:W-:Y:S02]  /*fbf0*/  FADD.FTZ R130, R119, R130 ;  /* 0x0000008277827221 */ /* 0x000fe40000010000 */
[----:B------:R-:W-:Y:S01]  /*fc00*/  FADD.FTZ R129, R128, R129 ;  /* 0x0000008180817221 */ /* 0x000fe20000010000 */
[----:B-1----:R-:W-:Y:S01]  /*fc10*/  F2FP.BF16.PACK_AB R18, R113, R120 ;  /* 0x000000787112723e */ /* 0x002fe200000010ff */
[----:B------:R-:W-:Y:S02]  /*fc20*/  FADD.FTZ R135, R135, R130 ;  /* 0x0000008287877221 */ /* 0x000fe40000010000 */
[----:B------:R-:W-:Y:S03]  /*fc30*/  FADD.FTZ R40, R126, R129 ;  /* 0x000000817e287221 */ /* 0x000fe60000010000 */
[----:B------:R-:W-:Y:S01]  /*fc40*/  MUFU.EX2 R115, R115 ;  /* 0x0000007300737308 */ /* 0x000fe20000000800 */
[C---:B---3--:R-:W-:Y:S05]  /*fc50*/  HMMA.16816.F32.BF16 R4, R16.reuse, R104, R4 ;  /* 0x000000681004723c */ /* 0x048fea0000041804 */
[----:B------:R-:W-:Y:S03]  /*fc60*/  FADD.FTZ R40, R127, R40 ;  /* 0x000000287f287221 */ /* 0x000fe60000010000 */
[C---:B------:R-:W-:Y:S01]  /*fc70*/  HMMA.16816.F32.BF16 R8, R16.reuse, R106, R8 ;  /* 0x0000006a1008723c */ /* 0x040fe20000041808 */
[----:B------:R-:W1:Y:S01]  /*fc80*/  LDSM.16.MT88.4 R104, [R170+0xb400] ;  /* 0x00b40000aa68783b */ /* 0x000e620000004200 */
[----:B------:R-:W-:Y:S02]  /*fc90*/  MUFU.EX2 R54, R54 ;  /* 0x0000003600367308 */ /* 0x000fe40000000800 */
[----:B------:R-:W-:Y:S04]  /*fca0*/  FADD.FTZ R125, R125, R40 ;  /* 0x000000287d7d7221 */ /* 0x000fe80000010000 */
[C---:B-----5:R-:W-:Y:S01]  /*fcb0*/  HMMA.16816.F32.BF16 R68, R16.reuse, R108, R68 ;  /* 0x0000006c1044723c */ /* 0x060fe20000041844 */
[----:B------:R-:W-:Y:S03]  /*fcc0*/  LDSM.16.MT88.4 R40, [R170+0xe800] ;  /* 0x00e80000aa28783b */ /* 0x000fe60000004200 */
[----:B------:R-:W-:Y:S01]  /*fcd0*/  MUFU.EX2 R59, R59 ;  /* 0x0000003b003b7308 */ /* 0x000fe20000000800 */
[----:B------:R-:W-:Y:S03]  /*fce0*/  FADD.FTZ R124, R124, R125 ;  /* 0x0000007d7c7c7221 */ /* 0x000fe60000010000 */
[C---:B------:R-:W-:Y:S01]  /*fcf0*/  HMMA.16816.F32.BF16 R72, R16.reuse, R110, R72 ;  /* 0x0000006e1048723c */ /* 0x040fe20000041848 */
[----:B------:R-:W2:Y:S05]  /*fd00*/  LDSM.16.MT88.4 R108, [R168+0xb400] ;  /* 0x00b40000a86c783b */ /* 0x000eaa0000004200 */
        /* <DEDUP_REMOVED lines=8> */
[----:B------:R-:W2:Y:S01]  /*fd90*/  MUFU.EX2 R121, R121 ;  /* 0x0000007900797308 */ /* 0x000ea20000000800 */
[C---:B------:R-:W-:Y:S01]  /*fda0*/  HMMA.16816.F32.BF16 R88, R16.reuse, R110, R88 ;  /* 0x0000006e1058723c */ /* 0x040fe20000041858 */
[----:B------:R-:W3:Y:S08]  /*fdb0*/  LDSM.16.MT88.4 R108, [R168+0xd400] ;  /* 0x00d40000a86c783b */ /* 0x000ef00000004200 */
[----:B------:R-:W-:Y:S10]  /*fdc0*/  MUFU.EX2 R122, R122 ;  /* 0x0000007a007a7308 */ /* 0x000ff40000000800 */
[----:B------:R-:W5:Y:S01]  /*fdd0*/  MUFU.EX2 R123, R123 ;  /* 0x0000007b007b7308 */ /* 0x000f620000000800 */
[C---:B-1----:R-:W-:Y:S09]  /*fde0*/  HMMA.16816.F32.BF16 R92, R16.reuse, R104, R92 ;  /* 0x00000068105c723c */ /* 0x042ff2000004185c */
[----:B------:R-:W-:Y:S01]  /*fdf0*/  MUFU.EX2 R142, R142 ;  /* 0x0000008e008e7308 */ /* 0x000fe20000000800 */
[C---:B------:R-:W-:Y:S01]  /*fe00*/  HMMA.16816.F32.BF16 R96, R16.reuse, R106, R96 ;  /* 0x0000006a1060723c */ /* 0x040fe20000041860 */
[----:B------:R-:W1:Y:S08]  /*fe10*/  LDSM.16.MT88.4 R104, [R168+0x9800] ;  /* 0x00980000a868783b */ /* 0x000e700000004200 */
[----:B------:R-:W1:Y:S01]  /*fe20*/  MUFU.EX2 R145, R145 ;  /* 0x0000009100917308 */ /* 0x000e620000000800 */
[C---:B---3--:R-:W-:Y:S09]  /*fe30*/  HMMA.16816.F32.BF16 R100, R16.reuse, R108, R100 ;  /* 0x0000006c1064723c */ /* 0x048ff20000041864 */
[----:B------:R-:W-:Y:S01]  /*fe40*/  MUFU.EX2 R146, R146 ;  /* 0x0000009200927308 */ /* 0x000fe20000000800 */
[----:B------:R-:W-:Y:S01]  /*fe50*/  HMMA.16816.F32.BF16 R12, R16, R110, R12 ;  /* 0x0000006e100c723c */ /* 0x000fe2000004180c */
[----:B------:R-:W-:Y:S06]  /*fe60*/  LDSM.16.MT88.4 R108, [R170+0xac00] ;  /* 0x00ac0000aa6c783b */ /* 0x000fec0000004200 */
[----:B----4-:R-:W-:Y:S02]  /*fe70*/  F2FP.BF16.PACK_AB R17, R114, R137 ;  /* 0x000000897211723e */ /* 0x010fe400000010ff */
[----:B------:R-:W3:Y:S03]  /*fe80*/  MUFU.EX2 R147, R147 ;  /* 0x0000009300937308 */ /* 0x000ee60000000800 */
[----:B--2---:R-:W-:Y:S02]  /*fe90*/  F2FP.BF16.PACK_AB R19, R121, R112 ;  /* 0x000000707913723e */ /* 0x004fe400000010ff */
[----:B------:R-:W-:Y:S01]  /*fea0*/  F2FP.BF16.PACK_AB R16, R136, R115 ;  /* 0x000000738810723e */ /* 0x000fe200000010ff */
[----:B------:R-:W-:Y:S01]  /*feb0*/  FADD.FTZ R137, R137, R124 ;  /* 0x0000007c89897221 */ /* 0x000fe20000010000 */
[----:B-----5:R-:W-:Y:S03]  /*fec0*/  F2FP.BF16.PACK_AB R18, R123, R122 ;  /* 0x0000007a7b12723e */ /* 0x020fe600000010ff */
[----:B------:R-:W-:Y:S01]  /*fed0*/  FADD.FTZ R137, R114, R137 ;  /* 0x0000008972897221 */ /* 0x000fe20000010000 */
[----:B------:R-:W-:Y:S03]  /*fee0*/  MUFU.EX2 R150, R150 ;  /* 0x0000009600967308 */ /* 0x000fe60000000800 */
[C---:B------:R-:W-:Y:S07]  /*fef0*/  HMMA.16816.F32.BF16 R4, R16.reuse, R20, R4 ;  /* 0x000000141004723c */ /* 0x040fee0000041804 */
[----:B------:R-:W-:Y:S01]  /*ff00*/  MUFU.EX2 R151, R151 ;  /* 0x0000009700977308 */ /* 0x000fe20000000800 */
[C---:B------:R-:W-:Y:S01]  /*ff10*/  HMMA.16816.F32.BF16 R8, R16.reuse, R22, R8 ;  /* 0x000000161008723c */ /* 0x040fe20000041808 */
[----:B------:R-:W2:Y:S07]  /*ff20*/  LDSM.16.MT88.4 R20, [R170+0xb800] ;  /* 0x00b80000aa14783b */ /* 0x000eae0000004200 */
[C---:B-1----:R-:W-:Y:S01]  /*ff30*/  HMMA.16816.F32.BF16 R68, R16.reuse, R104, R68 ;  /* 0x000000681044723c */ /* 0x042fe20000041844 */
[----:B------:R-:W-:Y:S06]  /*ff40*/  MUFU.EX2 R148, R148 ;  /* 0x0000009400947308 */ /* 0x000fec0000000800 */
[--C-:B------:R-:W-:Y:S01]  /*ff50*/  FFMA.FTZ R104, R60, c[0x0][0x23c], -R118.reuse ;  /* 0x00008f003c687a23 */ /* 0x100fe20000010876 */
[C---:B------:R-:W-:Y:S03]  /*ff60*/  HMMA.16816.F32.BF16 R72, R16.reuse, R106, R72 ;  /* 0x0000006a1048723c */ /* 0x040fe60000041848 */
[----:B------:R-:W-:Y:S01]  /*ff70*/  MUFU.EX2 R149, R149 ;  /* 0x0000009500957308 */ /* 0x000fe20000000800 */
[----:B------:R-:W-:Y:S02]  /*ff80*/  FFMA.FTZ R118, R65, c[0x0][0x23c], -R118 ;  /* 0x00008f0041767a23 */ /* 0x000fe40000010876 */
[----:B------:R-:W-:Y:S07]  /*ff90*/  FADD.FTZ R65, R134, R135 ;  /* 0x0000008786417221 */ /* 0x000fee0000010000 */
[----:B------:R-:W-:Y:S10]  /*ffa0*/  MUFU.EX2 R152, R152 ;  /* 0x0000009800987308 */ /* 0x000ff40000000800 */
[----:B------:R-:W-:Y:S01]  /*ffb0*/  MUFU.EX2 R153, R153 ;  /* 0x0000009900997308 */ /* 0x000fe20000000800 */
[C---:B--2---:R-:W-:Y:S08]  /*ffc0*/  HMMA.16816.F32.BF16 R76, R16.reuse, R20, R76 ;  /* 0x00000014104c723c */ /* 0x044ff0000004184c */
[C---:B------:R-:W-:Y:S01]  /*ffd0*/  HMMA.16816.F32.BF16 R80, R16.reuse, R22, R80 ;  /* 0x000000161050723c */ /* 0x040fe20000041850 */
[----:B------:R-:W1:Y:S01]  /*ffe0*/  LDSM.16.MT88.4 R20, [R170+0xd800] ;  /* 0x00d80000aa14783b */ /* 0x000e620000004200 */
[----:B------:R-:W-:Y:S06]  /*fff0*/  MUFU.EX2 R154, R154 ;  /* 0x0000009a009a7308 */ /* 0x000fec0000000800 */
[C---:B------:R-:W-:Y:S04]  /*10000*/  HMMA.16816.F32.BF16 R84, R16.reuse, R24, R84 ;  /* 0x000000181054723c */ /* 0x040fe80000041854 */
[----:B------:R-:W-:Y:S04]  /*10010*/  MUFU.EX2 R155, R155 ;  /* 0x0000009b009b7308 */ /* 0x000fe80000000800 */
        /* <DEDUP_REMOVED lines=11> */
[----:B------:R-:W-:Y:S01]  /*100d0*/  HMMA.16816.F32.BF16 R12, R16, R26, R12 ;  /* 0x0000001a100c723c */ /* 0x000fe2000004180c */
[----:B------:R-:W2:Y:S06]  /*100e0*/  LDSM.16.MT88.4 R24, [R168+0x9c00] ;  /* 0x009c0000a818783b */ /* 0x000eac0000004200 */
[----:B------:R-:W-:Y:S02]  /*100f0*/  F2FP.BF16.PACK_AB R17, R140, R141 ;  /* 0x0000008d8c11723e */ /* 0x000fe400000010ff */
[----:B------:R-:W-:Y:S03]  /*10100*/  MUFU.EX2 R45, R45 ;  /* 0x0000002d002d7308 */ /* 0x000fe60000000800 */
[----:B------:R-:W-:Y:S02]  /*10110*/  F2FP.BF16.PACK_AB R19, R138, R139 ;  /* 0x0000008b8a13723e */ /* 0x000fe400000010ff */
[----:B------:R-:W-:Y:S02]  /*10120*/  F2FP.BF16.PACK_AB R16, R145, R142 ;  /* 0x0000008e9110723e */ /* 0x000fe400000010ff */
[----:B---3--:R-:W-:Y:S03]  /*10130*/  F2FP.BF16.PACK_AB R18, R147, R146 ;  /* 0x000000929312723e */ /* 0x008fe600000010ff */
[----:B------:R-:W-:Y:S04]  /*10140*/  MUFU.EX2 R48, R48 ;  /* 0x0000003000307308 */ /* 0x000fe80000000800 */
[C---:B-1----:R-:W-:Y:S06]  /*10150*/  HMMA.16816.F32.BF16 R4, R16.reuse, R20, R4 ;  /* 0x000000141004723c */ /* 0x042fec0000041804 */
[----:B------:R-:W-:Y:S02]  /*10160*/  MUFU.EX2 R49, R49 ;  /* 0x0000003100317308 */ /* 0x000fe40000000800 */
[C---:B------:R-:W-:Y:S01]  /*10170*/  HMMA.16816.F32.BF16 R8, R16.reuse, R22, R8 ;  /* 0x000000161008723c */ /* 0x040fe20000041808 */
[----:B------:R-:W1:Y:S07]  /*10180*/  LDSM.16.MT88.4 R20, [R170+0xbc00] ;  /* 0x00bc0000aa14783b */ /* 0x000e6e0000004200 */
[----:B------:R-:W-:Y:S01]  /*10190*/  MUFU.EX2 R62, R62 ;  /* 0x0000003e003e7308 */ /* 0x000fe20000000800 */
[C---:B--2---:R-:W-:Y:S09]  /*101a0*/  HMMA.16816.F32.BF16 R68, R16.reuse, R24, R68 ;  /* 0x000000181044723c */ /* 0x044ff20000041844 */
[----:B------:R-:W2:Y:S01]  /*101b0*/  MUFU.EX2 R61, R63 ;  /* 0x0000003f003d7308 */ /* 0x000ea20000000800 */
[C---:B------:R-:W-:Y:S01]  /*101c0*/  HMMA.16816.F32.BF16 R72, R16.reuse, R26, R72 ;  /* 0x0000001a1048723c */ /* 0x040fe20000041848 */
[----:B------:R-:W3:Y:S08]  /*101d0*/  LDSM.16.MT88.4 R24, [R168+0xbc00] ;  /* 0x00bc0000a818783b */ /* 0x000ef00000004200 */
[----:B------:R-:W-:Y:S10]  /*101e0*/  MUFU.EX2 R60, R66 ;  /* 0x00000042003c7308 */ /* 0x000ff40000000800 */
[----:B------:R-:W4:Y:S01]  /*101f0*/  MUFU.EX2 R133, R133 ;  /* 0x0000008500857308 */ /* 0x000f220000000800 */
[----:B--2---:R-:W-:Y:S01]  /*10200*/  F2FP.BF16.PACK_AB R105, R61, R62 ;  /* 0x0000003e3d69723e */ /* 0x004fe200000010ff */
[C---:B-1----:R-:W-:Y:S08]  /*10210*/  HMMA.16816.F32.BF16 R76, R16.reuse, R20, R76 ;  /* 0x00000014104c723c */ /* 0x042ff0000004184c */
[----:B------:R-:W-:Y:S01]  /*10220*/  MUFU.EX2 R195, R118 ;  /* 0x0000007600c37308 */ /* 0x000fe20000000800 */
[C---:B------:R-:W-:Y:S01]  /*10230*/  HMMA.16816.F32.BF16 R80, R16.reuse, R22, R80 ;  /* 0x000000161050723c */ /* 0x040fe20000041850 */
[----:B------:R-:W1:Y:S07]  /*10240*/  LDSM.16.MT88.4 R20, [R170+0xdc00] ;  /* 0x00dc0000aa14783b */ /* 0x000e6e0000004200 */
[C---:B---3--:R-:W-:Y:S04]  /*10250*/  HMMA.16816.F32.BF16 R84, R16.reuse, R24, R84 ;  /* 0x000000181054723c */ /* 0x048fe80000041854 */
[----:B----4-:R-:W-:Y:S04]  /*10260*/  F2FP.BF16.PACK_AB R107, R133, R60 ;  /* 0x0000003c856b723e */ /* 0x010fe800000010ff */
        /* <DEDUP_REMOVED lines=56> */
[C---:B---3--:R-:W-:Y:S07]  /*105f0*/  HMMA.16816.F32.BF16 R4, R16.reuse, R28, R4 ;  /* 0x0000001c1004723c */ /* 0x048fee0000041804 */
[----:B------:R-:W-:Y:S01]  /*10600*/  FADD.FTZ R28, R120, R65 ;  /* 0x00000041781c7221 */ /* 0x000fe20000010000 */
[C---:B------:R-:W-:Y:S04]  /*10610*/  HMMA.16816.F32.BF16 R8, R16.reuse, R30, R8 ;  /* 0x0000001e1008723c */ /* 0x040fe80000041808 */
[----:B------:R-:W-:Y:S04]  /*10620*/  FADD.FTZ R28, R113, R28 ;  /* 0x0000001c711c7221 */ /* 0x000fe80000010000 */
[C---:B------:R-:W-:Y:S01]  /*10630*/  HMMA.16816.F32.BF16 R68, R16.reuse, R32, R68 ;  /* 0x000000201044723c */ /* 0x040fe20000041844 */
[----:B------:R-:W-:Y:S07]  /*10640*/  MUFU.EX2 R32, R104 ;  /* 0x0000006800207308 */ /* 0x000fee0000000800 */
[C---:B------:R-:W-:Y:S03]  /*10650*/  HMMA.16816.F32.BF16 R72, R16.reuse, R34, R72 ;  /* 0x000000221048723c */ /* 0x040fe60000041848 */
[----:B------:R-:W3:Y:S05]  /*10660*/  MUFU.EX2 R33, R67 ;  /* 0x0000004300217308 */ /* 0x000eea0000000800 */
[C---:B-1----:R-:W-:Y:S05]  /*10670*/  HMMA.16816.F32.BF16 R76, R16.reuse, R20, R76 ;  /* 0x00000014104c723c */ /* 0x042fea000004184c */
[----:B------:R-:W1:Y:S03]  /*10680*/  MUFU.EX2 R34, R64 ;  /* 0x0000004000227308 */ /* 0x000e660000000800 */
[C---:B------:R-:W-:Y:S01]  /*10690*/  HMMA.16816.F32.BF16 R80, R16.reuse, R22, R80 ;  /* 0x000000161050723c */ /* 0x040fe20000041850 */
[----:B------:R-:W4:Y:S07]  /*106a0*/  LDSM.16.MT88.4 R20, [R168+0xac00] ;  /* 0x00ac0000a814783b */ /* 0x000f2e0000004200 */
[C---:B------:R-:W-:Y:S04]  /*106b0*/  HMMA.16816.F32.BF16 R84, R16.reuse, R36, R84 ;  /* 0x000000241054723c */ /* 0x040fe80000041854 */
[----:B---3--:R-:W-:Y:S04]  /*106c0*/  F2FP.BF16.PACK_AB R104, R33, R32 ;  /* 0x000000202168723e */ /* 0x008fe800000010ff */
[C---:B------:R-:W-:Y:S04]  /*106d0*/  HMMA.16816.F32.BF16 R88, R16.reuse, R38, R88 ;  /* 0x000000261058723c */ /* 0x040fe80000041858 */
[----:B-1----:R-:W-:Y:S04]  /*106e0*/  F2FP.BF16.PACK_AB R106, R195, R34 ;  /* 0x00000022c36a723e */ /* 0x002fe800000010ff */
[C---:B------:R-:W-:Y:S08]  /*106f0*/  HMMA.16816.F32.BF16 R92, R16.reuse, R40, R92 ;  /* 0x00000028105c723c */ /* 0x040ff0000004185c */
[C---:B------:R-:W-:Y:S08]  /*10700*/  HMMA.16816.F32.BF16 R96, R16.reuse, R42, R96 ;  /* 0x0000002a1060723c */ /* 0x040ff00000041860 */
[C---:B--2---:R-:W-:Y:S07]  /*10710*/  HMMA.16816.F32.BF16 R100, R16.reuse, R24, R100 ;  /* 0x000000181064723c */ /* 0x044fee0000041864 */
[----:B------:R-:W-:Y:S01]  /*10720*/  FADD.FTZ R25, R115, R28 ;  /* 0x0000001c73197221 */ /* 0x000fe20000010000 */
[----:B------:R-:W-:Y:S01]  /*10730*/  HMMA.16816.F32.BF16 R12, R16, R26, R12 ;  /* 0x0000001a100c723c */ /* 0x000fe2000004180c */
[----:B------:R-:W1:Y:S03]  /*10740*/  LDSM.16.MT88.4 R28, [R170+0xcc00] ;  /* 0x00cc0000aa1c783b */ /* 0x000e660000004200 */
[----:B------:R-:W-:Y:S02]  /*10750*/  FADD.FTZ R24, R112, R137 ;  /* 0x0000008970187221 */ /* 0x000fe40000010000 */
[----:B------:R-:W-:Y:S02]  /*10760*/  FADD.FTZ R25, R136, R25 ;  /* 0x0000001988197221 */ /* 0x000fe40000010000 */
[C---:B------:R-:W-:Y:S01]  /*10770*/  HMMA.16816.F32.BF16 R112, R104.reuse, R108, R4 ;  /* 0x0000006c6870723c */ /* 0x040fe20000041804 */
[----:B------:R-:W2:Y:S04]  /*10780*/  LDSM.16.MT88.4 R4, [R168+0xcc00] ;  /* 0x00cc0000a804783b */ /* 0x000ea80000004200 */
[----:B------:R-:W-:Y:S02]  /*10790*/  FADD.FTZ R122, R122, R25 ;  /* 0x000000197a7a7221 */ /* 0x000fe40000010000 */
[----:B------:R-:W-:Y:S01]  /*107a0*/  FADD.FTZ R24, R121, R24 ;  /* 0x0000001879187221 */ /* 0x000fe20000010000 */
[C---:B------:R-:W-:Y:S01]  /*107b0*/  HMMA.16816.F32.BF16 R108, R104.reuse, R110, R8 ;  /* 0x0000006e686c723c */ /* 0x040fe20000041808 */
[----:B------:R-:W3:Y:S03]  /*107c0*/  LDSM.16.MT88.4 R8, [R170+0xec00] ;  /* 0x00ec0000aa08783b */ /* 0x000ee60000004200 */
[----:B------:R-:W-:Y:S02]  /*107d0*/  FADD.FTZ R123, R123, R122 ;  /* 0x0000007a7b7b7221 */ /* 0x000fe40000010000 */
[----:B------:R-:W-:Y:S02]  /*107e0*/  FADD.FTZ R141, R141, R24 ;  /* 0x000000188d8d7221 */ /* 0x000fe40000010000 */
[C---:B----4-:R-:W-:Y:S01]  /*107f0*/  HMMA.16816.F32.BF16 R68, R104.reuse, R20, R68 ;  /* 0x000000146844723c */ /* 0x050fe20000041844 */
[----:B------:R-:W4:Y:S03]  /*10800*/  LDSM.16.MT88.4 R16, [R168+0xec00] ;  /* 0x00ec0000a810783b */ /* 0x000f260000004200 */
[----:B------:R-:W-:Y:S02]  /*10810*/  FADD.FTZ R142, R142, R123 ;  /* 0x0000007b8e8e7221 */ /* 0x000fe40000010000 */
[----:B------:R-:W-:Y:S02]  /*10820*/  FADD.FTZ R140, R140, R141 ;  /* 0x0000008d8c8c7221 */ /* 0x000fe40000010000 */
[----:B------:R-:W-:Y:S01]  /*10830*/  FADD.FTZ R145, R145, R142 ;  /* 0x0000008e91917221 */ /* 0x000fe20000010000 */
[C---:B------:R-:W-:Y:S03]  /*10840*/  HMMA.16816.F32.BF16 R72, R104.reuse, R22, R72 ;  /* 0x000000166848723c */ /* 0x040fe60000041848 */
[----:B------:R-:W-:Y:S02]  /*10850*/  FADD.FTZ R21, R139, R140 ;  /* 0x0000008c8b157221 */ /* 0x000fe40000010000 */
[----:B------:R-:W-:Y:S02]  /*10860*/  FADD.FTZ R146, R146, R145 ;  /* 0x0000009192927221 */ /* 0x000fe40000010000 */
        /* <DEDUP_REMOVED lines=21> */
[C---:B------:R-:W-:Y:S03]  /*109c0*/  HMMA.16816.F32.BF16 R96, R104.reuse, R10, R96 ;  /* 0x0000000a6860723c */ /* 0x040fe60000041860 */
[----:B------:R-:W-:Y:S02]  /*109d0*/  FADD.FTZ R51, R51, R50 ;  /* 0x0000003233337221 */ /* 0x000fe40000010000 */
[----:B------:R-:W-:Y:S02]  /*109e0*/  FADD.FTZ R49, R49, R48 ;  /* 0x0000003031317221 */ /* 0x000fe40000010000 */
[----:B------:R-:W-:Y:S01]  /*109f0*/  FADD.FTZ R58, R58, R51 ;  /* 0x000000333a3a7221 */ /* 0x000fe20000010000 */
[C---:B----4-:R-:W-:Y:S04]  /*10a00*/  HMMA.16816.F32.BF16 R100, R104.reuse, R16, R100 ;  /* 0x000000106864723c */ /* 0x050fe80000041864 */
        /* <DEDUP_REMOVED lines=17> */
.L_x_2787:
        /* <DEDUP_REMOVED lines=15> */
[CC--:B------:R-:W-:Y:S02]  /*10c10*/  LEA.HI R8, R9.reuse, R0.reuse, RZ, 0x2 ;  /* 0x0000000009087211 */ /* 0x0c0fe400078f10ff */
        /* <DEDUP_REMOVED lines=17> */
[----:B------:R-:W-:Y:S01]  /*10d30*/  FSETP.NE.FTZ.AND P2, PT, R4, RZ, PT ;  /* 0x000000ff0400720b */ /* 0x000fe20003f55000 */
[----:B------:R-:W-:Y:S01]  /*10d40*/  IMAD.IADD R9, R0, 0x1, -R9 ;  /* 0x0000000100097824 */ /* 0x000fe200078e0a09 */
[----:B------:R-:W-:Y:S02]  /*10d50*/  LEA.HI R15, R19, R19, RZ, 0x1 ;  /* 0x00000013130f7211 */ /* 0x000fe400078f08ff */
[----:B------:R-:W-:Y:S02]  /*10d60*/  LOP3.LUT R17, R8, 0xfffffffc, RZ, 0xc0, !PT ;  /* 0xfffffffc08117812 */ /* 0x000fe400078ec0ff */
[----:B------:R-:W-:Y:S02]  /*10d70*/  LOP3.LUT R10, R15, 0x1fffffe, RZ, 0xc0, !PT ;  /* 0x01fffffe0f0a7812 */ /* 0x000fe400078ec0ff */
[----:B------:R-:W-:Y:S02]  /*10d80*/  SHF.R.S32.HI R8, RZ, 0x5, R12 ;  /* 0x00000005ff087819 */ /* 0x000fe4000001140c */
[----:B------:R-:W-:Y:S01]  /*10d90*/  IADD3 R17, -R17, R0, RZ ;  /* 0x0000000011117210 */ /* 0x000fe20007ffe1ff */
[----:B------:R-:W1:Y:S01]  /*10da0*/  @P3 MUFU.RCP R7, R5 ;  /* 0x0000000500073308 */ /* 0x000e620000001000 */
[----:B------:R-:W-:-:S02]  /*10db0*/  LEA.HI R16, R9, R9, RZ, 0x1 ;  /* 0x0000000909107211 */ /* 0x000fc400078f08ff */
[----:B------:R-:W-:Y:S02]  /*10dc0*/  SHF.R.S32.HI R13, RZ, 0x4, R13 ;  /* 0x00000004ff0d7819 */ /* 0x000fe4000001140d */
[----:B------:R-:W-:Y:S01]  /*10dd0*/  IADD3 R19, R19, -R10, RZ ;  /* 0x8000000a13137210 */ /* 0x000fe20007ffe0ff */
[----:B------:R-:W-:Y:S01]  /*10de0*/  IMAD R10, R8, 0x100, R17 ;  /* 0x00000100080a7824 */ /* 0x000fe200078e0211 */
[----:B------:R-:W-:Y:S01]  /*10df0*/  SHF.R.S32.HI R15, RZ, 0x1, R15 ;  /* 0x00000001ff0f7819 */ /* 0x000fe2000001140f */
[----:B------:R-:W2:Y:S01]  /*10e00*/  @P2 MUFU.RCP R6, R4 ;  /* 0x0000000400062308 */ /* 0x000ea20000001000 */
[----:B------:R-:W-:Y:S02]  /*10e10*/  SHF.R.S32.HI R18, RZ, 0x1, R16 ;  /* 0x00000001ff127819 */ /* 0x000fe40000011410 */
[----:B------:R-:W-:Y:S02]  /*10e20*/  SHF.L.U32 R13, R13, 0x6, RZ ;  /* 0x000000060d0d7819 */ /* 0x000fe400000006ff */
[----:B------:R-:W-:-:S02]  /*10e30*/  LOP3.LUT R16, R16, 0xfffffffe, RZ, 0xc0, !PT ;  /* 0xfffffffe10107812 */ /* 0x000fc400078ec0ff */
[----:B------:R-:W-:Y:S01]  /*10e40*/  SHF.L.U32 R17, R15, 0x6, RZ ;  /* 0x000000060f117819 */ /* 0x000fe200000006ff */
[----:B-1----:R-:W-:Y:S01]  /*10e50*/  FMUL.FTZ R112, R7, R112 ;  /* 0x0000007007707220 */ /* 0x002fe20000410000 */
[----:B------:R-:W-:Y:S01]  /*10e60*/  LOP3.LUT R13, R13, 0xc0, RZ, 0xc0, !PT ;  /* 0x000000c00d0d7812 */ /* 0x000fe200078ec0ff */
[C---:B------:R-:W-:Y:S01]  /*10e70*/  FMUL.FTZ R113, R7.reuse, R113 ;  /* 0x0000007107717220 */ /* 0x040fe20000410000 */
[----:B------:R-:W-:Y:S01]  /*10e80*/  SHF.L.U32 R18, R18, 0x3, RZ ;  /* 0x0000000312127819 */ /* 0x000fe200000006ff */
[----:B------:R-:W-:Y:S01]  /*10e90*/  FMUL.FTZ R108, R7, R108 ;  /* 0x0000006c076c7220 */ /* 0x000fe20000410000 */
[----:B------:R-:W-:Y:S01]  /*10ea0*/  LEA R10, R19, R10, 0x4 ;  /* 0x0000000a130a7211 */ /* 0x000fe200078e20ff */
[----:B------:R-:W-:Y:S01]  /*10eb0*/  IMAD.IADD R19, R9, 0x1, -R16 ;  /* 0x0000000109137824 */ /* 0x000fe200078e0a10 */
[----:B------:R-:W-:Y:S01]  /*10ec0*/  LOP3.LUT R17, R17, 0xc0, RZ, 0xc0, !PT ;  /* 0x000000c011117812 */ /* 0x000fe200078ec0ff */
[----:B------:R-:W-:Y:S01]  /*10ed0*/  FMUL.FTZ R109, R7, R109 ;  /* 0x0000006d076d7220 */ /* 0x000fe20000410000 */
[----:B------:R-:W-:Y:S01]  /*10ee0*/  LOP3.LUT R16, R15, 0x1, RZ, 0xc0, !PT ;  /* 0x000000010f107812 */ /* 0x000fe200078ec0ff */
[----:B------:R-:W-:Y:S01]  /*10ef0*/  FMUL.FTZ R68, R7, R68 ;  /* 0x0000004407447220 */ /* 0x000fe20000410000 */
[----:B------:R-:W-:Y:S01]  /*10f00*/  LOP3.LUT R18, R13, 0x18, R18, 0xf8, !PT ;  /* 0x000000180d127812 */ /* 0x000fe200078ef812 */
[C---:B------:R-:W-:Y:S01]  /*10f10*/  FMUL.FTZ R69, R7.reuse, R69 ;  /* 0x0000004507457220 */ /* 0x040fe20000410000 */
[----:B------:R-:W-:Y:S01]  /*10f20*/  SHF.R.U32.HI R13, RZ, 0x3, R13 ;  /* 0x00000003ff0d7819 */ /* 0x000fe2000001160d */
[----:B------:R-:W-:Y:S01]  /*10f30*/  FMUL.FTZ R72, R7, R72 ;  /* 0x0000004807487220 */ /* 0x000fe20000410000 */
[----:B------:R-:W-:Y:S01]  /*10f40*/  LEA.HI R17, R17, R17, RZ, 0x1d ;  /* 0x0000001111117211 */ /* 0x000fe200078fe8ff */
[C---:B------:R-:W-:Y:S01]  /*10f50*/  FMUL.FTZ R73, R7.reuse, R73 ;  /* 0x0000004907497220 */ /* 0x040fe20000410000 */
[----:B------:R-:W-:Y:S01]  /*10f60*/  ISETP.NE.U32.AND P1, PT, R16, 0x1, PT ;  /* 0x000000011000780c */ /* 0x000fe20003f25070 */
[C---:B------:R-:W-:Y:S01]  /*10f70*/  FMUL.FTZ R76, R7.reuse, R76 ;  /* 0x0000004c074c7220 */ /* 0x040fe20000410000 */
[----:B------:R-:W-:Y:S01]  /*10f80*/  LOP3.LUT R13, R18, R13, RZ, 0x3c, !PT ;  /* 0x0000000d120d7212 */ /* 0x000fe200078e3cff */
[----:B------:R-:W-:Y:S01]  /*10f90*/  FMUL.FTZ R77, R7, R77 ;  /* 0x0000004d074d7220 */ /* 0x000fe20000410000 */
[----:B------:R-:W-:Y:S01]  /*10fa0*/  LEA R14, R19, R14, 0x2 ;  /* 0x0000000e130e7211 */ /* 0x000fe200078e10ff */
[C---:B------:R-:W-:Y:S01]  /*10fb0*/  FMUL.FTZ R80, R7.reuse, R80 ;  /* 0x0000005007507220 */ /* 0x040fe20000410000 */
[----:B------:R-:W-:Y:S01]  /*10fc0*/  LEA R10, R10, R17, 0x1 ;  /* 0x000000110a0a7211 */ /* 0x000fe200078e08ff */
[----:B------:R-:W-:Y:S01]  /*10fd0*/  FMUL.FTZ R81, R7, R81 ;  /* 0x0000005107517220 */ /* 0x000fe20000410000 */
[----:B------:R-:W-:Y:S01]  /*10fe0*/  LOP3.LUT P0, RZ, R15, 0x2, RZ, 0xc0, !PT ;  /* 0x000000020fff7812 */ /* 0x000fe2000780c0ff */
[C---:B------:R-:W-:Y:S01]  /*10ff0*/  FMUL.FTZ R84, R7.reuse, R84 ;  /* 0x0000005407547220 */ /* 0x040fe20000410000 */
[----:B------:R-:W-:Y:S01]  /*11000*/  SHF.L.U32 R15, R10, 0x2, RZ ;  /* 0x000000020a0f7819 */ /* 0x000fe200000006ff */
[C---:B------:R-:W-:Y:S01]  /*11010*/  FMUL.FTZ R85, R7.reuse, R85 ;  /* 0x0000005507557220 */ /* 0x040fe20000410000 */
[----:B------:R-:W-:Y:S01]  /*11020*/  STS.64 [R10.X4], R112 ;  /* 0x000000700a007388 */ /* 0x000fe20000004a00 */
[----:B------:R-:W-:Y:S01]  /*11030*/  FMUL.FTZ R88, R7, R88 ;  /* 0x0000005807587220 */ /* 0x000fe20000410000 */
[----:B------:R-:W-:Y:S01]  /*11040*/  IADD3 R16, R15, -0x20, RZ ;  /* 0xffffffe00f107810 */ /* 0x000fe20007ffe0ff */
[----:B------:R-:W-:Y:S01]  /*11050*/  FMUL.FTZ R89, R7, R89 ;  /* 0x0000005907597220 */ /* 0x000fe20000410000 */
[----:B------:R-:W-:Y:S01]  /*11060*/  @P1 IADD3 R16, R15, 0x20, RZ ;  /* 0x000000200f101810 */ /* 0x000fe20007ffe0ff */
[C---:B------:R-:W-:Y:S01]  /*11070*/  FMUL.FTZ R92, R7.reuse, R92 ;  /* 0x0000005c075c7220 */ /* 0x040fe20000410000 */
[----:B------:R-:W1:Y:S01]  /*11080*/  @P3 MUFU.LG2 R5, R5 ;  /* 0x0000000500053308 */ /* 0x000e620000000c00 */
[----:B------:R-:W-:-:S02]  /*11090*/  FMUL.FTZ R93, R7, R93 ;  /* 0x0000005d075d7220 */ /* 0x000fc40000410000 */
[C---:B------:R-:W-:Y:S02]  /*110a0*/  FMUL.FTZ R96, R7.reuse, R96 ;  /* 0x0000006007607220 */ /* 0x040fe40000410000 */
[C---:B------:R-:W-:Y:S02]  /*110b0*/  FMUL.FTZ R97, R7.reuse, R97 ;  /* 0x0000006107617220 */ /* 0x040fe40000410000 */
[C---:B------:R-:W-:Y:S01]  /*110c0*/  FMUL.FTZ R100, R7.reuse, R100 ;  /* 0x0000006407647220 */ /* 0x040fe20000410000 */
[----:B------:R-:W3:Y:S01]  /*110d0*/  @P2 MUFU.LG2 R4, R4 ;  /* 0x0000000400042308 */ /* 0x000ee20000000c00 */
[C---:B------:R-:W-:Y:S02]  /*110e0*/  FMUL.FTZ R101, R7.reuse, R101 ;  /* 0x0000006507657220 */ /* 0x040fe40000410000 */
[C---:B------:R-:W-:Y:S02]  /*110f0*/  FMUL.FTZ R104, R7.reuse, R104 ;  /* 0x0000006807687220 */ /* 0x040fe40000410000 */
[----:B------:R-:W-:-:S02]  /*11100*/  FMUL.FTZ R105, R7, R105 ;  /* 0x0000006907697220 */ /* 0x000fc40000410000 */
[C---:B--2---:R-:W-:Y:S02]  /*11110*/  FMUL.FTZ R115, R6.reuse, R115 ;  /* 0x0000007306737220 */ /* 0x044fe40000410000 */
[C---:B------:R-:W-:Y:S02]  /*11120*/  FMUL.FTZ R114, R6.reuse, R114 ;  /* 0x0000007206727220 */ /* 0x040fe40000410000 */
[C---:B------:R-:W-:Y:S02]  /*11130*/  FMUL.FTZ R111, R6.reuse, R111 ;  /* 0x0000006f066f7220 */ /* 0x040fe40000410000 */
        /* <DEDUP_REMOVED lines=22> */
[----:B------:R-:W-:Y:S02]  /*112a0*/  IMAD.MOV.U32 R7, RZ, RZ, 0x40 ;  /* 0x00000040ff077424 */ /* 0x000fe400078e00ff */
[C---:B------:R-:W-:Y:S02]  /*112b0*/  FMUL.FTZ R107, R6.reuse, R107 ;  /* 0x0000006b066b7220 */ /* 0x040fe40000410000 */
[----:B------:R-:W-:Y:S01]  /*112c0*/  FMUL.FTZ R106, R6, R106 ;  /* 0x0000006a066a7220 */ /* 0x000fe20000410000 */
[----:B------:R-:W-:-:S02]  /*112d0*/  IADD3 R6, R14, R13, RZ ;  /* 0x0000000d0e067210 */ /* 0x000fc40007ffe0ff */
[----:B------:R-:W2:Y:S01]  /*112e0*/  S2R R13, SR_CTAID.Z ;  /* 0x00000000000d7919 */ /* 0x000ea20000002700 */
[----:B------:R-:W-:-:S03]  /*112f0*/  SEL R7, R7, 0xffffffc0, !P0 ;  /* 0xffffffc007077807 */ /* 0x000fc60004000000 */
[----:B------:R-:W4:Y:S01]  /*11300*/  S2R R14, SR_CTAID.Y ;  /* 0x00000000000e7919 */ /* 0x000f220000002600 */
[----:B------:R-:W-:Y:S02]  /*11310*/  IADD3 R15, R15, R7, RZ ;  /* 0x000000070f0f7210 */ /* 0x000fe40007ffe0ff */
[----:B------:R-:W-:Y:S02]  /*11320*/  IADD3 R17, R7, R16, RZ ;  /* 0x0000001007117210 */ /* 0x000fe40007ffe0ff */
[----:B------:R-:W5:Y:S04]  /*11330*/  S2R R7, SR_CTAID.X ;  /* 0x0000000000077919 */ /* 0x000f680000002500 */
[----:B------:R-:W-:Y:S04]  /*11340*/  STS.64 [R15], R68 ;  /* 0x000000440f007388 */ /* 0x000fe80000000a00 */
[----:B------:R-:W-:Y:S04]  /*11350*/  STS.64 [R15+0x400], R70 ;  /* 0x000400460f007388 */ /* 0x000fe80000000a00 */
[----:B------:R-:W-:Y:S04]  /*11360*/  STS.64 [R17], R72 ;  /* 0x0000004811007388 */ /* 0x000fe80000000a00 */
[----:B------:R-:W-:Y:S04]  /*11370*/  STS.64 [R17+0x400], R74 ;  /* 0x0004004a11007388 */ /* 0x000fe80000000a00 */
[----:B------:R-:W-:Y:S04]  /*11380*/  STS.64 [R10.X4+0x2000], R76 ;  /* 0x0020004c0a007388 */ /* 0x000fe80000004a00 */
[----:B------:R-:W-:Y:S01]  /*11390*/  STS.64 [R10.X4+0x2400], R78 ;  /* 0x0024004e0a007388 */ /* 0x000fe20000004a00 */
[----:B-----5:R-:W-:-:S03]  /*113a0*/  SHF.L.U32 R7, R7, 0x6, RZ ;  /* 0x0000000607077819 */ /* 0x020fc600000006ff */
        /* <DEDUP_REMOVED lines=13> */
[----:B------:R-:W-:Y:S01]  /*11480*/  STS.64 [R17+0x4400], R106 ;  /* 0x0044006a11007388 */ /* 0x000fe20000000a00 */
[----:B-----5:R-:W-:-:S03]  /*11490*/  IMAD.MOV R10, RZ, RZ, -R187 ;  /* 0x000000ffff0a7224 */ /* 0x020fc600078e0abb */
[----:B------:R-:W-:Y:S01]  /*114a0*/  BAR.SYNC.DEFER_BLOCKING 0x0 ;  /* 0x0000000000007b1d */ /* 0x000fe20000010000 */
[----:B----4-:R-:W-:Y:S02]  /*114b0*/  IMAD R187, R14, c[0x0][0x210], R187 ;  /* 0x000084000ebb7a24 */ /* 0x010fe400078e02bb */
[----:B--2---:R-:W-:Y:S01]  /*114c0*/  IMAD R10, R10, c[0x0][0x1c0], R13 ;  /* 0x000070000a0a7a24 */ /* 0x004fe200078e020d */
[----:B------:R-:W-:Y:S02]  /*114d0*/  LOP3.LUT R13, R12, 0xffffffe0, RZ, 0xc0, !PT ;  /* 0xffffffe00c0d7812 */ /* 0x000fe400078ec0ff */
[----:B------:R-:W-:Y:S01]  /*114e0*/  SHF.L.U32 R12, R9, 0x2, RZ ;  /* 0x00000002090c7819 */ /* 0x000fe200000006ff */
[----:B------:R-:W-:Y:S01]  /*114f0*/  IMAD R10, R187, c[0x0][0x1c0], R10 ;  /* 0x00007000bb0a7a24 */ /* 0x000fe200078e020a */
[----:B------:R-:W-:Y:S02]  /*11500*/  IADD3 R13, -R13, R0, RZ ;  /* 0x000000000d0d7210 */ /* 0x000fe40007ffe1ff */
[----:B------:R-:W-:Y:S01]  /*11510*/  MOV R0, 0xff800000 ;  /* 0xff80000000007802 */ /* 0x000fe20000000f00 */
[----:B------:R-:W-:Y:S01]  /*11520*/  IMAD R7, R10, c[0x0][0x214], R7 ;  /* 0x000085000a077a24 */ /* 0x000fe200078e0207 */
[----:B------:R-:W-:Y:S01]  /*11530*/  LOP3.LUT P0, RZ, R13, 0x3, RZ, 0xc0, !PT ;  /* 0x000000030dff7812 */ /* 0x000fe2000780c0ff */
[----:B-1----:R-:W-:Y:S01]  /*11540*/  @P3 FMUL.FTZ R10, R5, 0.69314718246459960938 ;  /* 0x3f317218050a3820 */ /* 0x002fe20000410000 */
[----:B------:R-:W-:Y:S01]  /*11550*/  SHF.R.S32.HI R13, RZ, 0x1f, R12 ;  /* 0x0000001fff0d7819 */ /* 0x000fe2000001140c */
[----:B---3--:R-:W-:Y:S01]  /*11560*/  @P2 FMUL.FTZ R5, R4, 0.69314718246459960938 ;  /* 0x3f31721804052820 */ /* 0x008fe20000410000 */
[----:B------:R-:W-:Y:S01]  /*11570*/  SHF.R.S32.HI R15, RZ, 0x1f, R8 ;  /* 0x0000001fff0f7819 */ /* 0x000fe20000011408 */
[----:B------:R-:W-:-:S03]  /*11580*/  @P3 FFMA.FTZ R0, R3, c[0x0][0x238], R10 ;  /* 0x00008e0003003a23 */ /* 0x000fc6000001000a */
[----:B------:R-:W-:-:S04]  /*11590*/  LEA.HI R15, R15, R8, RZ, 0x2 ;  /* 0x000000080f0f7211 */ /* 0x000fc800078f10ff */
[----:B------:R-:W-:Y:S01]  /*115a0*/  LOP3.LUT R15, R15, 0xffffffc, RZ, 0xc0, !PT ;  /* 0x0ffffffc0f0f7812 */ /* 0x000fe200078ec0ff */
[----:B------:R-:W1:Y:S03]  /*115b0*/  LDS.128 R56, [R6.X4] ;  /* 0x0000000006387984 */ /* 0x000e660000004c00 */
[----:B------:R-:W-:Y:S01]  /*115c0*/  IADD3 R15, R8, -R15, RZ ;  /* 0x8000000f080f7210 */ /* 0x000fe20007ffe0ff */
[----:B------:R-:W2:Y:S03]  /*115d0*/  LDS.128 R52, [R6.X4+0x800] ;  /* 0x0008000006347984 */ /* 0x000ea60000004c00 */
[----:B------:R-:W-:Y:S01]  /*115e0*/  LEA R15, R15, R180, 0x4 ;  /* 0x000000b40f0f7211 */ /* 0x000fe200078e20ff */
        /* <DEDUP_REMOVED lines=23> */
.L_x_2793:
[----:B--234-:R-:W-:Y:S05]  /*11760*/  BSYNC B0 ;  /* 0x0000000000007941 */ /* 0x01cfea0003800000 */
.L_x_2792:
        /* <DEDUP_REMOVED lines=18> */
.L_x_2795:
[----:B------:R-:W-:Y:S05]  /*11890*/  BSYNC B0 ;  /* 0x0000000000007941 */ /* 0x000fea0003800000 */
.L_x_2794:
        /* <DEDUP_REMOVED lines=10> */
.L_x_2797:
[----:B------:R-:W-:Y:S05]  /*11940*/  BSYNC B0 ;  /* 0x0000000000007941 */ /* 0x000fea0003800000 */
.L_x_2796:
        /* <DEDUP_REMOVED lines=10> */
.L_x_2799:
[----:B------:R-:W-:Y:S05]  /*119f0*/  BSYNC B0 ;  /* 0x0000000000007941 */ /* 0x000fea0003800000 */
.L_x_2798:
        /* <DEDUP_REMOVED lines=11> */
.L_x_2800:
        /* <DEDUP_REMOVED lines=13> */
.L_x_6340:


//--------------------- .text._ZN5flash24flash_fwd_splitkv_kernelI23Flash_fwd_kernel_traitsILi96ELi64ELi128ELi4ELb0ELb0EN7cutlass10bfloat16_tE19Flash_kernel_traitsILi96ELi64ELi128ELi4ES3_EELb1ELb0ELb1ELb0ELb0ELb1ELb1ELb0EEEvNS_16Flash_fwd_paramsE --------------------------
	.section	.text._ZN5flash24flash_fwd_splitkv_kernelI23Flash_fwd_kernel_traitsILi96ELi64ELi128ELi4ELb0ELb0EN7cutlass10bfloat16_tE19Flash_kernel_traitsILi96ELi64ELi128ELi4ES3_EELb1ELb0ELb1ELb0ELb0ELb1ELb1ELb0EEEvNS_16Flash_fwd_paramsE,"ax",@progbits
	.sectioninfo	@"SHI_REGISTERS=242"
	.align	128
        .global         _ZN5flash24flash_fwd_splitkv_kernelI23Flash_fwd_kernel_traitsILi96ELi64ELi128ELi4ELb0ELb0EN7cutlass10bfloat16_tE19Flash_kernel_traitsILi96ELi64ELi128ELi4ES3_EELb1ELb0ELb1ELb0ELb0ELb1ELb1ELb0EEEvNS_16Flash_fwd_paramsE
        .type           _ZN5flash24flash_fwd_splitkv_kernelI23Flash_fwd_kernel_traitsILi96ELi64ELi128ELi4ELb0ELb0EN7cutlass10bfloat16_tE19Flash_kernel_traitsILi96ELi64ELi128ELi4ES3_EELb1ELb0ELb1ELb0ELb0ELb1ELb1ELb0EEEvNS_16Flash_fwd_paramsE,@function
        .size           _ZN5flash24flash_fwd_splitkv_kernelI23Flash_fwd_kernel_traitsILi96ELi64ELi128ELi4ELb0ELb0EN7cutlass10bfloat16_tE19Flash_kernel_traitsILi96ELi64ELi128ELi4ES3_EELb1ELb0ELb1ELb0ELb0ELb1ELb1ELb0EEEvNS_16Flash_fwd_paramsE,(.L_x_6341 - _ZN5flash24flash_fwd_splitkv_kernelI23Flash_fwd_kernel_traitsILi96ELi64ELi128ELi4ELb0ELb0EN7cutlass10bfloat16_tE19Flash_kernel_traitsILi96ELi64ELi128ELi4ES3_EELb1ELb0ELb1ELb0ELb0ELb1ELb1ELb0EEEvNS_16Flash_fwd_paramsE)
        .other          _ZN5flash24flash_fwd_splitkv_kernelI23Flash_fwd_kernel_traitsILi96ELi64ELi128ELi4ELb0ELb0EN7cutlass10bfloat16_tE19Flash_kernel_traitsILi96ELi64ELi128ELi4ES3_EELb1ELb0ELb1ELb0ELb0ELb1ELb1ELb0EEEvNS_16Flash_fwd_paramsE,@"STO_CUDA_ENTRY STV_DEFAULT"
_ZN5flash24flash_fwd_splitkv_kernelI23Flash_fwd_kernel_traitsILi96ELi64ELi128ELi4ELb0ELb0EN7cutlass10bfloat16_tE19Flash_kernel_traitsILi96ELi64ELi128ELi4ES3_EELb1ELb0ELb1ELb0ELb0ELb1ELb1ELb0EEEvNS_16Flash_fwd_paramsE:
.text._ZN5flash24flash_fwd_splitkv_kernelI23Flash_fwd_kernel_traitsILi96ELi64ELi128ELi4ELb0ELb0EN7cutlass10bfloat16_tE19Flash_kernel_traitsILi96ELi64ELi128ELi4ES3_EELb1ELb0ELb1ELb0ELb0ELb1ELb1ELb0EEEvNS_16Flash_fwd_paramsE:
        /* <DEDUP_REMOVED lines=53> */
.L_x_2801:
[----:B-1-34-:R-:W-:Y:S02]  /*0350*/  MOV R5, c[0x0][0x218] ;  /* 0x0000860000057a02 */ /* 0x01afe40000000f00 */
.L_x_2802:
        /* <DEDUP_REMOVED lines=61> */
[----:B------:R-:W-:Y:S02]  /*0730*/  BSSY B0, `(.L_x_2804) ;  /* 0x000001a000007945 */ /* 0x000fe40003800000 */
[----:B------:R-:W-:Y:S01]  /*0740*/  LEA.HI R2, R3, R16, RZ, 0x3 ;  /* 0x0000001003027211 */ /* 0x000fe200078f18ff */
[----:B------:R-:W-:-:S03]  /*0750*/  IMAD R185, R185, c[0x0][0x1c0], R18 ;  /* 0x00007000b9b97a24 */ /* 0x000fc600078e0212 */
[----:B------:R-:W-:Y:S01]  /*0760*/  LOP3.LUT R3, R2, 0xfffffff8, RZ, 0xc0, !PT ;  /* 0xfffffff802037812 */ /* 0x000fe200078ec0ff */
[--C-:B------:R-:W-:Y:S02]  /*0770*/  IMAD R0, R185, c[0x0][0x214], R114.reuse ;  /* 0x00008500b9007a24 */ /* 0x100fe400078e0272 */
[----:B------:R-:W-:Y:S02]  /*0780*/  IMAD.IADD R114, R125, 0x1, -R114 ;  /* 0x000000017d727824 */ /* 0x000fe400078e0a72 */
        /* <DEDUP_REMOVED lines=20> */
.L_x_2805:
[----:B------:R-:W-:Y:S05]  /*08d0*/  BSYNC B0 ;  /* 0x0000000000007941 */ /* 0x000fea0003800000 */
.L_x_2804:
        /* <DEDUP_REMOVED lines=10> */
.L_x_2807:
[----:B------:R-:W-:Y:S05]  /*0980*/  BSYNC B0 ;  /* 0x0000000000007941 */ /* 0x000fea0003800000 */
.L_x_2806:
        /* <DEDUP_REMOVED lines=10> */
.L_x_2809:
[----:B------:R-:W-:Y:S05]  /*0a30*/  BSYNC B0 ;  /* 0x0000000000007941 */ /* 0x000fea0003800000 */
.L_x_2808:
        /* <DEDUP_REMOVED lines=10> */
.L_x_2811:
[----:B------:R-:W-:Y:S05]  /*0ae0*/  BSYNC B0 ;  /* 0x0000000000007941 */ /* 0x000fea0003800000 */
.L_x_2810:
        /* <DEDUP_REMOVED lines=20> */
.L_x_2803:
        /* <DEDUP_REMOVED lines=92> */
.L_x_2812:
        /* <DEDUP_REMOVED lines=17> */
.L_x_2814:
        /* <DEDUP_REMOVED lines=51> */
.L_x_2813:
        /* <DEDUP_REMOVED lines=117> */
.L_x_2816:
[----:B------:R-:W-:Y:S05]  /*1d80*/  BSYNC B0 ;  /* 0x0000000000007941 */ /* 0x000fea0003800000 */
.L_x_2815:
        /* <DEDUP_REMOVED lines=36> */
.L_x_2818:
[----:B------:R-:W-:Y:S05]  /*1fd0*/  BSYNC B0 ;  /* 0x0000000000007941 */ /* 0x000fea0003800000 */
.L_x_2817:
        /* <DEDUP_REMOVED lines=33> */
.L_x_2820:
[----:B------:R-:W-:Y:S05]  /*21f0*/  BSYNC B0 ;  /* 0x0000000000007941 */ /* 0x000fea0003800000 */
.L_x_2819:
        /* <DEDUP_REMOVED lines=34> */
.L_x_2822:
[----:B------:R-:W-:Y:S05]  /*2420*/  BSYNC B0 ;  /* 0x0000000000007941 */ /* 0x000fea0003800000 */
.L_x_2821:
        /* <DEDUP_REMOVED lines=32> */
.L_x_2824:
[----:B------:R-:W-:Y:S05]  /*2630*/  BSYNC B0 ;  /* 0x0000000000007941 */ /* 0x000fea0003800000 */
.L_x_2823:
        /* <DEDUP_REMOVED lines=32> */
.L_x_2826:
[----:B------:R-:W-:Y:S05]  /*2840*/  BSYNC B0 ;  /* 0x0000000000007941 */ /* 0x000fea0003800000 */
.L_x_2825:
        /* <DEDUP_REMOVED lines=51> */
.L_x_2828:
[----:B-1----:R-:W-:Y:S05]  /*2b80*/  BSYNC B0 ;  /* 0x0000000000007941 */ /* 0x002fea0003800000 */
.L_x_2827:
        /* <DEDUP_REMOVED lines=34> */
.L_x_2830:
[----:B------:R-:W-:Y:S05]  /*2db0*/  BSYNC B0 ;  /* 0x0000000000007941 */ /* 0x000fea0003800000 */
.L_x_2829:
        /* <DEDUP_REMOVED lines=34> */
.L_x_2832:
[----:B------:R-:W-:Y:S05]  /*2fe0*/  BSYNC B0 ;  /* 0x0000000000007941 */ /* 0x000fea0003800000 */
.L_x_2831:
        /* <DEDUP_REMOVED lines=42> */
.L_x_2834:
[----:B------:R-:W-:Y:S05]  /*3290*/  BSYNC B0 ;  /* 0x0000000000007941 */ /* 0x000fea0003800000 */
.L_x_2833:
        /* <DEDUP_REMOVED lines=36> */
[----:B------:R-:W-:Y:S01]  /*34e0*/  IMAD R112, R115, 0x20, R112 ;  /* 0x0000002073707824 */ /* 0x000fe200078e0270 */
[----:B------:R-:W1:Y:S03]  /*34f0*/  LDSM.16.M88.4 R96, [R171] ;  /* 0x00000000ab60783b */ /* 0x000e660000000200 */
[----:B------:R-:W-:Y:S01]  /*3500*/  IMAD.IADD R5, R5, 0x1, R112 ;  /* 0x0000000105057824 */ /* 0x000fe200078e0270 */
[----:B------:R-:W3:Y:S04]  /*3510*/  LDSM.16.M88.4 R40, [R170+0x3c00] ;  /* 0x003c0000aa28783b */ /* 0x000ee80000000200 */
[----:B------:R-:W5:Y:S04]  /*3520*/  LDSM.16.M88.4 R64, [R170+0x3000] ;  /* 0x00300000aa40783b */ /* 0x000f680000000200 */
[----:B------:R-:W2:Y:S04]  /*3530*/  LDSM.16.M88.4 R48, [R170+0x3800] ;  /* 0x00380000aa30783b */ /* 0x000ea80000000200 */
[----:B------:R-:W4:Y:S04]  /*3540*/  LDSM.16.M88.4 R32, [R170+0x4000] ;  /* 0x00400000aa20783b */ /* 0x000f280000000200 */
[----:B------:R-:W2:Y:S04]  /*3550*/  LDSM.16.M88.4 R24, [R170+0x4400] ;  /* 0x00440000aa18783b */ /* 0x000ea80000000200 */
[----:B------:R-:W2:Y:S04]  /*3560*/  LDSM.16.M88.4 R16, [R170+0x4800] ;  /* 0x00480000aa10783b */ /* 0x000ea80000000200 */
[----:B------:R-:W2:Y:S04]  /*3570*/  LDSM.16.M88.4 R8, [R170+0x4c00] ;  /* 0x004c0000aa08783b */ /* 0x000ea80000000200 */
[----:B------:R-:W-:Y:S04]  /*3580*/  LDSM.16.M88.4 R92, [R169] ;  /* 0x00000000a95c783b */ /* 0x000fe80000000200 */
        /* <DEDUP_REMOVED lines=11> */
[C---:B-----5:R-:W-:Y:S08]  /*3640*/  HMMA.16816.F32.BF16 R68, R96.reuse, R64, RZ ;  /* 0x000000406044723c */ /* 0x060ff000000418ff */
[C---:B------:R-:W-:Y:S08]  /*3650*/  HMMA.16816.F32.BF16 R40, R96.reuse, R42, RZ ;  /* 0x0000002a6028723c */ /* 0x040ff000000418ff */
[C---:B------:R-:W-:Y:S08]  /*3660*/  HMMA.16816.F32.BF16 R64, R96.reuse, R66, RZ ;  /* 0x000000426040723c */ /* 0x040ff000000418ff */
        /* <DEDUP_REMOVED lines=47> */
[----:B------:R-:W-:Y:S07]  /*3960*/  LDSM.16.M88.4 R12, [R170+0x7000] ;  /* 0x00700000aa0c783b */ /* 0x000fee0000000200 */
[C---:B--2---:R-:W-:Y:S08]  /*3970*/  HMMA.16816.F32.BF16 R28, R108.reuse, R8, R28 ;  /* 0x000000086c1c723c */ /* 0x044ff0000004181c */
[C---:B------:R-:W-:Y:S01]  /*3980*/  HMMA.16816.F32.BF16 R24, R108.reuse, R10, R24 ;  /* 0x0000000a6c18723c */ /* 0x040fe20000041818 */
[----:B------:R-:W-:Y:S07]  /*3990*/  LDSM.16.M88.4 R8, [R171+0x2000] ;  /* 0x00200000ab08783b */ /* 0x000fee0000000200 */
[C---:B------:R-:W-:Y:S08]  /*39a0*/  HMMA.16816.F32.BF16 R52, R108.reuse, R80, R52 ;  /* 0x000000506c34723c */ /* 0x040ff00000041834 */
[----:B------:R-:W-:Y:S01]  /*39b0*/  HMMA.16816.F32.BF16 R48, R108, R82, R48 ;  /* 0x000000526c30723c */ /* 0x000fe20000041830 */
[----:B------:R-:W2:Y:S07]  /*39c0*/  LDSM.16.M88.4 R80, [R119+0x5800] ;  /* 0x005800007750783b */ /* 0x000eae0000000200 */
[C---:B---3--:R-:W-:Y:S08]  /*39d0*/  HMMA.16816.F32.BF16 R60, R92.reuse, R84, R60 ;  /* 0x000000545c3c723c */ /* 0x048ff0000004183c */
[C---:B------:R-:W-:Y:S08]  /*39e0*/  HMMA.16816.F32.BF16 R56, R92.reuse, R86, R56 ;  /* 0x000000565c38723c */ /* 0x040ff00000041838 */
[C---:B----4-:R-:W-:Y:S01]  /*39f0*/  HMMA.16816.F32.BF16 R84, R92.reuse, R76, R44 ;  /* 0x0000004c5c54723c */ /* 0x050fe2000004182c */
[----:B------:R-:W-:Y:S07]  /*3a00*/  LDSM.16.M88.4 R44, [R169+0x2000] ;  /* 0x00200000a92c783b */ /* 0x000fee0000000200 */
[C---:B------:R-:W-:Y:S01]  /*3a10*/  HMMA.16816.F32.BF16 R40, R92.reuse, R78, R40 ;  /* 0x0000004e5c28723c */ /* 0x040fe20000041828 */
[----:B------:R-:W3:Y:S07]  /*3a20*/  LDSM.16.M88.4 R76, [R119+0x6400] ;  /* 0x00640000774c783b */ /* 0x000eee0000000200 */
[C---:B-1----:R-:W-:Y:S08]  /*3a30*/  HMMA.16816.F32.BF16 R68, R92.reuse, R88, R68 ;  /* 0x000000585c44723c */ /* 0x042ff00000041844 */
[C---:B------:R-:W-:Y:S01]  /*3a40*/  HMMA.16816.F32.BF16 R64, R92.reuse, R90, R64 ;  /* 0x0000005a5c40723c */ /* 0x040fe20000041840 */
[----:B------:R-:W1:Y:S07]  /*3a50*/  LDSM.16.M88.4 R88, [R170+0x7400] ;  /* 0x00740000aa58783b */ /* 0x000e6e0000000200 */
[----:B--2---:R-:W-:Y:S08]  /*3a60*/  HMMA.16816.F32.BF16 R52, R92, R80, R52 ;  /* 0x000000505c34723c */ /* 0x004ff00000041834 */
[C---:B------:R-:W-:Y:S08]  /*3a70*/  HMMA.16816.F32.BF16 R68, R8.reuse, R12, R68 ;  /* 0x0000000c0844723c */ /* 0x040ff00000041844 */
[----:B------:R-:W-:Y:S01]  /*3a80*/  HMMA.16816.F32.BF16 R64, R8, R14, R64 ;  /* 0x0000000e0840723c */ /* 0x000fe20000041840 */
[----:B------:R-:W2:Y:S07]  /*3a90*/  LDSM.16.M88.4 R12, [R119+0x6800] ;  /* 0x00680000770c783b */ /* 0x000eae0000000200 */
[----:B------:R-:W-:Y:S01]  /*3aa0*/  HMMA.16816.F32.BF16 R48, R92, R82, R48 ;  /* 0x000000525c30723c */ /* 0x000fe20000041830 */
[----:B------:R-:W4:Y:S07]  /*3ab0*/  LDSM.16.M88.4 R80, [R119+0x7000] ;  /* 0x007000007750783b */ /* 0x000f2e0000000200 */
[C---:B------:R-:W-:Y:S08]  /*3ac0*/  HMMA.16816.F32.BF16 R20, R108.reuse, R72, R20 ;  /* 0x000000486c14723c */ /* 0x040ff00000041814 */
[----:B------:R-:W-:Y:S01]  /*3ad0*/  HMMA.16816.F32.BF16 R16, R108, R74, R16 ;  /* 0x0000004a6c10723c */ /* 0x000fe20000041810 */
[----:B------:R-:W5:Y:S07]  /*3ae0*/  LDSM.16.M88.4 R72, [R119+0x6000] ;  /* 0x006000007748783b */ /* 0x000f6e0000000200 */
[C---:B---3--:R-:W-:Y:S08]  /*3af0*/  HMMA.16816.F32.BF16 R28, R92.reuse, R76, R28 ;  /* 0x0000004c5c1c723c */ /* 0x048ff0000004181c */
[----:B------:R-:W-:Y:S01]  /*3b00*/  HMMA.16816.F32.BF16 R76, R92, R78, R24 ;  /* 0x0000004e5c4c723c */ /* 0x000fe20000041818 */
[----:B------:R-:W3:Y:S07]  /*3b10*/  LDSM.16.M88.4 R24, [R119+0x7400] ;  /* 0x007400007718783b */ /* 0x000eee0000000200 */
[C---:B-1----:R-:W-:Y:S08]  /*3b20*/  HMMA.16816.F32.BF16 R60, R8.reuse, R88, R60 ;  /* 0x00000058083c723c */ /* 0x042ff0000004183c */
[----:B------:R-:W-:Y:S08]  /*3b30*/  HMMA.16816.F32.BF16 R56, R8, R90, R56 ;  /* 0x0000005a0838723c */ /* 0x000ff00000041838 */
[C---:B--2---:R-:W-:Y:S08]  /*3b40*/  HMMA.16816.F32.BF16 R20, R92.reuse, R12, R20 ;  /* 0x0000000c5c14723c */ /* 0x044ff00000041814 */
[----:B------:R-:W-:Y:S01]  /*3b50*/  HMMA.16816.F32.BF16 R16, R92, R14, R16 ;  /* 0x0000000e5c10723c */ /* 0x000fe20000041810 */
[----:B------:R-:W1:Y:S07]  /*3b60*/  LDSM.16.M88.4 R12, [R119+0x6c00] ;  /* 0x006c0000770c783b */ /* 0x000e6e0000000200 */
[----:B----4-:R-:W-:Y:S08]  /*3b70*/  HMMA.16816.F32.BF16 R68, R44, R80, R68 ;  /* 0x000000502c44723c */ /* 0x010ff00000041844 */
[C---:B-----5:R-:W-:Y:S08]  /*3b80*/  HMMA.16816.F32.BF16 R36, R92.reuse, R72, R36 ;  /* 0x000000485c24723c */ /* 0x060ff00000041824 */
[----:B------:R-:W-:Y:S01]  /*3b90*/  HMMA.16816.F32.BF16 R32, R92, R74, R32 ;  /* 0x0000004a5c20723c */ /* 0x000fe20000041820 */
[----:B------:R-:W2:Y:S07]  /*3ba0*/  LDSM.16.M88.4 R72, [R170+0x7800] ;  /* 0x00780000aa48783b */ /* 0x000eae0000000200 */
[----:B------:R-:W-:Y:S01]  /*3bb0*/  HMMA.16816.F32.BF16 R100, R108, R104, R100 ;  /* 0x000000686c64723c */ /* 0x000fe20000041864 */
[----:B------:R-:W-:-:S02]  /*3bc0*/  FMUL.FTZ R68, R68, c[0x0][0x2ec] ;  /* 0x0000bb0044447a20 */ /* 0x000fc40000410000 */
[----:B------:R-:W-:Y:S02]  /*3bd0*/  FMUL.FTZ R69, R69, c[0x0][0x2ec] ;  /* 0x0000bb0045457a20 */ /* 0x000fe40000410000 */
[----:B------:R-:W-:Y:S01]  /*3be0*/  FMUL.FTZ R70, R70, c[0x0][0x2ec] ;  /* 0x0000bb0046467a20 */ /* 0x000fe20000410000 */
[----:B------:R-:W-:Y:S01]  /*3bf0*/  MUFU.TANH R80, R68 ;  /* 0x0000004400507308 */ /* 0x000fe20000002400 */
[----:B------:R-:W-:Y:S01]  /*3c00*/  FMUL.FTZ R136, R71, c[0x0][0x2ec] ;  /* 0x0000bb0047887a20 */ /* 0x000fe20000410000 */
[----:B------:R-:W-:Y:S01]  /*3c10*/  HMMA.16816.F32.BF16 R96, R108, R106, R96 ;  /* 0x0000006a6c60723c */ /* 0x000fe20000041860 */
[----:B------:R-:W-:-:S05]  /*3c20*/  IMAD.IADD R104, R2, 0x1, R179 ;  /* 0x0000000102687824 */ /* 0x000fca00078e02b3 */
[----:B------:R-:W-:Y:S01]  /*3c30*/  MUFU.TANH R130, R69 ;  /* 0x0000004500827308 */ /* 0x000fe20000002400 */
[C---:B------:R-:W-:Y:S01]  /*3c40*/  IADD3 R106, R104.reuse, 0x1, RZ ;  /* 0x00000001686a7810 */ /* 0x040fe20007ffe0ff */
[C---:B---3--:R-:W-:Y:S01]  /*3c50*/  HMMA.16816.F32.BF16 R60, R44.reuse, R24, R60 ;  /* 0x000000182c3c723c */ /* 0x048fe2000004183c */
[C---:B------:R-:W-:Y:S02]  /*3c60*/  IADD3 R118, R104.reuse, 0x10, RZ ;  /* 0x0000001068767810 */ /* 0x040fe40007ffe0ff */
[C---:B------:R-:W-:Y:S02]  /*3c70*/  IADD3 R124, R104.reuse, 0x11, RZ ;  /* 0x00000011687c7810 */ /* 0x040fe40007ffe0ff */
[C---:B------:R-:W-:Y:S01]  /*3c80*/  IADD3 R108, R104.reuse, 0x8, RZ ;  /* 0x00000008686c7810 */ /* 0x040fe20007ffe0ff */
[----:B------:R3:W-:Y:S01]  /*3c90*/  MUFU.TANH R81, R70 ;  /* 0x0000004600517308 */ /* 0x0007e20000002400 */
[C---:B------:R-:W-:Y:S01]  /*3ca0*/  IADD3 R110, R104.reuse, 0x9, RZ ;  /* 0x00000009686e7810 */ /* 0x040fe20007ffe0ff */
[----:B------:R-:W-:Y:S01]  /*3cb0*/  HMMA.16816.F32.BF16 R56, R44, R26, R56 ;  /* 0x0000001a2c38723c */ /* 0x000fe20000041838 */
[----:B------:R-:W4:Y:S01]  /*3cc0*/  LDSM.16.M88.4 R24, [R170+0x7c00] ;  /* 0x007c0000aa18783b */ /* 0x000f220000000200 */
[----:B------:R-:W-:-:S02]  /*3cd0*/  IADD3 R128, R104, 0x19, RZ ;  /* 0x0000001968807810 */ /* 0x000fc40007ffe0ff */
[C---:B------:R-:W-:Y:S02]  /*3ce0*/  IADD3 R126, R104.reuse, 0x18, RZ ;  /* 0x00000018687e7810 */ /* 0x040fe40007ffe0ff */
[----:B------:R-:W-:Y:S01]  /*3cf0*/  I2F R105, R106 ;  /* 0x0000006a00697306 */ /* 0x000fe20000201400 */
[C---:B------:R-:W-:Y:S01]  /*3d00*/  IADD3 R88, R104.reuse, 0x20, RZ ;  /* 0x0000002068587810 */ /* 0x040fe20007ffe0ff */
[C---:B-1----:R-:W-:Y:S01]  /*3d10*/  HMMA.16816.F32.BF16 R100, R92.reuse, R12, R100 ;  /* 0x0000000c5c64723c */ /* 0x042fe20000041864 */
[C---:B------:R-:W-:Y:S02]  /*3d20*/  IADD3 R138, R104.reuse, 0x31, RZ ;  /* 0x00000031688a7810 */ /* 0x040fe40007ffe0ff */
[C---:B------:R-:W-:Y:S02]  /*3d30*/  IADD3 R114, R104.reuse, 0x40, RZ ;  /* 0x0000004068727810 */ /* 0x040fe40007ffe0ff */
[----:B------:R-:W-:Y:S01]  /*3d40*/  IADD3 R115, R104, 0x48, RZ ;  /* 0x0000004868737810 */ /* 0x000fe20007ffe0ff */
[----:B---3--:R-:W1:Y:S01]  /*3d50*/  LDSM.16.M88.4 R68, [R119+0x7800] ;  /* 0x007800007744783b */ /* 0x008e620000000200 */
[----:B------:R-:W-:Y:S01]  /*3d60*/  I2F R111, R118 ;  /* 0x00000076006f7306 */ /* 0x000fe20000201400 */
[----:B------:R-:W-:Y:S01]  /*3d70*/  HMMA.16816.F32.BF16 R96, R92, R14, R96 ;  /* 0x0000000e5c60723c */ /* 0x000fe20000041860 */
[----:B------:R-:W-:Y:S01]  /*3d80*/  FMUL.FTZ R60, R60, c[0x0][0x2ec] ;  /* 0x0000bb003c3c7a20 */ /* 0x000fe20000410000 */
[----:B------:R-:W3:Y:S01]  /*3d90*/  LDSM.16.M88.4 R12, [R119+0x7c00] ;  /* 0x007c0000770c783b */ /* 0x000ee20000000200 */
[----:B------:R-:W-:-:S04]  /*3da0*/  FMUL.FTZ R63, R63, c[0x0][0x2ec] ;  /* 0x0000bb003f3f7a20 */ /* 0x000fc80000410000 */
[----:B------:R-:W-:Y:S01]  /*3db0*/  MUFU.TANH R60, R60 ;  /* 0x0000003c003c7308 */ /* 0x000fe20000002400 */
[----:B--2---:R-:W-:Y:S01]  /*3dc0*/  HMMA.16816.F32.BF16 R52, R8, R72, R52 ;  /* 0x000000480834723c */ /* 0x004fe20000041834 */
[----:B------:R-:W-:Y:S02]  /*3dd0*/  FMUL.FTZ R56, R56, c[0x0][0x2ec] ;  /* 0x0000bb0038387a20 */ /* 0x000fe40000410000 */
[----:B------:R-:W-:-:S04]  /*3de0*/  FMUL.FTZ R90, R58, c[0x0][0x2ec] ;  /* 0x0000bb003a5a7a20 */ /* 0x000fc80000410000 */
[----:B------:R-:W-:Y:S01]  /*3df0*/  I2F R127, R124 ;  /* 0x0000007c007f7306 */ /* 0x000fe20000201400 */
[----:B------:R-:W-:Y:S01]  /*3e00*/  HMMA.16816.F32.BF16 R48, R8, R74, R48 ;  /* 0x0000004a0830723c */ /* 0x000fe20000041830 */
[----:B------:R-:W-:Y:S01]  /*3e10*/  FMUL.FTZ R73, R61, c[0x0][0x2ec] ;  /* 0x0000bb003d497a20 */ /* 0x000fe20000410000 */
[----:B------:R-:W-:-:S05]  /*3e20*/  IADD3 R72, R104, 0x28, RZ ;  /* 0x0000002868487810 */ /* 0x000fca0007ffe0ff */
[----:B------:R-:W-:Y:S01]  /*3e30*/  FMUL.FTZ R74, R62, c[0x0][0x2ec] ;  /* 0x0000bb003e4a7a20 */ /* 0x000fe20000410000 */
[----:B------:R-:W-:Y:S01]  /*3e40*/  MUFU.TANH R63, R63 ;  /* 0x0000003f003f7308 */ /* 0x000fe20000002400 */
[----:B----4-:R-:W-:Y:S01]  /*3e50*/  HMMA.16816.F32.BF16 R84, R8, R24, R84 ;  /* 0x000000180854723c */ /* 0x010fe20000041854 */
[----:B------:R-:W-:-:S06]  /*3e60*/  IADD3 R62, R104, 0x29, RZ ;  /* 0x00000029683e7810 */ /* 0x000fcc0007ffe0ff */
[----:B------:R-:W-:Y:S01]  /*3e70*/  FMUL.FTZ R24, R59, c[0x0][0x2ec] ;  /* 0x0000bb003b187a20 */ /* 0x000fe20000410000 */
[----:B------:R-:W-:Y:S01]  /*3e80*/  HMMA.16816.F32.BF16 R40, R8, R26, R40 ;  /* 0x0000001a0828723c */ /* 0x000fe20000041828 */
[----:B------:R-:W-:Y:S07]  /*3e90*/  MUFU.TANH R74, R74 ;  /* 0x0000004a004a7308 */ /* 0x000fee0000002400 */
[C---:B-1----:R-:W-:Y:S01]  /*3ea0*/  HMMA.16816.F32.BF16 R52, R44.reuse, R68, R52 ;  /* 0x000000442c34723c */ /* 0x042fe20000041834 */
[----:B------:R1:W-:Y:S06]  /*3eb0*/  MUFU.TANH R68, R56 ;  /* 0x0000003800447308 */ /* 0x0003ec0000002400 */
[----:B------:R-:W-:Y:S01]  /*3ec0*/  FMUL.FTZ R69, R57, c[0x0][0x2ec] ;  /* 0x0000bb0039457a20 */ /* 0x000fe20000410000 */
[C---:B---3--:R-:W-:Y:S01]  /*3ed0*/  HMMA.16816.F32.BF16 R84, R44.reuse, R12, R84 ;  /* 0x0000000c2c54723c */ /* 0x048fe20000041854 */
[----:B------:R-:W-:Y:S07]  /*3ee0*/  MUFU.TANH R136, R136 ;  /* 0x0000008800887308 */ /* 0x000fee0000002400 */
[C---:B------:R-:W-:Y:S01]  /*3ef0*/  HMMA.16816.F32.BF16 R40, R44.reuse, R14, R40 ;  /* 0x0000000e2c28723c */ /* 0x040fe20000041828 */
[----:B-1----:R-:W1:Y:S01]  /*3f00*/  LDSM.16.M88.4 R56, [R170+0x8000] ;  /* 0x00800000aa38783b */ /* 0x002e620000000200 */
[----:B------:R-:W-:Y:S03]  /*3f10*/  I2F R107, R108 ;  /* 0x0000006c006b7306 */ /* 0x000fe60000201400 */
[----:B------:R-:W2:Y:S03]  /*3f20*/  LDSM.16.M88.4 R12, [R170+0x8800] ;  /* 0x00880000aa0c783b */ /* 0x000ea60000000200 */
[----:B------:R-:W-:Y:S01]  /*3f30*/  HMMA.16816.F32.BF16 R48, R44, R70, R48 ;  /* 0x000000462c30723c */ /* 0x000fe20000041830 */
[----:B------:R-:W-:Y:S01]  /*3f40*/  FMUL.FTZ R91, R53, c[0x0][0x2ec] ;  /* 0x0000bb00355b7a20 */ /* 0x000fe20000410000 */
[----:B------:R3:W-:Y:S01]  /*3f50*/  MUFU.TANH R70, R24 ;  /* 0x0000001800467308 */ /* 0x0007e20000002400 */
[----:B------:R-:W-:-:S02]  /*3f60*/  FMUL.FTZ R92, R54, c[0x0][0x2ec] ;  /* 0x0000bb00365c7a20 */ /* 0x000fc40000410000 */
[----:B------:R-:W-:Y:S02]  /*3f70*/  FMUL.FTZ R93, R55, c[0x0][0x2ec] ;  /* 0x0000bb00375d7a20 */ /* 0x000fe40000410000 */
[----:B------:R-:W-:Y:S01]  /*3f80*/  FMUL.FTZ R71, R52, c[0x0][0x2ec] ;  /* 0x0000bb0034477a20 */ /* 0x000fe20000410000 */
[----:B------:R-:W-:Y:S01]  /*3f90*/  HMMA.16816.F32.BF16 R64, R44, R82, R64 ;  /* 0x000000522c40723c */ /* 0x000fe20000041840 */
[----:B------:R-:W4:Y:S01]  /*3fa0*/  LDSM.16.M88.4 R52, [R170+0x8400] ;  /* 0x00840000aa34783b */ /* 0x000f220000000200 */
[----:B------:R-:W-:Y:S05]  /*3fb0*/  I2F R109, R110 ;  /* 0x0000006e006d7306 */ /* 0x000fea0000201400 */
[----:B------:R-:W-:Y:S01]  /*3fc0*/  IADD3 R82, R104, 0x21, RZ ;  /* 0x0000002168527810 */ /* 0x000fe20007ffe0ff */
[----:B------:R-:W-:Y:S01]  /*3fd0*/  FMUL.FTZ R42, R42, c[0x0][0x2ec] ;  /* 0x0000bb002a2a7a20 */ /* 0x000fe20000410000 */
[----:B---3--:R-:W3:Y:S01]  /*3fe0*/  LDSM.16.M88.4 R24, [R119+0x8000] ;  /* 0x008000007718783b */ /* 0x008ee20000000200 */
[----:B------:R-:W-:Y:S01]  /*3ff0*/  I2F R131, R128 ;  /* 0x0000008000837306 */ /* 0x000fe20000201400 */
[----:B------:R-:W-:-:S02]  /*4000*/  FMUL.FTZ R40, R40, c[0x0][0x2ec] ;  /* 0x0000bb0028287a20 */ /* 0x000fc40000410000 */
[----:B------:R-:W-:-:S03]  /*4010*/  FMUL.FTZ R43, R43, c[0x0][0x2ec] ;  /* 0x0000bb002b2b7a20 */ /* 0x000fc60000410000 */
[----:B------:R-:W-:Y:S02]  /*4020*/  FMUL.FTZ R48, R48, c[0x0][0x2ec] ;  /* 0x0000bb0030307a20 */ /* 0x000fe40000410000 */
        /* <DEDUP_REMOVED lines=8> */
[----:B------:R-:W-:-:S02]  /*40b0*/  FMUL.FTZ R65, R65, c[0x0][0x2ec] ;  /* 0x0000bb0041417a20 */ /* 0x000fc40000410000 */
[----:B------:R-:W-:Y:S02]  /*40c0*/  FMUL.FTZ R67, R67, c[0x0][0x2ec] ;  /* 0x0000bb0043437a20 */ /* 0x000fe40000410000 */
[----:B------:R-:W-:Y:S01]  /*40d0*/  FMUL.FTZ R57, R84, c[0x0][0x2ec] ;  /* 0x0000bb0054397a20 */ /* 0x000fe20000410000 */
[C---:B------:R-:W-:Y:S01]  /*40e0*/  HMMA.16816.F32.BF16 R32, R8.reuse, R58, R32 ;  /* 0x0000003a0820723c */ /* 0x040fe20000041820 */
[----:B------:R-:W-:Y:S01]  /*40f0*/  FMUL.FTZ R41, R41, c[0x0][0x2ec] ;  /* 0x0000bb0029297a20 */ /* 0x000fe20000410000 */
[----:B------:R-:W-:Y:S05]  /*4100*/  MUFU.TANH R95, R49 ;  /* 0x00000031005f7308 */ /* 0x000fea0000002400 */
[----:B------:R-:W-:Y:S01]  /*4110*/  IADD3 R58, R104, 0x30, RZ ;  /* 0x00000030683a7810 */ /* 0x000fe20007ffe0ff */
[C---:B--2---:R-:W-:Y:S01]  /*4120*/  HMMA.16816.F32.BF16 R20, R8.reuse, R12, R20 ;  /* 0x0000000c0814723c */ /* 0x044fe20000041814 */
[----:B------:R-:W-:Y:S01]  /*4130*/  FMUL.FTZ R59, R85, c[0x0][0x2ec] ;  /* 0x0000bb00553b7a20 */ /* 0x000fe20000410000 */
[----:B------:R-:W-:Y:S06]  /*4140*/  MUFU.TANH R137, R50 ;  /* 0x0000003200897308 */ /* 0x000fec0000002400 */
[C---:B------:R-:W-:Y:S01]  /*4150*/  HMMA.16816.F32.BF16 R16, R8.reuse, R14, R16 ;  /* 0x0000000e0810723c */ /* 0x040fe20000041810 */
[----:B------:R-:W1:Y:S01]  /*4160*/  LDSM.16.M88.4 R12, [R170+0x8c00] ;  /* 0x008c0000aa0c783b */ /* 0x000e620000000200 */
[----:B------:R2:W-:Y:S06]  /*4170*/  MUFU.TANH R56, R51 ;  /* 0x0000003300387308 */ /* 0x0005ec0000002400 */
[----:B----4-:R-:W-:Y:S02]  /*4180*/  HMMA.16816.F32.BF16 R28, R8, R52, R28 ;  /* 0x00000034081c723c */ /* 0x010fe4000004181c */
[----:B------:R-:W-:Y:S05]  /*4190*/  MUFU.TANH R64, R64 ;  /* 0x0000004000407308 */ /* 0x000fea0000002400 */
[----:B------:R-:W-:Y:S01]  /*41a0*/  FMUL.FTZ R53, R87, c[0x0][0x2ec] ;  /* 0x0000bb0057357a20 */ /* 0x000fe20000410000 */
[C---:B---3--:R-:W-:Y:S01]  /*41b0*/  HMMA.16816.F32.BF16 R36, R44.reuse, R24, R36 ;  /* 0x000000182c24723c */ /* 0x048fe20000041824 */
[----:B------:R-:W-:Y:S01]  /*41c0*/  FMUL.FTZ R52, R86, c[0x0][0x2ec] ;  /* 0x0000bb0056347a20 */ /* 0x000fe20000410000 */
[----:B--2---:R-:W2:Y:S01]  /*41d0*/  LDSM.16.M88.4 R48, [R119+0x8400] ;  /* 0x008400007730783b */ /* 0x004ea20000000200 */
[----:B------:R-:W3:Y:S05]  /*41e0*/  MUFU.TANH R66, R66 ;  /* 0x0000004200427308 */ /* 0x000eea0000002400 */
[----:B------:R-:W-:Y:S01]  /*41f0*/  HMMA.16816.F32.BF16 R32, R44, R26, R32 ;  /* 0x0000001a2c20723c */ /* 0x000fe20000041820 */
[----:B------:R-:W4:Y:S02]  /*4200*/  LDSM.16.M88.4 R24, [R119+0x8800] ;  /* 0x008800007718783b */ /* 0x000f240000000200 */
[----:B------:R-:W-:Y:S05]  /*4210*/  MUFU.TANH R65, R65 ;  /* 0x0000004100417308 */ /* 0x000fea0000002400 */
[----:B------:R-:W-:Y:S03]  /*4220*/  HMMA.16816.F32.BF16 R76, R8, R54, R76 ;  /* 0x00000036084c723c */ /* 0x000fe6000004184c */
[----:B------:R-:W5:Y:S01]  /*4230*/  MUFU.TANH R67, R67 ;  /* 0x0000004300437308 */ /* 0x000f620000002400 */
[----:B---3--:R-:W-:-:S04]  /*4240*/  FFMA.FTZ R86, R0, R107, R66 ;  /* 0x0000006b00567223 */ /* 0x008fc80000010042 */
[----:B------:R-:W-:Y:S01]  /*4250*/  FMUL.FTZ R38, R38, c[0x0][0x2ec] ;  /* 0x0000bb0026267a20 */ /* 0x000fe20000410000 */
[C---:B-1----:R-:W-:Y:S01]  /*4260*/  HMMA.16816.F32.BF16 R100, R8.reuse, R12, R100 ;  /* 0x0000000c0864723c */ /* 0x042fe20000041864 */
[----:B------:R-:W-:Y:S01]  /*4270*/  FMUL.FTZ R36, R36, c[0x0][0x2ec] ;  /* 0x0000bb0024247a20 */ /* 0x000fe20000410000 */
[----:B------:R-:W-:Y:S01]  /*4280*/  I2F R75, R62 ;  /* 0x0000003e004b7306 */ /* 0x000fe20000201400 */
[----:B------:R-:W-:Y:S02]  /*4290*/  FMUL.FTZ R37, R37, c[0x0][0x2ec] ;  /* 0x0000bb0025257a20 */ /* 0x000fe40000410000 */
[----:B------:R-:W-:Y:S02]  /*42a0*/  FMUL.FTZ R39, R39, c[0x0][0x2ec] ;  /* 0x0000bb0027277a20 */ /* 0x000fe40000410000 */
[----:B------:R-:W-:Y:S01]  /*42b0*/  IADD3 R12, R121, 0x1, R178 ;  /* 0x00000001790c7810 */ /* 0x000fe20007ffe0b2 */
[----:B------:R-:W-:Y:S01]  /*42c0*/  FFMA.FTZ R13, R0, R105, R130 ;  /* 0x00000069000d7223 */ /* 0x000fe20000010082 */
[----:B------:R-:W-:Y:S01]  /*42d0*/  HMMA.16816.F32.BF16 R96, R8, R14, R96 ;  /* 0x0000000e0860723c */ /* 0x000fe20000041860 */
[----:B------:R-:W1:Y:S01]  /*42e0*/  I2F R129, R126 ;  /* 0x0000007e00817306 */ /* 0x000e620000201400 */
[----:B------:R-:W-:Y:S01]  /*42f0*/  IADD3 R125, R113, R12, -R125 ;  /* 0x0000000c717d7210 */ /* 0x000fe20007ffe87d */
[----:B------:R-:W-:-:S02]  /*4300*/  FMUL.FTZ R34, R34, c[0x0][0x2ec] ;  /* 0x0000bb0022227a20 */ /* 0x000fc40000410000 */
[----:B------:R-:W-:Y:S01]  /*4310*/  FMUL.FTZ R151, R35, c[0x0][0x2ec] ;  /* 0x0000bb0023977a20 */ /* 0x000fe20000410000 */
[----:B------:R-:W-:Y:S01]  /*4320*/  IADD3 R12, R125, c[0x0][0x2e8], RZ ;  /* 0x0000ba007d0c7a10 */ /* 0x000fe20007ffe0ff */
[----:B------:R-:W-:Y:S01]  /*4330*/  FMUL.FTZ R159, R32, c[0x0][0x2ec] ;  /* 0x0000bb00209f7a20 */ /* 0x000fe20000410000 */
[C---:B--2---:R-:W-:Y:S01]  /*4340*/  HMMA.16816.F32.BF16 R28, R44.reuse, R48, R28 ;  /* 0x000000302c1c723c */ /* 0x044fe2000004181c */
[----:B------:R-:W-:Y:S01]  /*4350*/  I2F R89, R88 ;  /* 0x0000005800597306 */ /* 0x000fe20000201400 */
[----:B------:R-:W-:Y:S01]  /*4360*/  IMNMX R135, R12, R113, PT ;  /* 0x000000710c877217 */ /* 0x000fe20003800200 */
[----:B-----5:R-:W-:Y:S01]  /*4370*/  FFMA.FTZ R66, R0, R109, R67 ;  /* 0x0000006d00427223 */ /* 0x020fe20000010043 */
[----:B------:R-:W-:Y:S01]  /*4380*/  IADD3 R134, R12, 0x8, RZ ;  /* 0x000000080c867810 */ /* 0x000fe20007ffe0ff */
[----:B------:R-:W-:Y:S01]  /*4390*/  FFMA.FTZ R12, R0, R105, R136 ;  /* 0x00000069000c7223 */ /* 0x000fe20000010088 */
[----:B------:R-:W-:Y:S01]  /*43a0*/  ISETP.GE.AND P4, PT, R106, R135, PT ;  /* 0x000000876a00720c */ /* 0x000fe20003f86270 */
[----:B------:R-:W-:Y:S01]  /*43b0*/  FFMA.FTZ R49, R0, R109, R65 ;  /* 0x0000006d00317223 */ /* 0x000fe20000010041 */
[----:B------:R-:W-:Y:S01]  /*43c0*/  IMNMX R134, R134, R113, PT ;  /* 0x0000007186867217 */ /* 0x000fe20003800200 */
[C---:B----4-:R-:W-:Y:S01]  /*43d0*/  HMMA.16816.F32.BF16 R20, R44.reuse, R24, R20 ;  /* 0x000000182c14723c */ /* 0x050fe20000041814 */
[----:B------:R-:W-:Y:S01]  /*43e0*/  FSEL R13, R13, -INF , !P4 ;  /* 0xff8000000d0d7808 */ /* 0x000fe20006000000 */
[----:B------:R-:W-:Y:S01]  /*43f0*/  I2F R61, R72 ;  /* 0x00000048003d7306 */ /* 0x000fe20000201400 */
[----:B------:R-:W-:Y:S01]  /*4400*/  ISETP.GE.AND P4, PT, R118, R135, PT ;  /* 0x000000877600720c */ /* 0x000fe20003f86270 */
[----:B------:R-:W-:Y:S01]  /*4410*/  FFMA.FTZ R65, R0, R127, R73 ;  /* 0x0000007f00417223 */ /* 0x000fe20000010049 */
[-C--:B------:R-:W-:Y:S01]  /*4420*/  ISETP.GE.AND P2, PT, R106, R134.reuse, PT ;  /* 0x000000866a00720c */ /* 0x080fe20003f46270 */
[----:B------:R-:W-:Y:S01]  /*4430*/  FFMA.FTZ R106, R0, R111, R74 ;  /* 0x0000006f006a7223 */ /* 0x000fe2000001004a */
[----:B------:R-:W-:Y:S01]  /*4440*/  ISETP.GE.AND P3, PT, R108, R135, PT ;  /* 0x000000876c00720c */ /* 0x000fe20003f66270 */
[C---:B------:R-:W-:Y:S01]  /*4450*/  FFMA.FTZ R24, R0.reuse, R111, R60 ;  /* 0x0000006f00187223 */ /* 0x040fe2000001003c */
[C---:B------:R-:W-:Y:S01]  /*4460*/  HMMA.16816.F32.BF16 R76, R44.reuse, R50, R76 ;  /* 0x000000322c4c723c */ /* 0x040fe2000004184c */
[----:B------:R-:W-:Y:S01]  /*4470*/  FFMA.FTZ R74, R0, R127, R63 ;  /* 0x0000007f004a7223 */ /* 0x000fe2000001003f */
[----:B------:R-:W2:Y:S01]  /*4480*/  MUFU.TANH R71, R71 ;  /* 0x0000004700477308 */ /* 0x000ea20000002400 */
[----:B------:R-:W-:Y:S01]  /*4490*/  FSEL R12, R12, -INF , !P2 ;  /* 0xff8000000c0c7808 */ /* 0x000fe20005000000 */
[----:B-1----:R-:W-:Y:S01]  /*44a0*/  FFMA.FTZ R68, R0, R129, R68 ;  /* 0x0000008100447223 */ /* 0x002fe20000010044 */
[----:B------:R-:W-:Y:S01]  /*44b0*/  FSEL R63, R24, -INF , !P4 ;  /* 0xff800000183f7808 */ /* 0x000fe20006000000 */
[----:B------:R-:W-:Y:S01]  /*44c0*/  FMUL.FTZ R25, R30, c[0x0][0x2ec] ;  /* 0x0000bb001e197a20 */ /* 0x000fe20000410000 */
[-C--:B------:R-:W-:Y:S01]  /*44d0*/  ISETP.GE.AND P0, PT, R108, R134.reuse, PT ;  /* 0x000000866c00720c */ /* 0x080fe20003f06270 */
[----:B------:R-:W-:Y:S01]  /*44e0*/  FFMA.FTZ R51, R0, R107, R64 ;  /* 0x0000006b00337223 */ /* 0x000fe20000010040 */
[-C--:B------:R-:W-:Y:S01]  /*44f0*/  ISETP.GE.AND P2, PT, R118, R134.reuse, PT ;  /* 0x000000867600720c */ /* 0x080fe20003f46270 */
[----:B------:R1:W-:Y:S01]  /*4500*/  MUFU.TANH R60, R25 ;  /* 0x00000019003c7308 */ /* 0x0003e20000002400 */
[----:B------:R-:W-:Y:S01]  /*4510*/  FMUL.FTZ R28, R28, c[0x0][0x2ec] ;  /* 0x0000bb001c1c7a20 */ /* 0x000fe20000410000 */
[----:B------:R-:W-:Y:S01]  /*4520*/  IADD3 R108, R104, 0x49, RZ ;  /* 0x00000049686c7810 */ /* 0x000fe20007ffe0ff */
[----:B------:R-:W-:Y:S01]  /*4530*/  FMUL.FTZ R29, R29, c[0x0][0x2ec] ;  /* 0x0000bb001d1d7a20 */ /* 0x000fe20000410000 */
[----:B------:R-:W-:Y:S01]  /*4540*/  FSEL R51, R51, -INF , !P3 ;  /* 0xff80000033337808 */ /* 0x000fe20005800000 */
[----:B------:R-:W-:Y:S01]  /*4550*/  FMUL.FTZ R31, R31, c[0x0][0x2ec] ;  /* 0x0000bb001f1f7a20 */ /* 0x000fe20000410000 */
[----:B------:R-:W-:Y:S01]  /*4560*/  FSEL R86, R86, -INF , !P0 ;  /* 0xff80000056567808 */ /* 0x000fe20004000000 */
[----:B------:R-:W-:Y:S01]  /*4570*/  FMUL.FTZ R33, R33, c[0x0][0x2ec] ;  /* 0x0000bb0021217a20 */ /* 0x000fe20000410000 */
[----:B------:R-:W-:Y:S01]  /*4580*/  MUFU.TANH R92, R92 ;  /* 0x0000005c005c7308 */ /* 0x000fe20000002400 */
[----:B------:R-:W-:Y:S01]  /*4590*/  FSEL R106, R106, -INF , !P2 ;  /* 0xff8000006a6a7808 */ /* 0x000fe20005000000 */
[----:B--2---:R-:W-:Y:S01]  /*45a0*/  FFMA.FTZ R71, R0, R89, R71 ;  /* 0x0000005900477223 */ /* 0x004fe20000010047 */
[-C--:B------:R-:W-:Y:S01]  /*45b0*/  ISETP.GE.AND P5, PT, R110, R135.reuse, PT ;  /* 0x000000876e00720c */ /* 0x080fe20003fa6270 */
[----:B------:R-:W-:Y:S01]  /*45c0*/  FMUL.FTZ R20, R20, c[0x0][0x2ec] ;  /* 0x0000bb0014147a20 */ /* 0x000fe20000410000 */
[C---:B------:R-:W-:Y:S01]  /*45d0*/  ISETP.GE.AND P3, PT, R124.reuse, R135, PT ;  /* 0x000000877c00720c */ /* 0x040fe20003f66270 */
[----:B------:R-:W-:Y:S01]  /*45e0*/  FMUL.FTZ R21, R21, c[0x0][0x2ec] ;  /* 0x0000bb0015157a20 */ /* 0x000fe20000410000 */
[-C--:B------:R-:W-:Y:S01]  /*45f0*/  ISETP.GE.AND P0, PT, R124, R134.reuse, PT ;  /* 0x000000867c00720c */ /* 0x080fe20003f06270 */
[----:B-1----:R-:W-:Y:S01]  /*4600*/  HMMA.16816.F32.BF16 R24, R44, R26, R16 ;  /* 0x0000001a2c18723c */ /* 0x002fe20000041810 */
[----:B------:R-:W1:Y:S01]  /*4610*/  LDSM.16.M88.4 R16, [R119+0x8c00] ;  /* 0x008c00007710783b */ /* 0x000e620000000200 */
[----:B------:R-:W2:Y:S01]  /*4620*/  MUFU.TANH R90, R90 ;  /* 0x0000005a005a7308 */ /* 0x000ea20000002400 */
[----:B------:R-:W-:Y:S01]  /*4630*/  ISETP.GE.AND P2, PT, R128, R134, PT ;  /* 0x000000868000720c */ /* 0x000fe20003f46270 */
[----:B------:R-:W-:Y:S01]  /*4640*/  FMUL.FTZ R22, R22, c[0x0][0x2ec] ;  /* 0x0000bb0016167a20 */ /* 0x000fe20000410000 */
[C---:B------:R-:W-:Y:S01]  /*4650*/  IADD3 R32, R104.reuse, 0x38, RZ ;  /* 0x0000003868207810 */ /* 0x040fe20007ffe0ff */
[----:B------:R-:W-:Y:S01]  /*4660*/  FMUL.FTZ R23, R23, c[0x0][0x2ec] ;  /* 0x0000bb0017177a20 */ /* 0x000fe20000410000 */
[----:B------:R-:W-:Y:S01]  /*4670*/  IADD3 R35, R104, 0x39, RZ ;  /* 0x0000003968237810 */ /* 0x000fe20007ffe0ff */
[----:B------:R-:W-:-:S04]  /*4680*/  DEPBAR.LE SB0, 0x0 ;  /* 0x000080000000791a */ /* 0x000fc80000000000 */
[----:B------:R-:W-:Y:S01]  /*4690*/  MUFU.TANH R53, R53 ;  /* 0x0000003500357308 */ /* 0x000fe20000002400 */
[-C--:B------:R-:W-:Y:S02]  /*46a0*/  ISETP.GE.AND P1, PT, R110, R134.reuse, PT ;  /* 0x000000866e00720c */ /* 0x080fe40003f26270 */
[----:B------:R-:W-:Y:S02]  /*46b0*/  FSEL R49, R49, -INF , !P5 ;  /* 0xff80000031317808 */ /* 0x000fe40006800000 */
[----:B------:R-:W-:Y:S01]  /*46c0*/  IADD3 R64, R104, 0x58, RZ ;  /* 0x0000005868407810 */ /* 0x000fe20007ffe0ff */
[----:B--2---:R-:W-:Y:S01]  /*46d0*/  FFMA.FTZ R54, R0, R129, R90 ;  /* 0x0000008100367223 */ /* 0x004fe2000001005a */
[----:B------:R-:W-:Y:S01]  /*46e0*/  FSEL R65, R65, -INF , !P3 ;  /* 0xff80000041417808 */ /* 0x000fe20005800000 */
[----:B------:R-:W2:Y:S01]  /*46f0*/  I2F R84, R138 ;  /* 0x0000008a00547306 */ /* 0x000ea20000201400 */
[----:B------:R-:W-:Y:S01]  /*4700*/  FSEL R74, R74, -INF , !P0 ;  /* 0xff8000004a4a7808 */ /* 0x000fe20004000000 */
[----:B------:R-:W-:Y:S01]  /*4710*/  FMUL.FTZ R90, R76, c[0x0][0x2ec] ;  /* 0x0000bb004c5a7a20 */ /* 0x000fe20000410000 */
[-C--:B------:R-:W-:Y:S01]  /*4720*/  ISETP.GE.AND P5, PT, R126, R135.reuse, PT ;  /* 0x000000877e00720c */ /* 0x080fe20003fa6270 */
[----:B------:R-:W-:Y:S01]  /*4730*/  FMUL.FTZ R9, R26, c[0x0][0x2ec] ;  /* 0x0000bb001a097a20 */ /* 0x000fe20000410000 */
[C---:B------:R-:W-:Y:S01]  /*4740*/  ISETP.GE.AND P3, PT, R88.reuse, R135, PT ;  /* 0x000000875800720c */ /* 0x040fe20003f66270 */
[----:B------:R-:W-:Y:S01]  /*4750*/  FMUL.FTZ R25, R25, c[0x0][0x2ec] ;  /* 0x0000bb0019197a20 */ /* 0x000fe20000410000 */
[-C--:B------:R-:W-:Y:S01]  /*4760*/  ISETP.GE.AND P0, PT, R88, R134.reuse, PT ;  /* 0x000000865800720c */ /* 0x080fe20003f06270 */
[----:B------:R3:W-:Y:S01]  /*4770*/  I2F R83, R82 ;  /* 0x0000005200537306 */ /* 0x0007e20000201400 */
[----:B------:R-:W-:Y:S01]  /*4780*/  FSEL R66, R66, -INF , !P1 ;  /* 0xff80000042427808 */ /* 0x000fe20004800000 */
[----:B------:R-:W-:Y:S01]  /*4790*/  FMUL.FTZ R24, R24, c[0x0][0x2ec] ;  /* 0x0000bb0018187a20 */ /* 0x000fe20000410000 */
[----:B------:R-:W-:Y:S01]  /*47a0*/  ISETP.GE.AND P1, PT, R126, R134, PT ;  /* 0x000000867e00720c */ /* 0x000fe20003f26270 */
[----:B------:R-:W-:Y:S01]  /*47b0*/  FMUL.FTZ R10, R27, c[0x0][0x2ec] ;  /* 0x0000bb001b0a7a20 */ /* 0x000fe20000410000 */
[----:B------:R-:W-:-:S02]  /*47c0*/  FSEL R73, R68, -INF , !P5 ;  /* 0xff80000044497808 */ /* 0x000fc40006800000 */
[----:B------:R-:W-:Y:S01]  /*47d0*/  FSEL R149, R71, -INF , !P3 ;  /* 0xff80000047957808 */ /* 0x000fe20005800000 */
[----:B------:R-:W4:Y:S01]  /*47e0*/  MUFU.TANH R93, R93 ;  /* 0x0000005d005d7308 */ /* 0x000f220000002400 */
[----:B--2---:R-:W-:Y:S01]  /*47f0*/  FFMA.FTZ R53, R0, R84, R53 ;  /* 0x0000005400357223 */ /* 0x004fe20000010035 */
[----:B------:R-:W-:Y:S02]  /*4800*/  IADD3 R68, R104, 0x68, RZ ;  /* 0x0000006868447810 */ /* 0x000fe40007ffe0ff */
[----:B------:R-:W-:Y:S01]  /*4810*/  ISETP.GE.AND P3, PT, R62, R135, PT ;  /* 0x000000873e00720c */ /* 0x000fe20003f66270 */
[----:B-1----:R-:W-:Y:S01]  /*4820*/  HMMA.16816.F32.BF16 R100, R44, R16, R100 ;  /* 0x000000102c64723c */ /* 0x002fe20000041864 */
[----:B------:R-:W-:Y:S02]  /*4830*/  FSEL R54, R54, -INF , !P1 ;  /* 0xff80000036367808 */ /* 0x000fe40004800000 */
[----:B------:R-:W-:Y:S01]  /*4840*/  MUFU.TANH R91, R91 ;  /* 0x0000005b005b7308 */ /* 0x000fe20000002400 */
[----:B------:R-:W-:-:S02]  /*4850*/  IADD3 R118, R104, 0x51, RZ ;  /* 0x0000005168767810 */ /* 0x000fc40007ffe0ff */
[C---:B------:R-:W-:Y:S02]  /*4860*/  ISETP.GE.AND P1, PT, R82.reuse, R134, PT ;  /* 0x000000865200720c */ /* 0x040fe40003f26270 */
[----:B------:R-:W-:Y:S01]  /*4870*/  HMMA.16816.F32.BF16 R16, R44, R18, R96 ;  /* 0x000000122c10723c */ /* 0x000fe20000041860 */
[----:B------:R-:W-:Y:S02]  /*4880*/  ISETP.GE.AND P5, PT, R82, R135, PT ;  /* 0x000000875200720c */ /* 0x000fe40003fa6270 */
[----:B------:R1:W-:Y:S01]  /*4890*/  MUFU.TANH R141, R42 ;  /* 0x0000002a008d7308 */ /* 0x0003e20000002400 */
[C---:B------:R-:W-:Y:S02]  /*48a0*/  IADD3 R30, R104.reuse, 0x60, RZ ;  /* 0x00000060681e7810 */ /* 0x040fe40007ffe0ff */
[C---:B------:R-:W-:Y:S02]  /*48b0*/  IADD3 R125, R104.reuse, 0x41, RZ ;  /* 0x00000041687d7810 */ /* 0x040fe40007ffe0ff */
[----:B------:R-:W-:-:S02]  /*48c0*/  IADD3 R76, R104, 0x69, RZ ;  /* 0x00000069684c7810 */ /* 0x000fc40007ffe0ff */
[----:B------:R-:W-:Y:S01]  /*48d0*/  IADD3 R110, R104, 0x50, RZ ;  /* 0x00000050686e7810 */ /* 0x000fe20007ffe0ff */
[----:B------:R4:W-:Y:S01]  /*48e0*/  MUFU.TANH R155, R38 ;  /* 0x00000026009b7308 */ /* 0x0009e20000002400 */
[----:B------:R-:W-:Y:S02]  /*48f0*/  ISETP.GE.AND P4, PT, R128, R135, PT ;  /* 0x000000878000720c */ /* 0x000fe40003f86270 */
[C---:B---3--:R-:W-:Y:S02]  /*4900*/  IADD3 R82, R104.reuse, 0x78, RZ ;  /* 0x0000007868527810 */ /* 0x048fe40007ffe0ff */
[----:B------:R-:W-:Y:S01]  /*4910*/  IADD3 R124, R104, 0x59, RZ ;  /* 0x00000059687c7810 */ /* 0x000fe20007ffe0ff */
[----:B------:R-:W-:Y:S02]  /*4920*/  FMUL.FTZ R100, R100, c[0x0][0x2ec] ;  /* 0x0000bb0064647a20 */ /* 0x000fe40000410000 */
[----:B------:R-:W2:Y:S01]  /*4930*/  I2F R48, R114 ;  /* 0x0000007200307306 */ /* 0x000ea20000201400 */
[----:B-1----:R-:W-:Y:S01]  /*4940*/  FFMA.FTZ R42, R0, R131, R70 ;  /* 0x00000083002a7223 */ /* 0x002fe20000010046 */
[----:B------:R-:W-:Y:S01]  /*4950*/  IADD3 R70, R104, 0x61, RZ ;  /* 0x0000006168467810 */ /* 0x000fe20007ffe0ff */
[----:B------:R-:W-:-:S02]  /*4960*/  FMUL.FTZ R11, R101, c[0x0][0x2ec] ;  /* 0x0000bb00650b7a20 */ /* 0x000fc40000410000 */
[----:B------:R-:W-:Y:S01]  /*4970*/  FMUL.FTZ R16, R16, c[0x0][0x2ec] ;  /* 0x0000bb0010107a20 */ /* 0x000fe20000410000 */
[----:B------:R-:W-:Y:S01]  /*4980*/  FSEL R42, R42, -INF , !P2 ;  /* 0xff8000002a2a7808 */ /* 0x000fe20005000000 */
[----:B------:R-:W-:Y:S01]  /*4990*/  FMUL.FTZ R14, R102, c[0x0][0x2ec] ;  /* 0x0000bb00660e7a20 */ /* 0x000fe20000410000 */
[----:B------:R-:W-:Y:S01]  /*49a0*/  I2F R85, R58 ;  /* 0x0000003a00557306 */ /* 0x000fe20000201400 */
[----:B------:R-:W-:Y:S01]  /*49b0*/  ISETP.GE.AND P2, PT, R72, R134, PT ;  /* 0x000000864800720c */ /* 0x000fe20003f46270 */
[----:B----4-:R-:W-:Y:S02]  /*49c0*/  FFMA.FTZ R38, R0, R83, R93 ;  /* 0x0000005300267223 */ /* 0x010fe4000001005d */
[----:B------:R-:W-:Y:S02]  /*49d0*/  FMUL.FTZ R15, R103, c[0x0][0x2ec] ;  /* 0x0000bb00670f7a20 */ /* 0x000fe40000410000 */
[----:B------:R-:W-:Y:S01]  /*49e0*/  FMUL.FTZ R18, R18, c[0x0][0x2ec] ;  /* 0x0000bb0012127a20 */ /* 0x000fe20000410000 */
[----:B------:R-:W-:Y:S01]  /*49f0*/  FSEL R38, R38, -INF , !P1 ;  /* 0xff80000026267808 */ /* 0x000fe20004800000 */
[----:B------:R-:W-:Y:S01]  /*4a00*/  MUFU.TANH R52, R52 ;  /* 0x0000003400347308 */ /* 0x000fe20000002400 */
[----:B--2---:R-:W-:Y:S01]  /*4a10*/  FFMA.FTZ R144, R0, R48, R155 ;  /* 0x0000003000907223 */ /* 0x004fe2000001009b */
[----:B------:R-:W-:Y:S01]  /*4a20*/  ISETP.GE.AND P1, PT, R58, R134, PT ;  /* 0x000000863a00720c */ /* 0x000fe20003f26270 */
[----:B------:R-:W-:-:S02]  /*4a30*/  FMUL.FTZ R19, R19, c[0x0][0x2ec] ;  /* 0x0000bb0013137a20 */ /* 0x000fc40000410000 */
[----:B------:R-:W-:-:S03]  /*4a40*/  FMUL.FTZ R17, R17, c[0x0][0x2ec] ;  /* 0x0000bb0011117a20 */ /* 0x000fc60000410000 */
[----:B------:R1:W-:Y:S08]  /*4a50*/  MUFU.TANH R157, R34 ;  /* 0x00000022009d7308 */ /* 0x0003f00000002400 */
[----:B------:R-:W-:Y:S01]  /*4a60*/  MUFU.TANH R57, R57 ;  /* 0x0000003900397308 */ /* 0x000fe20000002400 */
[----:B-1----:R-:W-:-:S07]  /*4a70*/  FFMA.FTZ R34, R0, R75, R56 ;  /* 0x0000004b00227223 */ /* 0x002fce0000010038 */
[----:B------:R-:W-:Y:S01]  /*4a80*/  MUFU.TANH R121, R28 ;  /* 0x0000001c00797308 */ /* 0x000fe20000002400 */
[----:B------:R-:W-:-:S07]  /*4a90*/  FMUL.FTZ R56, R78, c[0x0][0x2ec] ;  /* 0x0000bb004e387a20 */ /* 0x000fce0000410000 */
[----:B------:R1:W-:Y:S08]  /*4aa0*/  MUFU.TANH R87, R40 ;  /* 0x0000002800577308 */ /* 0x0003f00000002400 */
[----:B------:R2:W3:Y:S08]  /*4ab0*/  MUFU.TANH R143, R36 ;  /* 0x00000024008f7308 */ /* 0x0004f00000002400 */
[----:B------:R-:W-:Y:S01]  /*4ac0*/  MUFU.TANH R151, R151 ;  /* 0x0000009700977308 */ /* 0x000fe20000002400 */
[----:B-1----:R-:W-:Y:S01]  /*4ad0*/  FFMA.FTZ R40, R0, R89, R92 ;  /* 0x0000005900287223 */ /* 0x002fe2000001005c */
[----:B------:R-:W-:-:S04]  /*4ae0*/  IADD3 R89, R104, 0x71, RZ ;  /* 0x0000007168597810 */ /* 0x000fc80007ffe0ff */
[----:B------:R-:W-:Y:S02]  /*4af0*/  FSEL R40, R40, -INF , !P0 ;  /* 0xff80000028287808 */ /* 0x000fe40004000000 */
[----:B------:R-:W1:Y:S01]  /*4b00*/  I2F R28, R108 ;  /* 0x0000006c001c7306 */ /* 0x000e620000201400 */
[----:B--2---:R-:W-:Y:S01]  /*4b10*/  FFMA.FTZ R36, R0, R61, R137 ;  /* 0x0000003d00247223 */ /* 0x004fe20000010089 */
[----:B------:R-:W-:Y:S01]  /*4b20*/  ISETP.GE.AND P0, PT, R62, R134, PT ;  /* 0x000000863e00720c */ /* 0x000fe20003f06270 */
[----:B---3--:R-:W-:-:S03]  /*4b30*/  FFMA.FTZ R143, R0, R48, R143 ;  /* 0x00000030008f7223 */ /* 0x008fc6000001008f */
[----:B------:R-:W-:Y:S02]  /*4b40*/  FSEL R36, R36, -INF , !P2 ;  /* 0xff80000024247808 */ /* 0x000fe40005000000 */
[----:B------:R-:W-:Y:S01]  /*4b50*/  MUFU.TANH R147, R37 ;  /* 0x0000002500937308 */ /* 0x000fe20000002400 */
[-C--:B------:R-:W-:Y:S02]  /*4b60*/  ISETP.GE.AND P2, PT, R138, R134.reuse, PT ;  /* 0x000000868a00720c */ /* 0x080fe40003f46270 */
[----:B------:R-:W-:Y:S02]  /*4b70*/  FSEL R34, R34, -INF , !P0 ;  /* 0xff80000022227808 */ /* 0x000fe40004000000 */
[----:B------:R-:W-:Y:S02]  /*4b80*/  FSEL R152, R53, -INF , !P2 ;  /* 0xff80000035987808 */ /* 0x000fe40005000000 */
[-C--:B------:R-:W-:Y:S01]  /*4b90*/  ISETP.GE.AND P0, PT, R32, R134.reuse, PT ;  /* 0x000000862000720c */ /* 0x080fe20003f06270 */
[----:B------:R2:W-:Y:S01]  /*4ba0*/  MUFU.TANH R139, R43 ;  /* 0x0000002b008b7308 */ /* 0x0005e20000002400 */
[----:B------:R-:W-:Y:S01]  /*4bb0*/  ISETP.GE.AND P2, PT, R114, R134, PT ;  /* 0x000000867200720c */ /* 0x000fe20003f46270 */
[----:B-1----:R-:W-:-:S03]  /*4bc0*/  FFMA.FTZ R150, R0, R28, R151 ;  /* 0x0000001c00967223 */ /* 0x002fc60000010097 */
[----:B------:R-:W-:Y:S02]  /*4bd0*/  FSEL R144, R144, -INF , !P2 ;  /* 0xff80000090907808 */ /* 0x000fe40005000000 */
[-C--:B------:R-:W-:Y:S01]  /*4be0*/  ISETP.GE.AND P2, PT, R108, R134.reuse, PT ;  /* 0x000000866c00720c */ /* 0x080fe20003f46270 */
[----:B------:R-:W1:Y:S03]  /*4bf0*/  I2F R37, R32 ;  /* 0x0000002000257306 */ /* 0x000e660000201400 */
[----:B------:R-:W-:Y:S02]  /*4c00*/  FSEL R150, R150, -INF , !P2 ;  /* 0xff80000096967808 */ /* 0x000fe40005000000 */
[----:B------:R-:W-:-:S03]  /*4c10*/  ISETP.GE.AND P2, PT, R64, R134, PT ;  /* 0x000000864000720c */ /* 0x000fc60003f46270 */
[----:B------:R-:W3:Y:S01]  /*4c20*/  I2F R50, R35 ;  /* 0x0000002300327306 */ /* 0x000ee20000201400 */
[----:B--2---:R-:W-:-:S05]  /*4c30*/  FFMA.FTZ R43, R0, R83, R91 ;  /* 0x00000053002b7223 */ /* 0x004fca000001005b */
[----:B------:R-:W-:Y:S02]  /*4c40*/  FSEL R43, R43, -INF , !P5 ;  /* 0xff8000002b2b7808 */ /* 0x000fe40006800000 */
[----:B------:R-:W2:Y:S01]  /*4c50*/  MUFU.TANH R55, R41 ;  /* 0x0000002900377308 */ /* 0x000ea20000002400 */
[----:B------:R-:W-:Y:S01]  /*4c60*/  ISETP.GE.AND P5, PT, R58, R135, PT ;  /* 0x000000873a00720c */ /* 0x000fe20003fa6270 */
[CC--:B-1----:R-:W-:Y:S02]  /*4c70*/  FFMA.FTZ R87, R0.reuse, R37.reuse, R87 ;  /* 0x0000002500577223 */ /* 0x0c2fe40000010057 */
[C---:B------:R-:W-:Y:S02]  /*4c80*/  FFMA.FTZ R141, R0.reuse, R37, R141 ;  /* 0x00000025008d7223 */ /* 0x040fe4000001008d */
[----:B------:R-:W-:Y:S02]  /*4c90*/  FMUL.FTZ R58, R77, c[0x0][0x2ec] ;  /* 0x0000bb004d3a7a20 */ /* 0x000fe40000410000 */
[----:B------:R-:W1:Y:S01]  /*4ca0*/  MUFU.TANH R69, R69 ;  /* 0x0000004500457308 */ /* 0x000e620000002400 */
[----:B---3--:R-:W-:Y:S01]  /*4cb0*/  FFMA.FTZ R139, R0, R50, R139 ;  /* 0x00000032008b7223 */ /* 0x008fe2000001008b */
[----:B------:R-:W-:-:S02]  /*4cc0*/  FSEL R146, R141, -INF , !P0 ;  /* 0xff8000008d927808 */ /* 0x000fc40004000000 */
[----:B------:R-:W-:-:S04]  /*4cd0*/  ISETP.GE.AND P0, PT, R125, R134, PT ;  /* 0x000000867d00720c */ /* 0x000fc80003f06270 */
[----:B------:R-:W-:Y:S01]  /*4ce0*/  MUFU.TANH R107, R29 ;  /* 0x0000001d006b7308 */ /* 0x000fe20000002400 */
[C---:B--2---:R-:W-:Y:S02]  /*4cf0*/  FFMA.FTZ R37, R0.reuse, R50, R55 ;  /* 0x0000003200257223 */ /* 0x044fe40000010037 */
[----:B------:R-:W-:-:S05]  /*4d00*/  FFMA.FTZ R41, R0, R61, R94 ;  /* 0x0000003d00297223 */ /* 0x000fca000001005e */
[----:B------:R2:W-:Y:S01]  /*4d10*/  MUFU.TANH R161, R39 ;  /* 0x0000002700a17308 */ /* 0x0005e20000002400 */
[----:B-1----:R-:W-:-:S05]  /*4d20*/  FFMA.FTZ R69, R0, R131, R69 ;  /* 0x0000008300457223 */ /* 0x002fca0000010045 */
[----:B------:R-:W-:Y:S02]  /*4d30*/  FSEL R69, R69, -INF , !P4 ;  /* 0xff80000045457808 */ /* 0x000fe40006000000 */
[----:B------:R-:W-:Y:S01]  /*4d40*/  I2F R29, R64 ;  /* 0x00000040001d7306 */ /* 0x000fe20000201400 */
[-C--:B------:R-:W-:Y:S02]  /*4d50*/  ISETP.GE.AND P4, PT, R72, R135.reuse, PT ;  /* 0x000000874800720c */ /* 0x080fe40003f86270 */
[----:B------:R-:W-:Y:S02]  /*4d60*/  IADD3 R72, R104, 0x70, RZ ;  /* 0x0000007068487810 */ /* 0x000fe40007ffe0ff */
[----:B------:R-:W-:Y:S02]  /*4d70*/  FSEL R41, R41, -INF , !P4 ;  /* 0xff80000029297808 */ /* 0x000fe40006000000 */
[----:B------:R-:W-:Y:S01]  /*4d80*/  ISETP.GE.AND P4, PT, R138, R135, PT ;  /* 0x000000878a00720c */ /* 0x000fe20003f86270 */
[----:B------:R-:W1:Y:S01]  /*4d90*/  MUFU.TANH R56, R56 ;  /* 0x0000003800387308 */ /* 0x000e620000002400 */
[----:B--2---:R-:W-:-:S05]  /*4da0*/  FFMA.FTZ R39, R0, R75, R95 ;  /* 0x0000004b00277223 */ /* 0x004fca000001005f */
[----:B------:R-:W-:Y:S02]  /*4db0*/  FSEL R39, R39, -INF , !P3 ;  /* 0xff80000027277808 */ /* 0x000fe40005800000 */
[----:B------:R-:W-:Y:S01]  /*4dc0*/  MUFU.TANH R159, R159 ;  /* 0x0000009f009f7308 */ /* 0x000fe20000002400 */
[----:B------:R-:W-:Y:S01]  /*4dd0*/  ISETP.GE.AND P3, PT, R32, R135, PT ;  /* 0x000000872000720c */ /* 0x000fe20003f66270 */
[----:B------:R-:W-:Y:S01]  /*4de0*/  FFMA.FTZ R32, R0, R85, R52 ;  /* 0x0000005500207223 */ /* 0x000fe20000010034 */
[----:B------:R-:W-:Y:S02]  /*4df0*/  IADD3 R52, R104, 0x79, RZ ;  /* 0x0000007968347810 */ /* 0x000fe40007ffe0ff */
[----:B------:R-:W-:Y:S02]  /*4e00*/  FSEL R145, R87, -INF , !P3 ;  /* 0xff80000057917808 */ /* 0x000fe40005800000 */
[----:B------:R-:W-:Y:S01]  /*4e10*/  FSEL R32, R32, -INF , !P1 ;  /* 0xff80000020207808 */ /* 0x000fe20004800000 */
[----:B------:R-:W2:Y:S01]  /*4e20*/  I2F R112, R115 ;  /* 0x0000007300707306 */ /* 0x000ea20000201400 */
[----:B------:R-:W-:Y:S01]  /*4e30*/  ISETP.GE.AND P1, PT, R35, R134, PT ;  /* 0x000000862300720c */ /* 0x000fe20003f26270 */
[----:B-1----:R-:W-:Y:S01]  /*4e40*/  FFMA.FTZ R56, R0, R29, R56 ;  /* 0x0000001d00387223 */ /* 0x002fe20000010038 */
[----:B------:R-:W-:-:S02]  /*4e50*/  ISETP.GE.AND P3, PT, R125, R135, PT ;  /* 0x000000877d00720c */ /* 0x000fc40003f66270 */
[----:B------:R-:W-:Y:S02]  /*4e60*/  FSEL R142, R139, -INF , !P1 ;  /* 0xff8000008b8e7808 */ /* 0x000fe40004800000 */
[----:B------:R-:W-:Y:S01]  /*4e70*/  FSEL R128, R56, -INF , !P2 ;  /* 0xff80000038807808 */ /* 0x000fe20005000000 */
[----:B------:R-:W-:Y:S01]  /*4e80*/  MUFU.TANH R88, R31 ;  /* 0x0000001f00587308 */ /* 0x000fe20000002400 */
[-C--:B------:R-:W-:Y:S02]  /*4e90*/  ISETP.GE.AND P1, PT, R115, R134.reuse, PT ;  /* 0x000000867300720c */ /* 0x080fe40003f26270 */
[----:B------:R-:W-:-:S05]  /*4ea0*/  ISETP.GE.AND P2, PT, R70, R134, PT ;  /* 0x000000864600720c */ /* 0x000fca0003f46270 */
[----:B------:R-:W-:Y:S01]  /*4eb0*/  I2F R31, R68 ;  /* 0x00000044001f7306 */ /* 0x000fe20000201400 */
[CC--:B--2---:R-:W-:Y:S02]  /*4ec0*/  FFMA.FTZ R139, R0.reuse, R112.reuse, R159 ;  /* 0x00000070008b7223 */ /* 0x0c4fe4000001009f */
[----:B------:R-:W-:-:S05]  /*4ed0*/  FFMA.FTZ R140, R0, R112, R157 ;  /* 0x00000070008c7223 */ /* 0x000fca000001009d */
[----:B------:R-:W1:Y:S01]  /*4ee0*/  MUFU.TANH R9, R9 ;  /* 0x0000000900097308 */ /* 0x000e620000002400 */
[----:B------:R-:W-:Y:S02]  /*4ef0*/  FSEL R140, R140, -INF , !P1 ;  /* 0xff8000008c8c7808 */ /* 0x000fe40004800000 */
[----:B------:R-:W-:-:S05]  /*4f00*/  ISETP.GE.AND P1, PT, R118, R134, PT ;  /* 0x000000867600720c */ /* 0x000fca0003f26270 */
[----:B------:R2:W-:Y:S08]  /*4f10*/  MUFU.TANH R153, R33 ;  /* 0x0000002100997308 */ /* 0x0005f00000002400 */
[----:B------:R-:W3:Y:S01]  /*4f20*/  I2F R67, R118 ;  /* 0x0000007600437306 */ /* 0x000ee20000201400 */
[----:B-1----:R-:W-:-:S07]  /*4f30*/  FFMA.FTZ R56, R0, R31, R9 ;  /* 0x0000001f00387223 */ /* 0x002fce0000010009 */
[----:B------:R-:W1:Y:S01]  /*4f40*/  MUFU.TANH R59, R59 ;  /* 0x0000003b003b7308 */ /* 0x000e620000002400 */
[----:B--2---:R-:W-:Y:S02]  /*4f50*/  FFMA.FTZ R33, R0, R85, R57 ;  /* 0x0000005500217223 */ /* 0x004fe40000010039 */
[----:B------:R-:W-:-:S03]  /*4f60*/  FMUL.FTZ R57, R79, c[0x0][0x2ec] ;  /* 0x0000bb004f397a20 */ /* 0x000fc60000410000 */
[----:B------:R-:W-:Y:S02]  /*4f70*/  FSEL R33, R33, -INF , !P5 ;  /* 0xff80000021217808 */ /* 0x000fe40006800000 */
[----:B------:R-:W-:Y:S01]  /*4f80*/  I2F R109, R30 ;  /* 0x0000001e006d7306 */ /* 0x000fe20000201400 */
[----:B------:R-:W-:Y:S01]  /*4f90*/  ISETP.GE.AND P5, PT, R35, R135, PT ;  /* 0x000000872300720c */ /* 0x000fe20003fa6270 */
[CC--:B---3--:R-:W-:Y:S02]  /*4fa0*/  FFMA.FTZ R107, R0.reuse, R67.reuse, R107 ;  /* 0x00000043006b7223 */ /* 0x0c8fe4000001006b */
[C---:B------:R-:W-:Y:S01]  /*4fb0*/  FFMA.FTZ R88, R0.reuse, R67, R88 ;  /* 0x0000004300587223 */ /* 0x040fe20000010058 */
[----:B------:R-:W-:Y:S02]  /*4fc0*/  FSEL R37, R37, -INF , !P5 ;  /* 0xff80000025257808 */ /* 0x000fe40006800000 */
[----:B------:R-:W-:Y:S01]  /*4fd0*/  ISETP.GE.AND P5, PT, R115, R135, PT ;  /* 0x000000877300720c */ /* 0x000fe20003fa6270 */
[----:B------:R-:W2:Y:S01]  /*4fe0*/  MUFU.TANH R20, R20 ;  /* 0x0000001400147308 */ /* 0x000ea20000002400 */
[----:B-1----:R-:W-:-:S02]  /*4ff0*/  FFMA.FTZ R35, R0, R84, R59 ;  /* 0x0000005400237223 */ /* 0x002fc4000001003b */
[----:B------:R-:W-:Y:S02]  /*5000*/  FSEL R139, R139, -INF , !P5 ;  /* 0xff8000008b8b7808 */ /* 0x000fe40006800000 */
[-C--:B------:R-:W-:Y:S02]  /*5010*/  ISETP.GE.AND P5, PT, R118, R135.reuse, PT ;  /* 0x000000877600720c */ /* 0x080fe40003fa6270 */
[----:B------:R-:W-:Y:S01]  /*5020*/  FSEL R35, R35, -INF , !P4 ;  /* 0xff80000023237808 */ /* 0x000fe20006000000 */
[----:B------:R-:W1:Y:S01]  /*5030*/  I2F R113, R125 ;  /* 0x0000007d00717306 */ /* 0x000e620000201400 */
[----:B------:R-:W-:Y:S02]  /*5040*/  FSEL R67, R107, -INF , !P5 ;  /* 0xff8000006b437808 */ /* 0x000fe40006800000 */
[-C--:B------:R-:W-:Y:S02]  /*5050*/  ISETP.GE.AND P5, PT, R30, R135.reuse, PT ;  /* 0x000000871e00720c */ /* 0x080fe40003fa6270 */
[----:B------:R-:W-:-:S03]  /*5060*/  ISETP.GE.AND P4, PT, R114, R135, PT ;  /* 0x000000877200720c */ /* 0x000fc60003f86270 */
[----:B------:R-:W-:Y:S01]  /*5070*/  I2F R83, R76 ;  /* 0x0000004c00537306 */ /* 0x000fe20000201400 */
[----:B--2---:R-:W-:Y:S01]  /*5080*/  FFMA.FTZ R20, R0, R109, R20 ;  /* 0x0000006d00147223 */ /* 0x004fe20000010014 */
[----:B------:R-:W-:Y:S02]  /*5090*/  FSEL R143, R143, -INF , !P4 ;  /* 0xff8000008f8f7808 */ /* 0x000fe40006000000 */
[----:B------:R-:W-:Y:S02]  /*50a0*/  ISETP.GE.AND P4, PT, R108, R135, PT ;  /* 0x000000876c00720c */ /* 0x000fe40003f86270 */
[----:B------:R-:W-:Y:S02]  /*50b0*/  FSEL R61, R20, -INF , !P5 ;  /* 0xff800000143d7808 */ /* 0x000fe40006800000 */
[----:B------:R-:W2:Y:S01]  /*50c0*/  MUFU.TANH R8, R25 ;  /* 0x0000001900087308 */ /* 0x000ea20000002400 */
[----:B-1----:R-:W-:Y:S01]  /*50d0*/  FFMA.FTZ R141, R0, R113, R147 ;  /* 0x00000071008d7223 */ /* 0x002fe20000010093 */
[----:B------:R-:W-:Y:S01]  /*50e0*/  ISETP.GE.AND P5, PT, R76, R135, PT ;  /* 0x000000874c00720c */ /* 0x000fe20003fa6270 */
[----:B------:R-:W-:-:S02]  /*50f0*/  FFMA.FTZ R148, R0, R113, R161 ;  /* 0x0000007100947223 */ /* 0x000fc400000100a1 */
[----:B------:R-:W-:Y:S01]  /*5100*/  FFMA.FTZ R147, R0, R28, R153 ;  /* 0x0000001c00937223 */ /* 0x000fe20000010099 */
[----:B------:R-:W-:Y:S02]  /*5110*/  FSEL R141, R141, -INF , !P3 ;  /* 0xff8000008d8d7808 */ /* 0x000fe40005800000 */
[----:B------:R-:W1:Y:S01]  /*5120*/  I2F R105, R110 ;  /* 0x0000006e00697306 */ /* 0x000e620000201400 */
[----:B------:R-:W-:Y:S02]  /*5130*/  FSEL R148, R148, -INF , !P0 ;  /* 0xff80000094947808 */ /* 0x000fe40004000000 */
[C---:B------:R-:W-:Y:S02]  /*5140*/  ISETP.GE.AND P3, PT, R110.reuse, R135, PT ;  /* 0x000000876e00720c */ /* 0x040fe40003f66270 */
[----:B------:R-:W-:Y:S02]  /*5150*/  ISETP.GE.AND P0, PT, R110, R134, PT ;  /* 0x000000866e00720c */ /* 0x000fe40003f06270 */
[----:B------:R-:W-:Y:S01]  /*5160*/  FSEL R147, R147, -INF , !P4 ;  /* 0xff80000093937808 */ /* 0x000fe20006000000 */
[----:B------:R-:W-:Y:S01]  /*5170*/  I2F R75, R82 ;  /* 0x00000052004b7306 */ /* 0x000fe20000201400 */
[----:B--2---:R-:W-:Y:S01]  /*5180*/  FFMA.FTZ R55, R0, R83, R8 ;  /* 0x0000005300377223 */ /* 0x004fe20000010008 */
[----:B------:R-:W-:-:S04]  /*5190*/  ISETP.GE.AND P4, PT, R64, R135, PT ;  /* 0x000000874000720c */ /* 0x000fc80003f86270 */
[----:B------:R-:W-:Y:S02]  /*51a0*/  FSEL R55, R55, -INF , !P5 ;  /* 0xff80000037377808 */ /* 0x000fe40006800000 */
[----:B------:R-:W2:Y:S01]  /*51b0*/  MUFU.TANH R9, R16 ;  /* 0x0000001000097308 */ /* 0x000ea20000002400 */
[----:B-1----:R-:W-:Y:S01]  /*51c0*/  FFMA.FTZ R121, R0, R105, R121 ;  /* 0x0000006900797223 */ /* 0x002fe20000010079 */
[----:B------:R-:W-:Y:S01]  /*51d0*/  ISETP.GE.AND P5, PT, R82, R135, PT ;  /* 0x000000875200720c */ /* 0x000fe20003fa6270 */
[----:B------:R-:W-:-:S03]  /*51e0*/  FFMA.FTZ R60, R0, R105, R60 ;  /* 0x00000069003c7223 */ /* 0x000fc6000001003c */
[----:B------:R-:W-:Y:S02]  /*51f0*/  FSEL R121, R121, -INF , !P3 ;  /* 0xff80000079797808 */ /* 0x000fe40005800000 */
[----:B------:R1:W-:Y:S01]  /*5200*/  I2F R111, R124 ;  /* 0x0000007c006f7306 */ /* 0x0003e20000201400 */
[----:B------:R-:W-:Y:S02]  /*5210*/  FSEL R126, R60, -INF , !P0 ;  /* 0xff8000003c7e7808 */ /* 0x000fe40004000000 */
[C---:B------:R-:W-:Y:S02]  /*5220*/  ISETP.GE.AND P3, PT, R124.reuse, R135, PT ;  /* 0x000000877c00720c */ /* 0x040fe40003f66270 */
[----:B------:R-:W-:-:S03]  /*5230*/  ISETP.GE.AND P0, PT, R124, R134, PT ;  /* 0x000000867c00720c */ /* 0x000fc60003f06270 */
[----:B------:R-:W3:Y:S01]  /*5240*/  MUFU.TANH R90, R90 ;  /* 0x0000005a005a7308 */ /* 0x000ee20000002400 */
[----:B--2---:R-:W-:-:S05]  /*5250*/  FFMA.FTZ R9, R0, R75, R9 ;  /* 0x0000004b00097223 */ /* 0x004fca0000010009 */
[----:B------:R-:W-:Y:S02]  /*5260*/  FSEL R46, R9, -INF , !P5 ;  /* 0xff800000092e7808 */ /* 0x000fe40006800000 */
[----:B------:R-:W2:Y:S01]  /*5270*/  MUFU.TANH R58, R58 ;  /* 0x0000003a003a7308 */ /* 0x000ea20000002400 */
[----:B-1----:R-:W-:Y:S02]  /*5280*/  FSEL R124, R88, -INF , !P1 ;  /* 0xff800000587c7808 */ /* 0x002fe40004800000 */
[----:B------:R-:W-:Y:S02]  /*5290*/  ISETP.GT.AND P5, PT, R180, R173, PT ;  /* 0x000000adb400720c */ /* 0x000fe40003fa4270 */
[----:B------:R-:W-:-:S03]  /*52a0*/  ISETP.GE.AND P1, PT, R30, R134, PT ;  /* 0x000000861e00720c */ /* 0x000fc60003f26270 */
[----:B------:R-:W1:Y:S01]  /*52b0*/  MUFU.TANH R57, R57 ;  /* 0x0000003900397308 */ /* 0x000e620000002400 */
[----:B---3--:R-:W-:-:S05]  /*52c0*/  FFMA.FTZ R90, R0, R29, R90 ;  /* 0x0000001d005a7223 */ /* 0x008fca000001005a */
[----:B------:R-:W-:Y:S02]  /*52d0*/  FSEL R127, R90, -INF , !P4 ;  /* 0xff8000005a7f7808 */ /* 0x000fe40006000000 */
[----:B------:R-:W-:Y:S01]  /*52e0*/  I2F R129, R70 ;  /* 0x0000004600817306 */ /* 0x000fe20000201400 */
[----:B--2---:R-:W-:Y:S01]  /*52f0*/  FFMA.FTZ R58, R0, R111, R58 ;  /* 0x0000006f003a7223 */ /* 0x004fe2000001003a */
[----:B------:R-:W-:-:S04]  /*5300*/  ISETP.GE.AND P4, PT, R70, R135, PT ;  /* 0x000000874600720c */ /* 0x000fc80003f86270 */
[----:B------:R-:W-:Y:S02]  /*5310*/  FSEL R125, R58, -INF , !P3 ;  /* 0xff8000003a7d7808 */ /* 0x000fe40005800000 */
[----:B------:R-:W2:Y:S01]  /*5320*/  MUFU.TANH R21, R21 ;  /* 0x0000001500157308 */ /* 0x000ea20000002400 */
[----:B-1----:R-:W-:Y:S01]  /*5330*/  FFMA.FTZ R57, R0, R111, R57 ;  /* 0x0000006f00397223 */ /* 0x002fe20000010039 */
[----:B------:R-:W-:-:S04]  /*5340*/  ISETP.GE.AND P3, PT, R68, R135, PT ;  /* 0x000000874400720c */ /* 0x000fc80003f66270 */
[----:B------:R-:W-:Y:S02]  /*5350*/  FSEL R62, R57, -INF , !P0 ;  /* 0xff800000393e7808 */ /* 0x000fe40004000000 */
[----:B------:R-:W1:Y:S01]  /*5360*/  MUFU.TANH R22, R22 ;  /* 0x0000001600167308 */ /* 0x000e620000002400 */
[----:B------:R-:W-:-:S04]  /*5370*/  ISETP.GE.AND P0, PT, R68, R134, PT ;  /* 0x000000864400720c */ /* 0x000fc80003f06270 */
[----:B------:R-:W-:Y:S02]  /*5380*/  FSEL R56, R56, -INF , !P0 ;  /* 0xff80000038387808 */ /* 0x000fe40004000000 */
[----:B------:R-:W-:Y:S01]  /*5390*/  ISETP.GE.AND P0, PT, R89, R134, PT ;  /* 0x000000865900720c */ /* 0x000fe20003f06270 */
[----:B------:R-:W3:Y:S01]  /*53a0*/  MUFU.TANH R23, R23 ;  /* 0x0000001700177308 */ /* 0x000ee20000002400 */
[----:B--2---:R-:W-:-:S05]  /*53b0*/  FFMA.FTZ R21, R0, R129, R21 ;  /* 0x0000008100157223 */ /* 0x004fca0000010015 */
[----:B------:R-:W-:Y:S02]  /*53c0*/  FSEL R59, R21, -INF , !P4 ;  /* 0xff800000153b7808 */ /* 0x000fe40006000000 */
[----:B------:R-:W2:Y:S01]  /*53d0*/  MUFU.TANH R24, R24 ;  /* 0x0000001800187308 */ /* 0x000ea20000002400 */
[----:B-1----:R-:W-:Y:S01]  /*53e0*/  FFMA.FTZ R22, R0, R109, R22 ;  /* 0x0000006d00167223 */ /* 0x002fe20000010016 */
[----:B------:R-:W-:-:S04]  /*53f0*/  ISETP.GE.AND P4, PT, R72, R135, PT ;  /* 0x000000874800720c */ /* 0x000fc80003f86270 */
[----:B------:R-:W-:Y:S02]  /*5400*/  FSEL R60, R22, -INF , !P1 ;  /* 0xff800000163c7808 */ /* 0x000fe40004800000 */
[----:B------:R-:W-:Y:S01]  /*5410*/  I2F R71, R72 ;  /* 0x0000004800477306 */ /* 0x000fe20000201400 */
[----:B---3--:R-:W-:Y:S01]  /*5420*/  FFMA.FTZ R23, R0, R129, R23 ;  /* 0x0000008100177223 */ /* 0x008fe20000010017 */
[----:B------:R-:W-:-:S04]  /*5430*/  ISETP.GE.AND P1, PT, R76, R134, PT ;  /* 0x000000864c00720c */ /* 0x000fc80003f26270 */
[----:B------:R-:W-:Y:S02]  /*5440*/  FSEL R58, R23, -INF , !P2 ;  /* 0xff800000173a7808 */ /* 0x000fe40005000000 */
[----:B------:R-:W-:Y:S01]  /*5450*/  I2F R77, R89 ;  /* 0x00000059004d7306 */ /* 0x000fe20000201400 */
[----:B--2---:R-:W-:Y:S01]  /*5460*/  FFMA.FTZ R24, R0, R31, R24 ;  /* 0x0000001f00187223 */ /* 0x004fe20000010018 */
        /* <DEDUP_REMOVED lines=16> */
[----:B------:R-:W3:Y:S01]  /*5570*/  I2F R3, R104 ;  /* 0x0000006800037306 */ /* 0x000ee20000201400 */
[----:B-1----:R-:W-:Y:S01]  /*5580*/  FFMA.FTZ R14, R0, R71, R14 ;  /* 0x00000047000e7223 */ /* 0x002fe2000001000e */
[----:B------:R-:W-:-:S04]  /*5590*/  ISETP.GE.AND P3, PT, R52, R135, PT ;  /* 0x000000873400720c */ /* 0x000fc80003f66270 */
[----:B------:R-:W-:Y:S02]  /*55a0*/  FSEL R29, R14, -INF , !P2 ;  /* 0xff8000000e1d7808 */ /* 0x000fe40005000000 */
[----:B------:R-:W-:Y:S01]  /*55b0*/  I2F R53, R52 ;  /* 0x0000003400357306 */ /* 0x000fe20000201400 */
[----:B--2---:R-:W-:Y:S01]  /*55c0*/  FFMA.FTZ R15, R0, R77, R15 ;  /* 0x0000004d000f7223 */ /* 0x004fe2000001000f */
[----:B------:R-:W-:Y:S01]  /*55d0*/  BAR.SYNC.DEFER_BLOCKING 0x0 ;  /* 0x0000000000007b1d */ /* 0x000fe20000010000 */
[----:B------:R-:W-:-:S03]  /*55e0*/  ISETP.GE.AND P2, PT, R104, R134, PT ;  /* 0x000000866800720c */ /* 0x000fc60003f46270 */
[----:B------:R-:W-:Y:S02]  /*55f0*/  FSEL R28, R15, -INF , !P0 ;  /* 0xff8000000f1c7808 */ /* 0x000fe40004000000 */
[----:B------:R-:W1:Y:S01]  /*5600*/  MUFU.TANH R8, R17 ;  /* 0x0000001100087308 */ /* 0x000e620000002400 */
[-C--:B---3--:R-:W-:Y:S01]  /*5610*/  FFMA.FTZ R80, R0, R3.reuse, R80 ;  /* 0x0000000300507223 */ /* 0x088fe20000010050 */
[----:B------:R-:W-:Y:S01]  /*5620*/  ISETP.GE.AND P0, PT, R52, R134, PT ;  /* 0x000000863400720c */ /* 0x000fe20003f06270 */
[----:B------:R-:W-:-:S03]  /*5630*/  FFMA.FTZ R81, R0, R3, R81 ;  /* 0x0000000300517223 */ /* 0x000fc60000010051 */
[----:B------:R-:W-:Y:S02]  /*5640*/  FSEL R9, R80, -INF , !P4 ;  /* 0xff80000050097808 */ /* 0x000fe40006000000 */
[----:B------:R-:W2:Y:S08]  /*5650*/  MUFU.TANH R18, R18 ;  /* 0x0000001200127308 */ /* 0x000eb00000002400 */
        /* <DEDUP_REMOVED lines=67> */
.L_x_2836:
[----:B------:R-:W-:-:S04]  /*5a90*/  LEA R15, -R116, RZ, 0x7 ;  /* 0x000000ff740f7211 */ /* 0x000fc800078e39ff */
[----:B------:R-:W-:Y:S02]  /*5aa0*/  SHF.R.S32.HI R16, RZ, 0x1f, R15 ;  /* 0x0000001fff107819 */ /* 0x000fe4000001140f */
.L_x_2837:
        /* <DEDUP_REMOVED lines=121> */
.L_x_2839:
[----:B------:R-:W-:Y:S05]  /*6240*/  BSYNC B0 ;  /* 0x0000000000007941 */ /* 0x000fea0003800000 */
.L_x_2838:
[----:B------:R-:W0:Y:S01]  /*6250*/  LDGDEPBAR ;  /* 0x00000000000079af */ /* 0x000e220000000000 */
[----:B------:R-:W-:-:S04]  /*6260*/  IADD3 R132, P0, R15, R132, RZ ;  /* 0x000000840f847210 */ /* 0x000fc80007f1e0ff */
[----:B------:R-:W-:Y:S02]  /*6270*/  IADD3.X R133, R16, R133, RZ, P0, !PT ;  /* 0x0000008510857210 */ /* 0x000fe400007fe4ff */
.L_x_2835:
        /* <DEDUP_REMOVED lines=60> */
[----:B-1----:R-:W-:Y:S01]  /*6640*/  LDSM.16.MT88.4 R16, [R168+0xb400] ;  /* 0x00b40000a810783b */ /* 0x002fe20000004200 */
[----:B------:R-:W-:Y:S02]  /*6650*/  FMNMX.FTZ R15, R31, R2, !PT ;  /* 0x000000021f0f7209 */ /* 0x000fe40007810000 */
[----:B------:R-:W-:Y:S01]  /*6660*/  FMNMX.FTZ R2, R30, R3, !PT ;  /* 0x000000031e027209 */ /* 0x000fe20007810000 */
[----:B------:R-:W-:Y:S03]  /*6670*/  LDSM.16.MT88.4 R76, [R168+0xd000] ;  /* 0x00d00000a84c783b */ /* 0x000fe60000004200 */
[----:B------:R-:W-:Y:S01]  /*6680*/  FMNMX.FTZ R11, R29, R2, !PT ;  /* 0x000000021d0b7209 */ /* 0x000fe20007810000 */
[----:B------:R-:W1:Y:S03]  /*6690*/  SHFL.BFLY PT, R10, R15, 0x2, 0x1f ;  /* 0x0c401f000f0a7f89 */ /* 0x000e6600000e0000 */
[----:B------:R-:W-:Y:S01]  /*66a0*/  FMNMX.FTZ R2, R28, R11, !PT ;  /* 0x0000000b1c027209 */ /* 0x000fe20007810000 */
[----:B------:R-:W-:Y:S03]  /*66b0*/  LDSM.16.MT88.4 R100, [R118+0x9000] ;  /* 0x009000007664783b */ /* 0x000fe60000004200 */
[----:B------:R-:W-:Y:S01]  /*66c0*/  FMNMX.FTZ R11, R27, R2, !PT ;  /* 0x000000021b0b7209 */ /* 0x000fe20007810000 */
[----:B------:R-:W-:Y:S03]  /*66d0*/  LDSM.16.MT88.4 R20, [R118+0x9400] ;  /* 0x009400007614783b */ /* 0x000fe60000004200 */
[----:B------:R-:W-:-:S05]  /*66e0*/  FMNMX.FTZ R11, R26, R11, !PT ;  /* 0x0000000b1a0b7209 */ /* 0x000fca0007810000 */
[----:B------:R-:W-:Y:S01]  /*66f0*/  SHFL.BFLY PT, R2, R11, 0x2, 0x1f ;  /* 0x0c401f000b027f89 */ /* 0x000fe200000e0000 */
[----:B-1----:R-:W-:-:S05]  /*6700*/  FMNMX.FTZ R10, R15, R10, !PT ;  /* 0x0000000a0f0a7209 */ /* 0x002fca0007810000 */
        /* <DEDUP_REMOVED lines=26> */
[----:B------:R-:W-:Y:S01]  /*68b0*/  FFMA.FTZ R57, R57, c[0x0][0x23c], -R52 ;  /* 0x00008f0039397a23 */ /* 0x000fe20000010834 */
[----:B------:R-:W1:Y:S01]  /*68c0*/  MUFU.EX2 R64, R64 ;  /* 0x0000004000407308 */ /* 0x000e620000000800 */
[----:B--2---:R-:W-:Y:S01]  /*68d0*/  F2FP.BF16.PACK_AB R68, R130, R131 ;  /* 0x000000838244723e */ /* 0x004fe200000010ff */
[----:B------:R-:W-:Y:S01]  /*68e0*/  FADD.FTZ R130, R131, R130 ;  /* 0x0000008283827221 */ /* 0x000fe20000010000 */
[C---:B------:R-:W-:Y:S01]  /*68f0*/  FSETP.NEU.FTZ.AND P0, PT, R2.reuse, -INF , PT ;  /* 0xff8000000200780b */ /* 0x040fe20003f1d000 */
[----:B------:R-:W-:Y:S02]  /*6900*/  FMUL.FTZ R49, R2, c[0x0][0x23c] ;  /* 0x00008f0002317a20 */ /* 0x000fe40000410000 */
[----:B------:R-:W-:-:S02]  /*6910*/  FFMA.FTZ R192, R31, c[0x0][0x23c], -R52 ;  /* 0x00008f001fc07a23 */ /* 0x000fc40000010834 */
[----:B------:R-:W-:Y:S01]  /*6920*/  MUFU.EX2 R63, R63 ;  /* 0x0000003f003f7308 */ /* 0x000fe20000000800 */
[----:B------:R-:W-:Y:S02]  /*6930*/  FSEL R49, R49, RZ, P0 ;  /* 0x000000ff31317208 */ /* 0x000fe40000000000 */
[----:B------:R-:W-:-:S03]  /*6940*/  LEA R190, P0, R132, c[0x0][0x168], 0x1 ;  /* 0x00005a0084be7a11 */ /* 0x000fc600078008ff */
[----:B------:R-:W-:Y:S01]  /*6950*/  FFMA.FTZ R138, R8, c[0x0][0x23c], -R49 ;  /* 0x00008f00088a7a23 */ /* 0x000fe20000010831 */
[----:B------:R-:W-:Y:S01]  /*6960*/  LEA.HI.X R191, R132, c[0x0][0x16c], R133, 0x1, P0 ;  /* 0x00005b0084bf7a11 */ /* 0x000fe200000f0c85 */
[--C-:B------:R-:W-:Y:S01]  /*6970*/  FFMA.FTZ R137, R12, c[0x0][0x23c], -R49.reuse ;  /* 0x00008f000c897a23 */ /* 0x100fe20000010831 */
[----:B-1----:R-:W-:Y:S01]  /*6980*/  F2FP.BF16.PACK_AB R70, R64, R129 ;  /* 0x000000814046723e */ /* 0x002fe200000010ff */
[--C-:B------:R-:W-:Y:S01]  /*6990*/  FFMA.FTZ R136, R86, c[0x0][0x23c], -R49.reuse ;  /* 0x00008f0056887a23 */ /* 0x100fe20000010831 */
[----:B------:R-:W-:Y:S01]  /*69a0*/  LDSM.16.MT88.4 R12, [R168+0x9400] ;  /* 0x00940000a80c783b */ /* 0x000fe20000004200 */
[--C-:B------:R-:W-:Y:S01]  /*69b0*/  FFMA.FTZ R65, R66, c[0x0][0x23c], -R49.reuse ;  /* 0x00008f0042417a23 */ /* 0x100fe20000010831 */
[----:B------:R-:W-:Y:S01]  /*69c0*/  MUFU.EX2 R138, R138 ;  /* 0x0000008a008a7308 */ /* 0x000fe20000000800 */
[--C-:B------:R-:W-:Y:S01]  /*69d0*/  FFMA.FTZ R66, R106, c[0x0][0x23c], -R49.reuse ;  /* 0x00008f006a427a23 */ /* 0x100fe20000010831 */
[----:B------:R-:W1:Y:S01]  /*69e0*/  LDSM.16.MT88.4 R84, [R118+0xb000] ;  /* 0x00b000007654783b */ /* 0x000e620000004200 */
[----:B------:R-:W-:-:S02]  /*69f0*/  FFMA.FTZ R53, R74, c[0x0][0x23c], -R49 ;  /* 0x00008f004a357a23 */ /* 0x000fc40000010831 */
[--C-:B------:R-:W-:Y:S02]  /*6a00*/  FFMA.FTZ R54, R54, c[0x0][0x23c], -R49.reuse ;  /* 0x00008f0036367a23 */ /* 0x100fe40000010831 */
[--C-:B------:R-:W-:Y:S01]  /*6a10*/  FFMA.FTZ R25, R42, c[0x0][0x23c], -R49.reuse ;  /* 0x00008f002a197a23 */ /* 0x100fe20000010831 */
[----:B------:R-:W2:Y:S01]  /*6a20*/  MUFU.EX2 R137, R137 ;  /* 0x0000008900897308 */ /* 0x000ea20000000800 */
[--C-:B------:R-:W-:Y:S02]  /*6a30*/  FFMA.FTZ R45, R40, c[0x0][0x23c], -R49.reuse ;  /* 0x00008f00282d7a23 */ /* 0x100fe40000010831 */
[----:B------:R-:W-:Y:S02]  /*6a40*/  FFMA.FTZ R42, R41, c[0x0][0x23c], -R52 ;  /* 0x00008f00292a7a23 */ /* 0x000fe40000010834 */
[--C-:B------:R-:W-:Y:S02]  /*6a50*/  FFMA.FTZ R40, R38, c[0x0][0x23c], -R49.reuse ;  /* 0x00008f0026287a23 */ /* 0x100fe40000010831 */
[--C-:B------:R-:W-:Y:S01]  /*6a60*/  FFMA.FTZ R41, R36, c[0x0][0x23c], -R49.reuse ;  /* 0x00008f0024297a23 */ /* 0x100fe20000010831 */
        /* <DEDUP_REMOVED lines=10> */
[----:B------:R-:W2:Y:S01]  /*6b10*/  MUFU.EX2 R50, R50 ;  /* 0x0000003200327308 */ /* 0x000ea20000000800 */
[--C-:B------:R-:W-:Y:S02]  /*6b20*/  FFMA.FTZ R146, R143, c[0x0][0x23c], -R52.reuse ;  /* 0x00008f008f927a23 */ /* 0x100fe40000010834 */
[--C-:B------:R-:W-:Y:S02]  /*6b30*/  FFMA.FTZ R145, R141, c[0x0][0x23c], -R52.reuse ;  /* 0x00008f008d917a23 */ /* 0x100fe40000010834 */
[--C-:B------:R-:W-:Y:S02]  /*6b40*/  FFMA.FTZ R143, R139, c[0x0][0x23c], -R52.reuse ;  /* 0x00008f008b8f7a23 */ /* 0x100fe40000010834 */
[----:B------:R-:W-:Y:S01]  /*6b50*/  FFMA.FTZ R142, R147, c[0x0][0x23c], -R52 ;  /* 0x00008f00938e7a23 */ /* 0x000fe20000010834 */
[----:B---3--:R-:W-:Y:S01]  /*6b60*/  F2FP.BF16.PACK_AB R71, R65, R136 ;  /* 0x000000884147723e */ /* 0x008fe200000010ff */
[----:B------:R-:W-:Y:S01]  /*6b70*/  MUFU.EX2 R51, R51 ;  /* 0x0000003300337308 */ /* 0x000fe20000000800 */
[----:B------:R-:W-:-:S02]  /*6b80*/  FFMA.FTZ R144, R144, c[0x0][0x23c], -R49 ;  /* 0x00008f0090907a23 */ /* 0x000fc40000010831 */
[--C-:B------:R-:W-:Y:S02]  /*6b90*/  FFMA.FTZ R141, R148, c[0x0][0x23c], -R49.reuse ;  /* 0x00008f00948d7a23 */ /* 0x100fe40000010831 */
[--C-:B------:R-:W-:Y:S01]  /*6ba0*/  FFMA.FTZ R140, R140, c[0x0][0x23c], -R49.reuse ;  /* 0x00008f008c8c7a23 */ /* 0x100fe20000010831 */
[C---:B------:R-:W-:Y:S01]  /*6bb0*/  HMMA.16816.F32.BF16 R112, R68.reuse, R108, RZ ;  /* 0x0000006c4470723c */ /* 0x040fe200000418ff */
[----:B--2---:R-:W-:Y:S01]  /*6bc0*/  F2FP.BF16.PACK_AB R8, R50, R63 ;  /* 0x0000003f3208723e */ /* 0x004fe200000010ff */
[----:B------:R-:W2:Y:S01]  /*6bd0*/  MUFU.EX2 R24, R24 ;  /* 0x0000001800187308 */ /* 0x000ea20000000800 */
[--C-:B------:R-:W-:Y:S02]  /*6be0*/  FFMA.FTZ R139, R150, c[0x0][0x23c], -R49.reuse ;  /* 0x00008f00968b7a23 */ /* 0x100fe40000010831 */
[--C-:B------:R-:W-:Y:S02]  /*6bf0*/  FFMA.FTZ R150, R67, c[0x0][0x23c], -R52.reuse ;  /* 0x00008f0043967a23 */ /* 0x100fe40000010834 */
[--C-:B------:R-:W-:Y:S01]  /*6c00*/  FFMA.FTZ R67, R127, c[0x0][0x23c], -R52.reuse ;  /* 0x00008f007f437a23 */ /* 0x100fe20000010834 */
[----:B------:R-:W-:Y:S01]  /*6c10*/  HMMA.16816.F32.BF16 R108, R68, R110, RZ ;  /* 0x0000006e446c723c */ /* 0x000fe200000418ff */
[----:B------:R-:W-:Y:S01]  /*6c20*/  FFMA.FTZ R148, R125, c[0x0][0x23c], -R52 ;  /* 0x00008f007d947a23 */ /* 0x000fe20000010834 */
[----:B------:R-:W3:Y:S01]  /*6c30*/  MUFU.EX2 R66, R66 ;  /* 0x0000004200427308 */ /* 0x000ee20000000800 */
[----:B------:R-:W-:-:S02]  /*6c40*/  FFMA.FTZ R125, R126, c[0x0][0x23c], -R49 ;  /* 0x00008f007e7d7a23 */ /* 0x000fc40000010831 */
[--C-:B------:R-:W-:Y:S02]  /*6c50*/  FFMA.FTZ R124, R124, c[0x0][0x23c], -R49.reuse ;  /* 0x00008f007c7c7a23 */ /* 0x100fe40000010831 */
[--C-:B------:R-:W-:Y:S01]  /*6c60*/  FFMA.FTZ R127, R128, c[0x0][0x23c], -R49.reuse ;  /* 0x00008f00807f7a23 */ /* 0x100fe20000010831 */
[C---:B-1----:R-:W-:Y:S01]  /*6c70*/  HMMA.16816.F32.BF16 R88, R68.reuse, R84, RZ ;  /* 0x000000544458723c */ /* 0x042fe200000418ff */
[----:B------:R-:W-:Y:S01]  /*6c80*/  FFMA.FTZ R62, R62, c[0x0][0x23c], -R49 ;  /* 0x00008f003e3e7a23 */ /* 0x000fe20000010831 */
[----:B------:R-:W1:Y:S01]  /*6c90*/  MUFU.EX2 R53, R53 ;  /* 0x0000003500357308 */ /* 0x000e620000000800 */
[----:B--2---:R-:W-:Y:S01]  /*6ca0*/  F2FP.BF16.PACK_AB R10, R24, R51 ;  /* 0x00000033180a723e */ /* 0x004fe200000010ff */
[----:B------:R-:W-:Y:S02]  /*6cb0*/  FADD.FTZ R137, R138, R137 ;  /* 0x000000898a897221 */ /* 0x000fe40000010000 */
[----:B------:R-:W-:Y:S02]  /*6cc0*/  FADD.FTZ R129, R129, R130 ;  /* 0x0000008281817221 */ /* 0x000fe40000010000 */
[----:B------:R-:W-:Y:S01]  /*6cd0*/  HMMA.16816.F32.BF16 R84, R68, R86, RZ ;  /* 0x000000564454723c */ /* 0x000fe200000418ff */
[----:B------:R-:W-:Y:S01]  /*6ce0*/  FADD.FTZ R136, R136, R137 ;  /* 0x0000008988887221 */ /* 0x000fe20000010000 */
[----:B------:R-:W-:Y:S01]  /*6cf0*/  MUFU.EX2 R54, R54 ;  /* 0x0000003600367308 */ /* 0x000fe20000000800 */
[----:B------:R-:W-:-:S02]  /*6d00*/  FADD.FTZ R64, R64, R129 ;  /* 0x0000008140407221 */ /* 0x000fc40000010000 */
[----:B------:R-:W-:Y:S02]  /*6d10*/  FADD.FTZ R65, R65, R136 ;  /* 0x0000008841417221 */ /* 0x000fe40000010000 */
[----:B------:R-:W-:Y:S01]  /*6d20*/  FADD.FTZ R63, R63, R64 ;  /* 0x000000403f3f7221 */ /* 0x000fe20000010000 */
[C---:B------:R-:W-:Y:S01]  /*6d30*/  HMMA.16816.F32.BF16 R96, R68.reuse, R92, RZ ;  /* 0x0000005c4460723c */ /* 0x040fe200000418ff */
[----:B---3--:R-:W-:Y:S01]  /*6d40*/  FADD.FTZ R126, R66, R65 ;  /* 0x00000041427e7221 */ /* 0x008fe20000010000 */
[----:B------:R-:W2:Y:S01]  /*6d50*/  MUFU.EX2 R25, R25 ;  /* 0x0000001900197308 */ /* 0x000ea20000000800 */
[----:B-1----:R-:W-:Y:S01]  /*6d60*/  F2FP.BF16.PACK_AB R9, R53, R66 ;  /* 0x000000423509723e */ /* 0x002fe200000010ff */
[--C-:B------:R-:W-:Y:S02]  /*6d70*/  FFMA.FTZ R66, R59, c[0x0][0x23c], -R52.reuse ;  /* 0x00008f003b427a23 */ /* 0x100fe40000010834 */
[----:B------:R-:W-:Y:S02]  /*6d80*/  FFMA.FTZ R64, R55, c[0x0][0x23c], -R52 ;  /* 0x00008f0037407a23 */ /* 0x000fe40000010834 */
        /* <DEDUP_REMOVED lines=8> */
[----:B--2---:R-:W-:Y:S01]  /*6e10*/  F2FP.BF16.PACK_AB R11, R25, R54 ;  /* 0x00000036190b723e */ /* 0x004fe200000010ff */
[----:B------:R-:W1:Y:S01]  /*6e20*/  MUFU.EX2 R43, R43 ;  /* 0x0000002b002b7308 */ /* 0x000e620000000800 */
[----:B------:R-:W-:Y:S02]  /*6e30*/  FFMA.FTZ R56, R47, c[0x0][0x23c], -R52 ;  /* 0x00008f002f387a23 */ /* 0x000fe40000010834 */
[----:B------:R-:W-:Y:S02]  /*6e40*/  FADD.FTZ R50, R50, R63 ;  /* 0x0000003f32327221 */ /* 0x000fe40000010000 */
[----:B------:R-:W-:Y:S01]  /*6e50*/  HMMA.16816.F32.BF16 R76, R68, R78, RZ ;  /* 0x0000004e444c723c */ /* 0x000fe200000418ff */
[----:B------:R-:W-:-:S02]  /*6e60*/  FFMA.FTZ R47, R28, c[0x0][0x23c], -R49 ;  /* 0x00008f001c2f7a23 */ /* 0x000fc40000010831 */
[----:B------:R-:W-:Y:S01]  /*6e70*/  MUFU.EX2 R42, R42 ;  /* 0x0000002a002a7308 */ /* 0x000fe20000000800 */
[----:B------:R-:W-:Y:S02]  /*6e80*/  FADD.FTZ R51, R51, R50 ;  /* 0x0000003233337221 */ /* 0x000fe40000010000 */
[----:B------:R-:W-:Y:S02]  /*6e90*/  FFMA.FTZ R50, R29, c[0x0][0x23c], -R49 ;  /* 0x00008f001d327a23 */ /* 0x000fe40000010831 */
[C---:B------:R-:W-:Y:S01]  /*6ea0*/  HMMA.16816.F32.BF16 R112, R8.reuse, R12, R112 ;  /* 0x0000000c0870723c */ /* 0x040fe20000041870 */
[----:B------:R-:W-:Y:S02]  /*6eb0*/  FADD.FTZ R51, R24, R51 ;  /* 0x0000003318337221 */ /* 0x000fe40000010000 */
[----:B------:R-:W-:Y:S05]  /*6ec0*/  MUFU.EX2 R39, R39 ;  /* 0x0000002700277308 */ /* 0x000fea0000000800 */
[C---:B------:R-:W-:Y:S01]  /*6ed0*/  HMMA.16816.F32.BF16 R108, R8.reuse, R14, R108 ;  /* 0x0000000e086c723c */ /* 0x040fe2000004186c */
[----:B------:R-:W2:Y:S02]  /*6ee0*/  LDSM.16.MT88.4 R12, [R118+0xb400] ;  /* 0x00b40000760c783b */ /* 0x000ea40000004200 */
[----:B------:R-:W-:Y:S05]  /*6ef0*/  MUFU.EX2 R45, R45 ;  /* 0x0000002d002d7308 */ /* 0x000fea0000000800 */
[C---:B------:R-:W-:Y:S03]  /*6f00*/  HMMA.16816.F32.BF16 R96, R8.reuse, R16, R96 ;  /* 0x000000100860723c */ /* 0x040fe60000041860 */
[----:B------:R-:W3:Y:S05]  /*6f10*/  MUFU.EX2 R40, R40 ;  /* 0x0000002800287308 */ /* 0x000eea0000000800 */
[----:B------:R-:W-:Y:S01]  /*6f20*/  HMMA.16816.F32.BF16 R92, R8, R18, R92 ;  /* 0x00000012085c723c */ /* 0x000fe2000004185c */
[----:B------:R-:W4:Y:S02]  /*6f30*/  LDSM.16.MT88.4 R16, [R118+0xd000] ;  /* 0x00d000007610783b */ /* 0x000f240000004200 */
[----:B------:R-:W-:Y:S05]  /*6f40*/  MUFU.EX2 R41, R41 ;  /* 0x0000002900297308 */ /* 0x000fea0000000800 */
[C---:B------:R-:W-:Y:S03]  /*6f50*/  HMMA.16816.F32.BF16 R104, R68.reuse, R100, RZ ;  /* 0x000000644468723c */ /* 0x040fe600000418ff */
[----:B------:R-:W5:Y:S05]  /*6f60*/  MUFU.EX2 R38, R38 ;  /* 0x0000002600267308 */ /* 0x000f6a0000000800 */
[----:B------:R-:W-:Y:S03]  /*6f70*/  HMMA.16816.F32.BF16 R100, R68, R102, RZ ;  /* 0x000000664464723c */ /* 0x000fe600000418ff */
[----:B------:R-:W-:Y:S05]  /*6f80*/  MUFU.EX2 R36, R36 ;  /* 0x0000002400247308 */ /* 0x000fea0000000800 */
[C---:B--2---:R-:W-:Y:S03]  /*6f90*/  HMMA.16816.F32.BF16 R88, R8.reuse, R12, R88 ;  /* 0x0000000c0858723c */ /* 0x044fe60000041858 */
[----:B------:R-:W2:Y:S05]  /*6fa0*/  MUFU.EX2 R35, R35 ;  /* 0x0000002300237308 */ /* 0x000eaa0000000800 */
[----:B------:R-:W-:Y:S01]  /*6fb0*/  HMMA.16816.F32.BF16 R84, R8, R14, R84 ;  /* 0x0000000e0854723c */ /* 0x000fe20000041854 */
[----:B------:R-:W1:Y:S02]  /*6fc0*/  LDSM.16.MT88.4 R12, [R168+0xd400] ;  /* 0x00d40000a80c783b */ /* 0x000e640000004200 */
[----:B------:R-:W-:Y:S05]  /*6fd0*/  MUFU.EX2 R34, R34 ;  /* 0x0000002200227308 */ /* 0x000fea0000000800 */
[C---:B----4-:R-:W-:Y:S03]  /*6fe0*/  HMMA.16816.F32.BF16 R72, R68.reuse, R16, RZ ;  /* 0x000000104448723c */ /* 0x050fe600000418ff */
[----:B------:R-:W-:Y:S05]  /*6ff0*/  MUFU.EX2 R5, R5 ;  /* 0x0000000500057308 */ /* 0x000fea0000000800 */
[----:B------:R-:W-:Y:S01]  /*7000*/  HMMA.16816.F32.BF16 R68, R68, R18, RZ ;  /* 0x000000124444723c */ /* 0x000fe200000418ff */
[----:B------:R-:W-:Y:S02]  /*7010*/  LDSM.16.MT88.4 R16, [R118+0xa400] ;  /* 0x00a400007610783b */ /* 0x000fe40000004200 */
[----:B------:R-:W-:Y:S05]  /*7020*/  MUFU.EX2 R37, R37 ;  /* 0x0000002500257308 */ /* 0x000fea0000000800 */
[C---:B------:R-:W-:Y:S03]  /*7030*/  HMMA.16816.F32.BF16 R104, R8.reuse, R20, R104 ;  /* 0x000000140868723c */ /* 0x040fe60000041868 */
[----:B------:R-:W4:Y:S05]  /*7040*/  MUFU.EX2 R32, R32 ;  /* 0x0000002000207308 */ /* 0x000f2a0000000800 */
[C---:B------:R-:W-:Y:S01]  /*7050*/  HMMA.16816.F32.BF16 R100, R8.reuse, R22, R100 ;  /* 0x000000160864723c */ /* 0x040fe20000041864 */
[----:B------:R-:W-:Y:S02]  /*7060*/  LDSM.16.MT88.4 R20, [R168+0xa400] ;  /* 0x00a40000a814783b */ /* 0x000fe40000004200 */
[----:B------:R-:W-:Y:S05]  /*7070*/  MUFU.EX2 R33, R33 ;  /* 0x0000002100217308 */ /* 0x000fea0000000800 */
[C---:B-1----:R-:W-:Y:S03]  /*7080*/  HMMA.16816.F32.BF16 R80, R8.reuse, R12, R80 ;  /* 0x0000000c0850723c */ /* 0x042fe60000041850 */
[----:B------:R-:W1:Y:S05]  /*7090*/  MUFU.EX2 R4, R4 ;  /* 0x0000000400047308 */ /* 0x000e6a0000000800 */
[C---:B------:R-:W-:Y:S01]  /*70a0*/  HMMA.16816.F32.BF16 R76, R8.reuse, R14, R76 ;  /* 0x0000000e084c723c */ /* 0x040fe2000004184c */
[----:B------:R-:W1:Y:S02]  /*70b0*/  LDSM.16.MT88.4 R12, [R118+0xd400] ;  /* 0x00d40000760c783b */ /* 0x000e640000004200 */
[----:B------:R-:W-:Y:S08]  /*70c0*/  MUFU.EX2 R146, R146 ;  /* 0x0000009200927308 */ /* 0x000ff00000000800 */
[----:B------:R-:W1:Y:S08]  /*70d0*/  MUFU.EX2 R145, R145 ;  /* 0x0000009100917308 */ /* 0x000e700000000800 */
[----:B------:R-:W-:Y:S08]  /*70e0*/  MUFU.EX2 R143, R143 ;  /* 0x0000008f008f7308 */ /* 0x000ff00000000800 */
[----:B------:R-:W-:Y:S08]  /*70f0*/  MUFU.EX2 R142, R142 ;  /* 0x0000008e008e7308 */ /* 0x000ff00000000800 */
[----:B------:R-:W-:Y:S01]  /*7100*/  MUFU.EX2 R144, R144 ;  /* 0x0000009000907308 */ /* 0x000fe20000000800 */
[C---:B-1----:R-:W-:Y:S07]  /*7110*/  HMMA.16816.F32.BF16 R72, R8.reuse, R12, R72 ;  /* 0x0000000c0848723c */ /* 0x042fee0000041848 */
[----:B------:R-:W1:Y:S01]  /*7120*/  MUFU.EX2 R141, R141 ;  /* 0x0000008d008d7308 */ /* 0x000e620000000800 */
[----:B------:R-:W-:Y:S01]  /*7130*/  HMMA.16816.F32.BF16 R68, R8, R14, R68 ;  /* 0x0000000e0844723c */ /* 0x000fe20000041844 */
[----:B------:R-:W1:Y:S06]  /*7140*/  LDSM.16.MT88.4 R12, [R168+0x9800] ;  /* 0x00980000a80c783b */ /* 0x000e6c0000004200 */
[----:B------:R-:W-:Y:S01]  /*7150*/  MUFU.EX2 R140, R140 ;  /* 0x0000008c008c7308 */ /* 0x000fe20000000800 */
[----:B------:R-:W-:Y:S01]  /*7160*/  F2FP.BF16.PACK_AB R8, R43, R44 ;  /* 0x0000002c2b08723e */ /* 0x000fe200000010ff */
[----:B------:R-:W-:Y:S01]  /*7170*/  FADD.FTZ R44, R44, R51 ;  /* 0x000000332c2c7221 */ /* 0x000fe20000010000 */
[----:B---3--:R-:W-:-:S05]  /*7180*/  F2FP.BF16.PACK_AB R9, R40, R45 ;  /* 0x0000002d2809723e */ /* 0x008fca00000010ff */
[----:B------:R-:W3:Y:S01]  /*7190*/  MUFU.EX2 R139, R139 ;  /* 0x0000008b008b7308 */ /* 0x000ee20000000800 */
[----:B------:R-:W-:Y:S01]  /*71a0*/  F2FP.BF16.PACK_AB R10, R39, R42 ;  /* 0x0000002a270a723e */ /* 0x000fe200000010ff */
[----:B------:R-:W-:Y:S01]  /*71b0*/  FADD.FTZ R43, R43, R44 ;  /* 0x0000002c2b2b7221 */ /* 0x000fe20000010000 */
[----:B-----5:R-:W-:-:S03]  /*71c0*/  F2FP.BF16.PACK_AB R11, R38, R41 ;  /* 0x00000029260b723e */ /* 0x020fc600000010ff */
[----:B------:R-:W-:Y:S02]  /*71d0*/  FADD.FTZ R42, R42, R43 ;  /* 0x0000002b2a2a7221 */ /* 0x000fe40000010000 */
[----:B------:R-:W-:Y:S02]  /*71e0*/  MUFU.EX2 R121, R121 ;  /* 0x0000007900797308 */ /* 0x000fe40000000800 */
[----:B------:R-:W-:-:S06]  /*71f0*/  FADD.FTZ R39, R39, R42 ;  /* 0x0000002a27277221 */ /* 0x000fcc0000010000 */
[----:B------:R-:W5:Y:S08]  /*7200*/  MUFU.EX2 R150, R150 ;  /* 0x0000009600967308 */ /* 0x000f700000000800 */
[----:B------:R-:W-:Y:S01]  /*7210*/  MUFU.EX2 R67, R67 ;  /* 0x0000004300437308 */ /* 0x000fe20000000800 */
[C---:B-1----:R-:W-:Y:S07]  /*7220*/  HMMA.16816.F32.BF16 R112, R8.reuse, R12, R112 ;  /* 0x0000000c0870723c */ /* 0x042fee0000041870 */
[----:B------:R-:W-:Y:S01]  /*7230*/  MUFU.EX2 R148, R148 ;  /* 0x0000009400947308 */ /* 0x000fe20000000800 */
[C---:B------:R-:W-:Y:S01]  /*7240*/  HMMA.16816.F32.BF16 R108, R8.reuse, R14, R108 ;  /* 0x0000000e086c723c */ /* 0x040fe2000004186c */
[----:B------:R-:W1:Y:S06]  /*7250*/  LDSM.16.MT88.4 R12, [R118+0x9800] ;  /* 0x00980000760c783b */ /* 0x000e6c0000004200 */
[----:B------:R-:W-:Y:S08]  /*7260*/  MUFU.EX2 R125, R125 ;  /* 0x0000007d007d7308 */ /* 0x000ff00000000800 */
[----:B------:R-:W1:Y:S08]  /*7270*/  MUFU.EX2 R124, R124 ;  /* 0x0000007c007c7308 */ /* 0x000e700000000800 */
[----:B------:R-:W-:Y:S08]  /*7280*/  MUFU.EX2 R127, R127 ;  /* 0x0000007f007f7308 */ /* 0x000ff00000000800 */
[----:B------:R-:W2:Y:S08]  /*7290*/  MUFU.EX2 R62, R62 ;  /* 0x0000003e003e7308 */ /* 0x000eb00000000800 */
[----:B------:R-:W-:Y:S01]  /*72a0*/  MUFU.EX2 R61, R61 ;  /* 0x0000003d003d7308 */ /* 0x000fe20000000800 */
[C---:B-1----:R-:W-:Y:S07]  /*72b0*/  HMMA.16816.F32.BF16 R104, R8.reuse, R12, R104 ;  /* 0x0000000c0868723c */ /* 0x042fee0000041868 */
[----:B------:R-:W1:Y:S01]  /*72c0*/  MUFU.EX2 R66, R66 ;  /* 0x0000004200427308 */ /* 0x000e620000000800 */
[C---:B------:R-:W-:Y:S01]  /*72d0*/  HMMA.16816.F32.BF16 R100, R8.reuse, R14, R100 ;  /* 0x0000000e0864723c */ /* 0x040fe20000041864 */
[----:B------:R-:W1:Y:S06]  /*72e0*/  LDSM.16.MT88.4 R12, [R168+0xb800] ;  /* 0x00b80000a80c783b */ /* 0x000e6c0000004200 */
[----:B------:R-:W-:Y:S08]  /*72f0*/  MUFU.EX2 R57, R57 ;  /* 0x0000003900397308 */ /* 0x000ff00000000800 */
[----:B------:R-:W-:Y:S08]  /*7300*/  MUFU.EX2 R64, R64 ;  /* 0x0000004000407308 */ /* 0x000ff00000000800 */
[----:B------:R-:W-:Y:S08]  /*7310*/  MUFU.EX2 R60, R60 ;  /* 0x0000003c003c7308 */ /* 0x000ff00000000800 */
[----:B------:R-:W2:Y:S08]  /*7320*/  MUFU.EX2 R55, R55 ;  /* 0x0000003700377308 */ /* 0x000eb00000000800 */
[----:B------:R-:W-:Y:S01]  /*7330*/  MUFU.EX2 R59, R59 ;  /* 0x0000003b003b7308 */ /* 0x000fe20000000800 */
[C---:B-1----:R-:W-:Y:S07]  /*7340*/  HMMA.16816.F32.BF16 R96, R8.reuse, R12, R96 ;  /* 0x0000000c0860723c */ /* 0x042fee0000041860 */
[----:B------:R1:W1:Y:S01]  /*7350*/  MUFU.EX2 R48, R30 ;  /* 0x0000001e00307308 */ /* 0x0002620000000800 */
[C---:B------:R-:W-:Y:S01]  /*7360*/  HMMA.16816.F32.BF16 R92, R8.reuse, R14, R92 ;  /* 0x0000000e085c723c */ /* 0x040fe2000004185c */
[----:B------:R-:W2:Y:S06]  /*7370*/  LDSM.16.MT88.4 R12, [R118+0xb800] ;  /* 0x00b80000760c783b */ /* 0x000eac0000004200 */
[----:B------:R-:W-:Y:S01]  /*7380*/  MUFU.EX2 R192, R192 ;  /* 0x000000c000c07308 */ /* 0x000fe20000000800 */
[----:B-1----:R-:W-:Y:S07]  /*7390*/  LDSM.16.MT88.4 R28, [R118+0xa800] ;  /* 0x00a80000761c783b */ /* 0x002fee0000004200 */
[----:B------:R-:W-:Y:S01]  /*73a0*/  MUFU.EX2 R47, R47 ;  /* 0x0000002f002f7308 */ /* 0x000fe20000000800 */
[C---:B--2---:R-:W-:Y:S08]  /*73b0*/  HMMA.16816.F32.BF16 R88, R8.reuse, R12, R88 ;  /* 0x0000000c0858723c */ /* 0x044ff00000041858 */
        /* <DEDUP_REMOVED lines=8> */
[----:B------:R-:W-:Y:S01]  /*7440*/  F2FP.BF16.PACK_AB R8, R35, R36 ;  /* 0x000000242308723e */ /* 0x000fe200000010ff */
[----:B------:R-:W-:Y:S01]  /*7450*/  FADD.FTZ R36, R36, R39 ;  /* 0x0000002724247221 */ /* 0x000fe20000010000 */
[----:B----4-:R-:W-:-:S02]  /*7460*/  F2FP.BF16.PACK_AB R9, R32, R37 ;  /* 0x000000252009723e */ /* 0x010fc400000010ff */
[----:B------:R-:W-:Y:S01]  /*7470*/  F2FP.BF16.PACK_AB R10, R5, R34 ;  /* 0x00000022050a723e */ /* 0x000fe200000010ff */
[----:B------:R-:W-:Y:S01]  /*7480*/  FADD.FTZ R35, R35, R36 ;  /* 0x0000002423237221 */ /* 0x000fe20000010000 */
[----:B------:R-:W-:-:S03]  /*7490*/  F2FP.BF16.PACK_AB R11, R4, R33 ;  /* 0x00000021040b723e */ /* 0x000fc600000010ff */
[----:B------:R-:W-:-:S04]  /*74a0*/  FADD.FTZ R34, R34, R35 ;  /* 0x0000002322227221 */ /* 0x000fc80000010000 */
[----:B------:R-:W-:Y:S01]  /*74b0*/  FADD.FTZ R5, R5, R34 ;  /* 0x0000002205057221 */ /* 0x000fe20000010000 */
        /* <DEDUP_REMOVED lines=21> */
[----:B---3--:R-:W-:-:S07]  /*7610*/  F2FP.BF16.PACK_AB R11, R139, R140 ;  /* 0x0000008c8b0b723e */ /* 0x008fce00000010ff */
        /* <DEDUP_REMOVED lines=18> */
[----:B-----5:R-:W-:-:S02]  /*7740*/  F2FP.BF16.PACK_AB R8, R150, R121 ;  /* 0x000000799608723e */ /* 0x020fc400000010ff */
[----:B------:R-:W-:Y:S02]  /*7750*/  F2FP.BF16.PACK_AB R9, R124, R125 ;  /* 0x0000007d7c09723e */ /* 0x000fe400000010ff */
[----:B------:R-:W-:Y:S02]  /*7760*/  F2FP.BF16.PACK_AB R10, R148, R67 ;  /* 0x00000043940a723e */ /* 0x000fe400000010ff */
[----:B------:R-:W-:-:S07]  /*7770*/  F2FP.BF16.PACK_AB R11, R62, R127 ;  /* 0x0000007f3e0b723e */ /* 0x000fce00000010ff */
[C---:B------:R-:W-:Y:S08]  /*7780*/  HMMA.16816.F32.BF16 R112, R8.reuse, R20, R112 ;  /* 0x000000140870723c */ /* 0x040ff00000041870 */
        /* <DEDUP_REMOVED lines=8> */
[C---:B--2---:R-:W-:Y:S08]  /*7810*/  HMMA.16816.F32.BF16 R88, R8.reuse, R20, R88 ;  /* 0x000000140858723c */ /* 0x044ff00000041858 */
[C---:B------:R-:W-:Y:S01]  /*7820*/  HMMA.16816.F32.BF16 R84, R8.reuse, R22, R84 ;  /* 0x000000160854723c */ /* 0x040fe20000041854 */
[----:B------:R-:W-:Y:S07]  /*7830*/  LDSM.16.MT88.4 R20, [R118+0xe800] ;  /* 0x00e800007614783b */ /* 0x000fee0000004200 */
[C---:B-1----:R-:W-:Y:S08]  /*7840*/  HMMA.16816.F32.BF16 R80, R8.reuse, R12, R80 ;  /* 0x0000000c0850723c */ /* 0x042ff00000041850 */
[C---:B------:R-:W-:Y:S01]  /*7850*/  HMMA.16816.F32.BF16 R76, R8.reuse, R14, R76 ;  /* 0x0000000e084c723c */ /* 0x040fe2000004184c */
[----:B------:R-:W1:Y:S07]  /*7860*/  LDSM.16.MT88.4 R12, [R168+0xa800] ;  /* 0x00a80000a80c783b */ /* 0x000e6e0000004200 */
[C---:B---3--:R-:W-:Y:S07]  /*7870*/  HMMA.16816.F32.BF16 R72, R8.reuse, R16, R72 ;  /* 0x000000100848723c */ /* 0x048fee0000041848 */
[----:B------:R-:W-:Y:S01]  /*7880*/  FADD.FTZ R17, R53, R126 ;  /* 0x0000007e35117221 */ /* 0x000fe20000010000 */
[----:B------:R-:W-:Y:S01]  /*7890*/  HMMA.16816.F32.BF16 R68, R8, R18, R68 ;  /* 0x000000120844723c */ /* 0x000fe20000041844 */
[----:B------:R-:W-:-:S02]  /*78a0*/  FFMA.FTZ R53, R46, c[0x0][0x23c], -R52 ;  /* 0x00008f002e357a23 */ /* 0x000fc40000010834 */
[----:B------:R-:W-:Y:S02]  /*78b0*/  FADD.FTZ R52, R54, R17 ;  /* 0x0000001136347221 */ /* 0x000fe40000010000 */
[----:B------:R-:W2:Y:S01]  /*78c0*/  LDSM.16.MT88.4 R16, [R118+0xc800] ;  /* 0x00c800007610783b */ /* 0x000ea20000004200 */
[--C-:B------:R-:W-:Y:S01]  /*78d0*/  FFMA.FTZ R46, R27, c[0x0][0x23c], -R49.reuse ;  /* 0x00008f001b2e7a23 */ /* 0x100fe20000010831 */
[----:B------:R-:W-:Y:S01]  /*78e0*/  F2FP.BF16.PACK_AB R8, R66, R61 ;  /* 0x0000003d4208723e */ /* 0x000fe200000010ff */
[----:B------:R-:W-:Y:S01]  /*78f0*/  FFMA.FTZ R49, R26, c[0x0][0x23c], -R49 ;  /* 0x00008f001a317a23 */ /* 0x000fe20000010831 */
[----:B------:R-:W-:Y:S01]  /*7900*/  F2FP.BF16.PACK_AB R9, R55, R60 ;  /* 0x0000003c3709723e */ /* 0x000fe200000010ff */
[----:B------:R-:W-:Y:S01]  /*7910*/  FADD.FTZ R52, R25, R52 ;  /* 0x0000003419347221 */ /* 0x000fe20000010000 */
[----:B------:R-:W-:Y:S01]  /*7920*/  F2FP.BF16.PACK_AB R10, R64, R57 ;  /* 0x00000039400a723e */ /* 0x000fe200000010ff */
[----:B------:R-:W3:Y:S01]  /*7930*/  LDSM.16.MT88.4 R24, [R168+0xc800] ;  /* 0x00c80000a818783b */ /* 0x000ee20000004200 */
[----:B------:R-:W-:Y:S01]  /*7940*/  F2FP.BF16.PACK_AB R11, R48, R59 ;  /* 0x0000003b300b723e */ /* 0x000fe200000010ff */
[----:B------:R-:W-:Y:S01]  /*7950*/  FADD.FTZ R45, R45, R52 ;  /* 0x000000342d2d7221 */ /* 0x000fe20000010000 */
[----:B------:R-:W-:Y:S03]  /*7960*/  MUFU.EX2 R46, R46 ;  /* 0x0000002e002e7308 */ /* 0x000fe60000000800 */
[----:B------:R-:W-:-:S02]  /*7970*/  FADD.FTZ R40, R40, R45 ;  /* 0x0000002d28287221 */ /* 0x000fc40000010000 */
[C---:B------:R-:W-:Y:S02]  /*7980*/  HMMA.16816.F32.BF16 R104, R8.reuse, R28, R104 ;  /* 0x0000001c0868723c */ /* 0x040fe40000041868 */
[----:B------:R-:W-:Y:S01]  /*7990*/  FADD.FTZ R41, R41, R40 ;  /* 0x0000002829297221 */ /* 0x000fe20000010000 */
[----:B------:R-:W-:Y:S03]  /*79a0*/  MUFU.EX2 R28, R58 ;  /* 0x0000003a001c7308 */ /* 0x000fe60000000800 */
        /* <DEDUP_REMOVED lines=8> */
[----:B------:R-:W-:Y:S03]  /*7a30*/  MUFU.EX2 R49, R49 ;  /* 0x0000003100317308 */ /* 0x000fe60000000800 */
[----:B------:R-:W-:Y:S02]  /*7a40*/  FADD.FTZ R33, R4, R33 ;  /* 0x0000002104217221 */ /* 0x000fe40000010000 */
[----:B------:R-:W-:Y:S01]  /*7a50*/  HMMA.16816.F32.BF16 R100, R8, R30, R100 ;  /* 0x0000001e0864723c */ /* 0x000fe20000041864 */
[----:B------:R-:W-:Y:S02]  /*7a60*/  FADD.FTZ R4, R146, R5 ;  /* 0x0000000592047221 */ /* 0x000fe40000010000 */
[----:B------:R-:W4:Y:S01]  /*7a70*/  MUFU.EX2 R31, R56 ;  /* 0x00000038001f7308 */ /* 0x000f220000000800 */
[----:B------:R-:W-:-:S02]  /*7a80*/  FADD.FTZ R144, R144, R33 ;  /* 0x0000002190907221 */ /* 0x000fc40000010000 */
[----:B------:R-:W-:Y:S02]  /*7a90*/  FADD.FTZ R4, R145, R4 ;  /* 0x0000000491047221 */ /* 0x000fe40000010000 */
[C---:B--2---:R-:W-:Y:S01]  /*7aa0*/  HMMA.16816.F32.BF16 R88, R8.reuse, R16, R88 ;  /* 0x000000100858723c */ /* 0x044fe20000041858 */
[----:B------:R-:W-:Y:S02]  /*7ab0*/  FADD.FTZ R141, R141, R144 ;  /* 0x000000908d8d7221 */ /* 0x000fe40000010000 */
[----:B------:R-:W2:Y:S01]  /*7ac0*/  MUFU.EX2 R30, R50 ;  /* 0x00000032001e7308 */ /* 0x000ea20000000800 */
[----:B------:R-:W-:Y:S02]  /*7ad0*/  FADD.FTZ R143, R143, R4 ;  /* 0x000000048f8f7221 */ /* 0x000fe40000010000 */
[----:B------:R-:W-:Y:S02]  /*7ae0*/  FADD.FTZ R140, R140, R141 ;  /* 0x0000008d8c8c7221 */ /* 0x000fe40000010000 */
[----:B------:R-:W-:Y:S01]  /*7af0*/  HMMA.16816.F32.BF16 R84, R8, R18, R84 ;  /* 0x000000120854723c */ /* 0x000fe20000041854 */
[----:B------:R-:W5:Y:S01]  /*7b00*/  LDSM.16.MT88.4 R16, [R118+0xac00] ;  /* 0x00ac00007610783b */ /* 0x000f620000004200 */
        /* <DEDUP_REMOVED lines=9> */
[----:B------:R-:W-:Y:S01]  /*7ba0*/  LDSM.16.MT88.4 R24, [R168+0xac00] ;  /* 0x00ac0000a818783b */ /* 0x000fe20000004200 */
        /* <DEDUP_REMOVED lines=14> */
[----:B------:R-:W-:-:S07]  /*7c90*/  FADD.FTZ R59, R48, R59 ;  /* 0x0000003b303b7221 */ /* 0x000fce0000010000 */
[----:B------:R-:W-:Y:S01]  /*7ca0*/  HMMA.16816.F32.BF16 R68, R8, R22, R68 ;  /* 0x000000160844723c */ /* 0x000fe20000041844 */
[----:B------:R-:W3:Y:S06]  /*7cb0*/  LDSM.16.MT88.4 R20, [R118+0xcc00] ;  /* 0x00cc00007614783b */ /* 0x000eec0000004200 */
[----:B----4-:R-:W-:Y:S01]  /*7cc0*/  F2FP.BF16.PACK_AB R8, R31, R28 ;  /* 0x0000001c1f08723e */ /* 0x010fe200000010ff */
[----:B------:R-:W-:Y:S01]  /*7cd0*/  FADD.FTZ R28, R28, R5 ;  /* 0x000000051c1c7221 */ /* 0x000fe20000010000 */
[----:B--2---:R-:W-:Y:S01]  /*7ce0*/  F2FP.BF16.PACK_AB R9, R47, R30 ;  /* 0x0000001e2f09723e */ /* 0x004fe200000010ff */
[----:B------:R-:W-:Y:S01]  /*7cf0*/  FADD.FTZ R30, R30, R59 ;  /* 0x0000003b1e1e7221 */ /* 0x000fe20000010000 */
[----:B------:R-:W-:Y:S01]  /*7d00*/  F2FP.BF16.PACK_AB R10, R192, R29 ;  /* 0x0000001dc00a723e */ /* 0x000fe200000010ff */
[----:B------:R-:W-:Y:S01]  /*7d10*/  FADD.FTZ R28, R31, R28 ;  /* 0x0000001c1f1c7221 */ /* 0x000fe20000010000 */
[----:B------:R-:W-:Y:S01]  /*7d20*/  F2FP.BF16.PACK_AB R11, R49, R46 ;  /* 0x0000002e310b723e */ /* 0x000fe200000010ff */
[----:B------:R-:W-:-:S02]  /*7d30*/  FADD.FTZ R47, R47, R30 ;  /* 0x0000001e2f2f7221 */ /* 0x000fc40000010000 */
[----:B------:R-:W-:Y:S02]  /*7d40*/  FADD.FTZ R29, R29, R28 ;  /* 0x0000001c1d1d7221 */ /* 0x000fe40000010000 */
[----:B------:R-:W-:Y:S02]  /*7d50*/  FADD.FTZ R46, R46, R47 ;  /* 0x0000002f2e2e7221 */ /* 0x000fe40000010000 */
[----:B-----5:R-:W-:Y:S01]  /*7d60*/  HMMA.16816.F32.BF16 R104, R8, R16, R104 ;  /* 0x000000100868723c */ /* 0x020fe20000041868 */
[----:B------:R-:W-:Y:S02]  /*7d70*/  FADD.FTZ R192, R192, R29 ;  /* 0x0000001dc0c07221 */ /* 0x000fe40000010000 */
[----:B------:R-:W-:-:S05]  /*7d80*/  FADD.FTZ R193, R49, R46 ;  /* 0x0000002e31c17221 */ /* 0x000fca0000010000 */
[C---:B------:R-:W-:Y:S01]  /*7d90*/  HMMA.16816.F32.BF16 R100, R8.reuse, R18, R100 ;  /* 0x000000120864723c */ /* 0x040fe20000041864 */
[----:B------:R-:W2:Y:S07]  /*7da0*/  LDSM.16.MT88.4 R16, [R168+0xec00] ;  /* 0x00ec0000a810783b */ /* 0x000eae0000004200 */
[C---:B-1----:R-:W-:Y:S08]  /*7db0*/  HMMA.16816.F32.BF16 R96, R8.reuse, R12, R96 ;  /* 0x0000000c0860723c */ /* 0x042ff00000041860 */
[C---:B------:R-:W-:Y:S01]  /*7dc0*/  HMMA.16816.F32.BF16 R92, R8.reuse, R14, R92 ;  /* 0x0000000e085c723c */ /* 0x040fe2000004185c */
[----:B------:R-:W1:Y:S07]  /*7dd0*/  LDSM.16.MT88.4 R12, [R118+0xec00] ;  /* 0x00ec0000760c783b */ /* 0x000e6e0000004200 */
[C---:B------:R-:W-:Y:S08]  /*7de0*/  HMMA.16816.F32.BF16 R112, R8.reuse, R24, R112 ;  /* 0x000000180870723c */ /* 0x040ff00000041870 */
[C---:B------:R-:W-:Y:S08]  /*7df0*/  HMMA.16816.F32.BF16 R108, R8.reuse, R26, R108 ;  /* 0x0000001a086c723c */ /* 0x040ff0000004186c */
[C---:B---3--:R-:W-:Y:S08]  /*7e00*/  HMMA.16816.F32.BF16 R88, R8.reuse, R20, R88 ;  /* 0x000000140858723c */ /* 0x048ff00000041858 */
[C---:B------:R-:W-:Y:S08]  /*7e10*/  HMMA.16816.F32.BF16 R84, R8.reuse, R22, R84 ;  /* 0x000000160854723c */ /* 0x040ff00000041854 */
        /* <DEDUP_REMOVED lines=67> */
.L_x_2841:
[----:B------:R-:W-:-:S04]  /*8250*/  LEA R10, -R7, RZ, 0x7 ;  /* 0x000000ff070a7211 */ /* 0x000fc800078e39ff */
[----:B------:R-:W-:Y:S02]  /*8260*/  SHF.R.S32.HI R7, RZ, 0x1f, R10 ;  /* 0x0000001fff077819 */ /* 0x000fe4000001140a */
.L_x_2842:
        /* <DEDUP_REMOVED lines=258> */
[----:B------:R-:W-:-:S06]  /*9290*/  FMUL.FTZ R64, R64, c[0x0][0x2ec] ;  /* 0x0000bb0040407a20 */ /* 0x000fcc0000410000 */
[----:B------:R-:W-:Y:S01]  /*92a0*/  FMUL.FTZ R60, R60, c[0x0][0x2ec] ;  /* 0x0000bb003c3c7a20 */ /* 0x000fe20000410000 */
[----:B-1----:R-:W-:Y:S01]  /*92b0*/  HMMA.16816.F32.BF16 R40, R128, R120, R40 ;  /* 0x000000788028723c */ /* 0x002fe20000041828 */
[----:B------:R-:W-:Y:S01]  /*92c0*/  MUFU.TANH R141, R52 ;  /* 0x00000034008d7308 */ /* 0x000fe20000002400 */
[----:B------:R-:W-:-:S06]  /*92d0*/  FMUL.FTZ R62, R62, c[0x0][0x2ec] ;  /* 0x0000bb003e3e7a20 */ /* 0x000fcc0000410000 */
[C---:B------:R-:W-:Y:S01]  /*92e0*/  HMMA.16816.F32.BF16 R36, R128.reuse, R122, R36 ;  /* 0x0000007a8024723c */ /* 0x040fe20000041824 */
[----:B------:R-:W1:Y:S01]  /*92f0*/  LDSM.16.M88.4 R120, [R119+0x8400] ;  /* 0x008400007778783b */ /* 0x000e620000000200 */
[----:B------:R-:W-:Y:S06]  /*9300*/  MUFU.TANH R145, R60 ;  /* 0x0000003c00917308 */ /* 0x000fec0000002400 */
[C---:B--2---:R-:W-:Y:S02]  /*9310*/  HMMA.16816.F32.BF16 R48, R128.reuse, R124, R48 ;  /* 0x0000007c8030723c */ /* 0x044fe40000041830 */
[----:B------:R-:W-:Y:S06]  /*9320*/  MUFU.TANH R155, R62 ;  /* 0x0000003e009b7308 */ /* 0x000fec0000002400 */
[----:B------:R-:W-:Y:S01]  /*9330*/  HMMA.16816.F32.BF16 R44, R128, R126, R44 ;  /* 0x0000007e802c723c */ /* 0x000fe2000004182c */
[----:B------:R-:W2:Y:S01]  /*9340*/  LDSM.16.M88.4 R124, [R119+0x8000] ;  /* 0x00800000777c783b */ /* 0x000ea20000000200 */
[----:B------:R4:W-:Y:S01]  /*9350*/  MUFU.TANH R151, R58 ;  /* 0x0000003a00977308 */ /* 0x0009e20000002400 */
[----:B------:R-:W-:-:S05]  /*9360*/  FMUL.FTZ R43, R43, c[0x0][0x2ec] ;  /* 0x0000bb002b2b7a20 */ /* 0x000fca0000410000 */
[----:B------:R-:W-:Y:S02]  /*9370*/  FMUL.FTZ R36, R36, c[0x0][0x2ec] ;  /* 0x0000bb0024247a20 */ /* 0x000fe40000410000 */
[----:B------:R-:W-:Y:S01]  /*9380*/  FMUL.FTZ R38, R38, c[0x0][0x2ec] ;  /* 0x0000bb0026267a20 */ /* 0x000fe20000410000 */
        /* <DEDUP_REMOVED lines=8> */
[----:B------:R-:W-:Y:S01]  /*9410*/  LOP3.LUT R50, R48, R179, RZ, 0xfc, !PT ;  /* 0x000000b330327212 */ /* 0x000fe200078efcff */
[----:B------:R-:W-:Y:S01]  /*9420*/  FMUL.FTZ R46, R46, c[0x0][0x2ec] ;  /* 0x0000bb002e2e7a20 */ /* 0x000fe20000410000 */
[C---:B-1----:R-:W-:Y:S01]  /*9430*/  HMMA.16816.F32.BF16 R24, R128.reuse, R120, R24 ;  /* 0x000000788018723c */ /* 0x042fe20000041818 */
[----:B---3--:R-:W-:Y:S01]  /*9440*/  LOP3.LUT R56, R48, 0x8, R179, 0xfe, !PT ;  /* 0x0000000830387812 */ /* 0x008fe200078efeb3 */
[----:B----4-:R-:W-:Y:S01]  /*9450*/  FMUL.FTZ R58, R40, c[0x0][0x2ec] ;  /* 0x0000bb00283a7a20 */ /* 0x010fe20000410000 */
[----:B------:R-:W-:Y:S01]  /*9460*/  IADD3 R54, R50, 0x1, RZ ;  /* 0x0000000132367810 */ /* 0x000fe20007ffe0ff */
[----:B------:R-:W-:Y:S01]  /*9470*/  MUFU.TANH R153, R46 ;  /* 0x0000002e00997308 */ /* 0x000fe20000002400 */
[-C--:B------:R-:W-:Y:S01]  /*9480*/  ISETP.GE.AND P0, PT, R56, R135.reuse, PT ;  /* 0x000000873800720c */ /* 0x080fe20003f06270 */
[----:B------:R-:W-:Y:S01]  /*9490*/  FMUL.FTZ R47, R47, c[0x0][0x2ec] ;  /* 0x0000bb002f2f7a20 */ /* 0x000fe20000410000 */
[----:B------:R-:W-:Y:S01]  /*94a0*/  ISETP.GE.AND P1, PT, R54, R135, PT ;  /* 0x000000873600720c */ /* 0x000fe20003f26270 */
[----:B------:R-:W-:Y:S01]  /*94b0*/  HMMA.16816.F32.BF16 R20, R128, R122, R20 ;  /* 0x0000007a8014723c */ /* 0x000fe20000041814 */
[----:B------:R-:W1:Y:S01]  /*94c0*/  LDSM.16.M88.4 R120, [R119+0x8c00] ;  /* 0x008c00007778783b */ /* 0x000e620000000200 */
[----:B------:R-:W-:-:S02]  /*94d0*/  ISETP.GE.AND P5, PT, R56, R134, PT ;  /* 0x000000863800720c */ /* 0x000fc40003fa6270 */
[----:B------:R-:W-:Y:S04]  /*94e0*/  I2F R52, R54 ;  /* 0x0000003600347306 */ /* 0x000fe80000201400 */
[C---:B--2---:R-:W-:Y:S04]  /*94f0*/  HMMA.16816.F32.BF16 R32, R128.reuse, R124, R32 ;  /* 0x0000007c8020723c */ /* 0x044fe80000041820 */
[----:B------:R-:W-:Y:S04]  /*9500*/  MUFU.TANH R139, R139 ;  /* 0x0000008b008b7308 */ /* 0x000fe80000002400 */
[----:B------:R-:W-:Y:S01]  /*9510*/  HMMA.16816.F32.BF16 R28, R128, R126, R28 ;  /* 0x0000007e801c723c */ /* 0x000fe2000004181c */
[----:B------:R-:W2:Y:S01]  /*9520*/  LDSM.16.M88.4 R124, [R119+0x8800] ;  /* 0x00880000777c783b */ /* 0x000ea20000000200 */
        /* <DEDUP_REMOVED lines=9> */
[----:B------:R-:W-:-:S02]  /*95c0*/  FMUL.FTZ R35, R35, c[0x0][0x2ec] ;  /* 0x0000bb0023237a20 */ /* 0x000fc40000410000 */
[----:B------:R-:W-:-:S03]  /*95d0*/  FMUL.FTZ R23, R23, c[0x0][0x2ec] ;  /* 0x0000bb0017177a20 */ /* 0x000fc60000410000 */
[----:B------:R-:W-:Y:S01]  /*95e0*/  MUFU.TANH R39, R39 ;  /* 0x0000002700277308 */ /* 0x000fe20000002400 */
[----:B------:R-:W-:Y:S01]  /*95f0*/  FMUL.FTZ R28, R28, c[0x0][0x2ec] ;  /* 0x0000bb001c1c7a20 */ /* 0x000fe20000410000 */
[----:B-1----:R-:W-:Y:S01]  /*9600*/  HMMA.16816.F32.BF16 R8, R128, R120, R8 ;  /* 0x000000788008723c */ /* 0x002fe20000041808 */
[----:B------:R-:W-:Y:S02]  /*9610*/  FMUL.FTZ R29, R29, c[0x0][0x2ec] ;  /* 0x0000bb001d1d7a20 */ /* 0x000fe40000410000 */
[----:B------:R-:W-:-:S03]  /*9620*/  FMUL.FTZ R31, R31, c[0x0][0x2ec] ;  /* 0x0000bb001f1f7a20 */ /* 0x000fc60000410000 */
[----:B------:R-:W-:Y:S01]  /*9630*/  MUFU.TANH R33, R33 ;  /* 0x0000002100217308 */ /* 0x000fe20000002400 */
[----:B------:R-:W-:Y:S01]  /*9640*/  FMUL.FTZ R121, R65, c[0x0][0x2ec] ;  /* 0x0000bb0041797a20 */ /* 0x000fe20000410000 */
[----:B------:R-:W-:Y:S01]  /*9650*/  HMMA.16816.F32.BF16 R4, R128, R122, R4 ;  /* 0x0000007a8004723c */ /* 0x000fe20000041804 */
[----:B------:R-:W-:-:S05]  /*9660*/  FMUL.FTZ R65, R66, c[0x0][0x2ec] ;  /* 0x0000bb0042417a20 */ /* 0x000fca0000410000 */
[----:B------:R-:W-:Y:S02]  /*9670*/  MUFU.TANH R121, R121 ;  /* 0x0000007900797308 */ /* 0x000fe40000002400 */
[C---:B--2---:R-:W-:Y:S06]  /*9680*/  HMMA.16816.F32.BF16 R16, R128.reuse, R124, R16 ;  /* 0x0000007c8010723c */ /* 0x044fec0000041810 */
[----:B------:R1:W-:Y:S02]  /*9690*/  MUFU.TANH R123, R57 ;  /* 0x00000039007b7308 */ /* 0x0003e40000002400 */
[----:B------:R-:W-:Y:S01]  /*96a0*/  HMMA.16816.F32.BF16 R12, R128, R126, R12 ;  /* 0x0000007e800c723c */ /* 0x000fe2000004180c */
[----:B------:R-:W-:-:S02]  /*96b0*/  FMUL.FTZ R9, R9, c[0x0][0x2ec] ;  /* 0x0000bb0009097a20 */ /* 0x000fc40000410000 */
[----:B------:R-:W-:-:S03]  /*96c0*/  FMUL.FTZ R11, R11, c[0x0][0x2ec] ;  /* 0x0000bb000b0b7a20 */ /* 0x000fc60000410000 */
[----:B------:R-:W2:Y:S01]  /*96d0*/  MUFU.TANH R129, R67 ;  /* 0x0000004300817308 */ /* 0x000ea20000002400 */
[----:B------:R-:W-:Y:S02]  /*96e0*/  FMUL.FTZ R131, R44, c[0x0][0x2ec] ;  /* 0x0000bb002c837a20 */ /* 0x000fe40000410000 */
[----:B------:R-:W-:Y:S02]  /*96f0*/  FMUL.FTZ R127, R61, c[0x0][0x2ec] ;  /* 0x0000bb003d7f7a20 */ /* 0x000fe40000410000 */
[----:B------:R-:W-:Y:S02]  /*9700*/  FMUL.FTZ R61, R63, c[0x0][0x2ec] ;  /* 0x0000bb003f3d7a20 */ /* 0x000fe40000410000 */
[----:B------:R-:W-:Y:S01]  /*9710*/  FMUL.FTZ R5, R5, c[0x0][0x2ec] ;  /* 0x0000bb0005057a20 */ /* 0x000fe20000410000 */
[----:B------:R3:W4:Y:S01]  /*9720*/  I2F R44, R56 ;  /* 0x00000038002c7306 */ /* 0x0007220000201400 */
[----:B-1----:R-:W-:Y:S02]  /*9730*/  FMUL.FTZ R57, R55, c[0x0][0x2ec] ;  /* 0x0000bb0037397a20 */ /* 0x002fe40000410000 */
[----:B------:R-:W-:-:S02]  /*9740*/  FMUL.FTZ R16, R16, c[0x0][0x2ec] ;  /* 0x0000bb0010107a20 */ /* 0x000fc40000410000 */
[----:B------:R-:W-:Y:S02]  /*9750*/  FMUL.FTZ R17, R17, c[0x0][0x2ec] ;  /* 0x0000bb0011117a20 */ /* 0x000fe40000410000 */
[----:B------:R-:W-:Y:S01]  /*9760*/  FMUL.FTZ R19, R19, c[0x0][0x2ec] ;  /* 0x0000bb0013137a20 */ /* 0x000fe20000410000 */
[----:B------:R1:W-:Y:S01]  /*9770*/  MUFU.TANH R55, R49 ;  /* 0x0000003100377308 */ /* 0x0003e20000002400 */
[----:B--2---:R-:W-:Y:S02]  /*9780*/  FFMA.FTZ R129, R0, R52, R129 ;  /* 0x0000003400817223 */ /* 0x004fe40000010081 */
[----:B------:R-:W-:Y:S02]  /*9790*/  FMUL.FTZ R12, R12, c[0x0][0x2ec] ;  /* 0x0000bb000c0c7a20 */ /* 0x000fe40000410000 */
[----:B------:R-:W-:Y:S02]  /*97a0*/  FMUL.FTZ R14, R14, c[0x0][0x2ec] ;  /* 0x0000bb000e0e7a20 */ /* 0x000fe40000410000 */
[----:B------:R-:W-:Y:S01]  /*97b0*/  FMUL.FTZ R13, R13, c[0x0][0x2ec] ;  /* 0x0000bb000d0d7a20 */ /* 0x000fe20000410000 */
[----:B------:R-:W-:Y:S01]  /*97c0*/  MUFU.TANH R127, R127 ;  /* 0x0000007f007f7308 */ /* 0x000fe20000002400 */
[----:B---3--:R-:W-:Y:S01]  /*97d0*/  LOP3.LUT R56, R48, 0x10, R179, 0xfe, !PT ;  /* 0x0000001030387812 */ /* 0x008fe200078efeb3 */
[----:B----4-:R-:W-:-:S02]  /*97e0*/  FFMA.FTZ R155, R0, R44, R155 ;  /* 0x0000002c009b7223 */ /* 0x010fc4000001009b */
[----:B------:R-:W-:Y:S02]  /*97f0*/  FMUL.FTZ R15, R15, c[0x0][0x2ec] ;  /* 0x0000bb000f0f7a20 */ /* 0x000fe40000410000 */
[----:B------:R-:W-:Y:S01]  /*9800*/  FMUL.FTZ R7, R7, c[0x0][0x2ec] ;  /* 0x0000bb0007077a20 */ /* 0x000fe20000410000 */
[----:B------:R-:W-:Y:S01]  /*9810*/  FSEL R40, R155, -INF , !P5 ;  /* 0xff8000009b287808 */ /* 0x000fe20006800000 */
[----:B-1----:R-:W-:Y:S01]  /*9820*/  FFMA.FTZ R49, R0, R52, R121 ;  /* 0x0000003400317223 */ /* 0x002fe20000010079 */
[----:B------:R-:W-:Y:S04]  /*9830*/  MUFU.TANH R61, R61 ;  /* 0x0000003d003d7308 */ /* 0x000fe80000002400 */
[----:B------:R-:W-:Y:S02]  /*9840*/  FSEL R49, R49, -INF , !P1 ;  /* 0xff80000031317808 */ /* 0x000fe40004800000 */
[----:B------:R-:W-:-:S02]  /*9850*/  ISETP.GE.AND P1, PT, R54, R134, PT ;  /* 0x000000863600720c */ /* 0x000fc40003f26270 */
[----:B------:R-:W-:Y:S01]  /*9860*/  IADD3 R54, R50, 0x9, RZ ;  /* 0x0000000932367810 */ /* 0x000fe20007ffe0ff */
[----:B------:R-:W1:Y:S03]  /*9870*/  I2F R46, R56 ;  /* 0x00000038002e7306 */ /* 0x000e660000201400 */
[----:B------:R-:W-:-:S05]  /*9880*/  ISETP.GE.AND P5, PT, R54, R135, PT ;  /* 0x000000873600720c */ /* 0x000fca0003fa6270 */
[----:B------:R-:W2:Y:S08]  /*9890*/  I2F R52, R54 ;  /* 0x0000003600347306 */ /* 0x000eb00000201400 */
[----:B------:R3:W-:Y:S01]  /*98a0*/  MUFU.TANH R63, R53 ;  /* 0x00000035003f7308 */ /* 0x0007e20000002400 */
[----:B-1----:R-:W-:-:S07]  /*98b0*/  FFMA.FTZ R130, R0, R46, R151 ;  /* 0x0000002e00827223 */ /* 0x002fce0000010097 */
[----:B------:R1:W-:Y:S01]  /*98c0*/  MUFU.TANH R67, R59 ;  /* 0x0000003b00437308 */ /* 0x0003e20000002400 */
[----:B---3--:R-:W-:-:S07]  /*98d0*/  FMUL.FTZ R53, R51, c[0x0][0x2ec] ;  /* 0x0000bb0033357a20 */ /* 0x008fce0000410000 */
[----:B------:R-:W-:Y:S01]  /*98e0*/  MUFU.TANH R131, R131 ;  /* 0x0000008300837308 */ /* 0x000fe20000002400 */
[----:B------:R-:W-:Y:S02]  /*98f0*/  FMUL.FTZ R51, R45, c[0x0][0x2ec] ;  /* 0x0000bb002d337a20 */ /* 0x000fe40000410000 */
[----:B------:R-:W-:Y:S01]  /*9900*/  FFMA.FTZ R45, R0, R44, R145 ;  /* 0x0000002c002d7223 */ /* 0x000fe20000010091 */
[----:B------:R-:W-:Y:S01]  /*9910*/  FSEL R44, R129, -INF , !P1 ;  /* 0xff800000812c7808 */ /* 0x000fe20004800000 */
[----:B------:R-:W-:Y:S01]  /*9920*/  FMUL.FTZ R145, R42, c[0x0][0x2ec] ;  /* 0x0000bb002a917a20 */ /* 0x000fe20000410000 */
[----:B------:R-:W-:Y:S01]  /*9930*/  ISETP.GE.AND P1, PT, R56, R135, PT ;  /* 0x000000873800720c */ /* 0x000fe20003f26270 */
[----:B-1----:R-:W-:Y:S01]  /*9940*/  FMUL.FTZ R59, R41, c[0x0][0x2ec] ;  /* 0x0000bb00293b7a20 */ /* 0x002fe20000410000 */
[----:B------:R-:W-:Y:S01]  /*9950*/  FSEL R45, R45, -INF , !P0 ;  /* 0xff8000002d2d7808 */ /* 0x000fe20004000000 */
[----:B--2---:R-:W-:Y:S01]  /*9960*/  FFMA.FTZ R41, R0, R52, R127 ;  /* 0x0000003400297223 */ /* 0x004fe2000001007f */
[----:B------:R-:W-:Y:S01]  /*9970*/  ISETP.GE.AND P0, PT, R56, R134, PT ;  /* 0x000000863800720c */ /* 0x000fe20003f06270 */
[----:B------:R-:W-:Y:S01]  /*9980*/  FFMA.FTZ R42, R0, R52, R61 ;  /* 0x00000034002a7223 */ /* 0x000fe2000001003d */
[----:B------:R-:W-:Y:S01]  /*9990*/  LOP3.LUT R56, R48, 0x18, R179, 0xfe, !PT ;  /* 0x0000001830387812 */ /* 0x000fe200078efeb3 */
[----:B------:R-:W-:Y:S01]  /*99a0*/  FFMA.FTZ R61, R0, R46, R143 ;  /* 0x0000002e003d7223 */ /* 0x000fe2000001008f */
[----:B------:R-:W-:Y:S01]  /*99b0*/  FSEL R41, R41, -INF , !P5 ;  /* 0xff80000029297808 */ /* 0x000fe20006800000 */
[----:B------:R-:W-:Y:S01]  /*99c0*/  MUFU.TANH R127, R59 ;  /* 0x0000003b007f7308 */ /* 0x000fe20000002400 */
[----:B------:R-:W-:-:S02]  /*99d0*/  ISETP.GE.AND P5, PT, R54, R134, PT ;  /* 0x000000863600720c */ /* 0x000fc40003fa6270 */
[----:B------:R-:W-:Y:S02]  /*99e0*/  IADD3 R54, R50, 0x11, RZ ;  /* 0x0000001132367810 */ /* 0x000fe40007ffe0ff */
[----:B------:R-:W-:Y:S02]  /*99f0*/  FSEL R61, R61, -INF , !P1 ;  /* 0xff8000003d3d7808 */ /* 0x000fe40004800000 */
[----:B------:R-:W-:Y:S01]  /*9a00*/  FSEL R42, R42, -INF , !P5 ;  /* 0xff8000002a2a7808 */ /* 0x000fe20006800000 */
[----:B------:R-:W1:Y:S01]  /*9a10*/  I2F R46, R56 ;  /* 0x00000038002e7306 */ /* 0x000e620000201400 */
[C---:B------:R-:W-:Y:S02]  /*9a20*/  ISETP.GE.AND P1, PT, R56.reuse, R134, PT ;  /* 0x000000863800720c */ /* 0x040fe40003f26270 */
[----:B------:R-:W-:Y:S02]  /*9a30*/  ISETP.GE.AND P5, PT, R56, R135, PT ;  /* 0x000000873800720c */ /* 0x000fe40003fa6270 */
[----:B------:R-:W-:-:S02]  /*9a40*/  FSEL R130, R130, -INF , !P0 ;  /* 0xff80000082827808 */ /* 0x000fc40004000000 */
[----:B------:R-:W-:Y:S01]  /*9a50*/  ISETP.GE.AND P0, PT, R54, R135, PT ;  /* 0x000000873600720c */ /* 0x000fe20003f06270 */
[----:B------:R-:W2:Y:S01]  /*9a60*/  I2F R52, R54 ;  /* 0x0000003600347306 */ /* 0x000ea20000201400 */
[----:B-1----:R-:W-:-:S07]  /*9a70*/  FFMA.FTZ R141, R0, R46, R141 ;  /* 0x0000002e008d7223 */ /* 0x002fce000001008d */
[----:B------:R-:W-:Y:S01]  /*9a80*/  MUFU.TANH R143, R36 ;  /* 0x00000024008f7308 */ /* 0x000fe20000002400 */
[----:B------:R-:W-:Y:S01]  /*9a90*/  FFMA.FTZ R149, R0, R46, R149 ;  /* 0x0000002e00957223 */ /* 0x000fe20000010095 */
[----:B------:R-:W-:Y:S02]  /*9aa0*/  IADD3 R46, R50, 0x19, RZ ;  /* 0x00000019322e7810 */ /* 0x000fe40007ffe0ff */
[----:B------:R-:W-:Y:S02]  /*9ab0*/  FSEL R205, R141, -INF , !P5 ;  /* 0xff8000008dcd7808 */ /* 0x000fe40006800000 */
[----:B------:R-:W-:Y:S01]  /*9ac0*/  FSEL R206, R149, -INF , !P1 ;  /* 0xff80000095ce7808 */ /* 0x000fe20004800000 */
[CC--:B--2---:R-:W-:Y:S01]  /*9ad0*/  FFMA.FTZ R59, R0.reuse, R52.reuse, R123 ;  /* 0x00000034003b7223 */ /* 0x0c4fe2000001007b */
[----:B------:R-:W1:Y:S01]  /*9ae0*/  I2F R124, R46 ;  /* 0x0000002e007c7306 */ /* 0x000e620000201400 */
[----:B------:R-:W-:Y:S01]  /*9af0*/  FFMA.FTZ R67, R0, R52, R67 ;  /* 0x0000003400437223 */ /* 0x000fe20000010043 */
[----:B------:R-:W-:-:S02]  /*9b00*/  LOP3.LUT R52, R48, 0x20, R179, 0xfe, !PT ;  /* 0x0000002030347812 */ /* 0x000fc400078efeb3 */
[-C--:B------:R-:W-:Y:S02]  /*9b10*/  ISETP.GE.AND P1, PT, R46, R135.reuse, PT ;  /* 0x000000872e00720c */ /* 0x080fe40003f26270 */
[----:B------:R-:W-:Y:S02]  /*9b20*/  FSEL R59, R59, -INF , !P0 ;  /* 0xff8000003b3b7808 */ /* 0x000fe40004000000 */
[----:B------:R-:W2:Y:S01]  /*9b30*/  I2F R36, R52 ;  /* 0x0000003400247306 */ /* 0x000ea20000201400 */
[-C--:B------:R-:W-:Y:S02]  /*9b40*/  ISETP.GE.AND P0, PT, R54, R134.reuse, PT ;  /* 0x000000863600720c */ /* 0x080fe40003f06270 */
[C---:B------:R-:W-:Y:S02]  /*9b50*/  ISETP.GE.AND P5, PT, R52.reuse, R134, PT ;  /* 0x000000863400720c */ /* 0x040fe40003fa6270 */
[----:B------:R-:W-:Y:S02]  /*9b60*/  FSEL R208, R67, -INF , !P0 ;  /* 0xff80000043d07808 */ /* 0x000fe40004000000 */
[----:B------:R-:W-:Y:S01]  /*9b70*/  ISETP.GE.AND P0, PT, R52, R135, PT ;  /* 0x000000873400720c */ /* 0x000fe20003f06270 */
[----:B-1----:R-:W-:Y:S01]  /*9b80*/  FFMA.FTZ R63, R0, R124, R63 ;  /* 0x0000007c003f7223 */ /* 0x002fe2000001003f */
[----:B------:R1:W-:Y:S04]  /*9b90*/  MUFU.TANH R141, R38 ;  /* 0x00000026008d7308 */ /* 0x0003e80000002400 */
[----:B------:R-:W-:-:S02]  /*9ba0*/  FSEL R123, R63, -INF , !P1 ;  /* 0xff8000003f7b7808 */ /* 0x000fc40004800000 */
[----:B------:R-:W-:Y:S01]  /*9bb0*/  ISETP.GE.AND P1, PT, R46, R134, PT ;  /* 0x000000862e00720c */ /* 0x000fe20003f26270 */
[CC--:B--2---:R-:W-:Y:S01]  /*9bc0*/  FFMA.FTZ R121, R0.reuse, R36.reuse, R139 ;  /* 0x0000002400797223 */ /* 0x0c4fe2000001008b */
[----:B------:R-:W-:Y:S01]  /*9bd0*/  MUFU.TANH R53, R53 ;  /* 0x0000003500357308 */ /* 0x000fe20000002400 */
[----:B------:R-:W-:Y:S01]  /*9be0*/  FFMA.FTZ R128, R0, R36, R147 ;  /* 0x0000002400807223 */ /* 0x000fe20000010093 */
[----:B------:R-:W-:Y:S01]  /*9bf0*/  LOP3.LUT R46, R48, 0x28, R179, 0xfe, !PT ;  /* 0x00000028302e7812 */ /* 0x000fe200078efeb3 */
[----:B------:R-:W-:Y:S01]  /*9c00*/  FMUL.FTZ R52, R32, c[0x0][0x2ec] ;  /* 0x0000bb0020347a20 */ /* 0x000fe20000410000 */
[----:B------:R-:W-:Y:S02]  /*9c10*/  FSEL R121, R121, -INF , !P0 ;  /* 0xff80000079797808 */ /* 0x000fe40004000000 */
[----:B------:R-:W-:Y:S02]  /*9c20*/  FSEL R128, R128, -INF , !P5 ;  /* 0xff80000080807808 */ /* 0x000fe40006800000 */
[----:B-1----:R-:W-:Y:S01]  /*9c30*/  IADD3 R38, R50, 0x21, RZ ;  /* 0x0000002132267810 */ /* 0x002fe20007ffe0ff */
[----:B------:R-:W1:Y:S01]  /*9c40*/  I2F R32, R46 ;  /* 0x0000002e00207306 */ /* 0x000e620000201400 */
[----:B------:R-:W-:-:S02]  /*9c50*/  ISETP.GE.AND P0, PT, R46, R134, PT ;  /* 0x000000862e00720c */ /* 0x000fc40003f06270 */
[----:B------:R-:W-:-:S05]  /*9c60*/  ISETP.GE.AND P5, PT, R38, R135, PT ;  /* 0x000000872600720c */ /* 0x000fca0003fa6270 */
[----:B------:R-:W2:Y:S08]  /*9c70*/  I2F R36, R38 ;  /* 0x0000002600247306 */ /* 0x000eb00000201400 */
[----:B------:R-:W3:Y:S01]  /*9c80*/  MUFU.TANH R57, R57 ;  /* 0x0000003900397308 */ /* 0x000ee20000002400 */
[CC--:B-1----:R-:W-:Y:S02]  /*9c90*/  FFMA.FTZ R131, R0.reuse, R32.reuse, R131 ;  /* 0x0000002000837223 */ /* 0x0c2fe40000010083 */
[----:B------:R-:W-:-:S02]  /*9ca0*/  FFMA.FTZ R153, R0, R32, R153 ;  /* 0x0000002000997223 */ /* 0x000fc40000010099 */
[----:B--2---:R-:W-:-:S03]  /*9cb0*/  FFMA.FTZ R67, R0, R36, R55 ;  /* 0x0000002400437223 */ /* 0x004fc60000010037 */
[----:B------:R-:W-:Y:S01]  /*9cc0*/  MUFU.TANH R129, R58 ;  /* 0x0000003a00817308 */ /* 0x000fe20000002400 */
[----:B------:R-:W-:Y:S01]  /*9cd0*/  FFMA.FTZ R53, R0, R36, R53 ;  /* 0x0000002400357223 */ /* 0x000fe20000010035 */
[----:B------:R-:W-:Y:S02]  /*9ce0*/  LOP3.LUT R36, R48, 0x30, R179, 0xfe, !PT ;  /* 0x0000003030247812 */ /* 0x000fe400078efeb3 */
[----:B------:R-:W-:Y:S02]  /*9cf0*/  FSEL R67, R67, -INF , !P5 ;  /* 0xff80000043437808 */ /* 0x000fe40006800000 */
[----:B------:R-:W-:Y:S01]  /*9d00*/  ISETP.GE.AND P5, PT, R38, R134, PT ;  /* 0x000000862600720c */ /* 0x000fe20003fa6270 */
[----:B---3--:R-:W-:Y:S01]  /*9d10*/  FFMA.FTZ R124, R0, R124, R57 ;  /* 0x0000007c007c7223 */ /* 0x008fe20000010039 */
[----:B------:R-:W-:Y:S01]  /*9d20*/  MUFU.TANH R145, R145 ;  /* 0x0000009100917308 */ /* 0x000fe20000002400 */
[----:B------:R-:W-:Y:S02]  /*9d30*/  FSEL R188, R153, -INF , !P0 ;  /* 0xff80000099bc7808 */ /* 0x000fe40004000000 */
[----:B------:R-:W-:-:S02]  /*9d40*/  FSEL R204, R53, -INF , !P5 ;  /* 0xff80000035cc7808 */ /* 0x000fc40006800000 */
[----:B------:R-:W-:Y:S02]  /*9d50*/  FSEL R124, R124, -INF , !P1 ;  /* 0xff8000007c7c7808 */ /* 0x000fe40004800000 */
[-C--:B------:R-:W-:Y:S01]  /*9d60*/  ISETP.GE.AND P1, PT, R46, R135.reuse, PT ;  /* 0x000000872e00720c */ /* 0x080fe20003f26270 */
[----:B------:R-:W1:Y:S01]  /*9d70*/  I2F R32, R36 ;  /* 0x0000002400207306 */ /* 0x000e620000201400 */
[C---:B------:R-:W-:Y:S02]  /*9d80*/  ISETP.GE.AND P5, PT, R36.reuse, R135, PT ;  /* 0x000000872400720c */ /* 0x040fe40003fa6270 */
[----:B------:R-:W-:Y:S02]  /*9d90*/  FSEL R203, R131, -INF , !P1 ;  /* 0xff80000083cb7808 */ /* 0x000fe40004800000 */
[----:B------:R-:W-:-:S03]  /*9da0*/  ISETP.GE.AND P1, PT, R36, R134, PT ;  /* 0x000000862400720c */ /* 0x000fc60003f26270 */
[----:B------:R2:W-:Y:S08]  /*9db0*/  MUFU.TANH R57, R52 ;  /* 0x0000003400397308 */ /* 0x0005f00000002400 */
[----:B------:R-:W-:Y:S01]  /*9dc0*/  MUFU.TANH R51, R51 ;  /* 0x0000003300337308 */ /* 0x000fe20000002400 */
[CC--:B-1----:R-:W-:Y:S02]  /*9dd0*/  FFMA.FTZ R129, R0.reuse, R32.reuse, R129 ;  /* 0x0000002000817223 */ /* 0x0c2fe40000010081 */
[----:B------:R-:W-:Y:S01]  /*9de0*/  FFMA.FTZ R145, R0, R32, R145 ;  /* 0x0000002000917223 */ /* 0x000fe20000010091 */
[----:B------:R-:W-:Y:S01]  /*9df0*/  IADD3 R32, R50, 0x31, RZ ;  /* 0x0000003132207810 */ /* 0x000fe20007ffe0ff */
[----:B------:R-:W-:Y:S01]  /*9e00*/  FMUL.FTZ R36, R30, c[0x0][0x2ec] ;  /* 0x0000bb001e247a20 */ /* 0x000fe20000410000 */
[----:B------:R-:W-:Y:S01]  /*9e10*/  FSEL R163, R129, -INF , !P5 ;  /* 0xff80000081a37808 */ /* 0x000fe20006800000 */
[----:B--2---:R-:W-:Y:S01]  /*9e20*/  FMUL.FTZ R52, R34, c[0x0][0x2ec] ;  /* 0x0000bb0022347a20 */ /* 0x004fe20000410000 */
[----:B------:R-:W-:Y:S01]  /*9e30*/  IADD3 R34, R50, 0x29, RZ ;  /* 0x0000002932227810 */ /* 0x000fe20007ffe0ff */
[----:B------:R-:W1:Y:S01]  /*9e40*/  I2F R30, R32 ;  /* 0x00000020001e7306 */ /* 0x000e620000201400 */
[----:B------:R-:W-:-:S02]  /*9e50*/  FSEL R200, R145, -INF , !P1 ;  /* 0xff80000091c87808 */ /* 0x000fc40004800000 */
[-C--:B------:R-:W-:Y:S02]  /*9e60*/  ISETP.GE.AND P0, PT, R34, R135.reuse, PT ;  /* 0x000000872200720c */ /* 0x080fe40003f06270 */
[----:B------:R-:W-:-:S03]  /*9e70*/  ISETP.GE.AND P1, PT, R32, R135, PT ;  /* 0x000000872000720c */ /* 0x000fc60003f26270 */
[----:B------:R-:W2:Y:S08]  /*9e80*/  I2F R164, R34 ;  /* 0x0000002200a47306 */ /* 0x000eb00000201400 */
[----:B------:R-:W-:Y:S01]  /*9e90*/  MUFU.TANH R53, R28 ;  /* 0x0000001c00357308 */ /* 0x000fe20000002400 */
[CC--:B-1----:R-:W-:Y:S02]  /*9ea0*/  FFMA.FTZ R127, R0.reuse, R30.reuse, R127 ;  /* 0x0000001e007f7223 */ /* 0x0c2fe4000001007f */
[----:B------:R-:W-:Y:S01]  /*9eb0*/  FFMA.FTZ R43, R0, R30, R43 ;  /* 0x0000001e002b7223 */ /* 0x000fe2000001002b */
[----:B------:R-:W-:-:S02]  /*9ec0*/  IADD3 R30, R50, 0x39, RZ ;  /* 0x00000039321e7810 */ /* 0x000fc40007ffe0ff */
[----:B------:R-:W-:Y:S01]  /*9ed0*/  FSEL R161, R127, -INF , !P1 ;  /* 0xff8000007fa17808 */ /* 0x000fe20004800000 */
[----:B--2---:R-:W-:Y:S01]  /*9ee0*/  FFMA.FTZ R51, R0, R164, R51 ;  /* 0x000000a400337223 */ /* 0x004fe20000010033 */
[----:B------:R-:W-:Y:S01]  /*9ef0*/  ISETP.GE.AND P1, PT, R32, R134, PT ;  /* 0x000000862000720c */ /* 0x000fe20003f26270 */
[----:B------:R-:W-:Y:S01]  /*9f00*/  MUFU.TANH R55, R52 ;  /* 0x0000003400377308 */ /* 0x000fe20000002400 */
[----:B------:R-:W-:Y:S01]  /*9f10*/  LOP3.LUT R32, R48, 0x40, R179, 0xfe, !PT ;  /* 0x0000004030207812 */ /* 0x000fe200078efeb3 */
[----:B------:R-:W-:Y:S01]  /*9f20*/  FFMA.FTZ R164, R0, R164, R47 ;  /* 0x000000a400a47223 */ /* 0x000fe2000001002f */
[----:B------:R-:W-:Y:S02]  /*9f30*/  FSEL R165, R51, -INF , !P0 ;  /* 0xff80000033a57808 */ /* 0x000fe40004000000 */
[----:B------:R-:W-:Y:S02]  /*9f40*/  ISETP.GE.AND P0, PT, R34, R134, PT ;  /* 0x000000862200720c */ /* 0x000fe40003f06270 */
[----:B------:R-:W-:Y:S01]  /*9f50*/  LOP3.LUT R34, R48, 0x38, R179, 0xfe, !PT ;  /* 0x0000003830227812 */ /* 0x000fe200078efeb3 */
[----:B------:R-:W-:Y:S01]  /*9f60*/  MUFU.TANH R51, R24 ;  /* 0x0000001800337308 */ /* 0x000fe20000002400 */
[----:B------:R-:W-:-:S02]  /*9f70*/  FSEL R196, R43, -INF , !P1 ;  /* 0xff8000002bc47808 */ /* 0x000fc40004800000 */
[----:B------:R-:W-:Y:S02]  /*9f80*/  ISETP.GE.AND P5, PT, R34, R134, PT ;  /* 0x000000862200720c */ /* 0x000fe40003fa6270 */
[----:B------:R-:W-:Y:S02]  /*9f90*/  FSEL R164, R164, -INF , !P0 ;  /* 0xff800000a4a47808 */ /* 0x000fe40004000000 */
[-C--:B------:R-:W-:Y:S01]  /*9fa0*/  ISETP.GE.AND P0, PT, R34, R135.reuse, PT ;  /* 0x000000872200720c */ /* 0x080fe20003f06270 */
[----:B------:R-:W1:Y:S01]  /*9fb0*/  I2F R28, R34 ;  /* 0x00000022001c7306 */ /* 0x000e620000201400 */
[----:B------:R-:W-:-:S07]  /*9fc0*/  ISETP.GE.AND P1, PT, R32, R135, PT ;  /* 0x000000872000720c */ /* 0x000fce0003f26270 */
[----:B------:R-:W2:Y:S01]  /*9fd0*/  I2F R24, R32 ;  /* 0x0000002000187306 */ /* 0x000ea20000201400 */
[----:B-1----:R-:W-:-:S07]  /*9fe0*/  FFMA.FTZ R143, R0, R28, R143 ;  /* 0x0000001c008f7223 */ /* 0x002fce000001008f */
[----:B------:R1:W-:Y:S01]  /*9ff0*/  MUFU.TANH R43, R26 ;  /* 0x0000001a002b7308 */ /* 0x0003e20000002400 */
[----:B------:R-:W-:Y:S01]  /*a000*/  FFMA.FTZ R141, R0, R28, R141 ;  /* 0x0000001c008d7223 */ /* 0x000fe2000001008d */
[----:B------:R-:W-:-:S04]  /*a010*/  FSEL R189, R143, -INF , !P0 ;  /* 0xff8000008fbd7808 */ /* 0x000fc80004000000 */
[----:B------:R-:W-:Y:S01]  /*a020*/  FSEL R166, R141, -INF , !P5 ;  /* 0xff8000008da67808 */ /* 0x000fe20006800000 */
[CC--:B--2---:R-:W-:Y:S01]  /*a030*/  FFMA.FTZ R57, R0.reuse, R24.reuse, R57 ;  /* 0x0000001800397223 */ /* 0x0c4fe20000010039 */
[----:B------:R-:W2:Y:S01]  /*a040*/  I2F R28, R30 ;  /* 0x0000001e001c7306 */ /* 0x000ea20000201400 */
[----:B------:R-:W-:Y:S01]  /*a050*/  FFMA.FTZ R55, R0, R24, R55 ;  /* 0x0000001800377223 */ /* 0x000fe20000010037 */
[----:B------:R-:W-:Y:S02]  /*a060*/  ISETP.GE.AND P5, PT, R30, R135, PT ;  /* 0x000000871e00720c */ /* 0x000fe40003fa6270 */
[----:B------:R-:W-:Y:S02]  /*a070*/  ISETP.GE.AND P0, PT, R32, R134, PT ;  /* 0x000000862000720c */ /* 0x000fe40003f06270 */
[----:B------:R-:W-:Y:S02]  /*a080*/  FSEL R155, R57, -INF , !P1 ;  /* 0xff800000399b7808 */ /* 0x000fe40004800000 */
[----:B-1----:R-:W-:Y:S01]  /*a090*/  IADD3 R26, R50, 0x41, RZ ;  /* 0x00000041321a7810 */ /* 0x002fe20007ffe0ff */
[----:B------:R-:W-:Y:S01]  /*a0a0*/  MUFU.TANH R35, R35 ;  /* 0x0000002300237308 */ /* 0x000fe20000002400 */
[----:B------:R-:W-:-:S02]  /*a0b0*/  FSEL R152, R55, -INF , !P0 ;  /* 0xff80000037987808 */ /* 0x000fc40004000000 */
[----:B------:R-:W-:Y:S01]  /*a0c0*/  ISETP.GE.AND P0, PT, R26, R135, PT ;  /* 0x000000871a00720c */ /* 0x000fe20003f06270 */
[----:B--2---:R-:W-:-:S04]  /*a0d0*/  FFMA.FTZ R37, R0, R28, R37 ;  /* 0x0000001c00257223 */ /* 0x004fc80000010025 */
[----:B------:R-:W1:Y:S01]  /*a0e0*/  I2F R24, R26 ;  /* 0x0000001a00187306 */ /* 0x000e620000201400 */
[----:B------:R-:W-:Y:S01]  /*a0f0*/  FFMA.FTZ R39, R0, R28, R39 ;  /* 0x0000001c00277223 */ /* 0x000fe20000010027 */
[----:B------:R-:W-:Y:S02]  /*a100*/  LOP3.LUT R28, R48, 0x48, R179, 0xfe, !PT ;  /* 0x00000048301c7812 */ /* 0x000fe400078efeb3 */
[----:B------:R-:W-:Y:S01]  /*a110*/  FSEL R167, R37, -INF , !P5 ;  /* 0xff80000025a77808 */ /* 0x000fe20006800000 */
[----:B------:R-:W-:Y:S01]  /*a120*/  FMUL.FTZ R37, R20, c[0x0][0x2ec] ;  /* 0x0000bb0014257a20 */ /* 0x000fe20000410000 */
[-C--:B------:R-:W-:Y:S01]  /*a130*/  ISETP.GE.AND P5, PT, R30, R134.reuse, PT ;  /* 0x000000861e00720c */ /* 0x080fe20003fa6270 */
[----:B------:R-:W-:Y:S01]  /*a140*/  FMUL.FTZ R30, R22, c[0x0][0x2ec] ;  /* 0x0000bb00161e7a20 */ /* 0x000fe20000410000 */
[----:B------:R-:W-:Y:S01]  /*a150*/  MUFU.TANH R47, R36 ;  /* 0x00000024002f7308 */ /* 0x000fe20000002400 */
[----:B------:R-:W-:Y:S02]  /*a160*/  ISETP.GE.AND P1, PT, R28, R134, PT ;  /* 0x000000861c00720c */ /* 0x000fe40003f26270 */
[----:B------:R-:W-:-:S02]  /*a170*/  FSEL R198, R39, -INF , !P5 ;  /* 0xff80000027c67808 */ /* 0x000fc40006800000 */
[----:B------:R-:W-:-:S03]  /*a180*/  ISETP.GE.AND P5, PT, R28, R135, PT ;  /* 0x000000871c00720c */ /* 0x000fc60003fa6270 */
[----:B------:R-:W2:Y:S01]  /*a190*/  I2F R20, R28 ;  /* 0x0000001c00147306 */ /* 0x000ea20000201400 */
[CC--:B-1----:R-:W-:Y:S02]  /*a1a0*/  FFMA.FTZ R156, R0.reuse, R24.reuse, R33 ;  /* 0x00000018009c7223 */ /* 0x0c2fe40000010021 */
[----:B------:R-:W-:Y:S01]  /*a1b0*/  FFMA.FTZ R35, R0, R24, R35 ;  /* 0x0000001800237223 */ /* 0x000fe20000010023 */
[----:B------:R-:W-:Y:S02]  /*a1c0*/  IADD3 R24, R50, 0x49, RZ ;  /* 0x0000004932187810 */ /* 0x000fe40007ffe0ff */
[----:B------:R-:W-:Y:S02]  /*a1d0*/  FSEL R156, R156, -INF , !P0 ;  /* 0xff8000009c9c7808 */ /* 0x000fe40004000000 */
[----:B------:R-:W-:Y:S01]  /*a1e0*/  ISETP.GE.AND P0, PT, R26, R134, PT ;  /* 0x000000861a00720c */ /* 0x000fe20003f06270 */
[----:B------:R-:W-:Y:S01]  /*a1f0*/  MUFU.TANH R29, R29 ;  /* 0x0000001d001d7308 */ /* 0x000fe20000002400 */
[----:B------:R-:W-:-:S02]  /*a200*/  LOP3.LUT R26, R48, 0x50, R179, 0xfe, !PT ;  /* 0x00000050301a7812 */ /* 0x000fc400078efeb3 */
[----:B------:R-:W-:Y:S02]  /*a210*/  FSEL R154, R35, -INF , !P0 ;  /* 0xff800000239a7808 */ /* 0x000fe40004000000 */
[----:B------:R-:W-:Y:S01]  /*a220*/  ISETP.GE.AND P0, PT, R26, R135, PT ;  /* 0x000000871a00720c */ /* 0x000fe20003f06270 */
[CC--:B--2---:R-:W-:Y:S02]  /*a230*/  FFMA.FTZ R53, R0.reuse, R20.reuse, R53 ;  /* 0x0000001400357223 */ /* 0x0c4fe40000010035 */
[----:B------:R-:W1:Y:S01]  /*a240*/  I2F R22, R24 ;  /* 0x0000001800167306 */ /* 0x000e620000201400 */
[----:B------:R-:W-:Y:S02]  /*a250*/  FFMA.FTZ R47, R0, R20, R47 ;  /* 0x00000014002f7223 */ /* 0x000fe4000001002f */
[----:B------:R-:W-:-:S03]  /*a260*/  FSEL R159, R53, -INF , !P5 ;  /* 0xff800000359f7808 */ /* 0x000fc60006800000 */
[----:B------:R-:W-:Y:S02]  /*a270*/  FSEL R148, R47, -INF , !P1 ;  /* 0xff8000002f947808 */ /* 0x000fe40004800000 */
[----:B------:R-:W2:Y:S01]  /*a280*/  I2F R20, R26 ;  /* 0x0000001a00147306 */ /* 0x000ea20000201400 */
[----:B------:R-:W-:Y:S02]  /*a290*/  ISETP.GE.AND P1, PT, R24, R135, PT ;  /* 0x000000871800720c */ /* 0x000fe40003f26270 */
[----:B------:R-:W-:Y:S01]  /*a2a0*/  ISETP.GE.AND P5, PT, R26, R134, PT ;  /* 0x000000861a00720c */ /* 0x000fe20003fa6270 */
[----:B-1----:R-:W-:-:S04]  /*a2b0*/  FFMA.FTZ R29, R0, R22, R29 ;  /* 0x00000016001d7223 */ /* 0x002fc8000001001d */
[----:B------:R-:W1:Y:S01]  /*a2c0*/  MUFU.TANH R31, R31 ;  /* 0x0000001f001f7308 */ /* 0x000e620000002400 */
[----:B------:R-:W-:Y:S01]  /*a2d0*/  FSEL R160, R29, -INF , !P1 ;  /* 0xff8000001da07808 */ /* 0x000fe20004800000 */
[----:B------:R-:W-:Y:S01]  /*a2e0*/  FMUL.FTZ R29, R18, c[0x0][0x2ec] ;  /* 0x0000bb00121d7a20 */ /* 0x000fe20000410000 */
[----:B------:R-:W-:Y:S01]  /*a2f0*/  ISETP.GE.AND P1, PT, R24, R134, PT ;  /* 0x000000861800720c */ /* 0x000fe20003f26270 */
[----:B--2---:R-:W-:-:S04]  /*a300*/  FFMA.FTZ R51, R0, R20, R51 ;  /* 0x0000001400337223 */ /* 0x004fc80000010033 */
[----:B------:R-:W-:Y:S01]  /*a310*/  MUFU.TANH R25, R25 ;  /* 0x0000001900197308 */ /* 0x000fe20000002400 */
[----:B------:R-:W-:Y:S01]  /*a320*/  FFMA.FTZ R43, R0, R20, R43 ;  /* 0x00000014002b7223 */ /* 0x000fe2000001002b */
[----:B------:R-:W-:Y:S02]  /*a330*/  IADD3 R20, R50, 0x51, RZ ;  /* 0x0000005132147810 */ /* 0x000fe40007ffe0ff */
[----:B------:R-:W-:Y:S02]  /*a340*/  FSEL R131, R51, -INF , !P0 ;  /* 0xff80000033837808 */ /* 0x000fe40004000000 */
[----:B------:R-:W-:Y:S02]  /*a350*/  FSEL R144, R43, -INF , !P5 ;  /* 0xff8000002b907808 */ /* 0x000fe40006800000 */
[----:B------:R-:W2:Y:S01]  /*a360*/  I2F R18, R20 ;  /* 0x0000001400127306 */ /* 0x000ea20000201400 */
[----:B-1----:R-:W-:Y:S01]  /*a370*/  FFMA.FTZ R31, R0, R22, R31 ;  /* 0x00000016001f7223 */ /* 0x002fe2000001001f */
[----:B------:R-:W-:-:S02]  /*a380*/  LOP3.LUT R22, R48, 0x58, R179, 0xfe, !PT ;  /* 0x0000005830167812 */ /* 0x000fc400078efeb3 */
[-C--:B------:R-:W-:Y:S02]  /*a390*/  ISETP.GE.AND P5, PT, R20, R135.reuse, PT ;  /* 0x000000871400720c */ /* 0x080fe40003fa6270 */
[C---:B------:R-:W-:Y:S02]  /*a3a0*/  ISETP.GE.AND P0, PT, R22.reuse, R134, PT ;  /* 0x000000861600720c */ /* 0x040fe40003f06270 */
[----:B------:R-:W1:Y:S01]  /*a3b0*/  MUFU.TANH R27, R27 ;  /* 0x0000001b001b7308 */ /* 0x000e620000002400 */
[----:B------:R-:W-:Y:S02]  /*a3c0*/  FSEL R150, R31, -INF , !P1 ;  /* 0xff8000001f967808 */ /* 0x000fe40004800000 */
[----:B------:R-:W-:Y:S01]  /*a3d0*/  ISETP.GE.AND P1, PT, R22, R135, PT ;  /* 0x000000871600720c */ /* 0x000fe20003f26270 */
[----:B--2---:R-:W-:-:S04]  /*a3e0*/  FFMA.FTZ R139, R0, R18, R25 ;  /* 0x00000012008b7223 */ /* 0x004fc80000010019 */
[----:B------:R-:W-:Y:S01]  /*a3f0*/  MUFU.TANH R35, R16 ;  /* 0x0000001000237308 */ /* 0x000fe20000002400 */
[----:B------:R-:W-:Y:S02]  /*a400*/  FSEL R139, R139, -INF , !P5 ;  /* 0xff8000008b8b7808 */ /* 0x000fe40006800000 */
[----:B------:R-:W-:Y:S01]  /*a410*/  ISETP.GE.AND P5, PT, R20, R134, PT ;  /* 0x000000861400720c */ /* 0x000fe20003fa6270 */
[----:B-1----:R-:W-:-:S04]  /*a420*/  FFMA.FTZ R27, R0, R18, R27 ;  /* 0x00000012001b7223 */ /* 0x002fc8000001001b */
[----:B------:R-:W-:Y:S01]  /*a430*/  MUFU.TANH R37, R37 ;  /* 0x0000002500257308 */ /* 0x000fe20000002400 */
[----:B------:R-:W-:Y:S02]  /*a440*/  LOP3.LUT R20, R48, 0x60, R179, 0xfe, !PT ;  /* 0x0000006030147812 */ /* 0x000fe400078efeb3 */
[----:B------:R-:W-:Y:S02]  /*a450*/  IADD3 R18, R50, 0x59, RZ ;  /* 0x0000005932127810 */ /* 0x000fe40007ffe0ff */
[----:B------:R-:W-:Y:S02]  /*a460*/  FSEL R138, R27, -INF , !P5 ;  /* 0xff8000001b8a7808 */ /* 0x000fe40006800000 */
[----:B------:R-:W-:Y:S01]  /*a470*/  ISETP.GE.AND P5, PT, R20, R135, PT ;  /* 0x000000871400720c */ /* 0x000fe20003fa6270 */
[----:B------:R-:W-:Y:S08]  /*a480*/  MUFU.TANH R33, R30 ;  /* 0x0000001e00217308 */ /* 0x000ff00000002400 */
[----:B------:R-:W1:Y:S08]  /*a490*/  I2F R16, R22 ;  /* 0x0000001600107306 */ /* 0x000e700000201400 */
[----:B------:R-:W-:Y:S08]  /*a4a0*/  MUFU.TANH R25, R12 ;  /* 0x0000000c00197308 */ /* 0x000ff00000002400 */
[----:B------:R-:W-:Y:S01]  /*a4b0*/  MUFU.TANH R29, R29 ;  /* 0x0000001d001d7308 */ /* 0x000fe20000002400 */
[----:B-1----:R-:W-:-:S02]  /*a4c0*/  FFMA.FTZ R37, R0, R16, R37 ;  /* 0x0000001000257223 */ /* 0x002fc40000010025 */
[----:B------:R-:W-:-:S03]  /*a4d0*/  FFMA.FTZ R33, R0, R16, R33 ;  /* 0x0000001000217223 */ /* 0x000fc60000010021 */
[----:B------:R-:W-:Y:S02]  /*a4e0*/  FSEL R141, R37, -INF , !P1 ;  /* 0xff800000258d7808 */ /* 0x000fe40004800000 */
[----:B------:R-:W1:Y:S01]  /*a4f0*/  I2F R12, R20 ;  /* 0x00000014000c7306 */ /* 0x000e620000201400 */
[----:B------:R-:W-:Y:S02]  /*a500*/  FSEL R140, R33, -INF , !P0 ;  /* 0xff800000218c7808 */ /* 0x000fe40004000000 */
[----:B------:R-:W-:Y:S02]  /*a510*/  ISETP.GE.AND P0, PT, R18, R135, PT ;  /* 0x000000871200720c */ /* 0x000fe40003f06270 */
[----:B------:R-:W-:-:S03]  /*a520*/  ISETP.GE.AND P1, PT, R20, R134, PT ;  /* 0x000000861400720c */ /* 0x000fc60003f26270 */
[----:B------:R-:W-:Y:S08]  /*a530*/  MUFU.TANH R21, R21 ;  /* 0x0000001500157308 */ /* 0x000ff00000002400 */
[----:B------:R-:W2:Y:S01]  /*a540*/  I2F R16, R18 ;  /* 0x0000001200107306 */ /* 0x000ea20000201400 */
[CC--:B-1----:R-:W-:Y:S02]  /*a550*/  FFMA.FTZ R35, R0.reuse, R12.reuse, R35 ;  /* 0x0000000c00237223 */ /* 0x0c2fe40000010023 */
[----:B------:R-:W-:-:S03]  /*a560*/  FFMA.FTZ R29, R0, R12, R29 ;  /* 0x0000000c001d7223 */ /* 0x000fc6000001001d */
[----:B------:R-:W-:Y:S02]  /*a570*/  FSEL R145, R35, -INF , !P5 ;  /* 0xff80000023917808 */ /* 0x000fe40006800000 */
[----:B------:R-:W1:Y:S01]  /*a580*/  MUFU.TANH R23, R23 ;  /* 0x0000001700177308 */ /* 0x000e620000002400 */
[----:B------:R-:W-:-:S07]  /*a590*/  FSEL R126, R29, -INF , !P1 ;  /* 0xff8000001d7e7808 */ /* 0x000fce0004800000 */
[----:B------:R3:W-:Y:S01]  /*a5a0*/  MUFU.TANH R27, R14 ;  /* 0x0000000e001b7308 */ /* 0x0007e20000002400 */
[----:B--2---:R-:W-:-:S05]  /*a5b0*/  FFMA.FTZ R21, R0, R16, R21 ;  /* 0x0000001000157223 */ /* 0x004fca0000010015 */
[----:B------:R-:W-:Y:S01]  /*a5c0*/  FSEL R143, R21, -INF , !P0 ;  /* 0xff800000158f7808 */ /* 0x000fe20004000000 */
[----:B------:R-:W-:Y:S01]  /*a5d0*/  FMUL.FTZ R21, R8, c[0x0][0x2ec] ;  /* 0x0000bb0008157a20 */ /* 0x000fe20000410000 */
[----:B------:R-:W-:Y:S01]  /*a5e0*/  MUFU.TANH R17, R17 ;  /* 0x0000001100117308 */ /* 0x000fe20000002400 */
[----:B-1----:R-:W-:Y:S01]  /*a5f0*/  FFMA.FTZ R23, R0, R16, R23 ;  /* 0x0000001000177223 */ /* 0x002fe20000010017 */
[----:B------:R-:W-:Y:S02]  /*a600*/  LOP3.LUT R16, R48, 0x68, R179, 0xfe, !PT ;  /* 0x0000006830107812 */ /* 0x000fe400078efeb3 */
[-C--:B------:R-:W-:Y:S01]  /*a610*/  ISETP.GE.AND P0, PT, R18, R134.reuse, PT ;  /* 0x000000861200720c */ /* 0x080fe20003f06270 */
[----:B------:R-:W-:Y:S01]  /*a620*/  FMUL.FTZ R18, R10, c[0x0][0x2ec] ;  /* 0x0000bb000a127a20 */ /* 0x000fe20000410000 */
[----:B------:R-:W-:Y:S02]  /*a630*/  ISETP.GE.AND P5, PT, R16, R134, PT ;  /* 0x000000861000720c */ /* 0x000fe40003fa6270 */
[----:B---3--:R-:W-:Y:S01]  /*a640*/  IADD3 R14, R50, 0x61, RZ ;  /* 0x00000061320e7810 */ /* 0x008fe20007ffe0ff */
[----:B------:R-:W-:Y:S01]  /*a650*/  MUFU.TANH R19, R19 ;  /* 0x0000001300137308 */ /* 0x000fe20000002400 */
[----:B------:R-:W-:-:S02]  /*a660*/  FSEL R142, R23, -INF , !P0 ;  /* 0xff800000178e7808 */ /* 0x000fc40004000000 */
[-C--:B------:R-:W-:Y:S02]  /*a670*/  ISETP.GE.AND P1, PT, R14, R135.reuse, PT ;  /* 0x000000870e00720c */ /* 0x080fe40003f26270 */
[----:B------:R-:W-:-:S03]  /*a680*/  ISETP.GE.AND P0, PT, R16, R135, PT ;  /* 0x000000871000720c */ /* 0x000fc60003f06270 */
[----:B------:R-:W1:Y:S08]  /*a690*/  I2F R12, R14 ;  /* 0x0000000e000c7306 */ /* 0x000e700000201400 */
        /* <DEDUP_REMOVED lines=8> */
[----:B------:R-:W1:Y:S01]  /*a720*/  I2F R10, R12 ;  /* 0x0000000c000a7306 */ /* 0x000e620000201400 */
[----:B------:R-:W-:Y:S01]  /*a730*/  LOP3.LUT R14, R48, 0x70, R179, 0xfe, !PT ;  /* 0x00000070300e7812 */ /* 0x000fe200078efeb3 */
[----:B------:R-:W-:Y:S01]  /*a740*/  FMUL.FTZ R16, R4, c[0x0][0x2ec] ;  /* 0x0000bb0004107a20 */ /* 0x000fe20000410000 */
[----:B------:R-:W-:Y:S01]  /*a750*/  FSEL R122, R19, -INF , !P1 ;  /* 0xff800000137a7808 */ /* 0x000fe20004800000 */
[----:B------:R-:W-:Y:S01]  /*a760*/  FFMA.FTZ R25, R0, R8, R25 ;  /* 0x0000000800197223 */ /* 0x000fe20000010019 */
[----:B------:R-:W-:-:S02]  /*a770*/  FSEL R120, R27, -INF , !P5 ;  /* 0xff8000001b787808 */ /* 0x000fc40006800000 */
[-C--:B------:R-:W-:Y:S01]  /*a780*/  ISETP.GE.AND P5, PT, R12, R135.reuse, PT ;  /* 0x000000870c00720c */ /* 0x080fe20003fa6270 */
[----:B------:R2:W-:Y:S01]  /*a790*/  MUFU.TANH R17, R18 ;  /* 0x0000001200117308 */ /* 0x0005e20000002400 */
[----:B------:R-:W-:Y:S02]  /*a7a0*/  FSEL R149, R25, -INF , !P0 ;  /* 0xff80000019957808 */ /* 0x000fe40004000000 */
[C---:B------:R-:W-:Y:S02]  /*a7b0*/  ISETP.GE.AND P0, PT, R14.reuse, R134, PT ;  /* 0x000000860e00720c */ /* 0x040fe40003f06270 */
[----:B------:R-:W-:-:S03]  /*a7c0*/  ISETP.GE.AND P1, PT, R14, R135, PT ;  /* 0x000000870e00720c */ /* 0x000fc60003f26270 */
[----:B------:R-:W3:Y:S01]  /*a7d0*/  MUFU.TANH R15, R15 ;  /* 0x0000000f000f7308 */ /* 0x000ee20000002400 */
[----:B-1----:R-:W-:-:S05]  /*a7e0*/  FFMA.FTZ R13, R0, R10, R13 ;  /* 0x0000000a000d7223 */ /* 0x002fca000001000d */
[----:B------:R-:W-:Y:S01]  /*a7f0*/  FSEL R153, R13, -INF , !P5 ;  /* 0xff8000000d997808 */ /* 0x000fe20006800000 */
[----:B--2---:R-:W-:Y:S01]  /*a800*/  FMUL.FTZ R18, R6, c[0x0][0x2ec] ;  /* 0x0000bb0006127a20 */ /* 0x004fe20000410000 */
[----:B------:R-:W-:Y:S01]  /*a810*/  IADD3 R6, R50, 0x71, RZ ;  /* 0x0000007132067810 */ /* 0x000fe20007ffe0ff */
[----:B------:R-:W-:Y:S01]  /*a820*/  MUFU.TANH R9, R9 ;  /* 0x0000000900097308 */ /* 0x000fe20000002400 */
[----:B------:R-:W-:Y:S02]  /*a830*/  ISETP.GE.AND P5, PT, R12, R134, PT ;  /* 0x000000860c00720c */ /* 0x000fe40003fa6270 */
[----:B------:R-:W-:Y:S01]  /*a840*/  LOP3.LUT R12, R48, 0x78, R179, 0xfe, !PT ;  /* 0x00000078300c7812 */ /* 0x000fe200078efeb3 */
[----:B---3--:R-:W-:-:S04]  /*a850*/  FFMA.FTZ R15, R0, R10, R15 ;  /* 0x0000000a000f7223 */ /* 0x008fc8000001000f */
[----:B------:R-:W-:Y:S01]  /*a860*/  MUFU.TANH R11, R11 ;  /* 0x0000000b000b7308 */ /* 0x000fe20000002400 */
[----:B------:R-:W-:Y:S02]  /*a870*/  FSEL R66, R15, -INF , !P5 ;  /* 0xff8000000f427808 */ /* 0x000fe40006800000 */
[----:B------:R-:W-:-:S05]  /*a880*/  ISETP.GE.AND P5, PT, R12, R135, PT ;  /* 0x000000870c00720c */ /* 0x000fca0003fa6270 */
[----:B------:R-:W1:Y:S08]  /*a890*/  I2F R4, R6 ;  /* 0x0000000600047306 */ /* 0x000e700000201400 */
[----:B------:R-:W2:Y:S08]  /*a8a0*/  I2F R8, R14 ;  /* 0x0000000e00087306 */ /* 0x000eb00000201400 */
[----:B------:R-:W-:Y:S01]  /*a8b0*/  MUFU.TANH R19, R16 ;  /* 0x0000001000137308 */ /* 0x000fe20000002400 */
[----:B-1----:R-:W-:-:S02]  /*a8c0*/  FFMA.FTZ R9, R0, R4, R9 ;  /* 0x0000000400097223 */ /* 0x002fc40000010009 */
[----:B------:R-:W-:-:S05]  /*a8d0*/  FFMA.FTZ R11, R0, R4, R11 ;  /* 0x00000004000b7223 */ /* 0x000fca000001000b */
[----:B------:R-:W1:Y:S01]  /*a8e0*/  I2F R10, R12 ;  /* 0x0000000c000a7306 */ /* 0x000e620000201400 */
[----:B--2---:R-:W-:-:S05]  /*a8f0*/  FFMA.FTZ R17, R0, R8, R17 ;  /* 0x0000000800117223 */ /* 0x004fca0000010011 */
[----:B------:R-:W-:Y:S02]  /*a900*/  FSEL R63, R17, -INF , !P0 ;  /* 0xff800000113f7808 */ /* 0x000fe40004000000 */
[----:B------:R-:W-:Y:S01]  /*a910*/  MUFU.TANH R125, R64 ;  /* 0x00000040007d7308 */ /* 0x000fe20000002400 */
[----:B------:R-:W-:-:S04]  /*a920*/  ISETP.GE.AND P0, PT, R6, R135, PT ;  /* 0x000000870600720c */ /* 0x000fc80003f06270 */
[----:B------:R-:W-:Y:S02]  /*a930*/  FSEL R158, R9, -INF , !P0 ;  /* 0xff800000099e7808 */ /* 0x000fe40004000000 */
[----:B------:R-:W-:Y:S01]  /*a940*/  IADD3 R9, R50, 0x79, RZ ;  /* 0x0000007932097810 */ /* 0x000fe20007ffe0ff */
[----:B------:R-:W2:Y:S01]  /*a950*/  MUFU.TANH R21, R21 ;  /* 0x0000001500157308 */ /* 0x000ea20000002400 */
[----:B-1----:R-:W-:Y:S01]  /*a960*/  FFMA.FTZ R19, R0, R10, R19 ;  /* 0x0000000a00137223 */ /* 0x002fe20000010013 */
[----:B------:R-:W-:-:S04]  /*a970*/  ISETP.GE.AND P0, PT, R6, R134, PT ;  /* 0x000000860600720c */ /* 0x000fc80003f06270 */
[----:B------:R-:W-:Y:S02]  /*a980*/  FSEL R157, R19, -INF , !P5 ;  /* 0xff800000139d7808 */ /* 0x000fe40006800000 */
[----:B------:R-:W1:Y:S01]  /*a990*/  I2F R4, R50 ;  /* 0x0000003200047306 */ /* 0x000e620000201400 */
[C---:B------:R-:W-:Y:S02]  /*a9a0*/  ISETP.GE.AND P5, PT, R50.reuse, R134, PT ;  /* 0x000000863200720c */ /* 0x040fe40003fa6270 */
[----:B------:R-:W-:Y:S01]  /*a9b0*/  FSEL R62, R11, -INF , !P0 ;  /* 0xff8000000b3e7808 */ /* 0x000fe20004000000 */
[----:B------:R-:W-:Y:S01]  /*a9c0*/  BAR.SYNC.DEFER_BLOCKING 0x0 ;  /* 0x0000000000007b1d */ /* 0x000fe20000010000 */
[----:B------:R-:W-:Y:S01]  /*a9d0*/  ISETP.GE.AND P0, PT, R50, R135, PT ;  /* 0x000000873200720c */ /* 0x000fe20003f06270 */
[----:B--2---:R-:W-:-:S04]  /*a9e0*/  FFMA.FTZ R21, R0, R8, R21 ;  /* 0x0000000800157223 */ /* 0x004fc80000010015 */
[----:B------:R-:W2:Y:S01]  /*a9f0*/  MUFU.TANH R65, R65 ;  /* 0x0000004100417308 */ /* 0x000ea20000002400 */
[----:B------:R-:W-:Y:S02]  /*aa00*/  FSEL R151, R21, -INF , !P1 ;  /* 0xff80000015977808 */ /* 0x000fe40004800000 */
[----:B------:R-:W-:Y:S01]  /*aa10*/  ISETP.GE.AND P1, PT, R12, R134, PT ;  /* 0x000000860c00720c */ /* 0x000fe20003f26270 */
[----:B-1----:R-:W-:-:S04]  /*aa20*/  FFMA.FTZ R6, R0, R4, R125 ;  /* 0x0000000400067223 */ /* 0x002fc8000001007d */
[----:B------:R-:W1:Y:S01]  /*aa30*/  MUFU.TANH R13, R18 ;  /* 0x00000012000d7308 */ /* 0x000e620000002400 */
[----:B------:R-:W-:Y:S02]  /*aa40*/  FSEL R6, R6, -INF , !P0 ;  /* 0xff80000006067808 */ /* 0x000fe40004000000 */
[----:B------:R-:W-:-:S05]  /*aa50*/  ISETP.GE.AND P0, PT, R9, R134, PT ;  /* 0x000000860900720c */ /* 0x000fca0003f06270 */
[----:B------:R-:W-:Y:S01]  /*aa60*/  MUFU.TANH R5, R5 ;  /* 0x0000000500057308 */ /* 0x000fe20000002400 */
[----:B--2---:R-:W-:-:S05]  /*aa70*/  FFMA.FTZ R4, R0, R4, R65 ;  /* 0x0000000400047223 */ /* 0x004fca0000010041 */
[----:B------:R-:W-:Y:S02]  /*aa80*/  FSEL R4, R4, -INF , !P5 ;  /* 0xff80000004047808 */ /* 0x000fe40006800000 */
[----:B------:R-:W-:Y:S01]  /*aa90*/  MUFU.TANH R7, R7 ;  /* 0x0000000700077308 */ /* 0x000fe20000002400 */
[----:B------:R-:W-:Y:S01]  /*aaa0*/  ISETP.GT.AND P5, PT, R180, R173, PT ;  /* 0x000000adb400720c */ /* 0x000fe20003fa4270 */
[----:B-1----:R-:W-:-:S05]  /*aab0*/  FFMA.FTZ R13, R0, R10, R13 ;  /* 0x0000000a000d7223 */ /* 0x002fca000001000d */
[----:B------:R-:W-:Y:S01]  /*aac0*/  FSEL R60, R13, -INF , !P1 ;  /* 0xff8000000d3c7808 */ /* 0x000fe20004800000 */
[----:B------:R-:W1:Y:S01]  /*aad0*/  I2F R8, R9 ;  /* 0x0000000900087306 */ /* 0x000e620000201400 */
[----:B------:R-:W-:Y:S01]  /*aae0*/  ISETP.GE.AND P1, PT, R9, R135, PT ;  /* 0x000000870900720c */ /* 0x000fe20003f26270 */
[CC--:B-1----:R-:W-:Y:S02]  /*aaf0*/  FFMA.FTZ R5, R0.reuse, R8.reuse, R5 ;  /* 0x0000000800057223 */ /* 0x0c2fe40000010005 */
[----:B------:R-:W-:-:S03]  /*ab00*/  FFMA.FTZ R7, R0, R8, R7 ;  /* 0x0000000800077223 */ /* 0x000fc60000010007 */
[----:B------:R-:W-:Y:S02]  /*ab10*/  FSEL R135, R5, -INF , !P1 ;  /* 0xff80000005877808 */ /* 0x000fe40004800000 */
[----:B------:R-:W-:Y:S01]  /*ab20*/  FSEL R64, R7, -INF , !P0 ;  /* 0xff80000007407808 */ /* 0x000fe20004000000 */
[----:B------:R-:W-:Y:S05]  /*ab30*/  @!P5 BRA `(.L_x_2843) ;  /* 0x00000b000000d947 */ /* 0x000fea0003800000 */
[----:B------:R-:W-:Y:S05]  /*ab40*/  @!P6 BRA `(.L_x_2844) ;  /* 0x000003b00000e947 */ /* 0x000fea0003800000 */
[----:B------:R-:W1:Y:S01]  /*ab50*/  I2F.RP R7, R117 ;  /* 0x0000007500077306 */ /* 0x000e620000209400 */
[----:B------:R-:W-:-:S07]  /*ab60*/  IMAD.MOV.U32 R8, RZ, RZ, RZ ;  /* 0x000000ffff087224 */ /* 0x000fce00078e00ff */
[----:B-1----:R-:W1:Y:S02]  /*ab70*/  MUFU.RCP R9, R7 ;  /* 0x0000000700097308 */ /* 0x002e640000001000 */
[----:B-1----:R-:W-:-:S06]  /*ab80*/  IADD3 R9, R9, 0xffffffe, RZ ;  /* 0x0ffffffe09097810 */ /* 0x002fcc0007ffe0ff */
[----:B------:R-:W1:Y:S02]  /*ab90*/  F2I.FTZ.U32.TRUNC.NTZ R9, R9 ;  /* 0x0000000900097305 */ /* 0x000e64000021f000 */
[----:B-1----:R-:W-:-:S04]  /*aba0*/  IMAD.MOV R5, RZ, RZ, -R9 ;  /* 0x000000ffff057224 */ /* 0x002fc800078e0a09 */
[----:B------:R-:W-:-:S04]  /*abb0*/  IMAD R5, R5, R117, RZ ;  /* 0x0000007505057224 */ /* 0x000fc800078e02ff */
[----:B------:R-:W-:Y:S01]  /*abc0*/  IMAD.HI.U32 R8, R9, R5, R8 ;  /* 0x0000000509087227 */ /* 0x000fe200078e0008 */
[----:B------:R-:W-:Y:S02]  /*abd0*/  IABS R5, R48 ;  /* 0x0000003000057213 */ /* 0x000fe40000000000 */
[C---:B------:R-:W-:Y:S02]  /*abe0*/  IADD3 R9, R48.reuse, -0x80, RZ ;  /* 0xffffff8030097810 */ /* 0x040fe40007ffe0ff */
[----:B------:R-:W-:Y:S01]  /*abf0*/  LOP3.LUT R48, R48, c[0x0][0x2d0], RZ, 0x3c, !PT ;  /* 0x0000b40030307a12 */ /* 0x000fe200078e3cff */
[----:B------:R-:W-:-:S05]  /*ac00*/  IMAD.HI.U32 R11, R8, R5, RZ ;  /* 0x00000005080b7227 */ /* 0x000fca00078e00ff */
[----:B------:R-:W-:-:S05]  /*ac10*/  IADD3 R10, -R11, RZ, RZ ;  /* 0x000000ff0b0a7210 */ /* 0x000fca0007ffe1ff */
[----:B------:R-:W-:Y:S01]  /*ac20*/  IMAD R10, R117, R10, R5 ;  /* 0x0000000a750a7224 */ /* 0x000fe200078e0205 */
        /* <DEDUP_REMOVED lines=40> */
[C---:B------:R-:W-:Y:S02]  /*aeb0*/  IMAD R12, R5.reuse, c[0x0][0x184], R12 ;  /* 0x00006100050c7a24 */ /* 0x040fe400078e020c */
[----:B------:R-:W-:-:S04]  /*aec0*/  IMAD.WIDE.U32 R8, R5, c[0x0][0x180], R8 ;  /* 0x0000600005087a25 */ /* 0x000fc800078e0008 */
[----:B------:R-:W-:Y:S01]  /*aed0*/  IMAD.IADD R12, R9, 0x1, R12 ;  /* 0x00000001090c7824 */ /* 0x000fe200078e020c */
[----:B------:R-:W-:Y:S01]  /*aee0*/  MOV R9, R8 ;  /* 0x0000000800097202 */ /* 0x000fe20000000f00 */
[----:B------:R-:W-:Y:S05]  /*aef0*/  BRA `(.L_x_2845) ;  /* 0x0000002000007947 */ /* 0x000fea0003800000 */
.L_x_2844:
[----:B------:R-:W-:-:S04]  /*af00*/  LEA R9, -R116, RZ, 0x7 ;  /* 0x000000ff74097211 */ /* 0x000fc800078e39ff */
[----:B------:R-:W-:Y:S02]  /*af10*/  SHF.R.S32.HI R12, RZ, 0x1f, R9 ;  /* 0x0000001fff0c7819 */ /* 0x000fe40000011409 */
.L_x_2845:
        /* <DEDUP_REMOVED lines=110> */
.L_x_2847:
[----:B------:R-:W-:Y:S05]  /*b600*/  BSYNC B0 ;  /* 0x0000000000007941 */ /* 0x000fea0003800000 */
.L_x_2846:
[----:B------:R-:W0:Y:S01]  /*b610*/  LDGDEPBAR ;  /* 0x00000000000079af */ /* 0x000e220000000000 */
[----:B------:R-:W-:-:S04]  /*b620*/  LEA R190, P0, R9, R190, 0x1 ;  /* 0x000000be09be7211 */ /* 0x000fc800078008ff */
[----:B------:R-:W-:Y:S02]  /*b630*/  LEA.HI.X R191, R9, R191, R12, 0x1, P0 ;  /* 0x000000bf09bf7211 */ /* 0x000fe400000f0c0c */
.L_x_2843:
        /* <DEDUP_REMOVED lines=74> */
[----:B-1----:R-:W-:-:S03]  /*bae0*/  FMNMX.FTZ R57, R8, R57, !PT ;  /* 0x0000003908397209 */ /* 0x002fc60007810000 */
[----:B------:R-:W1:Y:S01]  /*baf0*/  LDSM.16.MT88.4 R8, [R168+0x9000] ;  /* 0x00900000a808783b */ /* 0x000e620000004200 */
[----:B--2---:R-:W-:Y:S01]  /*bb00*/  FMNMX.FTZ R56, R5, R56, !PT ;  /* 0x0000003805387209 */ /* 0x004fe20007810000 */
[C---:B------:R-:W-:Y:S01]  /*bb10*/  FMUL.FTZ R162, R57.reuse, c[0x0][0x23c] ;  /* 0x00008f0039a27a20 */ /* 0x040fe20000410000 */
[----:B------:R-:W-:Y:S02]  /*bb20*/  FSETP.NEU.FTZ.AND P1, PT, R57, -INF , PT ;  /* 0xff8000003900780b */ /* 0x000fe40003f3d000 */
[C---:B------:R-:W-:Y:S01]  /*bb30*/  FSETP.NEU.FTZ.AND P0, PT, R56.reuse, -INF , PT ;  /* 0xff8000003800780b */ /* 0x040fe20003f1d000 */
[----:B------:R-:W-:Y:S01]  /*bb40*/  FMUL.FTZ R65, R56, c[0x0][0x23c] ;  /* 0x00008f0038417a20 */ /* 0x000fe20000410000 */
[----:B------:R-:W-:-:S04]  /*bb50*/  FSEL R162, R162, RZ, P1 ;  /* 0x000000ffa2a27208 */ /* 0x000fc80000800000 */
[----:B------:R-:W-:Y:S01]  /*bb60*/  FSEL R65, R65, RZ, P0 ;  /* 0x000000ff41417208 */ /* 0x000fe20000000000 */
[--C-:B------:R-:W-:Y:S01]  /*bb70*/  FFMA.FTZ R199, R6, c[0x0][0x23c], -R162.reuse ;  /* 0x00008f0006c77a23 */ /* 0x100fe200000108a2 */
[----:B------:R-:W-:Y:S01]  /*bb80*/  FSEL R6, R57, RZ, P1 ;  /* 0x000000ff39067208 */ /* 0x000fe20000800000 */
[----:B------:R-:W-:Y:S02]  /*bb90*/  FFMA.FTZ R127, R41, c[0x0][0x23c], -R162 ;  /* 0x00008f00297f7a23 */ /* 0x000fe400000108a2 */
[--C-:B------:R-:W-:Y:S02]  /*bba0*/  FFMA.FTZ R146, R40, c[0x0][0x23c], -R65.reuse ;  /* 0x00008f0028927a23 */ /* 0x100fe40000010841 */
[----:B------:R-:W-:Y:S01]  /*bbb0*/  FFMA.FTZ R129, R42, c[0x0][0x23c], -R65 ;  /* 0x00008f002a817a23 */ /* 0x000fe20000010841 */
[----:B------:R-:W-:Y:S01]  /*bbc0*/  MUFU.EX2 R199, R199 ;  /* 0x000000c700c77308 */ /* 0x000fe20000000800 */
[----:B------:R-:W2:Y:S01]  /*bbd0*/  LDSM.16.MT88.4 R40, [R168+0xd000] ;  /* 0x00d00000a828783b */ /* 0x000ea20000004200 */
[----:B------:R-:W-:Y:S01]  /*bbe0*/  FADD.FTZ R6, R3, -R6 ;  /* 0x8000000603067221 */ /* 0x000fe20000010000 */
[----:B------:R-:W-:Y:S01]  /*bbf0*/  FSEL R3, R56, RZ, P0 ;  /* 0x000000ff38037208 */ /* 0x000fe20000000000 */
[----:B------:R-:W-:-:S02]  /*bc00*/  FFMA.FTZ R133, R49, c[0x0][0x23c], -R162 ;  /* 0x00008f0031857a23 */ /* 0x000fc400000108a2 */
[--C-:B------:R-:W-:Y:S02]  /*bc10*/  FFMA.FTZ R136, R45, c[0x0][0x23c], -R162.reuse ;  /* 0x00008f002d887a23 */ /* 0x100fe400000108a2 */
[----:B------:R-:W-:Y:S01]  /*bc20*/  FADD.FTZ R3, R2, -R3 ;  /* 0x8000000302037221 */ /* 0x000fe20000010000 */
[----:B------:R-:W-:Y:S01]  /*bc30*/  MUFU.EX2 R127, R127 ;  /* 0x0000007f007f7308 */ /* 0x000fe20000000800 */
[--C-:B------:R-:W-:Y:S02]  /*bc40*/  FFMA.FTZ R202, R4, c[0x0][0x23c], -R65.reuse ;  /* 0x00008f0004ca7a23 */ /* 0x100fe40000010841 */
[----:B------:R-:W-:Y:S02]  /*bc50*/  FFMA.FTZ R137, R44, c[0x0][0x23c], -R65 ;  /* 0x00008f002c897a23 */ /* 0x000fe40000010841 */
[----:B------:R-:W-:Y:S02]  /*bc60*/  FMUL.FTZ R201, R6, c[0x0][0x23c] ;  /* 0x00008f0006c97a20 */ /* 0x000fe40000410000 */
[----:B------:R-:W-:Y:S01]  /*bc70*/  FMUL.FTZ R197, R3, c[0x0][0x23c] ;  /* 0x00008f0003c57a20 */ /* 0x000fe20000410000 */
[----:B------:R-:W3:Y:S01]  /*bc80*/  MUFU.EX2 R133, R133 ;  /* 0x0000008500857308 */ /* 0x000ee20000000800 */
[----:B------:R-:W-:-:S02]  /*bc90*/  FFMA.FTZ R134, R61, c[0x0][0x23c], -R162 ;  /* 0x00008f003d867a23 */ /* 0x000fc400000108a2 */
[--C-:B------:R-:W-:Y:S02]  /*bca0*/  FFMA.FTZ R125, R59, c[0x0][0x23c], -R162.reuse ;  /* 0x00008f003b7d7a23 */ /* 0x100fe400000108a2 */
[--C-:B------:R-:W-:Y:S02]  /*bcb0*/  FFMA.FTZ R61, R205, c[0x0][0x23c], -R162.reuse ;  /* 0x00008f00cd3d7a23 */ /* 0x100fe400000108a2 */
[----:B------:R-:W-:Y:S01]  /*bcc0*/  FFMA.FTZ R58, R123, c[0x0][0x23c], -R162 ;  /* 0x00008f007b3a7a23 */ /* 0x000fe200000108a2 */
[----:B------:R-:W4:Y:S01]  /*bcd0*/  MUFU.EX2 R136, R136 ;  /* 0x0000008800887308 */ /* 0x000f220000000800 */
[--C-:B------:R-:W-:Y:S02]  /*bce0*/  FFMA.FTZ R132, R130, c[0x0][0x23c], -R65.reuse ;  /* 0x00008f0082847a23 */ /* 0x100fe40000010841 */
[--C-:B------:R-:W-:Y:S02]  /*bcf0*/  FFMA.FTZ R59, R208, c[0x0][0x23c], -R65.reuse ;  /* 0x00008f00d03b7a23 */ /* 0x100fe40000010841 */
[----:B------:R-:W-:-:S02]  /*bd00*/  FFMA.FTZ R3, R206, c[0x0][0x23c], -R65 ;  /* 0x00008f00ce037a23 */ /* 0x000fc40000010841 */
[----:B------:R-:W-:Y:S01]  /*bd10*/  FFMA.FTZ R2, R124, c[0x0][0x23c], -R65 ;  /* 0x00008f007c027a23 */ /* 0x000fe20000010841 */
[----:B------:R-:W-:Y:S01]  /*bd20*/  MUFU.EX2 R202, R202 ;  /* 0x000000ca00ca7308 */ /* 0x000fe20000000800 */
[----:B---3--:R-:W-:Y:S01]  /*bd30*/  F2FP.BF16.PACK_AB R48, R133, R199 ;  /* 0x000000c78530723e */ /* 0x008fe200000010ff */
[--C-:B------:R-:W-:Y:S02]  /*bd40*/  FFMA.FTZ R130, R121, c[0x0][0x23c], -R162.reuse ;  /* 0x00008f0079827a23 */ /* 0x100fe400000108a2 */
[--C-:B------:R-:W-:Y:S02]  /*bd50*/  FFMA.FTZ R123, R67, c[0x0][0x23c], -R162.reuse ;  /* 0x00008f00437b7a23 */ /* 0x100fe400000108a2 */
[--C-:B------:R-:W-:Y:S02]  /*bd60*/  FFMA.FTZ R124, R203, c[0x0][0x23c], -R162.reuse ;  /* 0x00008f00cb7c7a23 */ /* 0x100fe400000108a2 */
[----:B------:R-:W3:Y:S01]  /*bd70*/  MUFU.EX2 R137, R137 ;  /* 0x0000008900897308 */ /* 0x000ee20000000800 */
        /* <DEDUP_REMOVED lines=9> */
[----:B------:R-:W5:Y:S01]  /*be10*/  MUFU.EX2 R197, R197 ;  /* 0x000000c500c57308 */ /* 0x000f620000000800 */
[----:B---3--:R-:W-:Y:S01]  /*be20*/  F2FP.BF16.PACK_AB R49, R137, R202 ;  /* 0x000000ca8931723e */ /* 0x008fe200000010ff */
        /* <DEDUP_REMOVED lines=8> */
[----:B------:R-:W3:Y:S01]  /*beb0*/  MUFU.EX2 R129, R129 ;  /* 0x0000008100817308 */ /* 0x000ee20000000800 */
        /* <DEDUP_REMOVED lines=9> */
[----:B---3--:R-:W-:Y:S01]  /*bf50*/  F2FP.BF16.PACK_AB R51, R129, R146 ;  /* 0x000000928133723e */ /* 0x008fe200000010ff */
[-C--:B------:R-:W-:Y:S01]  /*bf60*/  FMUL.FTZ R28, R88, R201.reuse ;  /* 0x000000c9581c7220 */ /* 0x080fe20000410000 */
[----:B------:R-:W3:Y:S01]  /*bf70*/  MUFU.EX2 R125, R125 ;  /* 0x0000007d007d7308 */ /* 0x000ee20000000800 */
        /* <DEDUP_REMOVED lines=27> */
[----:B--2---:R-:W-:Y:S01]  /*c130*/  HMMA.16816.F32.BF16 R36, R48, R40, R36 ;  /* 0x000000283024723c */ /* 0x004fe20000041824 */
[-C--:B------:R-:W-:Y:S01]  /*c140*/  FMUL.FTZ R84, R84, R201.reuse ;  /* 0x000000c954547220 */ /* 0x080fe20000410000 */
[----:B------:R-:W-:Y:S01]  /*c150*/  MUFU.EX2 R3, R3 ;  /* 0x0000000300037308 */ /* 0x000fe20000000800 */
[----:B------:R-:W-:-:S02]  /*c160*/  FMUL.FTZ R85, R85, R201 ;  /* 0x000000c955557220 */ /* 0x000fc40000410000 */
[-C--:B------:R-:W-:Y:S02]  /*c170*/  FMUL.FTZ R86, R86, R197.reuse ;  /* 0x000000c556567220 */ /* 0x080fe40000410000 */
[----:B------:R-:W-:Y:S01]  /*c180*/  FMUL.FTZ R87, R87, R197 ;  /* 0x000000c557577220 */ /* 0x000fe20000410000 */
[C---:B------:R-:W-:Y:S01]  /*c190*/  HMMA.16816.F32.BF16 R8, R48.reuse, R10, R108 ;  /* 0x0000000a3008723c */ /* 0x040fe2000004186c */
[-C--:B------:R-:W-:Y:S01]  /*c1a0*/  FMUL.FTZ R76, R76, R201.reuse ;  /* 0x000000c94c4c7220 */ /* 0x080fe20000410000 */
[----:B------:R-:W2:Y:S01]  /*c1b0*/  MUFU.EX2 R2, R2 ;  /* 0x0000000200027308 */ /* 0x000ea20000000800 */
        /* <DEDUP_REMOVED lines=13> */
[----:B------:R-:W4:Y:S01]  /*c290*/  LDSM.16.MT88.4 R72, [R168+0x9400] ;  /* 0x00940000a848783b */ /* 0x000f220000004200 */
[----:B------:R-:W-:Y:S01]  /*c2a0*/  FMUL.FTZ R69, R69, R201 ;  /* 0x000000c945457220 */ /* 0x000fe20000410000 */
[----:B------:R-:W5:Y:S01]  /*c2b0*/  MUFU.EX2 R123, R123 ;  /* 0x0000007b007b7308 */ /* 0x000f620000000800 */
        /* <DEDUP_REMOVED lines=18> */
[----:B------:R-:W-:Y:S01]  /*c3e0*/  FADD.FTZ R133, R133, R76 ;  /* 0x0000004c85857221 */ /* 0x000fe20000010000 */
[----:B------:R-:W-:Y:S01]  /*c3f0*/  MUFU.EX2 R128, R128 ;  /* 0x0000008000807308 */ /* 0x000fe20000000800 */
[----:B------:R-:W-:Y:S01]  /*c400*/  LDSM.16.MT88.4 R76, [R168+0xe000] ;  /* 0x00e00000a84c783b */ /* 0x000fe20000004200 */
[--C-:B------:R-:W-:Y:S01]  /*c410*/  FFMA.FTZ R143, R143, c[0x0][0x23c], -R162.reuse ;  /* 0x00008f008f8f7a23 */ /* 0x100fe200000108a2 */
[----:B---3--:R-:W-:Y:S01]  /*c420*/  F2FP.BF16.PACK_AB R52, R125, R134 ;  /* 0x000000867d34723e */ /* 0x008fe200000010ff */
[----:B------:R-:W-:Y:S01]  /*c430*/  HMMA.16816.F32.BF16 R48, R48, R54, R68 ;  /* 0x000000363030723c */ /* 0x000fe20000041844 */
[----:B------:R-:W3:Y:S01]  /*c440*/  LDSM.16.MT88.4 R68, [R118+0x9400] ;  /* 0x009400007644783b */ /* 0x000ee20000004200 */
[----:B-1----:R-:W-:Y:S01]  /*c450*/  F2FP.BF16.PACK_AB R53, R59, R132 ;  /* 0x000000843b35723e */ /* 0x002fe200000010ff */
[--C-:B------:R-:W-:Y:S01]  /*c460*/  FFMA.FTZ R145, R145, c[0x0][0x23c], -R162.reuse ;  /* 0x00008f0091917a23 */ /* 0x100fe200000108a2 */
[----:B------:R-:W1:Y:S01]  /*c470*/  MUFU.EX2 R121, R121 ;  /* 0x0000007900797308 */ /* 0x000e620000000800 */
[----:B------:R-:W-:-:S02]  /*c480*/  FFMA.FTZ R147, R147, c[0x0][0x23c], -R162 ;  /* 0x00008f0093937a23 */ /* 0x000fc400000108a2 */
[----:B------:R-:W-:Y:S01]  /*c490*/  F2FP.BF16.PACK_AB R54, R58, R61 ;  /* 0x0000003d3a36723e */ /* 0x000fe200000010ff */
[--C-:B------:R-:W-:Y:S01]  /*c4a0*/  FFMA.FTZ R149, R149, c[0x0][0x23c], -R162.reuse ;  /* 0x00008f0095957a23 */ /* 0x100fe200000108a2 */
[----:B--2---:R-:W-:Y:S01]  /*c4b0*/  F2FP.BF16.PACK_AB R55, R2, R3 ;  /* 0x000000030237723e */ /* 0x004fe200000010ff */
[----:B------:R-:W-:Y:S02]  /*c4c0*/  FFMA.FTZ R153, R153, c[0x0][0x23c], -R162 ;  /* 0x00008f0099997a23 */ /* 0x000fe400000108a2 */
[----:B------:R-:W-:Y:S01]  /*c4d0*/  MUFU.EX2 R116, R116 ;  /* 0x0000007400747308 */ /* 0x000fe20000000800 */
[----:B------:R-:W-:Y:S02]  /*c4e0*/  FFMA.FTZ R202, R193, R197, R202 ;  /* 0x000000c5c1ca7223 */ /* 0x000fe400000100ca */
[----:B------:R-:W-:Y:S01]  /*c4f0*/  FADD.FTZ R136, R136, R133 ;  /* 0x0000008588887221 */ /* 0x000fe20000010000 */
[----:B----4-:R-:W-:Y:S01]  /*c500*/  HMMA.16816.F32.BF16 R4, R52, R72, R4 ;  /* 0x000000483404723c */ /* 0x010fe20000041804 */
[----:B------:R-:W-:-:S02]  /*c510*/  FADD.FTZ R137, R137, R202 ;  /* 0x000000ca89897221 */ /* 0x000fc40000010000 */
[----:B------:R-:W-:Y:S01]  /*c520*/  FADD.FTZ R127, R127, R136 ;  /* 0x000000887f7f7221 */ /* 0x000fe20000010000 */
[----:B------:R-:W2:Y:S01]  /*c530*/  MUFU.EX2 R67, R67 ;  /* 0x0000004300437308 */ /* 0x000ea20000000800 */
[----:B------:R-:W-:Y:S02]  /*c540*/  FADD.FTZ R146, R146, R137 ;  /* 0x0000008992927221 */ /* 0x000fe40000010000 */
[----:B------:R-:W-:Y:S01]  /*c550*/  FFMA.FTZ R151, R151, c[0x0][0x23c], -R162 ;  /* 0x00008f0097977a23 */ /* 0x000fe200000108a2 */
[----:B------:R-:W-:Y:S01]  /*c560*/  HMMA.16816.F32.BF16 R8, R52, R74, R8 ;  /* 0x0000004a3408723c */ /* 0x000fe20000041808 */
[----:B------:R-:W4:Y:S01]  /*c570*/  LDSM.16.MT88.4 R72, [R168+0xb400] ;  /* 0x00b40000a848783b */ /* 0x000f220000004200 */
[----:B------:R-:W-:Y:S02]  /*c580*/  FADD.FTZ R129, R129, R146 ;  /* 0x0000009281817221 */ /* 0x000fe40000010000 */
[----:B------:R-:W-:Y:S01]  /*c590*/  MUFU.EX2 R188, R188 ;  /* 0x000000bc00bc7308 */ /* 0x000fe20000000800 */
[----:B------:R-:W-:-:S02]  /*c5a0*/  FFMA.FTZ R158, R158, c[0x0][0x23c], -R162 ;  /* 0x00008f009e9e7a23 */ /* 0x000fc400000108a2 */
[----:B------:R-:W-:Y:S02]  /*c5b0*/  FADD.FTZ R132, R132, R129 ;  /* 0x0000008184847221 */ /* 0x000fe40000010000 */
[----:B------:R-:W-:Y:S02]  /*c5c0*/  FFMA.FTZ R157, R157, c[0x0][0x23c], -R162 ;  /* 0x00008f009d9d7a23 */ /* 0x000fe400000108a2 */
[----:B------:R-:W-:Y:S01]  /*c5d0*/  FADD.FTZ R132, R59, R132 ;  /* 0x000000843b847221 */ /* 0x000fe20000010000 */
[----:B------:R-:W1:Y:S01]  /*c5e0*/  MUFU.EX2 R165, R165 ;  /* 0x000000a500a57308 */ /* 0x000e620000000800 */
[----:B------:R-:W-:Y:S02]  /*c5f0*/  FFMA.FTZ R135, R135, c[0x0][0x23c], -R162 ;  /* 0x00008f0087877a23 */ /* 0x000fe400000108a2 */
[----:B------:R-:W-:Y:S01]  /*c600*/  FADD.FTZ R3, R3, R132 ;  /* 0x0000008403037221 */ /* 0x000fe20000010000 */
[----:B---3--:R-:W-:Y:S01]  /*c610*/  HMMA.16816.F32.BF16 R12, R52, R68, R12 ;  /* 0x00000044340c723c */ /* 0x008fe2000004180c */
[----:B------:R-:W-:-:S03]  /*c620*/  FFMA.FTZ R63, R63, c[0x0][0x23c], -R65 ;  /* 0x00008f003f3f7a23 */ /* 0x000fc60000010841 */
[----:B------:R-:W-:Y:S01]  /*c630*/  MUFU.EX2 R164, R164 ;  /* 0x000000a400a47308 */ /* 0x000fe20000000800 */
[----:B------:R-:W-:Y:S02]  /*c640*/  FADD.FTZ R3, R2, R3 ;  /* 0x0000000302037221 */ /* 0x000fe40000010000 */
[--C-:B------:R-:W-:Y:S01]  /*c650*/  FFMA.FTZ R62, R62, c[0x0][0x23c], -R65.reuse ;  /* 0x00008f003e3e7a23 */ /* 0x100fe20000010841 */
[C---:B------:R-:W-:Y:S01]  /*c660*/  HMMA.16816.F32.BF16 R16, R52.reuse, R70, R16 ;  /* 0x000000463410723c */ /* 0x040fe20000041810 */
[----:B------:R-:W3:Y:S01]  /*c670*/  LDSM.16.MT88.4 R68, [R118+0xb400] ;  /* 0x00b400007644783b */ /* 0x000ee20000004200 */
[----:B------:R-:W-:Y:S02]  /*c680*/  FFMA.FTZ R60, R60, c[0x0][0x23c], -R65 ;  /* 0x00008f003c3c7a23 */ /* 0x000fe40000010841 */
[----:B------:R-:W-:Y:S08]  /*c690*/  MUFU.EX2 R161, R161 ;  /* 0x000000a100a17308 */ /* 0x000ff00000000800 */
[----:B------:R-:W-:Y:S01]  /*c6a0*/  MUFU.EX2 R192, R200 ;  /* 0x000000c800c07308 */ /* 0x000fe20000000800 */
[C---:B----4-:R-:W-:Y:S07]  /*c6b0*/  HMMA.16816.F32.BF16 R20, R52.reuse, R72, R20 ;  /* 0x000000483414723c */ /* 0x050fee0000041814 */
[----:B------:R-:W4:Y:S01]  /*c6c0*/  MUFU.EX2 R167, R167 ;  /* 0x000000a700a77308 */ /* 0x000f220000000800 */
[C---:B------:R-:W-:Y:S01]  /*c6d0*/  HMMA.16816.F32.BF16 R24, R52.reuse, R74, R24 ;  /* 0x0000004a3418723c */ /* 0x040fe20000041818 */
[----:B------:R-:W1:Y:S06]  /*c6e0*/  LDSM.16.MT88.4 R72, [R168+0xd400] ;  /* 0x00d40000a848783b */ /* 0x000e6c0000004200 */
[----:B------:R-:W-:Y:S08]  /*c6f0*/  MUFU.EX2 R166, R166 ;  /* 0x000000a600a67308 */ /* 0x000ff00000000800 */
[----:B------:R-:W1:Y:S01]  /*c700*/  MUFU.EX2 R163, R163 ;  /* 0x000000a300a37308 */ /* 0x000e620000000800 */
[C---:B---3--:R-:W-:Y:S07]  /*c710*/  HMMA.16816.F32.BF16 R28, R52.reuse, R68, R28 ;  /* 0x00000044341c723c */ /* 0x048fee000004181c */
[----:B------:R-:W-:Y:S01]  /*c720*/  MUFU.EX2 R152, R152 ;  /* 0x0000009800987308 */ /* 0x000fe20000000800 */
[C---:B------:R-:W-:Y:S01]  /*c730*/  HMMA.16816.F32.BF16 R32, R52.reuse, R70, R32 ;  /* 0x000000463420723c */ /* 0x040fe20000041820 */
[----:B------:R-:W3:Y:S06]  /*c740*/  LDSM.16.MT88.4 R68, [R118+0xd400] ;  /* 0x00d400007644783b */ /* 0x000eec0000004200 */
[----:B------:R-:W-:Y:S08]  /*c750*/  MUFU.EX2 R151, R151 ;  /* 0x0000009700977308 */ /* 0x000ff00000000800 */
[----:B------:R-:W-:Y:S01]  /*c760*/  MUFU.EX2 R158, R158 ;  /* 0x0000009e009e7308 */ /* 0x000fe20000000800 */
[C---:B-1----:R-:W-:Y:S07]  /*c770*/  HMMA.16816.F32.BF16 R36, R52.reuse, R72, R36 ;  /* 0x000000483424723c */ /* 0x042fee0000041824 */
[----:B------:R-:W-:Y:S01]  /*c780*/  MUFU.EX2 R157, R157 ;  /* 0x0000009d009d7308 */ /* 0x000fe20000000800 */
[C---:B------:R-:W-:Y:S01]  /*c790*/  HMMA.16816.F32.BF16 R40, R52.reuse, R74, R40 ;  /* 0x0000004a3428723c */ /* 0x040fe20000041828 */
[----:B------:R-:W1:Y:S07]  /*c7a0*/  LDSM.16.MT88.4 R72, [R168+0x9800] ;  /* 0x00980000a848783b */ /* 0x000e6e0000004200 */
[C---:B---3--:R-:W-:Y:S08]  /*c7b0*/  HMMA.16816.F32.BF16 R44, R52.reuse, R68, R44 ;  /* 0x00000044342c723c */ /* 0x048ff0000004182c */
[----:B------:R-:W-:Y:S01]  /*c7c0*/  HMMA.16816.F32.BF16 R48, R52, R70, R48 ;  /* 0x000000463430723c */ /* 0x000fe20000041830 */
[----:B------:R-:W3:Y:S06]  /*c7d0*/  LDSM.16.MT88.4 R68, [R118+0x9800] ;  /* 0x009800007644783b */ /* 0x000eec0000004200 */
[----:B-----5:R-:W-:-:S02]  /*c7e0*/  F2FP.BF16.PACK_AB R52, R123, R130 ;  /* 0x000000827b34723e */ /* 0x020fc400000010ff */
[----:B------:R-:W-:Y:S01]  /*c7f0*/  F2FP.BF16.PACK_AB R53, R121, R128 ;  /* 0x000000807935723e */ /* 0x000fe200000010ff */
[----:B------:R-:W-:Y:S01]  /*c800*/  FADD.FTZ R128, R128, R3 ;  /* 0x0000000380807221 */ /* 0x000fe20000010000 */
[----:B------:R-:W-:Y:S02]  /*c810*/  F2FP.BF16.PACK_AB R54, R117, R124 ;  /* 0x0000007c7536723e */ /* 0x000fe400000010ff */
[----:B--2---:R-:W-:Y:S01]  /*c820*/  F2FP.BF16.PACK_AB R55, R67, R116 ;  /* 0x000000744337723e */ /* 0x004fe200000010ff */
[----:B------:R-:W-:-:S04]  /*c830*/  FADD.FTZ R121, R121, R128 ;  /* 0x0000008079797221 */ /* 0x000fc80000010000 */
[----:B------:R-:W-:Y:S02]  /*c840*/  FADD.FTZ R116, R116, R121 ;  /* 0x0000007974747221 */ /* 0x000fe40000010000 */
[----:B-1----:R-:W-:Y:S02]  /*c850*/  HMMA.16816.F32.BF16 R4, R52, R72, R4 ;  /* 0x000000483404723c */ /* 0x002fe40000041804 */
[----:B------:R-:W-:-:S06]  /*c860*/  FADD.FTZ R67, R67, R116 ;  /* 0x0000007443437221 */ /* 0x000fcc0000010000 */
[C---:B------:R-:W-:Y:S01]  /*c870*/  HMMA.16816.F32.BF16 R8, R52.reuse, R74, R8 ;  /* 0x0000004a3408723c */ /* 0x040fe20000041808 */
[----:B------:R-:W1:Y:S07]  /*c880*/  LDSM.16.MT88.4 R72, [R168+0xb800] ;  /* 0x00b80000a848783b */ /* 0x000e6e0000004200 */
[C---:B---3--:R-:W-:Y:S08]  /*c890*/  HMMA.16816.F32.BF16 R12, R52.reuse, R68, R12 ;  /* 0x00000044340c723c */ /* 0x048ff0000004180c */
        /* <DEDUP_REMOVED lines=12> */
[----:B------:R-:W-:Y:S01]  /*c960*/  F2FP.BF16.PACK_AB R68, R165, R188 ;  /* 0x000000bca544723e */ /* 0x000fe200000010ff */
[----:B------:R-:W-:Y:S01]  /*c970*/  HMMA.16816.F32.BF16 R48, R52, R70, R48 ;  /* 0x000000463430723c */ /* 0x000fe20000041830 */
[----:B------:R-:W2:Y:S01]  /*c980*/  LDSM.16.MT88.4 R52, [R168+0x9c00] ;  /* 0x009c0000a834783b */ /* 0x000ea20000004200 */
[----:B----4-:R-:W-:Y:S01]  /*c990*/  F2FP.BF16.PACK_AB R69, R167, R192 ;  /* 0x000000c0a745723e */ /* 0x010fe200000010ff */
[----:B------:R-:W-:-:S04]  /*c9a0*/  FADD.FTZ R192, R192, R67 ;  /* 0x00000043c0c07221 */ /* 0x000fc80000010000 */
[----:B------:R-:W-:Y:S01]  /*c9b0*/  F2FP.BF16.PACK_AB R70, R161, R164 ;  /* 0x000000a4a146723e */ /* 0x000fe200000010ff */
[----:B------:R-:W-:Y:S01]  /*c9c0*/  FADD.FTZ R167, R167, R192 ;  /* 0x000000c0a7a77221 */ /* 0x000fe20000010000 */
[----:B------:R-:W-:-:S03]  /*c9d0*/  F2FP.BF16.PACK_AB R71, R163, R166 ;  /* 0x000000a6a347723e */ /* 0x000fc600000010ff */
[----:B------:R-:W-:-:S04]  /*c9e0*/  FADD.FTZ R166, R166, R167 ;  /* 0x000000a7a6a67221 */ /* 0x000fc80000010000 */
[----:B------:R-:W-:Y:S01]  /*c9f0*/  FADD.FTZ R163, R163, R166 ;  /* 0x000000a6a3a37221 */ /* 0x000fe20000010000 */
[C---:B-1----:R-:W-:Y:S08]  /*ca00*/  HMMA.16816.F32.BF16 R12, R68.reuse, R72, R12 ;  /* 0x00000048440c723c */ /* 0x042ff0000004180c */
[C---:B------:R-:W-:Y:S08]  /*ca10*/  HMMA.16816.F32.BF16 R16, R68.reuse, R74, R16 ;  /* 0x0000004a4410723c */ /* 0x040ff00000041810 */
[C---:B--2---:R-:W-:Y:S01]  /*ca20*/  HMMA.16816.F32.BF16 R112, R68.reuse, R52, R4 ;  /* 0x000000344470723c */ /* 0x044fe20000041804 */
[----:B------:R-:W1:Y:S07]  /*ca30*/  LDSM.16.MT88.4 R4, [R118+0xbc00] ;  /* 0x00bc00007604783b */ /* 0x000e6e0000004200 */
[C---:B------:R-:W-:Y:S01]  /*ca40*/  HMMA.16816.F32.BF16 R8, R68.reuse, R54, R8 ;  /* 0x000000364408723c */ /* 0x040fe20000041808 */
[----:B------:R-:W2:Y:S07]  /*ca50*/  LDSM.16.MT88.4 R52, [R168+0xbc00] ;  /* 0x00bc0000a834783b */ /* 0x000eae0000004200 */
[C---:B-1----:R-:W-:Y:S08]  /*ca60*/  HMMA.16816.F32.BF16 R28, R68.reuse, R4, R28 ;  /* 0x00000004441c723c */ /* 0x042ff0000004181c */
[C---:B--2---:R-:W-:Y:S08]  /*ca70*/  HMMA.16816.F32.BF16 R20, R68.reuse, R52, R20 ;  /* 0x000000344414723c */ /* 0x044ff00000041814 */
        /* <DEDUP_REMOVED lines=10> */
[----:B--2---:R-:W-:Y:S01]  /*cb20*/  HMMA.16816.F32.BF16 R44, R68, R4, R44 ;  /* 0x00000004442c723c */ /* 0x004fe2000004182c */
[----:B------:R-:W-:-:S04]  /*cb30*/  FFMA.FTZ R55, R156, c[0x0][0x23c], -R162 ;  /* 0x00008f009c377a23 */ /* 0x000fc800000108a2 */
[----:B------:R-:W-:Y:S03]  /*cb40*/  MUFU.EX2 R54, R54 ;  /* 0x0000003600367308 */ /* 0x000fe60000000800 */
[----:B------:R-:W-:Y:S05]  /*cb50*/  HMMA.16816.F32.BF16 R68, R68, R6, R48 ;  /* 0x000000064444723c */ /* 0x000fea0000041830 */
[----:B------:R-:W1:Y:S02]  /*cb60*/  MUFU.EX2 R55, R55 ;  /* 0x0000003700377308 */ /* 0x000e640000000800 */
[----:B------:R-:W-:-:S02]  /*cb70*/  FFMA.FTZ R48, R148, c[0x0][0x23c], -R65 ;  /* 0x00008f0094307a23 */ /* 0x000fc40000010841 */
[----:B------:R-:W-:-:S04]  /*cb80*/  FFMA.FTZ R49, R150, c[0x0][0x23c], -R65 ;  /* 0x00008f0096317a23 */ /* 0x000fc80000010841 */
[----:B------:R-:W2:Y:S08]  /*cb90*/  MUFU.EX2 R53, R53 ;  /* 0x0000003500357308 */ /* 0x000eb00000000800 */
[----:B------:R-:W3:Y:S01]  /*cba0*/  MUFU.EX2 R51, R154 ;  /* 0x0000009a00337308 */ /* 0x000ee20000000800 */
[----:B-1----:R-:W-:-:S07]  /*cbb0*/  F2FP.BF16.PACK_AB R4, R55, R54 ;  /* 0x000000363704723e */ /* 0x002fce00000010ff */
[----:B------:R-:W-:Y:S01]  /*cbc0*/  MUFU.EX2 R48, R48 ;  /* 0x0000003000307308 */ /* 0x000fe20000000800 */
[----:B--2---:R-:W-:-:S07]  /*cbd0*/  F2FP.BF16.PACK_AB R6, R53, R52 ;  /* 0x000000343506723e */ /* 0x004fce00000010ff */
[----:B------:R-:W1:Y:S01]  /*cbe0*/  MUFU.EX2 R49, R49 ;  /* 0x0000003100317308 */ /* 0x000e620000000800 */
[----:B---3--:R-:W-:Y:S01]  /*cbf0*/  F2FP.BF16.PACK_AB R5, R51, R152 ;  /* 0x000000983305723e */ /* 0x008fe200000010ff */
[----:B------:R-:W-:-:S04]  /*cc00*/  FADD.FTZ R152, R152, R163 ;  /* 0x000000a398987221 */ /* 0x000fc80000010000 */
[----:B------:R-:W-:Y:S01]  /*cc10*/  FADD.FTZ R51, R51, R152 ;  /* 0x0000009833337221 */ /* 0x000fe20000010000 */
[----:B-1----:R-:W-:-:S03]  /*cc20*/  F2FP.BF16.PACK_AB R7, R49, R48 ;  /* 0x000000303107723e */ /* 0x002fc600000010ff */
        /* <DEDUP_REMOVED lines=21> */
[----:B------:R-:W-:Y:S05]  /*cd80*/  MUFU.EX2 R30, R143 ;  /* 0x0000008f001e7308 */ /* 0x000fea0000000800 */
[----:B------:R-:W-:Y:S01]  /*cd90*/  FADD.FTZ R46, R134, R127 ;  /* 0x0000007f862e7221 */ /* 0x000fe20000010000 */
[----:B------:R-:W-:Y:S01]  /*cda0*/  HMMA.16816.F32.BF16 R68, R4, R10, R68 ;  /* 0x0000000a0444723c */ /* 0x000fe20000041844 */
[----:B------:R-:W1:Y:S01]  /*cdb0*/  LDSM.16.MT88.4 R8, [R168+0xc400] ;  /* 0x00c40000a808783b */ /* 0x000e620000004200 */
[----:B------:R-:W-:Y:S01]  /*cdc0*/  MUFU.EX2 R34, R34 ;  /* 0x0000002200227308 */ /* 0x000fe20000000800 */
[----:B------:R-:W-:-:S02]  /*cdd0*/  FADD.FTZ R46, R125, R46 ;  /* 0x0000002e7d2e7221 */ /* 0x000fc40000010000 */
[----:B------:R-:W-:Y:S02]  /*cde0*/  FFMA.FTZ R44, R64, c[0x0][0x23c], -R65 ;  /* 0x00008f00402c7a23 */ /* 0x000fe40000010841 */
[----:B------:R-:W-:Y:S01]  /*cdf0*/  FADD.FTZ R61, R61, R46 ;  /* 0x0000002e3d3d7221 */ /* 0x000fe20000010000 */
[----:B------:R-:W-:Y:S01]  /*ce00*/  HMMA.16816.F32.BF16 R92, R4, R94, R24 ;  /* 0x0000005e045c723c */ /* 0x000fe20000041818 */
[----:B------:R-:W-:Y:S01]  /*ce10*/  LDSM.16.MT88.4 R24, [R118+0xa800] ;  /* 0x00a800007618783b */ /* 0x000fe20000004200 */
[----:B------:R-:W5:Y:S01]  /*ce20*/  MUFU.EX2 R35, R35 ;  /* 0x0000002300237308 */ /* 0x000f620000000800 */
[----:B------:R-:W-:-:S04]  /*ce30*/  FADD.FTZ R61, R58, R61 ;  /* 0x0000003d3a3d7221 */ /* 0x000fc80000010000 */
[----:B------:R-:W-:Y:S01]  /*ce40*/  FADD.FTZ R130, R130, R61 ;  /* 0x0000003d82827221 */ /* 0x000fe20000010000 */
[----:B------:R-:W-:Y:S02]  /*ce50*/  HMMA.16816.F32.BF16 R80, R4, R76, R36 ;  /* 0x0000004c0450723c */ /* 0x000fe40000041824 */
[----:B------:R-:W-:Y:S01]  /*ce60*/  MUFU.EX2 R32, R32 ;  /* 0x0000002000207308 */ /* 0x000fe20000000800 */
[----:B------:R-:W-:-:S04]  /*ce70*/  FADD.FTZ R123, R123, R130 ;  /* 0x000000827b7b7221 */ /* 0x000fc80000010000 */
[----:B------:R-:W-:Y:S01]  /*ce80*/  FADD.FTZ R124, R124, R123 ;  /* 0x0000007b7c7c7221 */ /* 0x000fe20000010000 */
[----:B------:R-:W-:Y:S02]  /*ce90*/  HMMA.16816.F32.BF16 R76, R4, R78, R40 ;  /* 0x0000004e044c723c */ /* 0x000fe40000041828 */
[----:B------:R-:W1:Y:S01]  /*cea0*/  MUFU.EX2 R33, R33 ;  /* 0x0000002100217308 */ /* 0x000e620000000800 */
[----:B------:R-:W-:-:S04]  /*ceb0*/  FADD.FTZ R117, R117, R124 ;  /* 0x0000007c75757221 */ /* 0x000fc80000010000 */
[----:B----4-:R-:W-:Y:S01]  /*cec0*/  F2FP.BF16.PACK_AB R4, R31, R28 ;  /* 0x0000001c1f04723e */ /* 0x010fe200000010ff */
[--C-:B------:R-:W-:Y:S01]  /*ced0*/  FFMA.FTZ R40, R126, c[0x0][0x23c], -R65.reuse ;  /* 0x00008f007e287a23 */ /* 0x100fe20000010841 */
[----:B-----5:R-:W-:Y:S01]  /*cee0*/  F2FP.BF16.PACK_AB R5, R35, R34 ;  /* 0x000000222305723e */ /* 0x020fe200000010ff */
[--C-:B------:R-:W-:Y:S01]  /*cef0*/  FFMA.FTZ R43, R122, c[0x0][0x23c], -R65.reuse ;  /* 0x00008f007a2b7a23 */ /* 0x100fe20000010841 */
[----:B------:R-:W-:Y:S01]  /*cf00*/  F2FP.BF16.PACK_AB R6, R30, R29 ;  /* 0x0000001d1e06723e */ /* 0x000fe200000010ff */
[--C-:B------:R-:W-:Y:S01]  /*cf10*/  FFMA.FTZ R41, R120, c[0x0][0x23c], -R65.reuse ;  /* 0x00008f0078297a23 */ /* 0x100fe20000010841 */
[----:B------:R-:W-:Y:S01]  /*cf20*/  MUFU.EX2 R38, R145 ;  /* 0x0000009100267308 */ /* 0x000fe20000000800 */
[----:B------:R-:W-:Y:S02]  /*cf30*/  FFMA.FTZ R42, R66, c[0x0][0x23c], -R65 ;  /* 0x00008f00422a7a23 */ /* 0x000fe40000010841 */
[----:B------:R-:W-:Y:S01]  /*cf40*/  FADD.FTZ R188, R188, R117 ;  /* 0x00000075bcbc7221 */ /* 0x000fe20000010000 */
[----:B-1----:R-:W-:Y:S01]  /*cf50*/  F2FP.BF16.PACK_AB R7, R33, R32 ;  /* 0x000000202107723e */ /* 0x002fe200000010ff */
[----:B------:R-:W-:-:S03]  /*cf60*/  FADD.FTZ R34, R34, R49 ;  /* 0x0000003122227221 */ /* 0x000fc60000010000 */
        /* <DEDUP_REMOVED lines=12> */
[----:B------:R-:W-:Y:S02]  /*d030*/  MUFU.EX2 R39, R153 ;  /* 0x0000009900277308 */ /* 0x000fe40000000800 */
[----:B------:R-:W-:Y:S02]  /*d040*/  FADD.FTZ R55, R55, R54 ;  /* 0x0000003637377221 */ /* 0x000fe40000010000 */
[----:B---3--:R-:W-:Y:S02]  /*d050*/  HMMA.16816.F32.BF16 R104, R4, R16, R104 ;  /* 0x000000100468723c */ /* 0x008fe40000041868 */
[----:B------:R-:W-:Y:S02]  /*d060*/  FADD.FTZ R52, R52, R55 ;  /* 0x0000003734347221 */ /* 0x000fe40000010000 */
[----:B------:R-:W2:Y:S02]  /*d070*/  MUFU.EX2 R40, R40 ;  /* 0x0000002800287308 */ /* 0x000ea40000000800 */
[----:B------:R-:W-:-:S02]  /*d080*/  FADD.FTZ R53, R53, R52 ;  /* 0x0000003435357221 */ /* 0x000fc40000010000 */
[C---:B------:R-:W-:Y:S01]  /*d090*/  HMMA.16816.F32.BF16 R100, R4.reuse, R18, R100 ;  /* 0x000000120464723c */ /* 0x040fe20000041864 */
[----:B------:R-:W3:Y:S01]  /*d0a0*/  LDSM.16.MT88.4 R16, [R168+0xe400] ;  /* 0x00e40000a810783b */ /* 0x000ee20000004200 */
[----:B------:R-:W-:Y:S02]  /*d0b0*/  FADD.FTZ R2, R28, R53 ;  /* 0x000000351c027221 */ /* 0x000fe40000010000 */
[----:B------:R-:W4:Y:S02]  /*d0c0*/  MUFU.EX2 R43, R43 ;  /* 0x0000002b002b7308 */ /* 0x000f240000000800 */
[----:B------:R-:W-:Y:S02]  /*d0d0*/  FADD.FTZ R2, R31, R2 ;  /* 0x000000021f027221 */ /* 0x000fe40000010000 */
[----:B------:R-:W-:Y:S02]  /*d0e0*/  HMMA.16816.F32.BF16 R96, R4, R8, R96 ;  /* 0x000000080460723c */ /* 0x000fe40000041860 */
[----:B------:R-:W-:-:S02]  /*d0f0*/  FADD.FTZ R3, R29, R2 ;  /* 0x000000021d037221 */ /* 0x000fc40000010000 */
[----:B------:R-:W5:Y:S01]  /*d100*/  MUFU.EX2 R41, R41 ;  /* 0x0000002900297308 */ /* 0x000f620000000800 */
[----:B--2---:R-:W-:Y:S02]  /*d110*/  FADD.FTZ R2, R40, R33 ;  /* 0x0000002128027221 */ /* 0x004fe40000010000 */
[----:B------:R-:W-:Y:S01]  /*d120*/  FADD.FTZ R3, R30, R3 ;  /* 0x000000031e037221 */ /* 0x000fe20000010000 */
[----:B------:R-:W-:Y:S01]  /*d130*/  HMMA.16816.F32.BF16 R92, R4, R10, R92 ;  /* 0x0000000a045c723c */ /* 0x000fe2000004185c */
[----:B------:R-:W2:Y:S03]  /*d140*/  LDSM.16.MT88.4 R8, [R118+0xe400] ;  /* 0x00e400007608783b */ /* 0x000ea60000004200 */
[----:B------:R-:W2:Y:S01]  /*d150*/  MUFU.EX2 R42, R42 ;  /* 0x0000002a002a7308 */ /* 0x000ea20000000800 */
[----:B----4-:R-:W-:-:S03]  /*d160*/  FADD.FTZ R2, R43, R2 ;  /* 0x000000022b027221 */ /* 0x010fc60000010000 */
[C---:B-1----:R-:W-:Y:S04]  /*d170*/  HMMA.16816.F32.BF16 R88, R4.reuse, R12, R88 ;  /* 0x0000000c0458723c */ /* 0x042fe80000041858 */
[----:B------:R-:W-:Y:S04]  /*d180*/  MUFU.EX2 R44, R44 ;  /* 0x0000002c002c7308 */ /* 0x000fe80000000800 */
        /* <DEDUP_REMOVED lines=10> */
[----:B------:R-:W-:Y:S01]  /*d230*/  F2FP.BF16.PACK_AB R5, R43, R40 ;  /* 0x000000282b05723e */ /* 0x000fe200000010ff */
[----:B-----5:R-:W-:Y:S01]  /*d240*/  FADD.FTZ R3, R41, R2 ;  /* 0x0000000229037221 */ /* 0x020fe20000010000 */
[----:B------:R-:W-:Y:S01]  /*d250*/  F2FP.BF16.PACK_AB R6, R39, R36 ;  /* 0x000000242706723e */ /* 0x000fe200000010ff */
[----:B------:R-:W-:Y:S01]  /*d260*/  FADD.FTZ R37, R37, R38 ;  /* 0x0000002625257221 */ /* 0x000fe20000010000 */
[C---:B------:R-:W-:Y:S01]  /*d270*/  F2FP.BF16.PACK_AB R7, R42.reuse, R41 ;  /* 0x000000292a07723e */ /* 0x040fe200000010ff */
[----:B------:R-:W-:-:S02]  /*d280*/  FADD.FTZ R3, R42, R3 ;  /* 0x000000032a037221 */ /* 0x000fc40000010000 */
[----:B------:R-:W-:-:S04]  /*d290*/  FADD.FTZ R36, R36, R37 ;  /* 0x0000002524247221 */ /* 0x000fc80000010000 */
        /* <DEDUP_REMOVED lines=11> */
[----:B------:R-:W-:Y:S07]  /*d350*/  MUFU.EX2 R24, R135 ;  /* 0x0000008700187308 */ /* 0x000fee0000000800 */
[C---:B------:R-:W-:Y:S01]  /*d360*/  HMMA.16816.F32.BF16 R100, R4.reuse, R26, R100 ;  /* 0x0000001a0464723c */ /* 0x040fe20000041864 */
[----:B------:R-:W-:Y:S07]  /*d370*/  MUFU.EX2 R26, R63 ;  /* 0x0000003f001a7308 */ /* 0x000fee0000000800 */
[C---:B------:R-:W-:Y:S01]  /*d380*/  HMMA.16816.F32.BF16 R96, R4.reuse, R20, R96 ;  /* 0x000000140460723c */ /* 0x040fe20000041860 */
[----:B------:R-:W4:Y:S07]  /*d390*/  MUFU.EX2 R25, R62 ;  /* 0x0000003e00197308 */ /* 0x000f2e0000000800 */
[C---:B------:R-:W-:Y:S01]  /*d3a0*/  HMMA.16816.F32.BF16 R92, R4.reuse, R22, R92 ;  /* 0x00000016045c723c */ /* 0x040fe2000004185c */
[----:B------:R-:W5:Y:S01]  /*d3b0*/  MUFU.EX2 R27, R60 ;  /* 0x0000003c001b7308 */ /* 0x000f620000000800 */
[----:B------:R-:W2:Y:S06]  /*d3c0*/  LDSM.16.MT88.4 R20, [R168+0xac00] ;  /* 0x00ac0000a814783b */ /* 0x000eac0000004200 */
[C---:B-1----:R-:W-:Y:S08]  /*d3d0*/  HMMA.16816.F32.BF16 R72, R4.reuse, R12, R72 ;  /* 0x0000000c0448723c */ /* 0x042ff00000041848 */
[----:B------:R-:W-:Y:S01]  /*d3e0*/  HMMA.16816.F32.BF16 R68, R4, R14, R68 ;  /* 0x0000000e0444723c */ /* 0x000fe20000041844 */
[----:B------:R-:W1:Y:S06]  /*d3f0*/  LDSM.16.MT88.4 R12, [R118+0xcc00] ;  /* 0x00cc0000760c783b */ /* 0x000e6c0000004200 */
[----:B------:R-:W-:Y:S01]  /*d400*/  F2FP.BF16.PACK_AB R4, R158, R151 ;  /* 0x000000979e04723e */ /* 0x000fe200000010ff */
[----:B------:R-:W-:Y:S01]  /*d410*/  FADD.FTZ R151, R151, R2 ;  /* 0x0000000297977221 */ /* 0x000fe20000010000 */
[C---:B----4-:R-:W-:Y:S01]  /*d420*/  F2FP.BF16.PACK_AB R5, R25.reuse, R26 ;  /* 0x0000001a1905723e */ /* 0x050fe200000010ff */
[----:B------:R-:W-:Y:S01]  /*d430*/  FADD.FTZ R26, R26, R3 ;  /* 0x000000031a1a7221 */ /* 0x000fe20000010000 */
[----:B------:R-:W-:Y:S01]  /*d440*/  F2FP.BF16.PACK_AB R6, R24, R157 ;  /* 0x0000009d1806723e */ /* 0x000fe200000010ff */
[----:B------:R-:W-:Y:S01]  /*d450*/  FADD.FTZ R158, R158, R151 ;  /* 0x000000979e9e7221 */ /* 0x000fe20000010000 */
[----:B-----5:R-:W-:Y:S01]  /*d460*/  F2FP.BF16.PACK_AB R7, R44, R27 ;  /* 0x0000001b2c07723e */ /* 0x020fe200000010ff */
[----:B------:R-:W-:Y:S01]  /*d470*/  FADD.FTZ R26, R25, R26 ;  /* 0x0000001a191a7221 */ /* 0x000fe20000010000 */
[----:B------:R-:W-:Y:S01]  /*d480*/  MOV R2, R56 ;  /* 0x0000003800027202 */ /* 0x000fe20000000f00 */
[----:B------:R-:W-:Y:S01]  /*d490*/  FADD.FTZ R157, R157, R158 ;  /* 0x0000009e9d9d7221 */ /* 0x000fe20000010000 */
[----:B------:R-:W-:Y:S01]  /*d4a0*/  MOV R3, R57 ;  /* 0x0000003900037202 */ /* 0x000fe20000000f00 */
[----:B------:R-:W-:-:S02]  /*d4b0*/  FADD.FTZ R27, R27, R26 ;  /* 0x0000001a1b1b7221 */ /* 0x000fc40000010000 */
[----:B---3--:R-:W-:Y:S01]  /*d4c0*/  HMMA.16816.F32.BF16 R104, R4, R16, R104 ;  /* 0x000000100468723c */ /* 0x008fe20000041868 */
[----:B------:R-:W-:Y:S02]  /*d4d0*/  FADD.FTZ R192, R24, R157 ;  /* 0x0000009d18c07221 */ /* 0x000fe40000010000 */
[----:B------:R-:W-:-:S05]  /*d4e0*/  FADD.FTZ R193, R44, R27 ;  /* 0x0000001b2cc17221 */ /* 0x000fca0000010000 */
[C---:B------:R-:W-:Y:S01]  /*d4f0*/  HMMA.16816.F32.BF16 R100, R4.reuse, R18, R100 ;  /* 0x000000120464723c */ /* 0x040fe20000041864 */
[----:B------:R-:W3:Y:S07]  /*d500*/  LDSM.16.MT88.4 R16, [R168+0xec00] ;  /* 0x00ec0000a810783b */ /* 0x000eee0000004200 */
[C---:B--2---:R-:W-:Y:S08]  /*d510*/  HMMA.16816.F32.BF16 R96, R4.reuse, R8, R96 ;  /* 0x000000080460723c */ /* 0x044ff00000041860 */
[C---:B------:R-:W-:Y:S01]  /*d520*/  HMMA.16816.F32.BF16 R92, R4.reuse, R10, R92 ;  /* 0x0000000a045c723c */ /* 0x040fe2000004185c */
[----:B------:R-:W2:Y:S07]  /*d530*/  LDSM.16.MT88.4 R8, [R118+0xec00] ;  /* 0x00ec00007608783b */ /* 0x000eae0000004200 */
[C---:B------:R-:W-:Y:S08]  /*d540*/  HMMA.16816.F32.BF16 R112, R4.reuse, R20, R112 ;  /* 0x000000140470723c */ /* 0x040ff00000041870 */
[C---:B------:R-:W-:Y:S08]  /*d550*/  HMMA.16816.F32.BF16 R108, R4.reuse, R22, R108 ;  /* 0x00000016046c723c */ /* 0x040ff0000004186c */
[C---:B-1----:R-:W-:Y:S08]  /*d560*/  HMMA.16816.F32.BF16 R88, R4.reuse, R12, R88 ;  /* 0x0000000c0458723c */ /* 0x042ff00000041858 */
[C---:B------:R-:W-:Y:S08]  /*d570*/  HMMA.16816.F32.BF16 R84, R4.reuse, R14, R84 ;  /* 0x0000000e0454723c */ /* 0x040ff00000041854 */
[C---:B---3--:R-:W-:Y:S08]  /*d580*/  HMMA.16816.F32.BF16 R80, R4.reuse, R16, R80 ;  /* 0x000000100450723c */ /* 0x048ff00000041850 */
[C---:B------:R-:W-:Y:S08]  /*d590*/  HMMA.16816.F32.BF16 R76, R4.reuse, R18, R76 ;  /* 0x00000012044c723c */ /* 0x040ff0000004184c */
[C---:B--2---:R-:W-:Y:S08]  /*d5a0*/  HMMA.16816.F32.BF16 R72, R4.reuse, R8, R72 ;  /* 0x000000080448723c */ /* 0x044ff00000041848 */
[----:B------:R-:W-:Y:S11]  /*d5b0*/  HMMA.16816.F32.BF16 R68, R4, R10, R68 ;  /* 0x0000000a0444723c */ /* 0x000ff60000041844 */
[----:B------:R-:W-:Y:S08]  /*d5c0*/  @!UPT UIADD3 URZ, URZ, URZ, URZ ;  /* 0x0000003f3f3ff290 */ /* 0x000ff0000fffe03f */
.L_x_2840:
        /* <DEDUP_REMOVED lines=8> */
.L_x_2852:
        /* <DEDUP_REMOVED lines=65> */
.L_x_2849:
        /* <DEDUP_REMOVED lines=46> */
[----:B------:R-:W-:Y:S05]  /*dd40*/  ISETP.GT.AND P0, PT, R180, R173, PT ;  /* 0x000000adb400720c */ /* 0x000fea0003f04270 */
        /* <DEDUP_REMOVED lines=181> */
[----:B-----5:R-:W-:Y:S02]  /*e8a0*/  FMUL.FTZ R207, R5, c[0x0][0x2ec] ;  /* 0x0000bb0005cf7a20 */ /* 0x020fe40000410000 */
[----:B------:R-:W-:Y:S02]  /*e8b0*/  FMUL.FTZ R209, R6, c[0x0][0x2ec] ;  /* 0x0000bb0006d17a20 */ /* 0x000fe40000410000 */
        /* <DEDUP_REMOVED lines=32> */
[----:B------:R2:W2:Y:S01]  /*eac0*/  MUFU.TANH R165, R195 ;  /* 0x000000c300a57308 */ /* 0x0004a20000002400 */
[----:B------:R-:W-:Y:S02]  /*ead0*/  FMUL.FTZ R208, R28, c[0x0][0x2ec] ;  /* 0x0000bb001cd07a20 */ /* 0x000fe40000410000 */
[----:B------:R-:W-:Y:S01]  /*eae0*/  FMUL.FTZ R212, R33, c[0x0][0x2ec] ;  /* 0x0000bb0021d47a20 */ /* 0x000fe20000410000 */
[C---:B-----5:R-:W-:Y:S03]  /*eaf0*/  HMMA.16816.F32.BF16 R36, R124.reuse, R128, R36 ;  /* 0x000000807c24723c */ /* 0x060fe60000041824 */
[----:B------:R-:W-:Y:S02]  /*eb00*/  FMUL.FTZ R200, R22, c[0x0][0x2ec] ;  /* 0x0000bb0016c87a20 */ /* 0x000fe40000410000 */
[----:B------:R-:W-:Y:S01]  /*eb10*/  FMUL.FTZ R198, R23, c[0x0][0x2ec] ;  /* 0x0000bb0017c67a20 */ /* 0x000fe20000410000 */
[----:B------:R5:W3:Y:S01]  /*eb20*/  MUFU.TANH R149, R202 ;  /* 0x000000ca00957308 */ /* 0x000ae20000002400 */
[----:B----4-:R-:W-:Y:S01]  /*eb30*/  FMUL.FTZ R197, R24, c[0x0][0x2ec] ;  /* 0x0000bb0018c57a20 */ /* 0x010fe20000410000 */
[C---:B------:R-:W-:Y:S01]  /*eb40*/  HMMA.16816.F32.BF16 R40, R124.reuse, R130, R40 ;  /* 0x000000827c28723c */ /* 0x040fe20000041828 */
[----:B------:R-:W4:Y:S03]  /*eb50*/  LDSM.16.M88.4 R128, [R119+0x8800] ;  /* 0x008800007780783b */ /* 0x000f260000000200 */
[----:B------:R-:W-:Y:S04]  /*eb60*/  FMUL.FTZ R196, R26, c[0x0][0x2ec] ;  /* 0x0000bb001ac47a20 */ /* 0x000fe80000410000 */
[----:B------:R3:W3:Y:S01]  /*eb70*/  MUFU.TANH R166, R194 ;  /* 0x000000c200a67308 */ /* 0x0006e20000002400 */
[C---:B-1----:R-:W-:Y:S03]  /*eb80*/  HMMA.16816.F32.BF16 R44, R124.reuse, R120, R44 ;  /* 0x000000787c2c723c */ /* 0x042fe6000004182c */
[----:B--2---:R-:W-:Y:S04]  /*eb90*/  FMUL.FTZ R195, R34, c[0x0][0x2ec] ;  /* 0x0000bb0022c37a20 */ /* 0x004fe80000410000 */
[----:B------:R-:W-:Y:S01]  /*eba0*/  FMUL.FTZ R210, R36, c[0x0][0x2ec] ;  /* 0x0000bb0024d27a20 */ /* 0x000fe20000410000 */
[C---:B------:R-:W-:Y:S01]  /*ebb0*/  HMMA.16816.F32.BF16 R48, R124.reuse, R122, R48 ;  /* 0x0000007a7c30723c */ /* 0x040fe20000041830 */
[----:B------:R1:W2:Y:S01]  /*ebc0*/  MUFU.TANH R150, R195 ;  /* 0x000000c300967308 */ /* 0x0002a20000002400 */
[----:B------:R-:W2:Y:S01]  /*ebd0*/  LDSM.16.M88.4 R120, [R119+0x8c00] ;  /* 0x008c00007778783b */ /* 0x000ea20000000200 */
[----:B------:R-:W-:Y:S04]  /*ebe0*/  DEPBAR.LE SB0, 0x0 ;  /* 0x000080000000791a */ /* 0x000fe80000000000 */
[----:B-----5:R-:W-:Y:S04]  /*ebf0*/  FMUL.FTZ R202, R32, c[0x0][0x2ec] ;  /* 0x0000bb0020ca7a20 */ /* 0x020fe80000410000 */
[----:B------:R5:W2:Y:S01]  /*ec00*/  MUFU.TANH R164, R206 ;  /* 0x000000ce00a47308 */ /* 0x000aa20000002400 */
[----:B------:R-:W-:Y:S01]  /*ec10*/  BAR.SYNC.DEFER_BLOCKING 0x0 ;  /* 0x0000000000007b1d */ /* 0x000fe20000010000 */
[----:B---3--:R-:W-:Y:S08]  /*ec20*/  FMUL.FTZ R194, R35, c[0x0][0x2ec] ;  /* 0x0000bb0023c27a20 */ /* 0x008ff00000410000 */
[----:B------:R3:W3:Y:S01]  /*ec30*/  MUFU.TANH R154, R204 ;  /* 0x000000cc009a7308 */ /* 0x0006e20000002400 */
[C---:B----4-:R-:W-:Y:S05]  /*ec40*/  HMMA.16816.F32.BF16 R52, R124.reuse, R128, R52 ;  /* 0x000000807c34723c */ /* 0x050fea0000041834 */
[----:B-1----:R-:W-:Y:S04]  /*ec50*/  FMUL.FTZ R195, R42, c[0x0][0x2ec] ;  /* 0x0000bb002ac37a20 */ /* 0x002fe80000410000 */
[----:B------:R1:W4:Y:S01]  /*ec60*/  MUFU.TANH R163, R202 ;  /* 0x000000ca00a37308 */ /* 0x0003220000002400 */
[C---:B------:R-:W-:Y:S03]  /*ec70*/  HMMA.16816.F32.BF16 R56, R124.reuse, R130, R56 ;  /* 0x000000827c38723c */ /* 0x040fe60000041838 */
[----:B-----5:R-:W-:Y:S06]  /*ec80*/  FMUL.FTZ R206, R38, c[0x0][0x2ec] ;  /* 0x0000bb0026ce7a20 */ /* 0x020fec0000410000 */
[----:B------:R5:W4:Y:S01]  /*ec90*/  MUFU.TANH R152, R194 ;  /* 0x000000c200987308 */ /* 0x000b220000002400 */
[C---:B--2---:R-:W-:Y:S03]  /*eca0*/  HMMA.16816.F32.BF16 R60, R124.reuse, R120, R60 ;  /* 0x000000787c3c723c */ /* 0x044fe6000004183c */
[----:B---3--:R-:W-:Y:S02]  /*ecb0*/  FMUL.FTZ R204, R39, c[0x0][0x2ec] ;  /* 0x0000bb0027cc7a20 */ /* 0x008fe40000410000 */
[----:B------:R-:W-:Y:S03]  /*ecc0*/  FMUL.FTZ R235, R52, c[0x0][0x2ec] ;  /* 0x0000bb0034eb7a20 */ /* 0x000fe60000410000 */
[----:B------:R-:W-:Y:S01]  /*ecd0*/  HMMA.16816.F32.BF16 R64, R124, R122, R64 ;  /* 0x0000007a7c40723c */ /* 0x000fe20000041840 */
[----:B------:R2:W3:Y:S03]  /*ece0*/  MUFU.TANH R158, R195 ;  /* 0x000000c3009e7308 */ /* 0x0004e60000002400 */
[----:B-1----:R-:W-:Y:S02]  /*ecf0*/  FMUL.FTZ R202, R40, c[0x0][0x2ec] ;  /* 0x0000bb0028ca7a20 */ /* 0x002fe40000410000 */
[----:B------:R-:W-:Y:S02]  /*ed00*/  FMUL.FTZ R239, R56, c[0x0][0x2ec] ;  /* 0x0000bb0038ef7a20 */ /* 0x000fe40000410000 */
[----:B------:R-:W-:Y:S03]  /*ed10*/  FMUL.FTZ R237, R57, c[0x0][0x2ec] ;  /* 0x0000bb0039ed7a20 */ /* 0x000fe60000410000 */
[----:B------:R1:W1:Y:S01]  /*ed20*/  MUFU.TANH R167, R208 ;  /* 0x000000d000a77308 */ /* 0x0002620000002400 */
[----:B-----5:R-:W-:Y:S09]  /*ed30*/  FMUL.FTZ R194, R43, c[0x0][0x2ec] ;  /* 0x0000bb002bc27a20 */ /* 0x020ff20000410000 */
        /* <DEDUP_REMOVED lines=8> */
[----:B-----5:R-:W-:Y:S09]  /*edc0*/  FMUL.FTZ R206, R46, c[0x0][0x2ec] ;  /* 0x0000bb002ece7a20 */ /* 0x020ff20000410000 */
[----:B------:R5:W3:Y:S01]  /*edd0*/  MUFU.TANH R156, R194 ;  /* 0x000000c2009c7308 */ /* 0x000ae20000002400 */
[----:B--2---:R-:W-:Y:S09]  /*ede0*/  FMUL.FTZ R204, R47, c[0x0][0x2ec] ;  /* 0x0000bb002fcc7a20 */ /* 0x004ff20000410000 */
        /* <DEDUP_REMOVED lines=32> */
[----:B------:R-:W1:Y:S01]  /*eff0*/  MUFU.TANH R217, R217 ;  /* 0x000000d900d97308 */ /* 0x000e620000002400 */
[----:B-----5:R-:W-:Y:S09]  /*f000*/  MOV R194, R2 ;  /* 0x0000000200c27202 */ /* 0x020ff20000000f00 */
[----:B------:R-:W1:Y:S01]  /*f010*/  MUFU.TANH R219, R219 ;  /* 0x000000db00db7308 */ /* 0x000e620000002400 */
[----:B--2---:R-:W-:Y:S09]  /*f020*/  MOV R195, R3 ;  /* 0x0000000300c37202 */ /* 0x004ff20000000f00 */
[----:B------:R-:W2:Y:S10]  /*f030*/  MUFU.TANH R225, R225 ;  /* 0x000000e100e17308 */ /* 0x000eb40000002400 */
        /* <DEDUP_REMOVED lines=17> */
[----:B------:R-:W1:Y:S10]  /*f150*/  MUFU.TANH R237, R237 ;  /* 0x000000ed00ed7308 */ /* 0x000e740000002400 */
[----:B------:R1:W1:Y:S10]  /*f160*/  MUFU.TANH R132, R208 ;  /* 0x000000d000847308 */ /* 0x0002740000002400 */
        /* <DEDUP_REMOVED lines=16> */
[----:B------:R-:W-:Y:S04]  /*f270*/  IADD3 R9, R4, -0x80, RZ ;  /* 0xffffff8004097810 */ /* 0x000fe80007ffe0ff */
        /* <DEDUP_REMOVED lines=55> */
.L_x_2851:
        /* <DEDUP_REMOVED lines=91> */
.L_x_2850:
[----:B--234-:R-:W-:Y:S01]  /*fba0*/  LEA R2, R180, R179, 0x7 ;  /* 0x000000b3b4027211 */ /* 0x01cfe200078e38ff */
[----:B------:R-:W-:Y:S03]  /*fbb0*/  LDSM.16.MT88.4 R32, [R168+0xb000] ;  /* 0x00b00000a820783b */ /* 0x000fe60000004200 */
[----:B------:R-:W-:Y:S01]  /*fbc0*/  I2F R8, R2 ;  /* 0x0000000200087306 */ /* 0x000fe20000201400 */
[C---:B------:R-:W-:Y:S02]  /*fbd0*/  IADD3 R6, R2.reuse, 0x8, RZ ;  /* 0x0000000802067810 */ /* 0x040fe40007ffe0ff */
[C---:B------:R-:W-:Y:S02]  /*fbe0*/  IADD3 R23, R2.reuse, 0x28, RZ ;  /* 0x0000002802177810 */ /* 0x040fe40007ffe0ff */
[----:B------:R-:W-:Y:S01]  /*fbf0*/  LDSM.16.MT88.4 R40, [R118+0xb000] ;  /* 0x00b000007628783b */ /* 0x000fe20000004200 */
[C---:B------:R-:W-:Y:S02]  /*fc00*/  IADD3 R27, R2.reuse, 0x29, RZ ;  /* 0x00000029021b7810 */ /* 0x040fe40007ffe0ff */
[C---:B------:R-:W-:Y:S02]  /*fc10*/  IADD3 R10, R2.reuse, 0x71, RZ ;  /* 0x00000071020a7810 */ /* 0x040fe40007ffe0ff */
[----:B------:R-:W-:Y:S01]  /*fc20*/  I2F R6, R6 ;  /* 0x0000000600067306 */ /* 0x000fe20000201400 */
[C---:B------:R-:W-:Y:S02]  /*fc30*/  IADD3 R51, R2.reuse, 0x10, RZ ;  /* 0x0000001002337810 */ /* 0x040fe40007ffe0ff */
[----:B------:R-:W-:Y:S01]  /*fc40*/  LDSM.16.MT88.4 R44, [R168+0xd000] ;  /* 0x00d00000a82c783b */ /* 0x000fe20000004200 */
[C---:B------:R-:W-:Y:S02]  /*fc50*/  IADD3 R49, R2.reuse, 0x11, RZ ;  /* 0x0000001102317810 */ /* 0x040fe40007ffe0ff */
[C---:B-1----:R-:W-:Y:S02]  /*fc60*/  IADD3 R65, R2.reuse, 0x18, RZ ;  /* 0x0000001802417810 */ /* 0x042fe40007ffe0ff */
[C---:B------:R-:W-:Y:S02]  /*fc70*/  IADD3 R21, R2.reuse, 0x31, RZ ;  /* 0x0000003102157810 */ /* 0x040fe40007ffe0ff */
        /* <DEDUP_REMOVED lines=17> */
[----:B------:R-:W-:Y:S01]  /*fd90*/  IADD3 R127, R2, 0x68, RZ ;  /* 0x00000068027f7810 */ /* 0x000fe20007ffe0ff */
        /* <DEDUP_REMOVED lines=22> */
[CC--:B------:R-:W-:Y:S02]  /*ff00*/  FFMA.FTZ R196, R0.reuse, R23.reuse, R196 ;  /* 0x0000001700c47223 */ /* 0x0c0fe400000100c4 */
[C---:B------:R-:W-:Y:S02]  /*ff10*/  FFMA.FTZ R197, R0.reuse, R23, R197 ;  /* 0x0000001700c57223 */ /* 0x040fe400000100c5 */
[----:B------:R1:W-:Y:S01]  /*ff20*/  I2F R23, R6 ;  /* 0x0000000600177306 */ /* 0x0003e20000201400 */
[CC--:B------:R-:W-:Y:S02]  /*ff30*/  FFMA.FTZ R209, R0.reuse, R8.reuse, R209 ;  /* 0x0000000800d17223 */ /* 0x0c0fe400000100d1 */
[C---:B------:R-:W-:Y:S02]  /*ff40*/  FFMA.FTZ R205, R0.reuse, R8, R205 ;  /* 0x0000000800cd7223 */ /* 0x040fe400000100cd */
[C---:B------:R-:W-:Y:S02]  /*ff50*/  FFMA.FTZ R211, R0.reuse, R7, R211 ;  /* 0x0000000700d37223 */ /* 0x040fe400000100d3 */
[C---:B------:R-:W-:Y:S01]  /*ff60*/  FFMA.FTZ R48, R0.reuse, R4, R231 ;  /* 0x0000000400307223 */ /* 0x040fe200000100e7 */
[----:B------:R-:W-:Y:S01]  /*ff70*/  FMNMX.FTZ R8, R205, R116, !PT ;  /* 0x00000074cd087209 */ /* 0x000fe20007810000 */
[C---:B------:R-:W-:Y:S01]  /*ff80*/  FFMA.FTZ R203, R0.reuse, R4, R203 ;  /* 0x0000000400cb7223 */ /* 0x040fe200000100cb */
[----:B------:R-:W-:Y:S01]  /*ff90*/  FMNMX.FTZ R4, R209, R117, !PT ;  /* 0x00000075d1047209 */ /* 0x000fe20007810000 */
[----:B------:R-:W-:Y:S01]  /*ffa0*/  FFMA.FTZ R207, R0, R7, R207 ;  /* 0x0000000700cf7223 */ /* 0x000fe200000100cf */
[----:B------:R-:W-:Y:S01]  /*ffb0*/  IADD3 R7, R2, 0x50, RZ ;  /* 0x0000005002077810 */ /* 0x000fe20007ffe0ff */
[C---:B------:R-:W-:Y:S01]  /*ffc0*/  FFMA.FTZ R219, R0.reuse, R5, R219 ;  /* 0x0000000500db7223 */ /* 0x040fe200000100db */
[----:B------:R-:W-:Y:S01]  /*ffd0*/  FMNMX.FTZ R4, R211, R4, !PT ;  /* 0x00000004d3047209 */ /* 0x000fe20007810000 */
[C---:B------:R-:W-:Y:S02]  /*ffe0*/  FFMA.FTZ R60, R0.reuse, R51, R229 ;  /* 0x00000033003c7223 */ /* 0x040fe400000100e5 */
[C---:B------:R-:W-:Y:S01]  /*fff0*/  FFMA.FTZ R215, R0.reuse, R5, R215 ;  /* 0x0000000500d77223 */ /* 0x040fe200000100d7 */
[----:B------:R-:W-:Y:S01]  /*10000*/  FMNMX.FTZ R4, R217, R4, !PT ;  /* 0x00000004d9047209 */ /* 0x000fe20007810000 */
[-C--:B------:R-:W-:Y:S01]  /*10010*/  FFMA.FTZ R164, R0, R25.reuse, R164 ;  /* 0x0000001900a47223 */ /* 0x080fe200000100a4 */
[----:B------:R-:W-:Y:S01]  /*10020*/  IADD3 R5, R2, 0x51, RZ ;  /* 0x0000005102057810 */ /* 0x000fe20007ffe0ff */
[C---:B------:R-:W-:Y:S01]  /*10030*/  FFMA.FTZ R167, R0.reuse, R25, R167 ;  /* 0x0000001900a77223 */ /* 0x040fe200000100a7 */
[----:B------:R-:W-:Y:S01]  /*10040*/  FMNMX.FTZ R25, R219, R4, !PT ;  /* 0x00000004db197209 */ /* 0x000fe20007810000 */
[C---:B------:R-:W-:Y:S01]  /*10050*/  FFMA.FTZ R64, R0.reuse, R49, R227 ;  /* 0x0000003100407223 */ /* 0x040fe200000100e3 */
[----:B-1----:R-:W-:Y:S01]  /*10060*/  FMNMX.FTZ R6, R207, R8, !PT ;  /* 0x00000008cf067209 */ /* 0x002fe20007810000 */
[----:B------:R-:W-:Y:S01]  /*10070*/  FFMA.FTZ R51, R0, R51, R225 ;  /* 0x0000003300337223 */ /* 0x000fe200000100e1 */
[----:B------:R-:W-:Y:S01]  /*10080*/  FMNMX.FTZ R25, R60, R25, !PT ;  /* 0x000000193c197209 */ /* 0x000fe20007810000 */
[C---:B------:R-:W-:Y:S01]  /*10090*/  FFMA.FTZ R49, R0.reuse, R49, R221 ;  /* 0x0000003100317223 */ /* 0x040fe200000100dd */
[----:B------:R-:W-:Y:S01]  /*100a0*/  FMNMX.FTZ R6, R213, R6, !PT ;  /* 0x00000006d5067209 */ /* 0x000fe20007810000 */
[C---:B------:R-:W-:Y:S01]  /*100b0*/  FFMA.FTZ R50, R0.reuse, R65, R233 ;  /* 0x0000004100327223 */ /* 0x040fe200000100e9 */
[----:B------:R-:W1:Y:S01]  /*100c0*/  I2F R7, R7 ;  /* 0x0000000700077306 */ /* 0x000e620000201400 */
        /* <DEDUP_REMOVED lines=30> */
[----:B------:R-:W2:Y:S01]  /*102b0*/  I2F R5, R5 ;  /* 0x0000000500057306 */ /* 0x000ea20000201400 */
[----:B------:R-:W-:Y:S01]  /*102c0*/  FMNMX.FTZ R17, R164, R17, !PT ;  /* 0x00000011a4117209 */ /* 0x000fe20007810000 */
[CC--:B------:R-:W-:Y:S01]  /*102d0*/  FFMA.FTZ R162, R0.reuse, R15.reuse, R162 ;  /* 0x0000000f00a27223 */ /* 0x0c0fe200000100a2 */
[----:B------:R-:W-:Y:S01]  /*102e0*/  FMNMX.FTZ R6, R149, R6, !PT ;  /* 0x0000000695067209 */ /* 0x000fe20007810000 */
[----:B------:R-:W-:Y:S01]  /*102f0*/  FFMA.FTZ R159, R0, R15, R159 ;  /* 0x0000000f009f7223 */ /* 0x000fe2000001009f */
[----:B------:R-:W-:Y:S01]  /*10300*/  FMNMX.FTZ R13, R154, R17, !PT ;  /* 0x000000119a0d7209 */ /* 0x000fe20007810000 */
[CC--:B------:R-:W-:Y:S01]  /*10310*/  FFMA.FTZ R156, R0.reuse, R9.reuse, R156 ;  /* 0x00000009009c7223 */ /* 0x0c0fe2000001009c */
[----:B------:R-:W-:Y:S01]  /*10320*/  FMNMX.FTZ R6, R167, R6, !PT ;  /* 0x00000006a7067209 */ /* 0x000fe20007810000 */
[----:B------:R-:W-:Y:S01]  /*10330*/  FFMA.FTZ R147, R0, R9, R147 ;  /* 0x0000000900937223 */ /* 0x000fe20000010093 */
[----:B------:R-:W-:Y:S01]  /*10340*/  IADD3 R3, R2, 0x58, RZ ;  /* 0x0000005802037810 */ /* 0x000fe20007ffe0ff */
[----:B------:R-:W-:Y:S01]  /*10350*/  FFMA.FTZ R158, R0, R11, R158 ;  /* 0x0000000b009e7223 */ /* 0x000fe2000001009e */
[----:B------:R-:W-:Y:S01]  /*10360*/  FMNMX.FTZ R13, R150, R13, !PT ;  /* 0x0000000d960d7209 */ /* 0x000fe20007810000 */
[C---:B------:R-:W-:Y:S01]  /*10370*/  FFMA.FTZ R153, R0.reuse, R11, R153 ;  /* 0x0000000b00997223 */ /* 0x040fe20000010099 */
[----:B------:R-:W-:Y:S01]  /*10380*/  FMNMX.FTZ R6, R165, R6, !PT ;  /* 0x00000006a5067209 */ /* 0x000fe20007810000 */
[----:B-1----:R-:W-:Y:S01]  /*10390*/  FFMA.FTZ R148, R0, R7, R148 ;  /* 0x0000000700947223 */ /* 0x002fe20000010094 */
[----:B------:R-:W1:Y:S01]  /*103a0*/  I2F R3, R3 ;  /* 0x0000000300037306 */ /* 0x000e620000201400 */
        /* <DEDUP_REMOVED lines=8> */
[----:B------:R-:W-:Y:S01]  /*10430*/  IADD3 R4, R2, 0x61, RZ ;  /* 0x0000006102047810 */ /* 0x000fe20007ffe0ff */
[----:B--2---:R-:W-:Y:S01]  /*10440*/  FFMA.FTZ R146, R0, R5, R146 ;  /* 0x0000000500927223 */ /* 0x004fe20000010092 */
        /* <DEDUP_REMOVED lines=13> */
[----:B------:R-:W3:Y:S01]  /*10520*/  I2F R4, R4 ;  /* 0x0000000400047306 */ /* 0x000ee20000201400 */
[----:B------:R-:W-:Y:S01]  /*10530*/  FMNMX.FTZ R6, R147, R6, !PT ;  /* 0x0000000693067209 */ /* 0x000fe20007810000 */
[----:B-1----:R-:W-:Y:S01]  /*10540*/  FFMA.FTZ R144, R0, R3, R144 ;  /* 0x0000000300907223 */ /* 0x002fe20000010090 */
[----:B------:R-:W-:Y:S01]  /*10550*/  FMNMX.FTZ R9, R148, R9, !PT ;  /* 0x0000000994097209 */ /* 0x000fe20007810000 */
[----:B------:R-:W-:Y:S01]  /*10560*/  FFMA.FTZ R139, R0, R3, R139 ;  /* 0x00000003008b7223 */ /* 0x000fe2000001008b */
[----:B------:R-:W-:Y:S01]  /*10570*/  FMNMX.FTZ R6, R145, R6, !PT ;  /* 0x0000000691067209 */ /* 0x000fe20007810000 */
[----:B------:R-:W-:Y:S01]  /*10580*/  LDSM.16.MT88.4 R16, [R168+0x9000] ;  /* 0x00900000a810783b */ /* 0x000fe20000004200 */
[----:B------:R-:W-:Y:S02]  /*10590*/  FMNMX.FTZ R9, R146, R9, !PT ;  /* 0x0000000992097209 */ /* 0x000fe40007810000 */
[----:B------:R-:W-:Y:S01]  /*105a0*/  IADD3 R5, R2, 0x78, RZ ;  /* 0x0000007802057810 */ /* 0x000fe20007ffe0ff */
[----:B------:R-:W1:Y:S01]  /*105b0*/  I2F R11, R8 ;  /* 0x00000008000b7306 */ /* 0x000e620000201400 */
[----:B------:R-:W-:Y:S02]  /*105c0*/  FMNMX.FTZ R9, R144, R9, !PT ;  /* 0x0000000990097209 */ /* 0x000fe40007810000 */
[----:B------:R-:W-:Y:S01]  /*105d0*/  FMNMX.FTZ R6, R141, R6, !PT ;  /* 0x000000068d067209 */ /* 0x000fe20007810000 */
[-C--:B--2---:R-:W-:Y:S01]  /*105e0*/  FFMA.FTZ R126, R0, R7.reuse, R126 ;  /* 0x00000007007e7223 */ /* 0x084fe2000001007e */
[----:B------:R-:W-:Y:S01]  /*105f0*/  IADD3 R3, R2, 0x79, RZ ;  /* 0x0000007902037810 */ /* 0x000fe20007ffe0ff */
[----:B------:R-:W-:Y:S01]  /*10600*/  FFMA.FTZ R120, R0, R7, R120 ;  /* 0x0000000700787223 */ /* 0x000fe20000010078 */
[----:B------:R-:W-:Y:S01]  /*10610*/  FMNMX.FTZ R6, R139, R6, !PT ;  /* 0x000000068b067209 */ /* 0x000fe20007810000 */
[----:B------:R-:W-:Y:S01]  /*10620*/  LDSM.16.MT88.4 R24, [R118+0x9000] ;  /* 0x009000007618783b */ /* 0x000fe20000004200 */
[----:B------:R-:W-:Y:S01]  /*10630*/  FMNMX.FTZ R9, R142, R9, !PT ;  /* 0x000000098e097209 */ /* 0x000fe20007810000 */
[----:B------:R-:W2:Y:S01]  /*10640*/  I2F R5, R5 ;  /* 0x0000000500057306 */ /* 0x000ea20000201400 */
[----:B------:R-:W-:Y:S02]  /*10650*/  FMNMX.FTZ R6, R135, R6, !PT ;  /* 0x0000000687067209 */ /* 0x000fe40007810000 */
[----:B------:R-:W-:Y:S01]  /*10660*/  FMNMX.FTZ R2, R134, R9, !PT ;  /* 0x0000000986027209 */ /* 0x000fe20007810000 */
[C---:B---3--:R-:W-:Y:S01]  /*10670*/  FFMA.FTZ R133, R0.reuse, R4, R133 ;  /* 0x0000000400857223 */ /* 0x048fe20000010085 */
[----:B------:R-:W-:Y:S01]  /*10680*/  FMNMX.FTZ R6, R131, R6, !PT ;  /* 0x0000000683067209 */ /* 0x000fe20007810000 */
[----:B------:R-:W-:Y:S03]  /*10690*/  FFMA.FTZ R129, R0, R4, R129 ;  /* 0x0000000400817223 */ /* 0x000fe60000010081 */
[----:B------:R-:W-:Y:S01]  /*106a0*/  FMNMX.FTZ R9, R133, R2, !PT ;  /* 0x0000000285097209 */ /* 0x000fe20007810000 */
[----:B------:R-:W3:Y:S01]  /*106b0*/  I2F R3, R3 ;  /* 0x0000000300037306 */ /* 0x000ee20000201400 */
[----:B------:R-:W-:Y:S02]  /*106c0*/  FMNMX.FTZ R6, R129, R6, !PT ;  /* 0x0000000681067209 */ /* 0x000fe40007810000 */
[----:B------:R-:W-:Y:S01]  /*106d0*/  FMNMX.FTZ R9, R132, R9, !PT ;  /* 0x0000000984097209 */ /* 0x000fe20007810000 */
[CC--:B-1----:R-:W-:Y:S01]  /*106e0*/  FFMA.FTZ R128, R0.reuse, R11.reuse, R128 ;  /* 0x0000000b00807223 */ /* 0x0c2fe20000010080 */
[----:B------:R-:W-:Y:S01]  /*106f0*/  FMNMX.FTZ R6, R127, R6, !PT ;  /* 0x000000067f067209 */ /* 0x000fe20007810000 */
[----:B------:R-:W-:Y:S01]  /*10700*/  FFMA.FTZ R121, R0, R11, R121 ;  /* 0x0000000b00797223 */ /* 0x000fe20000010079 */
[----:B------:R-:W-:Y:S02]  /*10710*/  FMNMX.FTZ R9, R130, R9, !PT ;  /* 0x0000000982097209 */ /* 0x000fe40007810000 */
[----:B------:R-:W-:Y:S02]  /*10720*/  FMNMX.FTZ R6, R125, R6, !PT ;  /* 0x000000067d067209 */ /* 0x000fe40007810000 */
[----:B------:R-:W-:Y:S02]  /*10730*/  FMNMX.FTZ R9, R128, R9, !PT ;  /* 0x0000000980097209 */ /* 0x000fe40007810000 */
[----:B------:R-:W-:Y:S01]  /*10740*/  FMNMX.FTZ R11, R121, R6, !PT ;  /* 0x00000006790b7209 */ /* 0x000fe20007810000 */
[----:B--2---:R-:W-:Y:S01]  /*10750*/  FFMA.FTZ R53, R0, R5, R53 ;  /* 0x0000000500357223 */ /* 0x004fe20000010035 */
[----:B------:R-:W-:Y:S01]  /*10760*/  FMNMX.FTZ R2, R126, R9, !PT ;  /* 0x000000097e027209 */ /* 0x000fe20007810000 */
[----:B------:R-:W-:Y:S01]  /*10770*/  FFMA.FTZ R122, R0, R5, R122 ;  /* 0x00000005007a7223 */ /* 0x000fe2000001007a */
[----:B------:R-:W-:Y:S02]  /*10780*/  FMNMX.FTZ R11, R120, R11, !PT ;  /* 0x0000000b780b7209 */ /* 0x000fe40007810000 */
[----:B------:R-:W-:Y:S02]  /*10790*/  FMNMX.FTZ R9, R53, R2, !PT ;  /* 0x0000000235097209 */ /* 0x000fe40007810000 */
[----:B------:R-:W-:Y:S01]  /*107a0*/  FMNMX.FTZ R4, R122, R11, !PT ;  /* 0x0000000b7a047209 */ /* 0x000fe20007810000 */
[CC--:B---3--:R-:W-:Y:S02]  /*107b0*/  FFMA.FTZ R52, R0.reuse, R3.reuse, R52 ;  /* 0x0000000300347223 */ /* 0x0c8fe40000010034 */
[----:B------:R-:W-:Y:S03]  /*107c0*/  FFMA.FTZ R123, R0, R3, R123 ;  /* 0x00000003007b7223 */ /* 0x000fe6000001007b */
        /* <DEDUP_REMOVED lines=10> */
[C---:B------:R-:W-:Y:S02]  /*10870*/  FMUL.FTZ R143, R2.reuse, c[0x0][0x23c] ;  /* 0x00008f00028f7a20 */ /* 0x040fe40000410000 */
[----:B------:R-:W-:Y:S01]  /*10880*/  FADD.FTZ R4, -R2, R117 ;  /* 0x0000007502047221 */ /* 0x000fe20000010100 */
[----:B--2---:R-:W-:Y:S02]  /*10890*/  FMNMX.FTZ R3, R6, R3, !PT ;  /* 0x0000000306037209 */ /* 0x004fe40007810000 */
[----:B------:R-:W-:Y:S01]  /*108a0*/  FSEL R143, R143, RZ, P0 ;  /* 0x000000ff8f8f7208 */ /* 0x000fe20000000000 */
[----:B------:R-:W-:Y:S01]  /*108b0*/  FMUL.FTZ R54, R4, c[0x0][0x23c] ;  /* 0x00008f0004367a20 */ /* 0x000fe20000410000 */
[C---:B------:R-:W-:Y:S01]  /*108c0*/  FSETP.NEU.FTZ.AND P0, PT, R3.reuse, -INF , PT ;  /* 0xff8000000300780b */ /* 0x040fe20003f1d000 */
[C---:B------:R-:W-:Y:S02]  /*108d0*/  FADD.FTZ R4, -R3.reuse, R116 ;  /* 0x0000007403047221 */ /* 0x040fe40000010100 */
[----:B------:R-:W-:Y:S02]  /*108e0*/  FMUL.FTZ R116, R3, c[0x0][0x23c] ;  /* 0x00008f0003747a20 */ /* 0x000fe40000410000 */
[----:B------:R-:W-:Y:S01]  /*108f0*/  FMUL.FTZ R55, R4, c[0x0][0x23c] ;  /* 0x00008f0004377a20 */ /* 0x000fe20000410000 */
[----:B------:R-:W1:Y:S01]  /*10900*/  MUFU.EX2 R54, R54 ;  /* 0x0000003600367308 */ /* 0x000e620000000800 */
[--C-:B------:R-:W-:Y:S01]  /*10910*/  FFMA.FTZ R155, R209, c[0x0][0x23c], -R143.reuse ;  /* 0x00008f00d19b7a23 */ /* 0x100fe2000001088f */
[----:B------:R-:W-:Y:S01]  /*10920*/  FSEL R116, R116, RZ, P0 ;  /* 0x000000ff74747208 */ /* 0x000fe20000000000 */
[--C-:B------:R-:W-:Y:S01]  /*10930*/  FFMA.FTZ R140, R211, c[0x0][0x23c], -R143.reuse ;  /* 0x00008f00d38c7a23 */ /* 0x100fe2000001088f */
[----:B------:R-:W-:Y:S01]  /*10940*/  ISETP.GT.AND P0, PT, R180, R173, PT ;  /* 0x000000adb400720c */ /* 0x000fe20003f04270 */
        /* <DEDUP_REMOVED lines=39> */
[C---:B------:R-:W-:Y:S02]  /*10bc0*/  FMUL.FTZ R38, R54.reuse, R82 ;  /* 0x0000005236267220 */ /* 0x040fe40000410000 */
[----:B------:R-:W-:Y:S01]  /*10bd0*/  FMUL.FTZ R39, R54, R83 ;  /* 0x0000005336277220 */ /* 0x000fe20000410000 */
[----:B------:R-:W-:Y:S01]  /*10be0*/  MUFU.EX2 R151, R151 ;  /* 0x0000009700977308 */ /* 0x000fe20000000800 */
[----:B------:R-:W-:Y:S02]  /*10bf0*/  FMUL.FTZ R36, R55, R80 ;  /* 0x0000005037247220 */ /* 0x000fe40000410000 */
[--C-:B------:R-:W-:Y:S02]  /*10c00*/  FFMA.FTZ R81, R65, c[0x0][0x23c], -R116.reuse ;  /* 0x00008f0041517a23 */ /* 0x100fe40000010874 */
[--C-:B------:R-:W-:Y:S02]  /*10c10*/  FFMA.FTZ R80, R48, c[0x0][0x23c], -R143.reuse ;  /* 0x00008f0030507a23 */ /* 0x100fe4000001088f */
[--C-:B------:R-:W-:Y:S02]  /*10c20*/  FFMA.FTZ R82, R203, c[0x0][0x23c], -R116.reuse ;  /* 0x00008f00cb527a23 */ /* 0x100fe40000010874 */
[----:B------:R-:W-:Y:S01]  /*10c30*/  FMUL.FTZ R48, R55, R68 ;  /* 0x0000004437307220 */ /* 0x000fe20000410000 */
[----:B------:R-:W1:Y:S01]  /*10c40*/  MUFU.EX2 R138, R138 ;  /* 0x0000008a008a7308 */ /* 0x000e620000000800 */
[--C-:B------:R-:W-:Y:S02]  /*10c50*/  FFMA.FTZ R104, R120, c[0x0][0x23c], -R116.reuse ;  /* 0x00008f0078687a23 */ /* 0x100fe40000010874 */
[--C-:B------:R-:W-:Y:S01]  /*10c60*/  FFMA.FTZ R90, R198, c[0x0][0x23c], -R143.reuse ;  /* 0x00008f00c65a7a23 */ /* 0x100fe2000001088f */
[----:B--2---:R-:W-:Y:S01]  /*10c70*/  F2FP.BF16.PACK_AB R59, R124, R137 ;  /* 0x000000897c3b723e */ /* 0x004fe200000010ff */
[--C-:B------:R-:W-:Y:S02]  /*10c80*/  FFMA.FTZ R83, R166, c[0x0][0x23c], -R143.reuse ;  /* 0x00008f00a6537a23 */ /* 0x100fe4000001088f */
[--C-:B------:R-:W-:Y:S02]  /*10c90*/  FFMA.FTZ R89, R149, c[0x0][0x23c], -R116.reuse ;  /* 0x00008f0095597a23 */ /* 0x100fe40000010874 */
[--C-:B------:R-:W-:Y:S01]  /*10ca0*/  FFMA.FTZ R97, R154, c[0x0][0x23c], -R143.reuse ;  /* 0x00008f009a617a23 */ /* 0x100fe2000001088f */
[----:B------:R-:W2:Y:S01]  /*10cb0*/  MUFU.EX2 R136, R136 ;  /* 0x0000008800887308 */ /* 0x000ea20000000800 */
[--C-:B------:R-:W-:Y:S02]  /*10cc0*/  FFMA.FTZ R99, R167, c[0x0][0x23c], -R116.reuse ;  /* 0x00008f00a7637a23 */ /* 0x100fe40000010874 */
[--C-:B------:R-:W-:Y:S02]  /*10cd0*/  FFMA.FTZ R154, R163, c[0x0][0x23c], -R116.reuse ;  /* 0x00008f00a39a7a23 */ /* 0x100fe40000010874 */
[----:B------:R-:W-:Y:S02]  /*10ce0*/  FFMA.FTZ R163, R156, c[0x0][0x23c], -R143 ;  /* 0x00008f009ca37a23 */ /* 0x000fe4000001088f */
[--C-:B------:R-:W-:Y:S02]  /*10cf0*/  FFMA.FTZ R156, R159, c[0x0][0x23c], -R116.reuse ;  /* 0x00008f009f9c7a23 */ /* 0x100fe40000010874 */
[--C-:B------:R-:W-:Y:S01]  /*10d00*/  FFMA.FTZ R153, R153, c[0x0][0x23c], -R116.reuse ;  /* 0x00008f0099997a23 */ /* 0x100fe20000010874 */
[----:B------:R-:W-:Y:S01]  /*10d10*/  MUFU.EX2 R80, R80 ;  /* 0x0000005000507308 */ /* 0x000fe20000000800 */
[--C-:B------:R-:W-:Y:S02]  /*10d20*/  FFMA.FTZ R91, R201, c[0x0][0x23c], -R116.reuse ;  /* 0x00008f00c95b7a23 */ /* 0x100fe40000010874 */
[--C-:B------:R-:W-:Y:S01]  /*10d30*/  FFMA.FTZ R96, R199, c[0x0][0x23c], -R116.reuse ;  /* 0x00008f00c7607a23 */ /* 0x100fe20000010874 */
[----:B-1----:R-:W-:Y:S01]  /*10d40*/  F2FP.BF16.PACK_AB R56, R138, R151 ;  /* 0x000000978a38723e */ /* 0x002fe200000010ff */
        /* <DEDUP_REMOVED lines=16> */
[C---:B------:R-:W-:Y:S02]  /*10e50*/  FMUL.FTZ R17, R55.reuse, R101 ;  /* 0x0000006537117220 */ /* 0x040fe40000410000 */
[--C-:B------:R-:W-:Y:S02]  /*10e60*/  FFMA.FTZ R146, R146, c[0x0][0x23c], -R143.reuse ;  /* 0x00008f0092927a23 */ /* 0x100fe4000001088f */
[C---:B------:R-:W-:Y:S03]  /*10e70*/  HMMA.16816.F32.BF16 R12, R56.reuse, R24, R12 ;  /* 0x00000018380c723c */ /* 0x040fe6000004180c */
[----:B------:R-:W-:Y:S01]  /*10e80*/  MUFU.EX2 R82, R82 ;  /* 0x0000005200527308 */ /* 0x000fe20000000800 */
[C---:B------:R-:W-:Y:S02]  /*10e90*/  FMUL.FTZ R18, R54.reuse, R102 ;  /* 0x0000006636127220 */ /* 0x040fe40000410000 */
[----:B------:R-:W-:Y:S02]  /*10ea0*/  FMUL.FTZ R19, R54, R103 ;  /* 0x0000006736137220 */ /* 0x000fe40000410000 */
[----:B------:R-:W-:Y:S01]  /*10eb0*/  LDSM.16.MT88.4 R100, [R118+0xac00] ;  /* 0x00ac00007664783b */ /* 0x000fe20000004200 */
[----:B------:R-:W-:Y:S03]  /*10ec0*/  FMUL.FTZ R24, R55, R92 ;  /* 0x0000005c37187220 */ /* 0x000fe60000410000 */
[--C-:B------:R-:W-:Y:S01]  /*10ed0*/  FFMA.FTZ R92, R53, c[0x0][0x23c], -R143.reuse ;  /* 0x00008f00355c7a23 */ /* 0x100fe2000001088f */
[C---:B------:R-:W-:Y:S01]  /*10ee0*/  HMMA.16816.F32.BF16 R16, R56.reuse, R26, R16 ;  /* 0x0000001a3810723c */ /* 0x040fe20000041810 */
[----:B------:R-:W-:Y:S02]  /*10ef0*/  MUFU.EX2 R89, R89 ;  /* 0x0000005900597308 */ /* 0x000fe40000000800 */
[C---:B------:R-:W-:Y:S02]  /*10f00*/  FMUL.FTZ R25, R55.reuse, R93 ;  /* 0x0000005d37197220 */ /* 0x040fe40000410000 */
[--C-:B------:R-:W-:Y:S02]  /*10f10*/  FFMA.FTZ R93, R200, c[0x0][0x23c], -R143.reuse ;  /* 0x00008f00c85d7a23 */ /* 0x100fe4000001088f */
[C---:B------:R-:W-:Y:S01]  /*10f20*/  FMUL.FTZ R26, R54.reuse, R94 ;  /* 0x0000005e361a7220 */ /* 0x040fe20000410000 */
[C---:B------:R-:W-:Y:S03]  /*10f30*/  HMMA.16816.F32.BF16 R20, R56.reuse, R32, R20 ;  /* 0x000000203814723c */ /* 0x040fe60000041814 */
[----:B------:R-:W-:Y:S01]  /*10f40*/  MUFU.EX2 R120, R92 ;  /* 0x0000005c00787308 */ /* 0x000fe20000000800 */
[----:B------:R-:W-:Y:S02]  /*10f50*/  FMUL.FTZ R27, R54, R95 ;  /* 0x0000005f361b7220 */ /* 0x000fe40000410000 */
[--C-:B------:R-:W-:Y:S02]  /*10f60*/  FFMA.FTZ R95, R128, c[0x0][0x23c], -R143.reuse ;  /* 0x00008f00805f7a23 */ /* 0x100fe4000001088f */
[--C-:B------:R-:W-:Y:S03]  /*10f70*/  FFMA.FTZ R94, R126, c[0x0][0x23c], -R143.reuse ;  /* 0x00008f007e5e7a23 */ /* 0x100fe6000001088f */
[C---:B------:R-:W-:Y:S02]  /*10f80*/  HMMA.16816.F32.BF16 R24, R56.reuse, R34, R24 ;  /* 0x000000223818723c */ /* 0x040fe40000041818 */
[----:B------:R-:W-:Y:S01]  /*10f90*/  MUFU.EX2 R93, R93 ;  /* 0x0000005d005d7308 */ /* 0x000fe20000000800 */
[C---:B------:R-:W-:Y:S02]  /*10fa0*/  FMUL.FTZ R32, R55.reuse, R84 ;  /* 0x0000005437207220 */ /* 0x040fe40000410000 */
[--C-:B------:R-:W-:Y:S02]  /*10fb0*/  FFMA.FTZ R84, R60, c[0x0][0x23c], -R143.reuse ;  /* 0x00008f003c547a23 */ /* 0x100fe4000001088f */
[----:B------:R-:W1:Y:S01]  /*10fc0*/  LDSM.16.MT88.4 R60, [R118+0xd000] ;  /* 0x00d00000763c783b */ /* 0x000e620000004200 */
[C---:B------:R-:W-:Y:S04]  /*10fd0*/  HMMA.16816.F32.BF16 R28, R56.reuse, R40, R28 ;  /* 0x00000028381c723c */ /* 0x040fe8000004181c */
[C---:B------:R-:W-:Y:S01]  /*10fe0*/  FMUL.FTZ R35, R54.reuse, R87 ;  /* 0x0000005736237220 */ /* 0x040fe20000410000 */
[----:B------:R-:W-:Y:S01]  /*10ff0*/  MUFU.EX2 R84, R84 ;  /* 0x0000005400547308 */ /* 0x000fe20000000800 */
[----:B------:R-:W-:Y:S02]  /*11000*/  FMUL.FTZ R34, R54, R86 ;  /* 0x0000005636227220 */ /* 0x000fe40000410000 */
[C---:B------:R-:W-:Y:S04]  /*11010*/  FMUL.FTZ R33, R55.reuse, R85 ;  /* 0x0000005537217220 */ /* 0x040fe80000410000 */
[--C-:B------:R-:W-:Y:S02]  /*11020*/  FFMA.FTZ R87, R64, c[0x0][0x23c], -R143.reuse ;  /* 0x00008f0040577a23 */ /* 0x100fe4000001088f */
[----:B------:R-:W2:Y:S01]  /*11030*/  LDSM.16.MT88.4 R64, [R168+0x9400] ;  /* 0x00940000a840783b */ /* 0x000ea20000004200 */
[C---:B------:R-:W-:Y:S01]  /*11040*/  HMMA.16816.F32.BF16 R32, R56.reuse, R42, R32 ;  /* 0x0000002a3820723c */ /* 0x040fe20000041820 */
[----:B------:R-:W-:Y:S02]  /*11050*/  MUFU.EX2 R97, R97 ;  /* 0x0000006100617308 */ /* 0x000fe40000000800 */
[--C-:B------:R-:W-:Y:S02]  /*11060*/  FFMA.FTZ R85, R50, c[0x0][0x23c], -R143.reuse ;  /* 0x00008f0032557a23 */ /* 0x100fe4000001088f */
[C---:B------:R-:W-:Y:S02]  /*11070*/  FMUL.FTZ R50, R54.reuse, R70 ;  /* 0x0000004636327220 */ /* 0x040fe40000410000 */
[C---:B------:R-:W-:Y:S01]  /*11080*/  FMUL.FTZ R43, R54.reuse, R79 ;  /* 0x0000004f362b7220 */ /* 0x040fe20000410000 */
[C---:B------:R-:W-:Y:S03]  /*11090*/  HMMA.16816.F32.BF16 R36, R56.reuse, R44, R36 ;  /* 0x0000002c3824723c */ /* 0x040fe60000041824 */
[----:B------:R-:W3:Y:S01]  /*110a0*/  MUFU.EX2 R87, R87 ;  /* 0x0000005700577308 */ /* 0x000ee20000000800 */
[C---:B------:R-:W-:Y:S02]  /*110b0*/  FMUL.FTZ R42, R54.reuse, R78 ;  /* 0x0000004e362a7220 */ /* 0x040fe40000410000 */
[C---:B------:R-:W-:Y:S02]  /*110c0*/  FMUL.FTZ R40, R55.reuse, R76 ;  /* 0x0000004c37287220 */ /* 0x040fe40000410000 */
[C---:B------:R-:W-:Y:S04]  /*110d0*/  FMUL.FTZ R41, R55.reuse, R77 ;  /* 0x0000004d37297220 */ /* 0x040fe80000410000 */
[C---:B------:R-:W-:Y:S01]  /*110e0*/  FMUL.FTZ R44, R55.reuse, R72 ;  /* 0x00000048372c7220 */ /* 0x040fe20000410000 */
[----:B------:R-:W4:Y:S01]  /*110f0*/  MUFU.EX2 R85, R85 ;  /* 0x0000005500557308 */ /* 0x000f220000000800 */
[----:B------:R-:W-:Y:S01]  /*11100*/  FMUL.FTZ R45, R55, R73 ;  /* 0x00000049372d7220 */ /* 0x000fe20000410000 */
[C---:B------:R-:W-:Y:S03]  /*11110*/  HMMA.16816.F32.BF16 R40, R56.reuse, R46, R40 ;  /* 0x0000002e3828723c */ /* 0x040fe60000041828 */
[--C-:B------:R-:W-:Y:S02]  /*11120*/  FFMA.FTZ R77, R51, c[0x0][0x23c], -R116.reuse ;  /* 0x00008f00334d7a23 */ /* 0x100fe40000010874 */
[--C-:B------:R-:W-:Y:S02]  /*11130*/  FFMA.FTZ R76, R49, c[0x0][0x23c], -R116.reuse ;  /* 0x00008f00314c7a23 */ /* 0x100fe40000010874 */
[C---:B------:R-:W-:Y:S01]  /*11140*/  FMUL.FTZ R46, R54.reuse, R74 ;  /* 0x0000004a362e7220 */ /* 0x040fe20000410000 */
[----:B------:R-:W-:Y:S01]  /*11150*/  MUFU.EX2 R91, R91 ;  /* 0x0000005b005b7308 */ /* 0x000fe20000000800 */
[C---:B------:R-:W-:Y:S02]  /*11160*/  FMUL.FTZ R47, R54.reuse, R75 ;  /* 0x0000004b362f7220 */ /* 0x040fe40000410000 */
[----:B------:R-:W-:Y:S01]  /*11170*/  LDSM.16.MT88.4 R72, [R168+0xc400] ;  /* 0x00c40000a848783b */ /* 0x000fe20000004200 */
[----:B------:R-:W-:Y:S02]  /*11180*/  FMUL.FTZ R51, R54, R71 ;  /* 0x0000004736337220 */ /* 0x000fe40000410000 */
[----:B------:R-:W-:Y:S02]  /*11190*/  FMUL.FTZ R49, R55, R69 ;  /* 0x0000004537317220 */ /* 0x000fe40000410000 */
[C---:B-1----:R-:W-:Y:S02]  /*111a0*/  HMMA.16816.F32.BF16 R44, R56.reuse, R60, R44 ;  /* 0x0000003c382c723c */ /* 0x042fe4000004182c */
[----:B------:R-:W-:Y:S01]  /*111b0*/  MUFU.EX2 R76, R76 ;  /* 0x0000004c004c7308 */ /* 0x000fe20000000800 */
[----:B------:R-:W-:Y:S01]  /*111c0*/  LDSM.16.MT88.4 R68, [R168+0xc000] ;  /* 0x00c00000a844783b */ /* 0x000fe20000004200 */
[--C-:B------:R-:W-:Y:S02]  /*111d0*/  FFMA.FTZ R79, R133, c[0x0][0x23c], -R143.reuse ;  /* 0x00008f00854f7a23 */ /* 0x100fe4000001088f */
[--C-:B------:R-:W-:Y:S02]  /*111e0*/  FFMA.FTZ R86, R196, c[0x0][0x23c], -R143.reuse ;  /* 0x00008f00c4567a23 */ /* 0x100fe4000001088f */
[----:B------:R-:W-:Y:S03]  /*111f0*/  HMMA.16816.F32.BF16 R48, R56, R62, R48 ;  /* 0x0000003e3830723c */ /* 0x000fe60000041830 */
[----:B------:R-:W1:Y:S01]  /*11200*/  LDSM.16.MT88.4 R60, [R118+0x9400] ;  /* 0x00940000763c783b */ /* 0x000e620000004200 */
[----:B------:R-:W5:Y:S01]  /*11210*/  MUFU.EX2 R77, R77 ;  /* 0x0000004d004d7308 */ /* 0x000f620000000800 */
[--C-:B------:R-:W-:Y:S02]  /*11220*/  FFMA.FTZ R78, R132, c[0x0][0x23c], -R143.reuse ;  /* 0x00008f00844e7a23 */ /* 0x100fe4000001088f */
[----:B---3--:R-:W-:Y:S01]  /*11230*/  F2FP.BF16.PACK_AB R57, R87, R84 ;  /* 0x000000545739723e */ /* 0x008fe200000010ff */
[--C-:B------:R-:W-:Y:S01]  /*11240*/  FFMA.FTZ R144, R144, c[0x0][0x23c], -R143.reuse ;  /* 0x00008f0090907a23 */ /* 0x100fe2000001088f */
[----:B----4-:R-:W-:Y:S03]  /*11250*/  F2FP.BF16.PACK_AB R59, R80, R85 ;  /* 0x00000055503b723e */ /* 0x010fe600000010ff */
[----:B------:R-:W-:Y:S01]  /*11260*/  F2FP.BF16.PACK_AB R58, R82, R81 ;  /* 0x00000051523a723e */ /* 0x000fe200000010ff */
[----:B------:R-:W-:Y:S01]  /*11270*/  FFMA.FTZ R159, R142, c[0x0][0x23c], -R143 ;  /* 0x00008f008e9f7a23 */ /* 0x000fe2000001088f */
[----:B------:R-:W3:Y:S01]  /*11280*/  MUFU.EX2 R86, R86 ;  /* 0x0000005600567308 */ /* 0x000ee20000000800 */
[--C-:B------:R-:W-:Y:S02]  /*11290*/  FFMA.FTZ R142, R145, c[0x0][0x23c], -R116.reuse ;  /* 0x00008f00918e7a23 */ /* 0x100fe40000010874 */
[--C-:B------:R-:W-:Y:S02]  /*112a0*/  FFMA.FTZ R141, R141, c[0x0][0x23c], -R116.reuse ;  /* 0x00008f008d8d7a23 */ /* 0x100fe40000010874 */
[--C-:B------:R-:W-:Y:S02]  /*112b0*/  FFMA.FTZ R139, R139, c[0x0][0x23c], -R116.reuse ;  /* 0x00008f008b8b7a23 */ /* 0x100fe40000010874 */
[----:B------:R-:W-:Y:S02]  /*112c0*/  FFMA.FTZ R155, R54, R193, R155 ;  /* 0x000000c1369b7223 */ /* 0x000fe4000001009b */
[--C-:B------:R-:W-:Y:S01]  /*112d0*/  FFMA.FTZ R54, R135, c[0x0][0x23c], -R116.reuse ;  /* 0x00008f0087367a23 */ /* 0x100fe20000010874 */
[----:B------:R-:W4:Y:S01]  /*112e0*/  MUFU.EX2 R96, R96 ;  /* 0x0000006000607308 */ /* 0x000f220000000800 */
[--C-:B------:R-:W-:Y:S02]  /*112f0*/  FFMA.FTZ R135, R130, c[0x0][0x23c], -R143.reuse ;  /* 0x00008f0082877a23 */ /* 0x100fe4000001088f */
[--C-:B------:R-:W-:Y:S01]  /*11300*/  FFMA.FTZ R134, R134, c[0x0][0x23c], -R143.reuse ;  /* 0x00008f0086867a23 */ /* 0x100fe2000001088f */
[----:B-----5:R-:W-:Y:S01]  /*11310*/  F2FP.BF16.PACK_AB R56, R76, R77 ;  /* 0x0000004d4c38723e */ /* 0x020fe200000010ff */
[----:B------:R-:W-:Y:S02]  /*11320*/  FFMA.FTZ R143, R52, c[0x0][0x23c], -R143 ;  /* 0x00008f00348f7a23 */ /* 0x000fe4000001088f */
[--C-:B------:R-:W-:Y:S02]  /*11330*/  FFMA.FTZ R131, R131, c[0x0][0x23c], -R116.reuse ;  /* 0x00008f0083837a23 */ /* 0x100fe40000010874 */
[--C-:B------:R-:W-:Y:S01]  /*11340*/  FFMA.FTZ R132, R129, c[0x0][0x23c], -R116.reuse ;  /* 0x00008f0081847a23 */ /* 0x100fe20000010874 */
[----:B------:R-:W-:Y:S01]  /*11350*/  MUFU.EX2 R130, R79 ;  /* 0x0000004f00827308 */ /* 0x000fe20000000800 */
[C---:B--2---:R-:W-:Y:S03]  /*11360*/  HMMA.16816.F32.BF16 R4, R56.reuse, R64, R4 ;  /* 0x000000403804723c */ /* 0x044fe60000041804 */
[--C-:B------:R-:W-:Y:S02]  /*11370*/  FFMA.FTZ R127, R127, c[0x0][0x23c], -R116.reuse ;  /* 0x00008f007f7f7a23 */ /* 0x100fe40000010874 */
[--C-:B------:R-:W-:Y:S02]  /*11380*/  FFMA.FTZ R125, R125, c[0x0][0x23c], -R116.reuse ;  /* 0x00008f007d7d7a23 */ /* 0x100fe40000010874 */
[----:B------:R-:W-:Y:S01]  /*11390*/  FADD.FTZ R151, R138, R151 ;  /* 0x000000978a977221 */ /* 0x000fe20000010000 */
[C---:B------:R-:W-:Y:S01]  /*113a0*/  HMMA.16816.F32.BF16 R8, R56.reuse, R66, R8 ;  /* 0x000000423808723c */ /* 0x040fe20000041808 */
[----:B------:R-:W2:Y:S01]  /*113b0*/  LDSM.16.MT88.4 R64, [R168+0xb400] ;  /* 0x00b40000a840783b */ /* 0x000ea20000004200 */
[----:B------:R-:W-:Y:S02]  /*113c0*/  MUFU.EX2 R150, R150 ;  /* 0x0000009600967308 */ /* 0x000fe40000000800 */
[----:B------:R-:W-:Y:S02]  /*113d0*/  FADD.FTZ R136, R136, R151 ;  /* 0x0000009788887221 */ /* 0x000fe40000010000 */
[----:B------:R-:W-:Y:S02]  /*113e0*/  FFMA.FTZ R121, R121, c[0x0][0x23c], -R116 ;  /* 0x00008f0079797a23 */ /* 0x000fe40000010874 */
[C---:B-1----:R-:W-:Y:S04]  /*113f0*/  HMMA.16816.F32.BF16 R12, R56.reuse, R60, R12 ;  /* 0x0000003c380c723c */ /* 0x042fe8000004180c */
[----:B------:R-:W-:Y:S01]  /*11400*/  MUFU.EX2 R99, R99 ;  /* 0x0000006300637308 */ /* 0x000fe20000000800 */
[----:B------:R-:W-:Y:S02]  /*11410*/  FADD.FTZ R136, R117, R136 ;  /* 0x0000008875887221 */ /* 0x000fe40000010000 */
[----:B------:R-:W-:Y:S01]  /*11420*/  FADD.FTZ R140, R140, R155 ;  /* 0x0000009b8c8c7221 */ /* 0x000fe20000010000 */
[C---:B------:R-:W-:Y:S01]  /*11430*/  HMMA.16816.F32.BF16 R16, R56.reuse, R62, R16 ;  /* 0x0000003e3810723c */ /* 0x040fe20000041810 */
[----:B------:R-:W1:Y:S03]  /*11440*/  LDSM.16.MT88.4 R60, [R118+0xb400] ;  /* 0x00b40000763c783b */ /* 0x000e660000004200 */
[----:B------:R-:W-:Y:S02]  /*11450*/  FADD.FTZ R77, R77, R136 ;  /* 0x000000884d4d7221 */ /* 0x000fe40000010000 */
[----:B------:R-:W-:Y:S01]  /*11460*/  MUFU.EX2 R117, R95 ;  /* 0x0000005f00757308 */ /* 0x000fe20000000800 */
[----:B------:R-:W-:Y:S05]  /*11470*/  FADD.FTZ R137, R137, R140 ;  /* 0x0000008c89897221 */ /* 0x000fea0000010000 */
[----:B------:R-:W-:Y:S04]  /*11480*/  FADD.FTZ R137, R124, R137 ;  /* 0x000000897c897221 */ /* 0x000fe80000010000 */
[----:B------:R-:W-:Y:S01]  /*11490*/  MUFU.EX2 R152, R152 ;  /* 0x0000009800987308 */ /* 0x000fe20000000800 */
[C---:B--2---:R-:W-:Y:S09]  /*114a0*/  HMMA.16816.F32.BF16 R20, R56.reuse, R64, R20 ;  /* 0x000000403814723c */ /* 0x044ff20000041814 */
[----:B------:R-:W-:Y:S01]  /*114b0*/  MUFU.EX2 R154, R154 ;  /* 0x0000009a009a7308 */ /* 0x000fe20000000800 */
[C---:B------:R-:W-:Y:S01]  /*114c0*/  HMMA.16816.F32.BF16 R24, R56.reuse, R66, R24 ;  /* 0x000000423818723c */ /* 0x040fe20000041818 */
[----:B------:R-:W2:Y:S08]  /*114d0*/  LDSM.16.MT88.4 R64, [R168+0xd400] ;  /* 0x00d40000a840783b */ /* 0x000eb00000004200 */
[----:B------:R-:W-:Y:S01]  /*114e0*/  MUFU.EX2 R162, R162 ;  /* 0x000000a200a27308 */ /* 0x000fe20000000800 */
[C---:B-1----:R-:W-:Y:S09]  /*114f0*/  HMMA.16816.F32.BF16 R28, R56.reuse, R60, R28 ;  /* 0x0000003c381c723c */ /* 0x042ff2000004181c */
[----:B------:R-:W-:Y:S01]  /*11500*/  MUFU.EX2 R165, R165 ;  /* 0x000000a500a57308 */ /* 0x000fe20000000800 */
[C---:B------:R-:W-:Y:S01]  /*11510*/  HMMA.16816.F32.BF16 R32, R56.reuse, R62, R32 ;  /* 0x0000003e3820723c */ /* 0x040fe20000041820 */
[----:B------:R-:W1:Y:S08]  /*11520*/  LDSM.16.MT88.4 R60, [R118+0xd400] ;  /* 0x00d40000763c783b */ /* 0x000e700000004200 */
[----:B------:R-:W-:Y:S10]  /*11530*/  MUFU.EX2 R158, R158 ;  /* 0x0000009e009e7308 */ /* 0x000ff40000000800 */
[----:B------:R-:W-:Y:S01]  /*11540*/  MUFU.EX2 R163, R163 ;  /* 0x000000a300a37308 */ /* 0x000fe20000000800 */
[C---:B--2---:R-:W-:Y:S09]  /*11550*/  HMMA.16816.F32.BF16 R36, R56.reuse, R64, R36 ;  /* 0x000000403824723c */ /* 0x044ff20000041824 */
[----:B------:R-:W-:Y:S01]  /*11560*/  MUFU.EX2 R156, R156 ;  /* 0x0000009c009c7308 */ /* 0x000fe20000000800 */
[C---:B------:R-:W-:Y:S01]  /*11570*/  HMMA.16816.F32.BF16 R40, R56.reuse, R66, R40 ;  /* 0x000000423828723c */ /* 0x040fe20000041828 */
[----:B------:R-:W2:Y:S08]  /*11580*/  LDSM.16.MT88.4 R64, [R168+0x9800] ;  /* 0x00980000a840783b */ /* 0x000eb00000004200 */
[----:B------:R-:W-:Y:S01]  /*11590*/  MUFU.EX2 R157, R157 ;  /* 0x0000009d009d7308 */ /* 0x000fe20000000800 */
[C---:B-1----:R-:W-:Y:S09]  /*115a0*/  HMMA.16816.F32.BF16 R44, R56.reuse, R60, R44 ;  /* 0x0000003c382c723c */ /* 0x042ff2000004182c */
[----:B------:R-:W1:Y:S01]  /*115b0*/  MUFU.EX2 R88, R88 ;  /* 0x0000005800587308 */ /* 0x000e620000000800 */
[----:B------:R-:W-:Y:S01]  /*115c0*/  HMMA.16816.F32.BF16 R48, R56, R62, R48 ;  /* 0x0000003e3830723c */ /* 0x000fe20000041830 */
[----:B------:R-:W5:Y:S06]  /*115d0*/  LDSM.16.MT88.4 R60, [R118+0x9800] ;  /* 0x00980000763c783b */ /* 0x000f6c0000004200 */
[----:B---3--:R-:W-:Y:S02]  /*115e0*/  F2FP.BF16.PACK_AB R59, R83, R86 ;  /* 0x00000056533b723e */ /* 0x008fe400000010ff */
[----:B------:R-:W-:Y:S03]  /*115f0*/  MUFU.EX2 R98, R98 ;  /* 0x0000006200627308 */ /* 0x000fe60000000800 */
[----:B------:R-:W-:Y:S02]  /*11600*/  F2FP.BF16.PACK_AB R57, R90, R93 ;  /* 0x0000005d5a39723e */ /* 0x000fe400000010ff */
[----:B----4-:R-:W-:Y:S05]  /*11610*/  F2FP.BF16.PACK_AB R56, R96, R91 ;  /* 0x0000005b6038723e */ /* 0x010fea00000010ff */
[----:B------:R-:W-:Y:S01]  /*11620*/  MUFU.EX2 R149, R149 ;  /* 0x0000009500957308 */ /* 0x000fe20000000800 */
[----:B-1----:R-:W-:Y:S09]  /*11630*/  F2FP.BF16.PACK_AB R58, R89, R88 ;  /* 0x00000058593a723e */ /* 0x002ff200000010ff */
[----:B------:R-:W-:Y:S01]  /*11640*/  MUFU.EX2 R153, R153 ;  /* 0x0000009900997308 */ /* 0x000fe20000000800 */
[C---:B--2---:R-:W-:Y:S08]  /*11650*/  HMMA.16816.F32.BF16 R4, R56.reuse, R64, R4 ;  /* 0x000000403804723c */ /* 0x044ff00000041804 */
[C---:B------:R-:W-:Y:S01]  /*11660*/  HMMA.16816.F32.BF16 R8, R56.reuse, R66, R8 ;  /* 0x000000423808723c */ /* 0x040fe20000041808 */
[----:B------:R-:W1:Y:S01]  /*11670*/  LDSM.16.MT88.4 R64, [R168+0xb800] ;  /* 0x00b80000a840783b */ /* 0x000e620000004200 */
[----:B------:R-:W-:Y:S06]  /*11680*/  MUFU.EX2 R160, R160 ;  /* 0x000000a000a07308 */ /* 0x000fec0000000800 */
[C---:B-----5:R-:W-:Y:S04]  /*11690*/  HMMA.16816.F32.BF16 R12, R56.reuse, R60, R12 ;  /* 0x0000003c380c723c */ /* 0x060fe8000004180c */
[----:B------:R-:W-:Y:S04]  /*116a0*/  MUFU.EX2 R161, R161 ;  /* 0x000000a100a17308 */ /* 0x000fe80000000800 */
[C---:B------:R-:W-:Y:S01]  /*116b0*/  HMMA.16816.F32.BF16 R16, R56.reuse, R62, R16 ;  /* 0x0000003e3810723c */ /* 0x040fe20000041810 */
[----:B------:R-:W2:Y:S05]  /*116c0*/  LDSM.16.MT88.4 R60, [R118+0xb800] ;  /* 0x00b80000763c783b */ /* 0x000eaa0000004200 */
[----:B------:R-:W-:Y:S10]  /*116d0*/  MUFU.EX2 R147, R147 ;  /* 0x0000009300937308 */ /* 0x000ff40000000800 */
[----:B------:R-:W3:Y:S01]  /*116e0*/  MUFU.EX2 R146, R146 ;  /* 0x0000009200927308 */ /* 0x000ee20000000800 */
[C---:B-1----:R-:W-:Y:S09]  /*116f0*/  HMMA.16816.F32.BF16 R20, R56.reuse, R64, R20 ;  /* 0x000000403814723c */ /* 0x042ff20000041814 */
[----:B------:R-:W-:Y:S01]  /*11700*/  MUFU.EX2 R144, R144 ;  /* 0x0000009000907308 */ /* 0x000fe20000000800 */
[C---:B------:R-:W-:Y:S01]  /*11710*/  HMMA.16816.F32.BF16 R24, R56.reuse, R66, R24 ;  /* 0x000000423818723c */ /* 0x040fe20000041818 */
[----:B------:R-:W1:Y:S08]  /*11720*/  LDSM.16.MT88.4 R64, [R168+0xd800] ;  /* 0x00d80000a840783b */ /* 0x000e700000004200 */
[----:B------:R-:W4:Y:S03]  /*11730*/  MUFU.EX2 R159, R159 ;  /* 0x0000009f009f7308 */ /* 0x000f260000000800 */
[----:B---3--:R-:W-:Y:S01]  /*11740*/  F2FP.BF16.PACK_AB R53, R146, R147 ;  /* 0x000000939235723e */ /* 0x008fe200000010ff */
[C---:B--2---:R-:W-:Y:S06]  /*11750*/  HMMA.16816.F32.BF16 R28, R56.reuse, R60, R28 ;  /* 0x0000003c381c723c */ /* 0x044fec000004181c */
[----:B------:R-:W-:Y:S02]  /*11760*/  MUFU.EX2 R142, R142 ;  /* 0x0000008e008e7308 */ /* 0x000fe40000000800 */
[C---:B------:R-:W-:Y:S01]  /*11770*/  HMMA.16816.F32.BF16 R32, R56.reuse, R62, R32 ;  /* 0x0000003e3820723c */ /* 0x040fe20000041820 */
[----:B------:R-:W2:Y:S07]  /*11780*/  LDSM.16.MT88.4 R60, [R118+0xd800] ;  /* 0x00d80000763c783b */ /* 0x000eae0000004200 */
[----:B------:R-:W3:Y:S01]  /*11790*/  MUFU.EX2 R141, R141 ;  /* 0x0000008d008d7308 */ /* 0x000ee20000000800 */
[----:B----4-:R-:W-:Y:S09]  /*117a0*/  F2FP.BF16.PACK_AB R55, R159, R144 ;  /* 0x000000909f37723e */ /* 0x010ff200000010ff */
[----:B------:R-:W-:Y:S01]  /*117b0*/  MUFU.EX2 R139, R139 ;  /* 0x0000008b008b7308 */ /* 0x000fe20000000800 */
[C---:B-1----:R-:W-:Y:S09]  /*117c0*/  HMMA.16816.F32.BF16 R36, R56.reuse, R64, R36 ;  /* 0x000000403824723c */ /* 0x042ff20000041824 */
[----:B------:R-:W1:Y:S03]  /*117d0*/  MUFU.EX2 R128, R54 ;  /* 0x0000003600807308 */ /* 0x000e660000000800 */
[----:B---3--:R-:W-:Y:S01]  /*117e0*/  F2FP.BF16.PACK_AB R52, R141, R142 ;  /* 0x0000008e8d34723e */ /* 0x008fe200000010ff */
[C---:B------:R-:W-:Y:S01]  /*117f0*/  HMMA.16816.F32.BF16 R40, R56.reuse, R66, R40 ;  /* 0x000000423828723c */ /* 0x040fe20000041828 */
[----:B------:R-:W3:Y:S05]  /*11800*/  LDSM.16.MT88.4 R64, [R168+0x9c00] ;  /* 0x009c0000a840783b */ /* 0x000eea0000004200 */
[----:B------:R-:W4:Y:S02]  /*11810*/  MUFU.EX2 R133, R134 ;  /* 0x0000008600857308 */ /* 0x000f240000000800 */
[C---:B--2---:R-:W-:Y:S08]  /*11820*/  HMMA.16816.F32.BF16 R44, R56.reuse, R60, R44 ;  /* 0x0000003c382c723c */ /* 0x044ff0000004182c */
[----:B------:R2:W-:Y:S01]  /*11830*/  MUFU.EX2 R126, R78 ;  /* 0x0000004e007e7308 */ /* 0x0005e20000000800 */
[----:B------:R-:W-:Y:S01]  /*11840*/  HMMA.16816.F32.BF16 R48, R56, R62, R48 ;  /* 0x0000003e3830723c */ /* 0x000fe20000041830 */
[----:B------:R-:W5:Y:S02]  /*11850*/  LDSM.16.MT88.4 R60, [R118+0x9c00] ;  /* 0x009c0000763c783b */ /* 0x000f640000004200 */
[----:B-1----:R-:W-:Y:S04]  /*11860*/  F2FP.BF16.PACK_AB R54, R128, R139 ;  /* 0x0000008b8036723e */ /* 0x002fe800000010ff */
[----:B------:R-:W-:Y:S02]  /*11870*/  F2FP.BF16.PACK_AB R57, R97, R98 ;  /* 0x000000626139723e */ /* 0x000fe400000010ff */
[----:B------:R-:W1:Y:S03]  /*11880*/  MUFU.EX2 R135, R135 ;  /* 0x0000008700877308 */ /* 0x000e660000000800 */
[----:B------:R-:W-:Y:S02]  /*11890*/  F2FP.BF16.PACK_AB R59, R149, R150 ;  /* 0x00000096953b723e */ /* 0x000fe400000010ff */
[----:B------:R-:W-:Y:S02]  /*118a0*/  F2FP.BF16.PACK_AB R56, R152, R99 ;  /* 0x000000639838723e */ /* 0x000fe400000010ff */
[----:B------:R-:W-:Y:S03]  /*118b0*/  F2FP.BF16.PACK_AB R58, R161, R154 ;  /* 0x0000009aa13a723e */ /* 0x000fe600000010ff */
[----:B------:R-:W-:Y:S01]  /*118c0*/  MUFU.EX2 R131, R131 ;  /* 0x0000008300837308 */ /* 0x000fe20000000800 */
[----:B--2---:R-:W-:Y:S02]  /*118d0*/  FADD.FTZ R78, R84, R137 ;  /* 0x00000089544e7221 */ /* 0x004fe40000010000 */
[----:B------:R-:W-:Y:S01]  /*118e0*/  FADD.FTZ R84, R76, R77 ;  /* 0x0000004d4c547221 */ /* 0x000fe20000010000 */
[C---:B---3--:R-:W-:Y:S03]  /*118f0*/  HMMA.16816.F32.BF16 R4, R56.reuse, R64, R4 ;  /* 0x000000403804723c */ /* 0x048fe60000041804 */
[----:B------:R-:W-:Y:S03]  /*11900*/  FADD.FTZ R78, R87, R78 ;  /* 0x0000004e574e7221 */ /* 0x000fe60000010000 */
[----:B------:R-:W2:Y:S01]  /*11910*/  MUFU.EX2 R132, R132 ;  /* 0x0000008400847308 */ /* 0x000ea20000000800 */
[----:B------:R-:W-:Y:S02]  /*11920*/  FFMA.FTZ R87, R122, c[0x0][0x23c], -R116 ;  /* 0x00008f007a577a23 */ /* 0x000fe40000010874 */
[----:B------:R-:W-:Y:S01]  /*11930*/  FADD.FTZ R85, R85, R78 ;  /* 0x0000004e55557221 */ /* 0x000fe20000010000 */
[C---:B------:R-:W-:Y:S01]  /*11940*/  HMMA.16816.F32.BF16 R8, R56.reuse, R66, R8 ;  /* 0x000000423808723c */ /* 0x040fe20000041808 */
[----:B------:R-:W3:Y:S02]  /*11950*/  LDSM.16.MT88.4 R64, [R168+0xbc00] ;  /* 0x00bc0000a840783b */ /* 0x000ee40000004200 */
[----:B------:R-:W-:Y:S03]  /*11960*/  FADD.FTZ R80, R80, R85 ;  /* 0x0000005550507221 */ /* 0x000fe60000010000 */
[----:B------:R-:W-:Y:S01]  /*11970*/  MUFU.EX2 R122, R94 ;  /* 0x0000005e007a7308 */ /* 0x000fe20000000800 */
[----:B------:R-:W-:Y:S01]  /*11980*/  FADD.FTZ R81, R81, R84 ;  /* 0x0000005451517221 */ /* 0x000fe20000010000 */
[C---:B-----5:R-:W-:Y:S01]  /*11990*/  HMMA.16816.F32.BF16 R12, R56.reuse, R60, R12 ;  /* 0x0000003c380c723c */ /* 0x060fe2000004180c */
[----:B------:R-:W-:Y:S03]  /*119a0*/  LDSM.16.MT88.4 R76, [R168+0xe800] ;  /* 0x00e80000a84c783b */ /* 0x000fe60000004200 */
[----:B------:R-:W-:Y:S02]  /*119b0*/  FADD.FTZ R93, R93, R80 ;  /* 0x000000505d5d7221 */ /* 0x000fe40000010000 */
[----:B------:R-:W-:Y:S02]  /*119c0*/  FFMA.FTZ R116, R123, c[0x0][0x23c], -R116 ;  /* 0x00008f007b747a23 */ /* 0x000fe40000010874 */
[C---:B------:R-:W-:Y:S01]  /*119d0*/  HMMA.16816.F32.BF16 R16, R56.reuse, R62, R16 ;  /* 0x0000003e3810723c */ /* 0x040fe20000041810 */
[----:B------:R-:W5:Y:S01]  /*119e0*/  LDSM.16.MT88.4 R60, [R118+0xbc00] ;  /* 0x00bc0000763c783b */ /* 0x000f620000004200 */
[----:B------:R-:W-:Y:S02]  /*119f0*/  MUFU.EX2 R127, R127 ;  /* 0x0000007f007f7308 */ /* 0x000fe40000000800 */
[----:B------:R-:W-:Y:S08]  /*11a00*/  FADD.FTZ R82, R82, R81 ;  /* 0x0000005152527221 */ /* 0x000ff00000010000 */
[----:B------:R-:W1:Y:S10]  /*11a10*/  MUFU.EX2 R124, R125 ;  /* 0x0000007d007c7308 */ /* 0x000e740000000800 */
[----:B------:R-:W1:Y:S01]  /*11a20*/  MUFU.EX2 R143, R143 ;  /* 0x0000008f008f7308 */ /* 0x000e620000000800 */
[C---:B---3--:R-:W-:Y:S08]  /*11a30*/  HMMA.16816.F32.BF16 R20, R56.reuse, R64, R20 ;  /* 0x000000403814723c */ /* 0x048ff00000041814 */
[C---:B------:R-:W-:Y:S01]  /*11a40*/  HMMA.16816.F32.BF16 R24, R56.reuse, R66, R24 ;  /* 0x000000423818723c */ /* 0x040fe20000041818 */
[----:B------:R-:W3:Y:S07]  /*11a50*/  LDSM.16.MT88.4 R64, [R168+0xdc00] ;  /* 0x00dc0000a840783b */ /* 0x000eee0000004200 */
[C---:B-----5:R-:W-:Y:S08]  /*11a60*/  HMMA.16816.F32.BF16 R28, R56.reuse, R60, R28 ;  /* 0x0000003c381c723c */ /* 0x060ff0000004181c */
[C---:B------:R-:W-:Y:S01]  /*11a70*/  HMMA.16816.F32.BF16 R32, R56.reuse, R62, R32 ;  /* 0x0000003e3820723c */ /* 0x040fe20000041820 */
[----:B------:R-:W5:Y:S07]  /*11a80*/  LDSM.16.MT88.4 R60, [R118+0xdc00] ;  /* 0x00dc0000763c783b */ /* 0x000f6e0000004200 */
[C---:B---3--:R-:W-:Y:S08]  /*11a90*/  HMMA.16816.F32.BF16 R36, R56.reuse, R64, R36 ;  /* 0x000000403824723c */ /* 0x048ff00000041824 */
[C---:B------:R-:W-:Y:S01]  /*11aa0*/  HMMA.16816.F32.BF16 R40, R56.reuse, R66, R40 ;  /* 0x000000423828723c */ /* 0x040fe20000041828 */
[----:B------:R-:W3:Y:S07]  /*11ab0*/  LDSM.16.MT88.4 R64, [R168+0xa000] ;  /* 0x00a00000a840783b */ /* 0x000eee0000004200 */
[C---:B-----5:R-:W-:Y:S08]  /*11ac0*/  HMMA.16816.F32.BF16 R44, R56.reuse, R60, R44 ;  /* 0x0000003c382c723c */ /* 0x060ff0000004182c */
[----:B------:R-:W-:Y:S01]  /*11ad0*/  HMMA.16816.F32.BF16 R48, R56, R62, R48 ;  /* 0x0000003e3830723c */ /* 0x000fe20000041830 */
[----:B------:R-:W5:Y:S06]  /*11ae0*/  LDSM.16.MT88.4 R60, [R118+0xa000] ;  /* 0x00a00000763c783b */ /* 0x000f6c0000004200 */
[----:B------:R-:W-:Y:S02]  /*11af0*/  F2FP.BF16.PACK_AB R57, R165, R162 ;  /* 0x000000a2a539723e */ /* 0x000fe400000010ff */
[----:B------:R-:W-:Y:S03]  /*11b00*/  F2FP.BF16.PACK_AB R59, R163, R158 ;  /* 0x0000009ea33b723e */ /* 0x000fe600000010ff */
[----:B------:R-:W-:Y:S02]  /*11b10*/  F2FP.BF16.PACK_AB R56, R157, R156 ;  /* 0x0000009c9d38723e */ /* 0x000fe400000010ff */
[----:B------:R-:W-:Y:S07]  /*11b20*/  F2FP.BF16.PACK_AB R58, R160, R153 ;  /* 0x00000099a03a723e */ /* 0x000fee00000010ff */
[C---:B---3--:R-:W-:Y:S08]  /*11b30*/  HMMA.16816.F32.BF16 R4, R56.reuse, R64, R4 ;  /* 0x000000403804723c */ /* 0x048ff00000041804 */
[C---:B------:R-:W-:Y:S01]  /*11b40*/  HMMA.16816.F32.BF16 R8, R56.reuse, R66, R8 ;  /* 0x000000423808723c */ /* 0x040fe20000041808 */
[----:B------:R-:W3:Y:S07]  /*11b50*/  LDSM.16.MT88.4 R64, [R118+0xc000] ;  /* 0x00c000007640783b */ /* 0x000eee0000004200 */
[C---:B-----5:R-:W-:Y:S08]  /*11b60*/  HMMA.16816.F32.BF16 R12, R56.reuse, R60, R12 ;  /* 0x0000003c380c723c */ /* 0x060ff0000004180c */
[C---:B------:R-:W-:Y:S01]  /*11b70*/  HMMA.16816.F32.BF16 R16, R56.reuse, R62, R16 ;  /* 0x0000003e3810723c */ /* 0x040fe20000041810 */
[----:B------:R-:W5:Y:S07]  /*11b80*/  LDSM.16.MT88.4 R60, [R168+0xe000] ;  /* 0x00e00000a83c783b */ /* 0x000f6e0000004200 */
[C---:B------:R-:W-:Y:S08]  /*11b90*/  HMMA.16816.F32.BF16 R20, R56.reuse, R68, R20 ;  /* 0x000000443814723c */ /* 0x040ff00000041814 */
[C---:B------:R-:W-:Y:S01]  /*11ba0*/  HMMA.16816.F32.BF16 R24, R56.reuse, R70, R24 ;  /* 0x000000463818723c */ /* 0x040fe20000041818 */
[----:B------:R-:W1:Y:S07]  /*11bb0*/  LDSM.16.MT88.4 R68, [R118+0xe000] ;  /* 0x00e000007644783b */ /* 0x000e6e0000004200 */
[C---:B---3--:R-:W-:Y:S08]  /*11bc0*/  HMMA.16816.F32.BF16 R28, R56.reuse, R64, R28 ;  /* 0x00000040381c723c */ /* 0x048ff0000004181c */
[C---:B------:R-:W-:Y:S01]  /*11bd0*/  HMMA.16816.F32.BF16 R32, R56.reuse, R66, R32 ;  /* 0x000000423820723c */ /* 0x040fe20000041820 */
[----:B------:R-:W3:Y:S07]  /*11be0*/  LDSM.16.MT88.4 R64, [R168+0xa400] ;  /* 0x00a40000a840783b */ /* 0x000eee0000004200 */
[C---:B-----5:R-:W-:Y:S08]  /*11bf0*/  HMMA.16816.F32.BF16 R36, R56.reuse, R60, R36 ;  /* 0x0000003c3824723c */ /* 0x060ff00000041824 */
[C---:B------:R-:W-:Y:S01]  /*11c00*/  HMMA.16816.F32.BF16 R40, R56.reuse, R62, R40 ;  /* 0x0000003e3828723c */ /* 0x040fe20000041828 */
[----:B------:R-:W5:Y:S07]  /*11c10*/  LDSM.16.MT88.4 R60, [R118+0xa400] ;  /* 0x00a40000763c783b */ /* 0x000f6e0000004200 */
[C---:B-1----:R-:W-:Y:S08]  /*11c20*/  HMMA.16816.F32.BF16 R44, R56.reuse, R68, R44 ;  /* 0x00000044382c723c */ /* 0x042ff0000004182c */
[----:B------:R-:W-:Y:S01]  /*11c30*/  HMMA.16816.F32.BF16 R48, R56, R70, R48 ;  /* 0x000000463830723c */ /* 0x000fe20000041830 */
[----:B------:R-:W1:Y:S07]  /*11c40*/  LDSM.16.MT88.4 R56, [R118+0xc400] ;  /* 0x00c400007638783b */ /* 0x000e6e0000004200 */
[C---:B---3--:R-:W-:Y:S01]  /*11c50*/  HMMA.16816.F32.BF16 R4, R52.reuse, R64, R4 ;  /* 0x000000403404723c */ /* 0x048fe20000041804 */
[----:B------:R-:W-:Y:S07]  /*11c60*/  LDSM.16.MT88.4 R68, [R118+0xa800] ;  /* 0x00a800007644783b */ /* 0x000fee0000004200 */
[C---:B------:R-:W-:Y:S01]  /*11c70*/  HMMA.16816.F32.BF16 R8, R52.reuse, R66, R8 ;  /* 0x000000423408723c */ /* 0x040fe20000041808 */
[----:B------:R-:W3:Y:S07]  /*11c80*/  LDSM.16.MT88.4 R64, [R168+0xe400] ;  /* 0x00e40000a840783b */ /* 0x000eee0000004200 */
[C---:B-----5:R-:W-:Y:S08]  /*11c90*/  HMMA.16816.F32.BF16 R12, R52.reuse, R60, R12 ;  /* 0x0000003c340c723c */ /* 0x060ff0000004180c */
        /* <DEDUP_REMOVED lines=11> */
[C---:B-----5:R-:W-:Y:S08]  /*11d50*/  HMMA.16816.F32.BF16 R44, R52.reuse, R60, R44 ;  /* 0x0000003c342c723c */ /* 0x060ff0000004182c */
[----:B------:R-:W-:Y:S01]  /*11d60*/  HMMA.16816.F32.BF16 R48, R52, R62, R48 ;  /* 0x0000003e3430723c */ /* 0x000fe20000041830 */
[----:B------:R-:W5:Y:S06]  /*11d70*/  LDSM.16.MT88.4 R60, [R118+0xe800] ;  /* 0x00e80000763c783b */ /* 0x000f6c0000004200 */
[----:B----4-:R-:W-:Y:S02]  /*11d80*/  F2FP.BF16.PACK_AB R53, R130, R133 ;  /* 0x000000858235723e */ /* 0x010fe400000010ff */
[----:B------:R-:W-:Y:S03]  /*11d90*/  F2FP.BF16.PACK_AB R55, R135, R126 ;  /* 0x0000007e8737723e */ /* 0x000fe600000010ff */
[----:B--2---:R-:W-:Y:S02]  /*11da0*/  F2FP.BF16.PACK_AB R52, R132, R131 ;  /* 0x000000838434723e */ /* 0x004fe400000010ff */
[----:B------:R-:W-:Y:S07]  /*11db0*/  F2FP.BF16.PACK_AB R54, R124, R127 ;  /* 0x0000007f7c36723e */ /* 0x000fee00000010ff */
[C---:B-1----:R-:W-:Y:S01]  /*11dc0*/  HMMA.16816.F32.BF16 R4, R52.reuse, R56, R4 ;  /* 0x000000383404723c */ /* 0x042fe20000041804 */
[----:B------:R-:W-:Y:S07]  /*11dd0*/  MUFU.EX2 R56, R121 ;  /* 0x0000007900387308 */ /* 0x000fee0000000800 */
[C---:B------:R-:W-:Y:S03]  /*11de0*/  HMMA.16816.F32.BF16 R8, R52.reuse, R58, R8 ;  /* 0x0000003a3408723c */ /* 0x040fe60000041808 */
[----:B------:R-:W-:Y:S05]  /*11df0*/  MUFU.EX2 R58, R87 ;  /* 0x00000057003a7308 */ /* 0x000fea0000000800 */
[C---:B------:R-:W-:Y:S05]  /*11e00*/  HMMA.16816.F32.BF16 R12, R52.reuse, R68, R12 ;  /* 0x00000044340c723c */ /* 0x040fea000004180c */
[----:B------:R-:W1:Y:S02]  /*11e10*/  MUFU.EX2 R57, R104 ;  /* 0x0000006800397308 */ /* 0x000e640000000800 */
[----:B------:R-:W-:Y:S01]  /*11e20*/  F2FP.BF16.PACK_AB R69, R122, R117 ;  /* 0x000000757a45723e */ /* 0x000fe200000010ff */
[C---:B------:R-:W-:Y:S07]  /*11e30*/  HMMA.16816.F32.BF16 R16, R52.reuse, R70, R16 ;  /* 0x000000463410723c */ /* 0x040fee0000041810 */
[----:B------:R-:W-:Y:S01]  /*11e40*/  F2FP.BF16.PACK_AB R71, R143, R120 ;  /* 0x000000788f47723e */ /* 0x000fe200000010ff */
[C---:B---3--:R-:W-:Y:S01]  /*11e50*/  HMMA.16816.F32.BF16 R20, R52.reuse, R64, R20 ;  /* 0x000000403414723c */ /* 0x048fe20000041814 */
[----:B------:R-:W2:Y:S06]  /*11e60*/  MUFU.EX2 R59, R116 ;  /* 0x00000074003b7308 */ /* 0x000eac0000000800 */
[----:B------:R-:W-:Y:S01]  /*11e70*/  FADD.FTZ R65, R90, R93 ;  /* 0x0000005d5a417221 */ /* 0x000fe20000010000 */
[C---:B------:R-:W-:Y:S01]  /*11e80*/  HMMA.16816.F32.BF16 R24, R52.reuse, R66, R24 ;  /* 0x000000423418723c */ /* 0x040fe20000041818 */
[----:B------:R-:W3:Y:S03]  /*11e90*/  LDSM.16.MT88.4 R92, [R168+0xcc00] ;  /* 0x00cc0000a85c783b */ /* 0x000ee60000004200 */
[----:B-1----:R-:W-:Y:S04]  /*11ea0*/  F2FP.BF16.PACK_AB R68, R57, R56 ;  /* 0x000000383944723e */ /* 0x002fe800000010ff */
[C---:B------:R-:W-:Y:S08]  /*11eb0*/  HMMA.16816.F32.BF16 R28, R52.reuse, R72, R28 ;  /* 0x00000048341c723c */ /* 0x040ff0000004181c */
[C---:B------:R-:W-:Y:S04]  /*11ec0*/  HMMA.16816.F32.BF16 R32, R52.reuse, R74, R32 ;  /* 0x0000004a3420723c */ /* 0x040fe80000041820 */
[----:B--2---:R-:W-:Y:S02]  /*11ed0*/  F2FP.BF16.PACK_AB R70, R59, R58 ;  /* 0x0000003a3b46723e */ /* 0x004fe400000010ff */
[----:B------:R-:W-:Y:S02]  /*11ee0*/  MOV R116, R3 ;  /* 0x0000000300747202 */ /* 0x000fe40000000f00 */
[C---:B------:R-:W-:Y:S08]  /*11ef0*/  HMMA.16816.F32.BF16 R36, R52.reuse, R76, R36 ;  /* 0x0000004c3424723c */ /* 0x040ff00000041824 */
[C---:B------:R-:W-:Y:S01]  /*11f00*/  HMMA.16816.F32.BF16 R40, R52.reuse, R78, R40 ;  /* 0x0000004e3428723c */ /* 0x040fe20000041828 */
[----:B------:R-:W-:Y:S07]  /*11f10*/  LDSM.16.MT88.4 R76, [R168+0xec00] ;  /* 0x00ec0000a84c783b */ /* 0x000fee0000004200 */
[C---:B-----5:R-:W-:Y:S07]  /*11f20*/  HMMA.16816.F32.BF16 R44, R52.reuse, R60, R44 ;  /* 0x0000003c342c723c */ /* 0x060fee000004182c */
[----:B------:R-:W-:Y:S01]  /*11f30*/  FADD.FTZ R60, R86, R65 ;  /* 0x00000041563c7221 */ /* 0x000fe20000010000 */
[----:B------:R-:W-:Y:S01]  /*11f40*/  HMMA.16816.F32.BF16 R48, R52, R62, R48 ;  /* 0x0000003e3430723c */ /* 0x000fe20000041830 */
[----:B------:R-:W1:Y:S03]  /*11f50*/  LDSM.16.MT88.4 R84, [R118+0xcc00] ;  /* 0x00cc00007654783b */ /* 0x000e660000004200 */
[----:B------:R-:W-:Y:S02]  /*11f60*/  FADD.FTZ R83, R83, R60 ;  /* 0x0000003c53537221 */ /* 0x000fe40000010000 */
        /* <DEDUP_REMOVED lines=15> */
[C---:B---3--:R-:W-:Y:S01]  /*12060*/  HMMA.16816.F32.BF16 R96, R68.reuse, R92, R20 ;  /* 0x0000005c4460723c */ /* 0x048fe20000041814 */
        /* <DEDUP_REMOVED lines=41> */
[----:B------:R-:W-:Y:S01]  /*12300*/  FADD.FTZ R192, R59, R58 ;  /* 0x0000003a3bc07221 */ /* 0x000fe20000010000 */
[----:B------:R-:W-:-:S05]  /*12310*/  @P0 BRA `(.L_x_2852) ;  /* 0xffffb33000000947 */ /* 0x000fca000383ffff */
.L_x_2848:
        /* <DEDUP_REMOVED lines=196> */
.L_x_2854:
[----:B--234-:R-:W-:Y:S05]  /*12f60*/  BSYNC B0 ;  /* 0x0000000000007941 */ /* 0x01cfea0003800000 */
.L_x_2853:
        /* <DEDUP_REMOVED lines=18> */
.L_x_2856:
[----:B------:R-:W-:Y:S05]  /*13090*/  BSYNC B0 ;  /* 0x0000000000007941 */ /* 0x000fea0003800000 */
.L_x_2855:
        /* <DEDUP_REMOVED lines=10> */
.L_x_2858:
[----:B------:R-:W-:Y:S05]  /*13140*/  BSYNC B0 ;  /* 0x0000000000007941 */ /* 0x000fea0003800000 */
.L_x_2857:
        /* <DEDUP_REMOVED lines=10> */
.L_x_2860:
[----:B------:R-:W-:Y:S05]  /*131f0*/  BSYNC B0 ;  /* 0x0000000000007941 */ /* 0x000fea0003800000 */
.L_x_2859:
        /* <DEDUP_REMOVED lines=11> */
.L_x_2861:
        /* <DEDUP_REMOVED lines=13> */
.L_x_6341:


//--------------------- .text._ZN5flash24flash_fwd_splitkv_kernelI23Flash_fwd_kernel_traitsILi96ELi64ELi128ELi4ELb0ELb0EN7cutlass10bfloat16_tE19Flash_kernel_traitsILi96ELi64ELi128ELi4ES3_EELb1ELb0ELb0ELb0ELb1ELb0ELb1ELb1EEEvNS_16Flash_fwd_paramsE --------------------------
	.section	.text._ZN5flash24flash_fwd_splitkv_kernelI23Flash_fwd_kernel_traitsILi96ELi64ELi128ELi4ELb0ELb0EN7cutlass10bfloat16_tE19Flash_kernel_traitsILi96ELi64ELi128ELi4ES3_EELb1ELb0ELb0ELb0ELb1ELb0ELb1ELb1EEEvNS_16Flash_fwd_paramsE,"ax",@progbits
	.sectioninfo	@"SHI_REGISTERS=254"
	.align	128
        .global         _ZN5flash24flash_fwd_splitkv_kernelI23Flash_fwd_kernel_traitsILi96ELi64ELi128ELi4ELb0ELb0EN7cutlass10bfloat16_tE19Flash_kernel_traitsILi96ELi64ELi128ELi4ES3_EELb1ELb0ELb0ELb0ELb1ELb0ELb1ELb1EEEvNS_16Flash_fwd_paramsE
        .type           _ZN5flash24flash_fwd_splitkv_kernelI23Flash_fwd_kernel_traitsILi96ELi64ELi128ELi4ELb0ELb0EN7cutlass10bfloat16_tE19Flash_kernel_traitsILi96ELi64ELi128ELi4ES3_EELb1ELb0ELb0ELb0ELb1ELb0ELb1ELb1EEEvNS_16Flash_fwd_paramsE,@function
        .size           _ZN5flash24flash_fwd_splitkv_kernelI23Flash_fwd_kernel_traitsILi96ELi64ELi128ELi4ELb0ELb0EN7cutlass10bfloat16_tE19Flash_kernel_traitsILi96ELi64ELi128ELi4ES3_EELb1ELb0ELb0ELb0ELb1ELb0ELb1ELb1EEEvNS_16Flash_fwd_paramsE,(.L_x_6342 - _ZN5flash24flash_fwd_splitkv_kernelI23Flash_fwd_kernel_traitsILi96ELi64ELi128ELi4ELb0ELb0EN7cutlass10bfloat16_tE19Flash_kernel_traitsILi96ELi64ELi128ELi4ES3_EELb1ELb0ELb0ELb0ELb1ELb0ELb1ELb1EEEvNS_16Flash_fwd_paramsE)
        .other          _ZN5flash24flash_fwd_splitkv_kernelI23Flash_fwd_kernel_traitsILi96ELi64ELi128ELi4ELb0ELb0EN7cutlass10bfloat16_tE19Flash_kernel_traitsILi96ELi64ELi128ELi4ES3_EELb1ELb0ELb0ELb0ELb1ELb0ELb1ELb1EEEvNS_16Flash_fwd_paramsE,@"STO_CUDA_ENTRY STV_DEFAULT"
_ZN5flash24flash_fwd_splitkv_kernelI23Flash_fwd_kernel_traitsILi96ELi64ELi128ELi4ELb0ELb0EN7cutlass10bfloat16_tE19Flash_kernel_traitsILi96ELi64ELi128ELi4ES3_EELb1ELb0ELb0ELb0ELb1ELb0ELb1ELb1EEEvNS_16Flash_fwd_paramsE:
.text._ZN5flash24flash_fwd_splitkv_kernelI23Flash_fwd_kernel_traitsILi96ELi64ELi128ELi4ELb0ELb0EN7cutlass10bfloat16_tE19Flash_kernel_traitsILi96ELi64ELi128ELi4ES3_EELb1ELb0ELb0ELb0ELb1ELb0ELb1ELb1EEEvNS_16Flash_fwd_paramsE:
[----:B------:R-:W-:Y:S02]  /*0000*/  MOV R1, c[0x0][0x28] ;  /* 0x00000a0000017a02 */ /* 0x000fe40000000f00 */
[----:B------:R-:W1:Y:S01]  /*0010*/  I2F.U32.RP R2, c[0x0][0x1c0] ;  /* 0x0000700000027b06 */ /* 0x000e620000209000 */
[----:B------:R-:W2:Y:S01]  /*0020*/  S2R R3, SR_CTAID.Z ;  /* 0x0000000000037919 */ /* 0x000ea20000002700 */
[----:B------:R-:W-:Y:S01]  /*0030*/  IMAD.MOV.U32 R4, RZ, RZ, RZ ;  /* 0x000000ffff047224 */ /* 0x000fe200078e00ff */
[----:B------:R-:W-:Y:S01]  /*0040*/  ISETP.NE.U32.AND P0, PT, RZ, c[0x0][0x1c0], PT ;  /* 0x00007000ff007a0c */ /* 0x000fe20003f05070 */
[----:B------:R-:W-:Y:S01]  /*0050*/  IMAD.MOV.U32 R13, RZ, RZ, -0x1 ;  /* 0xffffffffff0d7424 */ /* 0x000fe200078e00ff */
[----:B------:R-:W-:Y:S01]  /*0060*/  ISETP.NE.U32.AND P5, PT, RZ, c[0x0][0x250], PT ;  /* 0x00009400ff007a0c */ /* 0x000fe20003fa5070 */
[----:B------:R-:W-:-:S03]  /*0070*/  ULDC.64 UR6, c[0x0][0x118] ;  /* 0x0000460000067ab9 */ /* 0x000fc60000000a00 */
[----:B------:R-:W-:Y:S01]  /*0080*/  ISETP.NE.AND.EX P5, PT, RZ, c[0x0][0x254], PT, P5 ;  /* 0x00009500ff007a0c */ /* 0x000fe20003fa5350 */
[----:B-1----:R-:W1:Y:S02]  /*0090*/  MUFU.RCP R5, R2 ;  /* 0x0000000200057308 */ /* 0x002e640000001000 */
[----:B-1----:R-:W-:Y:S01]  /*00a0*/  IADD3 R5, R5, 0xffffffe, RZ ;  /* 0x0ffffffe05057810 */ /* 0x002fe20007ffe0ff */
[----:B------:R-:W-:Y:S01]  /*00b0*/  IMAD.MOV.U32 R8, RZ, RZ, RZ ;  /* 0x000000ffff087224 */ /* 0x000fe200078e00ff */
[----:B------:R-:W1:Y:S04]  /*00c0*/  LDC.U8 R2, c[0x0][0x312] ;  /* 0x0000c480ff027b82 */ /* 0x000e680000000000 */
[----:B------:R-:W3:Y:S02]  /*00d0*/  F2I.FTZ.U32.TRUNC.NTZ R5, R5 ;  /* 0x0000000500057305 */ /* 0x000ee4000021f000 */
[----:B---3--:R-:W-:-:S04]  /*00e0*/  IMAD.MOV R0, RZ, RZ, -R5 ;  /* 0x000000ffff007224 */ /* 0x008fc800078e0a05 */
        /* <DEDUP_REMOVED lines=14> */
[----:B-1----:R-:W-:Y:S02]  /*01d0*/  ISETP.NE.AND P2, PT, R2, RZ, PT ;  /* 0x000000ff0200720c */ /* 0x002fe40003f45270 */
[----:B------:R-:W-:Y:S01]  /*01e0*/  ISETP.EQ.U32.AND P0, PT, RZ, c[0x0][0x248], PT ;  /* 0x00009200ff007a0c */ /* 0x000fe20003f02070 */
[----:B------:R-:W-:-:S03]  /*01f0*/  IMAD.WIDE R10, R153, R0, c[0x0][0x240] ;  /* 0x00009000990a7625 */ /* 0x000fc600078e0200 */
[----:B------:R-:W-:Y:S01]  /*0200*/  ISETP.EQ.OR.EX P0, PT, RZ, c[0x0][0x24c], !P2, P0 ;  /* 0x00009300ff007a0c */ /* 0x000fe20005702700 */
[CC--:B------:R-:W-:Y:S01]  /*0210*/  IMAD.WIDE R158, R153.reuse, R0.reuse, c[0x0][0x250] ;  /* 0x00009400999e7625 */ /* 0x0c0fe200078e0200 */
[----:B------:R-:W2:Y:S04]  /*0220*/  @P1 LDG.E R13, [R10.64] ;  /* 0x000000060a0d1981 */ /* 0x000ea8000c1e1900 */
[----:B------:R-:W2:Y:S01]  /*0230*/  @P1 LDG.E R6, [R10.64+0x4] ;  /* 0x000004060a061981 */ /* 0x000ea2000c1e1900 */
[----:B------:R-:W-:Y:S01]  /*0240*/  MOV R9, 0xffffffff ;  /* 0xffffffff00097802 */ /* 0x000fe20000000f00 */
[----:B------:R-:W-:Y:S02]  /*0250*/  IMAD.WIDE R4, R153, R0, c[0x0][0x248] ;  /* 0x0000920099047625 */ /* 0x000fe400078e0200 */
[----:B------:R1:W5:Y:S04]  /*0260*/  @P5 LDG.E R8, [R158.64] ;  /* 0x000000069e085981 */ /* 0x000368000c1e1900 */
[----:B------:R1:W5:Y:S01]  /*0270*/  @!P0 LDG.E R9, [R4.64] ;  /* 0x0000000604098981 */ /* 0x000362000c1e1900 */
[----:B------:R-:W-:Y:S01]  /*0280*/  ISETP.NE.U32.AND P0, PT, RZ, c[0x0][0x248], PT ;  /* 0x00009200ff007a0c */ /* 0x000fe20003f05070 */
[----:B------:R-:W-:-:S02]  /*0290*/  IMAD.MOV R156, RZ, RZ, -R153 ;  /* 0x000000ffff9c7224 */ /* 0x000fc400078e0a99 */
[----:B------:R-:W3:Y:S01]  /*02a0*/  S2R R23, SR_CTAID.X ;  /* 0x0000000000177919 */ /* 0x000ee20000002500 */
[----:B------:R-:W-:Y:S01]  /*02b0*/  ISETP.NE.AND.EX P0, PT, RZ, c[0x0][0x24c], PT, P0 ;  /* 0x00009300ff007a0c */ /* 0x000fe20003f05300 */
[----:B------:R-:W-:Y:S02]  /*02c0*/  IMAD R156, R156, c[0x0][0x1c0], R3 ;  /* 0x000070009c9c7a24 */ /* 0x000fe400078e0203 */
[----:B------:R-:W4:Y:S04]  /*02d0*/  S2R R2, SR_CTAID.Y ;  /* 0x0000000000027919 */ /* 0x000f280000002600 */
[----:B------:R-:W1:Y:S01]  /*02e0*/  S2R R63, SR_TID.X ;  /* 0x00000000003f7919 */ /* 0x000e620000002100 */
[----:B--2---:R-:W-:Y:S01]  /*02f0*/  @P1 IADD3 R151, R6, -R13, RZ ;  /* 0x8000000d06971210 */ /* 0x004fe20007ffe0ff */
[----:B------:R-:W-:-:S04]  /*0300*/  @!P1 IMAD.MOV.U32 R151, RZ, RZ, c[0x0][0x214] ;  /* 0x00008500ff979624 */ /* 0x000fc800078e00ff */
[----:B------:R-:W-:Y:S05]  /*0310*/  @!P0 BRA `(.L_x_2862) ;  /* 0x0000004000008947 */ /* 0x000fea0003800000 */
[----:B-1-34-:R-:W2:Y:S02]  /*0320*/  @P2 LDG.E R6, [R4.64+0x4] ;  /* 0x0000040604062981 */ /* 0x01aea4000c1e1900 */
[----:B--2--5:R-:W-:-:S06]  /*0330*/  @P2 IADD3 R75, R6, -R9, RZ ;  /* 0x80000009064b2210 */ /* 0x024fcc0007ffe0ff */
[----:B------:R1:W5:Y:S01]  /*0340*/  @!P2 LDG.E R75, [R4.64] ;  /* 0x00000006044ba981 */ /* 0x000362000c1e1900 */
[----:B------:R-:W-:Y:S05]  /*0350*/  BRA `(.L_x_2863) ;  /* 0x0000001000007947 */ /* 0x000fea0003800000 */
.L_x_2862:
[----:B-1-34-:R-:W-:Y:S02]  /*0360*/  MOV R75, c[0x0][0x218] ;  /* 0x00008600004b7a02 */ /* 0x01afe40000000f00 */
.L_x_2863:
        /* <DEDUP_REMOVED lines=9> */
[----:B-1----:R-:W-:Y:S01]  /*0400*/  @!P2 SEL R4, RZ, c[0x0][0x21c], !P1 ;  /* 0x00008700ff04aa07 */ /* 0x002fe20004800000 */
[----:B--2---:R-:W-:-:S04]  /*0410*/  @P2 IMAD.IADD R64, R3, 0x1, -R8 ;  /* 0x0000000103402824 */ /* 0x004fc800078e0a08 */
[----:B------:R-:W-:Y:S02]  /*0420*/  @!P2 IMAD.IADD R64, R75, 0x1, R4 ;  /* 0x000000014b40a824 */ /* 0x000fe400078e0204 */
        /* <DEDUP_REMOVED lines=9> */
[----:B------:R-:W-:-:S04]  /*04c0*/  IADD3 R6, R6, -0x1, RZ ;  /* 0xffffffff06067810 */ /* 0x000fc80007ffe0ff */
[----:B------:R-:W-:Y:S02]  /*04d0*/  IABS R3, R6 ;  /* 0x0000000600037213 */ /* 0x000fe40000000000 */
[----:B------:R-:W-:-:S04]  /*04e0*/  LOP3.LUT R6, R6, c[0x0][0x10], RZ, 0x3c, !PT ;  /* 0x0000040006067a12 */ /* 0x000fc800078e3cff */
[----:B------:R-:W-:Y:S02]  /*04f0*/  ISETP.GE.AND P0, PT, R6, RZ, PT ;  /* 0x000000ff0600720c */ /* 0x000fe40003f06270 */
[----:B------:R-:W-:Y:S02]  /*0500*/  IADD3 R6, R64, 0x7f, RZ ;  /* 0x0000007f40067810 */ /* 0x000fe40007ffe0ff */
[----:B-1----:R-:W-:-:S04]  /*0510*/  IADD3 R10, R10, 0xffffffe, RZ ;  /* 0x0ffffffe0a0a7810 */ /* 0x002fc80007ffe0ff */
[----:B------:R-:W1:Y:S02]  /*0520*/  F2I.FTZ.U32.TRUNC.NTZ R11, R10 ;  /* 0x0000000a000b7305 */ /* 0x000e64000021f000 */
[----:B-1----:R-:W-:Y:S02]  /*0530*/  IMAD.MOV R4, RZ, RZ, -R11 ;  /* 0x000000ffff047224 */ /* 0x002fe400078e0a0b */
[----:B------:R-:W-:Y:S02]  /*0540*/  IMAD.MOV.U32 R10, RZ, RZ, RZ ;  /* 0x000000ffff0a7224 */ /* 0x000fe400078e00ff */
[----:B------:R-:W-:-:S04]  /*0550*/  IMAD R4, R4, R5, RZ ;  /* 0x0000000504047224 */ /* 0x000fc800078e02ff */
[----:B------:R-:W-:-:S06]  /*0560*/  IMAD.HI.U32 R4, R11, R4, R10 ;  /* 0x000000040b047227 */ /* 0x000fcc00078e000a */
[----:B------:R-:W-:-:S04]  /*0570*/  IMAD.HI.U32 R7, R4, R3, RZ ;  /* 0x0000000304077227 */ /* 0x000fc800078e00ff */
[----:B------:R-:W-:-:S04]  /*0580*/  IMAD.MOV R4, RZ, RZ, -R7 ;  /* 0x000000ffff047224 */ /* 0x000fc800078e0a07 */
[----:B------:R-:W-:Y:S01]  /*0590*/  IMAD R4, R5, R4, R3 ;  /* 0x0000000405047224 */ /* 0x000fe200078e0203 */
[----:B------:R-:W-:-:S04]  /*05a0*/  IADD3 R3, -R151, 0xbf, R66 ;  /* 0x000000bf97037810 */ /* 0x000fc80007ffe142 */
[----:B------:R-:W-:-:S13]  /*05b0*/  ISETP.GT.U32.AND P1, PT, R5, R4, PT ;  /* 0x000000040500720c */ /* 0x000fda0003f24070 */
[----:B------:R-:W-:Y:S01]  /*05c0*/  @!P1 IMAD.IADD R4, R4, 0x1, -R5 ;  /* 0x0000000104049824 */ /* 0x000fe200078e0a05 */
[----:B------:R-:W-:Y:S02]  /*05d0*/  @!P1 IADD3 R7, R7, 0x1, RZ ;  /* 0x0000000107079810 */ /* 0x000fe40007ffe0ff */
[----:B------:R-:W-:Y:S02]  /*05e0*/  ISETP.NE.AND P1, PT, RZ, c[0x0][0x10], PT ;  /* 0x00000400ff007a0c */ /* 0x000fe40003f25270 */
[----:B------:R-:W-:Y:S02]  /*05f0*/  ISETP.GE.U32.AND P2, PT, R4, R5, PT ;  /* 0x000000050400720c */ /* 0x000fe40003f46070 */
[----:B------:R-:W-:Y:S02]  /*0600*/  IADD3 R4, R3, c[0x0][0x2e8], R64 ;  /* 0x0000ba0003047a10 */ /* 0x000fe40007ffe040 */
[----:B------:R-:W-:Y:S02]  /*0610*/  SHF.R.S32.HI R5, RZ, 0x1f, R6 ;  /* 0x0000001fff057819 */ /* 0x000fe40000011406 */
[----:B------:R-:W-:-:S02]  /*0620*/  SHF.R.S32.HI R3, RZ, 0x1f, R4 ;  /* 0x0000001fff037819 */ /* 0x000fc40000011404 */
[----:B------:R-:W-:Y:S02]  /*0630*/  LEA.HI R5, R5, R6, RZ, 0x7 ;  /* 0x0000000605057211 */ /* 0x000fe400078f38ff */
[----:B------:R-:W-:Y:S02]  /*0640*/  LEA.HI R3, R3, R4, RZ, 0x7 ;  /* 0x0000000403037211 */ /* 0x000fe400078f38ff */
[----:B------:R-:W-:Y:S02]  /*0650*/  SHF.R.S32.HI R5, RZ, 0x7, R5 ;  /* 0x00000007ff057819 */ /* 0x000fe40000011405 */
[----:B------:R-:W-:Y:S02]  /*0660*/  @P2 IADD3 R7, R7, 0x1, RZ ;  /* 0x0000000107072810 */ /* 0x000fe40007ffe0ff */
        /* <DEDUP_REMOVED lines=13> */
[----:B------:R-:W-:Y:S01]  /*0740*/  LEA.HI R0, R0, R63, RZ, 0x3 ;  /* 0x0000003f00007211 */ /* 0x000fe200078f18ff */
[----:B------:R-:W-:-:S03]  /*0750*/  IMAD R3, R3, c[0x0][0x1c0], R156 ;  /* 0x0000700003037a24 */ /* 0x000fc600078e029c */
[----:B------:R-:W-:Y:S01]  /*0760*/  LOP3.LUT R4, R0, 0x3ffffff8, RZ, 0xc0, !PT ;  /* 0x3ffffff800047812 */ /* 0x000fe200078ec0ff */
[----:B------:R-:W-:Y:S01]  /*0770*/  IMAD R3, R3, c[0x0][0x214], R66 ;  /* 0x0000850003037a24 */ /* 0x000fe200078e0242 */
[----:B------:R-:W-:-:S03]  /*0780*/  SHF.R.S32.HI R0, RZ, 0x3, R0 ;  /* 0x00000003ff007819 */ /* 0x000fc60000011400 */
[----:B------:R-:W-:Y:S01]  /*0790*/  IMAD.IADD R4, R63, 0x1, -R4 ;  /* 0x000000013f047824 */ /* 0x000fe200078e0a04 */
[C---:B------:R-:W-:Y:S01]  /*07a0*/  IADD3 R6, R0.reuse, 0x10, RZ ;  /* 0x0000001000067810 */ /* 0x040fe20007ffe0ff */
[----:B------:R-:W-:Y:S01]  /*07b0*/  IMAD R2, R3, c[0x0][0x22c], RZ ;  /* 0x00008b0003027a24 */ /* 0x000fe200078e02ff */
[-C--:B------:R-:W-:Y:S01]  /*07c0*/  ISETP.GE.AND P0, PT, R0, R151.reuse, PT ;  /* 0x000000970000720c */ /* 0x080fe20003f06270 */
[----:B------:R-:W-:Y:S01]  /*07d0*/  IMAD.SHL.U32 R4, R4, 0x4, RZ ;  /* 0x0000000404047824 */ /* 0x000fe200078e00ff */
[-C--:B------:R-:W-:Y:S02]  /*07e0*/  ISETP.GE.OR P4, PT, R6, R151.reuse, P6 ;  /* 0x000000970600720c */ /* 0x080fe40003786670 */
[----:B------:R-:W-:Y:S02]  /*07f0*/  ISETP.GE.OR P5, PT, R0, R151, P6 ;  /* 0x000000970000720c */ /* 0x000fe400037a6670 */
[----:B------:R-:W-:-:S05]  /*0800*/  SHF.R.S32.HI R5, RZ, 0x1f, R4 ;  /* 0x0000001fff057819 */ /* 0x000fca0000011404 */
        /* <DEDUP_REMOVED lines=39> */
.L_x_2864:
[----:B------:R-:W-:Y:S01]  /*0a80*/  ISETP.NE.U32.AND P0, PT, RZ, c[0x0][0x2b8], PT ;  /* 0x0000ae00ff007a0c */ /* 0x000fe20003f05070 */
[--C-:B------:R-:W-:Y:S01]  /*0a90*/  IMAD.MOV.U32 R2, RZ, RZ, R153.reuse ;  /* 0x000000ffff027224 */ /* 0x100fe200078e0099 */
[----:B------:R-:W-:Y:S02]  /*0aa0*/  ISETP.NE.U32.AND P1, PT, RZ, c[0x0][0x2c0], PT ;  /* 0x0000b000ff007a0c */ /* 0x000fe40003f25070 */
[----:B------:R-:W-:Y:S02]  /*0ab0*/  ISETP.NE.AND.EX P0, PT, RZ, c[0x0][0x2bc], PT, P0 ;  /* 0x0000af00ff007a0c */ /* 0x000fe40003f05300 */
[----:B------:R-:W-:Y:S02]  /*0ac0*/  ISETP.NE.AND.EX P1, PT, RZ, c[0x0][0x2c4], PT, P1 ;  /* 0x0000b100ff007a0c */ /* 0x000fe40003f25310 */
[----:B------:R-:W-:-:S09]  /*0ad0*/  SHF.R.S32.HI R10, RZ, 0x1f, R153 ;  /* 0x0000001fff0a7819 */ /* 0x000fd20000011499 */
        /* <DEDUP_REMOVED lines=22> */
[----:B-----5:R-:W-:Y:S01]  /*0c40*/  IMAD R2, R3, R4, RZ ;  /* 0x0000000403027224 */ /* 0x020fe200078e02ff */
        /* <DEDUP_REMOVED lines=13> */
[----:B------:R-:W-:Y:S02]  /*0d20*/  @!P0 IADD3 R5, -R5, RZ, RZ ;  /* 0x000000ff05058210 */ /* 0x000fe40007ffe1ff */
[----:B------:R-:W-:-:S05]  /*0d30*/  @!P1 LOP3.LUT R5, RZ, c[0x0][0x2d0], RZ, 0x33, !PT ;  /* 0x0000b400ff059a12 */ /* 0x000fca00078e33ff */
[----:B------:R-:W-:-:S05]  /*0d40*/  IMAD.WIDE R14, R5, 0x4, R154 ;  /* 0x00000004050e7825 */ /* 0x000fca00078e029a */
[----:B------:R-:W2:Y:S01]  /*0d50*/  LDG.E R2, [R14.64] ;  /* 0x000000060e027981 */ /* 0x000ea2000c1e1900 */
[----:B------:R-:W-:Y:S02]  /*0d60*/  IABS R3, c[0x0][0x1c8] ;  /* 0x0000720000037a13 */ /* 0x000fe40000000000 */
[----:B------:R-:W-:Y:S02]  /*0d70*/  IADD3 R5, -R5, RZ, RZ ;  /* 0x000000ff05057210 */ /* 0x000fe40007ffe1ff */
        /* <DEDUP_REMOVED lines=13> */
[----:B------:R-:W-:-:S03]  /*0e50*/  IMAD R7, R5, c[0x0][0x2d0], R0 ;  /* 0x0000b40005077a24 */ /* 0x000fc600078e0200 */
[----:B------:R-:W-:Y:S02]  /*0e60*/  ISETP.GT.U32.AND P0, PT, R3, R6, PT ;  /* 0x000000060300720c */ /* 0x000fe40003f04070 */
[----:B------:R-:W-:-:S11]  /*0e70*/  SHF.R.S32.HI R5, RZ, 0x1f, R7 ;  /* 0x0000001fff057819 */ /* 0x000fd60000011407 */
[----:B------:R-:W-:Y:S01]  /*0e80*/  @!P0 IMAD.IADD R6, R6, 0x1, -R3 ;  /* 0x0000000106068824 */ /* 0x000fe200078e0a03 */
[----:B------:R-:W-:-:S04]  /*0e90*/  @!P0 IADD3 R4, R4, 0x1, RZ ;  /* 0x0000000104048810 */ /* 0x000fc80007ffe0ff */
[----:B------:R-:W-:Y:S01]  /*0ea0*/  ISETP.GE.U32.AND P1, PT, R6, R3, PT ;  /* 0x000000030600720c */ /* 0x000fe20003f26070 */
[----:B------:R-:W-:Y:S01]  /*0eb0*/  IMAD R6, R5, c[0x0][0x198], RZ ;  /* 0x0000660005067a24 */ /* 0x000fe200078e02ff */
[----:B------:R-:W-:-:S03]  /*0ec0*/  LOP3.LUT R3, R156, c[0x0][0x1c8], RZ, 0x3c, !PT ;  /* 0x000072009c037a12 */ /* 0x000fc600078e3cff */
[----:B------:R-:W-:Y:S01]  /*0ed0*/  IMAD R6, R7, c[0x0][0x19c], R6 ;  /* 0x0000670007067a24 */ /* 0x000fe200078e0206 */
[----:B------:R-:W-:-:S07]  /*0ee0*/  ISETP.GE.AND P0, PT, R3, RZ, PT ;  /* 0x000000ff0300720c */ /* 0x000fce0003f06270 */
[----:B------:R-:W-:Y:S02]  /*0ef0*/  @P1 IADD3 R4, R4, 0x1, RZ ;  /* 0x0000000104041810 */ /* 0x000fe40007ffe0ff */
[----:B------:R-:W-:-:S04]  /*0f00*/  ISETP.NE.AND P1, PT, RZ, c[0x0][0x1c8], PT ;  /* 0x00007200ff007a0c */ /* 0x000fc80003f25270 */
[----:B------:R-:W-:-:S09]  /*0f10*/  @!P0 IMAD.MOV R4, RZ, RZ, -R4 ;  /* 0x000000ffff048224 */ /* 0x000fd200078e0a04 */
[----:B------:R-:W-:Y:S02]  /*0f20*/  @!P1 LOP3.LUT R4, RZ, c[0x0][0x1c8], RZ, 0x33, !PT ;  /* 0x00007200ff049a12 */ /* 0x000fe400078e33ff */
[----:B--2---:R-:W-:Y:S01]  /*0f30*/  SHF.R.S32.HI R9, RZ, 0x1f, R2 ;  /* 0x0000001fff097819 */ /* 0x004fe20000011402 */
[----:B------:R-:W-:-:S04]  /*0f40*/  IMAD.WIDE.U32 R14, R2, c[0x0][0x180], RZ ;  /* 0x00006000020e7a25 */ /* 0x000fc800078e00ff */
[C---:B------:R-:W-:Y:S02]  /*0f50*/  IMAD R3, R9.reuse, c[0x0][0x180], RZ ;  /* 0x0000600009037a24 */ /* 0x040fe400078e02ff */
[----:B------:R-:W-:Y:S02]  /*0f60*/  IMAD R9, R9, c[0x0][0x188], RZ ;  /* 0x0000620009097a24 */ /* 0x000fe400078e02ff */
[C---:B------:R-:W-:Y:S02]  /*0f70*/  IMAD R3, R2.reuse, c[0x0][0x184], R3 ;  /* 0x0000610002037a24 */ /* 0x040fe400078e0203 */
[C---:B------:R-:W-:Y:S02]  /*0f80*/  IMAD R9, R2.reuse, c[0x0][0x18c], R9 ;  /* 0x0000630002097a24 */ /* 0x040fe400078e0209 */
[----:B------:R-:W-:Y:S01]  /*0f90*/  IMAD.WIDE.U32 R16, R2, c[0x0][0x188], RZ ;  /* 0x0000620002107a25 */ /* 0x000fe200078e00ff */
[----:B------:R-:W-:Y:S02]  /*0fa0*/  IADD3 R15, R15, R3, RZ ;  /* 0x000000030f0f7210 */ /* 0x000fe40007ffe0ff */
[----:B------:R-:W-:Y:S01]  /*0fb0*/  SHF.R.S32.HI R3, RZ, 0x1f, R4 ;  /* 0x0000001fff037819 */ /* 0x000fe20000011404 */
[----:B------:R-:W-:-:S02]  /*0fc0*/  IMAD.IADD R9, R17, 0x1, R9 ;  /* 0x0000000111097824 */ /* 0x000fc400078e0209 */
[----:B------:R-:W-:-:S04]  /*0fd0*/  IMAD.WIDE.U32 R14, R7, c[0x0][0x198], R14 ;  /* 0x00006600070e7a25 */ /* 0x000fc800078e000e */
[----:B------:R-:W-:Y:S01]  /*0fe0*/  IMAD.IADD R15, R15, 0x1, R6 ;  /* 0x000000010f0f7824 */ /* 0x000fe200078e0206 */
[----:B------:R-:W-:Y:S01]  /*0ff0*/  MOV R6, R16 ;  /* 0x0000001000067202 */ /* 0x000fe20000000f00 */
[----:B------:R-:W-:Y:S02]  /*1000*/  IMAD R11, R3, c[0x0][0x1b0], RZ ;  /* 0x00006c00030b7a24 */ /* 0x000fe400078e02ff */
[----:B------:R-:W-:-:S04]  /*1010*/  IMAD.WIDE.U32 R164, R4, c[0x0][0x1b0], R14 ;  /* 0x00006c0004a47a25 */ /* 0x000fc800078e000e */
[----:B------:R-:W-:-:S05]  /*1020*/  IMAD R11, R4, c[0x0][0x1b4], R11 ;  /* 0x00006d00040b7a24 */ /* 0x000fca00078e020b */
[----:B------:R-:W-:Y:S01]  /*1030*/  IADD3 R17, R165, R11, RZ ;  /* 0x0000000ba5117210 */ /* 0x000fe20007ffe0ff */
[----:B------:R-:W-:Y:S05]  /*1040*/  BRA `(.L_x_2866) ;  /* 0x0000043000007947 */ /* 0x000fea0003800000 */
.L_x_2865:
        /* <DEDUP_REMOVED lines=16> */
.L_x_2867:
[----:B------:R-:W-:Y:S02]  /*1150*/  IABS R4, c[0x0][0x1c8] ;  /* 0x0000720000047a13 */ /* 0x000fe40000000000 */
[----:B------:R-:W-:Y:S02]  /*1160*/  @P4 IADD3 R9, R8, R9, RZ ;  /* 0x0000000908094210 */ /* 0x000fe40007ffe0ff */
        /* <DEDUP_REMOVED lines=14> */
[----:B------:R-:W-:Y:S02]  /*1250*/  ISETP.GE.AND P1, PT, R0, RZ, PT ;  /* 0x000000ff0000720c */ /* 0x000fe40003f26270 */
[----:B------:R-:W-:-:S05]  /*1260*/  LEA R0, R55, 0xffffff80, 0x7 ;  /* 0xffffff8037007811 */ /* 0x000fca00078e38ff */
[----:B------:R-:W-:-:S04]  /*1270*/  IMAD.WIDE.U32 R14, R0, c[0x0][0x198], R6 ;  /* 0x00006600000e7a25 */ /* 0x000fc800078e0006 */
[----:B------:R-:W-:Y:S01]  /*1280*/  @!P0 IMAD.IADD R5, R5, 0x1, -R4 ;  /* 0x0000000105058824 */ /* 0x000fe200078e0a04 */
[----:B------:R-:W-:Y:S02]  /*1290*/  @!P0 IADD3 R3, R3, 0x1, RZ ;  /* 0x0000000103038810 */ /* 0x000fe40007ffe0ff */
[----:B------:R-:W-:Y:S02]  /*12a0*/  ISETP.NE.AND P0, PT, RZ, c[0x0][0x1c8], PT ;  /* 0x00007200ff007a0c */ /* 0x000fe40003f05270 */
[----:B------:R-:W-:Y:S02]  /*12b0*/  ISETP.GE.U32.AND P3, PT, R5, R4, PT ;  /* 0x000000040500720c */ /* 0x000fe40003f66070 */
[----:B------:R-:W-:-:S11]  /*12c0*/  SHF.R.S32.HI R5, RZ, 0x1f, R0 ;  /* 0x0000001fff057819 */ /* 0x000fd60000011400 */
        /* <DEDUP_REMOVED lines=8> */
[----:B------:R-:W-:-:S04]  /*1350*/  @P4 IMAD.WIDE.U32 R6, R9, c[0x0][0x1a0], RZ ;  /* 0x0000680009064a25 */ /* 0x000fc800078e00ff */
[----:B------:R-:W-:Y:S02]  /*1360*/  IMAD R17, R3, c[0x0][0x1b0], RZ ;  /* 0x00006c0003117a24 */ /* 0x000fe400078e02ff */
[----:B------:R-:W-:-:S04]  /*1370*/  IMAD.WIDE.U32 R164, R4, c[0x0][0x1b0], R14 ;  /* 0x00006c0004a47a25 */ /* 0x000fc800078e000e */
[----:B------:R-:W-:Y:S02]  /*1380*/  IMAD R17, R4, c[0x0][0x1b4], R17 ;  /* 0x00006d0004117a24 */ /* 0x000fe400078e0211 */
[----:B------:R-:W-:Y:S02]  /*1390*/  @P4 IMAD R9, R9, c[0x0][0x1a4], R7 ;  /* 0x0000690009094a24 */ /* 0x000fe400078e0207 */
[----:B------:R-:W-:Y:S01]  /*13a0*/  IMAD.MOV.U32 R7, RZ, RZ, R0 ;  /* 0x000000ffff077224 */ /* 0x000fe200078e0000 */
        /* <DEDUP_REMOVED lines=13> */
.L_x_2866:
[----:B------:R1:W5:Y:S01]  /*1480*/  @P5 LDG.E R11, [R158.64] ;  /* 0x000000069e0b5981 */ /* 0x000362000c1e1900 */
[----:B------:R-:W-:Y:S01]  /*1490*/  ISETP.NE.AND P0, PT, R13, -0x1, PT ;  /* 0xffffffff0d00780c */ /* 0x000fe20003f05270 */
[----:B------:R-:W-:Y:S01]  /*14a0*/  IMAD.MOV.U32 R82, RZ, RZ, c[0x0][0x230] ;  /* 0x00008c00ff527624 */ /* 0x000fe200078e00ff */
[----:B------:R-:W-:Y:S01]  /*14b0*/  SHF.R.S32.HI R72, RZ, 0x1f, R63 ;  /* 0x0000001fff487819 */ /* 0x000fe2000001143f */
[----:B------:R-:W-:Y:S01]  /*14c0*/  IMAD.MOV.U32 R26, RZ, RZ, RZ ;  /* 0x000000ffff1a7224 */ /* 0x000fe200078e00ff */
[----:B------:R-:W-:Y:S01]  /*14d0*/  MOV R27, c[0x0][0x230] ;  /* 0x00008c00001b7a02 */ /* 0x000fe20000000f00 */
[----:B------:R-:W-:Y:S01]  /*14e0*/  IMAD.MOV.U32 R166, RZ, RZ, c[0x0][0x198] ;  /* 0x00006600ffa67624 */ /* 0x000fe200078e00ff */
[CC--:B------:R-:W-:Y:S01]  /*14f0*/  LEA.HI R8, R72.reuse, R63.reuse, RZ, 0x3 ;  /* 0x0000003f48087211 */ /* 0x0c0fe200078f18ff */
[----:B------:R-:W-:Y:S01]  /*1500*/  IMAD.MOV.U32 R51, RZ, RZ, 0x10 ;  /* 0x00000010ff337424 */ /* 0x000fe200078e00ff */
[----:B------:R-:W-:Y:S01]  /*1510*/  LEA.HI R19, R72, R63, RZ, 0x2 ;  /* 0x0000003f48137211 */ /* 0x000fe200078f10ff */
[----:B------:R-:W-:Y:S01]  /*1520*/  IMAD.SHL.U32 R62, R166, 0x20, RZ ;  /* 0x00000020a63e7824 */ /* 0x000fe200078e00ff */
[----:B------:R-:W-:-:S02]  /*1530*/  SHF.R.S32.HI R21, RZ, 0x3, R8 ;  /* 0x00000003ff157819 */ /* 0x000fc40000011408 */
[----:B------:R-:W-:Y:S01]  /*1540*/  SHF.R.S32.HI R148, RZ, 0x2, R19 ;  /* 0x00000002ff947819 */ /* 0x000fe20000011413 */
[----:B------:R-:W-:Y:S01]  /*1550*/  @P0 IMAD.WIDE.U32 R14, R13, c[0x0][0x190], RZ ;  /* 0x000064000d0e0a25 */ /* 0x000fe200078e00ff */
[CC--:B------:R-:W-:Y:S02]  /*1560*/  LEA.HI R145, R72.reuse, R63.reuse, RZ, 0x5 ;  /* 0x0000003f48917211 */ /* 0x0c0fe400078f28ff */
[----:B------:R-:W-:Y:S01]  /*1570*/  LEA.HI R72, R72, R63, RZ, 0x4 ;  /* 0x0000003f48487211 */ /* 0x000fe200078f20ff */
[----:B-----5:R-:W-:Y:S01]  /*1580*/  @!P0 IMAD R2, R10, c[0x0][0x178], RZ ;  /* 0x00005e000a028a24 */ /* 0x020fe200078e02ff */
[----:B------:R-:W-:Y:S01]  /*1590*/  SHF.R.S32.HI R145, RZ, 0x5, R145 ;  /* 0x00000005ff917819 */ /* 0x000fe20000011491 */
[----:B------:R-:W-:Y:S01]  /*15a0*/  @P0 IMAD.MOV.U32 R12, RZ, RZ, R14 ;  /* 0x000000ffff0c0224 */ /* 0x000fe200078e000e */
[C---:B------:R-:W-:Y:S01]  /*15b0*/  LEA.HI R14, R8.reuse, R21, RZ, 0x1 ;  /* 0x00000015080e7211 */ /* 0x040fe200078f08ff */
[----:B------:R-:W-:Y:S01]  /*15c0*/  @!P0 IMAD.WIDE.U32 R24, R153, c[0x0][0x178], RZ ;  /* 0x00005e0099188a25 */ /* 0x000fe200078e00ff */
[----:B------:R-:W-:-:S02]  /*15d0*/  LOP3.LUT R8, R8, 0xfffffff8, RZ, 0xc0, !PT ;  /* 0xfffffff808087812 */ /* 0x000fc400078ec0ff */
[----:B------:R-:W-:Y:S01]  /*15e0*/  LOP3.LUT R14, R14, 0xfffffffe, RZ, 0xc0, !PT ;  /* 0xfffffffe0e0e7812 */ /* 0x000fe200078ec0ff */
[----:B------:R-:W-:Y:S01]  /*15f0*/  @!P0 IMAD R2, R153, c[0x0][0x17c], R2 ;  /* 0x00005f0099028a24 */ /* 0x000fe200078e0202 */
[----:B------:R-:W-:Y:S01]  /*1600*/  LOP3.LUT R72, R72, 0xfffffff0, RZ, 0xc0, !PT ;  /* 0xfffffff048487812 */ /* 0x000fe200078ec0ff */
[----:B------:R-:W-:Y:S01]  /*1610*/  @P0 IMAD R13, R13, c[0x0][0x194], R15 ;  /* 0x000065000d0d0a24 */ /* 0x000fe200078e020f */
[----:B------:R-:W-:Y:S01]  /*1620*/  SHF.R.S32.HI R149, RZ, 0x1f, R148 ;  /* 0x0000001fff957819 */ /* 0x000fe20000011494 */
[----:B------:R-:W-:Y:S01]  /*1630*/  IMAD.MOV.U32 R15, RZ, RZ, 0x2 ;  /* 0x00000002ff0f7424 */ /* 0x000fe200078e00ff */
[----:B------:R-:W-:Y:S01]  /*1640*/  IADD3 R72, -R72, R63, RZ ;  /* 0x0000003f48487210 */ /* 0x000fe20007ffe1ff */
[----:B------:R-:W-:Y:S01]  /*1650*/  @!P0 IMAD.IADD R13, R25, 0x1, R2 ;  /* 0x00000001190d8824 */ /* 0x000fe200078e0202 */
[----:B------:R-:W-:Y:S01]  /*1660*/  LOP3.LUT R2, R19, 0xfffffffc, RZ, 0xc0, !PT ;  /* 0xfffffffc13027812 */ /* 0x000fe200078ec0ff */
[----:B------:R-:W-:Y:S01]  /*1670*/  IMAD.HI.U32 R82, R15, R82, R26 ;  /* 0x000000520f527227 */ /* 0x000fe200078e001a */
[----:B------:R-:W-:-:S02]  /*1680*/  LEA.HI R19, R19, R148, RZ, 0x1 ;  /* 0x0000009413137211 */ /* 0x000fc400078f08ff */
[----:B------:R-:W-:Y:S01]  /*1690*/  IADD3 R15, -R2, R63, RZ ;  /* 0x0000003f020f7210 */ /* 0x000fe20007ffe1ff */
[----:B------:R-:W-:Y:S01]  /*16a0*/  IMAD.IADD R71, R21, 0x1, -R14 ;  /* 0x0000000115477824 */ /* 0x000fe200078e0a0e */
[----:B------:R-:W-:Y:S01]  /*16b0*/  LOP3.LUT R19, R19, 0x7fffffe, RZ, 0xc0, !PT ;  /* 0x07fffffe13137812 */ /* 0x000fe200078ec0ff */
[----:B------:R-:W-:Y:S01]  /*16c0*/  IMAD.SHL.U32 R21, R21, 0x40, RZ ;  /* 0x0000004015157824 */ /* 0x000fe200078e00ff */
[----:B------:R-:W-:Y:S01]  /*16d0*/  LEA.HI R73, R72, R72, RZ, 0x1 ;  /* 0x0000004848497211 */ /* 0x000fe200078f08ff */
[----:B------:R-:W-:Y:S01]  /*16e0*/  IMAD.SHL.U32 R18, R15, 0x8, RZ ;  /* 0x000000080f127824 */ /* 0x000fe200078e00ff */
[----:B------:R-:W-:Y:S01]  /*16f0*/  SHF.R.S32.HI R79, RZ, 0x1, R82 ;  /* 0x00000001ff4f7819 */ /* 0x000fe20000011452 */
[----:B------:R-:W-:Y:S01]  /*1700*/  IMAD.IADD R8, R63, 0x1, -R8 ;  /* 0x000000013f087824 */ /* 0x000fe200078e0a08 */
[----:B------:R-:W-:Y:S01]  /*1710*/  LOP3.LUT R21, R21, 0xc0, RZ, 0xc0, !PT ;  /* 0x000000c015157812 */ /* 0x000fe200078ec0ff */
[----:B------:R-:W-:Y:S02]  /*1720*/  IMAD.IADD R14, R148, 0x1, -R19 ;  /* 0x00000001940e7824 */ /* 0x000fe400078e0a13 */
[----:B------:R-:W-:Y:S01]  /*1730*/  @!P0 IMAD.MOV.U32 R12, RZ, RZ, R24 ;  /* 0x000000ffff0c8224 */ /* 0x000fe200078e0018 */
[----:B------:R-:W-:Y:S01]  /*1740*/  LOP3.LUT R19, R21, 0x18, R18, 0xf8, !PT ;  /* 0x0000001815137812 */ /* 0x000fe200078ef812 */
[----:B------:R-:W-:Y:S01]  /*1750*/  IMAD R145, R145, 0x8, R14 ;  /* 0x0000000891917824 */ /* 0x000fe200078e020e */
[----:B------:R-:W-:Y:S01]  /*1760*/  SHF.R.U32.HI R2, RZ, 0x3, R21 ;  /* 0x00000003ff027819 */ /* 0x000fe20000011615 */
[----:B------:R-:W-:Y:S01]  /*1770*/  IMAD.WIDE R22, R23, 0x40, R148 ;  /* 0x0000004017167825 */ /* 0x000fe200078e0294 */
[----:B------:R-:W-:-:S02]  /*1780*/  LEA.HI R65, R8, R8, RZ, 0x1 ;  /* 0x0000000808417211 */ /* 0x000fc400078f08ff */
[----:B------:R-:W-:Y:S01]  /*1790*/  LOP3.LUT R2, R19, R2, RZ, 0x3c, !PT ;  /* 0x0000000213027212 */ /* 0x000fe200078e3cff */
[----:B------:R-:W-:Y:S01]  /*17a0*/  IMAD R19, R3, c[0x0][0x1b8], RZ ;  /* 0x00006e0003137a24 */ /* 0x000fe200078e02ff */
[----:B------:R-:W-:Y:S01]  /*17b0*/  LOP3.LUT R69, R65, 0xfffffffe, RZ, 0xc0, !PT ;  /* 0xfffffffe41457812 */ /* 0x000fe200078ec0ff */
[----:B------:R-:W-:Y:S01]  /*17c0*/  IMAD.SHL.U32 R15, R15, 0x4, RZ ;  /* 0x000000040f0f7824 */ /* 0x000fe200078e00ff */
[----:B------:R-:W-:Y:S01]  /*17d0*/  IADD3 R12, P1, R18, R12, RZ ;  /* 0x0000000c120c7210 */ /* 0x000fe20007f3e0ff */
[----:B------:R-:W-:Y:S01]  /*17e0*/  IMAD.U32 R145, R145, 0x20, R2 ;  /* 0x0000002091917824 */ /* 0x000fe200078e0002 */
[----:B------:R-:W-:Y:S01]  /*17f0*/  SHF.R.S32.HI R21, RZ, 0x1, R73 ;  /* 0x00000001ff157819 */ /* 0x000fe20000011449 */
[----:B------:R-:W-:Y:S01]  /*1800*/  IMAD.IADD R69, R8, 0x1, -R69 ;  /* 0x0000000108457824 */ /* 0x000fe200078e0a45 */
[----:B------:R-:W-:Y:S01]  /*1810*/  IADD3 R8, P0, R18, R6, RZ ;  /* 0x0000000612087210 */ /* 0x000fe20007f1e0ff */
[----:B------:R-:W-:Y:S01]  /*1820*/  IMAD R2, R4, c[0x0][0x1bc], R19 ;  /* 0x00006f0004027a24 */ /* 0x000fe200078e0213 */
[----:B------:R-:W-:Y:S01]  /*1830*/  SHF.R.S32.HI R19, RZ, 0x1f, R18 ;  /* 0x0000001fff137819 */ /* 0x000fe20000011412 */
[C---:B------:R-:W-:Y:S01]  /*1840*/  IMAD R80, R148.reuse, R79, R15 ;  /* 0x0000004f94507224 */ /* 0x040fe200078e020f */
[----:B------:R-:W-:Y:S01]  /*1850*/  SHF.R.S32.HI R6, RZ, 0x1f, R73 ;  /* 0x0000001fff067819 */ /* 0x000fe20000011449 */
[----:B------:R-:W-:Y:S01]  /*1860*/  IMAD.SHL.U32 R81, R79, 0x20, RZ ;  /* 0x000000204f517824 */ /* 0x000fe200078e00ff */
[----:B------:R-:W-:Y:S01]  /*1870*/  SHF.R.S32.HI R65, RZ, 0x1, R65 ;  /* 0x00000001ff417819 */ /* 0x000fe20000011441 */
[C---:B------:R-:W-:Y:S01]  /*1880*/  IMAD.X R9, R19.reuse, 0x1, R9, P0 ;  /* 0x0000000113097824 */ /* 0x040fe200000e0609 */
[----:B------:R-:W-:Y:S01]  /*1890*/  IADD3 R162, P0, R148, R7, RZ ;  /* 0x0000000794a27210 */ /* 0x000fe20007f1e0ff */
[----:B------:R-:W-:Y:S01]  /*18a0*/  IMAD.X R13, R19, 0x1, R13, P1 ;  /* 0x00000001130d7824 */ /* 0x000fe200008e060d */
[----:B------:R-:W-:Y:S01]  /*18b0*/  LEA.HI R7, R6, R21, RZ, 0x2 ;  /* 0x0000001506077211 */ /* 0x000fe200078f10ff */
[----:B------:R-:W-:Y:S01]  /*18c0*/  IMAD.WIDE.U32 R8, R4, c[0x0][0x1b8], R8 ;  /* 0x00006e0004087a25 */ /* 0x000fe200078e0008 */
[----:B------:R-:W-:-:S02]  /*18d0*/  IADD3.X R5, R149, R5, RZ, P0, !PT ;  /* 0x0000000595057210 */ /* 0x000fc400007fe4ff */
[----:B------:R-:W-:Y:S01]  /*18e0*/  LOP3.LUT R70, R7, 0xfffffffc, RZ, 0xc0, !PT ;  /* 0xfffffffc07467812 */ /* 0x000fe200078ec0ff */
[----:B------:R-:W-:Y:S01]  /*18f0*/  IMAD R6, R23, c[0x0][0x190], RZ ;  /* 0x0000640017067a24 */ /* 0x000fe200078e02ff */
[----:B------:R-:W-:Y:S01]  /*1900*/  IADD3 R164, P0, R18, R164, RZ ;  /* 0x000000a412a47210 */ /* 0x000fe20007f1e0ff */
[----:B------:R-:W-:Y:S01]  /*1910*/  IMAD.IADD R23, R9, 0x1, R2 ;  /* 0x0000000109177824 */ /* 0x000fe200078e0202 */
[----:B------:R-:W-:Y:S01]  /*1920*/  SHF.R.S32.HI R2, RZ, 0x1f, R156 ;  /* 0x0000001fff027819 */ /* 0x000fe2000001149c */
[C---:B------:R-:W-:Y:S01]  /*1930*/  IMAD R6, R22.reuse, c[0x0][0x194], R6 ;  /* 0x0000650016067a24 */ /* 0x040fe200078e0206 */
[----:B------:R-:W-:Y:S01]  /*1940*/  SHF.R.S32.HI R77, RZ, 0x1f, R80 ;  /* 0x0000001fff4d7819 */ /* 0x000fe20000011450 */
[----:B------:R-:W-:Y:S01]  /*1950*/  IMAD.WIDE.U32 R12, R22, c[0x0][0x190], R12 ;  /* 0x00006400160c7a25 */ /* 0x000fe200078e000c */
[----:B------:R-:W-:-:S03]  /*1960*/  MOV R22, R8 ;  /* 0x0000000800167202 */ /* 0x000fc60000000f00 */
[----:B------:R-:W-:Y:S01]  /*1970*/  IMAD R7, R2, c[0x0][0x1a8], RZ ;  /* 0x00006a0002077a24 */ /* 0x000fe200078e02ff */
[----:B------:R-:W-:Y:S01]  /*1980*/  MOV R2, c[0x0][0x1a0] ;  /* 0x0000680000027a02 */ /* 0x000fe20000000f00 */
[----:B------:R-:W-:Y:S01]  /*1990*/  IMAD.IADD R13, R13, 0x1, R6 ;  /* 0x000000010d0d7824 */ /* 0x000fe200078e0206 */
[----:B------:R-:W-:Y:S01]  /*19a0*/  SHF.R.S32.HI R6, RZ, 0x1f, R75 ;  /* 0x0000001fff067819 */ /* 0x000fe2000001144b */
[C---:B------:R-:W-:Y:S02]  /*19b0*/  IMAD R7, R156.reuse, c[0x0][0x1ac], R7 ;  /* 0x00006b009c077a24 */ /* 0x040fe400078e0207 */
[----:B------:R-:W-:Y:S01]  /*19c0*/  IMAD.WIDE.U32 R156, R156, c[0x0][0x1a8], R12 ;  /* 0x00006a009c9c7a25 */ /* 0x000fe200078e000c */
[----:B------:R-:W-:-:S03]  /*19d0*/  LEA.HI R13, R6, R75, RZ, 0x7 ;  /* 0x0000004b060d7211 */ /* 0x000fc600078f38ff */
[----:B------:R-:W-:Y:S01]  /*19e0*/  IMAD.X R165, R19, 0x1, R17, P0 ;  /* 0x0000000113a57824 */ /* 0x000fe200000e0611 */
[----:B------:R-:W-:Y:S01]  /*19f0*/  SHF.R.S32.HI R13, RZ, 0x7, R13 ;  /* 0x00000007ff0d7819 */ /* 0x000fe2000001140d */
[----:B------:R-:W-:Y:S02]  /*1a00*/  IMAD R5, R5, c[0x0][0x1a0], RZ ;  /* 0x0000680005057a24 */ /* 0x000fe400078e02ff */
[----:B------:R-:W-:Y:S01]  /*1a10*/  IMAD.IADD R70, R21, 0x1, -R70 ;  /* 0x0000000115467824 */ /* 0x000fe200078e0a46 */
[----:B------:R-:W-:Y:S01]  /*1a20*/  IMNMX R88, R150, R13, !PT ;  /* 0x0000000d96587217 */ /* 0x000fe20007800200 */
[----:B------:R-:W-:Y:S02]  /*1a30*/  IMAD R13, R149, c[0x0][0x198], RZ ;  /* 0x00006600950d7a24 */ /* 0x000fe400078e02ff */
[----:B------:R-:W-:Y:S01]  /*1a40*/  IMAD R9, R162, c[0x0][0x1a4], R5 ;  /* 0x00006900a2097a24 */ /* 0x000fe200078e0205 */
[----:B------:R-:W-:Y:S01]  /*1a50*/  ISETP.GT.AND P0, PT, R55, R88, PT ;  /* 0x000000583700720c */ /* 0x000fe20003f04270 */
[----:B------:R-:W-:Y:S01]  /*1a60*/  IMAD.MOV.U32 R5, RZ, RZ, 0x5 ;  /* 0x00000005ff057424 */ /* 0x000fe200078e00ff */
[----:B------:R-:W-:Y:S01]  /*1a70*/  LOP3.LUT P1, RZ, R70, 0x2, RZ, 0xc0, !PT ;  /* 0x0000000246ff7812 */ /* 0x000fe2000782c0ff */
[----:B------:R-:W-:-:S02]  /*1a80*/  IMAD R13, R148, c[0x0][0x19c], R13 ;  /* 0x00006700940d7a24 */ /* 0x000fc400078e020d */
[----:B------:R-:W-:Y:S01]  /*1a90*/  IMAD.IADD R78, R15, 0x1, R80 ;  /* 0x000000010f4e7824 */ /* 0x000fe200078e0250 */
[-C--:B------:R-:W-:Y:S01]  /*1aa0*/  SHF.L.U64.HI R61, R166, R5.reuse, c[0x0][0x19c] ;  /* 0x00006700a63d7619 */ /* 0x080fe20000010205 */
[----:B------:R-:W-:Y:S01]  /*1ab0*/  IMAD.WIDE.U32 R164, R148, c[0x0][0x198], R164 ;  /* 0x0000660094a47a25 */ /* 0x000fe200078e00a4 */
[----:B------:R-:W-:Y:S02]  /*1ac0*/  SHF.L.U64.HI R68, R2, R5, c[0x0][0x1a4] ;  /* 0x0000690002447619 */ /* 0x000fe40000010205 */
[----:B------:R-:W-:Y:S01]  /*1ad0*/  SHF.R.S32.HI R76, RZ, 0x1f, R78 ;  /* 0x0000001fff4c7819 */ /* 0x000fe2000001144e */
[----:B------:R-:W-:Y:S01]  /*1ae0*/  IMAD.WIDE.U32 R162, R162, c[0x0][0x1a0], R22 ;  /* 0x00006800a2a27a25 */ /* 0x000fe200078e0016 */
[----:B------:R-:W-:Y:S02]  /*1af0*/  IADD3 R60, R165, R13, RZ ;  /* 0x0000000da53c7210 */ /* 0x000fe40007ffe0ff */
[----:B------:R-:W-:Y:S01]  /*1b00*/  SEL R51, R51, 0xfffffff0, !P1 ;  /* 0xfffffff033337807 */ /* 0x000fe20004800000 */
[----:B------:R-:W-:-:S02]  /*1b10*/  IMAD.SHL.U32 R67, R2, 0x20, RZ ;  /* 0x0000002002437824 */ /* 0x000fc400078e00ff */
[----:B------:R-:W-:Y:S02]  /*1b20*/  IMAD.IADD R54, R163, 0x1, R9 ;  /* 0x00000001a3367824 */ /* 0x000fe400078e0209 */
[----:B------:R-:W-:Y:S01]  /*1b30*/  IMAD.IADD R74, R157, 0x1, R7 ;  /* 0x000000019d4a7824 */ /* 0x000fe200078e0207 */
[----:B------:R-:W-:Y:S01]  /*1b40*/  @!P5 MOV R11, RZ ;  /* 0x000000ff000bd202 */ /* 0x000fe20000000f00 */
[----:B------:R-:W-:Y:S05]  /*1b50*/  @!P0 BRA `(.L_x_2868) ;  /* 0x00007ff000008947 */ /* 0x000fea0003800000 */
[----:B-1----:R-:W-:Y:S01]  /*1b60*/  SHF.R.S32.HI R7, RZ, 0x1f, R0 ;  /* 0x0000001fff077819 */ /* 0x002fe20000011400 */
[----:B------:R-:W-:Y:S01]  /*1b70*/  IMAD R6, R10, c[0x0][0x280], RZ ;  /* 0x0000a0000a067a24 */ /* 0x000fe200078e02ff */
[----:B------:R-:W-:Y:S01]  /*1b80*/  SHF.R.S32.HI R9, RZ, 0x1f, R75 ;  /* 0x0000001fff097819 */ /* 0x000fe2000001144b */
[C---:B------:R-:W-:Y:S01]  /*1b90*/  IMAD.WIDE.U32 R12, R153.reuse, c[0x0][0x280], R18 ;  /* 0x0000a000990c7a25 */ /* 0x040fe200078e0012 */
        /* <DEDUP_REMOVED lines=11> */
[----:B------:R-:W-:Y:S01]  /*1c50*/  IMAD.WIDE.U32 R14, R153, c[0x0][0x278], R18 ;  /* 0x00009e00990e7a25 */ /* 0x000fe200078e0012 */
[----:B------:R-:W-:Y:S01]  /*1c60*/  UIMAD UR10, UR9, UR5, URZ ;  /* 0x00000005090a72a4 */ /* 0x000fe2000f8e023f */
[----:B------:R-:W-:Y:S01]  /*1c70*/  IADD3 R146, R81, 0x20, RZ ;  /* 0x0000002051927810 */ /* 0x000fe20007ffe0ff */
[----:B------:R-:W-:Y:S01]  /*1c80*/  UMOV UR8, 0xc0 ;  /* 0x000000c000087882 */ /* 0x000fe20000000000 */
[----:B------:R-:W-:Y:S01]  /*1c90*/  IMAD R10, R153, c[0x0][0x27c], R10 ;  /* 0x00009f00990a7a24 */ /* 0x000fe200078e020a */
[C---:B------:R-:W-:Y:S01]  /*1ca0*/  IADD3 R144, R81.reuse, 0x40, RZ ;  /* 0x0000004051907810 */ /* 0x040fe20007ffe0ff */
        /* <DEDUP_REMOVED lines=15> */
[----:B------:R-:W-:Y:S01]  /*1da0*/  SHF.R.S32.HI R136, RZ, 0x1f, R81 ;  /* 0x0000001fff887819 */ /* 0x000fe20000011451 */
[----:B------:R-:W-:Y:S01]  /*1db0*/  ULDC UR4, c[0x0][0x230] ;  /* 0x00008c0000047ab9 */ /* 0x000fe20000000800 */
[----:B------:R-:W-:Y:S01]  /*1dc0*/  SHF.R.S32.HI R135, RZ, 0x1f, R146 ;  /* 0x0000001fff877819 */ /* 0x000fe20000011492 */
[----:B------:R-:W-:Y:S01]  /*1dd0*/  IMAD.IADD R0, R11, 0x1, R0 ;  /* 0x000000010b007824 */ /* 0x000fe200078e0200 */
[----:B------:R-:W-:Y:S01]  /*1de0*/  SHF.R.S32.HI R134, RZ, 0x1f, R144 ;  /* 0x0000001fff867819 */ /* 0x000fe20000011490 */
[----:B------:R-:W-:Y:S01]  /*1df0*/  IMAD R7, R3, c[0x0][0x2a0], RZ ;  /* 0x0000a80003077a24 */ /* 0x000fe200078e02ff */
[----:B------:R-:W-:Y:S01]  /*1e00*/  SHF.R.S32.HI R132, RZ, 0x1f, R140 ;  /* 0x0000001fff847819 */ /* 0x000fe2000001148c */
[----:B------:R-:W-:Y:S01]  /*1e10*/  IMAD.IADD R11, R9, 0x1, R6 ;  /* 0x00000001090b7824 */ /* 0x000fe200078e0206 */
[----:B------:R-:W-:Y:S01]  /*1e20*/  UIADD3 UR11, UR13, UR11, URZ ;  /* 0x0000000b0d0b7290 */ /* 0x000fe2000fffe03f */
[----:B------:R-:W-:Y:S01]  /*1e30*/  IMAD R9, R3, c[0x0][0x298], RZ ;  /* 0x0000a60003097a24 */ /* 0x000fe200078e02ff */
[----:B------:R-:W-:Y:S01]  /*1e40*/  ULDC.U8 UR8, c[0x0][0x313] ;  /* 0x0000c4c000087ab9 */ /* 0x000fe20000000000 */
[----:B------:R-:W-:-:S02]  /*1e50*/  IMAD.MOV.U32 R10, RZ, RZ, R8 ;  /* 0x000000ffff0a7224 */ /* 0x000fc400078e0008 */
[----:B------:R-:W-:-:S04]  /*1e60*/  IMAD.WIDE.U32 R14, R2, 0x40, RZ ;  /* 0x00000040020e7825 */ /* 0x000fc800078e00ff */
[C---:B------:R-:W-:Y:S01]  /*1e70*/  IMAD R3, R4.reuse, c[0x0][0x2a4], R7 ;  /* 0x0000a90004037a24 */ /* 0x040fe200078e0207 */
[----:B------:R-:W-:Y:S01]  /*1e80*/  IADD3 R114, R15, UR10, RZ ;  /* 0x0000000a0f727c10 */ /* 0x000fe2000fffe0ff */
[----:B------:R-:W-:Y:S01]  /*1e90*/  IMAD.WIDE.U32 R12, R4, c[0x0][0x2a0], R12 ;  /* 0x0000a800040c7a25 */ /* 0x000fe200078e000c */
[----:B------:R-:W-:Y:S01]  /*1ea0*/  ULDC UR10, c[0x0][0x19c] ;  /* 0x00006700000a7ab9 */ /* 0x000fe20000000800 */
[----:B------:R-:W-:Y:S01]  /*1eb0*/  IADD3 R15, R18, 0x20, RZ ;  /* 0x00000020120f7810 */ /* 0x000fe20007ffe0ff */
[----:B------:R-:W-:Y:S01]  /*1ec0*/  UIMAD UR10, UR9, UR10, URZ ;  /* 0x0000000a090a72a4 */ /* 0x000fe2000f8e023f */
[----:B------:R-:W-:Y:S01]  /*1ed0*/  IMAD R2, R4, c[0x0][0x29c], R9 ;  /* 0x0000a70004027a24 */ /* 0x000fe200078e0209 */
[----:B------:R-:W-:Y:S01]  /*1ee0*/  LEA R122, P1, R12, c[0x0][0x270], 0x1 ;  /* 0x00009c000c7a7a11 */ /* 0x000fe200078208ff */
[----:B------:R-:W-:Y:S01]  /*1ef0*/  IMAD.WIDE.U32 R6, R4, c[0x0][0x298], R10 ;  /* 0x0000a60004067a25 */ /* 0x000fe200078e000a */
[----:B------:R-:W-:-:S03]  /*1f00*/  SHF.L.U64.HI R114, R14, 0x1, R114 ;  /* 0x000000010e727819 */ /* 0x000fc60000010272 */
[----:B------:R-:W-:Y:S01]  /*1f10*/  IMAD.IADD R3, R13, 0x1, R3 ;  /* 0x000000010d037824 */ /* 0x000fe200078e0203 */
[----:B------:R-:W-:Y:S01]  /*1f20*/  LEA R124, P0, R6, c[0x0][0x268], 0x1 ;  /* 0x00009a00067c7a11 */ /* 0x000fe200078008ff */
[----:B------:R-:W-:Y:S02]  /*1f30*/  IMAD.IADD R2, R7, 0x1, R2 ;  /* 0x0000000107027824 */ /* 0x000fe400078e0202 */
[----:B------:R-:W-:Y:S01]  /*1f40*/  IMAD.MOV.U32 R92, RZ, RZ, c[0x0][0x288] ;  /* 0x0000a200ff5c7624 */ /* 0x000fe200078e00ff */
[----:B------:R-:W-:Y:S01]  /*1f50*/  LEA.HI.X R123, R12, c[0x0][0x274], R3, 0x1, P1 ;  /* 0x00009d000c7b7a11 */ /* 0x000fe200008f0c03 */
[----:B------:R-:W-:Y:S01]  /*1f60*/  IMAD R3, R79, R0, RZ ;  /* 0x000000004f037224 */ /* 0x000fe200078e02ff */
[----:B------:R-:W-:Y:S01]  /*1f70*/  LEA.HI.X R125, R6, c[0x0][0x26c], R2, 0x1, P0 ;  /* 0x00009b00067d7a11 */ /* 0x000fe200000f0c02 */
[----:B------:R-:W-:Y:S01]  /*1f80*/  IMAD.X R100, R61, 0x1, R61, P5 ;  /* 0x000000013d647824 */ /* 0x000fe200028e063d */
[----:B------:R-:W-:Y:S01]  /*1f90*/  LEA R118, P1, R164, c[0x0][0x168], 0x1 ;  /* 0x00005a00a4767a11 */ /* 0x000fe200078208ff */
[----:B------:R-:W-:Y:S01]  /*1fa0*/  IMAD.SHL.U32 R90, R92, 0x20, RZ ;  /* 0x000000205c5a7824 */ /* 0x000fe200078e00ff */
[----:B------:R-:W-:Y:S01]  /*1fb0*/  LEA R120, P0, R162, c[0x0][0x170], 0x1 ;  /* 0x00005c00a2787a11 */ /* 0x000fe200078008ff */
[----:B------:R-:W-:Y:S01]  /*1fc0*/  IMAD.X R96, RZ, RZ, R100, P4 ;  /* 0x000000ffff607224 */ /* 0x000fe200020e0664 */
[----:B------:R-:W-:Y:S01]  /*1fd0*/  LEA.HI.X R117, R164, c[0x0][0x16c], R60, 0x1, P1 ;  /* 0x00005b00a4757a11 */ /* 0x000fe200008f0c3c */
[----:B------:R-:W-:Y:S01]  /*1fe0*/  IMAD.MOV.U32 R160, RZ, RZ, c[0x0][0x290] ;  /* 0x0000a400ffa07624 */ /* 0x000fe200078e00ff */
        /* <DEDUP_REMOVED lines=8> */
[----:B------:R-:W-:Y:S01]  /*2070*/  IADD3 R105, P4, R62, R97, RZ ;  /* 0x000000613e697210 */ /* 0x000fe20007f9e0ff */
[--C-:B------:R-:W-:Y:S01]  /*2080*/  IMAD.X R3, R77, 0x1, R129.reuse, P1 ;  /* 0x000000014d037824 */ /* 0x100fe200008e0681 */
[----:B------:R-:W-:Y:S01]  /*2090*/  SHF.L.U64.HI R89, R92, R5, c[0x0][0x28c] ;  /* 0x0000a3005c597619 */ /* 0x000fe20000010205 */
[----:B------:R-:W-:Y:S01]  /*20a0*/  IMAD.X R129, R76, 0x1, R129, P0 ;  /* 0x000000014c817824 */ /* 0x000fe200000e0681 */
[----:B------:R-:W-:Y:S01]  /*20b0*/  IADD3 R99, P5, R90, R90, RZ ;  /* 0x0000005a5a637210 */ /* 0x000fe20007fbe0ff */
[----:B------:R-:W-:Y:S01]  /*20c0*/  IMAD.X R104, R61, 0x1, R96, P4 ;  /* 0x000000013d687824 */ /* 0x000fe200020e0660 */
[C---:B------:R-:W-:Y:S01]  /*20d0*/  SHF.L.U64.HI R0, R52.reuse, 0x1, R3 ;  /* 0x0000000134007819 */ /* 0x040fe20000010203 */
[----:B------:R-:W-:Y:S01]  /*20e0*/  IMAD.SHL.U32 R52, R52, 0x2, RZ ;  /* 0x0000000234347824 */ /* 0x000fe200078e00ff */
[C---:B------:R-:W-:Y:S01]  /*20f0*/  SHF.L.U64.HI R129, R128.reuse, 0x1, R129 ;  /* 0x0000000180817819 */ /* 0x040fe20000010281 */
[----:B------:R-:W-:Y:S01]  /*2100*/  IMAD.SHL.U32 R128, R128, 0x2, RZ ;  /* 0x0000000280807824 */ /* 0x000fe200078e00ff */
[----:B------:R-:W-:Y:S01]  /*2110*/  IADD3 R95, P1, R99, 0x20, RZ ;  /* 0x00000020635f7810 */ /* 0x000fe20007f3e0ff */
[----:B------:R-:W-:Y:S01]  /*2120*/  IMAD.SHL.U32 R111, R160, 0x20, RZ ;  /* 0x00000020a06f7824 */ /* 0x000fe200078e00ff */
[----:B------:R-:W-:Y:S01]  /*2130*/  IADD3.X R98, R89, R89, RZ, P5, !PT ;  /* 0x0000005959627210 */ /* 0x000fe20002ffe4ff */
[----:B------:R-:W-:Y:S01]  /*2140*/  IMAD.WIDE.U32 R166, R166, 0x40, RZ ;  /* 0x00000040a6a67825 */ /* 0x000fe200078e00ff */
[----:B------:R-:W-:-:S02]  /*2150*/  IADD3 R109, P3, R62, R101, RZ ;  /* 0x000000653e6d7210 */ /* 0x000fc40007f7e0ff */
[----:B------:R-:W-:Y:S01]  /*2160*/  IADD3 R99, P0, R99, 0x40, RZ ;  /* 0x0000004063637810 */ /* 0x000fe20007f1e0ff */
[----:B------:R-:W-:Y:S01]  /*2170*/  IMAD.X R94, RZ, RZ, R98, P1 ;  /* 0x000000ffff5e7224 */ /* 0x000fe200008e0662 */
[----:B------:R-:W-:Y:S01]  /*2180*/  IADD3 R126, P4, R128, c[0x0][0x2b0], RZ ;  /* 0x0000ac00807e7a10 */ /* 0x000fe20007f9e0ff */
[C---:B------:R-:W-:Y:S01]  /*2190*/  IMAD.SHL.U32 R86, R79.reuse, 0x40, RZ ;  /* 0x000000404f567824 */ /* 0x040fe200078e00ff */
[C---:B------:R-:W-:Y:S01]  /*21a0*/  SHF.L.U64.HI R110, R160.reuse, R5, c[0x0][0x294] ;  /* 0x0000a500a06e7619 */ /* 0x040fe20000010205 */
[----:B------:R-:W-:Y:S01]  /*21b0*/  IMAD R84, R79, 0x60, RZ ;  /* 0x000000604f547824 */ /* 0x000fe200078e02ff */
[CC--:B------:R-:W-:Y:S01]  /*21c0*/  SHF.L.U64.HI R112, R160.reuse, R91.reuse, c[0x0][0x294] ;  /* 0x0000a500a0707619 */ /* 0x0c0fe2000001025b */
[----:B------:R-:W-:Y:S01]  /*21d0*/  IMAD.WIDE.U32 R160, R160, 0xc0, RZ ;  /* 0x000000c0a0a07825 */ /* 0x000fe200078e00ff */
[----:B------:R-:W-:Y:S02]  /*21e0*/  IADD3.X R127, R129, c[0x0][0x2b4], RZ, P4, !PT ;  /* 0x0000ad00817f7a10 */ /* 0x000fe400027fe4ff */
[----:B------:R-:W-:Y:S01]  /*21f0*/  IADD3 R20, P1, R52, c[0x0][0x2b0], RZ ;  /* 0x0000ac0034147a10 */ /* 0x000fe20007f3e0ff */
[----:B------:R-:W-:Y:S01]  /*2200*/  IMAD.IADD R138, R81, 0x1, R142 ;  /* 0x00000001518a7824 */ /* 0x000fe200078e028e */
        /* <DEDUP_REMOVED lines=14> */
[----:B------:R-:W-:Y:S01]  /*22f0*/  IADD3 R14, R18, 0x40, RZ ;  /* 0x00000040120e7810 */ /* 0x000fe20007ffe0ff */
[----:B------:R-:W-:Y:S01]  /*2300*/  IMAD.SHL.U32 R113, R113, 0x2, RZ ;  /* 0x0000000271717824 */ /* 0x000fe200078e00ff */
[----:B------:R-:W-:Y:S01]  /*2310*/  SHF.R.S32.HI R85, RZ, 0x1f, R86 ;  /* 0x0000001fff557819 */ /* 0x000fe20000011456 */
[----:B------:R-:W-:Y:S01]  /*2320*/  IMAD.SHL.U32 R111, R111, 0x2, RZ ;  /* 0x000000026f6f7824 */ /* 0x000fe200078e00ff */
[----:B------:R-:W-:Y:S01]  /*2330*/  SHF.R.S32.HI R83, RZ, 0x1f, R84 ;  /* 0x0000001fff537819 */ /* 0x000fe20000011454 */
[--C-:B------:R-:W-:Y:S01]  /*2340*/  IMAD.X R102, R94, 0x1, R89.reuse, P5 ;  /* 0x000000015e667824 */ /* 0x100fe200028e0659 */
[----:B------:R-:W-:Y:S01]  /*2350*/  IADD3 R93, R167, UR10, RZ ;  /* 0x0000000aa75d7c10 */ /* 0x000fe2000fffe0ff */
[----:B------:R-:W-:Y:S01]  /*2360*/  IMAD.X R106, R98, 0x1, R89, P4 ;  /* 0x00000001626a7824 */ /* 0x000fe200020e0659 */
[----:B------:R-:W-:Y:S01]  /*2370*/  SHF.R.S32.HI R133, RZ, 0x1f, R142 ;  /* 0x0000001fff857819 */ /* 0x000fe2000001148e */
[----:B------:R-:W-:Y:S01]  /*2380*/  IMAD.U32 R87, R87, -0x80, RZ ;  /* 0xffffff8057577824 */ /* 0x000fe200078e00ff */
[----:B------:R-:W-:-:S02]  /*2390*/  IADD3 R116, R161, UR5, RZ ;  /* 0x00000005a1747c10 */ /* 0x000fc4000fffe0ff */
[----:B------:R-:W-:Y:S02]  /*23a0*/  SHF.R.S32.HI R131, RZ, 0x1f, R138 ;  /* 0x0000001fff837819 */ /* 0x000fe4000001148a */
[----:B------:R-:W-:Y:S02]  /*23b0*/  SHF.R.S32.HI R130, RZ, 0x1f, R137 ;  /* 0x0000001fff827819 */ /* 0x000fe40000011489 */
[----:B------:R-:W-:Y:S02]  /*23c0*/  IADD3.X R129, R129, c[0x0][0x2ac], RZ, P3, !PT ;  /* 0x0000ab0081817a10 */ /* 0x000fe40001ffe4ff */
[C---:B------:R-:W-:Y:S02]  /*23d0*/  IADD3.X R21, R0.reuse, c[0x0][0x2b4], RZ, P1, !PT ;  /* 0x0000ad0000157a10 */ /* 0x040fe40000ffe4ff */
[----:B------:R-:W-:Y:S02]  /*23e0*/  IADD3.X R53, R0, c[0x0][0x2ac], RZ, P0, !PT ;  /* 0x0000ab0000357a10 */ /* 0x000fe400007fe4ff */
.L_x_2914:
[----:B------:R-:W-:Y:S01]  /*23f0*/  IMAD.SHL.U32 R17, R13, 0x80, RZ ;  /* 0x000000800d117824 */ /* 0x000fe200078e00ff */
[----:B------:R-:W-:Y:S04]  /*2400*/  ISETP.NE.AND P6, PT, RZ, UR4, PT ;  /* 0x00000004ff007c0c */ /* 0x000fe8000bfc5270 */
[----:B------:R-:W-:Y:S05]  /*2410*/  IADD3 R16, R17, -0x80, RZ ;  /* 0xffffff8011107810 */ /* 0x000fea0007ffe0ff */
[--C-:B------:R-:W-:Y:S02]  /*2420*/  IMAD.IADD R2, R64, 0x1, -R16.reuse ;  /* 0x0000000140027824 */ /* 0x100fe400078e0a10 */
[----:B------:R-:W-:Y:S03]  /*2430*/  IMAD.IADD R0, R75, 0x1, -R16 ;  /* 0x000000014b007824 */ /* 0x000fe600078e0a10 */
[CC--:B------:R-:W-:Y:S02]  /*2440*/  ISETP.GE.AND P1, PT, R148.reuse, R2.reuse, PT ;  /* 0x000000029400720c */ /* 0x0c0fe40003f26270 */
[C---:B------:R-:W-:Y:S02]  /*2450*/  ISETP.GE.AND P5, PT, R143.reuse, R2, PT ;  /* 0x000000028f00720c */ /* 0x040fe40003fa6270 */
[-C--:B------:R-:W-:Y:S02]  /*2460*/  ISETP.GE.AND P1, PT, R148, R0.reuse, !P1 ;  /* 0x000000009400720c */ /* 0x080fe40004f26270 */
[----:B------:R-:W-:Y:S02]  /*2470*/  ISETP.GE.AND P5, PT, R143, R0, !P5 ;  /* 0x000000008f00720c */ /* 0x000fe40006fa6270 */
[-C--:B------:R-:W-:Y:S02]  /*2480*/  ISETP.GE.AND P4, PT, R141, R2.reuse, PT ;  /* 0x000000028d00720c */ /* 0x080fe40003f86270 */
[----:B------:R-:W-:Y:S02]  /*2490*/  ISETP.GE.AND P3, PT, R139, R2, PT ;  /* 0x000000028b00720c */ /* 0x000fe40003f66270 */
[-C--:B------:R-:W-:Y:S02]  /*24a0*/  ISETP.GE.AND P4, PT, R141, R0.reuse, !P4 ;  /* 0x000000008d00720c */ /* 0x080fe40006786270 */
[----:B------:R-:W-:Y:S03]  /*24b0*/  ISETP.GE.AND P3, PT, R139, R0, !P3 ;  /* 0x000000008b00720c */ /* 0x000fe60005f66270 */
[----:B-12-4-:R-:W2:Y:S02]  /*24c0*/  @P1 LDG.E.128 R24, [R122.64] ;  /* 0x000000067a181981 */ /* 0x016ea4000c1e1d00 */
        /* <DEDUP_REMOVED lines=10> */
[----:B--2---:R-:W-:Y:S04]  /*2570*/  @P1 STG.E.128 [R120.64], R24 ;  /* 0x0000001878001986 */ /* 0x004fe8000c101d06 */
[----:B------:R-:W2:Y:S04]  /*2580*/  @P1 LDG.E.128 R4, [R122.64+0x40] ;  /* 0x000040067a041981 */ /* 0x000ea8000c1e1d00 */
[----:B--2---:R1:W-:Y:S04]  /*2590*/  @P1 STG.E.128 [R120.64+0x40], R4 ;  /* 0x0000400478001986 */ /* 0x0043e8000c101d06 */
[----:B------:R-:W2:Y:S04]  /*25a0*/  @P1 LDG.E.128 R8, [R122.64+0x80] ;  /* 0x000080067a081981 */ /* 0x000ea8000c1e1d00 */
[----:B--2---:R2:W-:Y:S04]  /*25b0*/  @P1 STG.E.128 [R120.64+0x80], R8 ;  /* 0x0000800878001986 */ /* 0x0045e8000c101d06 */
[----:B------:R-:W3:Y:S04]  /*25c0*/  @P5 LDG.E.128 R28, [R22.64] ;  /* 0x00000006161c5981 */ /* 0x000ee8000c1e1d00 */
[----:B---3--:R-:W-:Y:S04]  /*25d0*/  @P5 STG.E.128 [R32.64], R28 ;  /* 0x0000001c20005986 */ /* 0x008fe8000c101d06 */
[----:B-1----:R-:W3:Y:S04]  /*25e0*/  @P5 LDG.E.128 R4, [R22.64+0x40] ;  /* 0x0000400616045981 */ /* 0x002ee8000c1e1d00 */
[----:B---3--:R1:W-:Y:S04]  /*25f0*/  @P5 STG.E.128 [R32.64+0x40], R4 ;  /* 0x0000400420005986 */ /* 0x0083e8000c101d06 */
[----:B------:R3:W4:Y:S02]  /*2600*/  @P5 LDG.E.128 R24, [R22.64+0x80] ;  /* 0x0000800616185981 */ /* 0x000724000c1e1d00 */
[----:B---3--:R-:W-:Y:S04]  /*2610*/  @P3 IADD3 R22, P0, R120, UR12, RZ ;  /* 0x0000000c78163c10 */ /* 0x008fe8000ff1e0ff */
[----:B------:R-:W-:Y:S02]  /*2620*/  @P3 IADD3.X R23, R121, UR11, RZ, P0, !PT ;  /* 0x0000000b79173c10 */ /* 0x000fe400087fe4ff */
[C---:B------:R-:W-:Y:S04]  /*2630*/  LEA R122, P0, R87.reuse, R122, 0x1 ;  /* 0x0000007a577a7211 */ /* 0x040fe800078008ff */
[----:B------:R-:W-:Y:S01]  /*2640*/  LEA.HI.X.SX32 R123, R87, R123, 0x1, P0 ;  /* 0x0000007b577b7211 */ /* 0x000fe200000f0eff */
[----:B----4-:R3:W-:Y:S04]  /*2650*/  @P5 STG.E.128 [R32.64+0x80], R24 ;  /* 0x0000801820005986 */ /* 0x0107e8000c101d06 */
        /* <DEDUP_REMOVED lines=154> */
.L_x_2872:
[----:B------:R-:W-:Y:S05]  /*3000*/  BSYNC B0 ;  /* 0x0000000000007941 */ /* 0x000fea0003800000 */
.L_x_2871:
[----:B------:R-:W-:Y:S01]  /*3010*/  BSSY B0, `(.L_x_2873) ;  /* 0x0000093000007945 */ /* 0x000fe20003800000 */
[----:B------:R-:W-:-:S05]  /*3020*/  @!P5 BRA `(.L_x_2874) ;  /* 0x000009100000d947 */ /* 0x000fca0003800000 */
[C---:B------:R-:W-:Y:S02]  /*3030*/  SHF.L.U32 R49, R81.reuse, 0x1, RZ ;  /* 0x0000000151317819 */ /* 0x040fe400000006ff */
        /* <DEDUP_REMOVED lines=144> */
.L_x_2874:
[----:B------:R-:W-:Y:S05]  /*3940*/  BSYNC B0 ;  /* 0x0000000000007941 */ /* 0x000fea0003800000 */
.L_x_2873:
        /* <DEDUP_REMOVED lines=155> */
.L_x_2876:
[----:B------:R-:W-:Y:S05]  /*4300*/  BSYNC B0 ;  /* 0x0000000000007941 */ /* 0x000fea0003800000 */
.L_x_2875:
        /* <DEDUP_REMOVED lines=160> */
.L_x_2878:
[----:B------:R-:W-:Y:S05]  /*4d10*/  BSYNC B0 ;  /* 0x0000000000007941 */ /* 0x000fea0003800000 */
.L_x_2877:
        /* <DEDUP_REMOVED lines=8> */
.L_x_2870:
[----:B------:R-:W-:Y:S01]  /*4da0*/  BSSY B1, `(.L_x_2880) ;  /* 0x0000104000017945 */ /* 0x000fe20003800000 */
[----:B------:R-:W-:-:S05]  /*4db0*/  @!P1 BRA `(.L_x_2881) ;  /* 0x0000102000009947 */ /* 0x000fca0003800000 */
[----:B------:R1:W5:Y:S01]  /*4dc0*/  LDG.E.128 R40, [R124.64] ;  /* 0x000000067c287981 */ /* 0x000362000c1e1d00 */
[----:B------:R-:W-:Y:S01]  /*4dd0*/  ISETP.GE.AND P0, PT, R18, UR4, PT ;  /* 0x0000000412007c0c */ /* 0x000fe2000bf06270 */
[----:B------:R-:W-:Y:S01]  /*4de0*/  @!UPT UIADD3 URZ, URZ, URZ, URZ ;  /* 0x0000003f3f3ff290 */ /* 0x000fe2000fffe03f */
[----:B------:R-:W-:Y:S11]  /*4df0*/  BSSY B0, `(.L_x_2882) ;  /* 0x0000050000007945 */ /* 0x000ff60003800000 */
[----:B------:R-:W-:-:S05]  /*4e00*/  @P0 BRA `(.L_x_2883) ;  /* 0x000004e000000947 */ /* 0x000fca0003800000 */
[C---:B----45:R-:W-:Y:S01]  /*4e10*/  SHF.L.U32 R37, R40.reuse, 0x10, RZ ;  /* 0x0000001028257819 */ /* 0x070fe200000006ff */
[----:B------:R-:W-:Y:S01]  /*4e20*/  ULEA.HI UR5, UR4, UR4, URZ, 0x1 ;  /* 0x0000000404057291 */ /* 0x000fe2000f8f083f */
[----:B------:R-:W-:Y:S01]  /*4e30*/  LOP3.LUT R39, R40, 0xffff0000, RZ, 0xc0, !PT ;  /* 0xffff000028277812 */ /* 0x000fe200078ec0ff */
        /* <DEDUP_REMOVED lines=75> */
.L_x_2883:
[----:B------:R-:W-:Y:S05]  /*52f0*/  BSYNC B0 ;  /* 0x0000000000007941 */ /* 0x000fea0003800000 */
.L_x_2882:
        /* <DEDUP_REMOVED lines=8> */
[C---:B----45:R-:W-:Y:S01]  /*5380*/  SHF.L.U32 R37, R44.reuse, 0x10, RZ ;  /* 0x000000102c257819 */ /* 0x070fe200000006ff */
[----:B------:R-:W-:Y:S01]  /*5390*/  ULEA.HI UR5, UR4, UR4, URZ, 0x1 ;  /* 0x0000000404057291 */ /* 0x000fe2000f8f083f */
[----:B------:R-:W-:Y:S01]  /*53a0*/  LOP3.LUT R39, R44, 0xffff0000, RZ, 0xc0, !PT ;  /* 0xffff00002c277812 */ /* 0x000fe200078ec0ff */
        /* <DEDUP_REMOVED lines=16> */
[----:B------:R-:W2:Y:S01]  /*54b0*/  LDG.E.128 R168, [R170.64+0x40] ;  /* 0x00004006aaa87981 */ /* 0x000ea2000c1e1d00 */
[----:B------:R-:W-:Y:S01]  /*54c0*/  MOV R147, RZ ;  /* 0x000000ff00937202 */ /* 0x000fe20000000f00 */
[----:B------:R-:W-:Y:S05]  /*54d0*/  @P1 IMAD R147, RZ, RZ, -UR5 ;  /* 0x80000005ff931e24 */ /* 0x000fea000f8e02ff */
[C---:B------:R-:W-:Y:S01]  /*54e0*/  LEA R42, P0, R147.reuse, R128, 0x1 ;  /* 0x00000080932a7211 */ /* 0x040fe200078008ff */
[----:B------:R3:W4:Y:S03]  /*54f0*/  LDG.E.128 R24, [R10.64] ;  /* 0x000000060a187981 */ /* 0x000726000c1e1d00 */
[----:B------:R-:W-:Y:S05]  /*5500*/  LEA.HI.X.SX32 R43, R147, R129, 0x1, P0 ;  /* 0x00000081932b7211 */ /* 0x000fea00000f0eff */
        /* <DEDUP_REMOVED lines=53> */
.L_x_2885:
[----:B------:R-:W-:Y:S05]  /*5860*/  BSYNC B0 ;  /* 0x0000000000007941 */ /* 0x000fea0003800000 */
.L_x_2884:
[----:B-----5:R3:W-:Y:S01]  /*5870*/  STG.E.128 [R118.64+0x40], R44 ;  /* 0x0000402c76007986 */ /* 0x0207e2000c101d06 */
[----:B------:R-:W-:Y:S01]  /*5880*/  ISETP.GE.AND P0, PT, R14, UR4, PT ;  /* 0x000000040e007c0c */ /* 0x000fe2000bf06270 */
[----:B------:R-:W-:Y:S01]  /*5890*/  BSSY B0, `(.L_x_2886) ;  /* 0x0000053000007945 */ /* 0x000fe20003800000 */
[----:B------:R-:W-:Y:S01]  /*58a0*/  IADD3 R172, P1, R124, 0x80, RZ ;  /* 0x000000807cac7810 */ /* 0x000fe20007f3e0ff */
[----:B--2---:R3:W5:Y:S04]  /*58b0*/  LDG.E.128 R40, [R124.64+0x80] ;  /* 0x000080067c287981 */ /* 0x004768000c1e1d00 */
[----:B------:R-:W-:Y:S06]  /*58c0*/  IMAD.X R173, RZ, RZ, R125, P1 ;  /* 0x000000ffffad7224 */ /* 0x000fec00008e067d */
[----:B------:R-:W-:-:S05]  /*58d0*/  @P0 BRA `(.L_x_2887) ;  /* 0x000004e000000947 */ /* 0x000fca0003800000 */
[C---:B----45:R-:W-:Y:S01]  /*58e0*/  SHF.L.U32 R37, R40.reuse, 0x10, RZ ;  /* 0x0000001028257819 */ /* 0x070fe200000006ff */
[----:B------:R-:W-:Y:S01]  /*58f0*/  ULEA.HI UR5, UR4, UR4, URZ, 0x1 ;  /* 0x0000000404057291 */ /* 0x000fe2000f8f083f */
[----:B------:R-:W-:Y:S01]  /*5900*/  LOP3.LUT R39, R40, 0xffff0000, RZ, 0xc0, !PT ;  /* 0xffff000028277812 */ /* 0x000fe200078ec0ff */
        /* <DEDUP_REMOVED lines=75> */
.L_x_2887:
[----:B------:R-:W-:Y:S05]  /*5dc0*/  BSYNC B0 ;  /* 0x0000000000007941 */ /* 0x000fea0003800000 */
.L_x_2886:
[----:B-----5:R2:W-:Y:S02]  /*5dd0*/  STG.E.128 [R118.64+0x80], R40 ;  /* 0x0000802876007986 */ /* 0x0205e4000c101d06 */
.L_x_2881:
[----:B------:R-:W-:Y:S05]  /*5de0*/  BSYNC B1 ;  /* 0x0000000000017941 */ /* 0x000fea0003800000 */
.L_x_2880:
        /* <DEDUP_REMOVED lines=8> */
[----:B-----5:R-:W-:Y:S01]  /*5e70*/  LOP3.LUT R39, R40, 0xffff0000, RZ, 0xc0, !PT ;  /* 0xffff000028277812 */ /* 0x020fe200078ec0ff */
[----:B------:R-:W-:Y:S01]  /*5e80*/  ULEA.HI UR5, UR4, UR4, URZ, 0x1 ;  /* 0x0000000404057291 */ /* 0x000fe2000f8f083f */
[C---:B---3--:R-:W-:Y:S01]  /*5e90*/  SHF.L.U32 R44, R42.reuse, 0x10, RZ ;  /* 0x000000102a2c7819 */ /* 0x048fe200000006ff */
[----:B------:R-:W-:Y:S01]  /*5ea0*/  IMAD.MOV.U32 R152, RZ, RZ, RZ ;  /* 0x000000ffff987224 */ /* 0x000fe200078e00ff */
[----:B------:R-:W-:Y:S01]  /*5eb0*/  LOP3.LUT R45, R42, 0xffff0000, RZ, 0xc0, !PT ;  /* 0xffff00002a2d7812 */ /* 0x000fe200078ec0ff */
[----:B------:R-:W-:Y:S01]  /*5ec0*/  USHF.R.S32.HI UR5, URZ, 0x1, UR5 ;  /* 0x000000013f057899 */ /* 0x000fe20008011405 */
[----:B------:R-:W-:Y:S01]  /*5ed0*/  LOP3.LUT R49, R43, 0xffff0000, RZ, 0xc0, !PT ;  /* 0xffff00002b317812 */ /* 0x000fe200078ec0ff */
[----:B----4-:R-:W-:Y:S02]  /*5ee0*/  IMAD.U32 R37, R40, 0x10000, RZ ;  /* 0x0001000028257824 */ /* 0x010fe400078e00ff */
        /* <DEDUP_REMOVED lines=74> */
.L_x_2891:
[----:B------:R-:W-:Y:S05]  /*6390*/  BSYNC B0 ;  /* 0x0000000000007941 */ /* 0x000fea0003800000 */
.L_x_2890:
        /* <DEDUP_REMOVED lines=9> */
[C---:B-----5:R-:W-:Y:S01]  /*6430*/  LOP3.LUT R39, R44.reuse, 0xffff0000, RZ, 0xc0, !PT ;  /* 0xffff00002c277812 */ /* 0x060fe200078ec0ff */
[----:B------:R-:W-:Y:S01]  /*6440*/  ULEA.HI UR5, UR4, UR4, URZ, 0x1 ;  /* 0x0000000404057291 */ /* 0x000fe2000f8f083f */
[----:B-1----:R-:W-:Y:S01]  /*6450*/  LOP3.LUT R41, R45, 0xffff0000, RZ, 0xc0, !PT ;  /* 0xffff00002d297812 */ /* 0x002fe200078ec0ff */
[----:B------:R-:W-:Y:S01]  /*6460*/  IMAD.MOV.U32 R152, RZ, RZ, RZ ;  /* 0x000000ffff987224 */ /* 0x000fe200078e00ff */
[----:B------:R-:W-:Y:S01]  /*6470*/  LOP3.LUT R49, R47, 0xffff0000, RZ, 0xc0, !PT ;  /* 0xffff00002f317812 */ /* 0x000fe200078ec0ff */
[----:B------:R-:W-:Y:S01]  /*6480*/  USHF.R.S32.HI UR5, URZ, 0x1, UR5 ;  /* 0x000000013f057899 */ /* 0x000fe20008011405 */
[----:B----4-:R-:W-:Y:S01]  /*6490*/  IMAD.U32 R37, R44, 0x10000, RZ ;  /* 0x000100002c257824 */ /* 0x010fe200078e00ff */
        /* <DEDUP_REMOVED lines=75> */
.L_x_2893:
[----:B------:R-:W-:Y:S05]  /*6950*/  BSYNC B0 ;  /* 0x0000000000007941 */ /* 0x000fea0003800000 */
.L_x_2892:
[----:B-----5:R3:W-:Y:S01]  /*6960*/  STG.E.128 [R172.64+0x40], R44 ;  /* 0x0000402cac007986 */ /* 0x0207e2000c101d06 */
[----:B------:R-:W-:Y:S01]  /*6970*/  ISETP.GE.AND P0, PT, R14, UR4, PT ;  /* 0x000000040e007c0c */ /* 0x000fe2000bf06270 */
[----:B------:R-:W-:Y:S01]  /*6980*/  BSSY B0, `(.L_x_2894) ;  /* 0x0000057000007945 */ /* 0x000fe20003800000 */
[----:B------:R-:W-:Y:S01]  /*6990*/  IADD3 R176, P1, R174, 0x80, RZ ;  /* 0x00000080aeb07810 */ /* 0x000fe20007f3e0ff */
[----:B-1----:R3:W5:Y:S04]  /*69a0*/  LDG.E.128 R40, [R174.64+0x80] ;  /* 0x00008006ae287981 */ /* 0x002768000c1e1d00 */
[----:B------:R-:W-:Y:S06]  /*69b0*/  IMAD.X R177, RZ, RZ, R175, P1 ;  /* 0x000000ffffb17224 */ /* 0x000fec00008e06af */
        /* <DEDUP_REMOVED lines=16> */
[C---:B------:R-:W-:Y:S04]  /*6ac0*/  IADD3 R147, P0, R144.reuse, R169, RZ ;  /* 0x000000a990937210 */ /* 0x040fe80007f1e0ff */
        /* <DEDUP_REMOVED lines=66> */
.L_x_2895:
[----:B------:R-:W-:Y:S05]  /*6ef0*/  BSYNC B0 ;  /* 0x0000000000007941 */ /* 0x000fea0003800000 */
.L_x_2894:
[----:B-----5:R1:W-:Y:S02]  /*6f00*/  STG.E.128 [R172.64+0x80], R40 ;  /* 0x00008028ac007986 */ /* 0x0203e4000c101d06 */
.L_x_2889:
[----:B------:R-:W-:Y:S05]  /*6f10*/  BSYNC B1 ;  /* 0x0000000000017941 */ /* 0x000fea0003800000 */
.L_x_2888:
[----:B------:R-:W-:Y:S01]  /*6f20*/  BSSY B1, `(.L_x_2896) ;  /* 0x0000116000017945 */ /* 0x000fe20003800000 */
[----:B------:R-:W-:-:S05]  /*6f30*/  @!P4 BRA `(.L_x_2897) ;  /* 0x000011400000c947 */ /* 0x000fca0003800000 */
[C---:B-1-3--:R-:W-:Y:S01]  /*6f40*/  LEA R172, P0, R92.reuse, R124, 0x1 ;  /* 0x0000007c5cac7211 */ /* 0x04afe200078008ff */
[----:B------:R-:W-:Y:S03]  /*6f50*/  BSSY B0, `(.L_x_2898) ;  /* 0x0000057000007945 */ /* 0x000fe60003800000 */
[----:B------:R-:W-:Y:S02]  /*6f60*/  LEA.HI.X R173, R92, R125, R91, 0x1, P0 ;  /* 0x0000007d5cad7211 */ /* 0x000fe400000f0c5b */
[----:B------:R-:W-:Y:S03]  /*6f70*/  ISETP.GE.AND P0, PT, R18, UR4, PT ;  /* 0x0000000412007c0c */ /* 0x000fe6000bf06270 */
[----:B--2---:R1:W5:Y:S10]  /*6f80*/  LDG.E.128 R40, [R172.64] ;  /* 0x00000006ac287981 */ /* 0x004374000c1e1d00 */
        /* <DEDUP_REMOVED lines=83> */
.L_x_2899:
[----:B------:R-:W-:Y:S05]  /*74c0*/  BSYNC B0 ;  /* 0x0000000000007941 */ /* 0x000fea0003800000 */
.L_x_2898:
        /* <DEDUP_REMOVED lines=91> */
.L_x_2901:
[----:B------:R-:W-:Y:S05]  /*7a80*/  BSYNC B0 ;  /* 0x0000000000007941 */ /* 0x000fea0003800000 */
.L_x_2900:
        /* <DEDUP_REMOVED lines=11> */
[C---:B-1----:R-:W-:Y:S01]  /*7b40*/  SHF.L.U32 R44, R42.reuse, 0x10, RZ ;  /* 0x000000102a2c7819 */ /* 0x042fe200000006ff */
        /* <DEDUP_REMOVED lines=79> */
.L_x_2903:
[----:B------:R-:W-:Y:S05]  /*8040*/  BSYNC B0 ;  /* 0x0000000000007941 */ /* 0x000fea0003800000 */
.L_x_2902:
[C---:B-1----:R-:W-:Y:S04]  /*8050*/  LEA R2, P0, R101.reuse, R118, 0x1 ;  /* 0x0000007665027211 */ /* 0x042fe800078008ff */
[----:B------:R-:W-:Y:S05]  /*8060*/  LEA.HI.X R3, R101, R117, R100, 0x1, P0 ;  /* 0x0000007565037211 */ /* 0x000fea00000f0c64 */
[----:B-----5:R1:W-:Y:S04]  /*8070*/  STG.E.128 [R2.64], R40 ;  /* 0x0000002802007986 */ /* 0x0203e8000c101d06 */
.L_x_2897:
[----:B------:R-:W-:Y:S05]  /*8080*/  BSYNC B1 ;  /* 0x0000000000017941 */ /* 0x000fea0003800000 */
.L_x_2896:
        /* <DEDUP_REMOVED lines=93> */
.L_x_2907:
[----:B------:R-:W-:Y:S05]  /*8660*/  BSYNC B0 ;  /* 0x0000000000007941 */ /* 0x000fea0003800000 */
.L_x_2906:
        /* <DEDUP_REMOVED lines=93> */
.L_x_2909:
[----:B------:R-:W-:Y:S05]  /*8c40*/  BSYNC B0 ;  /* 0x0000000000007941 */ /* 0x000fea0003800000 */
.L_x_2908:
        /* <DEDUP_REMOVED lines=12> */
[----:B-1----:R-:W-:Y:S01]  /*8d10*/  IMAD.MOV.U32 R4, RZ, RZ, RZ ;  /* 0x000000ffff047224 */ /* 0x002fe200078e00ff */
        /* <DEDUP_REMOVED lines=79> */
.L_x_2911:
[----:B------:R-:W-:Y:S05]  /*9210*/  BSYNC B0 ;  /* 0x0000000000007941 */ /* 0x000fea0003800000 */
.L_x_2910:
[C---:B-1----:R-:W-:Y:S04]  /*9220*/  LEA R2, P0, R109.reuse, R118, 0x1 ;  /* 0x000000766d027211 */ /* 0x042fe800078008ff */
[----:B------:R-:W-:Y:S05]  /*9230*/  LEA.HI.X R3, R109, R117, R108, 0x1, P0 ;  /* 0x000000756d037211 */ /* 0x000fea00000f0c6c */
[----:B-----5:R1:W-:Y:S04]  /*9240*/  STG.E.128 [R2.64], R8 ;  /* 0x0000000802007986 */ /* 0x0203e8000c101d06 */
.L_x_2905:
[----:B------:R-:W-:Y:S05]  /*9250*/  BSYNC B1 ;  /* 0x0000000000017941 */ /* 0x000fea0003800000 */
.L_x_2904:
        /* <DEDUP_REMOVED lines=8> */
.L_x_2869:
        /* <DEDUP_REMOVED lines=42> */
.L_x_2879:
        /* <DEDUP_REMOVED lines=80> */
.L_x_2912:
        /* <DEDUP_REMOVED lines=9> */
.L_x_2913:
[----:B------:R-:W-:Y:S04]  /*9b10*/  IADD3 R13, R13, -0x1, RZ ;  /* 0xffffffff0d0d7810 */ /* 0x000fe80007ffe0ff */
[----:B------:R-:W-:Y:S11]  /*9b20*/  ISETP.GT.AND P0, PT, R13, R88, PT ;  /* 0x000000580d00720c */ /* 0x000ff60003f04270 */
[----:B------:R-:W-:Y:S02]  /*9b30*/  @!UPT UIADD3 URZ, URZ, URZ, URZ ;  /* 0x0000003f3f3ff290 */ /* 0x000fe4000fffe03f */
[----:B------:R-:W-:-:S05]  /*9b40*/  @P0 BRA `(.L_x_2914) ;  /* 0xffff88a000000947 */ /* 0x000fca000383ffff */
.L_x_2868:
        /* <DEDUP_REMOVED lines=13> */
[C---:B------:R-:W-:Y:S01]  /*9c20*/  IADD3 R2, P0, R156.reuse, UR4, RZ ;  /* 0x000000049c027c10 */ /* 0x040fe2000ff1e0ff */
[----:B------:R-:W-:Y:S01]  /*9c30*/  ULDC.U8 UR4, c[0x0][0x313] ;  /* 0x0000c4c000047ab9 */ /* 0x000fe20000000000 */
[----:B------:R-:W-:Y:S01]  /*9c40*/  LEA R16, P1, R156, c[0x0][0x160], 0x1 ;  /* 0x000058009c107a11 */ /* 0x000fe200078208ff */
[----:B------:R-:W-:Y:S01]  /*9c50*/  IMAD.IADD R3, R151, 0x1, -R66 ;  /* 0x0000000197037824 */ /* 0x000fe200078e0a42 */
[----:B----4-:R-:W-:Y:S02]  /*9c60*/  IADD3.X R7, R74, UR5, RZ, P0, !PT ;  /* 0x000000054a077c10 */ /* 0x010fe400087fe4ff */
[----:B------:R-:W-:Y:S02]  /*9c70*/  ISETP.NE.AND P0, PT, RZ, UR4, PT ;  /* 0x00000004ff007c0c */ /* 0x000fe4000bf05270 */
[----:B------:R-:W-:Y:S02]  /*9c80*/  LEA.HI.X R17, R156, c[0x0][0x164], R74, 0x1, P1 ;  /* 0x000059009c117a11 */ /* 0x000fe400008f0c4a */
[----:B------:R-:W-:-:S02]  /*9c90*/  LEA R24, P3, R2, c[0x0][0x160], 0x1 ;  /* 0x0000580002187a11 */ /* 0x000fc400078608ff */
[----:B------:R-:W-:Y:S02]  /*9ca0*/  ISETP.GE.AND P1, PT, R148, R3, PT ;  /* 0x000000039400720c */ /* 0x000fe40003f26270 */
[----:B------:R-:W-:Y:S02]  /*9cb0*/  LEA.HI.X R25, R2, c[0x0][0x164], R7, 0x1, P3 ;  /* 0x0000590002197a11 */ /* 0x000fe400018f0c07 */
[----:B------:R-:W-:Y:S02]  /*9cc0*/  ISETP.GT.AND P1, PT, R63, -0x4, !P1 ;  /* 0xfffffffc3f00780c */ /* 0x000fe40004f24270 */
[----:B---3--:R-:W-:-:S05]  /*9cd0*/  IADD3 R0, R0, R75, R66 ;  /* 0x0000004b00007210 */ /* 0x008fca0007ffe042 */
[----:B------:R-:W-:-:S05]  /*9ce0*/  IMAD R5, R79, R0, RZ ;  /* 0x000000004f057224 */ /* 0x000fca00078e02ff */
[-C--:B------:R-:W-:Y:S02]  /*9cf0*/  IADD3 R20, P5, R80, R5.reuse, RZ ;  /* 0x0000000550147210 */ /* 0x080fe40007fbe0ff */
[----:B------:R-:W-:Y:S02]  /*9d00*/  IADD3 R0, P4, R78, R5, RZ ;  /* 0x000000054e007210 */ /* 0x000fe40007f9e0ff */
[----:B------:R-:W-:-:S05]  /*9d10*/  SHF.R.S32.HI R5, RZ, 0x1f, R5 ;  /* 0x0000001fff057819 */ /* 0x000fca0000011405 */
[--C-:B------:R-:W-:Y:S02]  /*9d20*/  IMAD.X R77, R77, 0x1, R5.reuse, P5 ;  /* 0x000000014d4d7824 */ /* 0x100fe400028e0605 */
        /* <DEDUP_REMOVED lines=52> */
.L_x_2921:
[----:B------:R-:W-:Y:S05]  /*a070*/  BSYNC B0 ;  /* 0x0000000000007941 */ /* 0x000fea0003800000 */
.L_x_2920:
[----:B------:R3:W5:Y:S01]  /*a080*/  LDG.E.128 R12, [R16.64+0x40] ;  /* 0x00004006100c7981 */ /* 0x000762000c1e1d00 */
[----:B------:R-:W-:Y:S01]  /*a090*/  IADD3 R0, R18, 0x20, RZ ;  /* 0x0000002012007810 */ /* 0x000fe20007ffe0ff */
[----:B------:R-:W-:Y:S02]  /*a0a0*/  BSSY B0, `(.L_x_2922) ;  /* 0x000002b000007945 */ /* 0x000fe40003800000 */
[----:B-----5:R3:W-:Y:S01]  /*a0b0*/  STS.64 [R152], R8 ;  /* 0x0000000898007388 */ /* 0x0207e20000000a00 */
[----:B------:R-:W-:-:S03]  /*a0c0*/  ISETP.GE.AND P0, PT, R0, c[0x0][0x230], PT ;  /* 0x00008c0000007a0c */ /* 0x000fc60003f06270 */
[----:B------:R3:W-:Y:S10]  /*a0d0*/  STS.64 [R152+0x8], R10 ;  /* 0x0000080a98007388 */ /* 0x0007f40000000a00 */
[----:B------:R-:W-:Y:S05]  /*a0e0*/  @P0 BRA `(.L_x_2923) ;  /* 0x0000026000000947 */ /* 0x000fea0003800000 */
[----:B------:R-:W4:Y:S04]  /*a0f0*/  LDG.E.64 R4, [R26.64+0x20] ;  /* 0x000020061a047981 */ /* 0x000f28000c1e1b00 */
[----:B------:R-:W5:Y:S01]  /*a100*/  LDG.E.64 R6, [R22.64+0x20] ;  /* 0x0000200616067981 */ /* 0x000f62000c1e1b00 */
[----:B------:R-:W-:-:S02]  /*a110*/  LOP3.LUT R0, R13, 0xffff0000, RZ, 0xc0, !PT ;  /* 0xffff00000d007812 */ /* 0x000fc400078ec0ff */
[----:B------:R-:W-:Y:S02]  /*a120*/  SHF.L.U32 R2, R13, 0x10, RZ ;  /* 0x000000100d027819 */ /* 0x000fe400000006ff */
[C---:B---3--:R-:W-:Y:S02]  /*a130*/  SHF.L.U32 R11, R15.reuse, 0x10, RZ ;  /* 0x000000100f0b7819 */ /* 0x048fe400000006ff */
[----:B------:R-:W-:Y:S02]  /*a140*/  LOP3.LUT R10, R15, 0xffff0000, RZ, 0xc0, !PT ;  /* 0xffff00000f0a7812 */ /* 0x000fe400078ec0ff */
[C---:B------:R-:W-:Y:S02]  /*a150*/  SHF.L.U32 R8, R12.reuse, 0x10, RZ ;  /* 0x000000100c087819 */ /* 0x040fe400000006ff */
[----:B------:R-:W-:Y:S01]  /*a160*/  LOP3.LUT R13, R12, 0xffff0000, RZ, 0xc0, !PT ;  /* 0xffff00000c0d7812 */ /* 0x000fe200078ec0ff */
[C---:B------:R-:W-:Y:S01]  /*a170*/  IMAD.U32 R12, R14.reuse, 0x10000, RZ ;  /* 0x000100000e0c7824 */ /* 0x040fe200078e00ff */
[----:B------:R-:W-:-:S02]  /*a180*/  LOP3.LUT R28, R14, 0xffff0000, RZ, 0xc0, !PT ;  /* 0xffff00000e1c7812 */ /* 0x000fc400078ec0ff */
[----:B----4-:R-:W-:Y:S02]  /*a190*/  LOP3.LUT R9, R4, 0xffff0000, RZ, 0xc0, !PT ;  /* 0xffff000004097812 */ /* 0x010fe400078ec0ff */
[C---:B------:R-:W-:Y:S01]  /*a1a0*/  LOP3.LUT R14, R5.reuse, 0xffff0000, RZ, 0xc0, !PT ;  /* 0xffff0000050e7812 */ /* 0x040fe200078ec0ff */
[----:B------:R-:W-:Y:S01]  /*a1b0*/  IMAD.U32 R5, R5, 0x10000, RZ ;  /* 0x0001000005057824 */ /* 0x000fe200078e00ff */
[----:B-----5:R-:W-:Y:S01]  /*a1c0*/  LOP3.LUT R29, R6, 0xffff0000, RZ, 0xc0, !PT ;  /* 0xffff0000061d7812 */ /* 0x020fe200078ec0ff */
[-C--:B------:R-:W-:Y:S01]  /*a1d0*/  FMUL.FTZ R15, R0, R9.reuse ;  /* 0x00000009000f7220 */ /* 0x080fe20000410000 */
[----:B------:R-:W-:Y:S01]  /*a1e0*/  SHF.L.U32 R4, R4, 0x10, RZ ;  /* 0x0000001004047819 */ /* 0x000fe200000006ff */
[C---:B------:R-:W-:Y:S01]  /*a1f0*/  FMUL.FTZ R9, R2.reuse, R9 ;  /* 0x0000000902097220 */ /* 0x040fe20000410000 */
[C---:B------:R-:W-:Y:S01]  /*a200*/  LOP3.LUT R21, R7.reuse, 0xffff0000, RZ, 0xc0, !PT ;  /* 0xffff000007157812 */ /* 0x040fe200078ec0ff */
[-C--:B------:R-:W-:Y:S01]  /*a210*/  FFMA.FTZ R15, R2, R29.reuse, -R15 ;  /* 0x0000001d020f7223 */ /* 0x080fe2000001080f */
[----:B------:R-:W-:Y:S01]  /*a220*/  SHF.L.U32 R6, R6, 0x10, RZ ;  /* 0x0000001006067819 */ /* 0x000fe200000006ff */
[----:B------:R-:W-:Y:S01]  /*a230*/  FFMA.FTZ R0, R0, R29, R9 ;  /* 0x0000001d00007223 */ /* 0x000fe20000010009 */
[----:B------:R-:W-:Y:S01]  /*a240*/  SHF.L.U32 R9, R7, 0x10, RZ ;  /* 0x0000001007097819 */ /* 0x000fe200000006ff */
[----:B------:R-:W-:-:S02]  /*a250*/  FMUL.FTZ R30, R10, R14 ;  /* 0x0000000e0a1e7220 */ /* 0x000fc40000410000 */
[----:B------:R-:W-:Y:S02]  /*a260*/  FMUL.FTZ R7, R13, R4 ;  /* 0x000000040d077220 */ /* 0x000fe40000410000 */
[-C--:B------:R-:W-:Y:S02]  /*a270*/  FMUL.FTZ R2, R28, R5.reuse ;  /* 0x000000051c027220 */ /* 0x080fe40000410000 */
[C---:B------:R-:W-:Y:S02]  /*a280*/  FMUL.FTZ R14, R11.reuse, R14 ;  /* 0x0000000e0b0e7220 */ /* 0x040fe40000410000 */
[----:B------:R-:W-:Y:S02]  /*a290*/  FMUL.FTZ R4, R8, R4 ;  /* 0x0000000408047220 */ /* 0x000fe40000410000 */
[----:B------:R-:W-:Y:S02]  /*a2a0*/  FMUL.FTZ R5, R12, R5 ;  /* 0x000000050c057220 */ /* 0x000fe40000410000 */
[----:B------:R-:W-:-:S02]  /*a2b0*/  FFMA.FTZ R30, R11, R21, -R30 ;  /* 0x000000150b1e7223 */ /* 0x000fc4000001081e */
[----:B------:R-:W-:Y:S02]  /*a2c0*/  FFMA.FTZ R21, R10, R21, R14 ;  /* 0x000000150a157223 */ /* 0x000fe4000001000e */
[-C--:B------:R-:W-:Y:S02]  /*a2d0*/  FFMA.FTZ R7, R8, R6.reuse, -R7 ;  /* 0x0000000608077223 */ /* 0x080fe40000010807 */
[----:B------:R-:W-:Y:S01]  /*a2e0*/  FFMA.FTZ R4, R13, R6, R4 ;  /* 0x000000060d047223 */ /* 0x000fe20000010004 */
[----:B------:R-:W-:Y:S01]  /*a2f0*/  F2FP.BF16.PACK_AB R13, R0, R15 ;  /* 0x0000000f000d723e */ /* 0x000fe200000010ff */
[-C--:B------:R-:W-:Y:S01]  /*a300*/  FFMA.FTZ R2, R12, R9.reuse, -R2 ;  /* 0x000000090c027223 */ /* 0x080fe20000010802 */
[----:B------:R-:W-:Y:S01]  /*a310*/  F2FP.BF16.PACK_AB R15, R21, R30 ;  /* 0x0000001e150f723e */ /* 0x000fe200000010ff */
[----:B------:R-:W-:Y:S01]  /*a320*/  FFMA.FTZ R5, R28, R9, R5 ;  /* 0x000000091c057223 */ /* 0x000fe20000010005 */
[----:B------:R-:W-:-:S04]  /*a330*/  F2FP.BF16.PACK_AB R12, R4, R7 ;  /* 0x00000007040c723e */ /* 0x000fc800000010ff */
[----:B------:R-:W-:Y:S02]  /*a340*/  F2FP.BF16.PACK_AB R14, R5, R2 ;  /* 0x00000002050e723e */ /* 0x000fe400000010ff */
.L_x_2923:
[----:B------:R-:W-:Y:S05]  /*a350*/  BSYNC B0 ;  /* 0x0000000000007941 */ /* 0x000fea0003800000 */
.L_x_2922:
        /* <DEDUP_REMOVED lines=17> */
[C---:B-1----:R-:W-:Y:S01]  /*a470*/  LOP3.LUT R17, R5.reuse, 0xffff0000, RZ, 0xc0, !PT ;  /* 0xffff000005117812 */ /* 0x042fe200078ec0ff */
        /* <DEDUP_REMOVED lines=26> */
.L_x_2925:
[----:B------:R-:W-:Y:S05]  /*a620*/  BSYNC B0 ;  /* 0x0000000000007941 */ /* 0x000fea0003800000 */
.L_x_2924:
[----:B-----5:R4:W-:Y:S02]  /*a630*/  STS.128 [R152+0x2000], R8 ;  /* 0x0020000898007388 */ /* 0x0209e40000000c00 */
.L_x_2919:
[----:B------:R-:W-:Y:S05]  /*a640*/  BSYNC B1 ;  /* 0x0000000000017941 */ /* 0x000fea0003800000 */
.L_x_2918:
[----:B-1-3--:R-:W-:-:S04]  /*a650*/  IADD3 R16, R148, 0x20, RZ ;  /* 0x0000002094107810 */ /* 0x00afc80007ffe0ff */
        /* <DEDUP_REMOVED lines=15> */
[----:B------:R-:W3:Y:S04]  /*a750*/  LDG.E.64 R2, [R20.64] ;  /* 0x0000000614027981 */ /* 0x000ee8000c1e1b00 */
[----:B------:R-:W4:Y:S01]  /*a760*/  LDG.E.64 R4, [R6.64] ;  /* 0x0000000606047981 */ /* 0x000f22000c1e1b00 */
        /* <DEDUP_REMOVED lines=8> */
[----:B---3--:R-:W-:Y:S02]  /*a7f0*/  LOP3.LUT R11, R2, 0xffff0000, RZ, 0xc0, !PT ;  /* 0xffff0000020b7812 */ /* 0x008fe400078ec0ff */
[C---:B------:R-:W-:Y:S01]  /*a800*/  LOP3.LUT R10, R3.reuse, 0xffff0000, RZ, 0xc0, !PT ;  /* 0xffff0000030a7812 */ /* 0x040fe200078ec0ff */
[----:B------:R-:W-:Y:S01]  /*a810*/  IMAD.U32 R3, R3, 0x10000, RZ ;  /* 0x0001000003037824 */ /* 0x000fe200078e00ff */
[----:B----4-:R-:W-:Y:S01]  /*a820*/  LOP3.LUT R22, R5, 0xffff0000, RZ, 0xc0, !PT ;  /* 0xffff000005167812 */ /* 0x010fe200078ec0ff */
[-C--:B------:R-:W-:Y:S01]  /*a830*/  FMUL.FTZ R17, R0, R11.reuse ;  /* 0x0000000b00117220 */ /* 0x080fe20000410000 */
[----:B------:R-:W-:Y:S01]  /*a840*/  SHF.L.U32 R2, R2, 0x10, RZ ;  /* 0x0000001002027819 */ /* 0x000fe200000006ff */
[----:B------:R-:W-:Y:S01]  /*a850*/  FMUL.FTZ R27, R12, R11 ;  /* 0x0000000b0c1b7220 */ /* 0x000fe20000410000 */
[----:B------:R-:W-:Y:S01]  /*a860*/  LOP3.LUT R23, R4, 0xffff0000, RZ, 0xc0, !PT ;  /* 0xffff000004177812 */ /* 0x000fe200078ec0ff */
[-C--:B------:R-:W-:Y:S01]  /*a870*/  FMUL.FTZ R11, R8, R10.reuse ;  /* 0x0000000a080b7220 */ /* 0x080fe20000410000 */
[----:B------:R-:W-:Y:S01]  /*a880*/  SHF.L.U32 R4, R4, 0x10, RZ ;  /* 0x0000001004047819 */ /* 0x000fe200000006ff */
[----:B------:R-:W-:-:S02]  /*a890*/  FMUL.FTZ R29, R13, R10 ;  /* 0x0000000a0d1d7220 */ /* 0x000fc40000410000 */
        /* <DEDUP_REMOVED lines=17> */
.L_x_2928:
[----:B------:R-:W-:Y:S05]  /*a9b0*/  BSYNC B0 ;  /* 0x0000000000007941 */ /* 0x000fea0003800000 */
.L_x_2927:
[----:B------:R3:W5:Y:S01]  /*a9c0*/  LDG.E.128 R12, [R24.64+0x40] ;  /* 0x00004006180c7981 */ /* 0x000762000c1e1d00 */
[----:B------:R-:W-:Y:S01]  /*a9d0*/  IADD3 R0, R18, 0x20, RZ ;  /* 0x0000002012007810 */ /* 0x000fe20007ffe0ff */
[----:B------:R-:W-:Y:S02]  /*a9e0*/  BSSY B0, `(.L_x_2929) ;  /* 0x000002a000007945 */ /* 0x000fe40003800000 */
[----:B-----5:R3:W-:Y:S01]  /*a9f0*/  STS.128 [R152+0x800], R8 ;  /* 0x0008000898007388 */ /* 0x0207e20000000c00 */
[----:B------:R-:W-:-:S13]  /*aa00*/  ISETP.GE.AND P0, PT, R0, c[0x0][0x230], PT ;  /* 0x00008c0000007a0c */ /* 0x000fda0003f06270 */
[----:B------:R-:W-:Y:S05]  /*aa10*/  @P0 BRA `(.L_x_2930) ;  /* 0x0000026000000947 */ /* 0x000fea0003800000 */
[----:B------:R-:W4:Y:S04]  /*aa20*/  LDG.E.64 R2, [R20.64+0x20] ;  /* 0x0000200614027981 */ /* 0x000f28000c1e1b00 */
[----:B------:R-:W5:Y:S01]  /*aa30*/  LDG.E.64 R4, [R6.64+0x20] ;  /* 0x0000200606047981 */ /* 0x000f62000c1e1b00 */
        /* <DEDUP_REMOVED lines=8> */
[C---:B----4-:R-:W-:Y:S02]  /*aac0*/  LOP3.LUT R11, R2.reuse, 0xffff0000, RZ, 0xc0, !PT ;  /* 0xffff0000020b7812 */ /* 0x050fe400078ec0ff */
[----:B------:R-:W-:Y:S02]  /*aad0*/  SHF.L.U32 R2, R2, 0x10, RZ ;  /* 0x0000001002027819 */ /* 0x000fe400000006ff */
[----:B-----5:R-:W-:Y:S01]  /*aae0*/  LOP3.LUT R29, R4, 0xffff0000, RZ, 0xc0, !PT ;  /* 0xffff0000041d7812 */ /* 0x020fe200078ec0ff */
        /* <DEDUP_REMOVED lines=25> */
.L_x_2930:
[----:B------:R-:W-:Y:S05]  /*ac80*/  BSYNC B0 ;  /* 0x0000000000007941 */ /* 0x000fea0003800000 */
.L_x_2929:
[----:B-1-3--:R-:W5:Y:S01]  /*ac90*/  LDG.E.128 R24, [R24.64+0x80] ;  /* 0x0000800618187981 */ /* 0x00af62000c1e1d00 */
[----:B------:R-:W-:Y:S01]  /*aca0*/  IADD3 R18, R18, 0x40, RZ ;  /* 0x0000004012127810 */ /* 0x000fe20007ffe0ff */
[----:B------:R-:W-:Y:S02]  /*acb0*/  BSSY B0, `(.L_x_2931) ;  /* 0x000002a000007945 */ /* 0x000fe40003800000 */
[----:B------:R1:W-:Y:S01]  /*acc0*/  STS.128 [R152+0x1800], R12 ;  /* 0x0018000c98007388 */ /* 0x0003e20000000c00 */
[----:B------:R-:W-:-:S13]  /*acd0*/  ISETP.GE.AND P0, PT, R18, c[0x0][0x230], PT ;  /* 0x00008c0012007a0c */ /* 0x000fda0003f06270 */
[----:B------:R-:W-:Y:S05]  /*ace0*/  @P0 BRA `(.L_x_2932) ;  /* 0x0000026000000947 */ /* 0x000fea0003800000 */
[----:B------:R-:W3:Y:S04]  /*acf0*/  LDG.E.64 R2, [R20.64+0x40] ;  /* 0x0000400614027981 */ /* 0x000ee8000c1e1b00 */
[----:B------:R-:W4:Y:S01]  /*ad00*/  LDG.E.64 R4, [R6.64+0x40] ;  /* 0x0000400606047981 */ /* 0x000f22000c1e1b00 */
[C---:B-----5:R-:W-:Y:S01]  /*ad10*/  LOP3.LUT R0, R25.reuse, 0xffff0000, RZ, 0xc0, !PT ;  /* 0xffff000019007812 */ /* 0x060fe200078ec0ff */
[----:B-1----:R-:W-:Y:S01]  /*ad20*/  IMAD.U32 R13, R26, 0x10000, RZ ;  /* 0x000100001a0d7824 */ /* 0x002fe200078e00ff */
[----:B------:R-:W-:Y:S02]  /*ad30*/  SHF.L.U32 R8, R25, 0x10, RZ ;  /* 0x0000001019087819 */ /* 0x000fe400000006ff */
[C---:B------:R-:W-:Y:S02]  /*ad40*/  SHF.L.U32 R9, R24.reuse, 0x10, RZ ;  /* 0x0000001018097819 */ /* 0x040fe400000006ff */
[----:B------:R-:W-:-:S02]  /*ad50*/  LOP3.LUT R24, R24, 0xffff0000, RZ, 0xc0, !PT ;  /* 0xffff000018187812 */ /* 0x000fc400078ec0ff */
[C---:B------:R-:W-:Y:S02]  /*ad60*/  LOP3.LUT R10, R27.reuse, 0xffff0000, RZ, 0xc0, !PT ;  /* 0xffff00001b0a7812 */ /* 0x040fe400078ec0ff */
[----:B------:R-:W-:Y:S02]  /*ad70*/  LOP3.LUT R26, R26, 0xffff0000, RZ, 0xc0, !PT ;  /* 0xffff00001a1a7812 */ /* 0x000fe400078ec0ff */
[----:B------:R-:W-:Y:S02]  /*ad80*/  SHF.L.U32 R12, R27, 0x10, RZ ;  /* 0x000000101b0c7819 */ /* 0x000fe400000006ff */
[C---:B---3--:R-:W-:Y:S02]  /*ad90*/  LOP3.LUT R11, R2.reuse, 0xffff0000, RZ, 0xc0, !PT ;  /* 0xffff0000020b7812 */ /* 0x048fe400078ec0ff */
[----:B------:R-:W-:Y:S02]  /*ada0*/  SHF.L.U32 R2, R2, 0x10, RZ ;  /* 0x0000001002027819 */ /* 0x000fe400000006ff */
[----:B----4-:R-:W-:Y:S01]  /*adb0*/  LOP3.LUT R19, R4, 0xffff0000, RZ, 0xc0, !PT ;  /* 0xffff000004137812 */ /* 0x010fe200078ec0ff */
        /* <DEDUP_REMOVED lines=25> */
.L_x_2932:
[----:B------:R-:W-:Y:S05]  /*af50*/  BSYNC B0 ;  /* 0x0000000000007941 */ /* 0x000fea0003800000 */
.L_x_2931:
[----:B-----5:R3:W-:Y:S01]  /*af60*/  STS.128 [R152+0x2800], R24 ;  /* 0x0028001898007388 */ /* 0x0207e20000000c00 */
[----:B------:R-:W-:Y:S05]  /*af70*/  BRA `(.L_x_2926) ;  /* 0x000023b000007947 */ /* 0x000fea0003800000 */
.L_x_2917:
        /* <DEDUP_REMOVED lines=10> */
[--C-:B------:R-:W-:Y:S02]  /*b020*/  @P0 SHF.R.S32.HI R6, RZ, 0x1, R82.reuse ;  /* 0x00000001ff060819 */ /* 0x100fe40000011452 */
[----:B------:R-:W-:Y:S02]  /*b030*/  @P0 IADD3 R5, -R4, RZ, RZ ;  /* 0x000000ff04050210 */ /* 0x000fe40007ffe1ff */
[----:B------:R-:W-:Y:S01]  /*b040*/  @P0 SHF.R.S32.HI R20, RZ, 0x1, R82 ;  /* 0x00000001ff140819 */ /* 0x000fe20000011452 */
[----:B------:R-:W-:Y:S01]  /*b050*/  @P0 IMAD.MOV R7, RZ, RZ, -R6 ;  /* 0x000000ffff070224 */ /* 0x000fe200078e0a06 */
[----:B------:R-:W-:Y:S01]  /*b060*/  IADD3 R13, P1, R5, R0, RZ ;  /* 0x00000000050d7210 */ /* 0x000fe20007f3e0ff */
[----:B------:R-:W-:Y:S02]  /*b070*/  IMAD.MOV.U32 R21, RZ, RZ, RZ ;  /* 0x000000ffff157224 */ /* 0x000fe400078e00ff */
[----:B------:R-:W-:Y:S01]  /*b080*/  IMAD.WIDE R6, R7, 0x2, R16 ;  /* 0x0000000207067825 */ /* 0x000fe200078e0210 */
[----:B------:R-:W-:-:S02]  /*b090*/  LEA.HI.X.SX32 R12, R5, R2, 0x1, P1 ;  /* 0x00000002050c7211 */ /* 0x000fc400008f0eff */
[C---:B------:R-:W-:Y:S02]  /*b0a0*/  LEA R14, P1, R13.reuse, c[0x0][0x2b0], 0x1 ;  /* 0x0000ac000d0e7a11 */ /* 0x040fe400078208ff */
[----:B------:R-:W-:Y:S01]  /*b0b0*/  @P0 IADD3 R21, -R20, RZ, RZ ;  /* 0x000000ff14150210 */ /* 0x000fe20007ffe1ff */
[----:B------:R-:W3:Y:S01]  /*b0c0*/  LDG.E.128 R4, [R6.64] ;  /* 0x0000000606047981 */ /* 0x000ee2000c1e1d00 */
[----:B------:R-:W-:Y:S02]  /*b0d0*/  LEA.HI.X R15, R13, c[0x0][0x2b4], R12, 0x1, P1 ;  /* 0x0000ad000d0f7a11 */ /* 0x000fe400008f0c0c */
[----:B------:R-:W-:-:S04]  /*b0e0*/  IADD3 R20, P1, R21, R0, RZ ;  /* 0x0000000015147210 */ /* 0x000fc80007f3e0ff */
[----:B------:R-:W4:Y:S01]  /*b0f0*/  LDG.E.128 R12, [R14.64] ;  /* 0x000000060e0c7981 */ /* 0x000f22000c1e1d00 */
        /* <DEDUP_REMOVED lines=9> */
[----:B------:R-:W-:Y:S02]  /*b190*/  LOP3.LUT R9, R11, 0xffff0000, RZ, 0xc0, !PT ;  /* 0xffff00000b097812 */ /* 0x000fe400078ec0ff */
[C---:B------:R-:W-:Y:S02]  /*b1a0*/  SHF.L.U32 R28, R10.reuse, 0x10, RZ ;  /* 0x000000100a1c7819 */ /* 0x040fe400000006ff */
        /* <DEDUP_REMOVED lines=8> */
[C---:B----4-:R-:W-:Y:S01]  /*b230*/  IMAD.U32 R7, R13.reuse, 0x10000, RZ ;  /* 0x000100000d077824 */ /* 0x050fe200078e00ff */
[----:B------:R-:W-:Y:S02]  /*b240*/  LOP3.LUT R36, R13, 0xffff0000, RZ, 0xc0, !PT ;  /* 0xffff00000d247812 */ /* 0x000fe400078ec0ff */
[C---:B------:R-:W-:Y:S01]  /*b250*/  SHF.L.U32 R37, R14.reuse, 0x10, RZ ;  /* 0x000000100e257819 */ /* 0x040fe200000006ff */
[----:B------:R-:W-:Y:S01]  /*b260*/  @!P0 FADD.FTZ R7, -R7, -RZ ;  /* 0x800000ff07078221 */ /* 0x000fe20000010100 */
[----:B------:R-:W-:Y:S01]  /*b270*/  LOP3.LUT R13, R14, 0xffff0000, RZ, 0xc0, !PT ;  /* 0xffff00000e0d7812 */ /* 0x000fe200078ec0ff */
[C---:B------:R-:W-:Y:S01]  /*b280*/  IMAD.U32 R14, R15.reuse, 0x10000, RZ ;  /* 0x000100000f0e7824 */ /* 0x040fe200078e00ff */
        /* <DEDUP_REMOVED lines=8> */
[----:B------:R-:W-:Y:S02]  /*b310*/  FMUL.FTZ R14, R5, R14 ;  /* 0x0000000e050e7220 */ /* 0x000fe40000410000 */
        /* <DEDUP_REMOVED lines=8> */
[----:B------:R-:W-:Y:S01]  /*b3a0*/  SHF.L.U32 R20, R22, 0x10, RZ ;  /* 0x0000001016147819 */ /* 0x000fe200000006ff */
[----:B------:R-:W-:-:S02]  /*b3b0*/  FMUL.FTZ R33, R33, R36 ;  /* 0x0000002421217220 */ /* 0x000fc40000410000 */
[----:B------:R-:W-:Y:S02]  /*b3c0*/  @!P0 FADD.FTZ R37, -R37, -RZ ;  /* 0x800000ff25258221 */ /* 0x000fe40000010100 */
[----:B------:R-:W-:Y:S01]  /*b3d0*/  FMUL.FTZ R34, R34, R15 ;  /* 0x0000000f22227220 */ /* 0x000fe20000410000 */
[----:B------:R-:W-:Y:S01]  /*b3e0*/  LOP3.LUT R15, R22, 0xffff0000, RZ, 0xc0, !PT ;  /* 0xffff0000160f7812 */ /* 0x000fe200078ec0ff */
[----:B------:R-:W-:Y:S01]  /*b3f0*/  FMUL.FTZ R11, R11, R12 ;  /* 0x0000000c0b0b7220 */ /* 0x000fe20000410000 */
[C---:B------:R-:W-:Y:S01]  /*b400*/  LOP3.LUT R22, R23.reuse, 0xffff0000, RZ, 0xc0, !PT ;  /* 0xffff000017167812 */ /* 0x040fe200078ec0ff */
[----:B------:R-:W-:Y:S02]  /*b410*/  IMAD.U32 R12, R23, 0x10000, RZ ;  /* 0x00010000170c7824 */ /* 0x000fe400078e00ff */
[----:B------:R-:W-:Y:S02]  /*b420*/  FMUL.FTZ R30, R30, R35 ;  /* 0x000000231e1e7220 */ /* 0x000fe40000410000 */
        /* <DEDUP_REMOVED lines=9> */
[----:B------:R-:W-:Y:S01]  /*b4c0*/  FFMA.FTZ R20, R28, R20, R37 ;  /* 0x000000141c147223 */ /* 0x000fe20000010025 */
[----:B------:R-:W-:Y:S01]  /*b4d0*/  MOV R9, R4 ;  /* 0x0000000400097202 */ /* 0x000fe20000000f00 */
[----:B------:R-:W-:Y:S01]  /*b4e0*/  FFMA.FTZ R13, R10, R15, R13 ;  /* 0x0000000f0a0d7223 */ /* 0x000fe2000001000d */
[----:B------:R-:W-:-:S04]  /*b4f0*/  F2FP.BF16.PACK_AB R8, R6, R7 ;  /* 0x000000070608723e */ /* 0x000fc800000010ff */
[----:B------:R-:W-:Y:S02]  /*b500*/  F2FP.BF16.PACK_AB R10, R13, R20 ;  /* 0x000000140d0a723e */ /* 0x000fe400000010ff */
.L_x_2936:
[----:B------:R-:W-:Y:S05]  /*b510*/  BSYNC B0 ;  /* 0x0000000000007941 */ /* 0x000fea0003800000 */
.L_x_2935:
[----:B------:R3:W5:Y:S01]  /*b520*/  LDG.E.128 R4, [R16.64+0x40] ;  /* 0x0000400610047981 */ /* 0x000762000c1e1d00 */
[----:B------:R-:W-:Y:S01]  /*b530*/  IADD3 R12, R18, 0x20, RZ ;  /* 0x00000020120c7810 */ /* 0x000fe20007ffe0ff */
[----:B------:R-:W-:Y:S02]  /*b540*/  BSSY B0, `(.L_x_2937) ;  /* 0x0000059000007945 */ /* 0x000fe40003800000 */
[----:B-----5:R3:W-:Y:S01]  /*b550*/  STS.64 [R152], R8 ;  /* 0x0000000898007388 */ /* 0x0207e20000000a00 */
[----:B------:R-:W-:-:S03]  /*b560*/  ISETP.GE.AND P0, PT, R12, c[0x0][0x230], PT ;  /* 0x00008c000c007a0c */ /* 0x000fc60003f06270 */
[----:B------:R3:W-:Y:S10]  /*b570*/  STS.64 [R152+0x8], R10 ;  /* 0x0000080a98007388 */ /* 0x0007f40000000a00 */
[----:B------:R-:W-:Y:S05]  /*b580*/  @P0 BRA `(.L_x_2938) ;  /* 0x0000054000000947 */ /* 0x000fea0003800000 */
[----:B------:R-:W-:Y:S01]  /*b590*/  ISETP.GE.AND P0, PT, R12, R79, PT ;  /* 0x0000004f0c00720c */ /* 0x000fe20003f06270 */
[----:B---3--:R-:W-:-:S02]  /*b5a0*/  IMAD.MOV.U32 R9, RZ, RZ, RZ ;  /* 0x000000ffff097224 */ /* 0x008fc400078e00ff */
        /* <DEDUP_REMOVED lines=12> */
[----:B------:R-:W3:Y:S01]  /*b670*/  LDG.E.128 R8, [R10.64+0x40] ;  /* 0x000040060a087981 */ /* 0x000ee2000c1e1d00 */
[----:B------:R-:W-:Y:S02]  /*b680*/  LEA.HI.X R15, R13, c[0x0][0x2b4], R12, 0x1, P1 ;  /* 0x0000ad000d0f7a11 */ /* 0x000fe400008f0c0c */
[----:B------:R-:W-:-:S04]  /*b690*/  IADD3 R20, P1, R21, R0, RZ ;  /* 0x0000000015147210 */ /* 0x000fc80007f3e0ff */
[----:B------:R-:W4:Y:S01]  /*b6a0*/  LDG.E.128 R12, [R14.64+0x40] ;  /* 0x000040060e0c7981 */ /* 0x000f22000c1e1d00 */
        /* <DEDUP_REMOVED lines=16> */
[C---:B------:R-:W-:Y:S02]  /*b7b0*/  SHF.L.U32 R9, R11.reuse, 0x10, RZ ;  /* 0x000000100b097819 */ /* 0x040fe400000006ff */
[----:B------:R-:W-:Y:S01]  /*b7c0*/  LOP3.LUT R34, R11, 0xffff0000, RZ, 0xc0, !PT ;  /* 0xffff00000b227812 */ /* 0x000fe200078ec0ff */
[C---:B----4-:R-:W-:Y:S01]  /*b7d0*/  IMAD.U32 R35, R12.reuse, 0x10000, RZ ;  /* 0x000100000c237824 */ /* 0x050fe200078e00ff */
[----:B------:R-:W-:Y:S01]  /*b7e0*/  LOP3.LUT R11, R12, 0xffff0000, RZ, 0xc0, !PT ;  /* 0xffff00000c0b7812 */ /* 0x000fe200078ec0ff */
[C---:B------:R-:W-:Y:S01]  /*b7f0*/  IMAD.U32 R37, R14.reuse, 0x10000, RZ ;  /* 0x000100000e257824 */ /* 0x040fe200078e00ff */
        /* <DEDUP_REMOVED lines=13> */
[----:B------:R-:W-:-:S02]  /*b8d0*/  @!P0 FADD.FTZ R15, -R15, -RZ ;  /* 0x800000ff0f0f8221 */ /* 0x000fc40000010100 */
[----:B------:R-:W-:Y:S01]  /*b8e0*/  FMUL.FTZ R12, R7, R12 ;  /* 0x0000000c070c7220 */ /* 0x000fe20000410000 */
[----:B-----5:R-:W-:Y:S01]  /*b8f0*/  SHF.L.U32 R7, R21, 0x10, RZ ;  /* 0x0000001015077819 */ /* 0x020fe200000006ff */
[----:B------:R-:W-:Y:S01]  /*b900*/  FMUL.FTZ R11, R8, R11 ;  /* 0x0000000b080b7220 */ /* 0x000fe20000410000 */
[----:B------:R-:W-:Y:S01]  /*b910*/  LOP3.LUT R8, R20, 0xffff0000, RZ, 0xc0, !PT ;  /* 0xffff000014087812 */ /* 0x000fe200078ec0ff */
[----:B------:R-:W-:Y:S01]  /*b920*/  FMUL.FTZ R14, R9, R14 ;  /* 0x0000000e090e7220 */ /* 0x000fe20000410000 */
[----:B------:R-:W-:Y:S01]  /*b930*/  LOP3.LUT R21, R21, 0xffff0000, RZ, 0xc0, !PT ;  /* 0xffff000015157812 */ /* 0x000fe200078ec0ff */
[----:B------:R-:W-:Y:S01]  /*b940*/  FMUL.FTZ R34, R34, R15 ;  /* 0x0000000f22227220 */ /* 0x000fe20000410000 */
[----:B------:R-:W-:Y:S01]  /*b950*/  LOP3.LUT R15, R22, 0xffff0000, RZ, 0xc0, !PT ;  /* 0xffff0000160f7812 */ /* 0x000fe200078ec0ff */
[----:B------:R-:W-:Y:S02]  /*b960*/  IMAD.U32 R9, R20, 0x10000, RZ ;  /* 0x0001000014097824 */ /* 0x000fe400078e00ff */
[----:B------:R-:W-:-:S02]  /*b970*/  FMUL.FTZ R33, R33, R36 ;  /* 0x0000002421217220 */ /* 0x000fc40000410000 */
[----:B------:R-:W-:Y:S01]  /*b980*/  FMUL.FTZ R13, R10, R13 ;  /* 0x0000000d0a0d7220 */ /* 0x000fe20000410000 */
[C---:B------:R-:W-:Y:S01]  /*b990*/  SHF.L.U32 R10, R23.reuse, 0x10, RZ ;  /* 0x00000010170a7819 */ /* 0x040fe200000006ff */
[----:B------:R-:W-:Y:S01]  /*b9a0*/  IMAD.U32 R20, R22, 0x10000, RZ ;  /* 0x0001000016147824 */ /* 0x000fe200078e00ff */
[----:B------:R-:W-:Y:S01]  /*b9b0*/  LOP3.LUT R22, R23, 0xffff0000, RZ, 0xc0, !PT ;  /* 0xffff000017167812 */ /* 0x000fe200078ec0ff */
[----:B------:R-:W-:Y:S02]  /*b9c0*/  @!P0 FADD.FTZ R37, -R37, -RZ ;  /* 0x800000ff25258221 */ /* 0x000fe40000010100 */
[----:B------:R-:W-:Y:S02]  /*b9d0*/  FFMA.FTZ R7, R29, R7, R12 ;  /* 0x000000071d077223 */ /* 0x000fe4000001000c */
[----:B------:R-:W-:Y:S02]  /*b9e0*/  FFMA.FTZ R4, R4, R21, R33 ;  /* 0x0000001504047223 */ /* 0x000fe40000010021 */
[----:B------:R-:W-:-:S02]  /*b9f0*/  FMUL.FTZ R30, R30, R35 ;  /* 0x000000231e1e7220 */ /* 0x000fc40000410000 */
[----:B------:R-:W-:Y:S01]  /*ba00*/  FMUL.FTZ R37, R32, R37 ;  /* 0x0000002520257220 */ /* 0x000fe20000410000 */
[----:B------:R-:W-:Y:S01]  /*ba10*/  F2FP.BF16.PACK_AB R7, R4, R7 ;  /* 0x000000070407723e */ /* 0x000fe200000010ff */
[----:B------:R-:W-:Y:S02]  /*ba20*/  FFMA.FTZ R10, R31, R10, R14 ;  /* 0x0000000a1f0a7223 */ /* 0x000fe4000001000e */
        /* <DEDUP_REMOVED lines=10> */
.L_x_2938:
[----:B------:R-:W-:Y:S05]  /*bad0*/  BSYNC B0 ;  /* 0x0000000000007941 */ /* 0x000fea0003800000 */
.L_x_2937:
[----:B------:R4:W5:Y:S01]  /*bae0*/  LDG.E.128 R20, [R16.64+0x80] ;  /* 0x0000800610147981 */ /* 0x000962000c1e1d00 */
[----:B---3--:R-:W-:Y:S01]  /*baf0*/  IADD3 R8, R18, 0x40, RZ ;  /* 0x0000004012087810 */ /* 0x008fe20007ffe0ff */
[----:B------:R-:W-:Y:S02]  /*bb00*/  BSSY B0, `(.L_x_2939) ;  /* 0x0000056000007945 */ /* 0x000fe40003800000 */
[----:B------:R4:W-:Y:S01]  /*bb10*/  STS.128 [R152+0x1000], R4 ;  /* 0x0010000498007388 */ /* 0x0009e20000000c00 */
[----:B------:R-:W-:-:S13]  /*bb20*/  ISETP.GE.AND P0, PT, R8, c[0x0][0x230], PT ;  /* 0x00008c0008007a0c */ /* 0x000fda0003f06270 */
[----:B------:R-:W-:Y:S05]  /*bb30*/  @P0 BRA `(.L_x_2940) ;  /* 0x0000052000000947 */ /* 0x000fea0003800000 */
[----:B------:R-:W-:Y:S01]  /*bb40*/  ISETP.GE.AND P0, PT, R8, R79, PT ;  /* 0x0000004f0800720c */ /* 0x000fe20003f06270 */
[----:B----4-:R-:W-:Y:S02]  /*bb50*/  IMAD.MOV.U32 R5, RZ, RZ, RZ ;  /* 0x000000ffff057224 */ /* 0x010fe400078e00ff */
        /* <DEDUP_REMOVED lines=10> */
[----:B------:R-:W-:Y:S02]  /*bc00*/  LEA R10, P1, R8, c[0x0][0x2b0], 0x1 ;  /* 0x0000ac00080a7a11 */ /* 0x000fe400078208ff */
        /* <DEDUP_REMOVED lines=8> */
[----:B--2---:R-:W2:Y:S01]  /*bc90*/  LDG.E.128 R12, [R14.64+0x80] ;  /* 0x000080060e0c7981 */ /* 0x004ea2000c1e1d00 */
[C---:B-----5:R-:W-:Y:S01]  /*bca0*/  IMAD.U32 R26, R20.reuse, 0x10000, RZ ;  /* 0x00010000141a7824 */ /* 0x060fe200078e00ff */
[----:B-1----:R-:W-:Y:S01]  /*bcb0*/  LOP3.LUT R17, R20, 0xffff0000, RZ, 0xc0, !PT ;  /* 0xffff000014117812 */ /* 0x002fe200078ec0ff */
        /* <DEDUP_REMOVED lines=29> */
[----:B--2---:R-:W-:Y:S01]  /*be90*/  SHF.L.U32 R10, R15, 0x10, RZ ;  /* 0x000000100f0a7819 */ /* 0x004fe200000006ff */
[----:B------:R-:W-:Y:S01]  /*bea0*/  FMUL.FTZ R23, R23, R32 ;  /* 0x0000002017177220 */ /* 0x000fe20000410000 */
[C---:B------:R-:W-:Y:S01]  /*beb0*/  LOP3.LUT R32, R13.reuse, 0xffff0000, RZ, 0xc0, !PT ;  /* 0xffff00000d207812 */ /* 0x040fe200078ec0ff */
[----:B------:R-:W-:Y:S01]  /*bec0*/  FMUL.FTZ R7, R4, R7 ;  /* 0x0000000704077220 */ /* 0x000fe20000410000 */
[----:B------:R-:W-:Y:S01]  /*bed0*/  SHF.L.U32 R4, R13, 0x10, RZ ;  /* 0x000000100d047819 */ /* 0x000fe200000006ff */
[----:B------:R-:W-:-:S02]  /*bee0*/  @!P0 FADD.FTZ R11, -R11, -RZ ;  /* 0x800000ff0b0b8221 */ /* 0x000fc40000010100 */
[----:B------:R-:W-:Y:S02]  /*bef0*/  FMUL.FTZ R6, R6, R9 ;  /* 0x0000000906067220 */ /* 0x000fe40000410000 */
[----:B------:R-:W-:Y:S01]  /*bf00*/  FMUL.FTZ R8, R5, R8 ;  /* 0x0000000805087220 */ /* 0x000fe20000410000 */
[C---:B------:R-:W-:Y:S01]  /*bf10*/  LOP3.LUT R5, R12.reuse, 0xffff0000, RZ, 0xc0, !PT ;  /* 0xffff00000c057812 */ /* 0x040fe200078ec0ff */
[----:B------:R-:W-:Y:S01]  /*bf20*/  IMAD.U32 R9, R12, 0x10000, RZ ;  /* 0x000100000c097824 */ /* 0x000fe200078e00ff */
[C---:B------:R-:W-:Y:S01]  /*bf30*/  LOP3.LUT R12, R14.reuse, 0xffff0000, RZ, 0xc0, !PT ;  /* 0xffff00000e0c7812 */ /* 0x040fe200078ec0ff */
[----:B------:R-:W-:Y:S01]  /*bf40*/  IMAD.U32 R13, R14, 0x10000, RZ ;  /* 0x000100000e0d7824 */ /* 0x000fe200078e00ff */
[----:B------:R-:W-:Y:S01]  /*bf50*/  LOP3.LUT R14, R15, 0xffff0000, RZ, 0xc0, !PT ;  /* 0xffff00000f0e7812 */ /* 0x000fe200078ec0ff */
[----:B------:R-:W-:Y:S02]  /*bf60*/  FMUL.FTZ R22, R22, R33 ;  /* 0x0000002116167220 */ /* 0x000fe40000410000 */
        /* <DEDUP_REMOVED lines=15> */
.L_x_2940:
[----:B------:R-:W-:Y:S05]  /*c060*/  BSYNC B0 ;  /* 0x0000000000007941 */ /* 0x000fea0003800000 */
.L_x_2939:
[----:B-----5:R3:W-:Y:S02]  /*c070*/  STS.128 [R152+0x2000], R20 ;  /* 0x0020001498007388 */ /* 0x0207e40000000c00 */
.L_x_2934:
[----:B------:R-:W-:Y:S05]  /*c080*/  BSYNC B1 ;  /* 0x0000000000017941 */ /* 0x000fea0003800000 */
.L_x_2933:
[----:B-1--4-:R-:W-:-:S04]  /*c090*/  IADD3 R16, R148, 0x20, RZ ;  /* 0x0000002094107810 */ /* 0x012fc80007ffe0ff */
[----:B------:R-:W-:-:S04]  /*c0a0*/  ISETP.GE.AND P0, PT, R16, R3, PT ;  /* 0x000000031000720c */ /* 0x000fc80003f06270 */
[----:B------:R-:W-:-:S13]  /*c0b0*/  ISETP.LT.OR P0, PT, R63, -0x83, P0 ;  /* 0xffffff7d3f00780c */ /* 0x000fda0000701670 */
[----:B------:R-:W-:Y:S05]  /*c0c0*/  @P0 BRA `(.L_x_2926) ;  /* 0x0000126000000947 */ /* 0x000fea0003800000 */
[----:B------:R1:W5:Y:S01]  /*c0d0*/  LDG.E.128 R4, [R24.64] ;  /* 0x0000000618047981 */ /* 0x000362000c1e1d00 */
[----:B------:R-:W-:Y:S01]  /*c0e0*/  ISETP.GE.AND P0, PT, R18, c[0x0][0x230], PT ;  /* 0x00008c0012007a0c */ /* 0x000fe20003f06270 */
[----:B------:R-:W-:-:S12]  /*c0f0*/  BSSY B0, `(.L_x_2941) ;  /* 0x0000058000007945 */ /* 0x000fd80003800000 */
[----:B------:R-:W-:Y:S05]  /*c100*/  @P0 BRA `(.L_x_2942) ;  /* 0x0000056000000947 */ /* 0x000fea0003800000 */
[----:B------:R-:W-:Y:S01]  /*c110*/  ISETP.GE.AND P0, PT, R18, R79, PT ;  /* 0x0000004f1200720c */ /* 0x000fe20003f06270 */
[----:B------:R-:W-:Y:S01]  /*c120*/  IMAD.MOV.U32 R9, RZ, RZ, RZ ;  /* 0x000000ffff097224 */ /* 0x000fe200078e00ff */
[----:B---3--:R-:W-:-:S04]  /*c130*/  IADD3 R20, P1, R81, R0, RZ ;  /* 0x0000000051147210 */ /* 0x008fc80007f3e0ff */
[----:B------:R-:W-:-:S07]  /*c140*/  LEA.HI.X.SX32 R17, R81, R2, 0x1, P1 ;  /* 0x0000000251117211 */ /* 0x000fce00008f0eff */
[--C-:B------:R-:W-:Y:S02]  /*c150*/  @P0 SHF.R.S32.HI R3, RZ, 0x1, R82.reuse ;  /* 0x00000001ff030819 */ /* 0x100fe40000011452 */
[----:B------:R-:W-:-:S03]  /*c160*/  @P0 SHF.R.S32.HI R8, RZ, 0x1, R82 ;  /* 0x00000001ff080819 */ /* 0x000fc60000011452 */
[----:B------:R-:W-:Y:S01]  /*c170*/  @P0 IMAD.MOV R9, RZ, RZ, -R3 ;  /* 0x000000ffff090224 */ /* 0x000fe200078e0a03 */
[----:B------:R-:W-:Y:S01]  /*c180*/  MOV R3, R79 ;  /* 0x0000004f00037202 */ /* 0x000fe20000000f00 */
[----:B------:R-:W-:-:S03]  /*c190*/  @P0 IMAD.MOV R3, RZ, RZ, -R8 ;  /* 0x000000ffff030224 */ /* 0x000fc600078e0a08 */
[----:B------:R-:W-:-:S04]  /*c1a0*/  IADD3 R10, P1, R9, R20, RZ ;  /* 0x00000014090a7210 */ /* 0x000fc80007f3e0ff */
[----:B------:R-:W-:Y:S02]  /*c1b0*/  LEA.HI.X.SX32 R9, R9, R17, 0x1, P1 ;  /* 0x0000001109097211 */ /* 0x000fe400008f0eff */
[----:B------:R-:W-:-:S04]  /*c1c0*/  LEA R12, P1, R10, c[0x0][0x2b0], 0x1 ;  /* 0x0000ac000a0c7a11 */ /* 0x000fc800078208ff */
[----:B------:R-:W-:Y:S01]  /*c1d0*/  LEA.HI.X R13, R10, c[0x0][0x2b4], R9, 0x1, P1 ;  /* 0x0000ad000a0d7a11 */ /* 0x000fe200008f0c09 */
[----:B------:R-:W-:Y:S01]  /*c1e0*/  IMAD.WIDE R8, R3, 0x2, R24 ;  /* 0x0000000203087825 */ /* 0x000fe200078e0218 */
[----:B------:R-:W-:-:S03]  /*c1f0*/  @P0 SHF.R.S32.HI R3, RZ, 0x1, R82 ;  /* 0x00000001ff030819 */ /* 0x000fc60000011452 */
[----:B------:R-:W-:Y:S01]  /*c200*/  IMAD.MOV.U32 R21, RZ, RZ, RZ ;  /* 0x000000ffff157224 */ /* 0x000fe200078e00ff */
[----:B------:R-:W-:Y:S01]  /*c210*/  @P0 IADD3 R21, -R3, RZ, RZ ;  /* 0x000000ff03150210 */ /* 0x000fe20007ffe1ff */
[----:B------:R-:W3:Y:S03]  /*c220*/  LDG.E.128 R12, [R12.64] ;  /* 0x000000060c0c7981 */ /* 0x000ee6000c1e1d00 */
[C---:B------:R-:W-:Y:S01]  /*c230*/  IADD3 R20, P1, R21.reuse, R20, RZ ;  /* 0x0000001415147210 */ /* 0x040fe20007f3e0ff */
[----:B------:R-:W4:Y:S03]  /*c240*/  LDG.E.128 R8, [R8.64] ;  /* 0x0000000608087981 */ /* 0x000f26000c1e1d00 */
[----:B------:R-:W-:Y:S02]  /*c250*/  LEA.HI.X.SX32 R17, R21, R17, 0x1, P1 ;  /* 0x0000001115117211 */ /* 0x000fe400008f0eff */
[----:B------:R-:W-:-:S04]  /*c260*/  LEA R22, P1, R20, c[0x0][0x2a8], 0x1 ;  /* 0x0000aa0014167a11 */ /* 0x000fc800078208ff */
[----:B------:R-:W-:-:S06]  /*c270*/  LEA.HI.X R23, R20, c[0x0][0x2ac], R17, 0x1, P1 ;  /* 0x0000ab0014177a11 */ /* 0x000fcc00008f0c11 */
[----:B--2---:R-:W2:Y:S01]  /*c280*/  LDG.E.128 R20, [R22.64] ;  /* 0x0000000616147981 */ /* 0x004ea2000c1e1d00 */
        /* <DEDUP_REMOVED lines=12> */
[----:B----4-:R-:W-:Y:S01]  /*c350*/  IMAD.U32 R37, R10, 0x10000, RZ ;  /* 0x000100000a257824 */ /* 0x010fe200078e00ff */
[----:B------:R-:W-:Y:S01]  /*c360*/  LOP3.LUT R31, R13, 0xffff0000, RZ, 0xc0, !PT ;  /* 0xffff00000d1f7812 */ /* 0x000fe200078ec0ff */
[C---:B------:R-:W-:Y:S01]  /*c370*/  IMAD.U32 R13, R15.reuse, 0x10000, RZ ;  /* 0x000100000f0d7824 */ /* 0x040fe200078e00ff */
[----:B------:R-:W-:Y:S01]  /*c380*/  LOP3.LUT R14, R14, 0xffff0000, RZ, 0xc0, !PT ;  /* 0xffff00000e0e7812 */ /* 0x000fe200078ec0ff */
[----:B------:R-:W-:Y:S01]  /*c390*/  @!P0 FADD.FTZ R12, -R12, -RZ ;  /* 0x800000ff0c0c8221 */ /* 0x000fe20000010100 */
[----:B------:R-:W-:Y:S01]  /*c3a0*/  LOP3.LUT R15, R15, 0xffff0000, RZ, 0xc0, !PT ;  /* 0xffff00000f0f7812 */ /* 0x000fe200078ec0ff */
[----:B------:R-:W-:Y:S01]  /*c3b0*/  @!P0 FADD.FTZ R7, -R7, -RZ ;  /* 0x800000ff07078221 */ /* 0x000fe20000010100 */
[----:B------:R-:W-:Y:S01]  /*c3c0*/  SHF.L.U32 R35, R8, 0x10, RZ ;  /* 0x0000001008237819 */ /* 0x000fe200000006ff */
[----:B------:R-:W-:Y:S01]  /*c3d0*/  @!P0 FADD.FTZ R14, -R14, -RZ ;  /* 0x800000ff0e0e8221 */ /* 0x000fe20000010100 */
[----:B------:R-:W-:Y:S01]  /*c3e0*/  LOP3.LUT R33, R8, 0xffff0000, RZ, 0xc0, !PT ;  /* 0xffff000008217812 */ /* 0x000fe200078ec0ff */
[C---:B------:R-:W-:Y:S01]  /*c3f0*/  IMAD.U32 R8, R9.reuse, 0x10000, RZ ;  /* 0x0001000009087824 */ /* 0x040fe200078e00ff */
        /* <DEDUP_REMOVED lines=8> */
[----:B--2---:R-:W-:Y:S01]  /*c480*/  LOP3.LUT R11, R20, 0xffff0000, RZ, 0xc0, !PT ;  /* 0xffff0000140b7812 */ /* 0x004fe200078ec0ff */
[----:B------:R-:W-:Y:S01]  /*c490*/  FMUL.FTZ R8, R8, R7 ;  /* 0x0000000708087220 */ /* 0x000fe20000410000 */
[C---:B------:R-:W-:Y:S01]  /*c4a0*/  SHF.L.U32 R7, R21.reuse, 0x10, RZ ;  /* 0x0000001015077819 */ /* 0x040fe200000006ff */
[----:B------:R-:W-:Y:S01]  /*c4b0*/  IMAD.U32 R12, R20, 0x10000, RZ ;  /* 0x00010000140c7824 */ /* 0x000fe200078e00ff */
[----:B------:R-:W-:Y:S01]  /*c4c0*/  LOP3.LUT R20, R21, 0xffff0000, RZ, 0xc0, !PT ;  /* 0xffff000015147812 */ /* 0x000fe200078ec0ff */
[----:B------:R-:W-:Y:S01]  /*c4d0*/  FMUL.FTZ R9, R9, R14 ;  /* 0x0000000e09097220 */ /* 0x000fe20000410000 */
[----:B------:R-:W-:Y:S01]  /*c4e0*/  LOP3.LUT R14, R22, 0xffff0000, RZ, 0xc0, !PT ;  /* 0xffff0000160e7812 */ /* 0x000fe200078ec0ff */
[----:B------:R-:W-:-:S02]  /*c4f0*/  FMUL.FTZ R34, R34, R15 ;  /* 0x0000000f22227220 */ /* 0x000fc40000410000 */
[----:B------:R-:W-:Y:S02]  /*c500*/  FMUL.FTZ R32, R32, R31 ;  /* 0x0000001f20207220 */ /* 0x000fe40000410000 */
[----:B------:R-:W-:Y:S01]  /*c510*/  FMUL.FTZ R10, R10, R13 ;  /* 0x0000000d0a0a7220 */ /* 0x000fe20000410000 */
[C---:B------:R-:W-:Y:S01]  /*c520*/  SHF.L.U32 R13, R23.reuse, 0x10, RZ ;  /* 0x00000010170d7819 */ /* 0x040fe200000006ff */
[----:B------:R-:W-:Y:S01]  /*c530*/  IMAD.U32 R15, R22, 0x10000, RZ ;  /* 0x00010000160f7824 */ /* 0x000fe200078e00ff */
[----:B------:R-:W-:Y:S01]  /*c540*/  LOP3.LUT R22, R23, 0xffff0000, RZ, 0xc0, !PT ;  /* 0xffff000017167812 */ /* 0x000fe200078ec0ff */
[----:B------:R-:W-:Y:S02]  /*c550*/  @!P0 FADD.FTZ R28, -R28, -RZ ;  /* 0x800000ff1c1c8221 */ /* 0x000fe40000010100 */
[----:B------:R-:W-:Y:S02]  /*c560*/  @!P0 FADD.FTZ R30, -R30, -RZ ;  /* 0x800000ff1e1e8221 */ /* 0x000fe40000010100 */
[----:B------:R-:W-:-:S02]  /*c570*/  FFMA.FTZ R7, R27, R7, R8 ;  /* 0x000000071b077223 */ /* 0x000fc40000010008 */
[----:B------:R-:W-:Y:S02]  /*c580*/  FFMA.FTZ R20, R3, R20, R32 ;  /* 0x0000001403147223 */ /* 0x000fe40000010020 */
[----:B------:R-:W-:Y:S02]  /*c590*/  FMUL.FTZ R28, R35, R28 ;  /* 0x0000001c231c7220 */ /* 0x000fe40000410000 */
[----:B------:R-:W-:Y:S01]  /*c5a0*/  FMUL.FTZ R37, R37, R30 ;  /* 0x0000001e25257220 */ /* 0x000fe20000410000 */
[----:B------:R-:W-:Y:S01]  /*c5b0*/  F2FP.BF16.PACK_AB R7, R20, R7 ;  /* 0x000000071407723e */ /* 0x000fe200000010ff */
[----:B------:R-:W-:Y:S02]  /*c5c0*/  FFMA.FTZ R10, R29, R13, R10 ;  /* 0x0000000d1d0a7223 */ /* 0x000fe4000001000a */
[----:B------:R-:W-:Y:S02]  /*c5d0*/  FFMA.FTZ R5, R5, R22, R34 ;  /* 0x0000001605057223 */ /* 0x000fe40000010022 */
[----:B------:R-:W-:-:S02]  /*c5e0*/  FFMA.FTZ R12, R17, R12, R28 ;  /* 0x0000000c110c7223 */ /* 0x000fc4000001001c */
[----:B------:R-:W-:Y:S01]  /*c5f0*/  FFMA.FTZ R11, R4, R11, R33 ;  /* 0x0000000b040b7223 */ /* 0x000fe20000010021 */
[----:B------:R-:W-:Y:S01]  /*c600*/  F2FP.BF16.PACK_AB R3, R5, R10 ;  /* 0x0000000a0503723e */ /* 0x000fe200000010ff */
[----:B------:R-:W-:Y:S02]  /*c610*/  FFMA.FTZ R15, R26, R15, R37 ;  /* 0x0000000f1a0f7223 */ /* 0x000fe40000010025 */
[----:B------:R-:W-:Y:S01]  /*c620*/  FFMA.FTZ R6, R6, R14, R9 ;  /* 0x0000000e06067223 */ /* 0x000fe20000010009 */
[----:B------:R-:W-:Y:S01]  /*c630*/  F2FP.BF16.PACK_AB R4, R11, R12 ;  /* 0x0000000c0b04723e */ /* 0x000fe200000010ff */
[----:B------:R-:W-:Y:S01]  /*c640*/  IMAD.MOV.U32 R5, RZ, RZ, R7 ;  /* 0x000000ffff057224 */ /* 0x000fe200078e0007 */
[----:B------:R-:W-:Y:S02]  /*c650*/  MOV R7, R3 ;  /* 0x0000000300077202 */ /* 0x000fe40000000f00 */
[----:B------:R-:W-:Y:S02]  /*c660*/  F2FP.BF16.PACK_AB R6, R6, R15 ;  /* 0x0000000f0606723e */ /* 0x000fe400000010ff */
.L_x_2942:
[----:B------:R-:W-:Y:S05]  /*c670*/  BSYNC B0 ;  /* 0x0000000000007941 */ /* 0x000fea0003800000 */
.L_x_2941:
[----:B---3--:R3:W5:Y:S01]  /*c680*/  LDG.E.128 R20, [R24.64+0x40] ;  /* 0x0000400618147981 */ /* 0x008762000c1e1d00 */
[----:B------:R-:W-:Y:S01]  /*c690*/  IADD3 R8, R18, 0x20, RZ ;  /* 0x0000002012087810 */ /* 0x000fe20007ffe0ff */
[----:B------:R-:W-:Y:S02]  /*c6a0*/  BSSY B0, `(.L_x_2943) ;  /* 0x0000058000007945 */ /* 0x000fe40003800000 */
[----:B-----5:R3:W-:Y:S01]  /*c6b0*/  STS.128 [R152+0x800], R4 ;  /* 0x0008000498007388 */ /* 0x0207e20000000c00 */
[----:B------:R-:W-:-:S13]  /*c6c0*/  ISETP.GE.AND P0, PT, R8, c[0x0][0x230], PT ;  /* 0x00008c0008007a0c */ /* 0x000fda0003f06270 */
[----:B------:R-:W-:Y:S05]  /*c6d0*/  @P0 BRA `(.L_x_2944) ;  /* 0x0000054000000947 */ /* 0x000fea0003800000 */
[----:B------:R-:W-:Y:S01]  /*c6e0*/  ISETP.GE.AND P0, PT, R8, R79, PT ;  /* 0x0000004f0800720c */ /* 0x000fe20003f06270 */
[----:B---3--:R-:W-:Y:S01]  /*c6f0*/  IMAD.MOV.U32 R5, RZ, RZ, RZ ;  /* 0x000000ffff057224 */ /* 0x008fe200078e00ff */
[----:B------:R-:W-:-:S04]  /*c700*/  IADD3 R3, R81, 0x20, RZ ;  /* 0x0000002051037810 */ /* 0x000fc80007ffe0ff */
[----:B------:R-:W-:-:S04]  /*c710*/  IADD3 R13, P1, R3, R0, RZ ;  /* 0x00000000030d7210 */ /* 0x000fc80007f3e0ff */
[----:B------:R-:W-:Y:S02]  /*c720*/  LEA.HI.X.SX32 R12, R3, R2, 0x1, P1 ;  /* 0x00000002030c7211 */ /* 0x000fe400008f0eff */
[----:B------:R-:W-:Y:S02]  /*c730*/  MOV R3, R79 ;  /* 0x0000004f00037202 */ /* 0x000fe40000000f00 */
[----:B------:R-:W-:-:S05]  /*c740*/  @P0 SHF.R.S32.HI R4, RZ, 0x1, R82 ;  /* 0x00000001ff040819 */ /* 0x000fca0000011452 */
[--C-:B------:R-:W-:Y:S02]  /*c750*/  @P0 IMAD.MOV R5, RZ, RZ, -R4.reuse ;  /* 0x000000ffff050224 */ /* 0x100fe400078e0a04 */
        /* <DEDUP_REMOVED lines=11> */
[----:B------:R-:W4:Y:S03]  /*c810*/  LDG.E.128 R4, [R4.64+0x40] ;  /* 0x0000400604047981 */ /* 0x000f26000c1e1d00 */
[----:B------:R-:W-:Y:S02]  /*c820*/  LEA.HI.X.SX32 R12, R14, R12, 0x1, P1 ;  /* 0x0000000c0e0c7211 */ /* 0x000fe400008f0eff */
[----:B------:R-:W-:-:S04]  /*c830*/  LEA R14, P1, R13, c[0x0][0x2a8], 0x1 ;  /* 0x0000aa000d0e7a11 */ /* 0x000fc800078208ff */
[----:B------:R-:W-:-:S06]  /*c840*/  LEA.HI.X R15, R13, c[0x0][0x2ac], R12, 0x1, P1 ;  /* 0x0000ab000d0f7a11 */ /* 0x000fcc00008f0c0c */
[----:B------:R-:W5:Y:S01]  /*c850*/  LDG.E.128 R12, [R14.64] ;  /* 0x000000060e0c7981 */ /* 0x000f62000c1e1d00 */
        /* <DEDUP_REMOVED lines=12> */
[----:B----4-:R-:W-:Y:S01]  /*c920*/  IMAD.U32 R33, R5, 0x10000, RZ ;  /* 0x0001000005217824 */ /* 0x010fe200078e00ff */
        /* <DEDUP_REMOVED lines=20> */
[----:B-----5:R-:W-:Y:S01]  /*ca70*/  LOP3.LUT R6, R12, 0xffff0000, RZ, 0xc0, !PT ;  /* 0xffff00000c067812 */ /* 0x020fe200078ec0ff */
        /* <DEDUP_REMOVED lines=26> */
.L_x_2944:
[----:B------:R-:W-:Y:S05]  /*cc20*/  BSYNC B0 ;  /* 0x0000000000007941 */ /* 0x000fea0003800000 */
.L_x_2943:
[----:B---3--:R3:W5:Y:S01]  /*cc30*/  LDG.E.128 R4, [R24.64+0x80] ;  /* 0x0000800618047981 */ /* 0x008762000c1e1d00 */
        /* <DEDUP_REMOVED lines=12> */
[----:B------:R-:W-:Y:S01]  /*cd00*/  @P0 IMAD.MOV R9, RZ, RZ, -R3 ;  /* 0x000000ffff090224 */ /* 0x000fe200078e0a03 */
[----:B------:R-:W-:Y:S01]  /*cd10*/  @P0 SHF.R.S32.HI R82, RZ, 0x1, R82 ;  /* 0x00000001ff520819 */ /* 0x000fe20000011452 */
[----:B------:R-:W-:-:S03]  /*cd20*/  @P0 IMAD.MOV R79, RZ, RZ, -R8 ;  /* 0x000000ffff4f0224 */ /* 0x000fc600078e0a08 */
[----:B------:R-:W-:Y:S01]  /*cd30*/  IADD3 R3, P1, R9, R0, RZ ;  /* 0x0000000009037210 */ /* 0x000fe20007f3e0ff */
[----:B------:R-:W-:-:S03]  /*cd40*/  IMAD.WIDE R10, R79, 0x2, R24 ;  /* 0x000000024f0a7825 */ /* 0x000fc600078e0218 */
[----:B------:R-:W-:Y:S02]  /*cd50*/  LEA.HI.X.SX32 R12, R9, R2, 0x1, P1 ;  /* 0x00000002090c7211 */ /* 0x000fe400008f0eff */
[C---:B------:R-:W-:Y:S01]  /*cd60*/  LEA R14, P1, R3.reuse, c[0x0][0x2b0], 0x1 ;  /* 0x0000ac00030e7a11 */ /* 0x040fe200078208ff */
[----:B------:R-:W4:Y:S03]  /*cd70*/  LDG.E.128 R8, [R10.64+0x80] ;  /* 0x000080060a087981 */ /* 0x000f26000c1e1d00 */
[----:B------:R-:W-:Y:S02]  /*cd80*/  LEA.HI.X R15, R3, c[0x0][0x2b4], R12, 0x1, P1 ;  /* 0x0000ad00030f7a11 */ /* 0x000fe400008f0c0c */
[----:B------:R-:W-:Y:S01]  /*cd90*/  MOV R3, RZ ;  /* 0x000000ff00037202 */ /* 0x000fe20000000f00 */
[----:B------:R-:W-:-:S03]  /*cda0*/  @P0 IMAD.MOV R3, RZ, RZ, -R82 ;  /* 0x000000ffff030224 */ /* 0x000fc600078e0a52 */
[----:B--2---:R-:W2:Y:S02]  /*cdb0*/  LDG.E.128 R12, [R14.64] ;  /* 0x000000060e0c7981 */ /* 0x004ea4000c1e1d00 */
[----:B------:R-:W-:-:S04]  /*cdc0*/  IADD3 R0, P1, R3, R0, RZ ;  /* 0x0000000003007210 */ /* 0x000fc80007f3e0ff */
[----:B------:R-:W-:Y:S02]  /*cdd0*/  LEA.HI.X.SX32 R3, R3, R2, 0x1, P1 ;  /* 0x0000000203037211 */ /* 0x000fe400008f0eff */
[----:B---3--:R-:W-:-:S04]  /*cde0*/  LEA R20, P1, R0, c[0x0][0x2a8], 0x1 ;  /* 0x0000aa0000147a11 */ /* 0x008fc800078208ff */
[----:B------:R-:W-:-:S06]  /*cdf0*/  LEA.HI.X R21, R0, c[0x0][0x2ac], R3, 0x1, P1 ;  /* 0x0000ab0000157a11 */ /* 0x000fcc00008f0c03 */
[----:B------:R-:W3:Y:S01]  /*ce00*/  LDG.E.128 R20, [R20.64] ;  /* 0x0000000614147981 */ /* 0x000ee2000c1e1d00 */
[C---:B-----5:R-:W-:Y:S01]  /*ce10*/  LOP3.LUT R0, R5.reuse, 0xffff0000, RZ, 0xc0, !PT ;  /* 0xffff000005007812 */ /* 0x060fe200078ec0ff */
[----:B------:R-:W-:Y:S01]  /*ce20*/  IMAD.U32 R3, R4, 0x10000, RZ ;  /* 0x0001000004037824 */ /* 0x000fe200078e00ff */
[----:B------:R-:W-:Y:S01]  /*ce30*/  SHF.L.U32 R18, R5, 0x10, RZ ;  /* 0x0000001005127819 */ /* 0x000fe200000006ff */
[----:B------:R-:W-:Y:S01]  /*ce40*/  IMAD.U32 R17, R6, 0x10000, RZ ;  /* 0x0001000006117824 */ /* 0x000fe200078e00ff */
[----:B------:R-:W-:Y:S01]  /*ce50*/  LOP3.LUT R2, R4, 0xffff0000, RZ, 0xc0, !PT ;  /* 0xffff000004027812 */ /* 0x000fe200078ec0ff */
[C---:B-1----:R-:W-:Y:S01]  /*ce60*/  IMAD.U32 R24, R7.reuse, 0x10000, RZ ;  /* 0x0001000007187824 */ /* 0x042fe200078e00ff */
[----:B------:R-:W-:Y:S02]  /*ce70*/  LOP3.LUT R5, R6, 0xffff0000, RZ, 0xc0, !PT ;  /* 0xffff000006057812 */ /* 0x000fe400078ec0ff */
[----:B------:R-:W-:Y:S01]  /*ce80*/  LOP3.LUT R4, R7, 0xffff0000, RZ, 0xc0, !PT ;  /* 0xffff000007047812 */ /* 0x000fe200078ec0ff */
[C---:B----4-:R-:W-:Y:S01]  /*ce90*/  IMAD.U32 R6, R9.reuse, 0x10000, RZ ;  /* 0x0001000009067824 */ /* 0x050fe200078e00ff */
        /* <DEDUP_REMOVED lines=25> */
[----:B---3--:R-:W-:Y:S01]  /*d030*/  LOP3.LUT R8, R20, 0xffff0000, RZ, 0xc0, !PT ;  /* 0xffff000014087812 */ /* 0x008fe200078ec0ff */
        /* <DEDUP_REMOVED lines=25> */
.L_x_2946:
[----:B------:R-:W-:Y:S05]  /*d1d0*/  BSYNC B0 ;  /* 0x0000000000007941 */ /* 0x000fea0003800000 */
.L_x_2945:
[----:B-----5:R4:W-:Y:S01]  /*d1e0*/  STS.128 [R152+0x2800], R4 ;  /* 0x0028000498007388 */ /* 0x0209e20000000c00 */
[----:B------:R-:W-:Y:S05]  /*d1f0*/  BRA `(.L_x_2926) ;  /* 0x0000013000007947 */ /* 0x000fea0003800000 */
.L_x_2916:
[----:B------:R-:W-:Y:S01]  /*d200*/  IMAD.IADD R3, R151, 0x1, -R66 ;  /* 0x0000000197037824 */ /* 0x000fe200078e0a42 */
[----:B------:R-:W-:-:S04]  /*d210*/  IADD3 R16, R148, 0x20, RZ ;  /* 0x0000002094107810 */ /* 0x000fc80007ffe0ff */
[-C--:B------:R-:W-:Y:S02]  /*d220*/  ISETP.GE.AND P3, PT, R16, R3.reuse, PT ;  /* 0x000000031000720c */ /* 0x080fe40003f66270 */
[----:B------:R-:W-:-:S11]  /*d230*/  ISETP.GE.AND P4, PT, R148, R3, PT ;  /* 0x000000039400720c */ /* 0x000fd60003f86270 */
[C---:B------:R-:W-:Y:S02]  /*d240*/  @!P3 IADD3 R3, P0, R156.reuse, UR4, RZ ;  /* 0x000000049c03bc10 */ /* 0x040fe4000ff1e0ff */
[----:B----4-:R-:W-:Y:S02]  /*d250*/  @!P4 LEA R4, P1, R156, c[0x0][0x160], 0x1 ;  /* 0x000058009c04ca11 */ /* 0x010fe400078208ff */
        /* <DEDUP_REMOVED lines=13> */
.L_x_2926:
[----:B------:R-:W-:Y:S05]  /*d330*/  BSYNC B2 ;  /* 0x0000000000027941 */ /* 0x000fea0003800000 */
.L_x_2915:
[----:B------:R-:W-:Y:S01]  /*d340*/  IADD3 R161, R55, -0x1, RZ ;  /* 0xffffffff37a17810 */ /* 0x000fe20007ffe0ff */
[----:B------:R-:W-:Y:S01]  /*d350*/  IMAD.SHL.U32 R70, R70, 0x40, RZ ;  /* 0x0000004046467824 */ /* 0x000fe200078e00ff */
[C---:B-1--4-:R-:W-:Y:S01]  /*d360*/  IADD3 R4, R148.reuse, 0x40, RZ ;  /* 0x0000004094047810 */ /* 0x052fe20007ffe0ff */
[----:B------:R-:W-:Y:S01]  /*d370*/  IMAD.SHL.U32 R142, R63, 0x2, RZ ;  /* 0x000000023f8e7824 */ /* 0x000fe200078e00ff */
[----:B------:R-:W-:Y:S01]  /*d380*/  IADD3 R2, R148, 0x60, RZ ;  /* 0x0000006094027810 */ /* 0x000fe20007ffe0ff */
[----:B------:R-:W-:Y:S01]  /*d390*/  IMAD.SHL.U32 R49, R161, 0x80, RZ ;  /* 0x00000080a1317824 */ /* 0x000fe200078e00ff */
[----:B------:R-:W-:-:S02]  /*d3a0*/  LOP3.LUT R73, R73, 0x7fffffe, RZ, 0xc0, !PT ;  /* 0x07fffffe49497812 */ /* 0x000fc400078ec0ff */
[----:B------:R-:W-:Y:S01]  /*d3b0*/  LEA R156, P3, R164, c[0x0][0x168], 0x1 ;  /* 0x00005a00a49c7a11 */ /* 0x000fe200078608ff */
[----:B------:R-:W-:Y:S01]  /*d3c0*/  IMAD.IADD R3, R64, 0x1, -R49 ;  /* 0x0000000140037824 */ /* 0x000fe200078e0a31 */
[----:B------:R-:W-:Y:S01]  /*d3d0*/  SHF.R.S32.HI R5, RZ, 0x1f, R72 ;  /* 0x0000001fff057819 */ /* 0x000fe20000011448 */
[----:B------:R-:W-:Y:S01]  /*d3e0*/  IMAD.IADD R0, R72, 0x1, -R73 ;  /* 0x0000000148007824 */ /* 0x000fe200078e0a49 */
[----:B------:R-:W-:Y:S02]  /*d3f0*/  LEA.HI.X R157, R164, c[0x0][0x16c], R60, 0x1, P3 ;  /* 0x00005b00a49d7a11 */ /* 0x000fe400018f0c3c */
[-C--:B------:R-:W-:Y:S02]  /*d400*/  ISETP.GE.AND P0, PT, R4, R3.reuse, PT ;  /* 0x000000030400720c */ /* 0x080fe40003f06270 */
[-C--:B------:R-:W-:Y:S02]  /*d410*/  ISETP.GE.AND P5, PT, R16, R3.reuse, PT ;  /* 0x000000031000720c */ /* 0x080fe40003fa6270 */
[----:B------:R-:W-:-:S02]  /*d420*/  ISETP.GE.AND P1, PT, R148, R3, PT ;  /* 0x000000039400720c */ /* 0x000fc40003f26270 */
[-C--:B------:R-:W-:Y:S02]  /*d430*/  ISETP.GE.AND P6, PT, R2, R3.reuse, PT ;  /* 0x000000030200720c */ /* 0x080fe40003fc6270 */
[----:B------:R-:W-:Y:S02]  /*d440*/  LEA.HI R72, R5, R72, RZ, 0x3 ;  /* 0x0000004805487211 */ /* 0x000fe400078f18ff */
[----:B------:R-:W-:Y:S02]  /*d450*/  SHF.R.S32.HI R50, RZ, 0x1f, R63 ;  /* 0x0000001fff327819 */ /* 0x000fe4000001143f */
[----:B------:R-:W-:Y:S01]  /*d460*/  ISETP.GE.AND P4, PT, R16, R3, PT ;  /* 0x000000031000720c */ /* 0x000fe20003f86270 */
[----:B------:R-:W-:Y:S01]  /*d470*/  @!P0 IMAD.MOV.U32 R5, RZ, RZ, c[0x0][0x198] ;  /* 0x00006600ff058624 */ /* 0x000fe200078e00ff */
[----:B------:R-:W-:Y:S01]  /*d480*/  LOP3.LUT R70, R70, 0xc0, RZ, 0xc0, !PT ;  /* 0x000000c046467812 */ /* 0x000fe200078ec0ff */
[----:B------:R-:W-:Y:S01]  /*d490*/  @!P0 IMAD.MOV.U32 R6, RZ, RZ, c[0x0][0x19c] ;  /* 0x00006700ff068624 */ /* 0x000fe200078e00ff */
[-C--:B------:R-:W-:Y:S01]  /*d4a0*/  @!P5 LEA R12, P3, R62, R156.reuse, 0x1 ;  /* 0x0000009c3e0cd211 */ /* 0x080fe200078608ff */
[----:B------:R-:W-:Y:S01]  /*d4b0*/  @!PT LDS RZ, [RZ] ;  /* 0x00000000fffff984 */ /* 0x000fe20000000800 */
[----:B------:R-:W-:Y:S01]  /*d4c0*/  @!PT LDS RZ, [RZ] ;  /* 0x00000000fffff984 */ /* 0x000fe20000000800 */
[----:B------:R-:W-:Y:S01]  /*d4d0*/  @!PT LDS RZ, [RZ] ;  /* 0x00000000fffff984 */ /* 0x000fe20000000800 */
[----:B------:R1:W-:Y:S01]  /*d4e0*/  @!P1 LDGSTS.E.BYPASS.LTC128B.128 [R152+0x3000], [R156.64] ;  /* 0x030000009c989fae */ /* 0x0003e2000b901d46 */
[----:B------:R-:W-:Y:S01]  /*d4f0*/  IMAD.SHL.U32 R53, R72, 0x20, RZ ;  /* 0x0000002048357824 */ /* 0x000fe200078e00ff */
[----:B------:R-:W-:Y:S01]  /*d500*/  LOP3.LUT R142, R142, 0x6, RZ, 0xc0, !PT ;  /* 0x000000068e8e7812 */ /* 0x000fe200078ec0ff */
[----:B------:R-:W-:Y:S01]  /*d510*/  @!P6 IMAD.MOV.U32 R8, RZ, RZ, c[0x0][0x198] ;  /* 0x00006600ff08e624 */ /* 0x000fe200078e00ff */
[----:B------:R1:W-:Y:S01]  /*d520*/  @!P1 LDGSTS.E.BYPASS.LTC128B.128 [R152+0x5000], [R156.64+0x40] ;  /* 0x050000409c989fae */ /* 0x0003e2000b901d46 */
[----:B------:R-:W-:Y:S01]  /*d530*/  @!P6 IMAD.MOV.U32 R7, RZ, RZ, c[0x0][0x19c] ;  /* 0x00006700ff07e624 */ /* 0x000fe200078e00ff */
[----:B------:R-:W-:Y:S01]  /*d540*/  @!P5 LEA.HI.X R13, R62, R157, R61, 0x1, P3 ;  /* 0x0000009d3e0dd211 */ /* 0x000fe200018f0c3d */
[----:B------:R-:W-:Y:S01]  /*d550*/  @!P6 IMAD.WIDE.U32 R8, R8, 0xc0, R156 ;  /* 0x000000c00808e825 */ /* 0x000fe200078e009c */
[----:B------:R1:W-:Y:S01]  /*d560*/  @!P1 LDGSTS.E.BYPASS.LTC128B.128 [R152+0x7000], [R156.64+0x80] ;  /* 0x070000809c989fae */ /* 0x0003e2000b901d46 */
[----:B------:R-:W-:-:S02]  /*d570*/  @!P0 LEA R10, P1, R5, R156, 0x7 ;  /* 0x0000009c050a8211 */ /* 0x000fc400078238ff */
[----:B------:R-:W-:Y:S01]  /*d580*/  @!P6 IMAD R7, R7, 0xc0, RZ ;  /* 0x000000c00707e824 */ /* 0x000fe200078e02ff */
[----:B------:R4:W-:Y:S01]  /*d590*/  @!P5 LDGSTS.E.BYPASS.LTC128B.128 [R152+0x3800], [R12.64] ;  /* 0x038000000c98dfae */ /* 0x0009e2000b901d46 */
[----:B------:R-:W-:Y:S01]  /*d5a0*/  @!P0 LEA.HI.X R11, R5, R157, R6, 0x7, P1 ;  /* 0x0000009d050b8211 */ /* 0x000fe200008f3c06 */
[----:B------:R-:W-:Y:S01]  /*d5b0*/  @!P6 IMAD.MOV.U32 R14, RZ, RZ, R8 ;  /* 0x000000ffff0ee224 */ /* 0x000fe200078e0008 */
[----:B------:R-:W-:Y:S01]  /*d5c0*/  ISETP.GE.AND P3, PT, R4, R3, PT ;  /* 0x000000030400720c */ /* 0x000fe20003f66270 */
[----:B------:R4:W-:Y:S01]  /*d5d0*/  @!P5 LDGSTS.E.BYPASS.LTC128B.128 [R152+0x5800], [R12.64+0x40] ;  /* 0x058000400c98dfae */ /* 0x0009e2000b901d46 */
[----:B------:R-:W-:Y:S01]  /*d5e0*/  @!P6 IMAD.IADD R15, R9, 0x1, R7 ;  /* 0x00000001090fe824 */ /* 0x000fe200078e0207 */
[----:B------:R-:W-:Y:S01]  /*d5f0*/  LEA.HI R6, R50, R63, RZ, 0x4 ;  /* 0x0000003f32067211 */ /* 0x000fe200078f20ff */
[----:B------:R-:W-:Y:S01]  /*d600*/  IMAD.SHL.U32 R5, R65, 0x40, RZ ;  /* 0x0000004041057824 */ /* 0x000fe200078e00ff */
[----:B------:R4:W-:Y:S01]  /*d610*/  @!P5 LDGSTS.E.BYPASS.LTC128B.128 [R152+0x7800], [R12.64+0x80] ;  /* 0x078000800c98dfae */ /* 0x0009e2000b901d46 */
[----:B------:R-:W-:-:S02]  /*d620*/  ISETP.GE.AND P1, PT, R2, R3, PT ;  /* 0x000000030200720c */ /* 0x000fc40003f26270 */
[----:B------:R-:W-:Y:S01]  /*d630*/  ISETP.GE.AND P5, PT, R148, R3, PT ;  /* 0x000000039400720c */ /* 0x000fe20003fa6270 */
[----:B------:R5:W-:Y:S01]  /*d640*/  @!P0 LDGSTS.E.BYPASS.LTC128B.128 [R152+0x4000], [R10.64] ;  /* 0x040000000a988fae */ /* 0x000be2000b901d46 */
[----:B------:R-:W-:Y:S01]  /*d650*/  IMAD.SHL.U32 R148, R71, 0x8, RZ ;  /* 0x0000000847947824 */ /* 0x000fe200078e00ff */
[----:B------:R-:W-:Y:S02]  /*d660*/  SHF.R.S32.HI R2, RZ, 0x4, R6 ;  /* 0x00000004ff027819 */ /* 0x000fe40000011406 */
[----:B------:R5:W-:Y:S01]  /*d670*/  @!P0 LDGSTS.E.BYPASS.LTC128B.128 [R152+0x6000], [R10.64+0x40] ;  /* 0x060000400a988fae */ /* 0x000be2000b901d46 */
[----:B------:R-:W-:Y:S01]  /*d680*/  LOP3.LUT R5, R5, 0xc0, RZ, 0xc0, !PT ;  /* 0x000000c005057812 */ /* 0x000fe200078ec0ff */
[----:B------:R-:W-:Y:S01]  /*d690*/  @!P3 IMAD.MOV.U32 R8, RZ, RZ, c[0x0][0x1a0] ;  /* 0x00006800ff08b624 */ /* 0x000fe200078e00ff */
[----:B------:R-:W-:Y:S01]  /*d6a0*/  LEA.HI R50, R50, R63, RZ, 0x5 ;  /* 0x0000003f32327211 */ /* 0x000fe200078f28ff */
[----:B------:R5:W-:Y:S01]  /*d6b0*/  @!P0 LDGSTS.E.BYPASS.LTC128B.128 [R152+0x8000], [R10.64+0x80] ;  /* 0x080000800a988fae */ /* 0x000be2000b901d46 */
[C---:B------:R-:W-:Y:S01]  /*d6c0*/  LEA R158, P0, R162.reuse, c[0x0][0x170], 0x1 ;  /* 0x00005c00a29e7a11 */ /* 0x040fe200078008ff */
[----:B------:R-:W-:Y:S01]  /*d6d0*/  @!P3 IMAD.MOV.U32 R9, RZ, RZ, c[0x0][0x1a4] ;  /* 0x00006900ff09b624 */ /* 0x000fe200078e00ff */
[----:B------:R-:W-:Y:S01]  /*d6e0*/  LOP3.LUT R148, R5, 0x8, R148, 0xf8, !PT ;  /* 0x0000000805947812 */ /* 0x000fe200078ef894 */
[----:B------:R2:W-:Y:S01]  /*d6f0*/  @!P6 LDGSTS.E.BYPASS.LTC128B.128 [R152+0x4800], [R14.64] ;  /* 0x048000000e98efae */ /* 0x0005e2000b901d46 */
[----:B------:R-:W-:Y:S01]  /*d700*/  LEA.HI.X R159, R162, c[0x0][0x174], R54, 0x1, P0 ;  /* 0x00005d00a29f7a11 */ /* 0x000fe200000f0c36 */
[----:B------:R-:W-:Y:S01]  /*d710*/  @!P1 IMAD.MOV.U32 R7, RZ, RZ, c[0x0][0x1a0] ;  /* 0x00006800ff079624 */ /* 0x000fe200078e00ff */
[----:B------:R-:W-:Y:S01]  /*d720*/  SHF.R.U32.HI R5, RZ, 0x3, R5 ;  /* 0x00000003ff057819 */ /* 0x000fe20000011605 */
[----:B------:R2:W-:Y:S01]  /*d730*/  @!P6 LDGSTS.E.BYPASS.LTC128B.128 [R152+0x6800], [R14.64+0x40] ;  /* 0x068000400e98efae */ /* 0x0005e2000b901d46 */
[CC--:B------:R-:W-:Y:S01]  /*d740*/  @!P4 LEA R4, P0, R67.reuse, R158.reuse, 0x1 ;  /* 0x0000009e4304c211 */ /* 0x0c0fe200078008ff */
[----:B------:R-:W-:Y:S01]  /*d750*/  @!P1 IMAD.MOV.U32 R3, RZ, RZ, c[0x0][0x1a4] ;  /* 0x00006900ff039624 */ /* 0x000fe200078e00ff */
[----:B------:R-:W-:Y:S01]  /*d760*/  LOP3.LUT R148, R148, R5, RZ, 0x3c, !PT ;  /* 0x0000000594947212 */ /* 0x000fe200078e3cff */
[----:B------:R2:W-:Y:S01]  /*d770*/  @!P6 LDGSTS.E.BYPASS.LTC128B.128 [R152+0x8800], [R14.64+0x80] ;  /* 0x088000800e98efae */ /* 0x0005e2000b901d46 */
[----:B------:R-:W-:Y:S01]  /*d780*/  @!P4 LEA.HI.X R5, R67, R159, R68, 0x1, P0 ;  /* 0x0000009f4305c211 */ /* 0x000fe200000f0c44 */
[----:B------:R-:W-:Y:S01]  /*d790*/  @!P1 IMAD R3, R3, 0xc0, RZ ;  /* 0x000000c003039824 */ /* 0x000fe200078e02ff */
[----:B------:R-:W-:Y:S01]  /*d7a0*/  @!P3 LEA R6, P0, R8, R158, 0x7 ;  /* 0x0000009e0806b211 */ /* 0x000fe200078038ff */
[----:B------:R-:W0:Y:S01]  /*d7b0*/  LDGDEPBAR ;  /* 0x00000000000079af */ /* 0x000e220000000000 */
[----:B----4-:R-:W-:Y:S01]  /*d7c0*/  @!P1 IMAD.MOV.U32 R12, RZ, RZ, R158 ;  /* 0x000000ffff0c9224 */ /* 0x010fe200078e009e */
[----:B------:R-:W-:Y:S01]  /*d7d0*/  SHF.R.S32.HI R48, RZ, 0x5, R50 ;  /* 0x00000005ff307819 */ /* 0x000fe20000011432 */
[----:B------:R-:W-:Y:S01]  /*d7e0*/  @!P1 IMAD.MOV.U32 R13, RZ, RZ, R159 ;  /* 0x000000ffff0d9224 */ /* 0x000fe200078e009f */
[----:B------:R-:W-:-:S02]  /*d7f0*/  LOP3.LUT R53, R53, 0xffffff00, RZ, 0xc0, !PT ;  /* 0xffffff0035357812 */ /* 0x000fc400078ec0ff */
[----:B------:R-:W-:Y:S01]  /*d800*/  LOP3.LUT R50, R50, 0xffffffe0, RZ, 0xc0, !PT ;  /* 0xffffffe032327812 */ /* 0x000fe200078ec0ff */
[----:B------:R-:W-:Y:S01]  /*d810*/  @!P1 IMAD.WIDE.U32 R12, R7, 0xc0, R12 ;  /* 0x000000c0070c9825 */ /* 0x000fe200078e000c */
[----:B------:R-:W-:Y:S02]  /*d820*/  @!P3 LEA.HI.X R7, R8, R159, R9, 0x7, P0 ;  /* 0x0000009f0807b211 */ /* 0x000fe400000f3c09 */
[----:B------:R-:W-:Y:S01]  /*d830*/  LOP3.LUT P0, RZ, R65, 0x2, RZ, 0xc0, !PT ;  /* 0x0000000241ff7812 */ /* 0x000fe2000780c0ff */
[----:B------:R-:W-:Y:S01]  /*d840*/  @!P5 IMAD.MOV.U32 R8, RZ, RZ, R158 ;  /* 0x000000ffff08d224 */ /* 0x000fe200078e009e */
[----:B-----5:R-:W-:Y:S01]  /*d850*/  LEA.HI R11, R2, R2, RZ, 0x1 ;  /* 0x00000002020b7211 */ /* 0x020fe200078f08ff */
[----:B------:R-:W-:Y:S01]  /*d860*/  @!P1 IMAD.IADD R13, R13, 0x1, R3 ;  /* 0x000000010d0d9824 */ /* 0x000fe200078e0203 */
[----:B------:R-:W-:Y:S01]  /*d870*/  SHF.R.U32.HI R3, RZ, 0x3, R70 ;  /* 0x00000003ff037819 */ /* 0x000fe20000011646 */
[----:B------:R-:W-:Y:S01]  /*d880*/  IMAD R149, R48, 0x200, R53 ;  /* 0x0000020030957824 */ /* 0x000fe200078e0235 */
[----:B------:R-:W-:Y:S01]  /*d890*/  LOP3.LUT R11, R11, 0xfffffffe, RZ, 0xc0, !PT ;  /* 0xfffffffe0b0b7812 */ /* 0x000fe200078ec0ff */
[----:B------:R-:W-:-:S02]  /*d8a0*/  IMAD.IADD R50, R63, 0x1, -R50 ;  /* 0x000000013f327824 */ /* 0x000fc400078e0a32 */
[----:B------:R-:W-:Y:S02]  /*d8b0*/  IMAD R149, R0, 0x20, R149 ;  /* 0x0000002000957824 */ /* 0x000fe400078e0295 */
[----:B------:R-:W-:Y:S01]  /*d8c0*/  IMAD.IADD R2, R2, 0x1, -R11 ;  /* 0x0000000102027824 */ /* 0x000fe200078e0a0b */
[----:B------:R-:W-:-:S04]  /*d8d0*/  DEPBAR.LE SB0, 0x0 ;  /* 0x000080000000791a */ /* 0x000fc80000000000 */
[----:B------:R-:W-:Y:S01]  /*d8e0*/  BAR.SYNC.DEFER_BLOCKING 0x0 ;  /* 0x0000000000007b1d */ /* 0x000fe20000010000 */
[C---:B------:R-:W-:Y:S02]  /*d8f0*/  IMAD.SHL.U32 R9, R2.reuse, 0x8, RZ ;  /* 0x0000000802097824 */ /* 0x040fe400078e00ff */
[----:B------:R-:W-:-:S03]  /*d900*/  IMAD R69, R2, 0x8, R69 ;  /* 0x0000000802457824 */ /* 0x000fc600078e0245 */
[----:B------:R-:W-:Y:S01]  /*d910*/  LOP3.LUT R2, R70, 0x8, R9, 0xf8, !PT ;  /* 0x0000000846027812 */ /* 0x000fe200078ef809 */
[----:B------:R-:W-:Y:S02]  /*d920*/  @!P5 IMAD.MOV.U32 R9, RZ, RZ, R159 ;  /* 0x000000ffff09d224 */ /* 0x000fe400078e009f */
[----:B------:R-:W-:Y:S01]  /*d930*/  IMAD.U32 R148, R69, 0x20, R148 ;  /* 0x0000002045947824 */ /* 0x000fe200078e0094 */
[----:B------:R-:W-:Y:S01]  /*d940*/  LOP3.LUT R2, R2, R3, RZ, 0x3c, !PT ;  /* 0x0000000302027212 */ /* 0x000fe200078e3cff */
[----:B------:R-:W-:Y:S02]  /*d950*/  IMAD.MOV.U32 R3, RZ, RZ, 0x20 ;  /* 0x00000020ff037424 */ /* 0x000fe400078e00ff */
[----:B------:R-:W-:Y:S02]  /*d960*/  IMAD.SHL.U32 R148, R148, 0x2, RZ ;  /* 0x0000000294947824 */ /* 0x000fe400078e00ff */
[----:B------:R-:W-:Y:S01]  /*d970*/  IMAD.IADD R149, R2, 0x1, R149 ;  /* 0x0000000102957824 */ /* 0x000fe200078e0295 */
[----:B------:R-:W-:-:S03]  /*d980*/  SEL R3, R3, 0xffffffe0, !P0 ;  /* 0xffffffe003037807 */ /* 0x000fc60004000000 */
[----:B------:R-:W-:Y:S02]  /*d990*/  IMAD.SHL.U32 R149, R149, 0x2, RZ ;  /* 0x0000000295957824 */ /* 0x000fe400078e00ff */
[----:B------:R-:W-:Y:S01]  /*d9a0*/  IMAD.IADD R145, R148, 0x1, R3 ;  /* 0x0000000194917824 */ /* 0x000fe200078e0203 */
[----:B------:R-:W-:Y:S01]  /*d9b0*/  SHF.R.S32.HI R3, RZ, 0x1f, R50 ;  /* 0x0000001fff037819 */ /* 0x000fe20000011432 */
[----:B------:R-:W-:Y:S01]  /*d9c0*/  IMAD R147, R51, 0x2, R149 ;  /* 0x0000000233937824 */ /* 0x000fe200078e0295 */
[----:B------:R-:W-:Y:S02]  /*d9d0*/  @P5 STS [R152+0x9000], RZ ;  /* 0x009000ff98005388 */ /* 0x000fe40000000800 */
[----:B------:R-:W-:Y:S01]  /*d9e0*/  LEA.HI R160, R3, R50, RZ, 0x2 ;  /* 0x0000003203a07211 */ /* 0x000fe200078f10ff */
[----:B------:R-:W-:Y:S01]  /*d9f0*/  IMAD R3, R48, 0x10, R66 ;  /* 0x0000001030037824 */ /* 0x000fe200078e0242 */
[----:B------:R-:W-:Y:S02]  /*da00*/  @P5 STS [R152+0x9004], RZ ;  /* 0x009004ff98005388 */ /* 0x000fe40000000800 */
[----:B------:R-:W-:-:S02]  /*da10*/  SHF.R.S32.HI R160, RZ, 0x2, R160 ;  /* 0x00000002ffa07819 */ /* 0x000fc400000114a0 */
[----:B------:R-:W-:Y:S02]  /*da20*/  @P5 STS.64 [R152+0x9008], RZ ;  /* 0x009008ff98005388 */ /* 0x000fe40000000a00 */
[----:B------:R-:W-:Y:S02]  /*da30*/  IADD3 R3, R3, 0x1, R160 ;  /* 0x0000000103037810 */ /* 0x000fe40007ffe0a0 */
[----:B------:R-:W-:Y:S02]  /*da40*/  @P5 STS.128 [R152+0xb000], RZ ;  /* 0x00b000ff98005388 */ /* 0x000fe40000000c00 */
[----:B------:R-:W-:Y:S02]  /*da50*/  IADD3 R3, R64, R3, -R151 ;  /* 0x0000000340037210 */ /* 0x000fe40007ffe897 */
        /* <DEDUP_REMOVED lines=35> */
[----:B---3--:R-:W3:Y:S04]  /*dc90*/  LDSM.16.M88.4 R24, [R148+0x3000] ;  /* 0x003000009418783b */ /* 0x008ee80000000200 */
[----:B------:R-:W1:Y:S04]  /*dca0*/  LDSM.16.M88.4 R16, [R148+0x3400] ;  /* 0x003400009410783b */ /* 0x000e680000000200 */
[----:B----4-:R-:W2:Y:S04]  /*dcb0*/  LDSM.16.M88.4 R8, [R148+0x3800] ;  /* 0x003800009408783b */ /* 0x010ea80000000200 */
[----:B------:R-:W4:Y:S04]  /*dcc0*/  LDSM.16.M88.4 R92, [R148+0x3c00] ;  /* 0x003c0000945c783b */ /* 0x000f280000000200 */
[----:B------:R-:W2:Y:S04]  /*dcd0*/  LDSM.16.M88.4 R84, [R148+0x4000] ;  /* 0x004000009454783b */ /* 0x000ea80000000200 */
[----:B------:R-:W4:Y:S04]  /*dce0*/  LDSM.16.M88.4 R76, [R148+0x4400] ;  /* 0x00440000944c783b */ /* 0x000f280000000200 */
[----:B------:R-:W4:Y:S04]  /*dcf0*/  LDSM.16.M88.4 R68, [R148+0x4800] ;  /* 0x004800009444783b */ /* 0x000f280000000200 */
[----:B-----5:R-:W5:Y:S04]  /*dd00*/  LDSM.16.M88.4 R4, [R148+0x4c00] ;  /* 0x004c00009404783b */ /* 0x020f680000000200 */
[----:B------:R-:W-:Y:S04]  /*dd10*/  LDSM.16.M88.4 R100, [R147] ;  /* 0x000000009364783b */ /* 0x000fe80000000200 */
[----:B------:R-:W5:Y:S04]  /*dd20*/  LDSM.16.M88.4 R32, [R145+0x3000] ;  /* 0x003000009120783b */ /* 0x000f680000000200 */
[----:B------:R-:W5:Y:S01]  /*dd30*/  LDSM.16.M88.4 R104, [R145+0x3400] ;  /* 0x003400009168783b */ /* 0x000f620000000200 */
[C---:B---3--:R-:W-:Y:S03]  /*dd40*/  HMMA.16816.F32.BF16 R28, R44.reuse, R24, RZ ;  /* 0x000000182c1c723c */ /* 0x048fe600000418ff */
[----:B--2---:R-:W2:Y:S04]  /*dd50*/  LDSM.16.M88.4 R40, [R145+0x3800] ;  /* 0x003800009128783b */ /* 0x004ea80000000200 */
[----:B------:R-:W3:Y:S01]  /*dd60*/  LDSM.16.M88.4 R36, [R145+0x3c00] ;  /* 0x003c00009124783b */ /* 0x000ee20000000200 */
[C---:B-1----:R-:W-:Y:S03]  /*dd70*/  HMMA.16816.F32.BF16 R20, R44.reuse, R16, RZ ;  /* 0x000000102c14723c */ /* 0x042fe600000418ff */
[----:B------:R-:W-:Y:S04]  /*dd80*/  LDSM.16.M88.4 R120, [R145+0x4c00] ;  /* 0x004c00009178783b */ /* 0x000fe80000000200 */
[----:B------:R-:W-:Y:S01]  /*dd90*/  LDSM.16.M88.4 R116, [R148+0x5000] ;  /* 0x005000009474783b */ /* 0x000fe20000000200 */
[C---:B------:R-:W-:Y:S03]  /*dda0*/  HMMA.16816.F32.BF16 R12, R44.reuse, R8, RZ ;  /* 0x000000082c0c723c */ /* 0x040fe600000418ff */
[----:B------:R-:W-:Y:S04]  /*ddb0*/  LDSM.16.M88.4 R112, [R148+0x5400] ;  /* 0x005400009470783b */ /* 0x000fe80000000200 */
[----:B------:R-:W-:Y:S01]  /*ddc0*/  LDSM.16.M88.4 R108, [R148+0x6000] ;  /* 0x00600000946c783b */ /* 0x000fe20000000200 */
[C---:B----4-:R-:W-:Y:S03]  /*ddd0*/  HMMA.16816.F32.BF16 R96, R44.reuse, R92, RZ ;  /* 0x0000005c2c60723c */ /* 0x050fe600000418ff */
        /* <DEDUP_REMOVED lines=31> */
[----:B------:R-:W3:Y:S07]  /*dfd0*/  LDSM.16.M88.4 R32, [R148+0x6400] ;  /* 0x006400009420783b */ /* 0x000eee0000000200 */
[C---:B-----5:R-:W-:Y:S08]  /*dfe0*/  HMMA.16816.F32.BF16 R72, R100.reuse, R104, R72 ;  /* 0x000000686448723c */ /* 0x060ff00000041848 */
[C---:B------:R-:W-:Y:S01]  /*dff0*/  HMMA.16816.F32.BF16 R68, R100.reuse, R106, R68 ;  /* 0x0000006a6444723c */ /* 0x040fe20000041844 */
[----:B------:R-:W-:Y:S07]  /*e000*/  LDSM.16.M88.4 R104, [R148+0x6800] ;  /* 0x006800009468783b */ /* 0x000fee0000000200 */
[C---:B------:R-:W-:Y:S08]  /*e010*/  HMMA.16816.F32.BF16 R56, R100.reuse, R120, R56 ;  /* 0x000000786438723c */ /* 0x040ff00000041838 */
[----:B------:R-:W-:Y:S01]  /*e020*/  HMMA.16816.F32.BF16 R44, R100, R122, R44 ;  /* 0x0000007a642c723c */ /* 0x000fe2000004182c */
[----:B------:R-:W4:Y:S04]  /*e030*/  LDSM.16.M88.4 R100, [R148+0x6c00] ;  /* 0x006c00009464783b */ /* 0x000f280000000200 */
[----:B------:R-:W-:Y:S03]  /*e040*/  LDSM.16.M88.4 R120, [R147+0x1000] ;  /* 0x001000009378783b */ /* 0x000fe60000000200 */
        /* <DEDUP_REMOVED lines=14> */
[----:B------:R-:W2:Y:S07]  /*e130*/  LDSM.16.M88.4 R32, [R145+0x5800] ;  /* 0x005800009120783b */ /* 0x000eae0000000200 */
[C---:B----4-:R-:W-:Y:S08]  /*e140*/  HMMA.16816.F32.BF16 R56, R40.reuse, R100, R56 ;  /* 0x000000642838723c */ /* 0x050ff00000041838 */
[----:B------:R-:W-:Y:S01]  /*e150*/  HMMA.16816.F32.BF16 R44, R40, R102, R44 ;  /* 0x00000066282c723c */ /* 0x000fe2000004182c */
[----:B------:R-:W3:Y:S07]  /*e160*/  LDSM.16.M88.4 R100, [R145+0x6c00] ;  /* 0x006c00009164783b */ /* 0x000eee0000000200 */
[C---:B-1----:R-:W-:Y:S08]  /*e170*/  HMMA.16816.F32.BF16 R28, R120.reuse, R4, R28 ;  /* 0x00000004781c723c */ /* 0x042ff0000004181c */
[C---:B------:R-:W-:Y:S01]  /*e180*/  HMMA.16816.F32.BF16 R24, R120.reuse, R6, R24 ;  /* 0x000000067818723c */ /* 0x040fe20000041818 */
[----:B------:R-:W-:Y:S07]  /*e190*/  LDSM.16.M88.4 R4, [R149+0x2000] ;  /* 0x002000009504783b */ /* 0x000fee0000000200 */
[C---:B------:R-:W-:Y:S08]  /*e1a0*/  HMMA.16816.F32.BF16 R20, R120.reuse, R36, R20 ;  /* 0x000000247814723c */ /* 0x040ff00000041814 */
[----:B------:R-:W-:Y:S01]  /*e1b0*/  HMMA.16816.F32.BF16 R16, R120, R38, R16 ;  /* 0x000000267810723c */ /* 0x000fe20000041810 */
[----:B------:R-:W1:Y:S07]  /*e1c0*/  LDSM.16.M88.4 R36, [R148+0x7400] ;  /* 0x007400009424783b */ /* 0x000e6e0000000200 */
[C---:B------:R-:W-:Y:S08]  /*e1d0*/  HMMA.16816.F32.BF16 R72, R40.reuse, R104, R72 ;  /* 0x000000682848723c */ /* 0x040ff00000041848 */
[C---:B------:R-:W-:Y:S01]  /*e1e0*/  HMMA.16816.F32.BF16 R68, R40.reuse, R106, R68 ;  /* 0x0000006a2844723c */ /* 0x040fe20000041844 */
[----:B------:R-:W4:Y:S07]  /*e1f0*/  LDSM.16.M88.4 R104, [R145+0x6800] ;  /* 0x006800009168783b */ /* 0x000f2e0000000200 */
[C---:B------:R-:W-:Y:S08]  /*e200*/  HMMA.16816.F32.BF16 R88, R40.reuse, R108, R88 ;  /* 0x0000006c2858723c */ /* 0x040ff00000041858 */
[----:B------:R-:W-:Y:S01]  /*e210*/  HMMA.16816.F32.BF16 R84, R40, R110, R84 ;  /* 0x0000006e2854723c */ /* 0x000fe20000041854 */
[----:B------:R-:W5:Y:S04]  /*e220*/  LDSM.16.M88.4 R108, [R145+0x6400] ;  /* 0x00640000916c783b */ /* 0x000f680000000200 */
[----:B------:R-:W4:Y:S03]  /*e230*/  LDSM.16.M88.4 R40, [R148+0x7000] ;  /* 0x007000009428783b */ /* 0x000f260000000200 */
[C---:B--2---:R-:W-:Y:S08]  /*e240*/  HMMA.16816.F32.BF16 R12, R120.reuse, R32, R12 ;  /* 0x00000020780c723c */ /* 0x044ff0000004180c */
[C---:B------:R-:W-:Y:S01]  /*e250*/  HMMA.16816.F32.BF16 R8, R120.reuse, R34, R8 ;  /* 0x000000227808723c */ /* 0x040fe20000041808 */
[----:B------:R-:W2:Y:S07]  /*e260*/  LDSM.16.M88.4 R32, [R148+0x7800] ;  /* 0x007800009420783b */ /* 0x000eae0000000200 */
[C---:B---3--:R-:W-:Y:S08]  /*e270*/  HMMA.16816.F32.BF16 R56, R120.reuse, R100, R56 ;  /* 0x000000647838723c */ /* 0x048ff00000041838 */
[----:B------:R-:W-:Y:S01]  /*e280*/  HMMA.16816.F32.BF16 R44, R120, R102, R44 ;  /* 0x00000066782c723c */ /* 0x000fe2000004182c */
[----:B------:R-:W3:Y:S07]  /*e290*/  LDSM.16.M88.4 R100, [R148+0x8400] ;  /* 0x008400009464783b */ /* 0x000eee0000000200 */
[C---:B-1----:R-:W-:Y:S08]  /*e2a0*/  HMMA.16816.F32.BF16 R20, R4.reuse, R36, R20 ;  /* 0x000000240414723c */ /* 0x042ff00000041814 */
[----:B------:R-:W-:Y:S01]  /*e2b0*/  HMMA.16816.F32.BF16 R16, R4, R38, R16 ;  /* 0x000000260410723c */ /* 0x000fe20000041810 */
[----:B------:R-:W1:Y:S07]  /*e2c0*/  LDSM.16.M88.4 R36, [R148+0x8c00] ;  /* 0x008c00009424783b */ /* 0x000e6e0000000200 */
[C---:B----4-:R-:W-:Y:S08]  /*e2d0*/  HMMA.16816.F32.BF16 R72, R120.reuse, R104, R72 ;  /* 0x000000687848723c */ /* 0x050ff00000041848 */
[C---:B------:R-:W-:Y:S01]  /*e2e0*/  HMMA.16816.F32.BF16 R68, R120.reuse, R106, R68 ;  /* 0x0000006a7844723c */ /* 0x040fe20000041844 */
[----:B------:R-:W4:Y:S07]  /*e2f0*/  LDSM.16.M88.4 R104, [R148+0x8000] ;  /* 0x008000009468783b */ /* 0x000f2e0000000200 */
[C---:B-----5:R-:W-:Y:S08]  /*e300*/  HMMA.16816.F32.BF16 R80, R120.reuse, R108, R80 ;  /* 0x0000006c7850723c */ /* 0x060ff00000041850 */
[C---:B------:R-:W-:Y:S01]  /*e310*/  HMMA.16816.F32.BF16 R76, R120.reuse, R110, R76 ;  /* 0x0000006e784c723c */ /* 0x040fe2000004184c */
[----:B------:R-:W5:Y:S07]  /*e320*/  LDSM.16.M88.4 R108, [R148+0x7c00] ;  /* 0x007c0000946c783b */ /* 0x000f6e0000000200 */
[C---:B------:R-:W-:Y:S08]  /*e330*/  HMMA.16816.F32.BF16 R88, R120.reuse, R112, R88 ;  /* 0x000000707858723c */ /* 0x040ff00000041858 */
[C---:B------:R-:W-:Y:S01]  /*e340*/  HMMA.16816.F32.BF16 R84, R120.reuse, R114, R84 ;  /* 0x000000727854723c */ /* 0x040fe20000041854 */
[----:B------:R-:W1:Y:S07]  /*e350*/  LDSM.16.M88.4 R112, [R148+0x8800] ;  /* 0x008800009470783b */ /* 0x000e6e0000000200 */
[C---:B------:R-:W-:Y:S08]  /*e360*/  HMMA.16816.F32.BF16 R96, R120.reuse, R116, R96 ;  /* 0x000000747860723c */ /* 0x040ff00000041860 */
[----:B------:R-:W-:Y:S08]  /*e370*/  HMMA.16816.F32.BF16 R92, R120, R118, R92 ;  /* 0x00000076785c723c */ /* 0x000ff0000004185c */
        /* <DEDUP_REMOVED lines=9> */
[C---:B-1----:R-:W-:Y:S07]  /*e410*/  HMMA.16816.F32.BF16 R56, R4.reuse, R36, R56 ;  /* 0x000000240438723c */ /* 0x042fee0000041838 */
[----:B------:R-:W-:Y:S01]  /*e420*/  IADD3 R37, R3, c[0x0][0x2e8], RZ ;  /* 0x0000ba0003257a10 */ /* 0x000fe20007ffe0ff */
[----:B----4-:R-:W-:Y:S01]  /*e430*/  HMMA.16816.F32.BF16 R88, R4, R104, R88 ;  /* 0x000000680458723c */ /* 0x010fe20000041858 */
[----:B------:R-:W-:-:S02]  /*e440*/  IMAD.IADD R3, R49, 0x1, R142 ;  /* 0x0000000131037824 */ /* 0x000fc400078e028e */
[C---:B------:R-:W-:Y:S02]  /*e450*/  IADD3 R141, R37.reuse, 0x8, RZ ;  /* 0x00000008258d7810 */ /* 0x040fe40007ffe0ff */
[-C--:B------:R-:W-:Y:S02]  /*e460*/  IMNMX R140, R37, R64.reuse, PT ;  /* 0x00000040258c7217 */ /* 0x080fe40003800200 */
[----:B------:R-:W-:Y:S01]  /*e470*/  IADD3 R36, R3, 0x1, RZ ;  /* 0x0000000103247810 */ /* 0x000fe20007ffe0ff */
[----:B------:R-:W-:Y:S01]  /*e480*/  HMMA.16816.F32.BF16 R84, R4, R106, R84 ;  /* 0x0000006a0454723c */ /* 0x000fe20000041854 */
[----:B------:R-:W1:Y:S01]  /*e490*/  LDSM.16.M88.4 R104, [R145+0x7800] ;  /* 0x007800009168783b */ /* 0x000e620000000200 */
[----:B------:R-:W-:Y:S02]  /*e4a0*/  IMNMX R141, R141, R64, PT ;  /* 0x000000408d8d7217 */ /* 0x000fe40003800200 */
[C---:B------:R-:W-:Y:S02]  /*e4b0*/  ISETP.GE.AND P4, PT, R36.reuse, R140, PT ;  /* 0x0000008c2400720c */ /* 0x040fe40003f86270 */
[----:B------:R-:W-:-:S02]  /*e4c0*/  ISETP.GE.AND P5, PT, R36, R141, PT ;  /* 0x0000008d2400720c */ /* 0x000fc40003fa6270 */
[C---:B-----5:R-:W-:Y:S08]  /*e4d0*/  HMMA.16816.F32.BF16 R96, R4.reuse, R108, R96 ;  /* 0x0000006c0460723c */ /* 0x060ff00000041860 */
[C---:B------:R-:W-:Y:S08]  /*e4e0*/  HMMA.16816.F32.BF16 R92, R4.reuse, R110, R92 ;  /* 0x0000006e045c723c */ /* 0x040ff0000004185c */
[C---:B------:R-:W-:Y:S08]  /*e4f0*/  HMMA.16816.F32.BF16 R72, R4.reuse, R112, R72 ;  /* 0x000000700448723c */ /* 0x040ff00000041848 */
[C---:B------:R-:W-:Y:S08]  /*e500*/  HMMA.16816.F32.BF16 R68, R4.reuse, R114, R68 ;  /* 0x000000720444723c */ /* 0x040ff00000041844 */
[----:B------:R-:W-:Y:S01]  /*e510*/  HMMA.16816.F32.BF16 R4, R4, R38, R44 ;  /* 0x000000260404723c */ /* 0x000fe2000004182c */
[----:B------:R-:W4:Y:S07]  /*e520*/  LDSM.16.M88.4 R36, [R145+0x7c00] ;  /* 0x007c00009124783b */ /* 0x000f2e0000000200 */
[C---:B--2---:R-:W-:Y:S07]  /*e530*/  HMMA.16816.F32.BF16 R28, R32.reuse, R40, R28 ;  /* 0x00000028201c723c */ /* 0x044fee000004181c */
[C---:B------:R-:W-:Y:S01]  /*e540*/  IADD3 R40, R3.reuse, 0x9, RZ ;  /* 0x0000000903287810 */ /* 0x040fe20007ffe0ff */
[----:B------:R-:W-:Y:S01]  /*e550*/  HMMA.16816.F32.BF16 R24, R32, R42, R24 ;  /* 0x0000002a2018723c */ /* 0x000fe20000041818 */
[----:B------:R-:W-:-:S02]  /*e560*/  IADD3 R41, R3, 0x11, RZ ;  /* 0x0000001103297810 */ /* 0x000fc40007ffe0ff */
[CC--:B------:R-:W-:Y:S02]  /*e570*/  ISETP.GE.AND P3, PT, R40.reuse, R140.reuse, PT ;  /* 0x0000008c2800720c */ /* 0x0c0fe40003f66270 */
[----:B------:R-:W-:Y:S02]  /*e580*/  ISETP.GE.AND P0, PT, R40, R141, PT ;  /* 0x0000008d2800720c */ /* 0x000fe40003f06270 */
[----:B------:R-:W-:Y:S01]  /*e590*/  IMAD R43, R0, 0x20, R53 ;  /* 0x00000020002b7824 */ /* 0x000fe200078e0235 */
[----:B---3--:R-:W-:Y:S01]  /*e5a0*/  HMMA.16816.F32.BF16 R20, R32, R100, R20 ;  /* 0x000000642014723c */ /* 0x008fe20000041814 */
[C---:B------:R-:W-:Y:S02]  /*e5b0*/  IADD3 R0, R3.reuse, 0x8, RZ ;  /* 0x0000000803007810 */ /* 0x040fe40007ffe0ff */
[----:B------:R-:W-:Y:S02]  /*e5c0*/  IADD3 R40, R3, 0x10, RZ ;  /* 0x0000001003287810 */ /* 0x000fe40007ffe0ff */
[----:B------:R-:W-:-:S02]  /*e5d0*/  ISETP.GE.AND P1, PT, R0, R140, PT ;  /* 0x0000008c0000720c */ /* 0x000fc40003f26270 */
[----:B------:R-:W-:Y:S01]  /*e5e0*/  ISETP.GE.AND P6, PT, R0, R141, PT ;  /* 0x0000008d0000720c */ /* 0x000fe20003fc6270 */
[----:B------:R-:W-:Y:S01]  /*e5f0*/  HMMA.16816.F32.BF16 R16, R32, R102, R16 ;  /* 0x000000662010723c */ /* 0x000fe20000041810 */
[----:B------:R-:W-:Y:S02]  /*e600*/  FSEL R0, R29, -INF , !P4 ;  /* 0xff8000001d007808 */ /* 0x000fe40006000000 */
[----:B------:R-:W-:Y:S02]  /*e610*/  ISETP.GE.AND P4, PT, R40, R140, PT ;  /* 0x0000008c2800720c */ /* 0x000fe40003f86270 */
[----:B------:R-:W-:-:S03]  /*e620*/  IADD3 R29, R3, 0x19, RZ ;  /* 0x00000019031d7810 */ /* 0x000fc60007ffe0ff */
[C---:B-1----:R-:W-:Y:S01]  /*e630*/  HMMA.16816.F32.BF16 R12, R32.reuse, R104, R12 ;  /* 0x00000068200c723c */ /* 0x042fe2000004180c */
[----:B------:R-:W-:Y:S02]  /*e640*/  FSEL R108, R24, -INF , !P1 ;  /* 0xff800000186c7808 */ /* 0x000fe40004800000 */
[----:B------:R-:W-:Y:S02]  /*e650*/  IADD3 R24, R3, 0x18, RZ ;  /* 0x0000001803187810 */ /* 0x000fe40007ffe0ff */
[----:B------:R-:W-:Y:S02]  /*e660*/  FSEL R100, R26, -INF , !P6 ;  /* 0xff8000001a647808 */ /* 0x000fe40007000000 */
[----:B------:R-:W-:Y:S01]  /*e670*/  FSEL R110, R25, -INF , !P3 ;  /* 0xff800000196e7808 */ /* 0x000fe20005800000 */
[----:B------:R-:W-:Y:S01]  /*e680*/  HMMA.16816.F32.BF16 R8, R32, R106, R8 ;  /* 0x0000006a2008723c */ /* 0x000fe20000041808 */
[----:B------:R-:W-:Y:S02]  /*e690*/  FSEL R102, R27, -INF , !P0 ;  /* 0xff8000001b667808 */ /* 0x000fe40004000000 */
[----:B------:R-:W-:-:S02]  /*e6a0*/  FSEL R212, R20, -INF , !P4 ;  /* 0xff80000014d47808 */ /* 0x000fc40006000000 */
[-C--:B------:R-:W-:Y:S02]  /*e6b0*/  ISETP.GE.AND P1, PT, R40, R141.reuse, PT ;  /* 0x0000008d2800720c */ /* 0x080fe40003f26270 */
[CC--:B------:R-:W-:Y:S01]  /*e6c0*/  ISETP.GE.AND P6, PT, R41.reuse, R140.reuse, PT ;  /* 0x0000008c2900720c */ /* 0x0c0fe20003fc6270 */
[C---:B----4-:R-:W-:Y:S01]  /*e6d0*/  HMMA.16816.F32.BF16 R96, R32.reuse, R36, R96 ;  /* 0x000000242060723c */ /* 0x050fe20000041860 */
[-C--:B------:R-:W-:Y:S02]  /*e6e0*/  ISETP.GE.AND P3, PT, R41, R141.reuse, PT ;  /* 0x0000008d2900720c */ /* 0x080fe40003f66270 */
[C---:B------:R-:W-:Y:S02]  /*e6f0*/  ISETP.GE.AND P0, PT, R24.reuse, R140, PT ;  /* 0x0000008c1800720c */ /* 0x040fe40003f06270 */
[----:B------:R-:W-:Y:S02]  /*e700*/  ISETP.GE.AND P4, PT, R24, R141, PT ;  /* 0x0000008d1800720c */ /* 0x000fe40003f86270 */
[----:B------:R-:W1:Y:S01]  /*e710*/  LDSM.16.M88.4 R24, [R145+0x8000] ;  /* 0x008000009118783b */ /* 0x000e620000000200 */
[----:B------:R-:W-:Y:S01]  /*e720*/  IADD3 R20, R3, 0x20, RZ ;  /* 0x0000002003147810 */ /* 0x000fe20007ffe0ff */
[----:B------:R-:W-:Y:S01]  /*e730*/  HMMA.16816.F32.BF16 R92, R32, R38, R92 ;  /* 0x00000026205c723c */ /* 0x000fe2000004185c */
[----:B------:R-:W-:-:S02]  /*e740*/  FSEL R204, R22, -INF , !P1 ;  /* 0xff80000016cc7808 */ /* 0x000fc40004800000 */
[----:B------:R-:W-:Y:S02]  /*e750*/  FSEL R208, R21, -INF , !P6 ;  /* 0xff80000015d07808 */ /* 0x000fe40007000000 */
[----:B------:R-:W-:Y:S02]  /*e760*/  FSEL R202, R23, -INF , !P3 ;  /* 0xff80000017ca7808 */ /* 0x000fe40005800000 */
[----:B------:R-:W-:Y:S02]  /*e770*/  FSEL R210, R16, -INF , !P0 ;  /* 0xff80000010d27808 */ /* 0x000fe40004000000 */
[CC--:B------:R-:W-:Y:S02]  /*e780*/  ISETP.GE.AND P1, PT, R29.reuse, R140.reuse, PT ;  /* 0x0000008c1d00720c */ /* 0x0c0fe40003f26270 */
[----:B------:R-:W-:Y:S02]  /*e790*/  ISETP.GE.AND P6, PT, R29, R141, PT ;  /* 0x0000008d1d00720c */ /* 0x000fe40003fc6270 */
[----:B------:R-:W-:-:S02]  /*e7a0*/  ISETP.GE.AND P3, PT, R20, R140, PT ;  /* 0x0000008c1400720c */ /* 0x000fc40003f66270 */
[C---:B------:R-:W-:Y:S02]  /*e7b0*/  IADD3 R16, R3.reuse, 0x28, RZ ;  /* 0x0000002803107810 */ /* 0x040fe40007ffe0ff */
[----:B------:R-:W-:Y:S02]  /*e7c0*/  IADD3 R21, R3, 0x21, RZ ;  /* 0x0000002103157810 */ /* 0x000fe40007ffe0ff */
[----:B------:R-:W-:Y:S02]  /*e7d0*/  FSEL R104, R18, -INF , !P4 ;  /* 0xff80000012687808 */ /* 0x000fe40006000000 */
[----:B------:R-:W-:Y:S02]  /*e7e0*/  FSEL R206, R17, -INF , !P1 ;  /* 0xff80000011ce7808 */ /* 0x000fe40004800000 */
[----:B------:R-:W-:Y:S02]  /*e7f0*/  FSEL R106, R19, -INF , !P6 ;  /* 0xff800000136a7808 */ /* 0x000fe40007000000 */
[----:B------:R-:W-:-:S02]  /*e800*/  FSEL R194, R12, -INF , !P3 ;  /* 0xff8000000cc27808 */ /* 0x000fc40005800000 */
[-C--:B------:R-:W-:Y:S02]  /*e810*/  ISETP.GE.AND P0, PT, R20, R141.reuse, PT ;  /* 0x0000008d1400720c */ /* 0x080fe40003f06270 */
[CC--:B------:R-:W-:Y:S02]  /*e820*/  ISETP.GE.AND P4, PT, R21.reuse, R140.reuse, PT ;  /* 0x0000008c1500720c */ /* 0x0c0fe40003f86270 */
[-C--:B------:R-:W-:Y:S02]  /*e830*/  ISETP.GE.AND P1, PT, R21, R141.reuse, PT ;  /* 0x0000008d1500720c */ /* 0x080fe40003f26270 */
[C---:B------:R-:W-:Y:S02]  /*e840*/  ISETP.GE.AND P6, PT, R16.reuse, R140, PT ;  /* 0x0000008c1000720c */ /* 0x040fe40003fc6270 */
[----:B------:R-:W-:Y:S02]  /*e850*/  ISETP.GE.AND P3, PT, R16, R141, PT ;  /* 0x0000008d1000720c */ /* 0x000fe40003f66270 */
[C---:B------:R-:W-:Y:S01]  /*e860*/  IADD3 R20, R3.reuse, 0x29, RZ ;  /* 0x0000002903147810 */ /* 0x040fe20007ffe0ff */
[----:B------:R-:W2:Y:S01]  /*e870*/  LDSM.16.M88.4 R16, [R145+0x8400] ;  /* 0x008400009110783b */ /* 0x000ea20000000200 */
[----:B------:R-:W-:Y:S01]  /*e880*/  IADD3 R12, R3, 0x30, RZ ;  /* 0x00000030030c7810 */ /* 0x000fe20007ffe0ff */
[----:B-1----:R-:W-:Y:S01]  /*e890*/  HMMA.16816.F32.BF16 R88, R32, R24, R88 ;  /* 0x000000182058723c */ /* 0x002fe20000041858 */
[----:B------:R-:W-:-:S02]  /*e8a0*/  FSEL R196, R13, -INF , !P4 ;  /* 0xff8000000dc47808 */ /* 0x000fc40006000000 */
[----:B------:R-:W-:Y:S02]  /*e8b0*/  FSEL R192, R15, -INF , !P1 ;  /* 0xff8000000fc07808 */ /* 0x000fe40004800000 */
[----:B------:R-:W-:Y:S02]  /*e8c0*/  FSEL R198, R8, -INF , !P6 ;  /* 0xff80000008c67808 */ /* 0x000fe40007000000 */
[----:B------:R-:W-:Y:S01]  /*e8d0*/  FSEL R188, R14, -INF , !P0 ;  /* 0xff8000000ebc7808 */ /* 0x000fe20004000000 */
[----:B------:R-:W-:Y:S01]  /*e8e0*/  HMMA.16816.F32.BF16 R84, R32, R26, R84 ;  /* 0x0000001a2054723c */ /* 0x000fe20000041854 */
[----:B------:R-:W-:Y:S02]  /*e8f0*/  ISETP.GE.AND P4, PT, R20, R141, PT ;  /* 0x0000008d1400720c */ /* 0x000fe40003f86270 */
[----:B------:R-:W-:Y:S02]  /*e900*/  IADD3 R13, R3, 0x31, RZ ;  /* 0x00000031030d7810 */ /* 0x000fe40007ffe0ff */
[----:B------:R-:W-:-:S02]  /*e910*/  ISETP.GE.AND P1, PT, R12, R140, PT ;  /* 0x0000008c0c00720c */ /* 0x000fc40003f26270 */
[----:B------:R-:W-:Y:S02]  /*e920*/  IADD3 R8, R3, 0x38, RZ ;  /* 0x0000003803087810 */ /* 0x000fe40007ffe0ff */
[-C--:B------:R-:W-:Y:S02]  /*e930*/  ISETP.GE.AND P0, PT, R20, R140.reuse, PT ;  /* 0x0000008c1400720c */ /* 0x080fe40003f06270 */
[----:B------:R-:W-:Y:S02]  /*e940*/  FSEL R116, R10, -INF , !P3 ;  /* 0xff8000000a747808 */ /* 0x000fe40005800000 */
[----:B------:R-:W-:Y:S02]  /*e950*/  ISETP.GE.AND P6, PT, R12, R141, PT ;  /* 0x0000008d0c00720c */ /* 0x000fe40003fc6270 */
[----:B------:R-:W-:Y:S02]  /*e960*/  ISETP.GE.AND P3, PT, R13, R140, PT ;  /* 0x0000008c0d00720c */ /* 0x000fe40003f66270 */
[----:B------:R-:W-:-:S02]  /*e970*/  FSEL R190, R11, -INF , !P4 ;  /* 0xff8000000bbe7808 */ /* 0x000fc40006000000 */
[----:B------:R-:W-:Y:S02]  /*e980*/  FSEL R64, R96, -INF , !P1 ;  /* 0xff80000060407808 */ /* 0x000fe40004800000 */
[----:B------:R-:W-:Y:S02]  /*e990*/  FSEL R200, R9, -INF , !P0 ;  /* 0xff80000009c87808 */ /* 0x000fe40004000000 */
[----:B------:R-:W-:Y:S02]  /*e9a0*/  IADD3 R12, R3, 0x39, RZ ;  /* 0x00000039030c7810 */ /* 0x000fe40007ffe0ff */
[C---:B------:R-:W-:Y:S02]  /*e9b0*/  ISETP.GE.AND P4, PT, R8.reuse, R140, PT ;  /* 0x0000008c0800720c */ /* 0x040fe40003f86270 */
[----:B------:R-:W-:Y:S02]  /*e9c0*/  ISETP.GE.AND P1, PT, R8, R141, PT ;  /* 0x0000008d0800720c */ /* 0x000fe40003f26270 */
[----:B------:R-:W1:Y:S01]  /*e9d0*/  LDSM.16.M88.4 R8, [R145+0x8800] ;  /* 0x008800009108783b */ /* 0x000e620000000200 */
[----:B------:R-:W-:Y:S01]  /*e9e0*/  FSEL R66, R98, -INF , !P6 ;  /* 0xff80000062427808 */ /* 0x000fe20007000000 */
[----:B--2---:R-:W-:Y:S01]  /*e9f0*/  HMMA.16816.F32.BF16 R80, R32, R16, R80 ;  /* 0x000000102050723c */ /* 0x004fe20000041850 */
[----:B------:R-:W-:-:S02]  /*ea00*/  FSEL R182, R97, -INF , !P3 ;  /* 0xff80000061b67808 */ /* 0x000fc40005800000 */
[-C--:B------:R-:W-:Y:S02]  /*ea10*/  ISETP.GE.AND P0, PT, R13, R141.reuse, PT ;  /* 0x0000008d0d00720c */ /* 0x080fe40003f06270 */
[C---:B------:R-:W-:Y:S02]  /*ea20*/  ISETP.GE.AND P6, PT, R12.reuse, R140, PT ;  /* 0x0000008c0c00720c */ /* 0x040fe40003fc6270 */
[----:B------:R-:W-:Y:S01]  /*ea30*/  ISETP.GE.AND P3, PT, R12, R141, PT ;  /* 0x0000008d0c00720c */ /* 0x000fe20003f66270 */
[----:B------:R-:W-:Y:S01]  /*ea40*/  HMMA.16816.F32.BF16 R76, R32, R18, R76 ;  /* 0x00000012204c723c */ /* 0x000fe2000004184c */
[C---:B------:R-:W-:Y:S02]  /*ea50*/  IADD3 R12, R3.reuse, 0x40, RZ ;  /* 0x00000040030c7810 */ /* 0x040fe40007ffe0ff */
        /* <DEDUP_REMOVED lines=9> */
[----:B------:R-:W2:Y:S01]  /*eaf0*/  LDSM.16.M88.4 R12, [R145+0x8c00] ;  /* 0x008c0000910c783b */ /* 0x000ea20000000200 */
[----:B------:R-:W-:Y:S01]  /*eb00*/  IADD3 R20, R3, 0x48, RZ ;  /* 0x0000004803147810 */ /* 0x000fe20007ffe0ff */
[----:B------:R-:W-:-:S04]  /*eb10*/  DEPBAR.LE SB0, 0x0 ;  /* 0x000080000000791a */ /* 0x000fc80000000000 */
[----:B------:R-:W-:Y:S02]  /*eb20*/  IADD3 R16, R3, 0x49, RZ ;  /* 0x0000004903107810 */ /* 0x000fe40007ffe0ff */
[----:B------:R-:W-:Y:S01]  /*eb30*/  FSEL R178, R95, -INF , !P3 ;  /* 0xff8000005fb27808 */ /* 0x000fe20005800000 */
[C---:B-1----:R-:W-:Y:S01]  /*eb40*/  HMMA.16816.F32.BF16 R72, R32.reuse, R8, R72 ;  /* 0x000000082048723c */ /* 0x042fe20000041848 */
[----:B------:R-:W-:Y:S02]  /*eb50*/  FSEL R138, R88, -INF , !P0 ;  /* 0xff800000588a7808 */ /* 0x000fe40004000000 */
[----:B------:R-:W-:Y:S02]  /*eb60*/  FSEL R166, R90, -INF , !P4 ;  /* 0xff8000005aa67808 */ /* 0x000fe40006000000 */
[----:B------:R-:W-:Y:S02]  /*eb70*/  FSEL R174, R89, -INF , !P1 ;  /* 0xff80000059ae7808 */ /* 0x000fe40004800000 */
[C---:B------:R-:W-:Y:S01]  /*eb80*/  ISETP.GE.AND P3, PT, R20.reuse, R140, PT ;  /* 0x0000008c1400720c */ /* 0x040fe20003f66270 */
[----:B------:R-:W-:Y:S01]  /*eb90*/  HMMA.16816.F32.BF16 R68, R32, R10, R68 ;  /* 0x0000000a2044723c */ /* 0x000fe20000041844 */
        /* <DEDUP_REMOVED lines=10> */
[----:B------:R-:W-:Y:S01]  /*ec40*/  ISETP.GE.AND P0, PT, R17, R140, PT ;  /* 0x0000008c1100720c */ /* 0x000fe20003f06270 */
[----:B--2---:R-:W-:Y:S01]  /*ec50*/  HMMA.16816.F32.BF16 R56, R32, R12, R56 ;  /* 0x0000000c2038723c */ /* 0x004fe20000041838 */
[C---:B------:R-:W-:Y:S02]  /*ec60*/  IADD3 R16, R3.reuse, 0x58, RZ ;  /* 0x0000005803107810 */ /* 0x040fe40007ffe0ff */
[----:B------:R-:W-:-:S02]  /*ec70*/  IADD3 R8, R3, 0x59, RZ ;  /* 0x0000005903087810 */ /* 0x000fc40007ffe0ff */
[----:B------:R-:W-:Y:S02]  /*ec80*/  FSEL R136, R85, -INF , !P4 ;  /* 0xff80000055887808 */ /* 0x000fe40006000000 */
[----:B------:R-:W-:Y:S01]  /*ec90*/  FSEL R172, R87, -INF , !P1 ;  /* 0xff80000057ac7808 */ /* 0x000fe20004800000 */
[----:B------:R-:W-:Y:S01]  /*eca0*/  HMMA.16816.F32.BF16 R4, R32, R14, R4 ;  /* 0x0000000e2004723c */ /* 0x000fe20000041804 */
[----:B------:R-:W-:Y:S02]  /*ecb0*/  FSEL R124, R82, -INF , !P3 ;  /* 0xff800000527c7808 */ /* 0x000fe40005800000 */
[----:B------:R-:W-:Y:S01]  /*ecc0*/  FSEL R128, R81, -INF , !P0 ;  /* 0xff80000051807808 */ /* 0x000fe20004000000 */
[----:B------:R-:W-:Y:S01]  /*ecd0*/  BAR.SYNC.DEFER_BLOCKING 0x0 ;  /* 0x0000000000007b1d */ /* 0x000fe20000010000 */
[----:B------:R-:W-:Y:S02]  /*ece0*/  ISETP.GE.AND P4, PT, R17, R141, PT ;  /* 0x0000008d1100720c */ /* 0x000fe40003f86270 */
[----:B------:R-:W-:-:S02]  /*ecf0*/  ISETP.GE.AND P1, PT, R16, R140, PT ;  /* 0x0000008c1000720c */ /* 0x000fc40003f26270 */
        /* <DEDUP_REMOVED lines=12> */
[C---:B------:R-:W-:Y:S02]  /*edc0*/  IADD3 R8, R3.reuse, 0x70, RZ ;  /* 0x0000007003087810 */ /* 0x040fe40007ffe0ff */
[----:B------:R-:W-:Y:S02]  /*edd0*/  FSEL R48, R68, -INF , !P0 ;  /* 0xff80000044307808 */ /* 0x000fe40004000000 */
[----:B------:R-:W-:Y:S02]  /*ede0*/  FSEL R130, R80, -INF , !P6 ;  /* 0xff80000050827808 */ /* 0x000fe40007000000 */
[-C--:B------:R-:W-:Y:S02]  /*edf0*/  ISETP.GE.AND P0, PT, R8, R141.reuse, PT ;  /* 0x0000008d0800720c */ /* 0x080fe40003f06270 */
[----:B------:R-:W-:Y:S02]  /*ee00*/  ISETP.GE.AND P6, PT, R16, R141, PT ;  /* 0x0000008d1000720c */ /* 0x000fe40003fc6270 */
[----:B------:R-:W-:-:S02]  /*ee10*/  IADD3 R9, R3, 0x61, RZ ;  /* 0x0000006103097810 */ /* 0x000fc40007ffe0ff */
[----:B------:R-:W-:Y:S02]  /*ee20*/  FSEL R21, R58, -INF , !P0 ;  /* 0xff8000003a157808 */ /* 0x000fe40004000000 */
[----:B------:R-:W-:Y:S02]  /*ee30*/  FSEL R120, R78, -INF , !P6 ;  /* 0xff8000004e787808 */ /* 0x000fe40007000000 */
[----:B------:R-:W-:Y:S02]  /*ee40*/  FSEL R132, R77, -INF , !P3 ;  /* 0xff8000004d847808 */ /* 0x000fe40005800000 */
[-C--:B------:R-:W-:Y:S02]  /*ee50*/  ISETP.GE.AND P0, PT, R3, R140.reuse, PT ;  /* 0x0000008c0300720c */ /* 0x080fe40003f06270 */
[C---:B------:R-:W-:Y:S02]  /*ee60*/  ISETP.GE.AND P6, PT, R9.reuse, R140, PT ;  /* 0x0000008c0900720c */ /* 0x040fe40003fc6270 */
[----:B------:R-:W-:-:S02]  /*ee70*/  ISETP.GE.AND P3, PT, R9, R141, PT ;  /* 0x0000008d0900720c */ /* 0x000fc40003f66270 */
[----:B------:R-:W-:Y:S02]  /*ee80*/  IADD3 R9, R3, 0x69, RZ ;  /* 0x0000006903097810 */ /* 0x000fe40007ffe0ff */
[----:B------:R-:W-:Y:S02]  /*ee90*/  FSEL R28, R28, -INF , !P0 ;  /* 0xff8000001c1c7808 */ /* 0x000fe40004000000 */
[----:B------:R-:W-:Y:S02]  /*eea0*/  FSEL R45, R74, -INF , !P1 ;  /* 0xff8000004a2d7808 */ /* 0x000fe40004800000 */
[----:B------:R-:W-:Y:S02]  /*eeb0*/  FSEL R50, R73, -INF , !P6 ;  /* 0xff80000049327808 */ /* 0x000fe40007000000 */
[----:B------:R-:W-:Y:S02]  /*eec0*/  FSEL R44, R75, -INF , !P3 ;  /* 0xff8000004b2c7808 */ /* 0x000fe40005800000 */
[----:B------:R-:W-:-:S02]  /*eed0*/  ISETP.GT.AND P0, PT, R161, R150, PT ;  /* 0x00000096a100720c */ /* 0x000fc40003f04270 */
[CC--:B------:R-:W-:Y:S02]  /*eee0*/  ISETP.GE.AND P1, PT, R9.reuse, R140.reuse, PT ;  /* 0x0000008c0900720c */ /* 0x0c0fe40003f26270 */
[----:B------:R-:W-:Y:S02]  /*eef0*/  ISETP.GE.AND P6, PT, R9, R141, PT ;  /* 0x0000008d0900720c */ /* 0x000fe40003fc6270 */
[----:B------:R-:W-:Y:S02]  /*ef00*/  ISETP.GE.AND P3, PT, R8, R140, PT ;  /* 0x0000008c0800720c */ /* 0x000fe40003f66270 */
        /* <DEDUP_REMOVED lines=9> */
[-C--:B------:R-:W-:Y:S02]  /*efa0*/  ISETP.GE.AND P3, PT, R9, R141.reuse, PT ;  /* 0x0000008d0900720c */ /* 0x080fe40003f66270 */
[----:B------:R-:W-:Y:S02]  /*efb0*/  IADD3 R9, R3, 0x79, RZ ;  /* 0x0000007903097810 */ /* 0x000fe40007ffe0ff */
[----:B------:R-:W-:Y:S02]  /*efc0*/  FSEL R40, R57, -INF , !P4 ;  /* 0xff80000039287808 */ /* 0x000fe40006000000 */
[----:B------:R-:W-:Y:S02]  /*efd0*/  FSEL R20, R59, -INF , !P1 ;  /* 0xff8000003b147808 */ /* 0x000fe40004800000 */
[----:B------:R-:W-:Y:S02]  /*efe0*/  FSEL R8, R31, -INF , !P5 ;  /* 0xff8000001f087808 */ /* 0x000fe40006800000 */
[----:B------:R-:W-:Y:S01]  /*eff0*/  ISETP.GE.AND P4, PT, R3, R141, PT ;  /* 0x0000008d0300720c */ /* 0x000fe20003f86270 */
[----:B------:R-:W-:Y:S01]  /*f000*/  IMAD.IADD R3, R2, 0x1, R43 ;  /* 0x0000000102037824 */ /* 0x000fe200078e022b */
        /* <DEDUP_REMOVED lines=9> */
[----:B------:R-:W-:Y:S02]  /*f0a0*/  IABS R2, c[0x0][0x2d0] ;  /* 0x0000b40000027a13 */ /* 0x000fe40000000000 */
[----:B------:R-:W-:-:S02]  /*f0b0*/  IADD3 R10, R49, -0x80, RZ ;  /* 0xffffff80310a7810 */ /* 0x000fc40007ffe0ff */
[----:B------:R-:W1:Y:S01]  /*f0c0*/  I2F.RP R5, R2 ;  /* 0x0000000200057306 */ /* 0x000e620000209400 */
        /* <DEDUP_REMOVED lines=23> */
[----:B------:R-:W-:Y:S02]  /*f240*/  ISETP.GE.AND P1, PT, R10, RZ, PT ;  /* 0x000000ff0a00720c */ /* 0x000fe40003f26270 */
[-C--:B------:R-:W-:Y:S02]  /*f250*/  ISETP.GE.U32.AND P6, PT, R7, R2.reuse, PT ;  /* 0x000000020700720c */ /* 0x080fe40003fc6070 */
[----:B------:R-:W-:Y:S02]  /*f260*/  ISETP.GE.U32.AND P5, PT, R5, R2, PT ;  /* 0x000000020500720c */ /* 0x000fe40003fa6070 */
[----:B------:R-:W-:Y:S02]  /*f270*/  @!P3 IADD3 R9, R9, 0x1, RZ ;  /* 0x000000010909b810 */ /* 0x000fe40007ffe0ff */
[----:B------:R-:W-:-:S02]  /*f280*/  ISETP.NE.AND P3, PT, RZ, c[0x0][0x2d0], PT ;  /* 0x0000b400ff007a0c */ /* 0x000fc40003f65270 */
[----:B------:R-:W-:-:S05]  /*f290*/  LOP3.LUT R2, RZ, c[0x0][0x2d0], RZ, 0x33, !PT ;  /* 0x0000b400ff027a12 */ /* 0x000fca00078e33ff */
        /* <DEDUP_REMOVED lines=26> */
.L_x_2948:
[----:B------:R-:W-:-:S05]  /*f440*/  IMAD.MOV.U32 R7, RZ, RZ, c[0x0][0x198] ;  /* 0x00006600ff077624 */ /* 0x000fca00078e00ff */
[----:B------:R-:W-:-:S04]  /*f450*/  LEA R7, -R7, RZ, 0x7 ;  /* 0x000000ff07077211 */ /* 0x000fc800078e39ff */
[----:B------:R-:W-:Y:S02]  /*f460*/  SHF.R.S32.HI R5, RZ, 0x1f, R7 ;  /* 0x0000001fff057819 */ /* 0x000fe40000011407 */
.L_x_2949:
        /* <DEDUP_REMOVED lines=13> */
[----:B------:R-:W-:Y:S01]  /*f540*/  @!PT LDS RZ, [RZ] ;  /* 0x00000000fffff984 */ /* 0x000fe20000000800 */
[----:B------:R-:W-:Y:S01]  /*f550*/  @!PT LDS RZ, [RZ] ;  /* 0x00000000fffff984 */ /* 0x000fe20000000800 */
[----:B------:R-:W-:Y:S01]  /*f560*/  @!PT LDS RZ, [RZ] ;  /* 0x00000000fffff984 */ /* 0x000fe20000000800 */
[----:B------:R1:W-:Y:S01]  /*f570*/  LDGSTS.E.BYPASS.LTC128B.128 [R152+0x3000], [R156.64] ;  /* 0x030000009c987fae */ /* 0x0003e2000b901d46 */
[C---:B------:R-:W-:Y:S02]  /*f580*/  LEA R4, P1, R62.reuse, c[0x0][0x168], 0x1 ;  /* 0x00005a003e047a11 */ /* 0x040fe400078208ff */
[----:B------:R-:W-:Y:S01]  /*f590*/  IADD3.X R13, R157, UR5, RZ, P3, !PT ;  /* 0x000000059d0d7c10 */ /* 0x000fe20009ffe4ff */
[----:B------:R1:W-:Y:S01]  /*f5a0*/  LDGSTS.E.BYPASS.LTC128B.128 [R152+0x5000], [R6.64+0x40] ;  /* 0x0500004006987fae */ /* 0x0003e2000b901d46 */
[----:B------:R-:W-:Y:S02]  /*f5b0*/  LEA.HI.X R5, R62, c[0x0][0x16c], R61, 0x1, P1 ;  /* 0x00005b003e057a11 */ /* 0x000fe400008f0c3d */
[----:B------:R-:W-:Y:S01]  /*f5c0*/  IADD3 R16, P3, R12, UR9, RZ ;  /* 0x000000090c107c10 */ /* 0x000fe2000ff7e0ff */
[----:B------:R1:W-:Y:S01]  /*f5d0*/  LDGSTS.E.BYPASS.LTC128B.128 [R152+0x7000], [R6.64+0x80] ;  /* 0x0700008006987fae */ /* 0x0003e2000b901d46 */
[----:B------:R-:W-:-:S02]  /*f5e0*/  IADD3 R10, P1, R4, UR9, RZ ;  /* 0x00000009040a7c10 */ /* 0x000fc4000ff3e0ff */
[----:B------:R-:W-:Y:S01]  /*f5f0*/  IADD3.X R17, R13, UR5, RZ, P3, !PT ;  /* 0x000000050d117c10 */ /* 0x000fe20009ffe4ff */
[----:B------:R1:W-:Y:S01]  /*f600*/  LDGSTS.E.BYPASS.LTC128B.128 [R152+0x3800], [R12.64] ;  /* 0x038000000c987fae */ /* 0x0003e2000b901d46 */
[----:B------:R-:W-:Y:S02]  /*f610*/  IADD3.X R11, R5, UR5, RZ, P1, !PT ;  /* 0x00000005050b7c10 */ /* 0x000fe40008ffe4ff */
[----:B------:R-:W-:Y:S01]  /*f620*/  IADD3 R14, P3, R16, UR9, RZ ;  /* 0x00000009100e7c10 */ /* 0x000fe2000ff7e0ff */
[----:B------:R1:W-:Y:S01]  /*f630*/  LDGSTS.E.BYPASS.LTC128B.128 [R152+0x5800], [R4.64+0x40] ;  /* 0x0580004004987fae */ /* 0x0003e2000b901d46 */
[----:B------:R-:W-:Y:S02]  /*f640*/  IADD3 R18, P1, R10, UR9, RZ ;  /* 0x000000090a127c10 */ /* 0x000fe4000ff3e0ff */
[----:B------:R-:W-:Y:S01]  /*f650*/  IADD3.X R15, R17, UR5, RZ, P3, !PT ;  /* 0x00000005110f7c10 */ /* 0x000fe20009ffe4ff */
        /* <DEDUP_REMOVED lines=8> */
[----:B------:R-:W0:Y:S02]  /*f6e0*/  LDGDEPBAR ;  /* 0x00000000000079af */ /* 0x000e240000000000 */
.L_x_2947:
        /* <DEDUP_REMOVED lines=85> */
[----:B------:R-:W-:Y:S01]  /*fc40*/  LDSM.16.MT88.4 R4, [R144+0xd000] ;  /* 0x00d000009004783b */ /* 0x000fe20000004200 */
[----:B------:R-:W-:Y:S01]  /*fc50*/  MUFU.EX2 R59, R59 ;  /* 0x0000003b003b7308 */ /* 0x000fe20000000800 */
[C---:B------:R-:W-:Y:S01]  /*fc60*/  FSETP.NEU.FTZ.AND P1, PT, R0.reuse, -INF , PT ;  /* 0xff8000000000780b */ /* 0x040fe20003f3d000 */
[----:B------:R-:W-:Y:S01]  /*fc70*/  FMUL.FTZ R49, R0, c[0x0][0x23c] ;  /* 0x00008f0000317a20 */ /* 0x000fe20000410000 */
[----:B------:R-:W1:Y:S01]  /*fc80*/  LDSM.16.MT88.4 R108, [R144+0xb000] ;  /* 0x00b00000906c783b */ /* 0x000e620000004200 */
[----:B------:R-:W-:-:S02]  /*fc90*/  FFMA.FTZ R38, R212, c[0x0][0x23c], -R61 ;  /* 0x00008f00d4267a23 */ /* 0x000fc4000001083d */
[--C-:B------:R-:W-:Y:S01]  /*fca0*/  FFMA.FTZ R37, R208, c[0x0][0x23c], -R61.reuse ;  /* 0x00008f00d0257a23 */ /* 0x100fe2000001083d */
[----:B------:R-:W-:Y:S01]  /*fcb0*/  FSEL R49, R49, RZ, P1 ;  /* 0x000000ff31317208 */ /* 0x000fe20000800000 */
        /* <DEDUP_REMOVED lines=9> */
[--C-:B------:R-:W-:Y:S01]  /*fd50*/  FFMA.FTZ R34, R202, c[0x0][0x23c], -R49.reuse ;  /* 0x00008f00ca227a23 */ /* 0x100fe20000010831 */
[----:B------:R-:W3:Y:S01]  /*fd60*/  MUFU.EX2 R56, R56 ;  /* 0x0000003800387308 */ /* 0x000ee20000000800 */
        /* <DEDUP_REMOVED lines=13> */
[----:B------:R-:W-:Y:S02]  /*fe40*/  FFMA.FTZ R3, R190, c[0x0][0x23c], -R49 ;  /* 0x00008f00be037a23 */ /* 0x000fe40000010831 */
[----:B------:R-:W-:Y:S01]  /*fe50*/  MUFU.EX2 R62, R62 ;  /* 0x0000003e003e7308 */ /* 0x000fe20000000800 */
[----:B------:R-:W-:Y:S02]  /*fe60*/  FFMA.FTZ R116, R64, c[0x0][0x23c], -R61 ;  /* 0x00008f0040747a23 */ /* 0x000fe4000001083d */
[----:B------:R-:W-:Y:S02]  /*fe70*/  FFMA.FTZ R67, R118, c[0x0][0x23c], -R49 ;  /* 0x00008f0076437a23 */ /* 0x000fe40000010831 */
[--C-:B------:R-:W-:Y:S02]  /*fe80*/  FFMA.FTZ R65, R182, c[0x0][0x23c], -R61.reuse ;  /* 0x00008f00b6417a23 */ /* 0x100fe4000001083d */
[--C-:B------:R-:W-:Y:S01]  /*fe90*/  FFMA.FTZ R64, R184, c[0x0][0x23c], -R61.reuse ;  /* 0x00008f00b8407a23 */ /* 0x100fe2000001083d */
[----:B------:R-:W3:Y:S01]  /*fea0*/  MUFU.EX2 R39, R39 ;  /* 0x0000002700277308 */ /* 0x000ee20000000800 */
[----:B--2---:R-:W-:Y:S01]  /*feb0*/  F2FP.BF16.PACK_AB R101, R51, R60 ;  /* 0x0000003c3365723e */ /* 0x004fe200000010ff */
[----:B------:R-:W2:Y:S01]  /*fec0*/  LDSM.16.MT88.4 R8, [R144+0x9400] ;  /* 0x009400009008783b */ /* 0x000ea20000004200 */
[----:B------:R-:W-:-:S02]  /*fed0*/  FFMA.FTZ R63, R186, c[0x0][0x23c], -R61 ;  /* 0x00008f00ba3f7a23 */ /* 0x000fc4000001083d */
[--C-:B------:R-:W-:Y:S02]  /*fee0*/  FFMA.FTZ R66, R66, c[0x0][0x23c], -R49.reuse ;  /* 0x00008f0042427a23 */ /* 0x100fe40000010831 */
[--C-:B------:R-:W-:Y:S01]  /*fef0*/  FFMA.FTZ R118, R180, c[0x0][0x23c], -R49.reuse ;  /* 0x00008f00b4767a23 */ /* 0x100fe20000010831 */
[----:B------:R-:W-:Y:S01]  /*ff00*/  MUFU.EX2 R38, R38 ;  /* 0x0000002600267308 */ /* 0x000fe20000000800 */
[----:B------:R-:W-:Y:S02]  /*ff10*/  FFMA.FTZ R117, R178, c[0x0][0x23c], -R49 ;  /* 0x00008f00b2757a23 */ /* 0x000fe40000010831 */
[--C-:B------:R-:W-:Y:S02]  /*ff20*/  FFMA.FTZ R138, R138, c[0x0][0x23c], -R61.reuse ;  /* 0x00008f008a8a7a23 */ /* 0x100fe4000001083d */
        /* <DEDUP_REMOVED lines=8> */
[--C-:B------:R-:W-:Y:S01]  /*ffb0*/  FFMA.FTZ R164, R168, c[0x0][0x23c], -R49.reuse ;  /* 0x00008f00a8a47a23 */ /* 0x100fe20000010831 */
[----:B------:R-:W-:Y:S01]  /*ffc0*/  MUFU.EX2 R36, R36 ;  /* 0x0000002400247308 */ /* 0x000fe20000000800 */
[----:B------:R-:W-:Y:S02]  /*ffd0*/  FFMA.FTZ R123, R172, c[0x0][0x23c], -R49 ;  /* 0x00008f00ac7b7a23 */ /* 0x000fe40000010831 */
[----:B------:R-:W-:Y:S02]  /*ffe0*/  FFMA.FTZ R129, R130, c[0x0][0x23c], -R61 ;  /* 0x00008f0082817a23 */ /* 0x000fe4000001083d */
[----:B------:R-:W-:Y:S01]  /*fff0*/  FFMA.FTZ R133, R120, c[0x0][0x23c], -R49 ;  /* 0x00008f0078857a23 */ /* 0x000fe20000010831 */
        /* <DEDUP_REMOVED lines=13> */
[----:B------:R-:W-:Y:S01]  /*100d0*/  FFMA.FTZ R165, R46, c[0x0][0x23c], -R61 ;  /* 0x00008f002ea57a23 */ /* 0x000fe2000001083d */
[----:B------:R-:W4:Y:S01]  /*100e0*/  MUFU.EX2 R34, R34 ;  /* 0x0000002200227308 */ /* 0x000f220000000800 */
[----:B------:R-:W-:-:S02]  /*100f0*/  FFMA.FTZ R52, R23, c[0x0][0x23c], -R49 ;  /* 0x00008f0017347a23 */ /* 0x000fc40000010831 */
[----:B------:R-:W-:Y:S02]  /*10100*/  FFMA.FTZ R46, R21, c[0x0][0x23c], -R49 ;  /* 0x00008f00152e7a23 */ /* 0x000fe40000010831 */
[--C-:B------:R-:W-:Y:S01]  /*10110*/  FFMA.FTZ R135, R48, c[0x0][0x23c], -R61.reuse ;  /* 0x00008f0030877a23 */ /* 0x100fe2000001083d */
[C---:B-1----:R-:W-:Y:S01]  /*10120*/  HMMA.16816.F32.BF16 R88, R100.reuse, R108, RZ ;  /* 0x0000006c6458723c */ /* 0x042fe200000418ff */
[--C-:B------:R-:W-:Y:S01]  /*10130*/  FFMA.FTZ R50, R50, c[0x0][0x23c], -R61.reuse ;  /* 0x00008f0032327a23 */ /* 0x100fe2000001083d */
[----:B------:R-:W-:Y:S01]  /*10140*/  MUFU.EX2 R32, R32 ;  /* 0x0000002000207308 */ /* 0x000fe20000000800 */
[----:B------:R-:W-:Y:S02]  /*10150*/  FFMA.FTZ R48, R53, c[0x0][0x23c], -R61 ;  /* 0x00008f0035307a23 */ /* 0x000fe4000001083d */
[--C-:B------:R-:W-:Y:S02]  /*10160*/  FFMA.FTZ R45, R45, c[0x0][0x23c], -R49.reuse ;  /* 0x00008f002d2d7a23 */ /* 0x100fe40000010831 */
[----:B------:R-:W-:Y:S01]  /*10170*/  FFMA.FTZ R44, R44, c[0x0][0x23c], -R49 ;  /* 0x00008f002c2c7a23 */ /* 0x000fe20000010831 */
[----:B------:R-:W-:Y:S01]  /*10180*/  HMMA.16816.F32.BF16 R92, R100, R96, RZ ;  /* 0x00000060645c723c */ /* 0x000fe200000418ff */
[----:B------:R-:W-:Y:S01]  /*10190*/  FADD.FTZ R51, R60, R51 ;  /* 0x000000333c337221 */ /* 0x000fe20000010000 */
[----:B------:R-:W1:Y:S01]  /*101a0*/  MUFU.EX2 R29, R29 ;  /* 0x0000001d001d7308 */ /* 0x000e620000000800 */
[----:B------:R-:W-:-:S02]  /*101b0*/  FFMA.FTZ R53, R43, c[0x0][0x23c], -R49 ;  /* 0x00008f002b357a23 */ /* 0x000fc40000010831 */
[----:B------:R-:W-:-:S03]  /*101c0*/  FADD.FTZ R62, R62, R51 ;  /* 0x000000333e3e7221 */ /* 0x000fc60000010000 */
[C---:B------:R-:W-:Y:S01]  /*101d0*/  HMMA.16816.F32.BF16 R76, R100.reuse, R78, RZ ;  /* 0x0000004e644c723c */ /* 0x040fe200000418ff */
[----:B------:R-:W-:Y:S01]  /*101e0*/  FADD.FTZ R62, R39, R62 ;  /* 0x0000003e273e7221 */ /* 0x000fe20000010000 */
        /* <DEDUP_REMOVED lines=11> */
[----:B----4-:R-:W-:Y:S01]  /*102a0*/  F2FP.BF16.PACK_AB R5, R34, R35 ;  /* 0x000000232205723e */ /* 0x010fe200000010ff */
[----:B------:R-:W3:Y:S01]  /*102b0*/  MUFU.EX2 R25, R25 ;  /* 0x0000001900197308 */ /* 0x000ee20000000800 */
[----:B------:R-:W-:-:S04]  /*102c0*/  FADD.FTZ R35, R35, R62 ;  /* 0x0000003e23237221 */ /* 0x000fc80000010000 */
[----:B------:R-:W-:Y:S01]  /*102d0*/  F2FP.BF16.PACK_AB R6, R33, R36 ;  /* 0x000000242106723e */ /* 0x000fe200000010ff */
[----:B------:R-:W-:Y:S01]  /*102e0*/  FADD.FTZ R35, R34, R35 ;  /* 0x0000002322237221 */ /* 0x000fe20000010000 */
[----:B-1----:R-:W-:Y:S01]  /*102f0*/  F2FP.BF16.PACK_AB R7, R29, R32 ;  /* 0x000000201d07723e */ /* 0x002fe200000010ff */
[----:B------:R-:W-:Y:S02]  /*10300*/  MUFU.EX2 R26, R26 ;  /* 0x0000001a001a7308 */ /* 0x000fe40000000800 */
[----:B------:R-:W-:-:S04]  /*10310*/  FADD.FTZ R32, R32, R35 ;  /* 0x0000002320207221 */ /* 0x000fc80000010000 */
[C---:B------:R-:W-:Y:S01]  /*10320*/  HMMA.16816.F32.BF16 R112, R4.reuse, R12, R112 ;  /* 0x0000000c0470723c */ /* 0x040fe20000041870 */
[----:B------:R-:W-:Y:S01]  /*10330*/  FADD.FTZ R29, R29, R32 ;  /* 0x000000201d1d7221 */ /* 0x000fe20000010000 */
[----:B------:R-:W1:Y:S06]  /*10340*/  MUFU.EX2 R3, R3 ;  /* 0x0000000300037308 */ /* 0x000e6c0000000800 */
[C---:B------:R-:W-:Y:S01]  /*10350*/  HMMA.16816.F32.BF16 R68, R4.reuse, R14, R68 ;  /* 0x0000000e0444723c */ /* 0x040fe20000041844 */
[----:B------:R-:W4:Y:S01]  /*10360*/  LDSM.16.MT88.4 R12, [R146+0xb400] ;  /* 0x00b40000920c783b */ /* 0x000f220000004200 */
[----:B------:R-:W-:Y:S06]  /*10370*/  MUFU.EX2 R116, R116 ;  /* 0x0000007400747308 */ /* 0x000fec0000000800 */
[C---:B--2---:R-:W-:Y:S02]  /*10380*/  HMMA.16816.F32.BF16 R72, R4.reuse, R8, R72 ;  /* 0x000000080448723c */ /* 0x044fe40000041848 */
[----:B------:R-:W2:Y:S06]  /*10390*/  MUFU.EX2 R65, R65 ;  /* 0x0000004100417308 */ /* 0x000eac0000000800 */
[C---:B------:R-:W-:Y:S01]  /*103a0*/  HMMA.16816.F32.BF16 R76, R4.reuse, R10, R76 ;  /* 0x0000000a044c723c */ /* 0x040fe2000004184c */
[----:B------:R-:W1:Y:S01]  /*103b0*/  LDSM.16.MT88.4 R8, [R144+0xb400] ;  /* 0x00b400009008783b */ /* 0x000e620000004200 */
[----:B------:R-:W-:Y:S08]  /*103c0*/  MUFU.EX2 R64, R64 ;  /* 0x0000004000407308 */ /* 0x000ff00000000800 */
[----:B------:R-:W-:Y:S08]  /*103d0*/  MUFU.EX2 R63, R63 ;  /* 0x0000003f003f7308 */ /* 0x000ff00000000800 */
[----:B------:R-:W-:Y:S01]  /*103e0*/  MUFU.EX2 R66, R66 ;  /* 0x0000004200427308 */ /* 0x000fe20000000800 */
[C---:B----4-:R-:W-:Y:S07]  /*103f0*/  HMMA.16816.F32.BF16 R80, R4.reuse, R12, R80 ;  /* 0x0000000c0450723c */ /* 0x050fee0000041850 */
[----:B------:R-:W4:Y:S01]  /*10400*/  MUFU.EX2 R67, R67 ;  /* 0x0000004300437308 */ /* 0x000f220000000800 */
[C---:B------:R-:W-:Y:S01]  /*10410*/  HMMA.16816.F32.BF16 R84, R4.reuse, R14, R84 ;  /* 0x0000000e0454723c */ /* 0x040fe20000041854 */
[----:B------:R-:W2:Y:S06]  /*10420*/  LDSM.16.MT88.4 R12, [R146+0xd400] ;  /* 0x00d40000920c783b */ /* 0x000eac0000004200 */
[----:B------:R-:W-:Y:S01]  /*10430*/  MUFU.EX2 R118, R118 ;  /* 0x0000007600767308 */ /* 0x000fe20000000800 */
[C---:B-1----:R-:W-:Y:S07]  /*10440*/  HMMA.16816.F32.BF16 R88, R4.reuse, R8, R88 ;  /* 0x000000080458723c */ /* 0x042fee0000041858 */
[----:B------:R-:W1:Y:S01]  /*10450*/  MUFU.EX2 R117, R117 ;  /* 0x0000007500757308 */ /* 0x000e620000000800 */
[C---:B------:R-:W-:Y:S01]  /*10460*/  HMMA.16816.F32.BF16 R108, R4.reuse, R10, R108 ;  /* 0x0000000a046c723c */ /* 0x040fe2000004186c */
[----:B------:R-:W1:Y:S06]  /*10470*/  LDSM.16.MT88.4 R8, [R144+0xd400] ;  /* 0x00d400009008783b */ /* 0x000e6c0000004200 */
[----:B------:R-:W-:Y:S08]  /*10480*/  MUFU.EX2 R138, R138 ;  /* 0x0000008a008a7308 */ /* 0x000ff00000000800 */
[----:B------:R-:W1:Y:S08]  /*10490*/  MUFU.EX2 R121, R121 ;  /* 0x0000007900797308 */ /* 0x000e700000000800 */
[----:B------:R-:W-:Y:S01]  /*104a0*/  MUFU.EX2 R119, R119 ;  /* 0x0000007700777308 */ /* 0x000fe20000000800 */
[C---:B--2---:R-:W-:Y:S07]  /*104b0*/  HMMA.16816.F32.BF16 R92, R4.reuse, R12, R92 ;  /* 0x0000000c045c723c */ /* 0x044fee000004185c */
[----:B------:R-:W-:Y:S01]  /*104c0*/  MUFU.EX2 R136, R136 ;  /* 0x0000008800887308 */ /* 0x000fe20000000800 */
[C---:B------:R-:W-:Y:S01]  /*104d0*/  HMMA.16816.F32.BF16 R96, R4.reuse, R14, R96 ;  /* 0x0000000e0460723c */ /* 0x040fe20000041860 */
[----:B------:R-:W2:Y:S06]  /*104e0*/  LDSM.16.MT88.4 R12, [R146+0x9800] ;  /* 0x00980000920c783b */ /* 0x000eac0000004200 */
[----:B------:R-:W-:Y:S01]  /*104f0*/  MUFU.EX2 R166, R166 ;  /* 0x000000a600a67308 */ /* 0x000fe20000000800 */
[C---:B-1----:R-:W-:Y:S07]  /*10500*/  HMMA.16816.F32.BF16 R104, R4.reuse, R8, R104 ;  /* 0x000000080468723c */ /* 0x042fee0000041868 */
[----:B------:R-:W1:Y:S01]  /*10510*/  MUFU.EX2 R125, R125 ;  /* 0x0000007d007d7308 */ /* 0x000e620000000800 */
[----:B------:R-:W-:Y:S01]  /*10520*/  HMMA.16816.F32.BF16 R100, R4, R10, R100 ;  /* 0x0000000a0464723c */ /* 0x000fe20000041864 */
[----:B------:R-:W1:Y:S06]  /*10530*/  LDSM.16.MT88.4 R8, [R144+0x9800] ;  /* 0x009800009008783b */ /* 0x000e6c0000004200 */
[----:B------:R-:W-:Y:S01]  /*10540*/  MUFU.EX2 R164, R164 ;  /* 0x000000a400a47308 */ /* 0x000fe20000000800 */
[----:B-----5:R-:W-:-:S02]  /*10550*/  F2FP.BF16.PACK_AB R4, R28, R31 ;  /* 0x0000001f1c04723e */ /* 0x020fc400000010ff */
[----:B---3--:R-:W-:-:S05]  /*10560*/  F2FP.BF16.PACK_AB R5, R25, R30 ;  /* 0x0000001e1905723e */ /* 0x008fca00000010ff */
[----:B------:R-:W3:Y:S01]  /*10570*/  MUFU.EX2 R123, R123 ;  /* 0x0000007b007b7308 */ /* 0x000ee20000000800 */
[----:B------:R-:W-:Y:S01]  /*10580*/  F2FP.BF16.PACK_AB R6, R24, R27 ;  /* 0x0000001b1806723e */ /* 0x000fe200000010ff */
[----:B------:R-:W-:Y:S01]  /*10590*/  FADD.FTZ R30, R30, R29 ;  /* 0x0000001d1e1e7221 */ /* 0x000fe20000010000 */
[----:B------:R-:W-:-:S03]  /*105a0*/  F2FP.BF16.PACK_AB R7, R3, R26 ;  /* 0x0000001a0307723e */ /* 0x000fc600000010ff */
[----:B------:R-:W-:Y:S02]  /*105b0*/  FADD.FTZ R25, R25, R30 ;  /* 0x0000001e19197221 */ /* 0x000fe40000010000 */
[----:B------:R-:W-:Y:S02]  /*105c0*/  MUFU.EX2 R129, R129 ;  /* 0x0000008100817308 */ /* 0x000fe40000000800 */
[----:B------:R-:W-:Y:S01]  /*105d0*/  HMMA.16816.F32.BF16 R80, R4, R16, R80 ;  /* 0x000000100450723c */ /* 0x000fe20000041850 */
[----:B------:R-:W-:-:S04]  /*105e0*/  FADD.FTZ R26, R26, R25 ;  /* 0x000000191a1a7221 */ /* 0x000fc80000010000 */
[----:B------:R-:W-:Y:S01]  /*105f0*/  FADD.FTZ R3, R3, R26 ;  /* 0x0000001a03037221 */ /* 0x000fe20000010000 */
[----:B------:R-:W5:Y:S02]  /*10600*/  MUFU.EX2 R128, R128 ;  /* 0x0000008000807308 */ /* 0x000f640000000800 */
[C---:B--2---:R-:W-:Y:S06]  /*10610*/  HMMA.16816.F32.BF16 R112, R4.reuse, R12, R112 ;  /* 0x0000000c0470723c */ /* 0x044fec0000041870 */
[----:B------:R-:W-:Y:S02]  /*10620*/  MUFU.EX2 R130, R130 ;  /* 0x0000008200827308 */ /* 0x000fe40000000800 */
[C---:B------:R-:W-:Y:S01]  /*10630*/  HMMA.16816.F32.BF16 R68, R4.reuse, R14, R68 ;  /* 0x0000000e0444723c */ /* 0x040fe20000041844 */
[----:B------:R-:W2:Y:S05]  /*10640*/  LDSM.16.MT88.4 R12, [R144+0xb800] ;  /* 0x00b80000900c783b */ /* 0x000eaa0000004200 */
[----:B------:R-:W-:Y:S02]  /*10650*/  MUFU.EX2 R127, R127 ;  /* 0x0000007f007f7308 */ /* 0x000fe40000000800 */
[C---:B-1----:R-:W-:Y:S06]  /*10660*/  HMMA.16816.F32.BF16 R72, R4.reuse, R8, R72 ;  /* 0x000000080448723c */ /* 0x042fec0000041848 */
[----:B------:R-:W-:Y:S02]  /*10670*/  MUFU.EX2 R124, R124 ;  /* 0x0000007c007c7308 */ /* 0x000fe40000000800 */
[C---:B------:R-:W-:Y:S01]  /*10680*/  HMMA.16816.F32.BF16 R76, R4.reuse, R10, R76 ;  /* 0x0000000a044c723c */ /* 0x040fe2000004184c */
[----:B------:R-:W1:Y:S05]  /*10690*/  LDSM.16.MT88.4 R8, [R146+0xd800] ;  /* 0x00d800009208783b */ /* 0x000e6a0000004200 */
[----:B------:R-:W1:Y:S02]  /*106a0*/  MUFU.EX2 R131, R131 ;  /* 0x0000008300837308 */ /* 0x000e640000000800 */
[C---:B------:R-:W-:Y:S01]  /*106b0*/  HMMA.16816.F32.BF16 R84, R4.reuse, R18, R84 ;  /* 0x000000120454723c */ /* 0x040fe20000041854 */
[----:B------:R-:W-:Y:S05]  /*106c0*/  LDSM.16.MT88.4 R16, [R146+0x9c00] ;  /* 0x009c00009210783b */ /* 0x000fea0000004200 */
[----:B------:R-:W-:Y:S08]  /*106d0*/  MUFU.EX2 R133, R133 ;  /* 0x0000008500857308 */ /* 0x000ff00000000800 */
[----:B------:R-:W1:Y:S01]  /*106e0*/  MUFU.EX2 R120, R120 ;  /* 0x0000007800787308 */ /* 0x000e620000000800 */
[C---:B--2---:R-:W-:Y:S07]  /*106f0*/  HMMA.16816.F32.BF16 R88, R4.reuse, R12, R88 ;  /* 0x0000000c0458723c */ /* 0x044fee0000041858 */
[----:B------:R-:W-:Y:S01]  /*10700*/  MUFU.EX2 R137, R137 ;  /* 0x0000008900897308 */ /* 0x000fe20000000800 */
[C---:B------:R-:W-:Y:S01]  /*10710*/  HMMA.16816.F32.BF16 R108, R4.reuse, R14, R108 ;  /* 0x0000000e046c723c */ /* 0x040fe2000004186c */
[----:B------:R-:W2:Y:S06]  /*10720*/  LDSM.16.MT88.4 R12, [R144+0xd800] ;  /* 0x00d80000900c783b */ /* 0x000eac0000004200 */
[----:B------:R-:W2:Y:S01]  /*10730*/  MUFU.EX2 R50, R50 ;  /* 0x0000003200327308 */ /* 0x000ea20000000800 */
[C---:B-1----:R-:W-:Y:S07]  /*10740*/  HMMA.16816.F32.BF16 R92, R4.reuse, R8, R92 ;  /* 0x00000008045c723c */ /* 0x042fee000004185c */
[----:B------:R-:W-:Y:S01]  /*10750*/  MUFU.EX2 R135, R135 ;  /* 0x0000008700877308 */ /* 0x000fe20000000800 */
[C---:B------:R-:W-:Y:S01]  /*10760*/  HMMA.16816.F32.BF16 R96, R4.reuse, R10, R96 ;  /* 0x0000000a0460723c */ /* 0x040fe20000041860 */
[----:B------:R-:W1:Y:S06]  /*10770*/  LDSM.16.MT88.4 R8, [R146+0xbc00] ;  /* 0x00bc00009208783b */ /* 0x000e6c0000004200 */
[----:B------:R-:W-:Y:S08]  /*10780*/  MUFU.EX2 R48, R48 ;  /* 0x0000003000307308 */ /* 0x000ff00000000800 */
[----:B------:R-:W-:Y:S08]  /*10790*/  MUFU.EX2 R45, R45 ;  /* 0x0000002d002d7308 */ /* 0x000ff00000000800 */
[----:B------:R-:W1:Y:S01]  /*107a0*/  MUFU.EX2 R44, R44 ;  /* 0x0000002c002c7308 */ /* 0x000e620000000800 */
[C---:B--2---:R-:W-:Y:S07]  /*107b0*/  HMMA.16816.F32.BF16 R104, R4.reuse, R12, R104 ;  /* 0x0000000c0468723c */ /* 0x044fee0000041868 */
[----:B------:R-:W-:Y:S01]  /*107c0*/  MUFU.EX2 R52, R52 ;  /* 0x0000003400347308 */ /* 0x000fe20000000800 */
[----:B------:R-:W-:Y:S01]  /*107d0*/  HMMA.16816.F32.BF16 R100, R4, R14, R100 ;  /* 0x0000000e0464723c */ /* 0x000fe20000041864 */
[----:B------:R-:W2:Y:S06]  /*107e0*/  LDSM.16.MT88.4 R12, [R144+0x9c00] ;  /* 0x009c0000900c783b */ /* 0x000eac0000004200 */
[----:B------:R-:W-:Y:S01]  /*107f0*/  MUFU.EX2 R165, R165 ;  /* 0x000000a500a57308 */ /* 0x000fe20000000800 */
[----:B------:R-:W-:-:S02]  /*10800*/  F2FP.BF16.PACK_AB R4, R65, R116 ;  /* 0x000000744104723e */ /* 0x000fc400000010ff */
[----:B----4-:R-:W-:Y:S01]  /*10810*/  F2FP.BF16.PACK_AB R5, R67, R66 ;  /* 0x000000424305723e */ /* 0x010fe200000010ff */
[----:B------:R-:W-:Y:S01]  /*10820*/  FADD.FTZ R66, R66, R3 ;  /* 0x0000000342427221 */ /* 0x000fe20000010000 */
[----:B------:R-:W-:-:S03]  /*10830*/  F2FP.BF16.PACK_AB R6, R63, R64 ;  /* 0x000000403f06723e */ /* 0x000fc600000010ff */
[----:B------:R-:W-:Y:S01]  /*10840*/  MUFU.EX2 R46, R46 ;  /* 0x0000002e002e7308 */ /* 0x000fe20000000800 */
[----:B------:R-:W-:Y:S01]  /*10850*/  F2FP.BF16.PACK_AB R7, R117, R118 ;  /* 0x000000767507723e */ /* 0x000fe200000010ff */
[----:B------:R-:W-:-:S04]  /*10860*/  FADD.FTZ R67, R67, R66 ;  /* 0x0000004243437221 */ /* 0x000fc80000010000 */
[----:B------:R-:W-:Y:S02]  /*10870*/  FADD.FTZ R118, R118, R67 ;  /* 0x0000004376767221 */ /* 0x000fe40000010000 */
[----:B------:R-:W-:Y:S01]  /*10880*/  HMMA.16816.F32.BF16 R112, R4, R16, R112 ;  /* 0x000000100470723c */ /* 0x000fe20000041870 */
[----:B------:R-:W-:Y:S01]  /*10890*/  MUFU.EX2 R39, R53 ;  /* 0x0000003500277308 */ /* 0x000fe20000000800 */
[----:B------:R-:W-:-:S06]  /*108a0*/  FADD.FTZ R117, R117, R118 ;  /* 0x0000007675757221 */ /* 0x000fcc0000010000 */
[C---:B------:R-:W-:Y:S01]  /*108b0*/  HMMA.16816.F32.BF16 R68, R4.reuse, R18, R68 ;  /* 0x000000120444723c */ /* 0x040fe20000041844 */
[----:B------:R-:W4:Y:S07]  /*108c0*/  LDSM.16.MT88.4 R16, [R144+0xbc00] ;  /* 0x00bc00009010783b */ /* 0x000f2e0000004200 */
[C---:B-1----:R-:W-:Y:S08]  /*108d0*/  HMMA.16816.F32.BF16 R80, R4.reuse, R8, R80 ;  /* 0x000000080450723c */ /* 0x042ff00000041850 */
[C---:B--2---:R-:W-:Y:S08]  /*108e0*/  HMMA.16816.F32.BF16 R72, R4.reuse, R12, R72 ;  /* 0x0000000c0448723c */ /* 0x044ff00000041848 */
[C---:B------:R-:W-:Y:S01]  /*108f0*/  HMMA.16816.F32.BF16 R76, R4.reuse, R14, R76 ;  /* 0x0000000e044c723c */ /* 0x040fe2000004184c */
[----:B------:R-:W1:Y:S07]  /*10900*/  LDSM.16.MT88.4 R12, [R146+0xdc00] ;  /* 0x00dc0000920c783b */ /* 0x000e6e0000004200 */
[C---:B------:R-:W-:Y:S01]  /*10910*/  HMMA.16816.F32.BF16 R84, R4.reuse, R10, R84 ;  /* 0x0000000a0454723c */ /* 0x040fe20000041854 */
[----:B------:R-:W2:Y:S07]  /*10920*/  LDSM.16.MT88.4 R8, [R144+0xdc00] ;  /* 0x00dc00009008783b */ /* 0x000eae0000004200 */
[C---:B----4-:R-:W-:Y:S08]  /*10930*/  HMMA.16816.F32.BF16 R88, R4.reuse, R16, R88 ;  /* 0x000000100458723c */ /* 0x050ff00000041858 */
        /* <DEDUP_REMOVED lines=8> */
[----:B------:R-:W-:-:S02]  /*109c0*/  F2FP.BF16.PACK_AB R4, R121, R138 ;  /* 0x0000008a7904723e */ /* 0x000fc400000010ff */
[----:B------:R-:W-:Y:S01]  /*109d0*/  F2FP.BF16.PACK_AB R5, R125, R166 ;  /* 0x000000a67d05723e */ /* 0x000fe200000010ff */
[----:B------:R-:W-:Y:S01]  /*109e0*/  FADD.FTZ R166, R166, R117 ;  /* 0x00000075a6a67221 */ /* 0x000fe20000010000 */
[----:B------:R-:W-:Y:S02]  /*109f0*/  F2FP.BF16.PACK_AB R6, R136, R119 ;  /* 0x000000778806723e */ /* 0x000fe400000010ff */
[----:B---3--:R-:W-:Y:S01]  /*10a00*/  F2FP.BF16.PACK_AB R7, R123, R164 ;  /* 0x000000a47b07723e */ /* 0x008fe200000010ff */
[----:B------:R-:W-:-:S04]  /*10a10*/  FADD.FTZ R125, R125, R166 ;  /* 0x000000a67d7d7221 */ /* 0x000fc80000010000 */
[----:B------:R-:W-:-:S04]  /*10a20*/  FADD.FTZ R164, R164, R125 ;  /* 0x0000007da4a47221 */ /* 0x000fc80000010000 */
[----:B------:R-:W-:Y:S01]  /*10a30*/  FADD.FTZ R123, R123, R164 ;  /* 0x000000a47b7b7221 */ /* 0x000fe20000010000 */
        /* <DEDUP_REMOVED lines=18> */
[----:B-----5:R-:W-:-:S02]  /*10b60*/  F2FP.BF16.PACK_AB R4, R128, R129 ;  /* 0x000000818004723e */ /* 0x020fc400000010ff */
[----:B------:R-:W-:Y:S01]  /*10b70*/  F2FP.BF16.PACK_AB R5, R131, R124 ;  /* 0x0000007c8305723e */ /* 0x000fe200000010ff */
[----:B------:R-:W-:Y:S01]  /*10b80*/  FADD.FTZ R124, R124, R123 ;  /* 0x0000007b7c7c7221 */ /* 0x000fe20000010000 */
[----:B------:R-:W-:Y:S02]  /*10b90*/  F2FP.BF16.PACK_AB R6, R127, R130 ;  /* 0x000000827f06723e */ /* 0x000fe400000010ff */
[----:B------:R-:W-:Y:S01]  /*10ba0*/  F2FP.BF16.PACK_AB R7, R120, R133 ;  /* 0x000000857807723e */ /* 0x000fe200000010ff */
[----:B------:R-:W-:-:S04]  /*10bb0*/  FADD.FTZ R124, R131, R124 ;  /* 0x0000007c837c7221 */ /* 0x000fc80000010000 */
[----:B------:R-:W-:Y:S02]  /*10bc0*/  FADD.FTZ R133, R133, R124 ;  /* 0x0000007c85857221 */ /* 0x000fe40000010000 */
[----:B------:R-:W-:Y:S02]  /*10bd0*/  HMMA.16816.F32.BF16 R80, R4, R16, R80 ;  /* 0x000000100450723c */ /* 0x000fe40000041850 */
[----:B------:R-:W-:-:S06]  /*10be0*/  FADD.FTZ R120, R120, R133 ;  /* 0x0000008578787221 */ /* 0x000fcc0000010000 */
[C---:B-1----:R-:W-:Y:S08]  /*10bf0*/  HMMA.16816.F32.BF16 R112, R4.reuse, R12, R112 ;  /* 0x0000000c0470723c */ /* 0x042ff00000041870 */
[C---:B------:R-:W-:Y:S01]  /*10c00*/  HMMA.16816.F32.BF16 R68, R4.reuse, R14, R68 ;  /* 0x0000000e0444723c */ /* 0x040fe20000041844 */
[----:B------:R-:W1:Y:S07]  /*10c10*/  LDSM.16.MT88.4 R12, [R144+0xc400] ;  /* 0x00c40000900c783b */ /* 0x000e6e0000004200 */
[C---:B--2---:R-:W-:Y:S08]  /*10c20*/  HMMA.16816.F32.BF16 R72, R4.reuse, R8, R72 ;  /* 0x000000080448723c */ /* 0x044ff00000041848 */
[C---:B------:R-:W-:Y:S01]  /*10c30*/  HMMA.16816.F32.BF16 R76, R4.reuse, R10, R76 ;  /* 0x0000000a044c723c */ /* 0x040fe2000004184c */
[----:B------:R-:W2:Y:S07]  /*10c40*/  LDSM.16.MT88.4 R8, [R146+0xe400] ;  /* 0x00e400009208783b */ /* 0x000eae0000004200 */
        /* <DEDUP_REMOVED lines=8> */
[C---:B-1----:R-:W-:Y:S07]  /*10cd0*/  HMMA.16816.F32.BF16 R104, R4.reuse, R12, R104 ;  /* 0x0000000c0468723c */ /* 0x042fee0000041868 */
[----:B------:R-:W-:Y:S01]  /*10ce0*/  FADD.FTZ R12, R59, R58 ;  /* 0x0000003a3b0c7221 */ /* 0x000fe20000010000 */
[----:B------:R-:W-:Y:S01]  /*10cf0*/  HMMA.16816.F32.BF16 R100, R4, R14, R100 ;  /* 0x0000000e0464723c */ /* 0x000fe20000041864 */
[----:B------:R-:W-:-:S02]  /*10d00*/  FFMA.FTZ R58, R40, c[0x0][0x23c], -R61 ;  /* 0x00008f00283a7a23 */ /* 0x000fc4000001083d */
[--C-:B------:R-:W-:Y:S02]  /*10d10*/  FFMA.FTZ R59, R41, c[0x0][0x23c], -R61.reuse ;  /* 0x00008f00293b7a23 */ /* 0x100fe4000001083d */
[----:B------:R-:W-:Y:S01]  /*10d20*/  FFMA.FTZ R40, R47, c[0x0][0x23c], -R61 ;  /* 0x00008f002f287a23 */ /* 0x000fe2000001083d */
[----:B------:R1:W3:Y:S01]  /*10d30*/  MUFU.EX2 R41, R22 ;  /* 0x0000001600297308 */ /* 0x0002e20000000800 */
[----:B------:R-:W-:Y:S01]  /*10d40*/  FFMA.FTZ R47, R20, c[0x0][0x23c], -R49 ;  /* 0x00008f00142f7a23 */ /* 0x000fe20000010831 */
[----:B------:R-:W-:Y:S01]  /*10d50*/  F2FP.BF16.PACK_AB R4, R50, R137 ;  /* 0x000000893204723e */ /* 0x000fe200000010ff */
[----:B------:R-:W-:Y:S01]  /*10d60*/  FADD.FTZ R57, R57, R12 ;  /* 0x0000000c39397221 */ /* 0x000fe20000010000 */
[----:B------:R-:W-:Y:S01]  /*10d70*/  F2FP.BF16.PACK_AB R5, R44, R45 ;  /* 0x0000002d2c05723e */ /* 0x000fe200000010ff */
[----:B------:R-:W-:Y:S01]  /*10d80*/  LDSM.16.MT88.4 R12, [R144+0xc800] ;  /* 0x00c80000900c783b */ /* 0x000fe20000004200 */
[----:B------:R-:W-:Y:S01]  /*10d90*/  F2FP.BF16.PACK_AB R6, R48, R135 ;  /* 0x000000873006723e */ /* 0x000fe200000010ff */
[----:B------:R-:W-:Y:S01]  /*10da0*/  FADD.FTZ R51, R56, R57 ;  /* 0x0000003938337221 */ /* 0x000fe20000010000 */
[----:B------:R-:W-:Y:S01]  /*10db0*/  MUFU.EX2 R43, R59 ;  /* 0x0000003b002b7308 */ /* 0x000fe20000000800 */
[----:B------:R-:W-:-:S02]  /*10dc0*/  FFMA.FTZ R49, R42, c[0x0][0x23c], -R49 ;  /* 0x00008f002a317a23 */ /* 0x000fc40000010831 */
[----:B------:R-:W-:-:S04]  /*10dd0*/  FADD.FTZ R45, R45, R120 ;  /* 0x000000782d2d7221 */ /* 0x000fc80000010000 */
[----:B------:R-:W-:Y:S01]  /*10de0*/  FADD.FTZ R45, R44, R45 ;  /* 0x0000002d2c2d7221 */ /* 0x000fe20000010000 */
[----:B-1----:R-:W1:Y:S01]  /*10df0*/  LDSM.16.MT88.4 R20, [R144+0xa800] ;  /* 0x00a800009014783b */ /* 0x002e620000004200 */
[----:B---3--:R-:W-:Y:S01]  /*10e00*/  F2FP.BF16.PACK_AB R7, R41, R52 ;  /* 0x000000342907723e */ /* 0x008fe200000010ff */
[----:B------:R-:W3:Y:S01]  /*10e10*/  MUFU.EX2 R42, R58 ;  /* 0x0000003a002a7308 */ /* 0x000ee20000000800 */
[----:B------:R-:W-:-:S04]  /*10e20*/  FADD.FTZ R52, R52, R45 ;  /* 0x0000002d34347221 */ /* 0x000fc80000010000 */
[----:B------:R-:W-:Y:S01]  /*10e30*/  FADD.FTZ R41, R41, R52 ;  /* 0x0000003429297221 */ /* 0x000fe20000010000 */
[C---:B--2---:R-:W-:Y:S02]  /*10e40*/  HMMA.16816.F32.BF16 R112, R4.reuse, R8, R112 ;  /* 0x000000080470723c */ /* 0x044fe40000041870 */
[----:B------:R-:W-:Y:S06]  /*10e50*/  MUFU.EX2 R40, R40 ;  /* 0x0000002800287308 */ /* 0x000fec0000000800 */
[C---:B------:R-:W-:Y:S01]  /*10e60*/  HMMA.16816.F32.BF16 R68, R4.reuse, R10, R68 ;  /* 0x0000000a0444723c */ /* 0x040fe20000041844 */
[----:B------:R-:W2:Y:S01]  /*10e70*/  LDSM.16.MT88.4 R8, [R146+0xe800] ;  /* 0x00e800009208783b */ /* 0x000ea20000004200 */
[----:B------:R-:W4:Y:S06]  /*10e80*/  MUFU.EX2 R47, R47 ;  /* 0x0000002f002f7308 */ /* 0x000f2c0000000800 */
[C---:B------:R-:W-:Y:S08]  /*10e90*/  HMMA.16816.F32.BF16 R80, R4.reuse, R16, R80 ;  /* 0x000000100450723c */ /* 0x040ff00000041850 */
[C---:B------:R-:W-:Y:S01]  /*10ea0*/  HMMA.16816.F32.BF16 R84, R4.reuse, R18, R84 ;  /* 0x000000120454723c */ /* 0x040fe20000041854 */
[----:B------:R-:W-:Y:S07]  /*10eb0*/  LDSM.16.MT88.4 R16, [R146+0xac00] ;  /* 0x00ac00009210783b */ /* 0x000fee0000004200 */
[C---:B-1----:R-:W-:Y:S08]  /*10ec0*/  HMMA.16816.F32.BF16 R72, R4.reuse, R20, R72 ;  /* 0x000000140448723c */ /* 0x042ff00000041848 */
[C---:B------:R-:W-:Y:S01]  /*10ed0*/  HMMA.16816.F32.BF16 R76, R4.reuse, R22, R76 ;  /* 0x00000016044c723c */ /* 0x040fe2000004184c */
[----:B------:R-:W1:Y:S07]  /*10ee0*/  LDSM.16.MT88.4 R20, [R144+0xe800] ;  /* 0x00e800009014783b */ /* 0x000e6e0000004200 */
[C---:B------:R-:W-:Y:S08]  /*10ef0*/  HMMA.16816.F32.BF16 R88, R4.reuse, R12, R88 ;  /* 0x0000000c0458723c */ /* 0x040ff00000041858 */
[C---:B--2---:R-:W-:Y:S07]  /*10f00*/  HMMA.16816.F32.BF16 R92, R4.reuse, R8, R92 ;  /* 0x00000008045c723c */ /* 0x044fee000004185c */
[----:B------:R-:W-:Y:S01]  /*10f10*/  FADD.FTZ R8, R38, R51 ;  /* 0x0000003326087221 */ /* 0x000fe20000010000 */
[----:B------:R-:W-:Y:S01]  /*10f20*/  HMMA.16816.F32.BF16 R108, R4, R14, R108 ;  /* 0x0000000e046c723c */ /* 0x000fe2000004186c */
[----:B------:R-:W2:Y:S01]  /*10f30*/  LDSM.16.MT88.4 R12, [R144+0xac00] ;  /* 0x00ac0000900c783b */ /* 0x000ea20000004200 */
[----:B------:R-:W5:Y:S01]  /*10f40*/  MUFU.EX2 R38, R49 ;  /* 0x0000003100267308 */ /* 0x000f620000000800 */
[----:B------:R-:W-:-:S05]  /*10f50*/  FADD.FTZ R37, R37, R8 ;  /* 0x0000000825257221 */ /* 0x000fca0000010000 */
[C---:B------:R-:W-:Y:S01]  /*10f60*/  HMMA.16816.F32.BF16 R96, R4.reuse, R10, R96 ;  /* 0x0000000a0460723c */ /* 0x040fe20000041860 */
[----:B------:R-:W2:Y:S07]  /*10f70*/  LDSM.16.MT88.4 R8, [R146+0xcc00] ;  /* 0x00cc00009208783b */ /* 0x000eae0000004200 */
[C---:B-1----:R-:W-:Y:S07]  /*10f80*/  HMMA.16816.F32.BF16 R104, R4.reuse, R20, R104 ;  /* 0x000000140468723c */ /* 0x042fee0000041868 */
[----:B------:R-:W-:Y:S01]  /*10f90*/  FADD.FTZ R20, R36, R37 ;  /* 0x0000002524147221 */ /* 0x000fe20000010000 */
[----:B------:R-:W-:Y:S03]  /*10fa0*/  HMMA.16816.F32.BF16 R100, R4, R22, R100 ;  /* 0x000000160464723c */ /* 0x000fe60000041864 */
[----:B------:R-:W-:-:S04]  /*10fb0*/  FADD.FTZ R20, R33, R20 ;  /* 0x0000001421147221 */ /* 0x000fc80000010000 */
[----:B------:R-:W-:Y:S01]  /*10fc0*/  FADD.FTZ R31, R31, R20 ;  /* 0x000000141f1f7221 */ /* 0x000fe20000010000 */
[----:B---3--:R-:W-:Y:S02]  /*10fd0*/  F2FP.BF16.PACK_AB R4, R42, R43 ;  /* 0x0000002b2a04723e */ /* 0x008fe400000010ff */
        /* <DEDUP_REMOVED lines=34> */
[----:B------:R-:W-:Y:S03]  /*11200*/  HMMA.16816.F32.BF16 R108, R4, R18, R108 ;  /* 0x00000012046c723c */ /* 0x000fe6000004186c */
        /* <DEDUP_REMOVED lines=8> */
[C---:B---3--:R-:W-:Y:S08]  /*11290*/  HMMA.16816.F32.BF16 R104, R4.reuse, R8, R104 ;  /* 0x000000080468723c */ /* 0x048ff00000041868 */
[----:B------:R-:W-:Y:S01]  /*112a0*/  HMMA.16816.F32.BF16 R100, R4, R10, R100 ;  /* 0x0000000a0464723c */ /* 0x000fe20000041864 */
[----:B------:R-:W-:Y:S06]  /*112b0*/  @!UPT UIADD3 URZ, URZ, URZ, URZ ;  /* 0x0000003f3f3ff290 */ /* 0x000fec000fffe03f */
[----:B------:R-:W-:Y:S11]  /*112c0*/  @!P0 BRA `(.L_x_2950) ;  /* 0x00003fe000008947 */ /* 0x000ff60003800000 */
        /* <DEDUP_REMOVED lines=62> */
.L_x_2951:
[----:B------:R-:W-:-:S05]  /*116b0*/  IMAD.MOV.U32 R6, RZ, RZ, c[0x0][0x1a0] ;  /* 0x00006800ff067624 */ /* 0x000fca00078e00ff */
[----:B------:R-:W-:-:S04]  /*116c0*/  LEA R6, -R6, RZ, 0x7 ;  /* 0x000000ff06067211 */ /* 0x000fc800078e39ff */
[----:B------:R-:W-:Y:S02]  /*116d0*/  SHF.R.S32.HI R4, RZ, 0x1f, R6 ;  /* 0x0000001fff047819 */ /* 0x000fe40000011406 */
.L_x_2952:
[----:B------:R-:W-:Y:S01]  /*116e0*/  IMAD.MOV.U32 R3, RZ, RZ, c[0x0][0x1a0] ;  /* 0x00006800ff037624 */ /* 0x000fe200078e00ff */
[C---:B------:R-:W-:Y:S01]  /*116f0*/  LEA R158, P0, R6.reuse, R158, 0x1 ;  /* 0x0000009e069e7211 */ /* 0x040fe200078008ff */
[----:B------:R-:W-:Y:S01]  /*11700*/  IMAD.MOV.U32 R8, RZ, RZ, 0x6 ;  /* 0x00000006ff087424 */ /* 0x000fe200078e00ff */
[C---:B------:R-:W-:Y:S01]  /*11710*/  IADD3 R5, P3, R6.reuse, R162, RZ ;  /* 0x000000a206057210 */ /* 0x040fe20007f7e0ff */
[----:B------:R-:W-:Y:S01]  /*11720*/  IMAD R142, R161, 0x80, R142 ;  /* 0x00000080a18e7824 */ /* 0x000fe200078e028e */
[----:B------:R-:W-:Y:S02]  /*11730*/  LEA R7, P1, R3, R6, 0x5 ;  /* 0x0000000603077211 */ /* 0x000fe400078228ff */
[----:B------:R-:W-:Y:S01]  /*11740*/  LEA.HI.X R159, R6, R159, R4, 0x1, P0 ;  /* 0x0000009f069f7211 */ /* 0x000fe200000f0c04 */
[----:B------:R-:W-:Y:S01]  /*11750*/  IMAD.MOV.U32 R6, RZ, RZ, c[0x0][0x1a4] ;  /* 0x00006900ff067624 */ /* 0x000fe200078e00ff */
[----:B------:R-:W-:Y:S01]  /*11760*/  IADD3 R162, P0, R7, R162, RZ ;  /* 0x000000a207a27210 */ /* 0x000fe20007f1e0ff */
[----:B------:R-:W-:Y:S01]  /*11770*/  IMAD.X R10, R4, 0x1, R54, P3 ;  /* 0x00000001040a7824 */ /* 0x000fe200018e0636 */
[C---:B------:R-:W-:Y:S01]  /*11780*/  SHF.L.U64.HI R8, R3.reuse, R8, c[0x0][0x1a4] ;  /* 0x0000690003087619 */ /* 0x040fe20000010208 */
[----:B------:R-:W-:Y:S01]  /*11790*/  @!PT LDS RZ, [RZ] ;  /* 0x00000000fffff984 */ /* 0x000fe20000000800 */
[----:B------:R-:W-:Y:S01]  /*117a0*/  @!PT LDS RZ, [RZ] ;  /* 0x00000000fffff984 */ /* 0x000fe20000000800 */
[----:B------:R-:W-:Y:S01]  /*117b0*/  @!PT LDS RZ, [RZ] ;  /* 0x00000000fffff984 */ /* 0x000fe20000000800 */
[----:B------:R1:W-:Y:S01]  /*117c0*/  LDGSTS.E.BYPASS.LTC128B.128 [R152+0x9000], [R158.64] ;  /* 0x090000009e987fae */ /* 0x0003e2000b901d46 */
[C---:B------:R-:W-:Y:S01]  /*117d0*/  LEA.HI.X R7, R3.reuse, R4, R6, 0x5, P1 ;  /* 0x0000000403077211 */ /* 0x040fe200008f2c06 */
[----:B------:R-:W-:Y:S01]  /*117e0*/  IMAD.SHL.U32 R3, R3, 0x40, RZ ;  /* 0x0000004003037824 */ /* 0x000fe200078e00ff */
[----:B------:R-:W-:-:S02]  /*117f0*/  LEA R12, P3, R5, c[0x0][0x170], 0x1 ;  /* 0x00005c00050c7a11 */ /* 0x000fc400078608ff */
[----:B------:R-:W-:Y:S01]  /*11800*/  ISETP.GE.AND P4, PT, R142, R140, PT ;  /* 0x0000008c8e00720c */ /* 0x000fe20003f86270 */
[----:B------:R-:W-:Y:S01]  /*11810*/  IMAD.X R7, R7, 0x1, R54, P0 ;  /* 0x0000000107077824 */ /* 0x000fe200000e0636 */
[C---:B------:R-:W-:Y:S02]  /*11820*/  LEA R4, P0, R162.reuse, c[0x0][0x170], 0x1 ;  /* 0x00005c00a2047a11 */ /* 0x040fe400078008ff */
[----:B------:R-:W-:Y:S02]  /*11830*/  IADD3 R6, P1, R3, R158, RZ ;  /* 0x0000009e03067210 */ /* 0x000fe40007f3e0ff */
[----:B------:R-:W-:Y:S02]  /*11840*/  LEA.HI.X R13, R5, c[0x0][0x174], R10, 0x1, P3 ;  /* 0x00005d00050d7a11 */ /* 0x000fe400018f0c0a */
[----:B------:R-:W-:Y:S01]  /*11850*/  LEA.HI.X R5, R162, c[0x0][0x174], R7, 0x1, P0 ;  /* 0x00005d00a2057a11 */ /* 0x000fe200000f0c07 */
[----:B------:R-:W-:Y:S01]  /*11860*/  IMAD.X R7, R8, 0x1, R159, P1 ;  /* 0x0000000108077824 */ /* 0x000fe200008e069f */
[-C--:B------:R-:W-:Y:S01]  /*11870*/  IADD3 R10, P0, R6, R3.reuse, RZ ;  /* 0x00000003060a7210 */ /* 0x080fe20007f1e0ff */
[----:B------:R2:W-:Y:S01]  /*11880*/  LDGSTS.E.BYPASS.LTC128B.128 [R152+0xb000], [R12.64+0x40] ;  /* 0x0b0000400c987fae */ /* 0x0005e2000b901d46 */
[----:B------:R-:W-:-:S02]  /*11890*/  IADD3 R20, P3, R4, R3, RZ ;  /* 0x0000000304147210 */ /* 0x000fc40007f7e0ff */
[-C--:B------:R-:W-:Y:S01]  /*118a0*/  IADD3 R14, P1, R10, R3.reuse, RZ ;  /* 0x000000030a0e7210 */ /* 0x080fe20007f3e0ff */
[--C-:B------:R-:W-:Y:S01]  /*118b0*/  IMAD.X R11, R7, 0x1, R8.reuse, P0 ;  /* 0x00000001070b7824 */ /* 0x100fe200000e0608 */
[----:B------:R-:W-:Y:S01]  /*118c0*/  IADD3 R24, P0, R20, R3, RZ ;  /* 0x0000000314187210 */ /* 0x000fe20007f1e0ff */
[--C-:B------:R-:W-:Y:S01]  /*118d0*/  IMAD.X R21, R5, 0x1, R8.reuse, P3 ;  /* 0x0000000105157824 */ /* 0x100fe200018e0608 */
[----:B------:R2:W-:Y:S01]  /*118e0*/  LDGSTS.E.BYPASS.LTC128B.128 [R152+0xd000], [R12.64+0x80] ;  /* 0x0d0000800c987fae */ /* 0x0005e2000b901d46 */
[--C-:B------:R-:W-:Y:S01]  /*118f0*/  IMAD.X R15, R11, 0x1, R8.reuse, P1 ;  /* 0x000000010b0f7824 */ /* 0x100fe200008e0608 */
[----:B------:R-:W-:Y:S01]  /*11900*/  IADD3 R3, R142, 0x1, RZ ;  /* 0x000000018e037810 */ /* 0x000fe20007ffe0ff */
[----:B------:R-:W-:Y:S01]  /*11910*/  IMAD.X R25, R21, 0x1, R8, P0 ;  /* 0x0000000115197824 */ /* 0x000fe200000e0608 */
[----:B------:R3:W-:Y:S02]  /*11920*/  LDGSTS.E.BYPASS.LTC128B.128 [R152+0x9800], [R6.64] ;  /* 0x0980000006987fae */ /* 0x0007e4000b901d46 */
[----:B------:R-:W-:-:S02]  /*11930*/  ISETP.GE.AND P1, PT, R3, R140, PT ;  /* 0x0000008c0300720c */ /* 0x000fc40003f26270 */
[----:B------:R3:W-:Y:S01]  /*11940*/  LDGSTS.E.BYPASS.LTC128B.128 [R152+0xb800], [R4.64+0x40] ;  /* 0x0b80004004987fae */ /* 0x0007e2000b901d46 */
[-C--:B------:R-:W-:Y:S02]  /*11950*/  ISETP.GE.AND P0, PT, R3, R141.reuse, PT ;  /* 0x0000008d0300720c */ /* 0x080fe40003f06270 */
[----:B------:R-:W-:Y:S01]  /*11960*/  IADD3 R3, R142, 0x8, RZ ;  /* 0x000000088e037810 */ /* 0x000fe20007ffe0ff */
[----:B------:R3:W-:Y:S03]  /*11970*/  LDGSTS.E.BYPASS.LTC128B.128 [R152+0xd800], [R4.64+0x80] ;  /* 0x0d80008004987fae */ /* 0x0007e6000b901d46 */
[C---:B------:R-:W-:Y:S01]  /*11980*/  ISETP.GE.AND P3, PT, R3.reuse, R140, PT ;  /* 0x0000008c0300720c */ /* 0x040fe20003f66270 */
[----:B------:R4:W-:Y:S01]  /*11990*/  LDGSTS.E.BYPASS.LTC128B.128 [R152+0xa000], [R10.64] ;  /* 0x0a0000000a987fae */ /* 0x0009e2000b901d46 */
[----:B------:R-:W-:-:S03]  /*119a0*/  ISETP.GE.AND P6, PT, R3, R141, PT ;  /* 0x0000008d0300720c */ /* 0x000fc60003fc6270 */
[----:B------:R5:W-:Y:S04]  /*119b0*/  LDGSTS.E.BYPASS.LTC128B.128 [R152+0xc000], [R20.64+0x40] ;  /* 0x0c00004014987fae */ /* 0x000be8000b901d46 */
[----:B------:R5:W-:Y:S04]  /*119c0*/  LDGSTS.E.BYPASS.LTC128B.128 [R152+0xe000], [R20.64+0x80] ;  /* 0x0e00008014987fae */ /* 0x000be8000b901d46 */
[----:B------:R2:W-:Y:S04]  /*119d0*/  LDGSTS.E.BYPASS.LTC128B.128 [R152+0xa800], [R14.64] ;  /* 0x0a8000000e987fae */ /* 0x0005e8000b901d46 */
[----:B------:R1:W-:Y:S04]  /*119e0*/  LDGSTS.E.BYPASS.LTC128B.128 [R152+0xc800], [R24.64+0x40] ;  /* 0x0c80004018987fae */ /* 0x0003e8000b901d46 */
[----:B------:R1:W-:Y:S04]  /*119f0*/  LDGSTS.E.BYPASS.LTC128B.128 [R152+0xe800], [R24.64+0x80] ;  /* 0x0e80008018987fae */ /* 0x0003e8000b901d46 */
[----:B------:R-:W-:Y:S04]  /*11a00*/  LDSM.16.M88.4 R132, [R149] ;  /* 0x000000009584783b */ /* 0x000fe80000000200 */
[----:B------:R-:W1:Y:S04]  /*11a10*/  LDSM.16.M88.4 R36, [R148+0x3000] ;  /* 0x003000009424783b */ /* 0x000e680000000200 */
[----:B------:R-:W1:Y:S04]  /*11a20*/  LDSM.16.M88.4 R28, [R148+0x3400] ;  /* 0x00340000941c783b */ /* 0x000e680000000200 */
[----:B------:R-:W-:Y:S04]  /*11a30*/  LDSM.16.M88.4 R128, [R147] ;  /* 0x000000009380783b */ /* 0x000fe80000000200 */
[----:B------:R-:W1:Y:S04]  /*11a40*/  LDSM.16.M88.4 R16, [R145+0x3000] ;  /* 0x003000009110783b */ /* 0x000e680000000200 */
[----:B----4-:R-:W4:Y:S04]  /*11a50*/  LDSM.16.M88.4 R8, [R145+0x3400] ;  /* 0x003400009108783b */ /* 0x010f280000000200 */
[----:B-----5:R-:W5:Y:S04]  /*11a60*/  LDSM.16.M88.4 R20, [R148+0x3800] ;  /* 0x003800009414783b */ /* 0x020f680000000200 */
        /* <DEDUP_REMOVED lines=10> */
[C---:B------:R-:W-:Y:S03]  /*11b10*/  HMMA.16816.F32.BF16 R36, R132.reuse, R38, RZ ;  /* 0x000000268424723c */ /* 0x040fe600000418ff */
[----:B------:R-:W1:Y:S04]  /*11b20*/  LDSM.16.M88.4 R64, [R148+0x5400] ;  /* 0x005400009440783b */ /* 0x000e680000000200 */
[----:B------:R-:W-:Y:S01]  /*11b30*/  LDSM.16.M88.4 R120, [R145+0x4400] ;  /* 0x004400009178783b */ /* 0x000fe20000000200 */
[----:B------:R-:W-:Y:S03]  /*11b40*/  HMMA.16816.F32.BF16 R28, R132, R30, RZ ;  /* 0x0000001e841c723c */ /* 0x000fe600000418ff */
[----:B------:R-:W-:Y:S04]  /*11b50*/  LDSM.16.M88.4 R136, [R148+0x4800] ;  /* 0x004800009488783b */ /* 0x000fe80000000200 */
[----:B------:R-:W0:Y:S01]  /*11b60*/  LDGDEPBAR ;  /* 0x00000000000079af */ /* 0x000e220000000000 */
[C---:B------:R-:W-:Y:S08]  /*11b70*/  HMMA.16816.F32.BF16 R40, R128.reuse, R16, R40 ;  /* 0x000000108028723c */ /* 0x040ff00000041828 */
[C---:B------:R-:W-:Y:S08]  /*11b80*/  HMMA.16816.F32.BF16 R36, R128.reuse, R18, R36 ;  /* 0x000000128024723c */ /* 0x040ff00000041824 */
[C---:B----4-:R-:W-:Y:S08]  /*11b90*/  HMMA.16816.F32.BF16 R32, R128.reuse, R8, R32 ;  /* 0x000000088020723c */ /* 0x050ff00000041820 */
[----:B------:R-:W-:Y:S08]  /*11ba0*/  HMMA.16816.F32.BF16 R28, R128, R10, R28 ;  /* 0x0000000a801c723c */ /* 0x000ff0000004181c */
[C---:B-----5:R-:W-:Y:S08]  /*11bb0*/  HMMA.16816.F32.BF16 R24, R132.reuse, R20, RZ ;  /* 0x000000148418723c */ /* 0x060ff000000418ff */
[C---:B--2---:R-:W-:Y:S08]  /*11bc0*/  HMMA.16816.F32.BF16 R16, R132.reuse, R12, RZ ;  /* 0x0000000c8410723c */ /* 0x044ff000000418ff */
[C---:B---3--:R-:W-:Y:S08]  /*11bd0*/  HMMA.16816.F32.BF16 R8, R132.reuse, R4, RZ ;  /* 0x000000048408723c */ /* 0x048ff000000418ff */
[C---:B------:R-:W-:Y:S08]  /*11be0*/  HMMA.16816.F32.BF16 R20, R132.reuse, R22, RZ ;  /* 0x000000168414723c */ /* 0x040ff000000418ff */
[C---:B------:R-:W-:Y:S08]  /*11bf0*/  HMMA.16816.F32.BF16 R12, R132.reuse, R14, RZ ;  /* 0x0000000e840c723c */ /* 0x040ff000000418ff */
[----:B------:R-:W-:Y:S08]  /*11c00*/  HMMA.16816.F32.BF16 R4, R132, R6, RZ ;  /* 0x000000068404723c */ /* 0x000ff000000418ff */
[C---:B------:R-:W-:Y:S08]  /*11c10*/  HMMA.16816.F32.BF16 R24, R128.reuse, R60, R24 ;  /* 0x0000003c8018723c */ /* 0x040ff00000041818 */
        /* <DEDUP_REMOVED lines=8> */
[C---:B------:R-:W-:Y:S08]  /*11ca0*/  HMMA.16816.F32.BF16 R40, R116.reuse, R44, R40 ;  /* 0x0000002c7428723c */ /* 0x040ff00000041828 */
[----:B------:R-:W-:Y:S08]  /*11cb0*/  HMMA.16816.F32.BF16 R36, R116, R46, R36 ;  /* 0x0000002e7424723c */ /* 0x000ff00000041824 */
[C---:B------:R-:W-:Y:S08]  /*11cc0*/  HMMA.16816.F32.BF16 R48, R132.reuse, R124, RZ ;  /* 0x0000007c8430723c */ /* 0x040ff000000418ff */
[----:B------:R-:W-:Y:S01]  /*11cd0*/  HMMA.16816.F32.BF16 R44, R132, R126, RZ ;  /* 0x0000007e842c723c */ /* 0x000fe200000418ff */
[----:B------:R-:W-:Y:S07]  /*11ce0*/  LDSM.16.M88.4 R124, [R148+0x6400] ;  /* 0x00640000947c783b */ /* 0x000fee0000000200 */
        /* <DEDUP_REMOVED lines=9> */
[C---:B-1----:R-:W-:Y:S08]  /*11d80*/  HMMA.16816.F32.BF16 R8, R116.reuse, R52, R8 ;  /* 0x000000347408723c */ /* 0x042ff00000041808 */
[----:B------:R-:W-:Y:S01]  /*11d90*/  HMMA.16816.F32.BF16 R4, R116, R54, R4 ;  /* 0x000000367404723c */ /* 0x000fe20000041804 */
[----:B------:R-:W1:Y:S07]  /*11da0*/  LDSM.16.M88.4 R52, [R145+0x5c00] ;  /* 0x005c00009134783b */ /* 0x000e6e0000000200 */
[C---:B------:R-:W-:Y:S08]  /*11db0*/  HMMA.16816.F32.BF16 R48, R128.reuse, R120, R48 ;  /* 0x000000788030723c */ /* 0x040ff00000041830 */
[----:B------:R-:W-:Y:S01]  /*11dc0*/  HMMA.16816.F32.BF16 R44, R128, R122, R44 ;  /* 0x0000007a802c723c */ /* 0x000fe2000004182c */
[----:B------:R-:W4:Y:S07]  /*11dd0*/  LDSM.16.M88.4 R120, [R145+0x5000] ;  /* 0x005000009178783b */ /* 0x000f2e0000000200 */
[C---:B--2---:R-:W-:Y:S08]  /*11de0*/  HMMA.16816.F32.BF16 R24, R64.reuse, R60, R24 ;  /* 0x0000003c4018723c */ /* 0x044ff00000041818 */
[C---:B---3--:R-:W-:Y:S08]  /*11df0*/  HMMA.16816.F32.BF16 R32, R64.reuse, R56, R32 ;  /* 0x000000384020723c */ /* 0x048ff00000041820 */
[C---:B------:R-:W-:Y:S01]  /*11e00*/  HMMA.16816.F32.BF16 R28, R64.reuse, R58, R28 ;  /* 0x0000003a401c723c */ /* 0x040fe2000004181c */
[----:B------:R-:W2:Y:S07]  /*11e10*/  LDSM.16.M88.4 R56, [R145+0x6400] ;  /* 0x006400009138783b */ /* 0x000eae0000000200 */
[C---:B------:R-:W-:Y:S01]  /*11e20*/  HMMA.16816.F32.BF16 R20, R64.reuse, R62, R20 ;  /* 0x0000003e4014723c */ /* 0x040fe20000041814 */
[----:B------:R-:W-:Y:S07]  /*11e30*/  LDSM.16.M88.4 R60, [R149+0x2000] ;  /* 0x00200000953c783b */ /* 0x000fee0000000200 */
[C---:B-1----:R-:W-:Y:S08]  /*11e40*/  HMMA.16816.F32.BF16 R16, R64.reuse, R52, R16 ;  /* 0x000000344010723c */ /* 0x042ff00000041810 */
[----:B------:R-:W-:Y:S01]  /*11e50*/  HMMA.16816.F32.BF16 R12, R64, R54, R12 ;  /* 0x00000036400c723c */ /* 0x000fe2000004180c */
[----:B------:R-:W1:Y:S07]  /*11e60*/  LDSM.16.M88.4 R52, [R148+0x7000] ;  /* 0x007000009434783b */ /* 0x000e6e0000000200 */
[C---:B------:R-:W-:Y:S08]  /*11e70*/  HMMA.16816.F32.BF16 R48, R116.reuse, R124, R48 ;  /* 0x0000007c7430723c */ /* 0x040ff00000041830 */
[----:B------:R-:W-:Y:S01]  /*11e80*/  HMMA.16816.F32.BF16 R44, R116, R126, R44 ;  /* 0x0000007e742c723c */ /* 0x000fe2000004182c */
[----:B------:R-:W3:Y:S07]  /*11e90*/  LDSM.16.M88.4 R124, [R148+0x7400] ;  /* 0x00740000947c783b */ /* 0x000eee0000000200 */
[C---:B----4-:R-:W-:Y:S08]  /*11ea0*/  HMMA.16816.F32.BF16 R40, R64.reuse, R120, R40 ;  /* 0x000000784028723c */ /* 0x050ff00000041828 */
[C---:B------:R-:W-:Y:S01]  /*11eb0*/  HMMA.16816.F32.BF16 R36, R64.reuse, R122, R36 ;  /* 0x0000007a4024723c */ /* 0x040fe20000041824 */
[----:B------:R-:W4:Y:S07]  /*11ec0*/  LDSM.16.M88.4 R120, [R145+0x6000] ;  /* 0x006000009178783b */ /* 0x000f2e0000000200 */
[C---:B--2---:R-:W-:Y:S08]  /*11ed0*/  HMMA.16816.F32.BF16 R48, R64.reuse, R56, R48 ;  /* 0x000000384030723c */ /* 0x044ff00000041830 */
[----:B------:R-:W-:Y:S01]  /*11ee0*/  HMMA.16816.F32.BF16 R44, R64, R58, R44 ;  /* 0x0000003a402c723c */ /* 0x000fe2000004182c */
[----:B------:R-:W2:Y:S07]  /*11ef0*/  LDSM.16.M88.4 R56, [R148+0x7c00] ;  /* 0x007c00009438783b */ /* 0x000eae0000000200 */
[C---:B-1----:R-:W-:Y:S08]  /*11f00*/  HMMA.16816.F32.BF16 R40, R60.reuse, R52, R40 ;  /* 0x000000343c28723c */ /* 0x042ff00000041828 */
[C---:B------:R-:W-:Y:S01]  /*11f10*/  HMMA.16816.F32.BF16 R36, R60.reuse, R54, R36 ;  /* 0x000000363c24723c */ /* 0x040fe20000041824 */
[----:B------:R-:W1:Y:S07]  /*11f20*/  LDSM.16.M88.4 R52, [R148+0x8000] ;  /* 0x008000009434783b */ /* 0x000e6e0000000200 */
[----:B---3--:R-:W-:Y:S08]  /*11f30*/  HMMA.16816.F32.BF16 R32, R60, R124, R32 ;  /* 0x0000007c3c20723c */ /* 0x008ff00000041820 */
[C---:B----4-:R-:W-:Y:S08]  /*11f40*/  HMMA.16816.F32.BF16 R8, R64.reuse, R120, R8 ;  /* 0x000000784008723c */ /* 0x050ff00000041808 */
        /* <DEDUP_REMOVED lines=8> */
[C---:B------:R-:W-:Y:S01]  /*11fd0*/  HMMA.16816.F32.BF16 R28, R60.reuse, R126, R28 ;  /* 0x0000007e3c1c723c */ /* 0x040fe2000004181c */
[----:B------:R-:W-:Y:S07]  /*11fe0*/  LDSM.16.M88.4 R124, [R145+0x4800] ;  /* 0x00480000917c783b */ /* 0x000fee0000000200 */
[C---:B---3--:R-:W-:Y:S08]  /*11ff0*/  HMMA.16816.F32.BF16 R24, R60.reuse, R120, R24 ;  /* 0x000000783c18723c */ /* 0x048ff00000041818 */
[----:B------:R-:W-:Y:S01]  /*12000*/  HMMA.16816.F32.BF16 R20, R60, R122, R20 ;  /* 0x0000007a3c14723c */ /* 0x000fe20000041814 */
[----:B------:R-:W2:Y:S07]  /*12010*/  LDSM.16.M88.4 R120, [R148+0x8400] ;  /* 0x008400009478783b */ /* 0x000eae0000000200 */
[C---:B-1----:R-:W-:Y:S08]  /*12020*/  HMMA.16816.F32.BF16 R40, R56.reuse, R52, R40 ;  /* 0x000000343828723c */ /* 0x042ff00000041828 */
[----:B------:R-:W-:Y:S01]  /*12030*/  HMMA.16816.F32.BF16 R36, R56, R54, R36 ;  /* 0x000000363824723c */ /* 0x000fe20000041824 */
[----:B------:R-:W1:Y:S07]  /*12040*/  LDSM.16.M88.4 R52, [R145+0x7800] ;  /* 0x007800009134783b */ /* 0x000e6e0000000200 */
[----:B--2---:R-:W-:Y:S08]  /*12050*/  HMMA.16816.F32.BF16 R48, R60, R120, R48 ;  /* 0x000000783c30723c */ /* 0x004ff00000041830 */
[----:B------:R-:W-:-:S02]  /*12060*/  FSEL R251, R41, -INF , !P1 ;  /* 0xff80000029fb7808 */ /* 0x000fc40004800000 */
[----:B------:R-:W-:Y:S02]  /*12070*/  FSEL R3, R40, -INF , !P4 ;  /* 0xff80000028037808 */ /* 0x000fe40006000000 */
[C---:B------:R-:W-:Y:S02]  /*12080*/  ISETP.GE.AND P1, PT, R142.reuse, R141, PT ;  /* 0x0000008d8e00720c */ /* 0x040fe40003f26270 */
[----:B------:R-:W-:Y:S01]  /*12090*/  IADD3 R40, R142, 0x10, RZ ;  /* 0x000000108e287810 */ /* 0x000fe20007ffe0ff */
[----:B------:R-:W-:Y:S01]  /*120a0*/  HMMA.16816.F32.BF16 R44, R60, R122, R44 ;  /* 0x0000007a3c2c723c */ /* 0x000fe2000004182c */
[----:B------:R-:W2:Y:S01]  /*120b0*/  LDSM.16.M88.4 R120, [R145+0x7400] ;  /* 0x007400009178783b */ /* 0x000ea20000000200 */
[----:B------:R-:W-:Y:S02]  /*120c0*/  FSEL R249, R36, -INF , !P3 ;  /* 0xff80000024f97808 */ /* 0x000fe40005800000 */
[----:B------:R-:W-:Y:S02]  /*120d0*/  FSEL R247, R42, -INF , !P1 ;  /* 0xff8000002af77808 */ /* 0x000fe40004800000 */
[----:B------:R-:W-:-:S02]  /*120e0*/  ISETP.GE.AND P3, PT, R40, R140, PT ;  /* 0x0000008c2800720c */ /* 0x000fc40003f66270 */
[-C--:B------:R-:W-:Y:S02]  /*120f0*/  ISETP.GE.AND P1, PT, R40, R141.reuse, PT ;  /* 0x0000008d2800720c */ /* 0x080fe40003f26270 */
[----:B------:R-:W-:Y:S02]  /*12100*/  IADD3 R40, R142, 0x11, RZ ;  /* 0x000000118e287810 */ /* 0x000fe40007ffe0ff */
[----:B------:R-:W-:Y:S02]  /*12110*/  FSEL R43, R43, -INF , !P0 ;  /* 0xff8000002b2b7808 */ /* 0x000fe40004000000 */
[-C--:B------:R-:W-:Y:S01]  /*12120*/  ISETP.GE.AND P0, PT, R40, R141.reuse, PT ;  /* 0x0000008d2800720c */ /* 0x080fe20003f06270 */
[C---:B-1----:R-:W-:Y:S08]  /*12130*/  HMMA.16816.F32.BF16 R24, R56.reuse, R52, R24 ;  /* 0x000000343818723c */ /* 0x042ff00000041818 */
[C---:B------:R-:W-:Y:S01]  /*12140*/  HMMA.16816.F32.BF16 R20, R56.reuse, R54, R20 ;  /* 0x000000363814723c */ /* 0x040fe20000041814 */
[----:B------:R-:W1:Y:S07]  /*12150*/  LDSM.16.M88.4 R52, [R145+0x8000] ;  /* 0x008000009134783b */ /* 0x000e6e0000000200 */
[C---:B--2---:R-:W-:Y:S08]  /*12160*/  HMMA.16816.F32.BF16 R32, R56.reuse, R120, R32 ;  /* 0x000000783820723c */ /* 0x044ff00000041820 */
[C---:B------:R-:W-:Y:S01]  /*12170*/  HMMA.16816.F32.BF16 R28, R56.reuse, R122, R28 ;  /* 0x0000007a381c723c */ /* 0x040fe2000004181c */
[----:B------:R-:W2:Y:S11]  /*12180*/  LDSM.16.M88.4 R120, [R145+0x7c00] ;  /* 0x007c00009178783b */ /* 0x000eb60000000200 */
[----:B------:R-:W-:Y:S04]  /*12190*/  @!UPT UIADD3 URZ, URZ, URZ, URZ ;  /* 0x0000003f3f3ff290 */ /* 0x000fe8000fffe03f */
[----:B------:R-:W-:Y:S01]  /*121a0*/  FSEL R41, R32, -INF , !P3 ;  /* 0xff80000020297808 */ /* 0x000fe20005800000 */
[C---:B-1----:R-:W-:Y:S01]  /*121b0*/  HMMA.16816.F32.BF16 R8, R56.reuse, R52, R8 ;  /* 0x000000343808723c */ /* 0x042fe20000041808 */
[----:B------:R-:W-:Y:S02]  /*121c0*/  FSEL R233, R35, -INF , !P0 ;  /* 0xff80000023e97808 */ /* 0x000fe40004000000 */
[----:B------:R-:W-:Y:S02]  /*121d0*/  IADD3 R32, R142, 0x20, RZ ;  /* 0x000000208e207810 */ /* 0x000fe40007ffe0ff */
[----:B------:R-:W-:Y:S02]  /*121e0*/  FSEL R239, R34, -INF , !P1 ;  /* 0xff80000022ef7808 */ /* 0x000fe40004800000 */
[----:B------:R-:W-:Y:S01]  /*121f0*/  ISETP.GE.AND P1, PT, R32, R141, PT ;  /* 0x0000008d2000720c */ /* 0x000fe20003f26270 */
[----:B------:R-:W-:Y:S01]  /*12200*/  HMMA.16816.F32.BF16 R4, R56, R54, R4 ;  /* 0x000000363804723c */ /* 0x000fe20000041804 */
[----:B------:R-:W1:Y:S02]  /*12210*/  LDSM.16.M88.4 R52, [R145+0x8400] ;  /* 0x008400009134783b */ /* 0x000e640000000200 */
[----:B------:R-:W-:-:S05]  /*12220*/  FSEL R223, R26, -INF , !P1 ;  /* 0xff8000001adf7808 */ /* 0x000fca0004800000 */
[C---:B--2---:R-:W-:Y:S08]  /*12230*/  HMMA.16816.F32.BF16 R16, R56.reuse, R120, R16 ;  /* 0x000000783810723c */ /* 0x044ff00000041810 */
[----:B------:R-:W-:Y:S08]  /*12240*/  HMMA.16816.F32.BF16 R12, R56, R122, R12 ;  /* 0x0000007a380c723c */ /* 0x000ff0000004180c */
[C---:B------:R-:W-:Y:S08]  /*12250*/  HMMA.16816.F32.BF16 R120, R132.reuse, R136, RZ ;  /* 0x000000888478723c */ /* 0x040ff000000418ff */
[----:B------:R-:W-:Y:S08]  /*12260*/  HMMA.16816.F32.BF16 R136, R132, R138, RZ ;  /* 0x0000008a8488723c */ /* 0x000ff000000418ff */
[C---:B-1----:R-:W-:Y:S08]  /*12270*/  HMMA.16816.F32.BF16 R48, R56.reuse, R52, R48 ;  /* 0x000000343830723c */ /* 0x042ff00000041830 */
[----:B------:R-:W-:Y:S01]  /*12280*/  HMMA.16816.F32.BF16 R44, R56, R54, R44 ;  /* 0x00000036382c723c */ /* 0x000fe2000004182c */
[----:B------:R-:W1:Y:S07]  /*12290*/  LDSM.16.M88.4 R52, [R148+0x4c00] ;  /* 0x004c00009434783b */ /* 0x000e6e0000000200 */
[C---:B------:R-:W-:Y:S08]  /*122a0*/  HMMA.16816.F32.BF16 R120, R128.reuse, R124, R120 ;  /* 0x0000007c8078723c */ /* 0x040ff00000041878 */
[----:B------:R-:W-:Y:S08]  /*122b0*/  HMMA.16816.F32.BF16 R124, R128, R126, R136 ;  /* 0x0000007e807c723c */ /* 0x000ff00000041888 */
[C---:B-1----:R-:W-:Y:S08]  /*122c0*/  HMMA.16816.F32.BF16 R136, R132.reuse, R52, RZ ;  /* 0x000000348488723c */ /* 0x042ff000000418ff */
[----:B------:R-:W-:Y:S07]  /*122d0*/  HMMA.16816.F32.BF16 R52, R132, R54, RZ ;  /* 0x000000368434723c */ /* 0x000fee00000418ff */
[----:B------:R-:W-:-:S04]  /*122e0*/  IADD3 R132, R142, 0x9, RZ ;  /* 0x000000098e847810 */ /* 0x000fc80007ffe0ff */
        /* <DEDUP_REMOVED lines=8> */
[----:B------:R-:W-:Y:S02]  /*12370*/  IADD3 R38, R142, 0x19, RZ ;  /* 0x000000198e267810 */ /* 0x000fe40007ffe0ff */
[----:B------:R-:W-:Y:S02]  /*12380*/  FSEL R243, R28, -INF , !P4 ;  /* 0xff8000001cf37808 */ /* 0x000fe40006000000 */
[----:B------:R-:W-:Y:S02]  /*12390*/  ISETP.GE.AND P3, PT, R38, R140, PT ;  /* 0x0000008c2600720c */ /* 0x000fe40003f66270 */
[----:B------:R-:W-:-:S02]  /*123a0*/  IADD3 R28, R142, 0x21, RZ ;  /* 0x000000218e1c7810 */ /* 0x000fc40007ffe0ff */
[----:B------:R-:W-:Y:S02]  /*123b0*/  FSEL R245, R33, -INF , !P5 ;  /* 0xff80000021f57808 */ /* 0x000fe40006800000 */
[----:B------:R-:W-:Y:S02]  /*123c0*/  FSEL R241, R29, -INF , !P3 ;  /* 0xff8000001df17808 */ /* 0x000fe40005800000 */
[-C--:B------:R-:W-:Y:S02]  /*123d0*/  ISETP.GE.AND P6, PT, R40, R141.reuse, PT ;  /* 0x0000008d2800720c */ /* 0x080fe40003fc6270 */
[-C--:B------:R-:W-:Y:S02]  /*123e0*/  ISETP.GE.AND P5, PT, R38, R141.reuse, PT ;  /* 0x0000008d2600720c */ /* 0x080fe40003fa6270 */
[C---:B------:R-:W-:Y:S02]  /*123f0*/  ISETP.GE.AND P3, PT, R28.reuse, R140, PT ;  /* 0x0000008c1c00720c */ /* 0x040fe40003f66270 */
[----:B------:R-:W-:-:S02]  /*12400*/  ISETP.GE.AND P0, PT, R28, R141, PT ;  /* 0x0000008d1c00720c */ /* 0x000fc40003f06270 */
[----:B------:R-:W-:Y:S02]  /*12410*/  IADD3 R28, R142, 0x28, RZ ;  /* 0x000000288e1c7810 */ /* 0x000fe40007ffe0ff */
[----:B------:R-:W-:Y:S02]  /*12420*/  FSEL R237, R30, -INF , !P6 ;  /* 0xff8000001eed7808 */ /* 0x000fe40007000000 */
[----:B------:R-:W-:Y:S02]  /*12430*/  FSEL R235, R31, -INF , !P5 ;  /* 0xff8000001feb7808 */ /* 0x000fe40006800000 */
[-C--:B------:R-:W-:Y:S02]  /*12440*/  ISETP.GE.AND P4, PT, R32, R140.reuse, PT ;  /* 0x0000008c2000720c */ /* 0x080fe40003f86270 */
[C---:B------:R-:W-:Y:S02]  /*12450*/  ISETP.GE.AND P5, PT, R28.reuse, R140, PT ;  /* 0x0000008c1c00720c */ /* 0x040fe40003fa6270 */
[----:B------:R-:W-:-:S02]  /*12460*/  ISETP.GE.AND P6, PT, R28, R141, PT ;  /* 0x0000008d1c00720c */ /* 0x000fc40003fc6270 */
[----:B------:R-:W-:Y:S02]  /*12470*/  IADD3 R28, R142, 0x29, RZ ;  /* 0x000000298e1c7810 */ /* 0x000fe40007ffe0ff */
[----:B------:R-:W-:Y:S02]  /*12480*/  FSEL R231, R24, -INF , !P4 ;  /* 0xff80000018e77808 */ /* 0x000fe40006000000 */
[----:B------:R-:W-:Y:S02]  /*12490*/  ISETP.GE.AND P4, PT, R28, R140, PT ;  /* 0x0000008c1c00720c */ /* 0x000fe40003f86270 */
[----:B------:R-:W-:Y:S02]  /*124a0*/  FSEL R227, R20, -INF , !P5 ;  /* 0xff80000014e37808 */ /* 0x000fe40006800000 */
        /* <DEDUP_REMOVED lines=41> */
[C---:B------:R-:W-:Y:S01]  /*12740*/  ISETP.GE.AND P3, PT, R4.reuse, R140, PT ;  /* 0x0000008c0400720c */ /* 0x040fe20003f66270 */
[----:B------:R-:W-:Y:S01]  /*12750*/  LDSM.16.M88.4 R12, [R145+0x6c00] ;  /* 0x006c0000910c783b */ /* 0x000fe20000000200 */
[----:B------:R-:W-:Y:S02]  /*12760*/  ISETP.GE.AND P0, PT, R4, R141, PT ;  /* 0x0000008d0400720c */ /* 0x000fe40003f06270 */
[----:B------:R-:W-:-:S02]  /*12770*/  IADD3 R4, R142, 0x58, RZ ;  /* 0x000000588e047810 */ /* 0x000fc40007ffe0ff */
[----:B------:R-:W-:Y:S02]  /*12780*/  IADD3 R8, R142, 0x50, RZ ;  /* 0x000000508e087810 */ /* 0x000fe40007ffe0ff */
        /* <DEDUP_REMOVED lines=8> */
[C---:B------:R-:W-:Y:S02]  /*12810*/  ISETP.GE.AND P4, PT, R4.reuse, R140, PT ;  /* 0x0000008c0400720c */ /* 0x040fe40003f86270 */
[-C--:B------:R-:W-:Y:S02]  /*12820*/  ISETP.GE.AND P3, PT, R4, R141.reuse, PT ;  /* 0x0000008d0400720c */ /* 0x080fe40003f66270 */
[----:B------:R-:W1:Y:S01]  /*12830*/  LDSM.16.M88.4 R4, [R145+0x4c00] ;  /* 0x004c00009104783b */ /* 0x000e620000000200 */
[----:B------:R-:W-:-:S02]  /*12840*/  ISETP.GE.AND P1, PT, R24, R141, PT ;  /* 0x0000008d1800720c */ /* 0x000fc40003f26270 */
[----:B------:R-:W-:Y:S02]  /*12850*/  FSEL R183, R44, -INF , !P6 ;  /* 0xff8000002cb77808 */ /* 0x000fe40007000000 */
[----:B------:R-:W-:Y:S02]  /*12860*/  FSEL R207, R18, -INF , !P1 ;  /* 0xff80000012cf7808 */ /* 0x000fe40004800000 */
[-C--:B------:R-:W-:Y:S02]  /*12870*/  ISETP.GE.AND P1, PT, R16, R141.reuse, PT ;  /* 0x0000008d1000720c */ /* 0x080fe40003f26270 */
[----:B------:R-:W-:Y:S02]  /*12880*/  FSEL R179, R51, -INF , !P0 ;  /* 0xff80000033b37808 */ /* 0x000fe40004000000 */
[----:B------:R-:W-:Y:S02]  /*12890*/  FSEL R191, R10, -INF , !P1 ;  /* 0xff8000000abf7808 */ /* 0x000fe40004800000 */
[----:B------:R-:W-:-:S02]  /*128a0*/  ISETP.GE.AND P1, PT, R8, R141, PT ;  /* 0x0000008d0800720c */ /* 0x000fc40003f26270 */
[----:B------:R-:W2:Y:S01]  /*128b0*/  LDSM.16.M88.4 R8, [R148+0x6c00] ;  /* 0x006c00009408783b */ /* 0x000ea20000000200 */
[----:B------:R-:W-:Y:S02]  /*128c0*/  FSEL R181, R45, -INF , !P4 ;  /* 0xff8000002db57808 */ /* 0x000fe40006000000 */
[----:B------:R-:W-:Y:S02]  /*128d0*/  FSEL R177, R50, -INF , !P1 ;  /* 0xff80000032b17808 */ /* 0x000fe40004800000 */
[----:B------:R-:W-:Y:S02]  /*128e0*/  FSEL R173, R46, -INF , !P5 ;  /* 0xff8000002ead7808 */ /* 0x000fe40006800000 */
[----:B------:R-:W-:Y:S01]  /*128f0*/  FSEL R175, R47, -INF , !P3 ;  /* 0xff8000002faf7808 */ /* 0x000fe20005800000 */
[C---:B-1----:R-:W-:Y:S08]  /*12900*/  HMMA.16816.F32.BF16 R136, R128.reuse, R4, R136 ;  /* 0x000000048088723c */ /* 0x042ff00000041888 */
[----:B------:R-:W-:Y:S01]  /*12910*/  HMMA.16816.F32.BF16 R52, R128, R6, R52 ;  /* 0x000000068034723c */ /* 0x000fe20000041834 */
[----:B------:R-:W1:Y:S11]  /*12920*/  LDSM.16.M88.4 R4, [R148+0x6800] ;  /* 0x006800009404783b */ /* 0x000e760000000200 */
[----:B------:R-:W-:Y:S04]  /*12930*/  @!UPT UIADD3 URZ, URZ, URZ, URZ ;  /* 0x0000003f3f3ff290 */ /* 0x000fe8000fffe03f */
[C---:B--2---:R-:W-:Y:S08]  /*12940*/  HMMA.16816.F32.BF16 R136, R116.reuse, R8, R136 ;  /* 0x000000087488723c */ /* 0x044ff00000041888 */
[----:B------:R-:W-:Y:S01]  /*12950*/  HMMA.16816.F32.BF16 R52, R116, R10, R52 ;  /* 0x0000000a7434723c */ /* 0x000fe20000041834 */
[----:B------:R-:W-:Y:S11]  /*12960*/  LDSM.16.M88.4 R8, [R148+0x8800] ;  /* 0x008800009408783b */ /* 0x000ff60000000200 */
[----:B------:R-:W-:Y:S04]  /*12970*/  @!UPT UIADD3 URZ, URZ, URZ, URZ ;  /* 0x0000003f3f3ff290 */ /* 0x000fe8000fffe03f */
[----:B------:R-:W-:Y:S08]  /*12980*/  HMMA.16816.F32.BF16 R136, R64, R12, R136 ;  /* 0x0000000c4088723c */ /* 0x000ff00000041888 */
[C---:B-1----:R-:W-:Y:S08]  /*12990*/  HMMA.16816.F32.BF16 R120, R116.reuse, R4, R120 ;  /* 0x000000047478723c */ /* 0x042ff00000041878 */
[----:B------:R-:W-:Y:S01]  /*129a0*/  HMMA.16816.F32.BF16 R124, R116, R6, R124 ;  /* 0x00000006747c723c */ /* 0x000fe2000004187c */
[----:B------:R-:W1:Y:S07]  /*129b0*/  LDSM.16.M88.4 R4, [R145+0x6800] ;  /* 0x006800009104783b */ /* 0x000e6e0000000200 */
[C---:B------:R-:W-:Y:S01]  /*129c0*/  HMMA.16816.F32.BF16 R52, R64.reuse, R14, R52 ;  /* 0x0000000e4034723c */ /* 0x040fe20000041834 */
[----:B------:R-:W2:Y:S07]  /*129d0*/  LDSM.16.M88.4 R12, [R145+0x8800] ;  /* 0x00880000910c783b */ /* 0x000eae0000000200 */
[C---:B-1----:R-:W-:Y:S08]  /*129e0*/  HMMA.16816.F32.BF16 R120, R64.reuse, R4, R120 ;  /* 0x000000044078723c */ /* 0x042ff00000041878 */
[----:B------:R-:W-:Y:S01]  /*129f0*/  HMMA.16816.F32.BF16 R124, R64, R6, R124 ;  /* 0x00000006407c723c */ /* 0x000fe2000004187c */
[----:B------:R-:W1:Y:S11]  /*12a00*/  LDSM.16.M88.4 R4, [R148+0x8c00] ;  /* 0x008c00009404783b */ /* 0x000e760000000200 */
[----:B------:R-:W-:Y:S04]  /*12a10*/  @!UPT UIADD3 URZ, URZ, URZ, URZ ;  /* 0x0000003f3f3ff290 */ /* 0x000fe8000fffe03f */
[C---:B------:R-:W-:Y:S08]  /*12a20*/  HMMA.16816.F32.BF16 R120, R60.reuse, R8, R120 ;  /* 0x000000083c78723c */ /* 0x040ff00000041878 */
[----:B------:R-:W-:Y:S01]  /*12a30*/  HMMA.16816.F32.BF16 R124, R60, R10, R124 ;  /* 0x0000000a3c7c723c */ /* 0x000fe2000004187c */
[----:B------:R-:W3:Y:S01]  /*12a40*/  LDSM.16.M88.4 R8, [R145+0x8c00] ;  /* 0x008c00009108783b */ /* 0x000ee20000000200 */
[----:B------:R-:W-:Y:S11]  /*12a50*/  DEPBAR.LE SB0, 0x0 ;  /* 0x000080000000791a */ /* 0x000ff60000000000 */
[----:B------:R-:W-:Y:S03]  /*12a60*/  @!UPT UIADD3 URZ, URZ, URZ, URZ ;  /* 0x0000003f3f3ff290 */ /* 0x000fe6000fffe03f */
[----:B--2---:R-:W-:Y:S07]  /*12a70*/  HMMA.16816.F32.BF16 R120, R56, R12, R120 ;  /* 0x0000000c3878723c */ /* 0x004fee0000041878 */
[----:B------:R-:W-:Y:S01]  /*12a80*/  IADD3 R12, R142, 0x61, RZ ;  /* 0x000000618e0c7810 */ /* 0x000fe20007ffe0ff */
[----:B-1----:R-:W-:Y:S01]  /*12a90*/  HMMA.16816.F32.BF16 R136, R60, R4, R136 ;  /* 0x000000043c88723c */ /* 0x002fe20000041888 */
[----:B------:R-:W-:Y:S02]  /*12aa0*/  BAR.SYNC.DEFER_BLOCKING 0x0 ;  /* 0x0000000000007b1d */ /* 0x000fe40000010000 */
[----:B------:R-:W-:-:S02]  /*12ab0*/  ISETP.GE.AND P0, PT, R12, R141, PT ;  /* 0x0000008d0c00720c */ /* 0x000fc40003f06270 */
[-C--:B------:R-:W-:Y:S02]  /*12ac0*/  ISETP.GE.AND P4, PT, R12, R140.reuse, PT ;  /* 0x0000008c0c00720c */ /* 0x080fe40003f86270 */
[----:B------:R-:W-:Y:S01]  /*12ad0*/  IADD3 R4, R142, 0x60, RZ ;  /* 0x000000608e047810 */ /* 0x000fe20007ffe0ff */
[----:B------:R-:W-:Y:S03]  /*12ae0*/  HMMA.16816.F32.BF16 R52, R60, R6, R52 ;  /* 0x000000063c34723c */ /* 0x000fe60000041834 */
[C---:B------:R-:W-:Y:S02]  /*12af0*/  ISETP.GE.AND P6, PT, R4.reuse, R140, PT ;  /* 0x0000008c0400720c */ /* 0x040fe40003fc6270 */
[----:B------:R-:W-:-:S03]  /*12b00*/  ISETP.GE.AND P1, PT, R4, R141, PT ;  /* 0x0000008d0400720c */ /* 0x000fc60003f26270 */
[----:B------:R-:W-:Y:S01]  /*12b10*/  HMMA.16816.F32.BF16 R124, R56, R14, R124 ;  /* 0x0000000e387c723c */ /* 0x000fe2000004187c */
[----:B------:R-:W-:Y:S02]  /*12b20*/  FSEL R135, R123, -INF , !P0 ;  /* 0xff8000007b877808 */ /* 0x000fe40004000000 */
[----:B------:R-:W-:Y:S02]  /*12b30*/  FSEL R163, R121, -INF , !P4 ;  /* 0xff80000079a37808 */ /* 0x000fe40006000000 */
[----:B------:R-:W-:-:S03]  /*12b40*/  FSEL R167, R120, -INF , !P6 ;  /* 0xff80000078a77808 */ /* 0x000fc60007000000 */
[C---:B---3--:R-:W-:Y:S07]  /*12b50*/  HMMA.16816.F32.BF16 R4, R56.reuse, R8, R136 ;  /* 0x000000083804723c */ /* 0x048fee0000041888 */
[----:B------:R-:W-:Y:S01]  /*12b60*/  FSEL R137, R122, -INF , !P1 ;  /* 0xff8000007a897808 */ /* 0x000fe20004800000 */
[----:B------:R-:W-:Y:S01]  /*12b70*/  HMMA.16816.F32.BF16 R52, R56, R10, R52 ;  /* 0x0000000a3834723c */ /* 0x000fe20000041834 */
[C---:B------:R-:W-:Y:S02]  /*12b80*/  IADD3 R8, R142.reuse, 0x68, RZ ;  /* 0x000000688e087810 */ /* 0x040fe40007ffe0ff */
[----:B------:R-:W-:-:S02]  /*12b90*/  IADD3 R9, R142, 0x71, RZ ;  /* 0x000000718e097810 */ /* 0x000fc40007ffe0ff */
[-C--:B------:R-:W-:Y:S02]  /*12ba0*/  ISETP.GE.AND P5, PT, R8, R140.reuse, PT ;  /* 0x0000008c0800720c */ /* 0x080fe40003fa6270 */
[C---:B------:R-:W-:Y:S02]  /*12bb0*/  IADD3 R10, R142.reuse, 0x70, RZ ;  /* 0x000000708e0a7810 */ /* 0x040fe40007ffe0ff */
[----:B------:R-:W-:Y:S02]  /*12bc0*/  IADD3 R11, R142, 0x69, RZ ;  /* 0x000000698e0b7810 */ /* 0x000fe40007ffe0ff */
[-C--:B------:R-:W-:Y:S02]  /*12bd0*/  ISETP.GE.AND P0, PT, R10, R140.reuse, PT ;  /* 0x0000008c0a00720c */ /* 0x080fe40003f06270 */
[----:B------:R-:W-:Y:S02]  /*12be0*/  ISETP.GE.AND P1, PT, R11, R140, PT ;  /* 0x0000008c0b00720c */ /* 0x000fe40003f26270 */
[----:B------:R-:W-:-:S02]  /*12bf0*/  ISETP.GE.AND P3, PT, R8, R141, PT ;  /* 0x0000008d0800720c */ /* 0x000fc40003f66270 */
[----:B------:R-:W-:Y:S02]  /*12c00*/  FSEL R119, R4, -INF , !P0 ;  /* 0xff80000004777808 */ /* 0x000fe40004000000 */
[----:B------:R-:W-:Y:S02]  /*12c10*/  ISETP.GE.AND P0, PT, R10, R141, PT ;  /* 0x0000008d0a00720c */ /* 0x000fe40003f06270 */
[----:B------:R-:W-:Y:S02]  /*12c20*/  FSEL R139, R125, -INF , !P1 ;  /* 0xff8000007d8b7808 */ /* 0x000fe40004800000 */
[----:B------:R-:W-:Y:S02]  /*12c30*/  FSEL R123, R6, -INF , !P0 ;  /* 0xff800000067b7808 */ /* 0x000fe40004000000 */
[----:B------:R-:W-:Y:S02]  /*12c40*/  ISETP.GT.AND P0, PT, R161, R150, PT ;  /* 0x00000096a100720c */ /* 0x000fe40003f04270 */
[----:B------:R-:W-:-:S02]  /*12c50*/  IADD3 R8, R142, 0x78, RZ ;  /* 0x000000788e087810 */ /* 0x000fc40007ffe0ff */
[----:B------:R-:W-:Y:S02]  /*12c60*/  ISETP.GE.AND P4, PT, R9, R140, PT ;  /* 0x0000008c0900720c */ /* 0x000fe40003f86270 */
[----:B------:R-:W-:Y:S02]  /*12c70*/  ISETP.GE.AND P1, PT, R11, R141, PT ;  /* 0x0000008d0b00720c */ /* 0x000fe40003f26270 */
[----:B------:R-:W-:Y:S02]  /*12c80*/  IADD3 R142, R142, 0x79, RZ ;  /* 0x000000798e8e7810 */ /* 0x000fe40007ffe0ff */
[----:B------:R-:W-:Y:S02]  /*12c90*/  FSEL R143, R124, -INF , !P5 ;  /* 0xff8000007c8f7808 */ /* 0x000fe40006800000 */
[----:B------:R-:W-:Y:S02]  /*12ca0*/  FSEL R118, R5, -INF , !P4 ;  /* 0xff80000005767808 */ /* 0x000fe40006000000 */
[----:B------:R-:W-:-:S02]  /*12cb0*/  FSEL R133, R126, -INF , !P3 ;  /* 0xff8000007e857808 */ /* 0x000fc40005800000 */
[----:B------:R-:W-:Y:S02]  /*12cc0*/  FSEL R131, R127, -INF , !P1 ;  /* 0xff8000007f837808 */ /* 0x000fe40004800000 */
[-C--:B------:R-:W-:Y:S02]  /*12cd0*/  ISETP.GE.AND P6, PT, R8, R140.reuse, PT ;  /* 0x0000008c0800720c */ /* 0x080fe40003fc6270 */
[----:B------:R-:W-:Y:S02]  /*12ce0*/  ISETP.GE.AND P5, PT, R142, R140, PT ;  /* 0x0000008c8e00720c */ /* 0x000fe40003fa6270 */
[-C--:B------:R-:W-:Y:S02]  /*12cf0*/  ISETP.GE.AND P4, PT, R9, R141.reuse, PT ;  /* 0x0000008d0900720c */ /* 0x080fe40003f86270 */
[-C--:B------:R-:W-:Y:S02]  /*12d00*/  ISETP.GE.AND P3, PT, R8, R141.reuse, PT ;  /* 0x0000008d0800720c */ /* 0x080fe40003f66270 */
[----:B------:R-:W-:-:S02]  /*12d10*/  ISETP.GE.AND P1, PT, R142, R141, PT ;  /* 0x0000008d8e00720c */ /* 0x000fc40003f26270 */
[----:B------:R-:W-:Y:S02]  /*12d20*/  FSEL R122, R7, -INF , !P4 ;  /* 0xff800000077a7808 */ /* 0x000fe40006000000 */
[----:B------:R-:W-:Y:S02]  /*12d30*/  FSEL R125, R52, -INF , !P6 ;  /* 0xff800000347d7808 */ /* 0x000fe40007000000 */
[----:B------:R-:W-:Y:S02]  /*12d40*/  FSEL R124, R53, -INF , !P5 ;  /* 0xff800000357c7808 */ /* 0x000fe40006800000 */
[----:B------:R-:W-:Y:S02]  /*12d50*/  FSEL R121, R54, -INF , !P3 ;  /* 0xff80000036797808 */ /* 0x000fe40005800000 */
[----:B------:R-:W-:Y:S01]  /*12d60*/  FSEL R120, R55, -INF , !P1 ;  /* 0xff80000037787808 */ /* 0x000fe20004800000 */
[----:B------:R-:W-:Y:S05]  /*12d70*/  @!P0 BRA `(.L_x_2953) ;  /* 0x000005b000008947 */ /* 0x000fea0003800000 */
[----:B------:R-:W-:Y:S01]  /*12d80*/  ULDC.64 UR8, c[0x0][0x118] ;  /* 0x0000460000087ab9 */ /* 0x000fe20000000a00 */
[----:B------:R-:W-:Y:S05]  /*12d90*/  @!P2 BRA `(.L_x_2954) ;  /* 0x000003a00000a947 */ /* 0x000fea0003800000 */
[----:B------:R-:W-:Y:S01]  /*12da0*/  IABS R4, c[0x0][0x2d0] ;  /* 0x0000b40000047a13 */ /* 0x000fe20000000000 */
[----:B------:R-:W-:-:S03]  /*12db0*/  IMAD.SHL.U32 R5, R161, 0x80, RZ ;  /* 0x00000080a1057824 */ /* 0x000fc600078e00ff */
[----:B------:R-:W1:Y:S02]  /*12dc0*/  I2F.RP R9, R4 ;  /* 0x0000000400097306 */ /* 0x000e640000209400 */
[C---:B------:R-:W-:Y:S02]  /*12dd0*/  IADD3 R11, R5.reuse, -0x80, RZ ;  /* 0xffffff80050b7810 */ /* 0x040fe40007ffe0ff */
[----:B------:R-:W-:Y:S02]  /*12de0*/  IABS R8, R5 ;  /* 0x0000000500087213 */ /* 0x000fe40000000000 */
[----:B------:R-:W-:Y:S02]  /*12df0*/  IABS R6, R11 ;  /* 0x0000000b00067213 */ /* 0x000fe40000000000 */
[----:B------:R-:W-:Y:S02]  /*12e00*/  LOP3.LUT R5, R5, c[0x0][0x2d0], RZ, 0x3c, !PT ;  /* 0x0000b40005057a12 */ /* 0x000fe400078e3cff */
[----:B------:R-:W-:-:S02]  /*12e10*/  LOP3.LUT R11, R11, c[0x0][0x2d0], RZ, 0x3c, !PT ;  /* 0x0000b4000b0b7a12 */ /* 0x000fc400078e3cff */
        /* <DEDUP_REMOVED lines=49> */
[----:B------:R-:W-:Y:S05]  /*13130*/  BRA `(.L_x_2955) ;  /* 0x0000003000007947 */ /* 0x000fea0003800000 */
.L_x_2954:
[----:B------:R-:W-:-:S05]  /*13140*/  IMAD.MOV.U32 R6, RZ, RZ, c[0x0][0x198] ;  /* 0x00006600ff067624 */ /* 0x000fca00078e00ff */
[----:B------:R-:W-:-:S04]  /*13150*/  LEA R6, -R6, RZ, 0x7 ;  /* 0x000000ff06067211 */ /* 0x000fc800078e39ff */
[----:B------:R-:W-:Y:S02]  /*13160*/  SHF.R.S32.HI R4, RZ, 0x1f, R6 ;  /* 0x0000001fff047819 */ /* 0x000fe40000011406 */
.L_x_2955:
        /* <DEDUP_REMOVED lines=28> */
.L_x_2953:
[----:B-1----:R-:W-:Y:S01]  /*13330*/  FMNMX.FTZ R4, R2, R3, !PT ;  /* 0x0000000302047209 */ /* 0x002fe20007810000 */
[----:B------:R-:W-:Y:S03]  /*13340*/  LDSM.16.MT88.4 R12, [R146+0x9000] ;  /* 0x00900000920c783b */ /* 0x000fe60000004200 */
[----:B------:R-:W-:Y:S01]  /*13350*/  FMNMX.FTZ R4, R251, R4, !PT ;  /* 0x00000004fb047209 */ /* 0x000fe20007810000 */
[----:B------:R-:W-:Y:S03]  /*13360*/  LDSM.16.MT88.4 R20, [R144+0x9000] ;  /* 0x009000009014783b */ /* 0x000fe60000004200 */
        /* <DEDUP_REMOVED lines=84> */
[----:B------:R-:W-:Y:S01]  /*138b0*/  MUFU.EX2 R130, R130 ;  /* 0x0000008200827308 */ /* 0x000fe20000000800 */
[----:B------:R-:W-:Y:S01]  /*138c0*/  FADD.FTZ R132, R2, -R5 ;  /* 0x8000000502847221 */ /* 0x000fe20000010000 */
[----:B------:R-:W-:Y:S01]  /*138d0*/  FSEL R5, R3, RZ, P1 ;  /* 0x000000ff03057208 */ /* 0x000fe20000800000 */
[----:B------:R-:W-:Y:S01]  /*138e0*/  FFMA.FTZ R57, R36, c[0x0][0x23c], -R128 ;  /* 0x00008f0024397a23 */ /* 0x000fe20000010880 */
[----:B------:R-:W-:Y:S01]  /*138f0*/  FSEL R126, R126, RZ, P1 ;  /* 0x000000ff7e7e7208 */ /* 0x000fe20000800000 */
[----:B------:R-:W-:-:S02]  /*13900*/  FMUL.FTZ R132, R132, c[0x0][0x23c] ;  /* 0x00008f0084847a20 */ /* 0x000fc40000410000 */
[----:B------:R-:W-:Y:S01]  /*13910*/  FADD.FTZ R0, R0, -R5 ;  /* 0x8000000500007221 */ /* 0x000fe20000010000 */
[----:B------:R-:W1:Y:S01]  /*13920*/  MUFU.EX2 R59, R59 ;  /* 0x0000003b003b7308 */ /* 0x000e620000000800 */
[--C-:B------:R-:W-:Y:S02]  /*13930*/  FFMA.FTZ R127, R247, c[0x0][0x23c], -R126.reuse ;  /* 0x00008f00f77f7a23 */ /* 0x100fe4000001087e */
[----:B------:R-:W-:Y:S02]  /*13940*/  FMUL.FTZ R129, R0, c[0x0][0x23c] ;  /* 0x00008f0000817a20 */ /* 0x000fe40000410000 */
[--C-:B------:R-:W-:Y:S02]  /*13950*/  FFMA.FTZ R58, R43, c[0x0][0x23c], -R126.reuse ;  /* 0x00008f002b3a7a23 */ /* 0x100fe4000001087e */
[--C-:B------:R-:W-:Y:S01]  /*13960*/  FFMA.FTZ R117, R37, c[0x0][0x23c], -R126.reuse ;  /* 0x00008f0025757a23 */ /* 0x100fe2000001087e */
[----:B------:R-:W-:Y:S01]  /*13970*/  MUFU.EX2 R116, R116 ;  /* 0x0000007400747308 */ /* 0x000fe20000000800 */
[----:B------:R-:W-:-:S02]  /*13980*/  FFMA.FTZ R0, R39, c[0x0][0x23c], -R126 ;  /* 0x00008f0027007a23 */ /* 0x000fc4000001087e */
[----:B------:R-:W2:Y:S01]  /*13990*/  LDSM.16.MT88.4 R36, [R144+0xb000] ;  /* 0x00b000009024783b */ /* 0x000ea20000004200 */
[----:B------:R-:W-:Y:S02]  /*139a0*/  FFMA.FTZ R2, R243, c[0x0][0x23c], -R128 ;  /* 0x00008f00f3027a23 */ /* 0x000fe40000010880 */
[--C-:B------:R-:W-:Y:S02]  /*139b0*/  FFMA.FTZ R185, R185, c[0x0][0x23c], -R126.reuse ;  /* 0x00008f00b9b97a23 */ /* 0x100fe4000001087e */
[----:B------:R-:W3:Y:S01]  /*139c0*/  MUFU.EX2 R57, R57 ;  /* 0x0000003900397308 */ /* 0x000ee20000000800 */
[----:B-1----:R-:W-:Y:S01]  /*139d0*/  F2FP.BF16.PACK_AB R4, R59, R130 ;  /* 0x000000823b04723e */ /* 0x002fe200000010ff */
[--C-:B------:R-:W-:Y:S02]  /*139e0*/  FFMA.FTZ R134, R187, c[0x0][0x23c], -R126.reuse ;  /* 0x00008f00bb867a23 */ /* 0x100fe4000001087e */
[----:B------:R-:W-:Y:S02]  /*139f0*/  FFMA.FTZ R141, R189, c[0x0][0x23c], -R126 ;  /* 0x00008f00bd8d7a23 */ /* 0x000fe4000001087e */
[----:B------:R-:W-:-:S02]  /*13a00*/  FFMA.FTZ R136, R169, c[0x0][0x23c], -R128 ;  /* 0x00008f00a9887a23 */ /* 0x000fc40000010880 */
[----:B------:R-:W-:Y:S01]  /*13a10*/  MUFU.EX2 R127, R127 ;  /* 0x0000007f007f7308 */ /* 0x000fe20000000800 */
[----:B------:R-:W-:Y:S02]  /*13a20*/  FFMA.FTZ R169, R171, c[0x0][0x23c], -R128 ;  /* 0x00008f00aba97a23 */ /* 0x000fe40000010880 */
[--C-:B------:R-:W-:Y:S02]  /*13a30*/  FFMA.FTZ R140, R177, c[0x0][0x23c], -R126.reuse ;  /* 0x00008f00b18c7a23 */ /* 0x100fe4000001087e */
[----:B------:R-:W-:Y:S02]  /*13a40*/  FFMA.FTZ R142, R173, c[0x0][0x23c], -R126 ;  /* 0x00008f00ad8e7a23 */ /* 0x000fe4000001087e */
[--C-:B------:R-:W-:Y:S01]  /*13a50*/  FFMA.FTZ R138, R183, c[0x0][0x23c], -R128.reuse ;  /* 0x00008f00b78a7a23 */ /* 0x100fe20000010880 */
[----:B------:R-:W1:Y:S01]  /*13a60*/  MUFU.EX2 R58, R58 ;  /* 0x0000003a003a7308 */ /* 0x000e620000000800 */
[----:B---3--:R-:W-:Y:S01]  /*13a70*/  F2FP.BF16.PACK_AB R6, R57, R116 ;  /* 0x000000743906723e */ /* 0x008fe200000010ff */
[----:B------:R-:W-:-:S02]  /*13a80*/  FFMA.FTZ R171, R181, c[0x0][0x23c], -R128 ;  /* 0x00008f00b5ab7a23 */ /* 0x000fc40000010880 */
[--C-:B------:R-:W-:Y:S02]  /*13a90*/  FFMA.FTZ R177, R179, c[0x0][0x23c], -R126.reuse ;  /* 0x00008f00b3b17a23 */ /* 0x100fe4000001087e */
[----:B------:R-:W-:Y:S02]  /*13aa0*/  FFMA.FTZ R173, R175, c[0x0][0x23c], -R126 ;  /* 0x00008f00afad7a23 */ /* 0x000fe4000001087e */
[----:B------:R-:W-:Y:S01]  /*13ab0*/  MUFU.EX2 R117, R117 ;  /* 0x0000007500757308 */ /* 0x000fe20000000800 */
[--C-:B------:R-:W-:Y:S02]  /*13ac0*/  FFMA.FTZ R163, R163, c[0x0][0x23c], -R128.reuse ;  /* 0x00008f00a3a37a23 */ /* 0x100fe40000010880 */
[----:B------:R-:W-:Y:S02]  /*13ad0*/  FFMA.FTZ R139, R139, c[0x0][0x23c], -R128 ;  /* 0x00008f008b8b7a23 */ /* 0x000fe40000010880 */
[--C-:B------:R-:W-:Y:S02]  /*13ae0*/  FFMA.FTZ R137, R137, c[0x0][0x23c], -R126.reuse ;  /* 0x00008f0089897a23 */ /* 0x100fe4000001087e */
[--C-:B------:R-:W-:Y:S01]  /*13af0*/  FFMA.FTZ R162, R135, c[0x0][0x23c], -R126.reuse ;  /* 0x00008f0087a27a23 */ /* 0x100fe2000001087e */
[----:B------:R-:W3:Y:S01]  /*13b00*/  MUFU.EX2 R132, R132 ;  /* 0x0000008400847308 */ /* 0x000ee20000000800 */
[----:B-1----:R-:W-:Y:S01]  /*13b10*/  F2FP.BF16.PACK_AB R5, R58, R127 ;  /* 0x0000007f3a05723e */ /* 0x002fe200000010ff */
[----:B------:R-:W-:-:S02]  /*13b20*/  FFMA.FTZ R133, R133, c[0x0][0x23c], -R126 ;  /* 0x00008f0085857a23 */ /* 0x000fc4000001087e */
[----:B------:R-:W-:Y:S02]  /*13b30*/  FFMA.FTZ R166, R131, c[0x0][0x23c], -R126 ;  /* 0x00008f0083a67a23 */ /* 0x000fe4000001087e */
[--C-:B------:R-:W-:Y:S02]  /*13b40*/  FFMA.FTZ R119, R119, c[0x0][0x23c], -R128.reuse ;  /* 0x00008f0077777a23 */ /* 0x100fe40000010880 */
[----:B------:R-:W1:Y:S01]  /*13b50*/  MUFU.EX2 R129, R129 ;  /* 0x0000008100817308 */ /* 0x000e620000000800 */
[--C-:B------:R-:W-:Y:S02]  /*13b60*/  FFMA.FTZ R118, R118, c[0x0][0x23c], -R128.reuse ;  /* 0x00008f0076767a23 */ /* 0x100fe40000010880 */
[----:B------:R-:W-:Y:S02]  /*13b70*/  FFMA.FTZ R125, R125, c[0x0][0x23c], -R128 ;  /* 0x00008f007d7d7a23 */ /* 0x000fe40000010880 */
[--C-:B------:R-:W-:Y:S02]  /*13b80*/  FFMA.FTZ R123, R123, c[0x0][0x23c], -R126.reuse ;  /* 0x00008f007b7b7a23 */ /* 0x100fe4000001087e */
[----:B------:R-:W-:Y:S01]  /*13b90*/  FFMA.FTZ R122, R122, c[0x0][0x23c], -R126 ;  /* 0x00008f007a7a7a23 */ /* 0x000fe2000001087e */
[----:B------:R-:W4:Y:S01]  /*13ba0*/  MUFU.EX2 R0, R0 ;  /* 0x0000000000007308 */ /* 0x000f220000000800 */
[----:B---3--:R-:W-:-:S02]  /*13bb0*/  FMUL.FTZ R8, R112, R132 ;  /* 0x0000008470087220 */ /* 0x008fc40000410000 */
[-C--:B------:R-:W-:Y:S02]  /*13bc0*/  FMUL.FTZ R9, R113, R132.reuse ;  /* 0x0000008471097220 */ /* 0x080fe40000410000 */
[-C--:B------:R-:W-:Y:S02]  /*13bd0*/  FMUL.FTZ R68, R68, R132.reuse ;  /* 0x0000008444447220 */ /* 0x080fe40000410000 */
[----:B------:R-:W-:Y:S01]  /*13be0*/  FMUL.FTZ R69, R69, R132 ;  /* 0x0000008445457220 */ /* 0x000fe20000410000 */
[----:B------:R-:W-:Y:S01]  /*13bf0*/  MUFU.EX2 R2, R2 ;  /* 0x0000000200027308 */ /* 0x000fe20000000800 */
[-C--:B-1----:R-:W-:Y:S02]  /*13c00*/  FMUL.FTZ R10, R114, R129.reuse ;  /* 0x00000081720a7220 */ /* 0x082fe40000410000 */
[-C--:B------:R-:W-:Y:S02]  /*13c10*/  FMUL.FTZ R11, R115, R129.reuse ;  /* 0x00000081730b7220 */ /* 0x080fe40000410000 */
[----:B------:R-:W-:-:S02]  /*13c20*/  FMUL.FTZ R70, R70, R129 ;  /* 0x0000008146467220 */ /* 0x000fc40000410000 */
[----:B------:R-:W-:Y:S01]  /*13c30*/  FMUL.FTZ R71, R71, R129 ;  /* 0x0000008147477220 */ /* 0x000fe20000410000 */
[----:B----4-:R-:W-:Y:S01]  /*13c40*/  F2FP.BF16.PACK_AB R7, R0, R117 ;  /* 0x000000750007723e */ /* 0x010fe200000010ff */
[-C--:B------:R-:W-:Y:S01]  /*13c50*/  FMUL.FTZ R16, R72, R132.reuse ;  /* 0x0000008448107220 */ /* 0x080fe20000410000 */
[----:B------:R-:W-:Y:S01]  /*13c60*/  MUFU.EX2 R185, R185 ;  /* 0x000000b900b97308 */ /* 0x000fe20000000800 */
[-C--:B------:R-:W-:Y:S02]  /*13c70*/  FMUL.FTZ R17, R73, R132.reuse ;  /* 0x0000008449117220 */ /* 0x080fe40000410000 */
[-C--:B------:R-:W-:Y:S02]  /*13c80*/  FMUL.FTZ R18, R74, R129.reuse ;  /* 0x000000814a127220 */ /* 0x080fe40000410000 */
[C---:B------:R-:W-:Y:S01]  /*13c90*/  HMMA.16816.F32.BF16 R8, R4.reuse, R12, R8 ;  /* 0x0000000c0408723c */ /* 0x040fe20000041808 */
[-C--:B------:R-:W-:Y:S02]  /*13ca0*/  FMUL.FTZ R19, R75, R129.reuse ;  /* 0x000000814b137220 */ /* 0x080fe40000410000 */
[-C--:B------:R-:W-:Y:S01]  /*13cb0*/  FMUL.FTZ R76, R76, R132.reuse ;  /* 0x000000844c4c7220 */ /* 0x080fe20000410000 */
[----:B------:R-:W-:Y:S01]  /*13cc0*/  MUFU.EX2 R134, R134 ;  /* 0x0000008600867308 */ /* 0x000fe20000000800 */
[-C--:B------:R-:W-:Y:S01]  /*13cd0*/  FMUL.FTZ R77, R77, R132.reuse ;  /* 0x000000844d4d7220 */ /* 0x080fe20000410000 */
[----:B------:R-:W-:Y:S01]  /*13ce0*/  LDSM.16.MT88.4 R72, [R146+0xa400] ;  /* 0x00a400009248783b */ /* 0x000fe20000004200 */
[-C--:B------:R-:W-:Y:S01]  /*13cf0*/  FMUL.FTZ R78, R78, R129.reuse ;  /* 0x000000814e4e7220 */ /* 0x080fe20000410000 */
[----:B------:R-:W-:Y:S01]  /*13d00*/  HMMA.16816.F32.BF16 R12, R4, R14, R68 ;  /* 0x0000000e040c723c */ /* 0x000fe20000041844 */
[----:B------:R-:W-:Y:S01]  /*13d10*/  FMUL.FTZ R79, R79, R129 ;  /* 0x000000814f4f7220 */ /* 0x000fe20000410000 */
[----:B------:R-:W1:Y:S01]  /*13d20*/  LDSM.16.MT88.4 R68, [R146+0x9400] ;  /* 0x009400009244783b */ /* 0x000e620000004200 */
[-C--:B------:R-:W-:Y:S01]  /*13d30*/  FMUL.FTZ R24, R80, R132.reuse ;  /* 0x0000008450187220 */ /* 0x080fe20000410000 */
[----:B------:R-:W-:Y:S01]  /*13d40*/  MUFU.EX2 R141, R141 ;  /* 0x0000008d008d7308 */ /* 0x000fe20000000800 */
[----:B------:R-:W-:-:S02]  /*13d50*/  FMUL.FTZ R25, R81, R132 ;  /* 0x0000008451197220 */ /* 0x000fc40000410000 */
[-C--:B------:R-:W-:Y:S01]  /*13d60*/  FMUL.FTZ R27, R83, R129.reuse ;  /* 0x00000081531b7220 */ /* 0x080fe20000410000 */
[C---:B------:R-:W-:Y:S01]  /*13d70*/  HMMA.16816.F32.BF16 R16, R4.reuse, R20, R16 ;  /* 0x000000140410723c */ /* 0x040fe20000041810 */
[--C-:B------:R-:W-:Y:S02]  /*13d80*/  FFMA.FTZ R83, R239, c[0x0][0x23c], -R126.reuse ;  /* 0x00008f00ef537a23 */ /* 0x100fe4000001087e */
[--C-:B------:R-:W-:Y:S01]  /*13d90*/  FFMA.FTZ R80, R233, c[0x0][0x23c], -R126.reuse ;  /* 0x00008f00e9507a23 */ /* 0x100fe2000001087e */
[----:B------:R-:W-:Y:S01]  /*13da0*/  MUFU.EX2 R136, R136 ;  /* 0x0000008800887308 */ /* 0x000fe20000000800 */
[----:B------:R-:W-:Y:S02]  /*13db0*/  FFMA.FTZ R81, R237, c[0x0][0x23c], -R126 ;  /* 0x00008f00ed517a23 */ /* 0x000fe4000001087e */
[----:B------:R-:W-:Y:S01]  /*13dc0*/  FMUL.FTZ R26, R82, R129 ;  /* 0x00000081521a7220 */ /* 0x000fe20000410000 */
[----:B------:R-:W-:Y:S01]  /*13dd0*/  HMMA.16816.F32.BF16 R20, R4, R22, R76 ;  /* 0x000000160414723c */ /* 0x000fe2000004184c */
[----:B------:R-:W-:-:S02]  /*13de0*/  FMUL.FTZ R32, R88, R132 ;  /* 0x0000008458207220 */ /* 0x000fc40000410000 */
[----:B------:R-:W-:Y:S01]  /*13df0*/  FMUL.FTZ R33, R89, R132 ;  /* 0x0000008459217220 */ /* 0x000fe20000410000 */
[----:B------:R-:W-:Y:S01]  /*13e00*/  MUFU.EX2 R83, R83 ;  /* 0x0000005300537308 */ /* 0x000fe20000000800 */
[----:B------:R-:W-:Y:S02]  /*13e10*/  FMUL.FTZ R34, R90, R129 ;  /* 0x000000815a227220 */ /* 0x000fe40000410000 */
[--C-:B------:R-:W-:Y:S01]  /*13e20*/  FFMA.FTZ R79, R41, c[0x0][0x23c], -R128.reuse ;  /* 0x00008f00294f7a23 */ /* 0x100fe20000010880 */
[----:B------:R-:W-:Y:S01]  /*13e30*/  HMMA.16816.F32.BF16 R24, R4, R28, R24 ;  /* 0x0000001c0418723c */ /* 0x000fe20000041818 */
[--C-:B------:R-:W-:Y:S02]  /*13e40*/  FFMA.FTZ R76, R245, c[0x0][0x23c], -R128.reuse ;  /* 0x00008f00f54c7a23 */ /* 0x100fe40000010880 */
[----:B------:R-:W-:Y:S01]  /*13e50*/  FFMA.FTZ R77, R241, c[0x0][0x23c], -R128 ;  /* 0x00008f00f14d7a23 */ /* 0x000fe20000010880 */
[----:B------:R-:W-:Y:S01]  /*13e60*/  MUFU.EX2 R80, R80 ;  /* 0x0000005000507308 */ /* 0x000fe20000000800 */
[----:B------:R-:W-:-:S02]  /*13e70*/  FFMA.FTZ R78, R235, c[0x0][0x23c], -R126 ;  /* 0x00008f00eb4e7a23 */ /* 0x000fc4000001087e */
[-C--:B------:R-:W-:Y:S02]  /*13e80*/  FMUL.FTZ R35, R91, R129.reuse ;  /* 0x000000815b237220 */ /* 0x080fe40000410000 */
[-C--:B------:R-:W-:Y:S02]  /*13e90*/  FMUL.FTZ R40, R92, R132.reuse ;  /* 0x000000845c287220 */ /* 0x080fe40000410000 */
[-C--:B------:R-:W-:Y:S01]  /*13ea0*/  FMUL.FTZ R41, R93, R132.reuse ;  /* 0x000000845d297220 */ /* 0x080fe20000410000 */
[----:B------:R-:W-:Y:S01]  /*13eb0*/  MUFU.EX2 R79, R79 ;  /* 0x0000004f004f7308 */ /* 0x000fe20000000800 */
[-C--:B------:R-:W-:Y:S01]  /*13ec0*/  FMUL.FTZ R42, R94, R129.reuse ;  /* 0x000000815e2a7220 */ /* 0x080fe20000410000 */
[----:B--2---:R-:W-:Y:S01]  /*13ed0*/  HMMA.16816.F32.BF16 R32, R4, R36, R32 ;  /* 0x000000240420723c */ /* 0x004fe20000041820 */
[----:B------:R-:W-:Y:S02]  /*13ee0*/  FMUL.FTZ R43, R95, R129 ;  /* 0x000000815f2b7220 */ /* 0x000fe40000410000 */
[----:B------:R-:W-:-:S02]  /*13ef0*/  FMUL.FTZ R84, R84, R132 ;  /* 0x0000008454547220 */ /* 0x000fc40000410000 */
[-C--:B------:R-:W-:Y:S01]  /*13f00*/  FMUL.FTZ R85, R85, R132.reuse ;  /* 0x0000008455557220 */ /* 0x080fe20000410000 */
[----:B------:R-:W2:Y:S01]  /*13f10*/  MUFU.EX2 R76, R76 ;  /* 0x0000004c004c7308 */ /* 0x000ea20000000800 */
[-C--:B------:R-:W-:Y:S01]  /*13f20*/  FMUL.FTZ R86, R86, R129.reuse ;  /* 0x0000008156567220 */ /* 0x080fe20000410000 */
[C---:B------:R-:W-:Y:S01]  /*13f30*/  HMMA.16816.F32.BF16 R40, R4.reuse, R44, R40 ;  /* 0x0000002c0428723c */ /* 0x040fe20000041828 */
[-C--:B------:R-:W-:Y:S02]  /*13f40*/  FMUL.FTZ R87, R87, R129.reuse ;  /* 0x0000008157577220 */ /* 0x080fe40000410000 */
[-C--:B------:R-:W-:Y:S02]  /*13f50*/  FMUL.FTZ R108, R108, R132.reuse ;  /* 0x000000846c6c7220 */ /* 0x080fe40000410000 */
[----:B------:R-:W-:Y:S01]  /*13f60*/  FMUL.FTZ R109, R109, R132 ;  /* 0x000000846d6d7220 */ /* 0x000fe20000410000 */
[----:B------:R-:W3:Y:S01]  /*13f70*/  MUFU.EX2 R77, R77 ;  /* 0x0000004d004d7308 */ /* 0x000ee20000000800 */
        /* <DEDUP_REMOVED lines=8> */
[-C--:B------:R-:W-:Y:S02]  /*14000*/  FMUL.FTZ R99, R99, R129.reuse ;  /* 0x0000008163637220 */ /* 0x080fe40000410000 */
        /* <DEDUP_REMOVED lines=15> */
[----:B--2---:R-:W-:Y:S01]  /*14100*/  F2FP.BF16.PACK_AB R52, R76, R79 ;  /* 0x0000004f4c34723e */ /* 0x004fe200000010ff */
[----:B------:R-:W-:Y:S01]  /*14110*/  HMMA.16816.F32.BF16 R4, R4, R54, R100 ;  /* 0x000000360404723c */ /* 0x000fe20000041864 */
[----:B------:R-:W-:Y:S01]  /*14120*/  F2FP.BF16.PACK_AB R53, R80, R83 ;  /* 0x000000535035723e */ /* 0x000fe200000010ff */
[----:B------:R-:W-:-:S02]  /*14130*/  FFMA.FTZ R82, R227, c[0x0][0x23c], -R128 ;  /* 0x00008f00e3527a23 */ /* 0x000fc40000010880 */
[----:B------:R-:W-:Y:S02]  /*14140*/  FFMA.FTZ R87, R225, c[0x0][0x23c], -R128 ;  /* 0x00008f00e1577a23 */ /* 0x000fe40000010880 */
[--C-:B------:R-:W-:Y:S01]  /*14150*/  FFMA.FTZ R86, R223, c[0x0][0x23c], -R126.reuse ;  /* 0x00008f00df567a23 */ /* 0x100fe2000001087e */
[----:B---3--:R-:W-:Y:S01]  /*14160*/  F2FP.BF16.PACK_AB R54, R77, R2 ;  /* 0x000000024d36723e */ /* 0x008fe200000010ff */
[--C-:B------:R-:W-:Y:S01]  /*14170*/  FFMA.FTZ R91, R217, c[0x0][0x23c], -R126.reuse ;  /* 0x00008f00d95b7a23 */ /* 0x100fe2000001087e */
[----:B----4-:R-:W-:Y:S01]  /*14180*/  F2FP.BF16.PACK_AB R55, R78, R81 ;  /* 0x000000514e37723e */ /* 0x010fe200000010ff */
[--C-:B------:R-:W-:Y:S01]  /*14190*/  FFMA.FTZ R89, R221, c[0x0][0x23c], -R126.reuse ;  /* 0x00008f00dd597a23 */ /* 0x100fe2000001087e */
[----:B------:R-:W-:Y:S01]  /*141a0*/  MUFU.EX2 R85, R85 ;  /* 0x0000005500557308 */ /* 0x000fe20000000800 */
[----:B------:R-:W-:Y:S02]  /*141b0*/  FFMA.FTZ R88, R219, c[0x0][0x23c], -R126 ;  /* 0x00008f00db587a23 */ /* 0x000fe4000001087e */
[----:B------:R-:W-:-:S02]  /*141c0*/  FFMA.FTZ R90, R213, c[0x0][0x23c], -R128 ;  /* 0x00008f00d55a7a23 */ /* 0x000fc40000010880 */
[C---:B-1----:R-:W-:Y:S01]  /*141d0*/  HMMA.16816.F32.BF16 R8, R52.reuse, R68, R8 ;  /* 0x000000443408723c */ /* 0x042fe20000041808 */
[--C-:B------:R-:W-:Y:S02]  /*141e0*/  FFMA.FTZ R93, R215, c[0x0][0x23c], -R128.reuse ;  /* 0x00008f00d75d7a23 */ /* 0x100fe40000010880 */
[----:B------:R-:W1:Y:S01]  /*141f0*/  MUFU.EX2 R84, R84 ;  /* 0x0000005400547308 */ /* 0x000e620000000800 */
[--C-:B------:R-:W-:Y:S02]  /*14200*/  FFMA.FTZ R92, R211, c[0x0][0x23c], -R128.reuse ;  /* 0x00008f00d35c7a23 */ /* 0x100fe40000010880 */
[----:B------:R-:W-:Y:S02]  /*14210*/  FFMA.FTZ R95, R209, c[0x0][0x23c], -R128 ;  /* 0x00008f00d15f7a23 */ /* 0x000fe40000010880 */
[----:B------:R-:W-:Y:S01]  /*14220*/  HMMA.16816.F32.BF16 R12, R52, R70, R12 ;  /* 0x00000046340c723c */ /* 0x000fe2000004180c */
[----:B------:R-:W2:Y:S01]  /*14230*/  LDSM.16.MT88.4 R68, [R144+0xb400] ;  /* 0x00b400009044783b */ /* 0x000ea20000004200 */
        /* <DEDUP_REMOVED lines=10> */
[----:B------:R-:W3:Y:S01]  /*142e0*/  LDSM.16.MT88.4 R64, [R146+0xd400] ;  /* 0x00d400009240783b */ /* 0x000ee20000004200 */
[--C-:B------:R-:W-:Y:S01]  /*142f0*/  FFMA.FTZ R104, R195, c[0x0][0x23c], -R128.reuse ;  /* 0x00008f00c3687a23 */ /* 0x100fe20000010880 */
[----:B------:R-:W-:Y:S01]  /*14300*/  MUFU.EX2 R86, R86 ;  /* 0x0000005600567308 */ /* 0x000fe20000000800 */
[----:B------:R-:W-:-:S02]  /*14310*/  FFMA.FTZ R107, R193, c[0x0][0x23c], -R128 ;  /* 0x00008f00c16b7a23 */ /* 0x000fc40000010880 */
[----:B------:R-:W-:Y:S02]  /*14320*/  FFMA.FTZ R106, R191, c[0x0][0x23c], -R126 ;  /* 0x00008f00bf6a7a23 */ /* 0x000fe4000001087e */
[C---:B------:R-:W-:Y:S01]  /*14330*/  HMMA.16816.F32.BF16 R24, R52.reuse, R60, R24 ;  /* 0x0000003c3418723c */ /* 0x040fe20000041818 */
[----:B------:R-:W-:Y:S02]  /*14340*/  FFMA.FTZ R108, R165, R132, R130 ;  /* 0x00000084a56c7223 */ /* 0x000fe40000010082 */
[----:B------:R-:W4:Y:S01]  /*14350*/  MUFU.EX2 R91, R91 ;  /* 0x0000005b005b7308 */ /* 0x000f220000000800 */
[--C-:B------:R-:W-:Y:S02]  /*14360*/  FFMA.FTZ R132, R167, c[0x0][0x23c], -R128.reuse ;  /* 0x00008f00a7847a23 */ /* 0x100fe40000010880 */
[--C-:B------:R-:W-:Y:S02]  /*14370*/  FFMA.FTZ R130, R143, c[0x0][0x23c], -R128.reuse ;  /* 0x00008f008f827a23 */ /* 0x100fe40000010880 */
[----:B------:R-:W-:Y:S01]  /*14380*/  HMMA.16816.F32.BF16 R28, R52, R62, R28 ;  /* 0x0000003e341c723c */ /* 0x000fe2000004181c */
[----:B------:R-:W5:Y:S01]  /*14390*/  LDSM.16.MT88.4 R60, [R144+0xd400] ;  /* 0x00d40000903c783b */ /* 0x000f620000004200 */
[----:B------:R-:W-:Y:S01]  /*143a0*/  FFMA.FTZ R165, R124, c[0x0][0x23c], -R128 ;  /* 0x00008f007ca57a23 */ /* 0x000fe20000010880 */
[----:B------:R-:W-:Y:S01]  /*143b0*/  MUFU.EX2 R89, R89 ;  /* 0x0000005900597308 */ /* 0x000fe20000000800 */
[----:B------:R-:W-:-:S02]  /*143c0*/  FFMA.FTZ R121, R121, c[0x0][0x23c], -R126 ;  /* 0x00008f0079797a23 */ /* 0x000fc4000001087e */
[----:B------:R-:W-:Y:S02]  /*143d0*/  FFMA.FTZ R120, R120, c[0x0][0x23c], -R126 ;  /* 0x00008f0078787a23 */ /* 0x000fe4000001087e */
[----:B------:R-:W-:Y:S01]  /*143e0*/  FFMA.FTZ R127, R164, R129, R127 ;  /* 0x00000081a47f7223 */ /* 0x000fe2000001007f */
[C---:B--2---:R-:W-:Y:S01]  /*143f0*/  HMMA.16816.F32.BF16 R32, R52.reuse, R68, R32 ;  /* 0x000000443420723c */ /* 0x044fe20000041820 */
[----:B------:R-:W-:Y:S01]  /*14400*/  FADD.FTZ R59, R59, R108 ;  /* 0x0000006c3b3b7221 */ /* 0x000fe20000010000 */
[----:B------:R-:W2:Y:S01]  /*14410*/  MUFU.EX2 R88, R88 ;  /* 0x0000005800587308 */ /* 0x000ea20000000800 */
[----:B------:R-:W-:Y:S01]  /*14420*/  FADD.FTZ R58, R58, R127 ;  /* 0x0000007f3a3a7221 */ /* 0x000fe20000010000 */
[----:B------:R-:W-:Y:S01]  /*14430*/  LDSM.16.MT88.4 R108, [R144+0xcc00] ;  /* 0x00cc0000906c783b */ /* 0x000fe20000004200 */
[----:B------:R-:W-:Y:S02]  /*14440*/  FADD.FTZ R116, R116, R59 ;  /* 0x0000003b74747221 */ /* 0x000fe40000010000 */
[----:B------:R-:W-:Y:S01]  /*14450*/  FADD.FTZ R117, R117, R58 ;  /* 0x0000003a75757221 */ /* 0x000fe20000010000 */
[----:B------:R-:W-:Y:S01]  /*14460*/  HMMA.16816.F32.BF16 R36, R52, R70, R36 ;  /* 0x000000463424723c */ /* 0x000fe20000041824 */
[----:B------:R-:W2:Y:S01]  /*14470*/  LDSM.16.MT88.4 R68, [R144+0x9800] ;  /* 0x009800009044783b */ /* 0x000ea20000004200 */
[----:B------:R-:W-:Y:S01]  /*14480*/  MUFU.EX2 R90, R90 ;  /* 0x0000005a005a7308 */ /* 0x000fe20000000800 */
[----:B------:R-:W-:-:S02]  /*14490*/  FADD.FTZ R116, R57, R116 ;  /* 0x0000007439747221 */ /* 0x000fc40000010000 */
[----:B------:R-:W-:Y:S02]  /*144a0*/  FADD.FTZ R0, R0, R117 ;  /* 0x0000007500007221 */ /* 0x000fe40000010000 */
[----:B------:R-:W-:Y:S01]  /*144b0*/  FADD.FTZ R79, R79, R116 ;  /* 0x000000744f4f7221 */ /* 0x000fe20000010000 */
[C---:B---3--:R-:W-:Y:S01]  /*144c0*/  HMMA.16816.F32.BF16 R40, R52.reuse, R64, R40 ;  /* 0x000000403428723c */ /* 0x048fe20000041828 */
[----:B------:R-:W-:Y:S01]  /*144d0*/  FADD.FTZ R83, R83, R0 ;  /* 0x0000000053537221 */ /* 0x000fe20000010000 */
[----:B------:R-:W3:Y:S01]  /*144e0*/  MUFU.EX2 R93, R93 ;  /* 0x0000005d005d7308 */ /* 0x000ee20000000800 */
[----:B------:R-:W-:Y:S02]  /*144f0*/  FADD.FTZ R79, R76, R79 ;  /* 0x0000004f4c4f7221 */ /* 0x000fe40000010000 */
[----:B------:R-:W-:Y:S02]  /*14500*/  FADD.FTZ R80, R80, R83 ;  /* 0x0000005350507221 */ /* 0x000fe40000010000 */
[----:B------:R-:W-:Y:S01]  /*14510*/  FADD.FTZ R0, R2, R79 ;  /* 0x0000004f02007221 */ /* 0x000fe20000010000 */
[----:B------:R-:W-:Y:S01]  /*14520*/  HMMA.16816.F32.BF16 R44, R52, R66, R44 ;  /* 0x00000042342c723c */ /* 0x000fe2000004182c */
[----:B------:R-:W3:Y:S01]  /*14530*/  LDSM.16.MT88.4 R64, [R146+0x9800] ;  /* 0x009800009240783b */ /* 0x000ee20000004200 */
[----:B------:R-:W-:Y:S01]  /*14540*/  MUFU.EX2 R92, R92 ;  /* 0x0000005c005c7308 */ /* 0x000fe20000000800 */
[----:B------:R-:W-:Y:S01]  /*14550*/  FADD.FTZ R0, R77, R0 ;  /* 0x000000004d007221 */ /* 0x000fe20000010000 */
[----:B------:R-:W-:-:S04]  /*14560*/  MOV R2, R56 ;  /* 0x0000003800027202 */ /* 0x000fc80000000f00 */
[C---:B-----5:R-:W-:Y:S02]  /*14570*/  HMMA.16816.F32.BF16 R48, R52.reuse, R60, R48 ;  /* 0x0000003c3430723c */ /* 0x060fe40000041830 */
[----:B------:R-:W-:Y:S06]  /*14580*/  MUFU.EX2 R95, R95 ;  /* 0x0000005f005f7308 */ /* 0x000fec0000000800 */
[----:B------:R-:W-:Y:S01]  /*14590*/  HMMA.16816.F32.BF16 R4, R52, R62, R4 ;  /* 0x0000003e3404723c */ /* 0x000fe20000041804 */
[----:B------:R-:W5:Y:S01]  /*145a0*/  LDSM.16.MT88.4 R60, [R146+0xb800] ;  /* 0x00b80000923c783b */ /* 0x000f620000004200 */
[----:B------:R-:W-:Y:S05]  /*145b0*/  MUFU.EX2 R94, R94 ;  /* 0x0000005e005e7308 */ /* 0x000fea0000000800 */
[----:B-1----:R-:W-:Y:S01]  /*145c0*/  F2FP.BF16.PACK_AB R52, R84, R85 ;  /* 0x000000555434723e */ /* 0x002fe200000010ff */
[----:B------:R-:W-:Y:S01]  /*145d0*/  FADD.FTZ R85, R85, R0 ;  /* 0x0000000055557221 */ /* 0x000fe20000010000 */
[----:B----4-:R-:W-:Y:S01]  /*145e0*/  F2FP.BF16.PACK_AB R53, R91, R86 ;  /* 0x000000565b35723e */ /* 0x010fe200000010ff */
[----:B------:R-:W1:Y:S01]  /*145f0*/  MUFU.EX2 R99, R99 ;  /* 0x0000006300637308 */ /* 0x000e620000000800 */
[----:B------:R-:W-:-:S02]  /*14600*/  F2FP.BF16.PACK_AB R54, R87, R82 ;  /* 0x000000525736723e */ /* 0x000fc400000010ff */
[----:B--2---:R-:W-:-:S05]  /*14610*/  F2FP.BF16.PACK_AB R55, R88, R89 ;  /* 0x000000595837723e */ /* 0x004fca00000010ff */
[----:B------:R-:W-:Y:S02]  /*14620*/  MUFU.EX2 R96, R96 ;  /* 0x0000006000607308 */ /* 0x000fe40000000800 */
[C---:B------:R-:W-:Y:S06]  /*14630*/  HMMA.16816.F32.BF16 R16, R52.reuse, R68, R16 ;  /* 0x000000443410723c */ /* 0x040fec0000041810 */
[----:B------:R-:W2:Y:S02]  /*14640*/  MUFU.EX2 R97, R97 ;  /* 0x0000006100617308 */ /* 0x000ea40000000800 */
[C---:B------:R-:W-:Y:S01]  /*14650*/  HMMA.16816.F32.BF16 R20, R52.reuse, R70, R20 ;  /* 0x000000463414723c */ /* 0x040fe20000041814 */
[----:B------:R-:W4:Y:S05]  /*14660*/  LDSM.16.MT88.4 R68, [R144+0xb800] ;  /* 0x00b800009044783b */ /* 0x000f2a0000004200 */
[----:B------:R-:W-:Y:S02]  /*14670*/  MUFU.EX2 R98, R98 ;  /* 0x0000006200627308 */ /* 0x000fe40000000800 */
[C---:B---3--:R-:W-:Y:S06]  /*14680*/  HMMA.16816.F32.BF16 R8, R52.reuse, R64, R8 ;  /* 0x000000403408723c */ /* 0x048fec0000041808 */
[----:B------:R-:W-:Y:S02]  /*14690*/  MUFU.EX2 R105, R105 ;  /* 0x0000006900697308 */ /* 0x000fe40000000800 */
[C---:B------:R-:W-:Y:S01]  /*146a0*/  HMMA.16816.F32.BF16 R12, R52.reuse, R66, R12 ;  /* 0x00000042340c723c */ /* 0x040fe2000004180c */
[----:B------:R-:W3:Y:S05]  /*146b0*/  LDSM.16.MT88.4 R64, [R146+0xd800] ;  /* 0x00d800009240783b */ /* 0x000eea0000004200 */
[----:B------:R-:W-:Y:S02]  /*146c0*/  MUFU.EX2 R104, R104 ;  /* 0x0000006800687308 */ /* 0x000fe40000000800 */
[C---:B-----5:R-:W-:Y:S06]  /*146d0*/  HMMA.16816.F32.BF16 R24, R52.reuse, R60, R24 ;  /* 0x0000003c3418723c */ /* 0x060fec0000041818 */
[----:B------:R-:W-:Y:S02]  /*146e0*/  MUFU.EX2 R107, R107 ;  /* 0x0000006b006b7308 */ /* 0x000fe40000000800 */
[C---:B------:R-:W-:Y:S01]  /*146f0*/  HMMA.16816.F32.BF16 R28, R52.reuse, R62, R28 ;  /* 0x0000003e341c723c */ /* 0x040fe2000004181c */
[----:B------:R-:W5:Y:S05]  /*14700*/  LDSM.16.MT88.4 R60, [R144+0xd800] ;  /* 0x00d80000903c783b */ /* 0x000f6a0000004200 */
[----:B------:R-:W-:Y:S02]  /*14710*/  MUFU.EX2 R106, R106 ;  /* 0x0000006a006a7308 */ /* 0x000fe40000000800 */
[C---:B----4-:R-:W-:Y:S06]  /*14720*/  HMMA.16816.F32.BF16 R32, R52.reuse, R68, R32 ;  /* 0x000000443420723c */ /* 0x050fec0000041820 */
[----:B------:R-:W-:Y:S02]  /*14730*/  MUFU.EX2 R171, R171 ;  /* 0x000000ab00ab7308 */ /* 0x000fe40000000800 */
        /* <DEDUP_REMOVED lines=10> */
[----:B------:R-:W-:Y:S01]  /*147e0*/  HMMA.16816.F32.BF16 R4, R52, R62, R4 ;  /* 0x0000003e3404723c */ /* 0x000fe20000041804 */
[----:B------:R-:W5:Y:S05]  /*147f0*/  LDSM.16.MT88.4 R60, [R146+0xbc00] ;  /* 0x00bc0000923c783b */ /* 0x000f6a0000004200 */
[----:B------:R-:W-:Y:S01]  /*14800*/  MUFU.EX2 R132, R132 ;  /* 0x0000008400847308 */ /* 0x000fe20000000800 */
[----:B------:R-:W-:-:S02]  /*14810*/  F2FP.BF16.PACK_AB R52, R93, R90 ;  /* 0x0000005a5d34723e */ /* 0x000fc400000010ff */
[----:B-1----:R-:W-:Y:S02]  /*14820*/  F2FP.BF16.PACK_AB R53, R99, R94 ;  /* 0x0000005e6335723e */ /* 0x002fe400000010ff */
[----:B------:R-:W-:Y:S02]  /*14830*/  F2FP.BF16.PACK_AB R54, R95, R92 ;  /* 0x0000005c5f36723e */ /* 0x000fe400000010ff */
[----:B--2---:R-:W-:Y:S01]  /*14840*/  F2FP.BF16.PACK_AB R55, R97, R96 ;  /* 0x000000606137723e */ /* 0x004fe200000010ff */
[----:B------:R-:W1:Y:S06]  /*14850*/  MUFU.EX2 R163, R163 ;  /* 0x000000a300a37308 */ /* 0x000e6c0000000800 */
[C---:B----4-:R-:W-:Y:S02]  /*14860*/  HMMA.16816.F32.BF16 R16, R52.reuse, R68, R16 ;  /* 0x000000443410723c */ /* 0x050fe40000041810 */
[----:B------:R-:W-:Y:S06]  /*14870*/  MUFU.EX2 R130, R130 ;  /* 0x0000008200827308 */ /* 0x000fec0000000800 */
[----:B------:R-:W-:Y:S01]  /*14880*/  HMMA.16816.F32.BF16 R20, R52, R70, R20 ;  /* 0x000000463414723c */ /* 0x000fe20000041814 */
[----:B------:R-:W2:Y:S01]  /*14890*/  LDSM.16.MT88.4 R68, [R144+0xbc00] ;  /* 0x00bc00009044783b */ /* 0x000ea20000004200 */
[----:B------:R-:W4:Y:S01]  /*148a0*/  MUFU.EX2 R139, R139 ;  /* 0x0000008b008b7308 */ /* 0x000f220000000800 */
[----:B-1----:R-:W-:-:S05]  /*148b0*/  F2FP.BF16.PACK_AB R100, R163, R132 ;  /* 0x00000084a364723e */ /* 0x002fca00000010ff */
[C---:B---3--:R-:W-:Y:S02]  /*148c0*/  HMMA.16816.F32.BF16 R8, R52.reuse, R64, R8 ;  /* 0x000000403408723c */ /* 0x048fe40000041808 */
[----:B------:R-:W-:Y:S06]  /*148d0*/  MUFU.EX2 R137, R137 ;  /* 0x0000008900897308 */ /* 0x000fec0000000800 */
[----:B------:R-:W-:Y:S01]  /*148e0*/  HMMA.16816.F32.BF16 R12, R52, R66, R12 ;  /* 0x00000042340c723c */ /* 0x000fe2000004180c */
[----:B------:R-:W1:Y:S01]  /*148f0*/  LDSM.16.MT88.4 R64, [R146+0xdc00] ;  /* 0x00dc00009240783b */ /* 0x000e620000004200 */
[----:B------:R-:W3:Y:S01]  /*14900*/  MUFU.EX2 R162, R162 ;  /* 0x000000a200a27308 */ /* 0x000ee20000000800 */
[----:B----4-:R-:W-:-:S05]  /*14910*/  F2FP.BF16.PACK_AB R102, R139, R130 ;  /* 0x000000828b66723e */ /* 0x010fca00000010ff */
[C---:B-----5:R-:W-:Y:S02]  /*14920*/  HMMA.16816.F32.BF16 R24, R52.reuse, R60, R24 ;  /* 0x0000003c3418723c */ /* 0x060fe40000041818 */
[----:B------:R-:W-:Y:S06]  /*14930*/  MUFU.EX2 R133, R133 ;  /* 0x0000008500857308 */ /* 0x000fec0000000800 */
[----:B------:R-:W-:Y:S01]  /*14940*/  HMMA.16816.F32.BF16 R28, R52, R62, R28 ;  /* 0x0000003e341c723c */ /* 0x000fe2000004181c */
[----:B------:R-:W4:Y:S01]  /*14950*/  LDSM.16.MT88.4 R60, [R144+0xdc00] ;  /* 0x00dc0000903c783b */ /* 0x000f220000004200 */
[----:B------:R-:W5:Y:S01]  /*14960*/  MUFU.EX2 R166, R166 ;  /* 0x000000a600a67308 */ /* 0x000f620000000800 */
[----:B---3--:R-:W-:-:S05]  /*14970*/  F2FP.BF16.PACK_AB R101, R162, R137 ;  /* 0x00000089a265723e */ /* 0x008fca00000010ff */
[C---:B--2---:R-:W-:Y:S02]  /*14980*/  HMMA.16816.F32.BF16 R32, R52.reuse, R68, R32 ;  /* 0x000000443420723c */ /* 0x044fe40000041820 */
[----:B------:R-:W-:Y:S06]  /*14990*/  MUFU.EX2 R119, R119 ;  /* 0x0000007700777308 */ /* 0x000fec0000000800 */
[C---:B------:R-:W-:Y:S01]  /*149a0*/  HMMA.16816.F32.BF16 R36, R52.reuse, R70, R36 ;  /* 0x000000463424723c */ /* 0x040fe20000041824 */
[----:B------:R-:W2:Y:S01]  /*149b0*/  LDSM.16.MT88.4 R68, [R144+0xa000] ;  /* 0x00a000009044783b */ /* 0x000ea20000004200 */
[----:B-----5:R-:W-:Y:S01]  /*149c0*/  F2FP.BF16.PACK_AB R103, R166, R133 ;  /* 0x00000085a667723e */ /* 0x020fe200000010ff */
[----:B------:R-:W3:Y:S05]  /*149d0*/  MUFU.EX2 R118, R118 ;  /* 0x0000007600767308 */ /* 0x000eea0000000800 */
[C---:B-1----:R-:W-:Y:S03]  /*149e0*/  HMMA.16816.F32.BF16 R40, R52.reuse, R64, R40 ;  /* 0x000000403428723c */ /* 0x042fe60000041828 */
[----:B------:R-:W-:Y:S05]  /*149f0*/  MUFU.EX2 R165, R165 ;  /* 0x000000a500a57308 */ /* 0x000fea0000000800 */
[C---:B------:R-:W-:Y:S01]  /*14a00*/  HMMA.16816.F32.BF16 R44, R52.reuse, R66, R44 ;  /* 0x00000042342c723c */ /* 0x040fe2000004182c */
[----:B------:R-:W1:Y:S02]  /*14a10*/  LDSM.16.MT88.4 R64, [R146+0xa000] ;  /* 0x00a000009240783b */ /* 0x000e640000004200 */
[----:B------:R-:W-:Y:S05]  /*14a20*/  MUFU.EX2 R164, R120 ;  /* 0x0000007800a47308 */ /* 0x000fea0000000800 */
[C---:B----4-:R-:W-:Y:S08]  /*14a30*/  HMMA.16816.F32.BF16 R48, R52.reuse, R60, R48 ;  /* 0x0000003c3430723c */ /* 0x050ff00000041830 */
[----:B------:R-:W-:Y:S01]  /*14a40*/  HMMA.16816.F32.BF16 R4, R52, R62, R4 ;  /* 0x0000003e3404723c */ /* 0x000fe20000041804 */
[----:B------:R-:W4:Y:S06]  /*14a50*/  LDSM.16.MT88.4 R60, [R146+0xc000] ;  /* 0x00c00000923c783b */ /* 0x000f2c0000004200 */
        /* <DEDUP_REMOVED lines=35> */
[C---:B------:R-:W-:Y:S08]  /*14c90*/  HMMA.16816.F32.BF16 R8, R52.reuse, R72, R8 ;  /* 0x000000483408723c */ /* 0x040ff00000041808 */
[C---:B--2---:R-:W-:Y:S08]  /*14ca0*/  HMMA.16816.F32.BF16 R40, R52.reuse, R68, R40 ;  /* 0x000000443428723c */ /* 0x044ff00000041828 */
[C---:B------:R-:W-:Y:S01]  /*14cb0*/  HMMA.16816.F32.BF16 R44, R52.reuse, R70, R44 ;  /* 0x00000046342c723c */ /* 0x040fe2000004182c */
[----:B------:R-:W2:Y:S07]  /*14cc0*/  LDSM.16.MT88.4 R68, [R146+0xc800] ;  /* 0x00c800009244783b */ /* 0x000eae0000004200 */
[C---:B------:R-:W-:Y:S01]  /*14cd0*/  HMMA.16816.F32.BF16 R12, R52.reuse, R74, R12 ;  /* 0x0000004a340c723c */ /* 0x040fe2000004180c */
[----:B------:R-:W5:Y:S07]  /*14ce0*/  LDSM.16.MT88.4 R72, [R144+0xa800] ;  /* 0x00a800009048783b */ /* 0x000f6e0000004200 */
[C---:B-1----:R-:W-:Y:S08]  /*14cf0*/  HMMA.16816.F32.BF16 R48, R52.reuse, R64, R48 ;  /* 0x000000403430723c */ /* 0x042ff00000041830 */
[----:B------:R-:W-:Y:S01]  /*14d00*/  HMMA.16816.F32.BF16 R4, R52, R66, R4 ;  /* 0x000000423404723c */ /* 0x000fe20000041804 */
[----:B------:R-:W1:Y:S04]  /*14d10*/  LDSM.16.MT88.4 R64, [R144+0xc800] ;  /* 0x00c800009040783b */ /* 0x000e680000004200 */
[----:B------:R-:W-:Y:S03]  /*14d20*/  LDSM.16.MT88.4 R52, [R144+0xe800] ;  /* 0x00e800009034783b */ /* 0x000fe60000004200 */
[C---:B----4-:R-:W-:Y:S08]  /*14d30*/  HMMA.16816.F32.BF16 R8, R100.reuse, R60, R8 ;  /* 0x0000003c6408723c */ /* 0x050ff00000041808 */
[C---:B------:R-:W-:Y:S01]  /*14d40*/  HMMA.16816.F32.BF16 R12, R100.reuse, R62, R12 ;  /* 0x0000003e640c723c */ /* 0x040fe2000004180c */
[----:B------:R-:W4:Y:S07]  /*14d50*/  LDSM.16.MT88.4 R60, [R146+0xe800] ;  /* 0x00e80000923c783b */ /* 0x000f2e0000004200 */
[C---:B--2---:R-:W-:Y:S08]  /*14d60*/  HMMA.16816.F32.BF16 R24, R100.reuse, R68, R24 ;  /* 0x000000446418723c */ /* 0x044ff00000041818 */
[C---:B------:R-:W-:Y:S01]  /*14d70*/  HMMA.16816.F32.BF16 R28, R100.reuse, R70, R28 ;  /* 0x00000046641c723c */ /* 0x040fe2000004181c */
[----:B------:R-:W2:Y:S07]  /*14d80*/  LDSM.16.MT88.4 R68, [R146+0xac00] ;  /* 0x00ac00009244783b */ /* 0x000eae0000004200 */
[C---:B-----5:R-:W-:Y:S08]  /*14d90*/  HMMA.16816.F32.BF16 R16, R100.reuse, R72, R16 ;  /* 0x000000486410723c */ /* 0x060ff00000041810 */
[C---:B-1----:R-:W-:Y:S01]  /*14da0*/  HMMA.16816.F32.BF16 R32, R100.reuse, R64, R32 ;  /* 0x000000406420723c */ /* 0x042fe20000041820 */
[----:B------:R-:W-:Y:S07]  /*14db0*/  MUFU.EX2 R64, R125 ;  /* 0x0000007d00407308 */ /* 0x000fee0000000800 */
[C---:B------:R-:W-:Y:S01]  /*14dc0*/  HMMA.16816.F32.BF16 R36, R100.reuse, R66, R36 ;  /* 0x000000426424723c */ /* 0x040fe20000041824 */
[----:B------:R-:W-:Y:S07]  /*14dd0*/  MUFU.EX2 R66, R123 ;  /* 0x0000007b00427308 */ /* 0x000fee0000000800 */
[C---:B------:R-:W-:Y:S01]  /*14de0*/  HMMA.16816.F32.BF16 R20, R100.reuse, R74, R20 ;  /* 0x0000004a6414723c */ /* 0x040fe20000041814 */
[----:B------:R-:W1:Y:S07]  /*14df0*/  MUFU.EX2 R65, R122 ;  /* 0x0000007a00417308 */ /* 0x000e6e0000000800 */
[C---:B----4-:R-:W-:Y:S01]  /*14e00*/  HMMA.16816.F32.BF16 R40, R100.reuse, R60, R40 ;  /* 0x0000003c6428723c */ /* 0x050fe20000041828 */
[----:B------:R-:W4:Y:S07]  /*14e10*/  MUFU.EX2 R67, R121 ;  /* 0x0000007900437308 */ /* 0x000f2e0000000800 */
[C---:B------:R-:W-:Y:S01]  /*14e20*/  HMMA.16816.F32.BF16 R44, R100.reuse, R62, R44 ;  /* 0x0000003e642c723c */ /* 0x040fe2000004182c */
[----:B------:R-:W5:Y:S07]  /*14e30*/  LDSM.16.MT88.4 R60, [R144+0xac00] ;  /* 0x00ac0000903c783b */ /* 0x000f6e0000004200 */
[C---:B------:R-:W-:Y:S08]  /*14e40*/  HMMA.16816.F32.BF16 R48, R100.reuse, R52, R48 ;  /* 0x000000346430723c */ /* 0x040ff00000041830 */
[----:B------:R-:W-:Y:S01]  /*14e50*/  HMMA.16816.F32.BF16 R100, R100, R54, R4 ;  /* 0x000000366464723c */ /* 0x000fe20000041804 */
[----:B------:R-:W5:Y:S06]  /*14e60*/  LDSM.16.MT88.4 R52, [R146+0xcc00] ;  /* 0x00cc00009234783b */ /* 0x000f6c0000004200 */
[----:B---3--:R-:W-:-:S02]  /*14e70*/  F2FP.BF16.PACK_AB R4, R118, R119 ;  /* 0x000000777604723e */ /* 0x008fc400000010ff */
[----:B-1----:R-:W-:Y:S02]  /*14e80*/  F2FP.BF16.PACK_AB R5, R65, R66 ;  /* 0x000000424105723e */ /* 0x002fe400000010ff */
[----:B------:R-:W-:Y:S02]  /*14e90*/  F2FP.BF16.PACK_AB R6, R165, R64 ;  /* 0x00000040a506723e */ /* 0x000fe400000010ff */
[----:B----4-:R-:W-:-:S07]  /*14ea0*/  F2FP.BF16.PACK_AB R7, R164, R67 ;  /* 0x00000043a407723e */ /* 0x010fce00000010ff */
[C---:B--2---:R-:W-:Y:S07]  /*14eb0*/  HMMA.16816.F32.BF16 R112, R4.reuse, R68, R8 ;  /* 0x000000440470723c */ /* 0x044fee0000041808 */
[----:B------:R-:W-:Y:S01]  /*14ec0*/  FADD.FTZ R9, R81, R80 ;  /* 0x0000005051097221 */ /* 0x000fe20000010000 */
[----:B------:R-:W-:Y:S03]  /*14ed0*/  HMMA.16816.F32.BF16 R68, R4, R70, R12 ;  /* 0x000000460444723c */ /* 0x000fe6000004180c */
[----:B------:R-:W-:-:S04]  /*14ee0*/  FADD.FTZ R9, R78, R9 ;  /* 0x000000094e097221 */ /* 0x000fc80000010000 */
[----:B------:R-:W-:Y:S01]  /*14ef0*/  FADD.FTZ R0, R86, R9 ;  /* 0x0000000956007221 */ /* 0x000fe20000010000 */
[C---:B-----5:R-:W-:Y:S01]  /*14f00*/  HMMA.16816.F32.BF16 R72, R4.reuse, R60, R16 ;  /* 0x0000003c0448723c */ /* 0x060fe20000041810 */
[----:B------:R-:W-:Y:S02]  /*14f10*/  FADD.FTZ R9, R84, R85 ;  /* 0x0000005554097221 */ /* 0x000fe40000010000 */
[----:B------:R-:W-:Y:S02]  /*14f20*/  FADD.FTZ R0, R91, R0 ;  /* 0x000000005b007221 */ /* 0x000fe40000010000 */
[----:B------:R-:W-:Y:S02]  /*14f30*/  FADD.FTZ R82, R82, R9 ;  /* 0x0000000952527221 */ /* 0x000fe40000010000 */
[----:B------:R-:W-:Y:S01]  /*14f40*/  FADD.FTZ R13, R89, R0 ;  /* 0x00000000590d7221 */ /* 0x000fe20000010000 */
[----:B------:R-:W1:Y:S01]  /*14f50*/  LDSM.16.MT88.4 R8, [R146+0xec00] ;  /* 0x00ec00009208783b */ /* 0x000e620000004200 */
[----:B------:R-:W-:Y:S01]  /*14f60*/  FADD.FTZ R87, R87, R82 ;  /* 0x0000005257577221 */ /* 0x000fe20000010000 */
[----:B------:R-:W-:Y:S01]  /*14f70*/  HMMA.16816.F32.BF16 R76, R4, R62, R20 ;  /* 0x0000003e044c723c */ /* 0x000fe20000041814 */
[----:B------:R-:W-:-:S02]  /*14f80*/  FADD.FTZ R13, R88, R13 ;  /* 0x0000000d580d7221 */ /* 0x000fc40000010000 */
[----:B------:R-:W-:Y:S02]  /*14f90*/  FADD.FTZ R90, R90, R87 ;  /* 0x000000575a5a7221 */ /* 0x000fe40000010000 */
[----:B------:R-:W-:Y:S02]  /*14fa0*/  FADD.FTZ R94, R94, R13 ;  /* 0x0000000d5e5e7221 */ /* 0x000fe40000010000 */
[----:B------:R-:W-:Y:S01]  /*14fb0*/  FADD.FTZ R93, R93, R90 ;  /* 0x0000005a5d5d7221 */ /* 0x000fe20000010000 */
[----:B------:R-:W2:Y:S01]  /*14fc0*/  LDSM.16.MT88.4 R12, [R144+0xec00] ;  /* 0x00ec0000900c783b */ /* 0x000ea20000004200 */
[----:B------:R-:W-:Y:S01]  /*14fd0*/  FADD.FTZ R99, R99, R94 ;  /* 0x0000005e63637221 */ /* 0x000fe20000010000 */
[----:B------:R-:W-:Y:S01]  /*14fe0*/  HMMA.16816.F32.BF16 R88, R4, R108, R32 ;  /* 0x0000006c0458723c */ /* 0x000fe20000041820 */
[----:B------:R-:W-:Y:S02]  /*14ff0*/  FADD.FTZ R92, R92, R93 ;  /* 0x0000005d5c5c7221 */ /* 0x000fe40000010000 */
[----:B------:R-:W-:-:S02]  /*15000*/  FADD.FTZ R96, R96, R99 ;  /* 0x0000006360607221 */ /* 0x000fc40000010000 */
[----:B------:R-:W-:Y:S02]  /*15010*/  FADD.FTZ R95, R95, R92 ;  /* 0x0000005c5f5f7221 */ /* 0x000fe40000010000 */
        /* <DEDUP_REMOVED lines=31> */
[----:B------:R-:W-:Y:S01]  /*15210*/  HMMA.16816.F32.BF16 R100, R4, R14, R100 ;  /* 0x0000000e0464723c */ /* 0x000fe20000041864 */
[----:B------:R-:W-:Y:S01]  /*15220*/  FADD.FTZ R119, R119, R0 ;  /* 0x0000000077777221 */ /* 0x000fe20000010000 */
[----:B------:R-:W-:Y:S01]  /*15230*/  MOV R0, R3 ;  /* 0x0000000300007202 */ /* 0x000fe20000000f00 */
[----:B------:R-:W-:Y:S02]  /*15240*/  FADD.FTZ R66, R66, R9 ;  /* 0x0000000942427221 */ /* 0x000fe40000010000 */
[----:B------:R-:W-:Y:S02]  /*15250*/  FADD.FTZ R119, R118, R119 ;  /* 0x0000007776777221 */ /* 0x000fe40000010000 */
[----:B------:R-:W-:Y:S02]  /*15260*/  FADD.FTZ R66, R65, R66 ;  /* 0x0000004241427221 */ /* 0x000fe40000010000 */
[----:B------:R-:W-:-:S02]  /*15270*/  FADD.FTZ R64, R64, R119 ;  /* 0x0000007740407221 */ /* 0x000fc40000010000 */
[----:B------:R-:W-:Y:S02]  /*15280*/  FADD.FTZ R67, R67, R66 ;  /* 0x0000004243437221 */ /* 0x000fe40000010000 */
[----:B------:R-:W-:Y:S02]  /*15290*/  FADD.FTZ R165, R165, R64 ;  /* 0x00000040a5a57221 */ /* 0x000fe40000010000 */
[----:B------:R-:W-:-:S03]  /*152a0*/  FADD.FTZ R164, R164, R67 ;  /* 0x00000043a4a47221 */ /* 0x000fc60000010000 */
.L_x_2950:
[----:B------:R-:W-:Y:S01]  /*152b0*/  ULDC.64 UR12, c[0x0][0x118] ;  /* 0x00004600000c7ab9 */ /* 0x000fe20000000a00 */
[----:B------:R-:W-:Y:S05]  /*152c0*/  @!P0 BRA `(.L_x_2956) ;  /* 0x0000352000008947 */ /* 0x000fea0003800000 */
[----:B------:R-:W-:Y:S01]  /*152d0*/  ULDC UR8, c[0x0][0x1a0] ;  /* 0x0000680000087ab9 */ /* 0x000fe20000000800 */
[----:B------:R-:W-:Y:S01]  /*152e0*/  IMAD.MOV.U32 R3, RZ, RZ, R0 ;  /* 0x000000ffff037224 */ /* 0x000fe200078e0000 */
[----:B------:R-:W-:Y:S01]  /*152f0*/  ULEA UR5, -UR8, URZ, 0x7 ;  /* 0x0000003f08057291 */ /* 0x000fe2000f8e393f */
[----:B------:R-:W-:Y:S01]  /*15300*/  IMAD.MOV.U32 R117, RZ, RZ, R2 ;  /* 0x000000ffff757224 */ /* 0x000fe200078e0002 */
[----:B------:R-:W-:Y:S02]  /*15310*/  UMOV UR10, 0x6 ;  /* 0x00000006000a7882 */ /* 0x000fe40000000000 */
[----:B------:R-:W-:-:S02]  /*15320*/  USHF.R.S32.HI UR4, URZ, 0x1f, UR5 ;  /* 0x0000001f3f047899 */ /* 0x000fc40008011405 */
[----:B------:R-:W-:Y:S01]  /*15330*/  ULDC UR9, c[0x0][0x1a4] ;  /* 0x0000690000097ab9 */ /* 0x000fe20000000800 */
[----:B------:R-:W-:Y:S01]  /*15340*/  MOV R163, UR5 ;  /* 0x0000000500a37c02 */ /* 0x000fe20008000f00 */
[----:B------:R-:W-:Y:S02]  /*15350*/  USHF.L.U64.HI UR9, UR8, UR10, UR9 ;  /* 0x0000000a08097299 */ /* 0x000fe40008010209 */
[----:B------:R-:W-:Y:S01]  /*15360*/  MOV R162, UR4 ;  /* 0x0000000400a27c02 */ /* 0x000fe20008000f00 */
[----:B------:R-:W-:Y:S02]  /*15370*/  USHF.L.U32 UR8, UR8, 0x6, URZ ;  /* 0x0000000608087899 */ /* 0x000fe4000800063f */
[----:B------:R-:W-:Y:S02]  /*15380*/  ULDC UR4, c[0x0][0x19c] ;  /* 0x0000670000047ab9 */ /* 0x000fe40000000800 */
.L_x_2960:
        /* <DEDUP_REMOVED lines=65> */
.L_x_2957:
        /* <DEDUP_REMOVED lines=243> */
.L_x_2959:
        /* <DEDUP_REMOVED lines=26> */
.L_x_2958:
        /* <DEDUP_REMOVED lines=132> */
[----:B------:R-:W-:Y:S02]  /*170b0*/  FMUL.FTZ R13, R116, R109 ;  /* 0x0000006d740d7220 */ /* 0x000fe40000410000 */
[--C-:B------:R-:W-:Y:S02]  /*170c0*/  FFMA.FTZ R137, R14, c[0x0][0x23c], -R134.reuse ;  /* 0x00008f000e897a23 */ /* 0x100fe40000010886 */
        /* <DEDUP_REMOVED lines=30> */
[C---:B------:R-:W-:Y:S02]  /*172b0*/  FMUL.FTZ R92, R116.reuse, R92 ;  /* 0x0000005c745c7220 */ /* 0x040fe40000410000 */
[C---:B------:R-:W-:Y:S01]  /*172c0*/  FMUL.FTZ R93, R116.reuse, R93 ;  /* 0x0000005d745d7220 */ /* 0x040fe20000410000 */
[C---:B------:R-:W-:Y:S01]  /*172d0*/  HMMA.16816.F32.BF16 R68, R112.reuse, R122, R68 ;  /* 0x0000007a7044723c */ /* 0x040fe20000041844 */
[----:B------:R-:W3:Y:S01]  /*172e0*/  LDSM.16.MT88.4 R120, [R144+0xb000] ;  /* 0x00b000009078783b */ /* 0x000ee20000004200 */
[----:B------:R-:W4:Y:S02]  /*172f0*/  MUFU.EX2 R140, R140 ;  /* 0x0000008c008c7308 */ /* 0x000f240000000800 */
        /* <DEDUP_REMOVED lines=9> */
[C---:B------:R-:W-:Y:S01]  /*17390*/  FMUL.FTZ R99, R3.reuse, R99 ;  /* 0x0000006303637220 */ /* 0x040fe20000410000 */
[----:B------:R-:W-:Y:S01]  /*173a0*/  MUFU.EX2 R168, R168 ;  /* 0x000000a800a87308 */ /* 0x000fe20000000800 */
[C---:B------:R-:W-:Y:S04]  /*173b0*/  HMMA.16816.F32.BF16 R80, R112.reuse, R128, R80 ;  /* 0x000000807050723c */ /* 0x040fe80000041850 */
[C---:B------:R-:W-:Y:S02]  /*173c0*/  FMUL.FTZ R100, R116.reuse, R100 ;  /* 0x0000006474647220 */ /* 0x040fe40000410000 */
[----:B------:R-:W-:Y:S02]  /*173d0*/  FMUL.FTZ R101, R116, R101 ;  /* 0x0000006574657220 */ /* 0x000fe40000410000 */
[C---:B------:R-:W-:Y:S01]  /*173e0*/  HMMA.16816.F32.BF16 R84, R112.reuse, R130, R84 ;  /* 0x000000827054723c */ /* 0x040fe20000041854 */
[----:B------:R-:W-:Y:S01]  /*173f0*/  LDSM.16.MT88.4 R128, [R146+0xb400] ;  /* 0x00b400009280783b */ /* 0x000fe20000004200 */
[----:B------:R-:W-:Y:S02]  /*17400*/  MUFU.EX2 R169, R169 ;  /* 0x000000a900a97308 */ /* 0x000fe40000000800 */
[C---:B------:R-:W-:Y:S02]  /*17410*/  FMUL.FTZ R102, R3.reuse, R102 ;  /* 0x0000006603667220 */ /* 0x040fe40000410000 */
[----:B------:R-:W-:Y:S02]  /*17420*/  FMUL.FTZ R103, R3, R103 ;  /* 0x0000006703677220 */ /* 0x000fe40000410000 */
[--C-:B------:R-:W-:Y:S01]  /*17430*/  FFMA.FTZ R138, R16, c[0x0][0x23c], -R133.reuse ;  /* 0x00008f00108a7a23 */ /* 0x100fe20000010885 */
[C---:B---3--:R-:W-:Y:S03]  /*17440*/  HMMA.16816.F32.BF16 R88, R112.reuse, R120, R88 ;  /* 0x000000787058723c */ /* 0x048fe60000041858 */
[----:B------:R-:W-:Y:S01]  /*17450*/  FMUL.FTZ R16, R116, R104 ;  /* 0x0000006874107220 */ /* 0x000fe20000410000 */
[----:B--2---:R-:W-:Y:S01]  /*17460*/  F2FP.BF16.PACK_AB R104, R132, R119 ;  /* 0x000000778468723e */ /* 0x004fe200000010ff */
[----:B------:R-:W-:Y:S01]  /*17470*/  MUFU.EX2 R138, R138 ;  /* 0x0000008a008a7308 */ /* 0x000fe20000000800 */
[--C-:B------:R-:W-:Y:S02]  /*17480*/  FFMA.FTZ R139, R17, c[0x0][0x23c], -R133.reuse ;  /* 0x00008f00118b7a23 */ /* 0x100fe40000010885 */
[C---:B------:R-:W-:Y:S01]  /*17490*/  HMMA.16816.F32.BF16 R12, R112.reuse, R122, R12 ;  /* 0x0000007a700c723c */ /* 0x040fe2000004180c */
[----:B------:R-:W2:Y:S03]  /*174a0*/  LDSM.16.MT88.4 R120, [R146+0x9400] ;  /* 0x009400009278783b */ /* 0x000ea60000004200 */
[--C-:B------:R-:W-:Y:S02]  /*174b0*/  FFMA.FTZ R141, R18, c[0x0][0x23c], -R134.reuse ;  /* 0x00008f00128d7a23 */ /* 0x100fe40000010886 */
[--C-:B------:R-:W-:Y:S01]  /*174c0*/  FFMA.FTZ R142, R19, c[0x0][0x23c], -R134.reuse ;  /* 0x00008f00138e7a23 */ /* 0x100fe20000010886 */
[----:B------:R-:W3:Y:S01]  /*174d0*/  MUFU.EX2 R139, R139 ;  /* 0x0000008b008b7308 */ /* 0x000ee20000000800 */
[C---:B-1----:R-:W-:Y:S04]  /*174e0*/  HMMA.16816.F32.BF16 R92, R112.reuse, R124, R92 ;  /* 0x0000007c705c723c */ /* 0x042fe8000004185c */
[----:B------:R-:W-:Y:S01]  /*174f0*/  FMUL.FTZ R17, R116, R105 ;  /* 0x0000006974117220 */ /* 0x000fe20000410000 */
[----:B----4-:R-:W-:Y:S01]  /*17500*/  F2FP.BF16.PACK_AB R105, R140, R137 ;  /* 0x000000898c69723e */ /* 0x010fe200000010ff */
[C---:B------:R-:W-:Y:S02]  /*17510*/  FMUL.FTZ R18, R3.reuse, R106 ;  /* 0x0000006a03127220 */ /* 0x040fe40000410000 */
[C---:B------:R-:W-:Y:S01]  /*17520*/  HMMA.16816.F32.BF16 R96, R112.reuse, R126, R96 ;  /* 0x0000007e7060723c */ /* 0x040fe20000041860 */
[----:B------:R-:W-:Y:S01]  /*17530*/  MUFU.EX2 R141, R141 ;  /* 0x0000008d008d7308 */ /* 0x000fe20000000800 */
[----:B------:R-:W1:Y:S02]  /*17540*/  LDSM.16.MT88.4 R124, [R144+0x9400] ;  /* 0x00940000907c783b */ /* 0x000e640000004200 */
[----:B------:R-:W-:Y:S02]  /*17550*/  FMUL.FTZ R19, R3, R107 ;  /* 0x0000006b03137220 */ /* 0x000fe40000410000 */
[--C-:B------:R-:W-:Y:S02]  /*17560*/  FFMA.FTZ R48, R48, c[0x0][0x23c], -R133.reuse ;  /* 0x00008f0030307a23 */ /* 0x100fe40000010885 */
[----:B------:R-:W-:Y:S03]  /*17570*/  FFMA.FTZ R49, R49, c[0x0][0x23c], -R133 ;  /* 0x00008f0031317a23 */ /* 0x000fe60000010885 */
[C---:B------:R-:W-:Y:S01]  /*17580*/  HMMA.16816.F32.BF16 R16, R112.reuse, R108, R16 ;  /* 0x0000006c7010723c */ /* 0x040fe20000041810 */
[----:B------:R-:W4:Y:S02]  /*17590*/  MUFU.EX2 R142, R142 ;  /* 0x0000008e008e7308 */ /* 0x000f240000000800 */
[--C-:B------:R-:W-:Y:S01]  /*175a0*/  FFMA.FTZ R50, R50, c[0x0][0x23c], -R134.reuse ;  /* 0x00008f0032327a23 */ /* 0x100fe20000010886 */
[----:B---3--:R-:W-:Y:S01]  /*175b0*/  F2FP.BF16.PACK_AB R106, R139, R138 ;  /* 0x0000008a8b6a723e */ /* 0x008fe200000010ff */
[--C-:B------:R-:W-:Y:S02]  /*175c0*/  FFMA.FTZ R51, R51, c[0x0][0x23c], -R134.reuse ;  /* 0x00008f0033337a23 */ /* 0x100fe40000010886 */
[----:B------:R-:W-:Y:S01]  /*175d0*/  FFMA.FTZ R66, R66, c[0x0][0x23c], -R134 ;  /* 0x00008f0042427a23 */ /* 0x000fe20000010886 */
[----:B------:R-:W-:Y:S01]  /*175e0*/  HMMA.16816.F32.BF16 R100, R112, R110, R100 ;  /* 0x0000006e7064723c */ /* 0x000fe20000041864 */
[----:B------:R-:W3:Y:S02]  /*175f0*/  LDSM.16.MT88.4 R108, [R144+0xb400] ;  /* 0x00b40000906c783b */ /* 0x000ee40000004200 */
[----:B------:R-:W-:Y:S01]  /*17600*/  MUFU.EX2 R170, R170 ;  /* 0x000000aa00aa7308 */ /* 0x000fe20000000800 */
[----:B------:R-:W-:Y:S02]  /*17610*/  FFMA.FTZ R166, R116, R165, R166 ;  /* 0x000000a574a67223 */ /* 0x000fe400000100a6 */
[----:B------:R-:W-:Y:S02]  /*17620*/  FFMA.FTZ R167, R3, R164, R167 ;  /* 0x000000a403a77223 */ /* 0x000fe400000100a7 */
[----:B------:R-:W-:Y:S01]  /*17630*/  FADD.FTZ R135, R135, R166 ;  /* 0x000000a687877221 */ /* 0x000fe20000010000 */
[----:B------:R-:W5:Y:S03]  /*17640*/  LDSM.16.MT88.4 R112, [R146+0xd400] ;  /* 0x00d400009270783b */ /* 0x000f660000004200 */
[--C-:B------:R-:W-:Y:S01]  /*17650*/  FFMA.FTZ R3, R52, c[0x0][0x23c], -R133.reuse ;  /* 0x00008f0034037a23 */ /* 0x100fe20000010885 */
[----:B------:R-:W-:Y:S01]  /*17660*/  MUFU.EX2 R171, R171 ;  /* 0x000000ab00ab7308 */ /* 0x000fe20000000800 */
[--C-:B------:R-:W-:Y:S02]  /*17670*/  FFMA.FTZ R52, R53, c[0x0][0x23c], -R133.reuse ;  /* 0x00008f0035347a23 */ /* 0x100fe40000010885 */
[--C-:B------:R-:W-:Y:S01]  /*17680*/  FFMA.FTZ R53, R54, c[0x0][0x23c], -R134.reuse ;  /* 0x00008f0036357a23 */ /* 0x100fe20000010886 */
[----:B----4-:R-:W-:Y:S01]  /*17690*/  F2FP.BF16.PACK_AB R107, R142, R141 ;  /* 0x0000008d8e6b723e */ /* 0x010fe200000010ff */
[--C-:B------:R-:W-:Y:S02]  /*176a0*/  FFMA.FTZ R54, R55, c[0x0][0x23c], -R134.reuse ;  /* 0x00008f0037367a23 */ /* 0x100fe40000010886 */
[--C-:B------:R-:W-:Y:S02]  /*176b0*/  FFMA.FTZ R55, R56, c[0x0][0x23c], -R133.reuse ;  /* 0x00008f0038377a23 */ /* 0x100fe40000010885 */
[--C-:B------:R-:W-:Y:S01]  /*176c0*/  FFMA.FTZ R56, R57, c[0x0][0x23c], -R133.reuse ;  /* 0x00008f0039387a23 */ /* 0x100fe20000010885 */
[----:B------:R-:W-:Y:S01]  /*176d0*/  MUFU.EX2 R172, R172 ;  /* 0x000000ac00ac7308 */ /* 0x000fe20000000800 */
[C---:B--2---:R-:W-:Y:S05]  /*176e0*/  HMMA.16816.F32.BF16 R8, R104.reuse, R120, R8 ;  /* 0x000000786808723c */ /* 0x044fea0000041808 */
[--C-:B------:R-:W-:Y:S02]  /*176f0*/  FFMA.FTZ R57, R58, c[0x0][0x23c], -R134.reuse ;  /* 0x00008f003a397a23 */ /* 0x100fe40000010886 */
[--C-:B------:R-:W-:Y:S01]  /*17700*/  FFMA.FTZ R120, R21, c[0x0][0x23c], -R133.reuse ;  /* 0x00008f0015787a23 */ /* 0x100fe20000010885 */
[C---:B------:R-:W-:Y:S01]  /*17710*/  HMMA.16816.F32.BF16 R68, R104.reuse, R122, R68 ;  /* 0x0000007a6844723c */ /* 0x040fe20000041844 */
[----:B------:R-:W-:Y:S03]  /*17720*/  MUFU.EX2 R173, R173 ;  /* 0x000000ad00ad7308 */ /* 0x000fe60000000800 */
[--C-:B------:R-:W-:Y:S02]  /*17730*/  FFMA.FTZ R121, R22, c[0x0][0x23c], -R134.reuse ;  /* 0x00008f0016797a23 */ /* 0x100fe40000010886 */
[--C-:B------:R-:W-:Y:S02]  /*17740*/  FFMA.FTZ R58, R59, c[0x0][0x23c], -R134.reuse ;  /* 0x00008f003b3a7a23 */ /* 0x100fe40000010886 */
[C---:B-1----:R-:W-:Y:S03]  /*17750*/  HMMA.16816.F32.BF16 R72, R104.reuse, R124, R72 ;  /* 0x0000007c6848723c */ /* 0x042fe60000041848 */
[----:B------:R-:W1:Y:S01]  /*17760*/  MUFU.EX2 R120, R120 ;  /* 0x0000007800787308 */ /* 0x000e620000000800 */
[--C-:B------:R-:W-:Y:S02]  /*17770*/  FFMA.FTZ R122, R23, c[0x0][0x23c], -R134.reuse ;  /* 0x00008f00177a7a23 */ /* 0x100fe40000010886 */
[----:B------:R-:W2:Y:S01]  /*17780*/  LDSM.16.MT88.4 R20, [R144+0xd400] ;  /* 0x00d400009014783b */ /* 0x000ea20000004200 */
[--C-:B------:R-:W-:Y:S01]  /*17790*/  FFMA.FTZ R123, R24, c[0x0][0x23c], -R133.reuse ;  /* 0x00008f00187b7a23 */ /* 0x100fe20000010885 */
[C---:B------:R-:W-:Y:S04]  /*177a0*/  HMMA.16816.F32.BF16 R76, R104.reuse, R126, R76 ;  /* 0x0000007e684c723c */ /* 0x040fe8000004184c */
[--C-:B------:R-:W-:Y:S01]  /*177b0*/  FFMA.FTZ R124, R25, c[0x0][0x23c], -R133.reuse ;  /* 0x00008f00197c7a23 */ /* 0x100fe20000010885 */
[----:B------:R-:W-:Y:S01]  /*177c0*/  MUFU.EX2 R121, R121 ;  /* 0x0000007900797308 */ /* 0x000fe20000000800 */
[--C-:B------:R-:W-:Y:S02]  /*177d0*/  FFMA.FTZ R125, R26, c[0x0][0x23c], -R134.reuse ;  /* 0x00008f001a7d7a23 */ /* 0x100fe40000010886 */
[C---:B------:R-:W-:Y:S04]  /*177e0*/  HMMA.16816.F32.BF16 R80, R104.reuse, R128, R80 ;  /* 0x000000806850723c */ /* 0x040fe80000041850 */
[--C-:B------:R-:W-:Y:S02]  /*177f0*/  FFMA.FTZ R126, R27, c[0x0][0x23c], -R134.reuse ;  /* 0x00008f001b7e7a23 */ /* 0x100fe40000010886 */
[----:B------:R-:W-:Y:S01]  /*17800*/  LDSM.16.MT88.4 R24, [R144+0x9800] ;  /* 0x009800009018783b */ /* 0x000fe20000004200 */
[--C-:B------:R-:W-:Y:S01]  /*17810*/  FFMA.FTZ R127, R28, c[0x0][0x23c], -R133.reuse ;  /* 0x00008f001c7f7a23 */ /* 0x100fe20000010885 */
[C---:B------:R-:W-:Y:S01]  /*17820*/  HMMA.16816.F32.BF16 R84, R104.reuse, R130, R84 ;  /* 0x000000826854723c */ /* 0x040fe20000041854 */
[----:B------:R-:W4:Y:S03]  /*17830*/  MUFU.EX2 R122, R122 ;  /* 0x0000007a007a7308 */ /* 0x000f260000000800 */
[--C-:B------:R-:W-:Y:S02]  /*17840*/  FFMA.FTZ R128, R29, c[0x0][0x23c], -R133.reuse ;  /* 0x00008f001d807a23 */ /* 0x100fe40000010885 */
[--C-:B------:R-:W-:Y:S02]  /*17850*/  FFMA.FTZ R129, R30, c[0x0][0x23c], -R134.reuse ;  /* 0x00008f001e817a23 */ /* 0x100fe40000010886 */
[C---:B---3--:R-:W-:Y:S03]  /*17860*/  HMMA.16816.F32.BF16 R88, R104.reuse, R108, R88 ;  /* 0x0000006c6858723c */ /* 0x048fe60000041858 */
[----:B------:R-:W-:Y:S01]  /*17870*/  MUFU.EX2 R123, R123 ;  /* 0x0000007b007b7308 */ /* 0x000fe20000000800 */
[--C-:B------:R-:W-:Y:S02]  /*17880*/  FFMA.FTZ R130, R31, c[0x0][0x23c], -R134.reuse ;  /* 0x00008f001f827a23 */ /* 0x100fe40000010886 */
[----:B------:R-:W-:Y:S01]  /*17890*/  LDSM.16.MT88.4 R28, [R146+0x9c00] ;  /* 0x009c0000921c783b */ /* 0x000fe20000004200 */
[--C-:B------:R-:W-:Y:S01]  /*178a0*/  FFMA.FTZ R131, R32, c[0x0][0x23c], -R133.reuse ;  /* 0x00008f0020837a23 */ /* 0x100fe20000010885 */
[C---:B------:R-:W-:Y:S04]  /*178b0*/  HMMA.16816.F32.BF16 R12, R104.reuse, R110, R12 ;  /* 0x0000006e680c723c */ /* 0x040fe8000004180c */
[--C-:B------:R-:W-:Y:S01]  /*178c0*/  FFMA.FTZ R59, R60, c[0x0][0x23c], -R133.reuse ;  /* 0x00008f003c3b7a23 */ /* 0x100fe20000010885 */
[----:B------:R-:W3:Y:S01]  /*178d0*/  MUFU.EX2 R124, R124 ;  /* 0x0000007c007c7308 */ /* 0x000ee20000000800 */
[----:B------:R-:W3:Y:S01]  /*178e0*/  LDSM.16.MT88.4 R108, [R146+0x9800] ;  /* 0x00980000926c783b */ /* 0x000ee20000004200 */
[----:B------:R-:W-:Y:S01]  /*178f0*/  FFMA.FTZ R60, R61, c[0x0][0x23c], -R133 ;  /* 0x00008f003d3c7a23 */ /* 0x000fe20000010885 */
[C---:B-----5:R-:W-:Y:S04]  /*17900*/  HMMA.16816.F32.BF16 R92, R104.reuse, R112, R92 ;  /* 0x00000070685c723c */ /* 0x060fe8000004185c */
[--C-:B------:R-:W-:Y:S02]  /*17910*/  FFMA.FTZ R61, R62, c[0x0][0x23c], -R134.reuse ;  /* 0x00008f003e3d7a23 */ /* 0x100fe40000010886 */
[----:B------:R-:W-:Y:S01]  /*17920*/  LDSM.16.MT88.4 R32, [R144+0x9c00] ;  /* 0x009c00009020783b */ /* 0x000fe20000004200 */
[----:B------:R-:W-:Y:S01]  /*17930*/  MUFU.EX2 R125, R125 ;  /* 0x0000007d007d7308 */ /* 0x000fe20000000800 */
[C---:B------:R-:W-:Y:S04]  /*17940*/  HMMA.16816.F32.BF16 R96, R104.reuse, R114, R96 ;  /* 0x000000726860723c */ /* 0x040fe80000041860 */
[----:B------:R-:W-:Y:S02]  /*17950*/  FFMA.FTZ R62, R63, c[0x0][0x23c], -R134 ;  /* 0x00008f003f3e7a23 */ /* 0x000fe40000010886 */
[----:B------:R-:W5:Y:S01]  /*17960*/  LDSM.16.MT88.4 R112, [R146+0xb800] ;  /* 0x00b800009270783b */ /* 0x000f620000004200 */
[----:B------:R-:W-:Y:S01]  /*17970*/  FADD.FTZ R136, R136, R167 ;  /* 0x000000a788887221 */ /* 0x000fe20000010000 */
[C---:B--2---:R-:W-:Y:S01]  /*17980*/  HMMA.16816.F32.BF16 R16, R104.reuse, R20, R16 ;  /* 0x000000146810723c */ /* 0x044fe20000041810 */
[----:B------:R-:W2:Y:S03]  /*17990*/  MUFU.EX2 R126, R126 ;  /* 0x0000007e007e7308 */ /* 0x000ea60000000800 */
[----:B------:R-:W-:Y:S03]  /*179a0*/  FADD.FTZ R7, R7, R136 ;  /* 0x0000008807077221 */ /* 0x000fe60000010000 */
[----:B-1----:R-:W-:Y:S01]  /*179b0*/  F2FP.BF16.PACK_AB R20, R120, R143 ;  /* 0x0000008f7814723e */ /* 0x002fe200000010ff */
[----:B------:R-:W-:Y:S01]  /*179c0*/  HMMA.16816.F32.BF16 R100, R104, R22, R100 ;  /* 0x000000166864723c */ /* 0x000fe20000041864 */
[----:B------:R-:W1:Y:S02]  /*179d0*/  LDSM.16.MT88.4 R104, [R144+0xb800] ;  /* 0x00b800009068783b */ /* 0x000e640000004200 */
[----:B------:R-:W-:Y:S01]  /*179e0*/  MUFU.EX2 R127, R127 ;  /* 0x0000007f007f7308 */ /* 0x000fe20000000800 */
[----:B----4-:R-:W-:Y:S01]  /*179f0*/  F2FP.BF16.PACK_AB R21, R122, R121 ;  /* 0x000000797a15723e */ /* 0x010fe200000010ff */
[----:B------:R-:W-:Y:S02]  /*17a00*/  FADD.FTZ R6, R6, R7 ;  /* 0x0000000706067221 */ /* 0x000fe40000010000 */
[----:B---3--:R-:W-:Y:S02]  /*17a10*/  F2FP.BF16.PACK_AB R22, R124, R123 ;  /* 0x0000007b7c16723e */ /* 0x008fe400000010ff */
[----:B------:R-:W-:Y:S04]  /*17a20*/  FADD.FTZ R137, R137, R6 ;  /* 0x0000000689897221 */ /* 0x000fe80000010000 */
[----:B------:R-:W3:Y:S01]  /*17a30*/  MUFU.EX2 R128, R128 ;  /* 0x0000008000807308 */ /* 0x000ee20000000800 */
[----:B------:R-:W-:Y:S01]  /*17a40*/  FADD.FTZ R140, R140, R137 ;  /* 0x000000898c8c7221 */ /* 0x000fe20000010000 */
[----:B--2---:R-:W-:Y:S03]  /*17a50*/  F2FP.BF16.PACK_AB R23, R126, R125 ;  /* 0x0000007d7e17723e */ /* 0x004fe600000010ff */
[----:B------:R-:W-:Y:S04]  /*17a60*/  FADD.FTZ R141, R141, R140 ;  /* 0x0000008c8d8d7221 */ /* 0x000fe80000010000 */
[----:B------:R-:W-:Y:S01]  /*17a70*/  FADD.FTZ R142, R142, R141 ;  /* 0x0000008d8e8e7221 */ /* 0x000fe20000010000 */
[----:B------:R-:W-:Y:S01]  /*17a80*/  MUFU.EX2 R129, R129 ;  /* 0x0000008100817308 */ /* 0x000fe20000000800 */
[C---:B------:R-:W-:Y:S05]  /*17a90*/  HMMA.16816.F32.BF16 R8, R20.reuse, R108, R8 ;  /* 0x0000006c1408723c */ /* 0x040fea0000041808 */
[----:B------:R-:W-:Y:S03]  /*17aa0*/  FADD.FTZ R121, R121, R142 ;  /* 0x0000008e79797221 */ /* 0x000fe60000010000 */
[C---:B------:R-:W-:Y:S01]  /*17ab0*/  HMMA.16816.F32.BF16 R68, R20.reuse, R110, R68 ;  /* 0x0000006e1444723c */ /* 0x040fe20000041844 */
[----:B------:R-:W2:Y:S01]  /*17ac0*/  LDSM.16.MT88.4 R108, [R146+0xd800] ;  /* 0x00d80000926c783b */ /* 0x000ea20000004200 */
[----:B------:R-:W4:Y:S02]  /*17ad0*/  MUFU.EX2 R130, R130 ;  /* 0x0000008200827308 */ /* 0x000f240000000800 */
[----:B------:R-:W-:Y:S04]  /*17ae0*/  FADD.FTZ R122, R122, R121 ;  /* 0x000000797a7a7221 */ /* 0x000fe80000010000 */
[C---:B------:R-:W-:Y:S04]  /*17af0*/  HMMA.16816.F32.BF16 R72, R20.reuse, R24, R72 ;  /* 0x000000181448723c */ /* 0x040fe80000041848 */
[----:B------:R-:W1:Y:S01]  /*17b00*/  MUFU.EX2 R131, R131 ;  /* 0x0000008300837308 */ /* 0x000e620000000800 */
[----:B------:R-:W-:Y:S03]  /*17b10*/  FADD.FTZ R125, R125, R122 ;  /* 0x0000007a7d7d7221 */ /* 0x000fe60000010000 */
[C---:B------:R-:W-:Y:S01]  /*17b20*/  HMMA.16816.F32.BF16 R76, R20.reuse, R26, R76 ;  /* 0x0000001a144c723c */ /* 0x040fe2000004184c */
[----:B------:R-:W3:Y:S03]  /*17b30*/  LDSM.16.MT88.4 R24, [R144+0xd800] ;  /* 0x00d800009018783b */ /* 0x000ee60000004200 */
[----:B------:R-:W-:Y:S02]  /*17b40*/  FADD.FTZ R126, R126, R125 ;  /* 0x0000007d7e7e7221 */ /* 0x000fe40000010000 */
[----:B------:R-:W2:Y:S02]  /*17b50*/  MUFU.EX2 R174, R174 ;  /* 0x000000ae00ae7308 */ /* 0x000ea40000000800 */
[C---:B-----5:R-:W-:Y:S08]  /*17b60*/  HMMA.16816.F32.BF16 R80, R20.reuse, R112, R80 ;  /* 0x000000701450723c */ /* 0x060ff00000041850 */
[C---:B------:R-:W-:Y:S01]  /*17b70*/  HMMA.16816.F32.BF16 R84, R20.reuse, R114, R84 ;  /* 0x000000721454723c */ /* 0x040fe20000041854 */
[----:B------:R-:W-:Y:S07]  /*17b80*/  MUFU.EX2 R175, R175 ;  /* 0x000000af00af7308 */ /* 0x000fee0000000800 */
[C---:B-1----:R-:W-:Y:S03]  /*17b90*/  HMMA.16816.F32.BF16 R88, R20.reuse, R104, R88 ;  /* 0x000000681458723c */ /* 0x042fe60000041858 */
[----:B------:R-:W-:Y:S05]  /*17ba0*/  MUFU.EX2 R176, R176 ;  /* 0x000000b000b07308 */ /* 0x000fea0000000800 */
[C---:B------:R-:W-:Y:S01]  /*17bb0*/  HMMA.16816.F32.BF16 R12, R20.reuse, R106, R12 ;  /* 0x0000006a140c723c */ /* 0x040fe2000004180c */
[----:B------:R-:W1:Y:S04]  /*17bc0*/  LDSM.16.MT88.4 R104, [R146+0xbc00] ;  /* 0x00bc00009268783b */ /* 0x000e680000004200 */
[----:B------:R-:W-:Y:S03]  /*17bd0*/  MUFU.EX2 R177, R177 ;  /* 0x000000b100b17308 */ /* 0x000fe60000000800 */
[C---:B--2---:R-:W-:Y:S07]  /*17be0*/  HMMA.16816.F32.BF16 R92, R20.reuse, R108, R92 ;  /* 0x0000006c145c723c */ /* 0x044fee000004185c */
[----:B------:R-:W-:Y:S01]  /*17bf0*/  FFMA.FTZ R108, R64, c[0x0][0x23c], -R133 ;  /* 0x00008f00406c7a23 */ /* 0x000fe20000010885 */
[C---:B------:R-:W-:Y:S01]  /*17c00*/  HMMA.16816.F32.BF16 R96, R20.reuse, R110, R96 ;  /* 0x0000006e1460723c */ /* 0x040fe20000041860 */
[----:B------:R-:W-:Y:S07]  /*17c10*/  MUFU.EX2 R178, R178 ;  /* 0x000000b200b27308 */ /* 0x000fee0000000800 */
[C---:B---3--:R-:W-:Y:S03]  /*17c20*/  HMMA.16816.F32.BF16 R16, R20.reuse, R24, R16 ;  /* 0x000000181410723c */ /* 0x048fe60000041810 */
[----:B------:R2:W-:Y:S05]  /*17c30*/  MUFU.EX2 R63, R108 ;  /* 0x0000006c003f7308 */ /* 0x0005ea0000000800 */
[----:B------:R-:W-:Y:S01]  /*17c40*/  HMMA.16816.F32.BF16 R100, R20, R26, R100 ;  /* 0x0000001a1464723c */ /* 0x000fe20000041864 */
[----:B------:R-:W3:Y:S04]  /*17c50*/  LDSM.16.MT88.4 R24, [R144+0xbc00] ;  /* 0x00bc00009018783b */ /* 0x000ee80000004200 */
[----:B------:R-:W-:Y:S02]  /*17c60*/  MUFU.EX2 R48, R48 ;  /* 0x0000003000307308 */ /* 0x000fe40000000800 */
[----:B------:R-:W-:Y:S02]  /*17c70*/  F2FP.BF16.PACK_AB R20, R128, R127 ;  /* 0x0000007f8014723e */ /* 0x000fe400000010ff */
[----:B----4-:R-:W-:Y:S03]  /*17c80*/  F2FP.BF16.PACK_AB R21, R130, R129 ;  /* 0x000000818215723e */ /* 0x010fe600000010ff */
[----:B------:R-:W-:Y:S01]  /*17c90*/  F2FP.BF16.PACK_AB R22, R168, R131 ;  /* 0x00000083a816723e */ /* 0x000fe200000010ff */
[----:B------:R-:W-:Y:S01]  /*17ca0*/  FADD.FTZ R129, R129, R126 ;  /* 0x0000007e81817221 */ /* 0x000fe20000010000 */
[----:B------:R-:W-:Y:S01]  /*17cb0*/  F2FP.BF16.PACK_AB R23, R170, R169 ;  /* 0x000000a9aa17723e */ /* 0x000fe200000010ff */
[----:B------:R-:W-:Y:S02]  /*17cc0*/  MUFU.EX2 R49, R49 ;  /* 0x0000003100317308 */ /* 0x000fe40000000800 */
[----:B------:R-:W-:Y:S01]  /*17cd0*/  FADD.FTZ R130, R130, R129 ;  /* 0x0000008182827221 */ /* 0x000fe20000010000 */
[----:B--2---:R-:W-:Y:S03]  /*17ce0*/  LDSM.16.MT88.4 R108, [R144+0xcc00] ;  /* 0x00cc0000906c783b */ /* 0x004fe60000004200 */
[C---:B------:R-:W-:Y:S03]  /*17cf0*/  HMMA.16816.F32.BF16 R8, R20.reuse, R28, R8 ;  /* 0x0000001c1408723c */ /* 0x040fe60000041808 */
[----:B------:R-:W-:Y:S01]  /*17d00*/  FADD.FTZ R169, R169, R130 ;  /* 0x00000082a9a97221 */ /* 0x000fe20000010000 */
[----:B------:R-:W-:Y:S03]  /*17d10*/  MUFU.EX2 R50, R50 ;  /* 0x0000003200327308 */ /* 0x000fe60000000800 */
[----:B------:R-:W-:Y:S01]  /*17d20*/  FADD.FTZ R170, R170, R169 ;  /* 0x000000a9aaaa7221 */ /* 0x000fe20000010000 */
[C---:B------:R-:W-:Y:S01]  /*17d30*/  HMMA.16816.F32.BF16 R68, R20.reuse, R30, R68 ;  /* 0x0000001e1444723c */ /* 0x040fe20000041844 */
[----:B------:R-:W2:Y:S03]  /*17d40*/  LDSM.16.MT88.4 R28, [R146+0xdc00] ;  /* 0x00dc0000921c783b */ /* 0x000ea60000004200 */
[----:B------:R-:W-:Y:S02]  /*17d50*/  FADD.FTZ R7, R173, R170 ;  /* 0x000000aaad077221 */ /* 0x000fe40000010000 */
[----:B------:R-:W-:Y:S02]  /*17d60*/  MUFU.EX2 R51, R51 ;  /* 0x0000003300337308 */ /* 0x000fe40000000800 */
[C---:B------:R-:W-:Y:S04]  /*17d70*/  HMMA.16816.F32.BF16 R72, R20.reuse, R32, R72 ;  /* 0x000000201448723c */ /* 0x040fe80000041848 */
[----:B------:R-:W-:Y:S04]  /*17d80*/  FADD.FTZ R7, R174, R7 ;  /* 0x00000007ae077221 */ /* 0x000fe80000010000 */
[C---:B------:R-:W-:Y:S01]  /*17d90*/  HMMA.16816.F32.BF16 R76, R20.reuse, R34, R76 ;  /* 0x00000022144c723c */ /* 0x040fe2000004184c */
[----:B------:R-:W4:Y:S01]  /*17da0*/  LDSM.16.MT88.4 R32, [R144+0xdc00] ;  /* 0x00dc00009020783b */ /* 0x000f220000004200 */
[----:B------:R-:W-:Y:S06]  /*17db0*/  MUFU.EX2 R3, R3 ;  /* 0x0000000300037308 */ /* 0x000fec0000000800 */
[C---:B-1----:R-:W-:Y:S04]  /*17dc0*/  HMMA.16816.F32.BF16 R80, R20.reuse, R104, R80 ;  /* 0x000000681450723c */ /* 0x042fe80000041850 */
[----:B------:R-:W-:Y:S03]  /*17dd0*/  MUFU.EX2 R52, R52 ;  /* 0x0000003400347308 */ /* 0x000fe60000000800 */
[--C-:B------:R-:W-:Y:S01]  /*17de0*/  FFMA.FTZ R104, R40, c[0x0][0x23c], -R133.reuse ;  /* 0x00008f0028687a23 */ /* 0x100fe20000010885 */
[C---:B------:R-:W-:Y:S04]  /*17df0*/  HMMA.16816.F32.BF16 R84, R20.reuse, R106, R84 ;  /* 0x0000006a1454723c */ /* 0x040fe80000041854 */
[--C-:B------:R-:W-:Y:S02]  /*17e00*/  FFMA.FTZ R105, R41, c[0x0][0x23c], -R133.reuse ;  /* 0x00008f0029697a23 */ /* 0x100fe40000010885 */
[----:B------:R-:W-:Y:S01]  /*17e10*/  MUFU.EX2 R104, R104 ;  /* 0x0000006800687308 */ /* 0x000fe20000000800 */
[--C-:B------:R-:W-:Y:S01]  /*17e20*/  FFMA.FTZ R106, R42, c[0x0][0x23c], -R134.reuse ;  /* 0x00008f002a6a7a23 */ /* 0x100fe20000010886 */
[C---:B---3--:R-:W-:Y:S04]  /*17e30*/  HMMA.16816.F32.BF16 R88, R20.reuse, R24, R88 ;  /* 0x000000181458723c */ /* 0x048fe80000041858 */
[--C-:B------:R-:W-:Y:S02]  /*17e40*/  FFMA.FTZ R107, R43, c[0x0][0x23c], -R134.reuse ;  /* 0x00008f002b6b7a23 */ /* 0x100fe40000010886 */
[----:B------:R-:W-:Y:S01]  /*17e50*/  LDSM.16.MT88.4 R40, [R144+0xc800] ;  /* 0x00c800009028783b */ /* 0x000fe20000004200 */
[----:B------:R-:W-:Y:S01]  /*17e60*/  FFMA.FTZ R133, R65, c[0x0][0x23c], -R133 ;  /* 0x00008f0041857a23 */ /* 0x000fe20000010885 */
[C---:B------:R-:W-:Y:S01]  /*17e70*/  HMMA.16816.F32.BF16 R12, R20.reuse, R26, R12 ;  /* 0x0000001a140c723c */ /* 0x040fe2000004180c */
[----:B------:R-:W1:Y:S03]  /*17e80*/  MUFU.EX2 R105, R105 ;  /* 0x0000006900697308 */ /* 0x000e660000000800 */
[----:B------:R-:W-:Y:S02]  /*17e90*/  FFMA.FTZ R134, R67, c[0x0][0x23c], -R134 ;  /* 0x00008f0043867a23 */ /* 0x000fe40000010886 */
[----:B------:R-:W3:Y:S02]  /*17ea0*/  LDSM.16.MT88.4 R24, [R146+0xa000] ;  /* 0x00a000009218783b */ /* 0x000ee40000004200 */
[C---:B--2---:R-:W-:Y:S03]  /*17eb0*/  HMMA.16816.F32.BF16 R92, R20.reuse, R28, R92 ;  /* 0x0000001c145c723c */ /* 0x044fe6000004185c */
[----:B------:R-:W-:Y:S05]  /*17ec0*/  MUFU.EX2 R106, R106 ;  /* 0x0000006a006a7308 */ /* 0x000fea0000000800 */
[C---:B------:R-:W-:Y:S01]  /*17ed0*/  HMMA.16816.F32.BF16 R96, R20.reuse, R30, R96 ;  /* 0x0000001e1460723c */ /* 0x040fe20000041860 */
[----:B------:R-:W2:Y:S04]  /*17ee0*/  LDSM.16.MT88.4 R28, [R144+0xa000] ;  /* 0x00a00000901c783b */ /* 0x000ea80000004200 */
[----:B------:R-:W5:Y:S03]  /*17ef0*/  MUFU.EX2 R107, R107 ;  /* 0x0000006b006b7308 */ /* 0x000f660000000800 */
[C---:B----4-:R-:W-:Y:S07]  /*17f00*/  HMMA.16816.F32.BF16 R16, R20.reuse, R32, R16 ;  /* 0x000000201410723c */ /* 0x050fee0000041810 */
[----:B------:R-:W-:Y:S01]  /*17f10*/  MUFU.EX2 R53, R53 ;  /* 0x0000003500357308 */ /* 0x000fe20000000800 */
[----:B------:R-:W-:Y:S01]  /*17f20*/  HMMA.16816.F32.BF16 R100, R20, R34, R100 ;  /* 0x000000221464723c */ /* 0x000fe20000041864 */
[----:B------:R-:W4:Y:S06]  /*17f30*/  LDSM.16.MT88.4 R32, [R146+0xc000] ;  /* 0x00c000009220783b */ /* 0x000f2c0000004200 */
[----:B------:R-:W-:Y:S02]  /*17f40*/  F2FP.BF16.PACK_AB R20, R172, R171 ;  /* 0x000000abac14723e */ /* 0x000fe400000010ff */
[----:B------:R-:W-:Y:S01]  /*17f50*/  F2FP.BF16.PACK_AB R21, R174, R173 ;  /* 0x000000adae15723e */ /* 0x000fe200000010ff */
[----:B------:R-:W2:Y:S02]  /*17f60*/  MUFU.EX2 R54, R54 ;  /* 0x0000003600367308 */ /* 0x000ea40000000800 */
[----:B-1----:R-:W-:Y:S02]  /*17f70*/  F2FP.BF16.PACK_AB R22, R105, R104 ;  /* 0x000000686916723e */ /* 0x002fe400000010ff */
[----:B-----5:R-:W-:Y:S06]  /*17f80*/  F2FP.BF16.PACK_AB R23, R107, R106 ;  /* 0x0000006a6b17723e */ /* 0x020fec00000010ff */
[----:B------:R-:W-:Y:S01]  /*17f90*/  MUFU.EX2 R55, R55 ;  /* 0x0000003700377308 */ /* 0x000fe20000000800 */
[C---:B---3--:R-:W-:Y:S08]  /*17fa0*/  HMMA.16816.F32.BF16 R8, R20.reuse, R24, R8 ;  /* 0x000000181408723c */ /* 0x048ff00000041808 */
[C---:B------:R-:W-:Y:S01]  /*17fb0*/  HMMA.16816.F32.BF16 R68, R20.reuse, R26, R68 ;  /* 0x0000001a1444723c */ /* 0x040fe20000041844 */
[----:B------:R-:W1:Y:S01]  /*17fc0*/  LDSM.16.MT88.4 R24, [R146+0xe000] ;  /* 0x00e000009218783b */ /* 0x000e620000004200 */
[----:B------:R-:W3:Y:S06]  /*17fd0*/  MUFU.EX2 R56, R56 ;  /* 0x0000003800387308 */ /* 0x000eec0000000800 */
[C---:B--2---:R-:W-:Y:S04]  /*17fe0*/  HMMA.16816.F32.BF16 R72, R20.reuse, R28, R72 ;  /* 0x0000001c1448723c */ /* 0x044fe80000041848 */
[----:B------:R-:W-:Y:S04]  /*17ff0*/  MUFU.EX2 R57, R57 ;  /* 0x0000003900397308 */ /* 0x000fe80000000800 */
[C---:B------:R-:W-:Y:S01]  /*18000*/  HMMA.16816.F32.BF16 R76, R20.reuse, R30, R76 ;  /* 0x0000001e144c723c */ /* 0x040fe2000004184c */
[----:B------:R-:W2:Y:S05]  /*18010*/  LDSM.16.MT88.4 R28, [R144+0xe000] ;  /* 0x00e00000901c783b */ /* 0x000eaa0000004200 */
[----:B------:R-:W5:Y:S02]  /*18020*/  MUFU.EX2 R58, R58 ;  /* 0x0000003a003a7308 */ /* 0x000f640000000800 */
[C---:B----4-:R-:W-:Y:S08]  /*18030*/  HMMA.16816.F32.BF16 R80, R20.reuse, R32, R80 ;  /* 0x000000201450723c */ /* 0x050ff00000041850 */
[C---:B------:R-:W-:Y:S01]  /*18040*/  HMMA.16816.F32.BF16 R84, R20.reuse, R34, R84 ;  /* 0x000000221454723c */ /* 0x040fe20000041854 */
[----:B------:R-:W4:Y:S01]  /*18050*/  LDSM.16.MT88.4 R32, [R146+0xa400] ;  /* 0x00a400009220783b */ /* 0x000f220000004200 */
[----:B------:R-:W-:Y:S06]  /*18060*/  MUFU.EX2 R59, R59 ;  /* 0x0000003b003b7308 */ /* 0x000fec0000000800 */
[C---:B------:R-:W-:Y:S04]  /*18070*/  HMMA.16816.F32.BF16 R88, R20.reuse, R36, R88 ;  /* 0x000000241458723c */ /* 0x040fe80000041858 */
[----:B------:R-:W2:Y:S04]  /*18080*/  MUFU.EX2 R60, R60 ;  /* 0x0000003c003c7308 */ /* 0x000ea80000000800 */
[C---:B------:R-:W-:Y:S01]  /*18090*/  HMMA.16816.F32.BF16 R12, R20.reuse, R38, R12 ;  /* 0x00000026140c723c */ /* 0x040fe2000004180c */
[----:B------:R-:W3:Y:S05]  /*180a0*/  LDSM.16.MT88.4 R36, [R144+0xa400] ;  /* 0x00a400009024783b */ /* 0x000eea0000004200 */
[----:B------:R-:W-:Y:S02]  /*180b0*/  MUFU.EX2 R61, R61 ;  /* 0x0000003d003d7308 */ /* 0x000fe40000000800 */
[C---:B-1----:R-:W-:Y:S08]  /*180c0*/  HMMA.16816.F32.BF16 R92, R20.reuse, R24, R92 ;  /* 0x00000018145c723c */ /* 0x042ff0000004185c */
[C---:B------:R-:W-:Y:S01]  /*180d0*/  HMMA.16816.F32.BF16 R96, R20.reuse, R26, R96 ;  /* 0x0000001a1460723c */ /* 0x040fe20000041860 */
[----:B------:R-:W1:Y:S01]  /*180e0*/  LDSM.16.MT88.4 R24, [R146+0xc400] ;  /* 0x00c400009218783b */ /* 0x000e620000004200 */
[----:B------:R-:W1:Y:S06]  /*180f0*/  MUFU.EX2 R62, R62 ;  /* 0x0000003e003e7308 */ /* 0x000e6c0000000800 */
[C---:B--2---:R-:W-:Y:S04]  /*18100*/  HMMA.16816.F32.BF16 R16, R20.reuse, R28, R16 ;  /* 0x0000001c1410723c */ /* 0x044fe80000041810 */
[----:B------:R-:W2:Y:S04]  /*18110*/  MUFU.EX2 R64, R133 ;  /* 0x0000008500407308 */ /* 0x000ea80000000800 */
[----:B------:R-:W-:Y:S01]  /*18120*/  HMMA.16816.F32.BF16 R100, R20, R30, R100 ;  /* 0x0000001e1464723c */ /* 0x000fe20000041864 */
[----:B------:R-:W1:Y:S06]  /*18130*/  LDSM.16.MT88.4 R28, [R144+0xc400] ;  /* 0x00c40000901c783b */ /* 0x000e6c0000004200 */
[----:B------:R-:W-:Y:S02]  /*18140*/  F2FP.BF16.PACK_AB R20, R176, R175 ;  /* 0x000000afb014723e */ /* 0x000fe400000010ff */
[----:B------:R-:W-:Y:S03]  /*18150*/  F2FP.BF16.PACK_AB R21, R178, R177 ;  /* 0x000000b1b215723e */ /* 0x000fe600000010ff */
[----:B------:R-:W-:Y:S02]  /*18160*/  F2FP.BF16.PACK_AB R22, R49, R48 ;  /* 0x000000303116723e */ /* 0x000fe400000010ff */
[----:B------:R-:W-:Y:S07]  /*18170*/  F2FP.BF16.PACK_AB R23, R51, R50 ;  /* 0x000000323317723e */ /* 0x000fee00000010ff */
[C---:B----4-:R-:W-:Y:S08]  /*18180*/  HMMA.16816.F32.BF16 R8, R20.reuse, R32, R8 ;  /* 0x000000201408723c */ /* 0x050ff00000041808 */
[C---:B------:R-:W-:Y:S01]  /*18190*/  HMMA.16816.F32.BF16 R68, R20.reuse, R34, R68 ;  /* 0x000000221444723c */ /* 0x040fe20000041844 */
[----:B------:R-:W4:Y:S07]  /*181a0*/  LDSM.16.MT88.4 R32, [R146+0xe400] ;  /* 0x00e400009220783b */ /* 0x000f2e0000004200 */
        /* <DEDUP_REMOVED lines=9> */
[C---:B----4-:R-:W-:Y:S08]  /*18240*/  HMMA.16816.F32.BF16 R92, R20.reuse, R32, R92 ;  /* 0x00000020145c723c */ /* 0x050ff0000004185c */
[C---:B------:R-:W-:Y:S01]  /*18250*/  HMMA.16816.F32.BF16 R96, R20.reuse, R34, R96 ;  /* 0x000000221460723c */ /* 0x040fe20000041860 */
[----:B------:R-:W4:Y:S07]  /*18260*/  LDSM.16.MT88.4 R32, [R146+0xc800] ;  /* 0x00c800009220783b */ /* 0x000f2e0000004200 */
[C---:B---3--:R-:W-:Y:S08]  /*18270*/  HMMA.16816.F32.BF16 R16, R20.reuse, R36, R16 ;  /* 0x000000241410723c */ /* 0x048ff00000041810 */
[----:B------:R-:W-:Y:S01]  /*18280*/  HMMA.16816.F32.BF16 R100, R20, R38, R100 ;  /* 0x000000261464723c */ /* 0x000fe20000041864 */
[----:B------:R-:W3:Y:S06]  /*18290*/  LDSM.16.MT88.4 R36, [R146+0xe800] ;  /* 0x00e800009224783b */ /* 0x000eec0000004200 */
[----:B------:R-:W-:Y:S02]  /*182a0*/  F2FP.BF16.PACK_AB R20, R52, R3 ;  /* 0x000000033414723e */ /* 0x000fe400000010ff */
[----:B------:R-:W-:Y:S03]  /*182b0*/  F2FP.BF16.PACK_AB R21, R54, R53 ;  /* 0x000000353615723e */ /* 0x000fe600000010ff */
[----:B------:R-:W-:Y:S02]  /*182c0*/  F2FP.BF16.PACK_AB R22, R56, R55 ;  /* 0x000000373816723e */ /* 0x000fe400000010ff */
[----:B-----5:R-:W-:Y:S07]  /*182d0*/  F2FP.BF16.PACK_AB R23, R58, R57 ;  /* 0x000000393a17723e */ /* 0x020fee00000010ff */
[C---:B-1----:R-:W-:Y:S08]  /*182e0*/  HMMA.16816.F32.BF16 R8, R20.reuse, R24, R8 ;  /* 0x000000181408723c */ /* 0x042ff00000041808 */
[C---:B------:R-:W-:Y:S01]  /*182f0*/  HMMA.16816.F32.BF16 R68, R20.reuse, R26, R68 ;  /* 0x0000001a1444723c */ /* 0x040fe20000041844 */
[----:B------:R-:W1:Y:S07]  /*18300*/  LDSM.16.MT88.4 R24, [R146+0xac00] ;  /* 0x00ac00009218783b */ /* 0x000e6e0000004200 */
[C---:B------:R-:W-:Y:S08]  /*18310*/  HMMA.16816.F32.BF16 R72, R20.reuse, R28, R72 ;  /* 0x0000001c1448723c */ /* 0x040ff00000041848 */
[C---:B------:R-:W-:Y:S01]  /*18320*/  HMMA.16816.F32.BF16 R76, R20.reuse, R30, R76 ;  /* 0x0000001e144c723c */ /* 0x040fe2000004184c */
[----:B------:R-:W5:Y:S07]  /*18330*/  LDSM.16.MT88.4 R28, [R144+0xac00] ;  /* 0x00ac0000901c783b */ /* 0x000f6e0000004200 */
[C---:B----4-:R-:W-:Y:S07]  /*18340*/  HMMA.16816.F32.BF16 R80, R20.reuse, R32, R80 ;  /* 0x000000201450723c */ /* 0x050fee0000041850 */
[----:B------:R-:W-:Y:S01]  /*18350*/  FADD.FTZ R32, R118, R135 ;  /* 0x0000008776207221 */ /* 0x000fe20000010000 */
[C---:B------:R-:W-:Y:S04]  /*18360*/  HMMA.16816.F32.BF16 R84, R20.reuse, R34, R84 ;  /* 0x000000221454723c */ /* 0x040fe80000041854 */
[----:B------:R-:W-:Y:S04]  /*18370*/  FADD.FTZ R32, R5, R32 ;  /* 0x0000002005207221 */ /* 0x000fe80000010000 */
[C---:B------:R-:W-:Y:S01]  /*18380*/  HMMA.16816.F32.BF16 R88, R20.reuse, R40, R88 ;  /* 0x000000281458723c */ /* 0x040fe20000041858 */
[----:B------:R-:W-:Y:S03]  /*18390*/  MUFU.EX2 R40, R66 ;  /* 0x0000004200287308 */ /* 0x000fe60000000800 */
[----:B------:R-:W-:Y:S02]  /*183a0*/  FADD.FTZ R5, R119, R32 ;  /* 0x0000002077057221 */ /* 0x000fe40000010000 */
[----:B------:R-:W4:Y:S02]  /*183b0*/  LDSM.16.MT88.4 R32, [R146+0xcc00] ;  /* 0x00cc00009220783b */ /* 0x000f240000004200 */
[C---:B------:R-:W-:Y:S04]  /*183c0*/  HMMA.16816.F32.BF16 R12, R20.reuse, R42, R12 ;  /* 0x0000002a140c723c */ /* 0x040fe8000004180c */
[----:B------:R-:W-:Y:S04]  /*183d0*/  FADD.FTZ R5, R132, R5 ;  /* 0x0000000584057221 */ /* 0x000fe80000010000 */
[C---:B---3--:R-:W-:Y:S01]  /*183e0*/  HMMA.16816.F32.BF16 R92, R20.reuse, R36, R92 ;  /* 0x00000024145c723c */ /* 0x048fe2000004185c */
[----:B------:R-:W3:Y:S03]  /*183f0*/  MUFU.EX2 R37, R134 ;  /* 0x0000008600257308 */ /* 0x000ee60000000800 */
[----:B------:R-:W-:Y:S04]  /*18400*/  FADD.FTZ R6, R138, R5 ;  /* 0x000000058a067221 */ /* 0x000fe80000010000 */
[C---:B------:R-:W-:Y:S04]  /*18410*/  HMMA.16816.F32.BF16 R96, R20.reuse, R38, R96 ;  /* 0x000000261460723c */ /* 0x040fe80000041860 */
[----:B------:R-:W-:Y:S04]  /*18420*/  FADD.FTZ R6, R139, R6 ;  /* 0x000000068b067221 */ /* 0x000fe80000010000 */
[C---:B------:R-:W-:Y:S04]  /*18430*/  HMMA.16816.F32.BF16 R16, R20.reuse, R44, R16 ;  /* 0x0000002c1410723c */ /* 0x040fe80000041810 */
[----:B------:R-:W-:Y:S04]  /*18440*/  FADD.FTZ R143, R143, R6 ;  /* 0x000000068f8f7221 */ /* 0x000fe80000010000 */
[----:B------:R-:W-:Y:S04]  /*18450*/  HMMA.16816.F32.BF16 R100, R20, R46, R100 ;  /* 0x0000002e1464723c */ /* 0x000fe80000041864 */
[----:B------:R-:W-:Y:S03]  /*18460*/  FADD.FTZ R120, R120, R143 ;  /* 0x0000008f78787221 */ /* 0x000fe60000010000 */
[----:B------:R-:W-:Y:S01]  /*18470*/  F2FP.BF16.PACK_AB R20, R60, R59 ;  /* 0x0000003b3c14723e */ /* 0x000fe200000010ff */
[----:B------:R-:W-:Y:S01]  /*18480*/  FADD.FTZ R123, R123, R120 ;  /* 0x000000787b7b7221 */ /* 0x000fe20000010000 */
[----:B------:R-:W-:Y:S03]  /*18490*/  F2FP.BF16.PACK_AB R21, R62, R61 ;  /* 0x0000003d3e15723e */ /* 0x000fe600000010ff */
[----:B--2---:R-:W-:Y:S01]  /*184a0*/  F2FP.BF16.PACK_AB R22, R64, R63 ;  /* 0x0000003f4016723e */ /* 0x004fe200000010ff */
[----:B------:R-:W-:Y:S01]  /*184b0*/  FADD.FTZ R124, R124, R123 ;  /* 0x0000007b7c7c7221 */ /* 0x000fe20000010000 */
[----:B---3--:R-:W-:Y:S03]  /*184c0*/  F2FP.BF16.PACK_AB R23, R37, R40 ;  /* 0x000000282517723e */ /* 0x008fe600000010ff */
[----:B------:R-:W-:Y:S04]  /*184d0*/  FADD.FTZ R127, R127, R124 ;  /* 0x0000007c7f7f7221 */ /* 0x000fe80000010000 */
[C---:B-1----:R-:W-:Y:S01]  /*184e0*/  HMMA.16816.F32.BF16 R112, R20.reuse, R24, R8 ;  /* 0x000000181470723c */ /* 0x042fe20000041808 */
[----:B------:R-:W1:Y:S02]  /*184f0*/  LDSM.16.MT88.4 R8, [R146+0xec00] ;  /* 0x00ec00009208783b */ /* 0x000e640000004200 */
[----:B------:R-:W-:Y:S04]  /*18500*/  FADD.FTZ R128, R128, R127 ;  /* 0x0000007f80807221 */ /* 0x000fe80000010000 */
[----:B------:R-:W-:Y:S01]  /*18510*/  FADD.FTZ R131, R131, R128 ;  /* 0x0000008083837221 */ /* 0x000fe20000010000 */
[C---:B------:R-:W-:Y:S01]  /*18520*/  HMMA.16816.F32.BF16 R68, R20.reuse, R26, R68 ;  /* 0x0000001a1444723c */ /* 0x040fe20000041844 */
[----:B------:R-:W2:Y:S03]  /*18530*/  LDSM.16.MT88.4 R24, [R144+0xec00] ;  /* 0x00ec00009018783b */ /* 0x000ea60000004200 */
[----:B------:R-:W-:Y:S04]  /*18540*/  FADD.FTZ R168, R168, R131 ;  /* 0x00000083a8a87221 */ /* 0x000fe80000010000 */
[C---:B-----5:R-:W-:Y:S04]  /*18550*/  HMMA.16816.F32.BF16 R72, R20.reuse, R28, R72 ;  /* 0x0000001c1448723c */ /* 0x060fe80000041848 */
[----:B------:R-:W-:Y:S03]  /*18560*/  FADD.FTZ R5, R171, R168 ;  /* 0x000000a8ab057221 */ /* 0x000fe60000010000 */
[----:B------:R-:W-:Y:S01]  /*18570*/  FADD.FTZ R28, R106, R7 ;  /* 0x000000076a1c7221 */ /* 0x000fe20000010000 */
[C---:B------:R-:W-:Y:S04]  /*18580*/  HMMA.16816.F32.BF16 R76, R20.reuse, R30, R76 ;  /* 0x0000001e144c723c */ /* 0x040fe8000004184c */
[----:B------:R-:W-:Y:S02]  /*18590*/  FADD.FTZ R5, R172, R5 ;  /* 0x00000005ac057221 */ /* 0x000fe40000010000 */
[----:B------:R-:W-:Y:S02]  /*185a0*/  FADD.FTZ R28, R107, R28 ;  /* 0x0000001c6b1c7221 */ /* 0x000fe40000010000 */
[C---:B----4-:R-:W-:Y:S04]  /*185b0*/  HMMA.16816.F32.BF16 R80, R20.reuse, R32, R80 ;  /* 0x000000201450723c */ /* 0x050fe80000041850 */
[----:B------:R-:W-:Y:S02]  /*185c0*/  FADD.FTZ R6, R104, R5 ;  /* 0x0000000568067221 */ /* 0x000fe40000010000 */
[----:B------:R-:W-:Y:S02]  /*185d0*/  FADD.FTZ R7, R177, R28 ;  /* 0x0000001cb1077221 */ /* 0x000fe40000010000 */
[C---:B------:R-:W-:Y:S04]  /*185e0*/  HMMA.16816.F32.BF16 R84, R20.reuse, R34, R84 ;  /* 0x000000221454723c */ /* 0x040fe80000041854 */
[----:B------:R-:W-:Y:S02]  /*185f0*/  FADD.FTZ R6, R105, R6 ;  /* 0x0000000669067221 */ /* 0x000fe40000010000 */
[----:B------:R-:W-:Y:S02]  /*18600*/  FADD.FTZ R7, R178, R7 ;  /* 0x00000007b2077221 */ /* 0x000fe40000010000 */
[C---:B------:R-:W-:Y:S04]  /*18610*/  HMMA.16816.F32.BF16 R88, R20.reuse, R108, R88 ;  /* 0x0000006c1458723c */ /* 0x040fe80000041858 */
[----:B------:R-:W-:Y:S04]  /*18620*/  FADD.FTZ R5, R175, R6 ;  /* 0x00000006af057221 */ /* 0x000fe80000010000 */
[----:B------:R-:W-:Y:S01]  /*18630*/  FADD.FTZ R5, R176, R5 ;  /* 0x00000005b0057221 */ /* 0x000fe20000010000 */
[C---:B------:R-:W-:Y:S03]  /*18640*/  HMMA.16816.F32.BF16 R108, R20.reuse, R110, R12 ;  /* 0x0000006e146c723c */ /* 0x040fe6000004180c */
[----:B------:R-:W-:Y:S04]  /*18650*/  FADD.FTZ R6, R48, R5 ;  /* 0x0000000530067221 */ /* 0x000fe80000010000 */
[----:B------:R-:W-:Y:S01]  /*18660*/  FADD.FTZ R6, R49, R6 ;  /* 0x0000000631067221 */ /* 0x000fe20000010000 */
[C---:B-1----:R-:W-:Y:S04]  /*18670*/  HMMA.16816.F32.BF16 R92, R20.reuse, R8, R92 ;  /* 0x00000008145c723c */ /* 0x042fe8000004185c */
[----:B------:R-:W-:Y:S03]  /*18680*/  FADD.FTZ R3, R3, R6 ;  /* 0x0000000603037221 */ /* 0x000fe60000010000 */
[----:B------:R-:W-:Y:S01]  /*18690*/  FADD.FTZ R8, R50, R7 ;  /* 0x0000000732087221 */ /* 0x000fe20000010000 */
[C---:B------:R-:W-:Y:S04]  /*186a0*/  HMMA.16816.F32.BF16 R96, R20.reuse, R10, R96 ;  /* 0x0000000a1460723c */ /* 0x040fe80000041860 */
[----:B------:R-:W-:Y:S02]  /*186b0*/  FADD.FTZ R8, R51, R8 ;  /* 0x0000000833087221 */ /* 0x000fe40000010000 */
[----:B------:R-:W-:Y:S01]  /*186c0*/  FADD.FTZ R52, R52, R3 ;  /* 0x0000000334347221 */ /* 0x000fe20000010000 */
[----:B------:R-:W-:Y:S01]  /*186d0*/  MOV R3, R0 ;  /* 0x0000000000037202 */ /* 0x000fe20000000f00 */
        /* <DEDUP_REMOVED lines=17> */
.L_x_2956:
[----:B------:R-:W1:Y:S01]  /*187f0*/  SHFL.BFLY PT, R8, R165, 0x2, 0x1f ;  /* 0x0c401f00a5087f89 */ /* 0x000e6200000e0000 */
[----:B------:R-:W-:Y:S01]  /*18800*/  MOV R7, 0x3f800000 ;  /* 0x3f80000000077802 */ /* 0x000fe20000000f00 */
[----:B------:R-:W-:Y:S01]  /*18810*/  BSSY B0, `(.L_x_2961) ;  /* 0x00000c1000007945 */ /* 0x000fe20003800000 */
[----:B------:R-:W-:Y:S01]  /*18820*/  MOV R6, 0x3f800000 ;  /* 0x3f80000000067802 */ /* 0x000fe20000000f00 */
[----:B------:R-:W2:Y:S01]  /*18830*/  SHFL.BFLY PT, R9, R164, 0x2, 0x1f ;  /* 0x0c401f00a4097f89 */ /* 0x000ea200000e0000 */
[----:B------:R-:W-:-:S03]  /*18840*/  IADD3 R64, -R153, RZ, RZ ;  /* 0x000000ff99407210 */ /* 0x000fc60007ffe1ff */
[----:B------:R-:W3:Y:S04]  /*18850*/  S2R R3, SR_TID.X ;  /* 0x0000000000037919 */ /* 0x000ee80000002100 */
[----:B------:R-:W-:Y:S06]  /*18860*/  BAR.SYNC.DEFER_BLOCKING 0x0 ;  /* 0x0000000000007b1d */ /* 0x000fec0000010000 */
[----:B------:R-:W4:Y:S04]  /*18870*/  S2R R60, SR_CTAID.Y ;  /* 0x00000000003c7919 */ /* 0x000f280000002600 */
[----:B------:R-:W5:Y:S01]  /*18880*/  S2R R62, SR_CTAID.X ;  /* 0x00000000003e7919 */ /* 0x000f620000002500 */
[----:B-1----:R-:W-:-:S02]  /*18890*/  FADD.FTZ R8, R8, R165 ;  /* 0x000000a508087221 */ /* 0x002fc40000010000 */
[----:B--2---:R-:W-:-:S03]  /*188a0*/  FADD.FTZ R9, R9, R164 ;  /* 0x000000a409097221 */ /* 0x004fc60000010000 */
[----:B------:R-:W1:Y:S04]  /*188b0*/  SHFL.BFLY PT, R5, R8, 0x1, 0x1f ;  /* 0x0c201f0008057f89 */ /* 0x000e6800000e0000 */
[----:B------:R-:W2:Y:S01]  /*188c0*/  SHFL.BFLY PT, R4, R9, 0x1, 0x1f ;  /* 0x0c201f0009047f89 */ /* 0x000ea200000e0000 */
[----:B----4-:R-:W-:Y:S02]  /*188d0*/  IMAD R60, R60, c[0x0][0x210], R153 ;  /* 0x000084003c3c7a24 */ /* 0x010fe400078e0299 */
        /* <DEDUP_REMOVED lines=18> */
[----:B------:R-:W-:Y:S02]  /*18a00*/  FSETP.NE.FTZ.AND P3, PT, R5, RZ, PT ;  /* 0x000000ff0500720b */ /* 0x000fe40003f75000 */
[CC--:B------:R-:W-:Y:S02]  /*18a10*/  LEA.HI R11, R8.reuse, R3.reuse, RZ, 0x5 ;  /* 0x00000003080b7211 */ /* 0x0c0fe400078f28ff */
[----:B------:R-:W-:Y:S02]  /*18a20*/  LEA.HI R13, R8, R3, RZ, 0x4 ;  /* 0x00000003080d7211 */ /* 0x000fe400078f20ff */
[----:B------:R-:W-:-:S02]  /*18a30*/  LOP3.LUT R8, R12, 0xfffffff8, RZ, 0xc0, !PT ;  /* 0xfffffff80c087812 */ /* 0x000fc400078ec0ff */
[----:B------:R-:W-:Y:S02]  /*18a40*/  LOP3.LUT R12, R10, 0xfffffffc, RZ, 0xc0, !PT ;  /* 0xfffffffc0a0c7812 */ /* 0x000fe400078ec0ff */
[----:B------:R-:W-:Y:S02]  /*18a50*/  LEA.HI R15, R16, R16, RZ, 0x1 ;  /* 0x00000010100f7211 */ /* 0x000fe400078f08ff */
[----:B------:R-:W-:Y:S01]  /*18a60*/  FSETP.NE.FTZ.AND P2, PT, R4, RZ, PT ;  /* 0x000000ff0400720b */ /* 0x000fe20003f55000 */
[----:B------:R-:W-:Y:S01]  /*18a70*/  IMAD.IADD R17, R3, 0x1, -R12 ;  /* 0x0000000103117824 */ /* 0x000fe200078e0a0c */
[----:B------:R-:W-:Y:S01]  /*18a80*/  LOP3.LUT R21, R15, 0x1fffffe, RZ, 0xc0, !PT ;  /* 0x01fffffe0f157812 */ /* 0x000fe200078ec0ff */
[----:B------:R-:W1:Y:S01]  /*18a90*/  @P3 MUFU.RCP R7, R5 ;  /* 0x0000000500073308 */ /* 0x000e620000001000 */
[----:B------:R-:W-:Y:S02]  /*18aa0*/  IADD3 R10, -R8, R3, RZ ;  /* 0x00000003080a7210 */ /* 0x000fe40007ffe1ff */
[----:B------:R-:W-:-:S02]  /*18ab0*/  SHF.R.S32.HI R8, RZ, 0x5, R11 ;  /* 0x00000005ff087819 */ /* 0x000fc4000001140b */
[----:B------:R-:W-:Y:S02]  /*18ac0*/  SHF.R.S32.HI R15, RZ, 0x1, R15 ;  /* 0x00000001ff0f7819 */ /* 0x000fe4000001140f */
[----:B------:R-:W-:Y:S01]  /*18ad0*/  LEA R12, R8, R17, 0x8 ;  /* 0x00000011080c7211 */ /* 0x000fe200078e40ff */
[----:B------:R-:W-:Y:S01]  /*18ae0*/  @P3 MUFU.LG2 R5, R5 ;  /* 0x0000000500053308 */ /* 0x000fe20000000c00 */
[----:B------:R-:W-:Y:S01]  /*18af0*/  SHF.R.S32.HI R13, RZ, 0x4, R13 ;  /* 0x00000004ff0d7819 */ /* 0x000fe2000001140d */
[----:B------:R-:W-:Y:S01]  /*18b00*/  IMAD.SHL.U32 R17, R15, 0x40, RZ ;  /* 0x000000400f117824 */ /* 0x000fe200078e00ff */
[----:B------:R-:W-:Y:S02]  /*18b10*/  LEA.HI R19, R10, R10, RZ, 0x1 ;  /* 0x0000000a0a137211 */ /* 0x000fe400078f08ff */
[----:B------:R-:W-:Y:S02]  /*18b20*/  IADD3 R21, R16, -R21, RZ ;  /* 0x8000001510157210 */ /* 0x000fe40007ffe0ff */
[----:B------:R-:W-:Y:S01]  /*18b30*/  LOP3.LUT R17, R17, 0xc0, RZ, 0xc0, !PT ;  /* 0x000000c011117812 */ /* 0x000fe200078ec0ff */
[----:B------:R-:W2:Y:S01]  /*18b40*/  @P2 MUFU.RCP R6, R4 ;  /* 0x0000000400062308 */ /* 0x000ea20000001000 */
[----:B------:R-:W-:Y:S01]  /*18b50*/  LOP3.LUT R16, R15, 0x1, RZ, 0xc0, !PT ;  /* 0x000000010f107812 */ /* 0x000fe200078ec0ff */
[----:B-1----:R-:W-:Y:S01]  /*18b60*/  FMUL.FTZ R112, R7, R112 ;  /* 0x0000007007707220 */ /* 0x002fe20000410000 */
[----:B------:R-:W-:Y:S01]  /*18b70*/  SHF.L.U32 R13, R13, 0x6, RZ ;  /* 0x000000060d0d7819 */ /* 0x000fe200000006ff */
[C---:B------:R-:W-:Y:S01]  /*18b80*/  FMUL.FTZ R113, R7.reuse, R113 ;  /* 0x0000007107717220 */ /* 0x040fe20000410000 */
[----:B------:R-:W-:Y:S01]  /*18b90*/  SHF.R.S32.HI R18, RZ, 0x1, R19 ;  /* 0x00000001ff127819 */ /* 0x000fe20000011413 */
[----:B------:R-:W-:Y:S01]  /*18ba0*/  FMUL.FTZ R68, R7, R68 ;  /* 0x0000004407447220 */ /* 0x000fe20000410000 */
[----:B------:R-:W-:Y:S01]  /*18bb0*/  LEA R12, R21, R12, 0x4 ;  /* 0x0000000c150c7211 */ /* 0x000fe200078e20ff */
        /* <DEDUP_REMOVED lines=8> */
[----:B------:R-:W-:Y:S01]  /*18c40*/  FMUL.FTZ R77, R7, R77 ;  /* 0x0000004d074d7220 */ /* 0x000fe20000410000 */
[----:B------:R-:W-:Y:S01]  /*18c50*/  LOP3.LUT R19, R19, 0xfffffffe, RZ, 0xc0, !PT ;  /* 0xfffffffe13137812 */ /* 0x000fe200078ec0ff */
[C---:B------:R-:W-:Y:S01]  /*18c60*/  FMUL.FTZ R80, R7.reuse, R80 ;  /* 0x0000005007507220 */ /* 0x040fe20000410000 */
[----:B------:R-:W-:Y:S01]  /*18c70*/  LEA R12, R12, R17, 0x1 ;  /* 0x000000110c0c7211 */ /* 0x000fe200078e08ff */
[----:B------:R-:W-:Y:S01]  /*18c80*/  FMUL.FTZ R81, R7, R81 ;  /* 0x0000005107517220 */ /* 0x000fe20000410000 */
[----:B------:R-:W-:Y:S01]  /*18c90*/  LOP3.LUT R18, R13, 0x18, R18, 0xf8, !PT ;  /* 0x000000180d127812 */ /* 0x000fe200078ef812 */
[C---:B------:R-:W-:Y:S01]  /*18ca0*/  FMUL.FTZ R84, R7.reuse, R84 ;  /* 0x0000005407547220 */ /* 0x040fe20000410000 */
[----:B------:R-:W-:Y:S01]  /*18cb0*/  IADD3 R19, R10, -R19, RZ ;  /* 0x800000130a137210 */ /* 0x000fe20007ffe0ff */
[C---:B------:R-:W-:Y:S01]  /*18cc0*/  FMUL.FTZ R85, R7.reuse, R85 ;  /* 0x0000005507557220 */ /* 0x040fe20000410000 */
[----:B------:R-:W-:Y:S01]  /*18cd0*/  SHF.R.U32.HI R13, RZ, 0x3, R13 ;  /* 0x00000003ff0d7819 */ /* 0x000fe2000001160d */
[----:B------:R-:W-:Y:S01]  /*18ce0*/  FMUL.FTZ R88, R7, R88 ;  /* 0x0000005807587220 */ /* 0x000fe20000410000 */
[----:B------:R-:W-:Y:S01]  /*18cf0*/  LOP3.LUT P0, RZ, R15, 0x2, RZ, 0xc0, !PT ;  /* 0x000000020fff7812 */ /* 0x000fe2000780c0ff */
[C---:B------:R-:W-:Y:S01]  /*18d00*/  FMUL.FTZ R89, R7.reuse, R89 ;  /* 0x0000005907597220 */ /* 0x040fe20000410000 */
[----:B------:R-:W-:Y:S01]  /*18d10*/  SHF.L.U32 R15, R12, 0x2, RZ ;  /* 0x000000020c0f7819 */ /* 0x000fe200000006ff */
        /* <DEDUP_REMOVED lines=15> */
[----:B------:R-:W-:Y:S01]  /*18e10*/  SHF.R.S32.HI R11, RZ, 0x1f, R8 ;  /* 0x0000001fff0b7819 */ /* 0x000fe20000011408 */
[----:B------:R-:W-:-:S02]  /*18e20*/  FMUL.FTZ R100, R7, R100 ;  /* 0x0000006407647220 */ /* 0x000fc40000410000 */
[----:B------:R-:W-:Y:S01]  /*18e30*/  FMUL.FTZ R101, R7, R101 ;  /* 0x0000006507657220 */ /* 0x000fe20000410000 */
[----:B------:R-:W-:Y:S01]  /*18e40*/  MOV R7, 0x40 ;  /* 0x0000004000077802 */ /* 0x000fe20000000f00 */
[----:B------:R-:W-:Y:S01]  /*18e50*/  IMAD R14, R19, 0x4, R14 ;  /* 0x00000004130e7824 */ /* 0x000fe200078e020e */
[----:B------:R-:W-:Y:S01]  /*18e60*/  LEA.HI R11, R11, R8, RZ, 0x2 ;  /* 0x000000080b0b7211 */ /* 0x000fe200078f10ff */
[C---:B--2---:R-:W-:Y:S01]  /*18e70*/  FMUL.FTZ R115, R6.reuse, R115 ;  /* 0x0000007306737220 */ /* 0x044fe20000410000 */
[----:B------:R-:W-:Y:S01]  /*18e80*/  SEL R7, R7, 0xffffffc0, !P0 ;  /* 0xffffffc007077807 */ /* 0x000fe20004000000 */
[----:B------:R-:W-:Y:S01]  /*18e90*/  FMUL.FTZ R114, R6, R114 ;  /* 0x0000007206727220 */ /* 0x000fe20000410000 */
[----:B------:R-:W-:Y:S01]  /*18ea0*/  LOP3.LUT P0, RZ, R66, 0x3, RZ, 0xc0, !PT ;  /* 0x0000000342ff7812 */ /* 0x000fe2000780c0ff */
[C---:B------:R-:W-:Y:S01]  /*18eb0*/  FMUL.FTZ R71, R6.reuse, R71 ;  /* 0x0000004706477220 */ /* 0x040fe20000410000 */
[----:B------:R-:W-:Y:S01]  /*18ec0*/  IADD3 R15, R15, R7, RZ ;  /* 0x000000070f0f7210 */ /* 0x000fe20007ffe0ff */
[C---:B------:R-:W-:Y:S01]  /*18ed0*/  FMUL.FTZ R70, R6.reuse, R70 ;  /* 0x0000004606467220 */ /* 0x040fe20000410000 */
[----:B------:R-:W-:Y:S01]  /*18ee0*/  STS.64 [R12.X4+0x400], R114 ;  /* 0x000400720c007388 */ /* 0x000fe20000004a00 */
[C---:B------:R-:W-:Y:S01]  /*18ef0*/  FMUL.FTZ R75, R6.reuse, R75 ;  /* 0x0000004b064b7220 */ /* 0x040fe20000410000 */
[----:B------:R-:W-:Y:S01]  /*18f00*/  LOP3.LUT R11, R11, 0xffffffc, RZ, 0xc0, !PT ;  /* 0x0ffffffc0b0b7812 */ /* 0x000fe200078ec0ff */
[C---:B------:R-:W-:Y:S01]  /*18f10*/  FMUL.FTZ R74, R6.reuse, R74 ;  /* 0x0000004a064a7220 */ /* 0x040fe20000410000 */
[----:B------:R-:W-:Y:S01]  /*18f20*/  STS.64 [R16], R68 ;  /* 0x0000004410007388 */ /* 0x000fe20000000a00 */
[----:B------:R-:W-:Y:S01]  /*18f30*/  FMUL.FTZ R79, R6, R79 ;  /* 0x0000004f064f7220 */ /* 0x000fe20000410000 */
[----:B------:R-:W-:Y:S01]  /*18f40*/  IADD3 R11, R8, -R11, RZ ;  /* 0x8000000b080b7210 */ /* 0x000fe20007ffe0ff */
[C---:B------:R-:W-:Y:S01]  /*18f50*/  FMUL.FTZ R78, R6.reuse, R78 ;  /* 0x0000004e064e7220 */ /* 0x040fe20000410000 */
[----:B------:R-:W-:Y:S01]  /*18f60*/  STS.64 [R16+0x400], R70 ;  /* 0x0004004610007388 */ /* 0x000fe20000000a00 */
[C---:B------:R-:W-:Y:S01]  /*18f70*/  FMUL.FTZ R83, R6.reuse, R83 ;  /* 0x0000005306537220 */ /* 0x040fe20000410000 */
[----:B------:R-:W-:Y:S01]  /*18f80*/  LEA R11, R11, R160, 0x4 ;  /* 0x000000a00b0b7211 */ /* 0x000fe200078e20ff */
        /* <DEDUP_REMOVED lines=16> */
[----:B------:R-:W-:Y:S02]  /*19090*/  FMUL.FTZ R102, R6, R102 ;  /* 0x0000006606667220 */ /* 0x000fe40000410000 */
[----:B------:R-:W-:Y:S01]  /*190a0*/  IMAD.IADD R6, R14, 0x1, R13 ;  /* 0x000000010e067824 */ /* 0x000fe200078e020d */
[----:B------:R-:W-:Y:S01]  /*190b0*/  IADD3 R13, R7, R16, RZ ;  /* 0x00000010070d7210 */ /* 0x000fe20007ffe0ff */
[----:B------:R-:W-:Y:S01]  /*190c0*/  @P3 FMUL.FTZ R5, R5, 0.69314718246459960938 ;  /* 0x3f31721805053820 */ /* 0x000fe20000410000 */
[----:B------:R-:W2:Y:S01]  /*190d0*/  S2R R7, SR_CTAID.Z ;  /* 0x0000000000077919 */ /* 0x000ea20000002700 */
[----:B-1----:R-:W-:Y:S02]  /*190e0*/  @P2 FMUL.FTZ R61, R4, 0.69314718246459960938 ;  /* 0x3f317218043d2820 */ /* 0x002fe40000410000 */
[----:B------:R-:W-:Y:S01]  /*190f0*/  IMAD.MOV.U32 R3, RZ, RZ, -0x800000 ;  /* 0xff800000ff037424 */ /* 0x000fe200078e00ff */
[----:B------:R-:W-:Y:S01]  /*19100*/  STS.64 [R13], R76 ;  /* 0x0000004c0d007388 */ /* 0x000fe20000000a00 */
[----:B------:R-:W-:-:S03]  /*19110*/  @P3 FFMA.FTZ R3, R2, c[0x0][0x238], R5 ;  /* 0x00008e0002033a23 */ /* 0x000fc60000010005 */
[----:B------:R-:W-:Y:S04]  /*19120*/  STS.64 [R13+0x400], R78 ;  /* 0x0004004e0d007388 */ /* 0x000fe80000000a00 */
[----:B------:R-:W-:Y:S04]  /*19130*/  STS.64 [R12.X4+0x2000], R80 ;  /* 0x002000500c007388 */ /* 0x000fe80000004a00 */
[----:B------:R-:W-:Y:S04]  /*19140*/  STS.64 [R12.X4+0x2400], R82 ;  /* 0x002400520c007388 */ /* 0x000fe80000004a00 */
[----:B------:R-:W-:Y:S04]  /*19150*/  STS.64 [R16+0x2000], R84 ;  /* 0x0020005410007388 */ /* 0x000fe80000000a00 */
[----:B------:R-:W-:Y:S01]  /*19160*/  STS.64 [R16+0x2400], R86 ;  /* 0x0024005610007388 */ /* 0x000fe20000000a00 */
[----:B--2---:R-:W-:-:S03]  /*19170*/  IMAD R7, R64, c[0x0][0x1c0], R7 ;  /* 0x0000700040077a24 */ /* 0x004fc600078e0207 */
[----:B------:R-:W-:Y:S01]  /*19180*/  STS.64 [R15+0x2000], R88 ;  /* 0x002000580f007388 */ /* 0x000fe20000000a00 */
[----:B------:R-:W-:Y:S01]  /*19190*/  IMAD R7, R60, c[0x0][0x1c0], R7 ;  /* 0x000070003c077a24 */ /* 0x000fe200078e0207 */
[----:B------:R-:W-:Y:S01]  /*191a0*/  MOV R60, 0xff800000 ;  /* 0xff800000003c7802 */ /* 0x000fe20000000f00 */
[----:B------:R-:W-:Y:S01]  /*191b0*/  @P2 FFMA.FTZ R60, R0, c[0x0][0x238], R61 ;  /* 0x00008e00003c2a23 */ /* 0x000fe2000001003d */
[----:B------:R-:W-:Y:S04]  /*191c0*/  STS.64 [R15+0x2400], R90 ;  /* 0x0024005a0f007388 */ /* 0x000fe80000000a00 */
[----:B------:R-:W-:Y:S04]  /*191d0*/  STS.64 [R13+0x2000], R108 ;  /* 0x0020006c0d007388 */ /* 0x000fe80000000a00 */
        /* <DEDUP_REMOVED lines=9> */
[----:B------:R-:W-:Y:S06]  /*19270*/  BAR.SYNC.DEFER_BLOCKING 0x0 ;  /* 0x0000000000007b1d */ /* 0x000fec0000010000 */
[----:B------:R-:W1:Y:S04]  /*19280*/  LDS.128 R52, [R6.X4] ;  /* 0x0000000006347984 */ /* 0x000e680000004c00 */
        /* <DEDUP_REMOVED lines=11> */
[----:B-----5:R-:W-:-:S05]  /*19340*/  SHF.L.U32 R6, R62, 0x6, RZ ;  /* 0x000000063e067819 */ /* 0x020fca00000006ff */
[----:B------:R-:W-:Y:S01]  /*19350*/  IMAD R6, R7, c[0x0][0x214], R6 ;  /* 0x0000850007067a24 */ /* 0x000fe200078e0206 */
[----:B------:R-:W-:Y:S05]  /*19360*/  @P0 BRA `(.L_x_2962) ;  /* 0x000000b000000947 */ /* 0x000fea0003800000 */
[----:B--234-:R-:W-:Y:S01]  /*19370*/  IMAD R0, R62, -0x40, R151 ;  /* 0xffffffc03e007824 */ /* 0x01cfe200078e0297 */
[C---:B------:R-:W-:Y:S02]  /*19380*/  IADD3 R7, R11.reuse, 0x8, RZ ;  /* 0x000000080b077810 */ /* 0x040fe40007ffe0ff */
[----:B------:R-:W-:Y:S02]  /*19390*/  SHF.R.S32.HI R5, RZ, 0x1f, R11 ;  /* 0x0000001fff057819 */ /* 0x000fe4000001140b */
[----:B------:R-:W-:Y:S02]  /*193a0*/  IADD3 R2, P0, R6, R11, RZ ;  /* 0x0000000b06027210 */ /* 0x000fe40007f1e0ff */
[-C--:B------:R-:W-:Y:S02]  /*193b0*/  ISETP.GE.AND P2, PT, R11, R0.reuse, PT ;  /* 0x000000000b00720c */ /* 0x080fe40003f46270 */
[----:B------:R-:W-:-:S02]  /*193c0*/  ISETP.GE.AND P1, PT, R7, R0, PT ;  /* 0x000000000700720c */ /* 0x000fc40003f26270 */
[----:B------:R-:W-:Y:S02]  /*193d0*/  LEA.HI.X.SX32 R5, R6, R5, 0x1, P0 ;  /* 0x0000000506057211 */ /* 0x000fe400000f0eff */
[----:B------:R-:W-:-:S04]  /*193e0*/  LEA R4, P0, R2, c[0x0][0x208], 0x2 ;  /* 0x0000820002047a11 */ /* 0x000fc800078010ff */
[----:B------:R-:W-:-:S05]  /*193f0*/  LEA.HI.X R5, R2, c[0x0][0x20c], R5, 0x2, P0 ;  /* 0x0000830002057a11 */ /* 0x000fca00000f1405 */
[----:B------:R2:W-:Y:S04]  /*19400*/  @!P2 STG.E [R4.64], R3 ;  /* 0x000000030400a986 */ /* 0x0005e8000c10190c */
[----:B------:R2:W-:Y:S02]  /*19410*/  @!P1 STG.E [R4.64+0x20], R60 ;  /* 0x0000203c04009986 */ /* 0x0005e4000c10190c */
.L_x_2962:
[----:B--234-:R-:W-:Y:S05]  /*19420*/  BSYNC B0 ;  /* 0x0000000000007941 */ /* 0x01cfea0003800000 */
.L_x_2961:
[----:B------:R-:W-:Y:S01]  /*19430*/  IMAD.SHL.U32 R4, R10, 0x4, RZ ;  /* 0x000000040a047824 */ /* 0x000fe200078e00ff */
[C---:B------:R-:W-:Y:S01]  /*19440*/  IADD3 R3, R9.reuse, 0x10, RZ ;  /* 0x0000001009037810 */ /* 0x040fe20007ffe0ff */
[----:B------:R-:W-:Y:S01]  /*19450*/  IMAD R6, R6, c[0x0][0x22c], RZ ;  /* 0x00008b0006067a24 */ /* 0x000fe200078e02ff */
[----:B------:R-:W-:Y:S01]  /*19460*/  IADD3 R0, R9, 0x20, RZ ;  /* 0x0000002009007810 */ /* 0x000fe20007ffe0ff */
[----:B------:R-:W-:Y:S01]  /*19470*/  IMAD R62, R62, -0x40, R151 ;  /* 0xffffffc03e3e7824 */ /* 0x000fe200078e0297 */
[----:B------:R-:W-:-:S04]  /*19480*/  SHF.R.S32.HI R5, RZ, 0x1f, R4 ;  /* 0x0000001fff057819 */ /* 0x000fc80000011404 */
[-C--:B------:R-:W-:Y:S01]  /*19490*/  ISETP.GE.AND P2, PT, R3, R62.reuse, PT ;  /* 0x0000003e0300720c */ /* 0x080fe20003f46270 */
[C---:B------:R-:W-:Y:S01]  /*194a0*/  IMAD.WIDE R4, R9.reuse, 0x60, R4 ;  /* 0x0000006009047825 */ /* 0x040fe200078e0204 */
[C---:B------:R-:W-:Y:S02]  /*194b0*/  ISETP.GE.AND P3, PT, R9.reuse, R62, PT ;  /* 0x0000003e0900720c */ /* 0x040fe40003f66270 */
[----:B------:R-:W-:Y:S02]  /*194c0*/  IADD3 R9, R9, 0x30, RZ ;  /* 0x0000003009097810 */ /* 0x000fe40007ffe0ff */
[----:B------:R-:W-:Y:S02]  /*194d0*/  IADD3 R2, P0, R6, R4, RZ ;  /* 0x0000000406027210 */ /* 0x000fe40007f1e0ff */
[----:B------:R-:W-:Y:S02]  /*194e0*/  ISETP.GE.AND P1, PT, R0, R62, PT ;  /* 0x0000003e0000720c */ /* 0x000fe40003f26270 */
[----:B------:R-:W-:-:S02]  /*194f0*/  LEA.HI.X.SX32 R3, R6, R5, 0x1, P0 ;  /* 0x0000000506037211 */ /* 0x000fc400000f0eff */
        /* <DEDUP_REMOVED lines=18> */
.L_x_2963:
        /* <DEDUP_REMOVED lines=14> */
.L_x_6342:


//--------------------- .text._ZN5flash24flash_fwd_splitkv_kernelI23Flash_fwd_kernel_traitsILi96ELi64ELi128ELi4ELb0ELb0EN7cutlass10bfloat16_tE19Flash_kernel_traitsILi96ELi64ELi128ELi4ES3_EELb1ELb0ELb0ELb0ELb1ELb1ELb1ELb1EEEvNS_16Flash_fwd_paramsE --------------------------
	.section	.text._ZN5flash24flash_fwd_splitkv_kernelI23Flash_fwd_kernel_traitsILi96ELi64ELi128ELi4ELb0ELb0EN7cutlass10bfloat16_tE19Flash_kernel_traitsILi96ELi64ELi128ELi4ES3_EELb1ELb0ELb0ELb0ELb1ELb1ELb1ELb1EEEvNS_16Flash_fwd_paramsE,"ax",@progbits
	.sectioninfo	@"SHI_REGISTERS=254"
	.align	128
        .global         _ZN5flash24flash_fwd_splitkv_kernelI23Flash_fwd_kernel_traitsILi96ELi64ELi128ELi4ELb0ELb0EN7cutlass10bfloat16_tE19Flash_kernel_traitsILi96ELi64ELi128ELi4ES3_EELb1ELb0ELb0ELb0ELb1ELb1ELb1ELb1EEEvNS_16Flash_fwd_paramsE
        .type           _ZN5flash24flash_fwd_splitkv_kernelI23Flash_fwd_kernel_traitsILi96ELi64ELi128ELi4ELb0ELb0EN7cutlass10bfloat16_tE19Flash_kernel_traitsILi96ELi64ELi128ELi4ES3_EELb1ELb0ELb0ELb0ELb1ELb1ELb1ELb1EEEvNS_16Flash_fwd_paramsE,@function
        .size           _ZN5flash24flash_fwd_splitkv_kernelI23Flash_fwd_kernel_traitsILi96ELi64ELi128ELi4ELb0ELb0EN7cutlass10bfloat16_tE19Flash_kernel_traitsILi96ELi64ELi128ELi4ES3_EELb1ELb0ELb0ELb0ELb1ELb1ELb1ELb1EEEvNS_16Flash_fwd_paramsE,(.L_x_6343 - _ZN5flash24flash_fwd_splitkv_kernelI23Flash_fwd_kernel_traitsILi96ELi64ELi128ELi4ELb0ELb0EN7cutlass10bfloat16_tE19Flash_kernel_traitsILi96ELi64ELi128ELi4ES3_EELb1ELb0ELb0ELb0ELb1ELb1ELb1ELb1EEEvNS_16Flash_fwd_paramsE)
        .other          _ZN5flash24flash_fwd_splitkv_kernelI23Flash_fwd_kernel_traitsILi96ELi64ELi128ELi4ELb0ELb0EN7cutlass10bfloat16_tE19Flash_kernel_traitsILi96ELi64ELi128ELi4ES3_EELb1ELb0ELb0ELb0ELb1ELb1ELb1ELb1EEEvNS_16Flash_fwd_paramsE,@"STO_CUDA_ENTRY STV_DEFAULT"
_ZN5flash24flash_fwd_splitkv_kernelI23Flash_fwd_kernel_traitsILi96ELi64ELi128ELi4ELb0ELb0EN7cutlass10bfloat16_tE19Flash_kernel_traitsILi96ELi64ELi128ELi4ES3_EELb1ELb0ELb0ELb0ELb1ELb1ELb1ELb1EEEvNS_16Flash_fwd_paramsE:
.text._ZN5flash24flash_fwd_splitkv_kernelI23Flash_fwd_kernel_traitsILi96ELi64ELi128ELi4ELb0ELb0EN7cutlass10bfloat16_tE19Flash_kernel_traitsILi96ELi64ELi128ELi4ES3_EELb1ELb0ELb0ELb0ELb1ELb1ELb1ELb1EEEvNS_16Flash_fwd_paramsE:
        /* <DEDUP_REMOVED lines=54> */
.L_x_2964:
[----:B-1-34-:R-:W-:Y:S02]  /*0360*/  MOV R75, c[0x0][0x218] ;  /* 0x00008600004b7a02 */ /* 0x01afe40000000f00 */
.L_x_2965:
        /* <DEDUP_REMOVED lines=113> */
.L_x_2966:
        /* <DEDUP_REMOVED lines=93> */
.L_x_2967:
        /* <DEDUP_REMOVED lines=16> */
.L_x_2969:
        /* <DEDUP_REMOVED lines=51> */
.L_x_2968:
        /* <DEDUP_REMOVED lines=247> */
.L_x_3016:
        /* <DEDUP_REMOVED lines=193> */
.L_x_2974:
[----:B------:R-:W-:Y:S05]  /*3000*/  BSYNC B0 ;  /* 0x0000000000007941 */ /* 0x000fea0003800000 */
.L_x_2973:
        /* <DEDUP_REMOVED lines=147> */
.L_x_2976:
[----:B------:R-:W-:Y:S05]  /*3940*/  BSYNC B0 ;  /* 0x0000000000007941 */ /* 0x000fea0003800000 */
.L_x_2975:
        /* <DEDUP_REMOVED lines=155> */
.L_x_2978:
[----:B------:R-:W-:Y:S05]  /*4300*/  BSYNC B0 ;  /* 0x0000000000007941 */ /* 0x000fea0003800000 */
.L_x_2977:
        /* <DEDUP_REMOVED lines=160> */
.L_x_2980:
[----:B------:R-:W-:Y:S05]  /*4d10*/  BSYNC B0 ;  /* 0x0000000000007941 */ /* 0x000fea0003800000 */
.L_x_2979:
        /* <DEDUP_REMOVED lines=8> */
.L_x_2972:
        /* <DEDUP_REMOVED lines=85> */
.L_x_2985:
[----:B------:R-:W-:Y:S05]  /*52f0*/  BSYNC B0 ;  /* 0x0000000000007941 */ /* 0x000fea0003800000 */
.L_x_2984:
        /* <DEDUP_REMOVED lines=86> */
.L_x_2987:
[----:B------:R-:W-:Y:S05]  /*5860*/  BSYNC B0 ;  /* 0x0000000000007941 */ /* 0x000fea0003800000 */
.L_x_2986:
        /* <DEDUP_REMOVED lines=85> */
.L_x_2989:
[----:B------:R-:W-:Y:S05]  /*5dc0*/  BSYNC B0 ;  /* 0x0000000000007941 */ /* 0x000fea0003800000 */
.L_x_2988:
[----:B-----5:R2:W-:Y:S02]  /*5dd0*/  STG.E.128 [R118.64+0x80], R40 ;  /* 0x0000802876007986 */ /* 0x0205e4000c101d06 */
.L_x_2983:
[----:B------:R-:W-:Y:S05]  /*5de0*/  BSYNC B1 ;  /* 0x0000000000017941 */ /* 0x000fea0003800000 */
.L_x_2982:
        /* <DEDUP_REMOVED lines=90> */
.L_x_2993:
[----:B------:R-:W-:Y:S05]  /*6390*/  BSYNC B0 ;  /* 0x0000000000007941 */ /* 0x000fea0003800000 */
.L_x_2992:
        /* <DEDUP_REMOVED lines=91> */
.L_x_2995:
[----:B------:R-:W-:Y:S05]  /*6950*/  BSYNC B0 ;  /* 0x0000000000007941 */ /* 0x000fea0003800000 */
.L_x_2994:
        /* <DEDUP_REMOVED lines=89> */
.L_x_2997:
[----:B------:R-:W-:Y:S05]  /*6ef0*/  BSYNC B0 ;  /* 0x0000000000007941 */ /* 0x000fea0003800000 */
.L_x_2996:
[----:B-----5:R1:W-:Y:S02]  /*6f00*/  STG.E.128 [R172.64+0x80], R40 ;  /* 0x00008028ac007986 */ /* 0x0203e4000c101d06 */
.L_x_2991:
[----:B------:R-:W-:Y:S05]  /*6f10*/  BSYNC B1 ;  /* 0x0000000000017941 */ /* 0x000fea0003800000 */
.L_x_2990:
        /* <DEDUP_REMOVED lines=90> */
.L_x_3001:
[----:B------:R-:W-:Y:S05]  /*74c0*/  BSYNC B0 ;  /* 0x0000000000007941 */ /* 0x000fea0003800000 */
.L_x_3000:
        /* <DEDUP_REMOVED lines=91> */
.L_x_3003:
[----:B------:R-:W-:Y:S05]  /*7a80*/  BSYNC B0 ;  /* 0x0000000000007941 */ /* 0x000fea0003800000 */
.L_x_3002:
        /* <DEDUP_REMOVED lines=91> */
.L_x_3005:
[----:B------:R-:W-:Y:S05]  /*8040*/  BSYNC B0 ;  /* 0x0000000000007941 */ /* 0x000fea0003800000 */
.L_x_3004:
[C---:B-1----:R-:W-:Y:S04]  /*8050*/  LEA R2, P0, R101.reuse, R118, 0x1 ;  /* 0x0000007665027211 */ /* 0x042fe800078008ff */
[----:B------:R-:W-:Y:S05]  /*8060*/  LEA.HI.X R3, R101, R117, R100, 0x1, P0 ;  /* 0x0000007565037211 */ /* 0x000fea00000f0c64 */
[----:B-----5:R1:W-:Y:S04]  /*8070*/  STG.E.128 [R2.64], R40 ;  /* 0x0000002802007986 */ /* 0x0203e8000c101d06 */
.L_x_2999:
[----:B------:R-:W-:Y:S05]  /*8080*/  BSYNC B1 ;  /* 0x0000000000017941 */ /* 0x000fea0003800000 */
.L_x_2998:
        /* <DEDUP_REMOVED lines=93> */
.L_x_3009:
[----:B------:R-:W-:Y:S05]  /*8660*/  BSYNC B0 ;  /* 0x0000000000007941 */ /* 0x000fea0003800000 */
.L_x_3008:
        /* <DEDUP_REMOVED lines=93> */
.L_x_3011:
[----:B------:R-:W-:Y:S05]  /*8c40*/  BSYNC B0 ;  /* 0x0000000000007941 */ /* 0x000fea0003800000 */
.L_x_3010:
        /* <DEDUP_REMOVED lines=92> */
.L_x_3013:
[----:B------:R-:W-:Y:S05]  /*9210*/  BSYNC B0 ;  /* 0x0000000000007941 */ /* 0x000fea0003800000 */
.L_x_3012:
[C---:B-1----:R-:W-:Y:S04]  /*9220*/  LEA R2, P0, R109.reuse, R118, 0x1 ;  /* 0x000000766d027211 */ /* 0x042fe800078008ff */
[----:B------:R-:W-:Y:S05]  /*9230*/  LEA.HI.X R3, R109, R117, R108, 0x1, P0 ;  /* 0x000000756d037211 */ /* 0x000fea00000f0c6c */
[----:B-----5:R1:W-:Y:S04]  /*9240*/  STG.E.128 [R2.64], R8 ;  /* 0x0000000802007986 */ /* 0x0203e8000c101d06 */
.L_x_3007:
[----:B------:R-:W-:Y:S05]  /*9250*/  BSYNC B1 ;  /* 0x0000000000017941 */ /* 0x000fea0003800000 */
.L_x_3006:
        /* <DEDUP_REMOVED lines=8> */
.L_x_2971:
        /* <DEDUP_REMOVED lines=42> */
.L_x_2981:
        /* <DEDUP_REMOVED lines=80> */
.L_x_3014:
        /* <DEDUP_REMOVED lines=9> */
.L_x_3015:
[----:B------:R-:W-:Y:S04]  /*9b10*/  IADD3 R13, R13, -0x1, RZ ;  /* 0xffffffff0d0d7810 */ /* 0x000fe80007ffe0ff */
[----:B------:R-:W-:Y:S11]  /*9b20*/  ISETP.GT.AND P0, PT, R13, R88, PT ;  /* 0x000000580d00720c */ /* 0x000ff60003f04270 */
[----:B------:R-:W-:Y:S02]  /*9b30*/  @!UPT UIADD3 URZ, URZ, URZ, URZ ;  /* 0x0000003f3f3ff290 */ /* 0x000fe4000fffe03f */
[----:B------:R-:W-:-:S05]  /*9b40*/  @P0 BRA `(.L_x_3016) ;  /* 0xffff88a000000947 */ /* 0x000fca000383ffff */
.L_x_2970:
        /* <DEDUP_REMOVED lines=82> */
.L_x_3023:
[----:B------:R-:W-:Y:S05]  /*a070*/  BSYNC B0 ;  /* 0x0000000000007941 */ /* 0x000fea0003800000 */
.L_x_3022:
        /* <DEDUP_REMOVED lines=45> */
.L_x_3025:
[----:B------:R-:W-:Y:S05]  /*a350*/  BSYNC B0 ;  /* 0x0000000000007941 */ /* 0x000fea0003800000 */
.L_x_3024:
        /* <DEDUP_REMOVED lines=44> */
.L_x_3027:
[----:B------:R-:W-:Y:S05]  /*a620*/  BSYNC B0 ;  /* 0x0000000000007941 */ /* 0x000fea0003800000 */
.L_x_3026:
[----:B-----5:R4:W-:Y:S02]  /*a630*/  STS.128 [R150+0x2000], R8 ;  /* 0x0020000896007388 */ /* 0x0209e40000000c00 */
.L_x_3021:
[----:B------:R-:W-:Y:S05]  /*a640*/  BSYNC B1 ;  /* 0x0000000000017941 */ /* 0x000fea0003800000 */
.L_x_3020:
        /* <DEDUP_REMOVED lines=54> */
.L_x_3030:
[----:B------:R-:W-:Y:S05]  /*a9b0*/  BSYNC B0 ;  /* 0x0000000000007941 */ /* 0x000fea0003800000 */
.L_x_3029:
        /* <DEDUP_REMOVED lines=44> */
.L_x_3032:
[----:B------:R-:W-:Y:S05]  /*ac80*/  BSYNC B0 ;  /* 0x0000000000007941 */ /* 0x000fea0003800000 */
.L_x_3031:
        /* <DEDUP_REMOVED lines=44> */
.L_x_3034:
[----:B------:R-:W-:Y:S05]  /*af50*/  BSYNC B0 ;  /* 0x0000000000007941 */ /* 0x000fea0003800000 */
.L_x_3033:
[----:B-----5:R3:W-:Y:S01]  /*af60*/  STS.128 [R150+0x2800], R24 ;  /* 0x0028001896007388 */ /* 0x0207e20000000c00 */
[----:B------:R-:W-:Y:S05]  /*af70*/  BRA `(.L_x_3028) ;  /* 0x000023b000007947 */ /* 0x000fea0003800000 */
.L_x_3019:
        /* <DEDUP_REMOVED lines=89> */
.L_x_3038:
[----:B------:R-:W-:Y:S05]  /*b510*/  BSYNC B0 ;  /* 0x0000000000007941 */ /* 0x000fea0003800000 */
.L_x_3037:
        /* <DEDUP_REMOVED lines=91> */
.L_x_3040:
[----:B------:R-:W-:Y:S05]  /*bad0*/  BSYNC B0 ;  /* 0x0000000000007941 */ /* 0x000fea0003800000 */
.L_x_3039:
        /* <DEDUP_REMOVED lines=88> */
.L_x_3042:
[----:B------:R-:W-:Y:S05]  /*c060*/  BSYNC B0 ;  /* 0x0000000000007941 */ /* 0x000fea0003800000 */
.L_x_3041:
[----:B-----5:R3:W-:Y:S02]  /*c070*/  STS.128 [R150+0x2000], R20 ;  /* 0x0020001496007388 */ /* 0x0207e40000000c00 */
.L_x_3036:
[----:B------:R-:W-:Y:S05]  /*c080*/  BSYNC B1 ;  /* 0x0000000000017941 */ /* 0x000fea0003800000 */
.L_x_3035:
        /* <DEDUP_REMOVED lines=94> */
.L_x_3044:
[----:B------:R-:W-:Y:S05]  /*c670*/  BSYNC B0 ;  /* 0x0000000000007941 */ /* 0x000fea0003800000 */
.L_x_3043:
        /* <DEDUP_REMOVED lines=90> */
.L_x_3046:
[----:B------:R-:W-:Y:S05]  /*cc20*/  BSYNC B0 ;  /* 0x0000000000007941 */ /* 0x000fea0003800000 */
.L_x_3045:
        /* <DEDUP_REMOVED lines=90> */
.L_x_3048:
[----:B------:R-:W-:Y:S05]  /*d1d0*/  BSYNC B0 ;  /* 0x0000000000007941 */ /* 0x000fea0003800000 */
.L_x_3047:
[----:B-----5:R4:W-:Y:S01]  /*d1e0*/  STS.128 [R150+0x2800], R4 ;  /* 0x0028000496007388 */ /* 0x0209e20000000c00 */
[----:B------:R-:W-:Y:S05]  /*d1f0*/  BRA `(.L_x_3028) ;  /* 0x0000013000007947 */ /* 0x000fea0003800000 */
.L_x_3018:
        /* <DEDUP_REMOVED lines=19> */
.L_x_3028:
[----:B------:R-:W-:Y:S05]  /*d330*/  BSYNC B2 ;  /* 0x0000000000027941 */ /* 0x000fea0003800000 */
.L_x_3017:
[----:B------:R-:W-:Y:S01]  /*d340*/  IADD3 R159, R55, -0x1, RZ ;  /* 0xffffffff379f7810 */ /* 0x000fe20007ffe0ff */
[----:B------:R-:W-:Y:S01]  /*d350*/  IMAD.SHL.U32 R146, R71, 0x8, RZ ;  /* 0x0000000847927824 */ /* 0x000fe200078e00ff */
[----:B-1--4-:R-:W-:Y:S01]  /*d360*/  IADD3 R4, R156, 0x40, RZ ;  /* 0x000000409c047810 */ /* 0x012fe20007ffe0ff */
[----:B------:R-:W-:Y:S01]  /*d370*/  IMAD.SHL.U32 R70, R70, 0x40, RZ ;  /* 0x0000004046467824 */ /* 0x000fe200078e00ff */
[----:B------:R-:W-:Y:S01]  /*d380*/  IADD3 R0, R156, 0x60, RZ ;  /* 0x000000609c007810 */ /* 0x000fe20007ffe0ff */
[----:B------:R-:W-:Y:S01]  /*d390*/  IMAD.SHL.U32 R49, R159, 0x80, RZ ;  /* 0x000000809f317824 */ /* 0x000fe200078e00ff */
[----:B------:R-:W-:Y:S01]  /*d3a0*/  LOP3.LUT R73, R73, 0x7fffffe, RZ, 0xc0, !PT ;  /* 0x07fffffe49497812 */ /* 0x000fe200078ec0ff */
[----:B------:R-:W-:Y:S01]  /*d3b0*/  IMAD.SHL.U32 R164, R63, 0x2, RZ ;  /* 0x000000023fa47824 */ /* 0x000fe200078e00ff */
[----:B------:R-:W-:Y:S01]  /*d3c0*/  LEA R154, P3, R162, c[0x0][0x168], 0x1 ;  /* 0x00005a00a29a7a11 */ /* 0x000fe200078608ff */
[----:B------:R-:W-:Y:S01]  /*d3d0*/  IMAD.IADD R3, R64, 0x1, -R49 ;  /* 0x0000000140037824 */ /* 0x000fe200078e0a31 */
[----:B------:R-:W-:Y:S01]  /*d3e0*/  SHF.R.S32.HI R5, RZ, 0x1f, R72 ;  /* 0x0000001fff057819 */ /* 0x000fe20000011448 */
[----:B------:R-:W-:Y:S01]  /*d3f0*/  IMAD.IADD R2, R72, 0x1, -R73 ;  /* 0x0000000148027824 */ /* 0x000fe200078e0a49 */
[----:B------:R-:W-:-:S02]  /*d400*/  LEA.HI.X R155, R162, c[0x0][0x16c], R60, 0x1, P3 ;  /* 0x00005b00a29b7a11 */ /* 0x000fc400018f0c3c */
[-C--:B------:R-:W-:Y:S02]  /*d410*/  ISETP.GE.AND P0, PT, R4, R3.reuse, PT ;  /* 0x000000030400720c */ /* 0x080fe40003f06270 */
[-C--:B------:R-:W-:Y:S02]  /*d420*/  ISETP.GE.AND P5, PT, R16, R3.reuse, PT ;  /* 0x000000031000720c */ /* 0x080fe40003fa6270 */
[-C--:B------:R-:W-:Y:S02]  /*d430*/  ISETP.GE.AND P1, PT, R156, R3.reuse, PT ;  /* 0x000000039c00720c */ /* 0x080fe40003f26270 */
[----:B------:R-:W-:Y:S02]  /*d440*/  ISETP.GE.AND P6, PT, R0, R3, PT ;  /* 0x000000030000720c */ /* 0x000fe40003fc6270 */
[----:B------:R-:W-:Y:S02]  /*d450*/  LEA.HI R72, R5, R72, RZ, 0x3 ;  /* 0x0000004805487211 */ /* 0x000fe400078f18ff */
[----:B------:R-:W-:-:S02]  /*d460*/  SHF.R.S32.HI R50, RZ, 0x1f, R63 ;  /* 0x0000001fff327819 */ /* 0x000fc4000001143f */
        /* <DEDUP_REMOVED lines=29> */
[----:B------:R-:W-:Y:S01]  /*d640*/  SHF.R.S32.HI R0, RZ, 0x4, R6 ;  /* 0x00000004ff007819 */ /* 0x000fe20000011406 */
[----:B------:R5:W-:Y:S01]  /*d650*/  @!P0 LDGSTS.E.BYPASS.LTC128B.128 [R150+0x4000], [R10.64] ;  /* 0x040000000a968fae */ /* 0x000be2000b901d46 */
[----:B------:R-:W-:Y:S02]  /*d660*/  ISETP.GE.AND P5, PT, R156, R3, PT ;  /* 0x000000039c00720c */ /* 0x000fe40003fa6270 */
[----:B------:R-:W-:Y:S01]  /*d670*/  LOP3.LUT R5, R5, 0xc0, RZ, 0xc0, !PT ;  /* 0x000000c005057812 */ /* 0x000fe200078ec0ff */
[----:B------:R5:W-:Y:S01]  /*d680*/  @!P0 LDGSTS.E.BYPASS.LTC128B.128 [R150+0x6000], [R10.64+0x40] ;  /* 0x060000400a968fae */ /* 0x000be2000b901d46 */
[----:B------:R-:W-:Y:S01]  /*d690*/  @!P3 IMAD.MOV.U32 R8, RZ, RZ, c[0x0][0x1a0] ;  /* 0x00006800ff08b624 */ /* 0x000fe200078e00ff */
[----:B------:R-:W-:Y:S01]  /*d6a0*/  LEA.HI R50, R50, R63, RZ, 0x5 ;  /* 0x0000003f32327211 */ /* 0x000fe200078f28ff */
[----:B------:R-:W-:Y:S01]  /*d6b0*/  @!P3 IMAD.MOV.U32 R9, RZ, RZ, c[0x0][0x1a4] ;  /* 0x00006900ff09b624 */ /* 0x000fe200078e00ff */
        /* <DEDUP_REMOVED lines=9> */
[----:B------:R-:W-:Y:S01]  /*d750*/  @!P4 LEA R4, P0, R67, R156, 0x1 ;  /* 0x0000009c4304c211 */ /* 0x000fe200078008ff */
[----:B------:R-:W-:Y:S01]  /*d760*/  @!P1 IMAD R3, R3, 0xc0, RZ ;  /* 0x000000c003039824 */ /* 0x000fe200078e02ff */
[----:B------:R-:W-:Y:S01]  /*d770*/  LOP3.LUT R146, R146, R5, RZ, 0x3c, !PT ;  /* 0x0000000592927212 */ /* 0x000fe200078e3cff */
[----:B------:R2:W-:Y:S01]  /*d780*/  @!P6 LDGSTS.E.BYPASS.LTC128B.128 [R150+0x8800], [R14.64+0x80] ;  /* 0x088000800e96efae */ /* 0x0005e2000b901d46 */
[----:B------:R-:W-:Y:S01]  /*d790*/  @!P4 LEA.HI.X R5, R67, R157, R68, 0x1, P0 ;  /* 0x0000009d4305c211 */ /* 0x000fe200000f0c44 */
[----:B----4-:R-:W-:-:S02]  /*d7a0*/  @!P1 IMAD.MOV.U32 R12, RZ, RZ, R156 ;  /* 0x000000ffff0c9224 */ /* 0x010fc400078e009c */
[----:B------:R-:W0:Y:S01]  /*d7b0*/  LDGDEPBAR ;  /* 0x00000000000079af */ /* 0x000e220000000000 */
[----:B------:R-:W-:Y:S01]  /*d7c0*/  @!P1 IMAD.MOV.U32 R13, RZ, RZ, R157 ;  /* 0x000000ffff0d9224 */ /* 0x000fe200078e009d */
[C---:B------:R-:W-:Y:S02]  /*d7d0*/  @!P3 LEA R6, P0, R8.reuse, R156, 0x7 ;  /* 0x0000009c0806b211 */ /* 0x040fe400078038ff */
[----:B------:R-:W-:Y:S01]  /*d7e0*/  SHF.R.S32.HI R48, RZ, 0x5, R50 ;  /* 0x00000005ff307819 */ /* 0x000fe20000011432 */
[----:B------:R-:W-:Y:S01]  /*d7f0*/  @!P1 IMAD.WIDE.U32 R12, R7, 0xc0, R12 ;  /* 0x000000c0070c9825 */ /* 0x000fe200078e000c */
[----:B------:R-:W-:Y:S02]  /*d800*/  @!P3 LEA.HI.X R7, R8, R157, R9, 0x7, P0 ;  /* 0x0000009d0807b211 */ /* 0x000fe400000f3c09 */
[----:B------:R-:W-:Y:S01]  /*d810*/  LOP3.LUT R53, R53, 0xffffff00, RZ, 0xc0, !PT ;  /* 0xffffff0035357812 */ /* 0x000fe200078ec0ff */
[----:B------:R-:W-:Y:S01]  /*d820*/  @!P5 IMAD.MOV.U32 R8, RZ, RZ, R156 ;  /* 0x000000ffff08d224 */ /* 0x000fe200078e009c */
[----:B------:R-:W-:Y:S01]  /*d830*/  LOP3.LUT P0, RZ, R65, 0x2, RZ, 0xc0, !PT ;  /* 0x0000000241ff7812 */ /* 0x000fe2000780c0ff */
[----:B------:R-:W-:Y:S01]  /*d840*/  @!P1 IMAD.IADD R13, R13, 0x1, R3 ;  /* 0x000000010d0d9824 */ /* 0x000fe200078e0203 */
[----:B-----5:R-:W-:Y:S01]  /*d850*/  LEA.HI R11, R0, R0, RZ, 0x1 ;  /* 0x00000000000b7211 */ /* 0x020fe200078f08ff */
[--C-:B------:R-:W-:Y:S01]  /*d860*/  IMAD R147, R48, 0x200, R53.reuse ;  /* 0x0000020030937824 */ /* 0x100fe200078e0235 */
[----:B------:R-:W-:Y:S01]  /*d870*/  SHF.R.U32.HI R3, RZ, 0x3, R70 ;  /* 0x00000003ff037819 */ /* 0x000fe20000011646 */
[C---:B------:R-:W-:Y:S01]  /*d880*/  IMAD R53, R2.reuse, 0x20, R53 ;  /* 0x0000002002357824 */ /* 0x040fe200078e0235 */
[----:B------:R-:W-:Y:S01]  /*d890*/  LOP3.LUT R11, R11, 0xfffffffe, RZ, 0xc0, !PT ;  /* 0xfffffffe0b0b7812 */ /* 0x000fe200078ec0ff */
[----:B------:R-:W-:Y:S01]  /*d8a0*/  IMAD R147, R2, 0x20, R147 ;  /* 0x0000002002937824 */ /* 0x000fe200078e0293 */
[----:B------:R-:W-:-:S03]  /*d8b0*/  LOP3.LUT R50, R50, 0xffffffe0, RZ, 0xc0, !PT ;  /* 0xffffffe032327812 */ /* 0x000fc600078ec0ff */
        /* <DEDUP_REMOVED lines=11> */
[C---:B------:R-:W-:Y:S01]  /*d970*/  IMAD.IADD R147, R0.reuse, 0x1, R147 ;  /* 0x0000000100937824 */ /* 0x040fe200078e0293 */
[----:B------:R-:W-:Y:S01]  /*d980*/  SEL R3, R3, 0xffffffe0, !P0 ;  /* 0xffffffe003037807 */ /* 0x000fe20004000000 */
[----:B------:R-:W-:-:S02]  /*d990*/  IMAD.IADD R144, R0, 0x1, R53 ;  /* 0x0000000100907824 */ /* 0x000fc400078e0235 */
[----:B------:R-:W-:Y:S02]  /*d9a0*/  IMAD.SHL.U32 R147, R147, 0x2, RZ ;  /* 0x0000000293937824 */ /* 0x000fe400078e00ff */
[----:B--2---:R-:W-:Y:S02]  /*d9b0*/  IMAD.IADD R118, R146, 0x1, R3 ;  /* 0x0000000192767824 */ /* 0x004fe400078e0203 */
[----:B------:R-:W-:Y:S01]  /*d9c0*/  IMAD R145, R51, 0x2, R147 ;  /* 0x0000000233917824 */ /* 0x000fe200078e0293 */
[----:B------:R-:W-:Y:S01]  /*d9d0*/  @P5 STS [R150+0x9000], RZ ;  /* 0x009000ff96005388 */ /* 0x000fe20000000800 */
[----:B------:R-:W-:-:S03]  /*d9e0*/  IMAD.IADD R3, R63, 0x1, -R50 ;  /* 0x000000013f037824 */ /* 0x000fc600078e0a32 */
[----:B------:R-:W-:Y:S02]  /*d9f0*/  @P5 STS [R150+0x9004], RZ ;  /* 0x009004ff96005388 */ /* 0x000fe40000000800 */
[----:B------:R-:W-:Y:S02]  /*da00*/  SHF.R.S32.HI R158, RZ, 0x1f, R3 ;  /* 0x0000001fff9e7819 */ /* 0x000fe40000011403 */
[----:B------:R-:W-:Y:S02]  /*da10*/  @P5 STS.64 [R150+0x9008], RZ ;  /* 0x009008ff96005388 */ /* 0x000fe40000000a00 */
[----:B------:R-:W-:Y:S01]  /*da20*/  LEA.HI R158, R158, R3, RZ, 0x2 ;  /* 0x000000039e9e7211 */ /* 0x000fe200078f10ff */
[----:B------:R-:W-:Y:S01]  /*da30*/  IMAD R3, R48, 0x10, R66 ;  /* 0x0000001030037824 */ /* 0x000fe200078e0242 */
[----:B------:R-:W-:Y:S02]  /*da40*/  @P5 STS.128 [R150+0xb000], RZ ;  /* 0x00b000ff96005388 */ /* 0x000fe40000000c00 */
[----:B------:R-:W-:-:S02]  /*da50*/  SHF.R.S32.HI R158, RZ, 0x2, R158 ;  /* 0x00000002ff9e7819 */ /* 0x000fc4000001149e */
[----:B------:R-:W-:Y:S02]  /*da60*/  @P5 STS.128 [R150+0xd000], RZ ;  /* 0x00d000ff96005388 */ /* 0x000fe40000000c00 */
[----:B------:R-:W-:Y:S02]  /*da70*/  IADD3 R3, R3, 0x1, R158 ;  /* 0x0000000103037810 */ /* 0x000fe40007ffe09e */
[----:B------:R-:W-:Y:S01]  /*da80*/  @!PT LDS RZ, [RZ] ;  /* 0x00000000fffff984 */ /* 0x000fe20000000800 */
[----:B------:R-:W-:Y:S01]  /*da90*/  @!PT LDS RZ, [RZ] ;  /* 0x00000000fffff984 */ /* 0x000fe20000000800 */
[----:B------:R-:W-:Y:S01]  /*daa0*/  @!PT LDS RZ, [RZ] ;  /* 0x00000000fffff984 */ /* 0x000fe20000000800 */
[----:B------:R2:W-:Y:S02]  /*dab0*/  @!P5 LDGSTS.E.BYPASS.LTC128B.128 [R150+0x9000], [R8.64] ;  /* 0x090000000896dfae */ /* 0x0005e4000b901d46 */
[----:B------:R-:W-:Y:S02]  /*dac0*/  IADD3 R3, R64, R3, -R149 ;  /* 0x0000000340037210 */ /* 0x000fe40007ffe895 */
[----:B------:R2:W-:Y:S02]  /*dad0*/  @!P5 LDGSTS.E.BYPASS.LTC128B.128 [R150+0xb000], [R8.64+0x40] ;  /* 0x0b0000400896dfae */ /* 0x0005e4000b901d46 */
[----:B------:R-:W-:-:S02]  /*dae0*/  IADD3 R3, R3, c[0x0][0x2e8], RZ ;  /* 0x0000ba0003037a10 */ /* 0x000fc40007ffe0ff */
[----:B------:R2:W-:Y:S02]  /*daf0*/  @!P5 LDGSTS.E.BYPASS.LTC128B.128 [R150+0xd000], [R8.64+0x80] ;  /* 0x0d0000800896dfae */ /* 0x0005e4000b901d46 */
[C---:B------:R-:W-:Y:S02]  /*db00*/  IADD3 R117, R3.reuse, 0x8, RZ ;  /* 0x0000000803757810 */ /* 0x040fe40007ffe0ff */
[----:B------:R-:W-:Y:S01]  /*db10*/  @P4 STS.128 [R150+0x9800], RZ ;  /* 0x009800ff96004388 */ /* 0x000fe20000000c00 */
[-C--:B------:R-:W-:Y:S02]  /*db20*/  IMNMX R3, R3, R64.reuse, PT ;  /* 0x0000004003037217 */ /* 0x080fe40003800200 */
[----:B------:R-:W-:Y:S01]  /*db30*/  IMNMX R117, R117, R64, PT ;  /* 0x0000004075757217 */ /* 0x000fe20003800200 */
        /* <DEDUP_REMOVED lines=27> */
[----:B------:R-:W3:Y:S04]  /*dcf0*/  LDSM.16.M88.4 R28, [R146+0x3000] ;  /* 0x00300000921c783b */ /* 0x000ee80000000200 */
[----:B------:R-:W1:Y:S04]  /*dd00*/  LDSM.16.M88.4 R88, [R146+0x3800] ;  /* 0x003800009258783b */ /* 0x000e680000000200 */
[----:B------:R-:W1:Y:S04]  /*dd10*/  LDSM.16.M88.4 R96, [R146+0x3400] ;  /* 0x003400009260783b */ /* 0x000e680000000200 */
[----:B------:R-:W1:Y:S04]  /*dd20*/  LDSM.16.M88.4 R80, [R146+0x3c00] ;  /* 0x003c00009250783b */ /* 0x000e680000000200 */
[----:B------:R-:W1:Y:S04]  /*dd30*/  LDSM.16.M88.4 R72, [R146+0x4000] ;  /* 0x004000009248783b */ /* 0x000e680000000200 */
[----:B------:R-:W1:Y:S04]  /*dd40*/  LDSM.16.M88.4 R56, [R146+0x4400] ;  /* 0x004400009238783b */ /* 0x000e680000000200 */
[----:B------:R-:W1:Y:S04]  /*dd50*/  LDSM.16.M88.4 R40, [R146+0x4800] ;  /* 0x004800009228783b */ /* 0x000e680000000200 */
[----:B--2---:R-:W2:Y:S04]  /*dd60*/  LDSM.16.M88.4 R8, [R146+0x4c00] ;  /* 0x004c00009208783b */ /* 0x004ea80000000200 */
[----:B------:R-:W-:Y:S04]  /*dd70*/  LDSM.16.M88.4 R128, [R145] ;  /* 0x000000009180783b */ /* 0x000fe80000000200 */
[----:B------:R-:W2:Y:S04]  /*dd80*/  LDSM.16.M88.4 R104, [R118+0x3000] ;  /* 0x003000007668783b */ /* 0x000ea80000000200 */
[----:B-----5:R-:W5:Y:S01]  /*dd90*/  LDSM.16.M88.4 R12, [R118+0x3800] ;  /* 0x00380000760c783b */ /* 0x020f620000000200 */
[C---:B---3--:R-:W-:Y:S03]  /*dda0*/  HMMA.16816.F32.BF16 R20, R124.reuse, R28, RZ ;  /* 0x0000001c7c14723c */ /* 0x048fe600000418ff */
[----:B----4-:R-:W3:Y:S04]  /*ddb0*/  LDSM.16.M88.4 R4, [R118+0x3c00] ;  /* 0x003c00007604783b */ /* 0x010ee80000000200 */
[----:B------:R-:W-:Y:S01]  /*ddc0*/  LDSM.16.M88.4 R120, [R147+0x1000] ;  /* 0x001000009378783b */ /* 0x000fe20000000200 */
[C---:B------:R-:W-:Y:S03]  /*ddd0*/  HMMA.16816.F32.BF16 R28, R124.reuse, R30, RZ ;  /* 0x0000001e7c1c723c */ /* 0x040fe600000418ff */
[----:B------:R-:W4:Y:S04]  /*dde0*/  LDSM.16.M88.4 R16, [R146+0x5000] ;  /* 0x005000009210783b */ /* 0x000f280000000200 */
        /* <DEDUP_REMOVED lines=21> */
[----:B------:R-:W1:Y:S07]  /*df40*/  LDSM.16.M88.4 R8, [R118+0x4400] ;  /* 0x004400007608783b */ /* 0x000e6e0000000200 */
[C---:B------:R-:W-:Y:S08]  /*df50*/  HMMA.16816.F32.BF16 R28, R128.reuse, R106, R28 ;  /* 0x0000006a801c723c */ /* 0x040ff0000004181c */
[C---:B------:R-:W-:Y:S01]  /*df60*/  HMMA.16816.F32.BF16 R20, R128.reuse, R104, R20 ;  /* 0x000000688014723c */ /* 0x040fe20000041814 */
[----:B------:R-:W-:Y:S07]  /*df70*/  LDSM.16.M88.4 R104, [R146+0x5c00] ;  /* 0x005c00009268783b */ /* 0x000fee0000000200 */
[C---:B-----5:R-:W-:Y:S08]  /*df80*/  HMMA.16816.F32.BF16 R92, R128.reuse, R12, R92 ;  /* 0x0000000c805c723c */ /* 0x060ff0000004185c */
[C---:B------:R-:W-:Y:S01]  /*df90*/  HMMA.16816.F32.BF16 R88, R128.reuse, R14, R88 ;  /* 0x0000000e8058723c */ /* 0x040fe20000041858 */
[----:B------:R-:W2:Y:S07]  /*dfa0*/  LDSM.16.M88.4 R12, [R145+0x1000] ;  /* 0x00100000910c783b */ /* 0x000eae0000000200 */
[C---:B---3--:R-:W-:Y:S08]  /*dfb0*/  HMMA.16816.F32.BF16 R84, R128.reuse, R4, R84 ;  /* 0x000000048054723c */ /* 0x048ff00000041854 */
[----:B------:R-:W-:Y:S01]  /*dfc0*/  HMMA.16816.F32.BF16 R80, R128, R6, R80 ;  /* 0x000000068050723c */ /* 0x000fe20000041850 */
[----:B------:R-:W3:Y:S07]  /*dfd0*/  LDSM.16.M88.4 R4, [R118+0x4800] ;  /* 0x004800007604783b */ /* 0x000eee0000000200 */
[C---:B----4-:R-:W-:Y:S08]  /*dfe0*/  HMMA.16816.F32.BF16 R28, R120.reuse, R18, R28 ;  /* 0x00000012781c723c */ /* 0x050ff0000004181c */
[----:B------:R-:W-:Y:S01]  /*dff0*/  HMMA.16816.F32.BF16 R20, R120, R16, R20 ;  /* 0x000000107814723c */ /* 0x000fe20000041814 */
[----:B------:R-:W-:Y:S07]  /*e000*/  LDSM.16.M88.4 R16, [R118+0x7000] ;  /* 0x007000007610783b */ /* 0x000fee0000000200 */
[C---:B------:R-:W-:Y:S08]  /*e010*/  HMMA.16816.F32.BF16 R76, R128.reuse, R24, R76 ;  /* 0x00000018804c723c */ /* 0x040ff0000004184c */
[C---:B------:R-:W-:Y:S01]  /*e020*/  HMMA.16816.F32.BF16 R72, R128.reuse, R26, R72 ;  /* 0x0000001a8048723c */ /* 0x040fe20000041848 */
[----:B------:R-:W-:Y:S07]  /*e030*/  LDSM.16.M88.4 R24, [R146+0x7000] ;  /* 0x007000009218783b */ /* 0x000fee0000000200 */
[C---:B-1----:R-:W-:Y:S08]  /*e040*/  HMMA.16816.F32.BF16 R68, R128.reuse, R8, R68 ;  /* 0x000000088044723c */ /* 0x042ff00000041844 */
[----:B------:R-:W-:Y:S01]  /*e050*/  HMMA.16816.F32.BF16 R56, R128, R10, R56 ;  /* 0x0000000a8038723c */ /* 0x000fe20000041838 */
[----:B------:R-:W1:Y:S07]  /*e060*/  LDSM.16.M88.4 R8, [R147+0x2000] ;  /* 0x002000009308783b */ /* 0x000e6e0000000200 */
[----:B--2---:R-:W-:Y:S08]  /*e070*/  HMMA.16816.F32.BF16 R28, R12, R138, R28 ;  /* 0x0000008a0c1c723c */ /* 0x004ff0000004181c */
[C---:B------:R-:W-:Y:S08]  /*e080*/  HMMA.16816.F32.BF16 R100, R128.reuse, R32, R100 ;  /* 0x000000208064723c */ /* 0x040ff00000041864 */
[----:B------:R-:W-:Y:S01]  /*e090*/  HMMA.16816.F32.BF16 R96, R128, R34, R96 ;  /* 0x000000228060723c */ /* 0x000fe20000041860 */
[----:B------:R-:W-:Y:S07]  /*e0a0*/  LDSM.16.M88.4 R32, [R118+0x5400] ;  /* 0x005400007620783b */ /* 0x000fee0000000200 */
[----:B------:R-:W-:Y:S08]  /*e0b0*/  HMMA.16816.F32.BF16 R20, R12, R136, R20 ;  /* 0x000000880c14723c */ /* 0x000ff00000041814 */
[C---:B---3--:R-:W-:Y:S08]  /*e0c0*/  HMMA.16816.F32.BF16 R44, R128.reuse, R4, R44 ;  /* 0x00000004802c723c */ /* 0x048ff0000004182c */
[----:B------:R-:W-:Y:S01]  /*e0d0*/  HMMA.16816.F32.BF16 R40, R128, R6, R40 ;  /* 0x000000068028723c */ /* 0x000fe20000041828 */
[----:B------:R-:W2:Y:S07]  /*e0e0*/  LDSM.16.M88.4 R4, [R145+0x2000] ;  /* 0x002000009104783b */ /* 0x000eae0000000200 */
[----:B-1----:R-:W-:Y:S08]  /*e0f0*/  HMMA.16816.F32.BF16 R28, R8, R26, R28 ;  /* 0x0000001a081c723c */ /* 0x002ff0000004181c */
[C---:B------:R-:W-:Y:S08]  /*e100*/  HMMA.16816.F32.BF16 R100, R120.reuse, R112, R100 ;  /* 0x000000707864723c */ /* 0x040ff00000041864 */
[----:B------:R-:W-:Y:S01]  /*e110*/  HMMA.16816.F32.BF16 R112, R120, R114, R96 ;  /* 0x000000727870723c */ /* 0x000fe20000041860 */
[----:B------:R-:W-:Y:S07]  /*e120*/  LDSM.16.M88.4 R96, [R146+0x7400] ;  /* 0x007400009260783b */ /* 0x000fee0000000200 */
[----:B------:R-:W-:Y:S01]  /*e130*/  HMMA.16816.F32.BF16 R20, R8, R24, R20 ;  /* 0x000000180814723c */ /* 0x000fe20000041814 */
[----:B------:R-:W-:Y:S07]  /*e140*/  LDSM.16.M88.4 R24, [R146+0x6400] ;  /* 0x006400009218783b */ /* 0x000fee0000000200 */
[C---:B------:R-:W-:Y:S08]  /*e150*/  HMMA.16816.F32.BF16 R92, R120.reuse, R108, R92 ;  /* 0x0000006c785c723c */ /* 0x040ff0000004185c */
[----:B------:R-:W-:Y:S01]  /*e160*/  HMMA.16816.F32.BF16 R88, R120, R110, R88 ;  /* 0x0000006e7858723c */ /* 0x000fe20000041858 */
[----:B------:R-:W1:Y:S07]  /*e170*/  LDSM.16.M88.4 R108, [R118+0x5800] ;  /* 0x00580000766c783b */ /* 0x000e6e0000000200 */
[----:B--2---:R-:W-:Y:S08]  /*e180*/  HMMA.16816.F32.BF16 R28, R4, R18, R28 ;  /* 0x00000012041c723c */ /* 0x004ff0000004181c */
[C---:B------:R-:W-:Y:S08]  /*e190*/  HMMA.16816.F32.BF16 R100, R12.reuse, R32, R100 ;  /* 0x000000200c64723c */ /* 0x040ff00000041864 */
[----:B------:R-:W-:Y:S01]  /*e1a0*/  HMMA.16816.F32.BF16 R112, R12, R34, R112 ;  /* 0x000000220c70723c */ /* 0x000fe20000041870 */
[----:B------:R-:W-:Y:S07]  /*e1b0*/  LDSM.16.M88.4 R32, [R118+0x5c00] ;  /* 0x005c00007620783b */ /* 0x000fee0000000200 */
[----:B------:R-:W-:Y:S01]  /*e1c0*/  HMMA.16816.F32.BF16 R20, R4, R16, R20 ;  /* 0x000000100414723c */ /* 0x000fe20000041814 */
[----:B------:R-:W2:Y:S01]  /*e1d0*/  LDSM.16.M88.4 R16, [R146+0x7800] ;  /* 0x007800009210783b */ /* 0x000ea20000000200 */
[----:B------:R-:W-:-:S02]  /*e1e0*/  FMUL.FTZ R28, R28, c[0x0][0x2ec] ;  /* 0x0000bb001c1c7a20 */ /* 0x000fc40000410000 */
[----:B------:R-:W-:-:S04]  /*e1f0*/  FMUL.FTZ R29, R29, c[0x0][0x2ec] ;  /* 0x0000bb001d1d7a20 */ /* 0x000fc80000410000 */
[C---:B------:R-:W-:Y:S08]  /*e200*/  HMMA.16816.F32.BF16 R84, R120.reuse, R104, R84 ;  /* 0x000000687854723c */ /* 0x040ff00000041854 */
[----:B------:R-:W-:Y:S01]  /*e210*/  HMMA.16816.F32.BF16 R104, R120, R106, R80 ;  /* 0x0000006a7868723c */ /* 0x000fe20000041850 */
[----:B------:R-:W-:Y:S07]  /*e220*/  LDSM.16.M88.4 R80, [R118+0x7400] ;  /* 0x007400007650783b */ /* 0x000fee0000000200 */
[----:B-1----:R-:W-:Y:S01]  /*e230*/  HMMA.16816.F32.BF16 R92, R12, R108, R92 ;  /* 0x0000006c0c5c723c */ /* 0x002fe2000004185c */
[----:B------:R-:W-:-:S02]  /*e240*/  FMUL.FTZ R52, R20, c[0x0][0x2ec] ;  /* 0x0000bb0014347a20 */ /* 0x000fc40000410000 */
[----:B------:R-:W-:Y:S02]  /*e250*/  FMUL.FTZ R65, R21, c[0x0][0x2ec] ;  /* 0x0000bb0015417a20 */ /* 0x000fe40000410000 */
[----:B------:R-:W-:Y:S02]  /*e260*/  FMUL.FTZ R67, R23, c[0x0][0x2ec] ;  /* 0x0000bb0017437a20 */ /* 0x000fe40000410000 */
[----:B------:R-:W-:Y:S01]  /*e270*/  FMUL.FTZ R108, R31, c[0x0][0x2ec] ;  /* 0x0000bb001f6c7a20 */ /* 0x000fe20000410000 */
[----:B------:R-:W-:Y:S01]  /*e280*/  HMMA.16816.F32.BF16 R88, R12, R110, R88 ;  /* 0x0000006e0c58723c */ /* 0x000fe20000041858 */
[----:B------:R-:W-:Y:S07]  /*e290*/  MUFU.TANH R65, R65 ;  /* 0x0000004100417308 */ /* 0x000fee0000002400 */
[C---:B------:R-:W-:Y:S01]  /*e2a0*/  HMMA.16816.F32.BF16 R36, R128.reuse, R132, R36 ;  /* 0x000000848024723c */ /* 0x040fe20000041824 */
[----:B------:R-:W-:Y:S07]  /*e2b0*/  MUFU.TANH R67, R67 ;  /* 0x0000004300437308 */ /* 0x000fee0000002400 */
[----:B------:R-:W-:Y:S01]  /*e2c0*/  HMMA.16816.F32.BF16 R124, R128, R134, R124 ;  /* 0x00000086807c723c */ /* 0x000fe2000004187c */
[----:B------:R-:W1:Y:S01]  /*e2d0*/  LDSM.16.M88.4 R128, [R146+0x6000] ;  /* 0x006000009280783b */ /* 0x000e620000000200 */
[----:B------:R-:W-:Y:S06]  /*e2e0*/  MUFU.TANH R108, R108 ;  /* 0x0000006c006c7308 */ /* 0x000fec0000002400 */
[C---:B------:R-:W-:Y:S02]  /*e2f0*/  HMMA.16816.F32.BF16 R100, R8.reuse, R96, R100 ;  /* 0x000000600864723c */ /* 0x040fe40000041864 */
[----:B------:R-:W3:Y:S05]  /*e300*/  MUFU.TANH R97, R28 ;  /* 0x0000001c00617308 */ /* 0x000eea0000002400 */
[----:B------:R-:W-:Y:S01]  /*e310*/  FMUL.FTZ R96, R22, c[0x0][0x2ec] ;  /* 0x0000bb0016607a20 */ /* 0x000fe20000410000 */
[----:B------:R-:W-:Y:S01]  /*e320*/  HMMA.16816.F32.BF16 R112, R8, R98, R112 ;  /* 0x000000620870723c */ /* 0x000fe20000041870 */
[----:B------:R-:W-:Y:S01]  /*e330*/  LDSM.16.M88.4 R20, [R146+0x6800] ;  /* 0x006800009214783b */ /* 0x000fe20000000200 */
[----:B------:R4:W-:Y:S05]  /*e340*/  MUFU.TANH R98, R29 ;  /* 0x0000001d00627308 */ /* 0x0009ea0000002400 */
[----:B------:R-:W-:Y:S01]  /*e350*/  FMUL.FTZ R99, R30, c[0x0][0x2ec] ;  /* 0x0000bb001e637a20 */ /* 0x000fe20000410000 */
[C---:B------:R-:W-:Y:S02]  /*e360*/  HMMA.16816.F32.BF16 R68, R120.reuse, R24, R68 ;  /* 0x000000187844723c */ /* 0x040fe40000041844 */
[----:B------:R-:W-:Y:S06]  /*e370*/  MUFU.TANH R52, R52 ;  /* 0x0000003400347308 */ /* 0x000fec0000002400 */
[----:B------:R-:W-:Y:S01]  /*e380*/  HMMA.16816.F32.BF16 R56, R120, R26, R56 ;  /* 0x0000001a7838723c */ /* 0x000fe20000041838 */
[----:B------:R-:W5:Y:S01]  /*e390*/  LDSM.16.M88.4 R24, [R118+0x7800] ;  /* 0x007800007618783b */ /* 0x000f620000000200 */
[----:B------:R-:W1:Y:S03]  /*e3a0*/  MUFU.TANH R99, R99 ;  /* 0x0000006300637308 */ /* 0x000e660000002400 */
[----:B----4-:R-:W4:Y:S03]  /*e3b0*/  LDSM.16.M88.4 R28, [R146+0x7c00] ;  /* 0x007c0000921c783b */ /* 0x010f260000000200 */
[----:B--2---:R-:W-:Y:S02]  /*e3c0*/  HMMA.16816.F32.BF16 R92, R8, R16, R92 ;  /* 0x00000010085c723c */ /* 0x004fe4000004185c */
[----:B------:R-:W-:Y:S06]  /*e3d0*/  MUFU.TANH R96, R96 ;  /* 0x0000006000607308 */ /* 0x000fec0000002400 */
[----:B------:R-:W-:Y:S08]  /*e3e0*/  HMMA.16816.F32.BF16 R84, R12, R32, R84 ;  /* 0x000000200c54723c */ /* 0x000ff00000041854 */
[----:B------:R-:W-:Y:S01]  /*e3f0*/  HMMA.16816.F32.BF16 R88, R8, R18, R88 ;  /* 0x000000120858723c */ /* 0x000fe20000041858 */
[----:B------:R-:W2:Y:S07]  /*e400*/  LDSM.16.M88.4 R16, [R118+0x6000] ;  /* 0x006000007610783b */ /* 0x000eae0000000200 */
[----:B------:R-:W-:Y:S01]  /*e410*/  HMMA.16816.F32.BF16 R104, R12, R34, R104 ;  /* 0x000000220c68723c */ /* 0x000fe20000041868 */
[----:B------:R-:W2:Y:S07]  /*e420*/  LDSM.16.M88.4 R32, [R118+0x7c00] ;  /* 0x007c00007620783b */ /* 0x000eae0000000200 */
[C---:B-1----:R-:W-:Y:S08]  /*e430*/  HMMA.16816.F32.BF16 R76, R120.reuse, R128, R76 ;  /* 0x00000080784c723c */ /* 0x042ff0000004184c */
[----:B------:R-:W-:Y:S08]  /*e440*/  HMMA.16816.F32.BF16 R72, R120, R130, R72 ;  /* 0x000000827848723c */ /* 0x000ff00000041848 */
[----:B-----5:R-:W-:Y:S08]  /*e450*/  HMMA.16816.F32.BF16 R92, R4, R24, R92 ;  /* 0x00000018045c723c */ /* 0x020ff0000004185c */
[----:B----4-:R-:W-:Y:S08]  /*e460*/  HMMA.16816.F32.BF16 R84, R8, R28, R84 ;  /* 0x0000001c0854723c */ /* 0x010ff00000041854 */
[----:B------:R-:W-:Y:S01]  /*e470*/  HMMA.16816.F32.BF16 R88, R4, R26, R88 ;  /* 0x0000001a0458723c */ /* 0x000fe20000041858 */
[----:B------:R-:W1:Y:S07]  /*e480*/  LDSM.16.M88.4 R24, [R118+0x6400] ;  /* 0x006400007618783b */ /* 0x000e6e0000000200 */
[----:B------:R-:W-:Y:S01]  /*e490*/  HMMA.16816.F32.BF16 R104, R8, R30, R104 ;  /* 0x0000001e0868723c */ /* 0x000fe20000041868 */
[----:B------:R-:W-:Y:S01]  /*e4a0*/  LDSM.16.M88.4 R28, [R118+0x8000] ;  /* 0x00800000761c783b */ /* 0x000fe20000000200 */
[----:B------:R-:W-:-:S02]  /*e4b0*/  FMUL.FTZ R92, R92, c[0x0][0x2ec] ;  /* 0x0000bb005c5c7a20 */ /* 0x000fc40000410000 */
[----:B------:R-:W-:Y:S02]  /*e4c0*/  FMUL.FTZ R93, R93, c[0x0][0x2ec] ;  /* 0x0000bb005d5d7a20 */ /* 0x000fe40000410000 */
[----:B------:R-:W-:Y:S02]  /*e4d0*/  FMUL.FTZ R94, R94, c[0x0][0x2ec] ;  /* 0x0000bb005e5e7a20 */ /* 0x000fe40000410000 */
[C---:B------:R-:W-:Y:S01]  /*e4e0*/  HMMA.16816.F32.BF16 R44, R120.reuse, R20, R44 ;  /* 0x00000014782c723c */ /* 0x040fe2000004182c */
[----:B------:R-:W-:Y:S01]  /*e4f0*/  FMUL.FTZ R95, R95, c[0x0][0x2ec] ;  /* 0x0000bb005f5f7a20 */ /* 0x000fe20000410000 */
[----:B------:R-:W-:Y:S06]  /*e500*/  MUFU.TANH R92, R92 ;  /* 0x0000005c005c7308 */ /* 0x000fec0000002400 */
[----:B------:R-:W-:Y:S01]  /*e510*/  HMMA.16816.F32.BF16 R40, R120, R22, R40 ;  /* 0x000000167828723c */ /* 0x000fe20000041828 */
[----:B------:R-:W4:Y:S01]  /*e520*/  LDSM.16.M88.4 R20, [R146+0x8000] ;  /* 0x008000009214783b */ /* 0x000f220000000200 */
[----:B------:R-:W-:Y:S01]  /*e530*/  FMUL.FTZ R88, R88, c[0x0][0x2ec] ;  /* 0x0000bb0058587a20 */ /* 0x000fe20000410000 */
[----:B------:R-:W-:Y:S05]  /*e540*/  MUFU.TANH R142, R94 ;  /* 0x0000005e008e7308 */ /* 0x000fea0000002400 */
[C---:B------:R-:W-:Y:S03]  /*e550*/  HMMA.16816.F32.BF16 R100, R4.reuse, R80, R100 ;  /* 0x000000500464723c */ /* 0x040fe60000041864 */
[----:B------:R-:W-:Y:S05]  /*e560*/  MUFU.TANH R93, R93 ;  /* 0x0000005d005d7308 */ /* 0x000fea0000002400 */
[----:B------:R-:W-:Y:S01]  /*e570*/  HMMA.16816.F32.BF16 R112, R4, R82, R112 ;  /* 0x000000520470723c */ /* 0x000fe20000041870 */
[----:B------:R-:W5:Y:S02]  /*e580*/  LDSM.16.M88.4 R80, [R146+0x6c00] ;  /* 0x006c00009250783b */ /* 0x000f640000000200 */
[----:B------:R-:W-:Y:S05]  /*e590*/  MUFU.TANH R166, R95 ;  /* 0x0000005f00a67308 */ /* 0x000fea0000002400 */
[C---:B--2---:R-:W-:Y:S03]  /*e5a0*/  HMMA.16816.F32.BF16 R76, R12.reuse, R16, R76 ;  /* 0x000000100c4c723c */ /* 0x044fe6000004184c */
[----:B------:R-:W-:Y:S05]  /*e5b0*/  MUFU.TANH R88, R88 ;  /* 0x0000005800587308 */ /* 0x000fea0000002400 */
[----:B------:R-:W-:Y:S01]  /*e5c0*/  HMMA.16816.F32.BF16 R72, R12, R18, R72 ;  /* 0x000000120c48723c */ /* 0x000fe20000041848 */
[----:B------:R-:W-:Y:S01]  /*e5d0*/  LDSM.16.M88.4 R16, [R118+0x6800] ;  /* 0x006800007610783b */ /* 0x000fe20000000200 */
[----:B------:R-:W-:-:S02]  /*e5e0*/  FMUL.FTZ R100, R100, c[0x0][0x2ec] ;  /* 0x0000bb0064647a20 */ /* 0x000fc40000410000 */
[----:B------:R-:W-:Y:S02]  /*e5f0*/  FMUL.FTZ R102, R102, c[0x0][0x2ec] ;  /* 0x0000bb0066667a20 */ /* 0x000fe40000410000 */
[----:B------:R-:W-:Y:S02]  /*e600*/  FMUL.FTZ R101, R101, c[0x0][0x2ec] ;  /* 0x0000bb0065657a20 */ /* 0x000fe40000410000 */
[C---:B------:R-:W-:Y:S01]  /*e610*/  HMMA.16816.F32.BF16 R84, R4.reuse, R32, R84 ;  /* 0x000000200454723c */ /* 0x040fe20000041854 */
[----:B------:R-:W-:Y:S01]  /*e620*/  FMUL.FTZ R110, R112, c[0x0][0x2ec] ;  /* 0x0000bb00706e7a20 */ /* 0x000fe20000410000 */
[----:B------:R-:W2:Y:S01]  /*e630*/  MUFU.TANH R100, R100 ;  /* 0x0000006400647308 */ /* 0x000ea20000002400 */
[----:B------:R-:W-:Y:S02]  /*e640*/  FMUL.FTZ R103, R103, c[0x0][0x2ec] ;  /* 0x0000bb0067677a20 */ /* 0x000fe40000410000 */
[----:B------:R-:W-:Y:S02]  /*e650*/  FMUL.FTZ R112, R114, c[0x0][0x2ec] ;  /* 0x0000bb0072707a20 */ /* 0x000fe40000410000 */
[----:B------:R-:W-:Y:S01]  /*e660*/  FMUL.FTZ R109, R113, c[0x0][0x2ec] ;  /* 0x0000bb00716d7a20 */ /* 0x000fe20000410000 */
[----:B------:R-:W-:Y:S01]  /*e670*/  HMMA.16816.F32.BF16 R104, R4, R34, R104 ;  /* 0x000000220468723c */ /* 0x000fe20000041868 */
[----:B------:R-:W2:Y:S01]  /*e680*/  LDSM.16.M88.4 R32, [R146+0x8400] ;  /* 0x008400009220783b */ /* 0x000ea20000000200 */
[----:B------:R-:W2:Y:S01]  /*e690*/  MUFU.TANH R102, R102 ;  /* 0x0000006600667308 */ /* 0x000ea20000002400 */
[----:B------:R-:W-:-:S05]  /*e6a0*/  FMUL.FTZ R111, R115, c[0x0][0x2ec] ;  /* 0x0000bb00736f7a20 */ /* 0x000fca0000410000 */
[----:B-1----:R-:W-:Y:S02]  /*e6b0*/  HMMA.16816.F32.BF16 R68, R12, R24, R68 ;  /* 0x000000180c44723c */ /* 0x002fe40000041844 */
[----:B------:R-:W1:Y:S06]  /*e6c0*/  MUFU.TANH R101, R101 ;  /* 0x0000006500657308 */ /* 0x000e6c0000002400 */
[----:B----4-:R-:W-:Y:S01]  /*e6d0*/  HMMA.16816.F32.BF16 R76, R8, R20, R76 ;  /* 0x00000014084c723c */ /* 0x010fe2000004184c */
[----:B------:R-:W-:Y:S01]  /*e6e0*/  FMUL.FTZ R84, R84, c[0x0][0x2ec] ;  /* 0x0000bb0054547a20 */ /* 0x000fe20000410000 */
[----:B------:R-:W4:Y:S01]  /*e6f0*/  MUFU.TANH R103, R103 ;  /* 0x0000006700677308 */ /* 0x000f220000002400 */
[----:B------:R-:W-:-:S02]  /*e700*/  FMUL.FTZ R85, R85, c[0x0][0x2ec] ;  /* 0x0000bb0055557a20 */ /* 0x000fc40000410000 */
[----:B------:R-:W-:-:S03]  /*e710*/  FMUL.FTZ R87, R87, c[0x0][0x2ec] ;  /* 0x0000bb0057577a20 */ /* 0x000fc60000410000 */
[----:B------:R-:W-:Y:S01]  /*e720*/  HMMA.16816.F32.BF16 R72, R8, R22, R72 ;  /* 0x000000160848723c */ /* 0x000fe20000041848 */
[----:B------:R-:W1:Y:S01]  /*e730*/  LDSM.16.M88.4 R20, [R118+0x6c00] ;  /* 0x006c00007614783b */ /* 0x000e620000000200 */
[----:B------:R-:W1:Y:S01]  /*e740*/  MUFU.TANH R110, R110 ;  /* 0x0000006e006e7308 */ /* 0x000e620000002400 */
[----:B------:R-:W-:Y:S02]  /*e750*/  FMUL.FTZ R104, R104, c[0x0][0x2ec] ;  /* 0x0000bb0068687a20 */ /* 0x000fe40000410000 */
[----:B------:R-:W-:Y:S02]  /*e760*/  FMUL.FTZ R106, R106, c[0x0][0x2ec] ;  /* 0x0000bb006a6a7a20 */ /* 0x000fe40000410000 */
[----:B------:R-:W-:Y:S01]  /*e770*/  FMUL.FTZ R105, R105, c[0x0][0x2ec] ;  /* 0x0000bb0069697a20 */ /* 0x000fe20000410000 */
[----:B------:R-:W-:Y:S01]  /*e780*/  HMMA.16816.F32.BF16 R56, R12, R26, R56 ;  /* 0x0000001a0c38723c */ /* 0x000fe20000041838 */
[----:B------:R-:W3:Y:S01]  /*e790*/  LDSM.16.M88.4 R24, [R118+0x8400] ;  /* 0x008400007618783b */ /* 0x000ee20000000200 */
[----:B------:R-:W1:Y:S01]  /*e7a0*/  MUFU.TANH R112, R112 ;  /* 0x0000007000707308 */ /* 0x000e620000002400 */
[----:B------:R-:W-:-:S05]  /*e7b0*/  FMUL.FTZ R107, R107, c[0x0][0x2ec] ;  /* 0x0000bb006b6b7a20 */ /* 0x000fca0000410000 */
[----:B-----5:R-:W-:Y:S02]  /*e7c0*/  HMMA.16816.F32.BF16 R36, R120, R80, R36 ;  /* 0x000000507824723c */ /* 0x020fe40000041824 */
[----:B------:R-:W5:Y:S05]  /*e7d0*/  MUFU.TANH R109, R109 ;  /* 0x0000006d006d7308 */ /* 0x000f6a0000002400 */
[----:B------:R-:W-:Y:S01]  /*e7e0*/  FMUL.FTZ R80, R89, c[0x0][0x2ec] ;  /* 0x0000bb0059507a20 */ /* 0x000fe20000410000 */
[----:B--2---:R-:W-:Y:S01]  /*e7f0*/  HMMA.16816.F32.BF16 R68, R8, R32, R68 ;  /* 0x000000200844723c */ /* 0x004fe20000041844 */
[----:B------:R-:W-:Y:S01]  /*e800*/  FMUL.FTZ R81, R91, c[0x0][0x2ec] ;  /* 0x0000bb005b517a20 */ /* 0x000fe20000410000 */
[----:B------:R-:W2:Y:S06]  /*e810*/  MUFU.TANH R111, R111 ;  /* 0x0000006f006f7308 */ /* 0x000eac0000002400 */
[C---:B------:R-:W-:Y:S02]  /*e820*/  HMMA.16816.F32.BF16 R76, R4.reuse, R28, R76 ;  /* 0x0000001c044c723c */ /* 0x040fe4000004184c */
[----:B------:R-:W-:Y:S06]  /*e830*/  MUFU.TANH R80, R80 ;  /* 0x0000005000507308 */ /* 0x000fec0000002400 */
[----:B------:R-:W-:Y:S01]  /*e840*/  HMMA.16816.F32.BF16 R72, R4, R30, R72 ;  /* 0x0000001e0448723c */ /* 0x000fe20000041848 */
[----:B------:R-:W2:Y:S01]  /*e850*/  LDSM.16.M88.4 R28, [R146+0x8800] ;  /* 0x00880000921c783b */ /* 0x000ea20000000200 */
[----:B------:R-:W-:Y:S06]  /*e860*/  MUFU.TANH R81, R81 ;  /* 0x0000005100517308 */ /* 0x000fec0000002400 */
[----:B-1----:R-:W-:Y:S02]  /*e870*/  HMMA.16816.F32.BF16 R36, R12, R20, R36 ;  /* 0x000000140c24723c */ /* 0x002fe40000041824 */
[----:B------:R-:W-:Y:S05]  /*e880*/  MUFU.TANH R119, R84 ;  /* 0x0000005400777308 */ /* 0x000fea0000002400 */
[----:B------:R-:W-:Y:S01]  /*e890*/  IMAD.IADD R20, R49, 0x1, R164 ;  /* 0x0000000131147824 */ /* 0x000fe200078e02a4 */
[----:B---3--:R-:W-:Y:S01]  /*e8a0*/  HMMA.16816.F32.BF16 R68, R4, R24, R68 ;  /* 0x000000180444723c */ /* 0x008fe20000041844 */
[----:B------:R-:W-:Y:S01]  /*e8b0*/  FMUL.FTZ R77, R77, c[0x0][0x2ec] ;  /* 0x0000bb004d4d7a20 */ /* 0x000fe20000410000 */
[----:B------:R-:W-:Y:S01]  /*e8c0*/  MUFU.TANH R132, R87 ;  /* 0x0000005700847308 */ /* 0x000fe20000002400 */
[----:B------:R-:W-:Y:S01]  /*e8d0*/  FMUL.FTZ R76, R76, c[0x0][0x2ec] ;  /* 0x0000bb004c4c7a20 */ /* 0x000fe20000410000 */
[----:B------:R-:W-:Y:S01]  /*e8e0*/  IADD3 R2, R20, 0x8, RZ ;  /* 0x0000000814027810 */ /* 0x000fe20007ffe0ff */
[----:B------:R-:W-:Y:S01]  /*e8f0*/  FMUL.FTZ R78, R78, c[0x0][0x2ec] ;  /* 0x0000bb004e4e7a20 */ /* 0x000fe20000410000 */
[----:B------:R-:W-:Y:S01]  /*e900*/  IADD3 R48, R20, 0x28, RZ ;  /* 0x0000002814307810 */ /* 0x000fe20007ffe0ff */
[----:B------:R-:W-:Y:S01]  /*e910*/  FMUL.FTZ R79, R79, c[0x0][0x2ec] ;  /* 0x0000bb004f4f7a20 */ /* 0x000fe20000410000 */
[----:B------:R-:W-:Y:S01]  /*e920*/  HMMA.16816.F32.BF16 R56, R8, R34, R56 ;  /* 0x000000220838723c */ /* 0x000fe20000041838 */
[C---:B------:R-:W-:Y:S01]  /*e930*/  ISETP.GE.AND P5, PT, R2.reuse, R3, PT ;  /* 0x000000030200720c */ /* 0x040fe20003fa6270 */
[----:B------:R1:W-:Y:S01]  /*e940*/  MUFU.TANH R139, R77 ;  /* 0x0000004d008b7308 */ /* 0x0003e20000002400 */
[----:B------:R-:W-:Y:S01]  /*e950*/  ISETP.GE.AND P1, PT, R2, R117, PT ;  /* 0x000000750200720c */ /* 0x000fe20003f26270 */
[----:B------:R-:W-:Y:S01]  /*e960*/  FMUL.FTZ R74, R74, c[0x0][0x2ec] ;  /* 0x0000bb004a4a7a20 */ /* 0x000fe20000410000 */
[C---:B------:R-:W-:Y:S01]  /*e970*/  IADD3 R2, R20.reuse, 0x10, RZ ;  /* 0x0000001014027810 */ /* 0x040fe20007ffe0ff */
[----:B------:R-:W-:Y:S01]  /*e980*/  FMUL.FTZ R73, R73, c[0x0][0x2ec] ;  /* 0x0000bb0049497a20 */ /* 0x000fe20000410000 */
[----:B------:R-:W-:Y:S01]  /*e990*/  IADD3 R24, R20, 0x11, RZ ;  /* 0x0000001114187810 */ /* 0x000fe20007ffe0ff */
[C---:B------:R-:W-:Y:S01]  /*e9a0*/  HMMA.16816.F32.BF16 R44, R12.reuse, R16, R44 ;  /* 0x000000100c2c723c */ /* 0x040fe2000004182c */
[----:B------:R-:W-:Y:S01]  /*e9b0*/  FSEL R97, R97, -INF , !P5 ;  /* 0xff80000061617808 */ /* 0x000fe20006800000 */
[----:B------:R3:W-:Y:S01]  /*e9c0*/  MUFU.TANH R138, R74 ;  /* 0x0000004a008a7308 */ /* 0x0007e20000002400 */
[----:B------:R-:W-:Y:S01]  /*e9d0*/  FSEL R34, R99, -INF , !P1 ;  /* 0xff80000063227808 */ /* 0x000fe20004800000 */
[----:B------:R-:W-:Y:S01]  /*e9e0*/  FMUL.FTZ R72, R72, c[0x0][0x2ec] ;  /* 0x0000bb0048487a20 */ /* 0x000fe20000410000 */
[----:B------:R-:W-:Y:S01]  /*e9f0*/  ISETP.GE.AND P5, PT, R24, R3, PT ;  /* 0x000000031800720c */ /* 0x000fe20003fa6270 */
[----:B------:R-:W-:Y:S01]  /*ea00*/  FMUL.FTZ R75, R75, c[0x0][0x2ec] ;  /* 0x0000bb004b4b7a20 */ /* 0x000fe20000410000 */
[----:B------:R-:W-:Y:S01]  /*ea10*/  IADD3 R16, R20, 0x1, RZ ;  /* 0x0000000114107810 */ /* 0x000fe20007ffe0ff */
[----:B------:R-:W-:Y:S01]  /*ea20*/  HMMA.16816.F32.BF16 R40, R12, R18, R40 ;  /* 0x000000120c28723c */ /* 0x000fe20000041828 */
[----:B------:R-:W-:Y:S01]  /*ea30*/  FMUL.FTZ R21, R68, c[0x0][0x2ec] ;  /* 0x0000bb0044157a20 */ /* 0x000fe20000410000 */
[----:B------:R-:W-:Y:S01]  /*ea40*/  ISETP.GE.AND P1, PT, R24, R117, PT ;  /* 0x000000751800720c */ /* 0x000fe20003f26270 */
[----:B------:R-:W-:Y:S01]  /*ea50*/  FMUL.FTZ R131, R69, c[0x0][0x2ec] ;  /* 0x0000bb0045837a20 */ /* 0x000fe20000410000 */
[C---:B------:R-:W-:Y:S01]  /*ea60*/  ISETP.GE.AND P6, PT, R16.reuse, R3, PT ;  /* 0x000000031000720c */ /* 0x040fe20003fc6270 */
[----:B------:R2:W-:Y:S01]  /*ea70*/  MUFU.TANH R133, R73 ;  /* 0x0000004900857308 */ /* 0x0005e20000002400 */
[----:B------:R-:W-:Y:S01]  /*ea80*/  ISETP.GE.AND P4, PT, R16, R117, PT ;  /* 0x000000751000720c */ /* 0x000fe20003f86270 */
[----:B------:R-:W-:Y:S01]  /*ea90*/  FMUL.FTZ R71, R71, c[0x0][0x2ec] ;  /* 0x0000bb0047477a20 */ /* 0x000fe20000410000 */
[----:B------:R-:W-:Y:S01]  /*eaa0*/  IADD3 R16, R20, 0x9, RZ ;  /* 0x0000000914107810 */ /* 0x000fe20007ffe0ff */
[----:B------:R-:W-:Y:S01]  /*eab0*/  HMMA.16816.F32.BF16 R56, R4, R26, R56 ;  /* 0x0000001a0438723c */ /* 0x000fe20000041838 */
[----:B-1----:R-:W-:-:S02]  /*eac0*/  FSEL R77, R65, -INF , !P6 ;  /* 0xff800000414d7808 */ /* 0x002fc40007000000 */
[C---:B------:R-:W-:Y:S01]  /*ead0*/  ISETP.GE.AND P0, PT, R16.reuse, R3, PT ;  /* 0x000000031000720c */ /* 0x040fe20003f06270 */
[----:B------:R-:W-:Y:S01]  /*eae0*/  MUFU.TANH R137, R72 ;  /* 0x0000004800897308 */ /* 0x000fe20000002400 */
[----:B------:R-:W-:Y:S02]  /*eaf0*/  ISETP.GE.AND P3, PT, R16, R117, PT ;  /* 0x000000751000720c */ /* 0x000fe40003f66270 */
[----:B------:R-:W1:Y:S01]  /*eb00*/  LDSM.16.M88.4 R16, [R118+0x8800] ;  /* 0x008800007610783b */ /* 0x000e620000000200 */
[----:B------:R-:W-:Y:S01]  /*eb10*/  FSEL R68, R67, -INF , !P4 ;  /* 0xff80000043447808 */ /* 0x000fe20006000000 */
[----:B------:R-:W-:Y:S01]  /*eb20*/  HMMA.16816.F32.BF16 R124, R120, R82, R124 ;  /* 0x00000052787c723c */ /* 0x000fe2000004187c */
[C---:B------:R-:W-:Y:S02]  /*eb30*/  ISETP.GE.AND P6, PT, R2.reuse, R3, PT ;  /* 0x000000030200720c */ /* 0x040fe40003fc6270 */
[----:B------:R-:W-:Y:S01]  /*eb40*/  ISETP.GE.AND P4, PT, R2, R117, PT ;  /* 0x000000750200720c */ /* 0x000fe20003f86270 */
[----:B------:R5:W-:Y:S01]  /*eb50*/  MUFU.TANH R134, R75 ;  /* 0x0000004b00867308 */ /* 0x000be20000002400 */
[----:B------:R-:W-:-:S02]  /*eb60*/  IADD3 R26, R20, 0x18, RZ ;  /* 0x00000018141a7810 */ /* 0x000fc40007ffe0ff */
[----:B------:R-:W-:Y:S01]  /*eb70*/  IADD3 R24, R20, 0x19, RZ ;  /* 0x0000001914187810 */ /* 0x000fe20007ffe0ff */
[C---:B--2---:R-:W-:Y:S01]  /*eb80*/  HMMA.16816.F32.BF16 R44, R8.reuse, R28, R44 ;  /* 0x0000001c082c723c */ /* 0x044fe2000004182c */
[----:B------:R-:W-:Y:S01]  /*eb90*/  FSEL R69, R98, -INF , !P0 ;  /* 0xff80000062457808 */ /* 0x000fe20004000000 */
[----:B------:R-:W-:Y:S01]  /*eba0*/  FMUL.FTZ R82, R90, c[0x0][0x2ec] ;  /* 0x0000bb005a527a20 */ /* 0x000fe20000410000 */
[----:B---3--:R-:W-:Y:S01]  /*ebb0*/  FSEL R74, R108, -INF , !P3 ;  /* 0xff8000006c4a7808 */ /* 0x008fe20005800000 */
[----:B------:R-:W-:Y:S01]  /*ebc0*/  FMUL.FTZ R83, R86, c[0x0][0x2ec] ;  /* 0x0000bb0056537a20 */ /* 0x000fe20000410000 */
[----:B------:R-:W-:Y:S01]  /*ebd0*/  FSEL R35, R100, -INF , !P6 ;  /* 0xff80000064237808 */ /* 0x000fe20007000000 */
[----:B------:R-:W-:Y:S01]  /*ebe0*/  MUFU.TANH R123, R85 ;  /* 0x00000055007b7308 */ /* 0x000fe20000002400 */
[----:B------:R-:W-:Y:S01]  /*ebf0*/  FSEL R32, R102, -INF , !P4 ;  /* 0xff80000066207808 */ /* 0x000fe20006000000 */
[----:B------:R-:W-:Y:S01]  /*ec00*/  HMMA.16816.F32.BF16 R40, R8, R30, R40 ;  /* 0x0000001e0828723c */ /* 0x000fe20000041828 */
[----:B------:R-:W-:Y:S01]  /*ec10*/  ISETP.GE.AND P0, PT, R26, R3, PT ;  /* 0x000000031a00720c */ /* 0x000fe20003f06270 */
[----:B------:R-:W-:Y:S01]  /*ec20*/  FMUL.FTZ R56, R56, c[0x0][0x2ec] ;  /* 0x0000bb0038387a20 */ /* 0x000fe20000410000 */
[----:B------:R-:W-:Y:S01]  /*ec30*/  ISETP.GE.AND P3, PT, R26, R117, PT ;  /* 0x000000751a00720c */ /* 0x000fe20003f66270 */
[----:B------:R-:W-:Y:S01]  /*ec40*/  FMUL.FTZ R58, R58, c[0x0][0x2ec] ;  /* 0x0000bb003a3a7a20 */ /* 0x000fe20000410000 */
[C---:B------:R-:W-:Y:S01]  /*ec50*/  ISETP.GE.AND P6, PT, R24.reuse, R3, PT ;  /* 0x000000031800720c */ /* 0x040fe20003fc6270 */
[----:B------:R-:W2:Y:S01]  /*ec60*/  MUFU.TANH R82, R82 ;  /* 0x0000005200527308 */ /* 0x000ea20000002400 */
[----:B------:R-:W-:Y:S01]  /*ec70*/  ISETP.GE.AND P4, PT, R24, R117, PT ;  /* 0x000000751800720c */ /* 0x000fe20003f86270 */
[----:B------:R-:W-:Y:S01]  /*ec80*/  HMMA.16816.F32.BF16 R124, R12, R22, R124 ;  /* 0x000000160c7c723c */ /* 0x000fe2000004187c */
[C---:B------:R-:W-:Y:S01]  /*ec90*/  IADD3 R26, R20.reuse, 0x20, RZ ;  /* 0x00000020141a7810 */ /* 0x040fe20007ffe0ff */
[----:B------:R-:W-:Y:S01]  /*eca0*/  FMUL.FTZ R59, R59, c[0x0][0x2ec] ;  /* 0x0000bb003b3b7a20 */ /* 0x000fe20000410000 */
[----:B------:R-:W-:Y:S01]  /*ecb0*/  IADD3 R24, R20, 0x21, RZ ;  /* 0x0000002114187810 */ /* 0x000fe20007ffe0ff */
[----:B------:R-:W-:Y:S01]  /*ecc0*/  FMUL.FTZ R57, R57, c[0x0][0x2ec] ;  /* 0x0000bb0039397a20 */ /* 0x000fe20000410000 */
[----:B------:R-:W-:Y:S01]  /*ecd0*/  FSEL R73, R101, -INF , !P5 ;  /* 0xff80000065497808 */ /* 0x000fe20006800000 */
[----:B------:R-:W3:Y:S01]  /*ece0*/  MUFU.TANH R83, R83 ;  /* 0x0000005300537308 */ /* 0x000ee20000002400 */
[----:B----4-:R-:W-:-:S02]  /*ecf0*/  FSEL R30, R103, -INF , !P1 ;  /* 0xff800000671e7808 */ /* 0x010fc40004800000 */
[----:B------:R-:W-:Y:S02]  /*ed00*/  FSEL R33, R110, -INF , !P0 ;  /* 0xff8000006e217808 */ /* 0x000fe40004000000 */
[----:B------:R-:W-:Y:S02]  /*ed10*/  FSEL R28, R112, -INF , !P3 ;  /* 0xff800000701c7808 */ /* 0x000fe40005800000 */
[C---:B------:R-:W-:Y:S01]  /*ed20*/  ISETP.GE.AND P5, PT, R26.reuse, R3, PT ;  /* 0x000000031a00720c */ /* 0x040fe20003fa6270 */
[----:B-1----:R-:W-:Y:S01]  /*ed30*/  HMMA.16816.F32.BF16 R44, R4, R16, R44 ;  /* 0x00000010042c723c */ /* 0x002fe2000004182c */
[----:B------:R-:W-:Y:S01]  /*ed40*/  ISETP.GE.AND P1, PT, R26, R117, PT ;  /* 0x000000751a00720c */ /* 0x000fe20003f26270 */
[----:B------:R-:W1:Y:S01]  /*ed50*/  MUFU.TANH R121, R104 ;  /* 0x0000006800797308 */ /* 0x000e620000002400 */
[C---:B------:R-:W-:Y:S02]  /*ed60*/  ISETP.GE.AND P0, PT, R24.reuse, R3, PT ;  /* 0x000000031800720c */ /* 0x040fe40003f06270 */
[----:B------:R-:W-:-:S02]  /*ed70*/  ISETP.GE.AND P3, PT, R24, R117, PT ;  /* 0x000000751800720c */ /* 0x000fc40003f66270 */
[----:B------:R-:W4:Y:S01]  /*ed80*/  LDSM.16.M88.4 R24, [R146+0x8c00] ;  /* 0x008c00009218783b */ /* 0x000f220000000200 */
[----:B------:R-:W-:Y:S01]  /*ed90*/  IADD3 R16, R20, 0x29, RZ ;  /* 0x0000002914107810 */ /* 0x000fe20007ffe0ff */
[----:B------:R-:W-:Y:S01]  /*eda0*/  HMMA.16816.F32.BF16 R40, R4, R18, R40 ;  /* 0x000000120428723c */ /* 0x000fe20000041828 */
[----:B-----5:R-:W-:Y:S01]  /*edb0*/  FSEL R75, R109, -INF , !P6 ;  /* 0xff8000006d4b7808 */ /* 0x020fe20007000000 */
[----:B------:R-:W5:Y:S01]  /*edc0*/  MUFU.TANH R130, R106 ;  /* 0x0000006a00827308 */ /* 0x000f620000002400 */
[----:B------:R-:W-:Y:S02]  /*edd0*/  FSEL R72, R111, -INF , !P4 ;  /* 0xff8000006f487808 */ /* 0x000fe40006000000 */
[C---:B------:R-:W-:Y:S02]  /*ede0*/  ISETP.GE.AND P6, PT, R48.reuse, R3, PT ;  /* 0x000000033000720c */ /* 0x040fe40003fc6270 */
[----:B------:R-:W-:Y:S02]  /*edf0*/  ISETP.GE.AND P4, PT, R48, R117, PT ;  /* 0x000000753000720c */ /* 0x000fe40003f86270 */
[C---:B------:R-:W-:Y:S01]  /*ee00*/  IADD3 R14, R20.reuse, 0x30, RZ ;  /* 0x00000030140e7810 */ /* 0x040fe20007ffe0ff */
[----:B------:R-:W1:Y:S01]  /*ee10*/  MUFU.TANH R135, R76 ;  /* 0x0000004c00877308 */ /* 0x000e620000002400 */
[----:B------:R-:W-:-:S02]  /*ee20*/  IADD3 R12, R20, 0x31, RZ ;  /* 0x00000031140c7810 */ /* 0x000fc40007ffe0ff */
[----:B------:R-:W-:Y:S02]  /*ee30*/  FSEL R17, R92, -INF , !P5 ;  /* 0xff8000005c117808 */ /* 0x000fe40006800000 */
[----:B------:R-:W-:Y:S01]  /*ee40*/  FSEL R142, R142, -INF , !P1 ;  /* 0xff8000008e8e7808 */ /* 0x000fe20004800000 */
[----:B------:R-:W-:Y:S01]  /*ee50*/  FMUL.FTZ R67, R44, c[0x0][0x2ec] ;  /* 0x0000bb002c437a20 */ /* 0x000fe20000410000 */
[C---:B------:R-:W-:Y:S01]  /*ee60*/  ISETP.GE.AND P5, PT, R16.reuse, R3, PT ;  /* 0x000000031000720c */ /* 0x040fe20003fa6270 */
[----:B------:R-:W1:Y:S01]  /*ee70*/  MUFU.TANH R140, R78 ;  /* 0x0000004e008c7308 */ /* 0x000e620000002400 */
[----:B------:R-:W-:Y:S01]  /*ee80*/  ISETP.GE.AND P1, PT, R16, R117, PT ;  /* 0x000000751000720c */ /* 0x000fe20003f26270 */
[----:B------:R-:W-:Y:S01]  /*ee90*/  FMUL.FTZ R46, R46, c[0x0][0x2ec] ;  /* 0x0000bb002e2e7a20 */ /* 0x000fe20000410000 */
[----:B------:R-:W-:Y:S01]  /*eea0*/  FSEL R29, R93, -INF , !P0 ;  /* 0xff8000005d1d7808 */ /* 0x000fe20004000000 */
[----:B------:R-:W-:Y:S01]  /*eeb0*/  FMUL.FTZ R45, R45, c[0x0][0x2ec] ;  /* 0x0000bb002d2d7a20 */ /* 0x000fe20000410000 */
[----:B------:R-:W-:Y:S01]  /*eec0*/  FSEL R166, R166, -INF , !P3 ;  /* 0xff800000a6a67808 */ /* 0x000fe20005800000 */
[----:B------:R-:W-:Y:S01]  /*eed0*/  FMUL.FTZ R41, R41, c[0x0][0x2ec] ;  /* 0x0000bb0029297a20 */ /* 0x000fe20000410000 */
[----:B------:R-:W-:Y:S01]  /*eee0*/  FSEL R31, R88, -INF , !P6 ;  /* 0xff800000581f7808 */ /* 0x000fe20007000000 */
[----:B------:R-:W1:Y:S01]  /*eef0*/  MUFU.TANH R141, R105 ;  /* 0x00000069008d7308 */ /* 0x000e620000002400 */
[----:B--2---:R-:W-:Y:S01]  /*ef00*/  FSEL R16, R82, -INF , !P4 ;  /* 0xff80000052107808 */ /* 0x004fe20006000000 */
[----:B------:R-:W-:Y:S01]  /*ef10*/  FMUL.FTZ R47, R47, c[0x0][0x2ec] ;  /* 0x0000bb002f2f7a20 */ /* 0x000fe20000410000 */
[----:B------:R-:W-:Y:S01]  /*ef20*/  ISETP.GE.AND P0, PT, R14, R3, PT ;  /* 0x000000030e00720c */ /* 0x000fe20003f06270 */
[----:B------:R-:W-:Y:S01]  /*ef30*/  FMUL.FTZ R42, R42, c[0x0][0x2ec] ;  /* 0x0000bb002a2a7a20 */ /* 0x000fe20000410000 */
[----:B------:R-:W-:Y:S01]  /*ef40*/  ISETP.GE.AND P3, PT, R14, R117, PT ;  /* 0x000000750e00720c */ /* 0x000fe20003f66270 */
[----:B------:R-:W-:Y:S01]  /*ef50*/  FMUL.FTZ R40, R40, c[0x0][0x2ec] ;  /* 0x0000bb0028287a20 */ /* 0x000fe20000410000 */
[C---:B------:R-:W-:Y:S01]  /*ef60*/  ISETP.GE.AND P6, PT, R12.reuse, R3, PT ;  /* 0x000000030c00720c */ /* 0x040fe20003fc6270 */
[----:B------:R-:W2:Y:S01]  /*ef70*/  MUFU.TANH R120, R107 ;  /* 0x0000006b00787308 */ /* 0x000ea20000002400 */
[----:B------:R-:W-:-:S02]  /*ef80*/  ISETP.GE.AND P4, PT, R12, R117, PT ;  /* 0x000000750c00720c */ /* 0x000fc40003f86270 */
[----:B------:R-:W2:Y:S01]  /*ef90*/  LDSM.16.M88.4 R12, [R118+0x8c00] ;  /* 0x008c0000760c783b */ /* 0x000ea20000000200 */
[----:B----4-:R-:W-:Y:S01]  /*efa0*/  HMMA.16816.F32.BF16 R36, R8, R24, R36 ;  /* 0x000000180824723c */ /* 0x010fe20000041824 */
[----:B------:R-:W-:Y:S01]  /*efb0*/  IADD3 R50, R20, 0x38, RZ ;  /* 0x0000003814327810 */ /* 0x000fe20007ffe0ff */
[----:B------:R-:W-:-:S04]  /*efc0*/  DEPBAR.LE SB0, 0x0 ;  /* 0x000080000000791a */ /* 0x000fc80000000000 */
[----:B------:R-:W-:Y:S01]  /*efd0*/  IADD3 R44, R20, 0x39, RZ ;  /* 0x00000039142c7810 */ /* 0x000fe20007ffe0ff */
[----:B------:R-:W4:Y:S01]  /*efe0*/  MUFU.TANH R136, R79 ;  /* 0x0000004f00887308 */ /* 0x000f220000002400 */
[----:B------:R-:W-:Y:S01]  /*eff0*/  HMMA.16816.F32.BF16 R8, R8, R26, R124 ;  /* 0x0000001a0808723c */ /* 0x000fe2000004187c */
[----:B------:R-:W-:Y:S02]  /*f000*/  FSEL R19, R80, -INF , !P5 ;  /* 0xff80000050137808 */ /* 0x000fe40006800000 */
[----:B------:R-:W-:Y:S02]  /*f010*/  FSEL R18, R81, -INF , !P1 ;  /* 0xff80000051127808 */ /* 0x000fe40004800000 */
[----:B------:R-:W-:Y:S02]  /*f020*/  FSEL R119, R119, -INF , !P0 ;  /* 0xff80000077777808 */ /* 0x000fe40004000000 */
[----:B---3--:R-:W-:Y:S01]  /*f030*/  FSEL R66, R83, -INF , !P3 ;  /* 0xff80000053427808 */ /* 0x008fe20005800000 */
[----:B------:R3:W1:Y:S01]  /*f040*/  MUFU.TANH R2, R21 ;  /* 0x0000001500027308 */ /* 0x0006620000002400 */
        /* <DEDUP_REMOVED lines=9> */
[----:B------:R-:W4:Y:S01]  /*f0e0*/  MUFU.TANH R128, R71 ;  /* 0x0000004700807308 */ /* 0x000f220000002400 */
[----:B-1----:R-:W-:Y:S01]  /*f0f0*/  FSEL R121, R121, -INF , !P5 ;  /* 0xff80000079797808 */ /* 0x002fe20006800000 */
[----:B---3--:R-:W-:Y:S01]  /*f100*/  FMUL.FTZ R21, R70, c[0x0][0x2ec] ;  /* 0x0000bb0046157a20 */ /* 0x008fe20000410000 */
[----:B-----5:R-:W-:Y:S02]  /*f110*/  FSEL R130, R130, -INF , !P1 ;  /* 0xff80000082827808 */ /* 0x020fe40004800000 */
[C---:B------:R-:W-:Y:S01]  /*f120*/  ISETP.GE.AND P6, PT, R44.reuse, R3, PT ;  /* 0x000000032c00720c */ /* 0x040fe20003fc6270 */
[----:B--2---:R-:W-:Y:S01]  /*f130*/  HMMA.16816.F32.BF16 R8, R4, R14, R8 ;  /* 0x0000000e0408723c */ /* 0x004fe20000041808 */
[----:B------:R-:W-:Y:S01]  /*f140*/  ISETP.GE.AND P4, PT, R44, R117, PT ;  /* 0x000000752c00720c */ /* 0x000fe20003f86270 */
[----:B------:R-:W1:Y:S01]  /*f150*/  MUFU.TANH R129, R56 ;  /* 0x0000003800817308 */ /* 0x000e620000002400 */
[----:B------:R-:W-:-:S02]  /*f160*/  ISETP.GE.AND P5, PT, R24, R3, PT ;  /* 0x000000031800720c */ /* 0x000fc40003fa6270 */
[----:B------:R-:W-:Y:S02]  /*f170*/  ISETP.GE.AND P1, PT, R24, R117, PT ;  /* 0x000000751800720c */ /* 0x000fe40003f26270 */
[----:B------:R-:W-:Y:S01]  /*f180*/  IADD3 R24, R20, 0x49, RZ ;  /* 0x0000004914187810 */ /* 0x000fe20007ffe0ff */
[----:B------:R-:W-:Y:S01]  /*f190*/  HMMA.16816.F32.BF16 R36, R4, R12, R36 ;  /* 0x0000000c0424723c */ /* 0x000fe20000041824 */
[----:B------:R-:W-:Y:S01]  /*f1a0*/  FSEL R135, R135, -INF , !P6 ;  /* 0xff80000087877808 */ /* 0x000fe20007000000 */
[----:B------:R-:W2:Y:S01]  /*f1b0*/  MUFU.TANH R22, R58 ;  /* 0x0000003a00167308 */ /* 0x000ea20000002400 */
[----:B------:R-:W-:Y:S02]  /*f1c0*/  FSEL R140, R140, -INF , !P4 ;  /* 0xff8000008c8c7808 */ /* 0x000fe40006000000 */
[C---:B------:R-:W-:Y:S02]  /*f1d0*/  ISETP.GE.AND P6, PT, R24.reuse, R3, PT ;  /* 0x000000031800720c */ /* 0x040fe40003fc6270 */
[----:B------:R-:W-:-:S02]  /*f1e0*/  ISETP.GE.AND P4, PT, R24, R117, PT ;  /* 0x000000751800720c */ /* 0x000fc40003f86270 */
[C---:B------:R-:W-:Y:S01]  /*f1f0*/  IADD3 R26, R20.reuse, 0x48, RZ ;  /* 0x00000048141a7810 */ /* 0x040fe20007ffe0ff */
[----:B------:R-:W3:Y:S01]  /*f200*/  MUFU.TANH R67, R67 ;  /* 0x0000004300437308 */ /* 0x000ee20000002400 */
[----:B------:R-:W-:Y:S02]  /*f210*/  IADD3 R24, R20, 0x50, RZ ;  /* 0x0000005014187810 */ /* 0x000fe40007ffe0ff */
[----:B------:R-:W-:Y:S02]  /*f220*/  FSEL R141, R141, -INF , !P0 ;  /* 0xff8000008d8d7808 */ /* 0x000fe40004000000 */
[----:B------:R-:W-:Y:S01]  /*f230*/  FSEL R120, R120, -INF , !P3 ;  /* 0xff80000078787808 */ /* 0x000fe20005800000 */
[----:B------:R-:W-:Y:S01]  /*f240*/  FMUL.FTZ R8, R8, c[0x0][0x2ec] ;  /* 0x0000bb0008087a20 */ /* 0x000fe20000410000 */
[----:B------:R-:W-:Y:S01]  /*f250*/  FSEL R139, R139, -INF , !P5 ;  /* 0xff8000008b8b7808 */ /* 0x000fe20006800000 */
[----:B------:R-:W5:Y:S01]  /*f260*/  MUFU.TANH R64, R46 ;  /* 0x0000002e00407308 */ /* 0x000f620000002400 */
[----:B----4-:R-:W-:Y:S01]  /*f270*/  FSEL R136, R136, -INF , !P1 ;  /* 0xff80000088887808 */ /* 0x010fe20004800000 */
[----:B------:R-:W-:Y:S01]  /*f280*/  FMUL.FTZ R9, R9, c[0x0][0x2ec] ;  /* 0x0000bb0009097a20 */ /* 0x000fe20000410000 */
[----:B------:R-:W-:Y:S01]  /*f290*/  ISETP.GE.AND P0, PT, R26, R3, PT ;  /* 0x000000031a00720c */ /* 0x000fe20003f06270 */
[----:B------:R-:W-:Y:S01]  /*f2a0*/  FMUL.FTZ R10, R10, c[0x0][0x2ec] ;  /* 0x0000bb000a0a7a20 */ /* 0x000fe20000410000 */
[----:B------:R-:W-:Y:S01]  /*f2b0*/  ISETP.GE.AND P3, PT, R26, R117, PT ;  /* 0x000000751a00720c */ /* 0x000fe20003f66270 */
[----:B------:R-:W-:Y:S01]  /*f2c0*/  FMUL.FTZ R23, R38, c[0x0][0x2ec] ;  /* 0x0000bb0026177a20 */ /* 0x000fe20000410000 */
[C---:B------:R-:W-:Y:S01]  /*f2d0*/  ISETP.GE.AND P5, PT, R24.reuse, R3, PT ;  /* 0x000000031800720c */ /* 0x040fe20003fa6270 */
[----:B------:R-:W-:Y:S01]  /*f2e0*/  MUFU.TANH R122, R59 ;  /* 0x0000003b007a7308 */ /* 0x000fe20000002400 */
[----:B------:R-:W-:Y:S01]  /*f2f0*/  ISETP.GE.AND P1, PT, R24, R117, PT ;  /* 0x000000751800720c */ /* 0x000fe20003f26270 */
[----:B------:R-:W-:Y:S01]  /*f300*/  FMUL.FTZ R36, R36, c[0x0][0x2ec] ;  /* 0x0000bb0024247a20 */ /* 0x000fe20000410000 */
[C---:B------:R-:W-:Y:S01]  /*f310*/  IADD3 R12, R20.reuse, 0x51, RZ ;  /* 0x00000051140c7810 */ /* 0x040fe20007ffe0ff */
[----:B------:R-:W-:Y:S01]  /*f320*/  FMUL.FTZ R37, R37, c[0x0][0x2ec] ;  /* 0x0000bb0025257a20 */ /* 0x000fe20000410000 */
[----:B------:R-:W-:-:S02]  /*f330*/  IADD3 R24, R20, 0x58, RZ ;  /* 0x0000005814187810 */ /* 0x000fc40007ffe0ff */
[----:B------:R-:W-:Y:S01]  /*f340*/  FSEL R137, R137, -INF , !P0 ;  /* 0xff80000089897808 */ /* 0x000fe20004000000 */
[----:B------:R4:W-:Y:S01]  /*f350*/  MUFU.TANH R59, R41 ;  /* 0x00000029003b7308 */ /* 0x0009e20000002400 */
[----:B------:R-:W-:Y:S02]  /*f360*/  FSEL R138, R138, -INF , !P3 ;  /* 0xff8000008a8a7808 */ /* 0x000fe40005800000 */
[----:B------:R-:W-:Y:S02]  /*f370*/  FSEL R133, R133, -INF , !P6 ;  /* 0xff80000085857808 */ /* 0x000fe40007000000 */
[----:B------:R-:W-:Y:S02]  /*f380*/  FSEL R134, R134, -INF , !P4 ;  /* 0xff80000086867808 */ /* 0x000fe40006000000 */
[C---:B------:R-:W-:Y:S01]  /*f390*/  ISETP.GE.AND P0, PT, R12.reuse, R3, PT ;  /* 0x000000030c00720c */ /* 0x040fe20003f06270 */
[----:B------:R-:W1:Y:S01]  /*f3a0*/  MUFU.TANH R65, R45 ;  /* 0x0000002d00417308 */ /* 0x000e620000002400 */
[----:B------:R-:W-:-:S02]  /*f3b0*/  ISETP.GE.AND P3, PT, R12, R117, PT ;  /* 0x000000750c00720c */ /* 0x000fc40003f66270 */
[C---:B------:R-:W-:Y:S02]  /*f3c0*/  ISETP.GE.AND P6, PT, R24.reuse, R3, PT ;  /* 0x000000031800720c */ /* 0x040fe40003fc6270 */
[----:B------:R-:W-:Y:S02]  /*f3d0*/  ISETP.GE.AND P4, PT, R24, R117, PT ;  /* 0x000000751800720c */ /* 0x000fe40003f86270 */
[----:B------:R-:W-:Y:S01]  /*f3e0*/  FSEL R125, R2, -INF , !P5 ;  /* 0xff800000027d7808 */ /* 0x000fe20006800000 */
[----:B----4-:R-:W-:Y:S01]  /*f3f0*/  FMUL.FTZ R41, R43, c[0x0][0x2ec] ;  /* 0x0000bb002b297a20 */ /* 0x010fe20000410000 */
[----:B------:R-:W4:Y:S01]  /*f400*/  MUFU.TANH R58, R47 ;  /* 0x0000002f003a7308 */ /* 0x000f220000002400 */
[C---:B------:R-:W-:Y:S02]  /*f410*/  IADD3 R4, R20.reuse, 0x60, RZ ;  /* 0x0000006014047810 */ /* 0x040fe40007ffe0ff */
[----:B------:R-:W-:Y:S02]  /*f420*/  IADD3 R2, R20, 0x61, RZ ;  /* 0x0000006114027810 */ /* 0x000fe40007ffe0ff */
[----:B------:R-:W-:-:S02]  /*f430*/  FSEL R131, R131, -INF , !P0 ;  /* 0xff80000083837808 */ /* 0x000fc40004000000 */
[----:B------:R-:W-:Y:S01]  /*f440*/  FSEL R128, R128, -INF , !P3 ;  /* 0xff80000080807808 */ /* 0x000fe20005800000 */
[----:B------:R-:W4:Y:S01]  /*f450*/  MUFU.TANH R41, R41 ;  /* 0x0000002900297308 */ /* 0x000f220000002400 */
[----:B-1----:R-:W-:Y:S02]  /*f460*/  FSEL R129, R129, -INF , !P6 ;  /* 0xff80000081817808 */ /* 0x002fe40007000000 */
[----:B--2---:R-:W-:Y:S01]  /*f470*/  FSEL R124, R22, -INF , !P4 ;  /* 0xff800000167c7808 */ /* 0x004fe20006000000 */
[----:B------:R-:W-:Y:S01]  /*f480*/  FMUL.FTZ R22, R39, c[0x0][0x2ec] ;  /* 0x0000bb0027167a20 */ /* 0x000fe20000410000 */
[C---:B------:R-:W-:Y:S02]  /*f490*/  ISETP.GE.AND P0, PT, R4.reuse, R3, PT ;  /* 0x000000030400720c */ /* 0x040fe40003f06270 */
[----:B------:R-:W-:Y:S01]  /*f4a0*/  ISETP.GE.AND P3, PT, R4, R117, PT ;  /* 0x000000750400720c */ /* 0x000fe20003f66270 */
[----:B------:R-:W1:Y:S01]  /*f4b0*/  MUFU.TANH R21, R21 ;  /* 0x0000001500157308 */ /* 0x000e620000002400 */
[----:B------:R-:W-:-:S02]  /*f4c0*/  ISETP.GE.AND P6, PT, R2, R3, PT ;  /* 0x000000030200720c */ /* 0x000fc40003fc6270 */
[----:B------:R-:W-:Y:S02]  /*f4d0*/  ISETP.GE.AND P4, PT, R2, R117, PT ;  /* 0x000000750200720c */ /* 0x000fe40003f86270 */
[----:B------:R-:W-:Y:S02]  /*f4e0*/  IADD3 R2, R20, 0x69, RZ ;  /* 0x0000006914027810 */ /* 0x000fe40007ffe0ff */
[----:B---3--:R-:W-:Y:S01]  /*f4f0*/  FSEL R67, R67, -INF , !P0 ;  /* 0xff80000043437808 */ /* 0x008fe20004000000 */
[----:B------:R-:W2:Y:S01]  /*f500*/  MUFU.TANH R44, R8 ;  /* 0x00000008002c7308 */ /* 0x000ea20000002400 */
[----:B-----5:R-:W-:Y:S02]  /*f510*/  FSEL R64, R64, -INF , !P3 ;  /* 0xff80000040407808 */ /* 0x020fe40005800000 */
[C---:B------:R-:W-:Y:S02]  /*f520*/  ISETP.GE.AND P0, PT, R2.reuse, R3, PT ;  /* 0x000000030200720c */ /* 0x040fe40003f06270 */
[----:B------:R-:W-:-:S02]  /*f530*/  ISETP.GE.AND P3, PT, R2, R117, PT ;  /* 0x000000750200720c */ /* 0x000fc40003f66270 */
[----:B------:R-:W-:Y:S01]  /*f540*/  IADD3 R2, R20, 0x70, RZ ;  /* 0x0000007014027810 */ /* 0x000fe20007ffe0ff */
[----:B------:R-:W3:Y:S01]  /*f550*/  MUFU.TANH R48, R57 ;  /* 0x0000003900307308 */ /* 0x000ee20000002400 */
[----:B------:R-:W-:Y:S02]  /*f560*/  FSEL R65, R65, -INF , !P6 ;  /* 0xff80000041417808 */ /* 0x000fe40007000000 */
[----:B----4-:R-:W-:Y:S02]  /*f570*/  FSEL R58, R58, -INF , !P4 ;  /* 0xff8000003a3a7808 */ /* 0x010fe40006000000 */
[C---:B------:R-:W-:Y:S02]  /*f580*/  ISETP.GE.AND P6, PT, R2.reuse, R3, PT ;  /* 0x000000030200720c */ /* 0x040fe40003fc6270 */
[----:B------:R-:W-:Y:S01]  /*f590*/  ISETP.GE.AND P4, PT, R2, R117, PT ;  /* 0x000000750200720c */ /* 0x000fe20003f86270 */
[----:B------:R-:W4:Y:S01]  /*f5a0*/  MUFU.TANH R63, R40 ;  /* 0x00000028003f7308 */ /* 0x000f220000002400 */
[----:B------:R-:W-:-:S02]  /*f5b0*/  IADD3 R2, R20, 0x78, RZ ;  /* 0x0000007814027810 */ /* 0x000fc40007ffe0ff */
[----:B------:R-:W-:Y:S02]  /*f5c0*/  FSEL R59, R59, -INF , !P0 ;  /* 0xff8000003b3b7808 */ /* 0x000fe40004000000 */
[----:B------:R-:W-:Y:S02]  /*f5d0*/  FSEL R41, R41, -INF , !P3 ;  /* 0xff80000029297808 */ /* 0x000fe40005800000 */
[----:B------:R-:W-:Y:S01]  /*f5e0*/  IADD3 R12, R20, 0x59, RZ ;  /* 0x00000059140c7810 */ /* 0x000fe20007ffe0ff */
[----:B------:R-:W5:Y:S01]  /*f5f0*/  MUFU.TANH R42, R42 ;  /* 0x0000002a002a7308 */ /* 0x000f620000002400 */
[C---:B------:R-:W-:Y:S02]  /*f600*/  ISETP.GE.AND P0, PT, R2.reuse, R3, PT ;  /* 0x000000030200720c */ /* 0x040fe40003f06270 */
[----:B------:R-:W-:Y:S01]  /*f610*/  ISETP.GE.AND P3, PT, R2, R117, PT ;  /* 0x000000750200720c */ /* 0x000fe20003f66270 */
[----:B------:R-:W-:Y:S01]  /*f620*/  FMUL.FTZ R2, R11, c[0x0][0x2ec] ;  /* 0x0000bb000b027a20 */ /* 0x000fe20000410000 */
[----:B-1----:R-:W-:-:S02]  /*f630*/  FSEL R126, R21, -INF , !P1 ;  /* 0xff800000157e7808 */ /* 0x002fc40004800000 */
[C---:B------:R-:W-:Y:S01]  /*f640*/  ISETP.GE.AND P5, PT, R12.reuse, R3, PT ;  /* 0x000000030c00720c */ /* 0x040fe20003fa6270 */
[----:B------:R-:W1:Y:S01]  /*f650*/  MUFU.TANH R46, R36 ;  /* 0x00000024002e7308 */ /* 0x000e620000002400 */
[----:B------:R-:W-:Y:S02]  /*f660*/  ISETP.GE.AND P1, PT, R12, R117, PT ;  /* 0x000000750c00720c */ /* 0x000fe40003f26270 */
[----:B------:R-:W-:Y:S02]  /*f670*/  IADD3 R4, R20, 0x68, RZ ;  /* 0x0000006814047810 */ /* 0x000fe40007ffe0ff */
[----:B--2---:R-:W-:Y:S02]  /*f680*/  FSEL R44, R44, -INF , !P0 ;  /* 0xff8000002c2c7808 */ /* 0x004fe40004000000 */
[----:B---3--:R-:W-:Y:S01]  /*f690*/  FSEL R127, R48, -INF , !P5 ;  /* 0xff800000307f7808 */ /* 0x008fe20006800000 */
[----:B------:R-:W-:Y:S01]  /*f6a0*/  MUFU.TANH R45, R37 ;  /* 0x00000025002d7308 */ /* 0x000fe20000002400 */
[----:B------:R-:W-:-:S02]  /*f6b0*/  FSEL R122, R122, -INF , !P1 ;  /* 0xff8000007a7a7808 */ /* 0x000fc40004800000 */
[----:B------:R-:W-:Y:S02]  /*f6c0*/  ISETP.GT.AND P0, PT, R159, R148, PT ;  /* 0x000000949f00720c */ /* 0x000fe40003f04270 */
[C---:B------:R-:W-:Y:S02]  /*f6d0*/  ISETP.GE.AND P5, PT, R4.reuse, R3, PT ;  /* 0x000000030400720c */ /* 0x040fe40003fa6270 */
[----:B------:R-:W-:Y:S01]  /*f6e0*/  ISETP.GE.AND P1, PT, R4, R117, PT ;  /* 0x000000750400720c */ /* 0x000fe20003f26270 */
[----:B------:R-:W2:Y:S01]  /*f6f0*/  MUFU.TANH R23, R23 ;  /* 0x0000001700177308 */ /* 0x000ea20000002400 */
[----:B------:R-:W-:Y:S02]  /*f700*/  IADD3 R4, R20, 0x71, RZ ;  /* 0x0000007114047810 */ /* 0x000fe40007ffe0ff */
[----:B----4-:R-:W-:Y:S02]  /*f710*/  FSEL R63, R63, -INF , !P5 ;  /* 0xff8000003f3f7808 */ /* 0x010fe40006800000 */
[----:B-----5:R-:W-:-:S02]  /*f720*/  FSEL R42, R42, -INF , !P1 ;  /* 0xff8000002a2a7808 */ /* 0x020fc40004800000 */
[C---:B------:R-:W-:Y:S01]  /*f730*/  ISETP.GE.AND P5, PT, R4.reuse, R3, PT ;  /* 0x000000030400720c */ /* 0x040fe20003fa6270 */
[----:B------:R-:W3:Y:S01]  /*f740*/  MUFU.TANH R22, R22 ;  /* 0x0000001600167308 */ /* 0x000ee20000002400 */
[----:B------:R-:W-:Y:S01]  /*f750*/  BAR.SYNC.DEFER_BLOCKING 0x0 ;  /* 0x0000000000007b1d */ /* 0x000fe20000010000 */
[----:B------:R-:W-:Y:S02]  /*f760*/  ISETP.GE.AND P1, PT, R4, R117, PT ;  /* 0x000000750400720c */ /* 0x000fe40003f26270 */
[----:B------:R-:W-:Y:S02]  /*f770*/  IADD3 R4, R20, 0x79, RZ ;  /* 0x0000007914047810 */ /* 0x000fe40007ffe0ff */
[----:B-1----:R-:W-:Y:S02]  /*f780*/  FSEL R46, R46, -INF , !P6 ;  /* 0xff8000002e2e7808 */ /* 0x002fe40007000000 */
[----:B------:R-:W1:Y:S01]  /*f790*/  MUFU.TANH R43, R9 ;  /* 0x00000009002b7308 */ /* 0x000e620000002400 */
[----:B--2---:R-:W-:-:S02]  /*f7a0*/  FSEL R23, R23, -INF , !P4 ;  /* 0xff80000017177808 */ /* 0x004fc40006000000 */
[----:B------:R-:W-:Y:S02]  /*f7b0*/  FSEL R45, R45, -INF , !P5 ;  /* 0xff8000002d2d7808 */ /* 0x000fe40006800000 */
[C---:B------:R-:W-:Y:S02]  /*f7c0*/  ISETP.GE.AND P6, PT, R20.reuse, R3, PT ;  /* 0x000000031400720c */ /* 0x040fe40003fc6270 */
[----:B------:R-:W-:Y:S01]  /*f7d0*/  ISETP.GE.AND P4, PT, R20, R117, PT ;  /* 0x000000751400720c */ /* 0x000fe20003f86270 */
[----:B------:R-:W2:Y:S01]  /*f7e0*/  MUFU.TANH R21, R10 ;  /* 0x0000000a00157308 */ /* 0x000ea20000002400 */
[----:B---3--:R-:W-:Y:S02]  /*f7f0*/  FSEL R22, R22, -INF , !P1 ;  /* 0xff80000016167808 */ /* 0x008fe40004800000 */
[C---:B------:R-:W-:Y:S02]  /*f800*/  ISETP.GE.AND P5, PT, R4.reuse, R3, PT ;  /* 0x000000030400720c */ /* 0x040fe40003fa6270 */
[----:B------:R-:W-:-:S02]  /*f810*/  ISETP.GE.AND P1, PT, R4, R117, PT ;  /* 0x000000750400720c */ /* 0x000fc40003f26270 */
[----:B------:R-:W-:Y:S01]  /*f820*/  FSEL R0, R52, -INF , !P6 ;  /* 0xff80000034007808 */ /* 0x000fe20007000000 */
[----:B------:R-:W3:Y:S01]  /*f830*/  MUFU.TANH R2, R2 ;  /* 0x0000000200027308 */ /* 0x000ee20000002400 */
[----:B------:R-:W-:Y:S02]  /*f840*/  FSEL R96, R96, -INF , !P4 ;  /* 0xff80000060607808 */ /* 0x000fe40006000000 */
[----:B-1----:R-:W-:Y:S02]  /*f850*/  FSEL R43, R43, -INF , !P5 ;  /* 0xff8000002b2b7808 */ /* 0x002fe40006800000 */
[----:B--2---:R-:W-:Y:S02]  /*f860*/  FSEL R21, R21, -INF , !P3 ;  /* 0xff80000015157808 */ /* 0x004fe40005800000 */
[----:B---3--:R-:W-:Y:S01]  /*f870*/  FSEL R20, R2, -INF , !P1 ;  /* 0xff80000002147808 */ /* 0x008fe20004800000 */
        /* <DEDUP_REMOVED lines=60> */
.L_x_3050:
[----:B------:R-:W-:-:S05]  /*fc40*/  IMAD.MOV.U32 R7, RZ, RZ, c[0x0][0x198] ;  /* 0x00006600ff077624 */ /* 0x000fca00078e00ff */
[----:B------:R-:W-:-:S04]  /*fc50*/  LEA R7, -R7, RZ, 0x7 ;  /* 0x000000ff07077211 */ /* 0x000fc800078e39ff */
[----:B------:R-:W-:Y:S02]  /*fc60*/  SHF.R.S32.HI R5, RZ, 0x1f, R7 ;  /* 0x0000001fff057819 */ /* 0x000fe40000011407 */
.L_x_3051:
        /* <DEDUP_REMOVED lines=40> */
.L_x_3049:
        /* <DEDUP_REMOVED lines=51> */
[----:B------:R-:W-:Y:S02]  /*10220*/  SHF.L.U32 R144, R144, 0x1, RZ ;  /* 0x0000000190907819 */ /* 0x000fe400000006ff */
[----:B------:R-:W-:Y:S02]  /*10230*/  FMNMX.FTZ R7, R59, R2, !PT ;  /* 0x000000023b077209 */ /* 0x000fe40007810000 */
[----:B------:R-:W-:Y:S01]  /*10240*/  LEA R116, R51, R144, 0x1 ;  /* 0x0000009033747211 */ /* 0x000fe200078e08ff */
        /* <DEDUP_REMOVED lines=14> */
[----:B------:R-:W-:Y:S01]  /*10330*/  FMNMX.FTZ R5, R21, R2, !PT ;  /* 0x0000000215057209 */ /* 0x000fe20007810000 */
[----:B------:R-:W-:Y:S03]  /*10340*/  LDSM.16.MT88.4 R8, [R116+0x9400] ;  /* 0x009400007408783b */ /* 0x000fe60000004200 */
        /* <DEDUP_REMOVED lines=17> */
[----:B------:R-:W1:Y:S01]  /*10460*/  LDSM.16.MT88.4 R76, [R144+0xd000] ;  /* 0x00d00000904c783b */ /* 0x000e620000004200 */
[--C-:B------:R-:W-:Y:S01]  /*10470*/  FFMA.FTZ R48, R69, c[0x0][0x23c], -R52.reuse ;  /* 0x00008f0045307a23 */ /* 0x100fe20000010834 */
[----:B------:R-:W-:Y:S01]  /*10480*/  MUFU.EX2 R53, R53 ;  /* 0x0000003500357308 */ /* 0x000fe20000000800 */
[--C-:B------:R-:W-:Y:S01]  /*10490*/  FFMA.FTZ R39, R35, c[0x0][0x23c], -R52.reuse ;  /* 0x00008f0023277a23 */ /* 0x100fe20000010834 */
[----:B------:R-:W-:Y:S01]  /*104a0*/  FSEL R47, R47, RZ, P1 ;  /* 0x000000ff2f2f7208 */ /* 0x000fe20000800000 */
[----:B------:R-:W-:-:S02]  /*104b0*/  FFMA.FTZ R37, R33, c[0x0][0x23c], -R52 ;  /* 0x00008f0021257a23 */ /* 0x000fc40000010834 */
[--C-:B------:R-:W-:Y:S02]  /*104c0*/  FFMA.FTZ R38, R73, c[0x0][0x23c], -R52.reuse ;  /* 0x00008f0049267a23 */ /* 0x100fe40000010834 */
        /* <DEDUP_REMOVED lines=24> */
[----:B------:R-:W-:Y:S01]  /*10650*/  LDSM.16.MT88.4 R16, [R144+0xb800] ;  /* 0x00b800009010783b */ /* 0x000fe20000004200 */
[--C-:B------:R-:W-:Y:S02]  /*10660*/  FFMA.FTZ R62, R123, c[0x0][0x23c], -R52.reuse ;  /* 0x00008f007b3e7a23 */ /* 0x100fe40000010834 */
        /* <DEDUP_REMOVED lines=34> */
[----:B------:R-:W-:Y:S01]  /*10890*/  FADD.FTZ R50, R53, R50 ;  /* 0x0000003235327221 */ /* 0x000fe20000010000 */
[----:B------:R-:W-:Y:S01]  /*108a0*/  MUFU.EX2 R36, R36 ;  /* 0x0000002400247308 */ /* 0x000fe20000000800 */
        /* <DEDUP_REMOVED lines=15> */
[----:B-1----:R-:W-:Y:S01]  /*109a0*/  HMMA.16816.F32.BF16 R80, R68, R76, RZ ;  /* 0x0000004c4450723c */ /* 0x002fe200000418ff */
[----:B------:R-:W-:Y:S01]  /*109b0*/  FADD.FTZ R56, R56, R57 ;  /* 0x0000003938387221 */ /* 0x000fe20000010000 */
[----:B------:R-:W1:Y:S01]  /*109c0*/  MUFU.EX2 R30, R30 ;  /* 0x0000001e001e7308 */ /* 0x000e620000000800 */
[----:B------:R-:W-:-:S02]  /*109d0*/  FFMA.FTZ R162, R43, c[0x0][0x23c], -R52 ;  /* 0x00008f002ba27a23 */ /* 0x000fc40000010834 */
[----:B------:R-:W-:Y:S02]  /*109e0*/  FADD.FTZ R51, R51, R56 ;  /* 0x0000003833337221 */ /* 0x000fe40000010000 */
[--C-:B------:R-:W-:Y:S01]  /*109f0*/  FFMA.FTZ R64, R45, c[0x0][0x23c], -R52.reuse ;  /* 0x00008f002d407a23 */ /* 0x100fe20000010834 */
[----:B------:R-:W-:Y:S01]  /*10a00*/  HMMA.16816.F32.BF16 R100, R68, R102, RZ ;  /* 0x000000664464723c */ /* 0x000fe200000418ff */
[----:B------:R-:W-:Y:S01]  /*10a10*/  FADD.FTZ R51, R40, R51 ;  /* 0x0000003328337221 */ /* 0x000fe20000010000 */
        /* <DEDUP_REMOVED lines=12> */
[----:B---3--:R-:W-:Y:S01]  /*10ae0*/  F2FP.BF16.PACK_AB R5, R35, R36 ;  /* 0x000000242305723e */ /* 0x008fe200000010ff */
[----:B------:R-:W2:Y:S01]  /*10af0*/  MUFU.EX2 R26, R26 ;  /* 0x0000001a001a7308 */ /* 0x000ea20000000800 */
        /* <DEDUP_REMOVED lines=10> */
[----:B------:R-:W3:Y:S01]  /*10ba0*/  LDSM.16.MT88.4 R12, [R144+0xb400] ;  /* 0x00b40000900c783b */ /* 0x000ee20000004200 */
[----:B------:R-:W-:Y:S06]  /*10bb0*/  MUFU.EX2 R119, R119 ;  /* 0x0000007700777308 */ /* 0x000fec0000000800 */
[C---:B------:R-:W-:Y:S02]  /*10bc0*/  HMMA.16816.F32.BF16 R104, R4.reuse, R8, R104 ;  /* 0x000000080468723c */ /* 0x040fe40000041868 */
[----:B------:R-:W5:Y:S06]  /*10bd0*/  MUFU.EX2 R62, R62 ;  /* 0x0000003e003e7308 */ /* 0x000f6c0000000800 */
[C---:B------:R-:W-:Y:S01]  /*10be0*/  HMMA.16816.F32.BF16 R100, R4.reuse, R10, R100 ;  /* 0x0000000a0464723c */ /* 0x040fe20000041864 */
[----:B------:R-:W1:Y:S01]  /*10bf0*/  LDSM.16.MT88.4 R8, [R116+0xb400] ;  /* 0x00b400007408783b */ /* 0x000e620000004200 */
[----:B------:R-:W-:Y:S08]  /*10c00*/  MUFU.EX2 R61, R61 ;  /* 0x0000003d003d7308 */ /* 0x000ff00000000800 */
[----:B------:R-:W-:Y:S08]  /*10c10*/  MUFU.EX2 R60, R60 ;  /* 0x0000003c003c7308 */ /* 0x000ff00000000800 */
[----:B------:R-:W-:Y:S01]  /*10c20*/  MUFU.EX2 R66, R66 ;  /* 0x0000004200427308 */ /* 0x000fe20000000800 */
[C---:B---3--:R-:W-:Y:S07]  /*10c30*/  HMMA.16816.F32.BF16 R96, R4.reuse, R12, R96 ;  /* 0x0000000c0460723c */ /* 0x048fee0000041860 */
[----:B------:R-:W3:Y:S01]  /*10c40*/  MUFU.EX2 R121, R121 ;  /* 0x0000007900797308 */ /* 0x000ee20000000800 */
        /* <DEDUP_REMOVED lines=20> */
[----:B----4-:R-:W-:-:S02]  /*10d90*/  F2FP.BF16.PACK_AB R4, R29, R32 ;  /* 0x000000201d04723e */ /* 0x010fc400000010ff */
[----:B------:R-:W-:-:S05]  /*10da0*/  F2FP.BF16.PACK_AB R5, R26, R31 ;  /* 0x0000001f1a05723e */ /* 0x000fca00000010ff */
[----:B------:R-:W4:Y:S01]  /*10db0*/  MUFU.EX2 R134, R134 ;  /* 0x0000008600867308 */ /* 0x000f220000000800 */
        /* <DEDUP_REMOVED lines=8> */
[----:B------:R-:W1:Y:S02]  /*10e40*/  MUFU.EX2 R131, R131 ;  /* 0x0000008300837308 */ /* 0x000e640000000800 */
        /* <DEDUP_REMOVED lines=30> */
[----:B------:R-:W1:Y:S01]  /*11030*/  MUFU.EX2 R41, R41 ;  /* 0x0000002900297308 */ /* 0x000e620000000800 */
[----:B-----5:R-:W-:-:S02]  /*11040*/  F2FP.BF16.PACK_AB R4, R62, R119 ;  /* 0x000000773e04723e */ /* 0x020fc400000010ff */
[----:B---3--:R-:W-:Y:S01]  /*11050*/  F2FP.BF16.PACK_AB R5, R121, R66 ;  /* 0x000000427905723e */ /* 0x008fe200000010ff */
[----:B------:R-:W-:Y:S01]  /*11060*/  FADD.FTZ R66, R66, R27 ;  /* 0x0000001b42427221 */ /* 0x000fe20000010000 */
[----:B------:R-:W-:-:S03]  /*11070*/  F2FP.BF16.PACK_AB R6, R60, R61 ;  /* 0x0000003d3c06723e */ /* 0x000fc600000010ff */
[----:B------:R-:W-:Y:S01]  /*11080*/  MUFU.EX2 R45, R67 ;  /* 0x00000043002d7308 */ /* 0x000fe20000000800 */
[----:B------:R-:W-:Y:S01]  /*11090*/  F2FP.BF16.PACK_AB R7, R120, R123 ;  /* 0x0000007b7807723e */ /* 0x000fe200000010ff */
[----:B------:R-:W-:-:S04]  /*110a0*/  FADD.FTZ R66, R121, R66 ;  /* 0x0000004279427221 */ /* 0x000fc80000010000 */
[----:B------:R-:W-:Y:S02]  /*110b0*/  FADD.FTZ R123, R123, R66 ;  /* 0x000000427b7b7221 */ /* 0x000fe40000010000 */
[----:B------:R-:W-:Y:S01]  /*110c0*/  HMMA.16816.F32.BF16 R112, R4, R16, R112 ;  /* 0x000000100470723c */ /* 0x000fe20000041870 */
[----:B------:R-:W3:Y:S01]  /*110d0*/  MUFU.EX2 R44, R64 ;  /* 0x00000040002c7308 */ /* 0x000ee20000000800 */
[----:B------:R-:W-:-:S06]  /*110e0*/  FADD.FTZ R120, R120, R123 ;  /* 0x0000007b78787221 */ /* 0x000fcc0000010000 */
[C---:B------:R-:W-:Y:S01]  /*110f0*/  HMMA.16816.F32.BF16 R108, R4.reuse, R18, R108 ;  /* 0x00000012046c723c */ /* 0x040fe2000004186c */
[----:B------:R-:W5:Y:S01]  /*11100*/  LDSM.16.MT88.4 R16, [R116+0xbc00] ;  /* 0x00bc00007410783b */ /* 0x000f620000004200 */
[----:B------:R-:W-:Y:S06]  /*11110*/  MUFU.EX2 R43, R53 ;  /* 0x00000035002b7308 */ /* 0x000fec0000000800 */
[C---:B-1----:R-:W-:Y:S02]  /*11120*/  HMMA.16816.F32.BF16 R96, R4.reuse, R8, R96 ;  /* 0x000000080460723c */ /* 0x042fe40000041860 */
[----:B------:R-:W-:Y:S06]  /*11130*/  MUFU.EX2 R162, R162 ;  /* 0x000000a200a27308 */ /* 0x000fec0000000800 */
[C---:B--2---:R-:W-:Y:S02]  /*11140*/  HMMA.16816.F32.BF16 R104, R4.reuse, R12, R104 ;  /* 0x0000000c0468723c */ /* 0x044fe40000041868 */
[----:B------:R-:W-:Y:S06]  /*11150*/  MUFU.EX2 R46, R46 ;  /* 0x0000002e002e7308 */ /* 0x000fec0000000800 */
[C---:B------:R-:W-:Y:S01]  /*11160*/  HMMA.16816.F32.BF16 R100, R4.reuse, R14, R100 ;  /* 0x0000000e0464723c */ /* 0x040fe20000041864 */
[----:B------:R-:W1:Y:S01]  /*11170*/  LDSM.16.MT88.4 R12, [R144+0xdc00] ;  /* 0x00dc0000900c783b */ /* 0x000e620000004200 */
[----:B------:R-:W-:Y:S06]  /*11180*/  MUFU.EX2 R163, R163 ;  /* 0x000000a300a37308 */ /* 0x000fec0000000800 */
[C---:B------:R-:W-:Y:S01]  /*11190*/  HMMA.16816.F32.BF16 R92, R4.reuse, R10, R92 ;  /* 0x0000000a045c723c */ /* 0x040fe2000004185c */
[----:B------:R-:W2:Y:S07]  /*111a0*/  LDSM.16.MT88.4 R8, [R116+0xdc00] ;  /* 0x00dc00007408783b */ /* 0x000eae0000004200 */
[C---:B-----5:R-:W-:Y:S08]  /*111b0*/  HMMA.16816.F32.BF16 R88, R4.reuse, R16, R88 ;  /* 0x000000100458723c */ /* 0x060ff00000041858 */
        /* <DEDUP_REMOVED lines=12> */
[----:B----4-:R-:W-:Y:S01]  /*11280*/  F2FP.BF16.PACK_AB R7, R134, R137 ;  /* 0x000000898607723e */ /* 0x010fe200000010ff */
        /* <DEDUP_REMOVED lines=48> */
[----:B------:R-:W-:Y:S02]  /*11590*/  FFMA.FTZ R49, R21, c[0x0][0x23c], -R47 ;  /* 0x00008f0015317a23 */ /* 0x000fe4000001082f */
[----:B------:R-:W1:Y:S01]  /*115a0*/  LDSM.16.MT88.4 R20, [R116+0xa800] ;  /* 0x00a800007414783b */ /* 0x000e620000004200 */
[----:B------:R-:W-:Y:S01]  /*115b0*/  FADD.FTZ R48, R48, R13 ;  /* 0x0000000d30307221 */ /* 0x000fe20000010000 */
[----:B------:R-:W-:Y:S01]  /*115c0*/  F2FP.BF16.PACK_AB R4, R65, R128 ;  /* 0x000000804104723e */ /* 0x000fe200000010ff */
[----:B------:R-:W4:Y:S01]  /*115d0*/  MUFU.EX2 R47, R50 ;  /* 0x00000032002f7308 */ /* 0x000f220000000800 */
[----:B------:R-:W-:Y:S01]  /*115e0*/  F2FP.BF16.PACK_AB R5, R58, R63 ;  /* 0x0000003f3a05723e */ /* 0x000fe200000010ff */
[----:B------:R-:W5:Y:S01]  /*115f0*/  LDSM.16.MT88.4 R12, [R116+0xc800] ;  /* 0x00c80000740c783b */ /* 0x000f620000004200 */
[----:B------:R-:W-:Y:S01]  /*11600*/  F2FP.BF16.PACK_AB R6, R59, R124 ;  /* 0x0000007c3b06723e */ /* 0x000fe200000010ff */
[----:B------:R-:W-:Y:S01]  /*11610*/  FADD.FTZ R39, R39, R48 ;  /* 0x0000003027277221 */ /* 0x000fe20000010000 */
[----:B------:R-:W-:Y:S01]  /*11620*/  F2FP.BF16.PACK_AB R7, R41, R42 ;  /* 0x0000002a2907723e */ /* 0x000fe200000010ff */
[----:B------:R-:W-:-:S02]  /*11630*/  FADD.FTZ R63, R63, R122 ;  /* 0x0000007a3f3f7221 */ /* 0x000fc40000010000 */
[----:B------:R-:W-:Y:S01]  /*11640*/  FADD.FTZ R38, R38, R39 ;  /* 0x0000002726267221 */ /* 0x000fe20000010000 */
[----:B------:R-:W1:Y:S01]  /*11650*/  MUFU.EX2 R40, R49 ;  /* 0x0000003100287308 */ /* 0x000e620000000800 */
[----:B------:R-:W-:Y:S02]  /*11660*/  FADD.FTZ R63, R58, R63 ;  /* 0x0000003f3a3f7221 */ /* 0x000fe40000010000 */
[----:B--2---:R-:W-:Y:S02]  /*11670*/  HMMA.16816.F32.BF16 R112, R4, R8, R112 ;  /* 0x000000080470723c */ /* 0x004fe40000041870 */
[----:B------:R-:W-:-:S04]  /*11680*/  FADD.FTZ R42, R42, R63 ;  /* 0x0000003f2a2a7221 */ /* 0x000fc80000010000 */
[----:B------:R-:W-:Y:S02]  /*11690*/  FADD.FTZ R41, R41, R42 ;  /* 0x0000002a29297221 */ /* 0x000fe40000010000 */
[C---:B------:R-:W-:Y:S01]  /*116a0*/  HMMA.16816.F32.BF16 R108, R4.reuse, R10, R108 ;  /* 0x0000000a046c723c */ /* 0x040fe2000004186c */
[----:B------:R-:W2:Y:S07]  /*116b0*/  LDSM.16.MT88.4 R8, [R144+0xe800] ;  /* 0x00e800009008783b */ /* 0x000eae0000004200 */
[C---:B------:R-:W-:Y:S08]  /*116c0*/  HMMA.16816.F32.BF16 R96, R4.reuse, R16, R96 ;  /* 0x000000100460723c */ /* 0x040ff00000041860 */
[C---:B------:R-:W-:Y:S01]  /*116d0*/  HMMA.16816.F32.BF16 R92, R4.reuse, R18, R92 ;  /* 0x00000012045c723c */ /* 0x040fe2000004185c */
[----:B------:R-:W-:Y:S07]  /*116e0*/  LDSM.16.MT88.4 R16, [R144+0xac00] ;  /* 0x00ac00009010783b */ /* 0x000fee0000004200 */
[C---:B-1----:R-:W-:Y:S08]  /*116f0*/  HMMA.16816.F32.BF16 R104, R4.reuse, R20, R104 ;  /* 0x000000140468723c */ /* 0x042ff00000041868 */
[C---:B------:R-:W-:Y:S01]  /*11700*/  HMMA.16816.F32.BF16 R100, R4.reuse, R22, R100 ;  /* 0x000000160464723c */ /* 0x040fe20000041864 */
[----:B------:R-:W1:Y:S07]  /*11710*/  LDSM.16.MT88.4 R20, [R116+0xe800] ;  /* 0x00e800007414783b */ /* 0x000e6e0000004200 */
[C---:B-----5:R-:W-:Y:S08]  /*11720*/  HMMA.16816.F32.BF16 R88, R4.reuse, R12, R88 ;  /* 0x0000000c0458723c */ /* 0x060ff00000041858 */
[C---:B------:R-:W-:Y:S01]  /*11730*/  HMMA.16816.F32.BF16 R84, R4.reuse, R14, R84 ;  /* 0x0000000e0454723c */ /* 0x040fe20000041854 */
[----:B------:R-:W5:Y:S07]  /*11740*/  LDSM.16.MT88.4 R12, [R116+0xac00] ;  /* 0x00ac0000740c783b */ /* 0x000f6e0000004200 */
[C---:B--2---:R-:W-:Y:S08]  /*11750*/  HMMA.16816.F32.BF16 R80, R4.reuse, R8, R80 ;  /* 0x000000080450723c */ /* 0x044ff00000041850 */
        /* <DEDUP_REMOVED lines=12> */
[----:B------:R-:W-:Y:S01]  /*11820*/  F2FP.BF16.PACK_AB R7, R163, R40 ;  /* 0x00000028a307723e */ /* 0x000fe200000010ff */
        /* <DEDUP_REMOVED lines=32> */
[----:B---3--:R-:W-:Y:S03]  /*11a30*/  HMMA.16816.F32.BF16 R80, R4, R12, R80 ;  /* 0x0000000c0450723c */ /* 0x008fe60000041850 */
[----:B------:R-:W-:-:S04]  /*11a40*/  FADD.FTZ R45, R45, R124 ;  /* 0x0000007c2d2d7221 */ /* 0x000fc80000010000 */
[----:B------:R-:W-:Y:S01]  /*11a50*/  FADD.FTZ R44, R44, R45 ;  /* 0x0000002d2c2c7221 */ /* 0x000fe20000010000 */
[----:B------:R-:W-:Y:S03]  /*11a60*/  HMMA.16816.F32.BF16 R76, R4, R14, R76 ;  /* 0x0000000e044c723c */ /* 0x000fe6000004184c */
[----:B------:R-:W-:-:S04]  /*11a70*/  FADD.FTZ R43, R43, R44 ;  /* 0x0000002c2b2b7221 */ /* 0x000fc80000010000 */
[----:B------:R-:W-:Y:S01]  /*11a80*/  FADD.FTZ R162, R162, R43 ;  /* 0x0000002ba2a27221 */ /* 0x000fe20000010000 */
[C---:B--2---:R-:W-:Y:S08]  /*11a90*/  HMMA.16816.F32.BF16 R72, R4.reuse, R8, R72 ;  /* 0x000000080448723c */ /* 0x044ff00000041848 */
        /* <DEDUP_REMOVED lines=66> */
.L_x_3053:
[----:B------:R-:W-:-:S05]  /*11ec0*/  IMAD.MOV.U32 R7, RZ, RZ, c[0x0][0x1a0] ;  /* 0x00006800ff077624 */ /* 0x000fca00078e00ff */
[----:B------:R-:W-:-:S04]  /*11ed0*/  LEA R7, -R7, RZ, 0x7 ;  /* 0x000000ff07077211 */ /* 0x000fc800078e39ff */
[----:B------:R-:W-:Y:S02]  /*11ee0*/  SHF.R.S32.HI R5, RZ, 0x1f, R7 ;  /* 0x0000001fff057819 */ /* 0x000fe40000011407 */
.L_x_3054:
        /* <DEDUP_REMOVED lines=47> */
[----:B--2---:R-:W2:Y:S04]  /*121e0*/  LDSM.16.M88.4 R8, [R118+0x3400] ;  /* 0x003400007608783b */ /* 0x004ea80000000200 */
[----:B-----5:R-:W5:Y:S04]  /*121f0*/  LDSM.16.M88.4 R20, [R146+0x3800] ;  /* 0x003800009214783b */ /* 0x020f680000000200 */
[----:B---3--:R-:W3:Y:S04]  /*12200*/  LDSM.16.M88.4 R12, [R146+0x3c00] ;  /* 0x003c0000920c783b */ /* 0x008ee80000000200 */
[----:B----4-:R-:W4:Y:S04]  /*12210*/  LDSM.16.M88.4 R4, [R146+0x4000] ;  /* 0x004000009204783b */ /* 0x010f280000000200 */
        /* <DEDUP_REMOVED lines=16> */
[C---:B--2---:R-:W-:Y:S08]  /*12320*/  HMMA.16816.F32.BF16 R32, R132.reuse, R8, R32 ;  /* 0x000000088420723c */ /* 0x044ff00000041820 */
[----:B------:R-:W-:Y:S08]  /*12330*/  HMMA.16816.F32.BF16 R28, R132, R10, R28 ;  /* 0x0000000a841c723c */ /* 0x000ff0000004181c */
[C---:B-----5:R-:W-:Y:S08]  /*12340*/  HMMA.16816.F32.BF16 R24, R136.reuse, R20, RZ ;  /* 0x000000148818723c */ /* 0x060ff000000418ff */
[C---:B---3--:R-:W-:Y:S08]  /*12350*/  HMMA.16816.F32.BF16 R16, R136.reuse, R12, RZ ;  /* 0x0000000c8810723c */ /* 0x048ff000000418ff */
[C---:B----4-:R-:W-:Y:S08]  /*12360*/  HMMA.16816.F32.BF16 R8, R136.reuse, R4, RZ ;  /* 0x000000048808723c */ /* 0x050ff000000418ff */
        /* <DEDUP_REMOVED lines=72> */
[----:B------:R-:W-:-:S04]  /*127f0*/  FMUL.FTZ R41, R41, c[0x0][0x2ec] ;  /* 0x0000bb0029297a20 */ /* 0x000fc80000410000 */
[----:B------:R-:W2:Y:S01]  /*12800*/  MUFU.TANH R119, R41 ;  /* 0x0000002900777308 */ /* 0x000ea20000002400 */
[----:B------:R-:W-:Y:S01]  /*12810*/  HMMA.16816.F32.BF16 R44, R60, R126, R44 ;  /* 0x0000007e3c2c723c */ /* 0x000fe2000004182c */
[----:B------:R-:W3:Y:S07]  /*12820*/  LDSM.16.M88.4 R124, [R118+0x7400] ;  /* 0x00740000767c783b */ /* 0x000eee0000000200 */
[C---:B-1----:R-:W-:Y:S08]  /*12830*/  HMMA.16816.F32.BF16 R24, R56.reuse, R52, R24 ;  /* 0x000000343818723c */ /* 0x042ff00000041818 */
[C---:B------:R-:W-:Y:S01]  /*12840*/  HMMA.16816.F32.BF16 R20, R56.reuse, R54, R20 ;  /* 0x000000363814723c */ /* 0x040fe20000041814 */
[----:B------:R-:W1:Y:S07]  /*12850*/  LDSM.16.M88.4 R52, [R118+0x8000] ;  /* 0x008000007634783b */ /* 0x000e6e0000000200 */
[----:B---3--:R-:W-:Y:S08]  /*12860*/  HMMA.16816.F32.BF16 R32, R56, R124, R32 ;  /* 0x0000007c3820723c */ /* 0x008ff00000041820 */
[----:B------:R-:W-:-:S02]  /*12870*/  FMUL.FTZ R191, R24, c[0x0][0x2ec] ;  /* 0x0000bb0018bf7a20 */ /* 0x000fc40000410000 */
[----:B------:R-:W-:Y:S02]  /*12880*/  IMAD R24, R159, 0x80, R164 ;  /* 0x000000809f187824 */ /* 0x000fe400078e02a4 */
[----:B------:R-:W-:Y:S02]  /*12890*/  FMUL.FTZ R188, R27, c[0x0][0x2ec] ;  /* 0x0000bb001bbc7a20 */ /* 0x000fe40000410000 */
[----:B------:R-:W-:Y:S01]  /*128a0*/  FMUL.FTZ R25, R25, c[0x0][0x2ec] ;  /* 0x0000bb0019197a20 */ /* 0x000fe20000410000 */
[----:B------:R-:W-:Y:S01]  /*128b0*/  HMMA.16816.F32.BF16 R28, R56, R126, R28 ;  /* 0x0000007e381c723c */ /* 0x000fe2000004181c */
[----:B------:R-:W3:Y:S01]  /*128c0*/  LDSM.16.M88.4 R124, [R118+0x7c00] ;  /* 0x007c0000767c783b */ /* 0x000ee20000000200 */
[----:B------:R-:W-:Y:S01]  /*128d0*/  FMUL.FTZ R187, R20, c[0x0][0x2ec] ;  /* 0x0000bb0014bb7a20 */ /* 0x000fe20000410000 */
[C---:B------:R-:W-:Y:S01]  /*128e0*/  IADD3 R20, R24.reuse, 0x1, RZ ;  /* 0x0000000118147810 */ /* 0x040fe20007ffe0ff */
[----:B------:R-:W-:Y:S01]  /*128f0*/  FMUL.FTZ R21, R21, c[0x0][0x2ec] ;  /* 0x0000bb0015157a20 */ /* 0x000fe20000410000 */
[-C--:B------:R-:W-:Y:S01]  /*12900*/  ISETP.GE.AND P0, PT, R24, R3.reuse, PT ;  /* 0x000000031800720c */ /* 0x080fe20003f06270 */
[----:B------:R-:W-:Y:S01]  /*12910*/  FMUL.FTZ R22, R22, c[0x0][0x2ec] ;  /* 0x0000bb0016167a20 */ /* 0x000fe20000410000 */
[C---:B------:R-:W-:Y:S01]  /*12920*/  ISETP.GE.AND P6, PT, R20.reuse, R3, PT ;  /* 0x000000031400720c */ /* 0x040fe20003fc6270 */
[----:B------:R-:W-:Y:S01]  /*12930*/  MUFU.TANH R185, R21 ;  /* 0x0000001500b97308 */ /* 0x000fe20000002400 */
[----:B------:R-:W-:Y:S01]  /*12940*/  ISETP.GE.AND P3, PT, R20, R117, PT ;  /* 0x000000751400720c */ /* 0x000fe20003f66270 */
[----:B------:R-:W-:Y:S01]  /*12950*/  FMUL.FTZ R184, R23, c[0x0][0x2ec] ;  /* 0x0000bb0017b87a20 */ /* 0x000fe20000410000 */
[----:B------:R-:W-:Y:S01]  /*12960*/  IADD3 R20, R24, 0x8, RZ ;  /* 0x0000000818147810 */ /* 0x000fe20007ffe0ff */
[----:B------:R-:W-:-:S03]  /*12970*/  FMUL.FTZ R26, R26, c[0x0][0x2ec] ;  /* 0x0000bb001a1a7a20 */ /* 0x000fc60000410000 */
[----:B------:R-:W-:Y:S01]  /*12980*/  ISETP.GE.AND P4, PT, R20, R3, PT ;  /* 0x000000031400720c */ /* 0x000fe20003f86270 */
[----:B------:R-:W-:Y:S01]  /*12990*/  FMUL.FTZ R32, R32, c[0x0][0x2ec] ;  /* 0x0000bb0020207a20 */ /* 0x000fe20000410000 */
[C---:B-1----:R-:W-:Y:S01]  /*129a0*/  HMMA.16816.F32.BF16 R8, R56.reuse, R52, R8 ;  /* 0x000000343808723c */ /* 0x042fe20000041808 */
[----:B------:R-:W-:Y:S01]  /*129b0*/  ISETP.GE.AND P1, PT, R20, R117, PT ;  /* 0x000000751400720c */ /* 0x000fe20003f26270 */
[----:B------:R-:W-:Y:S01]  /*129c0*/  FMUL.FTZ R33, R33, c[0x0][0x2ec] ;  /* 0x0000bb0021217a20 */ /* 0x000fe20000410000 */
[----:B------:R-:W-:Y:S01]  /*129d0*/  IADD3 R20, R24, 0x9, RZ ;  /* 0x0000000918147810 */ /* 0x000fe20007ffe0ff */
[----:B------:R-:W-:Y:S01]  /*129e0*/  MUFU.TANH R41, R32 ;  /* 0x0000002000297308 */ /* 0x000fe20000002400 */
[----:B------:R-:W-:Y:S02]  /*129f0*/  FMUL.FTZ R34, R34, c[0x0][0x2ec] ;  /* 0x0000bb0022227a20 */ /* 0x000fe40000410000 */
[----:B------:R-:W-:Y:S01]  /*12a00*/  ISETP.GE.AND P5, PT, R20, R3, PT ;  /* 0x000000031400720c */ /* 0x000fe20003fa6270 */
[----:B------:R-:W-:Y:S01]  /*12a10*/  HMMA.16816.F32.BF16 R4, R56, R54, R4 ;  /* 0x000000363804723c */ /* 0x000fe20000041804 */
[----:B------:R-:W1:Y:S01]  /*12a20*/  LDSM.16.M88.4 R52, [R118+0x8400] ;  /* 0x008400007634783b */ /* 0x000e620000000200 */
[----:B------:R-:W-:-:S02]  /*12a30*/  FMUL.FTZ R28, R28, c[0x0][0x2ec] ;  /* 0x0000bb001c1c7a20 */ /* 0x000fc40000410000 */
[----:B------:R-:W-:Y:S01]  /*12a40*/  MUFU.TANH R197, R33 ;  /* 0x0000002100c57308 */ /* 0x000fe20000002400 */
[----:B------:R-:W-:Y:S02]  /*12a50*/  FMUL.FTZ R29, R29, c[0x0][0x2ec] ;  /* 0x0000bb001d1d7a20 */ /* 0x000fe40000410000 */
[----:B------:R-:W-:Y:S02]  /*12a60*/  FMUL.FTZ R35, R35, c[0x0][0x2ec] ;  /* 0x0000bb0023237a20 */ /* 0x000fe40000410000 */
[----:B------:R-:W-:Y:S02]  /*12a70*/  FMUL.FTZ R30, R30, c[0x0][0x2ec] ;  /* 0x0000bb001e1e7a20 */ /* 0x000fe40000410000 */
[----:B------:R-:W-:Y:S01]  /*12a80*/  FMUL.FTZ R31, R31, c[0x0][0x2ec] ;  /* 0x0000bb001f1f7a20 */ /* 0x000fe20000410000 */
[----:B------:R-:W-:Y:S01]  /*12a90*/  MUFU.TANH R195, R28 ;  /* 0x0000001c00c37308 */ /* 0x000fe20000002400 */
[----:B---3--:R-:W-:Y:S03]  /*12aa0*/  HMMA.16816.F32.BF16 R16, R56, R124, R16 ;  /* 0x0000007c3810723c */ /* 0x008fe60000041810 */
[----:B------:R-:W-:Y:S01]  /*12ab0*/  FMUL.FTZ R175, R8, c[0x0][0x2ec] ;  /* 0x0000bb0008af7a20 */ /* 0x000fe20000410000 */
[----:B------:R-:W-:Y:S01]  /*12ac0*/  IADD3 R8, R24, 0x30, RZ ;  /* 0x0000003018087810 */ /* 0x000fe20007ffe0ff */
[----:B------:R-:W-:-:S02]  /*12ad0*/  FMUL.FTZ R9, R9, c[0x0][0x2ec] ;  /* 0x0000bb0009097a20 */ /* 0x000fc40000410000 */
[----:B------:R-:W-:Y:S01]  /*12ae0*/  MUFU.TANH R193, R29 ;  /* 0x0000001d00c17308 */ /* 0x000fe20000002400 */
[----:B------:R-:W-:Y:S02]  /*12af0*/  FMUL.FTZ R10, R10, c[0x0][0x2ec] ;  /* 0x0000bb000a0a7a20 */ /* 0x000fe40000410000 */
[----:B------:R-:W-:Y:S01]  /*12b00*/  FMUL.FTZ R11, R11, c[0x0][0x2ec] ;  /* 0x0000bb000b0b7a20 */ /* 0x000fe20000410000 */
[----:B------:R-:W-:Y:S01]  /*12b10*/  HMMA.16816.F32.BF16 R12, R56, R126, R12 ;  /* 0x0000007e380c723c */ /* 0x000fe2000004180c */
[----:B------:R-:W-:Y:S01]  /*12b20*/  FMUL.FTZ R171, R4, c[0x0][0x2ec] ;  /* 0x0000bb0004ab7a20 */ /* 0x000fe20000410000 */
[----:B------:R-:W-:Y:S01]  /*12b30*/  IADD3 R4, R24, 0x38, RZ ;  /* 0x0000003818047810 */ /* 0x000fe20007ffe0ff */
[----:B------:R-:W-:Y:S01]  /*12b40*/  FMUL.FTZ R5, R5, c[0x0][0x2ec] ;  /* 0x0000bb0005057a20 */ /* 0x000fe20000410000 */
[----:B------:R2:W-:Y:S01]  /*12b50*/  MUFU.TANH R189, R25 ;  /* 0x0000001900bd7308 */ /* 0x0005e20000002400 */
[----:B------:R-:W-:Y:S02]  /*12b60*/  FMUL.FTZ R6, R6, c[0x0][0x2ec] ;  /* 0x0000bb0006067a20 */ /* 0x000fe40000410000 */
[----:B------:R-:W-:Y:S01]  /*12b70*/  FMUL.FTZ R7, R7, c[0x0][0x2ec] ;  /* 0x0000bb0007077a20 */ /* 0x000fe20000410000 */
[C---:B------:R-:W-:Y:S04]  /*12b80*/  HMMA.16816.F32.BF16 R124, R136.reuse, R140, RZ ;  /* 0x0000008c887c723c */ /* 0x040fe800000418ff */
[----:B------:R-:W-:Y:S04]  /*12b90*/  MUFU.TANH R186, R22 ;  /* 0x0000001600ba7308 */ /* 0x000fe80000002400 */
[----:B------:R-:W-:Y:S01]  /*12ba0*/  HMMA.16816.F32.BF16 R140, R136, R142, RZ ;  /* 0x0000008e888c723c */ /* 0x000fe200000418ff */
[----:B------:R-:W-:Y:S01]  /*12bb0*/  FMUL.FTZ R183, R16, c[0x0][0x2ec] ;  /* 0x0000bb0010b77a20 */ /* 0x000fe20000410000 */
[----:B------:R-:W-:Y:S01]  /*12bc0*/  IADD3 R16, R24, 0x11, RZ ;  /* 0x0000001118107810 */ /* 0x000fe20007ffe0ff */
[----:B------:R-:W-:Y:S01]  /*12bd0*/  FMUL.FTZ R181, R17, c[0x0][0x2ec] ;  /* 0x0000bb0011b57a20 */ /* 0x000fe20000410000 */
[----:B--2---:R-:W-:Y:S01]  /*12be0*/  FSEL R25, R119, -INF , !P6 ;  /* 0xff80000077197808 */ /* 0x004fe20007000000 */
[----:B------:R-:W-:Y:S01]  /*12bf0*/  MUFU.TANH R198, R34 ;  /* 0x0000002200c67308 */ /* 0x000fe20000002400 */
[----:B------:R-:W-:-:S02]  /*12c00*/  FMUL.FTZ R18, R18, c[0x0][0x2ec] ;  /* 0x0000bb0012127a20 */ /* 0x000fc40000410000 */
[C---:B-1----:R-:W-:Y:S01]  /*12c10*/  HMMA.16816.F32.BF16 R48, R56.reuse, R52, R48 ;  /* 0x000000343830723c */ /* 0x042fe20000041830 */
[----:B------:R-:W-:Y:S01]  /*12c20*/  FMUL.FTZ R179, R12, c[0x0][0x2ec] ;  /* 0x0000bb000cb37a20 */ /* 0x000fe20000410000 */
[----:B------:R-:W-:Y:S01]  /*12c30*/  IADD3 R12, R24, 0x18, RZ ;  /* 0x00000018180c7810 */ /* 0x000fe20007ffe0ff */
[----:B------:R-:W-:Y:S02]  /*12c40*/  FMUL.FTZ R13, R13, c[0x0][0x2ec] ;  /* 0x0000bb000d0d7a20 */ /* 0x000fe40000410000 */
[----:B------:R-:W-:Y:S01]  /*12c50*/  MUFU.TANH R196, R35 ;  /* 0x0000002300c47308 */ /* 0x000fe20000002400 */
[----:B------:R-:W-:Y:S02]  /*12c60*/  FMUL.FTZ R19, R19, c[0x0][0x2ec] ;  /* 0x0000bb0013137a20 */ /* 0x000fe40000410000 */
[----:B------:R-:W-:Y:S01]  /*12c70*/  HMMA.16816.F32.BF16 R44, R56, R54, R44 ;  /* 0x00000036382c723c */ /* 0x000fe2000004182c */
[----:B------:R-:W1:Y:S01]  /*12c80*/  LDSM.16.M88.4 R52, [R146+0x4c00] ;  /* 0x004c00009234783b */ /* 0x000e620000000200 */
[----:B------:R-:W-:-:S02]  /*12c90*/  FMUL.FTZ R14, R14, c[0x0][0x2ec] ;  /* 0x0000bb000e0e7a20 */ /* 0x000fc40000410000 */
[----:B------:R-:W-:Y:S01]  /*12ca0*/  FMUL.FTZ R15, R15, c[0x0][0x2ec] ;  /* 0x0000bb000f0f7a20 */ /* 0x000fe20000410000 */
[----:B------:R-:W-:Y:S03]  /*12cb0*/  MUFU.TANH R194, R30 ;  /* 0x0000001e00c27308 */ /* 0x000fe60000002400 */
[C---:B------:R-:W-:Y:S05]  /*12cc0*/  HMMA.16816.F32.BF16 R124, R132.reuse, R128, R124 ;  /* 0x00000080847c723c */ /* 0x040fea000004187c */
[----:B------:R-:W-:Y:S03]  /*12cd0*/  MUFU.TANH R192, R31 ;  /* 0x0000001f00c07308 */ /* 0x000fe60000002400 */
[----:B------:R-:W-:Y:S01]  /*12ce0*/  HMMA.16816.F32.BF16 R128, R132, R130, R140 ;  /* 0x000000828480723c */ /* 0x000fe2000004188c */
[----:B------:R-:W-:-:S02]  /*12cf0*/  FMUL.FTZ R48, R48, c[0x0][0x2ec] ;  /* 0x0000bb0030307a20 */ /* 0x000fc40000410000 */
[----:B------:R-:W-:Y:S02]  /*12d00*/  FMUL.FTZ R49, R49, c[0x0][0x2ec] ;  /* 0x0000bb0031317a20 */ /* 0x000fe40000410000 */
[----:B------:R-:W-:Y:S01]  /*12d10*/  MUFU.TANH R191, R191 ;  /* 0x000000bf00bf7308 */ /* 0x000fe20000002400 */
[----:B------:R-:W-:Y:S02]  /*12d20*/  FMUL.FTZ R50, R50, c[0x0][0x2ec] ;  /* 0x0000bb0032327a20 */ /* 0x000fe40000410000 */
[----:B------:R-:W-:Y:S02]  /*12d30*/  FMUL.FTZ R44, R44, c[0x0][0x2ec] ;  /* 0x0000bb002c2c7a20 */ /* 0x000fe40000410000 */
[----:B------:R-:W-:Y:S02]  /*12d40*/  FMUL.FTZ R51, R51, c[0x0][0x2ec] ;  /* 0x0000bb0033337a20 */ /* 0x000fe40000410000 */
[----:B------:R-:W-:Y:S01]  /*12d50*/  FMUL.FTZ R46, R46, c[0x0][0x2ec] ;  /* 0x0000bb002e2e7a20 */ /* 0x000fe20000410000 */
[----:B------:R-:W-:Y:S08]  /*12d60*/  MUFU.TANH R187, R187 ;  /* 0x000000bb00bb7308 */ /* 0x000ff00000002400 */
[----:B------:R-:W-:Y:S01]  /*12d70*/  MUFU.TANH R190, R26 ;  /* 0x0000001a00be7308 */ /* 0x000fe20000002400 */
[C---:B-1----:R-:W-:Y:S07]  /*12d80*/  HMMA.16816.F32.BF16 R140, R136.reuse, R52, RZ ;  /* 0x00000034888c723c */ /* 0x042fee00000418ff */
[----:B------:R-:W-:Y:S01]  /*12d90*/  MUFU.TANH R184, R184 ;  /* 0x000000b800b87308 */ /* 0x000fe20000002400 */
[----:B------:R-:W-:Y:S07]  /*12da0*/  HMMA.16816.F32.BF16 R52, R136, R54, RZ ;  /* 0x000000368834723c */ /* 0x000fee00000418ff */
[----:B------:R-:W-:Y:S01]  /*12db0*/  MUFU.TANH R183, R183 ;  /* 0x000000b700b77308 */ /* 0x000fe20000002400 */
[----:B------:R-:W-:-:S02]  /*12dc0*/  FMUL.FTZ R136, R40, c[0x0][0x2ec] ;  /* 0x0000bb0028887a20 */ /* 0x000fc40000410000 */
[----:B------:R-:W-:Y:S02]  /*12dd0*/  FMUL.FTZ R137, R37, c[0x0][0x2ec] ;  /* 0x0000bb0025897a20 */ /* 0x000fe40000410000 */
[----:B------:R-:W-:-:S03]  /*12de0*/  FMUL.FTZ R40, R42, c[0x0][0x2ec] ;  /* 0x0000bb002a287a20 */ /* 0x000fc60000410000 */
[----:B------:R-:W-:Y:S01]  /*12df0*/  MUFU.TANH R181, R181 ;  /* 0x000000b500b57308 */ /* 0x000fe20000002400 */
[----:B------:R-:W-:Y:S02]  /*12e00*/  FMUL.FTZ R138, R36, c[0x0][0x2ec] ;  /* 0x0000bb00248a7a20 */ /* 0x000fe40000410000 */
[----:B------:R-:W-:Y:S02]  /*12e10*/  FMUL.FTZ R42, R43, c[0x0][0x2ec] ;  /* 0x0000bb002b2a7a20 */ /* 0x000fe40000410000 */
[----:B------:R-:W-:Y:S02]  /*12e20*/  FMUL.FTZ R37, R38, c[0x0][0x2ec] ;  /* 0x0000bb0026257a20 */ /* 0x000fe40000410000 */
[----:B------:R-:W-:Y:S01]  /*12e30*/  FMUL.FTZ R36, R39, c[0x0][0x2ec] ;  /* 0x0000bb0027247a20 */ /* 0x000fe20000410000 */
[----:B------:R-:W1:Y:S08]  /*12e40*/  MUFU.TANH R136, R136 ;  /* 0x0000008800887308 */ /* 0x000e700000002400 */
[----:B------:R-:W2:Y:S08]  /*12e50*/  MUFU.TANH R137, R137 ;  /* 0x0000008900897308 */ /* 0x000eb00000002400 */
[----:B------:R-:W3:Y:S01]  /*12e60*/  MUFU.TANH R40, R40 ;  /* 0x0000002800287308 */ /* 0x000ee20000002400 */
[----:B-1----:R-:W-:-:S02]  /*12e70*/  FSEL R27, R136, -INF , !P0 ;  /* 0xff800000881b7808 */ /* 0x002fc40004000000 */
[----:B------:R-:W-:Y:S02]  /*12e80*/  ISETP.GE.AND P0, PT, R20, R117, PT ;  /* 0x000000751400720c */ /* 0x000fe40003f06270 */
[----:B------:R-:W-:-:S03]  /*12e90*/  IADD3 R20, R24, 0x10, RZ ;  /* 0x0000001018147810 */ /* 0x000fc60007ffe0ff */
[----:B------:R-:W1:Y:S01]  /*12ea0*/  MUFU.TANH R138, R138 ;  /* 0x0000008a008a7308 */ /* 0x000e620000002400 */
[----:B--2---:R-:W-:Y:S02]  /*12eb0*/  FSEL R21, R137, -INF , !P5 ;  /* 0xff80000089157808 */ /* 0x004fe40006800000 */
[----:B------:R-:W-:Y:S02]  /*12ec0*/  ISETP.GE.AND P5, PT, R24, R117, PT ;  /* 0x000000751800720c */ /* 0x000fe40003fa6270 */
[----:B------:R-:W-:-:S03]  /*12ed0*/  ISETP.GE.AND P6, PT, R20, R3, PT ;  /* 0x000000031400720c */ /* 0x000fc60003fc6270 */
[----:B------:R-:W2:Y:S01]  /*12ee0*/  MUFU.TANH R42, R42 ;  /* 0x0000002a002a7308 */ /* 0x000ea20000002400 */
[----:B---3--:R-:W-:Y:S02]  /*12ef0*/  FSEL R17, R40, -INF , !P5 ;  /* 0xff80000028117808 */ /* 0x008fe40006800000 */
[----:B------:R-:W-:Y:S02]  /*12f00*/  ISETP.GE.AND P5, PT, R16, R3, PT ;  /* 0x000000031000720c */ /* 0x000fe40003fa6270 */
[----:B------:R-:W-:Y:S02]  /*12f10*/  FSEL R41, R41, -INF , !P6 ;  /* 0xff80000029297808 */ /* 0x000fe40007000000 */
[----:B------:R-:W-:Y:S01]  /*12f20*/  FSEL R197, R197, -INF , !P5 ;  /* 0xff800000c5c57808 */ /* 0x000fe20006800000 */
[----:B------:R-:W3:Y:S01]  /*12f30*/  MUFU.TANH R37, R37 ;  /* 0x0000002500257308 */ /* 0x000ee20000002400 */
[----:B-1----:R-:W-:Y:S02]  /*12f40*/  FSEL R23, R138, -INF , !P4 ;  /* 0xff8000008a177808 */ /* 0x002fe40006000000 */
[----:B------:R-:W-:-:S04]  /*12f50*/  ISETP.GE.AND P4, PT, R20, R117, PT ;  /* 0x000000751400720c */ /* 0x000fc80003f86270 */
[----:B------:R-:W-:Y:S01]  /*12f60*/  FSEL R198, R198, -INF , !P4 ;  /* 0xff800000c6c67808 */ /* 0x000fe20006000000 */
[----:B------:R-:W1:Y:S01]  /*12f70*/  MUFU.TANH R36, R36 ;  /* 0x0000002400247308 */ /* 0x000e620000002400 */
[----:B--2---:R-:W-:Y:S02]  /*12f80*/  FSEL R22, R42, -INF , !P3 ;  /* 0xff8000002a167808 */ /* 0x004fe40005800000 */
[----:B------:R-:W-:-:S04]  /*12f90*/  ISETP.GE.AND P3, PT, R16, R117, PT ;  /* 0x000000751000720c */ /* 0x000fc80003f66270 */
[----:B------:R-:W-:Y:S01]  /*12fa0*/  FSEL R196, R196, -INF , !P3 ;  /* 0xff800000c4c47808 */ /* 0x000fe20005800000 */
[----:B------:R-:W2:Y:S01]  /*12fb0*/  MUFU.TANH R188, R188 ;  /* 0x000000bc00bc7308 */ /* 0x000ea20000002400 */
[----:B---3--:R-:W-:Y:S02]  /*12fc0*/  FSEL R20, R37, -INF , !P1 ;  /* 0xff80000025147808 */ /* 0x008fe40004800000 */
[----:B------:R-:W-:-:S04]  /*12fd0*/  ISETP.GE.AND P1, PT, R12, R3, PT ;  /* 0x000000030c00720c */ /* 0x000fc80003f26270 */
[----:B------:R-:W-:Y:S01]  /*12fe0*/  FSEL R195, R195, -INF , !P1 ;  /* 0xff800000c3c37808 */ /* 0x000fe20004800000 */
[----:B------:R-:W3:Y:S01]  /*12ff0*/  MUFU.TANH R179, R179 ;  /* 0x000000b300b37308 */ /* 0x000ee20000002400 */
[----:B-1----:R-:W-:Y:S02]  /*13000*/  FSEL R16, R36, -INF , !P0 ;  /* 0xff80000024107808 */ /* 0x002fe40004000000 */
[----:B------:R-:W-:Y:S02]  /*13010*/  ISETP.GE.AND P0, PT, R12, R117, PT ;  /* 0x000000750c00720c */ /* 0x000fe40003f06270 */
[----:B------:R-:W-:Y:S02]  /*13020*/  IADD3 R12, R24, 0x19, RZ ;  /* 0x00000019180c7810 */ /* 0x000fe40007ffe0ff */
[----:B------:R-:W-:Y:S01]  /*13030*/  FSEL R194, R194, -INF , !P0 ;  /* 0xff800000c2c27808 */ /* 0x000fe20004000000 */
[----:B------:R-:W1:Y:S01]  /*13040*/  MUFU.TANH R177, R13 ;  /* 0x0000000d00b17308 */ /* 0x000e620000002400 */
[----:B------:R-:W-:-:S02]  /*13050*/  ISETP.GE.AND P6, PT, R12, R3, PT ;  /* 0x000000030c00720c */ /* 0x000fc40003fc6270 */
[----:B------:R-:W-:Y:S02]  /*13060*/  ISETP.GE.AND P5, PT, R12, R117, PT ;  /* 0x000000750c00720c */ /* 0x000fe40003fa6270 */
[----:B------:R-:W-:Y:S02]  /*13070*/  IADD3 R12, R24, 0x20, RZ ;  /* 0x00000020180c7810 */ /* 0x000fe40007ffe0ff */
[----:B------:R-:W-:Y:S01]  /*13080*/  FSEL R193, R193, -INF , !P6 ;  /* 0xff800000c1c17808 */ /* 0x000fe20007000000 */
[----:B------:R-:W4:Y:S01]  /*13090*/  MUFU.TANH R182, R18 ;  /* 0x0000001200b67308 */ /* 0x000f220000002400 */
[C---:B------:R-:W-:Y:S02]  /*130a0*/  ISETP.GE.AND P1, PT, R12.reuse, R3, PT ;  /* 0x000000030c00720c */ /* 0x040fe40003f26270 */
[----:B------:R-:W-:Y:S02]  /*130b0*/  ISETP.GE.AND P6, PT, R12, R117, PT ;  /* 0x000000750c00720c */ /* 0x000fe40003fc6270 */
[----:B------:R-:W-:-:S02]  /*130c0*/  IADD3 R12, R24, 0x21, RZ ;  /* 0x00000021180c7810 */ /* 0x000fc40007ffe0ff */
[----:B------:R-:W-:Y:S01]  /*130d0*/  FSEL R192, R192, -INF , !P5 ;  /* 0xff800000c0c07808 */ /* 0x000fe20006800000 */
[----:B------:R-:W5:Y:S01]  /*130e0*/  MUFU.TANH R176, R19 ;  /* 0x0000001300b07308 */ /* 0x000f620000002400 */
[C---:B------:R-:W-:Y:S02]  /*130f0*/  ISETP.GE.AND P4, PT, R12.reuse, R3, PT ;  /* 0x000000030c00720c */ /* 0x040fe40003f86270 */
        /* <DEDUP_REMOVED lines=8> */
[----:B------:R1:W1:Y:S01]  /*13180*/  MUFU.TANH R178, R15 ;  /* 0x0000000f00b27308 */ /* 0x0002620000002400 */
[----:B------:R-:W-:Y:S02]  /*13190*/  ISETP.GE.AND P1, PT, R12, R3, PT ;  /* 0x000000030c00720c */ /* 0x000fe40003f26270 */
[----:B------:R-:W-:Y:S02]  /*131a0*/  FSEL R187, R187, -INF , !P0 ;  /* 0xff800000bbbb7808 */ /* 0x000fe40004000000 */
[----:B------:R-:W-:-:S02]  /*131b0*/  FSEL R185, R185, -INF , !P1 ;  /* 0xff800000b9b97808 */ /* 0x000fc40004800000 */
[----:B------:R-:W-:Y:S01]  /*131c0*/  ISETP.GE.AND P4, PT, R12, R117, PT ;  /* 0x000000750c00720c */ /* 0x000fe20003f86270 */
[----:B------:R-:W2:Y:S01]  /*131d0*/  MUFU.TANH R175, R175 ;  /* 0x000000af00af7308 */ /* 0x000ea20000002400 */
[C---:B------:R-:W-:Y:S02]  /*131e0*/  ISETP.GE.AND P0, PT, R8.reuse, R3, PT ;  /* 0x000000030800720c */ /* 0x040fe40003f06270 */
[----:B------:R-:W-:Y:S02]  /*131f0*/  ISETP.GE.AND P1, PT, R8, R117, PT ;  /* 0x000000750800720c */ /* 0x000fe40003f26270 */
[----:B------:R-:W-:Y:S02]  /*13200*/  IADD3 R8, R24, 0x31, RZ ;  /* 0x0000003118087810 */ /* 0x000fe40007ffe0ff */
[----:B------:R-:W-:Y:S01]  /*13210*/  FSEL R190, R190, -INF , !P6 ;  /* 0xff800000bebe7808 */ /* 0x000fe20007000000 */
[----:B------:R-:W2:Y:S01]  /*13220*/  MUFU.TANH R173, R9 ;  /* 0x0000000900ad7308 */ /* 0x000ea20000002400 */
[----:B------:R-:W-:Y:S01]  /*13230*/  FSEL R186, R186, -INF , !P5 ;  /* 0xff800000baba7808 */ /* 0x000fe20006800000 */
[----:B-1----:R-:W-:Y:S01]  /*13240*/  LDSM.16.M88.4 R12, [R146+0x8c00] ;  /* 0x008c0000920c783b */ /* 0x002fe20000000200 */
[----:B------:R-:W-:-:S02]  /*13250*/  FSEL R184, R184, -INF , !P4 ;  /* 0xff800000b8b87808 */ /* 0x000fc40006000000 */
[-C--:B------:R-:W-:Y:S02]  /*13260*/  ISETP.GE.AND P6, PT, R8, R3.reuse, PT ;  /* 0x000000030800720c */ /* 0x080fe40003fc6270 */
[C---:B------:R-:W-:Y:S01]  /*13270*/  ISETP.GE.AND P5, PT, R4.reuse, R3, PT ;  /* 0x000000030400720c */ /* 0x040fe20003fa6270 */
[----:B------:R-:W1:Y:S01]  /*13280*/  MUFU.TANH R171, R171 ;  /* 0x000000ab00ab7308 */ /* 0x000e620000002400 */
[----:B------:R-:W-:Y:S02]  /*13290*/  ISETP.GE.AND P4, PT, R4, R117, PT ;  /* 0x000000750400720c */ /* 0x000fe40003f86270 */
[----:B------:R-:W-:Y:S02]  /*132a0*/  IADD3 R4, R24, 0x39, RZ ;  /* 0x0000003918047810 */ /* 0x000fe40007ffe0ff */
[----:B------:R-:W-:Y:S02]  /*132b0*/  FSEL R183, R183, -INF , !P0 ;  /* 0xff800000b7b77808 */ /* 0x000fe40004000000 */
[----:B------:R-:W-:Y:S01]  /*132c0*/  FSEL R181, R181, -INF , !P6 ;  /* 0xff800000b5b57808 */ /* 0x000fe20007000000 */
[----:B------:R-:W1:Y:S01]  /*132d0*/  MUFU.TANH R169, R5 ;  /* 0x0000000500a97308 */ /* 0x000e620000002400 */
[----:B------:R-:W-:-:S02]  /*132e0*/  ISETP.GE.AND P0, PT, R4, R3, PT ;  /* 0x000000030400720c */ /* 0x000fc40003f06270 */
[-C--:B------:R-:W-:Y:S02]  /*132f0*/  ISETP.GE.AND P6, PT, R4, R117.reuse, PT ;  /* 0x000000750400720c */ /* 0x080fe40003fc6270 */
[----:B------:R-:W-:Y:S02]  /*13300*/  IADD3 R4, R24, 0x40, RZ ;  /* 0x0000004018047810 */ /* 0x000fe40007ffe0ff */
[----:B--2---:R-:W-:Y:S01]  /*13310*/  FSEL R188, R188, -INF , !P3 ;  /* 0xff800000bcbc7808 */ /* 0x004fe20005800000 */
[----:B------:R-:W2:Y:S01]  /*13320*/  MUFU.TANH R174, R10 ;  /* 0x0000000a00ae7308 */ /* 0x000ea20000002400 */
[----:B---3--:R-:W-:Y:S02]  /*13330*/  FSEL R179, R179, -INF , !P5 ;  /* 0xff800000b3b37808 */ /* 0x008fe40006800000 */
[----:B------:R-:W-:Y:S02]  /*13340*/  FSEL R177, R177, -INF , !P0 ;  /* 0xff800000b1b17808 */ /* 0x000fe40004000000 */
[----:B------:R-:W-:-:S02]  /*13350*/  ISETP.GE.AND P3, PT, R8, R117, PT ;  /* 0x000000750800720c */ /* 0x000fc40003f66270 */
[C---:B------:R-:W-:Y:S01]  /*13360*/  ISETP.GE.AND P5, PT, R4.reuse, R3, PT ;  /* 0x000000030400720c */ /* 0x040fe20003fa6270 */
[----:B------:R3:W1:Y:S01]  /*13370*/  MUFU.TANH R172, R11 ;  /* 0x0000000b00ac7308 */ /* 0x0006620000002400 */
[----:B------:R-:W-:Y:S02]  /*13380*/  ISETP.GE.AND P0, PT, R4, R117, PT ;  /* 0x000000750400720c */ /* 0x000fe40003f06270 */
[----:B------:R-:W-:Y:S02]  /*13390*/  IADD3 R4, R24, 0x41, RZ ;  /* 0x0000004118047810 */ /* 0x000fe40007ffe0ff */
[----:B----4-:R-:W-:Y:S02]  /*133a0*/  FSEL R182, R182, -INF , !P1 ;  /* 0xff800000b6b67808 */ /* 0x010fe40004800000 */
[----:B-----5:R-:W-:Y:S01]  /*133b0*/  FSEL R176, R176, -INF , !P3 ;  /* 0xff800000b0b07808 */ /* 0x020fe20005800000 */
[----:B------:R-:W4:Y:S01]  /*133c0*/  MUFU.TANH R170, R6 ;  /* 0x0000000600aa7308 */ /* 0x000f220000002400 */
[----:B------:R-:W-:-:S02]  /*133d0*/  ISETP.GE.AND P1, PT, R4, R3, PT ;  /* 0x000000030400720c */ /* 0x000fc40003f26270 */
[----:B------:R-:W-:Y:S02]  /*133e0*/  ISETP.GE.AND P3, PT, R4, R117, PT ;  /* 0x000000750400720c */ /* 0x000fe40003f66270 */
[----:B------:R-:W-:Y:S02]  /*133f0*/  IADD3 R4, R24, 0x48, RZ ;  /* 0x0000004818047810 */ /* 0x000fe40007ffe0ff */
[----:B------:R-:W-:Y:S01]  /*13400*/  FSEL R180, R180, -INF , !P4 ;  /* 0xff800000b4b47808 */ /* 0x000fe20006000000 */
[----:B------:R-:W5:Y:S01]  /*13410*/  MUFU.TANH R168, R7 ;  /* 0x0000000700a87308 */ /* 0x000f620000002400 */
[----:B------:R-:W-:Y:S01]  /*13420*/  FSEL R178, R178, -INF , !P6 ;  /* 0xff800000b2b27808 */ /* 0x000fe20007000000 */
[----:B---3--:R-:W-:Y:S01]  /*13430*/  LDSM.16.M88.4 R8, [R146+0x6c00] ;  /* 0x006c00009208783b */ /* 0x008fe20000000200 */
[C---:B------:R-:W-:Y:S02]  /*13440*/  ISETP.GE.AND P4, PT, R4.reuse, R3, PT ;  /* 0x000000030400720c */ /* 0x040fe40003f86270 */
[----:B------:R-:W-:-:S02]  /*13450*/  ISETP.GE.AND P6, PT, R4, R117, PT ;  /* 0x000000750400720c */ /* 0x000fc40003fc6270 */
[----:B------:R-:W-:Y:S01]  /*13460*/  IADD3 R4, R24, 0x49, RZ ;  /* 0x0000004918047810 */ /* 0x000fe20007ffe0ff */
[----:B------:R-:W3:Y:S01]  /*13470*/  MUFU.TANH R165, R48 ;  /* 0x0000003000a57308 */ /* 0x000ee20000002400 */
[----:B------:R-:W-:Y:S02]  /*13480*/  FSEL R175, R175, -INF , !P5 ;  /* 0xff800000afaf7808 */ /* 0x000fe40006800000 */
[----:B------:R-:W-:Y:S02]  /*13490*/  FSEL R173, R173, -INF , !P1 ;  /* 0xff800000adad7808 */ /* 0x000fe40004800000 */
[C---:B------:R-:W-:Y:S02]  /*134a0*/  ISETP.GE.AND P5, PT, R4.reuse, R3, PT ;  /* 0x000000030400720c */ /* 0x040fe40003fa6270 */
[----:B------:R-:W-:Y:S01]  /*134b0*/  ISETP.GE.AND P1, PT, R4, R117, PT ;  /* 0x000000750400720c */ /* 0x000fe20003f26270 */
[----:B------:R-:W3:Y:S01]  /*134c0*/  MUFU.TANH R161, R49 ;  /* 0x0000003100a17308 */ /* 0x000ee20000002400 */
[----:B------:R-:W-:-:S02]  /*134d0*/  IADD3 R4, R24, 0x50, RZ ;  /* 0x0000005018047810 */ /* 0x000fc40007ffe0ff */
[----:B-1----:R-:W-:Y:S02]  /*134e0*/  FSEL R171, R171, -INF , !P4 ;  /* 0xff800000abab7808 */ /* 0x002fe40006000000 */
[----:B------:R-:W-:Y:S02]  /*134f0*/  FSEL R169, R169, -INF , !P5 ;  /* 0xff800000a9a97808 */ /* 0x000fe40006800000 */
[C---:B------:R-:W-:Y:S01]  /*13500*/  ISETP.GE.AND P4, PT, R4.reuse, R3, PT ;  /* 0x000000030400720c */ /* 0x040fe20003f86270 */
[----:B------:R-:W1:Y:S01]  /*13510*/  MUFU.TANH R167, R44 ;  /* 0x0000002c00a77308 */ /* 0x000e620000002400 */
[----:B------:R-:W-:Y:S02]  /*13520*/  ISETP.GE.AND P5, PT, R4, R117, PT ;  /* 0x000000750400720c */ /* 0x000fe40003fa6270 */
[----:B------:R-:W-:Y:S02]  /*13530*/  IADD3 R4, R24, 0x51, RZ ;  /* 0x0000005118047810 */ /* 0x000fe40007ffe0ff */
[----:B--2---:R-:W-:-:S02]  /*13540*/  FSEL R174, R174, -INF , !P0 ;  /* 0xff800000aeae7808 */ /* 0x004fc40004000000 */
[----:B------:R-:W-:Y:S01]  /*13550*/  FSEL R172, R172, -INF , !P3 ;  /* 0xff800000acac7808 */ /* 0x000fe20005800000 */
[----:B------:R-:W2:Y:S01]  /*13560*/  MUFU.TANH R166, R50 ;  /* 0x0000003200a67308 */ /* 0x000ea20000002400 */
[C---:B------:R-:W-:Y:S02]  /*13570*/  ISETP.GE.AND P0, PT, R4.reuse, R3, PT ;  /* 0x000000030400720c */ /* 0x040fe40003f06270 */
[----:B------:R-:W-:Y:S02]  /*13580*/  ISETP.GE.AND P3, PT, R4, R117, PT ;  /* 0x000000750400720c */ /* 0x000fe40003f66270 */
[----:B------:R-:W-:Y:S02]  /*13590*/  IADD3 R4, R24, 0x58, RZ ;  /* 0x0000005818047810 */ /* 0x000fe40007ffe0ff */
[----:B----4-:R-:W-:Y:S01]  /*135a0*/  FSEL R170, R170, -INF , !P6 ;  /* 0xff800000aaaa7808 */ /* 0x010fe20007000000 */
[----:B------:R-:W4:Y:S01]  /*135b0*/  MUFU.TANH R164, R51 ;  /* 0x0000003300a47308 */ /* 0x000f220000002400 */
[----:B-----5:R-:W-:-:S02]  /*135c0*/  FSEL R168, R168, -INF , !P1 ;  /* 0xff800000a8a87808 */ /* 0x020fc40004800000 */
[C---:B------:R-:W-:Y:S02]  /*135d0*/  ISETP.GE.AND P6, PT, R4.reuse, R3, PT ;  /* 0x000000030400720c */ /* 0x040fe40003fc6270 */
[----:B------:R-:W-:Y:S02]  /*135e0*/  ISETP.GE.AND P1, PT, R4, R117, PT ;  /* 0x000000750400720c */ /* 0x000fe40003f26270 */
[----:B------:R-:W-:Y:S01]  /*135f0*/  IADD3 R4, R24, 0x59, RZ ;  /* 0x0000005918047810 */ /* 0x000fe20007ffe0ff */
[----:B------:R-:W5:Y:S01]  /*13600*/  MUFU.TANH R160, R46 ;  /* 0x0000002e00a07308 */ /* 0x000f620000002400 */
[----:B---3--:R-:W-:Y:S02]  /*13610*/  FSEL R165, R165, -INF , !P4 ;  /* 0xff800000a5a57808 */ /* 0x008fe40006000000 */
[----:B------:R-:W-:Y:S02]  /*13620*/  FSEL R161, R161, -INF , !P0 ;  /* 0xff800000a1a17808 */ /* 0x000fe40004000000 */
[----:B------:R-:W-:-:S02]  /*13630*/  ISETP.GE.AND P4, PT, R4, R3, PT ;  /* 0x000000030400720c */ /* 0x000fc40003f86270 */
[----:B------:R-:W-:Y:S02]  /*13640*/  ISETP.GE.AND P0, PT, R4, R117, PT ;  /* 0x000000750400720c */ /* 0x000fe40003f06270 */
[----:B------:R-:W3:Y:S01]  /*13650*/  LDSM.16.M88.4 R4, [R118+0x4c00] ;  /* 0x004c00007604783b */ /* 0x000ee20000000200 */
[----:B-1----:R-:W-:Y:S02]  /*13660*/  FSEL R167, R167, -INF , !P6 ;  /* 0xff800000a7a77808 */ /* 0x002fe40007000000 */
[----:B--2---:R-:W-:Y:S02]  /*13670*/  FSEL R166, R166, -INF , !P5 ;  /* 0xff800000a6a67808 */ /* 0x004fe40006800000 */
[----:B----4-:R-:W-:Y:S02]  /*13680*/  FSEL R164, R164, -INF , !P3 ;  /* 0xff800000a4a47808 */ /* 0x010fe40005800000 */
[----:B-----5:R-:W-:Y:S01]  /*13690*/  FSEL R160, R160, -INF , !P1 ;  /* 0xff800000a0a07808 */ /* 0x020fe20004800000 */
[C---:B---3--:R-:W-:Y:S08]  /*136a0*/  HMMA.16816.F32.BF16 R140, R132.reuse, R4, R140 ;  /* 0x00000004848c723c */ /* 0x048ff0000004188c */
[----:B------:R-:W-:Y:S01]  /*136b0*/  HMMA.16816.F32.BF16 R52, R132, R6, R52 ;  /* 0x000000068434723c */ /* 0x000fe20000041834 */
[----:B------:R-:W1:Y:S11]  /*136c0*/  LDSM.16.M88.4 R4, [R146+0x6800] ;  /* 0x006800009204783b */ /* 0x000e760000000200 */
[----:B------:R-:W-:Y:S04]  /*136d0*/  @!UPT UIADD3 URZ, URZ, URZ, URZ ;  /* 0x0000003f3f3ff290 */ /* 0x000fe8000fffe03f */
[C---:B------:R-:W-:Y:S08]  /*136e0*/  HMMA.16816.F32.BF16 R140, R120.reuse, R8, R140 ;  /* 0x00000008788c723c */ /* 0x040ff0000004188c */
[C---:B------:R-:W-:Y:S01]  /*136f0*/  HMMA.16816.F32.BF16 R52, R120.reuse, R10, R52 ;  /* 0x0000000a7834723c */ /* 0x040fe20000041834 */
[----:B------:R-:W2:Y:S07]  /*13700*/  LDSM.16.M88.4 R8, [R118+0x6800] ;  /* 0x006800007608783b */ /* 0x000eae0000000200 */
[C---:B-1----:R-:W-:Y:S08]  /*13710*/  HMMA.16816.F32.BF16 R124, R120.reuse, R4, R124 ;  /* 0x00000004787c723c */ /* 0x042ff0000004187c */
[----:B------:R-:W-:Y:S01]  /*13720*/  HMMA.16816.F32.BF16 R128, R120, R6, R128 ;  /* 0x000000067880723c */ /* 0x000fe20000041880 */
[----:B------:R-:W1:Y:S11]  /*13730*/  LDSM.16.M88.4 R4, [R118+0x6c00] ;  /* 0x006c00007604783b */ /* 0x000e760000000200 */
[----:B------:R-:W-:Y:S04]  /*13740*/  @!UPT UIADD3 URZ, URZ, URZ, URZ ;  /* 0x0000003f3f3ff290 */ /* 0x000fe8000fffe03f */
[C---:B--2---:R-:W-:Y:S08]  /*13750*/  HMMA.16816.F32.BF16 R124, R64.reuse, R8, R124 ;  /* 0x00000008407c723c */ /* 0x044ff0000004187c */
[C---:B------:R-:W-:Y:S01]  /*13760*/  HMMA.16816.F32.BF16 R128, R64.reuse, R10, R128 ;  /* 0x0000000a4080723c */ /* 0x040fe20000041880 */
[----:B------:R-:W2:Y:S07]  /*13770*/  LDSM.16.M88.4 R8, [R146+0x8800] ;  /* 0x008800009208783b */ /* 0x000eae0000000200 */
[C---:B-1----:R-:W-:Y:S08]  /*13780*/  HMMA.16816.F32.BF16 R140, R64.reuse, R4, R140 ;  /* 0x00000004408c723c */ /* 0x042ff0000004188c */
[----:B------:R-:W-:Y:S01]  /*13790*/  HMMA.16816.F32.BF16 R52, R64, R6, R52 ;  /* 0x000000064034723c */ /* 0x000fe20000041834 */
[----:B------:R-:W1:Y:S07]  /*137a0*/  LDSM.16.M88.4 R4, [R118+0x8800] ;  /* 0x008800007604783b */ /* 0x000e6e0000000200 */
[C---:B--2---:R-:W-:Y:S08]  /*137b0*/  HMMA.16816.F32.BF16 R124, R60.reuse, R8, R124 ;  /* 0x000000083c7c723c */ /* 0x044ff0000004187c */
[----:B------:R-:W-:Y:S01]  /*137c0*/  HMMA.16816.F32.BF16 R128, R60, R10, R128 ;  /* 0x0000000a3c80723c */ /* 0x000fe20000041880 */
[----:B------:R-:W2:Y:S01]  /*137d0*/  LDSM.16.M88.4 R8, [R118+0x8c00] ;  /* 0x008c00007608783b */ /* 0x000ea20000000200 */
[----:B------:R-:W-:-:S06]  /*137e0*/  DEPBAR.LE SB0, 0x0 ;  /* 0x000080000000791a */ /* 0x000fcc0000000000 */
[C---:B------:R-:W-:Y:S07]  /*137f0*/  HMMA.16816.F32.BF16 R140, R60.reuse, R12, R140 ;  /* 0x0000000c3c8c723c */ /* 0x040fee000004188c */
[----:B------:R-:W-:Y:S01]  /*13800*/  FMUL.FTZ R12, R45, c[0x0][0x2ec] ;  /* 0x0000bb002d0c7a20 */ /* 0x000fe20000410000 */
[----:B------:R-:W-:Y:S01]  /*13810*/  HMMA.16816.F32.BF16 R52, R60, R14, R52 ;  /* 0x0000000e3c34723c */ /* 0x000fe20000041834 */
[----:B------:R-:W-:-:S04]  /*13820*/  FMUL.FTZ R13, R47, c[0x0][0x2ec] ;  /* 0x0000bb002f0d7a20 */ /* 0x000fc80000410000 */
[----:B------:R-:W3:Y:S03]  /*13830*/  MUFU.TANH R12, R12 ;  /* 0x0000000c000c7308 */ /* 0x000ee60000002400 */
[C---:B-1----:R-:W-:Y:S05]  /*13840*/  HMMA.16816.F32.BF16 R128, R56.reuse, R6, R128 ;  /* 0x000000063880723c */ /* 0x042fea0000041880 */
[----:B------:R-:W1:Y:S03]  /*13850*/  MUFU.TANH R13, R13 ;  /* 0x0000000d000d7308 */ /* 0x000e660000002400 */
[C---:B------:R-:W-:Y:S08]  /*13860*/  HMMA.16816.F32.BF16 R124, R56.reuse, R4, R124 ;  /* 0x00000004387c723c */ /* 0x040ff0000004187c */
[C---:B--2---:R-:W-:Y:S08]  /*13870*/  HMMA.16816.F32.BF16 R4, R56.reuse, R8, R140 ;  /* 0x000000083804723c */ /* 0x044ff0000004188c */
[----:B------:R-:W-:Y:S01]  /*13880*/  FMUL.FTZ R130, R130, c[0x0][0x2ec] ;  /* 0x0000bb0082827a20 */ /* 0x000fe20000410000 */
[----:B------:R-:W-:Y:S01]  /*13890*/  HMMA.16816.F32.BF16 R52, R56, R10, R52 ;  /* 0x0000000a3834723c */ /* 0x000fe20000041834 */
[----:B------:R-:W-:Y:S01]  /*138a0*/  FMUL.FTZ R128, R128, c[0x0][0x2ec] ;  /* 0x0000bb0080807a20 */ /* 0x000fe20000410000 */
[----:B---3--:R-:W-:Y:S01]  /*138b0*/  FSEL R143, R12, -INF , !P4 ;  /* 0xff8000000c8f7808 */ /* 0x008fe20006000000 */
[----:B------:R-:W2:Y:S01]  /*138c0*/  MUFU.TANH R134, R130 ;  /* 0x0000008200867308 */ /* 0x000ea20000002400 */
[----:B------:R-:W-:Y:S01]  /*138d0*/  FMUL.FTZ R129, R129, c[0x0][0x2ec] ;  /* 0x0000bb0081817a20 */ /* 0x000fe20000410000 */
[----:B-1----:R-:W-:Y:S01]  /*138e0*/  FSEL R142, R13, -INF , !P0 ;  /* 0xff8000000d8e7808 */ /* 0x002fe20004000000 */
[----:B------:R-:W-:Y:S01]  /*138f0*/  FMUL.FTZ R131, R131, c[0x0][0x2ec] ;  /* 0x0000bb0083837a20 */ /* 0x000fe20000410000 */
[----:B------:R-:W-:Y:S01]  /*13900*/  IADD3 R8, R24, 0x61, RZ ;  /* 0x0000006118087810 */ /* 0x000fe20007ffe0ff */
[----:B------:R-:W-:Y:S01]  /*13910*/  FMUL.FTZ R124, R124, c[0x0][0x2ec] ;  /* 0x0000bb007c7c7a20 */ /* 0x000fe20000410000 */
[----:B------:R-:W-:Y:S01]  /*13920*/  IADD3 R10, R24, 0x69, RZ ;  /* 0x00000069180a7810 */ /* 0x000fe20007ffe0ff */
[----:B------:R-:W-:Y:S01]  /*13930*/  FMUL.FTZ R125, R125, c[0x0][0x2ec] ;  /* 0x0000bb007d7d7a20 */ /* 0x000fe20000410000 */
[----:B------:R-:W-:Y:S01]  /*13940*/  MUFU.TANH R135, R128 ;  /* 0x0000008000877308 */ /* 0x000fe20000002400 */
[----:B------:R-:W-:Y:S01]  /*13950*/  FMUL.FTZ R126, R126, c[0x0][0x2ec] ;  /* 0x0000bb007e7e7a20 */ /* 0x000fe20000410000 */
[C---:B------:R-:W-:Y:S01]  /*13960*/  ISETP.GE.AND P5, PT, R8.reuse, R3, PT ;  /* 0x000000030800720c */ /* 0x040fe20003fa6270 */
[----:B------:R-:W-:Y:S01]  /*13970*/  FMUL.FTZ R127, R127, c[0x0][0x2ec] ;  /* 0x0000bb007f7f7a20 */ /* 0x000fe20000410000 */
[----:B------:R-:W-:Y:S01]  /*13980*/  ISETP.GE.AND P3, PT, R8, R117, PT ;  /* 0x000000750800720c */ /* 0x000fe20003f66270 */
[----:B------:R-:W-:Y:S01]  /*13990*/  FMUL.FTZ R123, R4, c[0x0][0x2ec] ;  /* 0x0000bb00047b7a20 */ /* 0x000fe20000410000 */
[----:B------:R-:W-:Y:S01]  /*139a0*/  IADD3 R4, R24, 0x60, RZ ;  /* 0x0000006018047810 */ /* 0x000fe20007ffe0ff */
[----:B------:R-:W-:Y:S01]  /*139b0*/  FMUL.FTZ R5, R5, c[0x0][0x2ec] ;  /* 0x0000bb0005057a20 */ /* 0x000fe20000410000 */
[----:B------:R-:W1:Y:S01]  /*139c0*/  MUFU.TANH R139, R124 ;  /* 0x0000007c008b7308 */ /* 0x000e620000002400 */
[----:B------:R-:W-:Y:S01]  /*139d0*/  FMUL.FTZ R7, R7, c[0x0][0x2ec] ;  /* 0x0000bb0007077a20 */ /* 0x000fe20000410000 */
[----:B------:R-:W-:-:S02]  /*139e0*/  ISETP.GE.AND P6, PT, R4, R3, PT ;  /* 0x000000030400720c */ /* 0x000fc40003fc6270 */
[-C--:B------:R-:W-:Y:S01]  /*139f0*/  ISETP.GE.AND P4, PT, R4, R117.reuse, PT ;  /* 0x000000750400720c */ /* 0x080fe20003f86270 */
[----:B------:R-:W-:Y:S01]  /*13a00*/  FMUL.FTZ R52, R52, c[0x0][0x2ec] ;  /* 0x0000bb0034347a20 */ /* 0x000fe20000410000 */
[----:B------:R-:W-:Y:S01]  /*13a10*/  IADD3 R4, R24, 0x68, RZ ;  /* 0x0000006818047810 */ /* 0x000fe20007ffe0ff */
[----:B------:R-:W-:Y:S01]  /*13a20*/  FMUL.FTZ R53, R53, c[0x0][0x2ec] ;  /* 0x0000bb0035357a20 */ /* 0x000fe20000410000 */
[----:B------:R-:W3:Y:S01]  /*13a30*/  MUFU.TANH R137, R125 ;  /* 0x0000007d00897308 */ /* 0x000ee20000002400 */
[----:B------:R-:W-:Y:S01]  /*13a40*/  FMUL.FTZ R54, R54, c[0x0][0x2ec] ;  /* 0x0000bb0036367a20 */ /* 0x000fe20000410000 */
[C---:B------:R-:W-:Y:S01]  /*13a50*/  ISETP.GE.AND P0, PT, R4.reuse, R117, PT ;  /* 0x000000750400720c */ /* 0x040fe20003f06270 */
[----:B------:R-:W-:Y:S01]  /*13a60*/  FMUL.FTZ R55, R55, c[0x0][0x2ec] ;  /* 0x0000bb0037377a20 */ /* 0x000fe20000410000 */
[----:B------:R-:W-:Y:S02]  /*13a70*/  ISETP.GE.AND P1, PT, R4, R3, PT ;  /* 0x000000030400720c */ /* 0x000fe40003f26270 */
[----:B--2---:R-:W-:-:S02]  /*13a80*/  FSEL R134, R134, -INF , !P0 ;  /* 0xff80000086867808 */ /* 0x004fc40004000000 */
[----:B------:R-:W2:Y:S01]  /*13a90*/  MUFU.TANH R138, R126 ;  /* 0x0000007e008a7308 */ /* 0x000ea20000002400 */
[----:B------:R-:W-:Y:S02]  /*13aa0*/  ISETP.GT.AND P0, PT, R159, R148, PT ;  /* 0x000000949f00720c */ /* 0x000fe40003f04270 */
[C---:B------:R-:W-:Y:S02]  /*13ab0*/  IADD3 R8, R24.reuse, 0x70, RZ ;  /* 0x0000007018087810 */ /* 0x040fe40007ffe0ff */
[----:B------:R-:W-:Y:S02]  /*13ac0*/  IADD3 R4, R24, 0x78, RZ ;  /* 0x0000007818047810 */ /* 0x000fe40007ffe0ff */
[----:B-1----:R-:W-:Y:S01]  /*13ad0*/  FSEL R139, R139, -INF , !P6 ;  /* 0xff8000008b8b7808 */ /* 0x002fe20007000000 */
[----:B------:R1:W4:Y:S01]  /*13ae0*/  MUFU.TANH R136, R127 ;  /* 0x0000007f00887308 */ /* 0x0003220000002400 */
[----:B---3--:R-:W-:Y:S02]  /*13af0*/  FSEL R137, R137, -INF , !P5 ;  /* 0xff80000089897808 */ /* 0x008fe40006800000 */
[----:B------:R-:W-:-:S02]  /*13b00*/  FSEL R135, R135, -INF , !P1 ;  /* 0xff80000087877808 */ /* 0x000fc40004800000 */
[-C--:B------:R-:W-:Y:S02]  /*13b10*/  ISETP.GE.AND P6, PT, R10, R3.reuse, PT ;  /* 0x000000030a00720c */ /* 0x080fe40003fc6270 */
[----:B------:R-:W-:Y:S01]  /*13b20*/  ISETP.GE.AND P5, PT, R8, R3, PT ;  /* 0x000000030800720c */ /* 0x000fe20003fa6270 */
[----:B------:R-:W3:Y:S01]  /*13b30*/  MUFU.TANH R133, R129 ;  /* 0x0000008100857308 */ /* 0x000ee20000002400 */
[----:B--2---:R-:W-:Y:S01]  /*13b40*/  FSEL R138, R138, -INF , !P4 ;  /* 0xff8000008a8a7808 */ /* 0x004fe20006000000 */
[----:B-1----:R-:W-:-:S06]  /*13b50*/  FMUL.FTZ R127, R6, c[0x0][0x2ec] ;  /* 0x0000bb00067f7a20 */ /* 0x002fcc0000410000 */
[----:B------:R-:W1:Y:S01]  /*13b60*/  MUFU.TANH R123, R123 ;  /* 0x0000007b007b7308 */ /* 0x000e620000002400 */
[C---:B------:R-:W-:Y:S02]  /*13b70*/  IADD3 R6, R24.reuse, 0x71, RZ ;  /* 0x0000007118067810 */ /* 0x040fe40007ffe0ff */
[----:B------:R-:W-:Y:S02]  /*13b80*/  IADD3 R24, R24, 0x79, RZ ;  /* 0x0000007918187810 */ /* 0x000fe40007ffe0ff */
[----:B----4-:R-:W-:Y:S02]  /*13b90*/  FSEL R136, R136, -INF , !P3 ;  /* 0xff80000088887808 */ /* 0x010fe40005800000 */
[-C--:B------:R-:W-:Y:S01]  /*13ba0*/  ISETP.GE.AND P4, PT, R6, R3.reuse, PT ;  /* 0x000000030600720c */ /* 0x080fe20003f86270 */
[----:B------:R-:W2:Y:S01]  /*13bb0*/  MUFU.TANH R122, R5 ;  /* 0x00000005007a7308 */ /* 0x000ea20000002400 */
[-C--:B------:R-:W-:Y:S02]  /*13bc0*/  ISETP.GE.AND P3, PT, R4, R3.reuse, PT ;  /* 0x000000030400720c */ /* 0x080fe40003f66270 */
[----:B------:R-:W-:-:S02]  /*13bd0*/  ISETP.GE.AND P1, PT, R24, R3, PT ;  /* 0x000000031800720c */ /* 0x000fc40003f26270 */
[----:B---3--:R-:W-:Y:S02]  /*13be0*/  FSEL R133, R133, -INF , !P6 ;  /* 0xff80000085857808 */ /* 0x008fe40007000000 */
[-C--:B------:R-:W-:Y:S01]  /*13bf0*/  ISETP.GE.AND P6, PT, R10, R117.reuse, PT ;  /* 0x000000750a00720c */ /* 0x080fe20003fc6270 */
        /* <DEDUP_REMOVED lines=82> */
.L_x_3056:
[----:B------:R-:W-:-:S05]  /*14120*/  IMAD.MOV.U32 R8, RZ, RZ, c[0x0][0x198] ;  /* 0x00006600ff087624 */ /* 0x000fca00078e00ff */
[----:B------:R-:W-:-:S04]  /*14130*/  LEA R8, -R8, RZ, 0x7 ;  /* 0x000000ff08087211 */ /* 0x000fc800078e39ff */
[----:B------:R-:W-:Y:S02]  /*14140*/  SHF.R.S32.HI R4, RZ, 0x1f, R8 ;  /* 0x0000001fff047819 */ /* 0x000fe40000011408 */
.L_x_3057:
        /* <DEDUP_REMOVED lines=28> */
.L_x_3055:
        /* <DEDUP_REMOVED lines=92> */
[----:B------:R-:W-:Y:S02]  /*148d0*/  FFMA.FTZ R117, R20, c[0x0][0x23c], -R129 ;  /* 0x00008f0014757a23 */ /* 0x000fe40000010881 */
[----:B------:R-:W-:Y:S01]  /*148e0*/  FMUL.FTZ R131, R0, c[0x0][0x23c] ;  /* 0x00008f0000837a20 */ /* 0x000fe20000410000 */
[----:B------:R-:W1:Y:S01]  /*148f0*/  LDSM.16.MT88.4 R20, [R116+0x9000] ;  /* 0x009000007414783b */ /* 0x000e620000004200 */
[----:B------:R-:W-:-:S02]  /*14900*/  FFMA.FTZ R140, R27, c[0x0][0x23c], -R130 ;  /* 0x00008f001b8c7a23 */ /* 0x000fc40000010882 */
[--C-:B------:R-:W-:Y:S01]  /*14910*/  FFMA.FTZ R59, R25, c[0x0][0x23c], -R130.reuse ;  /* 0x00008f00193b7a23 */ /* 0x100fe20000010882 */
[----:B------:R-:W2:Y:S01]  /*14920*/  MUFU.EX2 R57, R57 ;  /* 0x0000003900397308 */ /* 0x000ea20000000800 */
[--C-:B------:R-:W-:Y:S02]  /*14930*/  FFMA.FTZ R128, R17, c[0x0][0x23c], -R129.reuse ;  /* 0x00008f0011807a23 */ /* 0x100fe40000010881 */
[----:B------:R-:W-:Y:S02]  /*14940*/  FMUL.FTZ R141, R141, c[0x0][0x23c] ;  /* 0x00008f008d8d7a20 */ /* 0x000fe40000410000 */
[----:B------:R-:W-:Y:S02]  /*14950*/  FFMA.FTZ R0, R16, c[0x0][0x23c], -R129 ;  /* 0x00008f0010007a23 */ /* 0x000fe40000010881 */
        /* <DEDUP_REMOVED lines=22> */
[--C-:B------:R-:W-:Y:S02]  /*14ac0*/  FFMA.FTZ R127, R127, c[0x0][0x23c], -R129.reuse ;  /* 0x00008f007f7f7a23 */ /* 0x100fe40000010881 */
[--C-:B------:R-:W-:Y:S02]  /*14ad0*/  FFMA.FTZ R126, R126, c[0x0][0x23c], -R129.reuse ;  /* 0x00008f007e7e7a23 */ /* 0x100fe40000010881 */
[--C-:B------:R-:W-:Y:S02]  /*14ae0*/  FFMA.FTZ R125, R125, c[0x0][0x23c], -R129.reuse ;  /* 0x00008f007d7d7a23 */ /* 0x100fe40000010881 */
[----:B------:R-:W-:Y:S01]  /*14af0*/  FFMA.FTZ R124, R124, c[0x0][0x23c], -R129 ;  /* 0x00008f007c7c7a23 */ /* 0x000fe20000010881 */
[----:B------:R-:W3:Y:S01]  /*14b00*/  MUFU.EX2 R141, R141 ;  /* 0x0000008d008d7308 */ /* 0x000ee20000000800 */
[----:B--2---:R-:W-:-:S07]  /*14b10*/  F2FP.BF16.PACK_AB R5, R58, R128 ;  /* 0x000000803a05723e */ /* 0x004fce00000010ff */
[----:B------:R-:W2:Y:S08]  /*14b20*/  MUFU.EX2 R131, R131 ;  /* 0x0000008300837308 */ /* 0x000eb00000000800 */
[----:B------:R-:W4:Y:S01]  /*14b30*/  MUFU.EX2 R0, R0 ;  /* 0x0000000000007308 */ /* 0x000f220000000800 */
[-C--:B---3--:R-:W-:Y:S02]  /*14b40*/  FMUL.FTZ R32, R88, R141.reuse ;  /* 0x0000008d58207220 */ /* 0x088fe40000410000 */
[----:B------:R-:W-:-:S02]  /*14b50*/  FMUL.FTZ R33, R89, R141 ;  /* 0x0000008d59217220 */ /* 0x000fc40000410000 */
[-C--:B------:R-:W-:Y:S02]  /*14b60*/  FMUL.FTZ R84, R84, R141.reuse ;  /* 0x0000008d54547220 */ /* 0x080fe40000410000 */
[----:B------:R-:W-:Y:S01]  /*14b70*/  FMUL.FTZ R85, R85, R141 ;  /* 0x0000008d55557220 */ /* 0x000fe20000410000 */
[----:B------:R-:W-:Y:S01]  /*14b80*/  MUFU.EX2 R2, R2 ;  /* 0x0000000200027308 */ /* 0x000fe20000000800 */
[-C--:B--2---:R-:W-:Y:S02]  /*14b90*/  FMUL.FTZ R34, R90, R131.reuse ;  /* 0x000000835a227220 */ /* 0x084fe40000410000 */
[-C--:B------:R-:W-:Y:S02]  /*14ba0*/  FMUL.FTZ R35, R91, R131.reuse ;  /* 0x000000835b237220 */ /* 0x080fe40000410000 */
[-C--:B------:R-:W-:Y:S02]  /*14bb0*/  FMUL.FTZ R86, R86, R131.reuse ;  /* 0x0000008356567220 */ /* 0x080fe40000410000 */
[----:B------:R-:W-:Y:S01]  /*14bc0*/  FMUL.FTZ R87, R87, R131 ;  /* 0x0000008357577220 */ /* 0x000fe20000410000 */
[----:B----4-:R-:W-:Y:S01]  /*14bd0*/  F2FP.BF16.PACK_AB R7, R0, R117 ;  /* 0x000000750007723e */ /* 0x010fe200000010ff */
[-C--:B------:R-:W-:Y:S01]  /*14be0*/  FMUL.FTZ R8, R112, R141.reuse ;  /* 0x0000008d70087220 */ /* 0x080fe20000410000 */
[----:B------:R-:W-:Y:S01]  /*14bf0*/  MUFU.EX2 R179, R179 ;  /* 0x000000b300b37308 */ /* 0x000fe20000000800 */
[----:B------:R-:W-:-:S02]  /*14c00*/  FMUL.FTZ R9, R113, R141 ;  /* 0x0000008d71097220 */ /* 0x000fc40000410000 */
[-C--:B------:R-:W-:Y:S02]  /*14c10*/  FMUL.FTZ R10, R114, R131.reuse ;  /* 0x00000083720a7220 */ /* 0x080fe40000410000 */
        /* <DEDUP_REMOVED lines=11> */
[----:B------:R-:W-:Y:S01]  /*14cd0*/  FFMA.FTZ R85, R41, c[0x0][0x23c], -R130 ;  /* 0x00008f0029557a23 */ /* 0x000fe20000010882 */
[----:B------:R-:W-:Y:S01]  /*14ce0*/  HMMA.16816.F32.BF16 R8, R4, R12, R8 ;  /* 0x0000000c0408723c */ /* 0x000fe20000041808 */
[-C--:B------:R-:W-:Y:S02]  /*14cf0*/  FMUL.FTZ R26, R98, R131.reuse ;  /* 0x00000083621a7220 */ /* 0x080fe40000410000 */
[----:B------:R-:W-:Y:S01]  /*14d00*/  FMUL.FTZ R27, R99, R131 ;  /* 0x00000083631b7220 */ /* 0x000fe20000410000 */
[----:B------:R-:W-:Y:S01]  /*14d10*/  MUFU.EX2 R172, R172 ;  /* 0x000000ac00ac7308 */ /* 0x000fe20000000800 */
[----:B------:R-:W-:-:S02]  /*14d20*/  FMUL.FTZ R40, R80, R141 ;  /* 0x0000008d50287220 */ /* 0x000fc40000410000 */
[----:B------:R-:W-:Y:S01]  /*14d30*/  FMUL.FTZ R41, R81, R141 ;  /* 0x0000008d51297220 */ /* 0x000fe20000410000 */
[C---:B-1----:R-:W-:Y:S01]  /*14d40*/  HMMA.16816.F32.BF16 R16, R4.reuse, R20, R16 ;  /* 0x000000140410723c */ /* 0x042fe20000041810 */
[-C--:B------:R-:W-:Y:S02]  /*14d50*/  FMUL.FTZ R42, R82, R131.reuse ;  /* 0x00000083522a7220 */ /* 0x080fe40000410000 */
[----:B------:R-:W-:Y:S01]  /*14d60*/  FMUL.FTZ R43, R83, R131 ;  /* 0x00000083532b7220 */ /* 0x000fe20000410000 */
[----:B------:R-:W-:Y:S01]  /*14d70*/  MUFU.EX2 R85, R85 ;  /* 0x0000005500557308 */ /* 0x000fe20000000800 */
[-C--:B------:R-:W-:Y:S02]  /*14d80*/  FMUL.FTZ R108, R108, R141.reuse ;  /* 0x0000008d6c6c7220 */ /* 0x080fe40000410000 */
[----:B------:R-:W-:Y:S01]  /*14d90*/  FMUL.FTZ R109, R109, R141 ;  /* 0x0000008d6d6d7220 */ /* 0x000fe20000410000 */
[----:B------:R-:W-:Y:S01]  /*14da0*/  HMMA.16816.F32.BF16 R24, R4, R28, R24 ;  /* 0x0000001c0418723c */ /* 0x000fe20000041818 */
[----:B------:R-:W-:-:S02]  /*14db0*/  FMUL.FTZ R110, R110, R131 ;  /* 0x000000836e6e7220 */ /* 0x000fc40000410000 */
[----:B------:R-:W-:Y:S01]  /*14dc0*/  FMUL.FTZ R111, R111, R131 ;  /* 0x000000836f6f7220 */ /* 0x000fe20000410000 */
[----:B------:R-:W-:Y:S01]  /*14dd0*/  MUFU.EX2 R170, R170 ;  /* 0x000000aa00aa7308 */ /* 0x000fe20000000800 */
[-C--:B------:R-:W-:Y:S02]  /*14de0*/  FMUL.FTZ R100, R100, R141.reuse ;  /* 0x0000008d64647220 */ /* 0x080fe40000410000 */
[----:B------:R-:W-:Y:S01]  /*14df0*/  FMUL.FTZ R101, R101, R141 ;  /* 0x0000008d65657220 */ /* 0x000fe20000410000 */
[----:B------:R-:W-:Y:S01]  /*14e00*/  HMMA.16816.F32.BF16 R40, R4, R44, R40 ;  /* 0x0000002c0428723c */ /* 0x000fe20000041828 */
[-C--:B------:R-:W-:Y:S02]  /*14e10*/  FMUL.FTZ R102, R102, R131.reuse ;  /* 0x0000008366667220 */ /* 0x080fe40000410000 */
[----:B------:R-:W-:Y:S01]  /*14e20*/  FMUL.FTZ R103, R103, R131 ;  /* 0x0000008367677220 */ /* 0x000fe20000410000 */
[----:B------:R-:W-:Y:S01]  /*14e30*/  MUFU.EX2 R165, R165 ;  /* 0x000000a500a57308 */ /* 0x000fe20000000800 */
[----:B------:R-:W-:-:S02]  /*14e40*/  FMUL.FTZ R92, R92, R141 ;  /* 0x0000008d5c5c7220 */ /* 0x000fc40000410000 */
[----:B------:R-:W-:Y:S01]  /*14e50*/  FMUL.FTZ R93, R93, R141 ;  /* 0x0000008d5d5d7220 */ /* 0x000fe20000410000 */
[C---:B------:R-:W-:Y:S01]  /*14e60*/  HMMA.16816.F32.BF16 R12, R4.reuse, R14, R108 ;  /* 0x0000000e040c723c */ /* 0x040fe2000004186c */
[-C--:B------:R-:W-:Y:S01]  /*14e70*/  FMUL.FTZ R94, R94, R131.reuse ;  /* 0x000000835e5e7220 */ /* 0x080fe20000410000 */
[----:B------:R-:W-:Y:S01]  /*14e80*/  LDSM.16.MT88.4 R108, [R144+0xac00] ;  /* 0x00ac0000906c783b */ /* 0x000fe20000004200 */
[----:B------:R-:W-:Y:S01]  /*14e90*/  FMUL.FTZ R95, R95, R131 ;  /* 0x000000835f5f7220 */ /* 0x000fe20000410000 */
[----:B------:R-:W-:Y:S01]  /*14ea0*/  MUFU.EX2 R164, R164 ;  /* 0x000000a400a47308 */ /* 0x000fe20000000800 */
[-C--:B------:R-:W-:Y:S02]  /*14eb0*/  FMUL.FTZ R76, R76, R141.reuse ;  /* 0x0000008d4c4c7220 */ /* 0x080fe40000410000 */
[----:B------:R-:W-:Y:S01]  /*14ec0*/  FMUL.FTZ R77, R77, R141 ;  /* 0x0000008d4d4d7220 */ /* 0x000fe20000410000 */
        /* <DEDUP_REMOVED lines=8> */
[-C--:B------:R-:W-:Y:S02]  /*14f50*/  FMUL.FTZ R50, R74, R131.reuse ;  /* 0x000000834a327220 */ /* 0x080fe40000410000 */
[----:B------:R-:W-:Y:S01]  /*14f60*/  FMUL.FTZ R51, R75, R131 ;  /* 0x000000834b337220 */ /* 0x000fe20000410000 */
[----:B------:R-:W-:Y:S01]  /*14f70*/  MUFU.EX2 R139, R139 ;  /* 0x0000008b008b7308 */ /* 0x000fe20000000800 */
[-C--:B------:R-:W-:Y:S01]  /*14f80*/  FMUL.FTZ R60, R68, R141.reuse ;  /* 0x0000008d443c7220 */ /* 0x080fe20000410000 */
[----:B------:R-:W-:Y:S01]  /*14f90*/  LDSM.16.MT88.4 R72, [R144+0xa400] ;  /* 0x00a400009048783b */ /* 0x000fe20000004200 */
[----:B------:R-:W-:Y:S01]  /*14fa0*/  FMUL.FTZ R61, R69, R141 ;  /* 0x0000008d453d7220 */ /* 0x000fe20000410000 */
[C---:B------:R-:W-:Y:S01]  /*14fb0*/  HMMA.16816.F32.BF16 R44, R4.reuse, R46, R76 ;  /* 0x0000002e042c723c */ /* 0x040fe2000004184c */
[-C--:B------:R-:W-:Y:S01]  /*14fc0*/  FMUL.FTZ R62, R70, R131.reuse ;  /* 0x00000083463e7220 */ /* 0x080fe20000410000 */
[----:B------:R-:W-:Y:S01]  /*14fd0*/  LDSM.16.MT88.4 R76, [R116+0xa800] ;  /* 0x00a80000744c783b */ /* 0x000fe20000004200 */
[----:B------:R-:W-:Y:S01]  /*14fe0*/  FMUL.FTZ R63, R71, R131 ;  /* 0x00000083473f7220 */ /* 0x000fe20000410000 */
[----:B------:R-:W-:Y:S01]  /*14ff0*/  MUFU.EX2 R135, R135 ;  /* 0x0000008700877308 */ /* 0x000fe20000000800 */
[--C-:B------:R-:W-:Y:S01]  /*15000*/  FFMA.FTZ R80, R197, c[0x0][0x23c], -R130.reuse ;  /* 0x00008f00c5507a23 */ /* 0x100fe20000010882 */
[----:B------:R-:W1:Y:S01]  /*15010*/  LDSM.16.MT88.4 R68, [R144+0x9400] ;  /* 0x009400009044783b */ /* 0x000e620000004200 */
[----:B------:R-:W-:Y:S01]  /*15020*/  FFMA.FTZ R81, R193, c[0x0][0x23c], -R130 ;  /* 0x00008f00c1517a23 */ /* 0x000fe20000010882 */
[----:B------:R-:W-:Y:S01]  /*15030*/  HMMA.16816.F32.BF16 R48, R4, R52, R48 ;  /* 0x000000340430723c */ /* 0x000fe20000041830 */
[----:B------:R-:W-:-:S02]  /*15040*/  FFMA.FTZ R87, R198, c[0x0][0x23c], -R129 ;  /* 0x00008f00c6577a23 */ /* 0x000fc40000010881 */
[--C-:B------:R-:W-:Y:S01]  /*15050*/  FFMA.FTZ R84, R196, c[0x0][0x23c], -R129.reuse ;  /* 0x00008f00c4547a23 */ /* 0x100fe20000010881 */
[----:B------:R-:W2:Y:S01]  /*15060*/  MUFU.EX2 R80, R80 ;  /* 0x0000005000507308 */ /* 0x000ea20000000800 */
[--C-:B------:R-:W-:Y:S02]  /*15070*/  FFMA.FTZ R83, R194, c[0x0][0x23c], -R129.reuse ;  /* 0x00008f00c2537a23 */ /* 0x100fe40000010881 */
[----:B------:R-:W-:Y:S01]  /*15080*/  FFMA.FTZ R82, R192, c[0x0][0x23c], -R129 ;  /* 0x00008f00c0527a23 */ /* 0x000fe20000010881 */
[----:B------:R-:W-:Y:S01]  /*15090*/  HMMA.16816.F32.BF16 R4, R4, R54, R60 ;  /* 0x000000360404723c */ /* 0x000fe2000004183c */
[----:B------:R-:W3:Y:S01]  /*150a0*/  LDSM.16.MT88.4 R60, [R144+0xb400] ;  /* 0x00b40000903c783b */ /* 0x000ee20000004200 */
[--C-:B------:R-:W-:Y:S02]  /*150b0*/  FFMA.FTZ R89, R191, c[0x0][0x23c], -R130.reuse ;  /* 0x00008f00bf597a23 */ /* 0x100fe40000010882 */
[----:B------:R-:W4:Y:S01]  /*150c0*/  MUFU.EX2 R81, R81 ;  /* 0x0000005100517308 */ /* 0x000f220000000800 */
        /* <DEDUP_REMOVED lines=10> */
[----:B----4-:R-:W-:Y:S01]  /*15170*/  F2FP.BF16.PACK_AB R54, R81, R2 ;  /* 0x000000025136723e */ /* 0x010fe200000010ff */
        /* <DEDUP_REMOVED lines=8> */
[----:B------:R-:W4:Y:S01]  /*15200*/  MUFU.EX2 R82, R82 ;  /* 0x0000005200527308 */ /* 0x000f220000000800 */
        /* <DEDUP_REMOVED lines=8> */
[----:B------:R-:W-:Y:S01]  /*15290*/  FFMA.FTZ R174, R143, c[0x0][0x23c], -R130 ;  /* 0x00008f008fae7a23 */ /* 0x000fe20000010882 */
[----:B----4-:R-:W-:Y:S01]  /*152a0*/  F2FP.BF16.PACK_AB R55, R82, R83 ;  /* 0x000000535237723e */ /* 0x010fe200000010ff */
[----:B------:R-:W2:Y:S01]  /*152b0*/  MUFU.EX2 R88, R88 ;  /* 0x0000005800587308 */ /* 0x000ea20000000800 */
[--C-:B------:R-:W-:Y:S02]  /*152c0*/  FFMA.FTZ R143, R166, c[0x0][0x23c], -R129.reuse ;  /* 0x00008f00a68f7a23 */ /* 0x100fe40000010881 */
[----:B------:R-:W-:Y:S02]  /*152d0*/  FFMA.FTZ R167, R142, c[0x0][0x23c], -R129 ;  /* 0x00008f008ea77a23 */ /* 0x000fe40000010881 */
[----:B------:R-:W-:Y:S01]  /*152e0*/  FFMA.FTZ R162, R162, R141, R140 ;  /* 0x0000008da2a27223 */ /* 0x000fe2000001008c */
[----:B-1----:R-:W-:Y:S01]  /*152f0*/  HMMA.16816.F32.BF16 R8, R52, R68, R8 ;  /* 0x000000443408723c */ /* 0x002fe20000041808 */
[--C-:B------:R-:W-:Y:S01]  /*15300*/  FFMA.FTZ R140, R137, c[0x0][0x23c], -R130.reuse ;  /* 0x00008f00898c7a23 */ /* 0x100fe20000010882 */
[----:B------:R-:W-:Y:S01]  /*15310*/  MUFU.EX2 R86, R86 ;  /* 0x0000005600567308 */ /* 0x000fe20000000800 */
[----:B------:R-:W-:-:S02]  /*15320*/  FFMA.FTZ R142, R133, c[0x0][0x23c], -R130 ;  /* 0x00008f00858e7a23 */ /* 0x000fc40000010882 */
[--C-:B------:R-:W-:Y:S02]  /*15330*/  FFMA.FTZ R133, R138, c[0x0][0x23c], -R129.reuse ;  /* 0x00008f008a857a23 */ /* 0x100fe40000010881 */
[----:B------:R-:W-:Y:S01]  /*15340*/  FFMA.FTZ R137, R132, c[0x0][0x23c], -R129 ;  /* 0x00008f0084897a23 */ /* 0x000fe20000010881 */
[C---:B------:R-:W-:Y:S01]  /*15350*/  HMMA.16816.F32.BF16 R12, R52.reuse, R70, R12 ;  /* 0x00000046340c723c */ /* 0x040fe2000004180c */
[----:B------:R-:W1:Y:S01]  /*15360*/  LDSM.16.MT88.4 R68, [R116+0xb400] ;  /* 0x00b400007444783b */ /* 0x000e620000004200 */
[----:B------:R-:W-:Y:S01]  /*15370*/  MUFU.EX2 R91, R91 ;  /* 0x0000005b005b7308 */ /* 0x000fe20000000800 */
[----:B------:R-:W-:Y:S02]  /*15380*/  FFMA.FTZ R131, R163, R131, R128 ;  /* 0x00000083a3837223 */ /* 0x000fe40000010080 */
[--C-:B------:R-:W-:Y:S02]  /*15390*/  FFMA.FTZ R98, R122, c[0x0][0x23c], -R130.reuse ;  /* 0x00008f007a627a23 */ /* 0x100fe40000010882 */
[----:B------:R-:W-:Y:S01]  /*153a0*/  FFMA.FTZ R130, R119, c[0x0][0x23c], -R130 ;  /* 0x00008f0077827a23 */ /* 0x000fe20000010882 */
[----:B------:R-:W-:Y:S01]  /*153b0*/  HMMA.16816.F32.BF16 R16, R52, R64, R16 ;  /* 0x000000403410723c */ /* 0x000fe20000041810 */
[----:B------:R-:W-:Y:S01]  /*153c0*/  FADD.FTZ R59, R59, R162 ;  /* 0x000000a23b3b7221 */ /* 0x000fe20000010000 */
[----:B------:R-:W-:Y:S01]  /*153d0*/  MUFU.EX2 R90, R90 ;  /* 0x0000005a005a7308 */ /* 0x000fe20000000800 */
        /* <DEDUP_REMOVED lines=9> */
[----:B---3--:R-:W-:Y:S01]  /*15470*/  HMMA.16816.F32.BF16 R24, R52, R60, R24 ;  /* 0x0000003c3418723c */ /* 0x008fe20000041818 */
[----:B------:R-:W-:Y:S01]  /*15480*/  FADD.FTZ R87, R87, R0 ;  /* 0x0000000057577221 */ /* 0x000fe20000010000 */
[----:B------:R-:W-:Y:S01]  /*15490*/  MUFU.EX2 R93, R93 ;  /* 0x0000005d005d7308 */ /* 0x000fe20000000800 */
[----:B------:R-:W-:-:S02]  /*154a0*/  FADD.FTZ R85, R80, R85 ;  /* 0x0000005550557221 */ /* 0x000fc40000010000 */
[----:B------:R-:W-:Y:S02]  /*154b0*/  FADD.FTZ R84, R84, R87 ;  /* 0x0000005754547221 */ /* 0x000fe40000010000 */
[----:B------:R-:W-:Y:S01]  /*154c0*/  FADD.FTZ R0, R2, R85 ;  /* 0x0000005502007221 */ /* 0x000fe20000010000 */
[C---:B------:R-:W-:Y:S01]  /*154d0*/  HMMA.16816.F32.BF16 R28, R52.reuse, R62, R28 ;  /* 0x0000003e341c723c */ /* 0x040fe2000004181c */
[----:B------:R-:W3:Y:S01]  /*154e0*/  LDSM.16.MT88.4 R60, [R116+0xd400] ;  /* 0x00d40000743c783b */ /* 0x000ee20000004200 */
[----:B------:R-:W2:Y:S01]  /*154f0*/  MUFU.EX2 R92, R92 ;  /* 0x0000005c005c7308 */ /* 0x000ea20000000800 */
[----:B------:R-:W-:Y:S01]  /*15500*/  FADD.FTZ R57, R83, R84 ;  /* 0x0000005453397221 */ /* 0x000fe20000010000 */
[----:B------:R-:W-:Y:S01]  /*15510*/  MOV R2, R56 ;  /* 0x0000003800027202 */ /* 0x000fe20000000f00 */
[----:B------:R-:W-:Y:S02]  /*15520*/  FADD.FTZ R0, R81, R0 ;  /* 0x0000000051007221 */ /* 0x000fe40000010000 */
[----:B------:R-:W-:Y:S01]  /*15530*/  FADD.FTZ R57, R82, R57 ;  /* 0x0000003952397221 */ /* 0x000fe20000010000 */
[C---:B-1----:R-:W-:Y:S02]  /*15540*/  HMMA.16816.F32.BF16 R32, R52.reuse, R68, R32 ;  /* 0x000000443420723c */ /* 0x042fe40000041820 */
[----:B------:R-:W-:Y:S06]  /*15550*/  MUFU.EX2 R94, R94 ;  /* 0x0000005e005e7308 */ /* 0x000fec0000000800 */
[C---:B------:R-:W-:Y:S01]  /*15560*/  HMMA.16816.F32.BF16 R36, R52.reuse, R70, R36 ;  /* 0x000000463424723c */ /* 0x040fe20000041824 */
[----:B------:R-:W1:Y:S01]  /*15570*/  LDSM.16.MT88.4 R68, [R116+0x9800] ;  /* 0x009800007444783b */ /* 0x000e620000004200 */
[----:B------:R-:W1:Y:S06]  /*15580*/  MUFU.EX2 R97, R97 ;  /* 0x0000006100617308 */ /* 0x000e6c0000000800 */
[C---:B----4-:R-:W-:Y:S02]  /*15590*/  HMMA.16816.F32.BF16 R40, R52.reuse, R64, R40 ;  /* 0x000000403428723c */ /* 0x050fe40000041828 */
[----:B------:R-:W-:Y:S06]  /*155a0*/  MUFU.EX2 R184, R184 ;  /* 0x000000b800b87308 */ /* 0x000fec0000000800 */
[C---:B------:R-:W-:Y:S01]  /*155b0*/  HMMA.16816.F32.BF16 R44, R52.reuse, R66, R44 ;  /* 0x00000042342c723c */ /* 0x040fe2000004182c */
[----:B------:R-:W4:Y:S01]  /*155c0*/  LDSM.16.MT88.4 R64, [R144+0x9800] ;  /* 0x009800009040783b */ /* 0x000f220000004200 */
[----:B------:R-:W-:Y:S06]  /*155d0*/  MUFU.EX2 R96, R96 ;  /* 0x0000006000607308 */ /* 0x000fec0000000800 */
[C---:B---3--:R-:W-:Y:S02]  /*155e0*/  HMMA.16816.F32.BF16 R48, R52.reuse, R60, R48 ;  /* 0x0000003c3430723c */ /* 0x048fe40000041830 */
[----:B------:R-:W3:Y:S06]  /*155f0*/  MUFU.EX2 R99, R99 ;  /* 0x0000006300637308 */ /* 0x000eec0000000800 */
[----:B------:R-:W-:Y:S01]  /*15600*/  HMMA.16816.F32.BF16 R4, R52, R62, R4 ;  /* 0x0000003e3404723c */ /* 0x000fe20000041804 */
[----:B------:R-:W3:Y:S01]  /*15610*/  LDSM.16.MT88.4 R60, [R144+0xb800] ;  /* 0x00b80000903c783b */ /* 0x000ee20000004200 */
[----:B------:R-:W-:Y:S05]  /*15620*/  MUFU.EX2 R176, R176 ;  /* 0x000000b000b07308 */ /* 0x000fea0000000800 */
[----:B--2---:R-:W-:-:S02]  /*15630*/  F2FP.BF16.PACK_AB R52, R88, R89 ;  /* 0x000000595834723e */ /* 0x004fc400000010ff */
[----:B-----5:R-:W-:Y:S01]  /*15640*/  F2FP.BF16.PACK_AB R53, R95, R90 ;  /* 0x0000005a5f35723e */ /* 0x020fe200000010ff */
[----:B------:R-:W2:Y:S01]  /*15650*/  MUFU.EX2 R177, R177 ;  /* 0x000000b100b17308 */ /* 0x000ea20000000800 */
[----:B------:R-:W-:Y:S02]  /*15660*/  F2FP.BF16.PACK_AB R54, R91, R86 ;  /* 0x000000565b36723e */ /* 0x000fe400000010ff */
[----:B------:R-:W-:-:S05]  /*15670*/  F2FP.BF16.PACK_AB R55, R92, R93 ;  /* 0x0000005d5c37723e */ /* 0x000fca00000010ff */
[----:B------:R-:W5:Y:S02]  /*15680*/  MUFU.EX2 R178, R178 ;  /* 0x000000b200b27308 */ /* 0x000f640000000800 */
[C---:B-1----:R-:W-:Y:S06]  /*15690*/  HMMA.16816.F32.BF16 R16, R52.reuse, R68, R16 ;  /* 0x000000443410723c */ /* 0x042fec0000041810 */
[----:B------:R-:W-:Y:S02]  /*156a0*/  MUFU.EX2 R180, R180 ;  /* 0x000000b400b47308 */ /* 0x000fe40000000800 */
[C---:B------:R-:W-:Y:S01]  /*156b0*/  HMMA.16816.F32.BF16 R20, R52.reuse, R70, R20 ;  /* 0x000000463414723c */ /* 0x040fe20000041814 */
[----:B------:R-:W1:Y:S05]  /*156c0*/  LDSM.16.MT88.4 R68, [R116+0xb800] ;  /* 0x00b800007444783b */ /* 0x000e6a0000004200 */
[----:B------:R-:W1:Y:S02]  /*156d0*/  MUFU.EX2 R169, R169 ;  /* 0x000000a900a97308 */ /* 0x000e640000000800 */
[C---:B----4-:R-:W-:Y:S06]  /*156e0*/  HMMA.16816.F32.BF16 R8, R52.reuse, R64, R8 ;  /* 0x000000403408723c */ /* 0x050fec0000041808 */
[----:B------:R-:W4:Y:S02]  /*156f0*/  MUFU.EX2 R173, R173 ;  /* 0x000000ad00ad7308 */ /* 0x000f240000000800 */
[C---:B------:R-:W-:Y:S01]  /*15700*/  HMMA.16816.F32.BF16 R12, R52.reuse, R66, R12 ;  /* 0x00000042340c723c */ /* 0x040fe2000004180c */
[----:B------:R-:W2:Y:S05]  /*15710*/  LDSM.16.MT88.4 R64, [R144+0xd800] ;  /* 0x00d800009040783b */ /* 0x000eaa0000004200 */
[----:B------:R-:W1:Y:S02]  /*15720*/  MUFU.EX2 R168, R168 ;  /* 0x000000a800a87308 */ /* 0x000e640000000800 */
        /* <DEDUP_REMOVED lines=8> */
[----:B------:R-:W1:Y:S05]  /*157b0*/  LDSM.16.MT88.4 R68, [R116+0x9c00] ;  /* 0x009c00007444783b */ /* 0x000e6a0000004200 */
[----:B------:R-:W1:Y:S02]  /*157c0*/  MUFU.EX2 R167, R167 ;  /* 0x000000a700a77308 */ /* 0x000e640000000800 */
[C---:B--2---:R-:W-:Y:S06]  /*157d0*/  HMMA.16816.F32.BF16 R40, R52.reuse, R64, R40 ;  /* 0x000000403428723c */ /* 0x044fec0000041828 */
[----:B------:R-:W2:Y:S02]  /*157e0*/  MUFU.EX2 R140, R140 ;  /* 0x0000008c008c7308 */ /* 0x000ea40000000800 */
[C---:B------:R-:W-:Y:S01]  /*157f0*/  HMMA.16816.F32.BF16 R44, R52.reuse, R66, R44 ;  /* 0x00000042342c723c */ /* 0x040fe2000004182c */
[----:B------:R-:W2:Y:S05]  /*15800*/  LDSM.16.MT88.4 R64, [R144+0x9c00] ;  /* 0x009c00009040783b */ /* 0x000eaa0000004200 */
[----:B------:R-:W-:Y:S02]  /*15810*/  MUFU.EX2 R142, R142 ;  /* 0x0000008e008e7308 */ /* 0x000fe40000000800 */
[C---:B---3--:R-:W-:Y:S06]  /*15820*/  HMMA.16816.F32.BF16 R48, R52.reuse, R60, R48 ;  /* 0x0000003c3430723c */ /* 0x048fec0000041830 */
[----:B------:R-:W-:Y:S02]  /*15830*/  MUFU.EX2 R133, R133 ;  /* 0x0000008500857308 */ /* 0x000fe40000000800 */
[----:B------:R-:W-:Y:S01]  /*15840*/  HMMA.16816.F32.BF16 R4, R52, R62, R4 ;  /* 0x0000003e3404723c */ /* 0x000fe20000041804 */
[----:B------:R-:W3:Y:S05]  /*15850*/  LDSM.16.MT88.4 R60, [R144+0xbc00] ;  /* 0x00bc0000903c783b */ /* 0x000eea0000004200 */
[----:B------:R-:W2:Y:S01]  /*15860*/  MUFU.EX2 R136, R136 ;  /* 0x0000008800887308 */ /* 0x000ea20000000800 */
[----:B------:R-:W-:-:S02]  /*15870*/  F2FP.BF16.PACK_AB R52, R97, R94 ;  /* 0x0000005e6134723e */ /* 0x000fc400000010ff */
[----:B------:R-:W-:Y:S02]  /*15880*/  F2FP.BF16.PACK_AB R53, R99, R96 ;  /* 0x000000606335723e */ /* 0x000fe400000010ff */
[----:B------:R-:W-:Y:S02]  /*15890*/  F2FP.BF16.PACK_AB R54, R184, R179 ;  /* 0x000000b3b836723e */ /* 0x000fe400000010ff */
[----:B------:R-:W-:Y:S01]  /*158a0*/  F2FP.BF16.PACK_AB R55, R177, R176 ;  /* 0x000000b0b137723e */ /* 0x000fe200000010ff */
[----:B------:R-:W-:Y:S06]  /*158b0*/  MUFU.EX2 R134, R134 ;  /* 0x0000008600867308 */ /* 0x000fec0000000800 */
[C---:B-1----:R-:W-:Y:S02]  /*158c0*/  HMMA.16816.F32.BF16 R16, R52.reuse, R68, R16 ;  /* 0x000000443410723c */ /* 0x042fe40000041810 */
[----:B------:R-:W1:Y:S06]  /*158d0*/  MUFU.EX2 R137, R137 ;  /* 0x0000008900897308 */ /* 0x000e6c0000000800 */
[C---:B------:R-:W-:Y:S01]  /*158e0*/  HMMA.16816.F32.BF16 R20, R52.reuse, R70, R20 ;  /* 0x000000463414723c */ /* 0x040fe20000041814 */
[----:B------:R-:W1:Y:S01]  /*158f0*/  LDSM.16.MT88.4 R68, [R116+0xbc00] ;  /* 0x00bc00007444783b */ /* 0x000e620000004200 */
[----:B------:R-:W-:Y:S06]  /*15900*/  MUFU.EX2 R122, R123 ;  /* 0x0000007b007a7308 */ /* 0x000fec0000000800 */
[C---:B--2---:R-:W-:Y:S02]  /*15910*/  HMMA.16816.F32.BF16 R8, R52.reuse, R64, R8 ;  /* 0x000000403408723c */ /* 0x044fe40000041808 */
[----:B------:R-:W2:Y:S06]  /*15920*/  MUFU.EX2 R119, R98 ;  /* 0x0000006200777308 */ /* 0x000eac0000000800 */
[C---:B------:R-:W-:Y:S01]  /*15930*/  HMMA.16816.F32.BF16 R12, R52.reuse, R66, R12 ;  /* 0x00000042340c723c */ /* 0x040fe2000004180c */
[----:B------:R-:W2:Y:S01]  /*15940*/  LDSM.16.MT88.4 R64, [R144+0xdc00] ;  /* 0x00dc00009040783b */ /* 0x000ea20000004200 */
[----:B------:R-:W-:Y:S06]  /*15950*/  MUFU.EX2 R163, R124 ;  /* 0x0000007c00a37308 */ /* 0x000fec0000000800 */
[C---:B---3--:R-:W-:Y:S08]  /*15960*/  HMMA.16816.F32.BF16 R24, R52.reuse, R60, R24 ;  /* 0x0000003c3418723c */ /* 0x048ff00000041818 */
        /* <DEDUP_REMOVED lines=11> */
[----:B-----5:R-:W-:-:S02]  /*15a20*/  F2FP.BF16.PACK_AB R52, R178, R175 ;  /* 0x000000afb234723e */ /* 0x020fc400000010ff */
[----:B------:R-:W-:Y:S02]  /*15a30*/  F2FP.BF16.PACK_AB R53, R172, R169 ;  /* 0x000000a9ac35723e */ /* 0x000fe400000010ff */
[----:B------:R-:W-:Y:S02]  /*15a40*/  F2FP.BF16.PACK_AB R54, R180, R171 ;  /* 0x000000abb436723e */ /* 0x000fe400000010ff */
[----:B----4-:R-:W-:-:S07]  /*15a50*/  F2FP.BF16.PACK_AB R55, R173, R170 ;  /* 0x000000aaad37723e */ /* 0x010fce00000010ff */
        /* <DEDUP_REMOVED lines=33> */
[----:B------:R-:W4:Y:S07]  /*15c70*/  LDSM.16.MT88.4 R72, [R144+0xc800] ;  /* 0x00c800009048783b */ /* 0x000f2e0000004200 */
[C---:B-1----:R-:W-:Y:S07]  /*15c80*/  HMMA.16816.F32.BF16 R40, R52.reuse, R68, R40 ;  /* 0x000000443428723c */ /* 0x042fee0000041828 */
[----:B------:R-:W-:Y:S01]  /*15c90*/  F2FP.BF16.PACK_AB R68, R140, R139 ;  /* 0x0000008b8c44723e */ /* 0x000fe200000010ff */
[----:B------:R-:W-:Y:S01]  /*15ca0*/  HMMA.16816.F32.BF16 R44, R52, R70, R44 ;  /* 0x00000046342c723c */ /* 0x000fe2000004182c */
[----:B------:R-:W-:-:S06]  /*15cb0*/  F2FP.BF16.PACK_AB R69, R136, R133 ;  /* 0x000000858845723e */ /* 0x000fcc00000010ff */
[----:B------:R-:W-:Y:S01]  /*15cc0*/  F2FP.BF16.PACK_AB R70, R142, R135 ;  /* 0x000000878e46723e */ /* 0x000fe200000010ff */
[----:B--2---:R-:W-:Y:S01]  /*15cd0*/  HMMA.16816.F32.BF16 R48, R52, R64, R48 ;  /* 0x000000403430723c */ /* 0x004fe20000041830 */
[----:B------:R-:W-:-:S07]  /*15ce0*/  F2FP.BF16.PACK_AB R71, R137, R134 ;  /* 0x000000868947723e */ /* 0x000fce00000010ff */
[----:B------:R-:W-:Y:S01]  /*15cf0*/  HMMA.16816.F32.BF16 R4, R52, R66, R4 ;  /* 0x000000423404723c */ /* 0x000fe20000041804 */
[----:B------:R-:W1:Y:S04]  /*15d00*/  LDSM.16.MT88.4 R64, [R116+0xc800] ;  /* 0x00c800007440783b */ /* 0x000e680000004200 */
[----:B------:R-:W-:Y:S03]  /*15d10*/  LDSM.16.MT88.4 R52, [R116+0xe800] ;  /* 0x00e800007434783b */ /* 0x000fe60000004200 */
[C---:B---3--:R-:W-:Y:S08]  /*15d20*/  HMMA.16816.F32.BF16 R8, R68.reuse, R60, R8 ;  /* 0x0000003c4408723c */ /* 0x048ff00000041808 */
[C---:B------:R-:W-:Y:S01]  /*15d30*/  HMMA.16816.F32.BF16 R12, R68.reuse, R62, R12 ;  /* 0x0000003e440c723c */ /* 0x040fe2000004180c */
[----:B------:R-:W2:Y:S07]  /*15d40*/  LDSM.16.MT88.4 R60, [R144+0xe800] ;  /* 0x00e80000903c783b */ /* 0x000eae0000004200 */
[C---:B------:R-:W-:Y:S08]  /*15d50*/  HMMA.16816.F32.BF16 R16, R68.reuse, R76, R16 ;  /* 0x0000004c4410723c */ /* 0x040ff00000041810 */
[C---:B------:R-:W-:Y:S01]  /*15d60*/  HMMA.16816.F32.BF16 R20, R68.reuse, R78, R20 ;  /* 0x0000004e4414723c */ /* 0x040fe20000041814 */
[----:B------:R-:W3:Y:S07]  /*15d70*/  LDSM.16.MT88.4 R76, [R144+0xec00] ;  /* 0x00ec0000904c783b */ /* 0x000eee0000004200 */
[C---:B----4-:R-:W-:Y:S08]  /*15d80*/  HMMA.16816.F32.BF16 R24, R68.reuse, R72, R24 ;  /* 0x000000484418723c */ /* 0x050ff00000041818 */
[C---:B-1----:R-:W-:Y:S01]  /*15d90*/  HMMA.16816.F32.BF16 R32, R68.reuse, R64, R32 ;  /* 0x000000404420723c */ /* 0x042fe20000041820 */
[----:B------:R-:W-:Y:S07]  /*15da0*/  MUFU.EX2 R65, R121 ;  /* 0x0000007900417308 */ /* 0x000fee0000000800 */
[C---:B------:R-:W-:Y:S01]  /*15db0*/  HMMA.16816.F32.BF16 R36, R68.reuse, R66, R36 ;  /* 0x000000424424723c */ /* 0x040fe20000041824 */
[----:B------:R-:W-:Y:S07]  /*15dc0*/  MUFU.EX2 R64, R130 ;  /* 0x0000008200407308 */ /* 0x000fee0000000800 */
[C---:B--2---:R-:W-:Y:S01]  /*15dd0*/  HMMA.16816.F32.BF16 R40, R68.reuse, R60, R40 ;  /* 0x0000003c4428723c */ /* 0x044fe20000041828 */
[----:B------:R-:W-:Y:S07]  /*15de0*/  MUFU.EX2 R67, R127 ;  /* 0x0000007f00437308 */ /* 0x000fee0000000800 */
[C---:B------:R-:W-:Y:S01]  /*15df0*/  HMMA.16816.F32.BF16 R28, R68.reuse, R74, R28 ;  /* 0x0000004a441c723c */ /* 0x040fe2000004181c */
[----:B------:R-:W1:Y:S07]  /*15e00*/  MUFU.EX2 R66, R126 ;  /* 0x0000007e00427308 */ /* 0x000e6e0000000800 */
[C---:B------:R-:W-:Y:S01]  /*15e10*/  HMMA.16816.F32.BF16 R44, R68.reuse, R62, R44 ;  /* 0x0000003e442c723c */ /* 0x040fe2000004182c */
[----:B------:R-:W2:Y:S07]  /*15e20*/  MUFU.EX2 R60, R125 ;  /* 0x0000007d003c7308 */ /* 0x000eae0000000800 */
[C---:B------:R-:W-:Y:S08]  /*15e30*/  HMMA.16816.F32.BF16 R48, R68.reuse, R52, R48 ;  /* 0x000000344430723c */ /* 0x040ff00000041830 */
[----:B------:R-:W-:Y:S01]  /*15e40*/  HMMA.16816.F32.BF16 R68, R68, R54, R4 ;  /* 0x000000364444723c */ /* 0x000fe20000041804 */
[----:B------:R-:W4:Y:S06]  /*15e50*/  LDSM.16.MT88.4 R52, [R144+0xcc00] ;  /* 0x00cc00009034783b */ /* 0x000f2c0000004200 */
[----:B------:R-:W-:-:S02]  /*15e60*/  F2FP.BF16.PACK_AB R4, R119, R122 ;  /* 0x0000007a7704723e */ /* 0x000fc400000010ff */
[----:B-1----:R-:W-:Y:S02]  /*15e70*/  F2FP.BF16.PACK_AB R5, R66, R67 ;  /* 0x000000434205723e */ /* 0x002fe400000010ff */
[----:B------:R-:W-:Y:S02]  /*15e80*/  F2FP.BF16.PACK_AB R6, R64, R65 ;  /* 0x000000414006723e */ /* 0x000fe400000010ff */
[----:B--2---:R-:W-:-:S07]  /*15e90*/  F2FP.BF16.PACK_AB R7, R163, R60 ;  /* 0x0000003ca307723e */ /* 0x004fce00000010ff */
[C---:B------:R-:W-:Y:S01]  /*15ea0*/  HMMA.16816.F32.BF16 R112, R4.reuse, R108, R8 ;  /* 0x0000006c0470723c */ /* 0x040fe20000041808 */
[----:B------:R-:W1:Y:S07]  /*15eb0*/  LDSM.16.MT88.4 R8, [R116+0xcc00] ;  /* 0x00cc00007408783b */ /* 0x000e6e0000004200 */
[C---:B------:R-:W-:Y:S07]  /*15ec0*/  HMMA.16816.F32.BF16 R108, R4.reuse, R110, R12 ;  /* 0x0000006e046c723c */ /* 0x040fee000004180c */
        /* <DEDUP_REMOVED lines=16> */
[----:B----4-:R-:W-:Y:S01]  /*15fd0*/  HMMA.16816.F32.BF16 R96, R4, R52, R24 ;  /* 0x000000340460723c */ /* 0x010fe20000041818 */
[----:B------:R-:W-:-:S02]  /*15fe0*/  FADD.FTZ R0, R176, R13 ;  /* 0x0000000db0007221 */ /* 0x000fc40000010000 */
[----:B------:R-:W-:Y:S01]  /*15ff0*/  FADD.FTZ R184, R184, R179 ;  /* 0x000000b3b8b87221 */ /* 0x000fe20000010000 */
[----:B------:R-:W2:Y:S01]  /*16000*/  LDSM.16.MT88.4 R12, [R116+0xec00] ;  /* 0x00ec0000740c783b */ /* 0x000ea20000004200 */
        /* <DEDUP_REMOVED lines=30> */
[----:B------:R-:W-:Y:S02]  /*161f0*/  FADD.FTZ R0, R137, R0 ;  /* 0x0000000089007221 */ /* 0x000fe40000010000 */
[----:B------:R-:W-:Y:S02]  /*16200*/  FADD.FTZ R122, R122, R9 ;  /* 0x000000097a7a7221 */ /* 0x000fe40000010000 */
[----:B------:R-:W-:Y:S01]  /*16210*/  FADD.FTZ R67, R67, R0 ;  /* 0x0000000043437221 */ /* 0x000fe20000010000 */
[----:B------:R-:W-:Y:S01]  /*16220*/  MOV R0, R3 ;  /* 0x0000000300007202 */ /* 0x000fe20000000f00 */
[----:B------:R-:W-:Y:S02]  /*16230*/  FADD.FTZ R122, R119, R122 ;  /* 0x0000007a777a7221 */ /* 0x000fe40000010000 */
[----:B------:R-:W-:-:S02]  /*16240*/  FADD.FTZ R67, R66, R67 ;  /* 0x0000004342437221 */ /* 0x000fc40000010000 */
[----:B------:R-:W-:Y:S02]  /*16250*/  FADD.FTZ R65, R65, R122 ;  /* 0x0000007a41417221 */ /* 0x000fe40000010000 */
[----:B------:R-:W-:Y:S02]  /*16260*/  FADD.FTZ R60, R60, R67 ;  /* 0x000000433c3c7221 */ /* 0x000fe40000010000 */
[----:B------:R-:W-:Y:S02]  /*16270*/  FADD.FTZ R162, R64, R65 ;  /* 0x0000004140a27221 */ /* 0x000fe40000010000 */
[----:B------:R-:W-:Y:S02]  /*16280*/  FADD.FTZ R163, R163, R60 ;  /* 0x0000003ca3a37221 */ /* 0x000fe40000010000 */
.L_x_3052:
[----:B------:R-:W-:Y:S01]  /*16290*/  ULDC.64 UR12, c[0x0][0x118] ;  /* 0x00004600000c7ab9 */ /* 0x000fe20000000a00 */
        /* <DEDUP_REMOVED lines=13> */
.L_x_3062:
        /* <DEDUP_REMOVED lines=65> */
.L_x_3059:
        /* <DEDUP_REMOVED lines=25> */
[----:B------:R-:W2:Y:S08]  /*16910*/  LDSM.16.M88.4 R8, [R146+0x3000] ;  /* 0x003000009208783b */ /* 0x000eb00000000200 */
[----:B------:R-:W4:Y:S08]  /*16920*/  LDSM.16.M88.4 R16, [R146+0x3400] ;  /* 0x003400009210783b */ /* 0x000f300000000200 */
[----:B------:R-:W5:Y:S08]  /*16930*/  LDSM.16.M88.4 R24, [R146+0x3800] ;  /* 0x003800009218783b */ /* 0x000f700000000200 */
[----:B------:R-:W0:Y:S08]  /*16940*/  LDGDEPBAR ;  /* 0x00000000000079af */ /* 0x000e300000000000 */
[----:B------:R-:W1:Y:S01]  /*16950*/  LDSM.16.M88.4 R32, [R146+0x3c00] ;  /* 0x003c00009220783b */ /* 0x000e620000000200 */
[C---:B--2---:R-:W-:Y:S07]  /*16960*/  HMMA.16816.F32.BF16 R4, R64.reuse, R8, RZ ;  /* 0x000000084004723c */ /* 0x044fee00000418ff */
[----:B------:R-:W2:Y:S01]  /*16970*/  LDSM.16.M88.4 R40, [R146+0x4000] ;  /* 0x004000009228783b */ /* 0x000ea20000000200 */
[C---:B------:R-:W-:Y:S07]  /*16980*/  HMMA.16816.F32.BF16 R8, R64.reuse, R10, RZ ;  /* 0x0000000a4008723c */ /* 0x040fee00000418ff */
[----:B------:R-:W2:Y:S01]  /*16990*/  LDSM.16.M88.4 R48, [R146+0x4400] ;  /* 0x004400009230783b */ /* 0x000ea20000000200 */
[C---:B----4-:R-:W-:Y:S07]  /*169a0*/  HMMA.16816.F32.BF16 R12, R64.reuse, R16, RZ ;  /* 0x00000010400c723c */ /* 0x050fee00000418ff */
[----:B------:R-:W4:Y:S01]  /*169b0*/  LDSM.16.M88.4 R56, [R146+0x4800] ;  /* 0x004800009238783b */ /* 0x000f220000000200 */
[C---:B------:R-:W-:Y:S07]  /*169c0*/  HMMA.16816.F32.BF16 R16, R64.reuse, R18, RZ ;  /* 0x000000124010723c */ /* 0x040fee00000418ff */
[----:B------:R-:W3:Y:S01]  /*169d0*/  LDSM.16.M88.4 R120, [R146+0x4c00] ;  /* 0x004c00009278783b */ /* 0x000ee20000000200 */
[C---:B-----5:R-:W-:Y:S07]  /*169e0*/  HMMA.16816.F32.BF16 R20, R64.reuse, R24, RZ ;  /* 0x000000184014723c */ /* 0x060fee00000418ff */
[----:B------:R-:W-:Y:S01]  /*169f0*/  LDSM.16.M88.4 R124, [R145] ;  /* 0x00000000917c783b */ /* 0x000fe20000000200 */
[C---:B------:R-:W-:Y:S07]  /*16a00*/  HMMA.16816.F32.BF16 R24, R64.reuse, R26, RZ ;  /* 0x0000001a4018723c */ /* 0x040fee00000418ff */
[----:B------:R-:W5:Y:S01]  /*16a10*/  LDSM.16.M88.4 R128, [R118+0x3000] ;  /* 0x003000007680783b */ /* 0x000f620000000200 */
[C---:B-1----:R-:W-:Y:S07]  /*16a20*/  HMMA.16816.F32.BF16 R28, R64.reuse, R32, RZ ;  /* 0x00000020401c723c */ /* 0x042fee00000418ff */
        /* <DEDUP_REMOVED lines=8> */
[C---:B----4-:R-:W-:Y:S08]  /*16ab0*/  HMMA.16816.F32.BF16 R52, R64.reuse, R56, RZ ;  /* 0x000000384034723c */ /* 0x050ff000000418ff */
[C---:B------:R-:W-:Y:S08]  /*16ac0*/  HMMA.16816.F32.BF16 R56, R64.reuse, R58, RZ ;  /* 0x0000003a4038723c */ /* 0x040ff000000418ff */
[C---:B---3--:R-:W-:Y:S08]  /*16ad0*/  HMMA.16816.F32.BF16 R60, R64.reuse, R120, RZ ;  /* 0x00000078403c723c */ /* 0x048ff000000418ff */
[----:B------:R-:W-:Y:S01]  /*16ae0*/  HMMA.16816.F32.BF16 R64, R64, R122, RZ ;  /* 0x0000007a4040723c */ /* 0x000fe200000418ff */
[----:B------:R-:W1:Y:S07]  /*16af0*/  LDSM.16.M88.4 R120, [R118+0x3400] ;  /* 0x003400007678783b */ /* 0x000e6e0000000200 */
[C---:B-----5:R-:W-:Y:S08]  /*16b00*/  HMMA.16816.F32.BF16 R4, R124.reuse, R128, R4 ;  /* 0x000000807c04723c */ /* 0x060ff00000041804 */
        /* <DEDUP_REMOVED lines=140> */
[----:B------:R1:W1:Y:S01]  /*173d0*/  MUFU.TANH R241, R14 ;  /* 0x0000000e00f17308 */ /* 0x0002620000002400 */
[C---:B-----5:R-:W-:Y:S08]  /*173e0*/  HMMA.16816.F32.BF16 R28, R136.reuse, R8, R28 ;  /* 0x00000008881c723c */ /* 0x060ff0000004181c */
[C---:B------:R-:W-:Y:S01]  /*173f0*/  HMMA.16816.F32.BF16 R32, R136.reuse, R10, R32 ;  /* 0x0000000a8820723c */ /* 0x040fe20000041820 */
[----:B------:R1:W1:Y:S01]  /*17400*/  MUFU.TANH R239, R15 ;  /* 0x0000000f00ef7308 */ /* 0x0002620000002400 */
[----:B------:R-:W5:Y:S06]  /*17410*/  LDSM.16.M88.4 R8, [R118+0x8400] ;  /* 0x008400007608783b */ /* 0x000f6c0000000200 */
[C---:B------:R-:W-:Y:S03]  /*17420*/  HMMA.16816.F32.BF16 R36, R136.reuse, R4, R36 ;  /* 0x000000048824723c */ /* 0x040fe60000041824 */
[----:B------:R-:W1:Y:S05]  /*17430*/  MUFU.TANH R237, R237 ;  /* 0x000000ed00ed7308 */ /* 0x000e6a0000002400 */
[C---:B------:R-:W-:Y:S01]  /*17440*/  HMMA.16816.F32.BF16 R40, R136.reuse, R6, R40 ;  /* 0x000000068828723c */ /* 0x040fe20000041828 */
[----:B------:R-:W1:Y:S03]  /*17450*/  LDSM.16.M88.4 R4, [R118+0x8800] ;  /* 0x008800007604783b */ /* 0x000e660000000200 */
[----:B------:R-:W-:Y:S01]  /*17460*/  FMUL.FTZ R213, R28, c[0x0][0x2ec] ;  /* 0x0000bb001cd57a20 */ /* 0x000fe20000410000 */
[----:B------:R1:W1:Y:S01]  /*17470*/  MUFU.TANH R235, R17 ;  /* 0x0000001100eb7308 */ /* 0x0002620000002400 */
[----:B------:R-:W-:Y:S02]  /*17480*/  FMUL.FTZ R29, R29, c[0x0][0x2ec] ;  /* 0x0000bb001d1d7a20 */ /* 0x000fe40000410000 */
[----:B------:R-:W-:Y:S04]  /*17490*/  FMUL.FTZ R191, R32, c[0x0][0x2ec] ;  /* 0x0000bb0020bf7a20 */ /* 0x000fe80000410000 */
[----:B------:R-:W-:Y:S02]  /*174a0*/  FMUL.FTZ R30, R30, c[0x0][0x2ec] ;  /* 0x0000bb001e1e7a20 */ /* 0x000fe40000410000 */
[----:B------:R-:W-:Y:S01]  /*174b0*/  FMUL.FTZ R31, R31, c[0x0][0x2ec] ;  /* 0x0000bb001f1f7a20 */ /* 0x000fe20000410000 */
[----:B------:R1:W1:Y:S01]  /*174c0*/  MUFU.TANH R233, R18 ;  /* 0x0000001200e97308 */ /* 0x0002620000002400 */
[----:B------:R-:W-:Y:S02]  /*174d0*/  FMUL.FTZ R203, R36, c[0x0][0x2ec] ;  /* 0x0000bb0024cb7a20 */ /* 0x000fe40000410000 */
[----:B------:R-:W-:Y:S02]  /*174e0*/  FMUL.FTZ R33, R33, c[0x0][0x2ec] ;  /* 0x0000bb0021217a20 */ /* 0x000fe40000410000 */
[----:B------:R-:W-:Y:S02]  /*174f0*/  FMUL.FTZ R34, R34, c[0x0][0x2ec] ;  /* 0x0000bb0022227a20 */ /* 0x000fe40000410000 */
[----:B------:R-:W-:Y:S02]  /*17500*/  FMUL.FTZ R35, R35, c[0x0][0x2ec] ;  /* 0x0000bb0023237a20 */ /* 0x000fe40000410000 */
[----:B------:R-:W-:Y:S01]  /*17510*/  FMUL.FTZ R193, R40, c[0x0][0x2ec] ;  /* 0x0000bb0028c17a20 */ /* 0x000fe20000410000 */
[----:B------:R2:W2:Y:S01]  /*17520*/  MUFU.TANH R231, R19 ;  /* 0x0000001300e77308 */ /* 0x0004a20000002400 */
        /* <DEDUP_REMOVED lines=10> */
[----:B------:R1:W1:Y:S01]  /*175d0*/  MUFU.TANH R227, R21 ;  /* 0x0000001500e37308 */ /* 0x0002620000002400 */
[----:B------:R-:W-:Y:S01]  /*175e0*/  BAR.SYNC.DEFER_BLOCKING 0x0 ;  /* 0x0000000000007b1d */ /* 0x000fe20000010000 */
[----:B------:R-:W-:Y:S02]  /*175f0*/  FMUL.FTZ R42, R42, c[0x0][0x2ec] ;  /* 0x0000bb002a2a7a20 */ /* 0x000fe40000410000 */
[----:B------:R-:W-:Y:S01]  /*17600*/  FMUL.FTZ R43, R43, c[0x0][0x2ec] ;  /* 0x0000bb002b2b7a20 */ /* 0x000fe20000410000 */
[C---:B------:R-:W-:Y:S04]  /*17610*/  HMMA.16816.F32.BF16 R56, R136.reuse, R6, R56 ;  /* 0x000000068838723c */ /* 0x040fe80000041838 */
        /* <DEDUP_REMOVED lines=22> */
[----:B------:R1:W1:Y:S05]  /*17780*/  MUFU.TANH R217, R26 ;  /* 0x0000001a00d97308 */ /* 0x00026a0000002400 */
[----:B------:R-:W-:Y:S02]  /*17790*/  FMUL.FTZ R0, R60, c[0x0][0x2ec] ;  /* 0x0000bb003c007a20 */ /* 0x000fe40000410000 */
        /* <DEDUP_REMOVED lines=40> */
[----:B------:R1:W1:Y:S10]  /*17a20*/  MUFU.TANH R55, R0 ;  /* 0x0000000000377308 */ /* 0x0002740000002400 */
        /* <DEDUP_REMOVED lines=73> */
.L_x_3061:
        /* <DEDUP_REMOVED lines=26> */
.L_x_3060:
[----:B--234-:R-:W-:Y:S01]  /*18060*/  FMNMX.FTZ R2, R134, R119, !PT ;  /* 0x0000007786027209 */ /* 0x01cfe20007810000 */
        /* <DEDUP_REMOVED lines=76> */
[----:B-1----:R-:W-:Y:S02]  /*18530*/  FMNMX.FTZ R0, R5, R0, !PT ;  /* 0x0000000005007209 */ /* 0x002fe40007810000 */
        /* <DEDUP_REMOVED lines=9> */
[--C-:B------:R-:W-:Y:S02]  /*185d0*/  FFMA.FTZ R140, R134, c[0x0][0x23c], -R136.reuse ;  /* 0x00008f00868c7a23 */ /* 0x100fe40000010888 */
[----:B------:R-:W-:Y:S01]  /*185e0*/  FMUL.FTZ R134, R0, c[0x0][0x23c] ;  /* 0x00008f0000867a20 */ /* 0x000fe20000410000 */
[----:B------:R-:W1:Y:S01]  /*185f0*/  MUFU.EX2 R53, R53 ;  /* 0x0000003500357308 */ /* 0x000e620000000800 */
[----:B------:R-:W-:Y:S02]  /*18600*/  FMUL.FTZ R54, R4, c[0x0][0x23c] ;  /* 0x00008f0004367a20 */ /* 0x000fe40000410000 */
[--C-:B------:R-:W-:Y:S01]  /*18610*/  FFMA.FTZ R133, R133, c[0x0][0x23c], -R136.reuse ;  /* 0x00008f0085857a23 */ /* 0x100fe20000010888 */
[----:B------:R-:W-:Y:S01]  /*18620*/  FSEL R134, R134, RZ, P0 ;  /* 0x000000ff86867208 */ /* 0x000fe20000000000 */
[--C-:B------:R-:W-:Y:S01]  /*18630*/  FFMA.FTZ R121, R247, c[0x0][0x23c], -R136.reuse ;  /* 0x00008f00f7797a23 */ /* 0x100fe20000010888 */
[----:B------:R-:W-:Y:S01]  /*18640*/  ISETP.GT.AND P0, PT, R159, R148, PT ;  /* 0x000000949f00720c */ /* 0x000fe20003f04270 */
[----:B------:R-:W-:Y:S02]  /*18650*/  FFMA.FTZ R120, R120, c[0x0][0x23c], -R136 ;  /* 0x00008f0078787a23 */ /* 0x000fe40000010888 */
[--C-:B------:R-:W-:Y:S01]  /*18660*/  FFMA.FTZ R137, R132, c[0x0][0x23c], -R134.reuse ;  /* 0x00008f0084897a23 */ /* 0x100fe20000010886 */
[----:B------:R-:W2:Y:S01]  /*18670*/  MUFU.EX2 R54, R54 ;  /* 0x0000003600367308 */ /* 0x000ea20000000800 */
[--C-:B------:R-:W-:Y:S02]  /*18680*/  FFMA.FTZ R132, R249, c[0x0][0x23c], -R134.reuse ;  /* 0x00008f00f9847a23 */ /* 0x100fe40000010886 */
[--C-:B------:R-:W-:Y:S02]  /*18690*/  FFMA.FTZ R122, R142, c[0x0][0x23c], -R134.reuse ;  /* 0x00008f008e7a7a23 */ /* 0x100fe40000010886 */
[--C-:B------:R-:W-:Y:S02]  /*186a0*/  FFMA.FTZ R117, R251, c[0x0][0x23c], -R134.reuse ;  /* 0x00008f00fb757a23 */ /* 0x100fe40000010886 */
[--C-:B------:R-:W-:Y:S02]  /*186b0*/  FFMA.FTZ R239, R239, c[0x0][0x23c], -R134.reuse ;  /* 0x00008f00efef7a23 */ /* 0x100fe40000010886 */
[----:B------:R-:W-:Y:S01]  /*186c0*/  FFMA.FTZ R138, R215, c[0x0][0x23c], -R134 ;  /* 0x00008f00d78a7a23 */ /* 0x000fe20000010886 */
[----:B------:R-:W-:Y:S01]  /*186d0*/  MUFU.EX2 R140, R140 ;  /* 0x0000008c008c7308 */ /* 0x000fe20000000800 */
[----:B------:R-:W-:Y:S02]  /*186e0*/  FFMA.FTZ R142, R211, c[0x0][0x23c], -R136 ;  /* 0x00008f00d38e7a23 */ /* 0x000fe40000010888 */
[----:B------:R-:W-:Y:S02]  /*186f0*/  FFMA.FTZ R164, R209, c[0x0][0x23c], -R134 ;  /* 0x00008f00d1a47a23 */ /* 0x000fe40000010886 */
        /* <DEDUP_REMOVED lines=40> */
[----:B------:R-:W-:Y:S02]  /*18980*/  FFMA.FTZ R92, R123, c[0x0][0x23c], -R136 ;  /* 0x00008f007b5c7a23 */ /* 0x000fe40000010888 */
[--C-:B------:R-:W-:Y:S02]  /*18990*/  FFMA.FTZ R86, R52, c[0x0][0x23c], -R134.reuse ;  /* 0x00008f0034567a23 */ /* 0x100fe40000010886 */
[----:B------:R-:W-:Y:S02]  /*189a0*/  FFMA.FTZ R87, R124, c[0x0][0x23c], -R134 ;  /* 0x00008f007c577a23 */ /* 0x000fe40000010886 */
[----:B------:R-:W2:Y:S01]  /*189b0*/  MUFU.EX2 R117, R117 ;  /* 0x0000007500757308 */ /* 0x000ea20000000800 */
[--C-:B------:R-:W-:Y:S02]  /*189c0*/  FFMA.FTZ R93, R243, c[0x0][0x23c], -R136.reuse ;  /* 0x00008f00f35d7a23 */ /* 0x100fe40000010888 */
[----:B------:R-:W-:Y:S01]  /*189d0*/  FFMA.FTZ R84, R237, c[0x0][0x23c], -R136 ;  /* 0x00008f00ed547a23 */ /* 0x000fe20000010888 */
[----:B-1----:R-:W-:Y:S01]  /*189e0*/  F2FP.BF16.PACK_AB R58, R120, R121 ;  /* 0x00000079783a723e */ /* 0x002fe200000010ff */
[----:B------:R-:W-:Y:S02]  /*189f0*/  FFMA.FTZ R185, R185, c[0x0][0x23c], -R134 ;  /* 0x00008f00b9b97a23 */ /* 0x000fe40000010886 */
[----:B------:R-:W-:Y:S02]  /*18a00*/  FFMA.FTZ R166, R191, c[0x0][0x23c], -R136 ;  /* 0x00008f00bfa67a23 */ /* 0x000fe40000010888 */
[--C-:B------:R-:W-:Y:S01]  /*18a10*/  FFMA.FTZ R168, R205, c[0x0][0x23c], -R134.reuse ;  /* 0x00008f00cda87a23 */ /* 0x100fe20000010886 */
[----:B------:R-:W-:Y:S01]  /*18a20*/  MUFU.EX2 R93, R93 ;  /* 0x0000005d005d7308 */ /* 0x000fe20000000800 */
[--C-:B------:R-:W-:Y:S02]  /*18a30*/  FFMA.FTZ R199, R199, c[0x0][0x23c], -R134.reuse ;  /* 0x00008f00c7c77a23 */ /* 0x100fe40000010886 */
[--C-:B------:R-:W-:Y:S02]  /*18a40*/  FFMA.FTZ R172, R197, c[0x0][0x23c], -R134.reuse ;  /* 0x00008f00c5ac7a23 */ /* 0x100fe40000010886 */
[--C-:B------:R-:W-:Y:S02]  /*18a50*/  FFMA.FTZ R195, R195, c[0x0][0x23c], -R134.reuse ;  /* 0x00008f00c3c37a23 */ /* 0x100fe40000010886 */
[--C-:B------:R-:W-:Y:S02]  /*18a60*/  FFMA.FTZ R176, R187, c[0x0][0x23c], -R134.reuse ;  /* 0x00008f00bbb07a23 */ /* 0x100fe40000010886 */
[----:B------:R-:W-:Y:S01]  /*18a70*/  FFMA.FTZ R183, R183, c[0x0][0x23c], -R134 ;  /* 0x00008f00b7b77a23 */ /* 0x000fe20000010886 */
[----:B------:R-:W-:Y:S01]  /*18a80*/  MUFU.EX2 R84, R84 ;  /* 0x0000005400547308 */ /* 0x000fe20000000800 */
[--C-:B------:R-:W-:Y:S02]  /*18a90*/  FFMA.FTZ R178, R181, c[0x0][0x23c], -R136.reuse ;  /* 0x00008f00b5b27a23 */ /* 0x100fe40000010888 */
[----:B------:R-:W-:Y:S01]  /*18aa0*/  FFMA.FTZ R179, R179, c[0x0][0x23c], -R136 ;  /* 0x00008f00b3b37a23 */ /* 0x000fe20000010888 */
[----:B--2---:R-:W-:Y:S01]  /*18ab0*/  F2FP.BF16.PACK_AB R59, R117, R122 ;  /* 0x0000007a753b723e */ /* 0x004fe200000010ff */
[--C-:B------:R-:W-:Y:S02]  /*18ac0*/  FFMA.FTZ R177, R177, c[0x0][0x23c], -R134.reuse ;  /* 0x00008f00b1b17a23 */ /* 0x100fe40000010886 */
[----:B------:R-:W-:Y:S02]  /*18ad0*/  FFMA.FTZ R180, R175, c[0x0][0x23c], -R134 ;  /* 0x00008f00afb47a23 */ /* 0x000fe40000010886 */
[--C-:B------:R-:W-:Y:S01]  /*18ae0*/  FFMA.FTZ R173, R173, c[0x0][0x23c], -R136.reuse ;  /* 0x00008f00adad7a23 */ /* 0x100fe20000010888 */
[----:B------:R-:W-:Y:S01]  /*18af0*/  MUFU.EX2 R124, R92 ;  /* 0x0000005c007c7308 */ /* 0x000fe20000000800 */
[C---:B------:R-:W-:Y:S05]  /*18b00*/  HMMA.16816.F32.BF16 R4, R56.reuse, R12, R4 ;  /* 0x0000000c3804723c */ /* 0x040fea0000041804 */
[----:B------:R-:W-:Y:S02]  /*18b10*/  FFMA.FTZ R182, R171, c[0x0][0x23c], -R136 ;  /* 0x00008f00abb67a23 */ /* 0x000fe40000010888 */
[C---:B------:R-:W-:Y:S01]  /*18b20*/  FMUL.FTZ R12, R53.reuse, R104 ;  /* 0x00000068350c7220 */ /* 0x040fe20000410000 */
[C---:B------:R-:W-:Y:S01]  /*18b30*/  HMMA.16816.F32.BF16 R8, R56.reuse, R14, R8 ;  /* 0x0000000e3808723c */ /* 0x040fe20000041808 */
[----:B------:R-:W-:Y:S03]  /*18b40*/  MUFU.EX2 R85, R239 ;  /* 0x000000ef00557308 */ /* 0x000fe60000000800 */
[----:B------:R-:W-:Y:S02]  /*18b50*/  FMUL.FTZ R13, R53, R105 ;  /* 0x00000069350d7220 */ /* 0x000fe40000410000 */
[--C-:B------:R-:W-:Y:S02]  /*18b60*/  FFMA.FTZ R169, R169, c[0x0][0x23c], -R134.reuse ;  /* 0x00008f00a9a97a23 */ /* 0x100fe40000010886 */
[C---:B------:R-:W-:Y:S03]  /*18b70*/  FMUL.FTZ R14, R54.reuse, R106 ;  /* 0x0000006a360e7220 */ /* 0x040fe60000410000 */
[----:B------:R-:W-:Y:S01]  /*18b80*/  MUFU.EX2 R142, R142 ;  /* 0x0000008e008e7308 */ /* 0x000fe20000000800 */
[C---:B------:R-:W-:Y:S02]  /*18b90*/  FMUL.FTZ R15, R54.reuse, R107 ;  /* 0x0000006b360f7220 */ /* 0x040fe40000410000 */
[----:B------:R-:W-:Y:S02]  /*18ba0*/  FFMA.FTZ R184, R167, c[0x0][0x23c], -R134 ;  /* 0x00008f00a7b87a23 */ /* 0x000fe40000010886 */
[----:B------:R-:W-:Y:S02]  /*18bb0*/  FFMA.FTZ R140, R53, R162, R140 ;  /* 0x000000a2358c7223 */ /* 0x000fe4000001008c */
[--C-:B------:R-:W-:Y:S01]  /*18bc0*/  FFMA.FTZ R141, R141, c[0x0][0x23c], -R134.reuse ;  /* 0x00008f008d8d7a23 */ /* 0x100fe20000010886 */
[C---:B------:R-:W-:Y:S02]  /*18bd0*/  HMMA.16816.F32.BF16 R12, R56.reuse, R20, R12 ;  /* 0x00000014380c723c */ /* 0x040fe4000004180c */
[----:B------:R-:W-:Y:S01]  /*18be0*/  MUFU.EX2 R166, R166 ;  /* 0x000000a600a67308 */ /* 0x000fe20000000800 */
[--C-:B------:R-:W-:Y:S02]  /*18bf0*/  FFMA.FTZ R186, R131, c[0x0][0x23c], -R134.reuse ;  /* 0x00008f0083ba7a23 */ /* 0x100fe40000010886 */
[----:B------:R-:W-:Y:S02]  /*18c00*/  FFMA.FTZ R129, R129, c[0x0][0x23c], -R134 ;  /* 0x00008f0081817a23 */ /* 0x000fe40000010886 */
[C---:B------:R-:W-:Y:S01]  /*18c10*/  FMUL.FTZ R20, R53.reuse, R96 ;  /* 0x0000006035147220 */ /* 0x040fe20000410000 */
[C---:B------:R-:W-:Y:S04]  /*18c20*/  HMMA.16816.F32.BF16 R16, R56.reuse, R22, R16 ;  /* 0x000000163810723c */ /* 0x040fe80000041810 */
[----:B------:R-:W-:Y:S01]  /*18c30*/  FMUL.FTZ R21, R53, R97 ;  /* 0x0000006135157220 */ /* 0x000fe20000410000 */
[----:B------:R-:W-:Y:S01]  /*18c40*/  MUFU.EX2 R178, R178 ;  /* 0x000000b200b27308 */ /* 0x000fe20000000800 */
[----:B------:R-:W-:Y:S02]  /*18c50*/  FFMA.FTZ R96, R245, c[0x0][0x23c], -R136 ;  /* 0x00008f00f5607a23 */ /* 0x000fe40000010888 */
[C---:B------:R-:W-:Y:S04]  /*18c60*/  FMUL.FTZ R22, R54.reuse, R98 ;  /* 0x0000006236167220 */ /* 0x040fe80000410000 */
[----:B------:R-:W-:Y:S02]  /*18c70*/  FMUL.FTZ R23, R54, R99 ;  /* 0x0000006336177220 */ /* 0x000fe40000410000 */
[--C-:B------:R-:W-:Y:S01]  /*18c80*/  FFMA.FTZ R99, R217, c[0x0][0x23c], -R134.reuse ;  /* 0x00008f00d9637a23 */ /* 0x100fe20000010886 */
[----:B------:R-:W1:Y:S01]  /*18c90*/  MUFU.EX2 R96, R96 ;  /* 0x0000006000607308 */ /* 0x000e620000000800 */
[----:B------:R-:W-:Y:S02]  /*18ca0*/  FFMA.FTZ R128, R128, c[0x0][0x23c], -R134 ;  /* 0x00008f0080807a23 */ /* 0x000fe40000010886 */
[----:B------:R-:W-:Y:S01]  /*18cb0*/  FFMA.FTZ R55, R55, c[0x0][0x23c], -R136 ;  /* 0x00008f0037377a23 */ /* 0x000fe20000010888 */
[C---:B------:R-:W-:Y:S03]  /*18cc0*/  HMMA.16816.F32.BF16 R20, R56.reuse, R28, R20 ;  /* 0x0000001c3814723c */ /* 0x040fe60000041814 */
[C---:B------:R-:W-:Y:S02]  /*18cd0*/  FFMA.FTZ R137, R54.reuse, R163, R137 ;  /* 0x000000a336897223 */ /* 0x040fe40000010089 */
        /* <DEDUP_REMOVED lines=8> */
[C---:B------:R-:W-:Y:S02]  /*18d60*/  FMUL.FTZ R31, R54.reuse, R91 ;  /* 0x0000005b361f7220 */ /* 0x040fe40000410000 */
[--C-:B------:R-:W-:Y:S02]  /*18d70*/  FFMA.FTZ R90, R225, c[0x0][0x23c], -R134.reuse ;  /* 0x00008f00e15a7a23 */ /* 0x100fe40000010886 */
[----:B------:R-:W-:Y:S02]  /*18d80*/  FFMA.FTZ R91, R223, c[0x0][0x23c], -R134 ;  /* 0x00008f00df5b7a23 */ /* 0x000fe40000010886 */
        /* <DEDUP_REMOVED lines=9> */
[----:B------:R-:W-:Y:S02]  /*18e20*/  FFMA.FTZ R81, R235, c[0x0][0x23c], -R136 ;  /* 0x00008f00eb517a23 */ /* 0x000fe40000010888 */
[C---:B------:R-:W-:Y:S04]  /*18e30*/  FMUL.FTZ R38, R54.reuse, R82 ;  /* 0x0000005236267220 */ /* 0x040fe80000410000 */
[C---:B------:R-:W-:Y:S01]  /*18e40*/  FMUL.FTZ R39, R54.reuse, R83 ;  /* 0x0000005336277220 */ /* 0x040fe20000410000 */
[----:B------:R-:W2:Y:S01]  /*18e50*/  MUFU.EX2 R81, R81 ;  /* 0x0000005100517308 */ /* 0x000ea20000000800 */
[--C-:B------:R-:W-:Y:S02]  /*18e60*/  FFMA.FTZ R80, R233, c[0x0][0x23c], -R134.reuse ;  /* 0x00008f00e9507a23 */ /* 0x100fe40000010886 */
[--C-:B------:R-:W-:Y:S02]  /*18e70*/  FFMA.FTZ R83, R231, c[0x0][0x23c], -R134.reuse ;  /* 0x00008f00e7537a23 */ /* 0x100fe40000010886 */
[----:B------:R-:W-:Y:S01]  /*18e80*/  FFMA.FTZ R134, R3, c[0x0][0x23c], -R134 ;  /* 0x00008f0003867a23 */ /* 0x000fe20000010886 */
        /* <DEDUP_REMOVED lines=11> */
[--C-:B------:R-:W-:Y:S02]  /*18f40*/  FFMA.FTZ R191, R207, c[0x0][0x23c], -R136.reuse ;  /* 0x00008f00cfbf7a23 */ /* 0x100fe40000010888 */
[--C-:B------:R-:W-:Y:S02]  /*18f50*/  FFMA.FTZ R170, R203, c[0x0][0x23c], -R136.reuse ;  /* 0x00008f00cbaa7a23 */ /* 0x100fe40000010888 */
[C---:B------:R-:W-:Y:S01]  /*18f60*/  HMMA.16816.F32.BF16 R44, R56.reuse, R60, R44 ;  /* 0x0000003c382c723c */ /* 0x040fe2000004182c */
[----:B------:R-:W4:Y:S02]  /*18f70*/  MUFU.EX2 R83, R83 ;  /* 0x0000005300537308 */ /* 0x000f240000000800 */
[--C-:B------:R-:W-:Y:S02]  /*18f80*/  FFMA.FTZ R201, R201, c[0x0][0x23c], -R136.reuse ;  /* 0x00008f00c9c97a23 */ /* 0x100fe40000010888 */
[--C-:B------:R-:W-:Y:S02]  /*18f90*/  FFMA.FTZ R174, R193, c[0x0][0x23c], -R136.reuse ;  /* 0x00008f00c1ae7a23 */ /* 0x100fe40000010888 */
[--C-:B------:R-:W-:Y:S01]  /*18fa0*/  FFMA.FTZ R189, R189, c[0x0][0x23c], -R136.reuse ;  /* 0x00008f00bdbd7a23 */ /* 0x100fe20000010888 */
[----:B------:R-:W-:Y:S01]  /*18fb0*/  HMMA.16816.F32.BF16 R48, R56, R62, R48 ;  /* 0x0000003e3830723c */ /* 0x000fe20000041830 */
[----:B------:R-:W5:Y:S02]  /*18fc0*/  LDSM.16.MT88.4 R60, [R144+0xb400] ;  /* 0x00b40000903c783b */ /* 0x000f640000004200 */
[----:B------:R-:W-:Y:S01]  /*18fd0*/  MUFU.EX2 R91, R91 ;  /* 0x0000005b005b7308 */ /* 0x000fe20000000800 */
[--C-:B------:R-:W-:Y:S02]  /*18fe0*/  FFMA.FTZ R162, R165, c[0x0][0x23c], -R136.reuse ;  /* 0x00008f00a5a27a23 */ /* 0x100fe40000010888 */
[--C-:B------:R-:W-:Y:S01]  /*18ff0*/  FFMA.FTZ R143, R143, c[0x0][0x23c], -R136.reuse ;  /* 0x00008f008f8f7a23 */ /* 0x100fe20000010888 */
[----:B-1----:R-:W-:Y:S01]  /*19000*/  F2FP.BF16.PACK_AB R56, R93, R96 ;  /* 0x000000605d38723e */ /* 0x002fe200000010ff */
[--C-:B------:R-:W-:Y:S01]  /*19010*/  FFMA.FTZ R131, R135, c[0x0][0x23c], -R136.reuse ;  /* 0x00008f0087837a23 */ /* 0x100fe20000010888 */
[----:B--2---:R-:W-:Y:S03]  /*19020*/  F2FP.BF16.PACK_AB R58, R81, R84 ;  /* 0x00000054513a723e */ /* 0x004fe600000010ff */
[----:B------:R-:W-:Y:S01]  /*19030*/  F2FP.BF16.PACK_AB R57, R85, R88 ;  /* 0x000000585539723e */ /* 0x000fe200000010ff */
[----:B------:R-:W-:Y:S01]  /*19040*/  MUFU.EX2 R180, R180 ;  /* 0x000000b400b47308 */ /* 0x000fe20000000800 */
[--C-:B------:R-:W-:Y:S02]  /*19050*/  FFMA.FTZ R130, R130, c[0x0][0x23c], -R136.reuse ;  /* 0x00008f0082827a23 */ /* 0x100fe40000010888 */
[--C-:B------:R-:W-:Y:S01]  /*19060*/  FFMA.FTZ R126, R126, c[0x0][0x23c], -R136.reuse ;  /* 0x00008f007e7e7a23 */ /* 0x100fe20000010888 */
[----:B----4-:R-:W-:Y:S01]  /*19070*/  F2FP.BF16.PACK_AB R59, R83, R80 ;  /* 0x00000050533b723e */ /* 0x010fe200000010ff */
[----:B------:R-:W-:Y:S02]  /*19080*/  FFMA.FTZ R136, R127, c[0x0][0x23c], -R136 ;  /* 0x00008f007f887a23 */ /* 0x000fe40000010888 */
[----:B------:R-:W-:Y:S02]  /*19090*/  FADD.FTZ R140, R133, R140 ;  /* 0x0000008c858c7221 */ /* 0x000fe40000010000 */
[----:B------:R-:W-:Y:S01]  /*190a0*/  FADD.FTZ R137, R132, R137 ;  /* 0x0000008984897221 */ /* 0x000fe20000010000 */
[----:B------:R-:W-:Y:S01]  /*190b0*/  MUFU.EX2 R173, R173 ;  /* 0x000000ad00ad7308 */ /* 0x000fe20000000800 */
[C---:B------:R-:W-:Y:S03]  /*190c0*/  HMMA.16816.F32.BF16 R4, R56.reuse, R64, R4 ;  /* 0x000000403804723c */ /* 0x040fe60000041804 */
[----:B------:R-:W-:Y:S04]  /*190d0*/  FADD.FTZ R122, R122, R137 ;  /* 0x000000897a7a7221 */ /* 0x000fe80000010000 */
[----:B------:R-:W-:Y:S01]  /*190e0*/  FADD.FTZ R117, R117, R122 ;  /* 0x0000007a75757221 */ /* 0x000fe20000010000 */
[C---:B------:R-:W-:Y:S01]  /*190f0*/  HMMA.16816.F32.BF16 R8, R56.reuse, R66, R8 ;  /* 0x000000423808723c */ /* 0x040fe20000041808 */
[----:B------:R-:W1:Y:S01]  /*19100*/  LDSM.16.MT88.4 R64, [R144+0xd400] ;  /* 0x00d400009040783b */ /* 0x000e620000004200 */
[----:B------:R-:W-:Y:S02]  /*19110*/  MUFU.EX2 R182, R182 ;  /* 0x000000b600b67308 */ /* 0x000fe40000000800 */
[----:B------:R-:W-:Y:S01]  /*19120*/  FADD.FTZ R88, R88, R117 ;  /* 0x0000007558587221 */ /* 0x000fe20000010000 */
[----:B------:R-:W-:Y:S03]  /*19130*/  MOV R117, R0 ;  /* 0x0000000000757202 */ /* 0x000fe60000000f00 */
[C---:B---3--:R-:W-:Y:S04]  /*19140*/  HMMA.16816.F32.BF16 R12, R56.reuse, R72, R12 ;  /* 0x00000048380c723c */ /* 0x048fe8000004180c */
[----:B------:R-:W-:Y:S01]  /*19150*/  FADD.FTZ R85, R85, R88 ;  /* 0x0000005855557221 */ /* 0x000fe20000010000 */
[----:B------:R-:W-:Y:S03]  /*19160*/  MUFU.EX2 R169, R169 ;  /* 0x000000a900a97308 */ /* 0x000fe60000000800 */
[C---:B------:R-:W-:Y:S01]  /*19170*/  HMMA.16816.F32.BF16 R16, R56.reuse, R74, R16 ;  /* 0x0000004a3810723c */ /* 0x040fe20000041810 */
[----:B------:R-:W2:Y:S03]  /*19180*/  LDSM.16.MT88.4 R72, [R116+0xd400] ;  /* 0x00d400007448783b */ /* 0x000ea60000004200 */
[----:B------:R-:W-:Y:S03]  /*19190*/  FADD.FTZ R80, R80, R85 ;  /* 0x0000005550507221 */ /* 0x000fe60000010000 */
[----:B------:R-:W-:Y:S01]  /*191a0*/  MUFU.EX2 R184, R184 ;  /* 0x000000b800b87308 */ /* 0x000fe20000000800 */
[C---:B-----5:R-:W-:Y:S04]  /*191b0*/  HMMA.16816.F32.BF16 R20, R56.reuse, R60, R20 ;  /* 0x0000003c3814723c */ /* 0x060fe80000041814 */
[----:B------:R-:W-:Y:S04]  /*191c0*/  FADD.FTZ R83, R83, R80 ;  /* 0x0000005053537221 */ /* 0x000fe80000010000 */
[C---:B------:R-:W-:Y:S01]  /*191d0*/  HMMA.16816.F32.BF16 R24, R56.reuse, R62, R24 ;  /* 0x0000003e3818723c */ /* 0x040fe20000041818 */
[----:B------:R-:W3:Y:S01]  /*191e0*/  LDSM.16.MT88.4 R60, [R144+0x9800] ;  /* 0x00980000903c783b */ /* 0x000ee20000004200 */
[----:B------:R-:W-:Y:S06]  /*191f0*/  MUFU.EX2 R89, R89 ;  /* 0x0000005900597308 */ /* 0x000fec0000000800 */
[C---:B------:R-:W-:Y:S04]  /*19200*/  HMMA.16816.F32.BF16 R28, R56.reuse, R68, R28 ;  /* 0x00000044381c723c */ /* 0x040fe8000004181c */
[----:B------:R-:W4:Y:S04]  /*19210*/  MUFU.EX2 R82, R82 ;  /* 0x0000005200527308 */ /* 0x000f280000000800 */
[C---:B------:R-:W-:Y:S01]  /*19220*/  HMMA.16816.F32.BF16 R32, R56.reuse, R70, R32 ;  /* 0x000000463820723c */ /* 0x040fe20000041820 */
[----:B------:R-:W5:Y:S05]  /*19230*/  LDSM.16.MT88.4 R68, [R116+0x9800] ;  /* 0x009800007444783b */ /* 0x000f6a0000004200 */
[----:B------:R-:W3:Y:S02]  /*19240*/  MUFU.EX2 R90, R90 ;  /* 0x0000005a005a7308 */ /* 0x000ee40000000800 */
[C---:B-1----:R-:W-:Y:S08]  /*19250*/  HMMA.16816.F32.BF16 R36, R56.reuse, R64, R36 ;  /* 0x000000403824723c */ /* 0x042ff00000041824 */
[C---:B------:R-:W-:Y:S01]  /*19260*/  HMMA.16816.F32.BF16 R40, R56.reuse, R66, R40 ;  /* 0x000000423828723c */ /* 0x040fe20000041828 */
[----:B------:R-:W-:Y:S01]  /*19270*/  MUFU.EX2 R97, R97 ;  /* 0x0000006100617308 */ /* 0x000fe20000000800 */
[----:B------:R-:W1:Y:S06]  /*19280*/  LDSM.16.MT88.4 R64, [R144+0xb800] ;  /* 0x00b800009040783b */ /* 0x000e6c0000004200 */
[C---:B--2---:R-:W-:Y:S03]  /*19290*/  HMMA.16816.F32.BF16 R44, R56.reuse, R72, R44 ;  /* 0x00000048382c723c */ /* 0x044fe6000004182c */
[----:B------:R-:W2:Y:S05]  /*192a0*/  MUFU.EX2 R98, R98 ;  /* 0x0000006200627308 */ /* 0x000eaa0000000800 */
[----:B------:R-:W-:Y:S01]  /*192b0*/  HMMA.16816.F32.BF16 R48, R56, R74, R48 ;  /* 0x0000004a3830723c */ /* 0x000fe20000041830 */
[----:B------:R-:W1:Y:S04]  /*192c0*/  LDSM.16.MT88.4 R72, [R116+0xb800] ;  /* 0x00b800007448783b */ /* 0x000e680000004200 */
[----:B------:R-:W5:Y:S02]  /*192d0*/  MUFU.EX2 R138, R138 ;  /* 0x0000008a008a7308 */ /* 0x000f640000000800 */
[----:B----4-:R-:W-:Y:S02]  /*192e0*/  F2FP.BF16.PACK_AB R56, R82, R89 ;  /* 0x000000595238723e */ /* 0x010fe400000010ff */
[----:B---3--:R-:W-:Y:S06]  /*192f0*/  F2FP.BF16.PACK_AB R57, R91, R90 ;  /* 0x0000005a5b39723e */ /* 0x008fec00000010ff */
[----:B------:R-:W3:Y:S01]  /*19300*/  MUFU.EX2 R139, R139 ;  /* 0x0000008b008b7308 */ /* 0x000ee20000000800 */
[----:B--2---:R-:W-:Y:S09]  /*19310*/  F2FP.BF16.PACK_AB R58, R98, R97 ;  /* 0x00000061623a723e */ /* 0x004ff200000010ff */
[----:B------:R-:W-:Y:S01]  /*19320*/  MUFU.EX2 R164, R164 ;  /* 0x000000a400a47308 */ /* 0x000fe20000000800 */
[----:B-----5:R-:W-:Y:S09]  /*19330*/  F2FP.BF16.PACK_AB R59, R138, R99 ;  /* 0x000000638a3b723e */ /* 0x020ff200000010ff */
[----:B------:R-:W2:Y:S01]  /*19340*/  MUFU.EX2 R185, R185 ;  /* 0x000000b900b97308 */ /* 0x000ea20000000800 */
[C---:B------:R-:W-:Y:S08]  /*19350*/  HMMA.16816.F32.BF16 R4, R56.reuse, R60, R4 ;  /* 0x0000003c3804723c */ /* 0x040ff00000041804 */
[C---:B------:R-:W-:Y:S01]  /*19360*/  HMMA.16816.F32.BF16 R8, R56.reuse, R62, R8 ;  /* 0x0000003e3808723c */ /* 0x040fe20000041808 */
[----:B------:R-:W4:Y:S01]  /*19370*/  LDSM.16.MT88.4 R60, [R144+0xd800] ;  /* 0x00d80000903c783b */ /* 0x000f220000004200 */
[----:B------:R-:W5:Y:S06]  /*19380*/  MUFU.EX2 R191, R191 ;  /* 0x000000bf00bf7308 */ /* 0x000f6c0000000800 */
[C---:B------:R-:W-:Y:S04]  /*19390*/  HMMA.16816.F32.BF16 R12, R56.reuse, R68, R12 ;  /* 0x00000044380c723c */ /* 0x040fe8000004180c */
[----:B------:R-:W-:Y:S04]  /*193a0*/  MUFU.EX2 R168, R168 ;  /* 0x000000a800a87308 */ /* 0x000fe80000000800 */
[C---:B------:R-:W-:Y:S01]  /*193b0*/  HMMA.16816.F32.BF16 R16, R56.reuse, R70, R16 ;  /* 0x000000463810723c */ /* 0x040fe20000041810 */
[----:B------:R-:W2:Y:S05]  /*193c0*/  LDSM.16.MT88.4 R68, [R116+0xd800] ;  /* 0x00d800007444783b */ /* 0x000eaa0000004200 */
[----:B------:R-:W2:Y:S02]  /*193d0*/  MUFU.EX2 R199, R199 ;  /* 0x000000c700c77308 */ /* 0x000ea40000000800 */
[C---:B-1----:R-:W-:Y:S08]  /*193e0*/  HMMA.16816.F32.BF16 R20, R56.reuse, R64, R20 ;  /* 0x000000403814723c */ /* 0x042ff00000041814 */
[C---:B------:R-:W-:Y:S01]  /*193f0*/  HMMA.16816.F32.BF16 R24, R56.reuse, R66, R24 ;  /* 0x000000423818723c */ /* 0x040fe20000041818 */
[----:B------:R-:W1:Y:S01]  /*19400*/  LDSM.16.MT88.4 R64, [R144+0x9c00] ;  /* 0x009c00009040783b */ /* 0x000e620000004200 */
[----:B------:R-:W-:Y:S06]  /*19410*/  MUFU.EX2 R170, R170 ;  /* 0x000000aa00aa7308 */ /* 0x000fec0000000800 */
[C---:B------:R-:W-:Y:S04]  /*19420*/  HMMA.16816.F32.BF16 R28, R56.reuse, R72, R28 ;  /* 0x00000048381c723c */ /* 0x040fe8000004181c */
[----:B------:R-:W-:Y:S04]  /*19430*/  MUFU.EX2 R201, R201 ;  /* 0x000000c900c97308 */ /* 0x000fe80000000800 */
[C---:B------:R-:W-:Y:S01]  /*19440*/  HMMA.16816.F32.BF16 R32, R56.reuse, R74, R32 ;  /* 0x0000004a3820723c */ /* 0x040fe20000041820 */
[----:B------:R-:W1:Y:S05]  /*19450*/  LDSM.16.MT88.4 R72, [R116+0x9c00] ;  /* 0x009c00007448783b */ /* 0x000e6a0000004200 */
[----:B------:R-:W-:Y:S02]  /*19460*/  MUFU.EX2 R172, R172 ;  /* 0x000000ac00ac7308 */ /* 0x000fe40000000800 */
[C---:B----4-:R-:W-:Y:S08]  /*19470*/  HMMA.16816.F32.BF16 R36, R56.reuse, R60, R36 ;  /* 0x0000003c3824723c */ /* 0x050ff00000041824 */
[C---:B------:R-:W-:Y:S01]  /*19480*/  HMMA.16816.F32.BF16 R40, R56.reuse, R62, R40 ;  /* 0x0000003e3828723c */ /* 0x040fe20000041828 */
[----:B------:R-:W4:Y:S01]  /*19490*/  LDSM.16.MT88.4 R60, [R144+0xbc00] ;  /* 0x00bc0000903c783b */ /* 0x000f220000004200 */
[----:B------:R-:W-:Y:S06]  /*194a0*/  MUFU.EX2 R195, R195 ;  /* 0x000000c300c37308 */ /* 0x000fec0000000800 */
[C---:B--2---:R-:W-:Y:S04]  /*194b0*/  HMMA.16816.F32.BF16 R44, R56.reuse, R68, R44 ;  /* 0x00000044382c723c */ /* 0x044fe8000004182c */
[----:B------:R-:W-:Y:S04]  /*194c0*/  MUFU.EX2 R174, R174 ;  /* 0x000000ae00ae7308 */ /* 0x000fe80000000800 */
[----:B------:R-:W-:Y:S01]  /*194d0*/  HMMA.16816.F32.BF16 R48, R56, R70, R48 ;  /* 0x000000463830723c */ /* 0x000fe20000041830 */
[----:B------:R-:W2:Y:S05]  /*194e0*/  LDSM.16.MT88.4 R68, [R116+0xbc00] ;  /* 0x00bc00007444783b */ /* 0x000eaa0000004200 */
[----:B------:R-:W-:Y:S01]  /*194f0*/  MUFU.EX2 R189, R189 ;  /* 0x000000bd00bd7308 */ /* 0x000fe20000000800 */
[----:B---3--:R-:W-:Y:S02]  /*19500*/  F2FP.BF16.PACK_AB R56, R142, R139 ;  /* 0x0000008b8e38723e */ /* 0x008fe400000010ff */
[----:B------:R-:W-:Y:S03]  /*19510*/  F2FP.BF16.PACK_AB R57, R185, R164 ;  /* 0x000000a4b939723e */ /* 0x000fe600000010ff */
[----:B-----5:R-:W-:Y:S02]  /*19520*/  F2FP.BF16.PACK_AB R58, R191, R166 ;  /* 0x000000a6bf3a723e */ /* 0x020fe400000010ff */
[----:B------:R-:W-:Y:S02]  /*19530*/  F2FP.BF16.PACK_AB R59, R199, R168 ;  /* 0x000000a8c73b723e */ /* 0x000fe400000010ff */
[----:B------:R-:W-:Y:S05]  /*19540*/  MUFU.EX2 R176, R176 ;  /* 0x000000b000b07308 */ /* 0x000fea0000000800 */
[C---:B-1----:R-:W-:Y:S05]  /*19550*/  HMMA.16816.F32.BF16 R4, R56.reuse, R64, R4 ;  /* 0x000000403804723c */ /* 0x042fea0000041804 */
[----:B------:R-:W-:Y:S03]  /*19560*/  MUFU.EX2 R183, R183 ;  /* 0x000000b700b77308 */ /* 0x000fe60000000800 */
[C---:B------:R-:W-:Y:S01]  /*19570*/  HMMA.16816.F32.BF16 R8, R56.reuse, R66, R8 ;  /* 0x000000423808723c */ /* 0x040fe20000041808 */
[----:B------:R-:W1:Y:S06]  /*19580*/  LDSM.16.MT88.4 R64, [R144+0xdc00] ;  /* 0x00dc00009040783b */ /* 0x000e6c0000004200 */
[----:B------:R-:W-:Y:S01]  /*19590*/  MUFU.EX2 R162, R162 ;  /* 0x000000a200a27308 */ /* 0x000fe20000000800 */
[C---:B------:R-:W-:Y:S08]  /*195a0*/  HMMA.16816.F32.BF16 R12, R56.reuse, R72, R12 ;  /* 0x00000048380c723c */ /* 0x040ff0000004180c */
[C---:B------:R-:W-:Y:S01]  /*195b0*/  HMMA.16816.F32.BF16 R16, R56.reuse, R74, R16 ;  /* 0x0000004a3810723c */ /* 0x040fe20000041810 */
[----:B------:R-:W3:Y:S01]  /*195c0*/  LDSM.16.MT88.4 R72, [R116+0xdc00] ;  /* 0x00dc00007448783b */ /* 0x000ee20000004200 */
[----:B------:R-:W5:Y:S06]  /*195d0*/  MUFU.EX2 R143, R143 ;  /* 0x0000008f008f7308 */ /* 0x000f6c0000000800 */
[C---:B----4-:R-:W-:Y:S04]  /*195e0*/  HMMA.16816.F32.BF16 R20, R56.reuse, R60, R20 ;  /* 0x0000003c3814723c */ /* 0x050fe80000041814 */
[----:B------:R-:W-:Y:S04]  /*195f0*/  MUFU.EX2 R141, R141 ;  /* 0x0000008d008d7308 */ /* 0x000fe80000000800 */
[C---:B------:R-:W-:Y:S01]  /*19600*/  HMMA.16816.F32.BF16 R24, R56.reuse, R62, R24 ;  /* 0x0000003e3818723c */ /* 0x040fe20000041818 */
[----:B------:R-:W4:Y:S05]  /*19610*/  LDSM.16.MT88.4 R60, [R144+0xa000] ;  /* 0x00a00000903c783b */ /* 0x000f2a0000004200 */
[----:B------:R-:W3:Y:S02]  /*19620*/  MUFU.EX2 R186, R186 ;  /* 0x000000ba00ba7308 */ /* 0x000ee40000000800 */
[C---:B--2---:R-:W-:Y:S04]  /*19630*/  HMMA.16816.F32.BF16 R28, R56.reuse, R68, R28 ;  /* 0x00000044381c723c */ /* 0x044fe8000004181c */
[----:B-----5:R-:W-:Y:S04]  /*19640*/  F2FP.BF16.PACK_AB R52, R143, R162 ;  /* 0x000000a28f34723e */ /* 0x020fe800000010ff */
[C---:B------:R-:W-:Y:S01]  /*19650*/  HMMA.16816.F32.BF16 R32, R56.reuse, R70, R32 ;  /* 0x000000463820723c */ /* 0x040fe20000041820 */
[----:B------:R-:W2:Y:S01]  /*19660*/  LDSM.16.MT88.4 R68, [R116+0xa000] ;  /* 0x00a000007444783b */ /* 0x000ea20000004200 */
[----:B------:R-:W-:Y:S06]  /*19670*/  MUFU.EX2 R131, R131 ;  /* 0x0000008300837308 */ /* 0x000fec0000000800 */
[C---:B-1----:R-:W-:Y:S04]  /*19680*/  HMMA.16816.F32.BF16 R36, R56.reuse, R64, R36 ;  /* 0x000000403824723c */ /* 0x042fe80000041824 */
[----:B------:R-:W1:Y:S01]  /*19690*/  MUFU.EX2 R130, R130 ;  /* 0x0000008200827308 */ /* 0x000e620000000800 */
[----:B---3--:R-:W-:Y:S03]  /*196a0*/  F2FP.BF16.PACK_AB R53, R186, R141 ;  /* 0x0000008dba35723e */ /* 0x008fe600000010ff */
[C---:B------:R-:W-:Y:S01]  /*196b0*/  HMMA.16816.F32.BF16 R40, R56.reuse, R66, R40 ;  /* 0x000000423828723c */ /* 0x040fe20000041828 */
[----:B------:R-:W3:Y:S05]  /*196c0*/  LDSM.16.MT88.4 R64, [R144+0xc000] ;  /* 0x00c000009040783b */ /* 0x000eea0000004200 */
        /* <DEDUP_REMOVED lines=9> */
[----:B------:R1:W1:Y:S01]  /*19760*/  MUFU.EX2 R123, R55 ;  /* 0x00000037007b7308 */ /* 0x0002620000000800 */
[----:B------:R-:W-:Y:S07]  /*19770*/  F2FP.BF16.PACK_AB R59, R183, R176 ;  /* 0x000000b0b73b723e */ /* 0x000fee00000010ff */
[C---:B----4-:R-:W-:Y:S02]  /*19780*/  HMMA.16816.F32.BF16 R4, R56.reuse, R60, R4 ;  /* 0x0000003c3804723c */ /* 0x050fe40000041804 */
[----:B------:R-:W-:Y:S06]  /*19790*/  MUFU.EX2 R136, R136 ;  /* 0x0000008800887308 */ /* 0x000fec0000000800 */
[C---:B------:R-:W-:Y:S01]  /*197a0*/  HMMA.16816.F32.BF16 R8, R56.reuse, R62, R8 ;  /* 0x0000003e3808723c */ /* 0x040fe20000041808 */
[----:B------:R-:W4:Y:S03]  /*197b0*/  LDSM.16.MT88.4 R60, [R144+0xe000] ;  /* 0x00e00000903c783b */ /* 0x000f260000004200 */
[----:B------:R-:W-:Y:S04]  /*197c0*/  MUFU.EX2 R163, R134 ;  /* 0x0000008600a37308 */ /* 0x000fe80000000800 */
[C---:B--2---:R-:W-:Y:S04]  /*197d0*/  HMMA.16816.F32.BF16 R12, R56.reuse, R68, R12 ;  /* 0x00000044380c723c */ /* 0x044fe8000004180c */
[----:B-1----:R-:W-:Y:S04]  /*197e0*/  F2FP.BF16.PACK_AB R55, R128, R129 ;  /* 0x000000818037723e */ /* 0x002fe800000010ff */
[C---:B------:R-:W-:Y:S01]  /*197f0*/  HMMA.16816.F32.BF16 R16, R56.reuse, R70, R16 ;  /* 0x000000463810723c */ /* 0x040fe20000041810 */
[----:B------:R-:W1:Y:S07]  /*19800*/  LDSM.16.MT88.4 R68, [R116+0xe000] ;  /* 0x00e000007444783b */ /* 0x000e6e0000004200 */
[C---:B---3--:R-:W-:Y:S08]  /*19810*/  HMMA.16816.F32.BF16 R20, R56.reuse, R64, R20 ;  /* 0x000000403814723c */ /* 0x048ff00000041814 */
[C---:B------:R-:W-:Y:S01]  /*19820*/  HMMA.16816.F32.BF16 R24, R56.reuse, R66, R24 ;  /* 0x000000423818723c */ /* 0x040fe20000041818 */
[----:B------:R-:W2:Y:S07]  /*19830*/  LDSM.16.MT88.4 R64, [R144+0xa400] ;  /* 0x00a400009040783b */ /* 0x000eae0000004200 */
[C---:B-----5:R-:W-:Y:S08]  /*19840*/  HMMA.16816.F32.BF16 R28, R56.reuse, R72, R28 ;  /* 0x00000048381c723c */ /* 0x060ff0000004181c */
        /* <DEDUP_REMOVED lines=18> */
[C---:B----4-:R-:W-:Y:S08]  /*19970*/  HMMA.16816.F32.BF16 R20, R56.reuse, R60, R20 ;  /* 0x0000003c3814723c */ /* 0x050ff00000041814 */
[C---:B------:R-:W-:Y:S01]  /*19980*/  HMMA.16816.F32.BF16 R24, R56.reuse, R62, R24 ;  /* 0x0000003e3818723c */ /* 0x040fe20000041818 */
[----:B------:R-:W4:Y:S07]  /*19990*/  LDSM.16.MT88.4 R60, [R144+0xa800] ;  /* 0x00a80000903c783b */ /* 0x000f2e0000004200 */
[C---:B-1----:R-:W-:Y:S08]  /*199a0*/  HMMA.16816.F32.BF16 R28, R56.reuse, R68, R28 ;  /* 0x00000044381c723c */ /* 0x042ff0000004181c */
[C---:B------:R-:W-:Y:S01]  /*199b0*/  HMMA.16816.F32.BF16 R32, R56.reuse, R70, R32 ;  /* 0x000000463820723c */ /* 0x040fe20000041820 */
[----:B------:R-:W-:Y:S07]  /*199c0*/  LDSM.16.MT88.4 R68, [R144+0xc800] ;  /* 0x00c800009044783b */ /* 0x000fee0000004200 */
[C---:B--2---:R-:W-:Y:S08]  /*199d0*/  HMMA.16816.F32.BF16 R36, R56.reuse, R64, R36 ;  /* 0x000000403824723c */ /* 0x044ff00000041824 */
[C---:B------:R-:W-:Y:S01]  /*199e0*/  HMMA.16816.F32.BF16 R40, R56.reuse, R66, R40 ;  /* 0x000000423828723c */ /* 0x040fe20000041828 */
[----:B------:R-:W1:Y:S07]  /*199f0*/  LDSM.16.MT88.4 R64, [R116+0xa800] ;  /* 0x00a800007440783b */ /* 0x000e6e0000004200 */
[C---:B---3--:R-:W-:Y:S08]  /*19a00*/  HMMA.16816.F32.BF16 R44, R56.reuse, R72, R44 ;  /* 0x00000048382c723c */ /* 0x048ff0000004182c */
[----:B------:R-:W-:Y:S01]  /*19a10*/  HMMA.16816.F32.BF16 R48, R56, R74, R48 ;  /* 0x0000004a3830723c */ /* 0x000fe20000041830 */
[----:B------:R-:W2:Y:S07]  /*19a20*/  LDSM.16.MT88.4 R56, [R144+0xe800] ;  /* 0x00e800009038783b */ /* 0x000eae0000004200 */
[C---:B----4-:R-:W-:Y:S01]  /*19a30*/  HMMA.16816.F32.BF16 R4, R52.reuse, R60, R4 ;  /* 0x0000003c3404723c */ /* 0x050fe20000041804 */
[----:B------:R-:W3:Y:S01]  /*19a40*/  LDSM.16.MT88.4 R72, [R116+0xe800] ;  /* 0x00e800007448783b */ /* 0x000ee20000004200 */
[----:B------:R-:W4:Y:S06]  /*19a50*/  MUFU.EX2 R60, R125 ;  /* 0x0000007d003c7308 */ /* 0x000f2c0000000800 */
[C---:B------:R-:W-:Y:S04]  /*19a60*/  HMMA.16816.F32.BF16 R8, R52.reuse, R62, R8 ;  /* 0x0000003e3408723c */ /* 0x040fe80000041808 */
[----:B------:R-:W-:Y:S04]  /*19a70*/  MUFU.EX2 R62, R86 ;  /* 0x00000056003e7308 */ /* 0x000fe80000000800 */
[C---:B-1----:R-:W-:Y:S06]  /*19a80*/  HMMA.16816.F32.BF16 R12, R52.reuse, R64, R12 ;  /* 0x00000040340c723c */ /* 0x042fec000004180c */
[----:B------:R-:W1:Y:S02]  /*19a90*/  MUFU.EX2 R61, R126 ;  /* 0x0000007e003d7308 */ /* 0x000e640000000800 */
[C---:B------:R-:W-:Y:S08]  /*19aa0*/  HMMA.16816.F32.BF16 R16, R52.reuse, R66, R16 ;  /* 0x000000423410723c */ /* 0x040ff00000041810 */
[C---:B------:R-:W-:Y:S07]  /*19ab0*/  HMMA.16816.F32.BF16 R20, R52.reuse, R68, R20 ;  /* 0x000000443414723c */ /* 0x040fee0000041814 */
[----:B------:R-:W-:Y:S01]  /*19ac0*/  F2FP.BF16.PACK_AB R68, R124, R123 ;  /* 0x0000007b7c44723e */ /* 0x000fe200000010ff */
[C---:B------:R-:W-:Y:S04]  /*19ad0*/  HMMA.16816.F32.BF16 R24, R52.reuse, R70, R24 ;  /* 0x000000463418723c */ /* 0x040fe80000041818 */
[----:B----4-:R-:W-:Y:S03]  /*19ae0*/  F2FP.BF16.PACK_AB R69, R60, R3 ;  /* 0x000000033c45723e */ /* 0x010fe600000010ff */
[----:B-1----:R-:W-:Y:S01]  /*19af0*/  F2FP.BF16.PACK_AB R70, R136, R61 ;  /* 0x0000003d8846723e */ /* 0x002fe200000010ff */
[C---:B------:R-:W-:Y:S04]  /*19b00*/  HMMA.16816.F32.BF16 R28, R52.reuse, R76, R28 ;  /* 0x0000004c341c723c */ /* 0x040fe8000004181c */
[----:B------:R-:W-:Y:S04]  /*19b10*/  F2FP.BF16.PACK_AB R71, R163, R62 ;  /* 0x0000003ea347723e */ /* 0x000fe800000010ff */
[C---:B------:R-:W-:Y:S01]  /*19b20*/  HMMA.16816.F32.BF16 R32, R52.reuse, R78, R32 ;  /* 0x0000004e3420723c */ /* 0x040fe20000041820 */
[----:B------:R-:W-:Y:S07]  /*19b30*/  LDSM.16.MT88.4 R76, [R144+0xec00] ;  /* 0x00ec0000904c783b */ /* 0x000fee0000004200 */
[C---:B--2---:R-:W-:Y:S07]  /*19b40*/  HMMA.16816.F32.BF16 R36, R52.reuse, R56, R36 ;  /* 0x000000383424723c */ /* 0x044fee0000041824 */
[----:B------:R-:W-:Y:S01]  /*19b50*/  FADD.FTZ R57, R121, R140 ;  /* 0x0000008c79397221 */ /* 0x000fe20000010000 */
[C---:B------:R-:W-:Y:S04]  /*19b60*/  HMMA.16816.F32.BF16 R40, R52.reuse, R58, R40 ;  /* 0x0000003a3428723c */ /* 0x040fe80000041828 */
[----:B------:R-:W-:Y:S04]  /*19b70*/  FADD.FTZ R57, R120, R57 ;  /* 0x0000003978397221 */ /* 0x000fe80000010000 */
[C---:B---3--:R-:W-:Y:S04]  /*19b80*/  HMMA.16816.F32.BF16 R44, R52.reuse, R72, R44 ;  /* 0x00000048342c723c */ /* 0x048fe8000004182c */
[----:B------:R-:W-:Y:S04]  /*19b90*/  FADD.FTZ R96, R96, R57 ;  /* 0x0000003960607221 */ /* 0x000fe80000010000 */
[----:B------:R-:W-:Y:S04]  /*19ba0*/  HMMA.16816.F32.BF16 R48, R52, R74, R48 ;  /* 0x0000004a3430723c */ /* 0x000fe80000041830 */
[----:B------:R-:W-:Y:S02]  /*19bb0*/  FADD.FTZ R57, R93, R96 ;  /* 0x000000605d397221 */ /* 0x000fe40000010000 */
[----:B------:R-:W1:Y:S02]  /*19bc0*/  LDSM.16.MT88.4 R92, [R144+0xcc00] ;  /* 0x00cc0000905c783b */ /* 0x000e640000004200 */
[C---:B------:R-:W-:Y:S07]  /*19bd0*/  HMMA.16816.F32.BF16 R112, R68.reuse, R108, R4 ;  /* 0x0000006c4470723c */ /* 0x040fee0000041804 */
[----:B------:R-:W-:Y:S01]  /*19be0*/  FADD.FTZ R4, R84, R57 ;  /* 0x0000003954047221 */ /* 0x000fe20000010000 */
[C---:B------:R-:W-:Y:S01]  /*19bf0*/  HMMA.16816.F32.BF16 R108, R68.reuse, R110, R8 ;  /* 0x0000006e446c723c */ /* 0x040fe20000041808 */
[----:B------:R-:W2:Y:S03]  /*19c00*/  LDSM.16.MT88.4 R84, [R116+0xcc00] ;  /* 0x00cc00007454783b */ /* 0x000ea60000004200 */
[----:B------:R-:W-:Y:S04]  /*19c10*/  FADD.FTZ R4, R81, R4 ;  /* 0x0000000451047221 */ /* 0x000fe80000010000 */
        /* <DEDUP_REMOVED lines=16> */
[C---:B------:R-:W-:Y:S01]  /*19d20*/  HMMA.16816.F32.BF16 R92, R68.reuse, R94, R24 ;  /* 0x0000005e445c723c */ /* 0x040fe20000041818 */
[----:B------:R-:W1:Y:S03]  /*19d30*/  LDSM.16.MT88.4 R4, [R116+0xec00] ;  /* 0x00ec00007404783b */ /* 0x000e660000004200 */
        /* <DEDUP_REMOVED lines=42> */
.L_x_3058:
[----:B------:R-:W1:Y:S01]  /*19fe0*/  SHFL.BFLY PT, R3, R162, 0x2, 0x1f ;  /* 0x0c401f00a2037f89 */ /* 0x000e6200000e0000 */
[----:B------:R-:W-:Y:S01]  /*19ff0*/  MOV R7, 0x3f800000 ;  /* 0x3f80000000077802 */ /* 0x000fe20000000f00 */
[----:B------:R-:W-:Y:S01]  /*1a000*/  BSSY B0, `(.L_x_3063) ;  /* 0x00000c1000007945 */ /* 0x000fe20003800000 */
[----:B------:R-:W-:Y:S01]  /*1a010*/  MOV R6, 0x3f800000 ;  /* 0x3f80000000067802 */ /* 0x000fe20000000f00 */
[----:B------:R-:W2:Y:S01]  /*1a020*/  SHFL.BFLY PT, R4, R163, 0x2, 0x1f ;  /* 0x0c401f00a3047f89 */ /* 0x000ea200000e0000 */
[----:B------:R-:W-:-:S03]  /*1a030*/  IADD3 R64, -R151, RZ, RZ ;  /* 0x000000ff97407210 */ /* 0x000fc60007ffe1ff */
[----:B------:R-:W-:Y:S06]  /*1a040*/  BAR.SYNC.DEFER_BLOCKING 0x0 ;  /* 0x0000000000007b1d */ /* 0x000fec0000010000 */
[----:B------:R-:W3:Y:S04]  /*1a050*/  S2R R60, SR_CTAID.Y ;  /* 0x00000000003c7919 */ /* 0x000ee80000002600 */
[----:B------:R-:W4:Y:S01]  /*1a060*/  S2R R62, SR_CTAID.X ;  /* 0x00000000003e7919 */ /* 0x000f220000002500 */
[----:B-1----:R-:W-:-:S03]  /*1a070*/  FADD.FTZ R8, R3, R162 ;  /* 0x000000a203087221 */ /* 0x002fc60000010000 */
[----:B------:R-:W1:Y:S01]  /*1a080*/  S2R R3, SR_TID.X ;  /* 0x0000000000037919 */ /* 0x000e620000002100 */
[----:B--2---:R-:W-:-:S03]  /*1a090*/  FADD.FTZ R9, R4, R163 ;  /* 0x000000a304097221 */ /* 0x004fc60000010000 */
[----:B------:R-:W2:Y:S04]  /*1a0a0*/  SHFL.BFLY PT, R5, R8, 0x1, 0x1f ;  /* 0x0c201f0008057f89 */ /* 0x000ea800000e0000 */
[----:B------:R-:W5:Y:S01]  /*1a0b0*/  SHFL.BFLY PT, R4, R9, 0x1, 0x1f ;  /* 0x0c201f0009047f89 */ /* 0x000f6200000e0000 */
[----:B---3--:R-:W-:Y:S02]  /*1a0c0*/  IMAD R60, R60, c[0x0][0x210], R151 ;  /* 0x000084003c3c7a24 */ /* 0x008fe400078e0297 */
[----:B--2---:R-:W-:Y:S01]  /*1a0d0*/  FADD.FTZ R5, R8, R5 ;  /* 0x0000000508057221 */ /* 0x004fe20000010000 */
[----:B-1----:R-:W-:Y:S01]  /*1a0e0*/  SHF.R.S32.HI R8, RZ, 0x1f, R3 ;  /* 0x0000001fff087819 */ /* 0x002fe20000011403 */
[----:B-----5:R-:W-:-:S03]  /*1a0f0*/  FADD.FTZ R4, R9, R4 ;  /* 0x0000000409047221 */ /* 0x020fc60000010000 */
        /* <DEDUP_REMOVED lines=163> */
[----:B----4-:R-:W-:-:S05]  /*1ab30*/  SHF.L.U32 R6, R62, 0x6, RZ ;  /* 0x000000063e067819 */ /* 0x010fca00000006ff */
[----:B------:R-:W-:Y:S01]  /*1ab40*/  IMAD R6, R7, c[0x0][0x214], R6 ;  /* 0x0000850007067a24 */ /* 0x000fe200078e0206 */
        /* <DEDUP_REMOVED lines=12> */
.L_x_3064:
[----:B--23--:R-:W-:Y:S05]  /*1ac10*/  BSYNC B0 ;  /* 0x0000000000007941 */ /* 0x00cfea0003800000 */
.L_x_3063:
        /* <DEDUP_REMOVED lines=31> */
.L_x_3065:
        /* <DEDUP_REMOVED lines=15> */
.L_x_6343:


//--------------------- .text._ZN5flash24flash_fwd_splitkv_kernelI23Flash_fwd_kernel_traitsILi96ELi64ELi128ELi4ELb0ELb0EN7cutlass10bfloat16_tE19Flash_kernel_traitsILi96ELi64ELi128ELi4ES3_EELb1ELb0ELb1ELb0ELb0ELb0ELb1ELb1EEEvNS_16Flash_fwd_paramsE --------------------------
	.section	.text._ZN5flash24flash_fwd_splitkv_kernelI23Flash_fwd_kernel_traitsILi96ELi64ELi128ELi4ELb0ELb0EN7cutlass10bfloat16_tE19Flash_kernel_traitsILi96ELi64ELi128ELi4ES3_EELb1ELb0ELb1ELb0ELb0ELb0ELb1ELb1EEEvNS_16Flash_fwd_paramsE,"ax",@progbits
	.sectioninfo	@"SHI_REGISTERS=213"
	.align	128
        .global         _ZN5flash24flash_fwd_splitkv_kernelI23Flash_fwd_kernel_traitsILi96ELi64ELi128ELi4ELb0ELb0EN7cutlass10bfloat16_tE19Flash_kernel_traitsILi96ELi64ELi128ELi4ES3_EELb1ELb0ELb1ELb0ELb0ELb0ELb1ELb1EEEvNS_16Flash_fwd_paramsE
        .type           _ZN5flash24flash_fwd_splitkv_kernelI23Flash_fwd_kernel_traitsILi96ELi64ELi128ELi4ELb0ELb0EN7cutlass10bfloat16_tE19Flash_kernel_traitsILi96ELi64ELi128ELi4ES3_EELb1ELb0ELb1ELb0ELb0ELb0ELb1ELb1EEEvNS_16Flash_fwd_paramsE,@function
        .size           _ZN5flash24flash_fwd_splitkv_kernelI23Flash_fwd_kernel_traitsILi96ELi64ELi128ELi4ELb0ELb0EN7cutlass10bfloat16_tE19Flash_kernel_traitsILi96ELi64ELi128ELi4ES3_EELb1ELb0ELb1ELb0ELb0ELb0ELb1ELb1EEEvNS_16Flash_fwd_paramsE,(.L_x_6287 - _ZN5flash24flash_fwd_splitkv_kernelI23Flash_fwd_kernel_traitsILi96ELi64ELi128ELi4ELb0ELb0EN7cutlass10bfloat16_tE19Flash_kernel_traitsILi96ELi64ELi128ELi4ES3_EELb1ELb0ELb1ELb0ELb0ELb0ELb1ELb1EEEvNS_16Flash_fwd_paramsE)
        .other          _ZN5flash24flash_fwd_splitkv_kernelI23Flash_fwd_kernel_traitsILi96ELi64ELi128ELi4ELb0ELb0EN7cutlass10bfloat16_tE19Flash_kernel_traitsILi96ELi64ELi128ELi4ES3_EELb1ELb0ELb1ELb0ELb0ELb0ELb1ELb1EEEvNS_16Flash_fwd_paramsE,@"STO_CUDA_ENTRY STV_DEFAULT"
_ZN5flash24flash_fwd_splitkv_kernelI23Flash_fwd_kernel_traitsILi96ELi64ELi128ELi4ELb0ELb0EN7cutlass10bfloat16_tE19Flash_kernel_traitsILi96ELi64ELi128ELi4ES3_EELb1ELb0ELb1ELb0ELb0ELb0ELb1ELb1EEEvNS_16Flash_fwd_paramsE:
.text._ZN5flash24flash_fwd_splitkv_kernelI23Flash_fwd_kernel_traitsILi96ELi64ELi128ELi4ELb0ELb0EN7cutlass10bfloat16_tE19Flash_kernel_traitsILi96ELi64ELi128ELi4ES3_EELb1ELb0ELb1ELb0ELb0ELb0ELb1ELb1EEEvNS_16Flash_fwd_paramsE:
[----:B------:R-:W-:Y:S02]  /*0000*/  MOV R1, c[0x0][0x28] ;  /* 0x00000a0000017a02 */ /* 0x000fe40000000f00 */
[----:B------:R-:W1:Y:S01]  /*0010*/  I2F.U32.RP R4, c[0x0][0x1c0] ;  /* 0x0000700000047b06 */ /* 0x000e620000209000 */
[----:B------:R-:W2:Y:S01]  /*0020*/  S2R R198, SR_CTAID.Z ;  /* 0x0000000000c67919 */ /* 0x000ea20000002700 */
[----:B------:R-:W-:Y:S01]  /*0030*/  ISETP.NE.U32.AND P0, PT, RZ, c[0x0][0x1c0], PT ;  /* 0x00007000ff007a0c */ /* 0x000fe20003f05070 */
[----:B------:R-:W3:Y:S01]  /*0040*/  S2UR UR6, SR_CTAID.Y ;  /* 0x00000000000679c3 */ /* 0x000ee20000002600 */
[----:B------:R-:W-:Y:S01]  /*0050*/  ULDC.64 UR4, c[0x0][0x40] ;  /* 0x0000100000047ab9 */ /* 0x000fe20000000a00 */
[----:B------:R-:W4:Y:S01]  /*0060*/  S2R R193, SR_CTAID.X ;  /* 0x0000000000c17919 */ /* 0x000f220000002500 */
[----:B------:R-:W-:Y:S01]  /*0070*/  BSSY B4, `(.L_x_3066) ;  /* 0x0000017000047945 */ /* 0x000fe20003800000 */
[----:B------:R-:W-:Y:S01]  /*0080*/  UIADD3 UR7, UP0, UR4, 0x160, URZ ;  /* 0x0000016004077890 */ /* 0x000fe2000ff1e03f */
[----:B------:R-:W-:-:S03]  /*0090*/  MOV R194, 0x1e0 ;  /* 0x000001e000c27802 */ /* 0x000fc60000000f00 */
[----:B------:R-:W-:Y:S01]  /*00a0*/  UIADD3.X UR8, URZ, UR5, URZ, UP0, !UPT ;  /* 0x000000053f087290 */ /* 0x000fe200087fe43f */
[----:B-1----:R-:W1:Y:S02]  /*00b0*/  MUFU.RCP R2, R4 ;  /* 0x0000000400027308 */ /* 0x002e640000001000 */
[----:B-1----:R-:W-:-:S06]  /*00c0*/  IADD3 R2, R2, 0xffffffe, RZ ;  /* 0x0ffffffe02027810 */ /* 0x002fcc0007ffe0ff */
[----:B------:R-:W1:Y:S02]  /*00d0*/  F2I.FTZ.U32.TRUNC.NTZ R3, R2 ;  /* 0x0000000200037305 */ /* 0x000e64000021f000 */
[----:B-1----:R-:W-:Y:S02]  /*00e0*/  IMAD.MOV R0, RZ, RZ, -R3 ;  /* 0x000000ffff007224 */ /* 0x002fe400078e0a03 */
[----:B------:R-:W-:Y:S02]  /*00f0*/  IMAD.MOV.U32 R2, RZ, RZ, RZ ;  /* 0x000000ffff027224 */ /* 0x000fe400078e00ff */
        /* <DEDUP_REMOVED lines=13> */
[----:B---34-:R-:W-:Y:S05]  /*01d0*/  CALL.REL.NOINC `($_ZN5flash24flash_fwd_splitkv_kernelI23Flash_fwd_kernel_traitsILi96ELi64ELi128ELi4ELb0ELb0EN7cutlass10bfloat16_tE19Flash_kernel_traitsILi96ELi64ELi128ELi4ES3_EELb1ELb0ELb1ELb0ELb0ELb0ELb1ELb1EEEvNS_16Flash_fwd_paramsE$_ZN5flash30compute_attn_1rowblock_splitkvI23Flash_fwd_kernel_traitsILi96ELi64ELi128ELi4ELb0ELb0EN7cutlass10bfloat16_tE19Flash_kernel_traitsILi96ELi64ELi128ELi4ES3_EELb1ELb0ELb1ELb0ELb0ELb0ELb1ELb1ENS_16Flash_fwd_paramsEEEvRKT8_iiiii) ;  /* 0x0000002000007944 */ /* 0x018fea0003c00000 */
[----:B------:R-:W-:Y:S05]  /*01e0*/  BSYNC B4 ;  /* 0x0000000000047941 */ /* 0x000fea0003800000 */
.L_x_3066:
[----:B------:R-:W-:Y:S05]  /*01f0*/  EXIT ;  /* 0x000000000000794d */ /* 0x000fea0003800000 */
        .type           $_ZN5flash24flash_fwd_splitkv_kernelI23Flash_fwd_kernel_traitsILi96ELi64ELi128ELi4ELb0ELb0EN7cutlass10bfloat16_tE19Flash_kernel_traitsILi96ELi64ELi128ELi4ES3_EELb1ELb0ELb1ELb0ELb0ELb0ELb1ELb1EEEvNS_16Flash_fwd_paramsE$_ZN5flash30compute_attn_1rowblock_splitkvI23Flash_fwd_kernel_traitsILi96ELi64ELi128ELi4ELb0ELb0EN7cutlass10bfloat16_tE19Flash_kernel_traitsILi96ELi64ELi128ELi4ES3_EELb1ELb0ELb1ELb0ELb0ELb0ELb1ELb1ENS_16Flash_fwd_paramsEEEvRKT8_iiiii,@function
        .size           $_ZN5flash24flash_fwd_splitkv_kernelI23Flash_fwd_kernel_traitsILi96ELi64ELi128ELi4ELb0ELb0EN7cutlass10bfloat16_tE19Flash_kernel_traitsILi96ELi64ELi128ELi4ES3_EELb1ELb0ELb1ELb0ELb0ELb0ELb1ELb1EEEvNS_16Flash_fwd_paramsE$_ZN5flash30compute_attn_1rowblock_splitkvI23Flash_fwd_kernel_traitsILi96ELi64ELi128ELi4ELb0ELb0EN7cutlass10bfloat16_tE19Flash_kernel_traitsILi96ELi64ELi128ELi4ES3_EELb1ELb0ELb1ELb0ELb0ELb0ELb1ELb1ENS_16Flash_fwd_paramsEEEvRKT8_iiiii,($__internal_20_$__cuda_sm70_shflsync_bfly_p - $_ZN5flash24flash_fwd_splitkv_kernelI23Flash_fwd_kernel_traitsILi96ELi64ELi128ELi4ELb0ELb0EN7cutlass10bfloat16_tE19Flash_kernel_traitsILi96ELi64ELi128ELi4ES3_EELb1ELb0ELb1ELb0ELb0ELb0ELb1ELb1EEEvNS_16Flash_fwd_paramsE$_ZN5flash30compute_attn_1rowblock_splitkvI23Flash_fwd_kernel_traitsILi96ELi64ELi128ELi4ELb0ELb0EN7cutlass10bfloat16_tE19Flash_kernel_traitsILi96ELi64ELi128ELi4ES3_EELb1ELb0ELb1ELb0ELb0ELb0ELb1ELb1ENS_16Flash_fwd_paramsEEEvRKT8_iiiii)
$_ZN5flash24flash_fwd_splitkv_kernelI23Flash_fwd_kernel_traitsILi96ELi64ELi128ELi4ELb0ELb0EN7cutlass10bfloat16_tE19Flash_kernel_traitsILi96ELi64ELi128ELi4ES3_EELb1ELb0ELb1ELb0ELb0ELb0ELb1ELb1EEEvNS_16Flash_fwd_paramsE$_ZN5flash30compute_attn_1rowblock_splitkvI23Flash_fwd_kernel_traitsILi96ELi64ELi128ELi4ELb0ELb0EN7cutlass10bfloat16_tE19Flash_kernel_traitsILi96ELi64ELi128ELi4ES3_EELb1ELb0ELb1ELb0ELb0ELb0ELb1ELb1ENS_16Flash_fwd_paramsEEEvRKT8_iiiii:
        /* <DEDUP_REMOVED lines=20> */
.L_x_3068:
[----:B------:R-:W-:Y:S05]  /*0340*/  BSYNC B0 ;  /* 0x0000000000007941 */ /* 0x000fea0003800000 */
.L_x_3067:
        /* <DEDUP_REMOVED lines=17> */
.L_x_3070:
[----:B------:R4:W5:Y:S02]  /*0460*/  LD.E R81, [R116.64+0xb8] ;  /* 0x0000b80474517980 */ /* 0x000964000c101900 */
.L_x_3071:
[----:B------:R-:W-:Y:S05]  /*0470*/  BSYNC B0 ;  /* 0x0000000000007941 */ /* 0x000fea0003800000 */
.L_x_3069:
        /* <DEDUP_REMOVED lines=10> */
.L_x_3073:
[----:B------:R-:W2:Y:S01]  /*0520*/  LD.E.64 R2, [R116.64+0x108] ;  /* 0x0001080474027980 */ /* 0x000ea2000c101b00 */
[----:B------:R-:W-:Y:S01]  /*0530*/  BSSY B0, `(.L_x_3075) ;  /* 0x0000006000007945 */ /* 0x000fe20003800000 */
[----:B------:R-:W-:Y:S01]  /*0540*/  IMAD.MOV.U32 R0, RZ, RZ, RZ ;  /* 0x000000ffff007224 */ /* 0x000fe200078e00ff */
[----:B--2---:R-:W-:-:S04]  /*0550*/  ISETP.NE.U32.AND P0, PT, R2, RZ, PT ;  /* 0x000000ff0200720c */ /* 0x004fc80003f05070 */
[----:B------:R-:W-:-:S13]  /*0560*/  ISETP.NE.AND.EX P0, PT, R3, RZ, PT, P0 ;  /* 0x000000ff0300720c */ /* 0x000fda0003f05300 */
[----:B------:R-:W-:Y:S05]  /*0570*/  @!P0 BRA `(.L_x_3076) ;  /* 0x0000001000008947 */ /* 0x000fea0003800000 */
[----:B------:R2:W5:Y:S02]  /*0580*/  LD.E R0, [R116.64+0xbc] ;  /* 0x0000bc0474007980 */ /* 0x000564000c101900 */
.L_x_3076:
[----:B------:R-:W-:Y:S05]  /*0590*/  BSYNC B0 ;  /* 0x0000000000007941 */ /* 0x000fea0003800000 */
.L_x_3075:
[----:B-----5:R-:W-:Y:S02]  /*05a0*/  IADD3 R65, R81, R0, RZ ;  /* 0x0000000051417210 */ /* 0x020fe40007ffe0ff */
.L_x_3074:
[----:B------:R-:W-:Y:S05]  /*05b0*/  BSYNC B1 ;  /* 0x0000000000017941 */ /* 0x000fea0003800000 */
.L_x_3072:
[----:B------:R-:W-:Y:S01]  /*05c0*/  IMAD.SHL.U32 R67, R193, 0x40, RZ ;  /* 0x00000040c1437824 */ /* 0x000fe200078e00ff */
[----:B------:R-:W-:Y:S01]  /*05d0*/  MOV R2, R194 ;  /* 0x000000c200027202 */ /* 0x000fe20000000f00 */
[----:B------:R-:W-:-:S03]  /*05e0*/  IMAD.MOV.U32 R3, RZ, RZ, 0x0 ;  /* 0x00000000ff037424 */ /* 0x000fc600078e00ff */
[----:B------:R-:W-:-:S13]  /*05f0*/  ISETP.GT.AND P0, PT, R196, R67, PT ;  /* 0x00000043c400720c */ /* 0x000fda0003f04270 */
[----:B------:R-:W-:Y:S05]  /*0600*/  @!P0 RET.REL.NODEC R2 `(_ZN5flash24flash_fwd_splitkv_kernelI23Flash_fwd_kernel_traitsILi96ELi64ELi128ELi4ELb0ELb0EN7cutlass10bfloat16_tE19Flash_kernel_traitsILi96ELi64ELi128ELi4ES3_EELb1ELb0ELb1ELb0ELb0ELb0ELb1ELb1EEEvNS_16Flash_fwd_paramsE) ;  /* 0xfffff9f002008950 */ /* 0x000fea0003c3ffff */
[----:B-1----:R-:W4:Y:S04]  /*0610*/  LD.E R5, [R116.64+0xb8] ;  /* 0x0000b80474057980 */ /* 0x002f28000c101900 */
[----:B------:R-:W5:Y:S01]  /*0620*/  LD.E R4, [R116.64+0x188] ;  /* 0x0001880474047980 */ /* 0x000f62000c101900 */
[----:B------:R-:W-:-:S03]  /*0630*/  IABS R3, c[0x0][0x10] ;  /* 0x0000040000037a13 */ /* 0x000fc60000000000 */
[----:B------:R-:W1:Y:S01]  /*0640*/  S2R R75, SR_TID.X ;  /* 0x00000000004b7919 */ /* 0x000e620000002100 */
[----:B------:R-:W2:Y:S08]  /*0650*/  I2F.RP R2, R3 ;  /* 0x0000000300027306 */ /* 0x000eb00000209400 */
[----:B--2---:R-:W2:Y:S02]  /*0660*/  MUFU.RCP R8, R2 ;  /* 0x0000000200087308 */ /* 0x004ea40000001000 */
[----:B--2---:R-:W-:-:S06]  /*0670*/  IADD3 R8, R8, 0xffffffe, RZ ;  /* 0x0ffffffe08087810 */ /* 0x004fcc0007ffe0ff */
[----:B------:R-:W2:Y:S02]  /*0680*/  F2I.FTZ.U32.TRUNC.NTZ R9, R8 ;  /* 0x0000000800097305 */ /* 0x000ea4000021f000 */
[----:B--2---:R-:W-:Y:S02]  /*0690*/  IMAD.MOV R0, RZ, RZ, -R9 ;  /* 0x000000ffff007224 */ /* 0x004fe400078e0a09 */
[----:B------:R-:W-:Y:S01]  /*06a0*/  IMAD.MOV.U32 R8, RZ, RZ, RZ ;  /* 0x000000ffff087224 */ /* 0x000fe200078e00ff */
[----:B----4-:R-:W-:-:S04]  /*06b0*/  IADD3 R5, R5, 0x7f, RZ ;  /* 0x0000007f05057810 */ /* 0x010fc80007ffe0ff */
[----:B------:R-:W-:-:S04]  /*06c0*/  SHF.R.S32.HI R6, RZ, 0x1f, R5 ;  /* 0x0000001fff067819 */ /* 0x000fc80000011405 */
[----:B------:R-:W-:Y:S01]  /*06d0*/  LEA.HI R6, R6, R5, RZ, 0x7 ;  /* 0x0000000506067211 */ /* 0x000fe200078f38ff */
[----:B------:R-:W-:Y:S01]  /*06e0*/  IMAD R5, R0, R3, RZ ;  /* 0x0000000300057224 */ /* 0x000fe200078e02ff */
[----:B------:R-:W-:Y:S02]  /*06f0*/  IABS R0, c[0x0][0x10] ;  /* 0x0000040000007a13 */ /* 0x000fe40000000000 */
[----:B------:R-:W-:Y:S01]  /*0700*/  LEA.HI.SX32 R6, R6, c[0x0][0x10], 0x19 ;  /* 0x0000040006067a11 */ /* 0x000fe200078fcaff */
[----:B------:R-:W-:-:S03]  /*0710*/  IMAD.HI.U32 R5, R9, R5, R8 ;  /* 0x0000000509057227 */ /* 0x000fc600078e0008 */
[----:B------:R-:W-:Y:S01]  /*0720*/  IADD3 R6, R6, -0x1, RZ ;  /* 0xffffffff06067810 */ /* 0x000fe20007ffe0ff */
[----:B------:R-:W-:-:S03]  /*0730*/  IMAD.MOV R0, RZ, RZ, -R0 ;  /* 0x000000ffff007224 */ /* 0x000fc600078e0a00 */
[----:B------:R-:W-:Y:S02]  /*0740*/  IABS R2, R6 ;  /* 0x0000000600027213 */ /* 0x000fe40000000000 */
[----:B------:R-:W-:-:S03]  /*0750*/  LOP3.LUT R6, R6, c[0x0][0x10], RZ, 0x3c, !PT ;  /* 0x0000040006067a12 */ /* 0x000fc600078e3cff */
[----:B------:R-:W-:Y:S01]  /*0760*/  IMAD.HI.U32 R5, R5, R2, RZ ;  /* 0x0000000205057227 */ /* 0x000fe200078e00ff */
[----:B------:R-:W-:-:S03]  /*0770*/  ISETP.GE.AND P0, PT, R6, RZ, PT ;  /* 0x000000ff0600720c */ /* 0x000fc60003f06270 */
[----:B------:R-:W-:-:S05]  /*0780*/  IMAD R0, R5, R0, R2 ;  /* 0x0000000005007224 */ /* 0x000fca00078e0202 */
[----:B------:R-:W-:-:S13]  /*0790*/  ISETP.GT.U32.AND P1, PT, R3, R0, PT ;  /* 0x000000000300720c */ /* 0x000fda0003f24070 */
[----:B------:R-:W-:Y:S01]  /*07a0*/  @!P1 IMAD.IADD R0, R0, 0x1, -R3 ;  /* 0x0000000100009824 */ /* 0x000fe200078e0a03 */
[----:B------:R-:W-:Y:S02]  /*07b0*/  @!P1 IADD3 R5, R5, 0x1, RZ ;  /* 0x0000000105059810 */ /* 0x000fe40007ffe0ff */
[----:B------:R-:W-:Y:S02]  /*07c0*/  ISETP.NE.AND P1, PT, RZ, c[0x0][0x10], PT ;  /* 0x00000400ff007a0c */ /* 0x000fe40003f25270 */
[----:B------:R-:W-:Y:S02]  /*07d0*/  ISETP.GE.U32.AND P2, PT, R0, R3, PT ;  /* 0x000000030000720c */ /* 0x000fe40003f46070 */
[----:B------:R-:W-:Y:S02]  /*07e0*/  IADD3 R0, -R196, 0xbf, R67 ;  /* 0x000000bfc4007810 */ /* 0x000fe40007ffe143 */
[----:B------:R-:W-:Y:S02]  /*07f0*/  IADD3 R3, R65, 0x7f, RZ ;  /* 0x0000007f41037810 */ /* 0x000fe40007ffe0ff */
[----:B-----5:R-:W-:-:S02]  /*0800*/  IADD3 R4, R4, R0, R65 ;  /* 0x0000000004047210 */ /* 0x020fc40007ffe041 */
[----:B------:R-:W-:Y:S02]  /*0810*/  SHF.R.S32.HI R0, RZ, 0x1f, R3 ;  /* 0x0000001fff007819 */ /* 0x000fe40000011403 */
[----:B------:R-:W-:Y:S02]  /*0820*/  SHF.R.S32.HI R53, RZ, 0x1f, R4 ;  /* 0x0000001fff357819 */ /* 0x000fe40000011404 */
[----:B------:R-:W-:Y:S02]  /*0830*/  LEA.HI R3, R0, R3, RZ, 0x7 ;  /* 0x0000000300037211 */ /* 0x000fe400078f38ff */
[----:B------:R-:W-:Y:S02]  /*0840*/  @P2 IADD3 R5, R5, 0x1, RZ ;  /* 0x0000000105052810 */ /* 0x000fe40007ffe0ff */
[----:B------:R-:W-:Y:S02]  /*0850*/  LEA.HI R53, R53, R4, RZ, 0x7 ;  /* 0x0000000435357211 */ /* 0x000fe400078f38ff */
[----:B------:R-:W-:Y:S01]  /*0860*/  SHF.R.S32.HI R3, RZ, 0x7, R3 ;  /* 0x00000007ff037819 */ /* 0x000fe20000011403 */
[----:B------:R-:W-:Y:S01]  /*0870*/  @!P0 IMAD.MOV R5, RZ, RZ, -R5 ;  /* 0x000000ffff058224 */ /* 0x000fe200078e0a05 */
[----:B------:R-:W-:-:S02]  /*0880*/  @!P1 LOP3.LUT R5, RZ, c[0x0][0x10], RZ, 0x33, !PT ;  /* 0x00000400ff059a12 */ /* 0x000fc400078e33ff */
[----:B------:R-:W-:-:S03]  /*0890*/  SHF.R.S32.HI R53, RZ, 0x7, R53 ;  /* 0x00000007ff357819 */ /* 0x000fc60000011435 */
[----:B------:R-:W-:-:S04]  /*08a0*/  IMAD R190, R5, UR6, RZ ;  /* 0x0000000605be7c24 */ /* 0x000fc8000f8e02ff */
[----:B------:R-:W-:-:S05]  /*08b0*/  IMAD.IADD R0, R5, 0x1, R190 ;  /* 0x0000000105007824 */ /* 0x000fca00078e02be */
        /* <DEDUP_REMOVED lines=38> */
.L_x_3079:
[----:B-1----:R-:W-:Y:S05]  /*0b20*/  BSYNC B0 ;  /* 0x0000000000007941 */ /* 0x002fea0003800000 */
.L_x_3078:
        /* <DEDUP_REMOVED lines=10> */
.L_x_3081:
[----:B------:R-:W-:Y:S05]  /*0bd0*/  BSYNC B0 ;  /* 0x0000000000007941 */ /* 0x000fea0003800000 */
.L_x_3080:
        /* <DEDUP_REMOVED lines=10> */
.L_x_3083:
[----:B------:R-:W-:Y:S05]  /*0c80*/  BSYNC B0 ;  /* 0x0000000000007941 */ /* 0x000fea0003800000 */
.L_x_3082:
        /* <DEDUP_REMOVED lines=10> */
.L_x_3085:
[----:B------:R-:W-:Y:S05]  /*0d30*/  BSYNC B0 ;  /* 0x0000000000007941 */ /* 0x000fea0003800000 */
.L_x_3084:
        /* <DEDUP_REMOVED lines=17> */
[----:B------:R-:W-:Y:S05]  /*0e50*/  @P4 RET.REL.NODEC R194 `(_ZN5flash24flash_fwd_splitkv_kernelI23Flash_fwd_kernel_traitsILi96ELi64ELi128ELi4ELb0ELb0EN7cutlass10bfloat16_tE19Flash_kernel_traitsILi96ELi64ELi128ELi4ES3_EELb1ELb0ELb1ELb0ELb0ELb0ELb1ELb1EEEvNS_16Flash_fwd_paramsE) ;  /* 0xfffff1a0c2004950 */ /* 0x000fea0003c3ffff */
[----:B----4-:R-:W-:Y:S02]  /*0e60*/  MOV R5, 0xff800000 ;  /* 0xff80000000057802 */ /* 0x010fe40000000f00 */
[----:B------:R-:W-:-:S03]  /*0e70*/  MOV R195, 0x0 ;  /* 0x0000000000c37802 */ /* 0x000fc60000000f00 */
[----:B------:R4:W-:Y:S01]  /*0e80*/  ST.E [R2.64+0xc0], R5 ;  /* 0x0000c00502007985 */ /* 0x0009e2000c101904 */
[----:B------:R-:W-:Y:S05]  /*0e90*/  RET.REL.NODEC R194 `(_ZN5flash24flash_fwd_splitkv_kernelI23Flash_fwd_kernel_traitsILi96ELi64ELi128ELi4ELb0ELb0EN7cutlass10bfloat16_tE19Flash_kernel_traitsILi96ELi64ELi128ELi4ES3_EELb1ELb0ELb1ELb0ELb0ELb0ELb1ELb1EEEvNS_16Flash_fwd_paramsE) ;  /* 0xfffff160c2007950 */ /* 0x000fea0003c3ffff */
.L_x_3077:
        /* <DEDUP_REMOVED lines=42> */
[----:B------:R-:W2:Y:S04]  /*1140*/  LD.E.64 R10, [R116.64+0x28] ;  /* 0x00002804740a7980 */ /* 0x000ea8000c101b00 */
        /* <DEDUP_REMOVED lines=22> */
[----:B-----5:R-:W-:Y:S01]  /*12b0*/  IMAD R8, R0, R6, RZ ;  /* 0x0000000600087224 */ /* 0x020fe200078e02ff */
        /* <DEDUP_REMOVED lines=14> */
[----:B---3--:R-:W-:-:S04]  /*13a0*/  IMAD R6, R63, R4, RZ ;  /* 0x000000043f067224 */ /* 0x008fc800078e02ff */
[----:B------:R-:W-:-:S06]  /*13b0*/  @P2 IADD3 R7, R7, 0x1, RZ ;  /* 0x0000000107072810 */ /* 0x000fcc0007ffe0ff */
[----:B------:R-:W-:Y:S02]  /*13c0*/  @!P0 IMAD.MOV R7, RZ, RZ, -R7 ;  /* 0x000000ffff078224 */ /* 0x000fe400078e0a07 */
[----:B------:R-:W-:Y:S02]  /*13d0*/  @!P1 LOP3.LUT R7, RZ, R9, RZ, 0x33, !PT ;  /* 0x00000009ff079212 */ /* 0x000fe400078e33ff */
[----:B--2---:R-:W-:Y:S01]  /*13e0*/  SHF.R.S32.HI R0, RZ, 0x1f, R2 ;  /* 0x0000001fff007819 */ /* 0x004fe20000011402 */
        /* <DEDUP_REMOVED lines=13> */
[----:B------:R-:W-:-:S04]  /*14c0*/  IMAD.WIDE.U32 R12, R7, R14, R12 ;  /* 0x0000000e070c7225 */ /* 0x000fc800078e000c */
[----:B------:R-:W-:Y:S01]  /*14d0*/  IMAD R11, R14, R6, R11 ;  /* 0x000000060e0b7224 */ /* 0x000fe200078e020b */
[----:B------:R-:W-:Y:S01]  /*14e0*/  IADD3 R21, R17, R9, RZ ;  /* 0x0000000911157210 */ /* 0x000fe20007ffe0ff */
[----:B------:R-:W-:Y:S01]  /*14f0*/  IMAD.MOV.U32 R2, RZ, RZ, R16 ;  /* 0x000000ffff027224 */ /* 0x000fe200078e0010 */
[----:B------:R-:W-:Y:S01]  /*1500*/  MOV R0, R12 ;  /* 0x0000000c00007202 */ /* 0x000fe20000000f00 */
[----:B------:R-:W-:Y:S01]  /*1510*/  IMAD.IADD R13, R13, 0x1, R11 ;  /* 0x000000010d0d7824 */ /* 0x000fe200078e020b */
[----:B------:R-:W-:Y:S05]  /*1520*/  BRA `(.L_x_3088) ;  /* 0x000004f000007947 */ /* 0x000fea0003800000 */
.L_x_3087:
        /* <DEDUP_REMOVED lines=31> */
[-C--:B------:R-:W-:Y:S02]  /*1720*/  @P4 IMAD R11, R63, R6.reuse, RZ ;  /* 0x000000063f0b4224 */ /* 0x080fe400078e02ff */
[----:B------:R-:W-:Y:S01]  /*1730*/  @P4 IMAD.WIDE.U32 R24, R62, R6, RZ ;  /* 0x000000063e184225 */ /* 0x000fe200078e00ff */
[----:B------:R-:W-:-:S03]  /*1740*/  ISETP.GE.U32.AND P2, PT, R0, R3, PT ;  /* 0x000000030000720c */ /* 0x000fc60003f46070 */
[-C--:B---3--:R-:W-:Y:S02]  /*1750*/  @!P4 IMAD R4, R21, R8.reuse, RZ ;  /* 0x000000081504c224 */ /* 0x088fe400078e02ff */
[----:B------:R-:W-:Y:S01]  /*1760*/  @!P4 IMAD.MOV.U32 R6, RZ, RZ, R10 ;  /* 0x000000ffff06c224 */ /* 0x000fe200078e000a */
[----:B------:R-:W-:Y:S01]  /*1770*/  LOP3.LUT R0, R198, R9, RZ, 0x3c, !PT ;  /* 0x00000009c6007212 */ /* 0x000fe200078e3cff */
[C---:B------:R-:W-:Y:S02]  /*1780*/  @!P4 IMAD R4, R20.reuse, R5, R4 ;  /* 0x000000051404c224 */ /* 0x040fe400078e0204 */
[----:B------:R-:W-:Y:S01]  /*1790*/  @!P4 IMAD.WIDE.U32 R6, R20, R8, R6 ;  /* 0x000000081406c225 */ /* 0x000fe200078e0006 */
[----:B------:R-:W-:Y:S02]  /*17a0*/  ISETP.GE.AND P1, PT, R0, RZ, PT ;  /* 0x000000ff0000720c */ /* 0x000fe40003f26270 */
[----:B------:R-:W-:Y:S02]  /*17b0*/  @!P0 IADD3 R2, R2, 0x1, RZ ;  /* 0x0000000102028810 */ /* 0x000fe40007ffe0ff */
[----:B------:R-:W-:-:S02]  /*17c0*/  @P4 IADD3 R11, R25, R11, RZ ;  /* 0x0000000b190b4210 */ /* 0x000fc40007ffe0ff */
[----:B------:R-:W-:Y:S02]  /*17d0*/  ISETP.NE.AND P0, PT, R9, RZ, PT ;  /* 0x000000ff0900720c */ /* 0x000fe40003f05270 */
[----:B------:R-:W-:Y:S01]  /*17e0*/  @!P4 IADD3 R11, R7, R4, RZ ;  /* 0x00000004070bc210 */ /* 0x000fe20007ffe0ff */
[----:B------:R-:W-:Y:S01]  /*17f0*/  @!P4 IMAD R4, R61, R12, RZ ;  /* 0x0000000c3d04c224 */ /* 0x000fe200078e02ff */
[----:B------:R-:W-:Y:S02]  /*1800*/  @!P4 SHF.R.S32.HI R7, RZ, 0x1f, R12 ;  /* 0x0000001fff07c819 */ /* 0x000fe4000001140c */
[----:B------:R-:W-:Y:S02]  /*1810*/  LEA R5, R53, 0xffffff80, 0x7 ;  /* 0xffffff8035057811 */ /* 0x000fe400078e38ff */
[----:B------:R-:W-:Y:S01]  /*1820*/  @P2 IADD3 R2, R2, 0x1, RZ ;  /* 0x0000000102022810 */ /* 0x000fe20007ffe0ff */
[----:B------:R-:W-:Y:S01]  /*1830*/  @!P4 IMAD R4, R7, R60, R4 ;  /* 0x0000003c0704c224 */ /* 0x000fe200078e0204 */
[----:B------:R-:W-:-:S02]  /*1840*/  @P4 MOV R10, R24 ;  /* 0x00000018000a4202 */ /* 0x000fc40000000f00 */
[----:B------:R-:W-:Y:S01]  /*1850*/  @!P4 MOV R10, R6 ;  /* 0x00000006000ac202 */ /* 0x000fe20000000f00 */
[----:B------:R-:W-:Y:S01]  /*1860*/  IMAD R6, R63, R5, RZ ;  /* 0x000000053f067224 */ /* 0x000fe200078e02ff */
[----:B------:R-:W-:Y:S02]  /*1870*/  SHF.R.S32.HI R3, RZ, 0x1f, R5 ;  /* 0x0000001fff037819 */ /* 0x000fe40000011405 */
[----:B------:R-:W-:Y:S01]  /*1880*/  MOV R7, R2 ;  /* 0x0000000200077202 */ /* 0x000fe20000000f00 */
[----:B------:R-:W-:-:S03]  /*1890*/  @!P4 IMAD.WIDE.U32 R24, R60, R12, RZ ;  /* 0x0000000c3c18c225 */ /* 0x000fc600078e00ff */
[----:B------:R-:W-:Y:S01]  /*18a0*/  @!P1 IADD3 R7, -R7, RZ, RZ ;  /* 0x000000ff07079210 */ /* 0x000fe20007ffe1ff */
[----:B------:R-:W-:Y:S01]  /*18b0*/  IMAD R6, R3, R62, R6 ;  /* 0x0000003e03067224 */ /* 0x000fe200078e0206 */
[----:B------:R-:W-:Y:S01]  /*18c0*/  @!P0 LOP3.LUT R7, RZ, R9, RZ, 0x33, !PT ;  /* 0x00000009ff078212 */ /* 0x000fe200078e33ff */
[----:B------:R-:W-:Y:S01]  /*18d0*/  IMAD.WIDE.U32 R10, R62, R5, R10 ;  /* 0x000000053e0a7225 */ /* 0x000fe200078e000a */
[----:B------:R-:W-:-:S03]  /*18e0*/  @!P4 IADD3 R25, R25, R4, RZ ;  /* 0x000000041919c210 */ /* 0x000fc60007ffe0ff */
[----:B------:R-:W-:Y:S01]  /*18f0*/  @P4 IMAD.IADD R12, R12, 0x1, R13 ;  /* 0x000000010c0c4824 */ /* 0x000fe200078e020d */
[----:B------:R-:W-:Y:S01]  /*1900*/  @!P4 SHF.R.S32.HI R13, RZ, 0x1f, R8 ;  /* 0x0000001fff0dc819 */ /* 0x000fe20000011408 */
[----:B------:R-:W-:Y:S01]  /*1910*/  IMAD.IADD R11, R11, 0x1, R6 ;  /* 0x000000010b0b7824 */ /* 0x000fe200078e0206 */
[----:B------:R-:W-:Y:S01]  /*1920*/  SHF.R.S32.HI R6, RZ, 0x1f, R7 ;  /* 0x0000001fff067819 */ /* 0x000fe20000011407 */
[----:B------:R-:W-:Y:S02]  /*1930*/  @!P4 IMAD R0, R17, R8, RZ ;  /* 0x000000081100c224 */ /* 0x000fe400078e02ff */
[----:B------:R-:W-:Y:S02]  /*1940*/  IMAD R9, R15, R7, RZ ;  /* 0x000000070f097224 */ /* 0x000fe400078e02ff */
[-C--:B------:R-:W-:Y:S02]  /*1950*/  @P4 IMAD R21, R61, R12.reuse, RZ ;  /* 0x0000000c3d154224 */ /* 0x080fe400078e02ff */
        /* <DEDUP_REMOVED lines=12> */
.L_x_3088:
[----:B-1----:R-:W-:Y:S05]  /*1a20*/  BSYNC B0 ;  /* 0x0000000000007941 */ /* 0x002fea0003800000 */
.L_x_3086:
[----:B------:R-:W-:Y:S01]  /*1a30*/  ISETP.NE.AND P1, PT, R19, -0x1, PT ;  /* 0xffffffff1300780c */ /* 0x000fe20003f25270 */
[----:B------:R-:W2:Y:S04]  /*1a40*/  LD.E.64 R176, [R116.64+0x30] ;  /* 0x0000300474b07980 */ /* 0x000ea8000c101b00 */
[----:B------:R-:W3:Y:S04]  /*1a50*/  LD.E.64 R10, [R116.64+0x48] ;  /* 0x00004804740a7980 */ /* 0x000ee8000c101b00 */
[----:B------:R-:W4:Y:S04]  /*1a60*/  LD.E.64 R16, [R116.64+0x10] ;  /* 0x0000100474107980 */ /* 0x000f28000c101b00 */
[----:B------:R-:W3:Y:S04]  /*1a70*/  @!P1 LD.E.64 R8, [R116.64+0x18] ;  /* 0x0000180474089980 */ /* 0x000ee8000c101b00 */
[----:B------:R-:W4:Y:S04]  /*1a80*/  LD.E R83, [R116.64+0xc0] ;  /* 0x0000c00474537980 */ /* 0x000f28000c101900 */
        /* <DEDUP_REMOVED lines=9> */
[----:B------:R-:W-:-:S05]  /*1b20*/  IMAD.SHL.U32 R14, R82, 0x8, RZ ;  /* 0x00000008520e7824 */ /* 0x000fca00078e00ff */
[----:B------:R-:W-:Y:S02]  /*1b30*/  IADD3 R24, P0, R14, R2, RZ ;  /* 0x000000020e187210 */ /* 0x000fe40007f1e0ff */
[----:B------:R-:W-:-:S04]  /*1b40*/  LEA.HI R2, R68, R27, RZ, 0x1 ;  /* 0x0000001b44027211 */ /* 0x000fc800078f08ff */
[----:B------:R-:W-:Y:S02]  /*1b50*/  LOP3.LUT R2, R2, 0xfffffffe, RZ, 0xc0, !PT ;  /* 0xfffffffe02027812 */ /* 0x000fe400078ec0ff */
[----:B------:R-:W-:-:S03]  /*1b60*/  SHF.R.S32.HI R172, RZ, 0x2, R163 ;  /* 0x00000002ffac7819 */ /* 0x000fc600000114a3 */
[C---:B------:R-:W-:Y:S01]  /*1b70*/  IMAD.IADD R69, R27.reuse, 0x1, -R2 ;  /* 0x000000011b457824 */ /* 0x040fe200078e0a02 */
[----:B------:R-:W-:Y:S01]  /*1b80*/  SHF.R.S32.HI R15, RZ, 0x1f, R14 ;  /* 0x0000001fff0f7819 */ /* 0x000fe2000001140e */
[----:B------:R-:W-:Y:S01]  /*1b90*/  IMAD.SHL.U32 R27, R27, 0x40, RZ ;  /* 0x000000401b1b7824 */ /* 0x000fe200078e00ff */
[----:B------:R-:W-:Y:S02]  /*1ba0*/  LOP3.LUT R68, R68, 0xfffffff8, RZ, 0xc0, !PT ;  /* 0xfffffff844447812 */ /* 0x000fe400078ec0ff */
[----:B------:R-:W-:Y:S01]  /*1bb0*/  LEA.HI R163, R163, R172, RZ, 0x1 ;  /* 0x000000aca3a37211 */ /* 0x000fe200078f08ff */
[-C--:B------:R-:W-:Y:S01]  /*1bc0*/  IMAD R3, R3, R60.reuse, RZ ;  /* 0x0000003c03037224 */ /* 0x080fe200078e02ff */
[----:B------:R-:W-:Y:S01]  /*1bd0*/  LEA.HI R76, R70, R75, RZ, 0x5 ;  /* 0x0000004b464c7211 */ /* 0x000fe200078f28ff */
[----:B------:R-:W-:Y:S01]  /*1be0*/  IMAD.X R25, R15, 0x1, R21, P0 ;  /* 0x000000010f197824 */ /* 0x000fe200000e0615 */
[----:B------:R-:W-:Y:S01]  /*1bf0*/  LOP3.LUT R27, R27, 0xc0, RZ, 0xc0, !PT ;  /* 0x000000c01b1b7812 */ /* 0x000fe200078ec0ff */
[----:B------:R-:W-:Y:S01]  /*1c00*/  IMAD.IADD R68, R75, 0x1, -R68 ;  /* 0x000000014b447824 */ /* 0x000fe200078e0a44 */
[----:B------:R-:W-:Y:S01]  /*1c10*/  LOP3.LUT R163, R163, 0x7fffffe, RZ, 0xc0, !PT ;  /* 0x07fffffea3a37812 */ /* 0x000fe200078ec0ff */
[C---:B------:R-:W-:Y:S01]  /*1c20*/  IMAD R3, R4.reuse, R61, R3 ;  /* 0x0000003d04037224 */ /* 0x040fe200078e0203 */
[----:B------:R-:W-:Y:S01]  /*1c30*/  SHF.R.S32.HI R64, RZ, 0x5, R76 ;  /* 0x00000005ff407819 */ /* 0x000fe2000001144c */
[----:B------:R-:W-:Y:S01]  /*1c40*/  IMAD.WIDE.U32 R24, R4, R60, R24 ;  /* 0x0000003c04187225 */ /* 0x000fe200078e0018 */
[----:B------:R-:W-:-:S02]  /*1c50*/  LOP3.LUT R21, R27, 0x18, R14, 0xf8, !PT ;  /* 0x000000181b157812 */ /* 0x000fc400078ef80e */
[----:B------:R-:W-:Y:S01]  /*1c60*/  SHF.R.U32.HI R2, RZ, 0x3, R27 ;  /* 0x00000003ff027819 */ /* 0x000fe2000001161b */
[----:B------:R-:W-:Y:S01]  /*1c70*/  IMAD.IADD R163, R172, 0x1, -R163 ;  /* 0x00000001aca37824 */ /* 0x000fe200078e0aa3 */
[----:B------:R-:W-:Y:S01]  /*1c80*/  LEA.HI R66, R68, R68, RZ, 0x1 ;  /* 0x0000004444427211 */ /* 0x000fe200078f08ff */
[----:B------:R-:W-:Y:S01]  /*1c90*/  IMAD.IADD R25, R25, 0x1, R3 ;  /* 0x0000000119197824 */ /* 0x000fe200078e0203 */
[----:B------:R-:W-:Y:S01]  /*1ca0*/  LOP3.LUT R2, R21, R2, RZ, 0x3c, !PT ;  /* 0x0000000215027212 */ /* 0x000fe200078e3cff */
[----:B------:R-:W-:Y:S01]  /*1cb0*/  IMAD R163, R64, 0x8, R163 ;  /* 0x0000000840a37824 */ /* 0x000fe200078e02a3 */
[----:B------:R-:W-:Y:S01]  /*1cc0*/  LOP3.LUT R21, R66, 0xfffffffe, RZ, 0xc0, !PT ;  /* 0xfffffffe42157812 */ /* 0x000fe200078ec0ff */
[----:B------:R-:W-:Y:S02]  /*1cd0*/  IMAD R3, R23, R7, RZ ;  /* 0x0000000717037224 */ /* 0x000fe400078e02ff */
[----:B------:R-:W-:Y:S02]  /*1ce0*/  IMAD.U32 R163, R163, 0x20, R2 ;  /* 0x00000020a3a37824 */ /* 0x000fe400078e0002 */
[----:B------:R-:W-:-:S02]  /*1cf0*/  IMAD R2, R6, R22, R3 ;  /* 0x0000001606027224 */ /* 0x000fc400078e0203 */
[----:B------:R-:W-:Y:S02]  /*1d00*/  IMAD.IADD R68, R68, 0x1, -R21 ;  /* 0x0000000144447824 */ /* 0x000fe400078e0a15 */
[----:B------:R-:W-:Y:S01]  /*1d10*/  IMAD.WIDE.U32 R22, R7, R22, R24 ;  /* 0x0000001607167225 */ /* 0x000fe200078e0018 */
[----:B------:R-:W-:-:S03]  /*1d20*/  SHF.R.S32.HI R74, RZ, 0x1f, R195 ;  /* 0x0000001fff4a7819 */ /* 0x000fc600000114c3 */
[----:B------:R-:W-:Y:S01]  /*1d30*/  IMAD.IADD R23, R23, 0x1, R2 ;  /* 0x0000000117177824 */ /* 0x000fe200078e0202 */
[----:B------:R-:W-:Y:S01]  /*1d40*/  SHF.R.S32.HI R173, RZ, 0x1f, R172 ;  /* 0x0000001fffad7819 */ /* 0x000fe200000114ac */
[----:B------:R-:W-:Y:S02]  /*1d50*/  IMAD R145, R61, R172, RZ ;  /* 0x000000ac3d917224 */ /* 0x000fe400078e02ff */
[----:B------:R-:W-:Y:S01]  /*1d60*/  IMAD.WIDE.U32 R22, R172, R60, R22 ;  /* 0x0000003cac167225 */ /* 0x000fe200078e0016 */
[----:B------:R-:W-:-:S03]  /*1d70*/  SHF.R.S32.HI R169, RZ, 0x1f, R198 ;  /* 0x0000001fffa97819 */ /* 0x000fc600000114c6 */
[----:B------:R-:W-:-:S04]  /*1d80*/  IMAD R145, R173, R60, R145 ;  /* 0x0000003cad917224 */ /* 0x000fc800078e0291 */
[----:B------:R-:W-:Y:S01]  /*1d90*/  IMAD.IADD R145, R23, 0x1, R145 ;  /* 0x0000000117917824 */ /* 0x000fe200078e0291 */
[----:B------:R-:W-:-:S04]  /*1da0*/  LEA.HI R70, R70, R75, RZ, 0x4 ;  /* 0x0000004b46467211 */ /* 0x000fc800078f20ff */
[----:B------:R-:W-:-:S05]  /*1db0*/  LOP3.LUT R4, R70, 0xfffffff0, RZ, 0xc0, !PT ;  /* 0xfffffff046047812 */ /* 0x000fca00078ec0ff */
[----:B------:R-:W-:-:S05]  /*1dc0*/  IMAD.IADD R73, R75, 0x1, -R4 ;  /* 0x000000014b497824 */ /* 0x000fca00078e0a04 */
[----:B------:R-:W-:-:S04]  /*1dd0*/  LEA.HI R72, R73, R73, RZ, 0x1 ;  /* 0x0000004949487211 */ /* 0x000fc800078f08ff */
[--C-:B------:R-:W-:Y:S02]  /*1de0*/  SHF.R.S32.HI R4, RZ, 0x1, R72.reuse ;  /* 0x00000001ff047819 */ /* 0x100fe40000011448 */
[----:B------:R-:W-:-:S04]  /*1df0*/  SHF.R.S32.HI R71, RZ, 0x1f, R72 ;  /* 0x0000001fff477819 */ /* 0x000fc80000011448 */
[----:B------:R-:W-:Y:S01]  /*1e00*/  LEA.HI R71, R71, R4, RZ, 0x2 ;  /* 0x0000000447477211 */ /* 0x000fe200078f10ff */
[----:B------:R-:W-:-:S03]  /*1e10*/  IMAD R171, R63, R172, RZ ;  /* 0x000000ac3fab7224 */ /* 0x000fc600078e02ff */
[----:B------:R-:W-:Y:S01]  /*1e20*/  LOP3.LUT R71, R71, 0xfffffffc, RZ, 0xc0, !PT ;  /* 0xfffffffc47477812 */ /* 0x000fe200078ec0ff */
[----:B------:R-:W-:-:S04]  /*1e30*/  IMAD R171, R173, R62, R171 ;  /* 0x0000003eadab7224 */ /* 0x000fc800078e02ab */
[----:B------:R-:W-:Y:S01]  /*1e40*/  IMAD.IADD R71, R4, 0x1, -R71 ;  /* 0x0000000104477824 */ /* 0x000fe200078e0a47 */
[----:B------:R-:W-:Y:S01]  /*1e50*/  LOP3.LUT R76, R76, 0xffffffe0, RZ, 0xc0, !PT ;  /* 0xffffffe04c4c7812 */ /* 0x000fe200078ec0ff */
[----:B------:R-:W-:-:S03]  /*1e60*/  IMAD.MOV.U32 R52, RZ, RZ, 0x10 ;  /* 0x00000010ff347424 */ /* 0x000fc600078e00ff */
[----:B------:R-:W-:Y:S01]  /*1e70*/  LOP3.LUT P2, RZ, R71, 0x2, RZ, 0xc0, !PT ;  /* 0x0000000247ff7812 */ /* 0x000fe2000784c0ff */
[C---:B------:R-:W-:Y:S01]  /*1e80*/  IMAD.SHL.U32 R188, R62.reuse, 0x20, RZ ;  /* 0x000000203ebc7824 */ /* 0x040fe200078e00ff */
[----:B------:R-:W-:Y:S01]  /*1e90*/  SHF.L.U64.HI R189, R62, 0x5, R63 ;  /* 0x000000053ebd7819 */ /* 0x000fe2000001023f */
[C---:B------:R-:W-:Y:S01]  /*1ea0*/  IMAD.SHL.U32 R186, R60.reuse, 0x20, RZ ;  /* 0x000000203cba7824 */ /* 0x040fe200078e00ff */
[----:B------:R-:W-:Y:S01]  /*1eb0*/  SHF.L.U64.HI R187, R60, 0x5, R61 ;  /* 0x000000053cbb7819 */ /* 0x000fe2000001023d */
[----:B------:R-:W-:Y:S01]  /*1ec0*/  IMAD.IADD R76, R75, 0x1, -R76 ;  /* 0x000000014b4c7824 */ /* 0x000fe200078e0a4c */
[----:B------:R-:W-:Y:S01]  /*1ed0*/  SHF.R.S32.HI R70, RZ, 0x4, R70 ;  /* 0x00000004ff467819 */ /* 0x000fe20000011446 */
[----:B------:R-:W-:Y:S01]  /*1ee0*/  IMAD.SHL.U32 R82, R82, 0x4, RZ ;  /* 0x0000000452527824 */ /* 0x000fe200078e00ff */
[----:B------:R-:W-:Y:S02]  /*1ef0*/  SHF.R.S32.HI R66, RZ, 0x1, R66 ;  /* 0x00000001ff427819 */ /* 0x000fe40000011442 */
[----:B------:R-:W-:Y:S01]  /*1f00*/  SEL R52, R52, 0xfffffff0, !P2 ;  /* 0xfffffff034347807 */ /* 0x000fe20005000000 */
[----:B--2---:R-:W-:-:S04]  /*1f10*/  @P1 IMAD.WIDE.U32 R20, R176, R19, RZ ;  /* 0x00000013b0141225 */ /* 0x004fc800078e00ff */
[----:B------:R-:W-:Y:S02]  /*1f20*/  @P1 IMAD.MOV.U32 R2, RZ, RZ, R20 ;  /* 0x000000ffff021224 */ /* 0x000fe400078e0014 */
[----:B---3--:R-:W-:-:S04]  /*1f30*/  @!P1 IMAD.WIDE.U32 R24, R8, R195, RZ ;  /* 0x000000c308189225 */ /* 0x008fc800078e00ff */
[----:B------:R-:W-:Y:S02]  /*1f40*/  @!P1 IMAD R3, R9, R195, RZ ;  /* 0x000000c309039224 */ /* 0x000fe400078e02ff */
[----:B------:R-:W-:Y:S02]  /*1f50*/  @P1 IMAD R9, R177, R19, RZ ;  /* 0x00000013b1091224 */ /* 0x000fe400078e02ff */
[----:B------:R-:W-:Y:S02]  /*1f60*/  @!P1 IMAD.MOV.U32 R2, RZ, RZ, R24 ;  /* 0x000000ffff029224 */ /* 0x000fe400078e0018 */
[----:B------:R-:W-:Y:S02]  /*1f70*/  @!P1 IMAD R3, R8, R74, R3 ;  /* 0x0000004a08039224 */ /* 0x000fe400078e0203 */
[----:B------:R-:W-:Y:S01]  /*1f80*/  @P1 IMAD.IADD R9, R21, 0x1, R9 ;  /* 0x0000000115091824 */ /* 0x000fe200078e0209 */
[----:B------:R-:W-:Y:S01]  /*1f90*/  IADD3 R8, P0, R14, R2, RZ ;  /* 0x000000020e087210 */ /* 0x000fe20007f1e0ff */
[----:B------:R-:W-:-:S02]  /*1fa0*/  @!P1 IMAD.IADD R9, R25, 0x1, R3 ;  /* 0x0000000119099824 */ /* 0x000fc400078e0203 */
[----:B------:R-:W-:Y:S01]  /*1fb0*/  IMAD R3, R11, R198, RZ ;  /* 0x000000c60b037224 */ /* 0x000fe200078e02ff */
[----:B------:R-:W-:Y:S01]  /*1fc0*/  IADD3 R11, R14, 0x20, RZ ;  /* 0x000000200e0b7810 */ /* 0x000fe20007ffe0ff */
[----:B------:R-:W-:Y:S01]  /*1fd0*/  IMAD.X R9, R15, 0x1, R9, P0 ;  /* 0x000000010f097824 */ /* 0x000fe200000e0609 */
[----:B----4-:R-:W-:Y:S02]  /*1fe0*/  LEA R144, P0, R22, R16, 0x1 ;  /* 0x0000001016907211 */ /* 0x010fe400078008ff */
[----:B------:R-:W-:Y:S01]  /*1ff0*/  ISETP.GE.AND P1, PT, R11, R83, PT ;  /* 0x000000530b00720c */ /* 0x000fe20003f26270 */
[----:B------:R-:W-:Y:S01]  /*2000*/  IMAD R2, R10, R169, R3 ;  /* 0x000000a90a027224 */ /* 0x000fe200078e0203 */
[----:B------:R-:W-:Y:S01]  /*2010*/  LEA.HI.X R145, R22, R17, R145, 0x1, P0 ;  /* 0x0000001116917211 */ /* 0x000fe200000f0c91 */
[----:B------:R-:W-:Y:S01]  /*2020*/  IMAD.WIDE.U32 R8, R198, R10, R8 ;  /* 0x0000000ac6087225 */ /* 0x000fe200078e0008 */
[----:B------:R-:W-:Y:S02]  /*2030*/  SEL R3, RZ, 0xffffffff, P1 ;  /* 0xffffffffff037807 */ /* 0x000fe40000800000 */
[----:B------:R-:W-:-:S02]  /*2040*/  ISETP.GE.AND P0, PT, R14, R83, PT ;  /* 0x000000530e00720c */ /* 0x000fc40003f06270 */
[----:B------:R-:W-:Y:S01]  /*2050*/  IADD3 R10, R14, 0x40, RZ ;  /* 0x000000400e0a7810 */ /* 0x000fe20007ffe0ff */
[----:B------:R-:W-:Y:S01]  /*2060*/  IMAD.IADD R9, R9, 0x1, R2 ;  /* 0x0000000109097824 */ /* 0x000fe200078e0202 */
[----:B------:R-:W-:Y:S01]  /*2070*/  SEL R2, RZ, 0x1, P0 ;  /* 0x00000001ff027807 */ /* 0x000fe20000000000 */
[----:B------:R-:W-:Y:S01]  /*2080*/  IMAD.SHL.U32 R3, R3, 0x2, RZ ;  /* 0x0000000203037824 */ /* 0x000fe200078e00ff */
[----:B------:R-:W-:Y:S01]  /*2090*/  ISETP.GE.AND P0, PT, R10, R83, PT ;  /* 0x000000530a00720c */ /* 0x000fe20003f06270 */
[----:B------:R-:W-:-:S03]  /*20a0*/  IMAD.WIDE R16, R193, 0x40, R172 ;  /* 0x00000040c1107825 */ /* 0x000fc600078e02ac */
[----:B------:R-:W-:Y:S02]  /*20b0*/  LOP3.LUT R2, R3, 0x2, R2, 0xe2, !PT ;  /* 0x0000000203027812 */ /* 0x000fe400078ee202 */
[----:B------:R-:W-:Y:S01]  /*20c0*/  SEL R77, RZ, 0x4, P0 ;  /* 0x00000004ff4d7807 */ /* 0x000fe20000000000 */
[----:B------:R-:W-:-:S03]  /*20d0*/  IMAD R3, R17, R176, RZ ;  /* 0x000000b011037224 */ /* 0x000fc600078e02ff */
[----:B------:R-:W-:Y:S02]  /*20e0*/  LOP3.LUT R77, R2, R77, RZ, 0xfc, !PT ;  /* 0x0000004d024d7212 */ /* 0x000fe400078efcff */
[----:B------:R-:W-:Y:S01]  /*20f0*/  SHF.R.S32.HI R2, RZ, 0x1f, R81 ;  /* 0x0000001fff027819 */ /* 0x000fe20000011451 */
[C---:B------:R-:W-:Y:S01]  /*2100*/  IMAD.SHL.U32 R78, R176.reuse, 0x20, RZ ;  /* 0x00000020b04e7824 */ /* 0x040fe200078e00ff */
[----:B------:R-:W-:Y:S01]  /*2110*/  SHF.L.U64.HI R79, R176, 0x5, R177 ;  /* 0x00000005b04f7819 */ /* 0x000fe200000102b1 */
[C---:B------:R-:W-:Y:S02]  /*2120*/  IMAD R3, R16.reuse, R177, R3 ;  /* 0x000000b110037224 */ /* 0x040fe400078e0203 */
[----:B------:R-:W-:Y:S01]  /*2130*/  IMAD.WIDE.U32 R176, R16, R176, R8 ;  /* 0x000000b010b07225 */ /* 0x000fe200078e0008 */
[----:B------:R-:W-:-:S04]  /*2140*/  LEA.HI R9, R2, R81, RZ, 0x7 ;  /* 0x0000005102097211 */ /* 0x000fc800078f38ff */
[----:B------:R-:W-:Y:S02]  /*2150*/  SHF.R.S32.HI R9, RZ, 0x7, R9 ;  /* 0x00000007ff097819 */ /* 0x000fe40000011409 */
[----:B------:R-:W-:Y:S02]  /*2160*/  IADD3 R166, P0, R14, R0, RZ ;  /* 0x000000000ea67210 */ /* 0x000fe40007f1e0ff */
[----:B------:R-:W-:-:S04]  /*2170*/  IMNMX R102, R190, R9, !PT ;  /* 0x00000009be667217 */ /* 0x000fc80007800200 */
[----:B------:R-:W-:Y:S01]  /*2180*/  ISETP.GT.AND P1, PT, R53, R102, PT ;  /* 0x000000663500720c */ /* 0x000fe20003f24270 */
[----:B------:R-:W-:-:S04]  /*2190*/  IMAD.X R167, R15, 0x1, R13, P0 ;  /* 0x000000010fa77824 */ /* 0x000fc800000e060d */
[----:B------:R-:W-:-:S04]  /*21a0*/  IMAD.WIDE.U32 R166, R172, R62, R166 ;  /* 0x0000003eaca67225 */ /* 0x000fc800078e00a6 */
[----:B------:R-:W-:Y:S01]  /*21b0*/  IMAD.IADD R171, R167, 0x1, R171 ;  /* 0x00000001a7ab7824 */ /* 0x000fe200078e02ab */
[C---:B------:R-:W-:Y:S01]  /*21c0*/  LEA R192, P0, R166.reuse, R174, 0x1 ;  /* 0x000000aea6c07211 */ /* 0x040fe200078008ff */
[----:B------:R-:W-:Y:S02]  /*21d0*/  @!P5 IMAD.MOV.U32 R18, RZ, RZ, RZ ;  /* 0x000000ffff12d224 */ /* 0x000fe400078e00ff */
[----:B------:R-:W-:Y:S01]  /*21e0*/  IMAD.IADD R80, R177, 0x1, R3 ;  /* 0x00000001b1507824 */ /* 0x000fe200078e0203 */
[----:B------:R-:W-:Y:S01]  /*21f0*/  LEA.HI.X R191, R166, R175, R171, 0x1, P0 ;  /* 0x000000afa6bf7211 */ /* 0x000fe200000f0cab */
[----:B------:R-:W-:Y:S05]  /*2200*/  @!P1 BRA `(.L_x_3089) ;  /* 0x00008cc000009947 */ /* 0x000fea0003800000 */
[----:B-1----:R-:W2:Y:S04]  /*2210*/  LD.E.64 R30, [R116.64+0x120] ;  /* 0x00012004741e7980 */ /* 0x002ea8000c101b00 */
        /* <DEDUP_REMOVED lines=151> */
.L_x_3183:
        /* <DEDUP_REMOVED lines=9> */
[----:B-1-34-:R-:W-:-:S05]  /*2c20*/  @!P6 BRA `(.L_x_3091) ;  /* 0x000000900000e947 */ /* 0x01afca0003800000 */
        /* <DEDUP_REMOVED lines=9> */
.L_x_3091:
[----:B------:R-:W-:Y:S05]  /*2cc0*/  BSYNC B0 ;  /* 0x0000000000007941 */ /* 0x000fea0003800000 */
.L_x_3090:
        /* <DEDUP_REMOVED lines=18> */
.L_x_3093:
[----:B------:R-:W-:Y:S05]  /*2df0*/  BSYNC B0 ;  /* 0x0000000000007941 */ /* 0x000fea0003800000 */
.L_x_3092:
        /* <DEDUP_REMOVED lines=18> */
.L_x_3095:
[----:B------:R-:W-:Y:S05]  /*2f20*/  BSYNC B0 ;  /* 0x0000000000007941 */ /* 0x000fea0003800000 */
.L_x_3094:
        /* <DEDUP_REMOVED lines=18> */
.L_x_3097:
[----:B------:R-:W-:Y:S05]  /*3050*/  BSYNC B0 ;  /* 0x0000000000007941 */ /* 0x000fea0003800000 */
.L_x_3096:
        /* <DEDUP_REMOVED lines=65> */
.L_x_3104:
[----:B------:R-:W-:Y:S05]  /*3470*/  BSYNC B0 ;  /* 0x0000000000007941 */ /* 0x000fea0003800000 */
.L_x_3103:
        /* <DEDUP_REMOVED lines=50> */
.L_x_3106:
[----:B------:R-:W-:Y:S05]  /*37a0*/  BSYNC B0 ;  /* 0x0000000000007941 */ /* 0x000fea0003800000 */
.L_x_3105:
        /* <DEDUP_REMOVED lines=49> */
.L_x_3102:
[----:B------:R-:W-:Y:S05]  /*3ac0*/  BSYNC B1 ;  /* 0x0000000000017941 */ /* 0x000fea0003800000 */
.L_x_3101:
        /* <DEDUP_REMOVED lines=60> */
.L_x_3110:
[----:B------:R-:W-:Y:S05]  /*3e90*/  BSYNC B0 ;  /* 0x0000000000007941 */ /* 0x000fea0003800000 */
.L_x_3109:
        /* <DEDUP_REMOVED lines=53> */
.L_x_3112:
[----:B------:R-:W-:Y:S05]  /*41f0*/  BSYNC B0 ;  /* 0x0000000000007941 */ /* 0x000fea0003800000 */
.L_x_3111:
        /* <DEDUP_REMOVED lines=52> */
.L_x_3108:
[----:B------:R-:W-:Y:S05]  /*4540*/  BSYNC B1 ;  /* 0x0000000000017941 */ /* 0x000fea0003800000 */
.L_x_3107:
        /* <DEDUP_REMOVED lines=60> */
.L_x_3116:
[----:B------:R-:W-:Y:S05]  /*4910*/  BSYNC B0 ;  /* 0x0000000000007941 */ /* 0x000fea0003800000 */
.L_x_3115:
        /* <DEDUP_REMOVED lines=53> */
.L_x_3118:
[----:B------:R-:W-:Y:S05]  /*4c70*/  BSYNC B0 ;  /* 0x0000000000007941 */ /* 0x000fea0003800000 */
.L_x_3117:
        /* <DEDUP_REMOVED lines=52> */
.L_x_3114:
[----:B------:R-:W-:Y:S05]  /*4fc0*/  BSYNC B1 ;  /* 0x0000000000017941 */ /* 0x000fea0003800000 */
.L_x_3113:
        /* <DEDUP_REMOVED lines=62> */
.L_x_3122:
[----:B------:R-:W-:Y:S05]  /*53b0*/  BSYNC B0 ;  /* 0x0000000000007941 */ /* 0x000fea0003800000 */
.L_x_3121:
        /* <DEDUP_REMOVED lines=53> */
.L_x_3124:
[----:B------:R-:W-:Y:S05]  /*5710*/  BSYNC B0 ;  /* 0x0000000000007941 */ /* 0x000fea0003800000 */
.L_x_3123:
        /* <DEDUP_REMOVED lines=52> */
.L_x_3120:
[----:B------:R-:W-:Y:S05]  /*5a60*/  BSYNC B1 ;  /* 0x0000000000017941 */ /* 0x000fea0003800000 */
.L_x_3119:
[----:B------:R-:W2:Y:S02]  /*5a70*/  LD.E R3, [R116.64+0xd0] ;  /* 0x0000d00474037980 */ /* 0x000ea4000c101900 */
[----:B--2---:R-:W-:Y:S05]  /*5a80*/  IMAD.U32 R3, R3, -0x40, RZ ;  /* 0xffffffc003037824 */ /* 0x004fea00078e00ff */
[C---:B------:R-:W-:Y:S02]  /*5a90*/  LEA R16, P1, R3.reuse, R16, 0x1 ;  /* 0x0000001003107211 */ /* 0x040fe400078208ff */
[C---:B------:R-:W-:Y:S02]  /*5aa0*/  LEA R54, P0, R3.reuse, R54, 0x1 ;  /* 0x0000003603367211 */ /* 0x040fe400078008ff */
[C---:B------:R-:W-:Y:S02]  /*5ab0*/  LEA.HI.X.SX32 R17, R3.reuse, R17, 0x1, P1 ;  /* 0x0000001103117211 */ /* 0x040fe400008f0eff */
[----:B------:R-:W-:Y:S01]  /*5ac0*/  LEA.HI.X.SX32 R55, R3, R55, 0x1, P0 ;  /* 0x0000003703377211 */ /* 0x000fe200000f0eff */
[----:B------:R-:W-:-:S05]  /*5ad0*/  BRA `(.L_x_3125) ;  /* 0x00004da000007947 */ /* 0x000fca0003800000 */
.L_x_3100:
        /* <DEDUP_REMOVED lines=89> */
.L_x_3131:
[----:B------:R-:W-:Y:S05]  /*6070*/  BSYNC B0 ;  /* 0x0000000000007941 */ /* 0x000fea0003800000 */
.L_x_3130:
[----:B-----5:R2:W-:Y:S02]  /*6080*/  ST.E.128 [R134.64], R48 ;  /* 0x0000003086007985 */ /* 0x0205e4000c101d04 */
.L_x_3129:
[----:B------:R-:W-:Y:S05]  /*6090*/  BSYNC B1 ;  /* 0x0000000000017941 */ /* 0x000fea0003800000 */
.L_x_3128:
        /* <DEDUP_REMOVED lines=87> */
.L_x_3135:
[----:B------:R-:W-:Y:S05]  /*6610*/  BSYNC B0 ;  /* 0x0000000000007941 */ /* 0x000fea0003800000 */
.L_x_3134:
[----:B-----5:R3:W-:Y:S02]  /*6620*/  ST.E.128 [R134.64+0x40], R48 ;  /* 0x0000403086007985 */ /* 0x0207e4000c101d04 */
.L_x_3133:
[----:B------:R-:W-:Y:S05]  /*6630*/  BSYNC B1 ;  /* 0x0000000000017941 */ /* 0x000fea0003800000 */
.L_x_3132:
        /* <DEDUP_REMOVED lines=86> */
.L_x_3137:
[----:B------:R-:W-:Y:S05]  /*6ba0*/  BSYNC B0 ;  /* 0x0000000000007941 */ /* 0x000fea0003800000 */
.L_x_3136:
[----:B-----5:R3:W-:Y:S02]  /*6bb0*/  ST.E.128 [R134.64+0x80], R48 ;  /* 0x0000803086007985 */ /* 0x0207e4000c101d04 */
.L_x_3127:
[----:B------:R-:W-:Y:S05]  /*6bc0*/  BSYNC B2 ;  /* 0x0000000000027941 */ /* 0x000fea0003800000 */
.L_x_3126:
        /* <DEDUP_REMOVED lines=28> */
[C---:B------:R-:W-:Y:S02]  /*6d90*/  IADD3 R165, P5, R164.reuse, R197, RZ ;  /* 0x000000c5a4a57210 */ /* 0x040fe40007fbe0ff */
[----:B------:R-:W-:Y:S02]  /*6da0*/  LEA.HI.X.SX32 R21, R199, R203, 0x1, P0 ;  /* 0x000000cbc7157211 */ /* 0x000fe400000f0eff */
[----:B------:R-:W-:Y:S02]  /*6db0*/  LEA R204, P0, R165, R130, 0x1 ;  /* 0x00000082a5cc7211 */ /* 0x000fe400078008ff */
[-C--:B----4-:R-:W-:Y:S02]  /*6dc0*/  LEA.HI.X.SX32 R202, R197, R148.reuse, 0x1, P5 ;  /* 0x00000094c5ca7211 */ /* 0x090fe400028f0eff */
        /* <DEDUP_REMOVED lines=62> */
.L_x_3143:
[----:B------:R-:W-:Y:S05]  /*71b0*/  BSYNC B0 ;  /* 0x0000000000007941 */ /* 0x000fea0003800000 */
.L_x_3142:
[C---:B------:R-:W-:Y:S04]  /*71c0*/  LEA R2, P0, R188.reuse, R134, 0x1 ;  /* 0x00000086bc027211 */ /* 0x040fe800078008ff */
[----:B------:R-:W-:Y:S05]  /*71d0*/  LEA.HI.X R3, R188, R135, R189, 0x1, P0 ;  /* 0x00000087bc037211 */ /* 0x000fea00000f0cbd */
[----:B-----5:R1:W-:Y:S04]  /*71e0*/  ST.E.128 [R2.64], R40 ;  /* 0x0000002802007985 */ /* 0x0203e8000c101d04 */
.L_x_3141:
[----:B------:R-:W-:Y:S05]  /*71f0*/  BSYNC B1 ;  /* 0x0000000000017941 */ /* 0x000fea0003800000 */
.L_x_3140:
[----:B------:R-:W-:Y:S01]  /*7200*/  ISETP.GE.AND P0, PT, R11, R127, PT ;  /* 0x0000007f0b00720c */ /* 0x000fe20003f06270 */
[----:B------:R-:W-:Y:S01]  /*7210*/  @!UPT UIADD3 URZ, URZ, URZ, URZ ;  /* 0x0000003f3f3ff290 */ /* 0x000fe2000fffe03f */
[----:B------:R-:W-:Y:S11]  /*7220*/  BSSY B1, `(.L_x_3144) ;  /* 0x000005e000017945 */ /* 0x000ff60003800000 */
[----:B------:R-:W-:-:S05]  /*7230*/  @P0 BRA `(.L_x_3145) ;  /* 0x000005c000000947 */ /* 0x000fca0003800000 */
[C---:B------:R-:W-:Y:S01]  /*7240*/  LEA R206, P0, R103.reuse, R128, 0x1 ;  /* 0x0000008067ce7211 */ /* 0x040fe200078008ff */
[----:B------:R-:W-:Y:S03]  /*7250*/  BSSY B0, `(.L_x_3146) ;  /* 0x0000057000007945 */ /* 0x000fe60003800000 */
[----:B------:R-:W-:Y:S02]  /*7260*/  LEA.HI.X R207, R103, R129, R106, 0x1, P0 ;  /* 0x0000008167cf7211 */ /* 0x000fe400000f0c6a */
[----:B------:R-:W-:Y:S03]  /*7270*/  ISETP.GE.AND P0, PT, R11, R19, PT ;  /* 0x000000130b00720c */ /* 0x000fe60003f06270 */
[----:B-1----:R1:W5:Y:S10]  /*7280*/  LD.E.128 R40, [R206.64] ;  /* 0x00000004ce287980 */ /* 0x002374000c101d00 */
[----:B------:R-:W-:-:S05]  /*7290*/  @P0 BRA `(.L_x_3147) ;  /* 0x0000052000000947 */ /* 0x000fca0003800000 */
[----:B----4-:R-:W-:Y:S01]  /*72a0*/  LEA.HI R202, R19, R19, RZ, 0x1 ;  /* 0x0000001313ca7211 */ /* 0x010fe200078f08ff */
        /* <DEDUP_REMOVED lines=81> */
.L_x_3147:
[----:B------:R-:W-:Y:S05]  /*77c0*/  BSYNC B0 ;  /* 0x0000000000007941 */ /* 0x000fea0003800000 */
.L_x_3146:
[C---:B------:R-:W-:Y:S04]  /*77d0*/  LEA R2, P0, R97.reuse, R134, 0x1 ;  /* 0x0000008661027211 */ /* 0x040fe800078008ff */
[----:B------:R-:W-:Y:S05]  /*77e0*/  LEA.HI.X R3, R97, R135, R98, 0x1, P0 ;  /* 0x0000008761037211 */ /* 0x000fea00000f0c62 */
[----:B-----5:R1:W-:Y:S04]  /*77f0*/  ST.E.128 [R2.64], R40 ;  /* 0x0000002802007985 */ /* 0x0203e8000c101d04 */
.L_x_3145:
[----:B------:R-:W-:Y:S05]  /*7800*/  BSYNC B1 ;  /* 0x0000000000017941 */ /* 0x000fea0003800000 */
.L_x_3144:
[----:B------:R-:W-:Y:S11]  /*7810*/  ISETP.GE.AND P0, PT, R10, R127, PT ;  /* 0x0000007f0a00720c */ /* 0x000ff60003f06270 */
[----:B------:R-:W-:Y:S02]  /*7820*/  @!UPT UIADD3 URZ, URZ, URZ, URZ ;  /* 0x0000003f3f3ff290 */ /* 0x000fe4000fffe03f */
[----:B------:R-:W-:-:S05]  /*7830*/  @P0 BRA `(.L_x_3139) ;  /* 0x000005c000000947 */ /* 0x000fca0003800000 */
[C---:B------:R-:W-:Y:S01]  /*7840*/  LEA R204, P0, R107.reuse, R128, 0x1 ;  /* 0x000000806bcc7211 */ /* 0x040fe200078008ff */
[----:B------:R-:W-:Y:S03]  /*7850*/  BSSY B0, `(.L_x_3148) ;  /* 0x0000057000007945 */ /* 0x000fe60003800000 */
[----:B------:R-:W-:Y:S02]  /*7860*/  LEA.HI.X R205, R107, R129, R110, 0x1, P0 ;  /* 0x000000816bcd7211 */ /* 0x000fe400000f0c6e */
[----:B------:R-:W-:Y:S03]  /*7870*/  ISETP.GE.AND P0, PT, R10, R19, PT ;  /* 0x000000130a00720c */ /* 0x000fe60003f06270 */
[----:B-1----:R1:W5:Y:S10]  /*7880*/  LD.E.128 R40, [R204.64] ;  /* 0x00000004cc287980 */ /* 0x002374000c101d00 */
[----:B------:R-:W-:-:S05]  /*7890*/  @P0 BRA `(.L_x_3149) ;  /* 0x0000052000000947 */ /* 0x000fca0003800000 */
[----:B--23--:R-:W-:Y:S01]  /*78a0*/  LEA.HI R51, R19, R19, RZ, 0x1 ;  /* 0x0000001313337211 */ /* 0x00cfe200078f08ff */
[----:B----4-:R-:W-:Y:S01]  /*78b0*/  IMAD.MOV.U32 R202, RZ, RZ, RZ ;  /* 0x000000ffffca7224 */ /* 0x010fe200078e00ff */
        /* <DEDUP_REMOVED lines=16> */
[C---:B-1----:R-:W-:Y:S02]  /*79c0*/  LEA R204, P0, R165.reuse, R130, 0x1 ;  /* 0x00000082a5cc7211 */ /* 0x042fe400078008ff */
        /* <DEDUP_REMOVED lines=63> */
.L_x_3149:
[----:B------:R-:W-:Y:S05]  /*7dc0*/  BSYNC B0 ;  /* 0x0000000000007941 */ /* 0x000fea0003800000 */
.L_x_3148:
[C---:B------:R-:W-:Y:S04]  /*7dd0*/  LEA R2, P0, R93.reuse, R134, 0x1 ;  /* 0x000000865d027211 */ /* 0x040fe800078008ff */
[----:B------:R-:W-:Y:S05]  /*7de0*/  LEA.HI.X R3, R93, R135, R94, 0x1, P0 ;  /* 0x000000875d037211 */ /* 0x000fea00000f0c5e */
[----:B-----5:R1:W-:Y:S04]  /*7df0*/  ST.E.128 [R2.64], R40 ;  /* 0x0000002802007985 */ /* 0x0203e8000c101d04 */
.L_x_3139:
[----:B------:R-:W-:Y:S05]  /*7e00*/  BSYNC B2 ;  /* 0x0000000000027941 */ /* 0x000fea0003800000 */
.L_x_3138:
[----:B------:R-:W-:Y:S01]  /*7e10*/  BSSY B2, `(.L_x_3150) ;  /* 0x0000123000027945 */ /* 0x000fe20003800000 */
[----:B------:R-:W-:-:S05]  /*7e20*/  @!P2 BRA `(.L_x_3151) ;  /* 0x000012100000a947 */ /* 0x000fca0003800000 */
[----:B-----5:R-:W-:Y:S01]  /*7e30*/  ISETP.GE.AND P0, PT, R14, R127, PT ;  /* 0x0000007f0e00720c */ /* 0x020fe20003f06270 */
[----:B------:R-:W-:Y:S01]  /*7e40*/  @!UPT UIADD3 URZ, URZ, URZ, URZ ;  /* 0x0000003f3f3ff290 */ /* 0x000fe2000fffe03f */
[----:B------:R-:W-:Y:S11]  /*7e50*/  BSSY B1, `(.L_x_3152) ;  /* 0x000005e000017945 */ /* 0x000ff60003800000 */
[----:B------:R-:W-:-:S05]  /*7e60*/  @P0 BRA `(.L_x_3153) ;  /* 0x000005c000000947 */ /* 0x000fca0003800000 */
[C---:B-1----:R-:W-:Y:S01]  /*7e70*/  LEA R204, P0, R114.reuse, R128, 0x1 ;  /* 0x0000008072cc7211 */ /* 0x042fe200078008ff */
[----:B------:R-:W-:Y:S03]  /*7e80*/  BSSY B0, `(.L_x_3154) ;  /* 0x0000057000007945 */ /* 0x000fe60003800000 */
[----:B------:R-:W-:Y:S02]  /*7e90*/  LEA.HI.X R205, R114, R129, R111, 0x1, P0 ;  /* 0x0000008172cd7211 */ /* 0x000fe400000f0c6f */
[----:B------:R-:W-:Y:S03]  /*7ea0*/  ISETP.GE.AND P0, PT, R14, R19, PT ;  /* 0x000000130e00720c */ /* 0x000fe60003f06270 */
[----:B------:R1:W5:Y:S10]  /*7eb0*/  LD.E.128 R40, [R204.64] ;  /* 0x00000004cc287980 */ /* 0x000374000c101d00 */
        /* <DEDUP_REMOVED lines=83> */
.L_x_3155:
[----:B------:R-:W-:Y:S05]  /*83f0*/  BSYNC B0 ;  /* 0x0000000000007941 */ /* 0x000fea0003800000 */
.L_x_3154:
[C---:B------:R-:W-:Y:S04]  /*8400*/  LEA R2, P0, R99.reuse, R134, 0x1 ;  /* 0x0000008663027211 */ /* 0x040fe800078008ff */
[----:B------:R-:W-:Y:S05]  /*8410*/  LEA.HI.X R3, R99, R135, R100, 0x1, P0 ;  /* 0x0000008763037211 */ /* 0x000fea00000f0c64 */
[----:B-----5:R1:W-:Y:S04]  /*8420*/  ST.E.128 [R2.64], R40 ;  /* 0x0000002802007985 */ /* 0x0203e8000c101d04 */
.L_x_3153:
[----:B------:R-:W-:Y:S05]  /*8430*/  BSYNC B1 ;  /* 0x0000000000017941 */ /* 0x000fea0003800000 */
.L_x_3152:
[----:B------:R-:W-:Y:S01]  /*8440*/  ISETP.GE.AND P0, PT, R11, R127, PT ;  /* 0x0000007f0b00720c */ /* 0x000fe20003f06270 */
        /* <DEDUP_REMOVED lines=91> */
.L_x_3159:
[----:B------:R-:W-:Y:S05]  /*8a00*/  BSYNC B0 ;  /* 0x0000000000007941 */ /* 0x000fea0003800000 */
.L_x_3158:
[C---:B------:R-:W-:Y:S04]  /*8a10*/  LEA R2, P0, R95.reuse, R134, 0x1 ;  /* 0x000000865f027211 */ /* 0x040fe800078008ff */
[----:B------:R-:W-:Y:S05]  /*8a20*/  LEA.HI.X R3, R95, R135, R96, 0x1, P0 ;  /* 0x000000875f037211 */ /* 0x000fea00000f0c60 */
[----:B-----5:R1:W-:Y:S04]  /*8a30*/  ST.E.128 [R2.64], R40 ;  /* 0x0000002802007985 */ /* 0x0203e8000c101d04 */
.L_x_3157:
[----:B------:R-:W-:Y:S05]  /*8a40*/  BSYNC B1 ;  /* 0x0000000000017941 */ /* 0x000fea0003800000 */
.L_x_3156:
[----:B------:R-:W-:Y:S11]  /*8a50*/  ISETP.GE.AND P0, PT, R10, R127, PT ;  /* 0x0000007f0a00720c */ /* 0x000ff60003f06270 */
[----:B------:R-:W-:Y:S02]  /*8a60*/  @!UPT UIADD3 URZ, URZ, URZ, URZ ;  /* 0x0000003f3f3ff290 */ /* 0x000fe4000fffe03f */
        /* <DEDUP_REMOVED lines=89> */
.L_x_3161:
[----:B------:R-:W-:Y:S05]  /*9000*/  BSYNC B0 ;  /* 0x0000000000007941 */ /* 0x000fea0003800000 */
.L_x_3160:
[C---:B------:R-:W-:Y:S04]  /*9010*/  LEA R2, P0, R91.reuse, R134, 0x1 ;  /* 0x000000865b027211 */ /* 0x040fe800078008ff */
[----:B------:R-:W-:Y:S05]  /*9020*/  LEA.HI.X R3, R91, R135, R92, 0x1, P0 ;  /* 0x000000875b037211 */ /* 0x000fea00000f0c5c */
[----:B-----5:R1:W-:Y:S04]  /*9030*/  ST.E.128 [R2.64], R40 ;  /* 0x0000002802007985 */ /* 0x0203e8000c101d04 */
.L_x_3151:
[----:B------:R-:W-:Y:S05]  /*9040*/  BSYNC B2 ;  /* 0x0000000000027941 */ /* 0x000fea0003800000 */
.L_x_3150:
[----:B------:R-:W-:Y:S01]  /*9050*/  BSSY B2, `(.L_x_3162) ;  /* 0x0000125000027945 */ /* 0x000fe20003800000 */
[----:B------:R-:W-:-:S05]  /*9060*/  @!P1 BRA `(.L_x_3163) ;  /* 0x0000123000009947 */ /* 0x000fca0003800000 */
[----:B-----5:R-:W-:Y:S01]  /*9070*/  ISETP.GE.AND P0, PT, R14, R127, PT ;  /* 0x0000007f0e00720c */ /* 0x020fe20003f06270 */
[----:B------:R-:W-:Y:S01]  /*9080*/  @!UPT UIADD3 URZ, URZ, URZ, URZ ;  /* 0x0000003f3f3ff290 */ /* 0x000fe2000fffe03f */
[----:B------:R-:W-:Y:S11]  /*9090*/  BSSY B1, `(.L_x_3164) ;  /* 0x0000060000017945 */ /* 0x000ff60003800000 */
[----:B------:R-:W-:-:S05]  /*90a0*/  @P0 BRA `(.L_x_3165) ;  /* 0x000005e000000947 */ /* 0x000fca0003800000 */
[----:B-1----:R-:W-:Y:S01]  /*90b0*/  IMAD.WIDE.U32 R204, R184, 0xc0, R128 ;  /* 0x000000c0b8cc7825 */ /* 0x002fe200078e0080 */
[----:B------:R-:W-:Y:S01]  /*90c0*/  ISETP.GE.AND P0, PT, R14, R19, PT ;  /* 0x000000130e00720c */ /* 0x000fe20003f06270 */
[----:B------:R-:W-:Y:S02]  /*90d0*/  BSSY B0, `(.L_x_3166) ;  /* 0x0000057000007945 */ /* 0x000fe40003800000 */
[----:B------:R-:W-:Y:S05]  /*90e0*/  IMAD R0, R185, 0xc0, RZ ;  /* 0x000000c0b9007824 */ /* 0x000fea00078e02ff */
[----:B------:R-:W-:Y:S05]  /*90f0*/  IADD3 R205, R205, R0, RZ ;  /* 0x00000000cdcd7210 */ /* 0x000fea0007ffe0ff */
[----:B------:R1:W5:Y:S01]  /*9100*/  LD.E.128 R40, [R204.64] ;  /* 0x00000004cc287980 */ /* 0x000362000c101d00 */
        /* <DEDUP_REMOVED lines=83> */
.L_x_3167:
[----:B------:R-:W-:Y:S05]  /*9640*/  BSYNC B0 ;  /* 0x0000000000007941 */ /* 0x000fea0003800000 */
.L_x_3166:
[----:B------:R-:W-:Y:S02]  /*9650*/  IMAD R0, R63, 0xc0, RZ ;  /* 0x000000c03f007824 */ /* 0x000fe400078e02ff */
[----:B------:R-:W-:Y:S05]  /*9660*/  IMAD.WIDE.U32 R2, R62, 0xc0, R134 ;  /* 0x000000c03e027825 */ /* 0x000fea00078e0086 */
[----:B------:R-:W-:Y:S05]  /*9670*/  IADD3 R3, R3, R0, RZ ;  /* 0x0000000003037210 */ /* 0x000fea0007ffe0ff */
[----:B-----5:R1:W-:Y:S02]  /*9680*/  ST.E.128 [R2.64], R40 ;  /* 0x0000002802007985 */ /* 0x0203e4000c101d04 */
.L_x_3165:
[----:B------:R-:W-:Y:S05]  /*9690*/  BSYNC B1 ;  /* 0x0000000000017941 */ /* 0x000fea0003800000 */
.L_x_3164:
        /* <DEDUP_REMOVED lines=92> */
.L_x_3171:
[----:B------:R-:W-:Y:S05]  /*9c60*/  BSYNC B0 ;  /* 0x0000000000007941 */ /* 0x000fea0003800000 */
.L_x_3170:
[C---:B------:R-:W-:Y:S04]  /*9c70*/  LEA R2, P0, R90.reuse, R134, 0x1 ;  /* 0x000000865a027211 */ /* 0x040fe800078008ff */
[----:B------:R-:W-:Y:S05]  /*9c80*/  LEA.HI.X R3, R90, R135, R89, 0x1, P0 ;  /* 0x000000875a037211 */ /* 0x000fea00000f0c59 */
[----:B-----5:R1:W-:Y:S04]  /*9c90*/  ST.E.128 [R2.64], R40 ;  /* 0x0000002802007985 */ /* 0x0203e8000c101d04 */
.L_x_3169:
[----:B------:R-:W-:Y:S05]  /*9ca0*/  BSYNC B1 ;  /* 0x0000000000017941 */ /* 0x000fea0003800000 */
.L_x_3168:
        /* <DEDUP_REMOVED lines=9> */
[----:B------:R-:W-:Y:S01]  /*9d40*/  LEA.HI R127, R19, R19, RZ, 0x1 ;  /* 0x00000013137f7211 */ /* 0x000fe200078f08ff */
[----:B----4-:R-:W-:Y:S01]  /*9d50*/  IMAD.MOV.U32 R202, RZ, RZ, RZ ;  /* 0x000000ffffca7224 */ /* 0x010fe200078e00ff */
        /* <DEDUP_REMOVED lines=10> */
[----:B--23--:R-:W-:Y:S07]  /*9e00*/  LOP3.LUT R49, R47, 0xffff0000, RZ, 0xc0, !PT ;  /* 0xffff00002f317812 */ /* 0x00cfee00078ec0ff */
[----:B------:R-:W-:Y:S01]  /*9e10*/  @P1 IADD3 R197, -R127, RZ, RZ ;  /* 0x000000ff7fc51210 */ /* 0x000fe20007ffe1ff */
[----:B------:R-:W-:Y:S03]  /*9e20*/  @P1 IMAD.MOV R202, RZ, RZ, -R127 ;  /* 0x000000ffffca1224 */ /* 0x000fe600078e0a7f */
[----:B------:R-:W-:Y:S02]  /*9e30*/  LEA R18, P0, R197, R204, 0x1 ;  /* 0x000000ccc5127211 */ /* 0x000fe400078008ff */
[----:B------:R-:W-:Y:S02]  /*9e40*/  IADD3 R165, P2, R149, R202, RZ ;  /* 0x000000ca95a57210 */ /* 0x000fe40007f5e0ff */
[----:B------:R-:W-:Y:S02]  /*9e50*/  LEA.HI.X.SX32 R19, R197, R205, 0x1, P0 ;  /* 0x000000cdc5137211 */ /* 0x000fe400000f0eff */
[C---:B-1----:R-:W-:Y:S02]  /*9e60*/  LEA R204, P0, R165.reuse, R130, 0x1 ;  /* 0x00000082a5cc7211 */ /* 0x042fe400078008ff */
        /* <DEDUP_REMOVED lines=63> */
.L_x_3173:
[----:B------:R-:W-:Y:S05]  /*a260*/  BSYNC B0 ;  /* 0x0000000000007941 */ /* 0x000fea0003800000 */
.L_x_3172:
[C---:B------:R-:W-:Y:S04]  /*a270*/  LEA R2, P0, R88.reuse, R134, 0x1 ;  /* 0x0000008658027211 */ /* 0x040fe800078008ff */
[----:B------:R-:W-:Y:S05]  /*a280*/  LEA.HI.X R3, R88, R135, R87, 0x1, P0 ;  /* 0x0000008758037211 */ /* 0x000fea00000f0c57 */
[----:B-----5:R1:W-:Y:S04]  /*a290*/  ST.E.128 [R2.64], R44 ;  /* 0x0000002c02007985 */ /* 0x0203e8000c101d04 */
.L_x_3163:
[----:B------:R-:W-:Y:S05]  /*a2a0*/  BSYNC B2 ;  /* 0x0000000000027941 */ /* 0x000fea0003800000 */
.L_x_3162:
[----:B-12---:R-:W2:Y:S02]  /*a2b0*/  LD.E R3, [R116.64+0xd0] ;  /* 0x0000d00474037980 */ /* 0x006ea4000c101900 */
[----:B--2---:R-:W-:Y:S05]  /*a2c0*/  IMAD.U32 R3, R3, -0x40, RZ ;  /* 0xffffffc003037824 */ /* 0x004fea00078e00ff */
[C---:B------:R-:W-:Y:S02]  /*a2d0*/  LEA R132, P1, R3.reuse, R132, 0x1 ;  /* 0x0000008403847211 */ /* 0x040fe400078208ff */
[C---:B------:R-:W-:Y:S02]  /*a2e0*/  LEA R130, P0, R3.reuse, R130, 0x1 ;  /* 0x0000008203827211 */ /* 0x040fe400078008ff */
[C---:B------:R-:W-:Y:S02]  /*a2f0*/  LEA.HI.X.SX32 R133, R3.reuse, R133, 0x1, P1 ;  /* 0x0000008503857211 */ /* 0x040fe400008f0eff */
[----:B------:R-:W-:Y:S01]  /*a300*/  LEA.HI.X.SX32 R131, R3, R131, 0x1, P0 ;  /* 0x0000008303837211 */ /* 0x000fe200000f0eff */
[----:B------:R-:W-:-:S05]  /*a310*/  BRA `(.L_x_3125) ;  /* 0x0000056000007947 */ /* 0x000fca0003800000 */
.L_x_3099:
        /* <DEDUP_REMOVED lines=11> */
.L_x_3175:
[----:B------:R-:W-:Y:S05]  /*a3d0*/  BSYNC B0 ;  /* 0x0000000000007941 */ /* 0x000fea0003800000 */
.L_x_3174:
        /* <DEDUP_REMOVED lines=24> */
.L_x_3177:
[----:B------:R-:W-:Y:S05]  /*a560*/  BSYNC B0 ;  /* 0x0000000000007941 */ /* 0x000fea0003800000 */
.L_x_3176:
        /* <DEDUP_REMOVED lines=24> */
.L_x_3179:
[----:B------:R-:W-:Y:S05]  /*a6f0*/  BSYNC B0 ;  /* 0x0000000000007941 */ /* 0x000fea0003800000 */
.L_x_3178:
        /* <DEDUP_REMOVED lines=24> */
.L_x_3125:
[----:B------:R-:W-:Y:S05]  /*a880*/  BSYNC B3 ;  /* 0x0000000000037941 */ /* 0x000fea0003800000 */
.L_x_3098:
[----:B--2---:R-:W2:Y:S01]  /*a890*/  LD.E R3, [R116.64+0x128] ;  /* 0x0001280474037980 */ /* 0x004ea2000c101900 */
[----:B------:R-:W-:Y:S01]  /*a8a0*/  BSSY B0, `(.L_x_3180) ;  /* 0x000005e000007945 */ /* 0x000fe20003800000 */
[----:B--2---:R-:W-:Y:S05]  /*a8b0*/  IMAD.U32 R3, R3, -0x80, RZ ;  /* 0xffffff8003037824 */ /* 0x004fea00078e00ff */
[C---:B------:R-:W-:Y:S04]  /*a8c0*/  LEA R128, P0, R3.reuse, R128, 0x1 ;  /* 0x0000008003807211 */ /* 0x040fe800078008ff */
        /* <DEDUP_REMOVED lines=10> */
[----:B---3--:R-:W3:Y:S01]  /*a970*/  LD.E.64 R26, [R116.64+0x40] ;  /* 0x00004004741a7980 */ /* 0x008ee2000c101b00 */
[-C--:B------:R-:W-:Y:S05]  /*a980*/  IADD3 R0, -R12, R13.reuse, RZ ;  /* 0x0000000d0c007210 */ /* 0x080fea0007ffe1ff */
[----:B----4-:R-:W4:Y:S01]  /*a990*/  LD.E.64 R24, [R116.64+0x20] ;  /* 0x0000200474187980 */ /* 0x010f22000c101b00 */
        /* <DEDUP_REMOVED lines=70> */
.L_x_3181:
[----:B-1----:R-:W2:Y:S04]  /*ae00*/  LD.E R5, [R116.64+0x40] ;  /* 0x0000400474057980 */ /* 0x002ea8000c101900 */
[----:B---3--:R-:W3:Y:S02]  /*ae10*/  LD.E R3, [R116.64+0x38] ;  /* 0x0000380474037980 */ /* 0x008ee4000c101900 */
[----:B---3--:R-:W-:Y:S02]  /*ae20*/  IMAD.U32 R3, R3, -0x80, RZ ;  /* 0xffffff8003037824 */ /* 0x008fe400078e00ff */
[----:B--2---:R-:W-:Y:S03]  /*ae30*/  IMAD.U32 R5, R5, -0x80, RZ ;  /* 0xffffff8005057824 */ /* 0x004fe600078e00ff */
[----:B------:R-:W-:Y:S02]  /*ae40*/  LEA R134, P0, R3, R134, 0x1 ;  /* 0x0000008603867211 */ /* 0x000fe400078008ff */
[----:B------:R-:W-:Y:S02]  /*ae50*/  LEA R136, P1, R5, R136, 0x1 ;  /* 0x0000008805887211 */ /* 0x000fe400078208ff */
[----:B------:R-:W-:Y:S02]  /*ae60*/  LEA.HI.X.SX32 R135, R3, R135, 0x1, P0 ;  /* 0x0000008703877211 */ /* 0x000fe400000f0eff */
[----:B------:R-:W-:Y:S04]  /*ae70*/  LEA.HI.X.SX32 R137, R5, R137, 0x1, P1 ;  /* 0x0000008905897211 */ /* 0x000fe800008f0eff */
.L_x_3182:
[----:B------:R-:W-:Y:S05]  /*ae80*/  BSYNC B0 ;  /* 0x0000000000007941 */ /* 0x000fea0003800000 */
.L_x_3180:
[----:B------:R-:W-:Y:S04]  /*ae90*/  IADD3 R9, R9, -0x1, RZ ;  /* 0xffffffff09097810 */ /* 0x000fe80007ffe0ff */
[----:B------:R-:W-:Y:S11]  /*aea0*/  ISETP.GT.AND P0, PT, R9, R102, PT ;  /* 0x000000660900720c */ /* 0x000ff60003f04270 */
[----:B------:R-:W-:Y:S02]  /*aeb0*/  @!UPT UIADD3 URZ, URZ, URZ, URZ ;  /* 0x0000003f3f3ff290 */ /* 0x000fe4000fffe03f */
[----:B------:R-:W-:-:S05]  /*aec0*/  @P0 BRA `(.L_x_3183) ;  /* 0xffff7cc000000947 */ /* 0x000fca000383ffff */
.L_x_3089:
        /* <DEDUP_REMOVED lines=8> */
[----:B---3--:R-:W3:Y:S04]  /*af50*/  LD.E.U8 R0, [R116.64+0x1b3] ;  /* 0x0001b30474007980 */ /* 0x008ee8000c101100 */
        /* <DEDUP_REMOVED lines=91> */
.L_x_3192:
[----:B------:R-:W-:Y:S05]  /*b510*/  BSYNC B0 ;  /* 0x0000000000007941 */ /* 0x000fea0003800000 */
.L_x_3191:
[----:B-----5:R3:W-:Y:S04]  /*b520*/  STS.64 [R197], R16 ;  /* 0x00000010c5007388 */ /* 0x0207e80000000a00 */
[----:B------:R3:W-:Y:S02]  /*b530*/  STS.64 [R197+0x8], R18 ;  /* 0x00000812c5007388 */ /* 0x0007e40000000a00 */
.L_x_3190:
[----:B------:R-:W-:Y:S05]  /*b540*/  BSYNC B1 ;  /* 0x0000000000017941 */ /* 0x000fea0003800000 */
.L_x_3189:
        /* <DEDUP_REMOVED lines=48> */
.L_x_3196:
[----:B------:R-:W-:Y:S05]  /*b850*/  BSYNC B0 ;  /* 0x0000000000007941 */ /* 0x000fea0003800000 */
.L_x_3195:
[----:B-----5:R1:W-:Y:S02]  /*b860*/  STS.128 [R197+0x1000], R16 ;  /* 0x00100010c5007388 */ /* 0x0203e40000000c00 */
.L_x_3194:
[----:B------:R-:W-:Y:S05]  /*b870*/  BSYNC B1 ;  /* 0x0000000000017941 */ /* 0x000fea0003800000 */
.L_x_3193:
        /* <DEDUP_REMOVED lines=47> */
.L_x_3198:
[----:B------:R-:W-:Y:S05]  /*bb70*/  BSYNC B0 ;  /* 0x0000000000007941 */ /* 0x000fea0003800000 */
.L_x_3197:
[----:B-----5:R3:W-:Y:S02]  /*bb80*/  STS.128 [R197+0x2000], R16 ;  /* 0x00200010c5007388 */ /* 0x0207e40000000c00 */
.L_x_3188:
[----:B------:R-:W-:Y:S05]  /*bb90*/  BSYNC B2 ;  /* 0x0000000000027941 */ /* 0x000fea0003800000 */
.L_x_3187:
        /* <DEDUP_REMOVED lines=59> */
.L_x_3203:
[----:B------:R-:W-:Y:S05]  /*bf50*/  BSYNC B0 ;  /* 0x0000000000007941 */ /* 0x000fea0003800000 */
.L_x_3202:
[----:B-----5:R3:W-:Y:S02]  /*bf60*/  STS.128 [R197+0x800], R16 ;  /* 0x00080010c5007388 */ /* 0x0207e40000000c00 */
.L_x_3201:
[----:B------:R-:W-:Y:S05]  /*bf70*/  BSYNC B1 ;  /* 0x0000000000017941 */ /* 0x000fea0003800000 */
.L_x_3200:
        /* <DEDUP_REMOVED lines=47> */
.L_x_3207:
[----:B------:R-:W-:Y:S05]  /*c270*/  BSYNC B0 ;  /* 0x0000000000007941 */ /* 0x000fea0003800000 */
.L_x_3206:
[----:B-----5:R3:W-:Y:S02]  /*c280*/  STS.128 [R197+0x1800], R16 ;  /* 0x00180010c5007388 */ /* 0x0207e40000000c00 */
.L_x_3205:
[----:B------:R-:W-:Y:S05]  /*c290*/  BSYNC B1 ;  /* 0x0000000000017941 */ /* 0x000fea0003800000 */
.L_x_3204:
        /* <DEDUP_REMOVED lines=45> */
.L_x_3209:
[----:B------:R-:W-:Y:S05]  /*c570*/  BSYNC B0 ;  /* 0x0000000000007941 */ /* 0x000fea0003800000 */
.L_x_3208:
[----:B-----5:R1:W-:Y:S01]  /*c580*/  STS.128 [R197+0x2800], R36 ;  /* 0x00280024c5007388 */ /* 0x0203e20000000c00 */
[----:B------:R-:W-:Y:S05]  /*c590*/  BRA `(.L_x_3199) ;  /* 0x000026b000007947 */ /* 0x000fea0003800000 */
.L_x_3186:
        /* <DEDUP_REMOVED lines=26> */
[----:B--2---:R-:W2:Y:S01]  /*c740*/  LD.E.128 R16, [R16.64] ;  /* 0x0000000410107980 */ /* 0x004ea2000c101d00 */
[----:B------:R-:W-:Y:S02]  /*c750*/  LEA.HI.X.SX32 R21, R2, R33, 0x1, P1 ;  /* 0x0000002102157211 */ /* 0x000fe400008f0eff */
[----:B------:R-:W-:-:S04]  /*c760*/  LEA R20, P1, R23, R40, 0x1 ;  /* 0x0000002817147211 */ /* 0x000fc800078208ff */
[----:B------:R-:W-:-:S06]  /*c770*/  LEA.HI.X R21, R23, R41, R21, 0x1, P1 ;  /* 0x0000002917157211 */ /* 0x000fcc00008f0c15 */
[----:B----4-:R-:W4:Y:S01]  /*c780*/  LD.E.128 R20, [R20.64] ;  /* 0x0000000414147980 */ /* 0x010f22000c101d00 */
        /* <DEDUP_REMOVED lines=60> */
.L_x_3215:
[----:B------:R-:W-:Y:S05]  /*cb50*/  BSYNC B0 ;  /* 0x0000000000007941 */ /* 0x000fea0003800000 */
.L_x_3214:
[----:B-----5:R3:W-:Y:S04]  /*cb60*/  STS.64 [R197], R24 ;  /* 0x00000018c5007388 */ /* 0x0207e80000000a00 */
[----:B------:R3:W-:Y:S02]  /*cb70*/  STS.64 [R197+0x8], R26 ;  /* 0x0000081ac5007388 */ /* 0x0007e40000000a00 */
.L_x_3213:
[----:B------:R-:W-:Y:S05]  /*cb80*/  BSYNC B1 ;  /* 0x0000000000017941 */ /* 0x000fea0003800000 */
.L_x_3212:
        /* <DEDUP_REMOVED lines=87> */
.L_x_3219:
[----:B------:R-:W-:Y:S05]  /*d100*/  BSYNC B0 ;  /* 0x0000000000007941 */ /* 0x000fea0003800000 */
.L_x_3218:
[----:B-----5:R1:W-:Y:S02]  /*d110*/  STS.128 [R197+0x1000], R24 ;  /* 0x00100018c5007388 */ /* 0x0203e40000000c00 */
.L_x_3217:
[----:B------:R-:W-:Y:S05]  /*d120*/  BSYNC B1 ;  /* 0x0000000000017941 */ /* 0x000fea0003800000 */
.L_x_3216:
        /* <DEDUP_REMOVED lines=86> */
.L_x_3221:
[----:B------:R-:W-:Y:S05]  /*d690*/  BSYNC B0 ;  /* 0x0000000000007941 */ /* 0x000fea0003800000 */
.L_x_3220:
[----:B-----5:R3:W-:Y:S02]  /*d6a0*/  STS.128 [R197+0x2000], R24 ;  /* 0x00200018c5007388 */ /* 0x0207e40000000c00 */
.L_x_3211:
[----:B------:R-:W-:Y:S05]  /*d6b0*/  BSYNC B2 ;  /* 0x0000000000027941 */ /* 0x000fea0003800000 */
.L_x_3210:
        /* <DEDUP_REMOVED lines=95> */
.L_x_3225:
[----:B------:R-:W-:Y:S05]  /*dcb0*/  BSYNC B0 ;  /* 0x0000000000007941 */ /* 0x000fea0003800000 */
.L_x_3224:
[----:B-----5:R1:W-:Y:S02]  /*dcc0*/  STS.128 [R197+0x800], R4 ;  /* 0x00080004c5007388 */ /* 0x0203e40000000c00 */
.L_x_3223:
[----:B------:R-:W-:Y:S05]  /*dcd0*/  BSYNC B1 ;  /* 0x0000000000017941 */ /* 0x000fea0003800000 */
.L_x_3222:
        /* <DEDUP_REMOVED lines=90> */
.L_x_3229:
[----:B------:R-:W-:Y:S05]  /*e280*/  BSYNC B0 ;  /* 0x0000000000007941 */ /* 0x000fea0003800000 */
.L_x_3228:
[----:B-----5:R1:W-:Y:S02]  /*e290*/  STS.128 [R197+0x1800], R4 ;  /* 0x00180004c5007388 */ /* 0x0203e40000000c00 */
.L_x_3227:
[----:B------:R-:W-:Y:S05]  /*e2a0*/  BSYNC B1 ;  /* 0x0000000000017941 */ /* 0x000fea0003800000 */
.L_x_3226:
        /* <DEDUP_REMOVED lines=91> */
.L_x_3231:
[----:B------:R-:W-:Y:S05]  /*e860*/  BSYNC B0 ;  /* 0x0000000000007941 */ /* 0x000fea0003800000 */
.L_x_3230:
[----:B-----5:R1:W-:Y:S01]  /*e870*/  STS.128 [R197+0x2800], R4 ;  /* 0x00280004c5007388 */ /* 0x0203e20000000c00 */
[----:B------:R-:W-:Y:S05]  /*e880*/  BRA `(.L_x_3199) ;  /* 0x000003c000007947 */ /* 0x000fea0003800000 */
.L_x_3185:
[----:B------:R-:W-:Y:S01]  /*e890*/  IMAD.IADD R3, R196, 0x1, -R67 ;  /* 0x00000001c4037824 */ /* 0x000fe200078e0a43 */
[----:B------:R-:W-:Y:S01]  /*e8a0*/  BSSY B0, `(.L_x_3232) ;  /* 0x000001e000007945 */ /* 0x000fe20003800000 */
[----:B------:R-:W-:-:S02]  /*e8b0*/  ISETP.GE.AND P1, PT, R11, R83, PT ;  /* 0x000000530b00720c */ /* 0x000fc40003f26270 */
        /* <DEDUP_REMOVED lines=28> */
.L_x_3233:
[----:B------:R-:W-:Y:S05]  /*ea80*/  BSYNC B0 ;  /* 0x0000000000007941 */ /* 0x000fea0003800000 */
.L_x_3232:
        /* <DEDUP_REMOVED lines=28> */
.L_x_3199:
[----:B------:R-:W-:Y:S05]  /*ec50*/  BSYNC B3 ;  /* 0x0000000000037941 */ /* 0x000fea0003800000 */
.L_x_3184:
[----:B------:R-:W-:Y:S01]  /*ec60*/  IADD3 R199, R53, -0x1, RZ ;  /* 0xffffffff35c77810 */ /* 0x000fe20007ffe0ff */
[----:B------:R-:W-:Y:S01]  /*ec70*/  BSSY B0, `(.L_x_3234) ;  /* 0x0000022000007945 */ /* 0x000fe20003800000 */
[----:B----4-:R-:W-:-:S03]  /*ec80*/  LOP3.LUT R202, R77, 0xff, RZ, 0xc0, !PT ;  /* 0x000000ff4dca7812 */ /* 0x010fc600078ec0ff */
[----:B-12---:R-:W-:-:S04]  /*ec90*/  IMAD.SHL.U32 R2, R199, 0x80, RZ ;  /* 0x00000080c7027824 */ /* 0x006fc800078e00ff */
[----:B------:R-:W-:-:S05]  /*eca0*/  IMAD.IADD R3, R65, 0x1, -R2 ;  /* 0x0000000141037824 */ /* 0x000fca00078e0a02 */
        /* <DEDUP_REMOVED lines=29> */
.L_x_3236:
[----:B------:R2:W-:Y:S02]  /*ee80*/  STS.128 [R197+0x7000], RZ ;  /* 0x007000ffc5007388 */ /* 0x0005e40000000c00 */
.L_x_3235:
[----:B------:R-:W-:Y:S05]  /*ee90*/  BSYNC B0 ;  /* 0x0000000000007941 */ /* 0x000fea0003800000 */
.L_x_3234:
        /* <DEDUP_REMOVED lines=31> */
.L_x_3239:
[----:B------:R4:W-:Y:S02]  /*f090*/  STS.128 [R197+0x7800], RZ ;  /* 0x007800ffc5007388 */ /* 0x0009e40000000c00 */
.L_x_3238:
[----:B------:R-:W-:Y:S05]  /*f0a0*/  BSYNC B0 ;  /* 0x0000000000007941 */ /* 0x000fea0003800000 */
.L_x_3237:
        /* <DEDUP_REMOVED lines=9> */
[C-C-:B----4-:R-:W-:Y:S02]  /*f140*/  SHF.L.U64.HI R4, R62.reuse, 0x6, R63.reuse ;  /* 0x000000063e047819 */ /* 0x150fe4000001023f */
        /* <DEDUP_REMOVED lines=24> */
.L_x_3242:
[----:B------:R4:W-:Y:S02]  /*f2d0*/  STS.128 [R197+0x8000], RZ ;  /* 0x008000ffc5007388 */ /* 0x0009e40000000c00 */
.L_x_3241:
[----:B------:R-:W-:Y:S05]  /*f2e0*/  BSYNC B0 ;  /* 0x0000000000007941 */ /* 0x000fea0003800000 */
.L_x_3240:
[----:B----4-:R-:W-:Y:S01]  /*f2f0*/  IADD3 R4, R172, 0x60, RZ ;  /* 0x00000060ac047810 */ /* 0x010fe20007ffe0ff */
        /* <DEDUP_REMOVED lines=11> */
[CC--:B-1----:R-:W-:Y:S02]  /*f3b0*/  @P2 LEA R12, P5, R170.reuse, R174.reuse, 0x1 ;  /* 0x000000aeaa0c2211 */ /* 0x0c2fe400078a08ff */
[----:B------:R-:W-:Y:S01]  /*f3c0*/  @!P4 MOV R11, R191 ;  /* 0x000000bf000bc202 */ /* 0x000fe20000000f00 */
[----:B------:R-:W-:Y:S01]  /*f3d0*/  @!P4 IMAD.MOV.U32 R10, RZ, RZ, R192 ;  /* 0x000000ffff0ac224 */ /* 0x000fe200078e00c0 */
[C---:B------:R-:W-:Y:S01]  /*f3e0*/  @P1 LEA R14, P0, R170.reuse, R174, 0x1 ;  /* 0x000000aeaa0e1211 */ /* 0x040fe200078008ff */
[----:B------:R-:W-:Y:S01]  /*f3f0*/  @!P4 IMAD R63, R63, 0xc0, RZ ;  /* 0x000000c03f3fc824 */ /* 0x000fe200078e02ff */
[-C--:B------:R-:W-:Y:S01]  /*f400*/  @P2 LEA.HI.X R13, R170, R175.reuse, R5, 0x1, P5 ;  /* 0x000000afaa0d2211 */ /* 0x080fe200028f0c05 */
        /* <DEDUP_REMOVED lines=18> */
.L_x_3244:
[----:B------:R-:W-:Y:S05]  /*f530*/  BSYNC B0 ;  /* 0x0000000000007941 */ /* 0x000fea0003800000 */
.L_x_3243:
[----:B-1----:R-:W4:Y:S04]  /*f540*/  LD.E.64 R14, [R116.64+0x1c0] ;  /* 0x0001c004740e7980 */ /* 0x002f28000c101b00 */
[----:B--2---:R-:W2:Y:S01]  /*f550*/  LD.E.64 R10, [R116.64+0x1b8] ;  /* 0x0001b804740a7980 */ /* 0x004ea2000c101b00 */
[----:B------:R-:W-:-:S03]  /*f560*/  IMAD.MOV.U32 R168, RZ, RZ, R198 ;  /* 0x000000ffffa87224 */ /* 0x000fc600078e00c6 */
[----:B---3--:R-:W3:Y:S04]  /*f570*/  LD.E R0, [R116.64+0xd8] ;  /* 0x0000d80474007980 */ /* 0x008ee8000c101900 */
[----:B------:R-:W0:Y:S04]  /*f580*/  LDGDEPBAR ;  /* 0x00000000000079af */ /* 0x000e280000000000 */
[----:B------:R1:W5:Y:S01]  /*f590*/  LD.E R54, [R116.64+0x188] ;  /* 0x0001880474367980 */ /* 0x000362000c101900 */
[----:B----4-:R-:W-:Y:S02]  /*f5a0*/  IMAD R5, R15, R195, RZ ;  /* 0x000000c30f057224 */ /* 0x010fe400078e02ff */
[----:B------:R-:W-:-:S04]  /*f5b0*/  IMAD.WIDE.U32 R12, R195, R14, R168 ;  /* 0x0000000ec30c7225 */ /* 0x000fc800078e00a8 */
[----:B------:R-:W-:Y:S01]  /*f5c0*/  IMAD R5, R14, R74, R5 ;  /* 0x0000004a0e057224 */ /* 0x000fe200078e0205 */
[----:B--2---:R-:W-:-:S03]  /*f5d0*/  LEA R10, P0, R12, R10, 0x2 ;  /* 0x0000000a0c0a7211 */ /* 0x004fc600078010ff */
[----:B------:R-:W-:-:S05]  /*f5e0*/  IMAD.IADD R5, R13, 0x1, R5 ;  /* 0x000000010d057824 */ /* 0x000fca00078e0205 */
[----:B------:R-:W-:-:S05]  /*f5f0*/  LEA.HI.X R11, R12, R11, R5, 0x2, P0 ;  /* 0x0000000b0c0b7211 */ /* 0x000fca00000f1405 */
[----:B------:R-:W2:Y:S01]  /*f600*/  LD.E R5, [R10.64] ;  /* 0x000000040a057980 */ /* 0x000ea2000c101900 */
[----:B------:R-:W-:-:S04]  /*f610*/  DEPBAR.LE SB0, 0x0 ;  /* 0x000080000000791a */ /* 0x000fc80000000000 */
[----:B------:R-:W-:Y:S01]  /*f620*/  BAR.SYNC.DEFER_BLOCKING 0x0 ;  /* 0x0000000000007b1d */ /* 0x000fe20000010000 */
[----:B------:R-:W-:-:S05]  /*f630*/  ISETP.GE.AND P0, PT, R172, R3, PT ;  /* 0x00000003ac00720c */ /* 0x000fca0003f06270 */
[----:B---3--:R-:W2:Y:S01]  /*f640*/  MUFU.RCP R0, R0 ;  /* 0x0000000000007308 */ /* 0x008ea20000001000 */
[----:B------:R-:W-:Y:S01]  /*f650*/  SHF.R.S32.HI R203, RZ, 0x1f, R76 ;  /* 0x0000001fffcb7819 */ /* 0x000fe2000001144c */
[----:B------:R-:W-:-:S06]  /*f660*/  IMAD.SHL.U32 R204, R75, 0x2, RZ ;  /* 0x000000024bcc7824 */ /* 0x000fcc00078e00ff */
[----:B------:R1:W-:Y:S04]  /*f670*/  @P0 STS [R197+0x9000], RZ ;  /* 0x009000ffc5000388 */ /* 0x0003e80000000800 */
[----:B------:R1:W-:Y:S04]  /*f680*/  @P0 STS [R197+0x9004], RZ ;  /* 0x009004ffc5000388 */ /* 0x0003e80000000800 */
[----:B------:R1:W-:Y:S04]  /*f690*/  @P0 STS.64 [R197+0x9008], RZ ;  /* 0x009008ffc5000388 */ /* 0x0003e80000000a00 */
[----:B------:R1:W-:Y:S04]  /*f6a0*/  @P0 STS.128 [R197+0xb000], RZ ;  /* 0x00b000ffc5000388 */ /* 0x0003e80000000c00 */
[----:B------:R1:W-:Y:S01]  /*f6b0*/  @P0 STS.128 [R197+0xd000], RZ ;  /* 0x00d000ffc5000388 */ /* 0x0003e20000000c00 */
[----:B------:R-:W-:Y:S01]  /*f6c0*/  LEA.HI R203, R203, R76, RZ, 0x2 ;  /* 0x0000004ccbcb7211 */ /* 0x000fe200078f10ff */
[----:B------:R-:W-:Y:S01]  /*f6d0*/  BSSY B0, `(.L_x_3245) ;  /* 0x000001d000007945 */ /* 0x000fe20003800000 */
[----:B------:R-:W-:-:S02]  /*f6e0*/  LOP3.LUT R204, R204, 0x6, RZ, 0xc0, !PT ;  /* 0x00000006cccc7812 */ /* 0x000fc400078ec0ff */
[----:B------:R-:W-:Y:S01]  /*f6f0*/  SHF.R.S32.HI R203, RZ, 0x2, R203 ;  /* 0x00000002ffcb7819 */ /* 0x000fe200000114cb */
[----:B--2---:R-:W-:Y:S01]  /*f700*/  FMUL.FTZ R0, R5, R0 ;  /* 0x0000000005007220 */ /* 0x004fe20000410000 */
        /* <DEDUP_REMOVED lines=24> */
.L_x_3247:
[----:B------:R2:W-:Y:S02]  /*f890*/  STS.128 [R197+0xd000], RZ ;  /* 0x00d000ffc5007388 */ /* 0x0005e40000000c00 */
.L_x_3246:
[----:B-1----:R-:W-:Y:S05]  /*f8a0*/  BSYNC B0 ;  /* 0x0000000000007941 */ /* 0x002fea0003800000 */
.L_x_3245:
        /* <DEDUP_REMOVED lines=32> */
.L_x_3250:
[----:B------:R4:W-:Y:S02]  /*fab0*/  STS.128 [R197+0xd800], RZ ;  /* 0x00d800ffc5007388 */ /* 0x0009e40000000c00 */
.L_x_3249:
[----:B------:R-:W-:Y:S05]  /*fac0*/  BSYNC B0 ;  /* 0x0000000000007941 */ /* 0x000fea0003800000 */
.L_x_3248:
        /* <DEDUP_REMOVED lines=34> */
.L_x_3253:
[----:B------:R1:W-:Y:S02]  /*fcf0*/  STS.128 [R197+0xe000], RZ ;  /* 0x00e000ffc5007388 */ /* 0x0003e40000000c00 */
.L_x_3252:
[----:B------:R-:W-:Y:S05]  /*fd00*/  BSYNC B0 ;  /* 0x0000000000007941 */ /* 0x000fea0003800000 */
.L_x_3251:
        /* <DEDUP_REMOVED lines=13> */
[----:B---3--:R-:W-:-:S03]  /*fde0*/  @!P0 IMAD.WIDE.U32 R8, R60, 0xc0, R144 ;  /* 0x000000c03c088825 */ /* 0x008fc600078e0090 */
        /* <DEDUP_REMOVED lines=21> */
.L_x_3256:
[----:B------:R1:W-:Y:S02]  /*ff40*/  STS.128 [R197+0xe800], RZ ;  /* 0x00e800ffc5007388 */ /* 0x0003e40000000c00 */
.L_x_3255:
[----:B------:R-:W-:Y:S05]  /*ff50*/  BSYNC B0 ;  /* 0x0000000000007941 */ /* 0x000fea0003800000 */
.L_x_3254:
        /* <DEDUP_REMOVED lines=12> */
[----:B---3--:R-:W-:Y:S01]  /*10020*/  LOP3.LUT R6, R71, 0xc0, RZ, 0xc0, !PT ;  /* 0x000000c047067812 */ /* 0x008fe200078ec0ff */
        /* <DEDUP_REMOVED lines=20> */
[----:B------:R-:W-:Y:S02]  /*10170*/  IMAD R183, R52, 0x2, R185 ;  /* 0x0000000234b77824 */ /* 0x000fe400078e02b9 */
[----:B------:R-:W-:Y:S01]  /*10180*/  IMAD R55, R55, 0x20, R118 ;  /* 0x0000002037377824 */ /* 0x000fe200078e0276 */
[----:B------:R-:W1:Y:S01]  /*10190*/  LDSM.16.M88.4 R96, [R185] ;  /* 0x00000000b960783b */ /* 0x000e620000000200 */
[----:B------:R-:W-:-:S03]  /*101a0*/  SEL R3, R3, 0xffffffe0, !P0 ;  /* 0xffffffe003037807 */ /* 0x000fc60004000000 */
[----:B------:R-:W3:Y:S02]  /*101b0*/  LDSM.16.M88.4 R36, [R184+0x3400] ;  /* 0x00340000b824783b */ /* 0x000ee40000000200 */
[----:B------:R-:W-:Y:S01]  /*101c0*/  IMAD.IADD R181, R184, 0x1, R3 ;  /* 0x00000001b8b57824 */ /* 0x000fe200078e0203 */
[----:B------:R-:W-:Y:S01]  /*101d0*/  SHF.R.S32.HI R3, RZ, 0x1f, R64 ;  /* 0x0000001fff037819 */ /* 0x000fe20000011440 */
[----:B------:R-:W2:Y:S04]  /*101e0*/  LDSM.16.M88.4 R4, [R184+0x4400] ;  /* 0x00440000b804783b */ /* 0x000ea80000000200 */
[----:B------:R-:W4:Y:S04]  /*101f0*/  LDSM.16.M88.4 R28, [R184+0x3800] ;  /* 0x00380000b81c783b */ /* 0x000f280000000200 */
[----:B------:R-:W2:Y:S04]  /*10200*/  LDSM.16.M88.4 R20, [R184+0x3c00] ;  /* 0x003c0000b814783b */ /* 0x000ea80000000200 */
[----:B------:R-:W2:Y:S04]  /*10210*/  LDSM.16.M88.4 R12, [R184+0x4000] ;  /* 0x00400000b80c783b */ /* 0x000ea80000000200 */
[----:B------:R-:W2:Y:S04]  /*10220*/  LDSM.16.M88.4 R104, [R184+0x4800] ;  /* 0x00480000b868783b */ /* 0x000ea80000000200 */
[----:B------:R-:W2:Y:S04]  /*10230*/  LDSM.16.M88.4 R84, [R184+0x4c00] ;  /* 0x004c0000b854783b */ /* 0x000ea80000000200 */
[----:B------:R-:W-:Y:S04]  /*10240*/  LDSM.16.M88.4 R80, [R181+0x3000] ;  /* 0x00300000b550783b */ /* 0x000fe80000000200 */
[----:B-----5:R-:W4:Y:S04]  /*10250*/  LDSM.16.M88.4 R124, [R183] ;  /* 0x00000000b77c783b */ /* 0x020f280000000200 */
[----:B------:R-:W4:Y:S01]  /*10260*/  LDSM.16.M88.4 R76, [R181+0x3400] ;  /* 0x00340000b54c783b */ /* 0x000f220000000200 */
        /* <DEDUP_REMOVED lines=10> */
[----:B------:R-:W-:Y:S04]  /*10310*/  LDSM.16.M88.4 R92, [R185+0x1000] ;  /* 0x00100000b95c783b */ /* 0x000fe80000000200 */
[----:B------:R-:W-:Y:S01]  /*10320*/  LDSM.16.M88.4 R88, [R184+0x5000] ;  /* 0x00500000b858783b */ /* 0x000fe20000000200 */
[C---:B--2---:R-:W-:Y:S08]  /*10330*/  HMMA.16816.F32.BF16 R8, R96.reuse, R4, RZ ;  /* 0x000000046008723c */ /* 0x044ff000000418ff */
[C---:B------:R-:W-:Y:S08]  /*10340*/  HMMA.16816.F32.BF16 R4, R96.reuse, R6, RZ ;  /* 0x000000066004723c */ /* 0x040ff000000418ff */
        /* <DEDUP_REMOVED lines=13> */
[----:B------:R-:W4:Y:S07]  /*10420*/  LDSM.16.M88.4 R80, [R184+0x5800] ;  /* 0x00580000b850783b */ /* 0x000f2e0000000200 */
[C---:B------:R-:W-:Y:S08]  /*10430*/  HMMA.16816.F32.BF16 R40, R124.reuse, R76, R40 ;  /* 0x0000004c7c28723c */ /* 0x040ff00000041828 */
        /* <DEDUP_REMOVED lines=20> */
[----:B------:R-:W-:Y:S03]  /*10580*/  LDSM.16.M88.4 R124, [R181+0x5c00] ;  /* 0x005c0000b57c783b */ /* 0x000fe60000000200 */
        /* <DEDUP_REMOVED lines=18> */
[C---:B---3--:R-:W-:Y:S08]  /*106b0*/  HMMA.16816.F32.BF16 R8, R92.reuse, R68, R8 ;  /* 0x000000445c08723c */ /* 0x048ff00000041808 */
[----:B------:R-:W-:Y:S01]  /*106c0*/  HMMA.16816.F32.BF16 R4, R92, R70, R4 ;  /* 0x000000465c04723c */ /* 0x000fe20000041804 */
[----:B------:R-:W3:Y:S07]  /*106d0*/  LDSM.16.M88.4 R68, [R181+0x6400] ;  /* 0x00640000b544783b */ /* 0x000eee0000000200 */
[C---:B------:R-:W-:Y:S08]  /*106e0*/  HMMA.16816.F32.BF16 R48, R120.reuse, R112, R48 ;  /* 0x000000707830723c */ /* 0x040ff00000041830 */
[C---:B------:R-:W-:Y:S08]  /*106f0*/  HMMA.16816.F32.BF16 R44, R120.reuse, R114, R44 ;  /* 0x00000072782c723c */ /* 0x040ff0000004182c */
[C---:B--2---:R-:W-:Y:S08]  /*10700*/  HMMA.16816.F32.BF16 R32, R120.reuse, R84, R32 ;  /* 0x000000547820723c */ /* 0x044ff00000041820 */
[----:B------:R-:W-:Y:S01]  /*10710*/  HMMA.16816.F32.BF16 R28, R120, R86, R28 ;  /* 0x00000056781c723c */ /* 0x000fe2000004181c */
[----:B------:R-:W2:Y:S07]  /*10720*/  LDSM.16.M88.4 R84, [R184+0x7400] ;  /* 0x00740000b854783b */ /* 0x000eae0000000200 */
[C---:B------:R-:W-:Y:S08]  /*10730*/  HMMA.16816.F32.BF16 R16, R92.reuse, R72, R16 ;  /* 0x000000485c10723c */ /* 0x040ff00000041810 */
[----:B------:R-:W-:Y:S01]  /*10740*/  HMMA.16816.F32.BF16 R12, R92, R74, R12 ;  /* 0x0000004a5c0c723c */ /* 0x000fe2000004180c */
[----:B------:R-:W2:Y:S07]  /*10750*/  LDSM.16.M88.4 R72, [R181+0x6000] ;  /* 0x00600000b548783b */ /* 0x000eae0000000200 */
[C---:B------:R-:W-:Y:S08]  /*10760*/  HMMA.16816.F32.BF16 R24, R120.reuse, R124, R24 ;  /* 0x0000007c7818723c */ /* 0x040ff00000041818 */
[C---:B------:R-:W-:Y:S08]  /*10770*/  HMMA.16816.F32.BF16 R40, R120.reuse, R88, R40 ;  /* 0x000000587828723c */ /* 0x040ff00000041828 */
[C---:B------:R-:W-:Y:S01]  /*10780*/  HMMA.16816.F32.BF16 R36, R120.reuse, R90, R36 ;  /* 0x0000005a7824723c */ /* 0x040fe20000041824 */
[----:B------:R-:W-:Y:S07]  /*10790*/  LDSM.16.M88.4 R88, [R181+0x7000] ;  /* 0x00700000b558783b */ /* 0x000fee0000000200 */
[----:B------:R-:W-:Y:S01]  /*107a0*/  HMMA.16816.F32.BF16 R124, R120, R126, R20 ;  /* 0x0000007e787c723c */ /* 0x000fe20000041814 */
[----:B------:R-:W2:Y:S07]  /*107b0*/  LDSM.16.M88.4 R20, [R183+0x2000] ;  /* 0x00200000b714783b */ /* 0x000eae0000000200 */
[C---:B-1----:R-:W-:Y:S08]  /*107c0*/  HMMA.16816.F32.BF16 R48, R56.reuse, R76, R48 ;  /* 0x0000004c3830723c */ /* 0x042ff00000041830 */
[----:B------:R-:W-:Y:S01]  /*107d0*/  HMMA.16816.F32.BF16 R76, R56, R78, R44 ;  /* 0x0000004e384c723c */ /* 0x000fe2000004182c */
[----:B------:R-:W1:Y:S07]  /*107e0*/  LDSM.16.M88.4 R44, [R184+0x7800] ;  /* 0x00780000b82c783b */ /* 0x000e6e0000000200 */
[C---:B----4-:R-:W-:Y:S08]  /*107f0*/  HMMA.16816.F32.BF16 R108, R120.reuse, R60, R108 ;  /* 0x0000003c786c723c */ /* 0x050ff0000004186c */
[C---:B------:R-:W-:Y:S01]  /*10800*/  HMMA.16816.F32.BF16 R104, R120.reuse, R62, R104 ;  /* 0x0000003e7868723c */ /* 0x040fe20000041868 */
[----:B------:R-:W4:Y:S07]  /*10810*/  LDSM.16.M88.4 R60, [R181+0x7400] ;  /* 0x00740000b53c783b */ /* 0x000f2e0000000200 */
[C---:B---3--:R-:W-:Y:S08]  /*10820*/  HMMA.16816.F32.BF16 R8, R120.reuse, R68, R8 ;  /* 0x000000447808723c */ /* 0x048ff00000041808 */
[----:B------:R-:W-:Y:S07]  /*10830*/  HMMA.16816.F32.BF16 R68, R120, R70, R4 ;  /* 0x000000467844723c */ /* 0x000fee0000041804 */
[----:B------:R-:W-:Y:S01]  /*10840*/  IMAD R4, R64, 0x10, R203 ;  /* 0x0000001040047824 */ /* 0x000fe200078e02cb */
[----:B--2---:R-:W-:Y:S04]  /*10850*/  HMMA.16816.F32.BF16 R40, R56, R84, R40 ;  /* 0x000000543828723c */ /* 0x004fe80000041828 */
[----:B------:R-:W-:-:S02]  /*10860*/  IADD3 R67, R4, 0x1, R67 ;  /* 0x0000000104437810 */ /* 0x000fc40007ffe043 */
[----:B------:R-:W-:Y:S01]  /*10870*/  LEA.HI R4, R3, R64, RZ, 0x2 ;  /* 0x0000004003047211 */ /* 0x000fe200078f10ff */
[----:B------:R-:W-:Y:S01]  /*10880*/  IMAD.IADD R3, R2, 0x1, R204 ;  /* 0x0000000102037824 */ /* 0x000fe200078e02cc */
[----:B------:R-:W-:Y:S01]  /*10890*/  IADD3 R67, R65, R67, -R196 ;  /* 0x0000004341437210 */ /* 0x000fe20007ffe8c4 */
[C---:B------:R-:W-:Y:S01]  /*108a0*/  HMMA.16816.F32.BF16 R16, R120.reuse, R72, R16 ;  /* 0x000000487810723c */ /* 0x040fe20000041810 */
[----:B------:R-:W-:Y:S02]  /*108b0*/  LOP3.LUT R5, R4, 0xfffffffc, RZ, 0xc0, !PT ;  /* 0xfffffffc04057812 */ /* 0x000fe400078ec0ff */
[C---:B------:R-:W-:Y:S01]  /*108c0*/  IADD3 R6, R3.reuse, 0x1, RZ ;  /* 0x0000000103067810 */ /* 0x040fe20007ffe0ff */
[----:B------:R-:W-:Y:S01]  /*108d0*/  IMAD.IADD R4, R54, 0x1, R67 ;  /* 0x0000000136047824 */ /* 0x000fe200078e0243 */
[----:B------:R-:W-:Y:S01]  /*108e0*/  IADD3 R54, R3, 0x8, RZ ;  /* 0x0000000803367810 */ /* 0x000fe20007ffe0ff */
[----:B------:R-:W-:Y:S02]  /*108f0*/  IMAD.IADD R206, R64, 0x1, -R5 ;  /* 0x0000000140ce7824 */ /* 0x000fe400078e0a05 */
[----:B------:R-:W-:Y:S01]  /*10900*/  HMMA.16816.F32.BF16 R12, R120, R74, R12 ;  /* 0x0000004a780c723c */ /* 0x000fe2000004180c */
[----:B------:R-:W2:Y:S01]  /*10910*/  LDSM.16.M88.4 R72, [R181+0x7800] ;  /* 0x00780000b548783b */ /* 0x000ea20000000200 */
[C---:B------:R-:W-:Y:S01]  /*10920*/  IADD3 R64, R4.reuse, 0x8, RZ ;  /* 0x0000000804407810 */ /* 0x040fe20007ffe0ff */
[----:B------:R-:W3:Y:S01]  /*10930*/  I2F R5, R6 ;  /* 0x0000000600057306 */ /* 0x000ee20000201400 */
[-C--:B------:R-:W-:Y:S01]  /*10940*/  IMNMX R118, R4, R65.reuse, PT ;  /* 0x0000004104767217 */ /* 0x080fe20003800200 */
[----:B------:R-:W-:Y:S01]  /*10950*/  IMAD.IADD R4, R128, 0x1, R55 ;  /* 0x0000000180047824 */ /* 0x000fe200078e0237 */
[----:B------:R-:W-:-:S02]  /*10960*/  IMNMX R119, R64, R65, PT ;  /* 0x0000004140777217 */ /* 0x000fc40003800200 */
[C---:B------:R-:W-:Y:S01]  /*10970*/  HMMA.16816.F32.BF16 R48, R20.reuse, R88, R48 ;  /* 0x000000581430723c */ /* 0x040fe20000041830 */
[CC--:B------:R-:W-:Y:S01]  /*10980*/  ISETP.GE.AND P5, PT, R6.reuse, R118.reuse, PT ;  /* 0x000000760600720c */ /* 0x0c0fe20003fa6270 */
[----:B------:R-:W2:Y:S01]  /*10990*/  LDSM.16.M88.4 R64, [R184+0x7c00] ;  /* 0x007c0000b840783b */ /* 0x000ea20000000200 */
[-C--:B------:R-:W-:Y:S01]  /*109a0*/  ISETP.GE.AND P2, PT, R6, R119.reuse, PT ;  /* 0x000000770600720c */ /* 0x080fe20003f46270 */
[----:B------:R-:W1:Y:S01]  /*109b0*/  I2F R7, R54 ;  /* 0x0000003600077306 */ /* 0x000e620000201400 */
[C---:B------:R-:W-:Y:S02]  /*109c0*/  ISETP.GE.AND P4, PT, R54.reuse, R118, PT ;  /* 0x000000763600720c */ /* 0x040fe40003f86270 */
[----:B------:R-:W-:Y:S01]  /*109d0*/  ISETP.GE.AND P0, PT, R54, R119, PT ;  /* 0x000000773600720c */ /* 0x000fe20003f06270 */
[----:B------:R-:W-:Y:S08]  /*109e0*/  HMMA.16816.F32.BF16 R76, R20, R90, R76 ;  /* 0x0000005a144c723c */ /* 0x000ff0000004184c */
[----:B------:R-:W-:Y:S08]  /*109f0*/  HMMA.16816.F32.BF16 R36, R56, R86, R36 ;  /* 0x000000563824723c */ /* 0x000ff00000041824 */
[----:B------:R-:W-:Y:S01]  /*10a00*/  HMMA.16816.F32.BF16 R100, R120, R80, R100 ;  /* 0x000000507864723c */ /* 0x000fe20000041864 */
[----:B---3--:R-:W-:-:S02]  /*10a10*/  FFMA.FTZ R49, R0, R5, R49 ;  /* 0x0000000500317223 */ /* 0x008fc40000010031 */
[----:B------:R-:W-:-:S03]  /*10a20*/  FFMA.FTZ R51, R0, R5, R51 ;  /* 0x0000000500337223 */ /* 0x000fc60000010033 */
[----:B------:R-:W-:Y:S02]  /*10a30*/  FSEL R5, R49, -INF , !P5 ;  /* 0xff80000031057808 */ /* 0x000fe40006800000 */
[----:B------:R-:W-:Y:S01]  /*10a40*/  IADD3 R80, R3, 0x9, RZ ;  /* 0x0000000903507810 */ /* 0x000fe20007ffe0ff */
[----:B-1----:R-:W-:Y:S01]  /*10a50*/  HMMA.16816.F32.BF16 R32, R56, R44, R32 ;  /* 0x0000002c3820723c */ /* 0x002fe20000041820 */
[-C--:B------:R-:W-:Y:S01]  /*10a60*/  FFMA.FTZ R76, R0, R7.reuse, R76 ;  /* 0x00000007004c7223 */ /* 0x080fe2000001004c */
[----:B------:R-:W-:Y:S01]  /*10a70*/  FSEL R49, R51, -INF , !P2 ;  /* 0xff80000033317808 */ /* 0x000fe20005000000 */
[----:B------:R-:W1:Y:S01]  /*10a80*/  I2F R6, R80 ;  /* 0x0000005000067306 */ /* 0x000e620000201400 */
[----:B------:R-:W-:Y:S01]  /*10a90*/  ISETP.GE.AND P6, PT, R80, R118, PT ;  /* 0x000000765000720c */ /* 0x000fe20003fc6270 */
[----:B------:R-:W-:Y:S01]  /*10aa0*/  FFMA.FTZ R78, R0, R7, R78 ;  /* 0x00000007004e7223 */ /* 0x000fe2000001004e */
[----:B------:R-:W-:Y:S02]  /*10ab0*/  ISETP.GE.AND P1, PT, R80, R119, PT ;  /* 0x000000775000720c */ /* 0x000fe40003f26270 */
[----:B----4-:R-:W-:Y:S01]  /*10ac0*/  HMMA.16816.F32.BF16 R40, R20, R60, R40 ;  /* 0x0000003c1428723c */ /* 0x010fe20000041828 */
[----:B------:R-:W-:-:S02]  /*10ad0*/  IADD3 R44, R3, 0x10, RZ ;  /* 0x00000010032c7810 */ /* 0x000fc40007ffe0ff */
[C---:B------:R-:W-:Y:S02]  /*10ae0*/  IADD3 R45, R3.reuse, 0x11, RZ ;  /* 0x00000011032d7810 */ /* 0x040fe40007ffe0ff */
[----:B------:R-:W3:Y:S01]  /*10af0*/  I2F R55, R44 ;  /* 0x0000002c00377306 */ /* 0x000ee20000201400 */
[----:B------:R-:W-:Y:S02]  /*10b00*/  FSEL R7, R76, -INF , !P4 ;  /* 0xff8000004c077808 */ /* 0x000fe40006000000 */
[----:B------:R-:W-:Y:S01]  /*10b10*/  IADD3 R60, R3, 0x18, RZ ;  /* 0x00000018033c7810 */ /* 0x000fe20007ffe0ff */
[----:B------:R-:W-:Y:S01]  /*10b20*/  HMMA.16816.F32.BF16 R36, R20, R62, R36 ;  /* 0x0000003e1424723c */ /* 0x000fe20000041824 */
[----:B------:R-:W-:Y:S01]  /*10b30*/  ISETP.GE.AND P5, PT, R44, R118, PT ;  /* 0x000000762c00720c */ /* 0x000fe20003fa6270 */
[-C--:B-1----:R-:W-:Y:S01]  /*10b40*/  FFMA.FTZ R77, R0, R6.reuse, R77 ;  /* 0x00000006004d7223 */ /* 0x082fe2000001004d */
[----:B------:R-:W-:Y:S01]  /*10b50*/  FSEL R80, R78, -INF , !P0 ;  /* 0xff8000004e507808 */ /* 0x000fe20004000000 */
[----:B------:R1:W4:Y:S01]  /*10b60*/  I2F R54, R45 ;  /* 0x0000002d00367306 */ /* 0x0003220000201400 */
[----:B------:R-:W-:Y:S01]  /*10b70*/  FFMA.FTZ R79, R0, R6, R79 ;  /* 0x00000006004f7223 */ /* 0x000fe2000001004f */
[----:B------:R-:W-:-:S02]  /*10b80*/  ISETP.GE.AND P2, PT, R44, R119, PT ;  /* 0x000000772c00720c */ /* 0x000fc40003f46270 */
[----:B------:R-:W-:Y:S01]  /*10b90*/  HMMA.16816.F32.BF16 R96, R120, R82, R96 ;  /* 0x000000527860723c */ /* 0x000fe20000041860 */
[----:B------:R-:W-:Y:S02]  /*10ba0*/  FSEL R81, R77, -INF , !P6 ;  /* 0xff8000004d517808 */ /* 0x000fe40007000000 */
[CC--:B------:R-:W-:Y:S01]  /*10bb0*/  ISETP.GE.AND P6, PT, R60.reuse, R118.reuse, PT ;  /* 0x000000763c00720c */ /* 0x0c0fe20003fc6270 */
[----:B------:R2:W2:Y:S01]  /*10bc0*/  I2F R51, R60 ;  /* 0x0000003c00337306 */ /* 0x0004a20000201400 */
[----:B------:R-:W-:Y:S02]  /*10bd0*/  ISETP.GE.AND P4, PT, R45, R118, PT ;  /* 0x000000762d00720c */ /* 0x000fe40003f86270 */
[----:B------:R-:W-:Y:S01]  /*10be0*/  FSEL R82, R79, -INF , !P1 ;  /* 0xff8000004f527808 */ /* 0x000fe20004800000 */
[----:B------:R-:W-:Y:S01]  /*10bf0*/  HMMA.16816.F32.BF16 R28, R56, R46, R28 ;  /* 0x0000002e381c723c */ /* 0x000fe2000004181c */
[----:B------:R-:W-:Y:S01]  /*10c00*/  ISETP.GE.AND P1, PT, R60, R119, PT ;  /* 0x000000773c00720c */ /* 0x000fe20003f26270 */
[C---:B---3--:R-:W-:Y:S01]  /*10c10*/  FFMA.FTZ R6, R0.reuse, R55, R42 ;  /* 0x0000003700067223 */ /* 0x048fe2000001002a */
[----:B------:R-:W-:Y:S01]  /*10c20*/  ISETP.GE.AND P0, PT, R45, R119, PT ;  /* 0x000000772d00720c */ /* 0x000fe20003f06270 */
[C---:B------:R-:W-:Y:S01]  /*10c30*/  FFMA.FTZ R77, R0.reuse, R55, R40 ;  /* 0x00000037004d7223 */ /* 0x040fe20000010028 */
[----:B-1----:R-:W1:Y:S01]  /*10c40*/  LDSM.16.M88.4 R44, [R184+0x8000] ;  /* 0x00800000b82c783b */ /* 0x002e620000000200 */
[C---:B------:R-:W-:Y:S01]  /*10c50*/  IADD3 R76, R3.reuse, 0x19, RZ ;  /* 0x00000019034c7810 */ /* 0x040fe20007ffe0ff */
[CC--:B----4-:R-:W-:Y:S01]  /*10c60*/  FFMA.FTZ R79, R0.reuse, R54.reuse, R41 ;  /* 0x00000036004f7223 */ /* 0x0d0fe20000010029 */
[----:B--2---:R-:W-:Y:S01]  /*10c70*/  HMMA.16816.F32.BF16 R32, R20, R72, R32 ;  /* 0x000000481420723c */ /* 0x004fe20000041820 */
[----:B------:R-:W-:Y:S01]  /*10c80*/  IADD3 R42, R3, 0x20, RZ ;  /* 0x00000020032a7810 */ /* 0x000fe20007ffe0ff */
[----:B------:R-:W2:Y:S01]  /*10c90*/  I2F R40, R76 ;  /* 0x0000004c00287306 */ /* 0x000ea20000201400 */
[C---:B------:R-:W-:Y:S01]  /*10ca0*/  FFMA.FTZ R43, R0.reuse, R54, R43 ;  /* 0x00000036002b7223 */ /* 0x040fe2000001002b */
[----:B------:R-:W3:Y:S01]  /*10cb0*/  LDSM.16.M88.4 R60, [R181+0x7c00] ;  /* 0x007c0000b53c783b */ /* 0x000ee20000000200 */
[CC--:B------:R-:W-:Y:S01]  /*10cc0*/  FFMA.FTZ R36, R0.reuse, R51.reuse, R36 ;  /* 0x0000003300247223 */ /* 0x0c0fe20000010024 */
[----:B------:R-:W-:Y:S01]  /*10cd0*/  FSEL R77, R77, -INF , !P5 ;  /* 0xff8000004d4d7808 */ /* 0x000fe20006800000 */
[----:B------:R-:W-:Y:S01]  /*10ce0*/  FFMA.FTZ R38, R0, R51, R38 ;  /* 0x0000003300267223 */ /* 0x000fe20000010026 */
[----:B------:R-:W-:Y:S01]  /*10cf0*/  HMMA.16816.F32.BF16 R24, R56, R64, R24 ;  /* 0x000000403818723c */ /* 0x000fe20000041818 */
[----:B------:R-:W-:Y:S01]  /*10d00*/  FSEL R78, R43, -INF , !P0 ;  /* 0xff8000002b4e7808 */ /* 0x000fe20004000000 */
[----:B------:R-:W4:Y:S01]  /*10d10*/  I2F R41, R42 ;  /* 0x0000002a00297306 */ /* 0x000f220000201400 */
[----:B------:R-:W-:-:S02]  /*10d20*/  IADD3 R43, R3, 0x21, RZ ;  /* 0x00000021032b7810 */ /* 0x000fc40007ffe0ff */
[----:B------:R-:W-:Y:S02]  /*10d30*/  FSEL R6, R6, -INF , !P2 ;  /* 0xff80000006067808 */ /* 0x000fe40005000000 */
[C---:B------:R-:W-:Y:S01]  /*10d40*/  ISETP.GE.AND P5, PT, R76.reuse, R118, PT ;  /* 0x000000764c00720c */ /* 0x040fe20003fa6270 */
[----:B------:R-:W-:Y:S01]  /*10d50*/  HMMA.16816.F32.BF16 R124, R56, R66, R124 ;  /* 0x00000042387c723c */ /* 0x000fe2000004187c */
[----:B------:R-:W-:Y:S01]  /*10d60*/  ISETP.GE.AND P2, PT, R76, R119, PT ;  /* 0x000000774c00720c */ /* 0x000fe20003f46270 */
[----:B------:R1:W1:Y:S01]  /*10d70*/  I2F R51, R43 ;  /* 0x0000002b00337306 */ /* 0x0002620000201400 */
[----:B------:R-:W-:Y:S01]  /*10d80*/  FSEL R79, R79, -INF , !P4 ;  /* 0xff8000004f4f7808 */ /* 0x000fe20006000000 */
[-C--:B--2---:R-:W-:Y:S01]  /*10d90*/  FFMA.FTZ R37, R0, R40.reuse, R37 ;  /* 0x0000002800257223 */ /* 0x084fe20000010025 */
[----:B------:R-:W-:Y:S01]  /*10da0*/  FSEL R85, R36, -INF , !P6 ;  /* 0xff80000024557808 */ /* 0x000fe20007000000 */
[----:B------:R-:W-:Y:S01]  /*10db0*/  FFMA.FTZ R39, R0, R40, R39 ;  /* 0x0000002800277223 */ /* 0x000fe20000010027 */
[----:B------:R-:W-:Y:S01]  /*10dc0*/  FSEL R76, R38, -INF , !P1 ;  /* 0xff800000264c7808 */ /* 0x000fe20004800000 */
[----:B------:R-:W-:Y:S01]  /*10dd0*/  HMMA.16816.F32.BF16 R28, R20, R74, R28 ;  /* 0x0000004a141c723c */ /* 0x000fe2000004181c */
[-C--:B------:R-:W-:Y:S01]  /*10de0*/  ISETP.GE.AND P4, PT, R42, R118.reuse, PT ;  /* 0x000000762a00720c */ /* 0x080fe20003f86270 */
[----:B----4-:R-:W-:Y:S01]  /*10df0*/  FFMA.FTZ R161, R0, R41, R32 ;  /* 0x0000002900a17223 */ /* 0x010fe20000010020 */
[----:B------:R-:W-:Y:S01]  /*10e00*/  ISETP.GE.AND P0, PT, R42, R119, PT ;  /* 0x000000772a00720c */ /* 0x000fe20003f06270 */
[----:B------:R-:W-:Y:S01]  /*10e10*/  FFMA.FTZ R34, R0, R41, R34 ;  /* 0x0000002900227223 */ /* 0x000fe20000010022 */
[----:B------:R-:W-:-:S02]  /*10e20*/  ISETP.GE.AND P6, PT, R43, R118, PT ;  /* 0x000000762b00720c */ /* 0x000fc40003fc6270 */
[----:B------:R-:W-:Y:S02]  /*10e30*/  ISETP.GE.AND P1, PT, R43, R119, PT ;  /* 0x000000772b00720c */ /* 0x000fe40003f26270 */
[----:B------:R-:W-:Y:S01]  /*10e40*/  FSEL R87, R37, -INF , !P5 ;  /* 0xff80000025577808 */ /* 0x000fe20006800000 */
[----:B-1----:R-:W1:Y:S01]  /*10e50*/  LDSM.16.M88.4 R40, [R181+0x8000] ;  /* 0x00800000b528783b */ /* 0x002e620000000200 */
[----:B------:R-:W-:Y:S01]  /*10e60*/  FSEL R84, R39, -INF , !P2 ;  /* 0xff80000027547808 */ /* 0x000fe20005000000 */
[-C--:B------:R-:W-:Y:S01]  /*10e70*/  FFMA.FTZ R165, R0, R51.reuse, R33 ;  /* 0x0000003300a57223 */ /* 0x080fe20000010021 */
[C---:B------:R-:W-:Y:S01]  /*10e80*/  IADD3 R64, R3.reuse, 0x28, RZ ;  /* 0x0000002803407810 */ /* 0x040fe20007ffe0ff */
[----:B------:R-:W2:Y:S01]  /*10e90*/  LDSM.16.M88.4 R36, [R184+0x8400] ;  /* 0x00840000b824783b */ /* 0x000ea20000000200 */
[C---:B------:R-:W-:Y:S01]  /*10ea0*/  IADD3 R54, R3.reuse, 0x29, RZ ;  /* 0x0000002903367810 */ /* 0x040fe20007ffe0ff */
[----:B------:R-:W-:Y:S01]  /*10eb0*/  HMMA.16816.F32.BF16 R16, R56, R44, R16 ;  /* 0x0000002c3810723c */ /* 0x000fe20000041810 */
[----:B------:R-:W-:Y:S01]  /*10ec0*/  FSEL R136, R34, -INF , !P0 ;  /* 0xff80000022887808 */ /* 0x000fe20004000000 */
[----:B------:R-:W4:Y:S01]  /*10ed0*/  I2F R55, R64 ;  /* 0x0000004000377306 */ /* 0x000f220000201400 */
[C---:B------:R-:W-:Y:S01]  /*10ee0*/  IADD3 R34, R3.reuse, 0x30, RZ ;  /* 0x0000003003227810 */ /* 0x040fe20007ffe0ff */
[----:B------:R-:W-:Y:S01]  /*10ef0*/  FFMA.FTZ R138, R0, R51, R35 ;  /* 0x00000033008a7223 */ /* 0x000fe20000010023 */
[----:B------:R-:W-:-:S02]  /*10f00*/  IADD3 R35, R3, 0x31, RZ ;  /* 0x0000003103237810 */ /* 0x000fc40007ffe0ff */
[----:B------:R-:W-:Y:S01]  /*10f10*/  FSEL R161, R161, -INF , !P4 ;  /* 0xff800000a1a17808 */ /* 0x000fe20006000000 */
[----:B---3--:R-:W-:Y:S01]  /*10f20*/  HMMA.16816.F32.BF16 R24, R20, R60, R24 ;  /* 0x0000003c1418723c */ /* 0x008fe20000041818 */
[CC--:B------:R-:W-:Y:S01]  /*10f30*/  ISETP.GE.AND P5, PT, R64.reuse, R118.reuse, PT ;  /* 0x000000764000720c */ /* 0x0c0fe20003fa6270 */
[----:B------:R-:W3:Y:S01]  /*10f40*/  I2F R32, R54 ;  /* 0x0000003600207306 */ /* 0x000ee20000201400 */
[----:B------:R-:W-:Y:S02]  /*10f50*/  ISETP.GE.AND P2, PT, R64, R119, PT ;  /* 0x000000774000720c */ /* 0x000fe40003f46270 */
[-C--:B------:R-:W-:Y:S02]  /*10f60*/  ISETP.GE.AND P4, PT, R54, R118.reuse, PT ;  /* 0x000000763600720c */ /* 0x080fe40003f86270 */
[----:B------:R-:W-:Y:S01]  /*10f70*/  FSEL R165, R165, -INF , !P6 ;  /* 0xff800000a5a57808 */ /* 0x000fe20007000000 */
[----:B------:R-:W-:Y:S01]  /*10f80*/  HMMA.16816.F32.BF16 R12, R56, R46, R12 ;  /* 0x0000002e380c723c */ /* 0x000fe2000004180c */
[----:B------:R-:W-:Y:S01]  /*10f90*/  FSEL R138, R138, -INF , !P1 ;  /* 0xff8000008a8a7808 */ /* 0x000fe20004800000 */
[----:B------:R1:W1:Y:S01]  /*10fa0*/  I2F R33, R34 ;  /* 0x0000002200217306 */ /* 0x0002620000201400 */
[-C--:B----4-:R-:W-:Y:S01]  /*10fb0*/  FFMA.FTZ R28, R0, R55.reuse, R28 ;  /* 0x00000037001c7223 */ /* 0x090fe2000001001c */
[----:B------:R-:W-:Y:S01]  /*10fc0*/  ISETP.GE.AND P6, PT, R34, R118, PT ;  /* 0x000000762200720c */ /* 0x000fe20003fc6270 */
[----:B------:R-:W-:Y:S01]  /*10fd0*/  FFMA.FTZ R30, R0, R55, R30 ;  /* 0x00000037001e7223 */ /* 0x000fe2000001001e */
[----:B------:R-:W-:-:S02]  /*10fe0*/  ISETP.GE.AND P1, PT, R34, R119, PT ;  /* 0x000000772200720c */ /* 0x000fc40003f26270 */
[C---:B------:R-:W-:Y:S01]  /*10ff0*/  HMMA.16816.F32.BF16 R124, R20.reuse, R62, R124 ;  /* 0x0000003e147c723c */ /* 0x040fe2000004187c */
[----:B------:R-:W-:Y:S01]  /*11000*/  ISETP.GE.AND P0, PT, R54, R119, PT ;  /* 0x000000773600720c */ /* 0x000fe20003f06270 */
[----:B------:R-:W4:Y:S01]  /*11010*/  I2F R44, R35 ;  /* 0x00000023002c7306 */ /* 0x000f220000201400 */
[-C--:B---3--:R-:W-:Y:S01]  /*11020*/  FFMA.FTZ R29, R0, R32.reuse, R29 ;  /* 0x00000020001d7223 */ /* 0x088fe2000001001d */
[----:B------:R-:W-:Y:S01]  /*11030*/  FSEL R163, R28, -INF , !P5 ;  /* 0xff8000001ca37808 */ /* 0x000fe20006800000 */
[----:B------:R-:W-:Y:S01]  /*11040*/  FFMA.FTZ R122, R0, R32, R31 ;  /* 0x00000020007a7223 */ /* 0x000fe2000001001f */
[----:B------:R-:W-:Y:S02]  /*11050*/  FSEL R148, R30, -INF , !P2 ;  /* 0xff8000001e947808 */ /* 0x000fe40005000000 */
[----:B------:R-:W-:Y:S02]  /*11060*/  FSEL R167, R29, -INF , !P4 ;  /* 0xff8000001da77808 */ /* 0x000fe40006000000 */
[----:B-1----:R-:W-:Y:S01]  /*11070*/  IADD3 R34, R3, 0x38, RZ ;  /* 0x0000003803227810 */ /* 0x002fe20007ffe0ff */
[-C--:B------:R-:W-:Y:S01]  /*11080*/  FFMA.FTZ R26, R0, R33.reuse, R26 ;  /* 0x00000021001a7223 */ /* 0x080fe2000001001a */
[----:B------:R-:W1:Y:S01]  /*11090*/  LDSM.16.M88.4 R28, [R184+0x8800] ;  /* 0x00880000b81c783b */ /* 0x000e620000000200 */
[C---:B------:R-:W-:Y:S01]  /*110a0*/  HMMA.16816.F32.BF16 R16, R20.reuse, R40, R16 ;  /* 0x000000281410723c */ /* 0x040fe20000041810 */
[----:B------:R-:W-:Y:S01]  /*110b0*/  FSEL R122, R122, -INF , !P0 ;  /* 0xff8000007a7a7808 */ /* 0x000fe20004000000 */
[----:B------:R3:W2:Y:S01]  /*110c0*/  I2F R45, R34 ;  /* 0x00000022002d7306 */ /* 0x0006a20000201400 */
[C---:B------:R-:W-:Y:S01]  /*110d0*/  ISETP.GE.AND P5, PT, R35.reuse, R118, PT ;  /* 0x000000762300720c */ /* 0x040fe20003fa6270 */
[C---:B------:R-:W-:Y:S01]  /*110e0*/  FFMA.FTZ R67, R0.reuse, R33, R24 ;  /* 0x0000002100437223 */ /* 0x040fe20000010018 */
[-C--:B------:R-:W-:Y:S01]  /*110f0*/  ISETP.GE.AND P2, PT, R35, R119.reuse, PT ;  /* 0x000000772300720c */ /* 0x080fe20003f46270 */
[----:B----4-:R-:W-:Y:S01]  /*11100*/  FFMA.FTZ R27, R0, R44, R27 ;  /* 0x0000002c001b7223 */ /* 0x010fe2000001001b */
[----:B------:R-:W-:Y:S01]  /*11110*/  ISETP.GE.AND P4, PT, R34, R118, PT ;  /* 0x000000762200720c */ /* 0x000fe20003f86270 */
[----:B------:R-:W-:Y:S01]  /*11120*/  FFMA.FTZ R157, R0, R44, R25 ;  /* 0x0000002c009d7223 */ /* 0x000fe20000010019 */
[----:B------:R-:W-:Y:S01]  /*11130*/  ISETP.GE.AND P0, PT, R34, R119, PT ;  /* 0x000000772200720c */ /* 0x000fe20003f06270 */
[----:B------:R-:W-:Y:S01]  /*11140*/  HMMA.16816.F32.BF16 R40, R20, R42, R12 ;  /* 0x0000002a1428723c */ /* 0x000fe2000004180c */
[----:B------:R-:W-:Y:S01]  /*11150*/  FSEL R64, R26, -INF , !P1 ;  /* 0xff8000001a407808 */ /* 0x000fe20004800000 */
[----:B------:R-:W4:Y:S01]  /*11160*/  LDSM.16.M88.4 R12, [R184+0x8c00] ;  /* 0x008c0000b80c783b */ /* 0x000f220000000200 */
[----:B------:R-:W-:-:S02]  /*11170*/  IADD3 R46, R3, 0x39, RZ ;  /* 0x00000039032e7810 */ /* 0x000fc40007ffe0ff */
[----:B------:R-:W-:Y:S02]  /*11180*/  IADD3 R26, R3, 0x40, RZ ;  /* 0x00000040031a7810 */ /* 0x000fe40007ffe0ff */
[----:B------:R-:W1:Y:S01]  /*11190*/  I2F R24, R46 ;  /* 0x0000002e00187306 */ /* 0x000e620000201400 */
[----:B---3--:R-:W3:Y:S01]  /*111a0*/  LDSM.16.M88.4 R32, [R181+0x8400] ;  /* 0x00840000b520783b */ /* 0x008ee20000000200 */
[----:B------:R-:W-:Y:S01]  /*111b0*/  FSEL R65, R27, -INF , !P2 ;  /* 0xff8000001b417808 */ /* 0x000fe20005000000 */
[----:B--2---:R-:W-:Y:S01]  /*111c0*/  HMMA.16816.F32.BF16 R8, R56, R36, R8 ;  /* 0x000000243808723c */ /* 0x004fe20000041808 */
[----:B------:R-:W-:Y:S01]  /*111d0*/  IADD3 R27, R3, 0x41, RZ ;  /* 0x00000041031b7810 */ /* 0x000fe20007ffe0ff */
[CC--:B------:R-:W-:Y:S01]  /*111e0*/  FFMA.FTZ R121, R0.reuse, R45.reuse, R124 ;  /* 0x0000002d00797223 */ /* 0x0c0fe2000001007c */
[----:B------:R-:W-:Y:S01]  /*111f0*/  FSEL R157, R157, -INF , !P5 ;  /* 0xff8000009d9d7808 */ /* 0x000fe20006800000 */
[----:B------:R-:W-:Y:S01]  /*11200*/  FFMA.FTZ R120, R0, R45, R126 ;  /* 0x0000002d00787223 */ /* 0x000fe2000001007e */
[----:B------:R-:W2:Y:S01]  /*11210*/  I2F R25, R26 ;  /* 0x0000001a00197306 */ /* 0x000ea20000201400 */
[----:B------:R-:W-:-:S02]  /*11220*/  ISETP.GE.AND P5, PT, R26, R118, PT ;  /* 0x000000761a00720c */ /* 0x000fc40003fa6270 */
[C---:B------:R-:W-:Y:S01]  /*11230*/  HMMA.16816.F32.BF16 R68, R56.reuse, R38, R68 ;  /* 0x000000263844723c */ /* 0x040fe20000041844 */
[----:B------:R-:W-:Y:S02]  /*11240*/  FSEL R121, R121, -INF , !P4 ;  /* 0xff80000079797808 */ /* 0x000fe40006000000 */
[----:B------:R-:W-:Y:S02]  /*11250*/  FSEL R120, R120, -INF , !P0 ;  /* 0xff80000078787808 */ /* 0x000fe40004000000 */
[----:B------:R4:W4:Y:S01]  /*11260*/  I2F R36, R27 ;  /* 0x0000001b00247306 */ /* 0x0009220000201400 */
[-C--:B------:R-:W-:Y:S01]  /*11270*/  ISETP.GE.AND P2, PT, R26, R119.reuse, PT ;  /* 0x000000771a00720c */ /* 0x080fe20003f46270 */
[CC--:B-1----:R-:W-:Y:S01]  /*11280*/  FFMA.FTZ R125, R0.reuse, R24.reuse, R125 ;  /* 0x00000018007d7223 */ /* 0x0c2fe2000001007d */
[C---:B------:R-:W-:Y:S01]  /*11290*/  IADD3 R39, R3.reuse, 0x48, RZ ;  /* 0x0000004803277810 */ /* 0x040fe20007ffe0ff */
[C---:B------:R-:W-:Y:S01]  /*112a0*/  FFMA.FTZ R123, R0.reuse, R24, R127 ;  /* 0x00000018007b7223 */ /* 0x040fe2000001007f */
[----:B------:R-:W-:Y:S01]  /*112b0*/  IADD3 R38, R3, 0x49, RZ ;  /* 0x0000004903267810 */ /* 0x000fe20007ffe0ff */
[C---:B------:R-:W-:Y:S01]  /*112c0*/  HMMA.16816.F32.BF16 R108, R56.reuse, R28, R108 ;  /* 0x0000001c386c723c */ /* 0x040fe2000004186c */
[CC--:B------:R-:W-:Y:S01]  /*112d0*/  ISETP.GE.AND P4, PT, R27.reuse, R118.reuse, PT ;  /* 0x000000761b00720c */ /* 0x0c0fe20003f86270 */
[----:B------:R-:W1:Y:S01]  /*112e0*/  I2F R37, R39 ;  /* 0x0000002700257306 */ /* 0x000e620000201400 */
[----:B------:R-:W-:Y:S01]  /*112f0*/  ISETP.GE.AND P0, PT, R27, R119, PT ;  /* 0x000000771b00720c */ /* 0x000fe20003f06270 */
[CC--:B--2---:R-:W-:Y:S01]  /*11300*/  FFMA.FTZ R135, R0.reuse, R25.reuse, R16 ;  /* 0x0000001900877223 */ /* 0x0c4fe20000010010 */
[----:B------:R-:W-:Y:S01]  /*11310*/  FSEL R67, R67, -INF , !P6 ;  /* 0xff80000043437808 */ /* 0x000fe20007000000 */
[----:B------:R-:W-:Y:S01]  /*11320*/  FFMA.FTZ R132, R0, R25, R18 ;  /* 0x0000001900847223 */ /* 0x000fe20000010012 */
[C---:B------:R-:W-:Y:S01]  /*11330*/  ISETP.GE.AND P6, PT, R46.reuse, R118, PT ;  /* 0x000000762e00720c */ /* 0x040fe20003fc6270 */
[C---:B------:R-:W-:Y:S01]  /*11340*/  HMMA.16816.F32.BF16 R104, R56.reuse, R30, R104 ;  /* 0x0000001e3868723c */ /* 0x040fe20000041868 */
[----:B------:R-:W-:Y:S01]  /*11350*/  ISETP.GE.AND P1, PT, R46, R119, PT ;  /* 0x000000772e00720c */ /* 0x000fe20003f26270 */
[----:B------:R-:W2:Y:S01]  /*11360*/  I2F R16, R38 ;  /* 0x0000002600107306 */ /* 0x000ea20000201400 */
[----:B----4-:R-:W4:Y:S01]  /*11370*/  LDSM.16.M88.4 R24, [R181+0x8800] ;  /* 0x00880000b518783b */ /* 0x010f220000000200 */
[CC--:B------:R-:W-:Y:S01]  /*11380*/  FFMA.FTZ R17, R0.reuse, R36.reuse, R17 ;  /* 0x0000002400117223 */ /* 0x0c0fe20000010011 */
[----:B------:R-:W-:Y:S01]  /*11390*/  FSEL R159, R125, -INF , !P6 ;  /* 0xff8000007d9f7808 */ /* 0x000fe20007000000 */
[C---:B------:R-:W-:Y:S01]  /*113a0*/  FFMA.FTZ R19, R0.reuse, R36, R19 ;  /* 0x0000002400137223 */ /* 0x040fe20000010013 */
[----:B------:R-:W-:Y:S01]  /*113b0*/  FSEL R123, R123, -INF , !P1 ;  /* 0xff8000007b7b7808 */ /* 0x000fe20004800000 */
[----:B------:R-:W-:Y:S01]  /*113c0*/  HMMA.16816.F32.BF16 R100, R56, R12, R100 ;  /* 0x0000000c3864723c */ /* 0x000fe20000041864 */
[----:B------:R-:W-:Y:S01]  /*113d0*/  FSEL R155, R17, -INF , !P4 ;  /* 0xff800000119b7808 */ /* 0x000fe20006000000 */
[CC--:B-1----:R-:W-:Y:S01]  /*113e0*/  FFMA.FTZ R40, R0.reuse, R37.reuse, R40 ;  /* 0x0000002500287223 */ /* 0x0c2fe20000010028 */
[C---:B------:R-:W-:Y:S01]  /*113f0*/  ISETP.GE.AND P6, PT, R39.reuse, R118, PT ;  /* 0x000000762700720c */ /* 0x040fe20003fc6270 */
[----:B------:R-:W-:Y:S01]  /*11400*/  FFMA.FTZ R42, R0, R37, R42 ;  /* 0x00000025002a7223 */ /* 0x000fe2000001002a */
[----:B------:R-:W-:-:S02]  /*11410*/  ISETP.GE.AND P1, PT, R39, R119, PT ;  /* 0x000000772700720c */ /* 0x000fc40003f26270 */
[C---:B------:R-:W-:Y:S01]  /*11420*/  IADD3 R18, R3.reuse, 0x50, RZ ;  /* 0x0000005003127810 */ /* 0x040fe20007ffe0ff */
[C---:B---3--:R-:W-:Y:S01]  /*11430*/  HMMA.16816.F32.BF16 R8, R20.reuse, R32, R8 ;  /* 0x000000201408723c */ /* 0x048fe20000041808 */
[----:B------:R-:W-:Y:S01]  /*11440*/  IADD3 R17, R3, 0x51, RZ ;  /* 0x0000005103117810 */ /* 0x000fe20007ffe0ff */
[-C--:B--2---:R-:W-:Y:S01]  /*11450*/  FFMA.FTZ R41, R0, R16.reuse, R41 ;  /* 0x0000001000297223 */ /* 0x084fe20000010029 */
[----:B------:R-:W-:Y:S01]  /*11460*/  FSEL R133, R19, -INF , !P0 ;  /* 0xff80000013857808 */ /* 0x000fe20004000000 */
[----:B------:R-:W1:Y:S01]  /*11470*/  I2F R29, R18 ;  /* 0x00000012001d7306 */ /* 0x000e620000201400 */
[----:B------:R-:W-:Y:S01]  /*11480*/  FSEL R137, R40, -INF , !P6 ;  /* 0xff80000028897808 */ /* 0x000fe20007000000 */
[----:B------:R-:W-:Y:S01]  /*11490*/  FFMA.FTZ R43, R0, R16, R43 ;  /* 0x00000010002b7223 */ /* 0x000fe2000001002b */
[----:B------:R-:W-:Y:S01]  /*114a0*/  FSEL R134, R42, -INF , !P1 ;  /* 0xff8000002a867808 */ /* 0x000fe20004800000 */
[----:B------:R-:W-:Y:S01]  /*114b0*/  HMMA.16816.F32.BF16 R68, R20, R34, R68 ;  /* 0x000000221444723c */ /* 0x000fe20000041844 */
[----:B------:R-:W-:-:S02]  /*114c0*/  ISETP.GE.AND P4, PT, R18, R118, PT ;  /* 0x000000761200720c */ /* 0x000fc40003f86270 */
[-C--:B------:R-:W-:Y:S01]  /*114d0*/  ISETP.GE.AND P0, PT, R18, R119.reuse, PT ;  /* 0x000000771200720c */ /* 0x080fe20003f06270 */
[----:B------:R2:W3:Y:S01]  /*114e0*/  I2F R28, R17 ;  /* 0x00000011001c7306 */ /* 0x0004e20000201400 */
[C---:B------:R-:W-:Y:S02]  /*114f0*/  ISETP.GE.AND P6, PT, R17.reuse, R118, PT ;  /* 0x000000761100720c */ /* 0x040fe40003fc6270 */
[----:B------:R-:W-:Y:S01]  /*11500*/  ISETP.GE.AND P1, PT, R17, R119, PT ;  /* 0x000000771100720c */ /* 0x000fe20003f26270 */
[----:B------:R-:W-:Y:S01]  /*11510*/  HMMA.16816.F32.BF16 R96, R56, R14, R96 ;  /* 0x0000000e3860723c */ /* 0x000fe20000041860 */
[C---:B------:R-:W-:Y:S02]  /*11520*/  IADD3 R12, R3.reuse, 0x61, RZ ;  /* 0x00000061030c7810 */ /* 0x040fe40007ffe0ff */
[C---:B------:R-:W-:Y:S02]  /*11530*/  IADD3 R32, R3.reuse, 0x59, RZ ;  /* 0x0000005903207810 */ /* 0x040fe40007ffe0ff */
[----:B------:R-:W-:-:S02]  /*11540*/  IADD3 R30, R3, 0x58, RZ ;  /* 0x00000058031e7810 */ /* 0x000fc40007ffe0ff */
[C---:B------:R-:W-:Y:S01]  /*11550*/  IADD3 R13, R3.reuse, 0x68, RZ ;  /* 0x00000068030d7810 */ /* 0x040fe20007ffe0ff */
[CC--:B-1----:R-:W-:Y:S01]  /*11560*/  FFMA.FTZ R151, R0.reuse, R29.reuse, R8 ;  /* 0x0000001d00977223 */ /* 0x0c2fe20000010008 */
[----:B------:R-:W1:Y:S01]  /*11570*/  I2F R31, R30 ;  /* 0x0000001e001f7306 */ /* 0x000e620000201400 */
[C---:B------:R-:W-:Y:S01]  /*11580*/  FFMA.FTZ R146, R0.reuse, R29, R10 ;  /* 0x0000001d00927223 */ /* 0x040fe2000001000a */
[C---:B----4-:R-:W-:Y:S01]  /*11590*/  HMMA.16816.F32.BF16 R108, R20.reuse, R24, R108 ;  /* 0x00000018146c723c */ /* 0x050fe2000004186c */
[----:B--2---:R-:W2:Y:S01]  /*115a0*/  LDSM.16.M88.4 R16, [R181+0x8c00] ;  /* 0x008c0000b510783b */ /* 0x004ea20000000200 */
[CC--:B---3--:R-:W-:Y:S01]  /*115b0*/  FFMA.FTZ R11, R0.reuse, R28.reuse, R11 ;  /* 0x0000001c000b7223 */ /* 0x0c8fe2000001000b */
[----:B------:R-:W-:Y:S01]  /*115c0*/  IADD3 R10, R3, 0x60, RZ ;  /* 0x00000060030a7810 */ /* 0x000fe20007ffe0ff */
[----:B------:R-:W-:Y:S01]  /*115d0*/  FFMA.FTZ R149, R0, R28, R9 ;  /* 0x0000001c00957223 */ /* 0x000fe20000010009 */
[----:B------:R-:W-:Y:S01]  /*115e0*/  FSEL R151, R151, -INF , !P4 ;  /* 0xff80000097977808 */ /* 0x000fe20006000000 */
[----:B------:R-:W3:Y:S01]  /*115f0*/  I2F R8, R32 ;  /* 0x0000002000087306 */ /* 0x000ee20000201400 */
[----:B------:R-:W-:Y:S01]  /*11600*/  FSEL R142, R11, -INF , !P1 ;  /* 0xff8000000b8e7808 */ /* 0x000fe20004800000 */
[----:B------:R-:W-:Y:S01]  /*11610*/  HMMA.16816.F32.BF16 R104, R20, R26, R104 ;  /* 0x0000001a1468723c */ /* 0x000fe20000041868 */
[----:B------:R-:W-:Y:S01]  /*11620*/  FSEL R149, R149, -INF , !P6 ;  /* 0xff80000095957808 */ /* 0x000fe20007000000 */
[----:B------:R-:W-:-:S04]  /*11630*/  DEPBAR.LE SB0, 0x0 ;  /* 0x000080000000791a */ /* 0x000fc80000000000 */
[----:B------:R-:W4:Y:S01]  /*11640*/  I2F R11, R12 ;  /* 0x0000000c000b7306 */ /* 0x000f220000201400 */
[-C--:B------:R-:W-:Y:S01]  /*11650*/  ISETP.GE.AND P6, PT, R10, R118.reuse, PT ;  /* 0x000000760a00720c */ /* 0x080fe20003fc6270 */
[----:B-1----:R-:W-:Y:S01]  /*11660*/  FFMA.FTZ R68, R0, R31, R68 ;  /* 0x0000001f00447223 */ /* 0x002fe20000010044 */
[----:B------:R-:W-:Y:S01]  /*11670*/  ISETP.GE.AND P1, PT, R10, R119, PT ;  /* 0x000000770a00720c */ /* 0x000fe20003f26270 */
[----:B------:R-:W-:Y:S01]  /*11680*/  FFMA.FTZ R70, R0, R31, R70 ;  /* 0x0000001f00467223 */ /* 0x000fe20000010046 */
[----:B------:R-:W-:Y:S02]  /*11690*/  FSEL R146, R146, -INF , !P0 ;  /* 0xff80000092927808 */ /* 0x000fe40004000000 */
[----:B------:R-:W-:Y:S01]  /*116a0*/  ISETP.GE.AND P4, PT, R32, R118, PT ;  /* 0x000000762000720c */ /* 0x000fe20003f86270 */
[----:B------:R-:W1:Y:S01]  /*116b0*/  I2F R9, R10 ;  /* 0x0000000a00097306 */ /* 0x000e620000201400 */
[-C--:B---3--:R-:W-:Y:S01]  /*116c0*/  FFMA.FTZ R69, R0, R8.reuse, R69 ;  /* 0x0000000800457223 */ /* 0x088fe20000010045 */
[----:B------:R-:W-:Y:S01]  /*116d0*/  ISETP.GE.AND P0, PT, R32, R119, PT ;  /* 0x000000772000720c */ /* 0x000fe20003f06270 */
[----:B------:R-:W-:Y:S01]  /*116e0*/  FFMA.FTZ R71, R0, R8, R71 ;  /* 0x0000000800477223 */ /* 0x000fe20000010047 */
[----:B------:R-:W-:-:S02]  /*116f0*/  IADD3 R8, R3, 0x69, RZ ;  /* 0x0000006903087810 */ /* 0x000fc40007ffe0ff */
[----:B------:R-:W-:Y:S01]  /*11700*/  FSEL R135, R135, -INF , !P5 ;  /* 0xff80000087877808 */ /* 0x000fe20006800000 */
[-C--:B----4-:R-:W-:Y:S01]  /*11710*/  FFMA.FTZ R109, R0, R11.reuse, R109 ;  /* 0x0000000b006d7223 */ /* 0x090fe2000001006d */
[----:B------:R-:W-:Y:S01]  /*11720*/  FSEL R132, R132, -INF , !P2 ;  /* 0xff80000084847808 */ /* 0x000fe20005000000 */
[----:B------:R-:W-:Y:S01]  /*11730*/  FFMA.FTZ R111, R0, R11, R111 ;  /* 0x0000000b006f7223 */ /* 0x000fe2000001006f */
[----:B------:R-:W-:Y:S01]  /*11740*/  FSEL R147, R69, -INF , !P4 ;  /* 0xff80000045937808 */ /* 0x000fe20006000000 */
[----:B------:R3:W4:Y:S01]  /*11750*/  I2F R15, R13 ;  /* 0x0000000d000f7306 */ /* 0x0007220000201400 */
[----:B------:R-:W-:Y:S02]  /*11760*/  FSEL R139, R71, -INF , !P0 ;  /* 0xff800000478b7808 */ /* 0x000fe40004000000 */
[-C--:B------:R-:W-:Y:S01]  /*11770*/  ISETP.GE.AND P5, PT, R38, R118.reuse, PT ;  /* 0x000000762600720c */ /* 0x080fe20003fa6270 */
[CC--:B-1----:R-:W-:Y:S01]  /*11780*/  FFMA.FTZ R108, R0.reuse, R9.reuse, R108 ;  /* 0x00000009006c7223 */ /* 0x0c2fe2000001006c */
[----:B------:R-:W-:Y:S01]  /*11790*/  IADD3 R10, R3, 0x70, RZ ;  /* 0x00000070030a7810 */ /* 0x000fe20007ffe0ff */
[----:B------:R-:W-:Y:S01]  /*117a0*/  FFMA.FTZ R110, R0, R9, R110 ;  /* 0x00000009006e7223 */ /* 0x000fe2000001006e */
[----:B--2---:R-:W-:Y:S01]  /*117b0*/  HMMA.16816.F32.BF16 R100, R20, R16, R100 ;  /* 0x000000101464723c */ /* 0x004fe20000041864 */
[----:B------:R-:W-:Y:S01]  /*117c0*/  ISETP.GE.AND P2, PT, R38, R119, PT ;  /* 0x000000772600720c */ /* 0x000fe20003f46270 */
[----:B------:R-:W1:Y:S01]  /*117d0*/  I2F R11, R10 ;  /* 0x0000000a000b7306 */ /* 0x000e620000201400 */
[----:B------:R-:W-:-:S02]  /*117e0*/  ISETP.GE.AND P4, PT, R13, R118, PT ;  /* 0x000000760d00720c */ /* 0x000fc40003f86270 */
[----:B------:R-:W-:Y:S02]  /*117f0*/  ISETP.GE.AND P0, PT, R13, R119, PT ;  /* 0x000000770d00720c */ /* 0x000fe40003f06270 */
[----:B------:R-:W-:Y:S01]  /*11800*/  FSEL R153, R41, -INF , !P5 ;  /* 0xff80000029997808 */ /* 0x000fe20006800000 */
[----:B------:R-:W-:Y:S01]  /*11810*/  HMMA.16816.F32.BF16 R96, R20, R18, R96 ;  /* 0x000000121460723c */ /* 0x000fe20000041860 */
[----:B---3--:R-:W-:Y:S01]  /*11820*/  IADD3 R13, R3, 0x78, RZ ;  /* 0x00000078030d7810 */ /* 0x008fe20007ffe0ff */
[----:B------:R-:W2:Y:S01]  /*11830*/  I2F R9, R8 ;  /* 0x0000000800097306 */ /* 0x000ea20000201400 */
[----:B------:R-:W-:Y:S01]  /*11840*/  FSEL R143, R43, -INF , !P2 ;  /* 0xff8000002b8f7808 */ /* 0x000fe20005000000 */
[-C--:B----4-:R-:W-:Y:S01]  /*11850*/  FFMA.FTZ R104, R0, R15.reuse, R104 ;  /* 0x0000000f00687223 */ /* 0x090fe20000010068 */
[----:B------:R-:W-:Y:S01]  /*11860*/  ISETP.GE.AND P5, PT, R30, R118, PT ;  /* 0x000000761e00720c */ /* 0x000fe20003fa6270 */
[----:B------:R-:W-:Y:S01]  /*11870*/  FFMA.FTZ R106, R0, R15, R106 ;  /* 0x0000000f006a7223 */ /* 0x000fe2000001006a */
[----:B------:R-:W-:-:S02]  /*11880*/  ISETP.GE.AND P2, PT, R30, R119, PT ;  /* 0x000000771e00720c */ /* 0x000fc40003f46270 */
[----:B------:R-:W-:Y:S02]  /*11890*/  FSEL R141, R68, -INF , !P5 ;  /* 0xff800000448d7808 */ /* 0x000fe40006800000 */
[----:B------:R-:W-:Y:S02]  /*118a0*/  FSEL R140, R70, -INF , !P2 ;  /* 0xff800000468c7808 */ /* 0x000fe40005000000 */
[C---:B------:R-:W-:Y:S02]  /*118b0*/  ISETP.GE.AND P5, PT, R12.reuse, R118, PT ;  /* 0x000000760c00720c */ /* 0x040fe40003fa6270 */
[----:B------:R-:W-:Y:S01]  /*118c0*/  ISETP.GE.AND P2, PT, R12, R119, PT ;  /* 0x000000770c00720c */ /* 0x000fe20003f46270 */
[CC--:B-1----:R-:W-:Y:S01]  /*118d0*/  FFMA.FTZ R63, R0.reuse, R11.reuse, R100 ;  /* 0x0000000b003f7223 */ /* 0x0c2fe20000010064 */
[----:B------:R-:W-:Y:S01]  /*118e0*/  IADD3 R12, R3, 0x71, RZ ;  /* 0x00000071030c7810 */ /* 0x000fe20007ffe0ff */
[----:B------:R-:W-:Y:S01]  /*118f0*/  FFMA.FTZ R66, R0, R11, R102 ;  /* 0x0000000b00427223 */ /* 0x000fe20000010066 */
[----:B------:R-:W-:Y:S01]  /*11900*/  FSEL R131, R108, -INF , !P6 ;  /* 0xff8000006c837808 */ /* 0x000fe20007000000 */
[----:B------:R-:W1:Y:S01]  /*11910*/  I2F R11, R13 ;  /* 0x0000000d000b7306 */ /* 0x000e620000201400 */
[----:B------:R-:W-:Y:S01]  /*11920*/  FSEL R130, R110, -INF , !P1 ;  /* 0xff8000006e827808 */ /* 0x000fe20004800000 */
[CC--:B--2---:R-:W-:Y:S01]  /*11930*/  FFMA.FTZ R105, R0.reuse, R9.reuse, R105 ;  /* 0x0000000900697223 */ /* 0x0c4fe20000010069 */
[----:B------:R-:W-:Y:S01]  /*11940*/  FSEL R129, R109, -INF , !P5 ;  /* 0xff8000006d817808 */ /* 0x000fe20006800000 */
[----:B------:R-:W-:Y:S01]  /*11950*/  FFMA.FTZ R107, R0, R9, R107 ;  /* 0x00000009006b7223 */ /* 0x000fe2000001006b */
[----:B------:R-:W-:-:S02]  /*11960*/  FSEL R128, R111, -INF , !P2 ;  /* 0xff8000006f807808 */ /* 0x000fc40005000000 */
[CC--:B------:R-:W-:Y:S01]  /*11970*/  ISETP.GE.AND P6, PT, R8.reuse, R118.reuse, PT ;  /* 0x000000760800720c */ /* 0x0c0fe20003fc6270 */
[----:B------:R-:W2:Y:S01]  /*11980*/  I2F R9, R3 ;  /* 0x0000000300097306 */ /* 0x000ea20000201400 */
[-C--:B------:R-:W-:Y:S02]  /*11990*/  ISETP.GE.AND P1, PT, R8, R119.reuse, PT ;  /* 0x000000770800720c */ /* 0x080fe40003f26270 */
[CC--:B------:R-:W-:Y:S02]  /*119a0*/  ISETP.GE.AND P5, PT, R10.reuse, R118.reuse, PT ;  /* 0x000000760a00720c */ /* 0x0c0fe40003fa6270 */
[----:B------:R-:W-:Y:S02]  /*119b0*/  ISETP.GE.AND P2, PT, R10, R119, PT ;  /* 0x000000770a00720c */ /* 0x000fe40003f46270 */
[----:B------:R-:W-:Y:S01]  /*119c0*/  IADD3 R10, R3, 0x79, RZ ;  /* 0x00000079030a7810 */ /* 0x000fe20007ffe0ff */
[----:B------:R-:W3:Y:S01]  /*119d0*/  I2F R8, R12 ;  /* 0x0000000c00087306 */ /* 0x000ee20000201400 */
[----:B------:R-:W-:Y:S01]  /*119e0*/  FSEL R63, R63, -INF , !P5 ;  /* 0xff8000003f3f7808 */ /* 0x000fe20006800000 */
[-C--:B-1----:R-:W-:Y:S01]  /*119f0*/  FFMA.FTZ R59, R0, R11.reuse, R96 ;  /* 0x0000000b003b7223 */ /* 0x082fe20000010060 */
[----:B------:R-:W-:Y:S01]  /*11a00*/  FSEL R66, R66, -INF , !P2 ;  /* 0xff80000042427808 */ /* 0x000fe20005000000 */
[----:B------:R-:W-:Y:S01]  /*11a10*/  FFMA.FTZ R60, R0, R11, R98 ;  /* 0x0000000b003c7223 */ /* 0x000fe20000010062 */
[----:B------:R-:W-:-:S02]  /*11a20*/  ISETP.GE.AND P5, PT, R3, R118, PT ;  /* 0x000000760300720c */ /* 0x000fc40003fa6270 */
[----:B------:R-:W-:Y:S01]  /*11a30*/  ISETP.GE.AND P2, PT, R3, R119, PT ;  /* 0x000000770300720c */ /* 0x000fe20003f46270 */
[-C--:B--2---:R-:W-:Y:S01]  /*11a40*/  FFMA.FTZ R48, R0, R9.reuse, R48 ;  /* 0x0000000900307223 */ /* 0x084fe20000010030 */
[----:B------:R-:W-:Y:S01]  /*11a50*/  FSEL R125, R105, -INF , !P6 ;  /* 0xff800000697d7808 */ /* 0x000fe20007000000 */
[----:B------:R-:W1:Y:S01]  /*11a60*/  I2F R3, R10 ;  /* 0x0000000a00037306 */ /* 0x000e620000201400 */
[----:B------:R-:W-:Y:S02]  /*11a70*/  ISETP.GE.AND P6, PT, R13, R118, PT ;  /* 0x000000760d00720c */ /* 0x000fe40003fc6270 */
[----:B------:R-:W-:Y:S02]  /*11a80*/  FSEL R127, R104, -INF , !P4 ;  /* 0xff800000687f7808 */ /* 0x000fe40006000000 */
[----:B------:R-:W-:Y:S01]  /*11a90*/  FSEL R59, R59, -INF , !P6 ;  /* 0xff8000003b3b7808 */ /* 0x000fe20007000000 */
[C---:B---3--:R-:W-:Y:S01]  /*11aa0*/  FFMA.FTZ R61, R0.reuse, R8, R101 ;  /* 0x00000008003d7223 */ /* 0x048fe20000010065 */
[----:B------:R-:W-:Y:S01]  /*11ab0*/  BAR.SYNC.DEFER_BLOCKING 0x0 ;  /* 0x0000000000007b1d */ /* 0x000fe20000010000 */
[----:B------:R-:W-:Y:S01]  /*11ac0*/  ISETP.GT.AND P6, PT, R199, R190, PT ;  /* 0x000000bec700720c */ /* 0x000fe20003fc4270 */
[----:B------:R-:W-:Y:S01]  /*11ad0*/  FFMA.FTZ R62, R0, R8, R103 ;  /* 0x00000008003e7223 */ /* 0x000fe20000010067 */
[----:B------:R-:W-:Y:S01]  /*11ae0*/  FSEL R126, R106, -INF , !P0 ;  /* 0xff8000006a7e7808 */ /* 0x000fe20004000000 */
[----:B------:R-:W-:Y:S01]  /*11af0*/  FFMA.FTZ R8, R0, R9, R50 ;  /* 0x0000000900087223 */ /* 0x000fe20000010032 */
[----:B------:R-:W-:-:S02]  /*11b00*/  ISETP.GE.AND P4, PT, R12, R118, PT ;  /* 0x000000760c00720c */ /* 0x000fc40003f86270 */
[----:B------:R-:W-:Y:S02]  /*11b10*/  ISETP.GE.AND P0, PT, R12, R119, PT ;  /* 0x000000770c00720c */ /* 0x000fe40003f06270 */
[----:B------:R-:W-:Y:S01]  /*11b20*/  FSEL R124, R107, -INF , !P1 ;  /* 0xff8000006b7c7808 */ /* 0x000fe20004800000 */
[CC--:B-1----:R-:W-:Y:S01]  /*11b30*/  FFMA.FTZ R55, R0.reuse, R3.reuse, R97 ;  /* 0x0000000300377223 */ /* 0x0c2fe20000010061 */
[----:B------:R-:W-:Y:S01]  /*11b40*/  FSEL R61, R61, -INF , !P4 ;  /* 0xff8000003d3d7808 */ /* 0x000fe20006000000 */
[----:B------:R-:W-:Y:S01]  /*11b50*/  FFMA.FTZ R54, R0, R3, R99 ;  /* 0x0000000300367223 */ /* 0x000fe20000010063 */
[----:B------:R-:W-:Y:S02]  /*11b60*/  FSEL R62, R62, -INF , !P0 ;  /* 0xff8000003e3e7808 */ /* 0x000fe40004000000 */
[----:B------:R-:W-:Y:S02]  /*11b70*/  ISETP.GE.AND P1, PT, R13, R119, PT ;  /* 0x000000770d00720c */ /* 0x000fe40003f26270 */
        /* <DEDUP_REMOVED lines=70> */
.L_x_3260:
[----:B------:R-:W2:Y:S02]  /*11fe0*/  LD.E R3, [R116.64+0x38] ;  /* 0x0000380474037980 */ /* 0x000ea4000c101900 */
[----:B--2---:R-:W-:-:S04]  /*11ff0*/  LEA R3, -R3, RZ, 0x7 ;  /* 0x000000ff03037211 */ /* 0x004fc800078e39ff */
[----:B------:R-:W-:Y:S02]  /*12000*/  SHF.R.S32.HI R2, RZ, 0x1f, R3 ;  /* 0x0000001fff027819 */ /* 0x000fe40000011403 */
.L_x_3261:
[----:B------:R-:W-:Y:S05]  /*12010*/  BSYNC B0 ;  /* 0x0000000000007941 */ /* 0x000fea0003800000 */
.L_x_3259:
        /* <DEDUP_REMOVED lines=98> */
.L_x_3258:
[----:B------:R-:W-:Y:S05]  /*12640*/  BSYNC B1 ;  /* 0x0000000000017941 */ /* 0x000fea0003800000 */
.L_x_3257:
[----:B------:R-:W2:Y:S01]  /*12650*/  LD.E R58, [R116.64+0xdc] ;  /* 0x0000dc04743a7980 */ /* 0x000ea2000c101900 */
        /* <DEDUP_REMOVED lines=88> */
[-CC-:B------:R-:W-:Y:S02]  /*12be0*/  FFMA.FTZ R50, R49, R58.reuse, -R57.reuse ;  /* 0x0000003a31327223 */ /* 0x180fe40000010839 */
[-CC-:B------:R-:W-:Y:S01]  /*12bf0*/  FFMA.FTZ R44, R81, R58.reuse, -R56.reuse ;  /* 0x0000003a512c7223 */ /* 0x180fe20000010838 */
[----:B------:R-:W-:Y:S01]  /*12c00*/  MUFU.EX2 R46, R46 ;  /* 0x0000002e002e7308 */ /* 0x000fe20000000800 */
[----:B------:R-:W1:Y:S01]  /*12c10*/  LDSM.16.MT88.4 R80, [R182+0xb000] ;  /* 0x00b00000b650783b */ /* 0x000e620000004200 */
[-C--:B------:R-:W-:Y:S02]  /*12c20*/  FFMA.FTZ R51, R8, R58.reuse, -R57 ;  /* 0x0000003a08337223 */ /* 0x080fe40000010839 */
[----:B------:R-:W-:-:S02]  /*12c30*/  FFMA.FTZ R48, R9, R58, -R56 ;  /* 0x0000003a09307223 */ /* 0x000fc40000010838 */
[-CC-:B------:R-:W-:Y:S01]  /*12c40*/  FFMA.FTZ R47, R5, R58.reuse, -R56.reuse ;  /* 0x0000003a052f7223 */ /* 0x180fe20000010838 */
[----:B------:R-:W-:Y:S01]  /*12c50*/  LDSM.16.MT88.4 R8, [R182+0xb400] ;  /* 0x00b40000b608783b */ /* 0x000fe20000004200 */
[-CC-:B------:R-:W-:Y:S01]  /*12c60*/  FFMA.FTZ R49, R7, R58.reuse, -R56.reuse ;  /* 0x0000003a07317223 */ /* 0x180fe20000010838 */
[----:B------:R-:W-:Y:S01]  /*12c70*/  MUFU.EX2 R51, R51 ;  /* 0x0000003300337308 */ /* 0x000fe20000000800 */
[-CC-:B------:R-:W-:Y:S02]  /*12c80*/  FFMA.FTZ R43, R6, R58.reuse, -R57.reuse ;  /* 0x0000003a062b7223 */ /* 0x180fe40000010839 */
[----:B------:R-:W2:Y:S01]  /*12c90*/  LDSM.16.MT88.4 R4, [R180+0xd000] ;  /* 0x00d00000b404783b */ /* 0x000ea20000004200 */
[-CC-:B------:R-:W-:Y:S02]  /*12ca0*/  FFMA.FTZ R38, R78, R58.reuse, -R57.reuse ;  /* 0x0000003a4e267223 */ /* 0x180fe40000010839 */
[-C--:B------:R-:W-:Y:S02]  /*12cb0*/  FFMA.FTZ R39, R76, R58.reuse, -R57 ;  /* 0x0000003a4c277223 */ /* 0x080fe40000010839 */
[----:B------:R-:W3:Y:S01]  /*12cc0*/  MUFU.EX2 R50, R50 ;  /* 0x0000003200327308 */ /* 0x000ee20000000800 */
[----:B------:R-:W-:-:S02]  /*12cd0*/  FFMA.FTZ R42, R77, R58, -R56 ;  /* 0x0000003a4d2a7223 */ /* 0x000fc40000010838 */
[-CC-:B------:R-:W-:Y:S02]  /*12ce0*/  FFMA.FTZ R41, R79, R58.reuse, -R56.reuse ;  /* 0x0000003a4f297223 */ /* 0x180fe40000010838 */
[-CC-:B------:R-:W-:Y:S02]  /*12cf0*/  FFMA.FTZ R40, R85, R58.reuse, -R56.reuse ;  /* 0x0000003a55287223 */ /* 0x180fe40000010838 */
[-C--:B------:R-:W-:Y:S01]  /*12d00*/  FFMA.FTZ R37, R87, R58.reuse, -R56 ;  /* 0x0000003a57257223 */ /* 0x080fe20000010838 */
[----:B------:R-:W4:Y:S01]  /*12d10*/  MUFU.EX2 R45, R45 ;  /* 0x0000002d002d7308 */ /* 0x000f220000000800 */
[-CC-:B------:R-:W-:Y:S02]  /*12d20*/  FFMA.FTZ R34, R84, R58.reuse, -R57.reuse ;  /* 0x0000003a54227223 */ /* 0x180fe40000010839 */
[-CC-:B------:R-:W-:Y:S02]  /*12d30*/  FFMA.FTZ R35, R136, R58.reuse, -R57.reuse ;  /* 0x0000003a88237223 */ /* 0x180fe40000010839 */
[----:B------:R-:W-:-:S02]  /*12d40*/  FFMA.FTZ R30, R138, R58, -R57 ;  /* 0x0000003a8a1e7223 */ /* 0x000fc40000010839 */
[-C--:B------:R-:W-:Y:S01]  /*12d50*/  FFMA.FTZ R31, R148, R58.reuse, -R57 ;  /* 0x0000003a941f7223 */ /* 0x080fe20000010839 */
[----:B------:R-:W-:Y:S01]  /*12d60*/  MUFU.EX2 R48, R48 ;  /* 0x0000003000307308 */ /* 0x000fe20000000800 */
[----:B---3--:R-:W-:Y:S01]  /*12d70*/  F2FP.BF16.PACK_AB R97, R50, R51 ;  /* 0x000000333261723e */ /* 0x008fe200000010ff */
[-CC-:B------:R-:W-:Y:S02]  /*12d80*/  FFMA.FTZ R36, R161, R58.reuse, -R56.reuse ;  /* 0x0000003aa1247223 */ /* 0x180fe40000010838 */
[-CC-:B------:R-:W-:Y:S02]  /*12d90*/  FFMA.FTZ R33, R165, R58.reuse, -R56.reuse ;  /* 0x0000003aa5217223 */ /* 0x180fe40000010838 */
[--C-:B------:R-:W-:Y:S02]  /*12da0*/  FFMA.FTZ R32, R163, R58, -R56.reuse ;  /* 0x0000003aa3207223 */ /* 0x100fe40000010838 */
[----:B------:R-:W3:Y:S01]  /*12db0*/  MUFU.EX2 R47, R47 ;  /* 0x0000002f002f7308 */ /* 0x000ee20000000800 */
[----:B----4-:R-:W-:Y:S01]  /*12dc0*/  F2FP.BF16.PACK_AB R99, R45, R46 ;  /* 0x0000002e2d63723e */ /* 0x010fe200000010ff */
        /* <DEDUP_REMOVED lines=8> */
[----:B------:R-:W4:Y:S01]  /*12e50*/  MUFU.EX2 R44, R44 ;  /* 0x0000002c002c7308 */ /* 0x000f220000000800 */
        /* <DEDUP_REMOVED lines=39> */
[----:B------:R-:W-:Y:S01]  /*130d0*/  FFMA.FTZ R125, R124, R58, -R57 ;  /* 0x0000003a7c7d7223 */ /* 0x000fe20000010839 */
[----:B------:R-:W3:Y:S01]  /*130e0*/  MUFU.EX2 R37, R37 ;  /* 0x0000002500257308 */ /* 0x000ee20000000800 */
[----:B------:R-:W-:Y:S02]  /*130f0*/  FADD.FTZ R51, R51, R50 ;  /* 0x0000003233337221 */ /* 0x000fe40000010000 */
[----:B------:R-:W-:Y:S02]  /*13100*/  FADD.FTZ R48, R48, R47 ;  /* 0x0000002f30307221 */ /* 0x000fe40000010000 */
[----:B------:R-:W-:Y:S01]  /*13110*/  FADD.FTZ R46, R46, R51 ;  /* 0x000000332e2e7221 */ /* 0x000fe20000010000 */
[----:B------:R-:W-:Y:S01]  /*13120*/  HMMA.16816.F32.BF16 R84, R96, R88, RZ ;  /* 0x000000586054723c */ /* 0x000fe200000418ff */
[----:B------:R-:W-:Y:S01]  /*13130*/  FADD.FTZ R49, R49, R48 ;  /* 0x0000003031317221 */ /* 0x000fe20000010000 */
[----:B------:R-:W4:Y:S01]  /*13140*/  MUFU.EX2 R34, R34 ;  /* 0x0000002200227308 */ /* 0x000f220000000800 */
[----:B------:R-:W-:-:S02]  /*13150*/  FADD.FTZ R46, R45, R46 ;  /* 0x0000002e2d2e7221 */ /* 0x000fc40000010000 */
        /* <DEDUP_REMOVED lines=15> */
[----:B------:R-:W-:-:S02]  /*13250*/  FADD.FTZ R43, R43, R46 ;  /* 0x0000002e2b2b7221 */ /* 0x000fc40000010000 */
[----:B------:R-:W-:Y:S02]  /*13260*/  FADD.FTZ R42, R42, R49 ;  /* 0x000000312a2a7221 */ /* 0x000fe40000010000 */
[----:B---3--:R-:W-:Y:S01]  /*13270*/  F2FP.BF16.PACK_AB R6, R37, R40 ;  /* 0x000000282506723e */ /* 0x008fe200000010ff */
[----:B------:R-:W-:Y:S01]  /*13280*/  FADD.FTZ R38, R38, R43 ;  /* 0x0000002b26267221 */ /* 0x000fe20000010000 */
[----:B----4-:R-:W-:Y:S01]  /*13290*/  F2FP.BF16.PACK_AB R7, R34, R39 ;  /* 0x000000272207723e */ /* 0x010fe200000010ff */
[----:B------:R-:W1:Y:S01]  /*132a0*/  MUFU.EX2 R29, R29 ;  /* 0x0000001d001d7308 */ /* 0x000e620000000800 */
[----:B------:R-:W-:Y:S02]  /*132b0*/  FADD.FTZ R41, R41, R42 ;  /* 0x0000002a29297221 */ /* 0x000fe40000010000 */
[----:B------:R-:W-:Y:S02]  /*132c0*/  FADD.FTZ R39, R39, R38 ;  /* 0x0000002627277221 */ /* 0x000fe40000010000 */
[----:B------:R-:W-:Y:S01]  /*132d0*/  FADD.FTZ R40, R40, R41 ;  /* 0x0000002928287221 */ /* 0x000fe20000010000 */
[----:B------:R-:W-:Y:S01]  /*132e0*/  HMMA.16816.F32.BF16 R68, R4, R12, R68 ;  /* 0x0000000c0444723c */ /* 0x000fe20000041844 */
[----:B------:R-:W-:Y:S01]  /*132f0*/  FADD.FTZ R34, R34, R39 ;  /* 0x0000002722227221 */ /* 0x000fe20000010000 */
[----:B------:R-:W3:Y:S01]  /*13300*/  MUFU.EX2 R28, R28 ;  /* 0x0000001c001c7308 */ /* 0x000ee20000000800 */
[----:B------:R-:W-:-:S05]  /*13310*/  FADD.FTZ R37, R37, R40 ;  /* 0x0000002825257221 */ /* 0x000fca0000010000 */
        /* <DEDUP_REMOVED lines=34> */
[----:B---3--:R-:W-:Y:S01]  /*13540*/  F2FP.BF16.PACK_AB R7, R28, R31 ;  /* 0x0000001f1c07723e */ /* 0x008fe200000010ff */
[----:B------:R-:W-:-:S02]  /*13550*/  FADD.FTZ R33, R33, R36 ;  /* 0x0000002421217221 */ /* 0x000fc40000010000 */
[----:B------:R-:W-:Y:S02]  /*13560*/  FADD.FTZ R30, R30, R35 ;  /* 0x000000231e1e7221 */ /* 0x000fe40000010000 */
[----:B------:R-:W1:Y:S01]  /*13570*/  MUFU.EX2 R136, R136 ;  /* 0x0000008800887308 */ /* 0x000e620000000800 */
[----:B------:R-:W-:Y:S01]  /*13580*/  FADD.FTZ R32, R32, R33 ;  /* 0x0000002120207221 */ /* 0x000fe20000010000 */
[C---:B-----5:R-:W-:Y:S01]  /*13590*/  HMMA.16816.F32.BF16 R68, R4.reuse, R8, R68 ;  /* 0x000000080444723c */ /* 0x060fe20000041844 */
[----:B------:R-:W-:Y:S02]  /*135a0*/  FADD.FTZ R31, R31, R30 ;  /* 0x0000001e1f1f7221 */ /* 0x000fe40000010000 */
[----:B------:R-:W-:Y:S02]  /*135b0*/  FADD.FTZ R32, R29, R32 ;  /* 0x000000201d207221 */ /* 0x000fe40000010000 */
[----:B------:R-:W-:Y:S01]  /*135c0*/  FADD.FTZ R31, R28, R31 ;  /* 0x0000001f1c1f7221 */ /* 0x000fe20000010000 */
        /* <DEDUP_REMOVED lines=36> */
[----:B------:R-:W-:Y:S01]  /*13810*/  MUFU.EX2 R147, R147 ;  /* 0x0000009300937308 */ /* 0x000fe20000000800 */
        /* <DEDUP_REMOVED lines=20> */
[C---:B------:R-:W-:Y:S08]  /*13960*/  HMMA.16816.F32.BF16 R84, R4.reuse, R24, R84 ;  /* 0x000000180454723c */ /* 0x040ff00000041854 */
[C---:B------:R-:W-:Y:S01]  /*13970*/  HMMA.16816.F32.BF16 R88, R4.reuse, R26, R88 ;  /* 0x0000001a0458723c */ /* 0x040fe20000041858 */
[----:B------:R-:W-:Y:S07]  /*13980*/  LDSM.16.MT88.4 R24, [R180+0xc000] ;  /* 0x00c00000b418783b */ /* 0x000fee0000004200 */
        /* <DEDUP_REMOVED lines=8> */
[----:B------:R-:W-:Y:S01]  /*13a10*/  F2FP.BF16.PACK_AB R5, R133, R132 ;  /* 0x000000848505723e */ /* 0x000fe200000010ff */
[----:B------:R-:W-:Y:S01]  /*13a20*/  FADD.FTZ R132, R132, R123 ;  /* 0x0000007b84847221 */ /* 0x000fe20000010000 */
[----:B---3--:R-:W-:Y:S01]  /*13a30*/  F2FP.BF16.PACK_AB R6, R138, R137 ;  /* 0x000000898a06723e */ /* 0x008fe200000010ff */
[----:B------:R-:W-:Y:S01]  /*13a40*/  FADD.FTZ R136, R136, R135 ;  /* 0x0000008788887221 */ /* 0x000fe20000010000 */
[----:B----4-:R-:W-:Y:S01]  /*13a50*/  F2FP.BF16.PACK_AB R7, R143, R134 ;  /* 0x000000868f07723e */ /* 0x010fe200000010ff */
        /* <DEDUP_REMOVED lines=52> */
[-C--:B------:R-:W-:Y:S01]  /*13da0*/  FFMA.FTZ R26, R55, R58.reuse, -R56 ;  /* 0x0000003a371a7223 */ /* 0x080fe20000010838 */
[----:B--2---:R-:W-:Y:S01]  /*13db0*/  HMMA.16816.F32.BF16 R100, R4, R16, R100 ;  /* 0x000000100464723c */ /* 0x004fe20000041864 */
[----:B------:R-:W-:-:S04]  /*13dc0*/  FFMA.FTZ R27, R54, R58, -R57 ;  /* 0x0000003a361b7223 */ /* 0x000fc80000010839 */
[----:B------:R-:W2:Y:S03]  /*13dd0*/  MUFU.EX2 R25, R25 ;  /* 0x0000001900197308 */ /* 0x000ea60000000800 */
[----:B------:R-:W-:Y:S01]  /*13de0*/  HMMA.16816.F32.BF16 R96, R4, R18, R96 ;  /* 0x000000120460723c */ /* 0x000fe20000041860 */
[----:B------:R-:W4:Y:S04]  /*13df0*/  LDSM.16.MT88.4 R16, [R180+0xc800] ;  /* 0x00c80000b410783b */ /* 0x000f280000004200 */
[----:B------:R-:W-:Y:S02]  /*13e00*/  MUFU.EX2 R26, R26 ;  /* 0x0000001a001a7308 */ /* 0x000fe40000000800 */
        /* <DEDUP_REMOVED lines=22> */
[C---:B------:R-:W-:Y:S07]  /*13f70*/  HMMA.16816.F32.BF16 R76, R4.reuse, R20, R76 ;  /* 0x00000014044c723c */ /* 0x040fee000004184c */
[-C--:B------:R-:W-:Y:S01]  /*13f80*/  FFMA.FTZ R20, R60, R58.reuse, -R57 ;  /* 0x0000003a3c147223 */ /* 0x080fe20000010839 */
[----:B---3--:R-:W-:Y:S01]  /*13f90*/  HMMA.16816.F32.BF16 R92, R4, R12, R92 ;  /* 0x0000000c045c723c */ /* 0x008fe2000004185c */
[----:B------:R-:W-:-:S04]  /*13fa0*/  FFMA.FTZ R21, R63, R58, -R56 ;  /* 0x0000003a3f157223 */ /* 0x000fc80000010838 */
[----:B------:R-:W3:Y:S03]  /*13fb0*/  MUFU.EX2 R20, R20 ;  /* 0x0000001400147308 */ /* 0x000ee60000000800 */
[C---:B------:R-:W-:Y:S01]  /*13fc0*/  HMMA.16816.F32.BF16 R104, R4.reuse, R14, R104 ;  /* 0x0000000e0468723c */ /* 0x040fe20000041868 */
[----:B------:R-:W5:Y:S04]  /*13fd0*/  LDSM.16.MT88.4 R12, [R180+0xac00] ;  /* 0x00ac0000b40c783b */ /* 0x000f680000004200 */
[----:B------:R-:W-:Y:S03]  /*13fe0*/  MUFU.EX2 R21, R21 ;  /* 0x0000001500157308 */ /* 0x000fe60000000800 */
[C---:B-1----:R-:W-:Y:S08]  /*13ff0*/  HMMA.16816.F32.BF16 R100, R4.reuse, R8, R100 ;  /* 0x000000080464723c */ /* 0x042ff00000041864 */
        /* <DEDUP_REMOVED lines=105> */
.L_x_3264:
[----:B------:R-:W-:Y:S01]  /*14690*/  IMAD.U32 R116, RZ, RZ, UR7 ;  /* 0x00000007ff747e24 */ /* 0x000fe2000f8e00ff */
[----:B------:R-:W-:-:S05]  /*146a0*/  MOV R117, UR8 ;  /* 0x0000000800757c02 */ /* 0x000fca0008000f00 */
[----:B------:R-:W2:Y:S02]  /*146b0*/  LD.E R5, [R116.64+0x40] ;  /* 0x0000400474057980 */ /* 0x000ea4000c101900 */
[----:B--2---:R-:W-:-:S05]  /*146c0*/  IMAD.U32 R5, R5, -0x80, RZ ;  /* 0xffffff8005057824 */ /* 0x004fca00078e00ff */
[----:B------:R-:W-:Y:S02]  /*146d0*/  SHF.R.S32.HI R4, RZ, 0x1f, R5 ;  /* 0x0000001fff047819 */ /* 0x000fe40000011405 */
.L_x_3265:
[----:B------:R-:W-:Y:S05]  /*146e0*/  BSYNC B0 ;  /* 0x0000000000007941 */ /* 0x000fea0003800000 */
.L_x_3263:
        /* <DEDUP_REMOVED lines=100> */
[----:B------:R-:W4:Y:S04]  /*14d30*/  LDSM.16.M88.4 R140, [R184+0x4000] ;  /* 0x00400000b88c783b */ /* 0x000f280000000200 */
[----:B---3--:R-:W5:Y:S04]  /*14d40*/  LDSM.16.M88.4 R12, [R184+0x3c00] ;  /* 0x003c0000b80c783b */ /* 0x008f680000000200 */
[----:B------:R-:W3:Y:S04]  /*14d50*/  LDSM.16.M88.4 R20, [R184+0x3800] ;  /* 0x00380000b814783b */ /* 0x000ee80000000200 */
[----:B------:R-:W3:Y:S04]  /*14d60*/  LDSM.16.M88.4 R132, [R184+0x4400] ;  /* 0x00440000b884783b */ /* 0x000ee80000000200 */
[----:B------:R-:W3:Y:S04]  /*14d70*/  LDSM.16.M88.4 R124, [R184+0x4800] ;  /* 0x00480000b87c783b */ /* 0x000ee80000000200 */
[----:B------:R-:W3:Y:S04]  /*14d80*/  LDSM.16.M88.4 R44, [R184+0x4c00] ;  /* 0x004c0000b82c783b */ /* 0x000ee80000000200 */
[----:B------:R-:W-:Y:S04]  /*14d90*/  LDSM.16.M88.4 R48, [R183] ;  /* 0x00000000b730783b */ /* 0x000fe80000000200 */
[----:B------:R-:W3:Y:S04]  /*14da0*/  LDSM.16.M88.4 R160, [R181+0x3000] ;  /* 0x00300000b5a0783b */ /* 0x000ee80000000200 */
[----:B------:R-:W3:Y:S01]  /*14db0*/  LDSM.16.M88.4 R156, [R181+0x3400] ;  /* 0x00340000b59c783b */ /* 0x000ee20000000200 */
[C---:B-1----:R-:W-:Y:S03]  /*14dc0*/  HMMA.16816.F32.BF16 R40, R64.reuse, R36, RZ ;  /* 0x000000244028723c */ /* 0x042fe600000418ff */
[----:B--2---:R-:W1:Y:S04]  /*14dd0*/  LDSM.16.M88.4 R4, [R181+0x4000] ;  /* 0x00400000b504783b */ /* 0x004e680000000200 */
[----:B----4-:R-:W2:Y:S01]  /*14de0*/  LDSM.16.M88.4 R8, [R181+0x3c00] ;  /* 0x003c0000b508783b */ /* 0x010ea20000000200 */
[C---:B------:R-:W-:Y:S03]  /*14df0*/  HMMA.16816.F32.BF16 R32, R64.reuse, R28, RZ ;  /* 0x0000001c4020723c */ /* 0x040fe600000418ff */
[----:B------:R-:W4:Y:S04]  /*14e00*/  LDSM.16.M88.4 R152, [R181+0x3800] ;  /* 0x00380000b598783b */ /* 0x000f280000000200 */
[----:B------:R-:W1:Y:S01]  /*14e10*/  LDSM.16.M88.4 R60, [R181+0x4800] ;  /* 0x00480000b53c783b */ /* 0x000e620000000200 */
[C---:B------:R-:W-:Y:S03]  /*14e20*/  HMMA.16816.F32.BF16 R144, R64.reuse, R140, RZ ;  /* 0x0000008c4090723c */ /* 0x040fe600000418ff */
[----:B------:R-:W1:Y:S04]  /*14e30*/  LDSM.16.M88.4 R56, [R181+0x4c00] ;  /* 0x004c0000b538783b */ /* 0x000e680000000200 */
[----:B------:R-:W-:Y:S01]  /*14e40*/  LDSM.16.M88.4 R52, [R185+0x1000] ;  /* 0x00100000b934783b */ /* 0x000fe20000000200 */
[C---:B------:R-:W-:Y:S03]  /*14e50*/  HMMA.16816.F32.BF16 R36, R64.reuse, R38, RZ ;  /* 0x000000264024723c */ /* 0x040fe600000418ff */
[----:B------:R-:W-:Y:S04]  /*14e60*/  LDSM.16.M88.4 R148, [R181+0x4400] ;  /* 0x00440000b594783b */ /* 0x000fe80000000200 */
[----:B------:R-:W-:Y:S01]  /*14e70*/  LDSM.16.M88.4 R164, [R183+0x1000] ;  /* 0x00100000b7a4783b */ /* 0x000fe20000000200 */
[C---:B------:R-:W-:Y:S03]  /*14e80*/  HMMA.16816.F32.BF16 R28, R64.reuse, R30, RZ ;  /* 0x0000001e401c723c */ /* 0x040fe600000418ff */
[----:B------:R-:W0:Y:S05]  /*14e90*/  LDGDEPBAR ;  /* 0x00000000000079af */ /* 0x000e2a0000000000 */
[C---:B------:R-:W-:Y:S08]  /*14ea0*/  HMMA.16816.F32.BF16 R140, R64.reuse, R142, RZ ;  /* 0x0000008e408c723c */ /* 0x040ff000000418ff */
[C---:B-----5:R-:W-:Y:S08]  /*14eb0*/  HMMA.16816.F32.BF16 R16, R64.reuse, R12, RZ ;  /* 0x0000000c4010723c */ /* 0x060ff000000418ff */
        /* <DEDUP_REMOVED lines=12> */
[----:B------:R-:W-:Y:S07]  /*14f80*/  LDSM.16.M88.4 R160, [R181+0x6000] ;  /* 0x00600000b5a0783b */ /* 0x000fee0000000200 */
[C---:B------:R-:W-:Y:S08]  /*14f90*/  HMMA.16816.F32.BF16 R32, R48.reuse, R156, R32 ;  /* 0x0000009c3020723c */ /* 0x040ff00000041820 */
        /* <DEDUP_REMOVED lines=10> */
[----:B------:R-:W-:Y:S07]  /*15040*/  LDSM.16.M88.4 R152, [R184+0x6000] ;  /* 0x00600000b898783b */ /* 0x000fee0000000200 */
[C---:B------:R-:W-:Y:S08]  /*15050*/  HMMA.16816.F32.BF16 R128, R48.reuse, R60, R128 ;  /* 0x0000003c3080723c */ /* 0x040ff00000041880 */
[C---:B------:R-:W-:Y:S01]  /*15060*/  HMMA.16816.F32.BF16 R124, R48.reuse, R62, R124 ;  /* 0x0000003e307c723c */ /* 0x040fe2000004187c */
[----:B------:R-:W4:Y:S07]  /*15070*/  LDSM.16.M88.4 R60, [R184+0x6800] ;  /* 0x00680000b83c783b */ /* 0x000f2e0000000200 */
[C---:B------:R-:W-:Y:S08]  /*15080*/  HMMA.16816.F32.BF16 R120, R48.reuse, R56, R120 ;  /* 0x000000383078723c */ /* 0x040ff00000041878 */
[----:B------:R-:W-:Y:S01]  /*15090*/  HMMA.16816.F32.BF16 R64, R48, R58, R64 ;  /* 0x0000003a3040723c */ /* 0x000fe20000041840 */
[----:B------:R-:W1:Y:S07]  /*150a0*/  LDSM.16.M88.4 R56, [R184+0x6c00] ;  /* 0x006c0000b838783b */ /* 0x000e6e0000000200 */
[C---:B---3--:R-:W-:Y:S08]  /*150b0*/  HMMA.16816.F32.BF16 R40, R52.reuse, R44, R40 ;  /* 0x0000002c3428723c */ /* 0x048ff00000041828 */
[----:B------:R-:W-:Y:S01]  /*150c0*/  HMMA.16816.F32.BF16 R36, R52, R46, R36 ;  /* 0x0000002e3424723c */ /* 0x000fe20000041824 */
[----:B------:R-:W3:Y:S07]  /*150d0*/  LDSM.16.M88.4 R44, [R181+0x5400] ;  /* 0x00540000b52c783b */ /* 0x000eee0000000200 */
[C---:B------:R-:W-:Y:S08]  /*150e0*/  HMMA.16816.F32.BF16 R136, R48.reuse, R148, R136 ;  /* 0x000000943088723c */ /* 0x040ff00000041888 */
[----:B------:R-:W-:Y:S01]  /*150f0*/  HMMA.16816.F32.BF16 R132, R48, R150, R132 ;  /* 0x000000963084723c */ /* 0x000fe20000041884 */
[----:B------:R-:W3:Y:S04]  /*15100*/  LDSM.16.M88.4 R48, [R181+0x5000] ;  /* 0x00500000b530783b */ /* 0x000ee80000000200 */
[----:B------:R-:W3:Y:S03]  /*15110*/  LDSM.16.M88.4 R148, [R184+0x6400] ;  /* 0x00640000b894783b */ /* 0x000ee60000000200 */
[C---:B-----5:R-:W-:Y:S08]  /*15120*/  HMMA.16816.F32.BF16 R32, R52.reuse, R156, R32 ;  /* 0x0000009c3420723c */ /* 0x060ff00000041820 */
        /* <DEDUP_REMOVED lines=12> */
[----:B------:R-:W-:Y:S01]  /*151f0*/  HMMA.16816.F32.BF16 R64, R52, R58, R64 ;  /* 0x0000003a3440723c */ /* 0x000fe20000041840 */
[----:B------:R-:W4:Y:S07]  /*15200*/  LDSM.16.M88.4 R56, [R184+0x7000] ;  /* 0x00700000b838783b */ /* 0x000f2e0000000200 */
[C---:B---3--:R-:W-:Y:S08]  /*15210*/  HMMA.16816.F32.BF16 R32, R164.reuse, R44, R32 ;  /* 0x0000002ca420723c */ /* 0x048ff00000041820 */
[C---:B------:R-:W-:Y:S01]  /*15220*/  HMMA.16816.F32.BF16 R28, R164.reuse, R46, R28 ;  /* 0x0000002ea41c723c */ /* 0x040fe2000004181c */
[----:B------:R-:W3:Y:S07]  /*15230*/  LDSM.16.M88.4 R44, [R184+0x7c00] ;  /* 0x007c0000b82c783b */ /* 0x000eee0000000200 */
[----:B------:R-:W-:Y:S08]  /*15240*/  HMMA.16816.F32.BF16 R40, R164, R48, R40 ;  /* 0x00000030a428723c */ /* 0x000ff00000041828 */
[C---:B------:R-:W-:Y:S08]  /*15250*/  HMMA.16816.F32.BF16 R144, R52.reuse, R152, R144 ;  /* 0x000000983490723c */ /* 0x040ff00000041890 */
[C---:B------:R-:W-:Y:S01]  /*15260*/  HMMA.16816.F32.BF16 R140, R52.reuse, R154, R140 ;  /* 0x0000009a348c723c */ /* 0x040fe2000004188c */
[----:B------:R-:W-:Y:S07]  /*15270*/  LDSM.16.M88.4 R152, [R181+0x6800] ;  /* 0x00680000b598783b */ /* 0x000fee0000000200 */
[C---:B------:R-:W-:Y:S08]  /*15280*/  HMMA.16816.F32.BF16 R136, R52.reuse, R148, R136 ;  /* 0x000000943488723c */ /* 0x040ff00000041888 */
[----:B------:R-:W-:Y:S01]  /*15290*/  HMMA.16816.F32.BF16 R132, R52, R150, R132 ;  /* 0x000000963484723c */ /* 0x000fe20000041884 */
[----:B------:R-:W5:Y:S04]  /*152a0*/  LDSM.16.M88.4 R52, [R184+0x7400] ;  /* 0x00740000b834783b */ /* 0x000f680000000200 */
[----:B------:R-:W-:Y:S03]  /*152b0*/  LDSM.16.M88.4 R148, [R181+0x6c00] ;  /* 0x006c0000b594783b */ /* 0x000fe60000000200 */
[C---:B-1----:R-:W-:Y:S08]  /*152c0*/  HMMA.16816.F32.BF16 R16, R164.reuse, R4, R16 ;  /* 0x00000004a410723c */ /* 0x042ff00000041810 */
[C---:B------:R-:W-:Y:S01]  /*152d0*/  HMMA.16816.F32.BF16 R12, R164.reuse, R6, R12 ;  /* 0x00000006a40c723c */ /* 0x040fe2000004180c */
[----:B------:R-:W-:Y:S07]  /*152e0*/  LDSM.16.M88.4 R4, [R181+0x7000] ;  /* 0x00700000b504783b */ /* 0x000fee0000000200 */
[C---:B--2---:R-:W-:Y:S08]  /*152f0*/  HMMA.16816.F32.BF16 R24, R164.reuse, R8, R24 ;  /* 0x00000008a418723c */ /* 0x044ff00000041818 */
[C---:B------:R-:W-:Y:S01]  /*15300*/  HMMA.16816.F32.BF16 R20, R164.reuse, R10, R20 ;  /* 0x0000000aa414723c */ /* 0x040fe20000041814 */
[----:B------:R-:W1:Y:S07]  /*15310*/  LDSM.16.M88.4 R8, [R183+0x2000] ;  /* 0x00200000b708783b */ /* 0x000e6e0000000200 */
[----:B------:R-:W-:Y:S01]  /*15320*/  HMMA.16816.F32.BF16 R36, R164, R50, R36 ;  /* 0x00000032a424723c */ /* 0x000fe20000041824 */
[----:B------:R-:W2:Y:S07]  /*15330*/  LDSM.16.M88.4 R48, [R184+0x7800] ;  /* 0x00780000b830783b */ /* 0x000eae0000000200 */
[C---:B----4-:R-:W-:Y:S08]  /*15340*/  HMMA.16816.F32.BF16 R40, R60.reuse, R56, R40 ;  /* 0x000000383c28723c */ /* 0x050ff00000041828 */
[C---:B---3--:R-:W-:Y:S08]  /*15350*/  HMMA.16816.F32.BF16 R16, R60.reuse, R44, R16 ;  /* 0x0000002c3c10723c */ /* 0x048ff00000041810 */
[C---:B------:R-:W-:Y:S01]  /*15360*/  HMMA.16816.F32.BF16 R12, R60.reuse, R46, R12 ;  /* 0x0000002e3c0c723c */ /* 0x040fe2000004180c */
[----:B------:R-:W3:Y:S07]  /*15370*/  LDSM.16.M88.4 R44, [R181+0x7400] ;  /* 0x00740000b52c783b */ /* 0x000eee0000000200 */
[C---:B------:R-:W-:Y:S08]  /*15380*/  HMMA.16816.F32.BF16 R36, R60.reuse, R58, R36 ;  /* 0x0000003a3c24723c */ /* 0x040ff00000041824 */
[----:B-----5:R-:W-:Y:S07]  /*15390*/  HMMA.16816.F32.BF16 R32, R60, R52, R32 ;  /* 0x000000343c20723c */ /* 0x020fee0000041820 */
[----:B------:R-:W-:Y:S01]  /*153a0*/  IMAD.SHL.U32 R53, R199, 0x80, RZ ;  /* 0x00000080c7357824 */ /* 0x000fe200078e00ff */
[----:B-1----:R-:W-:Y:S04]  /*153b0*/  HMMA.16816.F32.BF16 R40, R8, R4, R40 ;  /* 0x000000040828723c */ /* 0x002fe80000041828 */
[----:B------:R-:W-:-:S02]  /*153c0*/  LOP3.LUT R52, R53, R204, RZ, 0xfc, !PT ;  /* 0x000000cc35347212 */ /* 0x000fc400078efcff */
[----:B------:R-:W-:Y:S02]  /*153d0*/  LOP3.LUT R59, R53, 0x8, R204, 0xfe, !PT ;  /* 0x00000008353b7812 */ /* 0x000fe400078efecc */
[C---:B------:R-:W-:Y:S01]  /*153e0*/  HMMA.16816.F32.BF16 R120, R164.reuse, R148, R120 ;  /* 0x00000094a478723c */ /* 0x040fe20000041878 */
[C---:B------:R-:W-:Y:S02]  /*153f0*/  IADD3 R57, R52.reuse, 0x1, RZ ;  /* 0x0000000134397810 */ /* 0x040fe40007ffe0ff */
[----:B------:R-:W-:Y:S02]  /*15400*/  IADD3 R58, R52, 0x9, RZ ;  /* 0x00000009343a7810 */ /* 0x000fe40007ffe0ff */
[CC--:B------:R-:W-:Y:S02]  /*15410*/  ISETP.GE.AND P6, PT, R57.reuse, R118.reuse, PT ;  /* 0x000000763900720c */ /* 0x0c0fe40003fc6270 */
[----:B------:R-:W-:Y:S01]  /*15420*/  ISETP.GE.AND P1, PT, R57, R119, PT ;  /* 0x000000773900720c */ /* 0x000fe20003f26270 */
[----:B------:R-:W-:Y:S01]  /*15430*/  HMMA.16816.F32.BF16 R64, R164, R150, R64 ;  /* 0x00000096a440723c */ /* 0x000fe20000041840 */
[----:B------:R-:W1:Y:S01]  /*15440*/  LDSM.16.M88.4 R148, [R184+0x8000] ;  /* 0x00800000b894783b */ /* 0x000e620000000200 */
[----:B------:R-:W-:Y:S01]  /*15450*/  I2F R56, R58 ;  /* 0x0000003a00387306 */ /* 0x000fe20000201400 */
[----:B------:R-:W-:-:S02]  /*15460*/  ISETP.GE.AND P2, PT, R59, R118, PT ;  /* 0x000000763b00720c */ /* 0x000fc40003f46270 */
[----:B------:R-:W-:-:S03]  /*15470*/  ISETP.GE.AND P0, PT, R59, R119, PT ;  /* 0x000000773b00720c */ /* 0x000fc60003f06270 */
[C---:B------:R-:W-:Y:S02]  /*15480*/  HMMA.16816.F32.BF16 R28, R60.reuse, R54, R28 ;  /* 0x000000363c1c723c */ /* 0x040fe4000004181c */
[----:B------:R-:W4:Y:S06]  /*15490*/  I2F R54, R57 ;  /* 0x0000003900367306 */ /* 0x000f2c0000201400 */
[C---:B--2---:R-:W-:Y:S02]  /*154a0*/  HMMA.16816.F32.BF16 R24, R60.reuse, R48, R24 ;  /* 0x000000303c18723c */ /* 0x044fe40000041818 */
[----:B------:R-:W2:Y:S06]  /*154b0*/  I2F R55, R59 ;  /* 0x0000003b00377306 */ /* 0x000eac0000201400 */
[----:B------:R-:W-:Y:S01]  /*154c0*/  HMMA.16816.F32.BF16 R20, R60, R50, R20 ;  /* 0x000000323c14723c */ /* 0x000fe20000041814 */
[----:B------:R-:W5:Y:S01]  /*154d0*/  LDSM.16.M88.4 R48, [R184+0x8400] ;  /* 0x00840000b830783b */ /* 0x000f620000000200 */
[CC--:B----4-:R-:W-:Y:S01]  /*154e0*/  FFMA.FTZ R41, R0.reuse, R54.reuse, R41 ;  /* 0x0000003600297223 */ /* 0x0d0fe20000010029 */
[----:B------:R-:W-:Y:S01]  /*154f0*/  LOP3.LUT R57, R53, 0x10, R204, 0xfe, !PT ;  /* 0x0000001035397812 */ /* 0x000fe200078efecc */
[----:B------:R-:W-:Y:S01]  /*15500*/  FFMA.FTZ R54, R0, R54, R43 ;  /* 0x0000003600367223 */ /* 0x000fe2000001002b */
[----:B------:R-:W-:-:S03]  /*15510*/  IADD3 R43, R52, 0x11, RZ ;  /* 0x00000011342b7810 */ /* 0x000fc60007ffe0ff */
[----:B------:R-:W-:Y:S01]  /*15520*/  HMMA.16816.F32.BF16 R36, R8, R6, R36 ;  /* 0x000000060824723c */ /* 0x000fe20000041824 */
[----:B------:R-:W4:Y:S01]  /*15530*/  LDSM.16.M88.4 R4, [R181+0x7800] ;  /* 0x00780000b504783b */ /* 0x000f220000000200 */
[----:B------:R-:W-:Y:S02]  /*15540*/  FSEL R54, R54, -INF , !P1 ;  /* 0xff80000036367808 */ /* 0x000fe40004800000 */
[----:B------:R-:W-:-:S04]  /*15550*/  ISETP.GE.AND P1, PT, R57, R119, PT ;  /* 0x000000773900720c */ /* 0x000fc80003f26270 */
[----:B------:R-:W-:Y:S08]  /*15560*/  HMMA.16816.F32.BF16 R144, R164, R160, R144 ;  /* 0x000000a0a490723c */ /* 0x000ff00000041890 */
[----:B---3--:R-:W-:Y:S01]  /*15570*/  HMMA.16816.F32.BF16 R32, R8, R44, R32 ;  /* 0x0000002c0820723c */ /* 0x008fe20000041820 */
[----:B------:R-:W-:Y:S06]  /*15580*/  I2F R44, R43 ;  /* 0x0000002b002c7306 */ /* 0x000fec0000201400 */
[----:B------:R-:W-:Y:S01]  /*15590*/  FSEL R45, R41, -INF , !P6 ;  /* 0xff800000292d7808 */ /* 0x000fe20007000000 */
[----:B------:R-:W-:Y:S01]  /*155a0*/  HMMA.16816.F32.BF16 R136, R164, R156, R136 ;  /* 0x0000009ca488723c */ /* 0x000fe20000041888 */
[----:B------:R3:W1:Y:S01]  /*155b0*/  I2F R41, R57 ;  /* 0x0000003900297306 */ /* 0x0006620000201400 */
[CC--:B--2---:R-:W-:Y:S01]  /*155c0*/  FFMA.FTZ R36, R0.reuse, R55.reuse, R36 ;  /* 0x0000003700247223 */ /* 0x0c4fe20000010024 */
[----:B------:R-:W-:Y:S01]  /*155d0*/  ISETP.GE.AND P6, PT, R57, R118, PT ;  /* 0x000000763900720c */ /* 0x000fe20003fc6270 */
[----:B------:R-:W-:-:S02]  /*155e0*/  FFMA.FTZ R38, R0, R55, R38 ;  /* 0x0000003700267223 */ /* 0x000fc40000010026 */
[-C--:B------:R-:W-:Y:S01]  /*155f0*/  FFMA.FTZ R37, R0, R56.reuse, R37 ;  /* 0x0000003800257223 */ /* 0x080fe20000010025 */
[----:B------:R-:W-:Y:S01]  /*15600*/  FSEL R55, R36, -INF , !P2 ;  /* 0xff80000024377808 */ /* 0x000fe20005000000 */
[----:B------:R-:W-:Y:S01]  /*15610*/  HMMA.16816.F32.BF16 R132, R164, R158, R132 ;  /* 0x0000009ea484723c */ /* 0x000fe20000041884 */
[----:B------:R-:W-:Y:S01]  /*15620*/  FFMA.FTZ R39, R0, R56, R39 ;  /* 0x0000003800277223 */ /* 0x000fe20000010027 */
[----:B------:R-:W-:-:S06]  /*15630*/  ISETP.GE.AND P2, PT, R58, R118, PT ;  /* 0x000000763a00720c */ /* 0x000fcc0003f46270 */
[----:B------:R-:W-:Y:S01]  /*15640*/  HMMA.16816.F32.BF16 R28, R8, R46, R28 ;  /* 0x0000002e081c723c */ /* 0x000fe2000004181c */
[----:B---3--:R-:W-:Y:S01]  /*15650*/  FSEL R57, R38, -INF , !P0 ;  /* 0xff80000026397808 */ /* 0x008fe20004000000 */
[----:B-1----:R-:W-:Y:S01]  /*15660*/  FFMA.FTZ R59, R0, R41, R34 ;  /* 0x00000029003b7223 */ /* 0x002fe20000010022 */
[----:B------:R-:W-:Y:S01]  /*15670*/  ISETP.GE.AND P0, PT, R58, R119, PT ;  /* 0x000000773a00720c */ /* 0x000fe20003f06270 */
[C---:B------:R-:W-:Y:S02]  /*15680*/  FFMA.FTZ R58, R0.reuse, R41, R32 ;  /* 0x00000029003a7223 */ /* 0x040fe40000010020 */
[----:B------:R-:W-:Y:S01]  /*15690*/  FFMA.FTZ R56, R0, R44, R35 ;  /* 0x0000002c00387223 */ /* 0x000fe20000010023 */
[----:B------:R-:W-:Y:S01]  /*156a0*/  FSEL R46, R37, -INF , !P2 ;  /* 0xff800000252e7808 */ /* 0x000fe20005000000 */
[----:B------:R-:W-:Y:S01]  /*156b0*/  HMMA.16816.F32.BF16 R144, R60, R148, R144 ;  /* 0x000000943c90723c */ /* 0x000fe20000041890 */
[----:B------:R-:W-:Y:S02]  /*156c0*/  FSEL R47, R39, -INF , !P0 ;  /* 0xff800000272f7808 */ /* 0x000fe40004000000 */
[----:B------:R-:W1:Y:S01]  /*156d0*/  LDSM.16.M88.4 R36, [R184+0x8800] ;  /* 0x00880000b824783b */ /* 0x000e620000000200 */
[----:B------:R-:W-:-:S02]  /*156e0*/  FSEL R41, R58, -INF , !P6 ;  /* 0xff8000003a297808 */ /* 0x000fc40007000000 */
[-C--:B------:R-:W-:Y:S02]  /*156f0*/  ISETP.GE.AND P6, PT, R43, R118.reuse, PT ;  /* 0x000000762b00720c */ /* 0x080fe40003fc6270 */
[C-C-:B------:R-:W-:Y:S01]  /*15700*/  LOP3.LUT R148, R53.reuse, 0x18, R204.reuse, 0xfe, !PT ;  /* 0x0000001835947812 */ /* 0x140fe200078efecc */
[----:B-----5:R-:W-:Y:S01]  /*15710*/  HMMA.16816.F32.BF16 R136, R60, R48, R136 ;  /* 0x000000303c88723c */ /* 0x020fe20000041888 */
[----:B------:R-:W-:Y:S02]  /*15720*/  LOP3.LUT R149, R53, 0x20, R204, 0xfe, !PT ;  /* 0x0000002035957812 */ /* 0x000fe400078efecc */
[----:B------:R-:W2:Y:S01]  /*15730*/  I2F R49, R148 ;  /* 0x0000009400317306 */ /* 0x000ea20000201400 */
[C---:B------:R-:W-:Y:S02]  /*15740*/  ISETP.GE.AND P2, PT, R148.reuse, R118, PT ;  /* 0x000000769400720c */ /* 0x040fe40003f46270 */
[----:B------:R-:W-:Y:S02]  /*15750*/  ISETP.GE.AND P0, PT, R148, R119, PT ;  /* 0x000000779400720c */ /* 0x000fe40003f06270 */
[----:B----4-:R-:W-:Y:S01]  /*15760*/  HMMA.16816.F32.BF16 R24, R8, R4, R24 ;  /* 0x000000040818723c */ /* 0x010fe20000041818 */
[----:B------:R-:W-:-:S04]  /*15770*/  IADD3 R48, R52, 0x19, RZ ;  /* 0x0000001934307810 */ /* 0x000fc80007ffe0ff */
[----:B------:R-:W3:Y:S02]  /*15780*/  I2F R4, R48 ;  /* 0x0000003000047306 */ /* 0x000ee40000201400 */
[C---:B------:R-:W-:Y:S01]  /*15790*/  FFMA.FTZ R5, R0.reuse, R44, R33 ;  /* 0x0000002c00057223 */ /* 0x040fe20000010021 */
[----:B------:R-:W-:Y:S01]  /*157a0*/  FSEL R44, R59, -INF , !P1 ;  /* 0xff8000003b2c7808 */ /* 0x000fe20004800000 */
[----:B------:R-:W-:Y:S01]  /*157b0*/  HMMA.16816.F32.BF16 R132, R60, R50, R132 ;  /* 0x000000323c84723c */ /* 0x000fe20000041884 */
[----:B------:R-:W-:Y:S01]  /*157c0*/  ISETP.GE.AND P1, PT, R43, R119, PT ;  /* 0x000000772b00720c */ /* 0x000fe20003f26270 */
[----:B------:R-:W4:Y:S01]  /*157d0*/  LDSM.16.M88.4 R32, [R181+0x7c00] ;  /* 0x007c0000b520783b */ /* 0x000f220000000200 */
[----:B--2---:R-:W-:Y:S01]  /*157e0*/  FFMA.FTZ R30, R0, R49, R30 ;  /* 0x00000031001e7223 */ /* 0x004fe2000001001e */
[----:B------:R-:W-:-:S03]  /*157f0*/  LOP3.LUT R59, R53, 0x28, R204, 0xfe, !PT ;  /* 0x00000028353b7812 */ /* 0x000fc600078efecc */
[----:B------:R-:W-:Y:S01]  /*15800*/  FSEL R50, R5, -INF , !P6 ;  /* 0xff80000005327808 */ /* 0x000fe20007000000 */
[----:B------:R-:W-:Y:S01]  /*15810*/  HMMA.16816.F32.BF16 R128, R164, R152, R128 ;  /* 0x00000098a480723c */ /* 0x000fe20000041880 */
[----:B------:R-:W-:Y:S01]  /*15820*/  FSEL R51, R56, -INF , !P1 ;  /* 0xff80000038337808 */ /* 0x000fe20004800000 */
[C---:B------:R-:W-:Y:S01]  /*15830*/  FFMA.FTZ R5, R0.reuse, R49, R28 ;  /* 0x0000003100057223 */ /* 0x040fe2000001001c */
[C---:B------:R-:W-:Y:S01]  /*15840*/  ISETP.GE.AND P6, PT, R149.reuse, R118, PT ;  /* 0x000000769500720c */ /* 0x040fe20003fc6270 */
[CC--:B---3--:R-:W-:Y:S01]  /*15850*/  FFMA.FTZ R29, R0.reuse, R4.reuse, R29 ;  /* 0x00000004001d7223 */ /* 0x0c8fe2000001001d */
[----:B------:R-:W-:Y:S01]  /*15860*/  ISETP.GE.AND P1, PT, R149, R119, PT ;  /* 0x000000779500720c */ /* 0x000fe20003f26270 */
[----:B------:R-:W-:Y:S01]  /*15870*/  FFMA.FTZ R31, R0, R4, R31 ;  /* 0x00000004001f7223 */ /* 0x000fe2000001001f */
[----:B------:R-:W2:Y:S01]  /*15880*/  I2F R149, R149 ;  /* 0x0000009500957306 */ /* 0x000ea20000201400 */
[----:B------:R-:W-:Y:S01]  /*15890*/  FSEL R49, R5, -INF , !P2 ;  /* 0xff80000005317808 */ /* 0x000fe20005000000 */
[----:B------:R-:W-:Y:S01]  /*158a0*/  HMMA.16816.F32.BF16 R20, R8, R6, R20 ;  /* 0x000000060814723c */ /* 0x000fe20000041814 */
[----:B------:R-:W3:Y:S01]  /*158b0*/  LDSM.16.M88.4 R4, [R184+0x8c00] ;  /* 0x008c0000b804783b */ /* 0x000ee20000000200 */
[----:B------:R-:W-:-:S02]  /*158c0*/  IADD3 R28, R52, 0x21, RZ ;  /* 0x00000021341c7810 */ /* 0x000fc40007ffe0ff */
[----:B------:R-:W-:Y:S02]  /*158d0*/  FSEL R43, R30, -INF , !P0 ;  /* 0xff8000001e2b7808 */ /* 0x000fe40004000000 */
[CC--:B------:R-:W-:Y:S01]  /*158e0*/  ISETP.GE.AND P2, PT, R48.reuse, R118.reuse, PT ;  /* 0x000000763000720c */ /* 0x0c0fe20003f46270 */
[----:B------:R-:W5:Y:S01]  /*158f0*/  I2F R58, R28 ;  /* 0x0000001c003a7306 */ /* 0x000f620000201400 */
[----:B------:R-:W-:Y:S01]  /*15900*/  ISETP.GE.AND P0, PT, R48, R119, PT ;  /* 0x000000773000720c */ /* 0x000fe20003f06270 */
[----:B------:R-:W-:Y:S01]  /*15910*/  HMMA.16816.F32.BF16 R140, R164, R162, R140 ;  /* 0x000000a2a48c723c */ /* 0x000fe2000004188c */
[----:B------:R-:W-:Y:S02]  /*15920*/  FSEL R48, R29, -INF , !P2 ;  /* 0xff8000001d307808 */ /* 0x000fe40005000000 */
[----:B------:R-:W-:Y:S01]  /*15930*/  FSEL R56, R31, -INF , !P0 ;  /* 0xff8000001f387808 */ /* 0x000fe20004000000 */
[CC--:B--2---:R-:W-:Y:S01]  /*15940*/  FFMA.FTZ R24, R0.reuse, R149.reuse, R24 ;  /* 0x0000009500187223 */ /* 0x0c4fe20000010018 */
[C---:B------:R-:W-:Y:S01]  /*15950*/  ISETP.GE.AND P2, PT, R59.reuse, R118, PT ;  /* 0x000000763b00720c */ /* 0x040fe20003f46270 */
[----:B------:R-:W-:Y:S01]  /*15960*/  FFMA.FTZ R26, R0, R149, R26 ;  /* 0x00000095001a7223 */ /* 0x000fe2000001001a */
[----:B------:R-:W-:Y:S01]  /*15970*/  ISETP.GE.AND P0, PT, R59, R119, PT ;  /* 0x000000773b00720c */ /* 0x000fe20003f06270 */
[----:B-1----:R-:W-:Y:S01]  /*15980*/  HMMA.16816.F32.BF16 R128, R60, R36, R128 ;  /* 0x000000243c80723c */ /* 0x002fe20000041880 */
[----:B------:R-:W-:Y:S01]  /*15990*/  FSEL R176, R24, -INF , !P6 ;  /* 0xff80000018b07808 */ /* 0x000fe20007000000 */
[----:B------:R-:W1:Y:S01]  /*159a0*/  I2F R59, R59 ;  /* 0x0000003b003b7306 */ /* 0x000e620000201400 */
[----:B------:R-:W-:-:S02]  /*159b0*/  FSEL R207, R26, -INF , !P1 ;  /* 0xff8000001acf7808 */ /* 0x000fc40004800000 */
[----:B------:R-:W-:Y:S01]  /*159c0*/  ISETP.GE.AND P6, PT, R28, R118, PT ;  /* 0x000000761c00720c */ /* 0x000fe20003fc6270 */
[-C--:B-----5:R-:W-:Y:S01]  /*159d0*/  FFMA.FTZ R25, R0, R58.reuse, R25 ;  /* 0x0000003a00197223 */ /* 0x0a0fe20000010019 */
[----:B------:R-:W-:Y:S01]  /*159e0*/  ISETP.GE.AND P1, PT, R28, R119, PT ;  /* 0x000000771c00720c */ /* 0x000fe20003f26270 */
[C---:B----4-:R-:W-:Y:S01]  /*159f0*/  HMMA.16816.F32.BF16 R16, R8.reuse, R32, R16 ;  /* 0x000000200810723c */ /* 0x050fe20000041810 */
[----:B------:R-:W2:Y:S01]  /*15a00*/  LDSM.16.M88.4 R28, [R181+0x8000] ;  /* 0x00800000b51c783b */ /* 0x000ea20000000200 */
[----:B------:R-:W-:Y:S01]  /*15a10*/  IADD3 R36, R52, 0x29, RZ ;  /* 0x0000002934247810 */ /* 0x000fe20007ffe0ff */
[C---:B------:R-:W-:Y:S01]  /*15a20*/  FFMA.FTZ R27, R0.reuse, R58, R27 ;  /* 0x0000003a001b7223 */ /* 0x040fe2000001001b */
[--C-:B------:R-:W-:Y:S02]  /*15a30*/  LOP3.LUT R37, R53, 0x30, R204.reuse, 0xfe, !PT ;  /* 0x0000003035257812 */ /* 0x100fe400078efecc */
[----:B------:R-:W4:Y:S01]  /*15a40*/  I2F R26, R36 ;  /* 0x00000024001a7306 */ /* 0x000f220000201400 */
[----:B------:R-:W-:Y:S01]  /*15a50*/  FSEL R178, R25, -INF , !P6 ;  /* 0xff80000019b27808 */ /* 0x000fe20007000000 */
[----:B------:R-:W-:Y:S01]  /*15a60*/  HMMA.16816.F32.BF16 R12, R8, R34, R12 ;  /* 0x00000022080c723c */ /* 0x000fe2000004180c */
[----:B------:R-:W-:Y:S01]  /*15a70*/  LOP3.LUT R32, R53, 0x38, R204, 0xfe, !PT ;  /* 0x0000003835207812 */ /* 0x000fe200078efecc */
[-C--:B-1----:R-:W-:Y:S01]  /*15a80*/  FFMA.FTZ R20, R0, R59.reuse, R20 ;  /* 0x0000003b00147223 */ /* 0x082fe20000010014 */
[----:B------:R-:W-:Y:S01]  /*15a90*/  IADD3 R24, R52, 0x31, RZ ;  /* 0x0000003134187810 */ /* 0x000fe20007ffe0ff */
[----:B------:R-:W-:Y:S01]  /*15aa0*/  FFMA.FTZ R22, R0, R59, R22 ;  /* 0x0000003b00167223 */ /* 0x000fe20000010016 */
[----:B------:R-:W-:Y:S01]  /*15ab0*/  FSEL R209, R27, -INF , !P1 ;  /* 0xff8000001bd17808 */ /* 0x000fe20004800000 */
[----:B------:R-:W1:Y:S01]  /*15ac0*/  I2F R25, R37 ;  /* 0x0000002500197306 */ /* 0x000e620000201400 */
[----:B------:R-:W-:Y:S01]  /*15ad0*/  FSEL R177, R20, -INF , !P2 ;  /* 0xff80000014b17808 */ /* 0x000fe20005000000 */
[----:B------:R-:W-:Y:S01]  /*15ae0*/  HMMA.16816.F32.BF16 R140, R60, R150, R140 ;  /* 0x000000963c8c723c */ /* 0x000fe2000004188c */
[----:B------:R-:W-:-:S02]  /*15af0*/  FSEL R210, R22, -INF , !P0 ;  /* 0xff80000016d27808 */ /* 0x000fc40004000000 */
[C---:B------:R-:W-:Y:S02]  /*15b00*/  ISETP.GE.AND P2, PT, R36.reuse, R118, PT ;  /* 0x000000762400720c */ /* 0x040fe40003f46270 */
[----:B------:R-:W-:Y:S01]  /*15b10*/  ISETP.GE.AND P0, PT, R36, R119, PT ;  /* 0x000000772400720c */ /* 0x000fe20003f06270 */
[CC--:B----4-:R-:W-:Y:S01]  /*15b20*/  FFMA.FTZ R21, R0.reuse, R26.reuse, R21 ;  /* 0x0000001a00157223 */ /* 0x0d0fe20000010015 */
[----:B------:R-:W4:Y:S01]  /*15b30*/  I2F R33, R32 ;  /* 0x0000002000217306 */ /* 0x000f220000201400 */
[----:B------:R-:W-:Y:S01]  /*15b40*/  FFMA.FTZ R23, R0, R26, R23 ;  /* 0x0000001a00177223 */ /* 0x000fe20000010017 */
[----:B---3--:R-:W-:Y:S01]  /*15b50*/  HMMA.16816.F32.BF16 R120, R60, R4, R120 ;  /* 0x000000043c78723c */ /* 0x008fe20000041878 */
[-C--:B------:R-:W-:Y:S02]  /*15b60*/  ISETP.GE.AND P6, PT, R37, R118.reuse, PT ;  /* 0x000000762500720c */ /* 0x080fe40003fc6270 */
[----:B------:R-:W-:Y:S02]  /*15b70*/  FSEL R179, R21, -INF , !P2 ;  /* 0xff80000015b37808 */ /* 0x000fe40005000000 */
[----:B------:R-:W-:Y:S01]  /*15b80*/  FSEL R175, R23, -INF , !P0 ;  /* 0xff80000017af7808 */ /* 0x000fe20004000000 */
[----:B------:R-:W3:Y:S01]  /*15b90*/  I2F R27, R24 ;  /* 0x00000018001b7306 */ /* 0x000ee20000201400 */
[----:B------:R-:W-:Y:S01]  /*15ba0*/  IADD3 R5, R52, 0x39, RZ ;  /* 0x0000003934057810 */ /* 0x000fe20007ffe0ff */
[----:B------:R-:W5:Y:S01]  /*15bb0*/  LDSM.16.M88.4 R20, [R181+0x8400] ;  /* 0x00840000b514783b */ /* 0x000f620000000200 */
[-C--:B-1----:R-:W-:Y:S01]  /*15bc0*/  FFMA.FTZ R16, R0, R25.reuse, R16 ;  /* 0x0000001900107223 */ /* 0x082fe20000010010 */
[----:B------:R-:W-:Y:S01]  /*15bd0*/  LOP3.LUT R26, R53, 0x40, R204, 0xfe, !PT ;  /* 0x00000040351a7812 */ /* 0x000fe200078efecc */
[----:B------:R-:W-:Y:S01]  /*15be0*/  HMMA.16816.F32.BF16 R124, R164, R154, R124 ;  /* 0x0000009aa47c723c */ /* 0x000fe2000004187c */
[----:B------:R-:W-:Y:S01]  /*15bf0*/  ISETP.GE.AND P2, PT, R32, R118, PT ;  /* 0x000000762000720c */ /* 0x000fe20003f46270 */
[C---:B------:R-:W-:Y:S01]  /*15c00*/  FFMA.FTZ R18, R0.reuse, R25, R18 ;  /* 0x0000001900127223 */ /* 0x040fe20000010012 */
[----:B------:R-:W1:Y:S01]  /*15c10*/  I2F R4, R5 ;  /* 0x0000000500047306 */ /* 0x000e620000201400 */
[----:B----4-:R-:W-:Y:S01]  /*15c20*/  FFMA.FTZ R170, R0, R33, R12 ;  /* 0x0000002100aa7223 */ /* 0x010fe2000001000c */
[----:B------:R-:W-:Y:S01]  /*15c30*/  ISETP.GE.AND P0, PT, R32, R119, PT ;  /* 0x000000772000720c */ /* 0x000fe20003f06270 */
[----:B------:R-:W-:Y:S01]  /*15c40*/  FFMA.FTZ R174, R0, R33, R14 ;  /* 0x0000002100ae7223 */ /* 0x000fe2000001000e */
[----:B------:R-:W-:Y:S01]  /*15c50*/  FSEL R165, R16, -INF , !P6 ;  /* 0xff80000010a57808 */ /* 0x000fe20007000000 */
[----:B--2---:R-:W-:Y:S01]  /*15c60*/  HMMA.16816.F32.BF16 R144, R8, R28, R144 ;  /* 0x0000001c0890723c */ /* 0x004fe20000041890 */
[----:B------:R-:W-:-:S02]  /*15c70*/  IADD3 R16, R52, 0x41, RZ ;  /* 0x0000004134107810 */ /* 0x000fc40007ffe0ff */
[----:B------:R-:W2:Y:S01]  /*15c80*/  I2F R25, R26 ;  /* 0x0000001a00197306 */ /* 0x000ea20000201400 */
[----:B------:R-:W-:Y:S01]  /*15c90*/  ISETP.GE.AND P1, PT, R37, R119, PT ;  /* 0x000000772500720c */ /* 0x000fe20003f26270 */
[-C--:B---3--:R-:W-:Y:S01]  /*15ca0*/  FFMA.FTZ R17, R0, R27.reuse, R17 ;  /* 0x0000001b00117223 */ /* 0x088fe20000010011 */
[----:B------:R-:W-:Y:S01]  /*15cb0*/  FSEL R170, R170, -INF , !P2 ;  /* 0xff800000aaaa7808 */ /* 0x000fe20005000000 */
[----:B------:R-:W-:Y:S01]  /*15cc0*/  FFMA.FTZ R19, R0, R27, R19 ;  /* 0x0000001b00137223 */ /* 0x000fe20000010013 */
[----:B------:R-:W-:Y:S01]  /*15cd0*/  FSEL R174, R174, -INF , !P0 ;  /* 0xff800000aeae7808 */ /* 0x000fe20004000000 */
[----:B------:R-:W-:Y:S01]  /*15ce0*/  HMMA.16816.F32.BF16 R140, R8, R30, R140 ;  /* 0x0000001e088c723c */ /* 0x000fe2000004188c */
[C---:B------:R-:W-:Y:S01]  /*15cf0*/  ISETP.GE.AND P2, PT, R5.reuse, R118, PT ;  /* 0x000000760500720c */ /* 0x040fe20003f46270 */
[CC--:B-1----:R-:W-:Y:S01]  /*15d00*/  FFMA.FTZ R13, R0.reuse, R4.reuse, R13 ;  /* 0x00000004000d7223 */ /* 0x0c2fe2000001000d */
[----:B------:R-:W-:Y:S01]  /*15d10*/  ISETP.GE.AND P0, PT, R5, R119, PT ;  /* 0x000000770500720c */ /* 0x000fe20003f06270 */
[----:B------:R-:W-:Y:S01]  /*15d20*/  FFMA.FTZ R15, R0, R4, R15 ;  /* 0x00000004000f7223 */ /* 0x000fe2000001000f */
[----:B------:R-:W1:Y:S01]  /*15d30*/  I2F R12, R16 ;  /* 0x00000010000c7306 */ /* 0x000e620000201400 */
[----:B------:R-:W-:-:S02]  /*15d40*/  FSEL R172, R18, -INF , !P1 ;  /* 0xff80000012ac7808 */ /* 0x000fc40004800000 */
[----:B------:R-:W-:Y:S01]  /*15d50*/  HMMA.16816.F32.BF16 R64, R60, R6, R64 ;  /* 0x000000063c40723c */ /* 0x000fe20000041840 */
[----:B------:R-:W3:Y:S01]  /*15d60*/  LDSM.16.M88.4 R4, [R181+0x8800] ;  /* 0x00880000b504783b */ /* 0x000ee20000000200 */
[----:B------:R-:W-:Y:S02]  /*15d70*/  IADD3 R18, R52, 0x49, RZ ;  /* 0x0000004934127810 */ /* 0x000fe40007ffe0ff */
[----:B------:R-:W-:Y:S02]  /*15d80*/  FSEL R171, R13, -INF , !P2 ;  /* 0xff8000000dab7808 */ /* 0x000fe40005000000 */
[----:B------:R-:W4:Y:S01]  /*15d90*/  I2F R13, R18 ;  /* 0x00000012000d7306 */ /* 0x000f220000201400 */
[----:B------:R-:W-:Y:S01]  /*15da0*/  ISETP.GE.AND P6, PT, R24, R118, PT ;  /* 0x000000761800720c */ /* 0x000fe20003fc6270 */
[----:B--2---:R-:W-:Y:S01]  /*15db0*/  FFMA.FTZ R144, R0, R25, R144 ;  /* 0x0000001900907223 */ /* 0x004fe20000010090 */
[----:B------:R-:W-:Y:S01]  /*15dc0*/  ISETP.GE.AND P1, PT, R24, R119, PT ;  /* 0x000000771800720c */ /* 0x000fe20003f26270 */
[C---:B------:R-:W-:Y:S01]  /*15dd0*/  FFMA.FTZ R146, R0.reuse, R25, R146 ;  /* 0x0000001900927223 */ /* 0x040fe20000010092 */
[----:B------:R-:W-:Y:S01]  /*15de0*/  FSEL R166, R17, -INF , !P6 ;  /* 0xff80000011a67808 */ /* 0x000fe20007000000 */
[----:B-----5:R-:W-:Y:S01]  /*15df0*/  HMMA.16816.F32.BF16 R136, R8, R20, R136 ;  /* 0x000000140888723c */ /* 0x020fe20000041888 */
[----:B------:R-:W-:Y:S01]  /*15e00*/  FSEL R173, R19, -INF , !P1 ;  /* 0xff80000013ad7808 */ /* 0x000fe20004800000 */
[----:B-1----:R-:W-:Y:S01]  /*15e10*/  FFMA.FTZ R145, R0, R12, R145 ;  /* 0x0000000c00917223 */ /* 0x002fe20000010091 */
[----:B------:R-:W-:Y:S01]  /*15e20*/  ISETP.GE.AND P6, PT, R26, R118, PT ;  /* 0x000000761a00720c */ /* 0x000fe20003fc6270 */
[----:B------:R-:W-:Y:S01]  /*15e30*/  FFMA.FTZ R147, R0, R12, R147 ;  /* 0x0000000c00937223 */ /* 0x000fe20000010093 */
[----:B------:R-:W-:-:S02]  /*15e40*/  ISETP.GE.AND P1, PT, R26, R119, PT ;  /* 0x000000771a00720c */ /* 0x000fc40003f26270 */
[----:B------:R-:W-:Y:S01]  /*15e50*/  LOP3.LUT R14, R53, 0x48, R204, 0xfe, !PT ;  /* 0x00000048350e7812 */ /* 0x000fe200078efecc */
[----:B------:R-:W-:Y:S01]  /*15e60*/  HMMA.16816.F32.BF16 R132, R8, R22, R132 ;  /* 0x000000160884723c */ /* 0x000fe20000041884 */
[----:B------:R-:W-:Y:S01]  /*15e70*/  FSEL R167, R15, -INF , !P0 ;  /* 0xff8000000fa77808 */ /* 0x000fe20004000000 */
[-C--:B----4-:R-:W-:Y:S01]  /*15e80*/  FFMA.FTZ R141, R0, R13.reuse, R141 ;  /* 0x0000000d008d7223 */ /* 0x090fe2000001008d */
[----:B------:R-:W1:Y:S01]  /*15e90*/  I2F R17, R14 ;  /* 0x0000000e00117306 */ /* 0x000e620000201400 */
[-C--:B------:R-:W-:Y:S01]  /*15ea0*/  ISETP.GE.AND P2, PT, R14, R118.reuse, PT ;  /* 0x000000760e00720c */ /* 0x080fe20003f46270 */
[----:B------:R-:W-:Y:S01]  /*15eb0*/  FFMA.FTZ R143, R0, R13, R143 ;  /* 0x0000000d008f7223 */ /* 0x000fe2000001008f */
[----:B------:R-:W-:Y:S02]  /*15ec0*/  ISETP.GE.AND P0, PT, R14, R119, PT ;  /* 0x000000770e00720c */ /* 0x000fe40003f06270 */
[----:B------:R-:W-:Y:S01]  /*15ed0*/  FSEL R161, R144, -INF , !P6 ;  /* 0xff80000090a17808 */ /* 0x000fe20007000000 */
[----:B------:R-:W-:Y:S01]  /*15ee0*/  HMMA.16816.F32.BF16 R124, R60, R38, R124 ;  /* 0x000000263c7c723c */ /* 0x000fe2000004187c */
[----:B------:R-:W-:Y:S01]  /*15ef0*/  FSEL R163, R146, -INF , !P1 ;  /* 0xff80000092a37808 */ /* 0x000fe20004800000 */
[----:B------:R-:W-:Y:S01]  /*15f00*/  IMAD.MOV.U32 R144, RZ, RZ, R168 ;  /* 0x000000ffff907224 */ /* 0x000fe200078e00a8 */
[----:B------:R-:W-:-:S02]  /*15f10*/  ISETP.GE.AND P6, PT, R16, R118, PT ;  /* 0x000000761000720c */ /* 0x000fc40003fc6270 */
[----:B------:R-:W-:Y:S02]  /*15f20*/  ISETP.GE.AND P1, PT, R16, R119, PT ;  /* 0x000000771000720c */ /* 0x000fe40003f26270 */
[----:B------:R-:W-:Y:S01]  /*15f30*/  FSEL R159, R145, -INF , !P6 ;  /* 0xff800000919f7808 */ /* 0x000fe20007000000 */
[----:B------:R-:W-:Y:S01]  /*15f40*/  IMAD.MOV.U32 R145, RZ, RZ, R169 ;  /* 0x000000ffff917224 */ /* 0x000fe200078e00a9 */
[----:B------:R-:W-:Y:S01]  /*15f50*/  FSEL R162, R147, -INF , !P1 ;  /* 0xff80000093a27808 */ /* 0x000fe20004800000 */
[-C--:B-1----:R-:W-:Y:S01]  /*15f60*/  FFMA.FTZ R140, R0, R17.reuse, R140 ;  /* 0x00000011008c7223 */ /* 0x082fe2000001008c */
[----:B------:R-:W-:Y:S01]  /*15f70*/  LOP3.LUT R14, R53, 0x50, R204, 0xfe, !PT ;  /* 0x00000050350e7812 */ /* 0x000fe200078efecc */
[----:B---3--:R-:W-:Y:S01]  /*15f80*/  HMMA.16816.F32.BF16 R128, R8, R4, R128 ;  /* 0x000000040880723c */ /* 0x008fe20000041880 */
[----:B------:R-:W-:Y:S01]  /*15f90*/  IADD3 R22, R52, 0x51, RZ ;  /* 0x0000005134167810 */ /* 0x000fe20007ffe0ff */
[----:B------:R-:W-:Y:S01]  /*15fa0*/  FFMA.FTZ R142, R0, R17, R142 ;  /* 0x00000011008e7223 */ /* 0x000fe2000001008e */
[----:B------:R1:W2:Y:S01]  /*15fb0*/  I2F R21, R14 ;  /* 0x0000000e00157306 */ /* 0x0002a20000201400 */
[----:B------:R-:W-:-:S02]  /*15fc0*/  ISETP.GE.AND P6, PT, R14, R118, PT ;  /* 0x000000760e00720c */ /* 0x000fc40003fc6270 */
[----:B------:R-:W-:Y:S02]  /*15fd0*/  ISETP.GE.AND P1, PT, R14, R119, PT ;  /* 0x000000770e00720c */ /* 0x000fe40003f26270 */
[C-C-:B------:R-:W-:Y:S02]  /*15fe0*/  LOP3.LUT R20, R53.reuse, 0x58, R204.reuse, 0xfe, !PT ;  /* 0x0000005835147812 */ /* 0x140fe400078efecc */
[----:B------:R-:W-:Y:S01]  /*15ff0*/  LOP3.LUT R4, R53, 0x60, R204, 0xfe, !PT ;  /* 0x0000006035047812 */ /* 0x000fe200078efecc */
[----:B------:R-:W3:Y:S01]  /*16000*/  I2F R23, R22 ;  /* 0x0000001600177306 */ /* 0x000ee20000201400 */
[----:B------:R-:W-:Y:S01]  /*16010*/  FSEL R160, R140, -INF , !P2 ;  /* 0xff8000008ca07808 */ /* 0x000fe20005000000 */
[----:B------:R-:W-:Y:S01]  /*16020*/  HMMA.16816.F32.BF16 R124, R8, R6, R124 ;  /* 0x00000006087c723c */ /* 0x000fe2000004187c */
[----:B------:R-:W-:Y:S02]  /*16030*/  FSEL R164, R142, -INF , !P0 ;  /* 0xff8000008ea47808 */ /* 0x000fe40004000000 */
[----:B------:R-:W-:-:S02]  /*16040*/  IADD3 R16, R52, 0x59, RZ ;  /* 0x0000005934107810 */ /* 0x000fc40007ffe0ff */
[C---:B------:R-:W-:Y:S01]  /*16050*/  ISETP.GE.AND P2, PT, R18.reuse, R118, PT ;  /* 0x000000761200720c */ /* 0x040fe20003f46270 */
[----:B-1----:R-:W1:Y:S01]  /*16060*/  LDSM.16.M88.4 R12, [R181+0x8c00] ;  /* 0x008c0000b50c783b */ /* 0x002e620000000200 */
[----:B------:R-:W4:Y:S01]  /*16070*/  I2F R19, R20 ;  /* 0x0000001400137306 */ /* 0x000f220000201400 */
[----:B------:R-:W-:Y:S01]  /*16080*/  ISETP.GE.AND P0, PT, R18, R119, PT ;  /* 0x000000771200720c */ /* 0x000fe20003f06270 */
[-C--:B--2---:R-:W-:Y:S01]  /*16090*/  FFMA.FTZ R136, R0, R21.reuse, R136 ;  /* 0x0000001500887223 */ /* 0x084fe20000010088 */
[----:B------:R-:W-:Y:S01]  /*160a0*/  IADD3 R18, R52, 0x61, RZ ;  /* 0x0000006134127810 */ /* 0x000fe20007ffe0ff */
[----:B------:R-:W-:Y:S01]  /*160b0*/  FFMA.FTZ R138, R0, R21, R138 ;  /* 0x00000015008a7223 */ /* 0x000fe2000001008a */
[----:B------:R-:W-:Y:S01]  /*160c0*/  FSEL R158, R141, -INF , !P2 ;  /* 0xff8000008d9e7808 */ /* 0x000fe20005000000 */
[----:B------:R-:W-:-:S04]  /*160d0*/  DEPBAR.LE SB0, 0x0 ;  /* 0x000080000000791a */ /* 0x000fc80000000000 */
[----:B------:R-:W2:Y:S01]  /*160e0*/  I2F R21, R4 ;  /* 0x0000000400157306 */ /* 0x000ea20000201400 */
[----:B------:R-:W-:Y:S01]  /*160f0*/  FSEL R157, R143, -INF , !P0 ;  /* 0xff8000008f9d7808 */ /* 0x000fe20004000000 */
[-C--:B---3--:R-:W-:Y:S01]  /*16100*/  FFMA.FTZ R137, R0, R23.reuse, R137 ;  /* 0x0000001700897223 */ /* 0x088fe20000010089 */
[-C--:B------:R-:W-:Y:S01]  /*16110*/  ISETP.GE.AND P2, PT, R20, R118.reuse, PT ;  /* 0x000000761400720c */ /* 0x080fe20003f46270 */
[----:B------:R-:W-:Y:S01]  /*16120*/  FFMA.FTZ R139, R0, R23, R139 ;  /* 0x00000017008b7223 */ /* 0x000fe2000001008b */
[----:B------:R-:W-:Y:S01]  /*16130*/  ISETP.GE.AND P0, PT, R20, R119, PT ;  /* 0x000000771400720c */ /* 0x000fe20003f06270 */
[-C--:B----4-:R-:W-:Y:S01]  /*16140*/  FFMA.FTZ R132, R0, R19.reuse, R132 ;  /* 0x0000001300847223 */ /* 0x090fe20000010084 */
[----:B------:R-:W-:Y:S01]  /*16150*/  FSEL R153, R136, -INF , !P6 ;  /* 0xff80000088997808 */ /* 0x000fe20007000000 */
[----:B------:R-:W3:Y:S01]  /*16160*/  I2F R17, R16 ;  /* 0x0000001000117306 */ /* 0x000ee20000201400 */
[----:B------:R-:W-:Y:S01]  /*16170*/  FSEL R156, R138, -INF , !P1 ;  /* 0xff8000008a9c7808 */ /* 0x000fe20004800000 */
[----:B------:R-:W-:Y:S01]  /*16180*/  FFMA.FTZ R134, R0, R19, R134 ;  /* 0x0000001300867223 */ /* 0x000fe20000010086 */
[----:B------:R-:W-:-:S02]  /*16190*/  ISETP.GE.AND P6, PT, R22, R118, PT ;  /* 0x000000761600720c */ /* 0x000fc40003fc6270 */
[----:B------:R-:W-:Y:S02]  /*161a0*/  ISETP.GE.AND P1, PT, R22, R119, PT ;  /* 0x000000771600720c */ /* 0x000fe40003f26270 */
[----:B------:R-:W-:Y:S01]  /*161b0*/  FSEL R152, R137, -INF , !P6 ;  /* 0xff80000089987808 */ /* 0x000fe20007000000 */
[----:B------:R-:W4:Y:S01]  /*161c0*/  I2F R20, R18 ;  /* 0x0000001200147306 */ /* 0x000f220000201400 */
[----:B------:R-:W-:Y:S01]  /*161d0*/  FSEL R154, R139, -INF , !P1 ;  /* 0xff8000008b9a7808 */ /* 0x000fe20004800000 */
[-C--:B--2---:R-:W-:Y:S01]  /*161e0*/  FFMA.FTZ R128, R0, R21.reuse, R128 ;  /* 0x0000001500807223 */ /* 0x084fe20000010080 */
[-C--:B------:R-:W-:Y:S01]  /*161f0*/  ISETP.GE.AND P6, PT, R4, R118.reuse, PT ;  /* 0x000000760400720c */ /* 0x080fe20003fc6270 */
[----:B------:R-:W-:Y:S01]  /*16200*/  FFMA.FTZ R130, R0, R21, R130 ;  /* 0x0000001500827223 */ /* 0x000fe20000010082 */
[----:B------:R-:W-:Y:S02]  /*16210*/  ISETP.GE.AND P1, PT, R4, R119, PT ;  /* 0x000000770400720c */ /* 0x000fe40003f26270 */
[----:B------:R-:W-:Y:S01]  /*16220*/  LOP3.LUT R22, R53, 0x68, R204, 0xfe, !PT ;  /* 0x0000006835167812 */ /* 0x000fe200078efecc */
[-C--:B---3--:R-:W-:Y:S01]  /*16230*/  FFMA.FTZ R133, R0, R17.reuse, R133 ;  /* 0x0000001100857223 */ /* 0x088fe20000010085 */
[----:B------:R-:W-:Y:S01]  /*16240*/  FSEL R151, R132, -INF , !P2 ;  /* 0xff80000084977808 */ /* 0x000fe20005000000 */
[----:B------:R-:W-:Y:S01]  /*16250*/  FFMA.FTZ R135, R0, R17, R135 ;  /* 0x0000001100877223 */ /* 0x000fe20000010087 */
[----:B------:R-:W-:Y:S01]  /*16260*/  FSEL R155, R134, -INF , !P0 ;  /* 0xff800000869b7808 */ /* 0x000fe20004000000 */
[----:B------:R-:W2:Y:S01]  /*16270*/  I2F R17, R22 ;  /* 0x0000001600117306 */ /* 0x000ea20000201400 */
[----:B-1----:R-:W-:Y:S01]  /*16280*/  HMMA.16816.F32.BF16 R4, R8, R12, R120 ;  /* 0x0000000c0804723c */ /* 0x002fe20000041878 */
[----:B------:R-:W-:-:S02]  /*16290*/  ISETP.GE.AND P2, PT, R16, R118, PT ;  /* 0x000000761000720c */ /* 0x000fc40003f46270 */
[----:B------:R-:W-:Y:S01]  /*162a0*/  ISETP.GE.AND P0, PT, R16, R119, PT ;  /* 0x000000771000720c */ /* 0x000fe20003f06270 */
[CC--:B----4-:R-:W-:Y:S01]  /*162b0*/  FFMA.FTZ R129, R0.reuse, R20.reuse, R129 ;  /* 0x0000001400817223 */ /* 0x0d0fe20000010081 */
[----:B------:R-:W-:Y:S01]  /*162c0*/  LOP3.LUT R16, R53, 0x70, R204, 0xfe, !PT ;  /* 0x0000007035107812 */ /* 0x000fe200078efecc */
[----:B------:R-:W-:Y:S01]  /*162d0*/  FFMA.FTZ R131, R0, R20, R131 ;  /* 0x0000001400837223 */ /* 0x000fe20000010083 */
[----:B------:R-:W-:Y:S01]  /*162e0*/  IADD3 R19, R52, 0x69, RZ ;  /* 0x0000006934137810 */ /* 0x000fe20007ffe0ff */
[----:B------:R-:W-:Y:S01]  /*162f0*/  HMMA.16816.F32.BF16 R64, R8, R14, R64 ;  /* 0x0000000e0840723c */ /* 0x000fe20000041840 */
[----:B------:R-:W-:Y:S01]  /*16300*/  FSEL R143, R128, -INF , !P6 ;  /* 0xff800000808f7808 */ /* 0x000fe20007000000 */
[----:B------:R-:W1:Y:S01]  /*16310*/  I2F R13, R16 ;  /* 0x00000010000d7306 */ /* 0x000e620000201400 */
[----:B------:R-:W-:Y:S02]  /*16320*/  FSEL R148, R130, -INF , !P1 ;  /* 0xff80000082947808 */ /* 0x000fe40004800000 */
[----:B------:R-:W-:-:S02]  /*16330*/  ISETP.GE.AND P6, PT, R18, R118, PT ;  /* 0x000000761200720c */ /* 0x000fc40003fc6270 */
[----:B------:R-:W-:Y:S01]  /*16340*/  ISETP.GE.AND P1, PT, R18, R119, PT ;  /* 0x000000771200720c */ /* 0x000fe20003f26270 */
[-C--:B--2---:R-:W-:Y:S01]  /*16350*/  FFMA.FTZ R124, R0, R17.reuse, R124 ;  /* 0x00000011007c7223 */ /* 0x084fe2000001007c */
[----:B------:R-:W-:Y:S01]  /*16360*/  IADD3 R12, R52, 0x71, RZ ;  /* 0x00000071340c7810 */ /* 0x000fe20007ffe0ff */
[----:B------:R-:W2:Y:S01]  /*16370*/  I2F R20, R19 ;  /* 0x0000001300147306 */ /* 0x000ea20000201400 */
[----:B------:R-:W-:Y:S01]  /*16380*/  FSEL R142, R129, -INF , !P6 ;  /* 0xff800000818e7808 */ /* 0x000fe20007000000 */
[----:B------:R-:W-:Y:S01]  /*16390*/  FFMA.FTZ R126, R0, R17, R126 ;  /* 0x00000011007e7223 */ /* 0x000fe2000001007e */
[----:B------:R-:W-:Y:S02]  /*163a0*/  FSEL R146, R131, -INF , !P1 ;  /* 0xff80000083927808 */ /* 0x000fe40004800000 */
[----:B------:R-:W-:Y:S02]  /*163b0*/  LOP3.LUT R8, R53, 0x78, R204, 0xfe, !PT ;  /* 0x0000007835087812 */ /* 0x000fe400078efecc */
[CC--:B------:R-:W-:Y:S01]  /*163c0*/  ISETP.GE.AND P6, PT, R16.reuse, R118.reuse, PT ;  /* 0x000000761000720c */ /* 0x0c0fe20003fc6270 */
[----:B------:R-:W3:Y:S01]  /*163d0*/  I2F R11, R52 ;  /* 0x00000034000b7306 */ /* 0x000ee20000201400 */
[----:B------:R-:W-:Y:S01]  /*163e0*/  ISETP.GE.AND P1, PT, R16, R119, PT ;  /* 0x000000771000720c */ /* 0x000fe20003f26270 */
[CC--:B-1----:R-:W-:Y:S01]  /*163f0*/  FFMA.FTZ R4, R0.reuse, R13.reuse, R4 ;  /* 0x0000000d00047223 */ /* 0x0c2fe20000010004 */
[----:B------:R-:W-:Y:S01]  /*16400*/  FSEL R150, R133, -INF , !P2 ;  /* 0xff80000085967808 */ /* 0x000fe20005000000 */
[----:B------:R-:W-:Y:S01]  /*16410*/  FFMA.FTZ R6, R0, R13, R6 ;  /* 0x0000000d00067223 */ /* 0x000fe20000010006 */
[----:B------:R-:W-:-:S02]  /*16420*/  ISETP.GE.AND P2, PT, R22, R118, PT ;  /* 0x000000761600720c */ /* 0x000fc40003f46270 */
[----:B------:R-:W-:Y:S01]  /*16430*/  FSEL R149, R135, -INF , !P0 ;  /* 0xff80000087957808 */ /* 0x000fe20004000000 */
[----:B------:R-:W1:Y:S01]  /*16440*/  I2F R16, R12 ;  /* 0x0000000c00107306 */ /* 0x000e620000201400 */
[-C--:B------:R-:W-:Y:S01]  /*16450*/  ISETP.GE.AND P0, PT, R22, R119.reuse, PT ;  /* 0x000000771600720c */ /* 0x080fe20003f06270 */
[-C--:B--2---:R-:W-:Y:S01]  /*16460*/  FFMA.FTZ R125, R0, R20.reuse, R125 ;  /* 0x00000014007d7223 */ /* 0x084fe2000001007d */
[----:B------:R-:W-:Y:S01]  /*16470*/  FSEL R141, R124, -INF , !P2 ;  /* 0xff8000007c8d7808 */ /* 0x000fe20005000000 */
[----:B------:R-:W-:Y:S01]  /*16480*/  FFMA.FTZ R127, R0, R20, R127 ;  /* 0x00000014007f7223 */ /* 0x000fe2000001007f */
[CC--:B------:R-:W-:Y:S02]  /*16490*/  ISETP.GE.AND P2, PT, R19.reuse, R118.reuse, PT ;  /* 0x000000761300720c */ /* 0x0c0fe40003f46270 */
[----:B------:R-:W-:Y:S01]  /*164a0*/  FSEL R147, R126, -INF , !P0 ;  /* 0xff8000007e937808 */ /* 0x000fe20004000000 */
[----:B------:R-:W2:Y:S01]  /*164b0*/  I2F R9, R8 ;  /* 0x0000000800097306 */ /* 0x000ea20000201400 */
[----:B------:R-:W-:Y:S01]  /*164c0*/  ISETP.GE.AND P0, PT, R19, R119, PT ;  /* 0x000000771300720c */ /* 0x000fe20003f06270 */
[-C--:B---3--:R-:W-:Y:S01]  /*164d0*/  FFMA.FTZ R40, R0, R11.reuse, R40 ;  /* 0x0000000b00287223 */ /* 0x088fe20000010028 */
[----:B------:R-:W-:Y:S01]  /*164e0*/  FSEL R123, R4, -INF , !P6 ;  /* 0xff800000047b7808 */ /* 0x000fe20007000000 */
[----:B------:R-:W-:Y:S01]  /*164f0*/  FFMA.FTZ R42, R0, R11, R42 ;  /* 0x0000000b002a7223 */ /* 0x000fe2000001002a */
[----:B------:R-:W-:-:S02]  /*16500*/  ISETP.GE.AND P6, PT, R12, R118, PT ;  /* 0x000000760c00720c */ /* 0x000fc40003fc6270 */
[----:B------:R-:W-:Y:S01]  /*16510*/  FSEL R140, R125, -INF , !P2 ;  /* 0xff8000007d8c7808 */ /* 0x000fe20005000000 */
[-C--:B-1----:R-:W-:Y:S01]  /*16520*/  FFMA.FTZ R5, R0, R16.reuse, R5 ;  /* 0x0000001000057223 */ /* 0x082fe20000010005 */
[----:B------:R-:W-:Y:S01]  /*16530*/  IADD3 R4, R52, 0x79, RZ ;  /* 0x0000007934047810 */ /* 0x000fe20007ffe0ff */
[----:B------:R-:W-:Y:S01]  /*16540*/  FFMA.FTZ R7, R0, R16, R7 ;  /* 0x0000001000077223 */ /* 0x000fe20000010007 */
[----:B------:R-:W-:Y:S01]  /*16550*/  BAR.SYNC.DEFER_BLOCKING 0x0 ;  /* 0x0000000000007b1d */ /* 0x000fe20000010000 */
[----:B------:R-:W-:Y:S02]  /*16560*/  ISETP.GE.AND P2, PT, R8, R118, PT ;  /* 0x000000760800720c */ /* 0x000fe40003f46270 */
[----:B------:R-:W-:Y:S01]  /*16570*/  FSEL R139, R127, -INF , !P0 ;  /* 0xff8000007f8b7808 */ /* 0x000fe20004000000 */
[----:B--2---:R-:W-:Y:S01]  /*16580*/  FFMA.FTZ R64, R0, R9, R64 ;  /* 0x0000000900407223 */ /* 0x004fe20000010040 */
[----:B------:R-:W-:Y:S01]  /*16590*/  ISETP.GE.AND P0, PT, R8, R119, PT ;  /* 0x000000770800720c */ /* 0x000fe20003f06270 */
[----:B------:R-:W-:Y:S01]  /*165a0*/  FFMA.FTZ R66, R0, R9, R66 ;  /* 0x0000000900427223 */ /* 0x000fe20000010042 */
[----:B------:R-:W-:-:S02]  /*165b0*/  FSEL R122, R5, -INF , !P6 ;  /* 0xff800000057a7808 */ /* 0x000fc40007000000 */
[----:B------:R1:W2:Y:S01]  /*165c0*/  I2F R5, R4 ;  /* 0x0000000400057306 */ /* 0x0002a20000201400 */
[-C--:B------:R-:W-:Y:S02]  /*165d0*/  ISETP.GE.AND P6, PT, R52, R118.reuse, PT ;  /* 0x000000763400720c */ /* 0x080fe40003fc6270 */
[----:B------:R-:W-:Y:S02]  /*165e0*/  FSEL R124, R64, -INF , !P2 ;  /* 0xff800000407c7808 */ /* 0x000fe40005000000 */
[----:B------:R-:W-:Y:S02]  /*165f0*/  ISETP.GE.AND P2, PT, R4, R118, PT ;  /* 0x000000760400720c */ /* 0x000fe40003f46270 */
[----:B------:R-:W-:Y:S02]  /*16600*/  FSEL R118, R66, -INF , !P0 ;  /* 0xff80000042767808 */ /* 0x000fe40004000000 */
[----:B------:R-:W-:Y:S02]  /*16610*/  ISETP.GE.AND P0, PT, R4, R119, PT ;  /* 0x000000770400720c */ /* 0x000fe40003f06270 */
[----:B------:R-:W-:-:S02]  /*16620*/  FSEL R121, R6, -INF , !P1 ;  /* 0xff80000006797808 */ /* 0x000fc40004800000 */
[----:B------:R-:W-:Y:S02]  /*16630*/  ISETP.GE.AND P1, PT, R12, R119, PT ;  /* 0x000000770c00720c */ /* 0x000fe40003f26270 */
[----:B-1----:R-:W-:Y:S01]  /*16640*/  FSEL R4, R40, -INF , !P6 ;  /* 0xff80000028047808 */ /* 0x002fe20007000000 */
[CC--:B--2---:R-:W-:Y:S01]  /*16650*/  FFMA.FTZ R65, R0.reuse, R5.reuse, R65 ;  /* 0x0000000500417223 */ /* 0x0c4fe20000010041 */
[----:B------:R-:W-:Y:S01]  /*16660*/  ISETP.GT.AND P6, PT, R199, R190, PT ;  /* 0x000000bec700720c */ /* 0x000fe20003fc4270 */
[----:B------:R-:W-:Y:S01]  /*16670*/  FFMA.FTZ R67, R0, R5, R67 ;  /* 0x0000000500437223 */ /* 0x000fe20000010043 */
        /* <DEDUP_REMOVED lines=16> */
[----:B-1----:R-:W-:Y:S01]  /*16780*/  IADD3 R11, R11, 0xffffffe, RZ ;  /* 0x0ffffffe0b0b7810 */ /* 0x002fe20007ffe0ff */
[----:B------:R-:W2:Y:S05]  /*16790*/  LD.E.64 R14, [R116.64+0x20] ;  /* 0x00002004740e7980 */ /* 0x000eaa000c101b00 */
        /* <DEDUP_REMOVED lines=16> */
[-C--:B------:R-:W-:Y:S02]  /*168a0*/  ISETP.GE.U32.AND P1, PT, R8, R9.reuse, PT ;  /* 0x000000090800720c */ /* 0x080fe40003f26070 */
[-C--:B------:R-:W-:Y:S02]  /*168b0*/  @!P0 IADD3 R6, R6, -R9.reuse, RZ ;  /* 0x8000000906068210 */ /* 0x080fe40007ffe0ff */
[----:B------:R-:W-:Y:S02]  /*168c0*/  @!P0 IADD3 R13, R13, 0x1, RZ ;  /* 0x000000010d0d8810 */ /* 0x000fe40007ffe0ff */
[----:B------:R-:W-:Y:S02]  /*168d0*/  ISETP.GE.U32.AND P2, PT, R6, R9, PT ;  /* 0x000000090600720c */ /* 0x000fe40003f46070 */
[----:B------:R-:W-:Y:S02]  /*168e0*/  ISETP.GE.AND P0, PT, R10, RZ, PT ;  /* 0x000000ff0a00720c */ /* 0x000fe40003f06270 */
[----:B------:R-:W-:-:S03]  /*168f0*/  LOP3.LUT R8, RZ, R12, RZ, 0x33, !PT ;  /* 0x0000000cff087212 */ /* 0x000fc600078e33ff */
[----:B------:R-:W-:Y:S02]  /*16900*/  @P1 IADD3 R11, R11, 0x1, RZ ;  /* 0x000000010b0b1810 */ /* 0x000fe40007ffe0ff */
[----:B------:R-:W-:-:S04]  /*16910*/  ISETP.GE.AND P1, PT, R53, RZ, PT ;  /* 0x000000ff3500720c */ /* 0x000fc80003f26270 */
[----:B------:R-:W-:Y:S02]  /*16920*/  @P2 IADD3 R13, R13, 0x1, RZ ;  /* 0x000000010d0d2810 */ /* 0x000fe40007ffe0ff */
[----:B------:R-:W-:-:S03]  /*16930*/  ISETP.NE.AND P2, PT, R12, RZ, PT ;  /* 0x000000ff0c00720c */ /* 0x000fc60003f45270 */
[----:B------:R-:W-:-:S04]  /*16940*/  @!P0 IMAD.MOV R13, RZ, RZ, -R13 ;  /* 0x000000ffff0d8224 */ /* 0x000fc800078e0a0d */
[----:B------:R-:W-:-:S05]  /*16950*/  @!P1 IMAD.MOV R11, RZ, RZ, -R11 ;  /* 0x000000ffff0b9224 */ /* 0x000fca00078e0a0b */
        /* <DEDUP_REMOVED lines=22> */
.L_x_3269:
[----:B------:R-:W2:Y:S02]  /*16ac0*/  LD.E R11, [R116.64+0x38] ;  /* 0x00003804740b7980 */ /* 0x000ea4000c101900 */
[----:B--2---:R-:W-:-:S04]  /*16ad0*/  LEA R11, -R11, RZ, 0x7 ;  /* 0x000000ff0b0b7211 */ /* 0x004fc800078e39ff */
[----:B------:R-:W-:Y:S02]  /*16ae0*/  SHF.R.S32.HI R10, RZ, 0x1f, R11 ;  /* 0x0000001fff0a7819 */ /* 0x000fe4000001140b */
.L_x_3270:
[----:B------:R-:W-:Y:S05]  /*16af0*/  BSYNC B0 ;  /* 0x0000000000007941 */ /* 0x000fea0003800000 */
.L_x_3268:
        /* <DEDUP_REMOVED lines=31> */
[-C--:B------:R-:W-:Y:S01]  /*16cf0*/  @P5 LEA R26, P1, R6, R192.reuse, 0x1 ;  /* 0x000000c0061a5211 */ /* 0x080fe200078208ff */
[----:B------:R-:W-:Y:S01]  /*16d00*/  @!P2 IMAD.X R10, R10, 0x1, R189, P0 ;  /* 0x000000010a0aa824 */ /* 0x000fe200000e06bd */
[CC--:B------:R-:W-:Y:S02]  /*16d10*/  @!P2 LEA R28, P0, R6.reuse, R192.reuse, 0x1 ;  /* 0x000000c0061ca211 */ /* 0x0c0fe400078008ff */
[CCC-:B------:R-:W-:Y:S02]  /*16d20*/  @P5 LEA.HI.X R27, R6.reuse, R191.reuse, R8.reuse, 0x1, P1 ;  /* 0x000000bf061b5211 */ /* 0x1c0fe400008f0c08 */
[CC--:B------:R-:W-:Y:S02]  /*16d30*/  @!P2 LEA.HI.X R29, R6.reuse, R191.reuse, R8, 0x1, P0 ;  /* 0x000000bf061da211 */ /* 0x0c0fe400000f0c08 */
[CC--:B------:R-:W-:Y:S02]  /*16d40*/  @P4 LEA R24, P0, R6.reuse, R192.reuse, 0x1 ;  /* 0x000000c006184211 */ /* 0x0c0fe400078008ff */
[C---:B------:R-:W-:Y:S01]  /*16d50*/  @!P2 LEA R30, P1, R11.reuse, R192, 0x1 ;  /* 0x000000c00b1ea211 */ /* 0x040fe200078208ff */
        /* <DEDUP_REMOVED lines=63> */
.L_x_3267:
[----:B------:R-:W-:Y:S05]  /*17150*/  BSYNC B1 ;  /* 0x0000000000017941 */ /* 0x000fea0003800000 */
.L_x_3266:
[----:B------:R-:W2:Y:S01]  /*17160*/  LD.E R137, [R116.64+0xdc] ;  /* 0x0000dc0474897980 */ /* 0x000ea2000c101900 */
[----:B-1----:R-:W-:-:S03]  /*17170*/  FMNMX.FTZ R7, R2, R5, !PT ;  /* 0x0000000502077209 */ /* 0x002fc60007810000 */
        /* <DEDUP_REMOVED lines=86> */
[-C--:B------:R-:W-:Y:S01]  /*176e0*/  FFMA.FTZ R129, R5, R137.reuse, -R130 ;  /* 0x0000008905817223 */ /* 0x080fe20000010882 */
[----:B------:R-:W-:Y:S01]  /*176f0*/  FSEL R5, R135, RZ, P0 ;  /* 0x000000ff87057208 */ /* 0x000fe20000000000 */
[-C--:B------:R-:W-:Y:S01]  /*17700*/  FFMA.FTZ R133, R4, R137.reuse, -R134 ;  /* 0x0000008904857223 */ /* 0x080fe20000010886 */
[----:B------:R-:W1:Y:S01]  /*17710*/  MUFU.EX2 R138, R138 ;  /* 0x0000008a008a7308 */ /* 0x000e620000000800 */
[-CC-:B------:R-:W-:Y:S02]  /*17720*/  FFMA.FTZ R128, R54, R137.reuse, -R130.reuse ;  /* 0x0000008936807223 */ /* 0x180fe40000010882 */
[----:B------:R-:W-:Y:S02]  /*17730*/  FADD.FTZ R4, R2, -R5 ;  /* 0x8000000502047221 */ /* 0x000fe40000010000 */
[-CC-:B------:R-:W-:Y:S02]  /*17740*/  FFMA.FTZ R127, R57, R137.reuse, -R130.reuse ;  /* 0x00000089397f7223 */ /* 0x180fe40000010882 */
[-C--:B------:R-:W-:Y:S01]  /*17750*/  FFMA.FTZ R126, R47, R137.reuse, -R130 ;  /* 0x000000892f7e7223 */ /* 0x080fe20000010882 */
[----:B------:R-:W-:Y:S01]  /*17760*/  MUFU.EX2 R129, R129 ;  /* 0x0000008100817308 */ /* 0x000fe20000000800 */
[----:B------:R-:W-:-:S02]  /*17770*/  FFMA.FTZ R132, R45, R137, -R134 ;  /* 0x000000892d847223 */ /* 0x000fc40000010886 */
[-CC-:B------:R-:W-:Y:S02]  /*17780*/  FFMA.FTZ R131, R55, R137.reuse, -R134.reuse ;  /* 0x0000008937837223 */ /* 0x180fe40000010886 */
[-C--:B------:R-:W-:Y:S02]  /*17790*/  FFMA.FTZ R2, R46, R137.reuse, -R134 ;  /* 0x000000892e027223 */ /* 0x080fe40000010886 */
[----:B------:R-:W-:Y:S01]  /*177a0*/  FMUL.FTZ R9, R137, R4 ;  /* 0x0000000489097220 */ /* 0x000fe20000410000 */
[----:B------:R-:W2:Y:S01]  /*177b0*/  MUFU.EX2 R128, R128 ;  /* 0x0000008000807308 */ /* 0x000ea20000000800 */
[-C--:B-1----:R-:W-:Y:S02]  /*177c0*/  FMUL.FTZ R24, R76, R138.reuse ;  /* 0x0000008a4c187220 */ /* 0x082fe40000410000 */
        /* <DEDUP_REMOVED lines=8> */
[-C--:B------:R-:W-:Y:S01]  /*17850*/  FMUL.FTZ R17, R69, R138.reuse ;  /* 0x0000008a45117220 */ /* 0x080fe20000410000 */
[----:B------:R-:W3:Y:S01]  /*17860*/  MUFU.EX2 R126, R126 ;  /* 0x0000007e007e7308 */ /* 0x000ee20000000800 */
[----:B--2---:R-:W-:Y:S01]  /*17870*/  F2FP.BF16.PACK_AB R5, R128, R129 ;  /* 0x000000818005723e */ /* 0x004fe200000010ff */
[-C--:B------:R-:W-:Y:S02]  /*17880*/  FMUL.FTZ R108, R108, R138.reuse ;  /* 0x0000008a6c6c7220 */ /* 0x080fe40000410000 */
[-C--:B------:R-:W-:Y:S02]  /*17890*/  FMUL.FTZ R109, R109, R138.reuse ;  /* 0x0000008a6d6d7220 */ /* 0x080fe40000410000 */
[----:B------:R-:W-:-:S02]  /*178a0*/  FMUL.FTZ R72, R72, R138 ;  /* 0x0000008a48487220 */ /* 0x000fc40000410000 */
[----:B------:R-:W-:Y:S01]  /*178b0*/  MUFU.EX2 R133, R133 ;  /* 0x0000008500857308 */ /* 0x000fe20000000800 */
[-C--:B------:R-:W-:Y:S02]  /*178c0*/  FMUL.FTZ R73, R73, R138.reuse ;  /* 0x0000008a49497220 */ /* 0x080fe40000410000 */
[----:B------:R-:W-:Y:S02]  /*178d0*/  FFMA.FTZ R77, R43, R137, -R130 ;  /* 0x000000892b4d7223 */ /* 0x000fe40000010882 */
[-C--:B------:R-:W-:Y:S02]  /*178e0*/  FMUL.FTZ R32, R84, R138.reuse ;  /* 0x0000008a54207220 */ /* 0x080fe40000410000 */
[-C--:B------:R-:W-:Y:S01]  /*178f0*/  FMUL.FTZ R33, R85, R138.reuse ;  /* 0x0000008a55217220 */ /* 0x080fe20000410000 */
        /* <DEDUP_REMOVED lines=9> */
[-C--:B------:R-:W-:Y:S01]  /*17990*/  FMUL.FTZ R53, R101, R138.reuse ;  /* 0x0000008a65357220 */ /* 0x080fe20000410000 */
[----:B------:R-:W3:Y:S01]  /*179a0*/  MUFU.EX2 R2, R2 ;  /* 0x0000000200027308 */ /* 0x000ee20000000800 */
[----:B--2---:R-:W-:Y:S01]  /*179b0*/  F2FP.BF16.PACK_AB R4, R132, R133 ;  /* 0x000000858404723e */ /* 0x004fe200000010ff */
[----:B------:R-:W-:-:S02]  /*179c0*/  FMUL.FTZ R96, R96, R138 ;  /* 0x0000008a60607220 */ /* 0x000fc40000410000 */
[----:B------:R-:W-:Y:S02]  /*179d0*/  FMUL.FTZ R97, R97, R138 ;  /* 0x0000008a61617220 */ /* 0x000fe40000410000 */
[-CC-:B------:R-:W-:Y:S02]  /*179e0*/  FFMA.FTZ R84, R207, R137.reuse, -R130.reuse ;  /* 0x00000089cf547223 */ /* 0x180fe40000010882 */
[----:B------:R-:W2:Y:S01]  /*179f0*/  MUFU.EX2 R3, R9 ;  /* 0x0000000900037308 */ /* 0x000ea20000000800 */
[-CC-:B------:R-:W-:Y:S02]  /*17a00*/  FFMA.FTZ R85, R209, R137.reuse, -R130.reuse ;  /* 0x00000089d1557223 */ /* 0x180fe40000010882 */
[-C--:B------:R-:W-:Y:S02]  /*17a10*/  FFMA.FTZ R92, R172, R137.reuse, -R130 ;  /* 0x00000089ac5c7223 */ /* 0x080fe40000010882 */
[-CC-:B------:R-:W-:Y:S02]  /*17a20*/  FFMA.FTZ R100, R166, R137.reuse, -R134.reuse ;  /* 0x00000089a6647223 */ /* 0x180fe40000010886 */
[--C-:B------:R-:W-:Y:S01]  /*17a30*/  FFMA.FTZ R101, R170, R137, -R134.reuse ;  /* 0x00000089aa657223 */ /* 0x100fe20000010886 */
[----:B---3--:R-:W-:Y:S01]  /*17a40*/  F2FP.BF16.PACK_AB R6, R2, R131 ;  /* 0x000000830206723e */ /* 0x008fe200000010ff */
[----:B------:R-:W-:Y:S01]  /*17a50*/  MUFU.EX2 R76, R76 ;  /* 0x0000004c004c7308 */ /* 0x000fe20000000800 */
[----:B------:R-:W-:-:S02]  /*17a60*/  FFMA.FTZ R166, R159, R137, -R134 ;  /* 0x000000899fa67223 */ /* 0x000fc40000010886 */
[-CC-:B------:R-:W-:Y:S02]  /*17a70*/  FFMA.FTZ R163, R163, R137.reuse, -R130.reuse ;  /* 0x00000089a3a37223 */ /* 0x180fe40000010882 */
[----:B------:R-:W-:Y:S02]  /*17a80*/  FFMA.FTZ R162, R162, R137, -R130 ;  /* 0x00000089a2a27223 */ /* 0x000fe40000010882 */
[-C--:B--2---:R-:W-:Y:S01]  /*17a90*/  FMUL.FTZ R26, R78, R3.reuse ;  /* 0x000000034e1a7220 */ /* 0x084fe20000410000 */
[----:B------:R-:W-:Y:S01]  /*17aa0*/  MUFU.EX2 R77, R77 ;  /* 0x0000004d004d7308 */ /* 0x000fe20000000800 */
[-C--:B------:R-:W-:Y:S02]  /*17ab0*/  FMUL.FTZ R27, R79, R3.reuse ;  /* 0x000000034f1b7220 */ /* 0x080fe40000410000 */
[-C--:B------:R-:W-:Y:S02]  /*17ac0*/  FMUL.FTZ R82, R82, R3.reuse ;  /* 0x0000000352527220 */ /* 0x080fe40000410000 */
[----:B------:R-:W-:-:S02]  /*17ad0*/  FMUL.FTZ R83, R83, R3 ;  /* 0x0000000353537220 */ /* 0x000fc40000410000 */
[----:B------:R-:W-:Y:S01]  /*17ae0*/  FFMA.FTZ R79, R51, R137, -R130 ;  /* 0x00000089334f7223 */ /* 0x000fe20000010882 */
[C---:B------:R-:W-:Y:S01]  /*17af0*/  HMMA.16816.F32.BF16 R24, R4.reuse, R28, R24 ;  /* 0x0000001c0418723c */ /* 0x040fe20000041818 */
[-C--:B------:R-:W-:Y:S01]  /*17b00*/  FMUL.FTZ R10, R114, R3.reuse ;  /* 0x00000003720a7220 */ /* 0x080fe20000410000 */
[----:B------:R-:W-:Y:S01]  /*17b10*/  MUFU.EX2 R84, R84 ;  /* 0x0000005400547308 */ /* 0x000fe20000000800 */
[-C--:B------:R-:W-:Y:S02]  /*17b20*/  FMUL.FTZ R11, R115, R3.reuse ;  /* 0x00000003730b7220 */ /* 0x080fe40000410000 */
[----:B------:R-:W-:Y:S02]  /*17b30*/  FMUL.FTZ R9, R113, R138 ;  /* 0x0000008a71097220 */ /* 0x000fe40000410000 */
[-C--:B------:R-:W-:Y:S01]  /*17b40*/  FMUL.FTZ R18, R70, R3.reuse ;  /* 0x0000000346127220 */ /* 0x080fe20000410000 */
[----:B------:R-:W-:Y:S01]  /*17b50*/  HMMA.16816.F32.BF16 R28, R4, R30, R80 ;  /* 0x0000001e041c723c */ /* 0x000fe20000041850 */
[-C--:B------:R-:W-:Y:S01]  /*17b60*/  FMUL.FTZ R19, R71, R3.reuse ;  /* 0x0000000347137220 */ /* 0x080fe20000410000 */
[----:B------:R-:W-:Y:S01]  /*17b70*/  MUFU.EX2 R79, R79 ;  /* 0x0000004f004f7308 */ /* 0x000fe20000000800 */
[-C--:B------:R-:W-:Y:S01]  /*17b80*/  FMUL.FTZ R110, R110, R3.reuse ;  /* 0x000000036e6e7220 */ /* 0x080fe20000410000 */
[----:B------:R-:W-:Y:S01]  /*17b90*/  LDSM.16.MT88.4 R68, [R182+0xd400] ;  /* 0x00d40000b644783b */ /* 0x000fe20000004200 */
[----:B------:R-:W-:-:S02]  /*17ba0*/  FMUL.FTZ R111, R111, R3 ;  /* 0x000000036f6f7220 */ /* 0x000fc40000410000 */
[-CC-:B------:R-:W-:Y:S01]  /*17bb0*/  FFMA.FTZ R83, R50, R137.reuse, -R134.reuse ;  /* 0x0000008932537223 */ /* 0x180fe20000010886 */
[C---:B------:R-:W-:Y:S01]  /*17bc0*/  HMMA.16816.F32.BF16 R8, R4.reuse, R12, R8 ;  /* 0x0000000c0408723c */ /* 0x040fe20000041808 */
[-CC-:B------:R-:W-:Y:S01]  /*17bd0*/  FFMA.FTZ R81, R49, R137.reuse, -R134.reuse ;  /* 0x0000008931517223 */ /* 0x180fe20000010886 */
[----:B------:R-:W-:Y:S01]  /*17be0*/  MUFU.EX2 R85, R85 ;  /* 0x0000005500557308 */ /* 0x000fe20000000800 */
[-C--:B------:R-:W-:Y:S02]  /*17bf0*/  FFMA.FTZ R80, R48, R137.reuse, -R134 ;  /* 0x0000008930507223 */ /* 0x080fe40000010886 */
[----:B------:R-:W2:Y:S01]  /*17c00*/  LDSM.16.MT88.4 R48, [R180+0x9400] ;  /* 0x00940000b430783b */ /* 0x000ea20000004200 */
[----:B------:R-:W-:Y:S02]  /*17c10*/  FFMA.FTZ R82, R56, R137, -R130 ;  /* 0x0000008938527223 */ /* 0x000fe40000010882 */
[-C--:B------:R-:W-:Y:S01]  /*17c20*/  FMUL.FTZ R74, R74, R3.reuse ;  /* 0x000000034a4a7220 */ /* 0x080fe20000410000 */
[----:B------:R-:W3:Y:S01]  /*17c30*/  LDSM.16.MT88.4 R56, [R182+0xb400] ;  /* 0x00b40000b638783b */ /* 0x000ee20000004200 */
[----:B------:R-:W-:Y:S01]  /*17c40*/  FMUL.FTZ R75, R75, R3 ;  /* 0x000000034b4b7220 */ /* 0x000fe20000410000 */
[----:B------:R-:W-:Y:S01]  /*17c50*/  HMMA.16816.F32.BF16 R16, R4, R20, R16 ;  /* 0x000000140410723c */ /* 0x000fe20000041810 */
[----:B------:R-:W-:Y:S01]  /*17c60*/  FFMA.FTZ R78, R41, R137, -R134 ;  /* 0x00000089294e7223 */ /* 0x000fe20000010886 */
[----:B------:R-:W-:Y:S01]  /*17c70*/  MUFU.EX2 R83, R83 ;  /* 0x0000005300537308 */ /* 0x000fe20000000800 */
[----:B------:R-:W-:-:S02]  /*17c80*/  FMUL.FTZ R34, R86, R3 ;  /* 0x0000000356227220 */ /* 0x000fc40000410000 */
[-C--:B------:R-:W-:Y:S02]  /*17c90*/  FMUL.FTZ R35, R87, R3.reuse ;  /* 0x0000000357237220 */ /* 0x080fe40000410000 */
[-C--:B------:R-:W-:Y:S01]  /*17ca0*/  FMUL.FTZ R42, R94, R3.reuse ;  /* 0x000000035e2a7220 */ /* 0x080fe20000410000 */
[C---:B------:R-:W-:Y:S01]  /*17cb0*/  HMMA.16816.F32.BF16 R12, R4.reuse, R14, R108 ;  /* 0x0000000e040c723c */ /* 0x040fe2000004186c */
[-C--:B------:R-:W-:Y:S01]  /*17cc0*/  FMUL.FTZ R43, R95, R3.reuse ;  /* 0x000000035f2b7220 */ /* 0x080fe20000410000 */
[----:B------:R-:W4:Y:S01]  /*17cd0*/  MUFU.EX2 R78, R78 ;  /* 0x0000004e004e7308 */ /* 0x000f220000000800 */
[----:B------:R-:W-:Y:S01]  /*17ce0*/  FMUL.FTZ R41, R93, R138 ;  /* 0x0000008a5d297220 */ /* 0x000fe20000410000 */
[----:B------:R-:W-:Y:S01]  /*17cf0*/  LDSM.16.MT88.4 R108, [R182+0xac00] ;  /* 0x00ac0000b66c783b */ /* 0x000fe20000004200 */
[-C--:B------:R-:W-:Y:S02]  /*17d00*/  FMUL.FTZ R90, R90, R3.reuse ;  /* 0x000000035a5a7220 */ /* 0x080fe40000410000 */
[-C--:B------:R-:W-:Y:S01]  /*17d10*/  FMUL.FTZ R91, R91, R3.reuse ;  /* 0x000000035b5b7220 */ /* 0x080fe20000410000 */
[----:B------:R-:W-:Y:S01]  /*17d20*/  HMMA.16816.F32.BF16 R20, R4, R22, R72 ;  /* 0x000000160414723c */ /* 0x000fe20000041848 */
[-C--:B------:R-:W-:Y:S01]  /*17d30*/  FMUL.FTZ R106, R106, R3.reuse ;  /* 0x000000036a6a7220 */ /* 0x080fe20000410000 */
[----:B------:R-:W-:Y:S01]  /*17d40*/  MUFU.EX2 R81, R81 ;  /* 0x0000005100517308 */ /* 0x000fe20000000800 */
[-C--:B------:R-:W-:Y:S01]  /*17d50*/  FMUL.FTZ R107, R107, R3.reuse ;  /* 0x000000036b6b7220 */ /* 0x080fe20000410000 */
[----:B------:R-:W-:Y:S01]  /*17d60*/  LDSM.16.MT88.4 R72, [R180+0x9800] ;  /* 0x00980000b448783b */ /* 0x000fe20000004200 */
[----:B------:R-:W-:-:S02]  /*17d70*/  FMUL.FTZ R54, R102, R3 ;  /* 0x0000000366367220 */ /* 0x000fc40000410000 */
[-C--:B------:R-:W-:Y:S01]  /*17d80*/  FMUL.FTZ R55, R103, R3.reuse ;  /* 0x0000000367377220 */ /* 0x080fe20000410000 */
[C---:B------:R-:W-:Y:S01]  /*17d90*/  HMMA.16816.F32.BF16 R32, R4.reuse, R36, R32 ;  /* 0x000000240420723c */ /* 0x040fe20000041820 */
[-C--:B------:R-:W-:Y:S01]  /*17da0*/  FMUL.FTZ R98, R98, R3.reuse ;  /* 0x0000000362627220 */ /* 0x080fe20000410000 */
[----:B------:R-:W5:Y:S01]  /*17db0*/  MUFU.EX2 R80, R80 ;  /* 0x0000005000507308 */ /* 0x000f620000000800 */
[----:B------:R-:W-:Y:S02]  /*17dc0*/  FMUL.FTZ R99, R99, R3 ;  /* 0x0000000363637220 */ /* 0x000fe40000410000 */
[-C--:B------:R-:W-:Y:S02]  /*17dd0*/  FFMA.FTZ R86, R210, R137.reuse, -R130 ;  /* 0x00000089d2567223 */ /* 0x080fe40000010882 */
[-C--:B------:R-:W-:Y:S01]  /*17de0*/  FFMA.FTZ R87, R176, R137.reuse, -R134 ;  /* 0x00000089b0577223 */ /* 0x080fe20000010886 */
[----:B-1----:R-:W-:Y:S01]  /*17df0*/  HMMA.16816.F32.BF16 R40, R4, R44, R40 ;  /* 0x0000002c0428723c */ /* 0x002fe20000041828 */
[-CC-:B------:R-:W-:Y:S01]  /*17e00*/  FFMA.FTZ R93, R173, R137.reuse, -R130.reuse ;  /* 0x00000089ad5d7223 */ /* 0x180fe20000010882 */
[----:B------:R-:W1:Y:S01]  /*17e10*/  MUFU.EX2 R82, R82 ;  /* 0x0000005200527308 */ /* 0x000e620000000800 */
[----:B------:R-:W-:-:S02]  /*17e20*/  FFMA.FTZ R94, R174, R137, -R130 ;  /* 0x00000089ae5e7223 */ /* 0x000fc40000010882 */
[-CC-:B------:R-:W-:Y:S02]  /*17e30*/  FFMA.FTZ R95, R165, R137.reuse, -R134.reuse ;  /* 0x00000089a55f7223 */ /* 0x180fe40000010886 */
[-C--:B------:R-:W-:Y:S01]  /*17e40*/  FFMA.FTZ R102, R171, R137.reuse, -R134 ;  /* 0x00000089ab667223 */ /* 0x080fe20000010886 */
[C---:B------:R-:W-:Y:S01]  /*17e50*/  HMMA.16816.F32.BF16 R36, R4.reuse, R38, R88 ;  /* 0x000000260424723c */ /* 0x040fe20000041858 */
[-CC-:B------:R-:W-:Y:S01]  /*17e60*/  FFMA.FTZ R103, R167, R137.reuse, -R130.reuse ;  /* 0x00000089a7677223 */ /* 0x180fe20000010882 */
[----:B------:R-:W-:Y:S01]  /*17e70*/  MUFU.EX2 R86, R86 ;  /* 0x0000005600567308 */ /* 0x000fe20000000800 */
[-C--:B------:R-:W-:Y:S02]  /*17e80*/  FFMA.FTZ R164, R164, R137.reuse, -R130 ;  /* 0x00000089a4a47223 */ /* 0x080fe40000010882 */
[-CC-:B------:R-:W-:Y:S02]  /*17e90*/  FFMA.FTZ R161, R161, R137.reuse, -R134.reuse ;  /* 0x00000089a1a17223 */ /* 0x180fe40000010886 */
[-CC-:B------:R-:W-:Y:S01]  /*17ea0*/  FFMA.FTZ R88, R178, R137.reuse, -R134.reuse ;  /* 0x00000089b2587223 */ /* 0x180fe20000010886 */
[----:B------:R-:W-:Y:S01]  /*17eb0*/  HMMA.16816.F32.BF16 R44, R4, R46, R104 ;  /* 0x0000002e042c723c */ /* 0x000fe20000041868 */
[-CC-:B------:R-:W-:Y:S01]  /*17ec0*/  FFMA.FTZ R89, R177, R137.reuse, -R134.reuse ;  /* 0x00000089b1597223 */ /* 0x180fe20000010886 */
[----:B------:R-:W-:Y:S01]  /*17ed0*/  MUFU.EX2 R87, R87 ;  /* 0x0000005700577308 */ /* 0x000fe20000000800 */
[-C--:B------:R-:W-:Y:S01]  /*17ee0*/  FFMA.FTZ R90, R179, R137.reuse, -R134 ;  /* 0x00000089b35a7223 */ /* 0x080fe20000010886 */
[----:B------:R-:W-:Y:S01]  /*17ef0*/  LDSM.16.MT88.4 R104, [R182+0xec00] ;  /* 0x00ec0000b668783b */ /* 0x000fe20000004200 */
[----:B------:R-:W-:-:S02]  /*17f00*/  FFMA.FTZ R91, R175, R137, -R130 ;  /* 0x00000089af5b7223 */ /* 0x000fc40000010882 */
[-CC-:B------:R-:W-:Y:S01]  /*17f10*/  FFMA.FTZ R159, R160, R137.reuse, -R134.reuse ;  /* 0x00000089a09f7223 */ /* 0x180fe20000010886 */
[C---:B------:R-:W-:Y:S01]  /*17f20*/  HMMA.16816.F32.BF16 R52, R4.reuse, R60, R52 ;  /* 0x0000003c0434723c */ /* 0x040fe20000041834 */
[-C--:B------:R-:W-:Y:S01]  /*17f30*/  FFMA.FTZ R158, R158, R137.reuse, -R134 ;  /* 0x000000899e9e7223 */ /* 0x080fe20000010886 */
[----:B------:R-:W2:Y:S01]  /*17f40*/  MUFU.EX2 R88, R88 ;  /* 0x0000005800587308 */ /* 0x000ea20000000800 */
[-CC-:B------:R-:W-:Y:S02]  /*17f50*/  FFMA.FTZ R157, R157, R137.reuse, -R130.reuse ;  /* 0x000000899d9d7223 */ /* 0x180fe40000010882 */
[-CC-:B------:R-:W-:Y:S02]  /*17f60*/  FFMA.FTZ R165, R154, R137.reuse, -R130.reuse ;  /* 0x000000899aa57223 */ /* 0x180fe40000010882 */
[----:B----4-:R-:W-:Y:S01]  /*17f70*/  F2FP.BF16.PACK_AB R60, R83, R78 ;  /* 0x0000004e533c723e */ /* 0x010fe200000010ff */
[----:B------:R-:W-:Y:S01]  /*17f80*/  HMMA.16816.F32.BF16 R4, R4, R62, R96 ;  /* 0x0000003e0404723c */ /* 0x000fe20000041860 */
[----:B------:R-:W-:Y:S01]  /*17f90*/  F2FP.BF16.PACK_AB R61, R79, R76 ;  /* 0x0000004c4f3d723e */ /* 0x000fe200000010ff */
[----:B------:R-:W-:Y:S01]  /*17fa0*/  MUFU.EX2 R89, R89 ;  /* 0x0000005900597308 */ /* 0x000fe20000000800 */
[----:B------:R-:W-:-:S02]  /*17fb0*/  FFMA.FTZ R156, R156, R137, -R130 ;  /* 0x000000899c9c7223 */ /* 0x000fc40000010882 */
[----:B------:R-:W-:Y:S02]  /*17fc0*/  FFMA.FTZ R154, R155, R137, -R130 ;  /* 0x000000899b9a7223 */ /* 0x000fe40000010882 */
[----:B-----5:R-:W-:Y:S01]  /*17fd0*/  F2FP.BF16.PACK_AB R62, R80, R81 ;  /* 0x00000051503e723e */ /* 0x020fe200000010ff */
[--C-:B------:R-:W-:Y:S01]  /*17fe0*/  FFMA.FTZ R153, R153, R137, -R134.reuse ;  /* 0x0000008999997223 */ /* 0x100fe20000010886 */
[----:B-1----:R-:W-:Y:S01]  /*17ff0*/  F2FP.BF16.PACK_AB R63, R82, R77 ;  /* 0x0000004d523f723e */ /* 0x002fe200000010ff */
[----:B------:R-:W1:Y:S01]  /*18000*/  MUFU.EX2 R90, R90 ;  /* 0x0000005a005a7308 */ /* 0x000e620000000800 */
[-CC-:B------:R-:W-:Y:S02]  /*18010*/  FFMA.FTZ R152, R152, R137.reuse, -R134.reuse ;  /* 0x0000008998987223 */ /* 0x180fe40000010886 */
[-CC-:B------:R-:W-:Y:S02]  /*18020*/  FFMA.FTZ R151, R151, R137.reuse, -R134.reuse ;  /* 0x0000008997977223 */ /* 0x180fe40000010886 */
[-C--:B------:R-:W-:Y:S01]  /*18030*/  FFMA.FTZ R150, R150, R137.reuse, -R134 ;  /* 0x0000008996967223 */ /* 0x080fe20000010886 */
[----:B------:R-:W-:Y:S01]  /*18040*/  HMMA.16816.F32.BF16 R8, R60, R64, R8 ;  /* 0x000000403c08723c */ /* 0x000fe20000041808 */
[-CC-:B------:R-:W-:Y:S01]  /*18050*/  FFMA.FTZ R149, R149, R137.reuse, -R130.reuse ;  /* 0x0000008995957223 */ /* 0x180fe20000010882 */
[----:B------:R-:W4:Y:S01]  /*18060*/  MUFU.EX2 R91, R91 ;  /* 0x0000005b005b7308 */ /* 0x000f220000000800 */
[----:B------:R-:W-:-:S02]  /*18070*/  FFMA.FTZ R155, R146, R137, -R130 ;  /* 0x00000089929b7223 */ /* 0x000fc40000010882 */
[-CC-:B------:R-:W-:Y:S02]  /*18080*/  FFMA.FTZ R148, R148, R137.reuse, -R130.reuse ;  /* 0x0000008994947223 */ /* 0x180fe40000010882 */
[-C--:B------:R-:W-:Y:S01]  /*18090*/  FFMA.FTZ R146, R147, R137.reuse, -R130 ;  /* 0x0000008993927223 */ /* 0x080fe20000010882 */
[C---:B------:R-:W-:Y:S01]  /*180a0*/  HMMA.16816.F32.BF16 R12, R60.reuse, R66, R12 ;  /* 0x000000423c0c723c */ /* 0x040fe2000004180c */
[----:B------:R-:W5:Y:S01]  /*180b0*/  LDSM.16.MT88.4 R64, [R180+0xb400] ;  /* 0x00b40000b440783b */ /* 0x000f620000004200 */
[----:B------:R-:W-:Y:S01]  /*180c0*/  MUFU.EX2 R92, R92 ;  /* 0x0000005c005c7308 */ /* 0x000fe20000000800 */
[-CC-:B------:R-:W-:Y:S02]  /*180d0*/  FFMA.FTZ R143, R143, R137.reuse, -R134.reuse ;  /* 0x000000898f8f7223 */ /* 0x180fe40000010886 */
[-CC-:B------:R-:W-:Y:S02]  /*180e0*/  FFMA.FTZ R142, R142, R137.reuse, -R134.reuse ;  /* 0x000000898e8e7223 */ /* 0x180fe40000010886 */
[-CC-:B------:R-:W-:Y:S01]  /*180f0*/  FFMA.FTZ R141, R141, R137.reuse, -R134.reuse ;  /* 0x000000898d8d7223 */ /* 0x180fe20000010886 */
[----:B--2---:R-:W-:Y:S01]  /*18100*/  HMMA.16816.F32.BF16 R16, R60, R48, R16 ;  /* 0x000000303c10723c */ /* 0x004fe20000041810 */
[-C--:B------:R-:W-:Y:S01]  /*18110*/  FFMA.FTZ R140, R140, R137.reuse, -R134 ;  /* 0x000000898c8c7223 */ /* 0x080fe20000010886 */
[----:B------:R-:W-:Y:S01]  /*18120*/  MUFU.EX2 R93, R93 ;  /* 0x0000005d005d7308 */ /* 0x000fe20000000800 */
[----:B------:R-:W-:-:S02]  /*18130*/  FFMA.FTZ R139, R139, R137, -R130 ;  /* 0x000000898b8b7223 */ /* 0x000fc40000010882 */
[----:B------:R-:W-:Y:S02]  /*18140*/  FFMA.FTZ R129, R208, R3, R129 ;  /* 0x00000003d0817223 */ /* 0x000fe40000010081 */
[----:B------:R-:W-:Y:S01]  /*18150*/  FFMA.FTZ R133, R205, R138, R133 ;  /* 0x0000008acd857223 */ /* 0x000fe20000010085 */
[C---:B------:R-:W-:Y:S01]  /*18160*/  HMMA.16816.F32.BF16 R20, R60.reuse, R50, R20 ;  /* 0x000000323c14723c */ /* 0x040fe20000041814 */
[----:B------:R-:W2:Y:S01]  /*18170*/  LDSM.16.MT88.4 R48, [R180+0xd400] ;  /* 0x00d40000b430783b */ /* 0x000ea20000004200 */
[----:B------:R-:W-:Y:S01]  /*18180*/  MUFU.EX2 R94, R94 ;  /* 0x0000005e005e7308 */ /* 0x000fe20000000800 */
[----:B------:R-:W-:Y:S02]  /*18190*/  FADD.FTZ R128, R128, R129 ;  /* 0x0000008180807221 */ /* 0x000fe40000010000 */
[----:B------:R-:W-:Y:S02]  /*181a0*/  FADD.FTZ R132, R132, R133 ;  /* 0x0000008584847221 */ /* 0x000fe40000010000 */
[----:B------:R-:W-:Y:S01]  /*181b0*/  FADD.FTZ R127, R127, R128 ;  /* 0x000000807f7f7221 */ /* 0x000fe20000010000 */
[----:B---3--:R-:W-:Y:S01]  /*181c0*/  HMMA.16816.F32.BF16 R24, R60, R56, R24 ;  /* 0x000000383c18723c */ /* 0x008fe20000041818 */
[----:B------:R-:W-:Y:S01]  /*181d0*/  FFMA.FTZ R121, R121, R137, -R130 ;  /* 0x0000008979797223 */ /* 0x000fe20000010882 */
[----:B------:R-:W-:Y:S01]  /*181e0*/  MUFU.EX2 R95, R95 ;  /* 0x0000005f005f7308 */ /* 0x000fe20000000800 */
[----:B------:R-:W-:-:S02]  /*181f0*/  FADD.FTZ R127, R126, R127 ;  /* 0x0000007f7e7f7221 */ /* 0x000fc40000010000 */
[-C--:B------:R-:W-:Y:S02]  /*18200*/  FFMA.FTZ R120, R120, R137.reuse, -R130 ;  /* 0x0000008978787223 */ /* 0x080fe40000010882 */
[----:B------:R-:W-:Y:S01]  /*18210*/  FADD.FTZ R76, R76, R127 ;  /* 0x0000007f4c4c7221 */ /* 0x000fe20000010000 */
[----:B------:R-:W-:Y:S01]  /*18220*/  HMMA.16816.F32.BF16 R28, R60, R58, R28 ;  /* 0x0000003a3c1c723c */ /* 0x000fe2000004181c */
[----:B------:R-:W3:Y:S01]  /*18230*/  LDSM.16.MT88.4 R56, [R182+0x9800] ;  /* 0x00980000b638783b */ /* 0x000ee20000004200 */
[----:B------:R-:W1:Y:S01]  /*18240*/  MUFU.EX2 R100, R100 ;  /* 0x0000006400647308 */ /* 0x000e620000000800 */
[----:B------:R-:W-:Y:S02]  /*18250*/  FADD.FTZ R76, R79, R76 ;  /* 0x0000004c4f4c7221 */ /* 0x000fe40000010000 */
[----:B------:R-:W-:-:S03]  /*18260*/  FFMA.FTZ R3, R119, R137, -R130 ;  /* 0x0000008977037223 */ /* 0x000fc60000010882 */
[C---:B------:R-:W-:Y:S02]  /*18270*/  HMMA.16816.F32.BF16 R40, R60.reuse, R68, R40 ;  /* 0x000000443c28723c */ /* 0x040fe40000041828 */
[----:B------:R-:W-:Y:S06]  /*18280*/  MUFU.EX2 R101, R101 ;  /* 0x0000006500657308 */ /* 0x000fec0000000800 */
[C---:B-----5:R-:W-:Y:S02]  /*18290*/  HMMA.16816.F32.BF16 R32, R60.reuse, R64, R32 ;  /* 0x000000403c20723c */ /* 0x060fe40000041820 */
[----:B------:R-:W5:Y:S06]  /*182a0*/  MUFU.EX2 R102, R102 ;  /* 0x0000006600667308 */ /* 0x000f6c0000000800 */
[C---:B------:R-:W-:Y:S01]  /*182b0*/  HMMA.16816.F32.BF16 R36, R60.reuse, R66, R36 ;  /* 0x000000423c24723c */ /* 0x040fe20000041824 */
[----:B------:R-:W5:Y:S01]  /*182c0*/  LDSM.16.MT88.4 R64, [R182+0xb800] ;  /* 0x00b80000b640783b */ /* 0x000f620000004200 */
[----:B------:R-:W1:Y:S06]  /*182d0*/  MUFU.EX2 R103, R103 ;  /* 0x0000006700677308 */ /* 0x000e6c0000000800 */
[C---:B--2---:R-:W-:Y:S02]  /*182e0*/  HMMA.16816.F32.BF16 R52, R60.reuse, R48, R52 ;  /* 0x000000303c34723c */ /* 0x044fe40000041834 */
[----:B------:R-:W-:Y:S05]  /*182f0*/  MUFU.EX2 R163, R163 ;  /* 0x000000a300a37308 */ /* 0x000fea0000000800 */
[----:B------:R-:W-:Y:S01]  /*18300*/  F2FP.BF16.PACK_AB R48, R88, R87 ;  /* 0x000000575830723e */ /* 0x000fe200000010ff */
[C---:B------:R-:W-:Y:S01]  /*18310*/  HMMA.16816.F32.BF16 R4, R60.reuse, R50, R4 ;  /* 0x000000323c04723c */ /* 0x040fe20000041804 */
[----:B------:R-:W-:Y:S01]  /*18320*/  F2FP.BF16.PACK_AB R49, R85, R84 ;  /* 0x000000545531723e */ /* 0x000fe200000010ff */
[----:B------:R-:W-:Y:S05]  /*18330*/  MUFU.EX2 R162, R162 ;  /* 0x000000a200a27308 */ /* 0x000fea0000000800 */
[----:B-1----:R-:W-:Y:S01]  /*18340*/  F2FP.BF16.PACK_AB R50, R90, R89 ;  /* 0x000000595a32723e */ /* 0x002fe200000010ff */
[----:B------:R-:W-:Y:S01]  /*18350*/  HMMA.16816.F32.BF16 R44, R60, R70, R44 ;  /* 0x000000463c2c723c */ /* 0x000fe2000004182c */
[----:B----4-:R-:W-:Y:S01]  /*18360*/  F2FP.BF16.PACK_AB R51, R91, R86 ;  /* 0x000000565b33723e */ /* 0x010fe200000010ff */
[----:B------:R-:W1:Y:S01]  /*18370*/  LDSM.16.MT88.4 R68, [R182+0xd800] ;  /* 0x00d80000b644783b */ /* 0x000e620000004200 */
[----:B------:R-:W-:Y:S03]  /*18380*/  MUFU.EX2 R164, R164 ;  /* 0x000000a400a47308 */ /* 0x000fe60000000800 */
[----:B------:R-:W-:Y:S02]  /*18390*/  LDSM.16.MT88.4 R60, [R180+0xd800] ;  /* 0x00d80000b43c783b */ /* 0x000fe40000004200 */
[C---:B---3--:R-:W-:Y:S03]  /*183a0*/  HMMA.16816.F32.BF16 R8, R48.reuse, R56, R8 ;  /* 0x000000383008723c */ /* 0x048fe60000041808 */
[----:B------:R-:W-:Y:S05]  /*183b0*/  MUFU.EX2 R161, R161 ;  /* 0x000000a100a17308 */ /* 0x000fea0000000800 */
[C---:B------:R-:W-:Y:S01]  /*183c0*/  HMMA.16816.F32.BF16 R12, R48.reuse, R58, R12 ;  /* 0x0000003a300c723c */ /* 0x040fe2000004180c */
[----:B------:R-:W2:Y:S02]  /*183d0*/  LDSM.16.MT88.4 R56, [R180+0xb800] ;  /* 0x00b80000b438783b */ /* 0x000ea40000004200 */
[----:B------:R-:W-:Y:S05]  /*183e0*/  MUFU.EX2 R166, R166 ;  /* 0x000000a600a67308 */ /* 0x000fea0000000800 */
[C---:B-----5:R-:W-:Y:S03]  /*183f0*/  HMMA.16816.F32.BF16 R24, R48.reuse, R64, R24 ;  /* 0x000000403018723c */ /* 0x060fe60000041818 */
[----:B------:R-:W-:Y:S05]  /*18400*/  MUFU.EX2 R159, R159 ;  /* 0x0000009f009f7308 */ /* 0x000fea0000000800 */
[C---:B------:R-:W-:Y:S01]  /*18410*/  HMMA.16816.F32.BF16 R28, R48.reuse, R66, R28 ;  /* 0x00000042301c723c */ /* 0x040fe2000004181c */
[----:B------:R-:W3:Y:S02]  /*18420*/  LDSM.16.MT88.4 R64, [R182+0x9c00] ;  /* 0x009c0000b640783b */ /* 0x000ee40000004200 */
        /* <DEDUP_REMOVED lines=8> */
[C---:B--2---:R-:W-:Y:S03]  /*184b0*/  HMMA.16816.F32.BF16 R32, R48.reuse, R56, R32 ;  /* 0x000000383020723c */ /* 0x044fe60000041820 */
[----:B------:R-:W-:Y:S05]  /*184c0*/  MUFU.EX2 R154, R154 ;  /* 0x0000009a009a7308 */ /* 0x000fea0000000800 */
[C---:B------:R-:W-:Y:S01]  /*184d0*/  HMMA.16816.F32.BF16 R36, R48.reuse, R58, R36 ;  /* 0x0000003a3024723c */ /* 0x040fe20000041824 */
[----:B------:R-:W1:Y:S02]  /*184e0*/  LDSM.16.MT88.4 R56, [R182+0xbc00] ;  /* 0x00bc0000b638783b */ /* 0x000e640000004200 */
        /* <DEDUP_REMOVED lines=8> */
[----:B------:R-:W-:Y:S04]  /*18570*/  MUFU.EX2 R150, R150 ;  /* 0x0000009600967308 */ /* 0x000fe80000000800 */
[----:B------:R-:W-:-:S02]  /*18580*/  F2FP.BF16.PACK_AB R48, R100, R95 ;  /* 0x0000005f6430723e */ /* 0x000fc400000010ff */
[----:B------:R-:W-:Y:S02]  /*18590*/  F2FP.BF16.PACK_AB R49, R93, R92 ;  /* 0x0000005c5d31723e */ /* 0x000fe400000010ff */
[----:B------:R-:W-:Y:S01]  /*185a0*/  F2FP.BF16.PACK_AB R50, R102, R101 ;  /* 0x000000656632723e */ /* 0x000fe200000010ff */
[----:B------:R-:W-:Y:S01]  /*185b0*/  MUFU.EX2 R149, R149 ;  /* 0x0000009500957308 */ /* 0x000fe20000000800 */
[----:B------:R-:W-:-:S07]  /*185c0*/  F2FP.BF16.PACK_AB R51, R103, R94 ;  /* 0x0000005e6733723e */ /* 0x000fce00000010ff */
[C---:B---3--:R-:W-:Y:S01]  /*185d0*/  HMMA.16816.F32.BF16 R8, R48.reuse, R64, R8 ;  /* 0x000000403008723c */ /* 0x048fe20000041808 */
[----:B------:R-:W-:Y:S07]  /*185e0*/  MUFU.EX2 R148, R148 ;  /* 0x0000009400947308 */ /* 0x000fee0000000800 */
        /* <DEDUP_REMOVED lines=21> */
[----:B------:R-:W5:Y:S01]  /*18740*/  LDSM.16.MT88.4 R68, [R182+0xe000] ;  /* 0x00e00000b644783b */ /* 0x000f620000004200 */
[----:B------:R-:W1:Y:S06]  /*18750*/  MUFU.EX2 R120, R120 ;  /* 0x0000007800787308 */ /* 0x000e6c0000000800 */
[C---:B---3--:R-:W-:Y:S02]  /*18760*/  HMMA.16816.F32.BF16 R52, R48.reuse, R64, R52 ;  /* 0x000000403034723c */ /* 0x048fe40000041834 */
[----:B------:R-:W-:Y:S06]  /*18770*/  MUFU.EX2 R3, R3 ;  /* 0x0000000300037308 */ /* 0x000fec0000000800 */
[----:B------:R-:W-:Y:S01]  /*18780*/  HMMA.16816.F32.BF16 R4, R48, R66, R4 ;  /* 0x000000423004723c */ /* 0x000fe20000041804 */
[----:B------:R-:W-:Y:S01]  /*18790*/  LDSM.16.MT88.4 R64, [R180+0xe000] ;  /* 0x00e00000b440783b */ /* 0x000fe20000004200 */
[----:B-1----:R-:W-:-:S05]  /*187a0*/  F2FP.BF16.PACK_AB R97, R120, R121 ;  /* 0x000000797861723e */ /* 0x002fca00000010ff */
[----:B------:R-:W-:Y:S02]  /*187b0*/  F2FP.BF16.PACK_AB R48, R166, R161 ;  /* 0x000000a1a630723e */ /* 0x000fe400000010ff */
[----:B------:R-:W-:Y:S02]  /*187c0*/  F2FP.BF16.PACK_AB R49, R162, R163 ;  /* 0x000000a3a231723e */ /* 0x000fe400000010ff */
[----:B------:R-:W-:Y:S02]  /*187d0*/  F2FP.BF16.PACK_AB R50, R158, R159 ;  /* 0x0000009f9e32723e */ /* 0x000fe400000010ff */
[----:B------:R-:W-:-:S07]  /*187e0*/  F2FP.BF16.PACK_AB R51, R157, R164 ;  /* 0x000000a49d33723e */ /* 0x000fce00000010ff */
[C---:B------:R-:W-:Y:S08]  /*187f0*/  HMMA.16816.F32.BF16 R8, R48.reuse, R56, R8 ;  /* 0x000000383008723c */ /* 0x040ff00000041808 */
[C---:B------:R-:W-:Y:S01]  /*18800*/  HMMA.16816.F32.BF16 R12, R48.reuse, R58, R12 ;  /* 0x0000003a300c723c */ /* 0x040fe2000004180c */
[----:B------:R-:W1:Y:S07]  /*18810*/  LDSM.16.MT88.4 R56, [R180+0xc000] ;  /* 0x00c00000b438783b */ /* 0x000e6e0000004200 */
[C---:B----4-:R-:W-:Y:S08]  /*18820*/  HMMA.16816.F32.BF16 R16, R48.reuse, R72, R16 ;  /* 0x000000483010723c */ /* 0x050ff00000041810 */
[C---:B------:R-:W-:Y:S01]  /*18830*/  HMMA.16816.F32.BF16 R20, R48.reuse, R74, R20 ;  /* 0x0000004a3014723c */ /* 0x040fe20000041814 */
[----:B------:R-:W-:Y:S07]  /*18840*/  LDSM.16.MT88.4 R72, [R180+0xa400] ;  /* 0x00a40000b448783b */ /* 0x000fee0000004200 */
[C---:B--2---:R-:W-:Y:S08]  /*18850*/  HMMA.16816.F32.BF16 R24, R48.reuse, R60, R24 ;  /* 0x0000003c3018723c */ /* 0x044ff00000041818 */
[C---:B------:R-:W-:Y:S01]  /*18860*/  HMMA.16816.F32.BF16 R28, R48.reuse, R62, R28 ;  /* 0x0000003e301c723c */ /* 0x040fe2000004181c */
[----:B------:R-:W-:Y:S07]  /*18870*/  LDSM.16.MT88.4 R60, [R182+0xa400] ;  /* 0x00a40000b63c783b */ /* 0x000fee0000004200 */
[C---:B-----5:R-:W-:Y:S08]  /*18880*/  HMMA.16816.F32.BF16 R40, R48.reuse, R68, R40 ;  /* 0x000000443028723c */ /* 0x060ff00000041828 */
[C---:B-1----:R-:W-:Y:S08]  /*18890*/  HMMA.16816.F32.BF16 R32, R48.reuse, R56, R32 ;  /* 0x000000383020723c */ /* 0x042ff00000041820 */
[C---:B------:R-:W-:Y:S01]  /*188a0*/  HMMA.16816.F32.BF16 R36, R48.reuse, R58, R36 ;  /* 0x0000003a3024723c */ /* 0x040fe20000041824 */
[----:B------:R-:W1:Y:S07]  /*188b0*/  LDSM.16.MT88.4 R56, [R182+0xc400] ;  /* 0x00c40000b638783b */ /* 0x000e6e0000004200 */
[C---:B------:R-:W-:Y:S01]  /*188c0*/  HMMA.16816.F32.BF16 R44, R48.reuse, R70, R44 ;  /* 0x00000046302c723c */ /* 0x040fe2000004182c */
[----:B------:R-:W-:Y:S07]  /*188d0*/  LDSM.16.MT88.4 R68, [R182+0xe400] ;  /* 0x00e40000b644783b */ /* 0x000fee0000004200 */
[C---:B------:R-:W-:Y:S08]  /*188e0*/  HMMA.16816.F32.BF16 R52, R48.reuse, R64, R52 ;  /* 0x000000403034723c */ /* 0x040ff00000041834 */
[----:B------:R-:W-:Y:S01]  /*188f0*/  HMMA.16816.F32.BF16 R4, R48, R66, R4 ;  /* 0x000000423004723c */ /* 0x000fe20000041804 */
[----:B------:R-:W2:Y:S06]  /*18900*/  LDSM.16.MT88.4 R64, [R180+0xe400] ;  /* 0x00e40000b440783b */ /* 0x000eac0000004200 */
        /* <DEDUP_REMOVED lines=12> */
[----:B------:R-:W3:Y:S07]  /*189d0*/  LDSM.16.MT88.4 R60, [R180+0xc400] ;  /* 0x00c40000b43c783b */ /* 0x000eee0000004200 */
[C---:B--2---:R-:W-:Y:S07]  /*189e0*/  HMMA.16816.F32.BF16 R52, R48.reuse, R64, R52 ;  /* 0x000000403034723c */ /* 0x044fee0000041834 */
[----:B------:R-:W-:Y:S01]  /*189f0*/  F2FP.BF16.PACK_AB R64, R142, R143 ;  /* 0x0000008f8e40723e */ /* 0x000fe200000010ff */
[----:B------:R-:W-:Y:S01]  /*18a00*/  HMMA.16816.F32.BF16 R4, R48, R66, R4 ;  /* 0x000000423004723c */ /* 0x000fe20000041804 */
[----:B------:R-:W-:-:S06]  /*18a10*/  F2FP.BF16.PACK_AB R65, R155, R148 ;  /* 0x000000949b41723e */ /* 0x000fcc00000010ff */
[----:B------:R-:W-:Y:S01]  /*18a20*/  F2FP.BF16.PACK_AB R66, R140, R141 ;  /* 0x0000008d8c42723e */ /* 0x000fe200000010ff */
[----:B------:R-:W-:Y:S01]  /*18a30*/  HMMA.16816.F32.BF16 R40, R48, R68, R40 ;  /* 0x000000443028723c */ /* 0x000fe20000041828 */
[----:B------:R-:W-:-:S07]  /*18a40*/  F2FP.BF16.PACK_AB R67, R139, R146 ;  /* 0x000000928b43723e */ /* 0x000fce00000010ff */
[C---:B-1----:R-:W-:Y:S08]  /*18a50*/  HMMA.16816.F32.BF16 R16, R64.reuse, R56, R16 ;  /* 0x000000384010723c */ /* 0x042ff00000041810 */
[----:B------:R-:W-:Y:S01]  /*18a60*/  HMMA.16816.F32.BF16 R20, R64, R58, R20 ;  /* 0x0000003a4014723c */ /* 0x000fe20000041814 */
[----:B------:R-:W1:Y:S07]  /*18a70*/  LDSM.16.MT88.4 R56, [R180+0xe800] ;  /* 0x00e80000b438783b */ /* 0x000e6e0000004200 */
[C---:B---3--:R-:W-:Y:S08]  /*18a80*/  HMMA.16816.F32.BF16 R32, R48.reuse, R60, R32 ;  /* 0x0000003c3020723c */ /* 0x048ff00000041820 */
[C---:B------:R-:W-:Y:S01]  /*18a90*/  HMMA.16816.F32.BF16 R36, R48.reuse, R62, R36 ;  /* 0x0000003e3024723c */ /* 0x040fe20000041824 */
[----:B------:R-:W2:Y:S07]  /*18aa0*/  LDSM.16.MT88.4 R60, [R182+0xc800] ;  /* 0x00c80000b63c783b */ /* 0x000eae0000004200 */
[----:B------:R-:W-:Y:S01]  /*18ab0*/  HMMA.16816.F32.BF16 R44, R48, R70, R44 ;  /* 0x00000046302c723c */ /* 0x000fe2000004182c */
[----:B------:R-:W3:Y:S04]  /*18ac0*/  LDSM.16.MT88.4 R68, [R182+0xe800] ;  /* 0x00e80000b644783b */ /* 0x000ee80000004200 */
[----:B------:R-:W4:Y:S03]  /*18ad0*/  LDSM.16.MT88.4 R48, [R180+0xc800] ;  /* 0x00c80000b430783b */ /* 0x000f260000004200 */
[C---:B------:R-:W-:Y:S08]  /*18ae0*/  HMMA.16816.F32.BF16 R8, R64.reuse, R72, R8 ;  /* 0x000000484008723c */ /* 0x040ff00000041808 */
[C---:B------:R-:W-:Y:S01]  /*18af0*/  HMMA.16816.F32.BF16 R12, R64.reuse, R74, R12 ;  /* 0x0000004a400c723c */ /* 0x040fe2000004180c */
[----:B------:R-:W5:Y:S07]  /*18b00*/  LDSM.16.MT88.4 R72, [R180+0xac00] ;  /* 0x00ac0000b448783b */ /* 0x000f6e0000004200 */
[C---:B-1----:R-:W-:Y:S07]  /*18b10*/  HMMA.16816.F32.BF16 R52, R64.reuse, R56, R52 ;  /* 0x000000384034723c */ /* 0x042fee0000041834 */
[----:B------:R-:W-:Y:S01]  /*18b20*/  FADD.FTZ R57, R131, R132 ;  /* 0x0000008483397221 */ /* 0x000fe20000010000 */
[----:B------:R-:W-:Y:S03]  /*18b30*/  HMMA.16816.F32.BF16 R4, R64, R58, R4 ;  /* 0x0000003a4004723c */ /* 0x000fe60000041804 */
        /* <DEDUP_REMOVED lines=10> */
[-C--:B------:R-:W-:Y:S02]  /*18be0*/  FFMA.FTZ R60, R118, R137.reuse, -R130 ;  /* 0x00000089763c7223 */ /* 0x080fe40000010882 */
[----:B------:R-:W-:Y:S01]  /*18bf0*/  FADD.FTZ R87, R87, R80 ;  /* 0x0000005057577221 */ /* 0x000fe20000010000 */
[----:B---3--:R-:W-:Y:S01]  /*18c00*/  HMMA.16816.F32.BF16 R40, R64, R68, R40 ;  /* 0x000000444028723c */ /* 0x008fe20000041828 */
[-CC-:B------:R-:W-:Y:S02]  /*18c10*/  FFMA.FTZ R61, R123, R137.reuse, -R134.reuse ;  /* 0x000000897b3d7223 */ /* 0x180fe40000010886 */
[-CC-:B------:R-:W-:Y:S01]  /*18c20*/  FFMA.FTZ R62, R122, R137.reuse, -R134.reuse ;  /* 0x000000897a3e7223 */ /* 0x180fe20000010886 */
[----:B------:R-:W1:Y:S01]  /*18c30*/  MUFU.EX2 R60, R60 ;  /* 0x0000003c003c7308 */ /* 0x000e620000000800 */
[----:B------:R-:W-:-:S02]  /*18c40*/  FFMA.FTZ R63, R124, R137, -R134 ;  /* 0x000000897c3f7223 */ /* 0x000fc40000010886 */
[----:B------:R-:W-:Y:S01]  /*18c50*/  FFMA.FTZ R118, R125, R137, -R134 ;  /* 0x000000897d767223 */ /* 0x000fe20000010886 */
[C---:B------:R-:W-:Y:S01]  /*18c60*/  HMMA.16816.F32.BF16 R44, R64.reuse, R70, R44 ;  /* 0x00000046402c723c */ /* 0x040fe2000004182c */
[----:B------:R-:W-:Y:S02]  /*18c70*/  FADD.FTZ R85, R85, R84 ;  /* 0x0000005455557221 */ /* 0x000fe40000010000 */
[----:B------:R-:W-:Y:S01]  /*18c80*/  FADD.FTZ R88, R88, R87 ;  /* 0x0000005758587221 */ /* 0x000fe20000010000 */
[----:B------:R-:W-:Y:S01]  /*18c90*/  MUFU.EX2 R61, R61 ;  /* 0x0000003d003d7308 */ /* 0x000fe20000000800 */
[----:B------:R-:W-:Y:S02]  /*18ca0*/  FADD.FTZ R86, R86, R85 ;  /* 0x0000005556567221 */ /* 0x000fe40000010000 */
[----:B------:R-:W-:Y:S01]  /*18cb0*/  FADD.FTZ R89, R89, R88 ;  /* 0x0000005859597221 */ /* 0x000fe20000010000 */
[----:B----4-:R-:W-:Y:S01]  /*18cc0*/  HMMA.16816.F32.BF16 R32, R64, R48, R32 ;  /* 0x000000304020723c */ /* 0x010fe20000041820 */
[----:B------:R-:W-:-:S02]  /*18cd0*/  FADD.FTZ R91, R91, R86 ;  /* 0x000000565b5b7221 */ /* 0x000fc40000010000 */
[----:B------:R-:W-:Y:S01]  /*18ce0*/  FADD.FTZ R90, R90, R89 ;  /* 0x000000595a5a7221 */ /* 0x000fe20000010000 */
[----:B------:R-:W2:Y:S01]  /*18cf0*/  MUFU.EX2 R62, R62 ;  /* 0x0000003e003e7308 */ /* 0x000ea20000000800 */
[----:B------:R-:W-:Y:S01]  /*18d00*/  FADD.FTZ R92, R92, R91 ;  /* 0x0000005b5c5c7221 */ /* 0x000fe20000010000 */
[----:B-1----:R-:W-:Y:S01]  /*18d10*/  F2FP.BF16.PACK_AB R99, R3, R60 ;  /* 0x0000003c0363723e */ /* 0x002fe200000010ff */
[----:B------:R-:W-:Y:S01]  /*18d20*/  FADD.FTZ R95, R95, R90 ;  /* 0x0000005a5f5f7221 */ /* 0x000fe20000010000 */
[----:B------:R-:W-:Y:S01]  /*18d30*/  HMMA.16816.F32.BF16 R36, R64, R50, R36 ;  /* 0x000000324024723c */ /* 0x000fe20000041824 */
[----:B------:R-:W-:Y:S01]  /*18d40*/  FADD.FTZ R93, R93, R92 ;  /* 0x0000005c5d5d7221 */ /* 0x000fe20000010000 */
[----:B------:R-:W1:Y:S01]  /*18d50*/  LDSM.16.MT88.4 R48, [R182+0xcc00] ;  /* 0x00cc0000b630783b */ /* 0x000e620000004200 */
[----:B------:R-:W-:Y:S01]  /*18d60*/  FADD.FTZ R100, R100, R95 ;  /* 0x0000005f64647221 */ /* 0x000fe20000010000 */
[----:B------:R-:W-:Y:S01]  /*18d70*/  MUFU.EX2 R63, R63 ;  /* 0x0000003f003f7308 */ /* 0x000fe20000000800 */
[----:B------:R-:W-:-:S02]  /*18d80*/  FADD.FTZ R2, R94, R93 ;  /* 0x0000005d5e027221 */ /* 0x000fc40000010000 */
[----:B------:R-:W-:Y:S02]  /*18d90*/  FADD.FTZ R101, R101, R100 ;  /* 0x0000006465657221 */ /* 0x000fe40000010000 */
[----:B------:R-:W-:Y:S02]  /*18da0*/  FADD.FTZ R2, R103, R2 ;  /* 0x0000000267027221 */ /* 0x000fe40000010000 */
[----:B------:R-:W-:Y:S01]  /*18db0*/  FADD.FTZ R102, R102, R101 ;  /* 0x0000006566667221 */ /* 0x000fe20000010000 */
[----:B------:R-:W3:Y:S01]  /*18dc0*/  MUFU.EX2 R118, R118 ;  /* 0x0000007600767308 */ /* 0x000ee20000000800 */
[----:B--2---:R-:W-:Y:S02]  /*18dd0*/  F2FP.BF16.PACK_AB R96, R62, R61 ;  /* 0x0000003d3e60723e */ /* 0x004fe400000010ff */
[----:B------:R-:W-:-:S04]  /*18de0*/  FADD.FTZ R161, R161, R102 ;  /* 0x00000066a1a17221 */ /* 0x000fc80000010000 */
[----:B------:R-:W-:-:S04]  /*18df0*/  FADD.FTZ R166, R166, R161 ;  /* 0x000000a1a6a67221 */ /* 0x000fc80000010000 */
[----:B------:R-:W-:-:S04]  /*18e00*/  FADD.FTZ R159, R159, R166 ;  /* 0x000000a69f9f7221 */ /* 0x000fc80000010000 */
[----:B------:R-:W-:Y:S01]  /*18e10*/  FADD.FTZ R158, R158, R159 ;  /* 0x0000009f9e9e7221 */ /* 0x000fe20000010000 */
[----:B---3--:R-:W-:-:S03]  /*18e20*/  F2FP.BF16.PACK_AB R98, R118, R63 ;  /* 0x0000003f7662723e */ /* 0x008fc600000010ff */
[----:B------:R-:W-:-:S04]  /*18e30*/  FADD.FTZ R153, R153, R158 ;  /* 0x0000009e99997221 */ /* 0x000fc80000010000 */
[----:B-----5:R-:W-:Y:S01]  /*18e40*/  HMMA.16816.F32.BF16 R68, R96, R72, R16 ;  /* 0x000000486044723c */ /* 0x020fe20000041810 */
[----:B------:R-:W-:-:S04]  /*18e50*/  FADD.FTZ R152, R152, R153 ;  /* 0x0000009998987221 */ /* 0x000fc80000010000 */
[----:B------:R-:W-:Y:S02]  /*18e60*/  FADD.FTZ R151, R151, R152 ;  /* 0x0000009897977221 */ /* 0x000fe40000010000 */
[----:B------:R-:W-:Y:S01]  /*18e70*/  FADD.FTZ R17, R163, R2 ;  /* 0x00000002a3117221 */ /* 0x000fe20000010000 */
[C---:B------:R-:W-:Y:S01]  /*18e80*/  HMMA.16816.F32.BF16 R112, R96.reuse, R108, R8 ;  /* 0x0000006c6070723c */ /* 0x040fe20000041808 */
[----:B------:R-:W2:Y:S01]  /*18e90*/  LDSM.16.MT88.4 R8, [R180+0xcc00] ;  /* 0x00cc0000b408783b */ /* 0x000ea20000004200 */
[----:B------:R-:W-:Y:S02]  /*18ea0*/  FADD.FTZ R150, R150, R151 ;  /* 0x0000009796967221 */ /* 0x000fe40000010000 */
[----:B------:R-:W-:Y:S02]  /*18eb0*/  FADD.FTZ R17, R162, R17 ;  /* 0x00000011a2117221 */ /* 0x000fe40000010000 */
[----:B------:R-:W-:Y:S02]  /*18ec0*/  FADD.FTZ R143, R143, R150 ;  /* 0x000000968f8f7221 */ /* 0x000fe40000010000 */
[----:B------:R-:W-:Y:S01]  /*18ed0*/  HMMA.16816.F32.BF16 R108, R96, R110, R12 ;  /* 0x0000006e606c723c */ /* 0x000fe2000004180c */
[----:B------:R-:W3:Y:S01]  /*18ee0*/  LDSM.16.MT88.4 R12, [R180+0xec00] ;  /* 0x00ec0000b40c783b */ /* 0x000ee20000004200 */
[----:B------:R-:W-:-:S02]  /*18ef0*/  FADD.FTZ R164, R164, R17 ;  /* 0x00000011a4a47221 */ /* 0x000fc40000010000 */
[----:B------:R-:W-:Y:S02]  /*18f00*/  FADD.FTZ R142, R142, R143 ;  /* 0x0000008f8e8e7221 */ /* 0x000fe40000010000 */
[----:B------:R-:W-:Y:S02]  /*18f10*/  FADD.FTZ R157, R157, R164 ;  /* 0x000000a49d9d7221 */ /* 0x000fe40000010000 */
        /* <DEDUP_REMOVED lines=15> */
[----:B------:R-:W-:Y:S03]  /*19010*/  HMMA.16816.F32.BF16 R80, R96, R50, R28 ;  /* 0x000000326050723c */ /* 0x000fe6000004181c */
[----:B------:R-:W-:-:S04]  /*19020*/  FADD.FTZ R2, R146, R155 ;  /* 0x0000009b92027221 */ /* 0x000fc80000010000 */
[----:B------:R-:W-:Y:S01]  /*19030*/  FADD.FTZ R2, R139, R2 ;  /* 0x000000028b027221 */ /* 0x000fe20000010000 */
[----:B--2---:R-:W-:Y:S03]  /*19040*/  HMMA.16816.F32.BF16 R84, R96, R8, R32 ;  /* 0x000000086054723c */ /* 0x004fe60000041820 */
[----:B------:R-:W-:Y:S01]  /*19050*/  FADD.FTZ R121, R121, R2 ;  /* 0x0000000279797221 */ /* 0x000fe20000010000 */
[----:B------:R-:W-:-:S03]  /*19060*/  MOV R2, R135 ;  /* 0x0000008700027202 */ /* 0x000fc60000000f00 */
[----:B------:R-:W-:Y:S01]  /*19070*/  FADD.FTZ R121, R120, R121 ;  /* 0x0000007978797221 */ /* 0x000fe20000010000 */
[----:B------:R-:W-:Y:S03]  /*19080*/  HMMA.16816.F32.BF16 R88, R96, R10, R36 ;  /* 0x0000000a6058723c */ /* 0x000fe60000041824 */
[----:B------:R-:W-:-:S04]  /*19090*/  FADD.FTZ R60, R60, R121 ;  /* 0x000000793c3c7221 */ /* 0x000fc80000010000 */
[----:B------:R-:W-:Y:S01]  /*190a0*/  FADD.FTZ R208, R3, R60 ;  /* 0x0000003c03d07221 */ /* 0x000fe20000010000 */
[----:B------:R-:W-:Y:S01]  /*190b0*/  HMMA.16816.F32.BF16 R104, R96, R106, R44 ;  /* 0x0000006a6068723c */ /* 0x000fe2000004182c */
[----:B------:R-:W-:-:S07]  /*190c0*/  MOV R3, R136 ;  /* 0x0000008800037202 */ /* 0x000fce0000000f00 */
[C---:B---3--:R-:W-:Y:S08]  /*190d0*/  HMMA.16816.F32.BF16 R100, R96.reuse, R12, R52 ;  /* 0x0000000c6064723c */ /* 0x048ff00000041834 */
[----:B------:R-:W-:Y:S11]  /*190e0*/  HMMA.16816.F32.BF16 R96, R96, R14, R4 ;  /* 0x0000000e6060723c */ /* 0x000ff60000041804 */
[----:B------:R-:W-:Y:S08]  /*190f0*/  @!UPT UIADD3 URZ, URZ, URZ, URZ ;  /* 0x0000003f3f3ff290 */ /* 0x000ff0000fffe03f */
.L_x_3262:
[----:B------:R-:W-:Y:S05]  /*19100*/  @!P6 BRA `(.L_x_3271) ;  /* 0x000045f00000e947 */ /* 0x000fea0003800000 */
[----:B------:R-:W-:Y:S02]  /*19110*/  MOV R119, R2 ;  /* 0x0000000200777202 */ /* 0x000fe40000000f00 */
[----:B------:R-:W-:-:S02]  /*19120*/  MOV R118, R3 ;  /* 0x0000000300767202 */ /* 0x000fc40000000f00 */
.L_x_3280:
[----:B------:R-:W-:Y:S04]  /*19130*/  DEPBAR.LE SB0, 0x0 ;  /* 0x000080000000791a */ /* 0x000fe80000000000 */
[----:B------:R-:W-:Y:S01]  /*19140*/  WARPSYNC 0xffffffff ;  /* 0xffffffff00007948 */ /* 0x000fe20003800000 */
[----:B------:R-:W-:Y:S01]  /*19150*/  BAR.SYNC.DEFER_BLOCKING 0x0 ;  /* 0x0000000000007b1d */ /* 0x000fe20000010000 */
[----:B------:R-:W-:Y:S05]  /*19160*/  IADD3 R199, R199, -0x1, RZ ;  /* 0xffffffffc7c77810 */ /* 0x000fea0007ffe0ff */
[----:B------:R-:W-:Y:S01]  /*19170*/  BSSY B0, `(.L_x_3272) ;  /* 0x0000044000007945 */ /* 0x000fe20003800000 */
[----:B------:R-:W-:-:S05]  /*19180*/  @!P3 BRA `(.L_x_3273) ;  /* 0x000003f00000b947 */ /* 0x000fca0003800000 */
[----:B------:R-:W2:Y:S02]  /*19190*/  LD.E R9, [R116.64+0x170] ;  /* 0x0001700474097980 */ /* 0x000ea4000c101900 */
        /* <DEDUP_REMOVED lines=62> */
.L_x_3273:
[----:B------:R-:W2:Y:S02]  /*19580*/  LD.E R3, [R116.64+0x40] ;  /* 0x0000400474037980 */ /* 0x000ea4000c101900 */
[----:B--2---:R-:W-:Y:S04]  /*19590*/  LEA R3, -R3, RZ, 0x7 ;  /* 0x000000ff03037211 */ /* 0x004fe800078e39ff */
[----:B------:R-:W-:Y:S02]  /*195a0*/  SHF.R.S32.HI R4, RZ, 0x1f, R3 ;  /* 0x0000001fff047819 */ /* 0x000fe40000011403 */
.L_x_3274:
[----:B------:R-:W-:Y:S05]  /*195b0*/  BSYNC B0 ;  /* 0x0000000000007941 */ /* 0x000fea0003800000 */
.L_x_3272:
        /* <DEDUP_REMOVED lines=254> */
[C---:B------:R-:W-:Y:S04]  /*1a5a0*/  IADD3 R124, R3.reuse, -0x80, RZ ;  /* 0xffffff80037c7810 */ /* 0x040fe80007ffe0ff */
[----:B------:R-:W-:Y:S02]  /*1a5b0*/  IABS R120, R124 ;  /* 0x0000007c00787213 */ /* 0x000fe40000000000 */
[-C--:B--2---:R-:W-:Y:S02]  /*1a5c0*/  IABS R123, R126.reuse ;  /* 0x0000007e007b7213 */ /* 0x084fe40000000000 */
[-C--:B------:R-:W-:Y:S02]  /*1a5d0*/  IABS R121, R126.reuse ;  /* 0x0000007e00797213 */ /* 0x080fe40000000000 */
[----:B------:R-:W1:Y:S01]  /*1a5e0*/  I2F.RP R122, R123 ;  /* 0x0000007b007a7306 */ /* 0x000e620000209400 */
[-C--:B------:R-:W-:Y:S02]  /*1a5f0*/  LOP3.LUT R124, R124, R126.reuse, RZ, 0x3c, !PT ;  /* 0x0000007e7c7c7212 */ /* 0x080fe400078e3cff */
        /* <DEDUP_REMOVED lines=30> */
[C---:B------:R-:W-:Y:S02]  /*1a7e0*/  SEL R121, R2.reuse, R122, !P6 ;  /* 0x0000007a02797207 */ /* 0x040fe40007000000 */
[----:B------:R-:W3:Y:S01]  /*1a7f0*/  LD.E.64 R122, [R116.64+0x38] ;  /* 0x00003804747a7980 */ /* 0x000ee2000c101b00 */
        /* <DEDUP_REMOVED lines=23> */
.L_x_3278:
[----:B------:R-:W2:Y:S02]  /*1a970*/  LD.E R123, [R116.64+0x38] ;  /* 0x00003804747b7980 */ /* 0x000ea4000c101900 */
[----:B--2---:R-:W-:Y:S04]  /*1a980*/  LEA R123, -R123, RZ, 0x7 ;  /* 0x000000ff7b7b7211 */ /* 0x004fe800078e39ff */
[----:B------:R-:W-:Y:S02]  /*1a990*/  SHF.R.S32.HI R2, RZ, 0x1f, R123 ;  /* 0x0000001fff027819 */ /* 0x000fe4000001147b */
.L_x_3279:
[----:B------:R-:W-:Y:S05]  /*1a9a0*/  BSYNC B0 ;  /* 0x0000000000007941 */ /* 0x000fea0003800000 */
.L_x_3277:
        /* <DEDUP_REMOVED lines=91> */
.L_x_3276:
[----:B------:R-:W-:Y:S05]  /*1af60*/  BSYNC B1 ;  /* 0x0000000000017941 */ /* 0x000fea0003800000 */
.L_x_3275:
[----:B------:R-:W2:Y:S01]  /*1af70*/  LD.E R120, [R116.64+0xdc] ;  /* 0x0000dc0474787980 */ /* 0x000ea2000c101900 */
[----:B------:R-:W-:Y:S04]  /*1af80*/  LEA R2, R199, R204, 0x7 ;  /* 0x000000ccc7027211 */ /* 0x000fe800078e38ff */
[----:B------:R-:W-:Y:S01]  /*1af90*/  I2F R143, R2 ;  /* 0x00000002008f7306 */ /* 0x000fe20000201400 */
[C---:B-1----:R-:W-:Y:S02]  /*1afa0*/  IADD3 R138, R2.reuse, 0x1, RZ ;  /* 0x00000001028a7810 */ /* 0x042fe40007ffe0ff */
        /* <DEDUP_REMOVED lines=39> */
[----:B------:R-:W5:Y:S10]  /*1b220*/  I2F R121, R121 ;  /* 0x0000007900797306 */ /* 0x000f740000201400 */
        /* <DEDUP_REMOVED lines=51> */
[----:B------:R1:W4:Y:S01]  /*1b560*/  I2F R131, R133 ;  /* 0x0000008500837306 */ /* 0x0003220000201400 */
[----:B------:R-:W-:Y:S01]  /*1b570*/  FMNMX.FTZ R137, R13, R134, !PT ;  /* 0x000000860d897209 */ /* 0x000fe20007810000 */
[C---:B------:R-:W-:Y:S01]  /*1b580*/  FFMA.FTZ R36, R0.reuse, R127, R36 ;  /* 0x0000007f00247223 */ /* 0x040fe20000010024 */
[----:B---3--:R-:W-:Y:S01]  /*1b590*/  FMNMX.FTZ R135, R19, R136, !PT ;  /* 0x0000008813877209 */ /* 0x008fe20007810000 */
[-C--:B------:R-:W-:Y:S01]  /*1b5a0*/  FFMA.FTZ R27, R0, R130.reuse, R27 ;  /* 0x00000082001b7223 */ /* 0x080fe2000001001b */
[----:B------:R-:W-:Y:S01]  /*1b5b0*/  FMNMX.FTZ R134, R16, R137, !PT ;  /* 0x0000008910867209 */ /* 0x000fe20007810000 */
[----:B------:R-:W-:Y:S01]  /*1b5c0*/  FFMA.FTZ R25, R0, R130, R25 ;  /* 0x0000008200197223 */ /* 0x000fe20000010019 */
[----:B------:R-:W-:Y:S01]  /*1b5d0*/  FMNMX.FTZ R132, R22, R135, !PT ;  /* 0x0000008716847209 */ /* 0x000fe20007810000 */
[CC--:B------:R-:W-:Y:S01]  /*1b5e0*/  FFMA.FTZ R42, R0.reuse, R125.reuse, R42 ;  /* 0x0000007d002a7223 */ /* 0x0c0fe2000001002a */
[----:B------:R-:W-:Y:S01]  /*1b5f0*/  FMNMX.FTZ R135, R17, R134, !PT ;  /* 0x0000008611877209 */ /* 0x000fe20007810000 */
[----:B------:R-:W-:Y:S01]  /*1b600*/  FFMA.FTZ R40, R0, R125, R40 ;  /* 0x0000007d00287223 */ /* 0x000fe20000010028 */
[----:B------:R-:W-:Y:S01]  /*1b610*/  IADD3 R128, R2, 0x69, RZ ;  /* 0x0000006902807810 */ /* 0x000fe20007ffe0ff */
[C---:B------:R-:W-:Y:S01]  /*1b620*/  FFMA.FTZ R39, R0.reuse, R124, R39 ;  /* 0x0000007c00277223 */ /* 0x040fe20000010027 */
[----:B------:R-:W-:Y:S01]  /*1b630*/  FMNMX.FTZ R137, R23, R132, !PT ;  /* 0x0000008417897209 */ /* 0x000fe20007810000 */
[----:B------:R-:W-:Y:S01]  /*1b640*/  FFMA.FTZ R37, R0, R124, R37 ;  /* 0x0000007c00257223 */ /* 0x000fe20000010025 */
[----:B------:R3:W3:Y:S01]  /*1b650*/  I2F R127, R128 ;  /* 0x00000080007f7306 */ /* 0x0006e20000201400 */
[----:B------:R-:W-:Y:S01]  /*1b660*/  FMNMX.FTZ R134, R20, R135, !PT ;  /* 0x0000008714867209 */ /* 0x000fe20007810000 */
[-C--:B------:R-:W-:Y:S01]  /*1b670*/  FFMA.FTZ R43, R0, R122.reuse, R43 ;  /* 0x0000007a002b7223 */ /* 0x080fe2000001002b */
[----:B------:R-:W-:Y:S01]  /*1b680*/  FMNMX.FTZ R132, R26, R137, !PT ;  /* 0x000000891a847209 */ /* 0x000fe20007810000 */
[C---:B------:R-:W-:Y:S01]  /*1b690*/  FFMA.FTZ R41, R0.reuse, R122, R41 ;  /* 0x0000007a00297223 */ /* 0x040fe20000010029 */
[----:B------:R-:W-:Y:S01]  /*1b6a0*/  FMNMX.FTZ R137, R21, R134, !PT ;  /* 0x0000008615897209 */ /* 0x000fe20007810000 */
[CC--:B------:R-:W-:Y:S01]  /*1b6b0*/  FFMA.FTZ R46, R0.reuse, R121.reuse, R46 ;  /* 0x00000079002e7223 */ /* 0x0c0fe2000001002e */
[----:B------:R-:W-:Y:S01]  /*1b6c0*/  FMNMX.FTZ R135, R27, R132, !PT ;  /* 0x000000841b877209 */ /* 0x000fe20007810000 */
[----:B------:R-:W-:Y:S01]  /*1b6d0*/  FFMA.FTZ R44, R0, R121, R44 ;  /* 0x00000079002c7223 */ /* 0x000fe2000001002c */
[----:B------:R-:W-:Y:S01]  /*1b6e0*/  FMNMX.FTZ R132, R24, R137, !PT ;  /* 0x0000008918847209 */ /* 0x000fe20007810000 */
[----:B--2---:R-:W-:Y:S01]  /*1b6f0*/  FFMA.FTZ R45, R0, R3, R45 ;  /* 0x00000003002d7223 */ /* 0x004fe2000001002d */
[----:B------:R-:W-:Y:S01]  /*1b700*/  FMNMX.FTZ R134, R30, R135, !PT ;  /* 0x000000871e867209 */ /* 0x000fe20007810000 */
[C---:B------:R-:W-:Y:S01]  /*1b710*/  FFMA.FTZ R47, R0.reuse, R3, R47 ;  /* 0x00000003002f7223 */ /* 0x040fe2000001002f */
[----:B------:R-:W-:Y:S01]  /*1b720*/  FMNMX.FTZ R137, R25, R132, !PT ;  /* 0x0000008419897209 */ /* 0x000fe20007810000 */
[-C--:B------:R-:W-:Y:S01]  /*1b730*/  FFMA.FTZ R48, R0, R123.reuse, R48 ;  /* 0x0000007b00307223 */ /* 0x080fe20000010030 */
[----:B-1----:R-:W-:Y:S01]  /*1b740*/  IADD3 R133, R2, 0x70, RZ ;  /* 0x0000007002857810 */ /* 0x002fe20007ffe0ff */
[C---:B------:R-:W-:Y:S01]  /*1b750*/  FFMA.FTZ R50, R0.reuse, R123, R50 ;  /* 0x0000007b00327223 */ /* 0x040fe20000010032 */
[----:B------:R-:W-:Y:S01]  /*1b760*/  FMNMX.FTZ R135, R31, R134, !PT ;  /* 0x000000861f877209 */ /* 0x000fe20007810000 */
[----:B-----5:R-:W-:Y:S01]  /*1b770*/  FFMA.FTZ R51, R0, R126, R51 ;  /* 0x0000007e00337223 */ /* 0x020fe20000010033 */
[----:B------:R-:W-:Y:S01]  /*1b780*/  FMNMX.FTZ R132, R28, R137, !PT ;  /* 0x000000891c847209 */ /* 0x000fe20007810000 */
[----:B------:R-:W1:Y:S01]  /*1b790*/  I2F R125, R133 ;  /* 0x00000085007d7306 */ /* 0x000e620000201400 */
[----:B------:R-:W-:Y:S01]  /*1b7a0*/  FMNMX.FTZ R124, R34, R135, !PT ;  /* 0x00000087227c7209 */ /* 0x000fe20007810000 */
[CC--:B------:R-:W-:Y:S01]  /*1b7b0*/  FFMA.FTZ R54, R0.reuse, R129.reuse, R54 ;  /* 0x0000008100367223 */ /* 0x0c0fe20000010036 */
[----:B------:R-:W-:Y:S01]  /*1b7c0*/  FMNMX.FTZ R135, R29, R132, !PT ;  /* 0x000000841d877209 */ /* 0x000fe20007810000 */
[----:B------:R-:W-:Y:S01]  /*1b7d0*/  FFMA.FTZ R49, R0, R126, R49 ;  /* 0x0000007e00317223 */ /* 0x000fe20000010031 */
[----:B------:R-:W-:Y:S01]  /*1b7e0*/  IADD3 R122, R2, 0x71, RZ ;  /* 0x00000071027a7810 */ /* 0x000fe20007ffe0ff */
[C---:B------:R-:W-:Y:S01]  /*1b7f0*/  FFMA.FTZ R52, R0.reuse, R129, R52 ;  /* 0x0000008100347223 */ /* 0x040fe20000010034 */
[----:B------:R-:W-:Y:S01]  /*1b800*/  FMNMX.FTZ R137, R35, R124, !PT ;  /* 0x0000007c23897209 */ /* 0x000fe20007810000 */
[----:B----4-:R-:W-:Y:S01]  /*1b810*/  FFMA.FTZ R58, R0, R131, R58 ;  /* 0x00000083003a7223 */ /* 0x010fe2000001003a */
[----:B---3--:R-:W-:Y:S01]  /*1b820*/  FMNMX.FTZ R128, R32, R135, !PT ;  /* 0x0000008720807209 */ /* 0x008fe20007810000 */
[----:B------:R-:W2:Y:S01]  /*1b830*/  I2F R121, R122 ;  /* 0x0000007a00797306 */ /* 0x000ea20000201400 */
[----:B------:R-:W-:Y:S01]  /*1b840*/  FMNMX.FTZ R124, R38, R137, !PT ;  /* 0x00000089267c7209 */ /* 0x000fe20007810000 */
[C---:B------:R-:W-:Y:S01]  /*1b850*/  FFMA.FTZ R59, R0.reuse, R127, R59 ;  /* 0x0000007f003b7223 */ /* 0x040fe2000001003b */
[----:B------:R-:W-:Y:S01]  /*1b860*/  FMNMX.FTZ R137, R33, R128, !PT ;  /* 0x0000008021897209 */ /* 0x000fe20007810000 */
[----:B------:R-:W-:Y:S01]  /*1b870*/  FFMA.FTZ R56, R0, R131, R56 ;  /* 0x0000008300387223 */ /* 0x000fe20000010038 */
[----:B------:R-:W-:Y:S01]  /*1b880*/  IADD3 R130, R2, 0x61, RZ ;  /* 0x0000006102827810 */ /* 0x000fe20007ffe0ff */
[----:B------:R-:W-:Y:S01]  /*1b890*/  FFMA.FTZ R57, R0, R127, R57 ;  /* 0x0000007f00397223 */ /* 0x000fe20000010039 */
[----:B------:R-:W-:Y:S02]  /*1b8a0*/  FMNMX.FTZ R135, R39, R124, !PT ;  /* 0x0000007c27877209 */ /* 0x000fe40007810000 */
[----:B------:R-:W-:Y:S02]  /*1b8b0*/  FMNMX.FTZ R124, R36, R137, !PT ;  /* 0x00000089247c7209 */ /* 0x000fe40007810000 */
[----:B------:R-:W-:Y:S01]  /*1b8c0*/  IADD3 R3, R2, 0x78, RZ ;  /* 0x0000007802037810 */ /* 0x000fe20007ffe0ff */
[----:B------:R-:W3:Y:S01]  /*1b8d0*/  I2F R130, R130 ;  /* 0x0000008200827306 */ /* 0x000ee20000201400 */
[----:B------:R-:W-:Y:S01]  /*1b8e0*/  FMNMX.FTZ R128, R42, R135, !PT ;  /* 0x000000872a807209 */ /* 0x000fe20007810000 */
[CC--:B-1----:R-:W-:Y:S01]  /*1b8f0*/  FFMA.FTZ R62, R0.reuse, R125.reuse, R62 ;  /* 0x0000007d003e7223 */ /* 0x0c2fe2000001003e */
[----:B------:R-:W-:Y:S01]  /*1b900*/  FMNMX.FTZ R135, R37, R124, !PT ;  /* 0x0000007c25877209 */ /* 0x000fe20007810000 */
[----:B------:R-:W-:Y:S01]  /*1b910*/  FFMA.FTZ R60, R0, R125, R60 ;  /* 0x0000007d003c7223 */ /* 0x000fe2000001003c */
[----:B------:R-:W-:Y:S02]  /*1b920*/  FMNMX.FTZ R133, R43, R128, !PT ;  /* 0x000000802b857209 */ /* 0x000fe40007810000 */
[----:B------:R-:W-:Y:S02]  /*1b930*/  FMNMX.FTZ R128, R40, R135, !PT ;  /* 0x0000008728807209 */ /* 0x000fe40007810000 */
[----:B------:R-:W-:Y:S01]  /*1b940*/  FMNMX.FTZ R124, R46, R133, !PT ;  /* 0x000000852e7c7209 */ /* 0x000fe20007810000 */
[----:B------:R1:W4:Y:S01]  /*1b950*/  I2F R123, R3 ;  /* 0x00000003007b7306 */ /* 0x0003220000201400 */
[----:B------:R-:W-:Y:S01]  /*1b960*/  FMNMX.FTZ R133, R41, R128, !PT ;  /* 0x0000008029857209 */ /* 0x000fe20007810000 */
[CC--:B--2---:R-:W-:Y:S01]  /*1b970*/  FFMA.FTZ R63, R0.reuse, R121.reuse, R63 ;  /* 0x00000079003f7223 */ /* 0x0c4fe2000001003f */
[----:B------:R-:W-:Y:S01]  /*1b980*/  FMNMX.FTZ R135, R47, R124, !PT ;  /* 0x0000007c2f877209 */ /* 0x000fe20007810000 */
[----:B------:R-:W-:Y:S01]  /*1b990*/  FFMA.FTZ R61, R0, R121, R61 ;  /* 0x00000079003d7223 */ /* 0x000fe2000001003d */
[----:B------:R-:W-:Y:S02]  /*1b9a0*/  FMNMX.FTZ R122, R44, R133, !PT ;  /* 0x000000852c7a7209 */ /* 0x000fe40007810000 */
[----:B------:R-:W-:Y:S02]  /*1b9b0*/  FMNMX.FTZ R124, R50, R135, !PT ;  /* 0x00000087327c7209 */ /* 0x000fe40007810000 */
[----:B------:R-:W-:Y:S02]  /*1b9c0*/  FMNMX.FTZ R133, R45, R122, !PT ;  /* 0x0000007a2d857209 */ /* 0x000fe40007810000 */
[----:B------:R-:W-:Y:S02]  /*1b9d0*/  IADD3 R2, R2, 0x79, RZ ;  /* 0x0000007902027810 */ /* 0x000fe40007ffe0ff */
[----:B------:R-:W-:Y:S01]  /*1b9e0*/  FMNMX.FTZ R135, R51, R124, !PT ;  /* 0x0000007c33877209 */ /* 0x000fe20007810000 */
[-C--:B---3--:R-:W-:Y:S01]  /*1b9f0*/  FFMA.FTZ R55, R0, R130.reuse, R55 ;  /* 0x0000008200377223 */ /* 0x088fe20000010037 */
[----:B------:R-:W-:Y:S01]  /*1ba00*/  FMNMX.FTZ R122, R48, R133, !PT ;  /* 0x00000085307a7209 */ /* 0x000fe20007810000 */
[----:B------:R-:W-:Y:S01]  /*1ba10*/  FFMA.FTZ R53, R0, R130, R53 ;  /* 0x0000008200357223 */ /* 0x000fe20000010035 */
[----:B------:R-:W2:Y:S01]  /*1ba20*/  I2F R2, R2 ;  /* 0x0000000200027306 */ /* 0x000ea20000201400 */
[----:B------:R-:W-:Y:S02]  /*1ba30*/  FMNMX.FTZ R124, R54, R135, !PT ;  /* 0x00000087367c7209 */ /* 0x000fe40007810000 */
[----:B------:R-:W-:Y:S02]  /*1ba40*/  LDSM.16.MT88.4 R132, [R182+0xb000] ;  /* 0x00b00000b684783b */ /* 0x000fe40000004200 */
[----:B------:R-:W-:Y:S02]  /*1ba50*/  FMNMX.FTZ R129, R55, R124, !PT ;  /* 0x0000007c37817209 */ /* 0x000fe40007810000 */
[----:B-1----:R-:W-:Y:S01]  /*1ba60*/  FMNMX.FTZ R3, R49, R122, !PT ;  /* 0x0000007a31037209 */ /* 0x002fe20007810000 */
[----:B----4-:R-:W-:Y:S01]  /*1ba70*/  FFMA.FTZ R66, R0, R123, R66 ;  /* 0x0000007b00427223 */ /* 0x010fe20000010042 */
[----:B------:R-:W-:Y:S01]  /*1ba80*/  FMNMX.FTZ R124, R58, R129, !PT ;  /* 0x000000813a7c7209 */ /* 0x000fe20007810000 */
[----:B------:R-:W-:Y:S01]  /*1ba90*/  FFMA.FTZ R64, R0, R123, R64 ;  /* 0x0000007b00407223 */ /* 0x000fe20000010040 */
[----:B------:R-:W-:Y:S02]  /*1baa0*/  FMNMX.FTZ R122, R52, R3, !PT ;  /* 0x00000003347a7209 */ /* 0x000fe40007810000 */
[----:B------:R-:W-:Y:S02]  /*1bab0*/  FMNMX.FTZ R129, R59, R124, !PT ;  /* 0x0000007c3b817209 */ /* 0x000fe40007810000 */
[----:B------:R-:W-:Y:S02]  /*1bac0*/  FMNMX.FTZ R3, R53, R122, !PT ;  /* 0x0000007a35037209 */ /* 0x000fe40007810000 */
[----:B------:R-:W-:Y:S02]  /*1bad0*/  FMNMX.FTZ R124, R62, R129, !PT ;  /* 0x000000813e7c7209 */ /* 0x000fe40007810000 */
[----:B------:R-:W-:Y:S01]  /*1bae0*/  FMNMX.FTZ R122, R56, R3, !PT ;  /* 0x00000003387a7209 */ /* 0x000fe20007810000 */
[----:B------:R-:W-:Y:S01]  /*1baf0*/  LDSM.16.MT88.4 R128, [R180+0x9000] ;  /* 0x00900000b480783b */ /* 0x000fe20000004200 */
        /* <DEDUP_REMOVED lines=9> */
[----:B------:R-:W-:Y:S04]  /*1bb90*/  FMNMX.FTZ R126, R64, R3, !PT ;  /* 0x00000003407e7209 */ /* 0x000fe80007810000 */
[----:B------:R-:W-:Y:S05]  /*1bba0*/  FMNMX.FTZ R124, R65, R126, !PT ;  /* 0x0000007e417c7209 */ /* 0x000fea0007810000 */
[----:B------:R-:W2:Y:S01]  /*1bbb0*/  SHFL.BFLY PT, R3, R124, 0x2, 0x1f ;  /* 0x0c401f007c037f89 */ /* 0x000ea200000e0000 */
[----:B-1----:R-:W-:Y:S07]  /*1bbc0*/  FMNMX.FTZ R123, R125, R2, !PT ;  /* 0x000000027d7b7209 */ /* 0x002fee0007810000 */
[----:B------:R-:W1:Y:S01]  /*1bbd0*/  SHFL.BFLY PT, R2, R123, 0x1, 0x1f ;  /* 0x0c201f007b027f89 */ /* 0x000e6200000e0000 */
[----:B--2---:R-:W-:Y:S07]  /*1bbe0*/  FMNMX.FTZ R122, R124, R3, !PT ;  /* 0x000000037c7a7209 */ /* 0x004fee0007810000 */
[----:B------:R-:W-:Y:S08]  /*1bbf0*/  LDSM.16.MT88.4 R124, [R182+0x9000] ;  /* 0x00900000b67c783b */ /* 0x000ff00000004200 */
[----:B------:R-:W2:Y:S01]  /*1bc00*/  SHFL.BFLY PT, R3, R122, 0x1, 0x1f ;  /* 0x0c201f007a037f89 */ /* 0x000ea200000e0000 */
[----:B-1----:R-:W-:Y:S04]  /*1bc10*/  FMNMX.FTZ R2, R123, R2, !PT ;  /* 0x000000027b027209 */ /* 0x002fe80007810000 */
[----:B------:R-:W-:Y:S01]  /*1bc20*/  FSETP.NEU.FTZ.AND P0, PT, R2, -INF , PT ;  /* 0xff8000000200780b */ /* 0x000fe20003f1d000 */
[----:B------:R-:W-:Y:S02]  /*1bc30*/  FMUL.FTZ R143, R120, R2 ;  /* 0x00000002788f7220 */ /* 0x000fe40000410000 */
[----:B------:R-:W-:Y:S03]  /*1bc40*/  FADD.FTZ R121, -R2, R119 ;  /* 0x0000007702797221 */ /* 0x000fe60000010100 */
[----:B------:R-:W-:Y:S01]  /*1bc50*/  FSEL R143, R143, RZ, P0 ;  /* 0x000000ff8f8f7208 */ /* 0x000fe20000000000 */
[----:B------:R-:W-:Y:S04]  /*1bc60*/  FMUL.FTZ R119, R120, R121 ;  /* 0x0000007978777220 */ /* 0x000fe80000410000 */
[-CC-:B------:R-:W-:Y:S01]  /*1bc70*/  FFMA.FTZ R136, R10, R120.reuse, -R143.reuse ;  /* 0x000000780a887223 */ /* 0x180fe2000001088f */
[----:B--2---:R-:W-:Y:S01]  /*1bc80*/  FMNMX.FTZ R3, R122, R3, !PT ;  /* 0x000000037a037209 */ /* 0x004fe20007810000 */
[-CC-:B------:R-:W-:Y:S01]  /*1bc90*/  FFMA.FTZ R139, R6, R120.reuse, -R143.reuse ;  /* 0x00000078068b7223 */ /* 0x180fe2000001088f */
[----:B------:R-:W1:Y:S01]  /*1bca0*/  MUFU.EX2 R119, R119 ;  /* 0x0000007700777308 */ /* 0x000e620000000800 */
[-CC-:B------:R-:W-:Y:S01]  /*1bcb0*/  FFMA.FTZ R138, R7, R120.reuse, -R143.reuse ;  /* 0x00000078078a7223 */ /* 0x180fe2000001088f */
[C---:B------:R-:W-:Y:S01]  /*1bcc0*/  FSETP.NEU.FTZ.AND P0, PT, R3.reuse, -INF , PT ;  /* 0xff8000000300780b */ /* 0x040fe20003f1d000 */
[----:B------:R-:W-:Y:S02]  /*1bcd0*/  FMUL.FTZ R141, R120, R3 ;  /* 0x00000003788d7220 */ /* 0x000fe40000410000 */
[----:B------:R-:W-:Y:S02]  /*1bce0*/  FADD.FTZ R121, -R3, R118 ;  /* 0x0000007603797221 */ /* 0x000fe40000010100 */
[-CC-:B------:R-:W-:Y:S01]  /*1bcf0*/  FFMA.FTZ R153, R26, R120.reuse, -R143.reuse ;  /* 0x000000781a997223 */ /* 0x180fe2000001088f */
[----:B------:R-:W-:Y:S01]  /*1bd00*/  FSEL R141, R141, RZ, P0 ;  /* 0x000000ff8d8d7208 */ /* 0x000fe20000000000 */
[----:B------:R-:W-:Y:S01]  /*1bd10*/  FMUL.FTZ R118, R120, R121 ;  /* 0x0000007978767220 */ /* 0x000fe20000410000 */
[----:B------:R-:W-:Y:S01]  /*1bd20*/  MUFU.EX2 R139, R139 ;  /* 0x0000008b008b7308 */ /* 0x000fe20000000800 */
[----:B------:R-:W-:Y:S01]  /*1bd30*/  FFMA.FTZ R121, R11, R120, -R143 ;  /* 0x000000780b797223 */ /* 0x000fe2000001088f */
[----:B------:R-:W-:Y:S01]  /*1bd40*/  ISETP.GT.AND P0, PT, R199, R190, PT ;  /* 0x000000bec700720c */ /* 0x000fe20003f04270 */
[-CC-:B------:R-:W-:Y:S02]  /*1bd50*/  FFMA.FTZ R123, R8, R120.reuse, -R141.reuse ;  /* 0x00000078087b7223 */ /* 0x180fe4000001088d */
[-CC-:B------:R-:W-:Y:S02]  /*1bd60*/  FFMA.FTZ R122, R9, R120.reuse, -R141.reuse ;  /* 0x00000078097a7223 */ /* 0x180fe4000001088d */
[-CC-:B------:R-:W-:Y:S02]  /*1bd70*/  FFMA.FTZ R140, R4, R120.reuse, -R141.reuse ;  /* 0x00000078048c7223 */ /* 0x180fe4000001088d */
[-C--:B------:R-:W-:Y:S01]  /*1bd80*/  FFMA.FTZ R137, R5, R120.reuse, -R141 ;  /* 0x0000007805897223 */ /* 0x080fe2000001088d */
[----:B------:R-:W2:Y:S01]  /*1bd90*/  MUFU.EX2 R118, R118 ;  /* 0x0000007600767308 */ /* 0x000ea20000000800 */
[-C--:B------:R-:W-:Y:S02]  /*1bda0*/  FFMA.FTZ R150, R27, R120.reuse, -R143 ;  /* 0x000000781b967223 */ /* 0x080fe4000001088f */
[--C-:B------:R-:W-:Y:S02]  /*1bdb0*/  FFMA.FTZ R154, R24, R120, -R141.reuse ;  /* 0x00000078189a7223 */ /* 0x100fe4000001088d */
[C---:B-1----:R-:W-:Y:S02]  /*1bdc0*/  FMUL.FTZ R6, R119.reuse, R114 ;  /* 0x0000007277067220 */ /* 0x042fe40000410000 */
[C---:B------:R-:W-:Y:S02]  /*1bdd0*/  FMUL.FTZ R7, R119.reuse, R115 ;  /* 0x0000007377077220 */ /* 0x040fe40000410000 */
[C---:B------:R-:W-:Y:S01]  /*1bde0*/  FMUL.FTZ R10, R119.reuse, R110 ;  /* 0x0000006e770a7220 */ /* 0x040fe20000410000 */
[----:B------:R-:W1:Y:S01]  /*1bdf0*/  MUFU.EX2 R138, R138 ;  /* 0x0000008a008a7308 */ /* 0x000e620000000800 */
        /* <DEDUP_REMOVED lines=11> */
[----:B------:R-:W2:Y:S01]  /*1beb0*/  MUFU.EX2 R121, R121 ;  /* 0x0000007900797308 */ /* 0x000ea20000000800 */
[----:B------:R-:W-:Y:S02]  /*1bec0*/  FMUL.FTZ R9, R118, R109 ;  /* 0x0000006d76097220 */ /* 0x000fe40000410000 */
[----:B------:R-:W3:Y:S01]  /*1bed0*/  LDSM.16.MT88.4 R108, [R180+0xb000] ;  /* 0x00b00000b46c783b */ /* 0x000ee20000004200 */
        /* <DEDUP_REMOVED lines=13> */
[----:B--2---:R-:W-:Y:S01]  /*1bfb0*/  F2FP.BF16.PACK_AB R115, R121, R136 ;  /* 0x000000887973723e */ /* 0x004fe200000010ff */
[C---:B------:R-:W-:Y:S02]  /*1bfc0*/  FMUL.FTZ R86, R119.reuse, R86 ;  /* 0x0000005677567220 */ /* 0x040fe40000410000 */
[----:B------:R-:W-:Y:S02]  /*1bfd0*/  FMUL.FTZ R87, R119, R87 ;  /* 0x0000005777577220 */ /* 0x000fe40000410000 */
[C---:B------:R-:W-:Y:S01]  /*1bfe0*/  FMUL.FTZ R84, R118.reuse, R84 ;  /* 0x0000005476547220 */ /* 0x040fe20000410000 */
[----:B------:R-:W-:Y:S01]  /*1bff0*/  MUFU.EX2 R123, R123 ;  /* 0x0000007b007b7308 */ /* 0x000fe20000000800 */
[----:B------:R-:W-:Y:S02]  /*1c000*/  FMUL.FTZ R85, R118, R85 ;  /* 0x0000005576557220 */ /* 0x000fe40000410000 */
[-C--:B------:R-:W-:Y:S02]  /*1c010*/  FFMA.FTZ R157, R25, R120.reuse, -R141 ;  /* 0x00000078199d7223 */ /* 0x080fe4000001088d */
[----:B------:R-:W-:Y:S01]  /*1c020*/  LDSM.16.MT88.4 R24, [R180+0x9800] ;  /* 0x00980000b418783b */ /* 0x000fe20000004200 */
[-CC-:B------:R-:W-:Y:S02]  /*1c030*/  FFMA.FTZ R156, R38, R120.reuse, -R143.reuse ;  /* 0x00000078269c7223 */ /* 0x180fe4000001088f */
[-C--:B------:R-:W-:Y:S02]  /*1c040*/  FFMA.FTZ R159, R39, R120.reuse, -R143 ;  /* 0x00000078279f7223 */ /* 0x080fe4000001088f */
[----:B------:R-:W2:Y:S01]  /*1c050*/  MUFU.EX2 R122, R122 ;  /* 0x0000007a007a7308 */ /* 0x000ea20000000800 */
[-C--:B------:R-:W-:Y:S02]  /*1c060*/  FFMA.FTZ R160, R36, R120.reuse, -R141 ;  /* 0x0000007824a07223 */ /* 0x080fe4000001088d */
[--C-:B------:R-:W-:Y:S01]  /*1c070*/  FFMA.FTZ R158, R42, R120, -R143.reuse ;  /* 0x000000782a9e7223 */ /* 0x100fe2000001088f */
[----:B-1----:R-:W-:Y:S01]  /*1c080*/  F2FP.BF16.PACK_AB R112, R137, R140 ;  /* 0x0000008c8970723e */ /* 0x002fe200000010ff */
[--C-:B------:R-:W-:Y:S02]  /*1c090*/  FFMA.FTZ R161, R43, R120, -R143.reuse ;  /* 0x000000782ba17223 */ /* 0x100fe4000001088f */
[C---:B------:R-:W-:Y:S02]  /*1c0a0*/  FMUL.FTZ R90, R119.reuse, R90 ;  /* 0x0000005a775a7220 */ /* 0x040fe40000410000 */
[C---:B------:R-:W-:Y:S01]  /*1c0b0*/  FMUL.FTZ R91, R119.reuse, R91 ;  /* 0x0000005b775b7220 */ /* 0x040fe20000410000 */
[----:B------:R-:W-:Y:S01]  /*1c0c0*/  MUFU.EX2 R153, R153 ;  /* 0x0000009900997308 */ /* 0x000fe20000000800 */
[C---:B------:R-:W-:Y:S02]  /*1c0d0*/  FMUL.FTZ R88, R118.reuse, R88 ;  /* 0x0000005876587220 */ /* 0x040fe40000410000 */
[----:B------:R-:W-:Y:S02]  /*1c0e0*/  FMUL.FTZ R89, R118, R89 ;  /* 0x0000005976597220 */ /* 0x000fe40000410000 */
[----:B------:R-:W-:Y:S02]  /*1c0f0*/  FFMA.FTZ R147, R14, R120, -R143 ;  /* 0x000000780e937223 */ /* 0x000fe4000001088f */
[----:B------:R-:W-:Y:S02]  /*1c100*/  FMUL.FTZ R14, R119, R106 ;  /* 0x0000006a770e7220 */ /* 0x000fe40000410000 */
[--C-:B------:R-:W-:Y:S01]  /*1c110*/  FFMA.FTZ R142, R13, R120, -R141.reuse ;  /* 0x000000780d8e7223 */ /* 0x100fe2000001088d */
[----:B------:R-:W1:Y:S01]  /*1c120*/  MUFU.EX2 R150, R150 ;  /* 0x0000009600967308 */ /* 0x000e620000000800 */
[----:B------:R-:W-:Y:S02]  /*1c130*/  FMUL.FTZ R13, R118, R105 ;  /* 0x00000069760d7220 */ /* 0x000fe40000410000 */
[C---:B------:R-:W-:Y:S01]  /*1c140*/  FMUL.FTZ R94, R119.reuse, R94 ;  /* 0x0000005e775e7220 */ /* 0x040fe20000410000 */
[----:B--2---:R-:W-:Y:S01]  /*1c150*/  F2FP.BF16.PACK_AB R114, R122, R123 ;  /* 0x0000007b7a72723e */ /* 0x004fe200000010ff */
[C---:B------:R-:W-:Y:S02]  /*1c160*/  FMUL.FTZ R95, R119.reuse, R95 ;  /* 0x0000005f775f7220 */ /* 0x040fe40000410000 */
[C---:B------:R-:W-:Y:S02]  /*1c170*/  FMUL.FTZ R92, R118.reuse, R92 ;  /* 0x0000005c765c7220 */ /* 0x040fe40000410000 */
[C---:B------:R-:W-:Y:S01]  /*1c180*/  FMUL.FTZ R93, R118.reuse, R93 ;  /* 0x0000005d765d7220 */ /* 0x040fe20000410000 */
[----:B------:R-:W-:Y:S01]  /*1c190*/  MUFU.EX2 R147, R147 ;  /* 0x0000009300937308 */ /* 0x000fe20000000800 */
[C---:B------:R-:W-:Y:S05]  /*1c1a0*/  HMMA.16816.F32.BF16 R4, R112.reuse, R124, R4 ;  /* 0x0000007c7004723c */ /* 0x040fea0000041804 */
[C---:B------:R-:W-:Y:S02]  /*1c1b0*/  FMUL.FTZ R98, R119.reuse, R98 ;  /* 0x0000006277627220 */ /* 0x040fe40000410000 */
[----:B------:R-:W-:Y:S01]  /*1c1c0*/  FMUL.FTZ R99, R119, R99 ;  /* 0x0000006377637220 */ /* 0x000fe20000410000 */
[C---:B------:R-:W-:Y:S01]  /*1c1d0*/  HMMA.16816.F32.BF16 R8, R112.reuse, R126, R8 ;  /* 0x0000007e7008723c */ /* 0x040fe20000041808 */
[----:B------:R-:W2:Y:S01]  /*1c1e0*/  LDSM.16.MT88.4 R124, [R182+0xd000] ;  /* 0x00d00000b67c783b */ /* 0x000ea20000004200 */
[----:B------:R-:W-:Y:S02]  /*1c1f0*/  MUFU.EX2 R142, R142 ;  /* 0x0000008e008e7308 */ /* 0x000fe40000000800 */
[C---:B------:R-:W-:Y:S02]  /*1c200*/  FMUL.FTZ R96, R118.reuse, R96 ;  /* 0x0000006076607220 */ /* 0x040fe40000410000 */
[----:B------:R-:W-:Y:S02]  /*1c210*/  FMUL.FTZ R97, R118, R97 ;  /* 0x0000006176617220 */ /* 0x000fe40000410000 */
[C---:B------:R-:W-:Y:S04]  /*1c220*/  HMMA.16816.F32.BF16 R68, R112.reuse, R128, R68 ;  /* 0x000000807044723c */ /* 0x040fe80000041844 */
[--C-:B------:R-:W-:Y:S01]  /*1c230*/  FFMA.FTZ R146, R16, R120, -R141.reuse ;  /* 0x0000007810927223 */ /* 0x100fe2000001088d */
[----:B------:R-:W-:Y:S01]  /*1c240*/  MUFU.EX2 R154, R154 ;  /* 0x0000009a009a7308 */ /* 0x000fe20000000800 */
[C---:B------:R-:W-:Y:S02]  /*1c250*/  FMUL.FTZ R16, R118.reuse, R100 ;  /* 0x0000006476107220 */ /* 0x040fe40000410000 */
[C---:B------:R-:W-:Y:S01]  /*1c260*/  HMMA.16816.F32.BF16 R72, R112.reuse, R130, R72 ;  /* 0x000000827048723c */ /* 0x040fe20000041848 */
[----:B------:R-:W4:Y:S03]  /*1c270*/  LDSM.16.MT88.4 R128, [R180+0xd000] ;  /* 0x00d00000b480783b */ /* 0x000f260000004200 */
[-C--:B------:R-:W-:Y:S02]  /*1c280*/  FFMA.FTZ R149, R17, R120.reuse, -R141 ;  /* 0x0000007811957223 */ /* 0x080fe4000001088d */
[----:B------:R-:W-:Y:S01]  /*1c290*/  FMUL.FTZ R17, R118, R101 ;  /* 0x0000006576117220 */ /* 0x000fe20000410000 */
[----:B------:R-:W-:Y:S01]  /*1c2a0*/  MUFU.EX2 R146, R146 ;  /* 0x0000009200927308 */ /* 0x000fe20000000800 */
[C---:B------:R-:W-:Y:S04]  /*1c2b0*/  HMMA.16816.F32.BF16 R76, R112.reuse, R132, R76 ;  /* 0x00000084704c723c */ /* 0x040fe8000004184c */
[-CC-:B------:R-:W-:Y:S02]  /*1c2c0*/  FFMA.FTZ R148, R22, R120.reuse, -R143.reuse ;  /* 0x0000007816947223 */ /* 0x180fe4000001088f */
[-CC-:B------:R-:W-:Y:S01]  /*1c2d0*/  FFMA.FTZ R151, R23, R120.reuse, -R143.reuse ;  /* 0x0000007817977223 */ /* 0x180fe2000001088f */
[----:B-1----:R-:W-:Y:S01]  /*1c2e0*/  F2FP.BF16.PACK_AB R23, R150, R153 ;  /* 0x000000999617723e */ /* 0x002fe200000010ff */
[C---:B------:R-:W-:Y:S01]  /*1c2f0*/  HMMA.16816.F32.BF16 R80, R112.reuse, R134, R80 ;  /* 0x000000867050723c */ /* 0x040fe20000041850 */
[----:B------:R-:W1:Y:S03]  /*1c300*/  MUFU.EX2 R149, R149 ;  /* 0x0000009500957308 */ /* 0x000e660000000800 */
[-C--:B------:R-:W-:Y:S02]  /*1c310*/  FFMA.FTZ R132, R15, R120.reuse, -R143 ;  /* 0x000000780f847223 */ /* 0x080fe4000001088f */
[----:B------:R-:W-:Y:S02]  /*1c320*/  FMUL.FTZ R15, R119, R107 ;  /* 0x0000006b770f7220 */ /* 0x000fe40000410000 */
[C---:B---3--:R-:W-:Y:S03]  /*1c330*/  HMMA.16816.F32.BF16 R84, R112.reuse, R108, R84 ;  /* 0x0000006c7054723c */ /* 0x048fe60000041854 */
[----:B------:R-:W3:Y:S01]  /*1c340*/  MUFU.EX2 R132, R132 ;  /* 0x0000008400847308 */ /* 0x000ee20000000800 */
[----:B------:R-:W-:Y:S02]  /*1c350*/  FFMA.FTZ R135, R12, R120, -R141 ;  /* 0x000000780c877223 */ /* 0x000fe4000001088d */
[----:B------:R-:W-:Y:S02]  /*1c360*/  FMUL.FTZ R12, R118, R104 ;  /* 0x00000068760c7220 */ /* 0x000fe40000410000 */
[C---:B------:R-:W-:Y:S01]  /*1c370*/  HMMA.16816.F32.BF16 R88, R112.reuse, R110, R88 ;  /* 0x0000006e7058723c */ /* 0x040fe20000041858 */
[----:B------:R-:W5:Y:S03]  /*1c380*/  LDSM.16.MT88.4 R104, [R182+0x9400] ;  /* 0x00940000b668783b */ /* 0x000f660000004200 */
[-CC-:B------:R-:W-:Y:S01]  /*1c390*/  FFMA.FTZ R133, R18, R120.reuse, -R143.reuse ;  /* 0x0000007812857223 */ /* 0x180fe2000001088f */
[----:B------:R-:W4:Y:S01]  /*1c3a0*/  MUFU.EX2 R135, R135 ;  /* 0x0000008700877308 */ /* 0x000f220000000800 */
[----:B------:R-:W-:Y:S02]  /*1c3b0*/  FFMA.FTZ R134, R19, R120, -R143 ;  /* 0x0000007813867223 */ /* 0x000fe4000001088f */
[C---:B--2---:R-:W-:Y:S01]  /*1c3c0*/  HMMA.16816.F32.BF16 R92, R112.reuse, R124, R92 ;  /* 0x0000007c705c723c */ /* 0x044fe2000004185c */
[----:B------:R-:W2:Y:S03]  /*1c3d0*/  LDSM.16.MT88.4 R108, [R180+0x9400] ;  /* 0x00940000b46c783b */ /* 0x000ea60000004200 */
[----:B------:R-:W-:Y:S01]  /*1c3e0*/  FMUL.FTZ R18, R119, R102 ;  /* 0x0000006677127220 */ /* 0x000fe20000410000 */
[----:B-1----:R-:W-:Y:S01]  /*1c3f0*/  F2FP.BF16.PACK_AB R102, R149, R146 ;  /* 0x000000929566723e */ /* 0x002fe200000010ff */
[----:B------:R-:W-:Y:S01]  /*1c400*/  FMUL.FTZ R19, R119, R103 ;  /* 0x0000006777137220 */ /* 0x000fe20000410000 */
[----:B------:R-:W-:Y:S01]  /*1c410*/  MUFU.EX2 R133, R133 ;  /* 0x0000008500857308 */ /* 0x000fe20000000800 */
[C---:B------:R-:W-:Y:S01]  /*1c420*/  HMMA.16816.F32.BF16 R12, R112.reuse, R126, R12 ;  /* 0x0000007e700c723c */ /* 0x040fe2000004180c */
[----:B------:R-:W-:Y:S03]  /*1c430*/  LDSM.16.MT88.4 R124, [R180+0xb400] ;  /* 0x00b40000b47c783b */ /* 0x000fe60000004200 */
[----:B---3--:R-:W-:Y:S01]  /*1c440*/  F2FP.BF16.PACK_AB R101, R132, R147 ;  /* 0x000000938465723e */ /* 0x008fe200000010ff */
[-CC-:B------:R-:W-:Y:S02]  /*1c450*/  FFMA.FTZ R152, R20, R120.reuse, -R141.reuse ;  /* 0x0000007814987223 */ /* 0x180fe4000001088d */
[-C--:B------:R-:W-:Y:S01]  /*1c460*/  FFMA.FTZ R155, R21, R120.reuse, -R141 ;  /* 0x00000078159b7223 */ /* 0x080fe2000001088d */
[C---:B----4-:R-:W-:Y:S01]  /*1c470*/  HMMA.16816.F32.BF16 R16, R112.reuse, R128, R16 ;  /* 0x000000807010723c */ /* 0x050fe20000041810 */
[----:B------:R-:W1:Y:S03]  /*1c480*/  MUFU.EX2 R134, R134 ;  /* 0x0000008600867308 */ /* 0x000e660000000800 */
[-CC-:B------:R-:W-:Y:S01]  /*1c490*/  FFMA.FTZ R46, R46, R120.reuse, -R143.reuse ;  /* 0x000000782e2e7223 */ /* 0x180fe2000001088f */
[----:B------:R-:W-:Y:S01]  /*1c4a0*/  F2FP.BF16.PACK_AB R100, R142, R135 ;  /* 0x000000878e64723e */ /* 0x000fe200000010ff */
[-CC-:B------:R-:W-:Y:S02]  /*1c4b0*/  FFMA.FTZ R47, R47, R120.reuse, -R143.reuse ;  /* 0x000000782f2f7223 */ /* 0x180fe4000001088f */
[----:B------:R-:W-:Y:S01]  /*1c4c0*/  HMMA.16816.F32.BF16 R96, R112, R130, R96 ;  /* 0x000000827060723c */ /* 0x000fe20000041860 */
[----:B------:R-:W3:Y:S02]  /*1c4d0*/  LDSM.16.MT88.4 R112, [R182+0xb400] ;  /* 0x00b40000b670783b */ /* 0x000ee40000004200 */
[----:B------:R-:W-:Y:S01]  /*1c4e0*/  MUFU.EX2 R151, R151 ;  /* 0x0000009700977308 */ /* 0x000fe20000000800 */
[-CC-:B------:R-:W-:Y:S02]  /*1c4f0*/  FFMA.FTZ R50, R50, R120.reuse, -R143.reuse ;  /* 0x0000007832327223 */ /* 0x180fe4000001088f */
[-C--:B------:R-:W-:Y:S02]  /*1c500*/  FFMA.FTZ R51, R51, R120.reuse, -R143 ;  /* 0x0000007833337223 */ /* 0x080fe4000001088f */
[-CC-:B------:R-:W-:Y:S01]  /*1c510*/  FFMA.FTZ R44, R44, R120.reuse, -R141.reuse ;  /* 0x000000782c2c7223 */ /* 0x180fe2000001088d */
[----:B------:R-:W4:Y:S03]  /*1c520*/  LDSM.16.MT88.4 R128, [R182+0xd400] ;  /* 0x00d40000b680783b */ /* 0x000f260000004200 */
[-CC-:B------:R-:W-:Y:S01]  /*1c530*/  FFMA.FTZ R45, R45, R120.reuse, -R141.reuse ;  /* 0x000000782d2d7223 */ /* 0x180fe2000001088d */
[----:B------:R-:W2:Y:S01]  /*1c540*/  MUFU.EX2 R148, R148 ;  /* 0x0000009400947308 */ /* 0x000ea20000000800 */
[-CC-:B------:R-:W-:Y:S02]  /*1c550*/  FFMA.FTZ R48, R48, R120.reuse, -R141.reuse ;  /* 0x0000007830307223 */ /* 0x180fe4000001088d */
[-C--:B------:R-:W-:Y:S01]  /*1c560*/  FFMA.FTZ R49, R49, R120.reuse, -R141 ;  /* 0x0000007831317223 */ /* 0x080fe2000001088d */
[----:B-1----:R-:W-:Y:S01]  /*1c570*/  F2FP.BF16.PACK_AB R103, R134, R133 ;  /* 0x000000858667723e */ /* 0x002fe200000010ff */
[-CC-:B------:R-:W-:Y:S02]  /*1c580*/  FFMA.FTZ R54, R54, R120.reuse, -R143.reuse ;  /* 0x0000007836367223 */ /* 0x180fe4000001088f */
[-CC-:B------:R-:W-:Y:S02]  /*1c590*/  FFMA.FTZ R55, R55, R120.reuse, -R143.reuse ;  /* 0x0000007837377223 */ /* 0x180fe4000001088f */
[-CC-:B------:R-:W-:Y:S01]  /*1c5a0*/  FFMA.FTZ R58, R58, R120.reuse, -R143.reuse ;  /* 0x000000783a3a7223 */ /* 0x180fe2000001088f */
[----:B------:R-:W-:Y:S01]  /*1c5b0*/  MUFU.EX2 R152, R152 ;  /* 0x0000009800987308 */ /* 0x000fe20000000800 */
[C---:B-----5:R-:W-:Y:S05]  /*1c5c0*/  HMMA.16816.F32.BF16 R4, R100.reuse, R104, R4 ;  /* 0x000000686404723c */ /* 0x060fea0000041804 */
[-C--:B------:R-:W-:Y:S02]  /*1c5d0*/  FFMA.FTZ R59, R59, R120.reuse, -R143 ;  /* 0x000000783b3b7223 */ /* 0x080fe4000001088f */
[-CC-:B------:R-:W-:Y:S01]  /*1c5e0*/  FFMA.FTZ R52, R52, R120.reuse, -R141.reuse ;  /* 0x0000007834347223 */ /* 0x180fe2000001088d */
[C---:B------:R-:W-:Y:S01]  /*1c5f0*/  HMMA.16816.F32.BF16 R8, R100.reuse, R106, R8 ;  /* 0x0000006a6408723c */ /* 0x040fe20000041808 */
[----:B------:R-:W1:Y:S01]  /*1c600*/  LDSM.16.MT88.4 R104, [R180+0xd400] ;  /* 0x00d40000b468783b */ /* 0x000e620000004200 */
[----:B------:R-:W5:Y:S02]  /*1c610*/  MUFU.EX2 R155, R155 ;  /* 0x0000009b009b7308 */ /* 0x000f640000000800 */
[--C-:B------:R-:W-:Y:S01]  /*1c620*/  FFMA.FTZ R53, R53, R120, -R141.reuse ;  /* 0x0000007835357223 */ /* 0x100fe2000001088d */
[----:B--2---:R-:W-:Y:S01]  /*1c630*/  F2FP.BF16.PACK_AB R21, R151, R148 ;  /* 0x000000949715723e */ /* 0x004fe200000010ff */
[-CC-:B------:R-:W-:Y:S02]  /*1c640*/  FFMA.FTZ R56, R56, R120.reuse, -R141.reuse ;  /* 0x0000007838387223 */ /* 0x180fe4000001088d */
[C---:B------:R-:W-:Y:S04]  /*1c650*/  HMMA.16816.F32.BF16 R68, R100.reuse, R108, R68 ;  /* 0x0000006c6444723c */ /* 0x040fe80000041844 */
[----:B------:R-:W2:Y:S01]  /*1c660*/  MUFU.EX2 R157, R157 ;  /* 0x0000009d009d7308 */ /* 0x000ea20000000800 */
[----:B------:R-:W-:Y:S02]  /*1c670*/  FFMA.FTZ R57, R57, R120, -R141 ;  /* 0x0000007839397223 */ /* 0x000fe4000001088d */
[----:B------:R-:W-:Y:S01]  /*1c680*/  FFMA.FTZ R140, R118, R205, R140 ;  /* 0x000000cd768c7223 */ /* 0x000fe2000001008c */
[C---:B------:R-:W-:Y:S01]  /*1c690*/  HMMA.16816.F32.BF16 R72, R100.reuse, R110, R72 ;  /* 0x0000006e6448723c */ /* 0x040fe20000041848 */
[----:B------:R-:W1:Y:S03]  /*1c6a0*/  LDSM.16.MT88.4 R108, [R182+0x9800] ;  /* 0x00980000b66c783b */ /* 0x000e660000004200 */
[----:B------:R-:W-:Y:S01]  /*1c6b0*/  FADD.FTZ R140, R137, R140 ;  /* 0x0000008c898c7221 */ /* 0x000fe20000010000 */
[----:B------:R-:W-:Y:S01]  /*1c6c0*/  MOV R118, R3 ;  /* 0x0000000300767202 */ /* 0x000fe20000000f00 */
[----:B------:R-:W-:Y:S01]  /*1c6d0*/  MUFU.EX2 R156, R156 ;  /* 0x0000009c009c7308 */ /* 0x000fe20000000800 */
[----:B------:R-:W-:Y:S01]  /*1c6e0*/  FFMA.FTZ R139, R119, R208, R139 ;  /* 0x000000d0778b7223 */ /* 0x000fe2000001008b */
[C---:B---3--:R-:W-:Y:S04]  /*1c6f0*/  HMMA.16816.F32.BF16 R76, R100.reuse, R112, R76 ;  /* 0x00000070644c723c */ /* 0x048fe8000004184c */
[----:B-----5:R-:W-:Y:S01]  /*1c700*/  F2FP.BF16.PACK_AB R20, R155, R152 ;  /* 0x000000989b14723e */ /* 0x020fe200000010ff */
[----:B------:R-:W-:Y:S01]  /*1c710*/  FADD.FTZ R123, R123, R140 ;  /* 0x0000008c7b7b7221 */ /* 0x000fe20000010000 */
[----:B------:R-:W-:Y:S01]  /*1c720*/  MOV R119, R2 ;  /* 0x0000000200777202 */ /* 0x000fe20000000f00 */
[----:B------:R-:W-:Y:S01]  /*1c730*/  FADD.FTZ R139, R138, R139 ;  /* 0x0000008b8a8b7221 */ /* 0x000fe20000010000 */
[C---:B------:R-:W-:Y:S01]  /*1c740*/  HMMA.16816.F32.BF16 R80, R100.reuse, R114, R80 ;  /* 0x000000726450723c */ /* 0x040fe20000041850 */
[----:B------:R-:W-:Y:S03]  /*1c750*/  MUFU.EX2 R159, R159 ;  /* 0x0000009f009f7308 */ /* 0x000fe60000000800 */
[----:B--2---:R-:W-:Y:S01]  /*1c760*/  F2FP.BF16.PACK_AB R22, R157, R154 ;  /* 0x0000009a9d16723e */ /* 0x004fe200000010ff */
[----:B------:R-:W-:Y:S02]  /*1c770*/  FADD.FTZ R122, R122, R123 ;  /* 0x0000007b7a7a7221 */ /* 0x000fe40000010000 */
[----:B------:R-:W-:Y:S01]  /*1c780*/  FADD.FTZ R136, R136, R139 ;  /* 0x0000008b88887221 */ /* 0x000fe20000010000 */
[C---:B------:R-:W-:Y:S03]  /*1c790*/  HMMA.16816.F32.BF16 R84, R100.reuse, R124, R84 ;  /* 0x0000007c6454723c */ /* 0x040fe60000041854 */
[----:B------:R-:W-:Y:S01]  /*1c7a0*/  MUFU.EX2 R158, R158 ;  /* 0x0000009e009e7308 */ /* 0x000fe20000000800 */
[----:B------:R-:W-:Y:S03]  /*1c7b0*/  FADD.FTZ R136, R121, R136 ;  /* 0x0000008879887221 */ /* 0x000fe60000010000 */
[-CC-:B------:R-:W-:Y:S01]  /*1c7c0*/  FFMA.FTZ R124, R30, R120.reuse, -R143.reuse ;  /* 0x000000781e7c7223 */ /* 0x180fe2000001088f */
[C---:B------:R-:W-:Y:S04]  /*1c7d0*/  HMMA.16816.F32.BF16 R88, R100.reuse, R126, R88 ;  /* 0x0000007e6458723c */ /* 0x040fe80000041858 */
[-CC-:B------:R-:W-:Y:S01]  /*1c7e0*/  FFMA.FTZ R125, R31, R120.reuse, -R143.reuse ;  /* 0x000000781f7d7223 */ /* 0x180fe2000001088f */
[----:B------:R-:W-:Y:S01]  /*1c7f0*/  MUFU.EX2 R124, R124 ;  /* 0x0000007c007c7308 */ /* 0x000fe20000000800 */
[----:B------:R-:W-:Y:S02]  /*1c800*/  FADD.FTZ R147, R147, R136 ;  /* 0x0000008893937221 */ /* 0x000fe40000010000 */
[C---:B----4-:R-:W-:Y:S04]  /*1c810*/  HMMA.16816.F32.BF16 R92, R100.reuse, R128, R92 ;  /* 0x00000080645c723c */ /* 0x050fe8000004185c */
[-CC-:B------:R-:W-:Y:S02]  /*1c820*/  FFMA.FTZ R126, R34, R120.reuse, -R143.reuse ;  /* 0x00000078227e7223 */ /* 0x180fe4000001088f */
[-C--:B------:R-:W-:Y:S01]  /*1c830*/  FFMA.FTZ R127, R35, R120.reuse, -R143 ;  /* 0x00000078237f7223 */ /* 0x080fe2000001088f */
[----:B------:R-:W2:Y:S01]  /*1c840*/  MUFU.EX2 R125, R125 ;  /* 0x0000007d007d7308 */ /* 0x000ea20000000800 */
[C---:B------:R-:W-:Y:S04]  /*1c850*/  HMMA.16816.F32.BF16 R12, R100.reuse, R130, R12 ;  /* 0x00000082640c723c */ /* 0x040fe8000004180c */
[-CC-:B------:R-:W-:Y:S02]  /*1c860*/  FFMA.FTZ R128, R28, R120.reuse, -R141.reuse ;  /* 0x000000781c807223 */ /* 0x180fe4000001088d */
[-CC-:B------:R-:W-:Y:S02]  /*1c870*/  FFMA.FTZ R129, R29, R120.reuse, -R141.reuse ;  /* 0x000000781d817223 */ /* 0x180fe4000001088d */
[C---:B-1----:R-:W-:Y:S01]  /*1c880*/  HMMA.16816.F32.BF16 R16, R100.reuse, R104, R16 ;  /* 0x000000686410723c */ /* 0x042fe20000041810 */
[----:B------:R-:W-:Y:S01]  /*1c890*/  LDSM.16.MT88.4 R28, [R182+0x9c00] ;  /* 0x009c0000b61c783b */ /* 0x000fe20000004200 */
[----:B------:R-:W-:Y:S02]  /*1c8a0*/  MUFU.EX2 R126, R126 ;  /* 0x0000007e007e7308 */ /* 0x000fe40000000800 */
[-CC-:B------:R-:W-:Y:S02]  /*1c8b0*/  FFMA.FTZ R130, R32, R120.reuse, -R141.reuse ;  /* 0x0000007820827223 */ /* 0x180fe4000001088d */
[----:B------:R-:W-:Y:S02]  /*1c8c0*/  FFMA.FTZ R131, R33, R120, -R141 ;  /* 0x0000007821837223 */ /* 0x000fe4000001088d */
[----:B------:R-:W-:Y:S01]  /*1c8d0*/  HMMA.16816.F32.BF16 R96, R100, R106, R96 ;  /* 0x0000006a6460723c */ /* 0x000fe20000041860 */
[----:B------:R-:W1:Y:S03]  /*1c8e0*/  LDSM.16.MT88.4 R100, [R182+0xb800] ;  /* 0x00b80000b664783b */ /* 0x000e660000004200 */
[----:B------:R-:W3:Y:S01]  /*1c8f0*/  MUFU.EX2 R127, R127 ;  /* 0x0000007f007f7308 */ /* 0x000ee20000000800 */
[----:B------:R-:W-:Y:S03]  /*1c900*/  FADD.FTZ R132, R132, R147 ;  /* 0x0000009384847221 */ /* 0x000fe60000010000 */
[C---:B------:R-:W-:Y:S01]  /*1c910*/  HMMA.16816.F32.BF16 R4, R20.reuse, R108, R4 ;  /* 0x0000006c1404723c */ /* 0x040fe20000041804 */
[----:B------:R-:W4:Y:S04]  /*1c920*/  LDSM.16.MT88.4 R104, [R180+0xb800] ;  /* 0x00b80000b468783b */ /* 0x000f280000004200 */
[----:B------:R-:W-:Y:S01]  /*1c930*/  FADD.FTZ R133, R133, R132 ;  /* 0x0000008485857221 */ /* 0x000fe20000010000 */
[----:B------:R-:W-:Y:S02]  /*1c940*/  MUFU.EX2 R128, R128 ;  /* 0x0000008000807308 */ /* 0x000fe40000000800 */
[C---:B------:R-:W-:Y:S01]  /*1c950*/  HMMA.16816.F32.BF16 R8, R20.reuse, R110, R8 ;  /* 0x0000006e1408723c */ /* 0x040fe20000041808 */
[----:B------:R-:W5:Y:S07]  /*1c960*/  LDSM.16.MT88.4 R108, [R182+0xd800] ;  /* 0x00d80000b66c783b */ /* 0x000f6e0000004200 */
[C---:B------:R-:W-:Y:S01]  /*1c970*/  HMMA.16816.F32.BF16 R68, R20.reuse, R24, R68 ;  /* 0x000000181444723c */ /* 0x040fe20000041844 */
[----:B------:R-:W-:Y:S01]  /*1c980*/  LDSM.16.MT88.4 R32, [R180+0x9c00] ;  /* 0x009c0000b420783b */ /* 0x000fe20000004200 */
[----:B------:R-:W2:Y:S06]  /*1c990*/  MUFU.EX2 R129, R129 ;  /* 0x0000008100817308 */ /* 0x000eac0000000800 */
[C---:B------:R-:W-:Y:S01]  /*1c9a0*/  HMMA.16816.F32.BF16 R72, R20.reuse, R26, R72 ;  /* 0x0000001a1448723c */ /* 0x040fe20000041848 */
[----:B------:R-:W2:Y:S03]  /*1c9b0*/  LDSM.16.MT88.4 R24, [R180+0xd800] ;  /* 0x00d80000b418783b */ /* 0x000ea60000004200 */
[----:B------:R-:W-:Y:S04]  /*1c9c0*/  MUFU.EX2 R130, R130 ;  /* 0x0000008200827308 */ /* 0x000fe80000000800 */
[C---:B-1----:R-:W-:Y:S06]  /*1c9d0*/  HMMA.16816.F32.BF16 R76, R20.reuse, R100, R76 ;  /* 0x00000064144c723c */ /* 0x042fec000004184c */
[----:B------:R-:W1:Y:S02]  /*1c9e0*/  MUFU.EX2 R131, R131 ;  /* 0x0000008300837308 */ /* 0x000e640000000800 */
[C---:B------:R-:W-:Y:S01]  /*1c9f0*/  HMMA.16816.F32.BF16 R80, R20.reuse, R102, R80 ;  /* 0x000000661450723c */ /* 0x040fe20000041850 */
[----:B------:R-:W1:Y:S07]  /*1ca00*/  LDSM.16.MT88.4 R100, [R182+0xbc00] ;  /* 0x00bc0000b664783b */ /* 0x000e6e0000004200 */
[----:B------:R-:W1:Y:S01]  /*1ca10*/  MUFU.EX2 R161, R161 ;  /* 0x000000a100a17308 */ /* 0x000e620000000800 */
[C---:B----4-:R-:W-:Y:S08]  /*1ca20*/  HMMA.16816.F32.BF16 R84, R20.reuse, R104, R84 ;  /* 0x000000681454723c */ /* 0x050ff00000041854 */
        /* <DEDUP_REMOVED lines=8> */
[C---:B--2---:R-:W-:Y:S08]  /*1cab0*/  HMMA.16816.F32.BF16 R16, R20.reuse, R24, R16 ;  /* 0x000000181410723c */ /* 0x044ff00000041810 */
[----:B------:R-:W-:Y:S01]  /*1cac0*/  HMMA.16816.F32.BF16 R96, R20, R26, R96 ;  /* 0x0000001a1460723c */ /* 0x000fe20000041860 */
[----:B------:R-:W2:Y:S01]  /*1cad0*/  LDSM.16.MT88.4 R24, [R180+0xbc00] ;  /* 0x00bc0000b418783b */ /* 0x000ea20000004200 */
[----:B------:R-:W-:Y:S05]  /*1cae0*/  MUFU.EX2 R50, R50 ;  /* 0x0000003200327308 */ /* 0x000fea0000000800 */
[----:B------:R-:W-:Y:S02]  /*1caf0*/  F2FP.BF16.PACK_AB R21, R125, R124 ;  /* 0x0000007c7d15723e */ /* 0x000fe400000010ff */
[----:B---3--:R-:W-:Y:S03]  /*1cb00*/  F2FP.BF16.PACK_AB R23, R127, R126 ;  /* 0x0000007e7f17723e */ /* 0x008fe600000010ff */
[----:B------:R-:W-:Y:S01]  /*1cb10*/  F2FP.BF16.PACK_AB R20, R129, R128 ;  /* 0x000000808114723e */ /* 0x000fe200000010ff */
[----:B------:R-:W-:Y:S01]  /*1cb20*/  MUFU.EX2 R51, R51 ;  /* 0x0000003300337308 */ /* 0x000fe20000000800 */
[----:B-1----:R-:W-:Y:S07]  /*1cb30*/  F2FP.BF16.PACK_AB R22, R131, R130 ;  /* 0x000000828316723e */ /* 0x002fee00000010ff */
[C---:B------:R-:W-:Y:S02]  /*1cb40*/  HMMA.16816.F32.BF16 R4, R20.reuse, R28, R4 ;  /* 0x0000001c1404723c */ /* 0x040fe40000041804 */
[----:B------:R-:W-:Y:S06]  /*1cb50*/  MUFU.EX2 R44, R44 ;  /* 0x0000002c002c7308 */ /* 0x000fec0000000800 */
[C---:B------:R-:W-:Y:S01]  /*1cb60*/  HMMA.16816.F32.BF16 R8, R20.reuse, R30, R8 ;  /* 0x0000001e1408723c */ /* 0x040fe20000041808 */
[----:B------:R-:W1:Y:S03]  /*1cb70*/  LDSM.16.MT88.4 R28, [R182+0xdc00] ;  /* 0x00dc0000b61c783b */ /* 0x000e660000004200 */
[----:B------:R-:W-:Y:S04]  /*1cb80*/  MUFU.EX2 R45, R45 ;  /* 0x0000002d002d7308 */ /* 0x000fe80000000800 */
[C---:B------:R-:W-:Y:S06]  /*1cb90*/  HMMA.16816.F32.BF16 R68, R20.reuse, R32, R68 ;  /* 0x000000201444723c */ /* 0x040fec0000041844 */
[----:B------:R-:W-:Y:S02]  /*1cba0*/  MUFU.EX2 R48, R48 ;  /* 0x0000003000307308 */ /* 0x000fe40000000800 */
[C---:B------:R-:W-:Y:S01]  /*1cbb0*/  HMMA.16816.F32.BF16 R72, R20.reuse, R34, R72 ;  /* 0x000000221448723c */ /* 0x040fe20000041848 */
[----:B------:R-:W3:Y:S07]  /*1cbc0*/  LDSM.16.MT88.4 R32, [R180+0xdc00] ;  /* 0x00dc0000b420783b */ /* 0x000eee0000004200 */
[C---:B------:R-:W-:Y:S01]  /*1cbd0*/  HMMA.16816.F32.BF16 R76, R20.reuse, R100, R76 ;  /* 0x00000064144c723c */ /* 0x040fe2000004184c */
[----:B------:R-:W-:Y:S06]  /*1cbe0*/  MUFU.EX2 R49, R49 ;  /* 0x0000003100317308 */ /* 0x000fec0000000800 */
[-CC-:B------:R-:W-:Y:S01]  /*1cbf0*/  FFMA.FTZ R101, R37, R120.reuse, -R141.reuse ;  /* 0x0000007825657223 */ /* 0x180fe2000001088d */
[C---:B------:R-:W-:Y:S01]  /*1cc00*/  HMMA.16816.F32.BF16 R80, R20.reuse, R102, R80 ;  /* 0x000000661450723c */ /* 0x040fe20000041850 */
[----:B------:R-:W4:Y:S02]  /*1cc10*/  LDSM.16.MT88.4 R36, [R182+0xa000] ;  /* 0x00a00000b624783b */ /* 0x000f240000004200 */
[----:B------:R-:W-:Y:S01]  /*1cc20*/  MUFU.EX2 R54, R54 ;  /* 0x0000003600367308 */ /* 0x000fe20000000800 */
[-CC-:B------:R-:W-:Y:S03]  /*1cc30*/  FFMA.FTZ R100, R40, R120.reuse, -R141.reuse ;  /* 0x0000007828647223 */ /* 0x180fe6000001088d */
[----:B------:R-:W-:Y:S01]  /*1cc40*/  FFMA.FTZ R103, R41, R120, -R141 ;  /* 0x0000007829677223 */ /* 0x000fe2000001088d */
[C---:B--2---:R-:W-:Y:S01]  /*1cc50*/  HMMA.16816.F32.BF16 R84, R20.reuse, R24, R84 ;  /* 0x000000181454723c */ /* 0x044fe20000041854 */
[----:B------:R-:W-:Y:S04]  /*1cc60*/  LDSM.16.MT88.4 R40, [R182+0xe400] ;  /* 0x00e40000b628783b */ /* 0x000fe80000004200 */
[----:B------:R-:W2:Y:S03]  /*1cc70*/  MUFU.EX2 R101, R101 ;  /* 0x0000006500657308 */ /* 0x000ea60000000800 */
[C---:B------:R-:W-:Y:S01]  /*1cc80*/  HMMA.16816.F32.BF16 R88, R20.reuse, R26, R88 ;  /* 0x0000001a1458723c */ /* 0x040fe20000041858 */
[----:B------:R-:W5:Y:S06]  /*1cc90*/  LDSM.16.MT88.4 R24, [R180+0xa000] ;  /* 0x00a00000b418783b */ /* 0x000f6c0000004200 */
[----:B------:R-:W-:Y:S01]  /*1cca0*/  MUFU.EX2 R100, R100 ;  /* 0x0000006400647308 */ /* 0x000fe20000000800 */
[C---:B-1----:R-:W-:Y:S08]  /*1ccb0*/  HMMA.16816.F32.BF16 R92, R20.reuse, R28, R92 ;  /* 0x0000001c145c723c */ /* 0x042ff0000004185c */
[C---:B------:R-:W-:Y:S01]  /*1ccc0*/  HMMA.16816.F32.BF16 R12, R20.reuse, R30, R12 ;  /* 0x0000001e140c723c */ /* 0x040fe2000004180c */
[----:B------:R-:W1:Y:S01]  /*1ccd0*/  MUFU.EX2 R103, R103 ;  /* 0x0000006700677308 */ /* 0x000e620000000800 */
[----:B------:R-:W5:Y:S06]  /*1cce0*/  LDSM.16.MT88.4 R28, [R182+0xc000] ;  /* 0x00c00000b61c783b */ /* 0x000f6c0000004200 */
[C---:B---3--:R-:W-:Y:S03]  /*1ccf0*/  HMMA.16816.F32.BF16 R16, R20.reuse, R32, R16 ;  /* 0x000000201410723c */ /* 0x048fe60000041810 */
[----:B------:R-:W3:Y:S05]  /*1cd00*/  MUFU.EX2 R55, R55 ;  /* 0x0000003700377308 */ /* 0x000eea0000000800 */
[----:B------:R-:W-:Y:S01]  /*1cd10*/  HMMA.16816.F32.BF16 R96, R20, R34, R96 ;  /* 0x000000221460723c */ /* 0x000fe20000041860 */
[----:B------:R-:W3:Y:S04]  /*1cd20*/  LDSM.16.MT88.4 R32, [R180+0xc000] ;  /* 0x00c00000b420783b */ /* 0x000ee80000004200 */
[----:B------:R-:W-:Y:S02]  /*1cd30*/  MUFU.EX2 R58, R58 ;  /* 0x0000003a003a7308 */ /* 0x000fe40000000800 */
[----:B------:R-:W-:Y:S02]  /*1cd40*/  F2FP.BF16.PACK_AB R21, R159, R156 ;  /* 0x0000009c9f15723e */ /* 0x000fe400000010ff */
[----:B------:R-:W-:Y:S03]  /*1cd50*/  F2FP.BF16.PACK_AB R23, R161, R158 ;  /* 0x0000009ea117723e */ /* 0x000fe600000010ff */
[----:B--2---:R-:W-:Y:S02]  /*1cd60*/  F2FP.BF16.PACK_AB R20, R101, R160 ;  /* 0x000000a06514723e */ /* 0x004fe400000010ff */
[----:B-1----:R-:W-:Y:S01]  /*1cd70*/  F2FP.BF16.PACK_AB R22, R103, R100 ;  /* 0x000000646716723e */ /* 0x002fe200000010ff */
[----:B------:R-:W1:Y:S06]  /*1cd80*/  MUFU.EX2 R59, R59 ;  /* 0x0000003b003b7308 */ /* 0x000e6c0000000800 */
[C---:B----4-:R-:W-:Y:S04]  /*1cd90*/  HMMA.16816.F32.BF16 R4, R20.reuse, R36, R4 ;  /* 0x000000241404723c */ /* 0x050fe80000041804 */
[----:B------:R-:W-:Y:S04]  /*1cda0*/  MUFU.EX2 R52, R52 ;  /* 0x0000003400347308 */ /* 0x000fe80000000800 */
[C---:B------:R-:W-:Y:S01]  /*1cdb0*/  HMMA.16816.F32.BF16 R8, R20.reuse, R38, R8 ;  /* 0x000000261408723c */ /* 0x040fe20000041808 */
[----:B------:R-:W2:Y:S05]  /*1cdc0*/  LDSM.16.MT88.4 R36, [R182+0xe000] ;  /* 0x00e00000b624783b */ /* 0x000eaa0000004200 */
[----:B------:R-:W4:Y:S02]  /*1cdd0*/  MUFU.EX2 R53, R53 ;  /* 0x0000003500357308 */ /* 0x000f240000000800 */
[C---:B-----5:R-:W-:Y:S08]  /*1cde0*/  HMMA.16816.F32.BF16 R68, R20.reuse, R24, R68 ;  /* 0x000000181444723c */ /* 0x060ff00000041844 */
[C---:B------:R-:W-:Y:S01]  /*1cdf0*/  HMMA.16816.F32.BF16 R72, R20.reuse, R26, R72 ;  /* 0x0000001a1448723c */ /* 0x040fe20000041848 */
[----:B------:R-:W5:Y:S01]  /*1ce00*/  LDSM.16.MT88.4 R24, [R180+0xe000] ;  /* 0x00e00000b418783b */ /* 0x000f620000004200 */
[----:B------:R-:W-:Y:S06]  /*1ce10*/  MUFU.EX2 R56, R56 ;  /* 0x0000003800387308 */ /* 0x000fec0000000800 */
[C---:B------:R-:W-:Y:S04]  /*1ce20*/  HMMA.16816.F32.BF16 R76, R20.reuse, R28, R76 ;  /* 0x0000001c144c723c */ /* 0x040fe8000004184c */
[----:B------:R-:W1:Y:S04]  /*1ce30*/  MUFU.EX2 R57, R57 ;  /* 0x0000003900397308 */ /* 0x000e680000000800 */
        /* <DEDUP_REMOVED lines=8> */
[C---:B-----5:R-:W-:Y:S08]  /*1cec0*/  HMMA.16816.F32.BF16 R16, R20.reuse, R24, R16 ;  /* 0x000000181410723c */ /* 0x060ff00000041810 */
[----:B------:R-:W-:Y:S01]  /*1ced0*/  HMMA.16816.F32.BF16 R96, R20, R26, R96 ;  /* 0x0000001a1460723c */ /* 0x000fe20000041860 */
[----:B------:R-:W5:Y:S06]  /*1cee0*/  LDSM.16.MT88.4 R24, [R180+0xc400] ;  /* 0x00c40000b418783b */ /* 0x000f6c0000004200 */
        /* <DEDUP_REMOVED lines=29> */
[--C-:B------:R-:W-:Y:S01]  /*1d0c0*/  FFMA.FTZ R61, R64, R120, -R141.reuse ;  /* 0x00000078403d7223 */ /* 0x100fe2000001088d */
[----:B------:R-:W-:Y:S01]  /*1d0d0*/  F2FP.BF16.PACK_AB R21, R55, R54 ;  /* 0x000000363715723e */ /* 0x000fe200000010ff */
[----:B------:R-:W-:Y:S01]  /*1d0e0*/  FFMA.FTZ R141, R65, R120, -R141 ;  /* 0x00000078418d7223 */ /* 0x000fe2000001088d */
[----:B------:R-:W-:Y:S01]  /*1d0f0*/  F2FP.BF16.PACK_AB R23, R59, R58 ;  /* 0x0000003a3b17723e */ /* 0x000fe200000010ff */
[----:B------:R-:W-:Y:S02]  /*1d100*/  MUFU.EX2 R42, R42 ;  /* 0x0000002a002a7308 */ /* 0x000fe40000000800 */
[----:B----4-:R-:W-:Y:S02]  /*1d110*/  F2FP.BF16.PACK_AB R20, R53, R52 ;  /* 0x000000343514723e */ /* 0x010fe400000010ff */
[----:B------:R-:W-:Y:S06]  /*1d120*/  F2FP.BF16.PACK_AB R22, R57, R56 ;  /* 0x000000383916723e */ /* 0x000fec00000010ff */
[----:B------:R-:W4:Y:S01]  /*1d130*/  MUFU.EX2 R143, R143 ;  /* 0x0000008f008f7308 */ /* 0x000f220000000800 */
[C---:B---3--:R-:W-:Y:S08]  /*1d140*/  HMMA.16816.F32.BF16 R4, R20.reuse, R32, R4 ;  /* 0x000000201404723c */ /* 0x048ff00000041804 */
[C---:B------:R-:W-:Y:S01]  /*1d150*/  HMMA.16816.F32.BF16 R8, R20.reuse, R34, R8 ;  /* 0x000000221408723c */ /* 0x040fe20000041808 */
[----:B------:R-:W3:Y:S01]  /*1d160*/  LDSM.16.MT88.4 R32, [R182+0xe800] ;  /* 0x00e80000b620783b */ /* 0x000ee20000004200 */
[----:B------:R-:W-:Y:S06]  /*1d170*/  MUFU.EX2 R43, R43 ;  /* 0x0000002b002b7308 */ /* 0x000fec0000000800 */
[C---:B--2---:R-:W-:Y:S04]  /*1d180*/  HMMA.16816.F32.BF16 R68, R20.reuse, R36, R68 ;  /* 0x000000241444723c */ /* 0x044fe80000041844 */
[----:B------:R-:W2:Y:S04]  /*1d190*/  MUFU.EX2 R60, R60 ;  /* 0x0000003c003c7308 */ /* 0x000ea80000000800 */
[C---:B------:R-:W-:Y:S01]  /*1d1a0*/  HMMA.16816.F32.BF16 R72, R20.reuse, R38, R72 ;  /* 0x000000261448723c */ /* 0x040fe20000041848 */
[----:B------:R-:W2:Y:S05]  /*1d1b0*/  LDSM.16.MT88.4 R36, [R180+0xe800] ;  /* 0x00e80000b424783b */ /* 0x000eaa0000004200 */
[----:B------:R-:W-:Y:S02]  /*1d1c0*/  MUFU.EX2 R61, R61 ;  /* 0x0000003d003d7308 */ /* 0x000fe40000000800 */
[C---:B-----5:R-:W-:Y:S08]  /*1d1d0*/  HMMA.16816.F32.BF16 R76, R20.reuse, R24, R76 ;  /* 0x00000018144c723c */ /* 0x060ff0000004184c */
[C---:B------:R-:W-:Y:S01]  /*1d1e0*/  HMMA.16816.F32.BF16 R80, R20.reuse, R26, R80 ;  /* 0x0000001a1450723c */ /* 0x040fe20000041850 */
[----:B------:R-:W5:Y:S07]  /*1d1f0*/  LDSM.16.MT88.4 R24, [R180+0xac00] ;  /* 0x00ac0000b418783b */ /* 0x000f6e0000004200 */
[C---:B-1----:R-:W-:Y:S08]  /*1d200*/  HMMA.16816.F32.BF16 R84, R20.reuse, R28, R84 ;  /* 0x0000001c1454723c */ /* 0x042ff00000041854 */
[C---:B------:R-:W-:Y:S01]  /*1d210*/  HMMA.16816.F32.BF16 R88, R20.reuse, R30, R88 ;  /* 0x0000001e1458723c */ /* 0x040fe20000041858 */
[----:B------:R-:W1:Y:S07]  /*1d220*/  LDSM.16.MT88.4 R28, [R182+0xcc00] ;  /* 0x00cc0000b61c783b */ /* 0x000e6e0000004200 */
[C---:B---3--:R-:W-:Y:S01]  /*1d230*/  HMMA.16816.F32.BF16 R92, R20.reuse, R32, R92 ;  /* 0x00000020145c723c */ /* 0x048fe2000004185c */
[----:B------:R-:W3:Y:S06]  /*1d240*/  MUFU.EX2 R32, R141 ;  /* 0x0000008d00207308 */ /* 0x000eec0000000800 */
[----:B------:R-:W-:Y:S01]  /*1d250*/  FADD.FTZ R33, R135, R122 ;  /* 0x0000007a87217221 */ /* 0x000fe20000010000 */
[C---:B------:R-:W-:Y:S04]  /*1d260*/  HMMA.16816.F32.BF16 R12, R20.reuse, R34, R12 ;  /* 0x00000022140c723c */ /* 0x040fe8000004180c */
[----:B------:R-:W-:Y:S04]  /*1d270*/  FADD.FTZ R33, R142, R33 ;  /* 0x000000218e217221 */ /* 0x000fe80000010000 */
[C---:B--2---:R-:W-:Y:S04]  /*1d280*/  HMMA.16816.F32.BF16 R16, R20.reuse, R36, R16 ;  /* 0x000000241410723c */ /* 0x044fe80000041810 */
[----:B------:R-:W-:Y:S02]  /*1d290*/  FADD.FTZ R146, R146, R33 ;  /* 0x0000002192927221 */ /* 0x000fe40000010000 */
[----:B------:R-:W-:Y:S02]  /*1d2a0*/  FADD.FTZ R33, R134, R133 ;  /* 0x0000008586217221 */ /* 0x000fe40000010000 */
[----:B------:R-:W-:Y:S04]  /*1d2b0*/  HMMA.16816.F32.BF16 R96, R20, R38, R96 ;  /* 0x000000261460723c */ /* 0x000fe80000041860 */
[----:B------:R-:W-:Y:S03]  /*1d2c0*/  FADD.FTZ R149, R149, R146 ;  /* 0x0000009295957221 */ /* 0x000fe60000010000 */
[----:B------:R-:W-:Y:S01]  /*1d2d0*/  F2FP.BF16.PACK_AB R21, R41, R40 ;  /* 0x000000282915723e */ /* 0x000fe200000010ff */
[----:B------:R-:W-:Y:S01]  /*1d2e0*/  FADD.FTZ R152, R152, R149 ;  /* 0x0000009598987221 */ /* 0x000fe20000010000 */
[----:B----4-:R-:W-:Y:S03]  /*1d2f0*/  F2FP.BF16.PACK_AB R23, R143, R42 ;  /* 0x0000002a8f17723e */ /* 0x010fe600000010ff */
[----:B------:R-:W-:Y:S01]  /*1d300*/  F2FP.BF16.PACK_AB R20, R60, R43 ;  /* 0x0000002b3c14723e */ /* 0x000fe200000010ff */
[----:B------:R-:W-:Y:S01]  /*1d310*/  FADD.FTZ R155, R155, R152 ;  /* 0x000000989b9b7221 */ /* 0x000fe20000010000 */
[----:B---3--:R-:W-:Y:S03]  /*1d320*/  F2FP.BF16.PACK_AB R22, R32, R61 ;  /* 0x0000003d2016723e */ /* 0x008fe600000010ff */
[----:B------:R-:W-:Y:S04]  /*1d330*/  FADD.FTZ R154, R154, R155 ;  /* 0x0000009b9a9a7221 */ /* 0x000fe80000010000 */
[C---:B------:R-:W-:Y:S01]  /*1d340*/  HMMA.16816.F32.BF16 R112, R20.reuse, R108, R4 ;  /* 0x0000006c1470723c */ /* 0x040fe20000041804 */
[----:B------:R-:W2:Y:S02]  /*1d350*/  LDSM.16.MT88.4 R4, [R180+0xcc00] ;  /* 0x00cc0000b404783b */ /* 0x000ea40000004200 */
[----:B------:R-:W-:Y:S04]  /*1d360*/  FADD.FTZ R157, R157, R154 ;  /* 0x0000009a9d9d7221 */ /* 0x000fe80000010000 */
[----:B------:R-:W-:Y:S01]  /*1d370*/  FADD.FTZ R128, R128, R157 ;  /* 0x0000009d80807221 */ /* 0x000fe20000010000 */
[C---:B------:R-:W-:Y:S04]  /*1d380*/  HMMA.16816.F32.BF16 R108, R20.reuse, R110, R8 ;  /* 0x0000006e146c723c */ /* 0x040fe80000041808 */
[----:B------:R-:W-:Y:S03]  /*1d390*/  FADD.FTZ R129, R129, R128 ;  /* 0x0000008081817221 */ /* 0x000fe60000010000 */
[----:B------:R-:W-:Y:S01]  /*1d3a0*/  FADD.FTZ R8, R148, R33 ;  /* 0x0000002194087221 */ /* 0x000fe20000010000 */
[C---:B-----5:R-:W-:Y:S04]  /*1d3b0*/  HMMA.16816.F32.BF16 R68, R20.reuse, R24, R68 ;  /* 0x000000181444723c */ /* 0x060fe80000041844 */
[----:B------:R-:W-:Y:S02]  /*1d3c0*/  FADD.FTZ R8, R151, R8 ;  /* 0x0000000897087221 */ /* 0x000fe40000010000 */
[----:B------:R-:W-:Y:S02]  /*1d3d0*/  FADD.FTZ R130, R130, R129 ;  /* 0x0000008182827221 */ /* 0x000fe40000010000 */
[----:B------:R-:W-:Y:S01]  /*1d3e0*/  FADD.FTZ R9, R153, R8 ;  /* 0x0000000899097221 */ /* 0x000fe20000010000 */
[C---:B------:R-:W-:Y:S03]  /*1d3f0*/  HMMA.16816.F32.BF16 R72, R20.reuse, R26, R72 ;  /* 0x0000001a1448723c */ /* 0x040fe60000041848 */
[----:B------:R-:W-:Y:S02]  /*1d400*/  FADD.FTZ R9, R150, R9 ;  /* 0x0000000996097221 */ /* 0x000fe40000010000 */
[----:B------:R-:W-:Y:S02]  /*1d410*/  FADD.FTZ R131, R131, R130 ;  /* 0x0000008283837221 */ /* 0x000fe40000010000 */
[----:B------:R-:W-:Y:S01]  /*1d420*/  FADD.FTZ R124, R124, R9 ;  /* 0x000000097c7c7221 */ /* 0x000fe20000010000 */
[C---:B-1----:R-:W-:Y:S01]  /*1d430*/  HMMA.16816.F32.BF16 R76, R20.reuse, R28, R76 ;  /* 0x0000001c144c723c */ /* 0x042fe2000004184c */
[----:B------:R-:W1:Y:S03]  /*1d440*/  LDSM.16.MT88.4 R8, [R180+0xec00] ;  /* 0x00ec0000b408783b */ /* 0x000e660000004200 */
        /* <DEDUP_REMOVED lines=43> */
.L_x_3271:
[----:B------:R1:W5:Y:S01]  /*1d700*/  LD.E R0, [R116.64+0xd8] ;  /* 0x0000d80474007980 */ /* 0x000362000c101900 */
[----:B------:R-:W-:-:S02]  /*1d710*/  MOV R8, 0x1f ;  /* 0x0000001f00087802 */ /* 0x000fc40000000f00 */
[----:B------:R-:W-:Y:S01]  /*1d720*/  MOV R5, 0xffffffff ;  /* 0xffffffff00057802 */ /* 0x000fe20000000f00 */
[----:B------:R-:W-:Y:S05]  /*1d730*/  BRA.DIV ~URZ, `(.L_x_3281) ;  /* 0x000010027f007947 */ /* 0x000fea000b800000 */
[----:B------:R2:W3:Y:S02]  /*1d740*/  SHFL.BFLY PT, R7, R205, 0x2, 0x1f ;  /* 0x0c401f00cd077f89 */ /* 0x0004e400000e0000 */
.L_x_3291:
[----:B---3--:R-:W-:Y:S01]  /*1d750*/  FADD.FTZ R10, R7, R205 ;  /* 0x000000cd070a7221 */ /* 0x008fe20000010000 */
[----:B------:R-:W-:Y:S05]  /*1d760*/  BRA.DIV ~URZ, `(.L_x_3282) ;  /* 0x000010227f007947 */ /* 0x000fea000b800000 */
[----:B------:R-:W3:Y:S04]  /*1d770*/  SHFL.BFLY PT, R9, R208, 0x2, 0x1f ;  /* 0x0c401f00d0097f89 */ /* 0x000ee800000e0000 */
[----:B------:R-:W4:Y:S01]  /*1d780*/  SHFL.BFLY PT, R5, R10, 0x1, 0x1f ;  /* 0x0c201f000a057f89 */ /* 0x000f2200000e0000 */
[----:B---3--:R-:W-:Y:S02]  /*1d790*/  FADD.FTZ R9, R9, R208 ;  /* 0x000000d009097221 */ /* 0x008fe40000010000 */
[----:B----4-:R-:W-:-:S03]  /*1d7a0*/  FADD.FTZ R4, R10, R5 ;  /* 0x000000050a047221 */ /* 0x010fc60000010000 */
[----:B------:R3:W4:Y:S04]  /*1d7b0*/  SHFL.BFLY PT, R7, R9, 0x1, 0x1f ;  /* 0x0c201f0009077f89 */ /* 0x00072800000e0000 */
.L_x_3292:
        /* <DEDUP_REMOVED lines=11> */
[----:B---3--:R-:W-:Y:S01]  /*1d870*/  LEA.HI R9, R10, R5, RZ, 0x2 ;  /* 0x000000050a097211 */ /* 0x008fe200078f10ff */
[----:B----4-:R-:W-:-:S03]  /*1d880*/  FMUL.FTZ R112, R8, R112 ;  /* 0x0000007008707220 */ /* 0x010fc60000410000 */
[----:B------:R-:W-:Y:S01]  /*1d890*/  SHF.R.S32.HI R11, RZ, 0x2, R9 ;  /* 0x00000002ff0b7819 */ /* 0x000fe20000011409 */
        /* <DEDUP_REMOVED lines=111> */
[----:B------:R-:W-:Y:S01]  /*1df90*/  @P2 MUFU.LG2 R6, R6 ;  /* 0x0000000600062308 */ /* 0x000fe20000000c00 */
[----:B------:R-:W-:Y:S01]  /*1dfa0*/  LEA.HI R18, R18, R7, RZ, 0x1 ;  /* 0x0000000712127211 */ /* 0x000fe200078f08ff */
[----:B------:R-:W-:Y:S01]  /*1dfb0*/  BSSY B0, `(.L_x_3283) ;  /* 0x000003c000007945 */ /* 0x000fe20003800000 */
[----:B------:R-:W-:Y:S01]  /*1dfc0*/  SHF.L.U32 R16, R16, 0x2, RZ ;  /* 0x0000000210107819 */ /* 0x000fe200000006ff */
[----:B------:R-:W-:Y:S01]  /*1dfd0*/  IMAD.SHL.U32 R15, R15, 0x40, RZ ;  /* 0x000000400f0f7824 */ /* 0x000fe200078e00ff */
[----:B---3--:R-:W-:-:S02]  /*1dfe0*/  LEA.HI R14, R10, R10, RZ, 0x1 ;  /* 0x0000000a0a0e7211 */ /* 0x008fc400078f08ff */
[----:B------:R-:W-:Y:S01]  /*1dff0*/  LOP3.LUT R18, R18, 0xfffffffe, RZ, 0xc0, !PT ;  /* 0xfffffffe12127812 */ /* 0x000fe200078ec0ff */
[----:B------:R-:W2:Y:S01]  /*1e000*/  @P3 MUFU.LG2 R4, R4 ;  /* 0x0000000400043308 */ /* 0x000ea20000000c00 */
[----:B------:R-:W-:Y:S02]  /*1e010*/  SHF.R.S32.HI R12, RZ, 0x1, R14 ;  /* 0x00000001ff0c7819 */ /* 0x000fe4000001140e */
[----:B------:R-:W-:Y:S02]  /*1e020*/  LOP3.LUT R17, R14, 0xfffffffe, RZ, 0xc0, !PT ;  /* 0xfffffffe0e117812 */ /* 0x000fe400078ec0ff */
[----:B------:R-:W-:Y:S02]  /*1e030*/  LOP3.LUT R15, R15, 0xc0, RZ, 0xc0, !PT ;  /* 0x000000c00f0f7812 */ /* 0x000fe400078ec0ff */
[----:B------:R-:W-:Y:S01]  /*1e040*/  SHF.L.U32 R12, R12, 0x3, RZ ;  /* 0x000000030c0c7819 */ /* 0x000fe200000006ff */
[----:B------:R-:W-:Y:S01]  /*1e050*/  IMAD.IADD R14, R10, 0x1, -R17 ;  /* 0x000000010a0e7824 */ /* 0x000fe200078e0a11 */
[----:B------:R-:W-:-:S02]  /*1e060*/  LOP3.LUT R16, R16, 0x3fffff00, RZ, 0xc0, !PT ;  /* 0x3fffff0010107812 */ /* 0x000fc400078ec0ff */
[----:B------:R-:W-:Y:S02]  /*1e070*/  IADD3 R13, R7, -R18, RZ ;  /* 0x80000012070d7210 */ /* 0x000fe40007ffe0ff */
[----:B------:R-:W-:Y:S02]  /*1e080*/  LOP3.LUT R12, R15, 0x18, R12, 0xf8, !PT ;  /* 0x000000180f0c7812 */ /* 0x000fe400078ef80c */
[----:B------:R-:W-:Y:S01]  /*1e090*/  LEA R13, R13, R16, 0x5 ;  /* 0x000000100d0d7211 */ /* 0x000fe200078e28ff */
[----:B--2---:R-:W-:Y:S01]  /*1e0a0*/  @P3 FMUL.FTZ R4, R4, 0.69314718246459960938 ;  /* 0x3f31721804043820 */ /* 0x004fe20000410000 */
[----:B------:R-:W-:Y:S02]  /*1e0b0*/  SHF.R.U32.HI R15, RZ, 0x3, R15 ;  /* 0x00000003ff0f7819 */ /* 0x000fe4000001160f */
[----:B------:R-:W-:Y:S02]  /*1e0c0*/  LEA R13, R14, R13, 0x2 ;  /* 0x0000000d0e0d7211 */ /* 0x000fe400078e10ff */
[----:B------:R-:W-:-:S02]  /*1e0d0*/  LOP3.LUT R12, R12, R15, RZ, 0x3c, !PT ;  /* 0x0000000f0c0c7212 */ /* 0x000fc400078e3cff */
[----:B------:R-:W-:Y:S02]  /*1e0e0*/  LOP3.LUT R62, R11, 0xffffffe0, RZ, 0xc0, !PT ;  /* 0xffffffe00b3e7812 */ /* 0x000fe400078ec0ff */
[----:B------:R-:W-:Y:S01]  /*1e0f0*/  IADD3 R63, R13, R12, RZ ;  /* 0x0000000c0d3f7210 */ /* 0x000fe20007ffe0ff */
[----:B------:R-:W-:Y:S01]  /*1e100*/  BAR.SYNC.DEFER_BLOCKING 0x0 ;  /* 0x0000000000007b1d */ /* 0x000fe20000010000 */
[----:B------:R-:W-:Y:S01]  /*1e110*/  IADD3 R62, -R62, R5, RZ ;  /* 0x000000053e3e7210 */ /* 0x000fe20007ffe1ff */
[----:B------:R-:W-:Y:S01]  /*1e120*/  IMAD.MOV.U32 R5, RZ, RZ, -0x800000 ;  /* 0xff800000ff057424 */ /* 0x000fe200078e00ff */
[----:B------:R-:W-:Y:S01]  /*1e130*/  SHF.L.U32 R68, R10, 0x2, RZ ;  /* 0x000000020a447819 */ /* 0x000fe200000006ff */
[----:B-----5:R-:W-:Y:S01]  /*1e140*/  @P3 FFMA.FTZ R5, R3, R0, R4 ;  /* 0x0000000003053223 */ /* 0x020fe20000010004 */
[----:B------:R-:W-:Y:S02]  /*1e150*/  LOP3.LUT P0, RZ, R62, 0x3, RZ, 0xc0, !PT ;  /* 0x000000033eff7812 */ /* 0x000fe4000780c0ff */
[----:B------:R-:W-:-:S02]  /*1e160*/  SHF.L.U32 R10, R193, 0x6, RZ ;  /* 0x00000006c10a7819 */ /* 0x000fc400000006ff */
[----:B------:R-:W-:Y:S02]  /*1e170*/  MOV R11, 0xff800000 ;  /* 0xff800000000b7802 */ /* 0x000fe40000000f00 */
[----:B------:R-:W-:Y:S02]  /*1e180*/  SHF.R.S32.HI R69, RZ, 0x1f, R68 ;  /* 0x0000001fff457819 */ /* 0x000fe40000011444 */
        /* <DEDUP_REMOVED lines=14> */
[----:B------:R-:W-:Y:S02]  /*1e270*/  IMAD R8, R8, R61, R198 ;  /* 0x0000003d08087224 */ /* 0x000fe400078e02c6 */
[----:B------:R-:W-:-:S04]  /*1e280*/  @P2 FMUL.FTZ R61, R6, 0.69314718246459960938 ;  /* 0x3f317218063d2820 */ /* 0x000fc80000410000 */
[----:B------:R-:W-:Y:S02]  /*1e290*/  @P2 FFMA.FTZ R11, R2, R0, R61 ;  /* 0x00000000020b2223 */ /* 0x000fe4000001003d */
[----:B------:R-:W-:Y:S01]  /*1e2a0*/  IMAD R61, R9, R8, R10 ;  /* 0x00000008093d7224 */ /* 0x000fe200078e020a */
[----:B------:R-:W-:Y:S05]  /*1e2b0*/  @P0 BRA `(.L_x_3284) ;  /* 0x000000b000000947 */ /* 0x000fea0003800000 */
[----:B-123--:R-:W-:Y:S01]  /*1e2c0*/  IMAD R3, R193, -0x40, R196 ;  /* 0xffffffc0c1037824 */ /* 0x00efe200078e02c4 */
[C---:B------:R-:W-:Y:S02]  /*1e2d0*/  IADD3 R2, R206.reuse, 0x8, RZ ;  /* 0x00000008ce027810 */ /* 0x040fe40007ffe0ff */
[----:B------:R-:W-:Y:S02]  /*1e2e0*/  SHF.R.S32.HI R9, RZ, 0x1f, R61 ;  /* 0x0000001fff097819 */ /* 0x000fe4000001143d */
[----:B------:R-:W-:Y:S02]  /*1e2f0*/  IADD3 R0, P0, R61, R206, RZ ;  /* 0x000000ce3d007210 */ /* 0x000fe40007f1e0ff */
[----:B------:R-:W-:-:S02]  /*1e300*/  ISETP.GE.AND P2, PT, R206, R3, PT ;  /* 0x00000003ce00720c */ /* 0x000fc40003f46270 */
[----:B------:R-:W-:Y:S02]  /*1e310*/  ISETP.GE.AND P1, PT, R2, R3, PT ;  /* 0x000000030200720c */ /* 0x000fe40003f26270 */
[----:B------:R-:W-:Y:S02]  /*1e320*/  LEA.HI.X.SX32 R9, R206, R9, 0x1, P0 ;  /* 0x00000009ce097211 */ /* 0x000fe400000f0eff */
[----:B------:R-:W-:-:S04]  /*1e330*/  LEA R2, P0, R0, R64, 0x2 ;  /* 0x0000004000027211 */ /* 0x000fc800078010ff */
[----:B------:R-:W-:-:S05]  /*1e340*/  LEA.HI.X R3, R0, R65, R9, 0x2, P0 ;  /* 0x0000004100037211 */ /* 0x000fca00000f1409 */
[----:B------:R1:W-:Y:S04]  /*1e350*/  @!P2 ST.E [R2.64], R5 ;  /* 0x000000050200a985 */ /* 0x0003e8000c101904 */
[----:B------:R1:W-:Y:S02]  /*1e360*/  @!P1 ST.E [R2.64+0x20], R11 ;  /* 0x0000200b02009985 */ /* 0x0003e4000c101904 */
.L_x_3284:
[----:B-123--:R-:W-:Y:S05]  /*1e370*/  BSYNC B0 ;  /* 0x0000000000007941 */ /* 0x00efea0003800000 */
.L_x_3283:
        /* <DEDUP_REMOVED lines=20> */
.L_x_3286:
[----:B------:R-:W-:Y:S05]  /*1e4c0*/  BSYNC B0 ;  /* 0x0000000000007941 */ /* 0x000fea0003800000 */
.L_x_3285:
        /* <DEDUP_REMOVED lines=11> */
.L_x_3288:
[----:B------:R-:W-:Y:S05]  /*1e580*/  BSYNC B0 ;  /* 0x0000000000007941 */ /* 0x000fea0003800000 */
.L_x_3287:
        /* <DEDUP_REMOVED lines=11> */
.L_x_3290:
[----:B------:R-:W-:Y:S05]  /*1e640*/  BSYNC B0 ;  /* 0x0000000000007941 */ /* 0x000fea0003800000 */
.L_x_3289:
[----:B------:R-:W-:Y:S01]  /*1e650*/  IADD3 R7, R7, 0x30, RZ ;  /* 0x0000003007077810 */ /* 0x000fe20007ffe0ff */
[----:B------:R-:W-:-:S03]  /*1e660*/  IMAD.MOV.U32 R195, RZ, RZ, 0x0 ;  /* 0x00000000ffc37424 */ /* 0x000fc600078e00ff */
[----:B------:R-:W-:-:S13]  /*1e670*/  ISETP.GE.AND P0, PT, R7, R196, PT ;  /* 0x000000c40700720c */ /* 0x000fda0003f06270 */
[----:B------:R-:W-:Y:S05]  /*1e680*/  @P0 RET.REL.NODEC R194 `(_ZN5flash24flash_fwd_splitkv_kernelI23Flash_fwd_kernel_traitsILi96ELi64ELi128ELi4ELb0ELb0EN7cutlass10bfloat16_tE19Flash_kernel_traitsILi96ELi64ELi128ELi4ES3_EELb1ELb0ELb1ELb0ELb0ELb0ELb1ELb1EEEvNS_16Flash_fwd_paramsE) ;  /* 0xfffe1970c2000950 */ /* 0x000fea0003c3ffff */
[CC--:B-----5:R-:W-:Y:S01]  /*1e690*/  ISETP.GE.AND P0, PT, R3.reuse, R116.reuse, PT ;  /* 0x000000740300720c */ /* 0x0e0fe20003f06270 */
[----:B------:R-:W-:Y:S01]  /*1e6a0*/  IMAD.MOV.U32 R195, RZ, RZ, 0x0 ;  /* 0x00000000ffc37424 */ /* 0x000fe200078e00ff */
[----:B------:R-:W-:Y:S02]  /*1e6b0*/  IADD3 R3, R3, 0x20, RZ ;  /* 0x0000002003037810 */ /* 0x000fe40007ffe0ff */
[----:B------:R-:W-:-:S09]  /*1e6c0*/  ISETP.GE.AND P1, PT, R68, R116, PT ;  /* 0x000000744400720c */ /* 0x000fd20003f26270 */
[----:B------:R1:W-:Y:S01]  /*1e6d0*/  @!P0 ST.E.128 [R8.64+0x4880], R28 ;  /* 0x0048801c08008985 */ /* 0x0003e2000c101d04 */
[----:B------:R-:W-:-:S03]  /*1e6e0*/  ISETP.GE.AND P0, PT, R3, R116, PT ;  /* 0x000000740300720c */ /* 0x000fc60003f06270 */
[----:B------:R1:W-:Y:S10]  /*1e6f0*/  @!P1 ST.E.128 [R8.64+0x4800], R44 ;  /* 0x0048002c08009985 */ /* 0x0003f4000c101d04 */
[----:B------:R-:W-:Y:S05]  /*1e700*/  @P0 RET.REL.NODEC R194 `(_ZN5flash24flash_fwd_splitkv_kernelI23Flash_fwd_kernel_traitsILi96ELi64ELi128ELi4ELb0ELb0EN7cutlass10bfloat16_tE19Flash_kernel_traitsILi96ELi64ELi128ELi4ES3_EELb1ELb0ELb1ELb0ELb0ELb0ELb1ELb1EEEvNS_16Flash_fwd_paramsE) ;  /* 0xfffe18f0c2000950 */ /* 0x000fea0003c3ffff */
[----:B------:R-:W-:Y:S01]  /*1e710*/  MOV R195, 0x0 ;  /* 0x0000000000c37802 */ /* 0x000fe20000000f00 */
[----:B------:R1:W-:Y:S03]  /*1e720*/  ST.E.128 [R8.64+0x4900], R12 ;  /* 0x0049000c08007985 */ /* 0x0003e6000c101d04 */
[----:B------:R-:W-:Y:S05]  /*1e730*/  RET.REL.NODEC R194 `(_ZN5flash24flash_fwd_splitkv_kernelI23Flash_fwd_kernel_traitsILi96ELi64ELi128ELi4ELb0ELb0EN7cutlass10bfloat16_tE19Flash_kernel_traitsILi96ELi64ELi128ELi4ES3_EELb1ELb0ELb1ELb0ELb0ELb0ELb1ELb1EEEvNS_16Flash_fwd_paramsE) ;  /* 0xfffe18c0c2007950 */ /* 0x000fea0003c3ffff */
.L_x_3281:
[----:B------:R-:W-:Y:S01]  /*1e740*/  IMAD.MOV.U32 R10, RZ, RZ, R205 ;  /* 0x000000ffff0a7224 */ /* 0x000fe200078e00cd */
[----:B------:R-:W-:-:S02]  /*1e750*/  MOV R7, 0x2 ;  /* 0x0000000200077802 */ /* 0x000fc40000000f00 */
[----:B------:R-:W-:Y:S02]  /*1e760*/  MOV R6, 0x1e780 ;  /* 0x0001e78000067802 */ /* 0x000fe40000000f00 */
[----:B-1---5:R-:W-:Y:S05]  /*1e770*/  CALL.REL.NOINC `($__internal_20_$__cuda_sm70_shflsync_bfly_p) ;  /* 0x000000f000007944 */ /* 0x022fea0003c00000 */
[----:B-12---:R-:W-:Y:S05]  /*1e780*/  BRA `(.L_x_3291) ;  /* 0xffffefc000007947 */ /* 0x006fea000383ffff */
.L_x_3282:
[----:B------:R-:W-:Y:S02]  /*1e790*/  MOV R7, 0x1 ;  /* 0x0000000100077802 */ /* 0x000fe40000000f00 */
[----:B------:R-:W-:Y:S02]  /*1e7a0*/  MOV R6, 0x1e7c0 ;  /* 0x0001e7c000067802 */ /* 0x000fe40000000f00 */
[----:B-12--5:R-:W-:Y:S05]  /*1e7b0*/  CALL.REL.NOINC `($__internal_20_$__cuda_sm70_shflsync_bfly_p) ;  /* 0x000000b000007944 */ /* 0x026fea0003c00000 */
[----:B--2---:R-:W-:Y:S01]  /*1e7c0*/  FADD.FTZ R4, R10, R7 ;  /* 0x000000070a047221 */ /* 0x004fe20000010000 */
[----:B-1----:R-:W-:Y:S02]  /*1e7d0*/  MOV R10, R208 ;  /* 0x000000d0000a7202 */ /* 0x002fe40000000f00 */
[----:B------:R-:W-:Y:S02]  /*1e7e0*/  MOV R7, 0x2 ;  /* 0x0000000200077802 */ /* 0x000fe40000000f00 */
[----:B------:R-:W-:Y:S02]  /*1e7f0*/  MOV R6, 0x1e810 ;  /* 0x0001e81000067802 */ /* 0x000fe40000000f00 */
[----:B------:R-:W-:Y:S05]  /*1e800*/  CALL.REL.NOINC `($__internal_20_$__cuda_sm70_shflsync_bfly_p) ;  /* 0x0000006000007944 */ /* 0x000fea0003c00000 */
[----:B--2---:R-:W-:Y:S01]  /*1e810*/  FADD.FTZ R9, R208, R7 ;  /* 0x00000007d0097221 */ /* 0x004fe20000010000 */
[----:B------:R-:W-:Y:S02]  /*1e820*/  MOV R7, 0x1 ;  /* 0x0000000100077802 */ /* 0x000fe40000000f00 */
[----:B------:R-:W-:-:S02]  /*1e830*/  MOV R6, 0x1e860 ;  /* 0x0001e86000067802 */ /* 0x000fc40000000f00 */
[----:B-1----:R-:W-:Y:S02]  /*1e840*/  MOV R10, R9 ;  /* 0x00000009000a7202 */ /* 0x002fe40000000f00 */
[----:B------:R-:W-:Y:S05]  /*1e850*/  CALL.REL.NOINC `($__internal_20_$__cuda_sm70_shflsync_bfly_p) ;  /* 0x0000001000007944 */ /* 0x000fea0003c00000 */
[----:B-12---:R-:W-:Y:S05]  /*1e860*/  BRA `(.L_x_3292) ;  /* 0xffffef5000007947 */ /* 0x006fea000383ffff */
        .weak           $__internal_20_$__cuda_sm70_shflsync_bfly_p
        .type           $__internal_20_$__cuda_sm70_shflsync_bfly_p,@function
        .size           $__internal_20_$__cuda_sm70_shflsync_bfly_p,(.L_x_6287 - $__internal_20_$__cuda_sm70_shflsync_bfly_p)
$__internal_20_$__cuda_sm70_shflsync_bfly_p:
[----:B------:R-:W-:Y:S01]  /*1e870*/  MOV R12, R6 ;  /* 0x00000006000c7202 */ /* 0x000fe20000000f00 */
[----:B------:R-:W-:Y:S04]  /*1e880*/  WARPSYNC R5 ;  /* 0x0000000500007348 */ /* 0x000fe80003800000 */
[----:B------:R-:W-:Y:S01]  /*1e890*/  MOV R13, 0x0 ;  /* 0x00000000000d7802 */ /* 0x000fe20000000f00 */
[----:B------:R1:W2:Y:S03]  /*1e8a0*/  SHFL.BFLY PT, R7, R10, R7, R8 ;  /* 0x0c0000070a077389 */ /* 0x0002a600000e0008 */
[----:B------:R-:W-:Y:S05]  /*1e8b0*/  RET.REL.NODEC R12 `(_ZN5flash24flash_fwd_splitkv_kernelI23Flash_fwd_kernel_traitsILi96ELi64ELi128ELi4ELb0ELb0EN7cutlass10bfloat16_tE19Flash_kernel_traitsILi96ELi64ELi128ELi4ES3_EELb1ELb0ELb1ELb0ELb0ELb0ELb1ELb1EEEvNS_16Flash_fwd_paramsE) ;  /* 0xfffe17400c007950 */ /* 0x000fea0003c3ffff */
.L_x_3293:
        /* <DEDUP_REMOVED lines=12> */
.L_x_6287:


//--------------------- .text._ZN5flash24flash_fwd_splitkv_kernelI23Flash_fwd_kernel_traitsILi96ELi64ELi128ELi4ELb0ELb0EN7cutlass10bfloat16_tE19Flash_kernel_traitsILi96ELi64ELi128ELi4ES3_EELb1ELb0ELb1ELb0ELb0ELb1ELb1ELb1EEEvNS_16Flash_fwd_paramsE --------------------------
	.section	.text._ZN5flash24flash_fwd_splitkv_kernelI23Flash_fwd_kernel_traitsILi96ELi64ELi128ELi4ELb0ELb0EN7cutlass10bfloat16_tE19Flash_kernel_traitsILi96ELi64ELi128ELi4ES3_EELb1ELb0ELb1ELb0ELb0ELb1ELb1ELb1EEEvNS_16Flash_fwd_paramsE,"ax",@progbits
	.sectioninfo	@"SHI_REGISTERS=254"
	.align	128
        .global         _ZN5flash24flash_fwd_splitkv_kernelI23Flash_fwd_kernel_traitsILi96ELi64ELi128ELi4ELb0ELb0EN7cutlass10bfloat16_tE19Flash_kernel_traitsILi96ELi64ELi128ELi4ES3_EELb1ELb0ELb1ELb0ELb0ELb1ELb1ELb1EEEvNS_16Flash_fwd_paramsE
        .type           _ZN5flash24flash_fwd_splitkv_kernelI23Flash_fwd_kernel_traitsILi96ELi64ELi128ELi4ELb0ELb0EN7cutlass10bfloat16_tE19Flash_kernel_traitsILi96ELi64ELi128ELi4ES3_EELb1ELb0ELb1ELb0ELb0ELb1ELb1ELb1EEEvNS_16Flash_fwd_paramsE,@function
        .size           _ZN5flash24flash_fwd_splitkv_kernelI23Flash_fwd_kernel_traitsILi96ELi64ELi128ELi4ELb0ELb0EN7cutlass10bfloat16_tE19Flash_kernel_traitsILi96ELi64ELi128ELi4ES3_EELb1ELb0ELb1ELb0ELb0ELb1ELb1ELb1EEEvNS_16Flash_fwd_paramsE,(.L_x_6289 - _ZN5flash24flash_fwd_splitkv_kernelI23Flash_fwd_kernel_traitsILi96ELi64ELi128ELi4ELb0ELb0EN7cutlass10bfloat16_tE19Flash_kernel_traitsILi96ELi64ELi128ELi4ES3_EELb1ELb0ELb1ELb0ELb0ELb1ELb1ELb1EEEvNS_16Flash_fwd_paramsE)
        .other          _ZN5flash24flash_fwd_splitkv_kernelI23Flash_fwd_kernel_traitsILi96ELi64ELi128ELi4ELb0ELb0EN7cutlass10bfloat16_tE19Flash_kernel_traitsILi96ELi64ELi128ELi4ES3_EELb1ELb0ELb1ELb0ELb0ELb1ELb1ELb1EEEvNS_16Flash_fwd_paramsE,@"STO_CUDA_ENTRY STV_DEFAULT"
_ZN5flash24flash_fwd_splitkv_kernelI23Flash_fwd_kernel_traitsILi96ELi64ELi128ELi4ELb0ELb0EN7cutlass10bfloat16_tE19Flash_kernel_traitsILi96ELi64ELi128ELi4ES3_EELb1ELb0ELb1ELb0ELb0ELb1ELb1ELb1EEEvNS_16Flash_fwd_paramsE:
.text._ZN5flash24flash_fwd_splitkv_kernelI23Flash_fwd_kernel_traitsILi96ELi64ELi128ELi4ELb0ELb0EN7cutlass10bfloat16_tE19Flash_kernel_traitsILi96ELi64ELi128ELi4ES3_EELb1ELb0ELb1ELb0ELb0ELb1ELb1ELb1EEEvNS_16Flash_fwd_paramsE:
        /* <DEDUP_REMOVED lines=29> */
[----:B---34-:R-:W-:Y:S05]  /*01d0*/  CALL.REL.NOINC `($_ZN5flash24flash_fwd_splitkv_kernelI23Flash_fwd_kernel_traitsILi96ELi64ELi128ELi4ELb0ELb0EN7cutlass10bfloat16_tE19Flash_kernel_traitsILi96ELi64ELi128ELi4ES3_EELb1ELb0ELb1ELb0ELb0ELb1ELb1ELb1EEEvNS_16Flash_fwd_paramsE$_ZN5flash30compute_attn_1rowblock_splitkvI23Flash_fwd_kernel_traitsILi96ELi64ELi128ELi4ELb0ELb0EN7cutlass10bfloat16_tE19Flash_kernel_traitsILi96ELi64ELi128ELi4ES3_EELb1ELb0ELb1ELb0ELb0ELb1ELb1ELb1ENS_16Flash_fwd_paramsEEEvRKT8_iiiii) ;  /* 0x0000002000007944 */ /* 0x018fea0003c00000 */
[----:B------:R-:W-:Y:S05]  /*01e0*/  BSYNC B4 ;  /* 0x0000000000047941 */ /* 0x000fea0003800000 */
.L_x_3294:
[----:B------:R-:W-:Y:S05]  /*01f0*/  EXIT ;  /* 0x000000000000794d */ /* 0x000fea0003800000 */
        .type           $_ZN5flash24flash_fwd_splitkv_kernelI23Flash_fwd_kernel_traitsILi96ELi64ELi128ELi4ELb0ELb0EN7cutlass10bfloat16_tE19Flash_kernel_traitsILi96ELi64ELi128ELi4ES3_EELb1ELb0ELb1ELb0ELb0ELb1ELb1ELb1EEEvNS_16Flash_fwd_paramsE$_ZN5flash30compute_attn_1rowblock_splitkvI23Flash_fwd_kernel_traitsILi96ELi64ELi128ELi4ELb0ELb0EN7cutlass10bfloat16_tE19Flash_kernel_traitsILi96ELi64ELi128ELi4ES3_EELb1ELb0ELb1ELb0ELb0ELb1ELb1ELb1ENS_16Flash_fwd_paramsEEEvRKT8_iiiii,@function
        .size           $_ZN5flash24flash_fwd_splitkv_kernelI23Flash_fwd_kernel_traitsILi96ELi64ELi128ELi4ELb0ELb0EN7cutlass10bfloat16_tE19Flash_kernel_traitsILi96ELi64ELi128ELi4ES3_EELb1ELb0ELb1ELb0ELb0ELb1ELb1ELb1EEEvNS_16Flash_fwd_paramsE$_ZN5flash30compute_attn_1rowblock_splitkvI23Flash_fwd_kernel_traitsILi96ELi64ELi128ELi4ELb0ELb0EN7cutlass10bfloat16_tE19Flash_kernel_traitsILi96ELi64ELi128ELi4ES3_EELb1ELb0ELb1ELb0ELb0ELb1ELb1ELb1ENS_16Flash_fwd_paramsEEEvRKT8_iiiii,($__internal_21_$__cuda_sm70_shflsync_bfly_p - $_ZN5flash24flash_fwd_splitkv_kernelI23Flash_fwd_kernel_traitsILi96ELi64ELi128ELi4ELb0ELb0EN7cutlass10bfloat16_tE19Flash_kernel_traitsILi96ELi64ELi128ELi4ES3_EELb1ELb0ELb1ELb0ELb0ELb1ELb1ELb1EEEvNS_16Flash_fwd_paramsE$_ZN5flash30compute_attn_1rowblock_splitkvI23Flash_fwd_kernel_traitsILi96ELi64ELi128ELi4ELb0ELb0EN7cutlass10bfloat16_tE19Flash_kernel_traitsILi96ELi64ELi128ELi4ES3_EELb1ELb0ELb1ELb0ELb0ELb1ELb1ELb1ENS_16Flash_fwd_paramsEEEvRKT8_iiiii)
$_ZN5flash24flash_fwd_splitkv_kernelI23Flash_fwd_kernel_traitsILi96ELi64ELi128ELi4ELb0ELb0EN7cutlass10bfloat16_tE19Flash_kernel_traitsILi96ELi64ELi128ELi4ES3_EELb1ELb0ELb1ELb0ELb0ELb1ELb1ELb1EEEvNS_16Flash_fwd_paramsE$_ZN5flash30compute_attn_1rowblock_splitkvI23Flash_fwd_kernel_traitsILi96ELi64ELi128ELi4ELb0ELb0EN7cutlass10bfloat16_tE19Flash_kernel_traitsILi96ELi64ELi128ELi4ES3_EELb1ELb0ELb1ELb0ELb0ELb1ELb1ELb1ENS_16Flash_fwd_paramsEEEvRKT8_iiiii:
        /* <DEDUP_REMOVED lines=20> */
.L_x_3296:
[----:B------:R-:W-:Y:S05]  /*0340*/  BSYNC B0 ;  /* 0x0000000000007941 */ /* 0x000fea0003800000 */
.L_x_3295:
        /* <DEDUP_REMOVED lines=17> */
.L_x_3298:
[----:B------:R4:W5:Y:S02]  /*0460*/  LD.E R81, [R116.64+0xb8] ;  /* 0x0000b80474517980 */ /* 0x000964000c101900 */
.L_x_3299:
[----:B------:R-:W-:Y:S05]  /*0470*/  BSYNC B0 ;  /* 0x0000000000007941 */ /* 0x000fea0003800000 */
.L_x_3297:
        /* <DEDUP_REMOVED lines=10> */
.L_x_3301:
[----:B------:R-:W2:Y:S01]  /*0520*/  LD.E.64 R2, [R116.64+0x108] ;  /* 0x0001080474027980 */ /* 0x000ea2000c101b00 */
[----:B------:R-:W-:Y:S01]  /*0530*/  BSSY B0, `(.L_x_3303) ;  /* 0x0000006000007945 */ /* 0x000fe20003800000 */
[----:B------:R-:W-:Y:S01]  /*0540*/  IMAD.MOV.U32 R0, RZ, RZ, RZ ;  /* 0x000000ffff007224 */ /* 0x000fe200078e00ff */
[----:B--2---:R-:W-:-:S04]  /*0550*/  ISETP.NE.U32.AND P0, PT, R2, RZ, PT ;  /* 0x000000ff0200720c */ /* 0x004fc80003f05070 */
[----:B------:R-:W-:-:S13]  /*0560*/  ISETP.NE.AND.EX P0, PT, R3, RZ, PT, P0 ;  /* 0x000000ff0300720c */ /* 0x000fda0003f05300 */
[----:B------:R-:W-:Y:S05]  /*0570*/  @!P0 BRA `(.L_x_3304) ;  /* 0x0000001000008947 */ /* 0x000fea0003800000 */
[----:B------:R2:W5:Y:S02]  /*0580*/  LD.E R0, [R116.64+0xbc] ;  /* 0x0000bc0474007980 */ /* 0x000564000c101900 */
.L_x_3304:
[----:B------:R-:W-:Y:S05]  /*0590*/  BSYNC B0 ;  /* 0x0000000000007941 */ /* 0x000fea0003800000 */
.L_x_3303:
[----:B-----5:R-:W-:Y:S02]  /*05a0*/  IADD3 R65, R81, R0, RZ ;  /* 0x0000000051417210 */ /* 0x020fe40007ffe0ff */
.L_x_3302:
[----:B------:R-:W-:Y:S05]  /*05b0*/  BSYNC B1 ;  /* 0x0000000000017941 */ /* 0x000fea0003800000 */
.L_x_3300:
[----:B------:R-:W-:Y:S01]  /*05c0*/  IMAD.SHL.U32 R67, R197, 0x40, RZ ;  /* 0x00000040c5437824 */ /* 0x000fe200078e00ff */
[----:B------:R-:W-:Y:S01]  /*05d0*/  MOV R2, R198 ;  /* 0x000000c600027202 */ /* 0x000fe20000000f00 */
[----:B------:R-:W-:-:S03]  /*05e0*/  IMAD.MOV.U32 R3, RZ, RZ, 0x0 ;  /* 0x00000000ff037424 */ /* 0x000fc600078e00ff */
[----:B------:R-:W-:-:S13]  /*05f0*/  ISETP.GT.AND P0, PT, R200, R67, PT ;  /* 0x00000043c800720c */ /* 0x000fda0003f04270 */
[----:B------:R-:W-:Y:S05]  /*0600*/  @!P0 RET.REL.NODEC R2 `(_ZN5flash24flash_fwd_splitkv_kernelI23Flash_fwd_kernel_traitsILi96ELi64ELi128ELi4ELb0ELb0EN7cutlass10bfloat16_tE19Flash_kernel_traitsILi96ELi64ELi128ELi4ES3_EELb1ELb0ELb1ELb0ELb0ELb1ELb1ELb1EEEvNS_16Flash_fwd_paramsE) ;  /* 0xfffff9f002008950 */ /* 0x000fea0003c3ffff */
        /* <DEDUP_REMOVED lines=81> */
.L_x_3307:
[----:B-1----:R-:W-:Y:S05]  /*0b20*/  BSYNC B0 ;  /* 0x0000000000007941 */ /* 0x002fea0003800000 */
.L_x_3306:
        /* <DEDUP_REMOVED lines=10> */
.L_x_3309:
[----:B------:R-:W-:Y:S05]  /*0bd0*/  BSYNC B0 ;  /* 0x0000000000007941 */ /* 0x000fea0003800000 */
.L_x_3308:
        /* <DEDUP_REMOVED lines=10> */
.L_x_3311:
[----:B------:R-:W-:Y:S05]  /*0c80*/  BSYNC B0 ;  /* 0x0000000000007941 */ /* 0x000fea0003800000 */
.L_x_3310:
        /* <DEDUP_REMOVED lines=10> */
.L_x_3313:
[----:B------:R-:W-:Y:S05]  /*0d30*/  BSYNC B0 ;  /* 0x0000000000007941 */ /* 0x000fea0003800000 */
.L_x_3312:
        /* <DEDUP_REMOVED lines=17> */
[----:B------:R-:W-:Y:S05]  /*0e50*/  @P4 RET.REL.NODEC R198 `(_ZN5flash24flash_fwd_splitkv_kernelI23Flash_fwd_kernel_traitsILi96ELi64ELi128ELi4ELb0ELb0EN7cutlass10bfloat16_tE19Flash_kernel_traitsILi96ELi64ELi128ELi4ES3_EELb1ELb0ELb1ELb0ELb0ELb1ELb1ELb1EEEvNS_16Flash_fwd_paramsE) ;  /* 0xfffff1a0c6004950 */ /* 0x000fea0003c3ffff */
[----:B----4-:R-:W-:Y:S02]  /*0e60*/  MOV R5, 0xff800000 ;  /* 0xff80000000057802 */ /* 0x010fe40000000f00 */
[----:B------:R-:W-:-:S03]  /*0e70*/  MOV R199, 0x0 ;  /* 0x0000000000c77802 */ /* 0x000fc60000000f00 */
[----:B------:R4:W-:Y:S01]  /*0e80*/  ST.E [R2.64+0xc0], R5 ;  /* 0x0000c00502007985 */ /* 0x0009e2000c101904 */
[----:B------:R-:W-:Y:S05]  /*0e90*/  RET.REL.NODEC R198 `(_ZN5flash24flash_fwd_splitkv_kernelI23Flash_fwd_kernel_traitsILi96ELi64ELi128ELi4ELb0ELb0EN7cutlass10bfloat16_tE19Flash_kernel_traitsILi96ELi64ELi128ELi4ES3_EELb1ELb0ELb1ELb0ELb0ELb1ELb1ELb1EEEvNS_16Flash_fwd_paramsE) ;  /* 0xfffff160c6007950 */ /* 0x000fea0003c3ffff */
.L_x_3305:
        /* <DEDUP_REMOVED lines=105> */
.L_x_3315:
        /* <DEDUP_REMOVED lines=79> */
.L_x_3316:
[----:B-1----:R-:W-:Y:S05]  /*1a20*/  BSYNC B0 ;  /* 0x0000000000007941 */ /* 0x002fea0003800000 */
.L_x_3314:
        /* <DEDUP_REMOVED lines=278> */
.L_x_3411:
        /* <DEDUP_REMOVED lines=19> */
.L_x_3319:
[----:B------:R-:W-:Y:S05]  /*2cc0*/  BSYNC B0 ;  /* 0x0000000000007941 */ /* 0x000fea0003800000 */
.L_x_3318:
        /* <DEDUP_REMOVED lines=18> */
.L_x_3321:
[----:B------:R-:W-:Y:S05]  /*2df0*/  BSYNC B0 ;  /* 0x0000000000007941 */ /* 0x000fea0003800000 */
.L_x_3320:
        /* <DEDUP_REMOVED lines=18> */
.L_x_3323:
[----:B------:R-:W-:Y:S05]  /*2f20*/  BSYNC B0 ;  /* 0x0000000000007941 */ /* 0x000fea0003800000 */
.L_x_3322:
        /* <DEDUP_REMOVED lines=18> */
.L_x_3325:
[----:B------:R-:W-:Y:S05]  /*3050*/  BSYNC B0 ;  /* 0x0000000000007941 */ /* 0x000fea0003800000 */
.L_x_3324:
        /* <DEDUP_REMOVED lines=65> */
.L_x_3332:
[----:B------:R-:W-:Y:S05]  /*3470*/  BSYNC B0 ;  /* 0x0000000000007941 */ /* 0x000fea0003800000 */
.L_x_3331:
        /* <DEDUP_REMOVED lines=50> */
.L_x_3334:
[----:B------:R-:W-:Y:S05]  /*37a0*/  BSYNC B0 ;  /* 0x0000000000007941 */ /* 0x000fea0003800000 */
.L_x_3333:
        /* <DEDUP_REMOVED lines=49> */
.L_x_3330:
[----:B------:R-:W-:Y:S05]  /*3ac0*/  BSYNC B1 ;  /* 0x0000000000017941 */ /* 0x000fea0003800000 */
.L_x_3329:
        /* <DEDUP_REMOVED lines=60> */
.L_x_3338:
[----:B------:R-:W-:Y:S05]  /*3e90*/  BSYNC B0 ;  /* 0x0000000000007941 */ /* 0x000fea0003800000 */
.L_x_3337:
        /* <DEDUP_REMOVED lines=53> */
.L_x_3340:
[----:B------:R-:W-:Y:S05]  /*41f0*/  BSYNC B0 ;  /* 0x0000000000007941 */ /* 0x000fea0003800000 */
.L_x_3339:
        /* <DEDUP_REMOVED lines=52> */
.L_x_3336:
[----:B------:R-:W-:Y:S05]  /*4540*/  BSYNC B1 ;  /* 0x0000000000017941 */ /* 0x000fea0003800000 */
.L_x_3335:
        /* <DEDUP_REMOVED lines=60> */
.L_x_3344:
[----:B------:R-:W-:Y:S05]  /*4910*/  BSYNC B0 ;  /* 0x0000000000007941 */ /* 0x000fea0003800000 */
.L_x_3343:
        /* <DEDUP_REMOVED lines=53> */
.L_x_3346:
[----:B------:R-:W-:Y:S05]  /*4c70*/  BSYNC B0 ;  /* 0x0000000000007941 */ /* 0x000fea0003800000 */
.L_x_3345:
        /* <DEDUP_REMOVED lines=52> */
.L_x_3342:
[----:B------:R-:W-:Y:S05]  /*4fc0*/  BSYNC B1 ;  /* 0x0000000000017941 */ /* 0x000fea0003800000 */
.L_x_3341:
        /* <DEDUP_REMOVED lines=62> */
.L_x_3350:
[----:B------:R-:W-:Y:S05]  /*53b0*/  BSYNC B0 ;  /* 0x0000000000007941 */ /* 0x000fea0003800000 */
.L_x_3349:
        /* <DEDUP_REMOVED lines=53> */
.L_x_3352:
[----:B------:R-:W-:Y:S05]  /*5710*/  BSYNC B0 ;  /* 0x0000000000007941 */ /* 0x000fea0003800000 */
.L_x_3351:
        /* <DEDUP_REMOVED lines=52> */
.L_x_3348:
[----:B------:R-:W-:Y:S05]  /*5a60*/  BSYNC B1 ;  /* 0x0000000000017941 */ /* 0x000fea0003800000 */
.L_x_3347:
[----:B------:R-:W2:Y:S02]  /*5a70*/  LD.E R3, [R116.64+0xd0] ;  /* 0x0000d00474037980 */ /* 0x000ea4000c101900 */
[----:B--2---:R-:W-:Y:S05]  /*5a80*/  IMAD.U32 R3, R3, -0x40, RZ ;  /* 0xffffffc003037824 */ /* 0x004fea00078e00ff */
[C---:B------:R-:W-:Y:S02]  /*5a90*/  LEA R16, P1, R3.reuse, R16, 0x1 ;  /* 0x0000001003107211 */ /* 0x040fe400078208ff */
[C---:B------:R-:W-:Y:S02]  /*5aa0*/  LEA R54, P0, R3.reuse, R54, 0x1 ;  /* 0x0000003603367211 */ /* 0x040fe400078008ff */
[C---:B------:R-:W-:Y:S02]  /*5ab0*/  LEA.HI.X.SX32 R17, R3.reuse, R17, 0x1, P1 ;  /* 0x0000001103117211 */ /* 0x040fe400008f0eff */
[----:B------:R-:W-:Y:S01]  /*5ac0*/  LEA.HI.X.SX32 R55, R3, R55, 0x1, P0 ;  /* 0x0000003703377211 */ /* 0x000fe200000f0eff */
[----:B------:R-:W-:-:S05]  /*5ad0*/  BRA `(.L_x_3353) ;  /* 0x00004da000007947 */ /* 0x000fca0003800000 */
.L_x_3328:
        /* <DEDUP_REMOVED lines=89> */
.L_x_3359:
[----:B------:R-:W-:Y:S05]  /*6070*/  BSYNC B0 ;  /* 0x0000000000007941 */ /* 0x000fea0003800000 */
.L_x_3358:
[----:B-----5:R2:W-:Y:S02]  /*6080*/  ST.E.128 [R134.64], R48 ;  /* 0x0000003086007985 */ /* 0x0205e4000c101d04 */
.L_x_3357:
[----:B------:R-:W-:Y:S05]  /*6090*/  BSYNC B1 ;  /* 0x0000000000017941 */ /* 0x000fea0003800000 */
.L_x_3356:
        /* <DEDUP_REMOVED lines=87> */
.L_x_3363:
[----:B------:R-:W-:Y:S05]  /*6610*/  BSYNC B0 ;  /* 0x0000000000007941 */ /* 0x000fea0003800000 */
.L_x_3362:
[----:B-----5:R3:W-:Y:S02]  /*6620*/  ST.E.128 [R134.64+0x40], R48 ;  /* 0x0000403086007985 */ /* 0x0207e4000c101d04 */
.L_x_3361:
[----:B------:R-:W-:Y:S05]  /*6630*/  BSYNC B1 ;  /* 0x0000000000017941 */ /* 0x000fea0003800000 */
.L_x_3360:
        /* <DEDUP_REMOVED lines=86> */
.L_x_3365:
[----:B------:R-:W-:Y:S05]  /*6ba0*/  BSYNC B0 ;  /* 0x0000000000007941 */ /* 0x000fea0003800000 */
.L_x_3364:
[----:B-----5:R3:W-:Y:S02]  /*6bb0*/  ST.E.128 [R134.64+0x80], R48 ;  /* 0x0000803086007985 */ /* 0x0207e4000c101d04 */
.L_x_3355:
[----:B------:R-:W-:Y:S05]  /*6bc0*/  BSYNC B2 ;  /* 0x0000000000027941 */ /* 0x000fea0003800000 */
.L_x_3354:
        /* <DEDUP_REMOVED lines=30> */
[----:B------:R-:W-:Y:S02]  /*6db0*/  LEA R208, P0, R165, R130, 0x1 ;  /* 0x00000082a5d07211 */ /* 0x000fe400078008ff */
[-C--:B------:R-:W-:Y:S02]  /*6dc0*/  LEA.HI.X.SX32 R186, R187, R148.reuse, 0x1, P5 ;  /* 0x00000094bbba7211 */ /* 0x080fe400028f0eff */
        /* <DEDUP_REMOVED lines=9> */
[----:B----4-:R-:W4:Y:S01]  /*6e60*/  LD.E.128 R56, [R46.64] ;  /* 0x000000042e387980 */ /* 0x010f22000c101d00 */
        /* <DEDUP_REMOVED lines=52> */
.L_x_3371:
[----:B------:R-:W-:Y:S05]  /*71b0*/  BSYNC B0 ;  /* 0x0000000000007941 */ /* 0x000fea0003800000 */
.L_x_3370:
[C---:B------:R-:W-:Y:S04]  /*71c0*/  LEA R2, P0, R192.reuse, R134, 0x1 ;  /* 0x00000086c0027211 */ /* 0x040fe800078008ff */
[----:B------:R-:W-:Y:S05]  /*71d0*/  LEA.HI.X R3, R192, R135, R193, 0x1, P0 ;  /* 0x00000087c0037211 */ /* 0x000fea00000f0cc1 */
[----:B-----5:R1:W-:Y:S04]  /*71e0*/  ST.E.128 [R2.64], R40 ;  /* 0x0000002802007985 */ /* 0x0203e8000c101d04 */
.L_x_3369:
[----:B------:R-:W-:Y:S05]  /*71f0*/  BSYNC B1 ;  /* 0x0000000000017941 */ /* 0x000fea0003800000 */
.L_x_3368:
        /* <DEDUP_REMOVED lines=10> */
[----:B------:R-:W-:Y:S01]  /*72a0*/  LEA.HI R186, R19, R19, RZ, 0x1 ;  /* 0x0000001313ba7211 */ /* 0x000fe200078f08ff */
[----:B----4-:R-:W-:Y:S01]  /*72b0*/  IMAD.MOV.U32 R188, RZ, RZ, RZ ;  /* 0x000000ffffbc7224 */ /* 0x010fe200078e00ff */
        /* <DEDUP_REMOVED lines=18> */
[-C--:B------:R-:W-:Y:S02]  /*73e0*/  LEA.HI.X.SX32 R188, R188, R146.reuse, 0x1, P5 ;  /* 0x00000092bcbc7211 */ /* 0x080fe400028f0eff */
        /* <DEDUP_REMOVED lines=61> */
.L_x_3375:
[----:B------:R-:W-:Y:S05]  /*77c0*/  BSYNC B0 ;  /* 0x0000000000007941 */ /* 0x000fea0003800000 */
.L_x_3374:
[C---:B------:R-:W-:Y:S04]  /*77d0*/  LEA R2, P0, R97.reuse, R134, 0x1 ;  /* 0x0000008661027211 */ /* 0x040fe800078008ff */
[----:B------:R-:W-:Y:S05]  /*77e0*/  LEA.HI.X R3, R97, R135, R98, 0x1, P0 ;  /* 0x0000008761037211 */ /* 0x000fea00000f0c62 */
[----:B-----5:R1:W-:Y:S04]  /*77f0*/  ST.E.128 [R2.64], R40 ;  /* 0x0000002802007985 */ /* 0x0203e8000c101d04 */
.L_x_3373:
[----:B------:R-:W-:Y:S05]  /*7800*/  BSYNC B1 ;  /* 0x0000000000017941 */ /* 0x000fea0003800000 */
.L_x_3372:
[----:B------:R-:W-:Y:S11]  /*7810*/  ISETP.GE.AND P0, PT, R10, R127, PT ;  /* 0x0000007f0a00720c */ /* 0x000ff60003f06270 */
[----:B------:R-:W-:Y:S02]  /*7820*/  @!UPT UIADD3 URZ, URZ, URZ, URZ ;  /* 0x0000003f3f3ff290 */ /* 0x000fe4000fffe03f */
[----:B------:R-:W-:-:S05]  /*7830*/  @P0 BRA `(.L_x_3367) ;  /* 0x000005c000000947 */ /* 0x000fca0003800000 */
[C---:B----4-:R-:W-:Y:S01]  /*7840*/  LEA R188, P0, R107.reuse, R128, 0x1 ;  /* 0x000000806bbc7211 */ /* 0x050fe200078008ff */
[----:B------:R-:W-:Y:S03]  /*7850*/  BSSY B0, `(.L_x_3376) ;  /* 0x0000057000007945 */ /* 0x000fe60003800000 */
[----:B------:R-:W-:Y:S02]  /*7860*/  LEA.HI.X R189, R107, R129, R110, 0x1, P0 ;  /* 0x000000816bbd7211 */ /* 0x000fe400000f0c6e */
[----:B------:R-:W-:Y:S03]  /*7870*/  ISETP.GE.AND P0, PT, R10, R19, PT ;  /* 0x000000130a00720c */ /* 0x000fe60003f06270 */
[----:B-1----:R1:W5:Y:S10]  /*7880*/  LD.E.128 R40, [R188.64] ;  /* 0x00000004bc287980 */ /* 0x002374000c101d00 */
        /* <DEDUP_REMOVED lines=19> */
[C---:B------:R-:W-:Y:S02]  /*79c0*/  LEA R208, P0, R165.reuse, R130, 0x1 ;  /* 0x00000082a5d07211 */ /* 0x040fe400078008ff */
        /* <DEDUP_REMOVED lines=63> */
.L_x_3377:
[----:B------:R-:W-:Y:S05]  /*7dc0*/  BSYNC B0 ;  /* 0x0000000000007941 */ /* 0x000fea0003800000 */
.L_x_3376:
[C---:B------:R-:W-:Y:S04]  /*7dd0*/  LEA R2, P0, R93.reuse, R134, 0x1 ;  /* 0x000000865d027211 */ /* 0x040fe800078008ff */
[----:B------:R-:W-:Y:S05]  /*7de0*/  LEA.HI.X R3, R93, R135, R94, 0x1, P0 ;  /* 0x000000875d037211 */ /* 0x000fea00000f0c5e */
[----:B-----5:R4:W-:Y:S04]  /*7df0*/  ST.E.128 [R2.64], R40 ;  /* 0x0000002802007985 */ /* 0x0209e8000c101d04 */
.L_x_3367:
[----:B------:R-:W-:Y:S05]  /*7e00*/  BSYNC B2 ;  /* 0x0000000000027941 */ /* 0x000fea0003800000 */
.L_x_3366:
        /* <DEDUP_REMOVED lines=94> */
.L_x_3383:
[----:B------:R-:W-:Y:S05]  /*83f0*/  BSYNC B0 ;  /* 0x0000000000007941 */ /* 0x000fea0003800000 */
.L_x_3382:
[C---:B------:R-:W-:Y:S04]  /*8400*/  LEA R2, P0, R99.reuse, R134, 0x1 ;  /* 0x0000008663027211 */ /* 0x040fe800078008ff */
[----:B------:R-:W-:Y:S05]  /*8410*/  LEA.HI.X R3, R99, R135, R100, 0x1, P0 ;  /* 0x0000008763037211 */ /* 0x000fea00000f0c64 */
[----:B-----5:R4:W-:Y:S04]  /*8420*/  ST.E.128 [R2.64], R40 ;  /* 0x0000002802007985 */ /* 0x0209e8000c101d04 */
.L_x_3381:
[----:B------:R-:W-:Y:S05]  /*8430*/  BSYNC B1 ;  /* 0x0000000000017941 */ /* 0x000fea0003800000 */
.L_x_3380:
        /* <DEDUP_REMOVED lines=8> */
[----:B----4-:R1:W5:Y:S10]  /*84c0*/  LD.E.128 R40, [R206.64] ;  /* 0x00000004ce287980 */ /* 0x010374000c101d00 */
        /* <DEDUP_REMOVED lines=21> */
[----:B------:R-:W-:Y:S02]  /*8620*/  LEA.HI.X.SX32 R188, R188, R143, 0x1, P4 ;  /* 0x0000008fbcbc7211 */ /* 0x000fe400020f0eff */
        /* <DEDUP_REMOVED lines=61> */
.L_x_3387:
[----:B------:R-:W-:Y:S05]  /*8a00*/  BSYNC B0 ;  /* 0x0000000000007941 */ /* 0x000fea0003800000 */
.L_x_3386:
[C---:B------:R-:W-:Y:S04]  /*8a10*/  LEA R2, P0, R95.reuse, R134, 0x1 ;  /* 0x000000865f027211 */ /* 0x040fe800078008ff */
[----:B------:R-:W-:Y:S05]  /*8a20*/  LEA.HI.X R3, R95, R135, R96, 0x1, P0 ;  /* 0x000000875f037211 */ /* 0x000fea00000f0c60 */
[----:B-----5:R4:W-:Y:S04]  /*8a30*/  ST.E.128 [R2.64], R40 ;  /* 0x0000002802007985 */ /* 0x0209e8000c101d04 */
.L_x_3385:
[----:B------:R-:W-:Y:S05]  /*8a40*/  BSYNC B1 ;  /* 0x0000000000017941 */ /* 0x000fea0003800000 */
.L_x_3384:
        /* <DEDUP_REMOVED lines=91> */
.L_x_3389:
[----:B------:R-:W-:Y:S05]  /*9000*/  BSYNC B0 ;  /* 0x0000000000007941 */ /* 0x000fea0003800000 */
.L_x_3388:
[C---:B------:R-:W-:Y:S04]  /*9010*/  LEA R2, P0, R91.reuse, R134, 0x1 ;  /* 0x000000865b027211 */ /* 0x040fe800078008ff */
[----:B------:R-:W-:Y:S05]  /*9020*/  LEA.HI.X R3, R91, R135, R92, 0x1, P0 ;  /* 0x000000875b037211 */ /* 0x000fea00000f0c5c */
[----:B-----5:R4:W-:Y:S04]  /*9030*/  ST.E.128 [R2.64], R40 ;  /* 0x0000002802007985 */ /* 0x0209e8000c101d04 */
.L_x_3379:
[----:B------:R-:W-:Y:S05]  /*9040*/  BSYNC B2 ;  /* 0x0000000000027941 */ /* 0x000fea0003800000 */
.L_x_3378:
        /* <DEDUP_REMOVED lines=95> */
.L_x_3395:
[----:B------:R-:W-:Y:S05]  /*9640*/  BSYNC B0 ;  /* 0x0000000000007941 */ /* 0x000fea0003800000 */
.L_x_3394:
[----:B------:R-:W-:Y:S02]  /*9650*/  IMAD R0, R63, 0xc0, RZ ;  /* 0x000000c03f007824 */ /* 0x000fe400078e02ff */
[----:B------:R-:W-:Y:S05]  /*9660*/  IMAD.WIDE.U32 R2, R62, 0xc0, R134 ;  /* 0x000000c03e027825 */ /* 0x000fea00078e0086 */
[----:B------:R-:W-:Y:S05]  /*9670*/  IADD3 R3, R3, R0, RZ ;  /* 0x0000000003037210 */ /* 0x000fea0007ffe0ff */
[----:B-----5:R4:W-:Y:S02]  /*9680*/  ST.E.128 [R2.64], R40 ;  /* 0x0000002802007985 */ /* 0x0209e4000c101d04 */
.L_x_3393:
[----:B------:R-:W-:Y:S05]  /*9690*/  BSYNC B1 ;  /* 0x0000000000017941 */ /* 0x000fea0003800000 */
.L_x_3392:
        /* <DEDUP_REMOVED lines=92> */
.L_x_3399:
[----:B------:R-:W-:Y:S05]  /*9c60*/  BSYNC B0 ;  /* 0x0000000000007941 */ /* 0x000fea0003800000 */
.L_x_3398:
[C---:B------:R-:W-:Y:S04]  /*9c70*/  LEA R2, P0, R90.reuse, R134, 0x1 ;  /* 0x000000865a027211 */ /* 0x040fe800078008ff */
[----:B------:R-:W-:Y:S05]  /*9c80*/  LEA.HI.X R3, R90, R135, R89, 0x1, P0 ;  /* 0x000000875a037211 */ /* 0x000fea00000f0c59 */
[----:B-----5:R4:W-:Y:S04]  /*9c90*/  ST.E.128 [R2.64], R40 ;  /* 0x0000002802007985 */ /* 0x0209e8000c101d04 */
.L_x_3397:
[----:B------:R-:W-:Y:S05]  /*9ca0*/  BSYNC B1 ;  /* 0x0000000000017941 */ /* 0x000fea0003800000 */
.L_x_3396:
        /* <DEDUP_REMOVED lines=27> */
[C---:B------:R-:W-:Y:S02]  /*9e60*/  LEA R208, P0, R165.reuse, R130, 0x1 ;  /* 0x00000082a5d07211 */ /* 0x040fe400078008ff */
        /* <DEDUP_REMOVED lines=63> */
.L_x_3401:
[----:B------:R-:W-:Y:S05]  /*a260*/  BSYNC B0 ;  /* 0x0000000000007941 */ /* 0x000fea0003800000 */
.L_x_3400:
[C---:B------:R-:W-:Y:S04]  /*a270*/  LEA R2, P0, R88.reuse, R134, 0x1 ;  /* 0x0000008658027211 */ /* 0x040fe800078008ff */
[----:B------:R-:W-:Y:S05]  /*a280*/  LEA.HI.X R3, R88, R135, R87, 0x1, P0 ;  /* 0x0000008758037211 */ /* 0x000fea00000f0c57 */
[----:B-----5:R4:W-:Y:S04]  /*a290*/  ST.E.128 [R2.64], R44 ;  /* 0x0000002c02007985 */ /* 0x0209e8000c101d04 */
.L_x_3391:
[----:B------:R-:W-:Y:S05]  /*a2a0*/  BSYNC B2 ;  /* 0x0000000000027941 */ /* 0x000fea0003800000 */
.L_x_3390:
[----:B-1--4-:R-:W4:Y:S02]  /*a2b0*/  LD.E R3, [R116.64+0xd0] ;  /* 0x0000d00474037980 */ /* 0x012f24000c101900 */
[----:B----4-:R-:W-:Y:S05]  /*a2c0*/  IMAD.U32 R3, R3, -0x40, RZ ;  /* 0xffffffc003037824 */ /* 0x010fea00078e00ff */
[C---:B------:R-:W-:Y:S02]  /*a2d0*/  LEA R132, P1, R3.reuse, R132, 0x1 ;  /* 0x0000008403847211 */ /* 0x040fe400078208ff */
[C---:B------:R-:W-:Y:S02]  /*a2e0*/  LEA R130, P0, R3.reuse, R130, 0x1 ;  /* 0x0000008203827211 */ /* 0x040fe400078008ff */
[C---:B------:R-:W-:Y:S02]  /*a2f0*/  LEA.HI.X.SX32 R133, R3.reuse, R133, 0x1, P1 ;  /* 0x0000008503857211 */ /* 0x040fe400008f0eff */
[----:B------:R-:W-:Y:S01]  /*a300*/  LEA.HI.X.SX32 R131, R3, R131, 0x1, P0 ;  /* 0x0000008303837211 */ /* 0x000fe200000f0eff */
[----:B------:R-:W-:-:S05]  /*a310*/  BRA `(.L_x_3353) ;  /* 0x0000056000007947 */ /* 0x000fca0003800000 */
.L_x_3327:
        /* <DEDUP_REMOVED lines=11> */
.L_x_3403:
[----:B------:R-:W-:Y:S05]  /*a3d0*/  BSYNC B0 ;  /* 0x0000000000007941 */ /* 0x000fea0003800000 */
.L_x_3402:
        /* <DEDUP_REMOVED lines=24> */
.L_x_3405:
[----:B------:R-:W-:Y:S05]  /*a560*/  BSYNC B0 ;  /* 0x0000000000007941 */ /* 0x000fea0003800000 */
.L_x_3404:
        /* <DEDUP_REMOVED lines=24> */
.L_x_3407:
[----:B------:R-:W-:Y:S05]  /*a6f0*/  BSYNC B0 ;  /* 0x0000000000007941 */ /* 0x000fea0003800000 */
.L_x_3406:
        /* <DEDUP_REMOVED lines=24> */
.L_x_3353:
[----:B------:R-:W-:Y:S05]  /*a880*/  BSYNC B3 ;  /* 0x0000000000037941 */ /* 0x000fea0003800000 */
.L_x_3326:
        /* <DEDUP_REMOVED lines=87> */
.L_x_3409:
        /* <DEDUP_REMOVED lines=8> */
.L_x_3410:
[----:B------:R-:W-:Y:S05]  /*ae80*/  BSYNC B0 ;  /* 0x0000000000007941 */ /* 0x000fea0003800000 */
.L_x_3408:
[----:B------:R-:W-:Y:S04]  /*ae90*/  IADD3 R9, R9, -0x1, RZ ;  /* 0xffffffff09097810 */ /* 0x000fe80007ffe0ff */
[----:B------:R-:W-:Y:S11]  /*aea0*/  ISETP.GT.AND P0, PT, R9, R102, PT ;  /* 0x000000660900720c */ /* 0x000ff60003f04270 */
[----:B------:R-:W-:Y:S02]  /*aeb0*/  @!UPT UIADD3 URZ, URZ, URZ, URZ ;  /* 0x0000003f3f3ff290 */ /* 0x000fe4000fffe03f */
[----:B------:R-:W-:-:S05]  /*aec0*/  @P0 BRA `(.L_x_3411) ;  /* 0xffff7cc000000947 */ /* 0x000fca000383ffff */
.L_x_3317:
        /* <DEDUP_REMOVED lines=20> */
[----:B----4-:R-:W-:-:S03]  /*b010*/  ISETP.NE.AND P5, PT, R0, RZ, PT ;  /* 0x000000ff0000720c */ /* 0x010fc60003fa5270 */
        /* <DEDUP_REMOVED lines=79> */
.L_x_3420:
[----:B------:R-:W-:Y:S05]  /*b510*/  BSYNC B0 ;  /* 0x0000000000007941 */ /* 0x000fea0003800000 */
.L_x_3419:
[----:B-----5:R4:W-:Y:S04]  /*b520*/  STS.64 [R201], R16 ;  /* 0x00000010c9007388 */ /* 0x0209e80000000a00 */
[----:B------:R4:W-:Y:S02]  /*b530*/  STS.64 [R201+0x8], R18 ;  /* 0x00000812c9007388 */ /* 0x0009e40000000a00 */
.L_x_3418:
[----:B------:R-:W-:Y:S05]  /*b540*/  BSYNC B1 ;  /* 0x0000000000017941 */ /* 0x000fea0003800000 */
.L_x_3417:
        /* <DEDUP_REMOVED lines=48> */
.L_x_3424:
[----:B------:R-:W-:Y:S05]  /*b850*/  BSYNC B0 ;  /* 0x0000000000007941 */ /* 0x000fea0003800000 */
.L_x_3423:
[----:B-----5:R1:W-:Y:S02]  /*b860*/  STS.128 [R201+0x1000], R16 ;  /* 0x00100010c9007388 */ /* 0x0203e40000000c00 */
.L_x_3422:
[----:B------:R-:W-:Y:S05]  /*b870*/  BSYNC B1 ;  /* 0x0000000000017941 */ /* 0x000fea0003800000 */
.L_x_3421:
        /* <DEDUP_REMOVED lines=47> */
.L_x_3426:
[----:B------:R-:W-:Y:S05]  /*bb70*/  BSYNC B0 ;  /* 0x0000000000007941 */ /* 0x000fea0003800000 */
.L_x_3425:
[----:B-----5:R4:W-:Y:S02]  /*bb80*/  STS.128 [R201+0x2000], R16 ;  /* 0x00200010c9007388 */ /* 0x0209e40000000c00 */
.L_x_3416:
[----:B------:R-:W-:Y:S05]  /*bb90*/  BSYNC B2 ;  /* 0x0000000000027941 */ /* 0x000fea0003800000 */
.L_x_3415:
        /* <DEDUP_REMOVED lines=59> */
.L_x_3431:
[----:B------:R-:W-:Y:S05]  /*bf50*/  BSYNC B0 ;  /* 0x0000000000007941 */ /* 0x000fea0003800000 */
.L_x_3430:
[----:B-----5:R4:W-:Y:S02]  /*bf60*/  STS.128 [R201+0x800], R16 ;  /* 0x00080010c9007388 */ /* 0x0209e40000000c00 */
.L_x_3429:
[----:B------:R-:W-:Y:S05]  /*bf70*/  BSYNC B1 ;  /* 0x0000000000017941 */ /* 0x000fea0003800000 */
.L_x_3428:
        /* <DEDUP_REMOVED lines=47> */
.L_x_3435:
[----:B------:R-:W-:Y:S05]  /*c270*/  BSYNC B0 ;  /* 0x0000000000007941 */ /* 0x000fea0003800000 */
.L_x_3434:
[----:B-----5:R4:W-:Y:S02]  /*c280*/  STS.128 [R201+0x1800], R16 ;  /* 0x00180010c9007388 */ /* 0x0209e40000000c00 */
.L_x_3433:
[----:B------:R-:W-:Y:S05]  /*c290*/  BSYNC B1 ;  /* 0x0000000000017941 */ /* 0x000fea0003800000 */
.L_x_3432:
        /* <DEDUP_REMOVED lines=12> */
[----:B----4-:R-:W-:Y:S02]  /*c360*/  SHF.L.U32 R16, R39, 0x10, RZ ;  /* 0x0000001027107819 */ /* 0x010fe400000006ff */
        /* <DEDUP_REMOVED lines=32> */
.L_x_3437:
[----:B------:R-:W-:Y:S05]  /*c570*/  BSYNC B0 ;  /* 0x0000000000007941 */ /* 0x000fea0003800000 */
.L_x_3436:
[----:B-----5:R1:W-:Y:S01]  /*c580*/  STS.128 [R201+0x2800], R36 ;  /* 0x00280024c9007388 */ /* 0x0203e20000000c00 */
[----:B------:R-:W-:Y:S05]  /*c590*/  BRA `(.L_x_3427) ;  /* 0x000026b000007947 */ /* 0x000fea0003800000 */
.L_x_3414:
        /* <DEDUP_REMOVED lines=91> */
.L_x_3443:
[----:B------:R-:W-:Y:S05]  /*cb50*/  BSYNC B0 ;  /* 0x0000000000007941 */ /* 0x000fea0003800000 */
.L_x_3442:
[----:B-----5:R4:W-:Y:S04]  /*cb60*/  STS.64 [R201], R24 ;  /* 0x00000018c9007388 */ /* 0x0209e80000000a00 */
[----:B------:R4:W-:Y:S02]  /*cb70*/  STS.64 [R201+0x8], R26 ;  /* 0x0000081ac9007388 */ /* 0x0009e40000000a00 */
.L_x_3441:
[----:B------:R-:W-:Y:S05]  /*cb80*/  BSYNC B1 ;  /* 0x0000000000017941 */ /* 0x000fea0003800000 */
.L_x_3440:
        /* <DEDUP_REMOVED lines=87> */
.L_x_3447:
[----:B------:R-:W-:Y:S05]  /*d100*/  BSYNC B0 ;  /* 0x0000000000007941 */ /* 0x000fea0003800000 */
.L_x_3446:
[----:B-----5:R1:W-:Y:S02]  /*d110*/  STS.128 [R201+0x1000], R24 ;  /* 0x00100018c9007388 */ /* 0x0203e40000000c00 */
.L_x_3445:
[----:B------:R-:W-:Y:S05]  /*d120*/  BSYNC B1 ;  /* 0x0000000000017941 */ /* 0x000fea0003800000 */
.L_x_3444:
        /* <DEDUP_REMOVED lines=86> */
.L_x_3449:
[----:B------:R-:W-:Y:S05]  /*d690*/  BSYNC B0 ;  /* 0x0000000000007941 */ /* 0x000fea0003800000 */
.L_x_3448:
[----:B-----5:R4:W-:Y:S02]  /*d6a0*/  STS.128 [R201+0x2000], R24 ;  /* 0x00200018c9007388 */ /* 0x0209e40000000c00 */
.L_x_3439:
[----:B------:R-:W-:Y:S05]  /*d6b0*/  BSYNC B2 ;  /* 0x0000000000027941 */ /* 0x000fea0003800000 */
.L_x_3438:
        /* <DEDUP_REMOVED lines=95> */
.L_x_3453:
[----:B------:R-:W-:Y:S05]  /*dcb0*/  BSYNC B0 ;  /* 0x0000000000007941 */ /* 0x000fea0003800000 */
.L_x_3452:
[----:B-----5:R1:W-:Y:S02]  /*dcc0*/  STS.128 [R201+0x800], R4 ;  /* 0x00080004c9007388 */ /* 0x0203e40000000c00 */
.L_x_3451:
[----:B------:R-:W-:Y:S05]  /*dcd0*/  BSYNC B1 ;  /* 0x0000000000017941 */ /* 0x000fea0003800000 */
.L_x_3450:
        /* <DEDUP_REMOVED lines=90> */
.L_x_3457:
[----:B------:R-:W-:Y:S05]  /*e280*/  BSYNC B0 ;  /* 0x0000000000007941 */ /* 0x000fea0003800000 */
.L_x_3456:
[----:B-----5:R1:W-:Y:S02]  /*e290*/  STS.128 [R201+0x1800], R4 ;  /* 0x00180004c9007388 */ /* 0x0203e40000000c00 */
.L_x_3455:
[----:B------:R-:W-:Y:S05]  /*e2a0*/  BSYNC B1 ;  /* 0x0000000000017941 */ /* 0x000fea0003800000 */
.L_x_3454:
        /* <DEDUP_REMOVED lines=91> */
.L_x_3459:
[----:B------:R-:W-:Y:S05]  /*e860*/  BSYNC B0 ;  /* 0x0000000000007941 */ /* 0x000fea0003800000 */
.L_x_3458:
[----:B-----5:R1:W-:Y:S01]  /*e870*/  STS.128 [R201+0x2800], R4 ;  /* 0x00280004c9007388 */ /* 0x0203e20000000c00 */
[----:B------:R-:W-:Y:S05]  /*e880*/  BRA `(.L_x_3427) ;  /* 0x000003c000007947 */ /* 0x000fea0003800000 */
.L_x_3413:
        /* <DEDUP_REMOVED lines=31> */
.L_x_3461:
[----:B------:R-:W-:Y:S05]  /*ea80*/  BSYNC B0 ;  /* 0x0000000000007941 */ /* 0x000fea0003800000 */
.L_x_3460:
        /* <DEDUP_REMOVED lines=28> */
.L_x_3427:
[----:B------:R-:W-:Y:S05]  /*ec50*/  BSYNC B3 ;  /* 0x0000000000037941 */ /* 0x000fea0003800000 */
.L_x_3412:
        /* <DEDUP_REMOVED lines=34> */
.L_x_3464:
[----:B------:R2:W-:Y:S02]  /*ee80*/  STS.128 [R201+0x7000], RZ ;  /* 0x007000ffc9007388 */ /* 0x0005e40000000c00 */
.L_x_3463:
[----:B------:R-:W-:Y:S05]  /*ee90*/  BSYNC B0 ;  /* 0x0000000000007941 */ /* 0x000fea0003800000 */
.L_x_3462:
        /* <DEDUP_REMOVED lines=31> */
.L_x_3467:
[----:B------:R1:W-:Y:S02]  /*f090*/  STS.128 [R201+0x7800], RZ ;  /* 0x007800ffc9007388 */ /* 0x0003e40000000c00 */
.L_x_3466:
[----:B------:R-:W-:Y:S05]  /*f0a0*/  BSYNC B0 ;  /* 0x0000000000007941 */ /* 0x000fea0003800000 */
.L_x_3465:
        /* <DEDUP_REMOVED lines=34> */
.L_x_3470:
[----:B------:R1:W-:Y:S02]  /*f2d0*/  STS.128 [R201+0x8000], RZ ;  /* 0x008000ffc9007388 */ /* 0x0003e40000000c00 */
.L_x_3469:
[----:B------:R-:W-:Y:S05]  /*f2e0*/  BSYNC B0 ;  /* 0x0000000000007941 */ /* 0x000fea0003800000 */
.L_x_3468:
        /* <DEDUP_REMOVED lines=36> */
.L_x_3472:
[----:B------:R-:W-:Y:S05]  /*f530*/  BSYNC B0 ;  /* 0x0000000000007941 */ /* 0x000fea0003800000 */
.L_x_3471:
[----:B-12---:R-:W2:Y:S04]  /*f540*/  LD.E.64 R14, [R116.64+0x1c0] ;  /* 0x0001c004740e7980 */ /* 0x006ea8000c101b00 */
[----:B---3--:R-:W3:Y:S01]  /*f550*/  LD.E.64 R10, [R116.64+0x1b8] ;  /* 0x0001b804740a7980 */ /* 0x008ee2000c101b00 */
[----:B------:R-:W-:-:S03]  /*f560*/  IMAD.MOV.U32 R168, RZ, RZ, R202 ;  /* 0x000000ffffa87224 */ /* 0x000fc600078e00ca */
[----:B----4-:R-:W4:Y:S04]  /*f570*/  LD.E R0, [R116.64+0xd8] ;  /* 0x0000d80474007980 */ /* 0x010f28000c101900 */
[----:B------:R-:W0:Y:S04]  /*f580*/  LDGDEPBAR ;  /* 0x00000000000079af */ /* 0x000e280000000000 */
[----:B------:R1:W5:Y:S01]  /*f590*/  LD.E R55, [R116.64+0x188] ;  /* 0x0001880474377980 */ /* 0x000362000c101900 */
[----:B--2---:R-:W-:Y:S02]  /*f5a0*/  IMAD R5, R15, R199, RZ ;  /* 0x000000c70f057224 */ /* 0x004fe400078e02ff */
[----:B------:R-:W-:-:S04]  /*f5b0*/  IMAD.WIDE.U32 R12, R199, R14, R168 ;  /* 0x0000000ec70c7225 */ /* 0x000fc800078e00a8 */
[----:B------:R-:W-:Y:S01]  /*f5c0*/  IMAD R5, R14, R74, R5 ;  /* 0x0000004a0e057224 */ /* 0x000fe200078e0205 */
[----:B---3--:R-:W-:-:S03]  /*f5d0*/  LEA R10, P0, R12, R10, 0x2 ;  /* 0x0000000a0c0a7211 */ /* 0x008fc600078010ff */
[----:B------:R-:W-:-:S05]  /*f5e0*/  IMAD.IADD R5, R13, 0x1, R5 ;  /* 0x000000010d057824 */ /* 0x000fca00078e0205 */
[----:B------:R-:W-:-:S05]  /*f5f0*/  LEA.HI.X R11, R12, R11, R5, 0x2, P0 ;  /* 0x0000000b0c0b7211 */ /* 0x000fca00000f1405 */
[----:B------:R-:W2:Y:S01]  /*f600*/  LD.E R5, [R10.64] ;  /* 0x000000040a057980 */ /* 0x000ea2000c101900 */
[----:B------:R-:W-:-:S04]  /*f610*/  DEPBAR.LE SB0, 0x0 ;  /* 0x000080000000791a */ /* 0x000fc80000000000 */
[----:B------:R-:W-:Y:S01]  /*f620*/  BAR.SYNC.DEFER_BLOCKING 0x0 ;  /* 0x0000000000007b1d */ /* 0x000fe20000010000 */
[----:B------:R-:W-:-:S05]  /*f630*/  ISETP.GE.AND P0, PT, R172, R3, PT ;  /* 0x00000003ac00720c */ /* 0x000fca0003f06270 */
[----:B----4-:R-:W2:Y:S01]  /*f640*/  MUFU.RCP R0, R0 ;  /* 0x0000000000007308 */ /* 0x010ea20000001000 */
        /* <DEDUP_REMOVED lines=36> */
.L_x_3475:
[----:B------:R2:W-:Y:S02]  /*f890*/  STS.128 [R201+0xd000], RZ ;  /* 0x00d000ffc9007388 */ /* 0x0005e40000000c00 */
.L_x_3474:
[----:B-1----:R-:W-:Y:S05]  /*f8a0*/  BSYNC B0 ;  /* 0x0000000000007941 */ /* 0x002fea0003800000 */
.L_x_3473:
        /* <DEDUP_REMOVED lines=32> */
.L_x_3478:
[----:B------:R4:W-:Y:S02]  /*fab0*/  STS.128 [R201+0xd800], RZ ;  /* 0x00d800ffc9007388 */ /* 0x0009e40000000c00 */
.L_x_3477:
[----:B------:R-:W-:Y:S05]  /*fac0*/  BSYNC B0 ;  /* 0x0000000000007941 */ /* 0x000fea0003800000 */
.L_x_3476:
        /* <DEDUP_REMOVED lines=34> */
.L_x_3481:
[----:B------:R1:W-:Y:S02]  /*fcf0*/  STS.128 [R201+0xe000], RZ ;  /* 0x00e000ffc9007388 */ /* 0x0003e40000000c00 */
.L_x_3480:
[----:B------:R-:W-:Y:S05]  /*fd00*/  BSYNC B0 ;  /* 0x0000000000007941 */ /* 0x000fea0003800000 */
.L_x_3479:
        /* <DEDUP_REMOVED lines=35> */
.L_x_3484:
[----:B------:R1:W-:Y:S02]  /*ff40*/  STS.128 [R201+0xe800], RZ ;  /* 0x00e800ffc9007388 */ /* 0x0003e40000000c00 */
.L_x_3483:
[----:B------:R-:W-:Y:S05]  /*ff50*/  BSYNC B0 ;  /* 0x0000000000007941 */ /* 0x000fea0003800000 */
.L_x_3482:
[----:B--2---:R-:W2:Y:S01]  /*ff60*/  LD.E R54, [R116.64+0x18c] ;  /* 0x00018c0474367980 */ /* 0x004ea2000c101900 */
[----:B------:R-:W-:Y:S01]  /*ff70*/  LEA.HI R3, R70, R70, RZ, 0x1 ;  /* 0x0000004646037211 */ /* 0x000fe200078f08ff */
[----:B---3--:R-:W-:Y:S01]  /*ff80*/  IMAD.SHL.U32 R7, R66, 0x40, RZ ;  /* 0x0000004042077824 */ /* 0x008fe200078e00ff */
[----:B-1----:R-:W-:Y:S01]  /*ff90*/  SHF.R.S32.HI R4, RZ, 0x1f, R73 ;  /* 0x0000001fff047819 */ /* 0x002fe20000011449 */
[----:B------:R-:W-:Y:S01]  /*ffa0*/  IMAD.SHL.U32 R9, R71, 0x40, RZ ;  /* 0x0000004047097824 */ /* 0x000fe200078e00ff */
[----:B------:R-:W-:Y:S02]  /*ffb0*/  LOP3.LUT R3, R3, 0xfffffffe, RZ, 0xc0, !PT ;  /* 0xfffffffe03037812 */ /* 0x000fe400078ec0ff */
[----:B------:R-:W-:Y:S02]  /*ffc0*/  LOP3.LUT R118, R72, 0x7fffffe, RZ, 0xc0, !PT ;  /* 0x07fffffe48767812 */ /* 0x000fe400078ec0ff */
[----:B------:R-:W-:Y:S01]  /*ffd0*/  LOP3.LUT P0, RZ, R66, 0x2, RZ, 0xc0, !PT ;  /* 0x0000000242ff7812 */ /* 0x000fe2000780c0ff */
[----:B------:R-:W-:Y:S01]  /*ffe0*/  IMAD.IADD R3, R70, 0x1, -R3 ;  /* 0x0000000146037824 */ /* 0x000fe200078e0a03 */
[----:B------:R-:W-:Y:S01]  /*fff0*/  LEA.HI R119, R4, R73, RZ, 0x3 ;  /* 0x0000004904777211 */ /* 0x000fe200078f18ff */
[----:B------:R-:W-:Y:S01]  /*10000*/  IMAD.SHL.U32 R4, R69, 0x8, RZ ;  /* 0x0000000845047824 */ /* 0x000fe200078e00ff */
[----:B------:R-:W-:Y:S01]  /*10010*/  LOP3.LUT R7, R7, 0xc0, RZ, 0xc0, !PT ;  /* 0x000000c007077812 */ /* 0x000fe200078ec0ff */
[----:B------:R-:W-:Y:S01]  /*10020*/  IMAD.IADD R118, R73, 0x1, -R118 ;  /* 0x0000000149767824 */ /* 0x000fe200078e0a76 */
[----:B------:R-:W0:Y:S01]  /*10030*/  LDGDEPBAR ;  /* 0x00000000000079af */ /* 0x000e220000000000 */
[----:B------:R-:W-:Y:S01]  /*10040*/  IMAD.SHL.U32 R119, R119, 0x20, RZ ;  /* 0x0000002077777824 */ /* 0x000fe200078e00ff */
[----:B------:R-:W-:Y:S01]  /*10050*/  LOP3.LUT R9, R9, 0xc0, RZ, 0xc0, !PT ;  /* 0x000000c009097812 */ /* 0x000fe200078ec0ff */
[----:B------:R-:W-:-:S03]  /*10060*/  IMAD.SHL.U32 R120, R3, 0x8, RZ ;  /* 0x0000000803787824 */ /* 0x000fc600078e00ff */
[----:B------:R-:W-:Y:S02]  /*10070*/  LOP3.LUT R119, R119, 0xffffff00, RZ, 0xc0, !PT ;  /* 0xffffff0077777812 */ /* 0x000fe400078ec0ff */
[----:B------:R-:W-:Y:S02]  /*10080*/  LOP3.LUT R4, R7, 0x8, R4, 0xf8, !PT ;  /* 0x0000000807047812 */ /* 0x000fe400078ef804 */
[----:B------:R-:W-:Y:S01]  /*10090*/  LOP3.LUT R120, R9, 0x8, R120, 0xf8, !PT ;  /* 0x0000000809787812 */ /* 0x000fe200078ef878 */
[----:B------:R-:W-:Y:S01]  /*100a0*/  IMAD R5, R64, 0x200, R119 ;  /* 0x0000020040057824 */ /* 0x000fe200078e0277 */
[----:B------:R-:W-:Y:S02]  /*100b0*/  SHF.R.U32.HI R7, RZ, 0x3, R7 ;  /* 0x00000003ff077819 */ /* 0x000fe40000011607 */
[----:B------:R-:W-:Y:S01]  /*100c0*/  SHF.R.U32.HI R9, RZ, 0x3, R9 ;  /* 0x00000003ff097819 */ /* 0x000fe20000011609 */
[----:B------:R-:W-:Y:S01]  /*100d0*/  IMAD R68, R3, 0x8, R68 ;  /* 0x0000000803447824 */ /* 0x000fe200078e0244 */
[----:B------:R-:W-:Y:S01]  /*100e0*/  LOP3.LUT R7, R4, R7, RZ, 0x3c, !PT ;  /* 0x0000000704077212 */ /* 0x000fe200078e3cff */
[----:B------:R-:W-:Y:S01]  /*100f0*/  IMAD R5, R118, 0x20, R5 ;  /* 0x0000002076057824 */ /* 0x000fe200078e0205 */
[----:B------:R-:W-:-:S03]  /*10100*/  LOP3.LUT R120, R120, R9, RZ, 0x3c, !PT ;  /* 0x0000000978787212 */ /* 0x000fc600078e3cff */
[----:B------:R-:W-:Y:S02]  /*10110*/  IMAD.U32 R188, R68, 0x20, R7 ;  /* 0x0000002044bc7824 */ /* 0x000fe400078e0007 */
[----:B------:R-:W-:Y:S02]  /*10120*/  IMAD.IADD R189, R120, 0x1, R5 ;  /* 0x0000000178bd7824 */ /* 0x000fe400078e0205 */
[----:B------:R-:W-:Y:S02]  /*10130*/  IMAD.SHL.U32 R188, R188, 0x2, RZ ;  /* 0x00000002bcbc7824 */ /* 0x000fe400078e00ff */
[----:B------:R-:W-:-:S03]  /*10140*/  IMAD.SHL.U32 R189, R189, 0x2, RZ ;  /* 0x00000002bdbd7824 */ /* 0x000fc600078e00ff */
[----:B------:R-:W-:Y:S04]  /*10150*/  LDSM.16.M88.4 R92, [R188+0x3800] ;  /* 0x00380000bc5c783b */ /* 0x000fe80000000200 */
[----:B------:R-:W1:Y:S04]  /*10160*/  LDSM.16.M88.4 R20, [R189] ;  /* 0x00000000bd14783b */ /* 0x000e680000000200 */
[----:B------:R-:W3:Y:S04]  /*10170*/  LDSM.16.M88.4 R40, [R188+0x3000] ;  /* 0x00300000bc28783b */ /* 0x000ee80000000200 */
[----:B------:R-:W4:Y:S04]  /*10180*/  LDSM.16.M88.4 R100, [R188+0x3400] ;  /* 0x00340000bc64783b */ /* 0x000f280000000200 */
[----:B------:R-:W3:Y:S04]  /*10190*/  LDSM.16.M88.4 R84, [R188+0x3c00] ;  /* 0x003c0000bc54783b */ /* 0x000ee80000000200 */
[----:B------:R-:W3:Y:S04]  /*101a0*/  LDSM.16.M88.4 R76, [R188+0x4000] ;  /* 0x00400000bc4c783b */ /* 0x000ee80000000200 */
[----:B------:R-:W3:Y:S04]  /*101b0*/  LDSM.16.M88.4 R68, [R188+0x4400] ;  /* 0x00440000bc44783b */ /* 0x000ee80000000200 */
[----:B------:R-:W4:Y:S01]  /*101c0*/  LDSM.16.M88.4 R28, [R188+0x4800] ;  /* 0x00480000bc1c783b */ /* 0x000f220000000200 */
[----:B------:R-:W-:-:S03]  /*101d0*/  IMAD.MOV.U32 R3, RZ, RZ, 0x20 ;  /* 0x00000020ff037424 */ /* 0x000fc600078e00ff */
[----:B------:R-:W4:Y:S02]  /*101e0*/  LDSM.16.M88.4 R12, [R188+0x4c00] ;  /* 0x004c0000bc0c783b */ /* 0x000f240000000200 */
[----:B------:R-:W-:Y:S01]  /*101f0*/  SEL R3, R3, 0xffffffe0, !P0 ;  /* 0xffffffe003037807 */ /* 0x000fe20004000000 */
[----:B------:R-:W-:Y:S01]  /*10200*/  IMAD R187, R52, 0x2, R189 ;  /* 0x0000000234bb7824 */ /* 0x000fe200078e02bd */
[----:B------:R-:W-:Y:S03]  /*10210*/  LDSM.16.M88.4 R56, [R188+0x5000] ;  /* 0x00500000bc38783b */ /* 0x000fe60000000200 */
[----:B------:R-:W-:Y:S01]  /*10220*/  IMAD.IADD R185, R188, 0x1, R3 ;  /* 0x00000001bcb97824 */ /* 0x000fe200078e0203 */
[----:B------:R-:W-:Y:S04]  /*10230*/  LDSM.16.M88.4 R8, [R187] ;  /* 0x00000000bb08783b */ /* 0x000fe80000000200 */
[----:B-----5:R-:W4:Y:S04]  /*10240*/  LDSM.16.M88.4 R16, [R185+0x3800] ;  /* 0x00380000b910783b */ /* 0x020f280000000200 */
[----:B------:R-:W4:Y:S01]  /*10250*/  LDSM.16.M88.4 R36, [R185+0x3000] ;  /* 0x00300000b924783b */ /* 0x000f220000000200 */
[C---:B-1----:R-:W-:Y:S03]  /*10260*/  HMMA.16816.F32.BF16 R96, R20.reuse, R92, RZ ;  /* 0x0000005c1460723c */ /* 0x042fe600000418ff */
[----:B------:R-:W1:Y:S04]  /*10270*/  LDSM.16.M88.4 R32, [R185+0x3400] ;  /* 0x00340000b920783b */ /* 0x000e680000000200 */
[----:B------:R-:W-:Y:S01]  /*10280*/  LDSM.16.M88.4 R44, [R185+0x5000] ;  /* 0x00500000b92c783b */ /* 0x000fe20000000200 */
[C---:B------:R-:W-:Y:S03]  /*10290*/  HMMA.16816.F32.BF16 R92, R20.reuse, R94, RZ ;  /* 0x0000005e145c723c */ /* 0x040fe600000418ff */
[----:B------:R-:W-:Y:S04]  /*102a0*/  LDSM.16.M88.4 R112, [R188+0x5400] ;  /* 0x00540000bc70783b */ /* 0x000fe80000000200 */
[----:B------:R-:W-:Y:S01]  /*102b0*/  LDSM.16.M88.4 R108, [R188+0x7000] ;  /* 0x00700000bc6c783b */ /* 0x000fe20000000200 */
[C---:B---3--:R-:W-:Y:S03]  /*102c0*/  HMMA.16816.F32.BF16 R4, R20.reuse, R40, RZ ;  /* 0x000000281404723c */ /* 0x048fe600000418ff */
[----:B------:R-:W-:Y:S05]  /*102d0*/  LDSM.16.M88.4 R104, [R188+0x5800] ;  /* 0x00580000bc68783b */ /* 0x000fea0000000200 */
        /* <DEDUP_REMOVED lines=33> */
[----:B------:R-:W-:Y:S01]  /*104f0*/  HMMA.16816.F32.BF16 R40, R32, R58, R40 ;  /* 0x0000003a2028723c */ /* 0x000fe20000041828 */
[----:B------:R-:W-:Y:S07]  /*10500*/  LDSM.16.M88.4 R56, [R185+0x5400] ;  /* 0x00540000b938783b */ /* 0x000fee0000000200 */
[C---:B---3--:R-:W-:Y:S08]  /*10510*/  HMMA.16816.F32.BF16 R60, R8.reuse, R12, R60 ;  /* 0x0000000c083c723c */ /* 0x048ff0000004183c */
[----:B------:R-:W-:Y:S01]  /*10520*/  HMMA.16816.F32.BF16 R28, R8, R14, R28 ;  /* 0x0000000e081c723c */ /* 0x000fe2000004181c */
[----:B------:R-:W1:Y:S07]  /*10530*/  LDSM.16.M88.4 R12, [R189+0x2000] ;  /* 0x00200000bd0c783b */ /* 0x000e6e0000000200 */
[C---:B----4-:R-:W-:Y:S08]  /*10540*/  HMMA.16816.F32.BF16 R4, R16.reuse, R44, R4 ;  /* 0x0000002c1004723c */ /* 0x050ff00000041804 */
[----:B------:R-:W-:Y:S01]  /*10550*/  HMMA.16816.F32.BF16 R40, R16, R46, R40 ;  /* 0x0000002e1028723c */ /* 0x000fe20000041828 */
[----:B------:R-:W-:Y:S07]  /*10560*/  LDSM.16.M88.4 R44, [R188+0x7400] ;  /* 0x00740000bc2c783b */ /* 0x000fee0000000200 */
[C---:B--2---:R-:W-:Y:S08]  /*10570*/  HMMA.16816.F32.BF16 R24, R8.reuse, R36, R24 ;  /* 0x000000240818723c */ /* 0x044ff00000041818 */
[----:B------:R-:W-:Y:S01]  /*10580*/  HMMA.16816.F32.BF16 R20, R8, R38, R20 ;  /* 0x000000260814723c */ /* 0x000fe20000041814 */
[----:B------:R-:W-:Y:S04]  /*10590*/  LDSM.16.M88.4 R36, [R185+0x7000] ;  /* 0x00700000b924783b */ /* 0x000fe80000000200 */
[----:B------:R-:W2:Y:S03]  /*105a0*/  LDSM.16.M88.4 R8, [R187+0x2000] ;  /* 0x00200000bb08783b */ /* 0x000ea60000000200 */
[----:B------:R-:W-:Y:S08]  /*105b0*/  HMMA.16816.F32.BF16 R48, R32, R112, R48 ;  /* 0x000000702030723c */ /* 0x000ff00000041830 */
[----:B-1----:R-:W-:Y:S08]  /*105c0*/  HMMA.16816.F32.BF16 R4, R12, R108, R4 ;  /* 0x0000006c0c04723c */ /* 0x002ff00000041804 */
[----:B------:R-:W-:Y:S08]  /*105d0*/  HMMA.16816.F32.BF16 R100, R32, R114, R100 ;  /* 0x000000722064723c */ /* 0x000ff00000041864 */
[----:B------:R-:W-:Y:S01]  /*105e0*/  HMMA.16816.F32.BF16 R40, R12, R110, R40 ;  /* 0x0000006e0c28723c */ /* 0x000fe20000041828 */
[----:B------:R-:W1:Y:S07]  /*105f0*/  LDSM.16.M88.4 R108, [R185+0x5800] ;  /* 0x00580000b96c783b */ /* 0x000e6e0000000200 */
[----:B------:R-:W-:Y:S01]  /*10600*/  HMMA.16816.F32.BF16 R112, R32, R104, R96 ;  /* 0x000000682070723c */ /* 0x000fe20000041860 */
[----:B------:R-:W-:Y:S07]  /*10610*/  LDSM.16.M88.4 R96, [R185+0x7400] ;  /* 0x00740000b960783b */ /* 0x000fee0000000200 */
[----:B------:R-:W-:Y:S08]  /*10620*/  HMMA.16816.F32.BF16 R48, R16, R56, R48 ;  /* 0x000000381030723c */ /* 0x000ff00000041830 */
[----:B--2---:R-:W-:Y:S08]  /*10630*/  HMMA.16816.F32.BF16 R4, R8, R36, R4 ;  /* 0x000000240804723c */ /* 0x004ff00000041804 */
[----:B------:R-:W-:Y:S01]  /*10640*/  HMMA.16816.F32.BF16 R100, R16, R58, R100 ;  /* 0x0000003a1064723c */ /* 0x000fe20000041864 */
[----:B------:R-:W2:Y:S07]  /*10650*/  LDSM.16.M88.4 R56, [R188+0x5c00] ;  /* 0x005c0000bc38783b */ /* 0x000eae0000000200 */
[----:B------:R-:W-:Y:S01]  /*10660*/  HMMA.16816.F32.BF16 R92, R32, R106, R92 ;  /* 0x0000006a205c723c */ /* 0x000fe2000004185c */
[----:B------:R-:W-:Y:S07]  /*10670*/  LDSM.16.M88.4 R104, [R188+0x6000] ;  /* 0x00600000bc68783b */ /* 0x000fee0000000200 */
[----:B-1----:R-:W-:Y:S01]  /*10680*/  HMMA.16816.F32.BF16 R112, R16, R108, R112 ;  /* 0x0000006c1070723c */ /* 0x002fe20000041870 */
[----:B------:R-:W-:-:S02]  /*10690*/  FMUL.FTZ R184, R4, R54 ;  /* 0x0000003604b87220 */ /* 0x000fc40000410000 */
[----:B------:R-:W-:-:S04]  /*106a0*/  FMUL.FTZ R186, R5, R54 ;  /* 0x0000003605ba7220 */ /* 0x000fc80000410000 */
[-C--:B------:R-:W-:Y:S02]  /*106b0*/  FMUL.FTZ R108, R6, R54.reuse ;  /* 0x00000036066c7220 */ /* 0x080fe40000410000 */
[-C--:B------:R-:W-:Y:S02]  /*106c0*/  FMUL.FTZ R109, R7, R54.reuse ;  /* 0x00000036076d7220 */ /* 0x080fe40000410000 */
[----:B------:R-:W1:Y:S01]  /*106d0*/  LDSM.16.M88.4 R4, [R185+0x5c00] ;  /* 0x005c0000b904783b */ /* 0x000e620000000200 */
[----:B------:R-:W-:Y:S03]  /*106e0*/  HMMA.16816.F32.BF16 R40, R8, R38, R40 ;  /* 0x000000260828723c */ /* 0x000fe60000041828 */
[----:B------:R-:W3:Y:S05]  /*106f0*/  LDSM.16.M88.4 R36, [R188+0x7800] ;  /* 0x00780000bc24783b */ /* 0x000eea0000000200 */
[----:B------:R-:W-:Y:S08]  /*10700*/  HMMA.16816.F32.BF16 R48, R12, R44, R48 ;  /* 0x0000002c0c30723c */ /* 0x000ff00000041830 */
[C---:B--2---:R-:W-:Y:S08]  /*10710*/  HMMA.16816.F32.BF16 R88, R32.reuse, R56, R88 ;  /* 0x000000382058723c */ /* 0x044ff00000041858 */
[----:B------:R-:W-:Y:S08]  /*10720*/  HMMA.16816.F32.BF16 R84, R32, R58, R84 ;  /* 0x0000003a2054723c */ /* 0x000ff00000041854 */
[C---:B------:R-:W-:Y:S01]  /*10730*/  HMMA.16816.F32.BF16 R92, R16.reuse, R110, R92 ;  /* 0x0000006e105c723c */ /* 0x040fe2000004185c */
[-C--:B------:R-:W-:Y:S01]  /*10740*/  FMUL.FTZ R40, R40, R54.reuse ;  /* 0x0000003628287220 */ /* 0x080fe20000410000 */
[----:B------:R-:W-:Y:S06]  /*10750*/  LDSM.16.M88.4 R56, [R188+0x8000] ;  /* 0x00800000bc38783b */ /* 0x000fec0000000200 */
[----:B-1----:R-:W-:Y:S01]  /*10760*/  HMMA.16816.F32.BF16 R88, R16, R4, R88 ;  /* 0x000000041058723c */ /* 0x002fe20000041858 */
[----:B------:R-:W-:-:S07]  /*10770*/  FMUL.FTZ R110, R42, R54 ;  /* 0x000000362a6e7220 */ /* 0x000fce0000410000 */
[----:B------:R-:W-:Y:S01]  /*10780*/  HMMA.16816.F32.BF16 R84, R16, R6, R84 ;  /* 0x000000061054723c */ /* 0x000fe20000041854 */
[----:B------:R-:W1:Y:S01]  /*10790*/  LDSM.16.M88.4 R4, [R185+0x6000] ;  /* 0x00600000b904783b */ /* 0x000e620000000200 */
[----:B------:R-:W-:-:S06]  /*107a0*/  FMUL.FTZ R111, R43, R54 ;  /* 0x000000362b6f7220 */ /* 0x000fcc0000410000 */
[----:B------:R-:W-:Y:S01]  /*107b0*/  HMMA.16816.F32.BF16 R48, R8, R96, R48 ;  /* 0x000000600830723c */ /* 0x000fe20000041830 */
[----:B------:R2:W-:Y:S06]  /*107c0*/  MUFU.TANH R96, R40 ;  /* 0x0000002800607308 */ /* 0x0005ec0000002400 */
[-C--:B------:R-:W-:Y:S01]  /*107d0*/  FMUL.FTZ R97, R41, R54.reuse ;  /* 0x0000003629617220 */ /* 0x080fe20000410000 */
[C---:B------:R-:W-:Y:S01]  /*107e0*/  HMMA.16816.F32.BF16 R100, R12.reuse, R46, R100 ;  /* 0x0000002e0c64723c */ /* 0x040fe20000041864 */
[----:B------:R-:W-:Y:S07]  /*107f0*/  LDSM.16.M88.4 R44, [R185+0x7800] ;  /* 0x00780000b92c783b */ /* 0x000fee0000000200 */
[C---:B---3--:R-:W-:Y:S01]  /*10800*/  HMMA.16816.F32.BF16 R112, R12.reuse, R36, R112 ;  /* 0x000000240c70723c */ /* 0x048fe20000041870 */
[----:B--2---:R-:W2:Y:S07]  /*10810*/  LDSM.16.M88.4 R40, [R188+0x7c00] ;  /* 0x007c0000bc28783b */ /* 0x004eae0000000200 */
[----:B------:R-:W-:Y:S01]  /*10820*/  HMMA.16816.F32.BF16 R92, R12, R38, R92 ;  /* 0x000000260c5c723c */ /* 0x000fe2000004185c */
[----:B------:R-:W3:Y:S07]  /*10830*/  LDSM.16.M88.4 R36, [R188+0x6400] ;  /* 0x00640000bc24783b */ /* 0x000eee0000000200 */
[C---:B------:R-:W-:Y:S08]  /*10840*/  HMMA.16816.F32.BF16 R80, R32.reuse, R104, R80 ;  /* 0x000000682050723c */ /* 0x040ff00000041850 */
[----:B------:R-:W-:Y:S01]  /*10850*/  HMMA.16816.F32.BF16 R76, R32, R106, R76 ;  /* 0x0000006a204c723c */ /* 0x000fe2000004184c */
[----:B------:R-:W-:-:S02]  /*10860*/  FMUL.FTZ R48, R48, R54 ;  /* 0x0000003630307220 */ /* 0x000fc40000410000 */
[-C--:B------:R-:W-:Y:S02]  /*10870*/  FMUL.FTZ R49, R49, R54.reuse ;  /* 0x0000003631317220 */ /* 0x080fe40000410000 */
[-C--:B------:R-:W-:Y:S02]  /*10880*/  FMUL.FTZ R212, R50, R54.reuse ;  /* 0x0000003632d47220 */ /* 0x080fe40000410000 */
[----:B------:R-:W-:Y:S01]  /*10890*/  FMUL.FTZ R211, R51, R54 ;  /* 0x0000003633d37220 */ /* 0x000fe20000410000 */
[----:B------:R-:W-:Y:S01]  /*108a0*/  HMMA.16816.F32.BF16 R100, R8, R98, R100 ;  /* 0x000000620864723c */ /* 0x000fe20000041864 */
[----:B------:R-:W-:Y:S08]  /*108b0*/  MUFU.TANH R99, R48 ;  /* 0x0000003000637308 */ /* 0x000ff00000002400 */
[----:B------:R4:W-:Y:S01]  /*108c0*/  MUFU.TANH R98, R49 ;  /* 0x0000003100627308 */ /* 0x0009e20000002400 */
[C---:B-1----:R-:W-:Y:S01]  /*108d0*/  HMMA.16816.F32.BF16 R80, R16.reuse, R4, R80 ;  /* 0x000000041050723c */ /* 0x042fe20000041850 */
[----:B----4-:R-:W1:Y:S07]  /*108e0*/  LDSM.16.M88.4 R48, [R185+0x7c00] ;  /* 0x007c0000b930783b */ /* 0x010e6e0000000200 */
[----:B------:R-:W-:Y:S08]  /*108f0*/  HMMA.16816.F32.BF16 R76, R16, R6, R76 ;  /* 0x00000006104c723c */ /* 0x000ff0000004184c */
[----:B--2---:R-:W-:Y:S08]  /*10900*/  HMMA.16816.F32.BF16 R88, R12, R40, R88 ;  /* 0x000000280c58723c */ /* 0x004ff00000041858 */
[----:B---3--:R-:W-:Y:S08]  /*10910*/  HMMA.16816.F32.BF16 R72, R32, R36, R72 ;  /* 0x000000242048723c */ /* 0x008ff00000041848 */
[----:B------:R-:W-:Y:S01]  /*10920*/  HMMA.16816.F32.BF16 R84, R12, R42, R84 ;  /* 0x0000002a0c54723c */ /* 0x000fe20000041854 */
[----:B------:R-:W2:Y:S07]  /*10930*/  LDSM.16.M88.4 R40, [R185+0x6400] ;  /* 0x00640000b928783b */ /* 0x000eae0000000200 */
[----:B------:R-:W-:Y:S01]  /*10940*/  HMMA.16816.F32.BF16 R68, R32, R38, R68 ;  /* 0x000000262044723c */ /* 0x000fe20000041844 */
[----:B------:R-:W3:Y:S07]  /*10950*/  LDSM.16.M88.4 R36, [R185+0x8000] ;  /* 0x00800000b924783b */ /* 0x000eee0000000200 */
[C---:B------:R-:W-:Y:S08]  /*10960*/  HMMA.16816.F32.BF16 R112, R8.reuse, R44, R112 ;  /* 0x0000002c0870723c */ /* 0x040ff00000041870 */
[----:B------:R-:W-:Y:S01]  /*10970*/  HMMA.16816.F32.BF16 R92, R8, R46, R92 ;  /* 0x0000002e085c723c */ /* 0x000fe2000004185c */
[----:B------:R-:W4:Y:S07]  /*10980*/  LDSM.16.M88.4 R44, [R188+0x6800] ;  /* 0x00680000bc2c783b */ /* 0x000f2e0000000200 */
[C---:B------:R-:W-:Y:S08]  /*10990*/  HMMA.16816.F32.BF16 R80, R12.reuse, R56, R80 ;  /* 0x000000380c50723c */ /* 0x040ff00000041850 */
[----:B------:R-:W-:Y:S01]  /*109a0*/  HMMA.16816.F32.BF16 R76, R12, R58, R76 ;  /* 0x0000003a0c4c723c */ /* 0x000fe2000004184c */
[----:B------:R-:W-:Y:S07]  /*109b0*/  LDSM.16.M88.4 R56, [R185+0x6800] ;  /* 0x00680000b938783b */ /* 0x000fee0000000200 */
[C---:B-1----:R-:W-:Y:S08]  /*109c0*/  HMMA.16816.F32.BF16 R88, R8.reuse, R48, R88 ;  /* 0x000000300858723c */ /* 0x042ff00000041858 */
[----:B------:R-:W-:Y:S01]  /*109d0*/  HMMA.16816.F32.BF16 R84, R8, R50, R84 ;  /* 0x000000320854723c */ /* 0x000fe20000041854 */
[----:B------:R-:W1:Y:S01]  /*109e0*/  LDSM.16.M88.4 R48, [R188+0x8400] ;  /* 0x00840000bc30783b */ /* 0x000e620000000200 */
[----:B------:R-:W-:-:S06]  /*109f0*/  IMAD.IADD R121, R2, 0x1, R208 ;  /* 0x0000000102797824 */ /* 0x000fcc00078e02d0 */
[----:B--2---:R-:W-:Y:S08]  /*10a00*/  HMMA.16816.F32.BF16 R72, R16, R40, R72 ;  /* 0x000000281048723c */ /* 0x004ff00000041848 */
[C---:B---3--:R-:W-:Y:S08]  /*10a10*/  HMMA.16816.F32.BF16 R80, R8.reuse, R36, R80 ;  /* 0x000000240850723c */ /* 0x048ff00000041850 */
[----:B------:R-:W-:Y:S01]  /*10a20*/  HMMA.16816.F32.BF16 R76, R8, R38, R76 ;  /* 0x00000026084c723c */ /* 0x000fe2000004184c */
[----:B------:R-:W-:Y:S01]  /*10a30*/  IADD3 R126, R121, 0x10, RZ ;  /* 0x00000010797e7810 */ /* 0x000fe20007ffe0ff */
[----:B------:R-:W-:Y:S01]  /*10a40*/  IMAD R4, R64, 0x10, R207 ;  /* 0x0000001040047824 */ /* 0x000fe200078e02cf */
[----:B------:R-:W-:Y:S05]  /*10a50*/  LDSM.16.M88.4 R36, [R188+0x8800] ;  /* 0x00880000bc24783b */ /* 0x000fea0000000200 */
[----:B----4-:R-:W-:Y:S01]  /*10a60*/  HMMA.16816.F32.BF16 R60, R32, R44, R60 ;  /* 0x0000002c203c723c */ /* 0x010fe2000004183c */
[----:B------:R-:W2:Y:S07]  /*10a70*/  I2F R129, R126 ;  /* 0x0000007e00817306 */ /* 0x000eae0000201400 */
[----:B------:R-:W-:Y:S08]  /*10a80*/  HMMA.16816.F32.BF16 R68, R16, R42, R68 ;  /* 0x0000002a1044723c */ /* 0x000ff00000041844 */
[----:B------:R-:W-:Y:S01]  /*10a90*/  HMMA.16816.F32.BF16 R28, R32, R46, R28 ;  /* 0x0000002e201c723c */ /* 0x000fe2000004181c */
[----:B------:R-:W3:Y:S01]  /*10aa0*/  LDSM.16.M88.4 R44, [R188+0x6c00] ;  /* 0x006c0000bc2c783b */ /* 0x000ee20000000200 */
[----:B------:R-:W-:-:S02]  /*10ab0*/  SHF.R.S32.HI R5, RZ, 0x1f, R64 ;  /* 0x0000001fff057819 */ /* 0x000fc40000011440 */
[----:B------:R-:W-:Y:S01]  /*10ac0*/  IADD3 R67, R4, 0x1, R67 ;  /* 0x0000000104437810 */ /* 0x000fe20007ffe043 */
[----:B------:R-:W4:Y:S01]  /*10ad0*/  LDSM.16.M88.4 R40, [R185+0x8400] ;  /* 0x00840000b928783b */ /* 0x000f220000000200 */
[----:B------:R-:W-:Y:S02]  /*10ae0*/  LEA.HI R4, R5, R64, RZ, 0x2 ;  /* 0x0000004005047211 */ /* 0x000fe400078f10ff */
[----:B------:R-:W-:Y:S01]  /*10af0*/  IADD3 R6, R65, R67, -R200 ;  /* 0x0000004341067210 */ /* 0x000fe20007ffe8c8 */
[----:B-1----:R-:W-:Y:S01]  /*10b00*/  HMMA.16816.F32.BF16 R72, R12, R48, R72 ;  /* 0x000000300c48723c */ /* 0x002fe20000041848 */
[----:B------:R-:W-:Y:S01]  /*10b10*/  LOP3.LUT R5, R4, 0xfffffffc, RZ, 0xc0, !PT ;  /* 0xfffffffc04057812 */ /* 0x000fe200078ec0ff */
[-C--:B------:R-:W-:Y:S02]  /*10b20*/  FMUL.FTZ R81, R81, R54.reuse ;  /* 0x0000003651517220 */ /* 0x080fe40000410000 */
[----:B------:R-:W-:Y:S02]  /*10b30*/  IMAD.IADD R4, R55, 0x1, R6 ;  /* 0x0000000137047824 */ /* 0x000fe400078e0206 */
[----:B------:R-:W-:-:S02]  /*10b40*/  FMUL.FTZ R55, R86, R54 ;  /* 0x0000003656377220 */ /* 0x000fc40000410000 */
[-C--:B------:R-:W-:Y:S02]  /*10b50*/  FMUL.FTZ R48, R76, R54.reuse ;  /* 0x000000364c307220 */ /* 0x080fe40000410000 */
[----:B------:R-:W-:Y:S02]  /*10b60*/  FMUL.FTZ R86, R87, R54 ;  /* 0x0000003657567220 */ /* 0x000fe40000410000 */
[----:B------:R2:W-:Y:S01]  /*10b70*/  MUFU.TANH R87, R81 ;  /* 0x0000005100577308 */ /* 0x0005e20000002400 */
[----:B------:R-:W-:Y:S08]  /*10b80*/  HMMA.16816.F32.BF16 R68, R12, R50, R68 ;  /* 0x000000320c44723c */ /* 0x000ff00000041844 */
[----:B------:R-:W-:Y:S01]  /*10b90*/  HMMA.16816.F32.BF16 R60, R16, R56, R60 ;  /* 0x00000038103c723c */ /* 0x000fe2000004183c */
[----:B--2---:R-:W-:-:S07]  /*10ba0*/  FFMA.FTZ R81, R0, R129, R99 ;  /* 0x0000008100517223 */ /* 0x004fce0000010063 */
[----:B------:R-:W-:Y:S01]  /*10bb0*/  HMMA.16816.F32.BF16 R28, R16, R58, R28 ;  /* 0x0000003a101c723c */ /* 0x000fe2000004181c */
[----:B------:R1:W-:Y:S02]  /*10bc0*/  MUFU.TANH R99, R48 ;  /* 0x0000003000637308 */ /* 0x0003e40000002400 */
[----:B-1----:R-:W1:Y:S05]  /*10bd0*/  LDSM.16.M88.4 R48, [R185+0x6c00] ;  /* 0x006c0000b930783b */ /* 0x002e6a0000000200 */
[----:B---3--:R-:W-:Y:S08]  /*10be0*/  HMMA.16816.F32.BF16 R20, R32, R46, R20 ;  /* 0x0000002e2014723c */ /* 0x008ff00000041814 */
[C---:B------:R-:W-:Y:S08]  /*10bf0*/  HMMA.16816.F32.BF16 R60, R12.reuse, R36, R60 ;  /* 0x000000240c3c723c */ /* 0x040ff0000004183c */
[----:B------:R-:W-:Y:S01]  /*10c00*/  HMMA.16816.F32.BF16 R28, R12, R38, R28 ;  /* 0x000000260c1c723c */ /* 0x000fe2000004181c */
[----:B------:R-:W2:Y:S07]  /*10c10*/  LDSM.16.M88.4 R36, [R188+0x8c00] ;  /* 0x008c0000bc24783b */ /* 0x000eae0000000200 */
[----:B------:R-:W-:Y:S01]  /*10c20*/  HMMA.16816.F32.BF16 R24, R32, R44, R24 ;  /* 0x0000002c2018723c */ /* 0x000fe20000041818 */
[----:B------:R-:W-:Y:S07]  /*10c30*/  LDSM.16.M88.4 R32, [R185+0x8c00] ;  /* 0x008c0000b920783b */ /* 0x000fee0000000200 */
[C---:B----4-:R-:W-:Y:S07]  /*10c40*/  HMMA.16816.F32.BF16 R72, R8.reuse, R40, R72 ;  /* 0x000000280848723c */ /* 0x050fee0000041848 */
[-C--:B------:R-:W-:Y:S01]  /*10c50*/  FMUL.FTZ R40, R77, R54.reuse ;  /* 0x000000364d287220 */ /* 0x080fe20000410000 */
[----:B------:R-:W-:Y:S03]  /*10c60*/  HMMA.16816.F32.BF16 R68, R8, R42, R68 ;  /* 0x0000002a0844723c */ /* 0x000fe60000041844 */
[----:B------:R3:W-:Y:S05]  /*10c70*/  MUFU.TANH R56, R40 ;  /* 0x0000002800387308 */ /* 0x0007ea0000002400 */
[C---:B-1----:R-:W-:Y:S01]  /*10c80*/  HMMA.16816.F32.BF16 R20, R16.reuse, R50, R20 ;  /* 0x000000321014723c */ /* 0x042fe20000041814 */
[----:B---3--:R-:W1:Y:S07]  /*10c90*/  LDSM.16.M88.4 R40, [R185+0x8800] ;  /* 0x00880000b928783b */ /* 0x008e6e0000000200 */
[----:B------:R-:W-:Y:S01]  /*10ca0*/  HMMA.16816.F32.BF16 R24, R16, R48, R24 ;  /* 0x000000301018723c */ /* 0x000fe20000041818 */
[C---:B------:R-:W-:Y:S01]  /*10cb0*/  IADD3 R124, R121.reuse, 0x9, RZ ;  /* 0x00000009797c7810 */ /* 0x040fe20007ffe0ff */
[-C--:B------:R-:W-:Y:S01]  /*10cc0*/  FMUL.FTZ R100, R100, R54.reuse ;  /* 0x0000003664647220 */ /* 0x080fe20000410000 */
[----:B------:R-:W-:Y:S01]  /*10cd0*/  MUFU.TANH R97, R97 ;  /* 0x0000006100617308 */ /* 0x000fe20000002400 */
[----:B------:R-:W-:Y:S01]  /*10ce0*/  IADD3 R130, R121, 0x18, RZ ;  /* 0x0000001879827810 */ /* 0x000fe20007ffe0ff */
[----:B------:R-:W-:Y:S01]  /*10cf0*/  FMUL.FTZ R104, R113, R54 ;  /* 0x0000003671687220 */ /* 0x000fe20000410000 */
[----:B------:R-:W-:-:S02]  /*10d00*/  IADD3 R66, R121, 0x1, RZ ;  /* 0x0000000179427810 */ /* 0x000fc40007ffe0ff */
[C---:B------:R-:W-:Y:S02]  /*10d10*/  IADD3 R140, R121.reuse, 0x21, RZ ;  /* 0x00000021798c7810 */ /* 0x040fe40007ffe0ff */
[----:B------:R-:W-:-:S06]  /*10d20*/  IADD3 R122, R121, 0x8, RZ ;  /* 0x00000008797a7810 */ /* 0x000fcc0007ffe0ff */
[----:B--2---:R-:W-:Y:S01]  /*10d30*/  HMMA.16816.F32.BF16 R20, R12, R38, R20 ;  /* 0x000000260c14723c */ /* 0x004fe20000041814 */
[----:B------:R-:W2:Y:S01]  /*10d40*/  I2F R127, R124 ;  /* 0x0000007c007f7306 */ /* 0x000ea20000201400 */
[-C--:B------:R-:W-:Y:S01]  /*10d50*/  FMUL.FTZ R88, R88, R54.reuse ;  /* 0x0000003658587220 */ /* 0x080fe20000410000 */
[----:B------:R-:W-:Y:S01]  /*10d60*/  IADD3 R144, R121, 0x30, RZ ;  /* 0x0000003079907810 */ /* 0x000fe20007ffe0ff */
[----:B------:R-:W-:Y:S01]  /*10d70*/  FMUL.FTZ R85, R85, R54 ;  /* 0x0000003655557220 */ /* 0x000fe20000410000 */
[----:B------:R-:W-:Y:S01]  /*10d80*/  IADD3 R128, R121, 0x11, RZ ;  /* 0x0000001179807810 */ /* 0x000fe20007ffe0ff */
[----:B------:R-:W-:-:S03]  /*10d90*/  IMAD.IADD R210, R64, 0x1, -R5 ;  /* 0x0000000140d27824 */ /* 0x000fc600078e0a05 */
[----:B------:R-:W-:Y:S01]  /*10da0*/  MUFU.TANH R186, R186 ;  /* 0x000000ba00ba7308 */ /* 0x000fe20000002400 */
[-C--:B------:R-:W-:Y:S02]  /*10db0*/  FMUL.FTZ R105, R102, R54.reuse ;  /* 0x0000003666697220 */ /* 0x080fe40000410000 */
[-C--:B------:R-:W-:Y:S01]  /*10dc0*/  FMUL.FTZ R101, R101, R54.reuse ;  /* 0x0000003665657220 */ /* 0x080fe20000410000 */
[----:B------:R-:W-:Y:S04]  /*10dd0*/  HMMA.16816.F32.BF16 R24, R12, R36, R24 ;  /* 0x000000240c18723c */ /* 0x000fe80000041818 */
[----:B------:R-:W-:Y:S01]  /*10de0*/  MUFU.TANH R109, R109 ;  /* 0x0000006d006d7308 */ /* 0x000fe20000002400 */
[----:B------:R-:W-:Y:S01]  /*10df0*/  IMAD R5, R118, 0x20, R119 ;  /* 0x0000002076057824 */ /* 0x000fe200078e0277 */
[----:B------:R-:W-:Y:S01]  /*10e00*/  IADD3 R132, R121, 0x19, RZ ;  /* 0x0000001979847810 */ /* 0x000fe20007ffe0ff */
[----:B------:R-:W-:-:S05]  /*10e10*/  FMUL.FTZ R106, R114, R54 ;  /* 0x00000036726a7220 */ /* 0x000fca0000410000 */
[----:B------:R-:W-:Y:S01]  /*10e20*/  MUFU.TANH R110, R110 ;  /* 0x0000006e006e7308 */ /* 0x000fe20000002400 */
[----:B------:R-:W-:Y:S01]  /*10e30*/  IADD3 R150, R121, 0x39, RZ ;  /* 0x0000003979967810 */ /* 0x000fe20007ffe0ff */
[----:B-1----:R-:W-:Y:S01]  /*10e40*/  HMMA.16816.F32.BF16 R60, R8, R40, R60 ;  /* 0x00000028083c723c */ /* 0x002fe2000004183c */
[----:B------:R-:W-:Y:S01]  /*10e50*/  FMUL.FTZ R89, R89, R54 ;  /* 0x0000003659597220 */ /* 0x000fe20000410000 */
[----:B------:R-:W-:-:S04]  /*10e60*/  IADD3 R134, R121, 0x20, RZ ;  /* 0x0000002079867810 */ /* 0x000fc80007ffe0ff */
[----:B------:R-:W-:Y:S01]  /*10e70*/  MUFU.TANH R212, R212 ;  /* 0x000000d400d47308 */ /* 0x000fe20000002400 */
[----:B------:R-:W-:Y:S01]  /*10e80*/  IADD3 R6, R4, 0x8, RZ ;  /* 0x0000000804067810 */ /* 0x000fe20007ffe0ff */
[-C--:B------:R-:W-:Y:S01]  /*10e90*/  FMUL.FTZ R107, R115, R54.reuse ;  /* 0x00000036736b7220 */ /* 0x080fe20000410000 */
[----:B------:R-:W-:Y:S01]  /*10ea0*/  IADD3 R138, R121, 0x28, RZ ;  /* 0x00000028798a7810 */ /* 0x000fe20007ffe0ff */
[----:B------:R-:W-:-:S04]  /*10eb0*/  FMUL.FTZ R92, R92, R54 ;  /* 0x000000365c5c7220 */ /* 0x000fc80000410000 */
[----:B------:R-:W-:Y:S01]  /*10ec0*/  MUFU.TANH R111, R111 ;  /* 0x0000006f006f7308 */ /* 0x000fe20000002400 */
[----:B------:R-:W-:Y:S01]  /*10ed0*/  HMMA.16816.F32.BF16 R28, R8, R42, R28 ;  /* 0x0000002a081c723c */ /* 0x000fe2000004181c */
[----:B------:R-:W-:Y:S01]  /*10ee0*/  FMUL.FTZ R93, R93, R54 ;  /* 0x000000365d5d7220 */ /* 0x000fe20000410000 */
[----:B------:R-:W-:-:S05]  /*10ef0*/  IADD3 R156, R121, 0x48, RZ ;  /* 0x00000048799c7810 */ /* 0x000fca0007ffe0ff */
[----:B------:R-:W-:Y:S01]  /*10f00*/  MUFU.TANH R211, R211 ;  /* 0x000000d300d37308 */ /* 0x000fe20000002400 */
[C---:B------:R-:W-:Y:S01]  /*10f10*/  IADD3 R142, R121.reuse, 0x29, RZ ;  /* 0x00000029798e7810 */ /* 0x040fe20007ffe0ff */
[-C--:B------:R-:W-:Y:S01]  /*10f20*/  FMUL.FTZ R90, R90, R54.reuse ;  /* 0x000000365a5a7220 */ /* 0x080fe20000410000 */
[----:B------:R-:W-:Y:S01]  /*10f30*/  IADD3 R146, R121, 0x31, RZ ;  /* 0x0000003179927810 */ /* 0x000fe20007ffe0ff */
[-C--:B------:R-:W-:Y:S01]  /*10f40*/  FMUL.FTZ R73, R73, R54.reuse ;  /* 0x0000003649497220 */ /* 0x080fe20000410000 */
[----:B------:R-:W-:Y:S01]  /*10f50*/  IADD3 R162, R121, 0x51, RZ ;  /* 0x0000005179a27810 */ /* 0x000fe20007ffe0ff */
[-C--:B------:R-:W-:Y:S02]  /*10f60*/  FMUL.FTZ R91, R91, R54.reuse ;  /* 0x000000365b5b7220 */ /* 0x080fe40000410000 */
[-C--:B------:R-:W-:Y:S01]  /*10f70*/  FMUL.FTZ R84, R84, R54.reuse ;  /* 0x0000003654547220 */ /* 0x080fe20000410000 */
[----:B------:R-:W-:Y:S01]  /*10f80*/  I2F R133, R130 ;  /* 0x0000008200857306 */ /* 0x000fe20000201400 */
[----:B------:R-:W-:Y:S01]  /*10f90*/  IADD3 R148, R121, 0x38, RZ ;  /* 0x0000003879947810 */ /* 0x000fe20007ffe0ff */
[----:B------:R-:W-:Y:S01]  /*10fa0*/  FMUL.FTZ R83, R83, R54 ;  /* 0x0000003653537220 */ /* 0x000fe20000410000 */
[----:B------:R-:W-:-:S02]  /*10fb0*/  IADD3 R152, R121, 0x40, RZ ;  /* 0x0000004079987810 */ /* 0x000fc40007ffe0ff */
[----:B------:R-:W-:Y:S01]  /*10fc0*/  IADD3 R168, R121, 0x60, RZ ;  /* 0x0000006079a87810 */ /* 0x000fe20007ffe0ff */
[-C--:B------:R-:W-:Y:S01]  /*10fd0*/  FMUL.FTZ R58, R79, R54.reuse ;  /* 0x000000364f3a7220 */ /* 0x080fe20000410000 */
[----:B------:R-:W-:Y:S01]  /*10fe0*/  IADD3 R154, R121, 0x41, RZ ;  /* 0x00000041799a7810 */ /* 0x000fe20007ffe0ff */
[----:B------:R-:W-:Y:S01]  /*10ff0*/  MUFU.TANH R100, R100 ;  /* 0x0000006400647308 */ /* 0x000fe20000002400 */
[-C--:B------:R-:W-:Y:S01]  /*11000*/  FMUL.FTZ R102, R103, R54.reuse ;  /* 0x0000003667667220 */ /* 0x080fe20000410000 */
[----:B------:R-:W-:Y:S01]  /*11010*/  IMNMX R118, R4, R65, PT ;  /* 0x0000004104767217 */ /* 0x000fe20003800200 */
[----:B------:R-:W-:Y:S01]  /*11020*/  FMUL.FTZ R59, R72, R54 ;  /* 0x00000036483b7220 */ /* 0x000fe20000410000 */
[----:B------:R-:W-:-:S04]  /*11030*/  IADD3 R158, R121, 0x49, RZ ;  /* 0x00000049799e7810 */ /* 0x000fc80007ffe0ff */
[----:B------:R-:W-:Y:S01]  /*11040*/  MUFU.TANH R55, R55 ;  /* 0x0000003700377308 */ /* 0x000fe20000002400 */
[-C--:B------:R-:W-:Y:S01]  /*11050*/  FMUL.FTZ R103, R112, R54.reuse ;  /* 0x0000003670677220 */ /* 0x080fe20000410000 */
[----:B------:R-:W-:Y:S01]  /*11060*/  HMMA.16816.F32.BF16 R20, R8, R34, R20 ;  /* 0x000000220814723c */ /* 0x000fe20000041814 */
[-C--:B------:R-:W-:Y:S01]  /*11070*/  FMUL.FTZ R57, R78, R54.reuse ;  /* 0x000000364e397220 */ /* 0x080fe20000410000 */
[C---:B------:R-:W-:Y:S01]  /*11080*/  IADD3 R174, R121.reuse, 0x69, RZ ;  /* 0x0000006979ae7810 */ /* 0x040fe20007ffe0ff */
[-C--:B------:R-:W-:Y:S01]  /*11090*/  FMUL.FTZ R74, R74, R54.reuse ;  /* 0x000000364a4a7220 */ /* 0x080fe20000410000 */
[C---:B------:R-:W-:Y:S02]  /*110a0*/  IADD3 R160, R121.reuse, 0x50, RZ ;  /* 0x0000005079a07810 */ /* 0x040fe40007ffe0ff */
[----:B------:R-:W-:Y:S01]  /*110b0*/  MUFU.TANH R86, R86 ;  /* 0x0000005600567308 */ /* 0x000fe20000002400 */
[----:B------:R-:W-:Y:S01]  /*110c0*/  IADD3 R164, R121, 0x58, RZ ;  /* 0x0000005879a47810 */ /* 0x000fe20007ffe0ff */
[-C--:B------:R-:W-:Y:S01]  /*110d0*/  FMUL.FTZ R44, R75, R54.reuse ;  /* 0x000000364b2c7220 */ /* 0x080fe20000410000 */
[C---:B------:R-:W-:Y:S01]  /*110e0*/  IADD3 R180, R121.reuse, 0x78, RZ ;  /* 0x0000007879b47810 */ /* 0x040fe20007ffe0ff */
[-C--:B------:R-:W-:Y:S01]  /*110f0*/  FMUL.FTZ R45, R68, R54.reuse ;  /* 0x00000036442d7220 */ /* 0x080fe20000410000 */
[----:B------:R-:W-:Y:S01]  /*11100*/  IADD3 R166, R121, 0x59, RZ ;  /* 0x0000005979a67810 */ /* 0x000fe20007ffe0ff */
[----:B------:R-:W-:Y:S01]  /*11110*/  FMUL.FTZ R46, R71, R54 ;  /* 0x00000036472e7220 */ /* 0x000fe20000410000 */
[----:B------:R-:W-:Y:S01]  /*11120*/  IADD3 R170, R121, 0x61, RZ ;  /* 0x0000006179aa7810 */ /* 0x000fe20007ffe0ff */
[----:B------:R-:W1:Y:S01]  /*11130*/  I2F R125, R66 ;  /* 0x00000042007d7306 */ /* 0x000e620000201400 */
[----:B------:R-:W-:Y:S01]  /*11140*/  ISETP.GE.AND P6, PT, R124, R118, PT ;  /* 0x000000767c00720c */ /* 0x000fe20003fc6270 */
[----:B------:R-:W-:-:S06]  /*11150*/  DEPBAR.LE SB0, 0x0 ;  /* 0x000080000000791a */ /* 0x000fcc0000000000 */
[----:B------:R-:W-:Y:S08]  /*11160*/  I2F R141, R140 ;  /* 0x0000008c008d7306 */ /* 0x000ff00000201400 */
[----:B------:R-:W3:Y:S01]  /*11170*/  MUFU.TANH R104, R104 ;  /* 0x0000006800687308 */ /* 0x000ee20000002400 */
[----:B------:R-:W-:-:S07]  /*11180*/  FMUL.FTZ R112, R94, R54 ;  /* 0x000000365e707220 */ /* 0x000fce0000410000 */
[----:B------:R-:W4:Y:S01]  /*11190*/  I2F R123, R122 ;  /* 0x0000007a007b7306 */ /* 0x000f220000201400 */
[----:B------:R-:W-:Y:S01]  /*111a0*/  FMUL.FTZ R94, R95, R54 ;  /* 0x000000365f5e7220 */ /* 0x000fe20000410000 */
[----:B------:R-:W-:-:S06]  /*111b0*/  IMNMX R119, R6, R65, PT ;  /* 0x0000004106777217 */ /* 0x000fcc0003800200 */
[----:B------:R-:W-:Y:S08]  /*111c0*/  I2F R145, R144 ;  /* 0x0000009000917306 */ /* 0x000ff00000201400 */
[----:B------:R-:W1:Y:S08]  /*111d0*/  MUFU.TANH R88, R88 ;  /* 0x0000005800587308 */ /* 0x000e700000002400 */
[----:B------:R2:W-:Y:S08]  /*111e0*/  MUFU.TANH R114, R85 ;  /* 0x0000005500727308 */ /* 0x0005f00000002400 */
[----:B------:R-:W1:Y:S01]  /*111f0*/  I2F R131, R128 ;  /* 0x0000008000837306 */ /* 0x000e620000201400 */
[----:B--2---:R-:W-:-:S07]  /*11200*/  FFMA.FTZ R85, R0, R127, R97 ;  /* 0x0000007f00557223 */ /* 0x004fce0000010061 */
[----:B------:R-:W-:Y:S01]  /*11210*/  I2F R135, R132 ;  /* 0x0000008400877306 */ /* 0x000fe20000201400 */
[----:B------:R-:W-:Y:S01]  /*11220*/  IMAD.IADD R4, R120, 0x1, R5 ;  /* 0x0000000178047824 */ /* 0x000fe200078e0205 */
[----:B------:R-:W-:-:S06]  /*11230*/  FSEL R85, R85, -INF , !P6 ;  /* 0xff80000055557808 */ /* 0x000fcc0007000000 */
[----:B------:R-:W-:Y:S01]  /*11240*/  MUFU.TANH R101, R101 ;  /* 0x0000006500657308 */ /* 0x000fe20000002400 */
[-C--:B------:R-:W-:Y:S01]  /*11250*/  ISETP.GE.AND P6, PT, R130, R118.reuse, PT ;  /* 0x000000768200720c */ /* 0x080fe20003fc6270 */
[----:B------:R-:W-:Y:S06]  /*11260*/  HMMA.16816.F32.BF16 R24, R8, R32, R24 ;  /* 0x000000200818723c */ /* 0x000fec0000041818 */
[----:B------:R-:W2:Y:S01]  /*11270*/  MUFU.TANH R102, R102 ;  /* 0x0000006600667308 */ /* 0x000ea20000002400 */
[----:B------:R-:W-:Y:S01]  /*11280*/  ISETP.GE.AND P5, PT, R66, R118, PT ;  /* 0x000000764200720c */ /* 0x000fe20003fa6270 */
[----:B-1----:R-:W-:Y:S01]  /*11290*/  FFMA.FTZ R5, R0, R125, R186 ;  /* 0x0000007d00057223 */ /* 0x002fe200000100ba */
[----:B------:R-:W-:-:S05]  /*112a0*/  ISETP.GE.AND P2, PT, R66, R119, PT ;  /* 0x000000774200720c */ /* 0x000fca0003f46270 */
[----:B------:R-:W1:Y:S01]  /*112b0*/  I2F R153, R150 ;  /* 0x0000009600997306 */ /* 0x000e620000201400 */
[----:B------:R-:W-:-:S07]  /*112c0*/  FFMA.FTZ R6, R0, R125, R109 ;  /* 0x0000007d00067223 */ /* 0x000fce000001006d */
[----:B------:R1:W-:Y:S01]  /*112d0*/  MUFU.TANH R95, R89 ;  /* 0x00000059005f7308 */ /* 0x0003e20000002400 */
[----:B------:R-:W-:Y:S02]  /*112e0*/  FMUL.FTZ R66, R80, R54 ;  /* 0x0000003650427220 */ /* 0x000fe40000410000 */
[----:B---3--:R-:W-:-:S05]  /*112f0*/  FFMA.FTZ R104, R0, R141, R104 ;  /* 0x0000008d00687223 */ /* 0x008fca0000010068 */
[----:B------:R-:W-:Y:S01]  /*11300*/  I2F R139, R134 ;  /* 0x00000086008b7306 */ /* 0x000fe20000201400 */
[----:B----4-:R-:W-:-:S07]  /*11310*/  FFMA.FTZ R7, R0, R123, R96 ;  /* 0x0000007b00077223 */ /* 0x010fce0000010060 */
[----:B------:R-:W3:Y:S01]  /*11320*/  MUFU.TANH R105, R105 ;  /* 0x0000006900697308 */ /* 0x000ee20000002400 */
[----:B-1----:R-:W-:-:S07]  /*11330*/  FFMA.FTZ R89, R0, R133, R100 ;  /* 0x0000008500597223 */ /* 0x002fce0000010064 */
[----:B------:R-:W1:Y:S01]  /*11340*/  MUFU.TANH R103, R103 ;  /* 0x0000006700677308 */ /* 0x000e620000002400 */
[----:B------:R-:W-:Y:S01]  /*11350*/  FSEL R89, R89, -INF , !P6 ;  /* 0xff80000059597808 */ /* 0x000fe20007000000 */
[----:B------:R-:W-:-:S06]  /*11360*/  FFMA.FTZ R80, R0, R123, R110 ;  /* 0x0000007b00507223 */ /* 0x000fcc000001006e */
[----:B------:R-:W4:Y:S01]  /*11370*/  MUFU.TANH R106, R106 ;  /* 0x0000006a006a7308 */ /* 0x000f220000002400 */
[----:B------:R-:W-:Y:S01]  /*11380*/  ISETP.GE.AND P6, PT, R140, R118, PT ;  /* 0x000000768c00720c */ /* 0x000fe20003fc6270 */
[----:B------:R-:W-:Y:S01]  /*11390*/  FMUL.FTZ R96, R82, R54 ;  /* 0x0000003652607220 */ /* 0x000fe20000410000 */
[----:B------:R-:W-:-:S05]  /*113a0*/  ISETP.GE.AND P4, PT, R122, R118, PT ;  /* 0x000000767a00720c */ /* 0x000fca0003f86270 */
[----:B------:R-:W-:Y:S01]  /*113b0*/  I2F R143, R138 ;  /* 0x0000008a008f7306 */ /* 0x000fe20000201400 */
[----:B------:R-:W-:Y:S01]  /*113c0*/  ISETP.GE.AND P0, PT, R122, R119, PT ;  /* 0x000000777a00720c */ /* 0x000fe20003f06270 */
[----:B------:R-:W-:-:S06]  /*113d0*/  FFMA.FTZ R76, R0, R129, R212 ;  /* 0x00000081004c7223 */ /* 0x000fcc00000100d4 */
[----:B------:R-:W1:Y:S01]  /*113e0*/  MUFU.TANH R112, R112 ;  /* 0x0000007000707308 */ /* 0x000e620000002400 */
[----:B------:R-:W-:Y:S01]  /*113f0*/  FSEL R5, R5, -INF , !P5 ;  /* 0xff80000005057808 */ /* 0x000fe20006800000 */
[----:B------:R-:W-:Y:S01]  /*11400*/  FFMA.FTZ R67, R0, R145, R88 ;  /* 0x0000009100437223 */ /* 0x000fe20000010058 */
[----:B------:R-:W-:-:S05]  /*11410*/  FSEL R6, R6, -INF , !P2 ;  /* 0xff80000006067808 */ /* 0x000fca0005000000 */
[----:B------:R-:W1:Y:S01]  /*11420*/  I2F R159, R156 ;  /* 0x0000009c009f7306 */ /* 0x000e620000201400 */
[----:B------:R-:W-:Y:S01]  /*11430*/  ISETP.GE.AND P5, PT, R126, R118, PT ;  /* 0x000000767e00720c */ /* 0x000fe20003fa6270 */
[----:B------:R-:W-:Y:S01]  /*11440*/  FMUL.FTZ R60, R60, R54 ;  /* 0x000000363c3c7220 */ /* 0x000fe20000410000 */
[----:B------:R-:W-:-:S05]  /*11450*/  ISETP.GE.AND P2, PT, R126, R119, PT ;  /* 0x000000777e00720c */ /* 0x000fca0003f46270 */
[----:B------:R-:W-:Y:S01]  /*11460*/  I2F R147, R142 ;  /* 0x0000008e00937306 */ /* 0x000fe20000201400 */
[----:B------:R-:W-:Y:S01]  /*11470*/  FSEL R221, R104, -INF , !P6 ;  /* 0xff80000068dd7808 */ /* 0x000fe20007000000 */
[----:B------:R-:W-:-:S06]  /*11480*/  FFMA.FTZ R82, R0, R127, R111 ;  /* 0x0000007f00527223 */ /* 0x000fcc000001006f */
[----:B------:R-:W1:Y:S01]  /*11490*/  MUFU.TANH R107, R107 ;  /* 0x0000006b006b7308 */ /* 0x000e620000002400 */
[----:B------:R-:W-:Y:S01]  /*114a0*/  FSEL R7, R7, -INF , !P4 ;  /* 0xff80000007077808 */ /* 0x000fe20006000000 */
[----:B------:R-:W-:-:S06]  /*114b0*/  FFMA.FTZ R77, R0, R131, R211 ;  /* 0x00000083004d7223 */ /* 0x000fcc00000100d3 */
[----:B------:R-:W1:Y:S01]  /*114c0*/  MUFU.TANH R92, R92 ;  /* 0x0000005c005c7308 */ /* 0x000e620000002400 */
[----:B------:R-:W-:-:S07]  /*114d0*/  FSEL R80, R80, -INF , !P0 ;  /* 0xff80000050507808 */ /* 0x000fce0004000000 */
[----:B------:R-:W1:Y:S01]  /*114e0*/  MUFU.TANH R93, R93 ;  /* 0x0000005d005d7308 */ /* 0x000e620000002400 */
[----:B------:R-:W-:-:S07]  /*114f0*/  ISETP.GE.AND P6, PT, R144, R118, PT ;  /* 0x000000769000720c */ /* 0x000fce0003fc6270 */
[----:B------:R-:W1:Y:S01]  /*11500*/  MUFU.TANH R94, R94 ;  /* 0x0000005e005e7308 */ /* 0x000e620000002400 */
[----:B------:R-:W-:Y:S02]  /*11510*/  ISETP.GE.AND P1, PT, R124, R119, PT ;  /* 0x000000777c00720c */ /* 0x000fe40003f26270 */
[----:B------:R-:W-:-:S05]  /*11520*/  ISETP.GE.AND P4, PT, R128, R118, PT ;  /* 0x000000768000720c */ /* 0x000fca0003f86270 */
[----:B------:R-:W-:Y:S01]  /*11530*/  I2F R149, R146 ;  /* 0x0000009200957306 */ /* 0x000fe20000201400 */
[----:B------:R-:W-:Y:S01]  /*11540*/  ISETP.GE.AND P0, PT, R128, R119, PT ;  /* 0x000000778000720c */ /* 0x000fe20003f06270 */
[----:B--2---:R-:W-:-:S06]  /*11550*/  FFMA.FTZ R72, R0, R135, R102 ;  /* 0x0000008700487223 */ /* 0x004fcc0000010066 */
[----:B------:R-:W2:Y:S01]  /*11560*/  MUFU.TANH R90, R90 ;  /* 0x0000005a005a7308 */ /* 0x000ea20000002400 */
[----:B------:R-:W-:-:S07]  /*11570*/  FSEL R81, R81, -INF , !P5 ;  /* 0xff80000051517808 */ /* 0x000fce0006800000 */
[----:B------:R1:W1:Y:S01]  /*11580*/  MUFU.TANH R113, R91 ;  /* 0x0000005b00717308 */ /* 0x0002620000002400 */
[----:B------:R-:W-:Y:S01]  /*11590*/  FSEL R76, R76, -INF , !P2 ;  /* 0xff8000004c4c7808 */ /* 0x000fe20005000000 */
[----:B------:R-:W-:-:S06]  /*115a0*/  FFMA.FTZ R114, R0, R153, R114 ;  /* 0x0000009900727223 */ /* 0x000fcc0000010072 */
[----:B------:R-:W-:Y:S01]  /*115b0*/  I2F R165, R162 ;  /* 0x000000a200a57306 */ /* 0x000fe20000201400 */
[----:B------:R-:W-:Y:S01]  /*115c0*/  ISETP.GE.AND P5, PT, R132, R118, PT ;  /* 0x000000768400720c */ /* 0x000fe20003fa6270 */
[----:B------:R-:W-:-:S06]  /*115d0*/  FMUL.FTZ R29, R29, R54 ;  /* 0x000000361d1d7220 */ /* 0x000fcc0000410000 */
[----:B------:R-:W2:Y:S01]  /*115e0*/  MUFU.TANH R73, R73 ;  /* 0x0000004900497308 */ /* 0x000ea20000002400 */
[----:B-1----:R-:W-:Y:S01]  /*115f0*/  FFMA.FTZ R91, R0, R135, R101 ;  /* 0x00000087005b7223 */ /* 0x002fe20000010065 */
[----:B------:R-:W-:-:S06]  /*11600*/  ISETP.GE.AND P2, PT, R132, R119, PT ;  /* 0x000000778400720c */ /* 0x000fcc0003f46270 */
[----:B------:R-:W-:Y:S01]  /*11610*/  I2F R151, R148 ;  /* 0x0000009400977306 */ /* 0x000fe20000201400 */
[----:B------:R-:W-:Y:S01]  /*11620*/  FSEL R67, R67, -INF , !P6 ;  /* 0xff80000043437808 */ /* 0x000fe20007000000 */
[----:B---3--:R-:W-:-:S06]  /*11630*/  FFMA.FTZ R78, R0, R133, R105 ;  /* 0x00000085004e7223 */ /* 0x008fcc0000010069 */
[----:B------:R-:W1:Y:S01]  /*11640*/  MUFU.TANH R84, R84 ;  /* 0x0000005400547308 */ /* 0x000e620000002400 */
[----:B------:R-:W-:Y:S01]  /*11650*/  FSEL R82, R82, -INF , !P1 ;  /* 0xff80000052527808 */ /* 0x000fe20004800000 */
[----:B------:R-:W-:-:S06]  /*11660*/  FFMA.FTZ R103, R0, R139, R103 ;  /* 0x0000008b00677223 */ /* 0x000fcc0000010067 */
[----:B------:R3:W-:Y:S01]  /*11670*/  MUFU.TANH R97, R83 ;  /* 0x0000005300617308 */ /* 0x0007e20000002400 */
[----:B------:R-:W-:Y:S01]  /*11680*/  FSEL R77, R77, -INF , !P0 ;  /* 0xff8000004d4d7808 */ /* 0x000fe20004000000 */
[----:B----4-:R-:W-:Y:S01]  /*11690*/  FFMA.FTZ R106, R0, R139, R106 ;  /* 0x0000008b006a7223 */ /* 0x010fe2000001006a */
[----:B------:R-:W-:Y:S01]  /*116a0*/  ISETP.GE.AND P6, PT, R150, R118, PT ;  /* 0x000000769600720c */ /* 0x000fe20003fc6270 */
[----:B------:R-:W-:-:S04]  /*116b0*/  FMUL.FTZ R41, R70, R54 ;  /* 0x0000003646297220 */ /* 0x000fc80000410000 */
[----:B------:R-:W-:Y:S01]  /*116c0*/  I2F R155, R152 ;  /* 0x00000098009b7306 */ /* 0x000fe20000201400 */
[----:B------:R-:W-:Y:S01]  /*116d0*/  ISETP.GE.AND P1, PT, R130, R119, PT ;  /* 0x000000778200720c */ /* 0x000fe20003f26270 */
[----:B---3--:R-:W-:-:S06]  /*116e0*/  FFMA.FTZ R83, R0, R131, R98 ;  /* 0x0000008300537223 */ /* 0x008fcc0000010062 */
[----:B------:R-:W3:Y:S01]  /*116f0*/  MUFU.TANH R96, R96 ;  /* 0x0000006000607308 */ /* 0x000ee20000002400 */
[----:B------:R-:W-:Y:S01]  /*11700*/  ISETP.GE.AND P0, PT, R134, R119, PT ;  /* 0x000000778600720c */ /* 0x000fe20003f06270 */
[----:B------:R-:W-:Y:S01]  /*11710*/  FMUL.FTZ R11, R20, R54 ;  /* 0x00000036140b7220 */ /* 0x000fe20000410000 */
[----:B------:R-:W-:-:S05]  /*11720*/  FSEL R83, R83, -INF , !P4 ;  /* 0xff80000053537808 */ /* 0x000fca0006000000 */
[----:B------:R-:W-:Y:S01]  /*11730*/  I2F R171, R168 ;  /* 0x000000a800ab7306 */ /* 0x000fe20000201400 */
[----:B------:R-:W-:Y:S01]  /*11740*/  ISETP.GE.AND P4, PT, R134, R118, PT ;  /* 0x000000768600720c */ /* 0x000fe20003f86270 */
[----:B------:R-:W-:Y:S01]  /*11750*/  FFMA.FTZ R112, R0, R143, R112 ;  /* 0x0000008f00707223 */ /* 0x000fe20000010070 */
[----:B------:R-:W-:-:S05]  /*11760*/  FSEL R91, R91, -INF , !P5 ;  /* 0xff8000005b5b7808 */ /* 0x000fca0006800000 */
[----:B------:R-:W4:Y:S01]  /*11770*/  MUFU.TANH R42, R60 ;  /* 0x0000003c002a7308 */ /* 0x000f220000002400 */
[----:B------:R-:W-:Y:S01]  /*11780*/  FSEL R72, R72, -INF , !P2 ;  /* 0xff80000048487808 */ /* 0x000fe20005000000 */
[----:B------:R-:W-:Y:S01]  /*11790*/  FMUL.FTZ R40, R69, R54 ;  /* 0x0000003645287220 */ /* 0x000fe20000410000 */
[----:B------:R-:W-:-:S05]  /*117a0*/  ISETP.GE.AND P5, PT, R138, R118, PT ;  /* 0x000000768a00720c */ /* 0x000fca0003fa6270 */
[----:B------:R-:W-:Y:S01]  /*117b0*/  I2F R157, R154 ;  /* 0x0000009a009d7306 */ /* 0x000fe20000201400 */
[----:B------:R-:W-:Y:S01]  /*117c0*/  ISETP.GE.AND P2, PT, R138, R119, PT ;  /* 0x000000778a00720c */ /* 0x000fe20003f46270 */
[----:B------:R-:W-:Y:S01]  /*117d0*/  FFMA.FTZ R99, R0, R159, R99 ;  /* 0x0000009f00637223 */ /* 0x000fe20000010063 */
[----:B------:R-:W-:-:S05]  /*117e0*/  FSEL R215, R114, -INF , !P6 ;  /* 0xff80000072d77808 */ /* 0x000fca0007000000 */
[----:B------:R-:W1:Y:S01]  /*117f0*/  MUFU.TANH R66, R66 ;  /* 0x0000004200427308 */ /* 0x000e620000002400 */
[----:B------:R-:W-:Y:S01]  /*11800*/  FSEL R78, R78, -INF , !P1 ;  /* 0xff8000004e4e7808 */ /* 0x000fe20004800000 */
[C---:B------:R-:W-:Y:S01]  /*11810*/  FFMA.FTZ R107, R0.reuse, R141, R107 ;  /* 0x0000008d006b7223 */ /* 0x040fe2000001006b */
[----:B------:R-:W-:Y:S01]  /*11820*/  FSEL R217, R103, -INF , !P4 ;  /* 0xff80000067d97808 */ /* 0x000fe20006000000 */
[----:B------:R-:W-:Y:S01]  /*11830*/  FFMA.FTZ R92, R0, R143, R92 ;  /* 0x0000008f005c7223 */ /* 0x000fe2000001005c */
[----:B------:R-:W-:-:S03]  /*11840*/  FSEL R138, R106, -INF , !P0 ;  /* 0xff8000006a8a7808 */ /* 0x000fc60004000000 */
[----:B------:R-:W-:Y:S01]  /*11850*/  I2F R161, R158 ;  /* 0x0000009e00a17306 */ /* 0x000fe20000201400 */
[-C--:B------:R-:W-:Y:S01]  /*11860*/  FFMA.FTZ R93, R0, R147.reuse, R93 ;  /* 0x00000093005d7223 */ /* 0x080fe2000001005d */
[----:B------:R-:W-:Y:S01]  /*11870*/  ISETP.GE.AND P6, PT, R156, R118, PT ;  /* 0x000000769c00720c */ /* 0x000fe20003fc6270 */
[----:B------:R-:W-:Y:S01]  /*11880*/  FFMA.FTZ R94, R0, R147, R94 ;  /* 0x00000093005e7223 */ /* 0x000fe2000001005e */
[----:B------:R-:W-:-:S04]  /*11890*/  ISETP.GE.AND P1, PT, R140, R119, PT ;  /* 0x000000778c00720c */ /* 0x000fc80003f26270 */
[----:B------:R-:W1:Y:S01]  /*118a0*/  MUFU.TANH R58, R58 ;  /* 0x0000003a003a7308 */ /* 0x000e620000002400 */
[C---:B------:R-:W-:Y:S01]  /*118b0*/  ISETP.GE.AND P4, PT, R142.reuse, R118, PT ;  /* 0x000000768e00720c */ /* 0x040fe20003f86270 */
[----:B------:R-:W-:Y:S01]  /*118c0*/  FMUL.FTZ R17, R63, R54 ;  /* 0x000000363f117220 */ /* 0x000fe20000410000 */
[----:B------:R-:W-:-:S05]  /*118d0*/  ISETP.GE.AND P0, PT, R142, R119, PT ;  /* 0x000000778e00720c */ /* 0x000fca0003f06270 */
[----:B------:R-:W-:Y:S01]  /*118e0*/  I2F R177, R174 ;  /* 0x000000ae00b17306 */ /* 0x000fe20000201400 */
[----:B------:R-:W-:Y:S01]  /*118f0*/  FSEL R212, R112, -INF , !P2 ;  /* 0xff80000070d47808 */ /* 0x000fe20005000000 */
[----:B--2---:R-:W-:-:S06]  /*11900*/  FFMA.FTZ R64, R0, R145, R90 ;  /* 0x0000009100407223 */ /* 0x004fcc000001005a */
[----:B------:R-:W2:Y:S01]  /*11910*/  MUFU.TANH R12, R29 ;  /* 0x0000001d000c7308 */ /* 0x000ea20000002400 */
[----:B------:R-:W-:Y:S01]  /*11920*/  FFMA.FTZ R65, R0, R149, R113 ;  /* 0x0000009500417223 */ /* 0x000fe20000010071 */
[----:B------:R-:W-:Y:S01]  /*11930*/  ISETP.GE.AND P2, PT, R146, R119, PT ;  /* 0x000000779200720c */ /* 0x000fe20003f46270 */
[----:B------:R-:W-:-:S05]  /*11940*/  FMUL.FTZ R18, R28, R54 ;  /* 0x000000361c127220 */ /* 0x000fca0000410000 */
[----:B------:R-:W-:Y:S01]  /*11950*/  I2F R163, R160 ;  /* 0x000000a000a37306 */ /* 0x000fe20000201400 */
[----:B------:R-:W-:Y:S01]  /*11960*/  FMUL.FTZ R13, R30, R54 ;  /* 0x000000361e0d7220 */ /* 0x000fe20000410000 */
[----:B------:R-:W-:Y:S01]  /*11970*/  FSEL R145, R99, -INF , !P6 ;  /* 0xff80000063917808 */ /* 0x000fe20007000000 */
[----:B------:R-:W-:-:S05]  /*11980*/  FFMA.FTZ R73, R0, R165, R73 ;  /* 0x000000a500497223 */ /* 0x000fca0000010049 */
[----:B------:R-:W2:Y:S01]  /*11990*/  MUFU.TANH R57, R57 ;  /* 0x0000003900397308 */ /* 0x000ea20000002400 */
[----:B------:R-:W-:Y:S01]  /*119a0*/  IADD3 R172, R121, 0x68, RZ ;  /* 0x0000006879ac7810 */ /* 0x000fe20007ffe0ff */
[----:B------:R-:W-:-:S06]  /*119b0*/  FFMA.FTZ R95, R0, R149, R95 ;  /* 0x00000095005f7223 */ /* 0x000fcc000001005f */
[----:B------:R-:W2:Y:S01]  /*119c0*/  MUFU.TANH R59, R59 ;  /* 0x0000003b003b7308 */ /* 0x000ea20000002400 */
[----:B------:R-:W-:Y:S01]  /*119d0*/  FSEL R140, R107, -INF , !P1 ;  /* 0xff8000006b8c7808 */ /* 0x000fe20004800000 */
[----:B-1----:R-:W-:-:S06]  /*119e0*/  FFMA.FTZ R84, R0, R151, R84 ;  /* 0x0000009700547223 */ /* 0x002fcc0000010054 */
[----:B------:R-:W1:Y:S01]  /*119f0*/  MUFU.TANH R74, R74 ;  /* 0x0000004a004a7308 */ /* 0x000e620000002400 */
[----:B------:R-:W-:Y:S01]  /*11a00*/  FSEL R219, R92, -INF , !P5 ;  /* 0xff8000005cdb7808 */ /* 0x000fe20006800000 */
[----:B------:R-:W-:Y:S01]  /*11a10*/  FFMA.FTZ R55, R0, R151, R55 ;  /* 0x0000009700377223 */ /* 0x000fe20000010037 */
[----:B------:R-:W-:Y:S01]  /*11a20*/  FSEL R223, R93, -INF , !P4 ;  /* 0xff8000005ddf7808 */ /* 0x000fe20006000000 */
[----:B------:R-:W-:Y:S01]  /*11a30*/  FMUL.FTZ R61, R61, R54 ;  /* 0x000000363d3d7220 */ /* 0x000fe20000410000 */
[----:B------:R-:W-:-:S03]  /*11a40*/  FSEL R122, R94, -INF , !P0 ;  /* 0xff8000005e7a7808 */ /* 0x000fc60004000000 */
[----:B------:R-:W-:Y:S01]  /*11a50*/  I2F R167, R164 ;  /* 0x000000a400a77306 */ /* 0x000fe20000201400 */
[----:B------:R-:W-:Y:S01]  /*11a60*/  FMUL.FTZ R62, R62, R54 ;  /* 0x000000363e3e7220 */ /* 0x000fe20000410000 */
[----:B------:R-:W-:Y:S01]  /*11a70*/  ISETP.GE.AND P6, PT, R162, R118, PT ;  /* 0x00000076a200720c */ /* 0x000fe20003fc6270 */
[----:B------:R-:W-:Y:S01]  /*11a80*/  FMUL.FTZ R9, R26, R54 ;  /* 0x000000361a097220 */ /* 0x000fe20000410000 */
[----:B------:R-:W-:-:S04]  /*11a90*/  ISETP.GE.AND P1, PT, R144, R119, PT ;  /* 0x000000779000720c */ /* 0x000fc80003f26270 */
[----:B------:R-:W1:Y:S01]  /*11aa0*/  MUFU.TANH R41, R41 ;  /* 0x0000002900297308 */ /* 0x000e620000002400 */
[-C--:B------:R-:W-:Y:S02]  /*11ab0*/  ISETP.GE.AND P5, PT, R146, R118.reuse, PT ;  /* 0x000000769200720c */ /* 0x080fe40003fa6270 */
[C---:B------:R-:W-:Y:S02]  /*11ac0*/  ISETP.GE.AND P4, PT, R148.reuse, R118, PT ;  /* 0x000000769400720c */ /* 0x040fe40003f86270 */
[----:B------:R-:W-:-:S03]  /*11ad0*/  ISETP.GE.AND P0, PT, R148, R119, PT ;  /* 0x000000779400720c */ /* 0x000fc60003f06270 */
[----:B------:R-:W-:Y:S01]  /*11ae0*/  I2F R183, R180 ;  /* 0x000000b400b77306 */ /* 0x000fe20000201400 */
[----:B------:R-:W-:Y:S01]  /*11af0*/  IADD3 R176, R121, 0x70, RZ ;  /* 0x0000007079b07810 */ /* 0x000fe20007ffe0ff */
[----:B---3--:R-:W-:Y:S01]  /*11b00*/  FFMA.FTZ R96, R0, R155, R96 ;  /* 0x0000009b00607223 */ /* 0x008fe20000010060 */
[----:B------:R-:W-:-:S05]  /*11b10*/  FSEL R65, R65, -INF , !P2 ;  /* 0xff80000041417808 */ /* 0x000fca0005000000 */
[----:B------:R-:W3:Y:S01]  /*11b20*/  MUFU.TANH R11, R11 ;  /* 0x0000000b000b7308 */ /* 0x000ee20000002400 */
[-C--:B------:R-:W-:Y:S01]  /*11b30*/  FMUL.FTZ R14, R31, R54.reuse ;  /* 0x000000361f0e7220 */ /* 0x080fe20000410000 */
[----:B------:R-:W-:Y:S01]  /*11b40*/  ISETP.GE.AND P2, PT, R152, R119, PT ;  /* 0x000000779800720c */ /* 0x000fe20003f46270 */
[----:B------:R-:W-:-:S05]  /*11b50*/  FMUL.FTZ R24, R24, R54 ;  /* 0x0000003618187220 */ /* 0x000fca0000410000 */
[----:B------:R-:W-:Y:S01]  /*11b60*/  I2F R169, R166 ;  /* 0x000000a600a97306 */ /* 0x000fe20000201400 */
[-C--:B------:R-:W-:Y:S01]  /*11b70*/  FMUL.FTZ R8, R25, R54.reuse ;  /* 0x0000003619087220 */ /* 0x080fe20000410000 */
[----:B------:R-:W-:Y:S01]  /*11b80*/  FSEL R147, R73, -INF , !P6 ;  /* 0xff80000049937808 */ /* 0x000fe20007000000 */
[----:B------:R-:W-:-:S05]  /*11b90*/  FMUL.FTZ R10, R27, R54 ;  /* 0x000000361b0a7220 */ /* 0x000fca0000410000 */
[----:B------:R-:W1:Y:S01]  /*11ba0*/  MUFU.TANH R44, R44 ;  /* 0x0000002c002c7308 */ /* 0x000e620000002400 */
[----:B----4-:R-:W-:Y:S01]  /*11bb0*/  FFMA.FTZ R42, R0, R171, R42 ;  /* 0x000000ab002a7223 */ /* 0x010fe2000001002a */
[----:B------:R-:W-:-:S06]  /*11bc0*/  IADD3 R178, R121, 0x71, RZ ;  /* 0x0000007179b27810 */ /* 0x000fcc0007ffe0ff */
[----:B------:R-:W4:Y:S01]  /*11bd0*/  MUFU.TANH R45, R45 ;  /* 0x0000002d002d7308 */ /* 0x000f220000002400 */
[----:B------:R-:W-:Y:S01]  /*11be0*/  FSEL R64, R64, -INF , !P1 ;  /* 0xff80000040407808 */ /* 0x000fe20004800000 */
[----:B------:R-:W-:-:S06]  /*11bf0*/  FFMA.FTZ R86, R0, R153, R86 ;  /* 0x0000009900567223 */ /* 0x000fcc0000010056 */
[----:B------:R-:W1:Y:S01]  /*11c00*/  MUFU.TANH R40, R40 ;  /* 0x0000002800287308 */ /* 0x000e620000002400 */
[----:B------:R-:W-:Y:S01]  /*11c10*/  FSEL R213, R95, -INF , !P5 ;  /* 0xff8000005fd57808 */ /* 0x000fe20006800000 */
[----:B------:R-:W-:-:S06]  /*11c20*/  FFMA.FTZ R66, R0, R155, R66 ;  /* 0x0000009b00427223 */ /* 0x000fcc0000010042 */
[----:B------:R-:W1:Y:S01]  /*11c30*/  MUFU.TANH R46, R46 ;  /* 0x0000002e002e7308 */ /* 0x000e620000002400 */
[----:B------:R-:W-:Y:S01]  /*11c40*/  FSEL R211, R84, -INF , !P4 ;  /* 0xff80000054d37808 */ /* 0x000fe20006000000 */
[CC--:B------:R-:W-:Y:S01]  /*11c50*/  FFMA.FTZ R87, R0.reuse, R157.reuse, R87 ;  /* 0x0000009d00577223 */ /* 0x0c0fe20000010057 */
[----:B------:R-:W-:Y:S01]  /*11c60*/  FSEL R120, R55, -INF , !P0 ;  /* 0xff80000037787808 */ /* 0x000fe20004000000 */
[----:B------:R-:W-:Y:S01]  /*11c70*/  FFMA.FTZ R97, R0, R157, R97 ;  /* 0x0000009d00617223 */ /* 0x000fe20000010061 */
[----:B------:R-:W-:-:S03]  /*11c80*/  ISETP.GE.AND P6, PT, R168, R118, PT ;  /* 0x00000076a800720c */ /* 0x000fc60003fc6270 */
[----:B------:R-:W-:Y:S01]  /*11c90*/  I2F R173, R170 ;  /* 0x000000aa00ad7306 */ /* 0x000fe20000201400 */
[----:B------:R-:W-:Y:S02]  /*11ca0*/  ISETP.GE.AND P1, PT, R150, R119, PT ;  /* 0x000000779600720c */ /* 0x000fe40003f26270 */
[----:B------:R-:W-:-:S05]  /*11cb0*/  ISETP.GE.AND P5, PT, R152, R118, PT ;  /* 0x000000769800720c */ /* 0x000fca0003fa6270 */
[----:B------:R-:W1:Y:S01]  /*11cc0*/  MUFU.TANH R17, R17 ;  /* 0x0000001100117308 */ /* 0x000e620000002400 */
[C---:B------:R-:W-:Y:S02]  /*11cd0*/  ISETP.GE.AND P4, PT, R154.reuse, R118, PT ;  /* 0x000000769a00720c */ /* 0x040fe40003f86270 */
[----:B------:R-:W-:Y:S01]  /*11ce0*/  ISETP.GE.AND P0, PT, R154, R119, PT ;  /* 0x000000779a00720c */ /* 0x000fe20003f06270 */
[----:B------:R-:W-:-:S04]  /*11cf0*/  FFMA.FTZ R58, R0, R161, R58 ;  /* 0x000000a1003a7223 */ /* 0x000fc8000001003a */
[----:B------:R-:W-:Y:S01]  /*11d00*/  I2F R175, R172 ;  /* 0x000000ac00af7306 */ /* 0x000fe20000201400 */
[----:B------:R-:W-:Y:S01]  /*11d10*/  FSEL R132, R96, -INF , !P2 ;  /* 0xff80000060847808 */ /* 0x000fe20005000000 */
[-C--:B------:R-:W-:Y:S01]  /*11d20*/  FMUL.FTZ R22, R22, R54.reuse ;  /* 0x0000003616167220 */ /* 0x080fe20000410000 */
[----:B------:R-:W-:Y:S01]  /*11d30*/  ISETP.GE.AND P2, PT, R158, R119, PT ;  /* 0x000000779e00720c */ /* 0x000fe20003f46270 */
[----:B------:R-:W-:-:S04]  /*11d40*/  FMUL.FTZ R23, R23, R54 ;  /* 0x0000003617177220 */ /* 0x000fc80000410000 */
[----:B------:R-:W-:Y:S01]  /*11d50*/  MUFU.TANH R36, R61 ;  /* 0x0000003d00247308 */ /* 0x000fe20000002400 */
[----:B------:R-:W-:Y:S01]  /*11d60*/  FSEL R131, R42, -INF , !P6 ;  /* 0xff8000002a837808 */ /* 0x000fe20007000000 */
[----:B--2---:R-:W-:-:S06]  /*11d70*/  FFMA.FTZ R125, R0, R177, R12 ;  /* 0x000000b1007d7223 */ /* 0x004fcc000001000c */
[----:B------:R-:W2:Y:S01]  /*11d80*/  MUFU.TANH R16, R62 ;  /* 0x0000003e00107308 */ /* 0x000ea20000002400 */
[----:B------:R-:W-:Y:S01]  /*11d90*/  IADD3 R182, R121, 0x79, RZ ;  /* 0x0000007979b67810 */ /* 0x000fe20007ffe0ff */
[----:B------:R-:W-:-:S06]  /*11da0*/  FFMA.FTZ R57, R0, R159, R57 ;  /* 0x0000009f00397223 */ /* 0x000fcc0000010039 */
[----:B------:R-:W2:Y:S01]  /*11db0*/  MUFU.TANH R18, R18 ;  /* 0x0000001200127308 */ /* 0x000ea20000002400 */
[----:B------:R-:W-:Y:S01]  /*11dc0*/  FSEL R123, R86, -INF , !P1 ;  /* 0xff800000567b7808 */ /* 0x000fe20004800000 */
[----:B------:R-:W-:-:S06]  /*11dd0*/  FFMA.FTZ R56, R0, R161, R56 ;  /* 0x000000a100387223 */ /* 0x000fcc0000010038 */
[----:B------:R-:W2:Y:S01]  /*11de0*/  MUFU.TANH R13, R13 ;  /* 0x0000000d000d7308 */ /* 0x000ea20000002400 */
[----:B------:R-:W-:Y:S01]  /*11df0*/  FSEL R135, R66, -INF , !P5 ;  /* 0xff80000042877808 */ /* 0x000fe20006800000 */
[CC--:B------:R-:W-:Y:S01]  /*11e00*/  FFMA.FTZ R59, R0.reuse, R163.reuse, R59 ;  /* 0x000000a3003b7223 */ /* 0x0c0fe2000001003b */
[----:B------:R-:W-:Y:S01]  /*11e10*/  FSEL R153, R87, -INF , !P4 ;  /* 0xff80000057997808 */ /* 0x000fe20006000000 */
[----:B-1----:R-:W-:Y:S01]  /*11e20*/  FFMA.FTZ R74, R0, R163, R74 ;  /* 0x000000a3004a7223 */ /* 0x002fe2000001004a */
[----:B------:R-:W-:-:S03]  /*11e30*/  FSEL R133, R97, -INF , !P0 ;  /* 0xff80000061857808 */ /* 0x000fc60004000000 */
[----:B------:R-:W-:Y:S01]  /*11e40*/  I2F R179, R176 ;  /* 0x000000b000b37306 */ /* 0x000fe20000201400 */
[----:B------:R-:W-:Y:S01]  /*11e50*/  ISETP.GE.AND P6, PT, R174, R118, PT ;  /* 0x00000076ae00720c */ /* 0x000fe20003fc6270 */
[----:B------:R-:W-:Y:S01]  /*11e60*/  FMUL.FTZ R21, R21, R54 ;  /* 0x0000003615157220 */ /* 0x000fe20000410000 */
[----:B------:R-:W-:-:S05]  /*11e70*/  ISETP.GE.AND P1, PT, R156, R119, PT ;  /* 0x000000779c00720c */ /* 0x000fca0003f26270 */
[----:B------:R-:W1:Y:S01]  /*11e80*/  MUFU.TANH R9, R9 ;  /* 0x0000000900097308 */ /* 0x000e620000002400 */
[-C--:B------:R-:W-:Y:S02]  /*11e90*/  ISETP.GE.AND P5, PT, R158, R118.reuse, PT ;  /* 0x000000769e00720c */ /* 0x080fe40003fa6270 */
[C---:B------:R-:W-:Y:S02]  /*11ea0*/  ISETP.GE.AND P4, PT, R160.reuse, R118, PT ;  /* 0x00000076a000720c */ /* 0x040fe40003f86270 */
[----:B------:R-:W-:-:S03]  /*11eb0*/  ISETP.GE.AND P0, PT, R160, R119, PT ;  /* 0x00000077a000720c */ /* 0x000fc60003f06270 */
[----:B------:R-:W-:Y:S01]  /*11ec0*/  I2F R181, R178 ;  /* 0x000000b200b57306 */ /* 0x000fe20000201400 */
[----:B------:R-:W-:Y:S01]  /*11ed0*/  FSEL R148, R58, -INF , !P2 ;  /* 0xff8000003a947808 */ /* 0x000fe20005000000 */
[----:B------:R-:W-:Y:S01]  /*11ee0*/  FFMA.FTZ R41, R0, R167, R41 ;  /* 0x000000a700297223 */ /* 0x000fe20000010029 */
[----:B------:R-:W-:-:S05]  /*11ef0*/  ISETP.GE.AND P2, PT, R164, R119, PT ;  /* 0x00000077a400720c */ /* 0x000fca0003f46270 */
[----:B------:R-:W1:Y:S01]  /*11f00*/  MUFU.TANH R14, R14 ;  /* 0x0000000e000e7308 */ /* 0x000e620000002400 */
[----:B------:R-:W-:Y:S01]  /*11f10*/  FSEL R125, R125, -INF , !P6 ;  /* 0xff8000007d7d7808 */ /* 0x000fe20007000000 */
[----:B---3--:R-:W-:-:S06]  /*11f20*/  FFMA.FTZ R11, R0, R183, R11 ;  /* 0x000000b7000b7223 */ /* 0x008fcc000001000b */
[----:B------:R-:W3:Y:S01]  /*11f30*/  MUFU.TANH R24, R24 ;  /* 0x0000001800187308 */ /* 0x000ee20000002400 */
[----:B------:R-:W-:Y:S01]  /*11f40*/  FSEL R134, R57, -INF , !P1 ;  /* 0xff80000039867808 */ /* 0x000fe20004800000 */
[----:B------:R-:W-:-:S06]  /*11f50*/  FFMA.FTZ R44, R0, R165, R44 ;  /* 0x000000a5002c7223 */ /* 0x000fcc000001002c */
[----:B------:R-:W1:Y:S01]  /*11f60*/  MUFU.TANH R8, R8 ;  /* 0x0000000800087308 */ /* 0x000e620000002400 */
[----:B------:R-:W-:Y:S01]  /*11f70*/  FSEL R151, R56, -INF , !P5 ;  /* 0xff80000038977808 */ /* 0x000fe20006800000 */
[----:B----4-:R-:W-:-:S06]  /*11f80*/  FFMA.FTZ R45, R0, R167, R45 ;  /* 0x000000a7002d7223 */ /* 0x010fcc000001002d */
[----:B------:R-:W4:Y:S01]  /*11f90*/  MUFU.TANH R10, R10 ;  /* 0x0000000a000a7308 */ /* 0x000f220000002400 */
[----:B------:R-:W-:Y:S01]  /*11fa0*/  FSEL R149, R59, -INF , !P4 ;  /* 0xff8000003b957808 */ /* 0x000fe20006000000 */
[-C--:B------:R-:W-:Y:S01]  /*11fb0*/  FFMA.FTZ R40, R0, R169.reuse, R40 ;  /* 0x000000a900287223 */ /* 0x080fe20000010028 */
[----:B------:R-:W-:Y:S01]  /*11fc0*/  FSEL R144, R74, -INF , !P0 ;  /* 0xff8000004a907808 */ /* 0x000fe20004000000 */
[----:B------:R-:W-:Y:S01]  /*11fd0*/  FFMA.FTZ R46, R0, R169, R46 ;  /* 0x000000a9002e7223 */ /* 0x000fe2000001002e */
[----:B------:R-:W-:-:S03]  /*11fe0*/  ISETP.GE.AND P6, PT, R180, R118, PT ;  /* 0x00000076b400720c */ /* 0x000fc60003fc6270 */
[----:B------:R-:W-:Y:S01]  /*11ff0*/  I2F R3, R121 ;  /* 0x0000007900037306 */ /* 0x000fe20000201400 */
[----:B------:R-:W-:Y:S02]  /*12000*/  ISETP.GE.AND P1, PT, R162, R119, PT ;  /* 0x00000077a200720c */ /* 0x000fe40003f26270 */
[-C--:B------:R-:W-:Y:S02]  /*12010*/  ISETP.GE.AND P5, PT, R164, R118.reuse, PT ;  /* 0x00000076a400720c */ /* 0x080fe40003fa6270 */
[----:B------:R-:W-:-:S03]  /*12020*/  ISETP.GE.AND P4, PT, R166, R118, PT ;  /* 0x00000076a600720c */ /* 0x000fc60003f86270 */
[----:B------:R-:W1:Y:S01]  /*12030*/  MUFU.TANH R184, R184 ;  /* 0x000000b800b87308 */ /* 0x000e620000002400 */
[----:B------:R-:W-:Y:S01]  /*12040*/  ISETP.GE.AND P0, PT, R166, R119, PT ;  /* 0x00000077a600720c */ /* 0x000fe20003f06270 */
[----:B------:R-:W-:Y:S01]  /*12050*/  FFMA.FTZ R17, R0, R173, R17 ;  /* 0x000000ad00117223 */ /* 0x000fe20000010011 */
[----:B------:R-:W-:-:S05]  /*12060*/  FSEL R146, R41, -INF , !P2 ;  /* 0xff80000029927808 */ /* 0x000fca0005000000 */
[----:B------:R-:W-:Y:S01]  /*12070*/  I2F R209, R182 ;  /* 0x000000b600d17306 */ /* 0x000fe20000201400 */
[----:B------:R-:W-:Y:S01]  /*12080*/  ISETP.GE.AND P2, PT, R170, R119, PT ;  /* 0x00000077aa00720c */ /* 0x000fe20003f46270 */
[----:B--2---:R-:W-:Y:S01]  /*12090*/  FFMA.FTZ R16, R0, R171, R16 ;  /* 0x000000ab00107223 */ /* 0x004fe20000010010 */
[----:B------:R-:W-:-:S05]  /*120a0*/  FSEL R59, R11, -INF , !P6 ;  /* 0xff8000000b3b7808 */ /* 0x000fca0007000000 */
[----:B------:R-:W-:Y:S01]  /*120b0*/  MUFU.TANH R108, R108 ;  /* 0x0000006c006c7308 */ /* 0x000fe20000002400 */
[----:B------:R-:W-:Y:S01]  /*120c0*/  FSEL R142, R44, -INF , !P1 ;  /* 0xff8000002c8e7808 */ /* 0x000fe20004800000 */
[----:B------:R-:W-:-:S06]  /*120d0*/  FFMA.FTZ R36, R0, R173, R36 ;  /* 0x000000ad00247223 */ /* 0x000fcc0000010024 */
[----:B------:R-:W-:Y:S01]  /*120e0*/  MUFU.TANH R12, R21 ;  /* 0x00000015000c7308 */ /* 0x000fe20000002400 */
[----:B------:R-:W-:Y:S01]  /*120f0*/  FSEL R143, R45, -INF , !P5 ;  /* 0xff8000002d8f7808 */ /* 0x000fe20006800000 */
[----:B------:R-:W-:-:S06]  /*12100*/  FFMA.FTZ R18, R0, R175, R18 ;  /* 0x000000af00127223 */ /* 0x000fcc0000010012 */
[----:B------:R-:W2:Y:S01]  /*12110*/  MUFU.TANH R22, R22 ;  /* 0x0000001600167308 */ /* 0x000ea20000002400 */
[----:B------:R-:W-:Y:S01]  /*12120*/  FSEL R141, R40, -INF , !P4 ;  /* 0xff800000288d7808 */ /* 0x000fe20006000000 */
[----:B------:R-:W-:-:S06]  /*12130*/  FFMA.FTZ R13, R0, R175, R13 ;  /* 0x000000af000d7223 */ /* 0x000fcc000001000d */
[----:B------:R-:W2:Y:S01]  /*12140*/  MUFU.TANH R23, R23 ;  /* 0x0000001700177308 */ /* 0x000ea20000002400 */
[----:B------:R-:W-:Y:S02]  /*12150*/  FSEL R139, R46, -INF , !P0 ;  /* 0xff8000002e8b7808 */ /* 0x000fe40004000000 */
[----:B------:R-:W-:Y:S02]  /*12160*/  ISETP.GT.AND P6, PT, R203, R194, PT ;  /* 0x000000c2cb00720c */ /* 0x000fe40003fc4270 */
[-C--:B------:R-:W-:Y:S02]  /*12170*/  ISETP.GE.AND P1, PT, R168, R119.reuse, PT ;  /* 0x00000077a800720c */ /* 0x080fe40003f26270 */
[-C--:B------:R-:W-:Y:S02]  /*12180*/  ISETP.GE.AND P5, PT, R170, R118.reuse, PT ;  /* 0x00000076aa00720c */ /* 0x080fe40003fa6270 */
[C---:B------:R-:W-:Y:S02]  /*12190*/  ISETP.GE.AND P4, PT, R172.reuse, R118, PT ;  /* 0x00000076ac00720c */ /* 0x040fe40003f86270 */
[----:B------:R-:W-:Y:S01]  /*121a0*/  ISETP.GE.AND P0, PT, R172, R119, PT ;  /* 0x00000077ac00720c */ /* 0x000fe20003f06270 */
[C---:B-1----:R-:W-:Y:S01]  /*121b0*/  FFMA.FTZ R9, R0.reuse, R179, R9 ;  /* 0x000000b300097223 */ /* 0x042fe20000010009 */
[----:B------:R-:W-:Y:S01]  /*121c0*/  FSEL R128, R17, -INF , !P2 ;  /* 0xff80000011807808 */ /* 0x000fe20005000000 */
[----:B------:R-:W-:Y:S01]  /*121d0*/  FFMA.FTZ R14, R0, R177, R14 ;  /* 0x000000b1000e7223 */ /* 0x000fe2000001000e */
[----:B------:R-:W-:Y:S01]  /*121e0*/  ISETP.GE.AND P2, PT, R176, R119, PT ;  /* 0x00000077b000720c */ /* 0x000fe20003f46270 */
[----:B---3--:R-:W-:Y:S01]  /*121f0*/  FFMA.FTZ R24, R0, R179, R24 ;  /* 0x000000b300187223 */ /* 0x008fe20000010018 */
[----:B------:R-:W-:Y:S01]  /*12200*/  FSEL R130, R16, -INF , !P1 ;  /* 0xff80000010827808 */ /* 0x000fe20004800000 */
[-C--:B------:R-:W-:Y:S01]  /*12210*/  FFMA.FTZ R8, R0, R181.reuse, R8 ;  /* 0x000000b500087223 */ /* 0x080fe20000010008 */
[----:B------:R-:W-:Y:S01]  /*12220*/  FSEL R129, R36, -INF , !P5 ;  /* 0xff80000024817808 */ /* 0x000fe20006800000 */
[----:B----4-:R-:W-:Y:S01]  /*12230*/  FFMA.FTZ R10, R0, R181, R10 ;  /* 0x000000b5000a7223 */ /* 0x010fe2000001000a */
[----:B------:R-:W-:-:S02]  /*12240*/  FSEL R127, R18, -INF , !P4 ;  /* 0xff800000127f7808 */ /* 0x000fc40006000000 */
[----:B------:R-:W-:Y:S02]  /*12250*/  FSEL R126, R13, -INF , !P0 ;  /* 0xff8000000d7e7808 */ /* 0x000fe40004000000 */
[-C--:B------:R-:W-:Y:S02]  /*12260*/  ISETP.GE.AND P1, PT, R174, R119.reuse, PT ;  /* 0x00000077ae00720c */ /* 0x080fe40003f26270 */
[-C--:B------:R-:W-:Y:S02]  /*12270*/  ISETP.GE.AND P5, PT, R176, R118.reuse, PT ;  /* 0x00000076b000720c */ /* 0x080fe40003fa6270 */
[C---:B------:R-:W-:Y:S02]  /*12280*/  ISETP.GE.AND P4, PT, R178.reuse, R118, PT ;  /* 0x00000076b200720c */ /* 0x040fe40003f86270 */
[----:B------:R-:W-:Y:S02]  /*12290*/  ISETP.GE.AND P0, PT, R178, R119, PT ;  /* 0x00000077b200720c */ /* 0x000fe40003f06270 */
[----:B------:R-:W-:Y:S01]  /*122a0*/  FSEL R66, R9, -INF , !P2 ;  /* 0xff80000009427808 */ /* 0x000fe20005000000 */
[----:B------:R-:W-:Y:S01]  /*122b0*/  FFMA.FTZ R9, R0, R3, R184 ;  /* 0x0000000300097223 */ /* 0x000fe200000100b8 */
[----:B------:R-:W-:Y:S01]  /*122c0*/  FSEL R124, R14, -INF , !P1 ;  /* 0xff8000000e7c7808 */ /* 0x000fe20004800000 */
[----:B--2---:R-:W-:Y:S01]  /*122d0*/  FFMA.FTZ R22, R0, R183, R22 ;  /* 0x000000b700167223 */ /* 0x004fe20000010016 */
[----:B------:R-:W-:Y:S01]  /*122e0*/  FSEL R63, R24, -INF , !P5 ;  /* 0xff800000183f7808 */ /* 0x000fe20006800000 */
[----:B------:R-:W-:Y:S01]  /*122f0*/  FFMA.FTZ R3, R0, R3, R108 ;  /* 0x0000000300037223 */ /* 0x000fe2000001006c */
[----:B------:R-:W-:Y:S01]  /*12300*/  FSEL R61, R8, -INF , !P4 ;  /* 0xff800000083d7808 */ /* 0x000fe20006000000 */
[-C--:B------:R-:W-:Y:S01]  /*12310*/  FFMA.FTZ R12, R0, R209.reuse, R12 ;  /* 0x000000d1000c7223 */ /* 0x080fe2000001000c */
[----:B------:R-:W-:Y:S01]  /*12320*/  FSEL R62, R10, -INF , !P0 ;  /* 0xff8000000a3e7808 */ /* 0x000fe20004000000 */
[----:B------:R-:W-:Y:S01]  /*12330*/  FFMA.FTZ R23, R0, R209, R23 ;  /* 0x000000d100177223 */ /* 0x000fe20000010017 */
[----:B------:R-:W-:Y:S01]  /*12340*/  BAR.SYNC.DEFER_BLOCKING 0x0 ;  /* 0x0000000000007b1d */ /* 0x000fe20000010000 */
[----:B------:R-:W-:-:S02]  /*12350*/  ISETP.GE.AND P1, PT, R180, R119, PT ;  /* 0x00000077b400720c */ /* 0x000fc40003f26270 */
[CC--:B------:R-:W-:Y:S02]  /*12360*/  ISETP.GE.AND P5, PT, R121.reuse, R118.reuse, PT ;  /* 0x000000767900720c */ /* 0x0c0fe40003fa6270 */
[-C--:B------:R-:W-:Y:S01]  /*12370*/  ISETP.GE.AND P2, PT, R121, R119.reuse, PT ;  /* 0x000000777900720c */ /* 0x080fe20003f46270 */
[----:B------:R-:W-:Y:S01]  /*12380*/  BSSY B1, `(.L_x_3485) ;  /* 0x00000aa000017945 */ /* 0x000fe20003800000 */
[C---:B------:R-:W-:Y:S02]  /*12390*/  ISETP.GE.AND P4, PT, R182.reuse, R118, PT ;  /* 0x00000076b600720c */ /* 0x040fe40003f86270 */
[----:B------:R-:W-:Y:S02]  /*123a0*/  ISETP.GE.AND P0, PT, R182, R119, PT ;  /* 0x00000077b600720c */ /* 0x000fe40003f06270 */
[----:B------:R-:W-:Y:S02]  /*123b0*/  FSEL R60, R22, -INF , !P1 ;  /* 0xff800000163c7808 */ /* 0x000fe40004800000 */
[----:B------:R-:W-:-:S02]  /*123c0*/  FSEL R9, R9, -INF , !P5 ;  /* 0xff80000009097808 */ /* 0x000fc40006800000 */
[----:B------:R-:W-:Y:S02]  /*123d0*/  FSEL R3, R3, -INF , !P2 ;  /* 0xff80000003037808 */ /* 0x000fe40005000000 */
[----:B------:R-:W-:Y:S02]  /*123e0*/  FSEL R55, R12, -INF , !P4 ;  /* 0xff8000000c377808 */ /* 0x000fe40006000000 */
[----:B------:R-:W-:Y:S01]  /*123f0*/  FSEL R54, R23, -INF , !P0 ;  /* 0xff80000017367808 */ /* 0x000fe20004000000 */
[----:B------:R-:W-:Y:S05]  /*12400*/  @!P6 BRA `(.L_x_3486) ;  /* 0x00000a100000e947 */ /* 0x000fea0003800000 */
[----:B------:R-:W-:Y:S01]  /*12410*/  BSSY B0, `(.L_x_3487) ;  /* 0x0000042000007945 */ /* 0x000fe20003800000 */
[----:B------:R-:W-:Y:S05]  /*12420*/  @!P3 BRA `(.L_x_3488) ;  /* 0x000003d00000b947 */ /* 0x000fea0003800000 */
[----:B------:R-:W2:Y:S01]  /*12430*/  LD.E R17, [R116.64+0x170] ;  /* 0x0001700474117980 */ /* 0x000ea2000c101900 */
[----:B------:R-:W-:Y:S02]  /*12440*/  IADD3 R14, R2, -0x80, RZ ;  /* 0xffffff80020e7810 */ /* 0x000fe40007ffe0ff */
[----:B------:R-:W-:Y:S02]  /*12450*/  IABS R10, R2 ;  /* 0x00000002000a7213 */ /* 0x000fe40000000000 */
[----:B------:R-:W-:-:S02]  /*12460*/  IABS R8, R14 ;  /* 0x0000000e00087213 */ /* 0x000fc40000000000 */
[-C--:B--2---:R-:W-:Y:S02]  /*12470*/  IABS R12, R17.reuse ;  /* 0x00000011000c7213 */ /* 0x084fe40000000000 */
[-C--:B------:R-:W-:Y:S02]  /*12480*/  IABS R11, R17.reuse ;  /* 0x00000011000b7213 */ /* 0x080fe40000000000 */
[----:B------:R-:W1:Y:S01]  /*12490*/  I2F.RP R15, R12 ;  /* 0x0000000c000f7306 */ /* 0x000e620000209400 */
[-C--:B------:R-:W-:Y:S02]  /*124a0*/  LOP3.LUT R2, R2, R17.reuse, RZ, 0x3c, !PT ;  /* 0x0000001102027212 */ /* 0x080fe400078e3cff */
[----:B------:R-:W-:Y:S01]  /*124b0*/  IMAD.MOV R11, RZ, RZ, -R11 ;  /* 0x000000ffff0b7224 */ /* 0x000fe200078e0a0b */
[----:B------:R-:W-:Y:S02]  /*124c0*/  LOP3.LUT R14, R14, R17, RZ, 0x3c, !PT ;  /* 0x000000110e0e7212 */ /* 0x000fe400078e3cff */
[----:B------:R-:W-:-:S02]  /*124d0*/  ISETP.GE.AND P2, PT, R2, RZ, PT ;  /* 0x000000ff0200720c */ /* 0x000fc40003f46270 */
        /* <DEDUP_REMOVED lines=50> */
.L_x_3488:
[----:B------:R-:W2:Y:S02]  /*12800*/  LD.E R11, [R116.64+0x38] ;  /* 0x00003804740b7980 */ /* 0x000ea4000c101900 */
[----:B--2---:R-:W-:-:S04]  /*12810*/  LEA R11, -R11, RZ, 0x7 ;  /* 0x000000ff0b0b7211 */ /* 0x004fc800078e39ff */
[----:B------:R-:W-:Y:S02]  /*12820*/  SHF.R.S32.HI R2, RZ, 0x1f, R11 ;  /* 0x0000001fff027819 */ /* 0x000fe4000001140b */
.L_x_3489:
[----:B------:R-:W-:Y:S05]  /*12830*/  BSYNC B0 ;  /* 0x0000000000007941 */ /* 0x000fea0003800000 */
.L_x_3487:
        /* <DEDUP_REMOVED lines=94> */
.L_x_3486:
[----:B------:R-:W-:Y:S05]  /*12e20*/  BSYNC B1 ;  /* 0x0000000000017941 */ /* 0x000fea0003800000 */
.L_x_3485:
        /* <DEDUP_REMOVED lines=95> */
[-CC-:B------:R-:W-:Y:S01]  /*13420*/  FFMA.FTZ R48, R9, R58.reuse, -R56.reuse ;  /* 0x0000003a09307223 */ /* 0x180fe20000010838 */
[----:B------:R-:W-:Y:S01]  /*13430*/  LDSM.16.MT88.4 R76, [R186+0xd000] ;  /* 0x00d00000ba4c783b */ /* 0x000fe20000004200 */
[-CC-:B------:R-:W-:Y:S02]  /*13440*/  FFMA.FTZ R47, R5, R58.reuse, -R56.reuse ;  /* 0x0000003a052f7223 */ /* 0x180fe40000010838 */
[-CC-:B------:R-:W-:Y:S01]  /*13450*/  FFMA.FTZ R49, R7, R58.reuse, -R56.reuse ;  /* 0x0000003a07317223 */ /* 0x180fe20000010838 */
[----:B------:R-:W-:Y:S01]  /*13460*/  LDSM.16.MT88.4 R8, [R186+0xb400] ;  /* 0x00b40000ba08783b */ /* 0x000fe20000004200 */
[-CC-:B------:R-:W-:Y:S01]  /*13470*/  FFMA.FTZ R44, R85, R58.reuse, -R56.reuse ;  /* 0x0000003a552c7223 */ /* 0x180fe20000010838 */
[----:B------:R-:W-:Y:S01]  /*13480*/  MUFU.EX2 R46, R46 ;  /* 0x0000002e002e7308 */ /* 0x000fe20000000800 */
[-CC-:B------:R-:W-:Y:S01]  /*13490*/  FFMA.FTZ R42, R81, R58.reuse, -R56.reuse ;  /* 0x0000003a512a7223 */ /* 0x180fe20000010838 */
[----:B------:R-:W2:Y:S01]  /*134a0*/  LDSM.16.MT88.4 R84, [R184+0xb000] ;  /* 0x00b00000b854783b */ /* 0x000ea20000004200 */
[----:B------:R-:W-:-:S02]  /*134b0*/  FFMA.FTZ R41, R83, R58, -R56 ;  /* 0x0000003a53297223 */ /* 0x000fc40000010838 */
[-CC-:B------:R-:W-:Y:S01]  /*134c0*/  FFMA.FTZ R40, R89, R58.reuse, -R56.reuse ;  /* 0x0000003a59287223 */ /* 0x180fe20000010838 */
[----:B------:R-:W3:Y:S01]  /*134d0*/  LDSM.16.MT88.4 R4, [R184+0xd000] ;  /* 0x00d00000b804783b */ /* 0x000ee20000004200 */
[-C--:B------:R-:W-:Y:S01]  /*134e0*/  FFMA.FTZ R37, R91, R58.reuse, -R56 ;  /* 0x0000003a5b257223 */ /* 0x080fe20000010838 */
[----:B------:R-:W4:Y:S01]  /*134f0*/  MUFU.EX2 R45, R45 ;  /* 0x0000002d002d7308 */ /* 0x000f220000000800 */
[----:B-1----:R-:W-:Y:S01]  /*13500*/  F2FP.BF16.PACK_AB R69, R50, R51 ;  /* 0x000000333245723e */ /* 0x002fe200000010ff */
[-CC-:B------:R-:W-:Y:S02]  /*13510*/  FFMA.FTZ R34, R72, R58.reuse, -R57.reuse ;  /* 0x0000003a48227223 */ /* 0x180fe40000010839 */
[-CC-:B------:R-:W-:Y:S02]  /*13520*/  FFMA.FTZ R35, R138, R58.reuse, -R57.reuse ;  /* 0x0000003a8a237223 */ /* 0x180fe40000010839 */
[-CC-:B------:R-:W-:Y:S02]  /*13530*/  FFMA.FTZ R30, R140, R58.reuse, -R57.reuse ;  /* 0x0000003a8c1e7223 */ /* 0x180fe40000010839 */
[----:B------:R-:W-:Y:S01]  /*13540*/  MUFU.EX2 R48, R48 ;  /* 0x0000003000307308 */ /* 0x000fe20000000800 */
[----:B------:R-:W-:-:S02]  /*13550*/  FFMA.FTZ R31, R212, R58, -R57 ;  /* 0x0000003ad41f7223 */ /* 0x000fc40000010839 */
[-CC-:B------:R-:W-:Y:S02]  /*13560*/  FFMA.FTZ R36, R217, R58.reuse, -R56.reuse ;  /* 0x0000003ad9247223 */ /* 0x180fe40000010838 */
[-CC-:B------:R-:W-:Y:S02]  /*13570*/  FFMA.FTZ R33, R221, R58.reuse, -R56.reuse ;  /* 0x0000003add217223 */ /* 0x180fe40000010838 */
[--C-:B------:R-:W-:Y:S01]  /*13580*/  FFMA.FTZ R32, R219, R58, -R56.reuse ;  /* 0x0000003adb207223 */ /* 0x100fe20000010838 */
[----:B------:R-:W1:Y:S01]  /*13590*/  MUFU.EX2 R47, R47 ;  /* 0x0000002f002f7308 */ /* 0x000e620000000800 */
[----:B----4-:R-:W-:Y:S01]  /*135a0*/  F2FP.BF16.PACK_AB R71, R45, R46 ;  /* 0x0000002e2d47723e */ /* 0x010fe200000010ff */
        /* <DEDUP_REMOVED lines=49> */
[----:B------:R-:W4:Y:S01]  /*138c0*/  MUFU.EX2 R37, R37 ;  /* 0x0000002500257308 */ /* 0x000f220000000800 */
[----:B------:R-:W-:Y:S02]  /*138d0*/  FADD.FTZ R51, R51, R50 ;  /* 0x0000003233337221 */ /* 0x000fe40000010000 */
[----:B------:R-:W-:Y:S02]  /*138e0*/  FADD.FTZ R48, R48, R47 ;  /* 0x0000002f30307221 */ /* 0x000fe40000010000 */
[----:B------:R-:W-:Y:S01]  /*138f0*/  FADD.FTZ R46, R46, R51 ;  /* 0x000000332e2e7221 */ /* 0x000fe20000010000 */
[----:B--2---:R-:W-:Y:S01]  /*13900*/  HMMA.16816.F32.BF16 R88, R68, R84, RZ ;  /* 0x000000544458723c */ /* 0x004fe200000418ff */
[----:B------:R-:W-:Y:S01]  /*13910*/  FADD.FTZ R49, R49, R48 ;  /* 0x0000003031317221 */ /* 0x000fe20000010000 */
[----:B------:R-:W2:Y:S01]  /*13920*/  MUFU.EX2 R34, R34 ;  /* 0x0000002200227308 */ /* 0x000ea20000000800 */
        /* <DEDUP_REMOVED lines=16> */
[----:B------:R-:W-:-:S02]  /*13a30*/  FADD.FTZ R43, R43, R46 ;  /* 0x0000002e2b2b7221 */ /* 0x000fc40000010000 */
[----:B------:R-:W-:Y:S02]  /*13a40*/  FADD.FTZ R42, R42, R49 ;  /* 0x000000312a2a7221 */ /* 0x000fe40000010000 */
[----:B----4-:R-:W-:Y:S01]  /*13a50*/  F2FP.BF16.PACK_AB R6, R37, R40 ;  /* 0x000000282506723e */ /* 0x010fe200000010ff */
[----:B------:R-:W-:Y:S01]  /*13a60*/  FADD.FTZ R38, R38, R43 ;  /* 0x0000002b26267221 */ /* 0x000fe20000010000 */
[----:B--2---:R-:W-:Y:S01]  /*13a70*/  F2FP.BF16.PACK_AB R7, R34, R39 ;  /* 0x000000272207723e */ /* 0x004fe200000010ff */
[----:B------:R-:W1:Y:S01]  /*13a80*/  MUFU.EX2 R29, R29 ;  /* 0x0000001d001d7308 */ /* 0x000e620000000800 */
        /* <DEDUP_REMOVED lines=41> */
[----:B--2---:R-:W-:Y:S01]  /*13d20*/  F2FP.BF16.PACK_AB R7, R28, R31 ;  /* 0x0000001f1c07723e */ /* 0x004fe200000010ff */
        /* <DEDUP_REMOVED lines=274> */
.L_x_3492:
[----:B------:R-:W2:Y:S02]  /*14e50*/  LD.E R5, [R116.64+0x40] ;  /* 0x0000400474057980 */ /* 0x000ea4000c101900 */
[----:B--2---:R-:W-:-:S04]  /*14e60*/  LEA R5, -R5, RZ, 0x7 ;  /* 0x000000ff05057211 */ /* 0x004fc800078e39ff */
[----:B------:R-:W-:Y:S02]  /*14e70*/  SHF.R.S32.HI R4, RZ, 0x1f, R5 ;  /* 0x0000001fff047819 */ /* 0x000fe40000011405 */
.L_x_3493:
[----:B------:R-:W-:Y:S05]  /*14e80*/  BSYNC B0 ;  /* 0x0000000000007941 */ /* 0x000fea0003800000 */
.L_x_3491:
        /* <DEDUP_REMOVED lines=96> */
[----:B------:R-:W2:Y:S01]  /*15490*/  LD.E R164, [R116.64+0x18c] ;  /* 0x00018c0474a47980 */ /* 0x000ea2000c101900 */
[----:B------:R-:W-:Y:S01]  /*154a0*/  IMAD.SHL.U32 R165, R203, 0x80, RZ ;  /* 0x00000080cba57824 */ /* 0x000fe200078e00ff */
[----:B------:R-:W-:Y:S02]  /*154b0*/  BSSY B1, `(.L_x_3494) ;  /* 0x00002c5000017945 */ /* 0x000fe40003800000 */
[----:B------:R-:W-:Y:S02]  /*154c0*/  LDSM.16.M88.4 R140, [R189] ;  /* 0x00000000bd8c783b */ /* 0x000fe40000000200 */
[----:B------:R-:W-:-:S02]  /*154d0*/  LOP3.LUT R218, R165, R208, RZ, 0xfc, !PT ;  /* 0x000000d0a5da7212 */ /* 0x000fc400078efcff */
[----:B------:R-:W4:Y:S01]  /*154e0*/  LDSM.16.M88.4 R64, [R188+0x3c00] ;  /* 0x003c0000bc40783b */ /* 0x000f220000000200 */
[C-C-:B------:R-:W-:Y:S01]  /*154f0*/  LOP3.LUT R224, R165.reuse, 0x8, R208.reuse, 0xfe, !PT ;  /* 0x00000008a5e07812 */ /* 0x140fe200078efed0 */
[----:B------:R-:W-:Y:S01]  /*15500*/  I2F R221, R218 ;  /* 0x000000da00dd7306 */ /* 0x000fe20000201400 */
[C---:B------:R-:W-:Y:S01]  /*15510*/  IADD3 R236, R218.reuse, 0x1, RZ ;  /* 0x00000001daec7810 */ /* 0x040fe20007ffe0ff */
[----:B------:R-:W4:Y:S01]  /*15520*/  LDSM.16.M88.4 R28, [R188+0x3400] ;  /* 0x00340000bc1c783b */ /* 0x000f220000000200 */
[C-C-:B------:R-:W-:Y:S02]  /*15530*/  LOP3.LUT R220, R165.reuse, 0x10, R208.reuse, 0xfe, !PT ;  /* 0x00000010a5dc7812 */ /* 0x140fe400078efed0 */
[C---:B------:R-:W-:Y:S01]  /*15540*/  IADD3 R234, R218.reuse, 0x9, RZ ;  /* 0x00000009daea7810 */ /* 0x040fe20007ffe0ff */
[----:B-----5:R-:W5:Y:S01]  /*15550*/  LDSM.16.M88.4 R16, [R188+0x3000] ;  /* 0x00300000bc10783b */ /* 0x020f620000000200 */
[----:B------:R-:W-:Y:S01]  /*15560*/  IADD3 R232, R218, 0x11, RZ ;  /* 0x00000011dae87810 */ /* 0x000fe20007ffe0ff */
[----:B------:R-:W-:Y:S01]  /*15570*/  I2F R235, R236 ;  /* 0x000000ec00eb7306 */ /* 0x000fe20000201400 */
[C-C-:B------:R-:W-:Y:S01]  /*15580*/  LOP3.LUT R222, R165.reuse, 0x18, R208.reuse, 0xfe, !PT ;  /* 0x00000018a5de7812 */ /* 0x140fe200078efed0 */
[----:B------:R-:W5:Y:S01]  /*15590*/  LDSM.16.M88.4 R124, [R188+0x3800] ;  /* 0x00380000bc7c783b */ /* 0x000f620000000200 */
[----:B------:R-:W-:-:S02]  /*155a0*/  LOP3.LUT R211, R165, 0x20, R208, 0xfe, !PT ;  /* 0x00000020a5d37812 */ /* 0x000fc400078efed0 */
[C---:B------:R-:W-:Y:S01]  /*155b0*/  IADD3 R230, R218.reuse, 0x19, RZ ;  /* 0x00000019dae67810 */ /* 0x040fe20007ffe0ff */
[----:B------:R-:W-:Y:S01]  /*155c0*/  LDSM.16.M88.4 R152, [R187] ;  /* 0x00000000bb98783b */ /* 0x000fe20000000200 */
[----:B------:R-:W-:Y:S01]  /*155d0*/  IADD3 R228, R218, 0x21, RZ ;  /* 0x00000021dae47810 */ /* 0x000fe20007ffe0ff */
[----:B------:R-:W-:Y:S01]  /*155e0*/  I2F R225, R224 ;  /* 0x000000e000e17306 */ /* 0x000fe20000201400 */
[-C--:B------:R-:W-:Y:S01]  /*155f0*/  ISETP.GE.AND P6, PT, R236, R118.reuse, PT ;  /* 0x00000076ec00720c */ /* 0x080fe20003fc6270 */
[----:B---3--:R-:W3:Y:S01]  /*15600*/  LDSM.16.M88.4 R12, [R185+0x3c00] ;  /* 0x003c0000b90c783b */ /* 0x008ee20000000200 */
[C-C-:B------:R-:W-:Y:S02]  /*15610*/  LOP3.LUT R174, R165.reuse, 0x28, R208.reuse, 0xfe, !PT ;  /* 0x00000028a5ae7812 */ /* 0x140fe400078efed0 */
[----:B------:R-:W-:Y:S01]  /*15620*/  LOP3.LUT R172, R165, 0x30, R208, 0xfe, !PT ;  /* 0x00000030a5ac7812 */ /* 0x000fe200078efed0 */
[----:B------:R-:W3:Y:S01]  /*15630*/  LDSM.16.M88.4 R56, [R188+0x4000] ;  /* 0x00400000bc38783b */ /* 0x000ee20000000200 */
[-C--:B------:R-:W-:Y:S01]  /*15640*/  ISETP.GE.AND P0, PT, R224, R119.reuse, PT ;  /* 0x00000077e000720c */ /* 0x080fe20003f06270 */
[----:B------:R-:W-:Y:S01]  /*15650*/  I2F R223, R220 ;  /* 0x000000dc00df7306 */ /* 0x000fe20000201400 */
[----:B------:R-:W-:Y:S01]  /*15660*/  ISETP.GE.AND P1, PT, R236, R119, PT ;  /* 0x00000077ec00720c */ /* 0x000fe20003f26270 */
[----:B-1----:R-:W1:Y:S01]  /*15670*/  LDSM.16.M88.4 R24, [R185+0x3400] ;  /* 0x00340000b918783b */ /* 0x002e620000000200 */
[----:B------:R-:W-:-:S02]  /*15680*/  ISETP.GE.AND P2, PT, R224, R118, PT ;  /* 0x00000076e000720c */ /* 0x000fc40003f46270 */
[----:B------:R-:W-:Y:S01]  /*15690*/  IADD3 R226, R218, 0x29, RZ ;  /* 0x00000029dae27810 */ /* 0x000fe20007ffe0ff */
[----:B------:R-:W1:Y:S01]  /*156a0*/  LDSM.16.M88.4 R36, [R185+0x3000] ;  /* 0x00300000b924783b */ /* 0x000e620000000200 */
[C-C-:B------:R-:W-:Y:S01]  /*156b0*/  LOP3.LUT R168, R165.reuse, 0x38, R208.reuse, 0xfe, !PT ;  /* 0x00000038a5a87812 */ /* 0x140fe200078efed0 */
[----:B------:R-:W-:Y:S01]  /*156c0*/  I2F R237, R234 ;  /* 0x000000ea00ed7306 */ /* 0x000fe20000201400 */
[C-C-:B------:R-:W-:Y:S01]  /*156d0*/  LOP3.LUT R170, R165.reuse, 0x40, R208.reuse, 0xfe, !PT ;  /* 0x00000040a5aa7812 */ /* 0x140fe200078efed0 */
[----:B------:R-:W1:Y:S01]  /*156e0*/  LDSM.16.M88.4 R48, [R188+0x4400] ;  /* 0x00440000bc30783b */ /* 0x000e620000000200 */
[C-C-:B------:R-:W-:Y:S02]  /*156f0*/  LOP3.LUT R176, R165.reuse, 0x50, R208.reuse, 0xfe, !PT ;  /* 0x00000050a5b07812 */ /* 0x140fe400078efed0 */
[C-C-:B------:R-:W-:Y:S01]  /*15700*/  LOP3.LUT R178, R165.reuse, 0x58, R208.reuse, 0xfe, !PT ;  /* 0x00000058a5b27812 */ /* 0x140fe200078efed0 */
[----:B----4-:R-:W-:Y:S01]  /*15710*/  HMMA.16816.F32.BF16 R120, R140, R64, RZ ;  /* 0x000000408c78723c */ /* 0x010fe200000418ff */
[----:B------:R-:W4:Y:S01]  /*15720*/  LDSM.16.M88.4 R148, [R188+0x4800] ;  /* 0x00480000bc94783b */ /* 0x000f220000000200 */
[----:B------:R-:W-:Y:S01]  /*15730*/  I2F R233, R232 ;  /* 0x000000e800e97306 */ /* 0x000fe20000201400 */
[----:B------:R-:W-:-:S02]  /*15740*/  LOP3.LUT R182, R165, 0x60, R208, 0xfe, !PT ;  /* 0x00000060a5b67812 */ /* 0x000fc400078efed0 */
[----:B------:R-:W1:Y:S01]  /*15750*/  LDSM.16.M88.4 R40, [R188+0x4c00] ;  /* 0x004c0000bc28783b */ /* 0x000e620000000200 */
[C-C-:B------:R-:W-:Y:S02]  /*15760*/  LOP3.LUT R214, R165.reuse, 0x70, R208.reuse, 0xfe, !PT ;  /* 0x00000070a5d67812 */ /* 0x140fe400078efed0 */
[C---:B------:R-:W-:Y:S01]  /*15770*/  HMMA.16816.F32.BF16 R64, R140.reuse, R66, RZ ;  /* 0x000000428c40723c */ /* 0x040fe200000418ff */
[----:B------:R-:W1:Y:S01]  /*15780*/  LDSM.16.M88.4 R20, [R185+0x3800] ;  /* 0x00380000b914783b */ /* 0x000e620000000200 */
[----:B------:R-:W-:Y:S01]  /*15790*/  I2F R213, R222 ;  /* 0x000000de00d57306 */ /* 0x000fe20000201400 */
[C-C-:B------:R-:W-:Y:S02]  /*157a0*/  LOP3.LUT R180, R165.reuse, 0x68, R208.reuse, 0xfe, !PT ;  /* 0x00000068a5b47812 */ /* 0x140fe400078efed0 */
[----:B------:R-:W1:Y:S01]  /*157b0*/  LDSM.16.M88.4 R8, [R185+0x4000] ;  /* 0x00400000b908783b */ /* 0x000e620000000200 */
[----:B------:R-:W-:Y:S02]  /*157c0*/  LOP3.LUT R216, R165, 0x78, R208, 0xfe, !PT ;  /* 0x00000078a5d87812 */ /* 0x000fe400078efed0 */
[C---:B------:R-:W-:Y:S01]  /*157d0*/  HMMA.16816.F32.BF16 R32, R140.reuse, R28, RZ ;  /* 0x0000001c8c20723c */ /* 0x040fe200000418ff */
[----:B------:R-:W-:Y:S01]  /*157e0*/  LDSM.16.M88.4 R136, [R189+0x1000] ;  /* 0x00100000bd88783b */ /* 0x000fe20000000200 */
[----:B------:R-:W-:Y:S03]  /*157f0*/  I2F R173, R211 ;  /* 0x000000d300ad7306 */ /* 0x000fe60000201400 */
[----:B------:R-:W-:Y:S03]  /*15800*/  LDSM.16.M88.4 R156, [R188+0x7000] ;  /* 0x00700000bc9c783b */ /* 0x000fe60000000200 */
[C---:B------:R-:W-:Y:S01]  /*15810*/  HMMA.16816.F32.BF16 R28, R140.reuse, R30, RZ ;  /* 0x0000001e8c1c723c */ /* 0x040fe200000418ff */
[----:B------:R-:W-:Y:S01]  /*15820*/  LDSM.16.M88.4 R132, [R188+0x5800] ;  /* 0x00580000bc84783b */ /* 0x000fe20000000200 */
[----:B------:R-:W-:Y:S03]  /*15830*/  I2F R231, R230 ;  /* 0x000000e600e77306 */ /* 0x000fe60000201400 */
[----:B------:R-:W-:Y:S03]  /*15840*/  LDSM.16.M88.4 R160, [R185+0x4800] ;  /* 0x00480000b9a0783b */ /* 0x000fe60000000200 */
[C---:B-----5:R-:W-:Y:S01]  /*15850*/  HMMA.16816.F32.BF16 R4, R140.reuse, R16, RZ ;  /* 0x000000108c04723c */ /* 0x060fe200000418ff */
[----:B------:R-:W0:Y:S01]  /*15860*/  LDGDEPBAR ;  /* 0x00000000000079af */ /* 0x000e220000000000 */
[----:B------:R-:W-:Y:S06]  /*15870*/  I2F R229, R228 ;  /* 0x000000e400e57306 */ /* 0x000fec0000201400 */
[C---:B------:R-:W-:Y:S02]  /*15880*/  HMMA.16816.F32.BF16 R16, R140.reuse, R18, RZ ;  /* 0x000000128c10723c */ /* 0x040fe400000418ff */
[----:B------:R-:W-:Y:S06]  /*15890*/  I2F R177, R174 ;  /* 0x000000ae00b17306 */ /* 0x000fec0000201400 */
[C---:B------:R-:W-:Y:S02]  /*158a0*/  HMMA.16816.F32.BF16 R128, R140.reuse, R124, RZ ;  /* 0x0000007c8c80723c */ /* 0x040fe400000418ff */
[----:B------:R-:W-:Y:S06]  /*158b0*/  I2F R169, R172 ;  /* 0x000000ac00a97306 */ /* 0x000fec0000201400 */
[----:B------:R-:W-:Y:S02]  /*158c0*/  HMMA.16816.F32.BF16 R124, R140, R126, RZ ;  /* 0x0000007e8c7c723c */ /* 0x000fe400000418ff */
[----:B------:R-:W-:Y:S06]  /*158d0*/  I2F R227, R226 ;  /* 0x000000e200e37306 */ /* 0x000fec0000201400 */
[C---:B---3--:R-:W-:Y:S02]  /*158e0*/  HMMA.16816.F32.BF16 R120, R152.reuse, R12, R120 ;  /* 0x0000000c9878723c */ /* 0x048fe40000041878 */
[----:B------:R-:W-:Y:S06]  /*158f0*/  I2F R171, R168 ;  /* 0x000000a800ab7306 */ /* 0x000fec0000201400 */
[----:B------:R-:W-:Y:S01]  /*15900*/  HMMA.16816.F32.BF16 R64, R152, R14, R64 ;  /* 0x0000000e9840723c */ /* 0x000fe20000041840 */
[----:B------:R-:W3:Y:S01]  /*15910*/  LDSM.16.M88.4 R12, [R188+0x5000] ;  /* 0x00500000bc0c783b */ /* 0x000ee20000000200 */
[----:B------:R-:W-:Y:S06]  /*15920*/  I2F R175, R170 ;  /* 0x000000aa00af7306 */ /* 0x000fec0000201400 */
[C---:B------:R-:W-:Y:S02]  /*15930*/  HMMA.16816.F32.BF16 R60, R140.reuse, R56, RZ ;  /* 0x000000388c3c723c */ /* 0x040fe400000418ff */
[----:B------:R-:W-:Y:S06]  /*15940*/  I2F R179, R176 ;  /* 0x000000b000b37306 */ /* 0x000fec0000201400 */
[----:B------:R-:W-:Y:S02]  /*15950*/  HMMA.16816.F32.BF16 R56, R140, R58, RZ ;  /* 0x0000003a8c38723c */ /* 0x000fe400000418ff */
[----:B------:R-:W-:Y:S06]  /*15960*/  I2F R181, R178 ;  /* 0x000000b200b57306 */ /* 0x000fec0000201400 */
[C---:B-1----:R-:W-:Y:S02]  /*15970*/  HMMA.16816.F32.BF16 R32, R152.reuse, R24, R32 ;  /* 0x000000189820723c */ /* 0x042fe40000041820 */
[----:B------:R-:W-:Y:S06]  /*15980*/  I2F R183, R182 ;  /* 0x000000b600b77306 */ /* 0x000fec0000201400 */
[C---:B------:R-:W-:Y:S01]  /*15990*/  HMMA.16816.F32.BF16 R28, R152.reuse, R26, R28 ;  /* 0x0000001a981c723c */ /* 0x040fe2000004181c */
[----:B------:R-:W1:Y:S01]  /*159a0*/  LDSM.16.M88.4 R24, [R185+0x4400] ;  /* 0x00440000b918783b */ /* 0x000e620000000200 */
[----:B------:R-:W-:Y:S06]  /*159b0*/  I2F R215, R214 ;  /* 0x000000d600d77306 */ /* 0x000fec0000201400 */
[----:B------:R-:W-:Y:S02]  /*159c0*/  HMMA.16816.F32.BF16 R16, R152, R38, R16 ;  /* 0x000000269810723c */ /* 0x000fe40000041810 */
[----:B------:R-:W-:Y:S06]  /*159d0*/  I2F R217, R180 ;  /* 0x000000b400d97306 */ /* 0x000fec0000201400 */
[C---:B------:R-:W-:Y:S02]  /*159e0*/  HMMA.16816.F32.BF16 R52, R140.reuse, R48, RZ ;  /* 0x000000308c34723c */ /* 0x040fe400000418ff */
[----:B------:R-:W-:Y:S06]  /*159f0*/  I2F R219, R216 ;  /* 0x000000d800db7306 */ /* 0x000fec0000201400 */
[----:B----4-:R-:W-:Y:S08]  /*15a00*/  HMMA.16816.F32.BF16 R44, R140, R148, RZ ;  /* 0x000000948c2c723c */ /* 0x010ff000000418ff */
[----:B------:R-:W-:Y:S01]  /*15a10*/  HMMA.16816.F32.BF16 R4, R152, R36, R4 ;  /* 0x000000249804723c */ /* 0x000fe20000041804 */
[----:B------:R-:W-:Y:S07]  /*15a20*/  LDSM.16.M88.4 R36, [R185+0x5400] ;  /* 0x00540000b924783b */ /* 0x000fee0000000200 */
[C---:B------:R-:W-:Y:S08]  /*15a30*/  HMMA.16816.F32.BF16 R48, R140.reuse, R50, RZ ;  /* 0x000000328c30723c */ /* 0x040ff000000418ff */
[C---:B------:R-:W-:Y:S08]  /*15a40*/  HMMA.16816.F32.BF16 R148, R140.reuse, R150, RZ ;  /* 0x000000968c94723c */ /* 0x040ff000000418ff */
[C---:B------:R-:W-:Y:S08]  /*15a50*/  HMMA.16816.F32.BF16 R144, R140.reuse, R40, RZ ;  /* 0x000000288c90723c */ /* 0x040ff000000418ff */
[----:B------:R-:W-:Y:S01]  /*15a60*/  HMMA.16816.F32.BF16 R140, R140, R42, RZ ;  /* 0x0000002a8c8c723c */ /* 0x000fe200000418ff */
[----:B------:R-:W-:Y:S07]  /*15a70*/  LDSM.16.M88.4 R40, [R187+0x1000] ;  /* 0x00100000bb28783b */ /* 0x000fee0000000200 */
[C---:B------:R-:W-:Y:S08]  /*15a80*/  HMMA.16816.F32.BF16 R128, R152.reuse, R20, R128 ;  /* 0x000000149880723c */ /* 0x040ff00000041880 */
[C---:B------:R-:W-:Y:S01]  /*15a90*/  HMMA.16816.F32.BF16 R124, R152.reuse, R22, R124 ;  /* 0x00000016987c723c */ /* 0x040fe2000004187c */
[----:B------:R-:W4:Y:S07]  /*15aa0*/  LDSM.16.M88.4 R20, [R185+0x5000] ;  /* 0x00500000b914783b */ /* 0x000f2e0000000200 */
[C---:B------:R-:W-:Y:S08]  /*15ab0*/  HMMA.16816.F32.BF16 R60, R152.reuse, R8, R60 ;  /* 0x00000008983c723c */ /* 0x040ff0000004183c */
[----:B------:R-:W-:Y:S01]  /*15ac0*/  HMMA.16816.F32.BF16 R56, R152, R10, R56 ;  /* 0x0000000a9838723c */ /* 0x000fe20000041838 */
[----:B------:R-:W5:Y:S07]  /*15ad0*/  LDSM.16.M88.4 R8, [R188+0x5400] ;  /* 0x00540000bc08783b */ /* 0x000f6e0000000200 */
[C---:B---3--:R-:W-:Y:S08]  /*15ae0*/  HMMA.16816.F32.BF16 R16, R136.reuse, R14, R16 ;  /* 0x0000000e8810723c */ /* 0x048ff00000041810 */
[----:B------:R-:W-:Y:S01]  /*15af0*/  HMMA.16816.F32.BF16 R4, R136, R12, R4 ;  /* 0x0000000c8804723c */ /* 0x000fe20000041804 */
[----:B------:R-:W-:Y:S07]  /*15b00*/  LDSM.16.M88.4 R12, [R187+0x2000] ;  /* 0x00200000bb0c783b */ /* 0x000fee0000000200 */
[C---:B-1----:R-:W-:Y:S08]  /*15b10*/  HMMA.16816.F32.BF16 R52, R152.reuse, R24, R52 ;  /* 0x000000189834723c */ /* 0x042ff00000041834 */
[----:B------:R-:W-:Y:S01]  /*15b20*/  HMMA.16816.F32.BF16 R48, R152, R26, R48 ;  /* 0x0000001a9830723c */ /* 0x000fe20000041830 */
[----:B------:R-:W1:Y:S07]  /*15b30*/  LDSM.16.M88.4 R24, [R189+0x2000] ;  /* 0x00200000bd18783b */ /* 0x000e6e0000000200 */
[----:B----4-:R-:W-:Y:S08]  /*15b40*/  HMMA.16816.F32.BF16 R16, R40, R22, R16 ;  /* 0x000000162810723c */ /* 0x010ff00000041810 */
[C---:B-----5:R-:W-:Y:S08]  /*15b50*/  HMMA.16816.F32.BF16 R32, R136.reuse, R8, R32 ;  /* 0x000000088820723c */ /* 0x060ff00000041820 */
[----:B------:R-:W-:Y:S01]  /*15b60*/  HMMA.16816.F32.BF16 R28, R136, R10, R28 ;  /* 0x0000000a881c723c */ /* 0x000fe2000004181c */
[----:B------:R-:W3:Y:S07]  /*15b70*/  LDSM.16.M88.4 R8, [R185+0x7000] ;  /* 0x00700000b908783b */ /* 0x000eee0000000200 */
[C---:B------:R-:W-:Y:S01]  /*15b80*/  HMMA.16816.F32.BF16 R4, R40.reuse, R20, R4 ;  /* 0x000000142804723c */ /* 0x040fe20000041804 */
[----:B------:R-:W4:Y:S07]  /*15b90*/  LDSM.16.M88.4 R20, [R188+0x7400] ;  /* 0x00740000bc14783b */ /* 0x000f2e0000000200 */
[----:B------:R-:W-:Y:S08]  /*15ba0*/  HMMA.16816.F32.BF16 R32, R40, R36, R32 ;  /* 0x000000242820723c */ /* 0x000ff00000041820 */
[----:B-1----:R-:W-:Y:S08]  /*15bb0*/  HMMA.16816.F32.BF16 R16, R24, R158, R16 ;  /* 0x0000009e1810723c */ /* 0x002ff00000041810 */
[----:B------:R-:W-:Y:S01]  /*15bc0*/  HMMA.16816.F32.BF16 R28, R40, R38, R28 ;  /* 0x00000026281c723c */ /* 0x000fe2000004181c */
[----:B------:R-:W1:Y:S07]  /*15bd0*/  LDSM.16.M88.4 R36, [R185+0x5800] ;  /* 0x00580000b924783b */ /* 0x000e6e0000000200 */
[----:B------:R-:W-:Y:S01]  /*15be0*/  HMMA.16816.F32.BF16 R4, R24, R156, R4 ;  /* 0x0000009c1804723c */ /* 0x000fe20000041804 */
[----:B------:R-:W5:Y:S07]  /*15bf0*/  LDSM.16.M88.4 R156, [R185+0x7400] ;  /* 0x00740000b99c783b */ /* 0x000f6e0000000200 */
[C---:B------:R-:W-:Y:S08]  /*15c00*/  HMMA.16816.F32.BF16 R128, R136.reuse, R132, R128 ;  /* 0x000000848880723c */ /* 0x040ff00000041880 */
[----:B------:R-:W-:Y:S01]  /*15c10*/  HMMA.16816.F32.BF16 R124, R136, R134, R124 ;  /* 0x00000086887c723c */ /* 0x000fe2000004187c */
[----:B------:R-:W-:Y:S07]  /*15c20*/  LDSM.16.M88.4 R132, [R185+0x7800] ;  /* 0x00780000b984783b */ /* 0x000fee0000000200 */
[----:B---3--:R-:W-:Y:S08]  /*15c30*/  HMMA.16816.F32.BF16 R16, R12, R10, R16 ;  /* 0x0000000a0c10723c */ /* 0x008ff00000041810 */
[C---:B----4-:R-:W-:Y:S08]  /*15c40*/  HMMA.16816.F32.BF16 R32, R24.reuse, R20, R32 ;  /* 0x000000141820723c */ /* 0x050ff00000041820 */
[----:B------:R-:W-:Y:S01]  /*15c50*/  HMMA.16816.F32.BF16 R28, R24, R22, R28 ;  /* 0x00000016181c723c */ /* 0x000fe2000004181c */
[----:B------:R-:W3:Y:S07]  /*15c60*/  LDSM.16.M88.4 R20, [R188+0x7800] ;  /* 0x00780000bc14783b */ /* 0x000eee0000000200 */
[----:B------:R-:W-:Y:S01]  /*15c70*/  HMMA.16816.F32.BF16 R4, R12, R8, R4 ;  /* 0x000000080c04723c */ /* 0x000fe20000041804 */
[----:B------:R-:W4:Y:S01]  /*15c80*/  LDSM.16.M88.4 R8, [R188+0x5c00] ;  /* 0x005c0000bc08783b */ /* 0x000f220000000200 */
[----:B--2---:R-:W-:-:S02]  /*15c90*/  FMUL.FTZ R16, R16, R164 ;  /* 0x000000a410107220 */ /* 0x004fc40000410000 */
[-C--:B------:R-:W-:Y:S02]  /*15ca0*/  FMUL.FTZ R17, R17, R164.reuse ;  /* 0x000000a411117220 */ /* 0x080fe40000410000 */
[-C--:B------:R-:W-:Y:S02]  /*15cb0*/  FMUL.FTZ R18, R18, R164.reuse ;  /* 0x000000a412127220 */ /* 0x080fe40000410000 */
[C---:B-1----:R-:W-:Y:S02]  /*15cc0*/  HMMA.16816.F32.BF16 R128, R40.reuse, R36, R128 ;  /* 0x000000242880723c */ /* 0x042fe40000041880 */
[----:B------:R-:W-:Y:S06]  /*15cd0*/  MUFU.TANH R239, R18 ;  /* 0x0000001200ef7308 */ /* 0x000fec0000002400 */
[----:B------:R-:W-:Y:S01]  /*15ce0*/  HMMA.16816.F32.BF16 R124, R40, R38, R124 ;  /* 0x00000026287c723c */ /* 0x000fe2000004187c */
[----:B------:R-:W1:Y:S07]  /*15cf0*/  LDSM.16.M88.4 R36, [R185+0x5c00] ;  /* 0x005c0000b924783b */ /* 0x000e6e0000000200 */
[----:B-----5:R-:W-:Y:S01]  /*15d00*/  HMMA.16816.F32.BF16 R32, R12, R156, R32 ;  /* 0x0000009c0c20723c */ /* 0x020fe20000041820 */
[----:B------:R-:W-:Y:S01]  /*15d10*/  MUFU.TANH R156, R16 ;  /* 0x00000010009c7308 */ /* 0x000fe20000002400 */
[----:B------:R-:W-:-:S02]  /*15d20*/  FMUL.FTZ R5, R5, R164 ;  /* 0x000000a405057220 */ /* 0x000fc40000410000 */
[-C--:B------:R-:W-:Y:S02]  /*15d30*/  FMUL.FTZ R7, R7, R164.reuse ;  /* 0x000000a407077220 */ /* 0x080fe40000410000 */
[-C--:B------:R-:W-:Y:S02]  /*15d40*/  FMUL.FTZ R4, R4, R164.reuse ;  /* 0x000000a404047220 */ /* 0x080fe40000410000 */
[----:B------:R-:W-:Y:S01]  /*15d50*/  HMMA.16816.F32.BF16 R28, R12, R158, R28 ;  /* 0x0000009e0c1c723c */ /* 0x000fe2000004181c */
[----:B------:R2:W-:Y:S06]  /*15d60*/  MUFU.TANH R157, R17 ;  /* 0x00000011009d7308 */ /* 0x0005ec0000002400 */
[-C--:B------:R-:W-:Y:S01]  /*15d70*/  FMUL.FTZ R158, R19, R164.reuse ;  /* 0x000000a4139e7220 */ /* 0x080fe20000410000 */
[----:B---3--:R-:W-:Y:S01]  /*15d80*/  HMMA.16816.F32.BF16 R128, R24, R20, R128 ;  /* 0x000000141880723c */ /* 0x008fe20000041880 */
[----:B------:R-:W-:Y:S07]  /*15d90*/  MUFU.TANH R5, R5 ;  /* 0x0000000500057308 */ /* 0x000fee0000002400 */
[----:B----4-:R-:W-:Y:S01]  /*15da0*/  HMMA.16816.F32.BF16 R120, R136, R8, R120 ;  /* 0x000000088878723c */ /* 0x010fe20000041878 */
[----:B--2---:R-:W2:Y:S01]  /*15db0*/  LDSM.16.M88.4 R16, [R185+0x4c00] ;  /* 0x004c0000b910783b */ /* 0x004ea20000000200 */
[-C--:B------:R-:W-:Y:S01]  /*15dc0*/  FMUL.FTZ R240, R32, R164.reuse ;  /* 0x000000a420f07220 */ /* 0x080fe20000410000 */
[----:B------:R-:W3:Y:S01]  /*15dd0*/  MUFU.TANH R238, R7 ;  /* 0x0000000700ee7308 */ /* 0x000ee20000002400 */
[----:B------:R-:W-:-:S02]  /*15de0*/  FMUL.FTZ R159, R33, R164 ;  /* 0x000000a4219f7220 */ /* 0x000fc40000410000 */
[-C--:B------:R-:W-:Y:S02]  /*15df0*/  FMUL.FTZ R242, R34, R164.reuse ;  /* 0x000000a422f27220 */ /* 0x080fe40000410000 */
[----:B------:R-:W-:Y:S01]  /*15e00*/  HMMA.16816.F32.BF16 R124, R24, R22, R124 ;  /* 0x00000016187c723c */ /* 0x000fe2000004187c */
[----:B------:R-:W4:Y:S01]  /*15e10*/  LDSM.16.M88.4 R20, [R188+0x6000] ;  /* 0x00600000bc14783b */ /* 0x000f220000000200 */
[-C--:B------:R-:W-:Y:S01]  /*15e20*/  FMUL.FTZ R241, R35, R164.reuse ;  /* 0x000000a423f17220 */ /* 0x080fe20000410000 */
[----:B------:R-:W-:Y:S01]  /*15e30*/  MUFU.TANH R240, R240 ;  /* 0x000000f000f07308 */ /* 0x000fe20000002400 */
[-C--:B------:R-:W-:Y:S01]  /*15e40*/  FMUL.FTZ R28, R28, R164.reuse ;  /* 0x000000a41c1c7220 */ /* 0x080fe20000410000 */
[----:B------:R-:W5:Y:S01]  /*15e50*/  LDSM.16.M88.4 R32, [R188+0x7c00] ;  /* 0x007c0000bc20783b */ /* 0x000f620000000200 */
[-C--:B------:R-:W-:Y:S02]  /*15e60*/  FMUL.FTZ R29, R29, R164.reuse ;  /* 0x000000a41d1d7220 */ /* 0x080fe40000410000 */
[----:B------:R-:W-:Y:S01]  /*15e70*/  HMMA.16816.F32.BF16 R64, R136, R10, R64 ;  /* 0x0000000a8840723c */ /* 0x000fe20000041840 */
[-C--:B------:R-:W-:Y:S01]  /*15e80*/  FMUL.FTZ R30, R30, R164.reuse ;  /* 0x000000a41e1e7220 */ /* 0x080fe20000410000 */
[----:B------:R-:W-:Y:S01]  /*15e90*/  LDSM.16.M88.4 R8, [R185+0x7c00] ;  /* 0x007c0000b908783b */ /* 0x000fe20000000200 */
[----:B------:R-:W-:Y:S01]  /*15ea0*/  FMUL.FTZ R31, R31, R164 ;  /* 0x000000a41f1f7220 */ /* 0x000fe20000410000 */
[----:B------:R-:W-:Y:S01]  /*15eb0*/  MUFU.TANH R242, R242 ;  /* 0x000000f200f27308 */ /* 0x000fe20000002400 */
[----:B---3--:R-:W-:-:S02]  /*15ec0*/  FFMA.FTZ R236, R0, R235, R238 ;  /* 0x000000eb00ec7223 */ /* 0x008fc400000100ee */
[----:B------:R-:W-:Y:S01]  /*15ed0*/  FFMA.FTZ R157, R0, R237, R157 ;  /* 0x000000ed009d7223 */ /* 0x000fe2000001009d */
[----:B------:R-:W-:Y:S02]  /*15ee0*/  HMMA.16816.F32.BF16 R148, R152, R162, R148 ;  /* 0x000000a29894723c */ /* 0x000fe40000041894 */
[----:B------:R-:W-:Y:S02]  /*15ef0*/  FSEL R236, R236, -INF , !P1 ;  /* 0xff800000ecec7808 */ /* 0x000fe40004800000 */
[----:B------:R-:W-:Y:S01]  /*15f00*/  MUFU.TANH R162, R28 ;  /* 0x0000001c00a27308 */ /* 0x000fe20000002400 */
[----:B------:R-:W-:-:S03]  /*15f10*/  ISETP.GE.AND P1, PT, R220, R119, PT ;  /* 0x00000077dc00720c */ /* 0x000fc60003f26270 */
[----:B------:R-:W-:Y:S04]  /*15f20*/  HMMA.16816.F32.BF16 R128, R12, R132, R128 ;  /* 0x000000840c80723c */ /* 0x000fe80000041880 */
[----:B------:R-:W3:Y:S03]  /*15f30*/  MUFU.TANH R163, R29 ;  /* 0x0000001d00a37308 */ /* 0x000ee60000002400 */
[C---:B------:R-:W-:Y:S01]  /*15f40*/  IADD3 R132, R218.reuse, 0x31, RZ ;  /* 0x00000031da847810 */ /* 0x040fe20007ffe0ff */
[----:B-1----:R-:W-:Y:S04]  /*15f50*/  HMMA.16816.F32.BF16 R120, R40, R36, R120 ;  /* 0x000000242878723c */ /* 0x002fe80000041878 */
[----:B------:R-:W-:Y:S03]  /*15f60*/  MUFU.TANH R243, R30 ;  /* 0x0000001e00f37308 */ /* 0x000fe60000002400 */
[----:B------:R-:W-:Y:S01]  /*15f70*/  IADD3 R36, R218, 0x39, RZ ;  /* 0x00000039da247810 */ /* 0x000fe20007ffe0ff */
[----:B--2---:R-:W-:Y:S04]  /*15f80*/  HMMA.16816.F32.BF16 R144, R152, R16, R144 ;  /* 0x000000109890723c */ /* 0x004fe80000041890 */
[----:B------:R1:W-:Y:S01]  /*15f90*/  MUFU.TANH R133, R31 ;  /* 0x0000001f00857308 */ /* 0x0003e20000002400 */
[----:B---3--:R-:W-:-:S03]  /*15fa0*/  FFMA.FTZ R163, R0, R231, R163 ;  /* 0x000000e700a37223 */ /* 0x008fc600000100a3 */
[----:B------:R-:W-:Y:S01]  /*15fb0*/  HMMA.16816.F32.BF16 R140, R152, R18, R140 ;  /* 0x00000012988c723c */ /* 0x000fe2000004188c */
[----:B------:R-:W2:Y:S01]  /*15fc0*/  LDSM.16.M88.4 R16, [R185+0x6000] ;  /* 0x00600000b910783b */ /* 0x000ea20000000200 */
[-C--:B------:R-:W-:Y:S02]  /*15fd0*/  FMUL.FTZ R128, R128, R164.reuse ;  /* 0x000000a480807220 */ /* 0x080fe40000410000 */
[----:B------:R-:W3:Y:S01]  /*15fe0*/  MUFU.TANH R158, R158 ;  /* 0x0000009e009e7308 */ /* 0x000ee20000002400 */
[----:B------:R-:W-:-:S03]  /*15ff0*/  FMUL.FTZ R129, R129, R164 ;  /* 0x000000a481817220 */ /* 0x000fc60000410000 */
[----:B------:R-:W-:Y:S01]  /*16000*/  HMMA.16816.F32.BF16 R64, R40, R38, R64 ;  /* 0x000000262840723c */ /* 0x000fe20000041840 */
[----:B-1----:R-:W1:Y:S03]  /*16010*/  LDSM.16.M88.4 R28, [R188+0x6400] ;  /* 0x00640000bc1c783b */ /* 0x002e660000000200 */
[----:B------:R-:W-:Y:S03]  /*16020*/  MUFU.TANH R159, R159 ;  /* 0x0000009f009f7308 */ /* 0x000fe60000002400 */
[----:B------:R-:W-:Y:S01]  /*16030*/  IADD3 R38, R218, 0x49, RZ ;  /* 0x00000049da267810 */ /* 0x000fe20007ffe0ff */
[----:B----4-:R-:W-:Y:S01]  /*16040*/  HMMA.16816.F32.BF16 R60, R136, R20, R60 ;  /* 0x00000014883c723c */ /* 0x010fe2000004183c */
[----:B---3--:R-:W-:-:S03]  /*16050*/  FFMA.FTZ R158, R0, R237, R158 ;  /* 0x000000ed009e7223 */ /* 0x008fc6000001009e */
[----:B------:R-:W3:Y:S04]  /*16060*/  MUFU.TANH R128, R128 ;  /* 0x0000008000807308 */ /* 0x000ee80000002400 */
[----:B------:R-:W-:Y:S01]  /*16070*/  HMMA.16816.F32.BF16 R56, R136, R22, R56 ;  /* 0x000000168838723c */ /* 0x000fe20000041838 */
[----:B------:R-:W-:Y:S03]  /*16080*/  LDSM.16.M88.4 R20, [R188+0x6800] ;  /* 0x00680000bc14783b */ /* 0x000fe60000000200 */
[----:B------:R-:W-:Y:S04]  /*16090*/  MUFU.TANH R241, R241 ;  /* 0x000000f100f17308 */ /* 0x000fe80000002400 */
[----:B-----5:R-:W-:Y:S04]  /*160a0*/  HMMA.16816.F32.BF16 R120, R24, R32, R120 ;  /* 0x000000201878723c */ /* 0x020fe80000041878 */
[----:B------:R-:W4:Y:S01]  /*160b0*/  MUFU.TANH R129, R129 ;  /* 0x0000008100817308 */ /* 0x000f220000002400 */
[----:B---3--:R-:W-:-:S03]  /*160c0*/  FFMA.FTZ R128, R0, R173, R128 ;  /* 0x000000ad00807223 */ /* 0x008fc60000010080 */
[----:B------:R-:W-:Y:S01]  /*160d0*/  HMMA.16816.F32.BF16 R64, R24, R34, R64 ;  /* 0x000000221840723c */ /* 0x000fe20000041840 */
[----:B------:R-:W3:Y:S03]  /*160e0*/  LDSM.16.M88.4 R32, [R188+0x8000] ;  /* 0x00800000bc20783b */ /* 0x000ee60000000200 */
[----:B------:R-:W-:Y:S04]  /*160f0*/  I2F R37, R132 ;  /* 0x0000008400257306 */ /* 0x000fe80000201400 */
[----:B--2---:R-:W-:Y:S01]  /*16100*/  HMMA.16816.F32.BF16 R60, R40, R16, R60 ;  /* 0x00000010283c723c */ /* 0x004fe2000004183c */
[----:B----4-:R-:W-:-:S03]  /*16110*/  FFMA.FTZ R129, R0, R229, R129 ;  /* 0x000000e500817223 */ /* 0x010fc60000010081 */
[----:B------:R-:W-:Y:S04]  /*16120*/  I2F R7, R36 ;  /* 0x0000002400077306 */ /* 0x000fe80000201400 */
[C---:B-1----:R-:W-:Y:S04]  /*16130*/  HMMA.16816.F32.BF16 R52, R136.reuse, R28, R52 ;  /* 0x0000001c8834723c */ /* 0x042fe80000041834 */
[----:B------:R-:W1:Y:S04]  /*16140*/  MUFU.TANH R4, R4 ;  /* 0x0000000400047308 */ /* 0x000e680000002400 */
[----:B------:R-:W-:Y:S01]  /*16150*/  HMMA.16816.F32.BF16 R48, R136, R30, R48 ;  /* 0x0000001e8830723c */ /* 0x000fe20000041830 */
[----:B------:R-:W2:Y:S07]  /*16160*/  LDSM.16.M88.4 R28, [R185+0x6400] ;  /* 0x00640000b91c783b */ /* 0x000eae0000000200 */
[----:B------:R-:W-:Y:S01]  /*16170*/  HMMA.16816.F32.BF16 R56, R40, R18, R56 ;  /* 0x000000122838723c */ /* 0x000fe20000041838 */
[----:B------:R-:W-:Y:S01]  /*16180*/  LDSM.16.M88.4 R16, [R188+0x8400] ;  /* 0x00840000bc10783b */ /* 0x000fe20000000200 */
[----:B-1----:R-:W-:-:S06]  /*16190*/  FFMA.FTZ R4, R0, R221, R4 ;  /* 0x000000dd00047223 */ /* 0x002fcc0000010004 */
[C---:B------:R-:W-:Y:S08]  /*161a0*/  HMMA.16816.F32.BF16 R120, R12.reuse, R8, R120 ;  /* 0x000000080c78723c */ /* 0x040ff00000041878 */
[----:B------:R-:W-:Y:S01]  /*161b0*/  HMMA.16816.F32.BF16 R64, R12, R10, R64 ;  /* 0x0000000a0c40723c */ /* 0x000fe20000041840 */
[----:B------:R-:W1:Y:S07]  /*161c0*/  LDSM.16.M88.4 R8, [R185+0x8000] ;  /* 0x00800000b908783b */ /* 0x000e6e0000000200 */
[----:B------:R-:W-:Y:S07]  /*161d0*/  HMMA.16816.F32.BF16 R44, R152, R160, R44 ;  /* 0x000000a0982c723c */ /* 0x000fee000004182c */
[----:B------:R-:W-:Y:S01]  /*161e0*/  LOP3.LUT R160, R165, 0x48, R208, 0xfe, !PT ;  /* 0x00000048a5a07812 */ /* 0x000fe200078efed0 */
[----:B---3--:R-:W-:Y:S01]  /*161f0*/  HMMA.16816.F32.BF16 R60, R24, R32, R60 ;  /* 0x00000020183c723c */ /* 0x008fe2000004183c */
[-C--:B------:R-:W-:Y:S01]  /*16200*/  FMUL.FTZ R120, R120, R164.reuse ;  /* 0x000000a478787220 */ /* 0x080fe20000410000 */
[----:B------:R-:W-:Y:S01]  /*16210*/  I2F R33, R38 ;  /* 0x0000002600217306 */ /* 0x000fe20000201400 */
[----:B------:R-:W-:-:S02]  /*16220*/  FMUL.FTZ R121, R121, R164 ;  /* 0x000000a479797220 */ /* 0x000fc40000410000 */
[-C--:B------:R-:W-:Y:S02]  /*16230*/  FMUL.FTZ R123, R123, R164.reuse ;  /* 0x000000a47b7b7220 */ /* 0x080fe40000410000 */
[-C--:B------:R-:W-:Y:S01]  /*16240*/  FMUL.FTZ R122, R122, R164.reuse ;  /* 0x000000a47a7a7220 */ /* 0x080fe20000410000 */
[----:B------:R-:W-:Y:S01]  /*16250*/  HMMA.16816.F32.BF16 R56, R24, R34, R56 ;  /* 0x000000221838723c */ /* 0x000fe20000041838 */
[-C--:B------:R-:W-:Y:S01]  /*16260*/  FMUL.FTZ R64, R64, R164.reuse ;  /* 0x000000a440407220 */ /* 0x080fe20000410000 */
[----:B------:R-:W3:Y:S01]  /*16270*/  MUFU.TANH R121, R121 ;  /* 0x0000007900797308 */ /* 0x000ee20000002400 */
[-C--:B------:R-:W-:Y:S01]  /*16280*/  FMUL.FTZ R247, R66, R164.reuse ;  /* 0x000000a442f77220 */ /* 0x080fe20000410000 */
[----:B------:R-:W-:Y:S01]  /*16290*/  IADD3 R66, R218, 0x59, RZ ;  /* 0x00000059da427810 */ /* 0x000fe20007ffe0ff */
[C---:B------:R-:W-:Y:S02]  /*162a0*/  FFMA.FTZ R32, R0.reuse, R233, R241 ;  /* 0x000000e900207223 */ /* 0x040fe400000100f1 */
[----:B------:R-:W-:Y:S01]  /*162b0*/  FFMA.FTZ R34, R0, R223, R242 ;  /* 0x000000df00227223 */ /* 0x000fe200000100f2 */
[----:B--2---:R-:W-:Y:S01]  /*162c0*/  HMMA.16816.F32.BF16 R52, R40, R28, R52 ;  /* 0x0000001c2834723c */ /* 0x004fe20000041834 */
[-C--:B------:R-:W-:Y:S01]  /*162d0*/  FMUL.FTZ R67, R67, R164.reuse ;  /* 0x000000a443437220 */ /* 0x080fe20000410000 */
[----:B------:R2:W-:Y:S01]  /*162e0*/  MUFU.TANH R245, R64 ;  /* 0x0000004000f57308 */ /* 0x0005e20000002400 */
[----:B------:R-:W-:Y:S01]  /*162f0*/  FMUL.FTZ R246, R65, R164 ;  /* 0x000000a441f67220 */ /* 0x000fe20000410000 */
[----:B------:R-:W-:-:S02]  /*16300*/  FSEL R34, R34, -INF , !P1 ;  /* 0xff80000022227808 */ /* 0x000fc40004800000 */
[----:B------:R-:W-:Y:S02]  /*16310*/  ISETP.GE.AND P1, PT, R232, R119, PT ;  /* 0x00000077e800720c */ /* 0x000fe40003f26270 */
[----:B------:R-:W-:Y:S01]  /*16320*/  HMMA.16816.F32.BF16 R48, R40, R30, R48 ;  /* 0x0000001e2830723c */ /* 0x000fe20000041830 */
[----:B------:R-:W4:Y:S01]  /*16330*/  LDSM.16.M88.4 R28, [R188+0x6c00] ;  /* 0x006c0000bc1c783b */ /* 0x000f220000000200 */
[----:B------:R-:W5:Y:S01]  /*16340*/  MUFU.TANH R244, R123 ;  /* 0x0000007b00f47308 */ /* 0x000f620000002400 */
[----:B------:R-:W-:Y:S01]  /*16350*/  FSEL R32, R32, -INF , !P1 ;  /* 0xff80000020207808 */ /* 0x000fe20004800000 */
[----:B---3--:R-:W-:Y:S01]  /*16360*/  FFMA.FTZ R121, R0, R37, R121 ;  /* 0x0000002500797223 */ /* 0x008fe20000010079 */
[----:B------:R-:W-:-:S03]  /*16370*/  ISETP.GE.AND P1, PT, R211, R119, PT ;  /* 0x00000077d300720c */ /* 0x000fc60003f26270 */
[C---:B------:R-:W-:Y:S01]  /*16380*/  HMMA.16816.F32.BF16 R44, R136.reuse, R20, R44 ;  /* 0x00000014882c723c */ /* 0x040fe2000004182c */
[C---:B--2---:R-:W-:Y:S01]  /*16390*/  FFMA.FTZ R64, R0.reuse, R223, R240 ;  /* 0x000000df00407223 */ /* 0x044fe200000100f0 */
[----:B------:R-:W2:Y:S06]  /*163a0*/  MUFU.TANH R154, R122 ;  /* 0x0000007a009a7308 */ /* 0x000eac0000002400 */
[----:B------:R-:W-:Y:S01]  /*163b0*/  HMMA.16816.F32.BF16 R148, R136, R22, R148 ;  /* 0x000000168894723c */ /* 0x000fe20000041894 */
[----:B------:R-:W3:Y:S01]  /*163c0*/  LDSM.16.M88.4 R20, [R185+0x8400] ;  /* 0x00840000b914783b */ /* 0x000ee20000000200 */
[C---:B-----5:R-:W-:Y:S01]  /*163d0*/  FFMA.FTZ R224, R0.reuse, R37, R244 ;  /* 0x0000002500e07223 */ /* 0x060fe200000100f4 */
[----:B------:R-:W-:Y:S05]  /*163e0*/  MUFU.TANH R247, R247 ;  /* 0x000000f700f77308 */ /* 0x000fea0000002400 */
[----:B-1----:R-:W-:Y:S03]  /*163f0*/  HMMA.16816.F32.BF16 R60, R12, R8, R60 ;  /* 0x000000080c3c723c */ /* 0x002fe6000004183c */
[----:B------:R1:W-:Y:S01]  /*16400*/  MUFU.TANH R250, R67 ;  /* 0x0000004300fa7308 */ /* 0x0003e20000002400 */
[----:B--2---:R-:W-:Y:S01]  /*16410*/  FFMA.FTZ R154, R0, R169, R154 ;  /* 0x000000a9009a7223 */ /* 0x004fe2000001009a */
[----:B------:R-:W-:-:S03]  /*16420*/  IADD3 R122, R218, 0x61, RZ ;  /* 0x00000061da7a7810 */ /* 0x000fc60007ffe0ff */
[----:B------:R-:W-:Y:S01]  /*16430*/  HMMA.16816.F32.BF16 R56, R12, R10, R56 ;  /* 0x0000000a0c38723c */ /* 0x000fe20000041838 */
[----:B------:R-:W2:Y:S02]  /*16440*/  LDSM.16.M88.4 R8, [R185+0x6800] ;  /* 0x00680000b908783b */ /* 0x000ea40000000200 */
[----:B------:R-:W-:Y:S05]  /*16450*/  MUFU.TANH R246, R246 ;  /* 0x000000f600f67308 */ /* 0x000fea0000002400 */
[----:B------:R-:W-:Y:S03]  /*16460*/  HMMA.16816.F32.BF16 R52, R24, R16, R52 ;  /* 0x000000101834723c */ /* 0x000fe60000041834 */
[----:B------:R-:W-:Y:S01]  /*16470*/  I2F R161, R160 ;  /* 0x000000a000a17306 */ /* 0x000fe20000201400 */
[----:B-1----:R-:W-:-:S04]  /*16480*/  IADD3 R67, R218, 0x79, RZ ;  /* 0x00000079da437810 */ /* 0x002fc80007ffe0ff */
[----:B------:R-:W-:Y:S01]  /*16490*/  HMMA.16816.F32.BF16 R48, R24, R18, R48 ;  /* 0x000000121830723c */ /* 0x000fe20000041830 */
[----:B------:R-:W1:Y:S01]  /*164a0*/  LDSM.16.M88.4 R16, [R188+0x8800] ;  /* 0x00880000bc10783b */ /* 0x000e620000000200 */
[-C--:B------:R-:W-:Y:S01]  /*164b0*/  FMUL.FTZ R249, R61, R164.reuse ;  /* 0x000000a43df97220 */ /* 0x080fe20000410000 */
[----:B------:R-:W-:Y:S01]  /*164c0*/  I2F R123, R122 ;  /* 0x0000007a007b7306 */ /* 0x000fe20000201400 */
[----:B------:R-:W-:Y:S02]  /*164d0*/  FFMA.FTZ R61, R0, R235, R5 ;  /* 0x000000eb003d7223 */ /* 0x000fe40000010005 */
[----:B------:R-:W-:Y:S02]  /*164e0*/  FMUL.FTZ R251, R62, R164 ;  /* 0x000000a43efb7220 */ /* 0x000fe40000410000 */
[----:B----4-:R-:W-:Y:S01]  /*164f0*/  HMMA.16816.F32.BF16 R144, R136, R28, R144 ;  /* 0x0000001c8890723c */ /* 0x010fe20000041890 */
[CC--:B------:R-:W-:Y:S01]  /*16500*/  FFMA.FTZ R62, R0.reuse, R225.reuse, R239 ;  /* 0x000000e1003e7223 */ /* 0x0c0fe200000100ef */
[----:B------:R-:W-:Y:S01]  /*16510*/  FSEL R61, R61, -INF , !P6 ;  /* 0xff8000003d3d7808 */ /* 0x000fe20007000000 */
[----:B------:R-:W-:Y:S01]  /*16520*/  FFMA.FTZ R5, R0, R225, R156 ;  /* 0x000000e100057223 */ /* 0x000fe2000001009c */
[----:B------:R-:W-:Y:S01]  /*16530*/  ISETP.GE.AND P6, PT, R220, R118, PT ;  /* 0x00000076dc00720c */ /* 0x000fe20003fc6270 */
[-C--:B------:R-:W-:Y:S01]  /*16540*/  FMUL.FTZ R223, R57, R164.reuse ;  /* 0x000000a439df7220 */ /* 0x080fe20000410000 */
[----:B------:R-:W-:Y:S01]  /*16550*/  FSEL R62, R62, -INF , !P0 ;  /* 0xff8000003e3e7808 */ /* 0x000fe20004000000 */
[----:B------:R-:W-:Y:S01]  /*16560*/  FMUL.FTZ R60, R60, R164 ;  /* 0x000000a43c3c7220 */ /* 0x000fe20000410000 */
[C---:B---3--:R-:W-:Y:S01]  /*16570*/  HMMA.16816.F32.BF16 R52, R12.reuse, R20, R52 ;  /* 0x000000140c34723c */ /* 0x048fe20000041834 */
[----:B------:R-:W-:Y:S01]  /*16580*/  FSEL R64, R64, -INF , !P6 ;  /* 0xff80000040407808 */ /* 0x000fe20007000000 */
[----:B------:R-:W-:Y:S01]  /*16590*/  FFMA.FTZ R57, R0, R233, R159 ;  /* 0x000000e900397223 */ /* 0x000fe2000001009f */
[----:B------:R-:W-:Y:S01]  /*165a0*/  ISETP.GE.AND P0, PT, R234, R119, PT ;  /* 0x00000077ea00720c */ /* 0x000fe20003f06270 */
[----:B------:R3:W4:Y:S01]  /*165b0*/  MUFU.TANH R248, R60 ;  /* 0x0000003c00f87308 */ /* 0x0007220000002400 */
[----:B------:R-:W-:Y:S01]  /*165c0*/  ISETP.GE.AND P6, PT, R232, R118, PT ;  /* 0x00000076e800720c */ /* 0x000fe20003fc6270 */
[----:B------:R-:W-:Y:S01]  /*165d0*/  FMUL.FTZ R56, R56, R164 ;  /* 0x000000a438387220 */ /* 0x000fe20000410000 */
[----:B------:R-:W-:Y:S01]  /*165e0*/  FSEL R5, R5, -INF , !P2 ;  /* 0xff80000005057808 */ /* 0x000fe20005000000 */
[----:B------:R-:W-:Y:S01]  /*165f0*/  HMMA.16816.F32.BF16 R48, R12, R22, R48 ;  /* 0x000000160c30723c */ /* 0x000fe20000041830 */
[----:B------:R-:W5:Y:S01]  /*16600*/  LDSM.16.M88.4 R20, [R185+0x6c00] ;  /* 0x006c0000b914783b */ /* 0x000f620000000200 */
[----:B------:R-:W-:Y:S01]  /*16610*/  ISETP.GE.AND P2, PT, R234, R118, PT ;  /* 0x00000076ea00720c */ /* 0x000fe20003f46270 */
[-C--:B------:R-:W-:Y:S01]  /*16620*/  FMUL.FTZ R156, R63, R164.reuse ;  /* 0x000000a43f9c7220 */ /* 0x080fe20000410000 */
[----:B------:R-:W-:Y:S01]  /*16630*/  FSEL R238, R158, -INF , !P0 ;  /* 0xff8000009eee7808 */ /* 0x000fe20004000000 */
[----:B------:R-:W-:Y:S01]  /*16640*/  FMUL.FTZ R159, R58, R164 ;  /* 0x000000a43a9f7220 */ /* 0x000fe20000410000 */
[----:B------:R-:W-:Y:S01]  /*16650*/  FSEL R57, R57, -INF , !P6 ;  /* 0xff80000039397808 */ /* 0x000fe20007000000 */
[----:B------:R-:W-:Y:S01]  /*16660*/  FFMA.FTZ R58, R0, R213, R162 ;  /* 0x000000d5003a7223 */ /* 0x000fe200000100a2 */
[C---:B--2---:R-:W-:Y:S01]  /*16670*/  HMMA.16816.F32.BF16 R44, R40.reuse, R8, R44 ;  /* 0x00000008282c723c */ /* 0x044fe2000004182c */
[----:B------:R-:W-:Y:S01]  /*16680*/  ISETP.GE.AND P0, PT, R222, R119, PT ;  /* 0x00000077de00720c */ /* 0x000fe20003f06270 */
[----:B------:R2:W-:Y:S01]  /*16690*/  MUFU.TANH R158, R56 ;  /* 0x00000038009e7308 */ /* 0x0005e20000002400 */
[----:B------:R-:W-:Y:S01]  /*166a0*/  ISETP.GE.AND P6, PT, R211, R118, PT ;  /* 0x00000076d300720c */ /* 0x000fe20003fc6270 */
[----:B---3--:R-:W-:Y:S01]  /*166b0*/  FFMA.FTZ R60, R0, R213, R243 ;  /* 0x000000d5003c7223 */ /* 0x008fe200000100f3 */
[----:B------:R-:W-:Y:S01]  /*166c0*/  FSEL R63, R157, -INF , !P2 ;  /* 0xff8000009d3f7808 */ /* 0x000fe20005000000 */
[----:B------:R-:W-:Y:S01]  /*166d0*/  FMUL.FTZ R59, R59, R164 ;  /* 0x000000a43b3b7220 */ /* 0x000fe20000410000 */
[----:B------:R-:W-:Y:S01]  /*166e0*/  ISETP.GE.AND P2, PT, R222, R118, PT ;  /* 0x00000076de00720c */ /* 0x000fe20003f46270 */
[----:B------:R-:W-:Y:S01]  /*166f0*/  HMMA.16816.F32.BF16 R148, R40, R10, R148 ;  /* 0x0000000a2894723c */ /* 0x000fe20000041894 */
[----:B------:R-:W3:Y:S01]  /*16700*/  LDSM.16.M88.4 R8, [R185+0x8800] ;  /* 0x00880000b908783b */ /* 0x000ee20000000200 */
[----:B------:R-:W-:Y:S01]  /*16710*/  FSEL R60, R60, -INF , !P0 ;  /* 0xff8000003c3c7808 */ /* 0x000fe20004000000 */
[----:B------:R-:W-:Y:S01]  /*16720*/  MUFU.TANH R249, R249 ;  /* 0x000000f900f97308 */ /* 0x000fe20000002400 */
[----:B------:R-:W-:Y:S01]  /*16730*/  ISETP.GE.AND P0, PT, R230, R119, PT ;  /* 0x00000077e600720c */ /* 0x000fe20003f06270 */
[-C--:B------:R-:W-:Y:S01]  /*16740*/  FMUL.FTZ R155, R52, R164.reuse ;  /* 0x000000a4349b7220 */ /* 0x080fe20000410000 */
[----:B------:R-:W-:Y:S01]  /*16750*/  FSEL R58, R58, -INF , !P2 ;  /* 0xff8000003a3a7808 */ /* 0x000fe20005000000 */
[----:B------:R-:W-:Y:S01]  /*16760*/  FMUL.FTZ R53, R53, R164 ;  /* 0x000000a435357220 */ /* 0x000fe20000410000 */
[----:B------:R-:W-:Y:S01]  /*16770*/  HMMA.16816.F32.BF16 R140, R136, R30, R140 ;  /* 0x0000001e888c723c */ /* 0x000fe2000004188c */
[----:B------:R-:W-:Y:S01]  /*16780*/  LDSM.16.M88.4 R28, [R185+0x8c00] ;  /* 0x008c0000b91c783b */ /* 0x000fe20000000200 */
[----:B--2---:R-:W-:Y:S01]  /*16790*/  FFMA.FTZ R56, R0, R231, R133 ;  /* 0x000000e700387223 */ /* 0x004fe20000010085 */
[----:B------:R-:W-:Y:S01]  /*167a0*/  ISETP.GE.AND P2, PT, R230, R118, PT ;  /* 0x00000076e600720c */ /* 0x000fe20003f46270 */
[-C--:B------:R-:W-:Y:S01]  /*167b0*/  FMUL.FTZ R55, R55, R164.reuse ;  /* 0x000000a437377220 */ /* 0x080fe20000410000 */
[----:B------:R-:W2:Y:S01]  /*167c0*/  MUFU.TANH R159, R159 ;  /* 0x0000009f009f7308 */ /* 0x000ea20000002400 */
[----:B----4-:R-:W-:Y:S01]  /*167d0*/  FFMA.FTZ R162, R0, R175, R248 ;  /* 0x000000af00a27223 */ /* 0x010fe200000100f8 */
[----:B------:R-:W-:Y:S01]  /*167e0*/  FSEL R56, R56, -INF , !P0 ;  /* 0xff80000038387808 */ /* 0x000fe20004000000 */
[C---:B-1----:R-:W-:Y:S01]  /*167f0*/  HMMA.16816.F32.BF16 R44, R24.reuse, R16, R44 ;  /* 0x00000010182c723c */ /* 0x042fe2000004182c */
[----:B------:R-:W-:Y:S01]  /*16800*/  ISETP.GE.AND P0, PT, R174, R119, PT ;  /* 0x00000077ae00720c */ /* 0x000fe20003f06270 */
[----:B------:R-:W-:Y:S01]  /*16810*/  FMUL.FTZ R54, R54, R164 ;  /* 0x000000a436367220 */ /* 0x000fe20000410000 */
[----:B------:R-:W-:Y:S01]  /*16820*/  FSEL R52, R163, -INF , !P2 ;  /* 0xff800000a3347808 */ /* 0x000fe20005000000 */
[----:B------:R-:W-:Y:S01]  /*16830*/  FFMA.FTZ R220, R0, R7, R250 ;  /* 0x0000000700dc7223 */ /* 0x000fe200000100fa */
[----:B------:R-:W-:Y:S01]  /*16840*/  ISETP.GE.AND P2, PT, R174, R118, PT ;  /* 0x00000076ae00720c */ /* 0x000fe20003f46270 */
[----:B------:R-:W1:Y:S01]  /*16850*/  MUFU.TANH R133, R155 ;  /* 0x0000009b00857308 */ /* 0x000e620000002400 */
[-C--:B------:R-:W-:Y:S01]  /*16860*/  FMUL.FTZ R48, R48, R164.reuse ;  /* 0x000000a430307220 */ /* 0x080fe20000410000 */
[----:B------:R-:W-:Y:S01]  /*16870*/  HMMA.16816.F32.BF16 R148, R24, R18, R148 ;  /* 0x000000121894723c */ /* 0x000fe20000041894 */
[----:B------:R-:W4:Y:S01]  /*16880*/  LDSM.16.M88.4 R16, [R188+0x8c00] ;  /* 0x008c0000bc10783b */ /* 0x000f220000000200 */
[----:B------:R-:W-:Y:S01]  /*16890*/  FFMA.FTZ R163, R0, R171, R245 ;  /* 0x000000ab00a37223 */ /* 0x000fe200000100f5 */
[----:B------:R-:W-:Y:S01]  /*168a0*/  IADD3 R239, R218, 0x71, RZ ;  /* 0x00000071daef7810 */ /* 0x000fe20007ffe0ff */
[----:B------:R-:W-:Y:S01]  /*168b0*/  FMUL.FTZ R49, R49, R164 ;  /* 0x000000a431317220 */ /* 0x000fe20000410000 */
[----:B------:R-:W-:-:S04]  /*168c0*/  DEPBAR.LE SB0, 0x0 ;  /* 0x000080000000791a */ /* 0x000fc80000000000 */
[----:B-----5:R-:W-:Y:S01]  /*168d0*/  HMMA.16816.F32.BF16 R144, R40, R20, R144 ;  /* 0x000000142890723c */ /* 0x020fe20000041890 */
[----:B------:R-:W-:Y:S01]  /*168e0*/  MUFU.TANH R53, R53 ;  /* 0x0000003500357308 */ /* 0x000fe20000002400 */
[CC--:B--2---:R-:W-:Y:S02]  /*168f0*/  FFMA.FTZ R174, R0.reuse, R161.reuse, R159 ;  /* 0x000000a100ae7223 */ /* 0x0c4fe4000001009f */
[C---:B------:R-:W-:Y:S02]  /*16900*/  FFMA.FTZ R158, R0.reuse, R161, R158 ;  /* 0x000000a1009e7223 */ /* 0x040fe4000001009e */
[----:B-1----:R-:W-:Y:S02]  /*16910*/  FFMA.FTZ R133, R0, R179, R133 ;  /* 0x000000b300857223 */ /* 0x002fe40000010085 */
[----:B------:R-:W-:Y:S01]  /*16920*/  HMMA.16816.F32.BF16 R124, R12, R134, R124 ;  /* 0x000000860c7c723c */ /* 0x000fe2000004187c */
[----:B------:R-:W-:Y:S01]  /*16930*/  MUFU.TANH R55, R55 ;  /* 0x0000003700377308 */ /* 0x000fe20000002400 */
[----:B------:R-:W-:-:S02]  /*16940*/  FMUL.FTZ R20, R50, R164 ;  /* 0x000000a432147220 */ /* 0x000fc40000410000 */
[-C--:B------:R-:W-:Y:S02]  /*16950*/  FMUL.FTZ R21, R51, R164.reuse ;  /* 0x000000a433157220 */ /* 0x080fe40000410000 */
[----:B------:R-:W-:Y:S01]  /*16960*/  IMAD.MOV.U32 R136, RZ, RZ, R166 ;  /* 0x000000ffff887224 */ /* 0x000fe200078e00a6 */
[----:B------:R-:W-:Y:S01]  /*16970*/  IADD3 R135, R218, 0x69, RZ ;  /* 0x00000069da877810 */ /* 0x000fe20007ffe0ff */
[----:B------:R-:W-:Y:S01]  /*16980*/  HMMA.16816.F32.BF16 R140, R40, R22, R140 ;  /* 0x00000016288c723c */ /* 0x000fe2000004188c */
[-C--:B------:R-:W-:Y:S01]  /*16990*/  FMUL.FTZ R134, R130, R164.reuse ;  /* 0x000000a482867220 */ /* 0x080fe20000410000 */
[----:B------:R-:W1:Y:S01]  /*169a0*/  MUFU.TANH R59, R59 ;  /* 0x0000003b003b7308 */ /* 0x000e620000002400 */
[----:B------:R-:W-:Y:S01]  /*169b0*/  FMUL.FTZ R130, R131, R164 ;  /* 0x000000a483827220 */ /* 0x000fe20000410000 */
[----:B------:R-:W-:Y:S01]  /*169c0*/  IADD3 R131, R218, 0x51, RZ ;  /* 0x00000051da837810 */ /* 0x000fe20007ffe0ff */
[----:B------:R-:W-:-:S03]  /*169d0*/  IMAD.MOV.U32 R137, RZ, RZ, R167 ;  /* 0x000000ffff897224 */ /* 0x000fc600078e00a7 */
[----:B---3--:R-:W-:Y:S02]  /*169e0*/  HMMA.16816.F32.BF16 R44, R12, R8, R44 ;  /* 0x000000080c2c723c */ /* 0x008fe4000004182c */
[----:B------:R-:W2:Y:S06]  /*169f0*/  MUFU.TANH R134, R134 ;  /* 0x0000008600867308 */ /* 0x000eac0000002400 */
[----:B----4-:R-:W-:Y:S01]  /*16a00*/  HMMA.16816.F32.BF16 R144, R24, R16, R144 ;  /* 0x000000101890723c */ /* 0x010fe20000041890 */
[-C--:B------:R-:W-:Y:S01]  /*16a10*/  FMUL.FTZ R152, R126, R164.reuse ;  /* 0x000000a47e987220 */ /* 0x080fe20000410000 */
[----:B------:R-:W3:Y:S01]  /*16a20*/  MUFU.TANH R130, R130 ;  /* 0x0000008200827308 */ /* 0x000ee20000002400 */
[----:B------:R-:W-:-:S02]  /*16a30*/  FMUL.FTZ R124, R124, R164 ;  /* 0x000000a47c7c7220 */ /* 0x000fc40000410000 */
[-C--:B------:R-:W-:Y:S02]  /*16a40*/  FMUL.FTZ R127, R127, R164.reuse ;  /* 0x000000a47f7f7220 */ /* 0x080fe40000410000 */
[----:B------:R-:W-:Y:S01]  /*16a50*/  FMUL.FTZ R125, R125, R164 ;  /* 0x000000a47d7d7220 */ /* 0x000fe20000410000 */
[----:B------:R-:W-:Y:S01]  /*16a60*/  HMMA.16816.F32.BF16 R140, R24, R18, R140 ;  /* 0x00000012188c723c */ /* 0x000fe2000004188c */
[C---:B-1----:R-:W-:Y:S01]  /*16a70*/  FFMA.FTZ R59, R0.reuse, R33, R59 ;  /* 0x00000021003b7223 */ /* 0x042fe2000001003b */
[----:B------:R-:W1:Y:S01]  /*16a80*/  MUFU.TANH R152, R152 ;  /* 0x0000009800987308 */ /* 0x000e620000002400 */
[----:B--2---:R-:W-:Y:S01]  /*16a90*/  FFMA.FTZ R134, R0, R173, R134 ;  /* 0x000000ad00867223 */ /* 0x004fe20000010086 */
[----:B------:R-:W-:Y:S02]  /*16aa0*/  FSEL R173, R128, -INF , !P6 ;  /* 0xff80000080ad7808 */ /* 0x000fe40007000000 */
[----:B------:R-:W-:Y:S02]  /*16ab0*/  ISETP.GE.AND P6, PT, R228, R118, PT ;  /* 0x00000076e400720c */ /* 0x000fe40003fc6270 */
[C---:B------:R-:W-:Y:S01]  /*16ac0*/  HMMA.16816.F32.BF16 R148, R12.reuse, R10, R148 ;  /* 0x0000000a0c94723c */ /* 0x040fe20000041894 */
[----:B------:R-:W-:Y:S01]  /*16ad0*/  FSEL R230, R134, -INF , !P1 ;  /* 0xff80000086e67808 */ /* 0x000fe20004800000 */
[----:B------:R2:W4:Y:S01]  /*16ae0*/  MUFU.TANH R126, R120 ;  /* 0x00000078007e7308 */ /* 0x0005220000002400 */
[----:B------:R-:W-:Y:S01]  /*16af0*/  FSEL R211, R129, -INF , !P6 ;  /* 0xff80000081d37808 */ /* 0x000fe20007000000 */
[----:B------:R-:W-:Y:S01]  /*16b00*/  FMUL.FTZ R37, R44, R164 ;  /* 0x000000a42c257220 */ /* 0x000fe20000410000 */
[----:B------:R-:W-:Y:S01]  /*16b10*/  ISETP.GE.AND P6, PT, R172, R118, PT ;  /* 0x00000076ac00720c */ /* 0x000fe20003fc6270 */
[----:B---3--:R-:W-:Y:S01]  /*16b20*/  FFMA.FTZ R130, R0, R229, R130 ;  /* 0x000000e500827223 */ /* 0x008fe20000010082 */
[----:B------:R-:W-:Y:S01]  /*16b30*/  ISETP.GE.AND P1, PT, R228, R119, PT ;  /* 0x00000077e400720c */ /* 0x000fe20003f26270 */
[C---:B------:R-:W-:Y:S01]  /*16b40*/  HMMA.16816.F32.BF16 R8, R12.reuse, R28, R144 ;  /* 0x0000001c0c08723c */ /* 0x040fe20000041890 */
[-C--:B------:R-:W-:Y:S01]  /*16b50*/  FMUL.FTZ R45, R45, R164.reuse ;  /* 0x000000a42d2d7220 */ /* 0x080fe20000410000 */
[----:B------:R-:W3:Y:S01]  /*16b60*/  MUFU.TANH R124, R124 ;  /* 0x0000007c007c7308 */ /* 0x000ee20000002400 */
[----:B-1----:R-:W-:Y:S01]  /*16b70*/  FFMA.FTZ R152, R0, R177, R152 ;  /* 0x000000b100987223 */ /* 0x002fe20000010098 */
[----:B------:R-:W-:Y:S01]  /*16b80*/  FSEL R232, R130, -INF , !P1 ;  /* 0xff80000082e87808 */ /* 0x000fe20004800000 */
[-C--:B------:R-:W-:Y:S01]  /*16b90*/  FMUL.FTZ R16, R46, R164.reuse ;  /* 0x000000a42e107220 */ /* 0x080fe20000410000 */
[----:B------:R-:W-:Y:S01]  /*16ba0*/  ISETP.GE.AND P1, PT, R172, R119, PT ;  /* 0x00000077ac00720c */ /* 0x000fe20003f26270 */
[----:B------:R-:W-:Y:S01]  /*16bb0*/  FMUL.FTZ R17, R47, R164 ;  /* 0x000000a42f117220 */ /* 0x000fe20000410000 */
[----:B------:R-:W-:Y:S01]  /*16bc0*/  FSEL R234, R152, -INF , !P0 ;  /* 0xff80000098ea7808 */ /* 0x000fe20004000000 */
[----:B------:R-:W-:Y:S01]  /*16bd0*/  HMMA.16816.F32.BF16 R12, R12, R30, R140 ;  /* 0x0000001e0c0c723c */ /* 0x000fe2000004188c */
[----:B------:R-:W1:Y:S01]  /*16be0*/  MUFU.TANH R127, R127 ;  /* 0x0000007f007f7308 */ /* 0x000e620000002400 */
[----:B--2---:R-:W-:Y:S01]  /*16bf0*/  IADD3 R120, R218, 0x41, RZ ;  /* 0x00000041da787810 */ /* 0x004fe20007ffe0ff */
[----:B----4-:R-:W-:Y:S01]  /*16c00*/  FFMA.FTZ R126, R0, R169, R126 ;  /* 0x000000a9007e7223 */ /* 0x010fe2000001007e */
[----:B------:R-:W-:-:S02]  /*16c10*/  ISETP.GE.AND P0, PT, R226, R119, PT ;  /* 0x00000077e200720c */ /* 0x000fc40003f06270 */
[----:B------:R-:W-:Y:S01]  /*16c20*/  FSEL R222, R154, -INF , !P1 ;  /* 0xff8000009ade7808 */ /* 0x000fe20004800000 */
[----:B------:R-:W-:Y:S01]  /*16c30*/  FMUL.FTZ R22, R148, R164 ;  /* 0x000000a494167220 */ /* 0x000fe20000410000 */
[----:B------:R-:W-:Y:S01]  /*16c40*/  FSEL R155, R126, -INF , !P6 ;  /* 0xff8000007e9b7808 */ /* 0x000fe20007000000 */
[----:B------:R-:W2:Y:S01]  /*16c50*/  MUFU.TANH R125, R125 ;  /* 0x0000007d007d7308 */ /* 0x000ea20000002400 */
[----:B---3--:R-:W-:Y:S01]  /*16c60*/  FFMA.FTZ R124, R0, R177, R124 ;  /* 0x000000b1007c7223 */ /* 0x008fe2000001007c */
[----:B------:R-:W-:Y:S01]  /*16c70*/  ISETP.GE.AND P6, PT, R132, R118, PT ;  /* 0x000000768400720c */ /* 0x000fe20003fc6270 */
[-C--:B------:R-:W-:Y:S01]  /*16c80*/  FMUL.FTZ R18, R150, R164.reuse ;  /* 0x000000a496127220 */ /* 0x080fe20000410000 */
[----:B------:R-:W-:Y:S01]  /*16c90*/  ISETP.GE.AND P1, PT, R132, R119, PT ;  /* 0x000000778400720c */ /* 0x000fe20003f26270 */
[-C--:B------:R-:W-:Y:S01]  /*16ca0*/  FMUL.FTZ R19, R151, R164.reuse ;  /* 0x000000a497137220 */ /* 0x080fe20000410000 */
[----:B------:R-:W-:Y:S01]  /*16cb0*/  FSEL R177, R124, -INF , !P2 ;  /* 0xff8000007cb17808 */ /* 0x000fe20005000000 */
[----:B------:R-:W-:Y:S01]  /*16cc0*/  FMUL.FTZ R8, R8, R164 ;  /* 0x000000a408087220 */ /* 0x000fe20000410000 */
[----:B------:R-:W3:Y:S01]  /*16cd0*/  I2F R39, R120 ;  /* 0x0000007800277306 */ /* 0x000ee20000201400 */
[----:B-1----:R-:W-:Y:S01]  /*16ce0*/  FFMA.FTZ R127, R0, R227, R127 ;  /* 0x000000e3007f7223 */ /* 0x002fe2000001007f */
[----:B------:R-:W-:Y:S01]  /*16cf0*/  ISETP.GE.AND P2, PT, R226, R118, PT ;  /* 0x00000076e200720c */ /* 0x000fe20003f46270 */
[C---:B------:R-:W-:Y:S01]  /*16d00*/  FFMA.FTZ R226, R0.reuse, R171, R247 ;  /* 0x000000ab00e27223 */ /* 0x040fe200000100f7 */
[----:B------:R-:W-:Y:S01]  /*16d10*/  FSEL R169, R121, -INF , !P6 ;  /* 0xff80000079a97808 */ /* 0x000fe20007000000 */
[----:B------:R-:W-:Y:S01]  /*16d20*/  FFMA.FTZ R171, R0, R7, R246 ;  /* 0x0000000700ab7223 */ /* 0x000fe200000100f6 */
[----:B------:R-:W-:Y:S01]  /*16d30*/  FSEL R228, R127, -INF , !P0 ;  /* 0xff8000007fe47808 */ /* 0x000fe20004000000 */
[----:B------:R-:W-:Y:S01]  /*16d40*/  FMUL.FTZ R9, R9, R164 ;  /* 0x000000a409097220 */ /* 0x000fe20000410000 */
[----:B------:R-:W1:Y:S01]  /*16d50*/  I2F R153, R131 ;  /* 0x0000008300997306 */ /* 0x000e620000201400 */
[----:B------:R-:W-:Y:S01]  /*16d60*/  ISETP.GE.AND P0, PT, R168, R119, PT ;  /* 0x00000077a800720c */ /* 0x000fe20003f06270 */
[----:B--2---:R-:W-:Y:S01]  /*16d70*/  FFMA.FTZ R125, R0, R227, R125 ;  /* 0x000000e3007d7223 */ /* 0x004fe2000001007d */
[----:B------:R-:W-:Y:S01]  /*16d80*/  ISETP.GE.AND P6, PT, R170, R118, PT ;  /* 0x00000076aa00720c */ /* 0x000fe20003fc6270 */
[-C--:B------:R-:W-:Y:S01]  /*16d90*/  FMUL.FTZ R23, R149, R164.reuse ;  /* 0x000000a495177220 */ /* 0x080fe20000410000 */
[----:B------:R-:W-:Y:S01]  /*16da0*/  FSEL R226, R226, -INF , !P0 ;  /* 0xff800000e2e27808 */ /* 0x000fe20004000000 */
[-C--:B------:R-:W-:Y:S01]  /*16db0*/  FMUL.FTZ R12, R12, R164.reuse ;  /* 0x000000a40c0c7220 */ /* 0x080fe20000410000 */
[----:B------:R-:W-:Y:S01]  /*16dc0*/  FSEL R162, R162, -INF , !P6 ;  /* 0xff800000a2a27808 */ /* 0x000fe20007000000 */
[----:B------:R-:W2:Y:S01]  /*16dd0*/  MUFU.TANH R251, R251 ;  /* 0x000000fb00fb7308 */ /* 0x000ea20000002400 */
[----:B---3--:R-:W-:Y:S01]  /*16de0*/  FFMA.FTZ R157, R0, R39, R249 ;  /* 0x00000027009d7223 */ /* 0x008fe200000100f9 */
[----:B------:R-:W-:Y:S01]  /*16df0*/  ISETP.GE.AND P0, PT, R36, R119, PT ;  /* 0x000000772400720c */ /* 0x000fe20003f06270 */
[----:B------:R-:W-:Y:S01]  /*16e00*/  FMUL.FTZ R14, R14, R164 ;  /* 0x000000a40e0e7220 */ /* 0x000fe20000410000 */
[----:B------:R-:W-:Y:S01]  /*16e10*/  ISETP.GE.AND P6, PT, R120, R118, PT ;  /* 0x000000767800720c */ /* 0x000fe20003fc6270 */
[----:B------:R-:W-:Y:S01]  /*16e20*/  FMUL.FTZ R15, R15, R164 ;  /* 0x000000a40f0f7220 */ /* 0x000fe20000410000 */
[----:B------:R-:W-:-:S02]  /*16e30*/  FSEL R213, R125, -INF , !P2 ;  /* 0xff8000007dd57808 */ /* 0x000fc40005000000 */
[----:B------:R-:W3:Y:S01]  /*16e40*/  MUFU.TANH R20, R20 ;  /* 0x0000001400147308 */ /* 0x000ee20000002400 */
[-C--:B------:R-:W-:Y:S01]  /*16e50*/  ISETP.GE.AND P2, PT, R168, R118.reuse, PT ;  /* 0x00000076a800720c */ /* 0x080fe20003f46270 */
[-C--:B-1----:R-:W-:Y:S01]  /*16e60*/  FFMA.FTZ R53, R0, R153.reuse, R53 ;  /* 0x0000009900357223 */ /* 0x082fe20000010035 */
[----:B------:R-:W-:Y:S01]  /*16e70*/  FSEL R220, R220, -INF , !P0 ;  /* 0xff800000dcdc7808 */ /* 0x000fe20004000000 */
[----:B------:R-:W-:Y:S01]  /*16e80*/  FFMA.FTZ R55, R0, R153, R55 ;  /* 0x0000009900377223 */ /* 0x000fe20000010037 */
[----:B------:R-:W-:Y:S02]  /*16e90*/  FSEL R157, R157, -INF , !P6 ;  /* 0xff8000009d9d7808 */ /* 0x000fe40007000000 */
[----:B------:R-:W-:Y:S01]  /*16ea0*/  ISETP.GE.AND P0, PT, R160, R119, PT ;  /* 0x00000077a000720c */ /* 0x000fe20003f06270 */
[----:B------:R-:W1:Y:S01]  /*16eb0*/  MUFU.TANH R37, R37 ;  /* 0x0000002500257308 */ /* 0x000e620000002400 */
[----:B------:R-:W-:Y:S01]  /*16ec0*/  ISETP.GE.AND P6, PT, R176, R118, PT ;  /* 0x00000076b000720c */ /* 0x000fe20003fc6270 */
[----:B--2---:R-:W-:Y:S01]  /*16ed0*/  FFMA.FTZ R172, R0, R175, R251 ;  /* 0x000000af00ac7223 */ /* 0x004fe200000100fb */
[----:B------:R-:W-:-:S02]  /*16ee0*/  FSEL R163, R163, -INF , !P2 ;  /* 0xff800000a3a37808 */ /* 0x000fc40005000000 */
[-C--:B------:R-:W-:Y:S02]  /*16ef0*/  ISETP.GE.AND P2, PT, R36, R118.reuse, PT ;  /* 0x000000762400720c */ /* 0x080fe40003f46270 */
[----:B------:R-:W-:Y:S01]  /*16f00*/  FSEL R174, R174, -INF , !P0 ;  /* 0xff800000aeae7808 */ /* 0x000fe20004000000 */
[----:B------:R-:W2:Y:S01]  /*16f10*/  MUFU.TANH R156, R156 ;  /* 0x0000009c009c7308 */ /* 0x000ea20000002400 */
[----:B------:R-:W-:Y:S01]  /*16f20*/  FSEL R153, R133, -INF , !P6 ;  /* 0xff80000085997808 */ /* 0x000fe20007000000 */
[----:B---3--:R-:W-:Y:S01]  /*16f30*/  FFMA.FTZ R20, R0, R181, R20 ;  /* 0x000000b500147223 */ /* 0x008fe20000010014 */
[----:B------:R-:W-:Y:S02]  /*16f40*/  FSEL R224, R224, -INF , !P1 ;  /* 0xff800000e0e07808 */ /* 0x000fe40004800000 */
[-C--:B------:R-:W-:Y:S02]  /*16f50*/  ISETP.GE.AND P0, PT, R38, R119.reuse, PT ;  /* 0x000000772600720c */ /* 0x080fe40003f06270 */
[----:B------:R-:W-:Y:S01]  /*16f60*/  ISETP.GE.AND P6, PT, R131, R118, PT ;  /* 0x000000768300720c */ /* 0x000fe20003fc6270 */
[----:B------:R-:W3:Y:S01]  /*16f70*/  MUFU.TANH R223, R223 ;  /* 0x000000df00df7308 */ /* 0x000ee20000002400 */
[----:B------:R-:W-:Y:S01]  /*16f80*/  ISETP.GE.AND P1, PT, R170, R119, PT ;  /* 0x00000077aa00720c */ /* 0x000fe20003f26270 */
[----:B-1----:R-:W-:Y:S01]  /*16f90*/  FFMA.FTZ R37, R0, R183, R37 ;  /* 0x000000b700257223 */ /* 0x002fe20000010025 */
[----:B------:R-:W-:-:S02]  /*16fa0*/  FSEL R171, R171, -INF , !P2 ;  /* 0xff800000abab7808 */ /* 0x000fc40005000000 */
[-C--:B------:R-:W-:Y:S02]  /*16fb0*/  ISETP.GE.AND P2, PT, R160, R118.reuse, PT ;  /* 0x00000076a000720c */ /* 0x080fe40003f46270 */
[----:B------:R-:W-:Y:S01]  /*16fc0*/  FSEL R168, R59, -INF , !P0 ;  /* 0xff8000003ba87808 */ /* 0x000fe20004000000 */
[----:B------:R-:W1:Y:S01]  /*16fd0*/  MUFU.TANH R7, R45 ;  /* 0x0000002d00077308 */ /* 0x000e620000002400 */
[----:B------:R-:W-:Y:S01]  /*16fe0*/  FSEL R151, R53, -INF , !P6 ;  /* 0xff80000035977808 */ /* 0x000fe20007000000 */
[----:B--2---:R-:W-:Y:S01]  /*16ff0*/  FFMA.FTZ R156, R0, R39, R156 ;  /* 0x00000027009c7223 */ /* 0x004fe2000001009c */
[----:B------:R-:W-:Y:S02]  /*17000*/  FSEL R172, R172, -INF , !P1 ;  /* 0xff800000acac7808 */ /* 0x000fe40004800000 */
[-C--:B------:R-:W-:Y:S02]  /*17010*/  ISETP.GE.AND P0, PT, R178, R119.reuse, PT ;  /* 0x00000077b200720c */ /* 0x080fe40003f06270 */
[----:B------:R-:W-:Y:S01]  /*17020*/  ISETP.GE.AND P6, PT, R182, R118, PT ;  /* 0x00000076b600720c */ /* 0x000fe20003fc6270 */
[----:B------:R-:W2:Y:S01]  /*17030*/  MUFU.TANH R54, R54 ;  /* 0x0000003600367308 */ /* 0x000ea20000002400 */
[----:B------:R-:W-:Y:S01]  /*17040*/  ISETP.GE.AND P1, PT, R120, R119, PT ;  /* 0x000000777800720c */ /* 0x000fe20003f26270 */
[----:B---3--:R-:W-:Y:S01]  /*17050*/  FFMA.FTZ R161, R0, R33, R223 ;  /* 0x0000002100a17223 */ /* 0x008fe200000100df */
[----:B------:R-:W-:-:S02]  /*17060*/  FSEL R159, R158, -INF , !P2 ;  /* 0xff8000009e9f7808 */ /* 0x000fc40005000000 */
[----:B------:R-:W-:Y:S02]  /*17070*/  ISETP.GE.AND P2, PT, R38, R118, PT ;  /* 0x000000762600720c */ /* 0x000fe40003f46270 */
[----:B------:R-:W-:Y:S01]  /*17080*/  FSEL R160, R20, -INF , !P0 ;  /* 0xff80000014a07808 */ /* 0x000fe20004000000 */
[----:B------:R-:W3:Y:S01]  /*17090*/  MUFU.TANH R48, R48 ;  /* 0x0000003000307308 */ /* 0x000ee20000002400 */
[----:B------:R-:W-:Y:S01]  /*170a0*/  FSEL R146, R37, -INF , !P6 ;  /* 0xff80000025927808 */ /* 0x000fe20007000000 */
[----:B-1----:R-:W-:Y:S01]  /*170b0*/  FFMA.FTZ R7, R0, R123, R7 ;  /* 0x0000007b00077223 */ /* 0x002fe20000010007 */
[----:B------:R-:W-:Y:S01]  /*170c0*/  FSEL R170, R156, -INF , !P1 ;  /* 0xff8000009caa7808 */ /* 0x000fe20004800000 */
[----:B------:R-:W-:Y:S01]  /*170d0*/  FMUL.FTZ R20, R10, R164 ;  /* 0x000000a40a147220 */ /* 0x000fe20000410000 */
[----:B------:R-:W-:Y:S01]  /*170e0*/  ISETP.GE.AND P6, PT, R122, R118, PT ;  /* 0x000000767a00720c */ /* 0x000fe20003fc6270 */
[-C--:B------:R-:W-:Y:S01]  /*170f0*/  FMUL.FTZ R10, R11, R164.reuse ;  /* 0x000000a40b0a7220 */ /* 0x080fe20000410000 */
[----:B------:R-:W-:Y:S01]  /*17100*/  ISETP.GE.AND P1, PT, R176, R119, PT ;  /* 0x00000077b000720c */ /* 0x000fe20003f26270 */
[----:B------:R-:W1:Y:S01]  /*17110*/  MUFU.TANH R16, R16 ;  /* 0x0000001000107308 */ /* 0x000e620000002400 */
[----:B--2---:R-:W-:Y:S01]  /*17120*/  FFMA.FTZ R54, R0, R179, R54 ;  /* 0x000000b300367223 */ /* 0x004fe20000010036 */
[----:B------:R-:W-:Y:S01]  /*17130*/  FSEL R161, R161, -INF , !P2 ;  /* 0xff800000a1a17808 */ /* 0x000fe20005000000 */
[----:B------:R-:W-:Y:S01]  /*17140*/  FMUL.FTZ R11, R6, R164 ;  /* 0x000000a4060b7220 */ /* 0x000fe20000410000 */
[----:B------:R-:W-:-:S02]  /*17150*/  ISETP.GE.AND P2, PT, R178, R118, PT ;  /* 0x00000076b200720c */ /* 0x000fc40003f46270 */
[----:B------:R-:W-:Y:S02]  /*17160*/  FSEL R145, R7, -INF , !P6 ;  /* 0xff80000007917808 */ /* 0x000fe40007000000 */
[----:B------:R-:W2:Y:S01]  /*17170*/  MUFU.TANH R8, R8 ;  /* 0x0000000800087308 */ /* 0x000ea20000002400 */
[----:B---3--:R-:W-:Y:S01]  /*17180*/  FFMA.FTZ R48, R0, R181, R48 ;  /* 0x000000b500307223 */ /* 0x008fe20000010030 */
[----:B------:R-:W-:Y:S02]  /*17190*/  FSEL R158, R54, -INF , !P1 ;  /* 0xff800000369e7808 */ /* 0x000fe40004800000 */
[----:B------:R-:W-:Y:S02]  /*171a0*/  ISETP.GE.AND P6, PT, R214, R118, PT ;  /* 0x00000076d600720c */ /* 0x000fe40003fc6270 */
[----:B------:R-:W-:Y:S02]  /*171b0*/  ISETP.GE.AND P1, PT, R131, R119, PT ;  /* 0x000000778300720c */ /* 0x000fe40003f26270 */
[----:B------:R-:W-:Y:S01]  /*171c0*/  I2F R65, R66 ;  /* 0x0000004200417306 */ /* 0x000fe20000201400 */
[----:B-1----:R-:W-:Y:S01]  /*171d0*/  FFMA.FTZ R152, R0, R183, R16 ;  /* 0x000000b700987223 */ /* 0x002fe20000010010 */
[----:B------:R-:W-:-:S02]  /*171e0*/  FSEL R149, R48, -INF , !P2 ;  /* 0xff80000030957808 */ /* 0x000fc40005000000 */
[----:B------:R-:W-:Y:S02]  /*171f0*/  ISETP.GE.AND P2, PT, R66, R118, PT ;  /* 0x000000764200720c */ /* 0x000fe40003f46270 */
[----:B------:R-:W-:Y:S02]  /*17200*/  FSEL R156, R55, -INF , !P1 ;  /* 0xff800000379c7808 */ /* 0x000fe40004800000 */
[----:B------:R-:W1:Y:S01]  /*17210*/  MUFU.TANH R49, R49 ;  /* 0x0000003100317308 */ /* 0x000e620000002400 */
[----:B--2---:R-:W-:Y:S01]  /*17220*/  FFMA.FTZ R121, R0, R215, R8 ;  /* 0x000000d700797223 */ /* 0x004fe20000010008 */
[-C--:B------:R-:W-:Y:S02]  /*17230*/  ISETP.GE.AND P0, PT, R66, R119.reuse, PT ;  /* 0x000000774200720c */ /* 0x080fe40003f06270 */
[----:B------:R-:W-:Y:S02]  /*17240*/  ISETP.GE.AND P1, PT, R182, R119, PT ;  /* 0x00000077b600720c */ /* 0x000fe40003f26270 */
[----:B------:R-:W-:-:S02]  /*17250*/  FSEL R121, R121, -INF , !P6 ;  /* 0xff80000079797808 */ /* 0x000fc40007000000 */
[----:B------:R-:W-:Y:S01]  /*17260*/  I2F R235, R239 ;  /* 0x000000ef00eb7306 */ /* 0x000fe20000201400 */
[----:B------:R-:W-:Y:S02]  /*17270*/  ISETP.GE.AND P6, PT, R239, R118, PT ;  /* 0x00000076ef00720c */ /* 0x000fe40003fc6270 */
[----:B------:R-:W-:Y:S02]  /*17280*/  FSEL R152, R152, -INF , !P1 ;  /* 0xff80000098987808 */ /* 0x000fe40004800000 */
[----:B------:R-:W-:-:S03]  /*17290*/  ISETP.GE.AND P1, PT, R122, R119, PT ;  /* 0x000000777a00720c */ /* 0x000fc60003f26270 */
        /* <DEDUP_REMOVED lines=8> */
[----:B------:R-:W2:Y:S01]  /*17320*/  MUFU.TANH R18, R18 ;  /* 0x0000001200127308 */ /* 0x000ea20000002400 */
        /* <DEDUP_REMOVED lines=8> */
[----:B--2---:R-:W-:Y:S01]  /*173b0*/  FFMA.FTZ R18, R0, R217, R18 ;  /* 0x000000d900127223 */ /* 0x004fe20000010012 */
[C---:B------:R-:W-:Y:S02]  /*173c0*/  ISETP.GE.AND P2, PT, R135.reuse, R118, PT ;  /* 0x000000768700720c */ /* 0x040fe40003f46270 */
[----:B------:R-:W-:Y:S02]  /*173d0*/  FSEL R4, R4, -INF , !P6 ;  /* 0xff80000004047808 */ /* 0x000fe40007000000 */
[----:B------:R-:W-:Y:S02]  /*173e0*/  FSEL R150, R18, -INF , !P0 ;  /* 0xff80000012967808 */ /* 0x000fe40004000000 */
[----:B------:R-:W2:Y:S01]  /*173f0*/  MUFU.TANH R23, R23 ;  /* 0x0000001700177308 */ /* 0x000ea20000002400 */
[----:B-1----:R-:W-:Y:S01]  /*17400*/  FFMA.FTZ R17, R0, R123, R17 ;  /* 0x0000007b00117223 */ /* 0x002fe20000010011 */
[----:B------:R-:W-:-:S02]  /*17410*/  ISETP.GE.AND P0, PT, R135, R119, PT ;  /* 0x000000778700720c */ /* 0x000fc40003f06270 */
[----:B------:R-:W-:Y:S02]  /*17420*/  ISETP.GT.AND P6, PT, R203, R194, PT ;  /* 0x000000c2cb00720c */ /* 0x000fe40003fc4270 */
[----:B------:R-:W-:Y:S02]  /*17430*/  FSEL R148, R17, -INF , !P1 ;  /* 0xff80000011947808 */ /* 0x000fe40004800000 */
[----:B------:R-:W1:Y:S01]  /*17440*/  MUFU.TANH R19, R19 ;  /* 0x0000001300137308 */ /* 0x000e620000002400 */
[----:B------:R-:W-:-:S07]  /*17450*/  ISETP.GE.AND P1, PT, R214, R119, PT ;  /* 0x00000077d600720c */ /* 0x000fce0003f26270 */
[----:B------:R-:W3:Y:S01]  /*17460*/  MUFU.TANH R16, R20 ;  /* 0x0000001400107308 */ /* 0x000ee20000002400 */
[----:B--2---:R-:W-:-:S05]  /*17470*/  FFMA.FTZ R23, R0, R35, R23 ;  /* 0x0000002300177223 */ /* 0x004fca0000010017 */
[----:B------:R-:W-:Y:S02]  /*17480*/  FSEL R143, R23, -INF , !P2 ;  /* 0xff800000178f7808 */ /* 0x000fe40005000000 */
[----:B------:R2:W4:Y:S01]  /*17490*/  MUFU.TANH R7, R12 ;  /* 0x0000000c00077308 */ /* 0x0005220000002400 */
[----:B-1----:R-:W-:Y:S01]  /*174a0*/  FFMA.FTZ R19, R0, R35, R19 ;  /* 0x0000002300137223 */ /* 0x002fe20000010013 */
[----:B------:R-:W-:-:S04]  /*174b0*/  ISETP.GE.AND P2, PT, R216, R118, PT ;  /* 0x00000076d800720c */ /* 0x000fc80003f46270 */
[----:B------:R-:W-:Y:S02]  /*174c0*/  FSEL R142, R19, -INF , !P0 ;  /* 0xff800000138e7808 */ /* 0x000fe40004000000 */
[----:B------:R-:W1:Y:S01]  /*174d0*/  MUFU.TANH R6, R14 ;  /* 0x0000000e00067308 */ /* 0x000e620000002400 */
[----:B---3--:R-:W-:Y:S01]  /*174e0*/  FFMA.FTZ R16, R0, R215, R16 ;  /* 0x000000d700107223 */ /* 0x008fe20000010010 */
[----:B------:R-:W-:-:S04]  /*174f0*/  ISETP.GE.AND P0, PT, R216, R119, PT ;  /* 0x00000077d800720c */ /* 0x000fc80003f06270 */
[----:B------:R-:W-:Y:S01]  /*17500*/  FSEL R120, R16, -INF , !P1 ;  /* 0xff80000010787808 */ /* 0x000fe20004800000 */
[----:B--2---:R-:W-:Y:S01]  /*17510*/  FMUL.FTZ R12, R13, R164 ;  /* 0x000000a40d0c7220 */ /* 0x004fe20000410000 */
[----:B------:R-:W2:Y:S01]  /*17520*/  MUFU.TANH R10, R10 ;  /* 0x0000000a000a7308 */ /* 0x000ea20000002400 */
[----:B----4-:R-:W-:Y:S01]  /*17530*/  FFMA.FTZ R7, R0, R219, R7 ;  /* 0x000000db00077223 */ /* 0x010fe20000010007 */
[----:B------:R-:W-:-:S04]  /*17540*/  ISETP.GE.AND P1, PT, R239, R119, PT ;  /* 0x00000077ef00720c */ /* 0x000fc80003f26270 */
[----:B------:R-:W-:Y:S01]  /*17550*/  FSEL R123, R7, -INF , !P2 ;  /* 0xff800000077b7808 */ /* 0x000fe20005000000 */
[----:B-1----:R-:W-:Y:S01]  /*17560*/  FFMA.FTZ R6, R0, R219, R6 ;  /* 0x000000db00067223 */ /* 0x002fe20000010006 */
[----:B------:R-:W-:Y:S01]  /*17570*/  I2F R225, R67 ;  /* 0x0000004300e17306 */ /* 0x000fe20000201400 */
[----:B------:R-:W-:Y:S01]  /*17580*/  BAR.SYNC.DEFER_BLOCKING 0x0 ;  /* 0x0000000000007b1d */ /* 0x000fe20000010000 */
[C---:B------:R-:W-:Y:S02]  /*17590*/  ISETP.GE.AND P2, PT, R67.reuse, R118, PT ;  /* 0x000000764300720c */ /* 0x040fe40003f46270 */
[----:B------:R-:W-:Y:S02]  /*175a0*/  FSEL R118, R6, -INF , !P0 ;  /* 0xff80000006767808 */ /* 0x000fe40004000000 */
[----:B------:R-:W-:Y:S02]  /*175b0*/  ISETP.GE.AND P0, PT, R67, R119, PT ;  /* 0x000000774300720c */ /* 0x000fe40003f06270 */
[----:B------:R-:W1:Y:S01]  /*175c0*/  MUFU.TANH R8, R11 ;  /* 0x0000000b00087308 */ /* 0x000e620000002400 */
[----:B--2---:R-:W-:-:S05]  /*175d0*/  FFMA.FTZ R10, R0, R235, R10 ;  /* 0x000000eb000a7223 */ /* 0x004fca000001000a */
[----:B------:R-:W-:Y:S02]  /*175e0*/  FSEL R122, R10, -INF , !P1 ;  /* 0xff8000000a7a7808 */ /* 0x000fe40004800000 */
[----:B------:R-:W2:Y:S01]  /*175f0*/  MUFU.TANH R12, R12 ;  /* 0x0000000c000c7308 */ /* 0x000ea20000002400 */
[----:B------:R-:W-:-:S07]  /*17600*/  ISETP.GE.AND P1, PT, R218, R119, PT ;  /* 0x00000077da00720c */ /* 0x000fce0003f26270 */
[----:B------:R-:W3:Y:S01]  /*17610*/  MUFU.TANH R15, R15 ;  /* 0x0000000f000f7308 */ /* 0x000ee20000002400 */
[----:B-1----:R-:W-:-:S05]  /*17620*/  FFMA.FTZ R6, R0, R221, R8 ;  /* 0x000000dd00067223 */ /* 0x002fca0000010008 */
[----:B------:R-:W-:Y:S01]  /*17630*/  FSEL R6, R6, -INF , !P1 ;  /* 0xff80000006067808 */ /* 0x000fe20004800000 */
[----:B--2---:R-:W-:-:S05]  /*17640*/  FFMA.FTZ R12, R0, R225, R12 ;  /* 0x000000e1000c7223 */ /* 0x004fca000001000c */
[----:B------:R-:W-:Y:S01]  /*17650*/  FSEL R125, R12, -INF , !P2 ;  /* 0xff8000000c7d7808 */ /* 0x000fe20005000000 */
[----:B---3--:R-:W-:-:S05]  /*17660*/  FFMA.FTZ R15, R0, R225, R15 ;  /* 0x000000e1000f7223 */ /* 0x008fca000001000f */
[----:B------:R-:W-:Y:S01]  /*17670*/  FSEL R119, R15, -INF , !P0 ;  /* 0xff8000000f777808 */ /* 0x000fe20004000000 */
[----:B------:R-:W-:Y:S05]  /*17680*/  @!P6 BRA `(.L_x_3495) ;  /* 0x00000a700000e947 */ /* 0x000fea0003800000 */
[----:B------:R-:W-:Y:S01]  /*17690*/  BSSY B0, `(.L_x_3496) ;  /* 0x0000041000007945 */ /* 0x000fe20003800000 */
[----:B------:R-:W-:Y:S05]  /*176a0*/  @!P3 BRA `(.L_x_3497) ;  /* 0x000003c00000b947 */ /* 0x000fea0003800000 */
[----:B------:R-:W2:Y:S01]  /*176b0*/  LD.E R16, [R116.64+0x170] ;  /* 0x0001700474107980 */ /* 0x000ea2000c101900 */
[----:B------:R-:W-:Y:S02]  /*176c0*/  IABS R9, R165 ;  /* 0x000000a500097213 */ /* 0x000fe40000000000 */
[C---:B------:R-:W-:Y:S02]  /*176d0*/  IADD3 R11, R165.reuse, -0x80, RZ ;  /* 0xffffff80a50b7810 */ /* 0x040fe40007ffe0ff */
[-C--:B--2---:R-:W-:Y:S02]  /*176e0*/  IABS R10, R16.reuse ;  /* 0x00000010000a7213 */ /* 0x084fe40000000000 */
[-C--:B------:R-:W-:Y:S02]  /*176f0*/  IABS R8, R16.reuse ;  /* 0x0000001000087213 */ /* 0x080fe40000000000 */
[----:B------:R-:W1:Y:S01]  /*17700*/  I2F.RP R15, R10 ;  /* 0x0000000a000f7306 */ /* 0x000e620000209400 */
[----:B------:R-:W-:-:S02]  /*17710*/  LOP3.LUT R165, R165, R16, RZ, 0x3c, !PT ;  /* 0x00000010a5a57212 */ /* 0x000fc400078e3cff */
        /* <DEDUP_REMOVED lines=29> */
[----:B------:R-:W-:Y:S01]  /*178f0*/  @!P1 IMAD.MOV R12, RZ, RZ, -R12 ;  /* 0x000000ffff0c9224 */ /* 0x000fe200078e0a0c */
[C---:B------:R-:W-:Y:S02]  /*17900*/  SEL R10, R7.reuse, R14, !P2 ;  /* 0x0000000e070a7207 */ /* 0x040fe40005000000 */
[----:B------:R-:W2:Y:S02]  /*17910*/  LD.E.64 R14, [R116.64+0x20] ;  /* 0x00002004740e7980 */ /* 0x000ea4000c101b00 */
[----:B------:R-:W-:Y:S01]  /*17920*/  SEL R9, R7, R12, !P2 ;  /* 0x0000000c07097207 */ /* 0x000fe20005000000 */
[--C-:B------:R-:W-:Y:S01]  /*17930*/  IMAD.WIDE R18, R10, 0x4, R204.reuse ;  /* 0x000000040a127825 */ /* 0x100fe200078e02cc */
[----:B------:R-:W3:Y:S03]  /*17940*/  LD.E.64 R12, [R116.64+0x38] ;  /* 0x00003804740c7980 */ /* 0x000ee6000c101b00 */
        /* <DEDUP_REMOVED lines=18> */
.L_x_3497:
[----:B------:R-:W2:Y:S02]  /*17a70*/  LD.E R11, [R116.64+0x38] ;  /* 0x00003804740b7980 */ /* 0x000ea4000c101900 */
[----:B--2---:R-:W-:-:S04]  /*17a80*/  LEA R11, -R11, RZ, 0x7 ;  /* 0x000000ff0b0b7211 */ /* 0x004fc800078e39ff */
[----:B------:R-:W-:Y:S02]  /*17a90*/  SHF.R.S32.HI R12, RZ, 0x1f, R11 ;  /* 0x0000001fff0c7819 */ /* 0x000fe4000001140b */
.L_x_3498:
[----:B------:R-:W-:Y:S05]  /*17aa0*/  BSYNC B0 ;  /* 0x0000000000007941 */ /* 0x000fea0003800000 */
.L_x_3496:
[C---:B------:R-:W-:Y:S02]  /*17ab0*/  @P5 IADD3 R9, P0, R11.reuse, R192, RZ ;  /* 0x000000c00b095210 */ /* 0x040fe40007f1e0ff */
[----:B------:R-:W-:Y:S02]  /*17ac0*/  LOP3.LUT R7, R206, 0x1, RZ, 0xc0, !PT ;  /* 0x00000001ce077812 */ /* 0x000fe400078ec0ff */
[-C--:B------:R-:W-:Y:S01]  /*17ad0*/  LEA R20, P1, R11, R196.reuse, 0x1 ;  /* 0x000000c40b147211 */ /* 0x080fe200078208ff */
[----:B------:R-:W-:Y:S01]  /*17ae0*/  @P5 IMAD.X R8, R12, 0x1, R193, P0 ;  /* 0x000000010c085824 */ /* 0x000fe200000e06c1 */
[----:B------:R-:W-:Y:S02]  /*17af0*/  ISETP.NE.U32.AND P2, PT, R7, 0x1, PT ;  /* 0x000000010700780c */ /* 0x000fe40003f45070 */
        /* <DEDUP_REMOVED lines=13> */
[----:B------:R-:W-:Y:S01]  /*17bd0*/  @!P2 LEA R18, P0, R9, R196, 0x1 ;  /* 0x000000c40912a211 */ /* 0x000fe200078008ff */
[----:B------:R1:W-:Y:S01]  /*17be0*/  @P2 STS [R201+0x3004], RZ ;  /* 0x003004ffc9002388 */ /* 0x0003e20000000800 */
[----:B------:R-:W-:-:S02]  /*17bf0*/  @P4 LEA.HI.X R15, R7, R195, R8, 0x1, P1 ;  /* 0x000000c3070f4211 */ /* 0x000fc400008f0c08 */
[CC--:B------:R-:W-:Y:S01]  /*17c00*/  @P5 LEA R22, P1, R9.reuse, R196.reuse, 0x1 ;  /* 0x000000c409165211 */ /* 0x0c0fe200078208ff */
[----:B------:R1:W-:Y:S01]  /*17c10*/  @P2 STS.64 [R201+0x3008], RZ ;  /* 0x003008ffc9002388 */ /* 0x0003e20000000a00 */
[CCC-:B------:R-:W-:Y:S02]  /*17c20*/  @!P2 LEA.HI.X R19, R9.reuse, R195.reuse, R10.reuse, 0x1, P0 ;  /* 0x000000c30913a211 */ /* 0x1c0fe400000f0c0a */
[C---:B------:R-:W-:Y:S02]  /*17c30*/  @P4 LEA R8, P0, R9.reuse, R196, 0x1 ;  /* 0x000000c409084211 */ /* 0x040fe400078008ff */
[CCC-:B------:R-:W-:Y:S02]  /*17c40*/  @P5 LEA.HI.X R23, R9.reuse, R195.reuse, R10.reuse, 0x1, P1 ;  /* 0x000000c309175211 */ /* 0x1c0fe400008f0c0a */
[C---:B------:R-:W-:Y:S02]  /*17c50*/  IADD3 R7, P1, R9.reuse, R192, RZ ;  /* 0x000000c009077210 */ /* 0x040fe40007f3e0ff */
[----:B------:R-:W-:-:S02]  /*17c60*/  @P4 LEA.HI.X R9, R9, R195, R10, 0x1, P0 ;  /* 0x000000c309094211 */ /* 0x000fc400000f0c0a */
[----:B------:R-:W-:Y:S01]  /*17c70*/  @!P2 IADD3 R11, P0, R11, R192, RZ ;  /* 0x000000c00b0ba210 */ /* 0x000fe20007f1e0ff */
[----:B------:R-:W-:Y:S01]  /*17c80*/  IMAD.X R10, R10, 0x1, R193, P1 ;  /* 0x000000010a0a7824 */ /* 0x000fe200008e06c1 */
[----:B------:R-:W-:-:S03]  /*17c90*/  @P5 LEA R26, P1, R7, R196, 0x1 ;  /* 0x000000c4071a5211 */ /* 0x000fc600078208ff */
        /* <DEDUP_REMOVED lines=10> */
[----:B------:R-:W-:-:S02]  /*17d40*/  @P5 IMAD.MOV.U32 R11, RZ, RZ, R21 ;  /* 0x000000ffff0b5224 */ /* 0x000fc400078e0015 */
        /* <DEDUP_REMOVED lines=59> */
.L_x_3495:
[----:B------:R-:W-:Y:S05]  /*18100*/  BSYNC B1 ;  /* 0x0000000000017941 */ /* 0x000fea0003800000 */
.L_x_3494:
[----:B------:R-:W2:Y:S01]  /*18110*/  LD.E R139, [R116.64+0xdc] ;  /* 0x0000dc04748b7980 */ /* 0x000ea2000c101900 */
        /* <DEDUP_REMOVED lines=69> */
[----:B------:R-:W1:Y:S04]  /*18570*/  SHFL.BFLY PT, R7, R10, 0x2, 0x1f ;  /* 0x0c401f000a077f89 */ /* 0x000e6800000e0000 */
[----:B------:R-:W3:Y:S01]  /*18580*/  SHFL.BFLY PT, R8, R9, 0x2, 0x1f ;  /* 0x0c401f0009087f89 */ /* 0x000ee200000e0000 */
[----:B-1----:R-:W-:Y:S02]  /*18590*/  FMNMX.FTZ R7, R10, R7, !PT ;  /* 0x000000070a077209 */ /* 0x002fe40007810000 */
[----:B---3--:R-:W-:-:S03]  /*185a0*/  FMNMX.FTZ R8, R9, R8, !PT ;  /* 0x0000000809087209 */ /* 0x008fc60007810000 */
[----:B------:R-:W1:Y:S04]  /*185b0*/  SHFL.BFLY PT, R138, R7, 0x1, 0x1f ;  /* 0x0c201f00078a7f89 */ /* 0x000e6800000e0000 */
        /* <DEDUP_REMOVED lines=20> */
[----:B------:R-:W-:Y:S01]  /*18700*/  MUFU.EX2 R129, R129 ;  /* 0x0000008100817308 */ /* 0x000fe20000000800 */
[-CC-:B------:R-:W-:Y:S02]  /*18710*/  FFMA.FTZ R132, R61, R139.reuse, -R134.reuse ;  /* 0x0000008b3d847223 */ /* 0x180fe40000010886 */
[-C--:B------:R-:W-:Y:S02]  /*18720*/  FFMA.FTZ R141, R63, R139.reuse, -R134 ;  /* 0x0000008b3f8d7223 */ /* 0x080fe40000010886 */
[C---:B------:R-:W-:Y:S02]  /*18730*/  FMUL.FTZ R2, R139.reuse, R2 ;  /* 0x000000028b027220 */ /* 0x040fe40000410000 */
[----:B------:R-:W-:Y:S01]  /*18740*/  FMUL.FTZ R140, R139, R4 ;  /* 0x000000048b8c7220 */ /* 0x000fe20000410000 */
[----:B------:R-:W1:Y:S01]  /*18750*/  MUFU.EX2 R128, R128 ;  /* 0x0000008000807308 */ /* 0x000e620000000800 */
[----:B------:R-:W-:-:S02]  /*18760*/  FFMA.FTZ R40, R32, R139, -R131 ;  /* 0x0000008b20287223 */ /* 0x000fc40000010883 */
[-CC-:B------:R-:W-:Y:S02]  /*18770*/  FFMA.FTZ R3, R34, R139.reuse, -R131.reuse ;  /* 0x0000008b22037223 */ /* 0x180fe40000010883 */
[-CC-:B------:R-:W-:Y:S02]  /*18780*/  FFMA.FTZ R64, R64, R139.reuse, -R134.reuse ;  /* 0x0000008b40407223 */ /* 0x180fe40000010886 */
[-CC-:B------:R-:W-:Y:S01]  /*18790*/  FFMA.FTZ R58, R58, R139.reuse, -R134.reuse ;  /* 0x0000008b3a3a7223 */ /* 0x180fe20000010886 */
[----:B------:R-:W-:Y:S01]  /*187a0*/  MUFU.EX2 R127, R127 ;  /* 0x0000007f007f7308 */ /* 0x000fe20000000800 */
[-C--:B------:R-:W-:Y:S02]  /*187b0*/  FFMA.FTZ R164, R171, R139.reuse, -R134 ;  /* 0x0000008baba47223 */ /* 0x080fe40000010886 */
[-CC-:B------:R-:W-:Y:S02]  /*187c0*/  FFMA.FTZ R166, R220, R139.reuse, -R131.reuse ;  /* 0x0000008bdca67223 */ /* 0x180fe40000010883 */
[----:B------:R-:W-:-:S02]  /*187d0*/  FFMA.FTZ R170, R170, R139, -R131 ;  /* 0x0000008baaaa7223 */ /* 0x000fc40000010883 */
        /* <DEDUP_REMOVED lines=8> */
[-CC-:B------:R-:W-:Y:S02]  /*18860*/  FFMA.FTZ R174, R147, R139.reuse, -R134.reuse ;  /* 0x0000008b93ae7223 */ /* 0x180fe40000010886 */
[-CC-:B------:R-:W-:Y:S02]  /*18870*/  FFMA.FTZ R158, R158, R139.reuse, -R131.reuse ;  /* 0x0000008b9e9e7223 */ /* 0x180fe40000010883 */
[--C-:B------:R-:W-:Y:S01]  /*18880*/  FFMA.FTZ R153, R153, R139, -R134.reuse ;  /* 0x0000008b99997223 */ /* 0x100fe20000010886 */
[----:B------:R-:W-:Y:S01]  /*18890*/  MUFU.EX2 R130, R130 ;  /* 0x0000008200827308 */ /* 0x000fe20000000800 */
[----:B--2---:R-:W-:Y:S01]  /*188a0*/  F2FP.BF16.PACK_AB R7, R126, R127 ;  /* 0x0000007f7e07723e */ /* 0x004fe200000010ff */
[-C--:B------:R-:W-:Y:S02]  /*188b0*/  FFMA.FTZ R149, R149, R139.reuse, -R134 ;  /* 0x0000008b95957223 */ /* 0x080fe40000010886 */
[-CC-:B------:R-:W-:Y:S02]  /*188c0*/  FFMA.FTZ R147, R154, R139.reuse, -R131.reuse ;  /* 0x0000008b9a937223 */ /* 0x180fe40000010883 */
[----:B------:R-:W-:-:S02]  /*188d0*/  FFMA.FTZ R148, R148, R139, -R131 ;  /* 0x0000008b94947223 */ /* 0x000fc40000010883 */
[----:B------:R-:W2:Y:S01]  /*188e0*/  MUFU.EX2 R141, R141 ;  /* 0x0000008d008d7308 */ /* 0x000ea20000000800 */
[----:B-1----:R-:W-:Y:S01]  /*188f0*/  F2FP.BF16.PACK_AB R4, R132, R133 ;  /* 0x000000858404723e */ /* 0x002fe200000010ff */
[-C--:B------:R-:W-:Y:S02]  /*18900*/  FFMA.FTZ R150, R150, R139.reuse, -R131 ;  /* 0x0000008b96967223 */ /* 0x080fe40000010883 */
[-CC-:B------:R-:W-:Y:S02]  /*18910*/  FFMA.FTZ R146, R146, R139.reuse, -R134.reuse ;  /* 0x0000008b92927223 */ /* 0x180fe40000010886 */
[-CC-:B------:R-:W-:Y:S02]  /*18920*/  FFMA.FTZ R145, R145, R139.reuse, -R134.reuse ;  /* 0x0000008b91917223 */ /* 0x180fe40000010886 */
[----:B------:R-:W1:Y:S01]  /*18930*/  MUFU.EX2 R2, R2 ;  /* 0x0000000200027308 */ /* 0x000e620000000800 */
[-CC-:B------:R-:W-:Y:S02]  /*18940*/  FFMA.FTZ R144, R144, R139.reuse, -R134.reuse ;  /* 0x0000008b90907223 */ /* 0x180fe40000010886 */
[----:B------:R-:W-:-:S02]  /*18950*/  FFMA.FTZ R143, R143, R139, -R134 ;  /* 0x0000008b8f8f7223 */ /* 0x000fc40000010886 */
[-CC-:B------:R-:W-:Y:S02]  /*18960*/  FFMA.FTZ R167, R142, R139.reuse, -R131.reuse ;  /* 0x0000008b8ea77223 */ /* 0x180fe40000010883 */
[-CC-:B------:R-:W-:Y:S01]  /*18970*/  FFMA.FTZ R120, R120, R139.reuse, -R131.reuse ;  /* 0x0000008b78787223 */ /* 0x180fe20000010883 */
[----:B------:R-:W3:Y:S01]  /*18980*/  MUFU.EX2 R140, R140 ;  /* 0x0000008c008c7308 */ /* 0x000ee20000000800 */
[----:B--2---:R-:W-:Y:S01]  /*18990*/  F2FP.BF16.PACK_AB R6, R141, R130 ;  /* 0x000000828d06723e */ /* 0x004fe200000010ff */
[----:B------:R-:W-:Y:S02]  /*189a0*/  FFMA.FTZ R119, R119, R139, -R131 ;  /* 0x0000008b77777223 */ /* 0x000fe40000010883 */
[----:B-1----:R-:W-:-:S04]  /*189b0*/  FMUL.FTZ R26, R98, R2 ;  /* 0x00000002621a7220 */ /* 0x002fc80000410000 */
        /* <DEDUP_REMOVED lines=8> */
[-C--:B------:R-:W-:Y:S02]  /*18a40*/  FMUL.FTZ R93, R93, R140.reuse ;  /* 0x0000008c5d5d7220 */ /* 0x080fe40000410000 */
[----:B------:R-:W-:Y:S01]  /*18a50*/  FMUL.FTZ R32, R88, R140 ;  /* 0x0000008c58207220 */ /* 0x000fe20000410000 */
[C---:B------:R-:W-:Y:S01]  /*18a60*/  HMMA.16816.F32.BF16 R24, R4.reuse, R28, R24 ;  /* 0x0000001c0418723c */ /* 0x040fe20000041818 */
[-C--:B------:R-:W-:Y:S01]  /*18a70*/  FMUL.FTZ R34, R90, R2.reuse ;  /* 0x000000025a227220 */ /* 0x080fe20000410000 */
[----:B------:R-:W-:Y:S01]  /*18a80*/  MUFU.EX2 R166, R166 ;  /* 0x000000a600a67308 */ /* 0x000fe20000000800 */
[----:B------:R-:W-:Y:S02]  /*18a90*/  FMUL.FTZ R35, R91, R2 ;  /* 0x000000025b237220 */ /* 0x000fe40000410000 */
[----:B------:R-:W-:Y:S02]  /*18aa0*/  FMUL.FTZ R33, R89, R140 ;  /* 0x0000008c59217220 */ /* 0x000fe40000410000 */
[----:B------:R-:W-:Y:S01]  /*18ab0*/  FFMA.FTZ R88, R60, R139, -R131 ;  /* 0x0000008b3c587223 */ /* 0x000fe20000010883 */
[----:B------:R-:W-:Y:S01]  /*18ac0*/  HMMA.16816.F32.BF16 R28, R4, R30, R92 ;  /* 0x0000001e041c723c */ /* 0x000fe2000004185c */
[-C--:B------:R-:W-:Y:S01]  /*18ad0*/  FMUL.FTZ R86, R86, R2.reuse ;  /* 0x0000000256567220 */ /* 0x080fe20000410000 */
[----:B------:R1:W-:Y:S01]  /*18ae0*/  MUFU.EX2 R92, R40 ;  /* 0x00000028005c7308 */ /* 0x0003e20000000800 */
[----:B------:R-:W-:Y:S01]  /*18af0*/  FMUL.FTZ R87, R87, R2 ;  /* 0x0000000257577220 */ /* 0x000fe20000410000 */
[----:B------:R-:W2:Y:S01]  /*18b00*/  LDSM.16.MT88.4 R60, [R184+0xd000] ;  /* 0x00d00000b83c783b */ /* 0x000ea20000004200 */
[----:B------:R-:W-:-:S02]  /*18b10*/  FMUL.FTZ R84, R84, R140 ;  /* 0x0000008c54547220 */ /* 0x000fc40000410000 */
[----:B------:R-:W-:Y:S01]  /*18b20*/  FMUL.FTZ R85, R85, R140 ;  /* 0x0000008c55557220 */ /* 0x000fe20000410000 */
[C---:B------:R-:W-:Y:S01]  /*18b30*/  HMMA.16816.F32.BF16 R32, R4.reuse, R36, R32 ;  /* 0x000000240420723c */ /* 0x040fe20000041820 */
[-C--:B------:R-:W-:Y:S01]  /*18b40*/  FMUL.FTZ R42, R82, R2.reuse ;  /* 0x00000002522a7220 */ /* 0x080fe20000410000 */
[----:B------:R-:W-:Y:S01]  /*18b50*/  MUFU.EX2 R88, R88 ;  /* 0x0000005800587308 */ /* 0x000fe20000000800 */
[----:B------:R-:W-:Y:S02]  /*18b60*/  FMUL.FTZ R43, R83, R2 ;  /* 0x00000002532b7220 */ /* 0x000fe40000410000 */
[----:B------:R-:W-:Y:S02]  /*18b70*/  FMUL.FTZ R41, R81, R140 ;  /* 0x0000008c51297220 */ /* 0x000fe40000410000 */
[-C--:B------:R-:W-:Y:S01]  /*18b80*/  FMUL.FTZ R50, R78, R2.reuse ;  /* 0x000000024e327220 */ /* 0x080fe20000410000 */
[----:B------:R-:W-:Y:S01]  /*18b90*/  HMMA.16816.F32.BF16 R36, R4, R38, R84 ;  /* 0x000000260424723c */ /* 0x000fe20000041854 */
[----:B------:R-:W-:Y:S01]  /*18ba0*/  FMUL.FTZ R51, R79, R2 ;  /* 0x000000024f337220 */ /* 0x000fe20000410000 */
[----:B------:R3:W-:Y:S01]  /*18bb0*/  MUFU.EX2 R84, R64 ;  /* 0x0000004000547308 */ /* 0x0007e20000000800 */
[----:B-1----:R-:W-:-:S02]  /*18bc0*/  FMUL.FTZ R40, R80, R140 ;  /* 0x0000008c50287220 */ /* 0x002fc40000410000 */
[-C--:B------:R-:W-:Y:S02]  /*18bd0*/  FMUL.FTZ R48, R76, R140.reuse ;  /* 0x0000008c4c307220 */ /* 0x080fe40000410000 */
[----:B------:R-:W-:Y:S02]  /*18be0*/  FMUL.FTZ R49, R77, R140 ;  /* 0x0000008c4d317220 */ /* 0x000fe40000410000 */
[-C--:B------:R-:W-:Y:S01]  /*18bf0*/  FFMA.FTZ R81, R57, R139.reuse, -R134 ;  /* 0x0000008b39517223 */ /* 0x080fe20000010886 */
[----:B------:R-:W-:Y:S01]  /*18c00*/  HMMA.16816.F32.BF16 R40, R4, R44, R40 ;  /* 0x0000002c0428723c */ /* 0x000fe20000041828 */
[----:B------:R1:W-:Y:S01]  /*18c10*/  MUFU.EX2 R77, R58 ;  /* 0x0000003a004d7308 */ /* 0x0003e20000000800 */
[----:B------:R-:W-:Y:S02]  /*18c20*/  FFMA.FTZ R79, R56, R139, -R131 ;  /* 0x0000008b384f7223 */ /* 0x000fe40000010883 */
[-C--:B------:R-:W-:Y:S02]  /*18c30*/  FMUL.FTZ R10, R114, R2.reuse ;  /* 0x00000002720a7220 */ /* 0x080fe40000410000 */
[----:B------:R-:W-:-:S02]  /*18c40*/  FMUL.FTZ R11, R115, R2 ;  /* 0x00000002730b7220 */ /* 0x000fc40000410000 */
[C---:B------:R-:W-:Y:S01]  /*18c50*/  HMMA.16816.F32.BF16 R44, R4.reuse, R46, R48 ;  /* 0x0000002e042c723c */ /* 0x040fe20000041830 */
[----:B---3--:R-:W3:Y:S01]  /*18c60*/  LDSM.16.MT88.4 R64, [R186+0x9400] ;  /* 0x00940000ba40783b */ /* 0x008ee20000004200 */
[-C--:B------:R-:W-:Y:S01]  /*18c70*/  FMUL.FTZ R8, R112, R140.reuse ;  /* 0x0000008c70087220 */ /* 0x080fe20000410000 */
[----:B------:R-:W4:Y:S01]  /*18c80*/  MUFU.EX2 R81, R81 ;  /* 0x0000005100517308 */ /* 0x000f220000000800 */
[----:B------:R-:W-:Y:S01]  /*18c90*/  FMUL.FTZ R9, R113, R140 ;  /* 0x0000008c71097220 */ /* 0x000fe20000410000 */
[----:B------:R-:W5:Y:S01]  /*18ca0*/  LDSM.16.MT88.4 R48, [R184+0x9400] ;  /* 0x00940000b830783b */ /* 0x000f620000004200 */
[-C--:B------:R-:W-:Y:S02]  /*18cb0*/  FMUL.FTZ R18, R106, R2.reuse ;  /* 0x000000026a127220 */ /* 0x080fe40000410000 */
[----:B------:R-:W-:Y:S01]  /*18cc0*/  FMUL.FTZ R19, R107, R2 ;  /* 0x000000026b137220 */ /* 0x000fe20000410000 */
[----:B-1----:R-:W1:Y:S01]  /*18cd0*/  LDSM.16.MT88.4 R56, [R186+0xb400] ;  /* 0x00b40000ba38783b */ /* 0x002e620000004200 */
        /* <DEDUP_REMOVED lines=16> */
[----:B------:R-:W-:Y:S01]  /*18de0*/  FFMA.FTZ R76, R52, R139, -R134 ;  /* 0x0000008b344c7223 */ /* 0x000fe20000010886 */
[----:B------:R-:W-:Y:S01]  /*18df0*/  LDSM.16.MT88.4 R108, [R186+0xac00] ;  /* 0x00ac0000ba6c783b */ /* 0x000fe20000004200 */
[----:B------:R-:W-:-:S02]  /*18e00*/  FMUL.FTZ R54, R74, R2 ;  /* 0x000000024a367220 */ /* 0x000fc40000410000 */
[----:B------:R-:W-:Y:S01]  /*18e10*/  FMUL.FTZ R55, R75, R2 ;  /* 0x000000024b377220 */ /* 0x000fe20000410000 */
[C---:B------:R-:W-:Y:S01]  /*18e20*/  HMMA.16816.F32.BF16 R20, R4.reuse, R22, R100 ;  /* 0x000000160414723c */ /* 0x040fe20000041864 */
[-C--:B------:R-:W-:Y:S01]  /*18e30*/  FMUL.FTZ R52, R72, R140.reuse ;  /* 0x0000008c48347220 */ /* 0x080fe20000410000 */
[----:B------:R-:W1:Y:S01]  /*18e40*/  MUFU.EX2 R76, R76 ;  /* 0x0000004c004c7308 */ /* 0x000e620000000800 */
[----:B------:R-:W-:Y:S01]  /*18e50*/  FMUL.FTZ R53, R73, R140 ;  /* 0x0000008c49357220 */ /* 0x000fe20000410000 */
[----:B------:R-:W-:Y:S01]  /*18e60*/  LDSM.16.MT88.4 R100, [R184+0xac00] ;  /* 0x00ac0000b864783b */ /* 0x000fe20000004200 */
[-C--:B------:R-:W-:Y:S02]  /*18e70*/  FMUL.FTZ R70, R70, R2.reuse ;  /* 0x0000000246467220 */ /* 0x080fe40000410000 */
[----:B------:R-:W-:Y:S01]  /*18e80*/  FMUL.FTZ R71, R71, R2 ;  /* 0x0000000247477220 */ /* 0x000fe20000410000 */
[----:B------:R-:W-:Y:S01]  /*18e90*/  LDSM.16.MT88.4 R72, [R184+0x9800] ;  /* 0x00980000b848783b */ /* 0x000fe20000004200 */
[-C--:B------:R-:W-:Y:S01]  /*18ea0*/  FMUL.FTZ R68, R68, R140.reuse ;  /* 0x0000008c44447220 */ /* 0x080fe20000410000 */
[----:B--2---:R-:W-:Y:S01]  /*18eb0*/  HMMA.16816.F32.BF16 R52, R4, R60, R52 ;  /* 0x0000003c0434723c */ /* 0x004fe20000041834 */
[----:B------:R-:W-:Y:S01]  /*18ec0*/  FMUL.FTZ R69, R69, R140 ;  /* 0x0000008c45457220 */ /* 0x000fe20000410000 */
[----:B------:R-:W-:Y:S01]  /*18ed0*/  MUFU.EX2 R162, R162 ;  /* 0x000000a200a27308 */ /* 0x000fe20000000800 */
[----:B------:R-:W-:-:S02]  /*18ee0*/  FFMA.FTZ R78, R230, R139, -R131 ;  /* 0x0000008be64e7223 */ /* 0x000fc40000010883 */
[--C-:B------:R-:W-:Y:S02]  /*18ef0*/  FFMA.FTZ R83, R232, R139, -R131.reuse ;  /* 0x0000008be8537223 */ /* 0x100fe40000010883 */
[----:B----4-:R-:W-:Y:S01]  /*18f00*/  F2FP.BF16.PACK_AB R60, R81, R84 ;  /* 0x00000054513c723e */ /* 0x010fe200000010ff */
[----:B------:R-:W-:Y:S01]  /*18f10*/  HMMA.16816.F32.BF16 R4, R4, R62, R68 ;  /* 0x0000003e0404723c */ /* 0x000fe20000041844 */
[----:B------:R-:W-:Y:S01]  /*18f20*/  F2FP.BF16.PACK_AB R61, R92, R3 ;  /* 0x000000035c3d723e */ /* 0x000fe200000010ff */
[----:B------:R-:W2:Y:S01]  /*18f30*/  LDSM.16.MT88.4 R68, [R186+0xd400] ;  /* 0x00d40000ba44783b */ /* 0x000ea20000004200 */
[-C--:B------:R-:W-:Y:S01]  /*18f40*/  FFMA.FTZ R80, R234, R139.reuse, -R131 ;  /* 0x0000008bea507223 */ /* 0x080fe20000010883 */
[----:B------:R-:W-:Y:S01]  /*18f50*/  MUFU.EX2 R78, R78 ;  /* 0x0000004e004e7308 */ /* 0x000fe20000000800 */
[--C-:B------:R-:W-:Y:S02]  /*18f60*/  FFMA.FTZ R82, R173, R139, -R134.reuse ;  /* 0x0000008bad527223 */ /* 0x100fe40000010886 */
[----:B-1----:R-:W-:Y:S01]  /*18f70*/  F2FP.BF16.PACK_AB R62, R76, R77 ;  /* 0x0000004d4c3e723e */ /* 0x002fe200000010ff */
[-CC-:B------:R-:W-:Y:S01]  /*18f80*/  FFMA.FTZ R85, R211, R139.reuse, -R134.reuse ;  /* 0x0000008bd3557223 */ /* 0x180fe20000010886 */
[----:B------:R-:W-:Y:S01]  /*18f90*/  F2FP.BF16.PACK_AB R63, R79, R88 ;  /* 0x000000584f3f723e */ /* 0x000fe200000010ff */
[----:B------:R-:W-:-:S02]  /*18fa0*/  FFMA.FTZ R86, R177, R139, -R134 ;  /* 0x0000008bb1567223 */ /* 0x000fc40000010886 */
[-CC-:B------:R-:W-:Y:S01]  /*18fb0*/  FFMA.FTZ R87, R213, R139.reuse, -R134.reuse ;  /* 0x0000008bd5577223 */ /* 0x180fe20000010886 */
[----:B------:R-:W-:Y:S01]  /*18fc0*/  MUFU.EX2 R83, R83 ;  /* 0x0000005300537308 */ /* 0x000fe20000000800 */
[-CC-:B------:R-:W-:Y:S02]  /*18fd0*/  FFMA.FTZ R89, R228, R139.reuse, -R131.reuse ;  /* 0x0000008be4597223 */ /* 0x180fe40000010883 */
[----:B---3--:R-:W-:Y:S01]  /*18fe0*/  HMMA.16816.F32.BF16 R8, R60, R64, R8 ;  /* 0x000000403c08723c */ /* 0x008fe20000041808 */
[-C--:B------:R-:W-:Y:S02]  /*18ff0*/  FFMA.FTZ R94, R155, R139.reuse, -R134 ;  /* 0x0000008b9b5e7223 */ /* 0x080fe40000010886 */
[-CC-:B------:R-:W-:Y:S02]  /*19000*/  FFMA.FTZ R90, R222, R139.reuse, -R131.reuse ;  /* 0x0000008bde5a7223 */ /* 0x180fe40000010883 */
[----:B------:R-:W-:Y:S01]  /*19010*/  MUFU.EX2 R80, R80 ;  /* 0x0000005000507308 */ /* 0x000fe20000000800 */
[----:B------:R-:W-:-:S02]  /*19020*/  FFMA.FTZ R91, R224, R139, -R131 ;  /* 0x0000008be05b7223 */ /* 0x000fc40000010883 */
[C---:B------:R-:W-:Y:S01]  /*19030*/  HMMA.16816.F32.BF16 R12, R60.reuse, R66, R12 ;  /* 0x000000423c0c723c */ /* 0x040fe2000004180c */
[----:B------:R-:W1:Y:S01]  /*19040*/  LDSM.16.MT88.4 R64, [R184+0xb400] ;  /* 0x00b40000b840783b */ /* 0x000e620000004200 */
[-CC-:B------:R-:W-:Y:S02]  /*19050*/  FFMA.FTZ R93, R226, R139.reuse, -R131.reuse ;  /* 0x0000008be25d7223 */ /* 0x180fe40000010883 */
[-CC-:B------:R-:W-:Y:S01]  /*19060*/  FFMA.FTZ R95, R169, R139.reuse, -R134.reuse ;  /* 0x0000008ba95f7223 */ /* 0x180fe20000010886 */
[----:B------:R-:W-:Y:S01]  /*19070*/  MUFU.EX2 R82, R82 ;  /* 0x0000005200527308 */ /* 0x000fe20000000800 */
[-CC-:B------:R-:W-:Y:S02]  /*19080*/  FFMA.FTZ R155, R163, R139.reuse, -R134.reuse ;  /* 0x0000008ba39b7223 */ /* 0x180fe40000010886 */
[----:B-----5:R-:W-:Y:S01]  /*19090*/  HMMA.16816.F32.BF16 R16, R60, R48, R16 ;  /* 0x000000303c10723c */ /* 0x020fe20000041810 */
[-C--:B------:R-:W-:Y:S02]  /*190a0*/  FFMA.FTZ R163, R172, R139.reuse, -R131 ;  /* 0x0000008baca37223 */ /* 0x080fe40000010883 */
[----:B------:R-:W-:-:S02]  /*190b0*/  FFMA.FTZ R172, R161, R139, -R134 ;  /* 0x0000008ba1ac7223 */ /* 0x000fc40000010886 */
[----:B------:R-:W3:Y:S01]  /*190c0*/  MUFU.EX2 R85, R85 ;  /* 0x0000005500557308 */ /* 0x000ee20000000800 */
[-CC-:B------:R-:W-:Y:S02]  /*190d0*/  FFMA.FTZ R161, R156, R139.reuse, -R131.reuse ;  /* 0x0000008b9ca17223 */ /* 0x180fe40000010883 */
[C---:B------:R-:W-:Y:S01]  /*190e0*/  HMMA.16816.F32.BF16 R20, R60.reuse, R50, R20 ;  /* 0x000000323c14723c */ /* 0x040fe20000041814 */
[----:B------:R-:W4:Y:S01]  /*190f0*/  LDSM.16.MT88.4 R48, [R184+0xd400] ;  /* 0x00d40000b830783b */ /* 0x000f220000004200 */
[-CC-:B------:R-:W-:Y:S02]  /*19100*/  FFMA.FTZ R156, R160, R139.reuse, -R131.reuse ;  /* 0x0000008ba09c7223 */ /* 0x180fe40000010883 */
[-C--:B------:R-:W-:Y:S01]  /*19110*/  FFMA.FTZ R160, R151, R139.reuse, -R134 ;  /* 0x0000008b97a07223 */ /* 0x080fe20000010886 */
[----:B------:R-:W-:Y:S01]  /*19120*/  MUFU.EX2 R86, R86 ;  /* 0x0000005600567308 */ /* 0x000fe20000000800 */
[----:B------:R-:W-:Y:S02]  /*19130*/  FFMA.FTZ R151, R152, R139, -R131 ;  /* 0x0000008b98977223 */ /* 0x000fe40000010883 */
[----:B------:R-:W-:Y:S01]  /*19140*/  HMMA.16816.F32.BF16 R24, R60, R56, R24 ;  /* 0x000000383c18723c */ /* 0x000fe20000041818 */
[----:B------:R-:W-:-:S02]  /*19150*/  FFMA.FTZ R129, R212, R2, R129 ;  /* 0x00000002d4817223 */ /* 0x000fc40000010081 */
[----:B------:R-:W-:Y:S02]  /*19160*/  FFMA.FTZ R169, R122, R139, -R131 ;  /* 0x0000008b7aa97223 */ /* 0x000fe40000010883 */
[----:B------:R-:W5:Y:S01]  /*19170*/  MUFU.EX2 R87, R87 ;  /* 0x0000005700577308 */ /* 0x000f620000000800 */
[----:B------:R-:W-:Y:S02]  /*19180*/  FADD.FTZ R128, R128, R129 ;  /* 0x0000008180807221 */ /* 0x000fe40000010000 */
[----:B------:R-:W-:Y:S01]  /*19190*/  HMMA.16816.F32.BF16 R28, R60, R58, R28 ;  /* 0x0000003a3c1c723c */ /* 0x000fe2000004181c */
[----:B------:R-:W5:Y:S01]  /*191a0*/  LDSM.16.MT88.4 R56, [R186+0x9800] ;  /* 0x00980000ba38783b */ /* 0x000f620000004200 */
[----:B------:R-:W-:-:S03]  /*191b0*/  FADD.FTZ R127, R127, R128 ;  /* 0x000000807f7f7221 */ /* 0x000fc60000010000 */
[----:B------:R-:W3:Y:S01]  /*191c0*/  MUFU.EX2 R89, R89 ;  /* 0x0000005900597308 */ /* 0x000ee20000000800 */
[----:B------:R-:W-:Y:S02]  /*191d0*/  FADD.FTZ R126, R126, R127 ;  /* 0x0000007f7e7e7221 */ /* 0x000fe40000010000 */
[----:B--2---:R-:W-:Y:S02]  /*191e0*/  HMMA.16816.F32.BF16 R40, R60, R68, R40 ;  /* 0x000000443c28723c */ /* 0x004fe40000041828 */
[----:B------:R-:W-:-:S03]  /*191f0*/  FADD.FTZ R3, R3, R126 ;  /* 0x0000007e03037221 */ /* 0x000fc60000010000 */
[----:B------:R-:W-:Y:S01]  /*19200*/  MUFU.EX2 R90, R90 ;  /* 0x0000005a005a7308 */ /* 0x000fe20000000800 */
[----:B------:R-:W-:Y:S02]  /*19210*/  FADD.FTZ R3, R92, R3 ;  /* 0x000000035c037221 */ /* 0x000fe40000010000 */
[----:B-1----:R-:W-:Y:S02]  /*19220*/  HMMA.16816.F32.BF16 R32, R60, R64, R32 ;  /* 0x000000403c20723c */ /* 0x002fe40000041820 */
[----:B------:R-:W-:-:S03]  /*19230*/  FADD.FTZ R88, R88, R3 ;  /* 0x0000000358587221 */ /* 0x000fc60000010000 */
[----:B------:R-:W-:Y:S01]  /*19240*/  MUFU.EX2 R91, R91 ;  /* 0x0000005b005b7308 */ /* 0x000fe20000000800 */
[----:B------:R-:W-:Y:S02]  /*19250*/  FADD.FTZ R79, R79, R88 ;  /* 0x000000584f4f7221 */ /* 0x000fe40000010000 */
[C---:B------:R-:W-:Y:S01]  /*19260*/  HMMA.16816.F32.BF16 R36, R60.reuse, R66, R36 ;  /* 0x000000423c24723c */ /* 0x040fe20000041824 */
[----:B------:R-:W1:Y:S04]  /*19270*/  LDSM.16.MT88.4 R64, [R186+0xb800] ;  /* 0x00b80000ba40783b */ /* 0x000e680000004200 */
[----:B------:R-:W-:Y:S03]  /*19280*/  MUFU.EX2 R93, R93 ;  /* 0x0000005d005d7308 */ /* 0x000fe60000000800 */
[C---:B----4-:R-:W-:Y:S05]  /*19290*/  HMMA.16816.F32.BF16 R52, R60.reuse, R48, R52 ;  /* 0x000000303c34723c */ /* 0x050fea0000041834 */
[----:B------:R-:W-:Y:S02]  /*192a0*/  MUFU.EX2 R94, R94 ;  /* 0x0000005e005e7308 */ /* 0x000fe40000000800 */
[----:B---3--:R-:W-:Y:S01]  /*192b0*/  F2FP.BF16.PACK_AB R48, R85, R82 ;  /* 0x000000525530723e */ /* 0x008fe200000010ff */
[----:B------:R-:W-:Y:S01]  /*192c0*/  HMMA.16816.F32.BF16 R4, R60, R50, R4 ;  /* 0x000000323c04723c */ /* 0x000fe20000041804 */
[----:B------:R-:W-:Y:S01]  /*192d0*/  F2FP.BF16.PACK_AB R49, R83, R78 ;  /* 0x0000004e5331723e */ /* 0x000fe200000010ff */
[----:B------:R-:W-:-:S03]  /*192e0*/  FADD.FTZ R78, R78, R79 ;  /* 0x0000004f4e4e7221 */ /* 0x000fc60000010000 */
[----:B------:R-:W2:Y:S01]  /*192f0*/  MUFU.EX2 R95, R95 ;  /* 0x0000005f005f7308 */ /* 0x000ea20000000800 */
[----:B------:R-:W-:Y:S01]  /*19300*/  FADD.FTZ R83, R83, R78 ;  /* 0x0000004e53537221 */ /* 0x000fe20000010000 */
[----:B-----5:R-:W-:Y:S01]  /*19310*/  F2FP.BF16.PACK_AB R50, R87, R86 ;  /* 0x000000565732723e */ /* 0x020fe200000010ff */
[----:B------:R-:W-:Y:S01]  /*19320*/  HMMA.16816.F32.BF16 R44, R60, R70, R44 ;  /* 0x000000463c2c723c */ /* 0x000fe2000004182c */
[C---:B------:R-:W-:Y:S01]  /*19330*/  F2FP.BF16.PACK_AB R51, R89.reuse, R80 ;  /* 0x000000505933723e */ /* 0x040fe200000010ff */
[----:B------:R-:W3:Y:S01]  /*19340*/  LDSM.16.MT88.4 R60, [R184+0xd800] ;  /* 0x00d80000b83c783b */ /* 0x000ee20000004200 */
[----:B------:R-:W-:Y:S02]  /*19350*/  FADD.FTZ R80, R80, R83 ;  /* 0x0000005350507221 */ /* 0x000fe40000010000 */
[----:B------:R-:W4:Y:S01]  /*19360*/  MUFU.EX2 R155, R155 ;  /* 0x0000009b009b7308 */ /* 0x000f220000000800 */
[----:B------:R-:W-:Y:S01]  /*19370*/  LDSM.16.MT88.4 R68, [R186+0xd800] ;  /* 0x00d80000ba44783b */ /* 0x000fe20000004200 */
[----:B------:R-:W-:Y:S01]  /*19380*/  FADD.FTZ R89, R89, R80 ;  /* 0x0000005059597221 */ /* 0x000fe20000010000 */
[C---:B------:R-:W-:Y:S05]  /*19390*/  HMMA.16816.F32.BF16 R8, R48.reuse, R56, R8 ;  /* 0x000000383008723c */ /* 0x040fea0000041808 */
[----:B------:R-:W-:Y:S03]  /*193a0*/  MUFU.EX2 R163, R163 ;  /* 0x000000a300a37308 */ /* 0x000fe60000000800 */
[C---:B------:R-:W-:Y:S01]  /*193b0*/  HMMA.16816.F32.BF16 R12, R48.reuse, R58, R12 ;  /* 0x0000003a300c723c */ /* 0x040fe2000004180c */
[----:B------:R-:W5:Y:S04]  /*193c0*/  LDSM.16.MT88.4 R56, [R184+0xb800] ;  /* 0x00b80000b838783b */ /* 0x000f680000004200 */
[----:B------:R-:W2:Y:S03]  /*193d0*/  MUFU.EX2 R157, R157 ;  /* 0x0000009d009d7308 */ /* 0x000ea60000000800 */
[C---:B-1----:R-:W-:Y:S05]  /*193e0*/  HMMA.16816.F32.BF16 R24, R48.reuse, R64, R24 ;  /* 0x000000403018723c */ /* 0x042fea0000041818 */
[----:B------:R-:W-:Y:S03]  /*193f0*/  MUFU.EX2 R159, R159 ;  /* 0x0000009f009f7308 */ /* 0x000fe60000000800 */
[C---:B------:R-:W-:Y:S01]  /*19400*/  HMMA.16816.F32.BF16 R28, R48.reuse, R66, R28 ;  /* 0x00000042301c723c */ /* 0x040fe2000004181c */
[----:B------:R-:W1:Y:S04]  /*19410*/  LDSM.16.MT88.4 R64, [R186+0x9c00] ;  /* 0x009c0000ba40783b */ /* 0x000e680000004200 */
[----:B------:R-:W1:Y:S03]  /*19420*/  MUFU.EX2 R172, R172 ;  /* 0x000000ac00ac7308 */ /* 0x000e660000000800 */
[C---:B------:R-:W-:Y:S05]  /*19430*/  HMMA.16816.F32.BF16 R16, R48.reuse, R72, R16 ;  /* 0x000000483010723c */ /* 0x040fea0000041810 */
[----:B------:R-:W1:Y:S03]  /*19440*/  MUFU.EX2 R168, R168 ;  /* 0x000000a800a87308 */ /* 0x000e660000000800 */
[C---:B---3--:R-:W-:Y:S05]  /*19450*/  HMMA.16816.F32.BF16 R52, R48.reuse, R60, R52 ;  /* 0x0000003c3034723c */ /* 0x048fea0000041834 */
[----:B------:R-:W-:Y:S03]  /*19460*/  MUFU.EX2 R158, R158 ;  /* 0x0000009e009e7308 */ /* 0x000fe60000000800 */
[C---:B------:R-:W-:Y:S01]  /*19470*/  HMMA.16816.F32.BF16 R4, R48.reuse, R62, R4 ;  /* 0x0000003e3004723c */ /* 0x040fe20000041804 */
[----:B------:R-:W-:Y:S04]  /*19480*/  LDSM.16.MT88.4 R60, [R184+0xbc00] ;  /* 0x00bc0000b83c783b */ /* 0x000fe80000004200 */
[----:B------:R-:W-:Y:S03]  /*19490*/  MUFU.EX2 R161, R161 ;  /* 0x000000a100a17308 */ /* 0x000fe60000000800 */
[C---:B-----5:R-:W-:Y:S05]  /*194a0*/  HMMA.16816.F32.BF16 R32, R48.reuse, R56, R32 ;  /* 0x000000383020723c */ /* 0x060fea0000041820 */
[----:B------:R-:W-:Y:S03]  /*194b0*/  MUFU.EX2 R156, R156 ;  /* 0x0000009c009c7308 */ /* 0x000fe60000000800 */
[C---:B------:R-:W-:Y:S01]  /*194c0*/  HMMA.16816.F32.BF16 R36, R48.reuse, R58, R36 ;  /* 0x0000003a3024723c */ /* 0x040fe20000041824 */
[----:B------:R-:W3:Y:S04]  /*194d0*/  LDSM.16.MT88.4 R56, [R186+0xbc00] ;  /* 0x00bc0000ba38783b */ /* 0x000ee80000004200 */
[----:B------:R-:W-:Y:S03]  /*194e0*/  MUFU.EX2 R153, R153 ;  /* 0x0000009900997308 */ /* 0x000fe60000000800 */
[C---:B------:R-:W-:Y:S01]  /*194f0*/  HMMA.16816.F32.BF16 R20, R48.reuse, R74, R20 ;  /* 0x0000004a3014723c */ /* 0x040fe20000041814 */
[----:B------:R-:W5:Y:S04]  /*19500*/  LDSM.16.MT88.4 R72, [R184+0x9c00] ;  /* 0x009c0000b848783b */ /* 0x000f680000004200 */
[----:B------:R-:W1:Y:S03]  /*19510*/  MUFU.EX2 R160, R160 ;  /* 0x000000a000a07308 */ /* 0x000e660000000800 */
[C---:B------:R-:W-:Y:S05]  /*19520*/  HMMA.16816.F32.BF16 R40, R48.reuse, R68, R40 ;  /* 0x000000443028723c */ /* 0x040fea0000041828 */
[----:B------:R-:W-:Y:S03]  /*19530*/  MUFU.EX2 R149, R149 ;  /* 0x0000009500957308 */ /* 0x000fe60000000800 */
[----:B------:R-:W-:Y:S01]  /*19540*/  HMMA.16816.F32.BF16 R44, R48, R70, R44 ;  /* 0x00000046302c723c */ /* 0x000fe2000004182c */
[----:B------:R-:W5:Y:S04]  /*19550*/  LDSM.16.MT88.4 R68, [R186+0xdc00] ;  /* 0x00dc0000ba44783b */ /* 0x000f680000004200 */
[----:B------:R-:W3:Y:S02]  /*19560*/  MUFU.EX2 R174, R174 ;  /* 0x000000ae00ae7308 */ /* 0x000ee40000000800 */
[----:B--2---:R-:W-:-:S02]  /*19570*/  F2FP.BF16.PACK_AB R48, R95, R94 ;  /* 0x0000005e5f30723e */ /* 0x004fc400000010ff */
[----:B------:R-:W-:Y:S02]  /*19580*/  F2FP.BF16.PACK_AB R49, R91, R90 ;  /* 0x0000005a5b31723e */ /* 0x000fe400000010ff */
[----:B----4-:R-:W-:Y:S02]  /*19590*/  F2FP.BF16.PACK_AB R50, R164, R155 ;  /* 0x0000009ba432723e */ /* 0x010fe400000010ff */
[----:B------:R-:W-:Y:S01]  /*195a0*/  F2FP.BF16.PACK_AB R51, R166, R93 ;  /* 0x0000005da633723e */ /* 0x000fe200000010ff */
[----:B------:R-:W2:Y:S06]  /*195b0*/  MUFU.EX2 R147, R147 ;  /* 0x0000009300937308 */ /* 0x000eac0000000800 */
[C---:B-1----:R-:W-:Y:S02]  /*195c0*/  HMMA.16816.F32.BF16 R8, R48.reuse, R64, R8 ;  /* 0x000000403008723c */ /* 0x042fe40000041808 */
        /* <DEDUP_REMOVED lines=8> */
[----:B------:R-:W-:Y:S06]  /*19650*/  MUFU.EX2 R146, R146 ;  /* 0x0000009200927308 */ /* 0x000fec0000000800 */
[C---:B------:R-:W-:Y:S02]  /*19660*/  HMMA.16816.F32.BF16 R32, R48.reuse, R60, R32 ;  /* 0x0000003c3020723c */ /* 0x040fe40000041820 */
[----:B------:R-:W4:Y:S06]  /*19670*/  MUFU.EX2 R145, R145 ;  /* 0x0000009100917308 */ /* 0x000f2c0000000800 */
[C---:B------:R-:W-:Y:S01]  /*19680*/  HMMA.16816.F32.BF16 R36, R48.reuse, R62, R36 ;  /* 0x0000003e3024723c */ /* 0x040fe20000041824 */
[----:B------:R-:W2:Y:S01]  /*19690*/  LDSM.16.MT88.4 R60, [R186+0xc000] ;  /* 0x00c00000ba3c783b */ /* 0x000ea20000004200 */
[----:B------:R-:W-:Y:S06]  /*196a0*/  MUFU.EX2 R144, R144 ;  /* 0x0000009000907308 */ /* 0x000fec0000000800 */
[C---:B-----5:R-:W-:Y:S02]  /*196b0*/  HMMA.16816.F32.BF16 R16, R48.reuse, R72, R16 ;  /* 0x000000483010723c */ /* 0x060fe40000041810 */
[----:B------:R-:W5:Y:S06]  /*196c0*/  MUFU.EX2 R143, R143 ;  /* 0x0000008f008f7308 */ /* 0x000f6c0000000800 */
        /* <DEDUP_REMOVED lines=10> */
[----:B------:R-:W-:Y:S01]  /*19770*/  HMMA.16816.F32.BF16 R4, R48, R66, R4 ;  /* 0x000000423004723c */ /* 0x000fe20000041804 */
[----:B------:R-:W-:Y:S06]  /*19780*/  LDSM.16.MT88.4 R64, [R184+0xe000] ;  /* 0x00e00000b840783b */ /* 0x000fec0000004200 */
[----:B------:R-:W-:-:S02]  /*19790*/  F2FP.BF16.PACK_AB R48, R157, R162 ;  /* 0x000000a29d30723e */ /* 0x000fc400000010ff */
[----:B------:R-:W-:Y:S02]  /*197a0*/  F2FP.BF16.PACK_AB R49, R170, R163 ;  /* 0x000000a3aa31723e */ /* 0x000fe400000010ff */
[----:B------:R-:W-:Y:S02]  /*197b0*/  F2FP.BF16.PACK_AB R50, R172, R159 ;  /* 0x0000009fac32723e */ /* 0x000fe400000010ff */
[----:B------:R-:W-:-:S07]  /*197c0*/  F2FP.BF16.PACK_AB R51, R168, R165 ;  /* 0x000000a5a833723e */ /* 0x000fce00000010ff */
[C---:B---3--:R-:W-:Y:S08]  /*197d0*/  HMMA.16816.F32.BF16 R8, R48.reuse, R56, R8 ;  /* 0x000000383008723c */ /* 0x048ff00000041808 */
        /* <DEDUP_REMOVED lines=8> */
[C---:B------:R-:W-:Y:S08]  /*19860*/  HMMA.16816.F32.BF16 R40, R48.reuse, R68, R40 ;  /* 0x000000443028723c */ /* 0x040ff00000041828 */
[C---:B-1----:R-:W-:Y:S08]  /*19870*/  HMMA.16816.F32.BF16 R32, R48.reuse, R56, R32 ;  /* 0x000000383020723c */ /* 0x042ff00000041820 */
[C---:B------:R-:W-:Y:S01]  /*19880*/  HMMA.16816.F32.BF16 R36, R48.reuse, R58, R36 ;  /* 0x0000003a3024723c */ /* 0x040fe20000041824 */
[----:B------:R-:W1:Y:S07]  /*19890*/  LDSM.16.MT88.4 R56, [R186+0xc400] ;  /* 0x00c40000ba38783b */ /* 0x000e6e0000004200 */
[C---:B------:R-:W-:Y:S01]  /*198a0*/  HMMA.16816.F32.BF16 R44, R48.reuse, R70, R44 ;  /* 0x00000046302c723c */ /* 0x040fe2000004182c */
[----:B------:R-:W1:Y:S07]  /*198b0*/  LDSM.16.MT88.4 R68, [R186+0xe400] ;  /* 0x00e40000ba44783b */ /* 0x000e6e0000004200 */
        /* <DEDUP_REMOVED lines=16> */
[C---:B------:R-:W-:Y:S08]  /*199c0*/  HMMA.16816.F32.BF16 R40, R48.reuse, R68, R40 ;  /* 0x000000443028723c */ /* 0x040ff00000041828 */
[C---:B--2---:R-:W-:Y:S08]  /*199d0*/  HMMA.16816.F32.BF16 R32, R48.reuse, R60, R32 ;  /* 0x0000003c3020723c */ /* 0x044ff00000041820 */
[C---:B------:R-:W-:Y:S01]  /*199e0*/  HMMA.16816.F32.BF16 R36, R48.reuse, R62, R36 ;  /* 0x0000003e3024723c */ /* 0x040fe20000041824 */
[----:B------:R-:W1:Y:S07]  /*199f0*/  LDSM.16.MT88.4 R60, [R186+0xc800] ;  /* 0x00c80000ba3c783b */ /* 0x000e6e0000004200 */
[C---:B------:R-:W-:Y:S01]  /*19a00*/  HMMA.16816.F32.BF16 R44, R48.reuse, R70, R44 ;  /* 0x00000046302c723c */ /* 0x040fe2000004182c */
[----:B------:R-:W-:Y:S07]  /*19a10*/  LDSM.16.MT88.4 R68, [R186+0xe800] ;  /* 0x00e80000ba44783b */ /* 0x000fee0000004200 */
[C---:B------:R-:W-:Y:S07]  /*19a20*/  HMMA.16816.F32.BF16 R52, R48.reuse, R64, R52 ;  /* 0x000000403034723c */ /* 0x040fee0000041834 */
[----:B----4-:R-:W-:Y:S01]  /*19a30*/  F2FP.BF16.PACK_AB R64, R145, R146 ;  /* 0x000000929140723e */ /* 0x010fe200000010ff */
[----:B------:R-:W-:Y:S01]  /*19a40*/  HMMA.16816.F32.BF16 R4, R48, R66, R4 ;  /* 0x000000423004723c */ /* 0x000fe20000041804 */
[----:B------:R-:W2:Y:S01]  /*19a50*/  LDSM.16.MT88.4 R48, [R184+0xc800] ;  /* 0x00c80000b830783b */ /* 0x000ea20000004200 */
[----:B------:R-:W-:-:S05]  /*19a60*/  F2FP.BF16.PACK_AB R65, R148, R151 ;  /* 0x000000979441723e */ /* 0x000fca00000010ff */
[----:B-----5:R-:W-:Y:S02]  /*19a70*/  F2FP.BF16.PACK_AB R66, R143, R144 ;  /* 0x000000908f42723e */ /* 0x020fe400000010ff */
        /* <DEDUP_REMOVED lines=8> */
[-CC-:B------:R-:W-:Y:S01]  /*19b00*/  FFMA.FTZ R62, R124, R139.reuse, -R134.reuse ;  /* 0x0000008b7c3e7223 */ /* 0x180fe20000010886 */
[----:B------:R-:W-:Y:S01]  /*19b10*/  HMMA.16816.F32.BF16 R12, R64, R74, R12 ;  /* 0x0000004a400c723c */ /* 0x000fe2000004180c */
[----:B------:R-:W-:-:S04]  /*19b20*/  FFMA.FTZ R63, R123, R139, -R134 ;  /* 0x0000008b7b3f7223 */ /* 0x000fc80000010886 */
[----:B------:R-:W-:Y:S03]  /*19b30*/  MUFU.EX2 R61, R61 ;  /* 0x0000003d003d7308 */ /* 0x000fe60000000800 */
[C---:B--2---:R-:W-:Y:S05]  /*19b40*/  HMMA.16816.F32.BF16 R32, R64.reuse, R48, R32 ;  /* 0x000000304020723c */ /* 0x044fea0000041820 */
[----:B------:R-:W1:Y:S02]  /*19b50*/  MUFU.EX2 R62, R62 ;  /* 0x0000003e003e7308 */ /* 0x000e640000000800 */
[----:B------:R-:W-:Y:S01]  /*19b60*/  FFMA.FTZ R49, R209, R140, R133 ;  /* 0x0000008cd1317223 */ /* 0x000fe20000010085 */
[----:B------:R-:W-:Y:S03]  /*19b70*/  HMMA.16816.F32.BF16 R40, R64, R68, R40 ;  /* 0x000000444028723c */ /* 0x000fe60000041828 */
[----:B------:R-:W-:-:S02]  /*19b80*/  FADD.FTZ R49, R132, R49 ;  /* 0x0000003184317221 */ /* 0x000fc40000010000 */
[----:B------:R-:W-:Y:S02]  /*19b90*/  MUFU.EX2 R63, R63 ;  /* 0x0000003f003f7308 */ /* 0x000fe40000000800 */
[----:B------:R-:W-:Y:S01]  /*19ba0*/  FADD.FTZ R130, R130, R49 ;  /* 0x0000003182827221 */ /* 0x000fe20000010000 */
[C---:B------:R-:W-:Y:S01]  /*19bb0*/  HMMA.16816.F32.BF16 R44, R64.reuse, R70, R44 ;  /* 0x00000046402c723c */ /* 0x040fe2000004182c */
[----:B------:R-:W-:Y:S02]  /*19bc0*/  F2FP.BF16.PACK_AB R69, R169, R120 ;  /* 0x00000078a945723e */ /* 0x000fe400000010ff */
[----:B------:R-:W-:Y:S02]  /*19bd0*/  FADD.FTZ R141, R141, R130 ;  /* 0x000000828d8d7221 */ /* 0x000fe40000010000 */
[----:B------:R-:W2:Y:S01]  /*19be0*/  MUFU.EX2 R118, R118 ;  /* 0x0000007600767308 */ /* 0x000ea20000000800 */
[----:B-1----:R-:W-:Y:S01]  /*19bf0*/  F2FP.BF16.PACK_AB R68, R62, R61 ;  /* 0x0000003d3e44723e */ /* 0x002fe200000010ff */
[----:B------:R-:W-:Y:S01]  /*19c00*/  FADD.FTZ R2, R84, R141 ;  /* 0x0000008d54027221 */ /* 0x000fe20000010000 */
[----:B------:R-:W-:Y:S01]  /*19c10*/  F2FP.BF16.PACK_AB R71, R119, R60 ;  /* 0x0000003c7747723e */ /* 0x000fe200000010ff */
[----:B------:R-:W-:Y:S02]  /*19c20*/  HMMA.16816.F32.BF16 R16, R64, R56, R16 ;  /* 0x000000384010723c */ /* 0x000fe40000041810 */
[----:B------:R-:W-:-:S04]  /*19c30*/  FADD.FTZ R2, R81, R2 ;  /* 0x0000000251027221 */ /* 0x000fc80000010000 */
[----:B------:R-:W-:Y:S02]  /*19c40*/  FADD.FTZ R3, R77, R2 ;  /* 0x000000024d037221 */ /* 0x000fe40000010000 */
[C---:B------:R-:W-:Y:S01]  /*19c50*/  HMMA.16816.F32.BF16 R20, R64.reuse, R58, R20 ;  /* 0x0000003a4014723c */ /* 0x040fe20000041814 */
[----:B------:R-:W1:Y:S01]  /*19c60*/  LDSM.16.MT88.4 R56, [R184+0xe800] ;  /* 0x00e80000b838783b */ /* 0x000e620000004200 */
[----:B------:R-:W-:Y:S01]  /*19c70*/  FADD.FTZ R3, R76, R3 ;  /* 0x000000034c037221 */ /* 0x000fe20000010000 */
[----:B--2---:R-:W-:Y:S01]  /*19c80*/  F2FP.BF16.PACK_AB R70, R118, R63 ;  /* 0x0000003f7646723e */ /* 0x004fe200000010ff */
[----:B------:R-:W-:Y:S01]  /*19c90*/  FADD.FTZ R2, R90, R89 ;  /* 0x000000595a027221 */ /* 0x000fe20000010000 */
[----:B------:R-:W2:Y:S01]  /*19ca0*/  LDSM.16.MT88.4 R76, [R186+0xec00] ;  /* 0x00ec0000ba4c783b */ /* 0x000ea20000004200 */
[----:B------:R-:W-:Y:S02]  /*19cb0*/  FADD.FTZ R82, R82, R3 ;  /* 0x0000000352527221 */ /* 0x000fe40000010000 */
[----:B------:R-:W-:Y:S01]  /*19cc0*/  HMMA.16816.F32.BF16 R36, R64, R50, R36 ;  /* 0x000000324024723c */ /* 0x000fe20000041824 */
[----:B------:R-:W-:Y:S01]  /*19cd0*/  FADD.FTZ R2, R91, R2 ;  /* 0x000000025b027221 */ /* 0x000fe20000010000 */
[----:B------:R-:W3:Y:S01]  /*19ce0*/  LDSM.16.MT88.4 R48, [R186+0xcc00] ;  /* 0x00cc0000ba30783b */ /* 0x000ee20000004200 */
[----:B------:R-:W-:-:S02]  /*19cf0*/  FADD.FTZ R85, R85, R82 ;  /* 0x0000005255557221 */ /* 0x000fc40000010000 */
[----:B------:R-:W-:Y:S02]  /*19d00*/  FADD.FTZ R93, R93, R2 ;  /* 0x000000025d5d7221 */ /* 0x000fe40000010000 */
[----:B------:R-:W-:Y:S01]  /*19d10*/  FADD.FTZ R86, R86, R85 ;  /* 0x0000005556567221 */ /* 0x000fe20000010000 */
[----:B------:R-:W-:Y:S01]  /*19d20*/  HMMA.16816.F32.BF16 R112, R68, R108, R8 ;  /* 0x0000006c4470723c */ /* 0x000fe20000041808 */
[----:B------:R-:W-:Y:S01]  /*19d30*/  FADD.FTZ R166, R166, R93 ;  /* 0x0000005da6a67221 */ /* 0x000fe20000010000 */
[----:B------:R-:W4:Y:S01]  /*19d40*/  LDSM.16.MT88.4 R8, [R184+0xcc00] ;  /* 0x00cc0000b808783b */ /* 0x000f220000004200 */
[----:B------:R-:W-:Y:S02]  /*19d50*/  FADD.FTZ R87, R87, R86 ;  /* 0x0000005657577221 */ /* 0x000fe40000010000 */
[----:B------:R-:W-:-:S03]  /*19d60*/  FADD.FTZ R163, R163, R166 ;  /* 0x000000a6a3a37221 */ /* 0x000fc60000010000 */
[----:B------:R-:W-:Y:S01]  /*19d70*/  HMMA.16816.F32.BF16 R108, R68, R110, R12 ;  /* 0x0000006e446c723c */ /* 0x000fe2000004180c */
[----:B------:R-:W-:-:S06]  /*19d80*/  FADD.FTZ R170, R170, R163 ;  /* 0x000000a3aaaa7221 */ /* 0x000fcc0000010000 */
[----:B------:R-:W-:Y:S01]  /*19d90*/  FADD.FTZ R12, R94, R87 ;  /* 0x000000575e0c7221 */ /* 0x000fe20000010000 */
[----:B------:R-:W-:Y:S03]  /*19da0*/  HMMA.16816.F32.BF16 R104, R68, R100, R16 ;  /* 0x000000644468723c */ /* 0x000fe60000041810 */
[----:B------:R-:W-:-:S04]  /*19db0*/  FADD.FTZ R12, R95, R12 ;  /* 0x0000000c5f0c7221 */ /* 0x000fc80000010000 */
[----:B------:R-:W-:Y:S01]  /*19dc0*/  FADD.FTZ R3, R155, R12 ;  /* 0x0000000c9b037221 */ /* 0x000fe20000010000 */
[----:B------:R-:W-:Y:S01]  /*19dd0*/  HMMA.16816.F32.BF16 R100, R68, R102, R20 ;  /* 0x000000664464723c */ /* 0x000fe20000041814 */
[----:B------:R-:W5:Y:S02]  /*19de0*/  LDSM.16.MT88.4 R12, [R184+0xec00] ;  /* 0x00ec0000b80c783b */ /* 0x000f640000004200 */
        /* <DEDUP_REMOVED lines=17> */
[----:B---3--:R-:W-:Y:S01]  /*19f00*/  HMMA.16816.F32.BF16 R96, R68, R48, R24 ;  /* 0x000000304460723c */ /* 0x008fe20000041818 */
[----:B------:R-:W-:Y:S02]  /*19f10*/  FADD.FTZ R151, R151, R2 ;  /* 0x0000000297977221 */ /* 0x000fe40000010000 */
        /* <DEDUP_REMOVED lines=8> */
[----:B----4-:R-:W-:Y:S01]  /*19fa0*/  HMMA.16816.F32.BF16 R88, R68, R8, R32 ;  /* 0x000000084458723c */ /* 0x010fe20000041820 */
        /* <DEDUP_REMOVED lines=10> */
[----:B------:R-:W-:Y:S01]  /*1a050*/  HMMA.16816.F32.BF16 R76, R68, R78, R44 ;  /* 0x0000004e444c723c */ /* 0x000fe2000004182c */
[----:B------:R-:W-:Y:S02]  /*1a060*/  FADD.FTZ R212, R119, R60 ;  /* 0x0000003c77d47221 */ /* 0x000fe40000010000 */
[----:B------:R-:W-:-:S05]  /*1a070*/  FADD.FTZ R209, R118, R63 ;  /* 0x0000003f76d17221 */ /* 0x000fca0000010000 */
[C---:B-----5:R-:W-:Y:S08]  /*1a080*/  HMMA.16816.F32.BF16 R72, R68.reuse, R12, R52 ;  /* 0x0000000c4448723c */ /* 0x060ff00000041834 */
[----:B------:R-:W-:Y:S11]  /*1a090*/  HMMA.16816.F32.BF16 R68, R68, R14, R4 ;  /* 0x0000000e4444723c */ /* 0x000ff60000041804 */
[----:B------:R-:W-:Y:S08]  /*1a0a0*/  @!UPT UIADD3 URZ, URZ, URZ, URZ ;  /* 0x0000003f3f3ff290 */ /* 0x000ff0000fffe03f */
.L_x_3490:
[----:B------:R-:W-:Y:S05]  /*1a0b0*/  @!P6 BRA `(.L_x_3499) ;  /* 0x00004df00000e947 */ /* 0x000fea0003800000 */
[----:B------:R-:W-:Y:S02]  /*1a0c0*/  MOV R119, R2 ;  /* 0x0000000200777202 */ /* 0x000fe40000000f00 */
[----:B------:R-:W-:-:S02]  /*1a0d0*/  MOV R118, R3 ;  /* 0x0000000300767202 */ /* 0x000fc40000000f00 */
.L_x_3508:
        /* <DEDUP_REMOVED lines=69> */
.L_x_3501:
[----:B------:R-:W2:Y:S02]  /*1a530*/  LD.E R3, [R116.64+0x40] ;  /* 0x0000400474037980 */ /* 0x000ea4000c101900 */
[----:B--2---:R-:W-:Y:S04]  /*1a540*/  LEA R3, -R3, RZ, 0x7 ;  /* 0x000000ff03037211 */ /* 0x004fe800078e39ff */
[----:B------:R-:W-:Y:S02]  /*1a550*/  SHF.R.S32.HI R4, RZ, 0x1f, R3 ;  /* 0x0000001fff047819 */ /* 0x000fe40000011403 */
.L_x_3502:
[----:B------:R-:W-:Y:S05]  /*1a560*/  BSYNC B0 ;  /* 0x0000000000007941 */ /* 0x000fea0003800000 */
.L_x_3500:
        /* <DEDUP_REMOVED lines=47> */
[----:B------:R-:W-:Y:S07]  /*1a860*/  ISETP.GT.AND P0, PT, R203, R194, PT ;  /* 0x000000c2cb00720c */ /* 0x000fee0003f04270 */
        /* <DEDUP_REMOVED lines=283> */
[-C--:B------:R-:W-:Y:S04]  /*1ba20*/  FMUL.FTZ R61, R61, R211.reuse ;  /* 0x000000d33d3d7220 */ /* 0x080fe80000410000 */
[-C--:B------:R-:W-:Y:S02]  /*1ba30*/  FMUL.FTZ R57, R66, R211.reuse ;  /* 0x000000d342397220 */ /* 0x080fe40000410000 */
[-C--:B-----5:R-:W-:Y:S02]  /*1ba40*/  FMUL.FTZ R55, R67, R211.reuse ;  /* 0x000000d343377220 */ /* 0x0a0fe40000410000 */
[-C--:B------:R-:W-:Y:S01]  /*1ba50*/  FMUL.FTZ R65, R65, R211.reuse ;  /* 0x000000d341417220 */ /* 0x080fe20000410000 */
[----:B------:R3:W3:Y:S01]  /*1ba60*/  MUFU.TANH R139, R25 ;  /* 0x00000019008b7308 */ /* 0x0006e20000002400 */
[-C--:B-1----:R-:W-:Y:S09]  /*1ba70*/  FMUL.FTZ R4, R60, R211.reuse ;  /* 0x000000d33c047220 */ /* 0x082ff20000410000 */
[----:B------:R1:W1:Y:S01]  /*1ba80*/  MUFU.TANH R170, R26 ;  /* 0x0000001a00aa7308 */ /* 0x0002620000002400 */
[----:B--2---:R-:W-:Y:S09]  /*1ba90*/  FMUL.FTZ R6, R64, R211 ;  /* 0x000000d340067220 */ /* 0x004ff20000410000 */
        /* <DEDUP_REMOVED lines=39> */
[----:B---34-:R-:W-:Y:S01]  /*1bd10*/  BSSY B0, `(.L_x_3505) ;  /* 0x0000044000007945 */ /* 0x018fe20003800000 */
[----:B------:R-:W-:-:S05]  /*1bd20*/  @!P3 BRA `(.L_x_3506) ;  /* 0x000003f00000b947 */ /* 0x000fca0003800000 */
[----:B------:R-:W-:Y:S01]  /*1bd30*/  IMAD.SHL.U32 R3, R203, 0x80, RZ ;  /* 0x00000080cb037824 */ /* 0x000fe200078e00ff */
[----:B------:R-:W3:Y:S04]  /*1bd40*/  LD.E R12, [R116.64+0x170] ;  /* 0x00017004740c7980 */ /* 0x000ee8000c101900 */
[C---:B------:R-:W-:Y:S04]  /*1bd50*/  IADD3 R8, R3.reuse, -0x80, RZ ;  /* 0xffffff8003087810 */ /* 0x040fe80007ffe0ff */
[----:B--2---:R-:W-:Y:S02]  /*1bd60*/  IABS R4, R8 ;  /* 0x0000000800047213 */ /* 0x004fe40000000000 */
[-C--:B---3--:R-:W-:Y:S02]  /*1bd70*/  IABS R9, R12.reuse ;  /* 0x0000000c00097213 */ /* 0x088fe40000000000 */
[-C--:B------:R-:W-:Y:S02]  /*1bd80*/  IABS R7, R12.reuse ;  /* 0x0000000c00077213 */ /* 0x080fe40000000000 */
[----:B------:R-:W2:Y:S01]  /*1bd90*/  I2F.RP R6, R9 ;  /* 0x0000000900067306 */ /* 0x000ea20000209400 */
[-C--:B------:R-:W-:Y:S02]  /*1bda0*/  LOP3.LUT R8, R8, R12.reuse, RZ, 0x3c, !PT ;  /* 0x0000000c08087212 */ /* 0x080fe400078e3cff */
        /* <DEDUP_REMOVED lines=24> */
[----:B------:R-:W-:Y:S01]  /*1bf30*/  LOP3.LUT R2, RZ, R12, RZ, 0x33, !PT ;  /* 0x0000000cff027212 */ /* 0x000fe200078e33ff */
[----:B------:R-:W3:Y:S04]  /*1bf40*/  LD.E.64 R8, [R116.64+0x38] ;  /* 0x0000380474087980 */ /* 0x000ee8000c101b00 */
[----:B------:R-:W-:Y:S02]  /*1bf50*/  @P1 IADD3 R6, R6, 0x1, RZ ;  /* 0x0000000106061810 */ /* 0x000fe40007ffe0ff */
[----:B------:R-:W-:Y:S03]  /*1bf60*/  ISETP.GE.AND P1, PT, R3, RZ, PT ;  /* 0x000000ff0300720c */ /* 0x000fe60003f26270 */
[----:B------:R-:W-:Y:S01]  /*1bf70*/  @!P0 IMAD.MOV R6, RZ, RZ, -R6 ;  /* 0x000000ffff068224 */ /* 0x000fe200078e0a06 */
[----:B------:R-:W-:Y:S02]  /*1bf80*/  @P6 IADD3 R11, R11, 0x1, RZ ;  /* 0x000000010b0b6810 */ /* 0x000fe40007ffe0ff */
[----:B------:R-:W-:Y:S04]  /*1bf90*/  ISETP.NE.AND P6, PT, R12, RZ, PT ;  /* 0x000000ff0c00720c */ /* 0x000fe80003fc5270 */
[C---:B------:R-:W-:Y:S03]  /*1bfa0*/  SEL R7, R2.reuse, R6, !P6 ;  /* 0x0000000602077207 */ /* 0x040fe60007000000 */
[----:B------:R-:W-:Y:S01]  /*1bfb0*/  @!P1 IMAD.MOV R11, RZ, RZ, -R11 ;  /* 0x000000ffff0b9224 */ /* 0x000fe200078e0a0b */
[CC--:B-1----:R-:W-:Y:S04]  /*1bfc0*/  LEA R26, P1, R7.reuse, R204.reuse, 0x2 ;  /* 0x000000cc071a7211 */ /* 0x0c2fe800078210ff */
        /* <DEDUP_REMOVED lines=21> */
.L_x_3506:
[----:B------:R-:W3:Y:S02]  /*1c120*/  LD.E R9, [R116.64+0x38] ;  /* 0x0000380474097980 */ /* 0x000ee4000c101900 */
[----:B---3--:R-:W-:Y:S04]  /*1c130*/  LEA R9, -R9, RZ, 0x7 ;  /* 0x000000ff09097211 */ /* 0x008fe800078e39ff */
[----:B------:R-:W-:Y:S02]  /*1c140*/  SHF.R.S32.HI R2, RZ, 0x1f, R9 ;  /* 0x0000001fff027819 */ /* 0x000fe40000011409 */
.L_x_3507:
[----:B------:R-:W-:Y:S05]  /*1c150*/  BSYNC B0 ;  /* 0x0000000000007941 */ /* 0x000fea0003800000 */
.L_x_3505:
[C---:B------:R-:W-:Y:S02]  /*1c160*/  LEA R24, P1, R9.reuse, R196, 0x1 ;  /* 0x000000c409187211 */ /* 0x040fe400078208ff */
[C---:B------:R-:W-:Y:S02]  /*1c170*/  IADD3 R7, P0, R9.reuse, R192, RZ ;  /* 0x000000c009077210 */ /* 0x040fe40007f1e0ff */
[-C--:B------:R-:W-:Y:S02]  /*1c180*/  LEA.HI.X R25, R9, R195.reuse, R2, 0x1, P1 ;  /* 0x000000c309197211 */ /* 0x080fe400008f0c02 */
[CC--:B------:R-:W-:Y:S01]  /*1c190*/  @P5 LEA R22, P6, R7.reuse, R196.reuse, 0x1 ;  /* 0x000000c407165211 */ /* 0x0c0fe200078c08ff */
[--C-:B--2---:R-:W-:Y:S01]  /*1c1a0*/  IMAD.X R4, R2, 0x1, R193.reuse, P0 ;  /* 0x0000000102047824 */ /* 0x104fe200000e06c1 */
        /* <DEDUP_REMOVED lines=21> */
[C---:B-1----:R-:W-:Y:S02]  /*1c300*/  @P2 LEA R26, P0, R3.reuse, R196, 0x1 ;  /* 0x000000c4031a2211 */ /* 0x042fe400078008ff */
        /* <DEDUP_REMOVED lines=64> */
.L_x_3504:
[----:B---34-:R-:W-:Y:S05]  /*1c710*/  BSYNC B1 ;  /* 0x0000000000017941 */ /* 0x018fea0003800000 */
.L_x_3503:
[----:B--2---:R-:W2:Y:S01]  /*1c720*/  LD.E R54, [R116.64+0xdc] ;  /* 0x0000dc0474367980 */ /* 0x004ea2000c101900 */
[----:B------:R-:W-:Y:S03]  /*1c730*/  LEA R2, R203, R208, 0x7 ;  /* 0x000000d0cb027211 */ /* 0x000fe600078e38ff */
[----:B------:R-:W-:Y:S01]  /*1c740*/  LDSM.16.MT88.4 R44, [R186+0xd000] ;  /* 0x00d00000ba2c783b */ /* 0x000fe20000004200 */
[----:B------:R-:W-:Y:S01]  /*1c750*/  I2F R16, R2 ;  /* 0x0000000200107306 */ /* 0x000fe20000201400 */
[C---:B------:R-:W-:Y:S02]  /*1c760*/  IADD3 R14, R2.reuse, 0x1, RZ ;  /* 0x00000001020e7810 */ /* 0x040fe40007ffe0ff */
[C---:B------:R-:W-:Y:S02]  /*1c770*/  IADD3 R9, R2.reuse, 0x8, RZ ;  /* 0x0000000802097810 */ /* 0x040fe40007ffe0ff */
[C---:B------:R-:W-:Y:S02]  /*1c780*/  IADD3 R37, R2.reuse, 0x20, RZ ;  /* 0x0000002002257810 */ /* 0x040fe40007ffe0ff */
[----:B------:R-:W-:Y:S01]  /*1c790*/  LDSM.16.MT88.4 R64, [R184+0xd000] ;  /* 0x00d00000b840783b */ /* 0x000fe20000004200 */
[C---:B------:R-:W-:Y:S02]  /*1c7a0*/  IADD3 R31, R2.reuse, 0x30, RZ ;  /* 0x00000030021f7810 */ /* 0x040fe40007ffe0ff */
        /* <DEDUP_REMOVED lines=19> */
[C---:B------:R-:W-:Y:S02]  /*1c8e0*/  IADD3 R4, R2.reuse, 0x50, RZ ;  /* 0x0000005002047810 */ /* 0x040fe40007ffe0ff */
[----:B------:R-:W-:Y:S07]  /*1c8f0*/  IADD3 R3, R2, 0x51, RZ ;  /* 0x0000005102037810 */ /* 0x000fee0007ffe0ff */
        /* <DEDUP_REMOVED lines=16> */
[----:B------:R-:W2:Y:S01]  /*1ca00*/  I2F R3, R3 ;  /* 0x0000000300037306 */ /* 0x000ea20000201400 */
[CC--:B---3--:R-:W-:Y:S02]  /*1ca10*/  FFMA.FTZ R173, R0.reuse, R14.reuse, R173 ;  /* 0x0000000e00ad7223 */ /* 0x0c8fe400000100ad */
[----:B------:R-:W-:Y:S01]  /*1ca20*/  FFMA.FTZ R181, R0, R14, R181 ;  /* 0x0000000e00b57223 */ /* 0x000fe200000100b5 */
[----:B------:R-:W-:Y:S01]  /*1ca30*/  IADD3 R14, R2, 0x58, RZ ;  /* 0x00000058020e7810 */ /* 0x000fe20007ffe0ff */
[CC--:B----4-:R-:W-:Y:S02]  /*1ca40*/  FFMA.FTZ R215, R0.reuse, R9.reuse, R215 ;  /* 0x0000000900d77223 */ /* 0x0d0fe400000100d7 */
[C---:B------:R-:W-:Y:S02]  /*1ca50*/  FFMA.FTZ R183, R0.reuse, R9, R183 ;  /* 0x0000000900b77223 */ /* 0x040fe400000100b7 */
[CC--:B------:R-:W-:Y:S01]  /*1ca60*/  FFMA.FTZ R175, R0.reuse, R16.reuse, R175 ;  /* 0x0000001000af7223 */ /* 0x0c0fe200000100af */
[----:B------:R3:W4:Y:S01]  /*1ca70*/  I2F R9, R14 ;  /* 0x0000000e00097306 */ /* 0x0007220000201400 */
[C---:B------:R-:W-:Y:S02]  /*1ca80*/  FFMA.FTZ R171, R0.reuse, R16, R171 ;  /* 0x0000001000ab7223 */ /* 0x040fe400000100ab */
[CC--:B-----5:R-:W-:Y:S02]  /*1ca90*/  FFMA.FTZ R48, R0.reuse, R12.reuse, R21 ;  /* 0x0000000c00307223 */ /* 0x0e0fe40000010015 */
[C---:B------:R-:W-:Y:S02]  /*1caa0*/  FFMA.FTZ R167, R0.reuse, R12, R167 ;  /* 0x0000000c00a77223 */ /* 0x040fe400000100a7 */
[C---:B-1----:R-:W-:Y:S02]  /*1cab0*/  FFMA.FTZ R217, R0.reuse, R8, R217 ;  /* 0x0000000800d97223 */ /* 0x042fe400000100d9 */
[C---:B------:R-:W-:Y:S02]  /*1cac0*/  FFMA.FTZ R223, R0.reuse, R42, R223 ;  /* 0x0000002a00df7223 */ /* 0x040fe400000100df */
[C---:B------:R-:W-:Y:S02]  /*1cad0*/  FFMA.FTZ R221, R0.reuse, R41, R221 ;  /* 0x0000002900dd7223 */ /* 0x040fe400000100dd */
[----:B------:R-:W-:Y:S01]  /*1cae0*/  FFMA.FTZ R213, R0, R8, R213 ;  /* 0x0000000800d57223 */ /* 0x000fe200000100d5 */
[----:B------:R-:W-:Y:S01]  /*1caf0*/  IADD3 R8, R2, 0x59, RZ ;  /* 0x0000005902087810 */ /* 0x000fe20007ffe0ff */
[CC--:B------:R-:W-:Y:S02]  /*1cb00*/  FFMA.FTZ R169, R0.reuse, R10.reuse, R169 ;  /* 0x0000000a00a97223 */ /* 0x0c0fe400000100a9 */
[C---:B------:R-:W-:Y:S02]  /*1cb10*/  FFMA.FTZ R139, R0.reuse, R10, R139 ;  /* 0x0000000a008b7223 */ /* 0x040fe4000001008b */
[C---:B------:R-:W-:Y:S01]  /*1cb20*/  FFMA.FTZ R42, R0.reuse, R42, R219 ;  /* 0x0000002a002a7223 */ /* 0x040fe200000100db */
[----:B------:R-:W1:Y:S01]  /*1cb30*/  I2F R8, R8 ;  /* 0x0000000800087306 */ /* 0x000e620000201400 */
[C---:B------:R-:W-:Y:S02]  /*1cb40*/  FFMA.FTZ R33, R0.reuse, R40, R225 ;  /* 0x0000002800217223 */ /* 0x040fe400000100e1 */
[CC--:B------:R-:W-:Y:S01]  /*1cb50*/  FFMA.FTZ R32, R0.reuse, R50.reuse, R19 ;  /* 0x0000003200207223 */ /* 0x0c0fe20000010013 */
[----:B---3--:R-:W-:Y:S01]  /*1cb60*/  FMNMX.FTZ R14, R175, R119, !PT ;  /* 0x00000077af0e7209 */ /* 0x008fe20007810000 */
[C---:B------:R-:W-:Y:S02]  /*1cb70*/  FFMA.FTZ R50, R0.reuse, R50, R17 ;  /* 0x0000003200327223 */ /* 0x040fe40000010011 */
        /* <DEDUP_REMOVED lines=24> */
[CC--:B------:R-:W-:Y:S01]  /*1cd00*/  FFMA.FTZ R148, R0.reuse, R29.reuse, R148 ;  /* 0x0000001d00947223 */ /* 0x0c0fe20000010094 */
[----:B------:R-:W-:Y:S01]  /*1cd10*/  FMNMX.FTZ R21, R41, R12, !PT ;  /* 0x0000000c29157209 */ /* 0x000fe20007810000 */
[----:B------:R-:W-:Y:S01]  /*1cd20*/  FFMA.FTZ R155, R0, R29, R155 ;  /* 0x0000001d009b7223 */ /* 0x000fe2000001009b */
[----:B------:R-:W-:Y:S01]  /*1cd30*/  FMNMX.FTZ R12, R32, R17, !PT ;  /* 0x00000011200c7209 */ /* 0x000fe20007810000 */
[----:B------:R-:W-:Y:S01]  /*1cd40*/  FFMA.FTZ R147, R0, R27, R147 ;  /* 0x0000001b00937223 */ /* 0x000fe20000010093 */
[----:B------:R3:W5:Y:S01]  /*1cd50*/  I2F R17, R10 ;  /* 0x0000000a00117306 */ /* 0x0007620000201400 */
[----:B------:R-:W-:Y:S01]  /*1cd60*/  FMNMX.FTZ R21, R40, R21, !PT ;  /* 0x0000001528157209 */ /* 0x000fe20007810000 */
[C---:B------:R-:W-:Y:S01]  /*1cd70*/  FFMA.FTZ R161, R0.reuse, R6, R161 ;  /* 0x0000000600a17223 */ /* 0x040fe200000100a1 */
[----:B------:R-:W-:Y:S01]  /*1cd80*/  FMNMX.FTZ R19, R49, R12, !PT ;  /* 0x0000000c31137209 */ /* 0x000fe20007810000 */
[----:B------:R-:W-:Y:S01]  /*1cd90*/  FFMA.FTZ R165, R0, R6, R165 ;  /* 0x0000000600a57223 */ /* 0x000fe200000100a5 */
[----:B------:R-:W-:Y:S01]  /*1cda0*/  FMNMX.FTZ R21, R50, R21, !PT ;  /* 0x0000001532157209 */ /* 0x000fe20007810000 */
[----:B------:R-:W-:Y:S01]  /*1cdb0*/  FFMA.FTZ R156, R0, R27, R156 ;  /* 0x0000001b009c7223 */ /* 0x000fe2000001009c */
[----:B------:R-:W-:Y:S01]  /*1cdc0*/  FMNMX.FTZ R19, R48, R19, !PT ;  /* 0x0000001330137209 */ /* 0x000fe20007810000 */
[----:B------:R-:W-:Y:S01]  /*1cdd0*/  FFMA.FTZ R150, R0, R25, R150 ;  /* 0x0000001900967223 */ /* 0x000fe20000010096 */
[----:B------:R-:W-:Y:S01]  /*1cde0*/  FMNMX.FTZ R16, R168, R21, !PT ;  /* 0x00000015a8107209 */ /* 0x000fe20007810000 */
[----:B------:R-:W-:Y:S01]  /*1cdf0*/  FFMA.FTZ R159, R0, R25, R159 ;  /* 0x00000019009f7223 */ /* 0x000fe2000001009f */
[----:B------:R-:W-:Y:S01]  /*1ce00*/  IADD3 R14, R2, 0x69, RZ ;  /* 0x00000069020e7810 */ /* 0x000fe20007ffe0ff */
[CC--:B------:R-:W-:Y:S01]  /*1ce10*/  FFMA.FTZ R162, R0.reuse, R7.reuse, R162 ;  /* 0x0000000700a27223 */ /* 0x0c0fe200000100a2 */
[----:B------:R-:W-:Y:S01]  /*1ce20*/  FMNMX.FTZ R21, R167, R16, !PT ;  /* 0x00000010a7157209 */ /* 0x000fe20007810000 */
[----:B------:R-:W-:Y:S01]  /*1ce30*/  FFMA.FTZ R163, R0, R7, R163 ;  /* 0x0000000700a37223 */ /* 0x000fe200000100a3 */
[----:B------:R-:W-:Y:S01]  /*1ce40*/  FMNMX.FTZ R12, R170, R19, !PT ;  /* 0x00000013aa0c7209 */ /* 0x000fe20007810000 */
[-C--:B------:R-:W-:Y:S01]  /*1ce50*/  FFMA.FTZ R149, R0, R4.reuse, R149 ;  /* 0x0000000400957223 */ /* 0x080fe20000010095 */
[----:B------:R-:W5:Y:S01]  /*1ce60*/  I2F R19, R14 ;  /* 0x0000000e00137306 */ /* 0x000f620000201400 */
[----:B------:R-:W-:Y:S01]  /*1ce70*/  IADD3 R13, R2, 0x60, RZ ;  /* 0x00000060020d7810 */ /* 0x000fe20007ffe0ff */
[C---:B------:R-:W-:Y:S01]  /*1ce80*/  FFMA.FTZ R157, R0.reuse, R4, R157 ;  /* 0x00000004009d7223 */ /* 0x040fe2000001009d */
[----:B------:R-:W-:Y:S01]  /*1ce90*/  FMNMX.FTZ R12, R169, R12, !PT ;  /* 0x0000000ca90c7209 */ /* 0x000fe20007810000 */
[-C--:B--2---:R-:W-:Y:S01]  /*1cea0*/  FFMA.FTZ R154, R0, R3.reuse, R154 ;  /* 0x00000003009a7223 */ /* 0x084fe2000001009a */
[----:B------:R-:W-:Y:S01]  /*1ceb0*/  IADD3 R15, R2, 0x61, RZ ;  /* 0x00000061020f7810 */ /* 0x000fe20007ffe0ff */
[----:B------:R-:W-:Y:S01]  /*1cec0*/  FFMA.FTZ R146, R0, R3, R146 ;  /* 0x0000000300927223 */ /* 0x000fe20000010092 */
[----:B---3--:R-:W-:Y:S01]  /*1ced0*/  FMNMX.FTZ R10, R132, R21, !PT ;  /* 0x00000015840a7209 */ /* 0x008fe20007810000 */
[CC--:B----4-:R-:W-:Y:S01]  /*1cee0*/  FFMA.FTZ R153, R0.reuse, R9.reuse, R153 ;  /* 0x0000000900997223 */ /* 0x0d0fe20000010099 */
[----:B------:R-:W-:Y:S01]  /*1cef0*/  FMNMX.FTZ R21, R145, R12, !PT ;  /* 0x0000000c91157209 */ /* 0x000fe20007810000 */
[----:B------:R-:W2:Y:S01]  /*1cf00*/  I2F R13, R13 ;  /* 0x0000000d000d7306 */ /* 0x000ea20000201400 */
[----:B------:R-:W-:Y:S01]  /*1cf10*/  FMNMX.FTZ R23, R139, R10, !PT ;  /* 0x0000000a8b177209 */ /* 0x000fe20007810000 */
[----:B------:R-:W-:Y:S01]  /*1cf20*/  FFMA.FTZ R144, R0, R9, R144 ;  /* 0x0000000900907223 */ /* 0x000fe20000010090 */
[----:B------:R-:W-:Y:S01]  /*1cf30*/  IADD3 R10, R2, 0x70, RZ ;  /* 0x00000070020a7810 */ /* 0x000fe20007ffe0ff */
[-C--:B-1----:R-:W-:Y:S01]  /*1cf40*/  FFMA.FTZ R151, R0, R8.reuse, R151 ;  /* 0x0000000800977223 */ /* 0x082fe20000010097 */
[----:B------:R-:W-:Y:S01]  /*1cf50*/  FMNMX.FTZ R6, R152, R23, !PT ;  /* 0x0000001798067209 */ /* 0x000fe20007810000 */
[----:B------:R-:W-:Y:S01]  /*1cf60*/  FFMA.FTZ R143, R0, R8, R143 ;  /* 0x00000008008f7223 */ /* 0x000fe2000001008f */
[----:B------:R-:W-:Y:S01]  /*1cf70*/  FMNMX.FTZ R12, R148, R21, !PT ;  /* 0x00000015940c7209 */ /* 0x000fe20007810000 */
[CC--:B-----5:R-:W-:Y:S01]  /*1cf80*/  FFMA.FTZ R140, R0.reuse, R17.reuse, R140 ;  /* 0x00000011008c7223 */ /* 0x0e0fe2000001008c */
        /* <DEDUP_REMOVED lines=8> */
[----:B------:R-:W-:Y:S01]  /*1d010*/  FMNMX.FTZ R21, R150, R21, !PT ;  /* 0x0000001596157209 */ /* 0x000fe20007810000 */
[----:B------:R-:W-:Y:S02]  /*1d020*/  LDSM.16.MT88.4 R28, [R186+0xb000] ;  /* 0x00b00000ba1c783b */ /* 0x000fe40000004200 */
[----:B------:R-:W3:Y:S01]  /*1d030*/  I2F R15, R15 ;  /* 0x0000000f000f7306 */ /* 0x000ee20000201400 */
[----:B------:R-:W-:Y:S02]  /*1d040*/  FMNMX.FTZ R12, R158, R21, !PT ;  /* 0x000000159e0c7209 */ /* 0x000fe40007810000 */
[----:B------:R-:W-:Y:S01]  /*1d050*/  FMNMX.FTZ R21, R159, R14, !PT ;  /* 0x0000000e9f157209 */ /* 0x000fe20007810000 */
[CC--:B--2---:R-:W-:Y:S01]  /*1d060*/  FFMA.FTZ R142, R0.reuse, R13.reuse, R142 ;  /* 0x0000000d008e7223 */ /* 0x0c4fe2000001008e */
[----:B------:R-:W-:Y:S01]  /*1d070*/  FMNMX.FTZ R7, R161, R12, !PT ;  /* 0x0000000ca1077209 */ /* 0x000fe20007810000 */
[----:B------:R-:W-:Y:S01]  /*1d080*/  FFMA.FTZ R134, R0, R13, R134 ;  /* 0x0000000d00867223 */ /* 0x000fe20000010086 */
[----:B------:R-:W-:Y:S02]  /*1d090*/  LDSM.16.MT88.4 R36, [R184+0xb000] ;  /* 0x00b00000b824783b */ /* 0x000fe40000004200 */
[----:B------:R-:W-:Y:S01]  /*1d0a0*/  FMNMX.FTZ R12, R160, R7, !PT ;  /* 0x00000007a00c7209 */ /* 0x000fe20007810000 */
[----:B------:R-:W2:Y:S03]  /*1d0b0*/  I2F R4, R6 ;  /* 0x0000000600047306 */ /* 0x000ea60000201400 */
[----:B------:R-:W-:Y:S01]  /*1d0c0*/  FMNMX.FTZ R12, R163, R12, !PT ;  /* 0x0000000ca30c7209 */ /* 0x000fe20007810000 */
[----:B-1----:R-:W-:Y:S01]  /*1d0d0*/  FFMA.FTZ R56, R0, R11, R56 ;  /* 0x0000000b00387223 */ /* 0x002fe20000010038 */
[----:B------:R-:W-:Y:S01]  /*1d0e0*/  FMNMX.FTZ R10, R166, R21, !PT ;  /* 0x00000015a60a7209 */ /* 0x000fe20007810000 */
[----:B------:R-:W-:Y:S01]  /*1d0f0*/  FFMA.FTZ R126, R0, R11, R126 ;  /* 0x0000000b007e7223 */ /* 0x000fe2000001007e */
[----:B------:R-:W-:Y:S01]  /*1d100*/  FMNMX.FTZ R3, R157, R12, !PT ;  /* 0x0000000c9d037209 */ /* 0x000fe20007810000 */
[----:B------:R-:W-:Y:S01]  /*1d110*/  LDSM.16.MT88.4 R20, [R184+0x9000] ;  /* 0x00900000b814783b */ /* 0x000fe20000004200 */
[----:B------:R-:W-:Y:S02]  /*1d120*/  FMNMX.FTZ R7, R165, R10, !PT ;  /* 0x0000000aa5077209 */ /* 0x000fe40007810000 */
[----:B------:R-:W-:Y:S02]  /*1d130*/  IADD3 R10, R2, 0x78, RZ ;  /* 0x00000078020a7810 */ /* 0x000fe40007ffe0ff */
[----:B------:R-:W-:Y:S01]  /*1d140*/  FMNMX.FTZ R7, R164, R7, !PT ;  /* 0x00000007a4077209 */ /* 0x000fe20007810000 */
[----:B---3--:R-:W-:Y:S01]  /*1d150*/  FFMA.FTZ R141, R0, R15, R141 ;  /* 0x0000000f008d7223 */ /* 0x008fe2000001008d */
[----:B------:R1:W3:Y:S01]  /*1d160*/  I2F R6, R10 ;  /* 0x0000000a00067306 */ /* 0x0002e20000201400 */
[----:B------:R-:W-:Y:S01]  /*1d170*/  FMNMX.FTZ R14, R154, R3, !PT ;  /* 0x000000039a0e7209 */ /* 0x000fe20007810000 */
[----:B------:R-:W-:Y:S01]  /*1d180*/  FFMA.FTZ R130, R0, R15, R130 ;  /* 0x0000000f00827223 */ /* 0x000fe20000010082 */
[----:B------:R-:W-:Y:S02]  /*1d190*/  FMNMX.FTZ R12, R162, R7, !PT ;  /* 0x00000007a20c7209 */ /* 0x000fe40007810000 */
[----:B------:R-:W-:Y:S02]  /*1d1a0*/  IADD3 R2, R2, 0x79, RZ ;  /* 0x0000007902027810 */ /* 0x000fe40007ffe0ff */
[----:B------:R-:W-:Y:S02]  /*1d1b0*/  FMNMX.FTZ R3, R149, R12, !PT ;  /* 0x0000000c95037209 */ /* 0x000fe40007810000 */
[----:B------:R-:W-:Y:S01]  /*1d1c0*/  FMNMX.FTZ R14, R153, R14, !PT ;  /* 0x0000000e990e7209 */ /* 0x000fe20007810000 */
[-C--:B--2---:R-:W-:Y:S01]  /*1d1d0*/  FFMA.FTZ R59, R0, R4.reuse, R59 ;  /* 0x00000004003b7223 */ /* 0x084fe2000001003b */
[----:B------:R-:W-:Y:S01]  /*1d1e0*/  FMNMX.FTZ R7, R146, R3, !PT ;  /* 0x0000000392077209 */ /* 0x000fe20007810000 */
[----:B------:R-:W-:Y:S01]  /*1d1f0*/  FFMA.FTZ R131, R0, R4, R131 ;  /* 0x0000000400837223 */ /* 0x000fe20000010083 */
[----:B------:R-:W2:Y:S01]  /*1d200*/  I2F R3, R2 ;  /* 0x0000000200037306 */ /* 0x000ea20000201400 */
[----:B------:R-:W-:Y:S02]  /*1d210*/  FMNMX.FTZ R9, R151, R14, !PT ;  /* 0x0000000e97097209 */ /* 0x000fe40007810000 */
[----:B------:R-:W-:Y:S01]  /*1d220*/  FMNMX.FTZ R8, R144, R7, !PT ;  /* 0x0000000790087209 */ /* 0x000fe20007810000 */
[----:B------:R-:W-:Y:S03]  /*1d230*/  LDSM.16.MT88.4 R12, [R186+0x9000] ;  /* 0x00900000ba0c783b */ /* 0x000fe60000004200 */
[----:B------:R-:W-:Y:S02]  /*1d240*/  FMNMX.FTZ R7, R143, R8, !PT ;  /* 0x000000088f077209 */ /* 0x000fe40007810000 */
[----:B-1----:R-:W-:Y:S01]  /*1d250*/  FMNMX.FTZ R10, R142, R9, !PT ;  /* 0x000000098e0a7209 */ /* 0x002fe20007810000 */
[-C--:B---3--:R-:W-:Y:S01]  /*1d260*/  FFMA.FTZ R57, R0, R6.reuse, R57 ;  /* 0x0000000600397223 */ /* 0x088fe20000010039 */
[----:B------:R-:W-:Y:S01]  /*1d270*/  FMNMX.FTZ R7, R134, R7, !PT ;  /* 0x0000000786077209 */ /* 0x000fe20007810000 */
[----:B------:R-:W-:Y:S01]  /*1d280*/  FFMA.FTZ R129, R0, R6, R129 ;  /* 0x0000000600817223 */ /* 0x000fe20000010081 */
[----:B------:R-:W-:Y:S02]  /*1d290*/  FMNMX.FTZ R9, R141, R10, !PT ;  /* 0x0000000a8d097209 */ /* 0x000fe40007810000 */
        /* <DEDUP_REMOVED lines=43> */
[-C--:B------:R-:W-:Y:S02]  /*1d550*/  FFMA.FTZ R119, R213, R54.reuse, -R133 ;  /* 0x00000036d5777223 */ /* 0x080fe40000010885 */
[-C--:B------:R-:W-:Y:S02]  /*1d560*/  FFMA.FTZ R43, R33, R54.reuse, -R135 ;  /* 0x00000036212b7223 */ /* 0x080fe40000010887 */
[-C--:B------:R-:W-:Y:S02]  /*1d570*/  FFMA.FTZ R171, R58, R54.reuse, -R133 ;  /* 0x000000363aab7223 */ /* 0x080fe40000010885 */
[-C--:B------:R-:W-:Y:S01]  /*1d580*/  FFMA.FTZ R173, R59, R54.reuse, -R135 ;  /* 0x000000363bad7223 */ /* 0x080fe20000010887 */
        /* <DEDUP_REMOVED lines=31> */
[-CC-:B------:R-:W-:Y:S02]  /*1d780*/  FFMA.FTZ R85, R41, R54.reuse, -R133.reuse ;  /* 0x0000003629557223 */ /* 0x180fe40000010885 */
        /* <DEDUP_REMOVED lines=14> */
[-CC-:B------:R-:W-:Y:S01]  /*1d870*/  FFMA.FTZ R156, R156, R54.reuse, -R133.reuse ;  /* 0x000000369c9c7223 */ /* 0x180fe20000010885 */
[----:B------:R-:W2:Y:S01]  /*1d880*/  MUFU.EX2 R119, R119 ;  /* 0x0000007700777308 */ /* 0x000ea20000000800 */
[-C--:B------:R-:W-:Y:S02]  /*1d890*/  FFMA.FTZ R159, R159, R54.reuse, -R133 ;  /* 0x000000369f9f7223 */ /* 0x080fe40000010885 */
[-CC-:B------:R-:W-:Y:S01]  /*1d8a0*/  FFMA.FTZ R158, R158, R54.reuse, -R135.reuse ;  /* 0x000000369e9e7223 */ /* 0x180fe20000010887 */
[----:B-1----:R-:W-:Y:S01]  /*1d8b0*/  F2FP.BF16.PACK_AB R60, R122, R125 ;  /* 0x0000007d7a3c723e */ /* 0x002fe200000010ff */
[-CC-:B------:R-:W-:Y:S02]  /*1d8c0*/  FFMA.FTZ R161, R161, R54.reuse, -R135.reuse ;  /* 0x00000036a1a17223 */ /* 0x180fe40000010887 */
[-CC-:B------:R-:W-:Y:S02]  /*1d8d0*/  FFMA.FTZ R160, R160, R54.reuse, -R135.reuse ;  /* 0x00000036a0a07223 */ /* 0x180fe40000010887 */
[-C--:B------:R-:W-:Y:S01]  /*1d8e0*/  FFMA.FTZ R163, R163, R54.reuse, -R135 ;  /* 0x00000036a3a37223 */ /* 0x080fe20000010887 */
[----:B------:R-:W-:Y:S01]  /*1d8f0*/  MUFU.EX2 R87, R87 ;  /* 0x0000005700577308 */ /* 0x000fe20000000800 */
[-CC-:B------:R-:W-:Y:S02]  /*1d900*/  FFMA.FTZ R166, R166, R54.reuse, -R133.reuse ;  /* 0x00000036a6a67223 */ /* 0x180fe40000010885 */
[-CC-:B------:R-:W-:Y:S02]  /*1d910*/  FFMA.FTZ R165, R165, R54.reuse, -R133.reuse ;  /* 0x00000036a5a57223 */ /* 0x180fe40000010885 */
[-C--:B------:R-:W-:Y:S02]  /*1d920*/  FFMA.FTZ R164, R164, R54.reuse, -R133 ;  /* 0x00000036a4a47223 */ /* 0x080fe40000010885 */
[-CC-:B------:R-:W-:Y:S02]  /*1d930*/  FFMA.FTZ R157, R157, R54.reuse, -R135.reuse ;  /* 0x000000369d9d7223 */ /* 0x180fe40000010887 */
[-CC-:B------:R-:W-:Y:S01]  /*1d940*/  FFMA.FTZ R154, R154, R54.reuse, -R135.reuse ;  /* 0x000000369a9a7223 */ /* 0x180fe20000010887 */
[----:B------:R-:W-:Y:S01]  /*1d950*/  MUFU.EX2 R85, R85 ;  /* 0x0000005500557308 */ /* 0x000fe20000000800 */
[-C--:B------:R-:W-:Y:S02]  /*1d960*/  FFMA.FTZ R153, R153, R54.reuse, -R135 ;  /* 0x0000003699997223 */ /* 0x080fe40000010887 */
[--C-:B------:R-:W-:Y:S01]  /*1d970*/  FFMA.FTZ R149, R149, R54, -R133.reuse ;  /* 0x0000003695957223 */ /* 0x100fe20000010885 */
[----:B--2---:R-:W-:Y:S01]  /*1d980*/  F2FP.BF16.PACK_AB R62, R119, R120 ;  /* 0x00000078773e723e */ /* 0x004fe200000010ff */
[-CC-:B------:R-:W-:Y:S02]  /*1d990*/  FFMA.FTZ R146, R146, R54.reuse, -R133.reuse ;  /* 0x0000003692927223 */ /* 0x180fe40000010885 */
[-CC-:B------:R-:W-:Y:S02]  /*1d9a0*/  FFMA.FTZ R144, R144, R54.reuse, -R133.reuse ;  /* 0x0000003690907223 */ /* 0x180fe40000010885 */
[-C--:B------:R-:W-:Y:S01]  /*1d9b0*/  FFMA.FTZ R143, R143, R54.reuse, -R133 ;  /* 0x000000368f8f7223 */ /* 0x080fe20000010885 */
[----:B------:R-:W1:Y:S01]  /*1d9c0*/  MUFU.EX2 R86, R86 ;  /* 0x0000005600567308 */ /* 0x000e620000000800 */
        /* <DEDUP_REMOVED lines=15> */
[-CC-:B------:R-:W-:Y:S02]  /*1dac0*/  FFMA.FTZ R151, R138, R54.reuse, -R135.reuse ;  /* 0x000000368a977223 */ /* 0x180fe40000010887 */
        /* <DEDUP_REMOVED lines=8> */
[-CC-:B------:R-:W-:Y:S01]  /*1db50*/  FFMA.FTZ R99, R170, R54.reuse, -R135.reuse ;  /* 0x00000036aa637223 */ /* 0x180fe20000010887 */
[----:B------:R-:W-:Y:S01]  /*1db60*/  MUFU.EX2 R97, R97 ;  /* 0x0000006100617308 */ /* 0x000fe20000000800 */
[-C--:B------:R-:W-:Y:S02]  /*1db70*/  FFMA.FTZ R98, R169, R54.reuse, -R135 ;  /* 0x00000036a9627223 */ /* 0x080fe40000010887 */
[-C--:B------:R-:W-:Y:S01]  /*1db80*/  FFMA.FTZ R169, R130, R54.reuse, -R133 ;  /* 0x0000003682a97223 */ /* 0x080fe20000010885 */
[C---:B------:R-:W-:Y:S03]  /*1db90*/  HMMA.16816.F32.BF16 R20, R60.reuse, R28, R20 ;  /* 0x0000001c3c14723c */ /* 0x040fe60000041814 */
[--C-:B------:R-:W-:Y:S02]  /*1dba0*/  FFMA.FTZ R130, R56, R54, -R135.reuse ;  /* 0x0000003638827223 */ /* 0x100fe40000010887 */
[----:B------:R-:W-:Y:S01]  /*1dbb0*/  LDSM.16.MT88.4 R56, [R184+0xe800] ;  /* 0x00e80000b838783b */ /* 0x000fe20000004200 */
        /* <DEDUP_REMOVED lines=9> */
[----:B------:R-:W-:Y:S02]  /*1dc50*/  FMUL.FTZ R49, R52, R69 ;  /* 0x0000004534317220 */ /* 0x000fe40000410000 */
        /* <DEDUP_REMOVED lines=12> */
[C---:B------:R-:W-:Y:S02]  /*1dd20*/  FMUL.FTZ R39, R53.reuse, R83 ;  /* 0x0000005335277220 */ /* 0x040fe40000410000 */
[----:B------:R-:W-:Y:S01]  /*1dd30*/  LDSM.16.MT88.4 R80, [R186+0xd400] ;  /* 0x00d40000ba50783b */ /* 0x000fe20000004200 */
[----:B------:R-:W-:Y:S01]  /*1dd40*/  FMUL.FTZ R42, R53, R78 ;  /* 0x0000004e352a7220 */ /* 0x000fe20000410000 */
[----:B------:R-:W-:Y:S01]  /*1dd50*/  MUFU.EX2 R84, R84 ;  /* 0x0000005400547308 */ /* 0x000fe20000000800 */
[-CC-:B------:R-:W-:Y:S02]  /*1dd60*/  FFMA.FTZ R96, R221, R54.reuse, -R135.reuse ;  /* 0x00000036dd607223 */ /* 0x180fe40000010887 */
[C---:B------:R-:W-:Y:S03]  /*1dd70*/  HMMA.16816.F32.BF16 R36, R60.reuse, R44, R36 ;  /* 0x0000002c3c24723c */ /* 0x040fe60000041824 */
[----:B--2---:R-:W-:Y:S02]  /*1dd80*/  FMUL.FTZ R43, R53, R79 ;  /* 0x0000004f352b7220 */ /* 0x004fe40000410000 */
[----:B------:R-:W2:Y:S01]  /*1dd90*/  LDSM.16.MT88.4 R76, [R186+0x9400] ;  /* 0x00940000ba4c783b */ /* 0x000ea20000004200 */
[--C-:B------:R-:W-:Y:S01]  /*1dda0*/  FFMA.FTZ R141, R141, R54, -R135.reuse ;  /* 0x000000368d8d7223 */ /* 0x100fe20000010887 */
[----:B------:R-:W-:Y:S01]  /*1ddb0*/  MUFU.EX2 R91, R91 ;  /* 0x0000005b005b7308 */ /* 0x000fe20000000800 */
[C---:B------:R-:W-:Y:S02]  /*1ddc0*/  FMUL.FTZ R44, R52.reuse, R72 ;  /* 0x00000048342c7220 */ /* 0x040fe40000410000 */
[C---:B------:R-:W-:Y:S03]  /*1ddd0*/  HMMA.16816.F32.BF16 R40, R60.reuse, R46, R40 ;  /* 0x0000002e3c28723c */ /* 0x040fe60000041828 */
[----:B------:R-:W-:Y:S02]  /*1dde0*/  FMUL.FTZ R45, R52, R73 ;  /* 0x00000049342d7220 */ /* 0x000fe40000410000 */
[----:B------:R-:W-:Y:S02]  /*1ddf0*/  FFMA.FTZ R140, R140, R54, -R135 ;  /* 0x000000368c8c7223 */ /* 0x000fe40000010887 */
[----:B------:R-:W3:Y:S01]  /*1de00*/  MUFU.EX2 R96, R96 ;  /* 0x0000006000607308 */ /* 0x000ee20000000800 */
[C---:B------:R-:W-:Y:S04]  /*1de10*/  FMUL.FTZ R46, R53.reuse, R74 ;  /* 0x0000004a352e7220 */ /* 0x040fe80000410000 */
[----:B------:R-:W-:Y:S02]  /*1de20*/  FMUL.FTZ R47, R53, R75 ;  /* 0x0000004b352f7220 */ /* 0x000fe40000410000 */
[----:B------:R-:W4:Y:S01]  /*1de30*/  LDSM.16.MT88.4 R72, [R184+0x9400] ;  /* 0x00940000b848783b */ /* 0x000f220000004200 */
[-CC-:B------:R-:W-:Y:S02]  /*1de40*/  FFMA.FTZ R134, R134, R54.reuse, -R133.reuse ;  /* 0x0000003686867223 */ /* 0x180fe40000010885 */
[----:B------:R-:W5:Y:S01]  /*1de50*/  MUFU.EX2 R88, R88 ;  /* 0x0000005800587308 */ /* 0x000f620000000800 */
[-C--:B------:R-:W-:Y:S01]  /*1de60*/  FFMA.FTZ R128, R128, R54.reuse, -R133 ;  /* 0x0000003680807223 */ /* 0x080fe20000010885 */
[C---:B------:R-:W-:Y:S03]  /*1de70*/  HMMA.16816.F32.BF16 R44, R60.reuse, R64, R44 ;  /* 0x000000403c2c723c */ /* 0x040fe6000004182c */
[-C--:B------:R-:W-:Y:S02]  /*1de80*/  FFMA.FTZ R135, R55, R54.reuse, -R135 ;  /* 0x0000003637877223 */ /* 0x080fe40000010887 */
[----:B------:R-:W-:Y:S02]  /*1de90*/  FFMA.FTZ R55, R126, R54, -R133 ;  /* 0x000000367e377223 */ /* 0x000fe40000010885 */
[----:B------:R-:W-:Y:S01]  /*1dea0*/  FFMA.FTZ R125, R52, R209, R125 ;  /* 0x000000d1347d7223 */ /* 0x000fe2000001007d */
[----:B------:R-:W-:Y:S01]  /*1deb0*/  HMMA.16816.F32.BF16 R48, R60, R66, R48 ;  /* 0x000000423c30723c */ /* 0x000fe20000041830 */
[----:B------:R-:W5:Y:S01]  /*1dec0*/  LDSM.16.MT88.4 R64, [R186+0xb400] ;  /* 0x00b40000ba40783b */ /* 0x000f620000004200 */
[----:B------:R-:W-:Y:S02]  /*1ded0*/  MUFU.EX2 R145, R145 ;  /* 0x0000009100917308 */ /* 0x000fe40000000800 */
[----:B------:R-:W-:Y:S02]  /*1dee0*/  FADD.FTZ R125, R122, R125 ;  /* 0x0000007d7a7d7221 */ /* 0x000fe40000010000 */
[----:B------:R-:W-:Y:S01]  /*1def0*/  FFMA.FTZ R127, R53, R212, R127 ;  /* 0x000000d4357f7223 */ /* 0x000fe2000001007f */
[----:B-1----:R-:W-:Y:S01]  /*1df00*/  F2FP.BF16.PACK_AB R62, R87, R86 ;  /* 0x00000056573e723e */ /* 0x002fe200000010ff */
[----:B------:R-:W-:Y:S01]  /*1df10*/  FADD.FTZ R120, R120, R125 ;  /* 0x0000007d78787221 */ /* 0x000fe20000010000 */
[----:B---3--:R-:W-:Y:S03]  /*1df20*/  F2FP.BF16.PACK_AB R61, R96, R97 ;  /* 0x00000061603d723e */ /* 0x008fe600000010ff */
[----:B------:R-:W-:Y:S01]  /*1df30*/  F2FP.BF16.PACK_AB R63, R89, R90 ;  /* 0x0000005a593f723e */ /* 0x000fe200000010ff */
[----:B------:R-:W-:Y:S01]  /*1df40*/  FADD.FTZ R119, R119, R120 ;  /* 0x0000007877777221 */ /* 0x000fe20000010000 */
[----:B------:R-:W-:Y:S01]  /*1df50*/  F2FP.BF16.PACK_AB R60, R85, R84 ;  /* 0x00000054553c723e */ /* 0x000fe200000010ff */
[----:B------:R-:W1:Y:S01]  /*1df60*/  MUFU.EX2 R148, R148 ;  /* 0x0000009400947308 */ /* 0x000e620000000800 */
[----:B------:R-:W-:Y:S02]  /*1df70*/  FADD.FTZ R124, R124, R127 ;  /* 0x0000007f7c7c7221 */ /* 0x000fe40000010000 */
[----:B------:R-:W-:Y:S01]  /*1df80*/  FADD.FTZ R84, R84, R119 ;  /* 0x0000007754547221 */ /* 0x000fe20000010000 */
[----:B------:R-:W-:Y:S01]  /*1df90*/  MOV R119, R2 ;  /* 0x0000000200777202 */ /* 0x000fe20000000f00 */
[----:B------:R-:W-:Y:S01]  /*1dfa0*/  FADD.FTZ R121, R121, R124 ;  /* 0x0000007c79797221 */ /* 0x000fe20000010000 */
[C---:B--2---:R-:W-:Y:S03]  /*1dfb0*/  HMMA.16816.F32.BF16 R4, R60.reuse, R76, R4 ;  /* 0x0000004c3c04723c */ /* 0x044fe60000041804 */
[----:B------:R-:W-:Y:S01]  /*1dfc0*/  FADD.FTZ R85, R85, R84 ;  /* 0x0000005455557221 */ /* 0x000fe20000010000 */
[----:B------:R-:W-:Y:S01]  /*1dfd0*/  MUFU.EX2 R147, R147 ;  /* 0x0000009300937308 */ /* 0x000fe20000000800 */
[----:B------:R-:W-:Y:S02]  /*1dfe0*/  FADD.FTZ R118, R118, R121 ;  /* 0x0000007976767221 */ /* 0x000fe40000010000 */
[----:B------:R-:W-:Y:S01]  /*1dff0*/  FADD.FTZ R86, R86, R85 ;  /* 0x0000005556567221 */ /* 0x000fe20000010000 */
[C---:B------:R-:W-:Y:S01]  /*1e000*/  HMMA.16816.F32.BF16 R8, R60.reuse, R78, R8 ;  /* 0x0000004e3c08723c */ /* 0x040fe20000041808 */
[----:B------:R-:W2:Y:S03]  /*1e010*/  LDSM.16.MT88.4 R76, [R184+0xd400] ;  /* 0x00d40000b84c783b */ /* 0x000ea60000004200 */
[----:B------:R-:W-:Y:S01]  /*1e020*/  FADD.FTZ R97, R97, R118 ;  /* 0x0000007661617221 */ /* 0x000fe20000010000 */
[----:B------:R-:W-:Y:S01]  /*1e030*/  MOV R118, R3 ;  /* 0x0000000300767202 */ /* 0x000fe20000000f00 */
[----:B------:R-:W3:Y:S02]  /*1e040*/  MUFU.EX2 R150, R150 ;  /* 0x0000009600967308 */ /* 0x000ee40000000800 */
[C---:B----4-:R-:W-:Y:S04]  /*1e050*/  HMMA.16816.F32.BF16 R12, R60.reuse, R72, R12 ;  /* 0x000000483c0c723c */ /* 0x050fe8000004180c */
[----:B------:R-:W-:Y:S04]  /*1e060*/  FADD.FTZ R97, R96, R97 ;  /* 0x0000006160617221 */ /* 0x000fe80000010000 */
[C---:B------:R-:W-:Y:S01]  /*1e070*/  HMMA.16816.F32.BF16 R16, R60.reuse, R74, R16 ;  /* 0x0000004a3c10723c */ /* 0x040fe20000041810 */
[----:B------:R-:W4:Y:S01]  /*1e080*/  LDSM.16.MT88.4 R72, [R186+0x9800] ;  /* 0x00980000ba48783b */ /* 0x000f220000004200 */
[----:B------:R-:W-:Y:S02]  /*1e090*/  MUFU.EX2 R152, R152 ;  /* 0x0000009800987308 */ /* 0x000fe40000000800 */
        /* <DEDUP_REMOVED lines=20> */
[----:B------:R-:W-:Y:S02]  /*1e1e0*/  F2FP.BF16.PACK_AB R61, R91, R88 ;  /* 0x000000585b3d723e */ /* 0x000fe400000010ff */
[----:B------:R-:W-:Y:S03]  /*1e1f0*/  F2FP.BF16.PACK_AB R63, R98, R99 ;  /* 0x00000063623f723e */ /* 0x000fe600000010ff */
[----:B------:R-:W-:Y:S01]  /*1e200*/  F2FP.BF16.PACK_AB R60, R105, R104 ;  /* 0x00000068693c723e */ /* 0x000fe200000010ff */
[----:B------:R-:W1:Y:S01]  /*1e210*/  MUFU.EX2 R163, R163 ;  /* 0x000000a300a37308 */ /* 0x000e620000000800 */
[----:B------:R-:W-:Y:S07]  /*1e220*/  F2FP.BF16.PACK_AB R62, R139, R132 ;  /* 0x000000848b3e723e */ /* 0x000fee00000010ff */
[C---:B----4-:R-:W-:Y:S02]  /*1e230*/  HMMA.16816.F32.BF16 R4, R60.reuse, R72, R4 ;  /* 0x000000483c04723c */ /* 0x050fe40000041804 */
[----:B------:R-:W-:Y:S06]  /*1e240*/  MUFU.EX2 R166, R166 ;  /* 0x000000a600a67308 */ /* 0x000fec0000000800 */
[C---:B------:R-:W-:Y:S01]  /*1e250*/  HMMA.16816.F32.BF16 R8, R60.reuse, R74, R8 ;  /* 0x0000004a3c08723c */ /* 0x040fe20000041808 */
[----:B------:R-:W4:Y:S03]  /*1e260*/  LDSM.16.MT88.4 R72, [R186+0xd800] ;  /* 0x00d80000ba48783b */ /* 0x000f260000004200 */
        /* <DEDUP_REMOVED lines=8> */
[----:B------:R-:W3:Y:S02]  /*1e2f0*/  LDSM.16.MT88.4 R68, [R186+0x9c00] ;  /* 0x009c0000ba44783b */ /* 0x000ee40000004200 */
[----:B------:R-:W-:Y:S05]  /*1e300*/  MUFU.EX2 R157, R157 ;  /* 0x0000009d009d7308 */ /* 0x000fea0000000800 */
[C---:B--2---:R-:W-:Y:S05]  /*1e310*/  HMMA.16816.F32.BF16 R28, R60.reuse, R76, R28 ;  /* 0x0000004c3c1c723c */ /* 0x044fea000004181c */
[----:B------:R-:W2:Y:S03]  /*1e320*/  MUFU.EX2 R154, R154 ;  /* 0x0000009a009a7308 */ /* 0x000ea60000000800 */
[C---:B------:R-:W-:Y:S01]  /*1e330*/  HMMA.16816.F32.BF16 R32, R60.reuse, R78, R32 ;  /* 0x0000004e3c20723c */ /* 0x040fe20000041820 */
[----:B------:R-:W2:Y:S06]  /*1e340*/  LDSM.16.MT88.4 R76, [R184+0x9c00] ;  /* 0x009c0000b84c783b */ /* 0x000eac0000004200 */
[----:B------:R-:W-:Y:S01]  /*1e350*/  MUFU.EX2 R153, R153 ;  /* 0x0000009900997308 */ /* 0x000fe20000000800 */
[C---:B----4-:R-:W-:Y:S08]  /*1e360*/  HMMA.16816.F32.BF16 R36, R60.reuse, R72, R36 ;  /* 0x000000483c24723c */ /* 0x050ff00000041824 */
[C---:B------:R-:W-:Y:S01]  /*1e370*/  HMMA.16816.F32.BF16 R40, R60.reuse, R74, R40 ;  /* 0x0000004a3c28723c */ /* 0x040fe20000041828 */
[----:B------:R-:W4:Y:S01]  /*1e380*/  LDSM.16.MT88.4 R72, [R186+0xbc00] ;  /* 0x00bc0000ba48783b */ /* 0x000f220000004200 */
[----:B------:R-:W2:Y:S06]  /*1e390*/  MUFU.EX2 R162, R162 ;  /* 0x000000a200a27308 */ /* 0x000eac0000000800 */
[C---:B-1----:R-:W-:Y:S04]  /*1e3a0*/  HMMA.16816.F32.BF16 R44, R60.reuse, R64, R44 ;  /* 0x000000403c2c723c */ /* 0x042fe8000004182c */
[----:B------:R-:W-:Y:S04]  /*1e3b0*/  MUFU.EX2 R149, R149 ;  /* 0x0000009500957308 */ /* 0x000fe80000000800 */
[----:B------:R-:W-:Y:S01]  /*1e3c0*/  HMMA.16816.F32.BF16 R48, R60, R66, R48 ;  /* 0x000000423c30723c */ /* 0x000fe20000041830 */
[----:B------:R-:W1:Y:S05]  /*1e3d0*/  LDSM.16.MT88.4 R64, [R184+0xbc00] ;  /* 0x00bc0000b840783b */ /* 0x000e6a0000004200 */
[----:B------:R-:W1:Y:S01]  /*1e3e0*/  MUFU.EX2 R146, R146 ;  /* 0x0000009200927308 */ /* 0x000e620000000800 */
[----:B------:R-:W-:Y:S02]  /*1e3f0*/  F2FP.BF16.PACK_AB R61, R148, R145 ;  /* 0x00000091943d723e */ /* 0x000fe400000010ff */
[----:B---3--:R-:W-:Y:S03]  /*1e400*/  F2FP.BF16.PACK_AB R63, R150, R147 ;  /* 0x00000093963f723e */ /* 0x008fe600000010ff */
[----:B-----5:R-:W-:Y:S02]  /*1e410*/  F2FP.BF16.PACK_AB R60, R155, R152 ;  /* 0x000000989b3c723e */ /* 0x020fe400000010ff */
[----:B------:R-:W-:Y:S02]  /*1e420*/  F2FP.BF16.PACK_AB R62, R159, R156 ;  /* 0x0000009c9f3e723e */ /* 0x000fe400000010ff */
[----:B------:R-:W-:Y:S05]  /*1e430*/  MUFU.EX2 R144, R144 ;  /* 0x0000009000907308 */ /* 0x000fea0000000800 */
[C---:B------:R-:W-:Y:S05]  /*1e440*/  HMMA.16816.F32.BF16 R4, R60.reuse, R68, R4 ;  /* 0x000000443c04723c */ /* 0x040fea0000041804 */
[----:B------:R-:W3:Y:S03]  /*1e450*/  MUFU.EX2 R143, R143 ;  /* 0x0000008f008f7308 */ /* 0x000ee60000000800 */
[C---:B------:R-:W-:Y:S01]  /*1e460*/  HMMA.16816.F32.BF16 R8, R60.reuse, R70, R8 ;  /* 0x000000463c08723c */ /* 0x040fe20000041808 */
[----:B------:R-:W5:Y:S06]  /*1e470*/  LDSM.16.MT88.4 R68, [R186+0xdc00] ;  /* 0x00dc0000ba44783b */ /* 0x000f6c0000004200 */
[----:B------:R-:W-:Y:S01]  /*1e480*/  MUFU.EX2 R142, R142 ;  /* 0x0000008e008e7308 */ /* 0x000fe20000000800 */
[C---:B--2---:R-:W-:Y:S08]  /*1e490*/  HMMA.16816.F32.BF16 R12, R60.reuse, R76, R12 ;  /* 0x0000004c3c0c723c */ /* 0x044ff0000004180c */
[C---:B------:R-:W-:Y:S01]  /*1e4a0*/  HMMA.16816.F32.BF16 R16, R60.reuse, R78, R16 ;  /* 0x0000004e3c10723c */ /* 0x040fe20000041810 */
[----:B------:R-:W2:Y:S01]  /*1e4b0*/  LDSM.16.MT88.4 R76, [R184+0xdc00] ;  /* 0x00dc0000b84c783b */ /* 0x000ea20000004200 */
[----:B------:R-:W2:Y:S06]  /*1e4c0*/  MUFU.EX2 R141, R141 ;  /* 0x0000008d008d7308 */ /* 0x000eac0000000800 */
[C---:B----4-:R-:W-:Y:S04]  /*1e4d0*/  HMMA.16816.F32.BF16 R20, R60.reuse, R72, R20 ;  /* 0x000000483c14723c */ /* 0x050fe80000041814 */
[----:B------:R-:W-:Y:S04]  /*1e4e0*/  MUFU.EX2 R140, R140 ;  /* 0x0000008c008c7308 */ /* 0x000fe80000000800 */
[C---:B------:R-:W-:Y:S01]  /*1e4f0*/  HMMA.16816.F32.BF16 R24, R60.reuse, R74, R24 ;  /* 0x0000004a3c18723c */ /* 0x040fe20000041818 */
[----:B------:R-:W4:Y:S05]  /*1e500*/  LDSM.16.MT88.4 R72, [R186+0xa000] ;  /* 0x00a00000ba48783b */ /* 0x000f2a0000004200 */
        /* <DEDUP_REMOVED lines=14> */
[----:B------:R-:W-:Y:S02]  /*1e5f0*/  F2FP.BF16.PACK_AB R61, R161, R158 ;  /* 0x0000009ea13d723e */ /* 0x000fe400000010ff */
[----:B------:R-:W-:Y:S03]  /*1e600*/  F2FP.BF16.PACK_AB R63, R163, R160 ;  /* 0x000000a0a33f723e */ /* 0x000fe600000010ff */
[----:B------:R-:W-:Y:S01]  /*1e610*/  F2FP.BF16.PACK_AB R60, R165, R166 ;  /* 0x000000a6a53c723e */ /* 0x000fe200000010ff */
[----:B------:R-:W-:Y:S01]  /*1e620*/  MUFU.EX2 R130, R130 ;  /* 0x0000008200827308 */ /* 0x000fe20000000800 */
[----:B------:R-:W-:Y:S07]  /*1e630*/  F2FP.BF16.PACK_AB R62, R167, R164 ;  /* 0x000000a4a73e723e */ /* 0x000fee00000010ff */
[C---:B----4-:R-:W-:Y:S02]  /*1e640*/  HMMA.16816.F32.BF16 R4, R60.reuse, R72, R4 ;  /* 0x000000483c04723c */ /* 0x050fe40000041804 */
[----:B------:R-:W4:Y:S06]  /*1e650*/  MUFU.EX2 R173, R173 ;  /* 0x000000ad00ad7308 */ /* 0x000f2c0000000800 */
        /* <DEDUP_REMOVED lines=43> */
[----:B-----5:R-:W-:Y:S02]  /*1e910*/  F2FP.BF16.PACK_AB R60, R169, R134 ;  /* 0x00000086a93c723e */ /* 0x020fe400000010ff */
[----:B------:R-:W-:Y:S07]  /*1e920*/  F2FP.BF16.PACK_AB R62, R171, R128 ;  /* 0x00000080ab3e723e */ /* 0x000fee00000010ff */
[C---:B--2---:R-:W-:Y:S08]  /*1e930*/  HMMA.16816.F32.BF16 R4, R60.reuse, R72, R4 ;  /* 0x000000483c04723c */ /* 0x044ff00000041804 */
        /* <DEDUP_REMOVED lines=14> */
[----:B------:R-:W-:Y:S06]  /*1ea20*/  MUFU.EX2 R65, R65 ;  /* 0x0000004100417308 */ /* 0x000fec0000000800 */
[----:B------:R-:W-:Y:S01]  /*1ea30*/  F2FP.BF16.PACK_AB R71, R135, R138 ;  /* 0x0000008a8747723e */ /* 0x000fe200000010ff */
[C---:B--2---:R-:W-:Y:S03]  /*1ea40*/  HMMA.16816.F32.BF16 R36, R60.reuse, R72, R36 ;  /* 0x000000483c24723c */ /* 0x044fe60000041824 */
[----:B------:R-:W2:Y:S01]  /*1ea50*/  MUFU.EX2 R54, R133 ;  /* 0x0000008500367308 */ /* 0x000ea20000000800 */
[----:B-1----:R-:W-:Y:S04]  /*1ea60*/  F2FP.BF16.PACK_AB R68, R64, R55 ;  /* 0x000000374044723e */ /* 0x002fe800000010ff */
[C---:B------:R-:W-:Y:S08]  /*1ea70*/  HMMA.16816.F32.BF16 R40, R60.reuse, R74, R40 ;  /* 0x0000004a3c28723c */ /* 0x040ff00000041828 */
[C---:B------:R-:W-:Y:S08]  /*1ea80*/  HMMA.16816.F32.BF16 R44, R60.reuse, R56, R44 ;  /* 0x000000383c2c723c */ /* 0x040ff0000004182c */
[----:B------:R-:W-:Y:S04]  /*1ea90*/  HMMA.16816.F32.BF16 R48, R60, R58, R48 ;  /* 0x0000003a3c30723c */ /* 0x000fe80000041830 */
[----:B--2---:R-:W-:Y:S07]  /*1eaa0*/  F2FP.BF16.PACK_AB R70, R54, R65 ;  /* 0x000000413646723e */ /* 0x004fee00000010ff */
[C---:B------:R-:W-:Y:S07]  /*1eab0*/  HMMA.16816.F32.BF16 R112, R68.reuse, R108, R4 ;  /* 0x0000006c4470723c */ /* 0x040fee0000041804 */
[----:B------:R-:W-:Y:S01]  /*1eac0*/  FADD.FTZ R5, R87, R86 ;  /* 0x0000005657057221 */ /* 0x000fe20000010000 */
[C---:B------:R-:W-:Y:S01]  /*1ead0*/  HMMA.16816.F32.BF16 R108, R68.reuse, R110, R8 ;  /* 0x0000006e446c723c */ /* 0x040fe20000041808 */
[----:B------:R-:W1:Y:S03]  /*1eae0*/  LDSM.16.MT88.4 R84, [R184+0xcc00] ;  /* 0x00cc0000b854783b */ /* 0x000e660000004200 */
[----:B------:R-:W-:Y:S02]  /*1eaf0*/  FADD.FTZ R104, R104, R5 ;  /* 0x0000000568687221 */ /* 0x000fe40000010000 */
[----:B------:R-:W-:Y:S02]  /*1eb00*/  FADD.FTZ R4, R88, R89 ;  /* 0x0000005958047221 */ /* 0x000fe40000010000 */
[----:B------:R-:W-:Y:S02]  /*1eb10*/  FADD.FTZ R5, R105, R104 ;  /* 0x0000006869057221 */ /* 0x000fe40000010000 */
[C---:B------:R-:W-:Y:S03]  /*1eb20*/  HMMA.16816.F32.BF16 R104, R68.reuse, R100, R12 ;  /* 0x000000644468723c */ /* 0x040fe6000004180c */
[----:B------:R-:W-:Y:S02]  /*1eb30*/  FADD.FTZ R4, R91, R4 ;  /* 0x000000045b047221 */ /* 0x000fe40000010000 */
[----:B------:R-:W-:Y:S02]  /*1eb40*/  FADD.FTZ R132, R132, R5 ;  /* 0x0000000584847221 */ /* 0x000fe40000010000 */
[----:B------:R-:W-:Y:S01]  /*1eb50*/  FADD.FTZ R99, R99, R4 ;  /* 0x0000000463637221 */ /* 0x000fe20000010000 */
[C---:B------:R-:W-:Y:S01]  /*1eb60*/  HMMA.16816.F32.BF16 R100, R68.reuse, R102, R16 ;  /* 0x000000664464723c */ /* 0x040fe20000041810 */
[----:B------:R-:W2:Y:S03]  /*1eb70*/  LDSM.16.MT88.4 R4, [R184+0xec00] ;  /* 0x00ec0000b804783b */ /* 0x000ea60000004200 */
[----:B------:R-:W-:Y:S02]  /*1eb80*/  FADD.FTZ R98, R98, R99 ;  /* 0x0000006362627221 */ /* 0x000fe40000010000 */
[----:B------:R-:W-:Y:S02]  /*1eb90*/  FADD.FTZ R139, R139, R132 ;  /* 0x000000848b8b7221 */ /* 0x000fe40000010000 */
[----:B------:R-:W-:Y:S02]  /*1eba0*/  FADD.FTZ R145, R145, R98 ;  /* 0x0000006291917221 */ /* 0x000fe40000010000 */
        /* <DEDUP_REMOVED lines=48> */
.L_x_3499:
[----:B------:R1:W5:Y:S01]  /*1eeb0*/  LD.E R0, [R116.64+0xd8] ;  /* 0x0000d80474007980 */ /* 0x000362000c101900 */
[----:B------:R-:W-:-:S02]  /*1eec0*/  MOV R8, 0x1f ;  /* 0x0000001f00087802 */ /* 0x000fc40000000f00 */
[----:B------:R-:W-:Y:S01]  /*1eed0*/  MOV R5, 0xffffffff ;  /* 0xffffffff00057802 */ /* 0x000fe20000000f00 */
[----:B------:R-:W-:Y:S05]  /*1eee0*/  BRA.DIV ~URZ, `(.L_x_3509) ;  /* 0x000010027f007947 */ /* 0x000fea000b800000 */
[----:B------:R2:W3:Y:S02]  /*1eef0*/  SHFL.BFLY PT, R7, R209, 0x2, 0x1f ;  /* 0x0c401f00d1077f89 */ /* 0x0004e400000e0000 */
.L_x_3519:
[----:B---3--:R-:W-:Y:S01]  /*1ef00*/  FADD.FTZ R10, R7, R209 ;  /* 0x000000d1070a7221 */ /* 0x008fe20000010000 */
[----:B------:R-:W-:Y:S05]  /*1ef10*/  BRA.DIV ~URZ, `(.L_x_3510) ;  /* 0x000010227f007947 */ /* 0x000fea000b800000 */
[----:B------:R-:W3:Y:S04]  /*1ef20*/  SHFL.BFLY PT, R9, R212, 0x2, 0x1f ;  /* 0x0c401f00d4097f89 */ /* 0x000ee800000e0000 */
[----:B------:R-:W4:Y:S01]  /*1ef30*/  SHFL.BFLY PT, R5, R10, 0x1, 0x1f ;  /* 0x0c201f000a057f89 */ /* 0x000f2200000e0000 */
[----:B---3--:R-:W-:Y:S02]  /*1ef40*/  FADD.FTZ R9, R9, R212 ;  /* 0x000000d409097221 */ /* 0x008fe40000010000 */
[----:B----4-:R-:W-:-:S03]  /*1ef50*/  FADD.FTZ R4, R10, R5 ;  /* 0x000000050a047221 */ /* 0x010fc60000010000 */
[----:B------:R3:W4:Y:S04]  /*1ef60*/  SHFL.BFLY PT, R7, R9, 0x1, 0x1f ;  /* 0x0c201f0009077f89 */ /* 0x00072800000e0000 */
.L_x_3520:
        /* <DEDUP_REMOVED lines=187> */
.L_x_3512:
[----:B-123--:R-:W-:Y:S05]  /*1fb20*/  BSYNC B0 ;  /* 0x0000000000007941 */ /* 0x00efea0003800000 */
.L_x_3511:
        /* <DEDUP_REMOVED lines=20> */
.L_x_3514:
[----:B------:R-:W-:Y:S05]  /*1fc70*/  BSYNC B0 ;  /* 0x0000000000007941 */ /* 0x000fea0003800000 */
.L_x_3513:
        /* <DEDUP_REMOVED lines=11> */
.L_x_3516:
[----:B------:R-:W-:Y:S05]  /*1fd30*/  BSYNC B0 ;  /* 0x0000000000007941 */ /* 0x000fea0003800000 */
.L_x_3515:
        /* <DEDUP_REMOVED lines=11> */
.L_x_3518:
[----:B------:R-:W-:Y:S05]  /*1fdf0*/  BSYNC B0 ;  /* 0x0000000000007941 */ /* 0x000fea0003800000 */
.L_x_3517:
[----:B------:R-:W-:Y:S01]  /*1fe00*/  IADD3 R7, R7, 0x30, RZ ;  /* 0x0000003007077810 */ /* 0x000fe20007ffe0ff */
[----:B------:R-:W-:-:S03]  /*1fe10*/  IMAD.MOV.U32 R199, RZ, RZ, 0x0 ;  /* 0x00000000ffc77424 */ /* 0x000fc600078e00ff */
[----:B------:R-:W-:-:S13]  /*1fe20*/  ISETP.GE.AND P0, PT, R7, R200, PT ;  /* 0x000000c80700720c */ /* 0x000fda0003f06270 */
[----:B------:R-:W-:Y:S05]  /*1fe30*/  @P0 RET.REL.NODEC R198 `(_ZN5flash24flash_fwd_splitkv_kernelI23Flash_fwd_kernel_traitsILi96ELi64ELi128ELi4ELb0ELb0EN7cutlass10bfloat16_tE19Flash_kernel_traitsILi96ELi64ELi128ELi4ES3_EELb1ELb0ELb1ELb0ELb0ELb1ELb1ELb1EEEvNS_16Flash_fwd_paramsE) ;  /* 0xfffe01c0c6000950 */ /* 0x000fea0003c3ffff */
[CC--:B-----5:R-:W-:Y:S01]  /*1fe40*/  ISETP.GE.AND P0, PT, R3.reuse, R116.reuse, PT ;  /* 0x000000740300720c */ /* 0x0e0fe20003f06270 */
[----:B------:R-:W-:Y:S01]  /*1fe50*/  IMAD.MOV.U32 R199, RZ, RZ, 0x0 ;  /* 0x00000000ffc77424 */ /* 0x000fe200078e00ff */
[----:B------:R-:W-:Y:S02]  /*1fe60*/  IADD3 R3, R3, 0x20, RZ ;  /* 0x0000002003037810 */ /* 0x000fe40007ffe0ff */
[----:B------:R-:W-:-:S09]  /*1fe70*/  ISETP.GE.AND P1, PT, R68, R116, PT ;  /* 0x000000744400720c */ /* 0x000fd20003f26270 */
[----:B------:R1:W-:Y:S01]  /*1fe80*/  @!P0 ST.E.128 [R8.64+0x4880], R28 ;  /* 0x0048801c08008985 */ /* 0x0003e2000c101d04 */
[----:B------:R-:W-:-:S03]  /*1fe90*/  ISETP.GE.AND P0, PT, R3, R116, PT ;  /* 0x000000740300720c */ /* 0x000fc60003f06270 */
[----:B------:R1:W-:Y:S10]  /*1fea0*/  @!P1 ST.E.128 [R8.64+0x4800], R44 ;  /* 0x0048002c08009985 */ /* 0x0003f4000c101d04 */
[----:B------:R-:W-:Y:S05]  /*1feb0*/  @P0 RET.REL.NODEC R198 `(_ZN5flash24flash_fwd_splitkv_kernelI23Flash_fwd_kernel_traitsILi96ELi64ELi128ELi4ELb0ELb0EN7cutlass10bfloat16_tE19Flash_kernel_traitsILi96ELi64ELi128ELi4ES3_EELb1ELb0ELb1ELb0ELb0ELb1ELb1ELb1EEEvNS_16Flash_fwd_paramsE) ;  /* 0xfffe0140c6000950 */ /* 0x000fea0003c3ffff */
[----:B------:R-:W-:Y:S01]  /*1fec0*/  MOV R199, 0x0 ;  /* 0x0000000000c77802 */ /* 0x000fe20000000f00 */
[----:B------:R1:W-:Y:S03]  /*1fed0*/  ST.E.128 [R8.64+0x4900], R12 ;  /* 0x0049000c08007985 */ /* 0x0003e6000c101d04 */
[----:B------:R-:W-:Y:S05]  /*1fee0*/  RET.REL.NODEC R198 `(_ZN5flash24flash_fwd_splitkv_kernelI23Flash_fwd_kernel_traitsILi96ELi64ELi128ELi4ELb0ELb0EN7cutlass10bfloat16_tE19Flash_kernel_traitsILi96ELi64ELi128ELi4ES3_EELb1ELb0ELb1ELb0ELb0ELb1ELb1ELb1EEEvNS_16Flash_fwd_paramsE) ;  /* 0xfffe0110c6007950 */ /* 0x000fea0003c3ffff */
.L_x_3509:
[----:B------:R-:W-:Y:S01]  /*1fef0*/  IMAD.MOV.U32 R10, RZ, RZ, R209 ;  /* 0x000000ffff0a7224 */ /* 0x000fe200078e00d1 */
[----:B------:R-:W-:-:S02]  /*1ff00*/  MOV R7, 0x2 ;  /* 0x0000000200077802 */ /* 0x000fc40000000f00 */
[----:B------:R-:W-:Y:S02]  /*1ff10*/  MOV R6, 0x1ff30 ;  /* 0x0001ff3000067802 */ /* 0x000fe40000000f00 */
[----:B-1---5:R-:W-:Y:S05]  /*1ff20*/  CALL.REL.NOINC `($__internal_21_$__cuda_sm70_shflsync_bfly_p) ;  /* 0x000000f000007944 */ /* 0x022fea0003c00000 */
[----:B-12---:R-:W-:Y:S05]  /*1ff30*/  BRA `(.L_x_3519) ;  /* 0xffffefc000007947 */ /* 0x006fea000383ffff */
.L_x_3510:
[----:B------:R-:W-:Y:S02]  /*1ff40*/  MOV R7, 0x1 ;  /* 0x0000000100077802 */ /* 0x000fe40000000f00 */
[----:B------:R-:W-:Y:S02]  /*1ff50*/  MOV R6, 0x1ff70 ;  /* 0x0001ff7000067802 */ /* 0x000fe40000000f00 */
[----:B-12--5:R-:W-:Y:S05]  /*1ff60*/  CALL.REL.NOINC `($__internal_21_$__cuda_sm70_shflsync_bfly_p) ;  /* 0x000000b000007944 */ /* 0x026fea0003c00000 */
[----:B--2---:R-:W-:Y:S01]  /*1ff70*/  FADD.FTZ R4, R10, R7 ;  /* 0x000000070a047221 */ /* 0x004fe20000010000 */
[----:B-1----:R-:W-:Y:S02]  /*1ff80*/  MOV R10, R212 ;  /* 0x000000d4000a7202 */ /* 0x002fe40000000f00 */
[----:B------:R-:W-:Y:S02]  /*1ff90*/  MOV R7, 0x2 ;  /* 0x0000000200077802 */ /* 0x000fe40000000f00 */
[----:B------:R-:W-:Y:S02]  /*1ffa0*/  MOV R6, 0x1ffc0 ;  /* 0x0001ffc000067802 */ /* 0x000fe40000000f00 */
[----:B------:R-:W-:Y:S05]  /*1ffb0*/  CALL.REL.NOINC `($__internal_21_$__cuda_sm70_shflsync_bfly_p) ;  /* 0x0000006000007944 */ /* 0x000fea0003c00000 */
[----:B--2---:R-:W-:Y:S01]  /*1ffc0*/  FADD.FTZ R9, R212, R7 ;  /* 0x00000007d4097221 */ /* 0x004fe20000010000 */
[----:B------:R-:W-:Y:S02]  /*1ffd0*/  MOV R7, 0x1 ;  /* 0x0000000100077802 */ /* 0x000fe40000000f00 */
[----:B------:R-:W-:-:S02]  /*1ffe0*/  MOV R6, 0x20010 ;  /* 0x0002001000067802 */ /* 0x000fc40000000f00 */
[----:B-1----:R-:W-:Y:S02]  /*1fff0*/  MOV R10, R9 ;  /* 0x00000009000a7202 */ /* 0x002fe40000000f00 */
[----:B------:R-:W-:Y:S05]  /*20000*/  CALL.REL.NOINC `($__internal_21_$__cuda_sm70_shflsync_bfly_p) ;  /* 0x0000001000007944 */ /* 0x000fea0003c00000 */
[----:B-12---:R-:W-:Y:S05]  /*20010*/  BRA `(.L_x_3520) ;  /* 0xffffef5000007947 */ /* 0x006fea000383ffff */
        .weak           $__internal_21_$__cuda_sm70_shflsync_bfly_p
        .type           $__internal_21_$__cuda_sm70_shflsync_bfly_p,@function
        .size           $__internal_21_$__cuda_sm70_shflsync_bfly_p,(.L_x_6289 - $__internal_21_$__cuda_sm70_shflsync_bfly_p)
$__internal_21_$__cuda_sm70_shflsync_bfly_p:
[----:B------:R-:W-:Y:S01]  /*20020*/  MOV R12, R6 ;  /* 0x00000006000c7202 */ /* 0x000fe20000000f00 */
[----:B------:R-:W-:Y:S04]  /*20030*/  WARPSYNC R5 ;  /* 0x0000000500007348 */ /* 0x000fe80003800000 */
[----:B------:R-:W-:Y:S01]  /*20040*/  MOV R13, 0x0 ;  /* 0x00000000000d7802 */ /* 0x000fe20000000f00 */
[----:B------:R1:W2:Y:S03]  /*20050*/  SHFL.BFLY PT, R7, R10, R7, R8 ;  /* 0x0c0000070a077389 */ /* 0x0002a600000e0008 */
[----:B------:R-:W-:Y:S05]  /*20060*/  RET.REL.NODEC R12 `(_ZN5flash24flash_fwd_splitkv_kernelI23Flash_fwd_kernel_traitsILi96ELi64ELi128ELi4ELb0ELb0EN7cutlass10bfloat16_tE19Flash_kernel_traitsILi96ELi64ELi128ELi4ES3_EELb1ELb0ELb1ELb0ELb0ELb1ELb1ELb1EEEvNS_16Flash_fwd_paramsE) ;  /* 0xfffdff900c007950 */ /* 0x000fea0003c3ffff */
.L_x_3521:
        /* <DEDUP_REMOVED lines=9> */
.L_x_6289:


//--------------------- .text._ZN5flash32flash_fwd_splitkv_combine_kernelI23Flash_fwd_kernel_traitsILi96ELi64ELi64ELi4ELb0ELb0EN7cutlass10bfloat16_tE19Flash_kernel_traitsILi96ELi64ELi64ELi4ES3_EELi16ELi7ELb0EEEvNS_16Flash_fwd_paramsE --------------------------
	.section	.text._ZN5flash32flash_fwd_splitkv_combine_kernelI23Flash_fwd_kernel_traitsILi96ELi64ELi64ELi4ELb0ELb0EN7cutlass10bfloat16_tE19Flash_kernel_traitsILi96ELi64ELi64ELi4ES3_EELi16ELi7ELb0EEEvNS_16Flash_fwd_paramsE,"ax",@progbits
	.sectioninfo	@"SHI_REGISTERS=70"
	.align	128
        .global         _ZN5flash32flash_fwd_splitkv_combine_kernelI23Flash_fwd_kernel_traitsILi96ELi64ELi64ELi4ELb0ELb0EN7cutlass10bfloat16_tE19Flash_kernel_traitsILi96ELi64ELi64ELi4ES3_EELi16ELi7ELb0EEEvNS_16Flash_fwd_paramsE
        .type           _ZN5flash32flash_fwd_splitkv_combine_kernelI23Flash_fwd_kernel_traitsILi96ELi64ELi64ELi4ELb0ELb0EN7cutlass10bfloat16_tE19Flash_kernel_traitsILi96ELi64ELi64ELi4ES3_EELi16ELi7ELb0EEEvNS_16Flash_fwd_paramsE,@function
        .size           _ZN5flash32flash_fwd_splitkv_combine_kernelI23Flash_fwd_kernel_traitsILi96ELi64ELi64ELi4ELb0ELb0EN7cutlass10bfloat16_tE19Flash_kernel_traitsILi96ELi64ELi64ELi4ES3_EELi16ELi7ELb0EEEvNS_16Flash_fwd_paramsE,(.L_x_6290 - _ZN5flash32flash_fwd_splitkv_combine_kernelI23Flash_fwd_kernel_traitsILi96ELi64ELi64ELi4ELb0ELb0EN7cutlass10bfloat16_tE19Flash_kernel_traitsILi96ELi64ELi64ELi4ES3_EELi16ELi7ELb0EEEvNS_16Flash_fwd_paramsE)
        .other          _ZN5flash32flash_fwd_splitkv_combine_kernelI23Flash_fwd_kernel_traitsILi96ELi64ELi64ELi4ELb0ELb0EN7cutlass10bfloat16_tE19Flash_kernel_traitsILi96ELi64ELi64ELi4ES3_EELi16ELi7ELb0EEEvNS_16Flash_fwd_paramsE,@"STO_CUDA_ENTRY STV_DEFAULT"
_ZN5flash32flash_fwd_splitkv_combine_kernelI23Flash_fwd_kernel_traitsILi96ELi64ELi64ELi4ELb0ELb0EN7cutlass10bfloat16_tE19Flash_kernel_traitsILi96ELi64ELi64ELi4ES3_EELi16ELi7ELb0EEEvNS_16Flash_fwd_paramsE:
.text._ZN5flash32flash_fwd_splitkv_combine_kernelI23Flash_fwd_kernel_traitsILi96ELi64ELi64ELi4ELb0ELb0EN7cutlass10bfloat16_tE19Flash_kernel_traitsILi96ELi64ELi64ELi4ES3_EELi16ELi7ELb0EEEvNS_16Flash_fwd_paramsE:
        /* <DEDUP_REMOVED lines=23> */
[----:B------:R-:W-:Y:S05]  /*0170*/  CALL.REL.NOINC `($__internal_22_$__cuda_sm20_div_s64) ;  /* 0x00005e8000007944 */ /* 0x000fea0003c00000 */
[----:B------:R-:W-:Y:S02]  /*0180*/  MOV R8, R0 ;  /* 0x0000000000087202 */ /* 0x000fe40000000f00 */
[----:B------:R-:W-:Y:S01]  /*0190*/  MOV R9, R21 ;  /* 0x0000001500097202 */ /* 0x000fe20000000f00 */
[----:B------:R-:W-:Y:S05]  /*01a0*/  BRA `(.L_x_3523) ;  /* 0x0000013000007947 */ /* 0x000fea0003800000 */
.L_x_3522:
        /* <DEDUP_REMOVED lines=19> */
.L_x_3523:
        /* <DEDUP_REMOVED lines=17> */
.L_x_3525:
        /* <DEDUP_REMOVED lines=20> */
.L_x_3526:
[----:B------:R-:W-:Y:S05]  /*0530*/  BSYNC B0 ;  /* 0x0000000000007941 */ /* 0x000fea0003800000 */
.L_x_3524:
        /* <DEDUP_REMOVED lines=57> */
.L_x_3528:
        /* <DEDUP_REMOVED lines=19> */
.L_x_3529:
[----:B------:R-:W-:Y:S05]  /*0a00*/  BSYNC B0 ;  /* 0x0000000000007941 */ /* 0x000fea0003800000 */
.L_x_3527:
        /* <DEDUP_REMOVED lines=107> */
.L_x_3531:
        /* <DEDUP_REMOVED lines=19> */
.L_x_3532:
[----:B------:R-:W-:Y:S05]  /*11f0*/  BSYNC B0 ;  /* 0x0000000000007941 */ /* 0x000fea0003800000 */
.L_x_3530:
        /* <DEDUP_REMOVED lines=281> */
[----:B-1----:R-:W-:Y:S05]  /*2390*/  CALL.REL.NOINC `($__internal_22_$__cuda_sm20_div_s64) ;  /* 0x00003c6000007944 */ /* 0x002fea0003c00000 */
[----:B------:R-:W-:Y:S02]  /*23a0*/  MOV R50, R0 ;  /* 0x0000000000327202 */ /* 0x000fe40000000f00 */
[----:B------:R-:W-:Y:S01]  /*23b0*/  MOV R51, R21 ;  /* 0x0000001500337202 */ /* 0x000fe20000000f00 */
[----:B------:R-:W-:Y:S05]  /*23c0*/  BRA `(.L_x_3535) ;  /* 0x0000013000007947 */ /* 0x000fea0003800000 */
.L_x_3534:
        /* <DEDUP_REMOVED lines=19> */
.L_x_3535:
[----:B------:R-:W-:Y:S05]  /*2500*/  BSYNC B0 ;  /* 0x0000000000007941 */ /* 0x000fea0003800000 */
.L_x_3533:
        /* <DEDUP_REMOVED lines=257> */
.L_x_3540:
        /* <DEDUP_REMOVED lines=21> */
.L_x_3541:
[----:B------:R-:W-:Y:S05]  /*3670*/  BSYNC B0 ;  /* 0x0000000000007941 */ /* 0x000fea0003800000 */
.L_x_3539:
        /* <DEDUP_REMOVED lines=8> */
[----:B------:R-:W-:Y:S05]  /*3700*/  CALL.REL.NOINC `($__internal_22_$__cuda_sm20_div_s64) ;  /* 0x000028f000007944 */ /* 0x000fea0003c00000 */
        /* <DEDUP_REMOVED lines=12> */
.L_x_3543:
        /* <DEDUP_REMOVED lines=22> */
.L_x_3544:
[----:B------:R-:W-:Y:S05]  /*3930*/  BSYNC B0 ;  /* 0x0000000000007941 */ /* 0x000fea0003800000 */
.L_x_3542:
        /* <DEDUP_REMOVED lines=11> */
[----:B------:R-:W-:Y:S05]  /*39f0*/  CALL.REL.NOINC `($__internal_22_$__cuda_sm20_div_s64) ;  /* 0x0000260000007944 */ /* 0x000fea0003c00000 */
        /* <DEDUP_REMOVED lines=11> */
.L_x_3546:
        /* <DEDUP_REMOVED lines=22> */
.L_x_3547:
[----:B------:R-:W-:Y:S05]  /*3c10*/  BSYNC B0 ;  /* 0x0000000000007941 */ /* 0x000fea0003800000 */
.L_x_3545:
        /* <DEDUP_REMOVED lines=52> */
.L_x_3549:
        /* <DEDUP_REMOVED lines=22> */
.L_x_3550:
[----:B------:R-:W-:Y:S05]  /*40c0*/  BSYNC B0 ;  /* 0x0000000000007941 */ /* 0x000fea0003800000 */
.L_x_3548:
        /* <DEDUP_REMOVED lines=22> */
.L_x_3552:
        /* <DEDUP_REMOVED lines=22> */
.L_x_3553:
[----:B------:R-:W-:Y:S05]  /*4390*/  BSYNC B0 ;  /* 0x0000000000007941 */ /* 0x000fea0003800000 */
.L_x_3551:
        /* <DEDUP_REMOVED lines=21> */
.L_x_3555:
        /* <DEDUP_REMOVED lines=23> */
.L_x_3556:
[----:B------:R-:W-:Y:S05]  /*4660*/  BSYNC B0 ;  /* 0x0000000000007941 */ /* 0x000fea0003800000 */
.L_x_3554:
        /* <DEDUP_REMOVED lines=38> */
.L_x_3558:
        /* <DEDUP_REMOVED lines=23> */
.L_x_3559:
[----:B------:R-:W-:Y:S05]  /*4a40*/  BSYNC B0 ;  /* 0x0000000000007941 */ /* 0x000fea0003800000 */
.L_x_3557:
        /* <DEDUP_REMOVED lines=31> */
.L_x_3561:
        /* <DEDUP_REMOVED lines=23> */
.L_x_3562:
[----:B------:R-:W-:Y:S05]  /*4db0*/  BSYNC B0 ;  /* 0x0000000000007941 */ /* 0x000fea0003800000 */
.L_x_3560:
        /* <DEDUP_REMOVED lines=20> */
.L_x_3538:
[----:B------:R-:W-:-:S04]  /*4f00*/  LEA R2, P0, R52, c[0x0][0x200], 0x2 ;  /* 0x0000800034027a11 */ /* 0x000fc800078010ff */
[----:B------:R-:W-:-:S05]  /*4f10*/  LEA.HI.X R3, R52, c[0x0][0x204], R53, 0x2, P0 ;  /* 0x0000810034037a11 */ /* 0x000fca00000f1435 */
[----:B------:R0:W-:Y:S04]  /*4f20*/  STG.E [R2.64], R30 ;  /* 0x0000001e02007986 */ /* 0x0001e8000c101908 */
.L_x_3537:
[----:B------:R-:W-:Y:S05]  /*4f30*/  BSYNC B1 ;  /* 0x0000000000017941 */ /* 0x000fea0003800000 */
.L_x_3536:
        /* <DEDUP_REMOVED lines=132> */
.L_x_3566:
        /* <DEDUP_REMOVED lines=15> */
.L_x_3565:
[----:B------:R-:W-:Y:S05]  /*5870*/  BSYNC B0 ;  /* 0x0000000000007941 */ /* 0x000fea0003800000 */
.L_x_3564:
        /* <DEDUP_REMOVED lines=19> */
.L_x_3563:
        /* <DEDUP_REMOVED lines=101> */
        .weak           $__internal_22_$__cuda_sm20_div_s64
        .type           $__internal_22_$__cuda_sm20_div_s64,@function
        .size           $__internal_22_$__cuda_sm20_div_s64,(.L_x_6290 - $__internal_22_$__cuda_sm20_div_s64)
$__internal_22_$__cuda_sm20_div_s64:
        /* <DEDUP_REMOVED lines=82> */
[----:B------:R-:W-:Y:S06]  /*6520*/  RET.REL.NODEC R22 `(_ZN5flash32flash_fwd_splitkv_combine_kernelI23Flash_fwd_kernel_traitsILi96ELi64ELi64ELi4ELb0ELb0EN7cutlass10bfloat16_tE19Flash_kernel_traitsILi96ELi64ELi64ELi4ES3_EELi16ELi7ELb0EEEvNS_16Flash_fwd_paramsE) ;  /* 0xffff9ad016007950 */ /* 0x000fec0003c3ffff */
.L_x_3567:
        /* <DEDUP_REMOVED lines=13> */
.L_x_6290:


//--------------------- .text._ZN5flash32flash_fwd_splitkv_combine_kernelI23Flash_fwd_kernel_traitsILi96ELi64ELi64ELi4ELb0ELb0EN7cutlass10bfloat16_tE19Flash_kernel_traitsILi96ELi64ELi64ELi4ES3_EELi16ELi6ELb0EEEvNS_16Flash_fwd_paramsE --------------------------
	.section	.text._ZN5flash32flash_fwd_splitkv_combine_kernelI23Flash_fwd_kernel_traitsILi96ELi64ELi64ELi4ELb0ELb0EN7cutlass10bfloat16_tE19Flash_kernel_traitsILi96ELi64ELi64ELi4ES3_EELi16ELi6ELb0EEEvNS_16Flash_fwd_paramsE,"ax",@progbits
	.sectioninfo	@"SHI_REGISTERS=62"
	.align	128
        .global         _ZN5flash32flash_fwd_splitkv_combine_kernelI23Flash_fwd_kernel_traitsILi96ELi64ELi64ELi4ELb0ELb0EN7cutlass10bfloat16_tE19Flash_kernel_traitsILi96ELi64ELi64ELi4ES3_EELi16ELi6ELb0EEEvNS_16Flash_fwd_paramsE
        .type           _ZN5flash32flash_fwd_splitkv_combine_kernelI23Flash_fwd_kernel_traitsILi96ELi64ELi64ELi4ELb0ELb0EN7cutlass10bfloat16_tE19Flash_kernel_traitsILi96ELi64ELi64ELi4ES3_EELi16ELi6ELb0EEEvNS_16Flash_fwd_paramsE,@function
        .size           _ZN5flash32flash_fwd_splitkv_combine_kernelI23Flash_fwd_kernel_traitsILi96ELi64ELi64ELi4ELb0ELb0EN7cutlass10bfloat16_tE19Flash_kernel_traitsILi96ELi64ELi64ELi4ES3_EELi16ELi6ELb0EEEvNS_16Flash_fwd_paramsE,(.L_x_6291 - _ZN5flash32flash_fwd_splitkv_combine_kernelI23Flash_fwd_kernel_traitsILi96ELi64ELi64ELi4ELb0ELb0EN7cutlass10bfloat16_tE19Flash_kernel_traitsILi96ELi64ELi64ELi4ES3_EELi16ELi6ELb0EEEvNS_16Flash_fwd_paramsE)
        .other          _ZN5flash32flash_fwd_splitkv_combine_kernelI23Flash_fwd_kernel_traitsILi96ELi64ELi64ELi4ELb0ELb0EN7cutlass10bfloat16_tE19Flash_kernel_traitsILi96ELi64ELi64ELi4ES3_EELi16ELi6ELb0EEEvNS_16Flash_fwd_paramsE,@"STO_CUDA_ENTRY STV_DEFAULT"
_ZN5flash32flash_fwd_splitkv_combine_kernelI23Flash_fwd_kernel_traitsILi96ELi64ELi64ELi4ELb0ELb0EN7cutlass10bfloat16_tE19Flash_kernel_traitsILi96ELi64ELi64ELi4ES3_EELi16ELi6ELb0EEEvNS_16Flash_fwd_paramsE:
.text._ZN5flash32flash_fwd_splitkv_combine_kernelI23Flash_fwd_kernel_traitsILi96ELi64ELi64ELi4ELb0ELb0EN7cutlass10bfloat16_tE19Flash_kernel_traitsILi96ELi64ELi64ELi4ES3_EELi16ELi6ELb0EEEvNS_16Flash_fwd_paramsE:
        /* <DEDUP_REMOVED lines=23> */
[----:B------:R-:W-:Y:S05]  /*0170*/  CALL.REL.NOINC `($__internal_23_$__cuda_sm20_div_s64) ;  /* 0x000050a000007944 */ /* 0x000fea0003c00000 */
[----:B------:R-:W-:Y:S02]  /*0180*/  MOV R8, R0 ;  /* 0x0000000000087202 */ /* 0x000fe40000000f00 */
[----:B------:R-:W-:Y:S01]  /*0190*/  MOV R9, R21 ;  /* 0x0000001500097202 */ /* 0x000fe20000000f00 */
[----:B------:R-:W-:Y:S05]  /*01a0*/  BRA `(.L_x_3569) ;  /* 0x0000013000007947 */ /* 0x000fea0003800000 */
.L_x_3568:
        /* <DEDUP_REMOVED lines=19> */
.L_x_3569:
        /* <DEDUP_REMOVED lines=17> */
.L_x_3571:
        /* <DEDUP_REMOVED lines=20> */
.L_x_3572:
[----:B------:R-:W-:Y:S05]  /*0530*/  BSYNC B0 ;  /* 0x0000000000007941 */ /* 0x000fea0003800000 */
.L_x_3570:
        /* <DEDUP_REMOVED lines=57> */
.L_x_3574:
        /* <DEDUP_REMOVED lines=19> */
.L_x_3575:
[----:B------:R-:W-:Y:S05]  /*0a00*/  BSYNC B0 ;  /* 0x0000000000007941 */ /* 0x000fea0003800000 */
.L_x_3573:
        /* <DEDUP_REMOVED lines=107> */
.L_x_3577:
        /* <DEDUP_REMOVED lines=19> */
.L_x_3578:
[----:B------:R-:W-:Y:S05]  /*11f0*/  BSYNC B0 ;  /* 0x0000000000007941 */ /* 0x000fea0003800000 */
.L_x_3576:
        /* <DEDUP_REMOVED lines=163> */
[----:B------:R-:W-:Y:S05]  /*1c30*/  CALL.REL.NOINC `($__internal_23_$__cuda_sm20_div_s64) ;  /* 0x000035e000007944 */ /* 0x000fea0003c00000 */
[----:B------:R-:W-:Y:S02]  /*1c40*/  MOV R42, R0 ;  /* 0x00000000002a7202 */ /* 0x000fe40000000f00 */
[----:B------:R-:W-:Y:S01]  /*1c50*/  MOV R43, R21 ;  /* 0x00000015002b7202 */ /* 0x000fe20000000f00 */
[----:B------:R-:W-:Y:S05]  /*1c60*/  BRA `(.L_x_3581) ;  /* 0x0000013000007947 */ /* 0x000fea0003800000 */
.L_x_3580:
        /* <DEDUP_REMOVED lines=19> */
.L_x_3581:
[----:B------:R-:W-:Y:S05]  /*1da0*/  BSYNC B0 ;  /* 0x0000000000007941 */ /* 0x000fea0003800000 */
.L_x_3579:
        /* <DEDUP_REMOVED lines=201> */
.L_x_3586:
        /* <DEDUP_REMOVED lines=21> */
.L_x_3587:
[----:B------:R-:W-:Y:S05]  /*2b90*/  BSYNC B0 ;  /* 0x0000000000007941 */ /* 0x000fea0003800000 */
.L_x_3585:
        /* <DEDUP_REMOVED lines=8> */
[----:B------:R-:W-:Y:S05]  /*2c20*/  CALL.REL.NOINC `($__internal_23_$__cuda_sm20_div_s64) ;  /* 0x000025f000007944 */ /* 0x000fea0003c00000 */
        /* <DEDUP_REMOVED lines=12> */
.L_x_3589:
        /* <DEDUP_REMOVED lines=22> */
.L_x_3590:
[----:B------:R-:W-:Y:S05]  /*2e50*/  BSYNC B0 ;  /* 0x0000000000007941 */ /* 0x000fea0003800000 */
.L_x_3588:
        /* <DEDUP_REMOVED lines=11> */
[----:B------:R-:W-:Y:S05]  /*2f10*/  CALL.REL.NOINC `($__internal_23_$__cuda_sm20_div_s64) ;  /* 0x0000230000007944 */ /* 0x000fea0003c00000 */
        /* <DEDUP_REMOVED lines=11> */
.L_x_3592:
        /* <DEDUP_REMOVED lines=22> */
.L_x_3593:
[----:B------:R-:W-:Y:S05]  /*3130*/  BSYNC B0 ;  /* 0x0000000000007941 */ /* 0x000fea0003800000 */
.L_x_3591:
        /* <DEDUP_REMOVED lines=52> */
.L_x_3595:
        /* <DEDUP_REMOVED lines=22> */
.L_x_3596:
[----:B------:R-:W-:Y:S05]  /*35e0*/  BSYNC B0 ;  /* 0x0000000000007941 */ /* 0x000fea0003800000 */
.L_x_3594:
        /* <DEDUP_REMOVED lines=22> */
.L_x_3598:
        /* <DEDUP_REMOVED lines=22> */
.L_x_3599:
[----:B------:R-:W-:Y:S05]  /*38b0*/  BSYNC B0 ;  /* 0x0000000000007941 */ /* 0x000fea0003800000 */
.L_x_3597:
        /* <DEDUP_REMOVED lines=21> */
.L_x_3601:
        /* <DEDUP_REMOVED lines=23> */
.L_x_3602:
[----:B------:R-:W-:Y:S05]  /*3b80*/  BSYNC B0 ;  /* 0x0000000000007941 */ /* 0x000fea0003800000 */
.L_x_3600:
        /* <DEDUP_REMOVED lines=38> */
.L_x_3604:
        /* <DEDUP_REMOVED lines=23> */
.L_x_3605:
[----:B------:R-:W-:Y:S05]  /*3f60*/  BSYNC B0 ;  /* 0x0000000000007941 */ /* 0x000fea0003800000 */
.L_x_3603:
        /* <DEDUP_REMOVED lines=31> */
.L_x_3607:
        /* <DEDUP_REMOVED lines=23> */
.L_x_3608:
[----:B------:R-:W-:Y:S05]  /*42d0*/  BSYNC B0 ;  /* 0x0000000000007941 */ /* 0x000fea0003800000 */
.L_x_3606:
        /* <DEDUP_REMOVED lines=20> */
.L_x_3584:
[----:B------:R-:W-:-:S04]  /*4420*/  LEA R2, P0, R44, c[0x0][0x200], 0x2 ;  /* 0x000080002c027a11 */ /* 0x000fc800078010ff */
[----:B------:R-:W-:-:S05]  /*4430*/  LEA.HI.X R3, R44, c[0x0][0x204], R45, 0x2, P0 ;  /* 0x000081002c037a11 */ /* 0x000fca00000f142d */
[----:B------:R0:W-:Y:S04]  /*4440*/  STG.E [R2.64], R30 ;  /* 0x0000001e02007986 */ /* 0x0001e8000c101908 */
.L_x_3583:
[----:B------:R-:W-:Y:S05]  /*4450*/  BSYNC B1 ;  /* 0x0000000000017941 */ /* 0x000fea0003800000 */
.L_x_3582:
        /* <DEDUP_REMOVED lines=84> */
.L_x_3612:
        /* <DEDUP_REMOVED lines=15> */
.L_x_3611:
[----:B------:R-:W-:Y:S05]  /*4a90*/  BSYNC B0 ;  /* 0x0000000000007941 */ /* 0x000fea0003800000 */
.L_x_3610:
        /* <DEDUP_REMOVED lines=19> */
.L_x_3609:
        /* <DEDUP_REMOVED lines=101> */
        .weak           $__internal_23_$__cuda_sm20_div_s64
        .type           $__internal_23_$__cuda_sm20_div_s64,@function
        .size           $__internal_23_$__cuda_sm20_div_s64,(.L_x_6291 - $__internal_23_$__cuda_sm20_div_s64)
$__internal_23_$__cuda_sm20_div_s64:
        /* <DEDUP_REMOVED lines=82> */
[----:B------:R-:W-:Y:S06]  /*5740*/  RET.REL.NODEC R22 `(_ZN5flash32flash_fwd_splitkv_combine_kernelI23Flash_fwd_kernel_traitsILi96ELi64ELi64ELi4ELb0ELb0EN7cutlass10bfloat16_tE19Flash_kernel_traitsILi96ELi64ELi64ELi4ES3_EELi16ELi6ELb0EEEvNS_16Flash_fwd_paramsE) ;  /* 0xffffa8b016007950 */ /* 0x000fec0003c3ffff */
.L_x_3613:
        /* <DEDUP_REMOVED lines=11> */
.L_x_6291:


//--------------------- .text._ZN5flash32flash_fwd_splitkv_combine_kernelI23Flash_fwd_kernel_traitsILi96ELi64ELi64ELi4ELb0ELb0EN7cutlass10bfloat16_tE19Flash_kernel_traitsILi96ELi64ELi64ELi4ES3_EELi16ELi5ELb0EEEvNS_16Flash_fwd_paramsE --------------------------
	.section	.text._ZN5flash32flash_fwd_splitkv_combine_kernelI23Flash_fwd_kernel_traitsILi96ELi64ELi64ELi4ELb0ELb0EN7cutlass10bfloat16_tE19Flash_kernel_traitsILi96ELi64ELi64ELi4ES3_EELi16ELi5ELb0EEEvNS_16Flash_fwd_paramsE,"ax",@progbits
	.sectioninfo	@"SHI_REGISTERS=64"
	.align	128
        .global         _ZN5flash32flash_fwd_splitkv_combine_kernelI23Flash_fwd_kernel_traitsILi96ELi64ELi64ELi4ELb0ELb0EN7cutlass10bfloat16_tE19Flash_kernel_traitsILi96ELi64ELi64ELi4ES3_EELi16ELi5ELb0EEEvNS_16Flash_fwd_paramsE
        .type           _ZN5flash32flash_fwd_splitkv_combine_kernelI23Flash_fwd_kernel_traitsILi96ELi64ELi64ELi4ELb0ELb0EN7cutlass10bfloat16_tE19Flash_kernel_traitsILi96ELi64ELi64ELi4ES3_EELi16ELi5ELb0EEEvNS_16Flash_fwd_paramsE,@function
        .size           _ZN5flash32flash_fwd_splitkv_combine_kernelI23Flash_fwd_kernel_traitsILi96ELi64ELi64ELi4ELb0ELb0EN7cutlass10bfloat16_tE19Flash_kernel_traitsILi96ELi64ELi64ELi4ES3_EELi16ELi5ELb0EEEvNS_16Flash_fwd_paramsE,(.L_x_6292 - _ZN5flash32flash_fwd_splitkv_combine_kernelI23Flash_fwd_kernel_traitsILi96ELi64ELi64ELi4ELb0ELb0EN7cutlass10bfloat16_tE19Flash_kernel_traitsILi96ELi64ELi64ELi4ES3_EELi16ELi5ELb0EEEvNS_16Flash_fwd_paramsE)
        .other          _ZN5flash32flash_fwd_splitkv_combine_kernelI23Flash_fwd_kernel_traitsILi96ELi64ELi64ELi4ELb0ELb0EN7cutlass10bfloat16_tE19Flash_kernel_traitsILi96ELi64ELi64ELi4ES3_EELi16ELi5ELb0EEEvNS_16Flash_fwd_paramsE,@"STO_CUDA_ENTRY STV_DEFAULT"
_ZN5flash32flash_fwd_splitkv_combine_kernelI23Flash_fwd_kernel_traitsILi96ELi64ELi64ELi4ELb0ELb0EN7cutlass10bfloat16_tE19Flash_kernel_traitsILi96ELi64ELi64ELi4ES3_EELi16ELi5ELb0EEEvNS_16Flash_fwd_paramsE:
.text._ZN5flash32flash_fwd_splitkv_combine_kernelI23Flash_fwd_kernel_traitsILi96ELi64ELi64ELi4ELb0ELb0EN7cutlass10bfloat16_tE19Flash_kernel_traitsILi96ELi64ELi64ELi4ES3_EELi16ELi5ELb0EEEvNS_16Flash_fwd_paramsE:
        /* <DEDUP_REMOVED lines=23> */
[----:B------:R-:W-:Y:S05]  /*0170*/  CALL.REL.NOINC `($__internal_24_$__cuda_sm20_div_s64) ;  /* 0x0000484000007944 */ /* 0x000fea0003c00000 */
[----:B------:R-:W-:Y:S05]  /*0180*/  BRA `(.L_x_3615) ;  /* 0x0000013000007947 */ /* 0x000fea0003800000 */
.L_x_3614:
        /* <DEDUP_REMOVED lines=19> */
.L_x_3615:
        /* <DEDUP_REMOVED lines=11> */
[----:B------:R-:W-:Y:S05]  /*0370*/  CALL.REL.NOINC `($__internal_24_$__cuda_sm20_div_s64) ;  /* 0x0000464000007944 */ /* 0x000fea0003c00000 */
[----:B------:R-:W-:Y:S02]  /*0380*/  MOV R32, R20 ;  /* 0x0000001400207202 */ /* 0x000fe40000000f00 */
[----:B------:R-:W-:Y:S01]  /*0390*/  MOV R33, R21 ;  /* 0x0000001500217202 */ /* 0x000fe20000000f00 */
[----:B------:R-:W-:Y:S05]  /*03a0*/  BRA `(.L_x_3618) ;  /* 0x0000013000007947 */ /* 0x000fea0003800000 */
.L_x_3617:
        /* <DEDUP_REMOVED lines=19> */
.L_x_3618:
[----:B------:R-:W-:Y:S05]  /*04e0*/  BSYNC B0 ;  /* 0x0000000000007941 */ /* 0x000fea0003800000 */
.L_x_3616:
        /* <DEDUP_REMOVED lines=54> */
[----:B------:R-:W-:Y:S02]  /*0850*/  MOV R8, R20 ;  /* 0x0000001400087202 */ /* 0x000fe40000000f00 */
[----:B------:R-:W-:Y:S01]  /*0860*/  MOV R9, R21 ;  /* 0x0000001500097202 */ /* 0x000fe20000000f00 */
[----:B------:R-:W-:Y:S05]  /*0870*/  BRA `(.L_x_3621) ;  /* 0x0000013000007947 */ /* 0x000fea0003800000 */
.L_x_3620:
        /* <DEDUP_REMOVED lines=19> */
.L_x_3621:
[----:B------:R-:W-:Y:S05]  /*09b0*/  BSYNC B0 ;  /* 0x0000000000007941 */ /* 0x000fea0003800000 */
.L_x_3619:
        /* <DEDUP_REMOVED lines=104> */
.L_x_3623:
        /* <DEDUP_REMOVED lines=19> */
.L_x_3624:
[----:B------:R-:W-:Y:S05]  /*1170*/  BSYNC B0 ;  /* 0x0000000000007941 */ /* 0x000fea0003800000 */
.L_x_3622:
        /* <DEDUP_REMOVED lines=107> */
.L_x_3626:
        /* <DEDUP_REMOVED lines=19> */
.L_x_3627:
[----:B------:R-:W-:Y:S05]  /*1960*/  BSYNC B0 ;  /* 0x0000000000007941 */ /* 0x000fea0003800000 */
.L_x_3625:
        /* <DEDUP_REMOVED lines=161> */
[----:B------:R-:W-:Y:S05]  /*2380*/  CALL.REL.NOINC `($__internal_24_$__cuda_sm20_div_s64) ;  /* 0x0000263000007944 */ /* 0x000fea0003c00000 */
        /* <DEDUP_REMOVED lines=10> */
.L_x_3632:
        /* <DEDUP_REMOVED lines=22> */
.L_x_3633:
[----:B------:R-:W-:Y:S05]  /*2590*/  BSYNC B0 ;  /* 0x0000000000007941 */ /* 0x000fea0003800000 */
.L_x_3631:
[----:B------:R-:W-:Y:S01]  /*25a0*/  LOP3.LUT R19, R17, R0, RZ, 0xfc, !PT ;  /* 0x0000000011137212 */ /* 0x000fe200078efcff */
[----:B------:R-:W-:Y:S03]  /*25b0*/  BSSY B0, `(.L_x_3634) ;  /* 0x0000028000007945 */ /* 0x000fe60003800000 */
[----:B------:R-:W-:-:S13]  /*25c0*/  ISETP.NE.U32.AND P0, PT, R19, RZ, PT ;  /* 0x000000ff1300720c */ /* 0x000fda0003f05070 */
[----:B------:R-:W-:Y:S05]  /*25d0*/  @!P0 BRA `(.L_x_3635) ;  /* 0x000000f000008947 */ /* 0x000fea0003800000 */
[----:B------:R-:W-:Y:S01]  /*25e0*/  IMAD.MOV.U32 R26, RZ, RZ, R27 ;  /* 0x000000ffff1a7224 */ /* 0x000fe200078e001b */
[----:B------:R-:W-:Y:S02]  /*25f0*/  MOV R23, R0 ;  /* 0x0000000000177202 */ /* 0x000fe40000000f00 */
[----:B------:R-:W-:Y:S02]  /*2600*/  MOV R24, 0x2620 ;  /* 0x0000262000187802 */ /* 0x000fe40000000f00 */
[----:B------:R-:W-:Y:S05]  /*2610*/  CALL.REL.NOINC `($__internal_24_$__cuda_sm20_div_s64) ;  /* 0x000023a000007944 */ /* 0x000fea0003c00000 */
        /* <DEDUP_REMOVED lines=11> */
.L_x_3635:
        /* <DEDUP_REMOVED lines=22> */
.L_x_3636:
[----:B------:R-:W-:Y:S05]  /*2830*/  BSYNC B0 ;  /* 0x0000000000007941 */ /* 0x000fea0003800000 */
.L_x_3634:
        /* <DEDUP_REMOVED lines=11> */
[----:B------:R-:W-:Y:S05]  /*28f0*/  CALL.REL.NOINC `($__internal_24_$__cuda_sm20_div_s64) ;  /* 0x000020c000007944 */ /* 0x000fea0003c00000 */
[----:B------:R-:W-:-:S04]  /*2900*/  IADD3 R17, P0, RZ, -R20, RZ ;  /* 0x80000014ff117210 */ /* 0x000fc80007f1e0ff */
[----:B------:R-:W-:Y:S01]  /*2910*/  IADD3.X R18, RZ, ~R21, RZ, P0, !PT ;  /* 0x80000015ff127210 */ /* 0x000fe200007fe4ff */
[----:B------:R-:W-:-:S04]  /*2920*/  IMAD.WIDE.U32 R42, R5, R17, R42 ;  /* 0x00000011052a7225 */ /* 0x000fc800078e002a */
[----:B------:R-:W-:-:S04]  /*2930*/  IMAD R18, R18, R5, RZ ;  /* 0x0000000512127224 */ /* 0x000fc800078e02ff */
[----:B------:R-:W-:-:S05]  /*2940*/  IMAD R4, R4, R17, R18 ;  /* 0x0000001104047224 */ /* 0x000fca00078e0212 */
[----:B------:R-:W-:Y:S01]  /*2950*/  IADD3 R4, R43, R4, RZ ;  /* 0x000000042b047210 */ /* 0x000fe20007ffe0ff */
[----:B------:R-:W-:Y:S05]  /*2960*/  BRA `(.L_x_3639) ;  /* 0x0000016000007947 */ /* 0x000fea0003800000 */
.L_x_3638:
        /* <DEDUP_REMOVED lines=22> */
.L_x_3639:
[----:B------:R-:W-:Y:S05]  /*2ad0*/  BSYNC B0 ;  /* 0x0000000000007941 */ /* 0x000fea0003800000 */
.L_x_3637:
        /* <DEDUP_REMOVED lines=38> */
[----:B------:R-:W-:Y:S05]  /*2d40*/  CALL.REL.NOINC `($__internal_24_$__cuda_sm20_div_s64) ;  /* 0x00001c7000007944 */ /* 0x000fea0003c00000 */
        /* <DEDUP_REMOVED lines=12> */
.L_x_3641:
        /* <DEDUP_REMOVED lines=23> */
.L_x_3642:
[----:B------:R-:W-:Y:S05]  /*2f80*/  BSYNC B0 ;  /* 0x0000000000007941 */ /* 0x000fea0003800000 */
.L_x_3640:
        /* <DEDUP_REMOVED lines=19> */
.L_x_3644:
        /* <DEDUP_REMOVED lines=22> */
.L_x_3645:
[----:B------:R-:W-:Y:S05]  /*3220*/  BSYNC B0 ;  /* 0x0000000000007941 */ /* 0x000fea0003800000 */
.L_x_3643:
        /* <DEDUP_REMOVED lines=19> */
.L_x_3647:
        /* <DEDUP_REMOVED lines=23> */
.L_x_3648:
[----:B------:R-:W-:Y:S05]  /*34d0*/  BSYNC B0 ;  /* 0x0000000000007941 */ /* 0x000fea0003800000 */
.L_x_3646:
        /* <DEDUP_REMOVED lines=25> */
[----:B------:R-:W-:Y:S05]  /*3670*/  CALL.REL.NOINC `($__internal_24_$__cuda_sm20_div_s64) ;  /* 0x0000134000007944 */ /* 0x000fea0003c00000 */
        /* <DEDUP_REMOVED lines=12> */
.L_x_3650:
        /* <DEDUP_REMOVED lines=23> */
.L_x_3651:
[----:B------:R-:W-:Y:S05]  /*38b0*/  BSYNC B0 ;  /* 0x0000000000007941 */ /* 0x000fea0003800000 */
.L_x_3649:
        /* <DEDUP_REMOVED lines=29> */
.L_x_3653:
        /* <DEDUP_REMOVED lines=23> */
.L_x_3654:
[----:B------:R-:W-:Y:S05]  /*3c00*/  BSYNC B0 ;  /* 0x0000000000007941 */ /* 0x000fea0003800000 */
.L_x_3652:
        /* <DEDUP_REMOVED lines=20> */
.L_x_3630:
[----:B------:R-:W-:-:S04]  /*3d50*/  LEA R2, P0, R38, c[0x0][0x200], 0x2 ;  /* 0x0000800026027a11 */ /* 0x000fc800078010ff */
[----:B------:R-:W-:-:S05]  /*3d60*/  LEA.HI.X R3, R38, c[0x0][0x204], R39, 0x2, P0 ;  /* 0x0000810026037a11 */ /* 0x000fca00000f1427 */
[----:B------:R0:W-:Y:S04]  /*3d70*/  STG.E [R2.64], R30 ;  /* 0x0000001e02007986 */ /* 0x0001e8000c101908 */
.L_x_3629:
[----:B------:R-:W-:Y:S05]  /*3d80*/  BSYNC B1 ;  /* 0x0000000000017941 */ /* 0x000fea0003800000 */
.L_x_3628:
        /* <DEDUP_REMOVED lines=60> */
.L_x_3658:
        /* <DEDUP_REMOVED lines=15> */
.L_x_3657:
[----:B------:R-:W-:Y:S05]  /*4240*/  BSYNC B0 ;  /* 0x0000000000007941 */ /* 0x000fea0003800000 */
.L_x_3656:
        /* <DEDUP_REMOVED lines=19> */
.L_x_3655:
        /* <DEDUP_REMOVED lines=100> */
        .weak           $__internal_24_$__cuda_sm20_div_s64
        .type           $__internal_24_$__cuda_sm20_div_s64,@function
        .size           $__internal_24_$__cuda_sm20_div_s64,(.L_x_6292 - $__internal_24_$__cuda_sm20_div_s64)
$__internal_24_$__cuda_sm20_div_s64:
        /* <DEDUP_REMOVED lines=83> */
[----:B------:R-:W-:Y:S06]  /*4ef0*/  RET.REL.NODEC R44 `(_ZN5flash32flash_fwd_splitkv_combine_kernelI23Flash_fwd_kernel_traitsILi96ELi64ELi64ELi4ELb0ELb0EN7cutlass10bfloat16_tE19Flash_kernel_traitsILi96ELi64ELi64ELi4ES3_EELi16ELi5ELb0EEEvNS_16Flash_fwd_paramsE) ;  /* 0xffffb1002c007950 */ /* 0x000fec0003c3ffff */
.L_x_3659:
        /* <DEDUP_REMOVED lines=16> */
.L_x_6292:


//--------------------- .text._ZN5flash32flash_fwd_splitkv_combine_kernelI23Flash_fwd_kernel_traitsILi96ELi64ELi64ELi4ELb0ELb0EN7cutlass10bfloat16_tE19Flash_kernel_traitsILi96ELi64ELi64ELi4ES3_EELi16ELi4ELb0EEEvNS_16Flash_fwd_paramsE --------------------------
	.section	.text._ZN5flash32flash_fwd_splitkv_combine_kernelI23Flash_fwd_kernel_traitsILi96ELi64ELi64ELi4ELb0ELb0EN7cutlass10bfloat16_tE19Flash_kernel_traitsILi96ELi64ELi64ELi4ES3_EELi16ELi4ELb0EEEvNS_16Flash_fwd_paramsE,"ax",@progbits
	.sectioninfo	@"SHI_REGISTERS=62"
	.align	128
        .global         _ZN5flash32flash_fwd_splitkv_combine_kernelI23Flash_fwd_kernel_traitsILi96ELi64ELi64ELi4ELb0ELb0EN7cutlass10bfloat16_tE19Flash_kernel_traitsILi96ELi64ELi64ELi4ES3_EELi16ELi4ELb0EEEvNS_16Flash_fwd_paramsE
        .type           _ZN5flash32flash_fwd_splitkv_combine_kernelI23Flash_fwd_kernel_traitsILi96ELi64ELi64ELi4ELb0ELb0EN7cutlass10bfloat16_tE19Flash_kernel_traitsILi96ELi64ELi64ELi4ES3_EELi16ELi4ELb0EEEvNS_16Flash_fwd_paramsE,@function
        .size           _ZN5flash32flash_fwd_splitkv_combine_kernelI23Flash_fwd_kernel_traitsILi96ELi64ELi64ELi4ELb0ELb0EN7cutlass10bfloat16_tE19Flash_kernel_traitsILi96ELi64ELi64ELi4ES3_EELi16ELi4ELb0EEEvNS_16Flash_fwd_paramsE,(.L_x_6293 - _ZN5flash32flash_fwd_splitkv_combine_kernelI23Flash_fwd_kernel_traitsILi96ELi64ELi64ELi4ELb0ELb0EN7cutlass10bfloat16_tE19Flash_kernel_traitsILi96ELi64ELi64ELi4ES3_EELi16ELi4ELb0EEEvNS_16Flash_fwd_paramsE)
        .other          _ZN5flash32flash_fwd_splitkv_combine_kernelI23Flash_fwd_kernel_traitsILi96ELi64ELi64ELi4ELb0ELb0EN7cutlass10bfloat16_tE19Flash_kernel_traitsILi96ELi64ELi64ELi4ES3_EELi16ELi4ELb0EEEvNS_16Flash_fwd_paramsE,@"STO_CUDA_ENTRY STV_DEFAULT"
_ZN5flash32flash_fwd_splitkv_combine_kernelI23Flash_fwd_kernel_traitsILi96ELi64ELi64ELi4ELb0ELb0EN7cutlass10bfloat16_tE19Flash_kernel_traitsILi96ELi64ELi64ELi4ES3_EELi16ELi4ELb0EEEvNS_16Flash_fwd_paramsE:
.text._ZN5flash32flash_fwd_splitkv_combine_kernelI23Flash_fwd_kernel_traitsILi96ELi64ELi64ELi4ELb0ELb0EN7cutlass10bfloat16_tE19Flash_kernel_traitsILi96ELi64ELi64ELi4ES3_EELi16ELi4ELb0EEEvNS_16Flash_fwd_paramsE:
        /* <DEDUP_REMOVED lines=23> */
[----:B------:R-:W-:Y:S05]  /*0170*/  CALL.REL.NOINC `($__internal_25_$__cuda_sm20_div_s64) ;  /* 0x000044d000007944 */ /* 0x000fea0003c00000 */
[----:B------:R-:W-:Y:S05]  /*0180*/  BRA `(.L_x_3661) ;  /* 0x0000013000007947 */ /* 0x000fea0003800000 */
.L_x_3660:
        /* <DEDUP_REMOVED lines=19> */
.L_x_3661:
        /* <DEDUP_REMOVED lines=11> */
[----:B------:R-:W-:Y:S05]  /*0370*/  CALL.REL.NOINC `($__internal_25_$__cuda_sm20_div_s64) ;  /* 0x000042d000007944 */ /* 0x000fea0003c00000 */
[----:B------:R-:W-:Y:S02]  /*0380*/  MOV R8, R20 ;  /* 0x0000001400087202 */ /* 0x000fe40000000f00 */
[----:B------:R-:W-:Y:S01]  /*0390*/  MOV R9, R21 ;  /* 0x0000001500097202 */ /* 0x000fe20000000f00 */
[----:B------:R-:W-:Y:S05]  /*03a0*/  BRA `(.L_x_3664) ;  /* 0x0000013000007947 */ /* 0x000fea0003800000 */
.L_x_3663:
        /* <DEDUP_REMOVED lines=19> */
.L_x_3664:
[----:B------:R-:W-:Y:S05]  /*04e0*/  BSYNC B0 ;  /* 0x0000000000007941 */ /* 0x000fea0003800000 */
.L_x_3662:
        /* <DEDUP_REMOVED lines=42> */
.L_x_3666:
        /* <DEDUP_REMOVED lines=19> */
.L_x_3667:
[----:B------:R-:W-:Y:S05]  /*08c0*/  BSYNC B0 ;  /* 0x0000000000007941 */ /* 0x000fea0003800000 */
.L_x_3665:
        /* <DEDUP_REMOVED lines=74> */
[----:B------:R-:W-:Y:S02]  /*0d70*/  MOV R40, R20 ;  /* 0x0000001400287202 */ /* 0x000fe40000000f00 */
[----:B------:R-:W-:Y:S01]  /*0d80*/  MOV R41, R21 ;  /* 0x0000001500297202 */ /* 0x000fe20000000f00 */
[----:B------:R-:W-:Y:S05]  /*0d90*/  BRA `(.L_x_3670) ;  /* 0x0000013000007947 */ /* 0x000fea0003800000 */
.L_x_3669:
        /* <DEDUP_REMOVED lines=19> */
.L_x_3670:
[----:B------:R-:W-:Y:S05]  /*0ed0*/  BSYNC B0 ;  /* 0x0000000000007941 */ /* 0x000fea0003800000 */
.L_x_3668:
        /* <DEDUP_REMOVED lines=41> */
.L_x_3672:
        /* <DEDUP_REMOVED lines=19> */
.L_x_3673:
[----:B------:R-:W-:Y:S05]  /*12a0*/  BSYNC B0 ;  /* 0x0000000000007941 */ /* 0x000fea0003800000 */
.L_x_3671:
        /* <DEDUP_REMOVED lines=226> */
[----:B------:R-:W-:Y:S05]  /*20d0*/  CALL.REL.NOINC `($__internal_25_$__cuda_sm20_div_s64) ;  /* 0x0000257000007944 */ /* 0x000fea0003c00000 */
        /* <DEDUP_REMOVED lines=10> */
.L_x_3678:
        /* <DEDUP_REMOVED lines=22> */
.L_x_3679:
[----:B------:R-:W-:Y:S05]  /*22e0*/  BSYNC B0 ;  /* 0x0000000000007941 */ /* 0x000fea0003800000 */
.L_x_3677:
[----:B------:R-:W-:Y:S01]  /*22f0*/  LOP3.LUT R19, R17, R0, RZ, 0xfc, !PT ;  /* 0x0000000011137212 */ /* 0x000fe200078efcff */
[----:B------:R-:W-:Y:S03]  /*2300*/  BSSY B0, `(.L_x_3680) ;  /* 0x0000028000007945 */ /* 0x000fe60003800000 */
[----:B------:R-:W-:-:S13]  /*2310*/  ISETP.NE.U32.AND P0, PT, R19, RZ, PT ;  /* 0x000000ff1300720c */ /* 0x000fda0003f05070 */
[----:B------:R-:W-:Y:S05]  /*2320*/  @!P0 BRA `(.L_x_3681) ;  /* 0x000000f000008947 */ /* 0x000fea0003800000 */
[----:B------:R-:W-:Y:S01]  /*2330*/  IMAD.MOV.U32 R26, RZ, RZ, R29 ;  /* 0x000000ffff1a7224 */ /* 0x000fe200078e001d */
[----:B------:R-:W-:Y:S02]  /*2340*/  MOV R25, R0 ;  /* 0x0000000000197202 */ /* 0x000fe40000000f00 */
[----:B------:R-:W-:Y:S02]  /*2350*/  MOV R24, 0x2370 ;  /* 0x0000237000187802 */ /* 0x000fe40000000f00 */
[----:B------:R-:W-:Y:S05]  /*2360*/  CALL.REL.NOINC `($__internal_25_$__cuda_sm20_div_s64) ;  /* 0x000022e000007944 */ /* 0x000fea0003c00000 */
        /* <DEDUP_REMOVED lines=11> */
.L_x_3681:
        /* <DEDUP_REMOVED lines=22> */
.L_x_3682:
[----:B------:R-:W-:Y:S05]  /*2580*/  BSYNC B0 ;  /* 0x0000000000007941 */ /* 0x000fea0003800000 */
.L_x_3680:
        /* <DEDUP_REMOVED lines=11> */
[----:B------:R-:W-:Y:S05]  /*2640*/  CALL.REL.NOINC `($__internal_25_$__cuda_sm20_div_s64) ;  /* 0x0000200000007944 */ /* 0x000fea0003c00000 */
[----:B------:R-:W-:-:S04]  /*2650*/  IADD3 R17, P0, RZ, -R20, RZ ;  /* 0x80000014ff117210 */ /* 0x000fc80007f1e0ff */
[----:B------:R-:W-:Y:S01]  /*2660*/  IADD3.X R18, RZ, ~R21, RZ, P0, !PT ;  /* 0x80000015ff127210 */ /* 0x000fe200007fe4ff */
[----:B------:R-:W-:-:S04]  /*2670*/  IMAD.WIDE.U32 R42, R5, R17, R42 ;  /* 0x00000011052a7225 */ /* 0x000fc800078e002a */
[----:B------:R-:W-:-:S04]  /*2680*/  IMAD R18, R18, R5, RZ ;  /* 0x0000000512127224 */ /* 0x000fc800078e02ff */
[----:B------:R-:W-:-:S05]  /*2690*/  IMAD R4, R4, R17, R18 ;  /* 0x0000001104047224 */ /* 0x000fca00078e0212 */
[----:B------:R-:W-:Y:S01]  /*26a0*/  IADD3 R4, R43, R4, RZ ;  /* 0x000000042b047210 */ /* 0x000fe20007ffe0ff */
[----:B------:R-:W-:Y:S05]  /*26b0*/  BRA `(.L_x_3685) ;  /* 0x0000016000007947 */ /* 0x000fea0003800000 */
.L_x_3684:
        /* <DEDUP_REMOVED lines=22> */
.L_x_3685:
[----:B------:R-:W-:Y:S05]  /*2820*/  BSYNC B0 ;  /* 0x0000000000007941 */ /* 0x000fea0003800000 */
.L_x_3683:
        /* <DEDUP_REMOVED lines=38> */
[----:B------:R-:W-:Y:S05]  /*2a90*/  CALL.REL.NOINC `($__internal_25_$__cuda_sm20_div_s64) ;  /* 0x00001bb000007944 */ /* 0x000fea0003c00000 */
        /* <DEDUP_REMOVED lines=12> */
.L_x_3687:
        /* <DEDUP_REMOVED lines=23> */
.L_x_3688:
[----:B------:R-:W-:Y:S05]  /*2cd0*/  BSYNC B0 ;  /* 0x0000000000007941 */ /* 0x000fea0003800000 */
.L_x_3686:
        /* <DEDUP_REMOVED lines=19> */
.L_x_3690:
        /* <DEDUP_REMOVED lines=22> */
.L_x_3691:
[----:B------:R-:W-:Y:S05]  /*2f70*/  BSYNC B0 ;  /* 0x0000000000007941 */ /* 0x000fea0003800000 */
.L_x_3689:
        /* <DEDUP_REMOVED lines=19> */
.L_x_3693:
        /* <DEDUP_REMOVED lines=23> */
.L_x_3694:
[----:B------:R-:W-:Y:S05]  /*3220*/  BSYNC B0 ;  /* 0x0000000000007941 */ /* 0x000fea0003800000 */
.L_x_3692:
        /* <DEDUP_REMOVED lines=25> */
[----:B------:R-:W-:Y:S05]  /*33c0*/  CALL.REL.NOINC `($__internal_25_$__cuda_sm20_div_s64) ;  /* 0x0000128000007944 */ /* 0x000fea0003c00000 */
        /* <DEDUP_REMOVED lines=12> */
.L_x_3696:
        /* <DEDUP_REMOVED lines=23> */
.L_x_3697:
[----:B------:R-:W-:Y:S05]  /*3600*/  BSYNC B0 ;  /* 0x0000000000007941 */ /* 0x000fea0003800000 */
.L_x_3695:
        /* <DEDUP_REMOVED lines=29> */
.L_x_3699:
        /* <DEDUP_REMOVED lines=23> */
.L_x_3700:
[----:B------:R-:W-:Y:S05]  /*3950*/  BSYNC B0 ;  /* 0x0000000000007941 */ /* 0x000fea0003800000 */
.L_x_3698:
        /* <DEDUP_REMOVED lines=20> */
.L_x_3676:
[----:B------:R-:W-:-:S04]  /*3aa0*/  LEA R2, P0, R38, c[0x0][0x200], 0x2 ;  /* 0x0000800026027a11 */ /* 0x000fc800078010ff */
[----:B------:R-:W-:-:S05]  /*3ab0*/  LEA.HI.X R3, R38, c[0x0][0x204], R39, 0x2, P0 ;  /* 0x0000810026037a11 */ /* 0x000fca00000f1427 */
[----:B------:R0:W-:Y:S04]  /*3ac0*/  STG.E [R2.64], R31 ;  /* 0x0000001f02007986 */ /* 0x0001e8000c10190a */
.L_x_3675:
[----:B------:R-:W-:Y:S05]  /*3ad0*/  BSYNC B1 ;  /* 0x0000000000017941 */ /* 0x000fea0003800000 */
.L_x_3674:
        /* <DEDUP_REMOVED lines=48> */
.L_x_3704:
        /* <DEDUP_REMOVED lines=15> */
.L_x_3703:
[----:B------:R-:W-:Y:S05]  /*3ed0*/  BSYNC B0 ;  /* 0x0000000000007941 */ /* 0x000fea0003800000 */
.L_x_3702:
        /* <DEDUP_REMOVED lines=19> */
.L_x_3701:
        /* <DEDUP_REMOVED lines=100> */
        .weak           $__internal_25_$__cuda_sm20_div_s64
        .type           $__internal_25_$__cuda_sm20_div_s64,@function
        .size           $__internal_25_$__cuda_sm20_div_s64,(.L_x_6293 - $__internal_25_$__cuda_sm20_div_s64)
$__internal_25_$__cuda_sm20_div_s64:
        /* <DEDUP_REMOVED lines=83> */
[----:B------:R-:W-:Y:S06]  /*4b80*/  RET.REL.NODEC R22 `(_ZN5flash32flash_fwd_splitkv_combine_kernelI23Flash_fwd_kernel_traitsILi96ELi64ELi64ELi4ELb0ELb0EN7cutlass10bfloat16_tE19Flash_kernel_traitsILi96ELi64ELi64ELi4ES3_EELi16ELi4ELb0EEEvNS_16Flash_fwd_paramsE) ;  /* 0xffffb47016007950 */ /* 0x000fec0003c3ffff */
.L_x_3705:
        /* <DEDUP_REMOVED lines=15> */
.L_x_6293:


//--------------------- .text._ZN5flash32flash_fwd_splitkv_combine_kernelI23Flash_fwd_kernel_traitsILi96ELi64ELi64ELi4ELb0ELb0EN7cutlass10bfloat16_tE19Flash_kernel_traitsILi96ELi64ELi64ELi4ES3_EELi16ELi3ELb0EEEvNS_16Flash_fwd_paramsE --------------------------
	.section	.text._ZN5flash32flash_fwd_splitkv_combine_kernelI23Flash_fwd_kernel_traitsILi96ELi64ELi64ELi4ELb0ELb0EN7cutlass10bfloat16_tE19Flash_kernel_traitsILi96ELi64ELi64ELi4ES3_EELi16ELi3ELb0EEEvNS_16Flash_fwd_paramsE,"ax",@progbits
	.sectioninfo	@"SHI_REGISTERS=54"
	.align	128
        .global         _ZN5flash32flash_fwd_splitkv_combine_kernelI23Flash_fwd_kernel_traitsILi96ELi64ELi64ELi4ELb0ELb0EN7cutlass10bfloat16_tE19Flash_kernel_traitsILi96ELi64ELi64ELi4ES3_EELi16ELi3ELb0EEEvNS_16Flash_fwd_paramsE
        .type           _ZN5flash32flash_fwd_splitkv_combine_kernelI23Flash_fwd_kernel_traitsILi96ELi64ELi64ELi4ELb0ELb0EN7cutlass10bfloat16_tE19Flash_kernel_traitsILi96ELi64ELi64ELi4ES3_EELi16ELi3ELb0EEEvNS_16Flash_fwd_paramsE,@function
        .size           _ZN5flash32flash_fwd_splitkv_combine_kernelI23Flash_fwd_kernel_traitsILi96ELi64ELi64ELi4ELb0ELb0EN7cutlass10bfloat16_tE19Flash_kernel_traitsILi96ELi64ELi64ELi4ES3_EELi16ELi3ELb0EEEvNS_16Flash_fwd_paramsE,(.L_x_6294 - _ZN5flash32flash_fwd_splitkv_combine_kernelI23Flash_fwd_kernel_traitsILi96ELi64ELi64ELi4ELb0ELb0EN7cutlass10bfloat16_tE19Flash_kernel_traitsILi96ELi64ELi64ELi4ES3_EELi16ELi3ELb0EEEvNS_16Flash_fwd_paramsE)
        .other          _ZN5flash32flash_fwd_splitkv_combine_kernelI23Flash_fwd_kernel_traitsILi96ELi64ELi64ELi4ELb0ELb0EN7cutlass10bfloat16_tE19Flash_kernel_traitsILi96ELi64ELi64ELi4ES3_EELi16ELi3ELb0EEEvNS_16Flash_fwd_paramsE,@"STO_CUDA_ENTRY STV_DEFAULT"
_ZN5flash32flash_fwd_splitkv_combine_kernelI23Flash_fwd_kernel_traitsILi96ELi64ELi64ELi4ELb0ELb0EN7cutlass10bfloat16_tE19Flash_kernel_traitsILi96ELi64ELi64ELi4ES3_EELi16ELi3ELb0EEEvNS_16Flash_fwd_paramsE:
.text._ZN5flash32flash_fwd_splitkv_combine_kernelI23Flash_fwd_kernel_traitsILi96ELi64ELi64ELi4ELb0ELb0EN7cutlass10bfloat16_tE19Flash_kernel_traitsILi96ELi64ELi64ELi4ES3_EELi16ELi3ELb0EEEvNS_16Flash_fwd_paramsE:
        /* <DEDUP_REMOVED lines=23> */
[----:B------:R-:W-:Y:S05]  /*0170*/  CALL.REL.NOINC `($__internal_26_$__cuda_sm20_div_s64) ;  /* 0x0000444000007944 */ /* 0x000fea0003c00000 */
[----:B------:R-:W-:Y:S05]  /*0180*/  BRA `(.L_x_3707) ;  /* 0x0000013000007947 */ /* 0x000fea0003800000 */
.L_x_3706:
        /* <DEDUP_REMOVED lines=19> */
.L_x_3707:
        /* <DEDUP_REMOVED lines=12> */
[----:B------:R-:W-:Y:S05]  /*0380*/  CALL.REL.NOINC `($__internal_26_$__cuda_sm20_div_s64) ;  /* 0x0000423000007944 */ /* 0x000fea0003c00000 */
[----:B------:R-:W-:Y:S02]  /*0390*/  MOV R8, R20 ;  /* 0x0000001400087202 */ /* 0x000fe40000000f00 */
[----:B------:R-:W-:Y:S01]  /*03a0*/  MOV R9, R21 ;  /* 0x0000001500097202 */ /* 0x000fe20000000f00 */
[----:B------:R-:W-:Y:S05]  /*03b0*/  BRA `(.L_x_3710) ;  /* 0x0000013000007947 */ /* 0x000fea0003800000 */
.L_x_3709:
        /* <DEDUP_REMOVED lines=19> */
.L_x_3710:
[----:B------:R-:W-:Y:S05]  /*04f0*/  BSYNC B0 ;  /* 0x0000000000007941 */ /* 0x000fea0003800000 */
.L_x_3708:
        /* <DEDUP_REMOVED lines=43> */
.L_x_3712:
        /* <DEDUP_REMOVED lines=19> */
.L_x_3713:
[----:B------:R-:W-:Y:S05]  /*08e0*/  BSYNC B0 ;  /* 0x0000000000007941 */ /* 0x000fea0003800000 */
.L_x_3711:
        /* <DEDUP_REMOVED lines=74> */
[----:B------:R-:W-:Y:S02]  /*0d90*/  MOV R32, R20 ;  /* 0x0000001400207202 */ /* 0x000fe40000000f00 */
[----:B------:R-:W-:Y:S01]  /*0da0*/  MOV R33, R21 ;  /* 0x0000001500217202 */ /* 0x000fe20000000f00 */
[----:B------:R-:W-:Y:S05]  /*0db0*/  BRA `(.L_x_3716) ;  /* 0x0000013000007947 */ /* 0x000fea0003800000 */
.L_x_3715:
        /* <DEDUP_REMOVED lines=19> */
.L_x_3716:
[----:B------:R-:W-:Y:S05]  /*0ef0*/  BSYNC B0 ;  /* 0x0000000000007941 */ /* 0x000fea0003800000 */
.L_x_3714:
        /* <DEDUP_REMOVED lines=41> */
.L_x_3718:
        /* <DEDUP_REMOVED lines=19> */
.L_x_3719:
[----:B------:R-:W-:Y:S05]  /*12c0*/  BSYNC B0 ;  /* 0x0000000000007941 */ /* 0x000fea0003800000 */
.L_x_3717:
        /* <DEDUP_REMOVED lines=131> */
.L_x_3721:
[----:B------:R-:W-:Y:S05]  /*1b00*/  BSYNC B0 ;  /* 0x0000000000007941 */ /* 0x000fea0003800000 */
.L_x_3720:
        /* <DEDUP_REMOVED lines=91> */
.L_x_3726:
        /* <DEDUP_REMOVED lines=22> */
.L_x_3727:
[----:B------:R-:W-:Y:S05]  /*2220*/  BSYNC B0 ;  /* 0x0000000000007941 */ /* 0x000fea0003800000 */
.L_x_3725:
[----:B------:R-:W-:Y:S01]  /*2230*/  LOP3.LUT R19, R17, R0, RZ, 0xfc, !PT ;  /* 0x0000000011137212 */ /* 0x000fe200078efcff */
[----:B------:R-:W-:Y:S03]  /*2240*/  BSSY B0, `(.L_x_3728) ;  /* 0x0000028000007945 */ /* 0x000fe60003800000 */
[----:B------:R-:W-:-:S13]  /*2250*/  ISETP.NE.U32.AND P0, PT, R19, RZ, PT ;  /* 0x000000ff1300720c */ /* 0x000fda0003f05070 */
[----:B------:R-:W-:Y:S05]  /*2260*/  @!P0 BRA `(.L_x_3729) ;  /* 0x000000f000008947 */ /* 0x000fea0003800000 */
[----:B------:R-:W-:Y:S01]  /*2270*/  IMAD.MOV.U32 R24, RZ, RZ, R30 ;  /* 0x000000ffff187224 */ /* 0x000fe200078e001e */
[----:B------:R-:W-:Y:S02]  /*2280*/  MOV R23, R0 ;  /* 0x0000000000177202 */ /* 0x000fe40000000f00 */
[----:B------:R-:W-:Y:S02]  /*2290*/  MOV R22, 0x22b0 ;  /* 0x000022b000167802 */ /* 0x000fe40000000f00 */
[----:B------:R-:W-:Y:S05]  /*22a0*/  CALL.REL.NOINC `($__internal_26_$__cuda_sm20_div_s64) ;  /* 0x0000231000007944 */ /* 0x000fea0003c00000 */
        /* <DEDUP_REMOVED lines=11> */
.L_x_3729:
        /* <DEDUP_REMOVED lines=22> */
.L_x_3730:
[----:B------:R-:W-:Y:S05]  /*24c0*/  BSYNC B0 ;  /* 0x0000000000007941 */ /* 0x000fea0003800000 */
.L_x_3728:
        /* <DEDUP_REMOVED lines=11> */
[----:B------:R-:W-:Y:S05]  /*2580*/  CALL.REL.NOINC `($__internal_26_$__cuda_sm20_div_s64) ;  /* 0x0000203000007944 */ /* 0x000fea0003c00000 */
[----:B------:R-:W-:-:S04]  /*2590*/  IADD3 R17, P0, RZ, -R20, RZ ;  /* 0x80000014ff117210 */ /* 0x000fc80007f1e0ff */
[----:B------:R-:W-:Y:S01]  /*25a0*/  IADD3.X R18, RZ, ~R21, RZ, P0, !PT ;  /* 0x80000015ff127210 */ /* 0x000fe200007fe4ff */
[----:B------:R-:W-:-:S04]  /*25b0*/  IMAD.WIDE.U32 R36, R5, R17, R36 ;  /* 0x0000001105247225 */ /* 0x000fc800078e0024 */
[----:B------:R-:W-:-:S04]  /*25c0*/  IMAD R18, R18, R5, RZ ;  /* 0x0000000512127224 */ /* 0x000fc800078e02ff */
[----:B------:R-:W-:-:S05]  /*25d0*/  IMAD R4, R4, R17, R18 ;  /* 0x0000001104047224 */ /* 0x000fca00078e0212 */
[----:B------:R-:W-:Y:S01]  /*25e0*/  IADD3 R4, R37, R4, RZ ;  /* 0x0000000425047210 */ /* 0x000fe20007ffe0ff */
[----:B------:R-:W-:Y:S05]  /*25f0*/  BRA `(.L_x_3733) ;  /* 0x0000016000007947 */ /* 0x000fea0003800000 */
.L_x_3732:
        /* <DEDUP_REMOVED lines=22> */
.L_x_3733:
[----:B------:R-:W-:Y:S05]  /*2760*/  BSYNC B0 ;  /* 0x0000000000007941 */ /* 0x000fea0003800000 */
.L_x_3731:
        /* <DEDUP_REMOVED lines=38> */
[----:B------:R-:W-:Y:S05]  /*29d0*/  CALL.REL.NOINC `($__internal_26_$__cuda_sm20_div_s64) ;  /* 0x00001be000007944 */ /* 0x000fea0003c00000 */
        /* <DEDUP_REMOVED lines=12> */
.L_x_3735:
        /* <DEDUP_REMOVED lines=23> */
.L_x_3736:
[----:B------:R-:W-:Y:S05]  /*2c10*/  BSYNC B0 ;  /* 0x0000000000007941 */ /* 0x000fea0003800000 */
.L_x_3734:
        /* <DEDUP_REMOVED lines=19> */
.L_x_3738:
        /* <DEDUP_REMOVED lines=22> */
.L_x_3739:
[----:B------:R-:W-:Y:S05]  /*2eb0*/  BSYNC B0 ;  /* 0x0000000000007941 */ /* 0x000fea0003800000 */
.L_x_3737:
        /* <DEDUP_REMOVED lines=20> */
.L_x_3741:
        /* <DEDUP_REMOVED lines=23> */
.L_x_3742:
[----:B------:R-:W-:Y:S05]  /*3170*/  BSYNC B0 ;  /* 0x0000000000007941 */ /* 0x000fea0003800000 */
.L_x_3740:
        /* <DEDUP_REMOVED lines=25> */
[----:B------:R-:W-:Y:S05]  /*3310*/  CALL.REL.NOINC `($__internal_26_$__cuda_sm20_div_s64) ;  /* 0x000012a000007944 */ /* 0x000fea0003c00000 */
        /* <DEDUP_REMOVED lines=12> */
.L_x_3744:
        /* <DEDUP_REMOVED lines=23> */
.L_x_3745:
[----:B------:R-:W-:Y:S05]  /*3550*/  BSYNC B0 ;  /* 0x0000000000007941 */ /* 0x000fea0003800000 */
.L_x_3743:
        /* <DEDUP_REMOVED lines=29> */
.L_x_3747:
        /* <DEDUP_REMOVED lines=23> */
.L_x_3748:
[----:B------:R-:W-:Y:S05]  /*38a0*/  BSYNC B0 ;  /* 0x0000000000007941 */ /* 0x000fea0003800000 */
.L_x_3746:
        /* <DEDUP_REMOVED lines=20> */
.L_x_3724:
[----:B------:R-:W-:-:S04]  /*39f0*/  LEA R2, P0, R36, c[0x0][0x200], 0x2 ;  /* 0x0000800024027a11 */ /* 0x000fc800078010ff */
[----:B------:R-:W-:-:S05]  /*3a00*/  LEA.HI.X R3, R36, c[0x0][0x204], R37, 0x2, P0 ;  /* 0x0000810024037a11 */ /* 0x000fca00000f1425 */
[----:B------:R0:W-:Y:S04]  /*3a10*/  STG.E [R2.64], R28 ;  /* 0x0000001c02007986 */ /* 0x0001e8000c10190a */
.L_x_3723:
[----:B------:R-:W-:Y:S05]  /*3a20*/  BSYNC B1 ;  /* 0x0000000000017941 */ /* 0x000fea0003800000 */
.L_x_3722:
        /* <DEDUP_REMOVED lines=50> */
.L_x_3752:
        /* <DEDUP_REMOVED lines=15> */
.L_x_3751:
[----:B------:R-:W-:Y:S05]  /*3e40*/  BSYNC B0 ;  /* 0x0000000000007941 */ /* 0x000fea0003800000 */
.L_x_3750:
        /* <DEDUP_REMOVED lines=19> */
.L_x_3749:
        /* <DEDUP_REMOVED lines=100> */
        .weak           $__internal_26_$__cuda_sm20_div_s64
        .type           $__internal_26_$__cuda_sm20_div_s64,@function
        .size           $__internal_26_$__cuda_sm20_div_s64,(.L_x_6294 - $__internal_26_$__cuda_sm20_div_s64)
$__internal_26_$__cuda_sm20_div_s64:
        /* <DEDUP_REMOVED lines=83> */
[----:B------:R-:W-:Y:S06]  /*4af0*/  RET.REL.NODEC R26 `(_ZN5flash32flash_fwd_splitkv_combine_kernelI23Flash_fwd_kernel_traitsILi96ELi64ELi64ELi4ELb0ELb0EN7cutlass10bfloat16_tE19Flash_kernel_traitsILi96ELi64ELi64ELi4ES3_EELi16ELi3ELb0EEEvNS_16Flash_fwd_paramsE) ;  /* 0xffffb5001a007950 */ /* 0x000fec0003c3ffff */
.L_x_3753:
        /* <DEDUP_REMOVED lines=16> */
.L_x_6294:


//--------------------- .text._ZN5flash32flash_fwd_splitkv_combine_kernelI23Flash_fwd_kernel_traitsILi96ELi64ELi64ELi4ELb0ELb0EN7cutlass10bfloat16_tE19Flash_kernel_traitsILi96ELi64ELi64ELi4ES3_EELi16ELi2ELb0EEEvNS_16Flash_fwd_paramsE --------------------------
	.section	.text._ZN5flash32flash_fwd_splitkv_combine_kernelI23Flash_fwd_kernel_traitsILi96ELi64ELi64ELi4ELb0ELb0EN7cutlass10bfloat16_tE19Flash_kernel_traitsILi96ELi64ELi64ELi4ES3_EELi16ELi2ELb0EEEvNS_16Flash_fwd_paramsE,"ax",@progbits
	.sectioninfo	@"SHI_REGISTERS=54"
	.align	128
        .global         _ZN5flash32flash_fwd_splitkv_combine_kernelI23Flash_fwd_kernel_traitsILi96ELi64ELi64ELi4ELb0ELb0EN7cutlass10bfloat16_tE19Flash_kernel_traitsILi96ELi64ELi64ELi4ES3_EELi16ELi2ELb0EEEvNS_16Flash_fwd_paramsE
        .type           _ZN5flash32flash_fwd_splitkv_combine_kernelI23Flash_fwd_kernel_traitsILi96ELi64ELi64ELi4ELb0ELb0EN7cutlass10bfloat16_tE19Flash_kernel_traitsILi96ELi64ELi64ELi4ES3_EELi16ELi2ELb0EEEvNS_16Flash_fwd_paramsE,@function
        .size           _ZN5flash32flash_fwd_splitkv_combine_kernelI23Flash_fwd_kernel_traitsILi96ELi64ELi64ELi4ELb0ELb0EN7cutlass10bfloat16_tE19Flash_kernel_traitsILi96ELi64ELi64ELi4ES3_EELi16ELi2ELb0EEEvNS_16Flash_fwd_paramsE,(.L_x_6295 - _ZN5flash32flash_fwd_splitkv_combine_kernelI23Flash_fwd_kernel_traitsILi96ELi64ELi64ELi4ELb0ELb0EN7cutlass10bfloat16_tE19Flash_kernel_traitsILi96ELi64ELi64ELi4ES3_EELi16ELi2ELb0EEEvNS_16Flash_fwd_paramsE)
        .other          _ZN5flash32flash_fwd_splitkv_combine_kernelI23Flash_fwd_kernel_traitsILi96ELi64ELi64ELi4ELb0ELb0EN7cutlass10bfloat16_tE19Flash_kernel_traitsILi96ELi64ELi64ELi4ES3_EELi16ELi2ELb0EEEvNS_16Flash_fwd_paramsE,@"STO_CUDA_ENTRY STV_DEFAULT"
_ZN5flash32flash_fwd_splitkv_combine_kernelI23Flash_fwd_kernel_traitsILi96ELi64ELi64ELi4ELb0ELb0EN7cutlass10bfloat16_tE19Flash_kernel_traitsILi96ELi64ELi64ELi4ES3_EELi16ELi2ELb0EEEvNS_16Flash_fwd_paramsE:
.text._ZN5flash32flash_fwd_splitkv_combine_kernelI23Flash_fwd_kernel_traitsILi96ELi64ELi64ELi4ELb0ELb0EN7cutlass10bfloat16_tE19Flash_kernel_traitsILi96ELi64ELi64ELi4ES3_EELi16ELi2ELb0EEEvNS_16Flash_fwd_paramsE:
        /* <DEDUP_REMOVED lines=23> */
[----:B------:R-:W-:Y:S05]  /*0170*/  CALL.REL.NOINC `($__internal_27_$__cuda_sm20_div_s64) ;  /* 0x0000441000007944 */ /* 0x000fea0003c00000 */
[----:B------:R-:W-:Y:S05]  /*0180*/  BRA `(.L_x_3755) ;  /* 0x0000013000007947 */ /* 0x000fea0003800000 */
.L_x_3754:
        /* <DEDUP_REMOVED lines=19> */
.L_x_3755:
        /* <DEDUP_REMOVED lines=12> */
[----:B------:R-:W-:Y:S05]  /*0380*/  CALL.REL.NOINC `($__internal_27_$__cuda_sm20_div_s64) ;  /* 0x0000420000007944 */ /* 0x000fea0003c00000 */
[----:B------:R-:W-:Y:S02]  /*0390*/  MOV R8, R20 ;  /* 0x0000001400087202 */ /* 0x000fe40000000f00 */
[----:B------:R-:W-:Y:S01]  /*03a0*/  MOV R9, R21 ;  /* 0x0000001500097202 */ /* 0x000fe20000000f00 */
[----:B------:R-:W-:Y:S05]  /*03b0*/  BRA `(.L_x_3758) ;  /* 0x0000013000007947 */ /* 0x000fea0003800000 */
.L_x_3757:
        /* <DEDUP_REMOVED lines=19> */
.L_x_3758:
[----:B------:R-:W-:Y:S05]  /*04f0*/  BSYNC B0 ;  /* 0x0000000000007941 */ /* 0x000fea0003800000 */
.L_x_3756:
        /* <DEDUP_REMOVED lines=42> */
.L_x_3760:
        /* <DEDUP_REMOVED lines=19> */
.L_x_3761:
[----:B------:R-:W-:Y:S05]  /*08d0*/  BSYNC B0 ;  /* 0x0000000000007941 */ /* 0x000fea0003800000 */
.L_x_3759:
        /* <DEDUP_REMOVED lines=74> */
[----:B------:R-:W-:Y:S02]  /*0d80*/  MOV R32, R20 ;  /* 0x0000001400207202 */ /* 0x000fe40000000f00 */
[----:B------:R-:W-:Y:S01]  /*0d90*/  MOV R33, R21 ;  /* 0x0000001500217202 */ /* 0x000fe20000000f00 */
[----:B------:R-:W-:Y:S05]  /*0da0*/  BRA `(.L_x_3764) ;  /* 0x0000013000007947 */ /* 0x000fea0003800000 */
.L_x_3763:
        /* <DEDUP_REMOVED lines=19> */
.L_x_3764:
[----:B------:R-:W-:Y:S05]  /*0ee0*/  BSYNC B0 ;  /* 0x0000000000007941 */ /* 0x000fea0003800000 */
.L_x_3762:
        /* <DEDUP_REMOVED lines=42> */
.L_x_3766:
        /* <DEDUP_REMOVED lines=19> */
.L_x_3767:
[----:B------:R-:W-:Y:S05]  /*12c0*/  BSYNC B0 ;  /* 0x0000000000007941 */ /* 0x000fea0003800000 */
.L_x_3765:
        /* <DEDUP_REMOVED lines=131> */
.L_x_3769:
[----:B------:R-:W-:Y:S05]  /*1b00*/  BSYNC B0 ;  /* 0x0000000000007941 */ /* 0x000fea0003800000 */
.L_x_3768:
        /* <DEDUP_REMOVED lines=75> */
[----:B0-----:R-:W-:Y:S05]  /*1fc0*/  CALL.REL.NOINC `($__internal_27_$__cuda_sm20_div_s64) ;  /* 0x000025c000007944 */ /* 0x001fea0003c00000 */
        /* <DEDUP_REMOVED lines=10> */
.L_x_3774:
        /* <DEDUP_REMOVED lines=22> */
.L_x_3775:
[----:B------:R-:W-:Y:S05]  /*21d0*/  BSYNC B0 ;  /* 0x0000000000007941 */ /* 0x000fea0003800000 */
.L_x_3773:
[----:B------:R-:W-:Y:S01]  /*21e0*/  LOP3.LUT R19, R17, R0, RZ, 0xfc, !PT ;  /* 0x0000000011137212 */ /* 0x000fe200078efcff */
[----:B------:R-:W-:Y:S03]  /*21f0*/  BSSY B0, `(.L_x_3776) ;  /* 0x0000028000007945 */ /* 0x000fe60003800000 */
[----:B------:R-:W-:-:S13]  /*2200*/  ISETP.NE.U32.AND P0, PT, R19, RZ, PT ;  /* 0x000000ff1300720c */ /* 0x000fda0003f05070 */
[----:B------:R-:W-:Y:S05]  /*2210*/  @!P0 BRA `(.L_x_3777) ;  /* 0x000000f000008947 */ /* 0x000fea0003800000 */
[----:B------:R-:W-:Y:S01]  /*2220*/  IMAD.MOV.U32 R24, RZ, RZ, R30 ;  /* 0x000000ffff187224 */ /* 0x000fe200078e001e */
[----:B------:R-:W-:Y:S02]  /*2230*/  MOV R23, R0 ;  /* 0x0000000000177202 */ /* 0x000fe40000000f00 */
[----:B------:R-:W-:Y:S02]  /*2240*/  MOV R22, 0x2260 ;  /* 0x0000226000167802 */ /* 0x000fe40000000f00 */
[----:B0-----:R-:W-:Y:S05]  /*2250*/  CALL.REL.NOINC `($__internal_27_$__cuda_sm20_div_s64) ;  /* 0x0000233000007944 */ /* 0x001fea0003c00000 */
        /* <DEDUP_REMOVED lines=11> */
.L_x_3777:
        /* <DEDUP_REMOVED lines=22> */
.L_x_3778:
[----:B------:R-:W-:Y:S05]  /*2470*/  BSYNC B0 ;  /* 0x0000000000007941 */ /* 0x000fea0003800000 */
.L_x_3776:
        /* <DEDUP_REMOVED lines=11> */
[----:B0-----:R-:W-:Y:S05]  /*2530*/  CALL.REL.NOINC `($__internal_27_$__cuda_sm20_div_s64) ;  /* 0x0000205000007944 */ /* 0x001fea0003c00000 */
[----:B------:R-:W-:-:S04]  /*2540*/  IADD3 R17, P0, RZ, -R20, RZ ;  /* 0x80000014ff117210 */ /* 0x000fc80007f1e0ff */
[----:B------:R-:W-:Y:S01]  /*2550*/  IADD3.X R18, RZ, ~R21, RZ, P0, !PT ;  /* 0x80000015ff127210 */ /* 0x000fe200007fe4ff */
[----:B------:R-:W-:-:S04]  /*2560*/  IMAD.WIDE.U32 R36, R5, R17, R36 ;  /* 0x0000001105247225 */ /* 0x000fc800078e0024 */
[----:B------:R-:W-:-:S04]  /*2570*/  IMAD R18, R18, R5, RZ ;  /* 0x0000000512127224 */ /* 0x000fc800078e02ff */
[----:B------:R-:W-:-:S05]  /*2580*/  IMAD R4, R4, R17, R18 ;  /* 0x0000001104047224 */ /* 0x000fca00078e0212 */
[----:B------:R-:W-:Y:S01]  /*2590*/  IADD3 R4, R37, R4, RZ ;  /* 0x0000000425047210 */ /* 0x000fe20007ffe0ff */
[----:B------:R-:W-:Y:S05]  /*25a0*/  BRA `(.L_x_3781) ;  /* 0x0000016000007947 */ /* 0x000fea0003800000 */
.L_x_3780:
        /* <DEDUP_REMOVED lines=22> */
.L_x_3781:
[----:B------:R-:W-:Y:S05]  /*2710*/  BSYNC B0 ;  /* 0x0000000000007941 */ /* 0x000fea0003800000 */
.L_x_3779:
        /* <DEDUP_REMOVED lines=38> */
[----:B0-----:R-:W-:Y:S05]  /*2980*/  CALL.REL.NOINC `($__internal_27_$__cuda_sm20_div_s64) ;  /* 0x00001c0000007944 */ /* 0x001fea0003c00000 */
        /* <DEDUP_REMOVED lines=12> */
.L_x_3783:
        /* <DEDUP_REMOVED lines=23> */
.L_x_3784:
[----:B------:R-:W-:Y:S05]  /*2bc0*/  BSYNC B0 ;  /* 0x0000000000007941 */ /* 0x000fea0003800000 */
.L_x_3782:
        /* <DEDUP_REMOVED lines=19> */
.L_x_3786:
        /* <DEDUP_REMOVED lines=22> */
.L_x_3787:
[----:B------:R-:W-:Y:S05]  /*2e60*/  BSYNC B0 ;  /* 0x0000000000007941 */ /* 0x000fea0003800000 */
.L_x_3785:
        /* <DEDUP_REMOVED lines=9> */
[----:B0-----:R-:W-:Y:S05]  /*2f00*/  CALL.REL.NOINC `($__internal_27_$__cuda_sm20_div_s64) ;  /* 0x0000168000007944 */ /* 0x001fea0003c00000 */
        /* <DEDUP_REMOVED lines=10> */
.L_x_3789:
        /* <DEDUP_REMOVED lines=23> */
.L_x_3790:
[----:B------:R-:W-:Y:S05]  /*3120*/  BSYNC B0 ;  /* 0x0000000000007941 */ /* 0x000fea0003800000 */
.L_x_3788:
        /* <DEDUP_REMOVED lines=25> */
[----:B0-----:R-:W-:Y:S05]  /*32c0*/  CALL.REL.NOINC `($__internal_27_$__cuda_sm20_div_s64) ;  /* 0x000012c000007944 */ /* 0x001fea0003c00000 */
        /* <DEDUP_REMOVED lines=12> */
.L_x_3792:
        /* <DEDUP_REMOVED lines=23> */
.L_x_3793:
[----:B------:R-:W-:Y:S05]  /*3500*/  BSYNC B0 ;  /* 0x0000000000007941 */ /* 0x000fea0003800000 */
.L_x_3791:
        /* <DEDUP_REMOVED lines=29> */
.L_x_3795:
        /* <DEDUP_REMOVED lines=23> */
.L_x_3796:
[----:B------:R-:W-:Y:S05]  /*3850*/  BSYNC B0 ;  /* 0x0000000000007941 */ /* 0x000fea0003800000 */
.L_x_3794:
        /* <DEDUP_REMOVED lines=20> */
.L_x_3772:
[----:B------:R-:W-:-:S04]  /*39a0*/  LEA R2, P0, R36, c[0x0][0x200], 0x2 ;  /* 0x0000800024027a11 */ /* 0x000fc800078010ff */
[----:B------:R-:W-:-:S05]  /*39b0*/  LEA.HI.X R3, R36, c[0x0][0x204], R37, 0x2, P0 ;  /* 0x0000810024037a11 */ /* 0x000fca00000f1425 */
[----:B------:R1:W-:Y:S04]  /*39c0*/  STG.E [R2.64], R28 ;  /* 0x0000001c02007986 */ /* 0x0003e8000c10190a */
.L_x_3771:
[----:B------:R-:W-:Y:S05]  /*39d0*/  BSYNC B1 ;  /* 0x0000000000017941 */ /* 0x000fea0003800000 */
.L_x_3770:
        /* <DEDUP_REMOVED lines=53> */
.L_x_3800:
        /* <DEDUP_REMOVED lines=14> */
.L_x_3799:
[----:B------:R-:W-:Y:S05]  /*3e10*/  BSYNC B0 ;  /* 0x0000000000007941 */ /* 0x000fea0003800000 */
.L_x_3798:
        /* <DEDUP_REMOVED lines=19> */
.L_x_3797:
        /* <DEDUP_REMOVED lines=100> */
        .weak           $__internal_27_$__cuda_sm20_div_s64
        .type           $__internal_27_$__cuda_sm20_div_s64,@function
        .size           $__internal_27_$__cuda_sm20_div_s64,(.L_x_6295 - $__internal_27_$__cuda_sm20_div_s64)
$__internal_27_$__cuda_sm20_div_s64:
        /* <DEDUP_REMOVED lines=83> */
[----:B------:R-:W-:Y:S06]  /*4ac0*/  RET.REL.NODEC R26 `(_ZN5flash32flash_fwd_splitkv_combine_kernelI23Flash_fwd_kernel_traitsILi96ELi64ELi64ELi4ELb0ELb0EN7cutlass10bfloat16_tE19Flash_kernel_traitsILi96ELi64ELi64ELi4ES3_EELi16ELi2ELb0EEEvNS_16Flash_fwd_paramsE) ;  /* 0xffffb5301a007950 */ /* 0x000fec0003c3ffff */
.L_x_3801:
        /* <DEDUP_REMOVED lines=11> */
.L_x_6295:


//--------------------- .text._ZN5flash32flash_fwd_splitkv_combine_kernelI23Flash_fwd_kernel_traitsILi96ELi64ELi64ELi4ELb0ELb0EN7cutlass10bfloat16_tE19Flash_kernel_traitsILi96ELi64ELi64ELi4ES3_EELi16ELi1ELb0EEEvNS_16Flash_fwd_paramsE --------------------------
	.section	.text._ZN5flash32flash_fwd_splitkv_combine_kernelI23Flash_fwd_kernel_traitsILi96ELi64ELi64ELi4ELb0ELb0EN7cutlass10bfloat16_tE19Flash_kernel_traitsILi96ELi64ELi64ELi4ES3_EELi16ELi1ELb0EEEvNS_16Flash_fwd_paramsE,"ax",@progbits
	.sectioninfo	@"SHI_REGISTERS=54"
	.align	128
        .global         _ZN5flash32flash_fwd_splitkv_combine_kernelI23Flash_fwd_kernel_traitsILi96ELi64ELi64ELi4ELb0ELb0EN7cutlass10bfloat16_tE19Flash_kernel_traitsILi96ELi64ELi64ELi4ES3_EELi16ELi1ELb0EEEvNS_16Flash_fwd_paramsE
        .type           _ZN5flash32flash_fwd_splitkv_combine_kernelI23Flash_fwd_kernel_traitsILi96ELi64ELi64ELi4ELb0ELb0EN7cutlass10bfloat16_tE19Flash_kernel_traitsILi96ELi64ELi64ELi4ES3_EELi16ELi1ELb0EEEvNS_16Flash_fwd_paramsE,@function
        .size           _ZN5flash32flash_fwd_splitkv_combine_kernelI23Flash_fwd_kernel_traitsILi96ELi64ELi64ELi4ELb0ELb0EN7cutlass10bfloat16_tE19Flash_kernel_traitsILi96ELi64ELi64ELi4ES3_EELi16ELi1ELb0EEEvNS_16Flash_fwd_paramsE,(.L_x_6296 - _ZN5flash32flash_fwd_splitkv_combine_kernelI23Flash_fwd_kernel_traitsILi96ELi64ELi64ELi4ELb0ELb0EN7cutlass10bfloat16_tE19Flash_kernel_traitsILi96ELi64ELi64ELi4ES3_EELi16ELi1ELb0EEEvNS_16Flash_fwd_paramsE)
        .other          _ZN5flash32flash_fwd_splitkv_combine_kernelI23Flash_fwd_kernel_traitsILi96ELi64ELi64ELi4ELb0ELb0EN7cutlass10bfloat16_tE19Flash_kernel_traitsILi96ELi64ELi64ELi4ES3_EELi16ELi1ELb0EEEvNS_16Flash_fwd_paramsE,@"STO_CUDA_ENTRY STV_DEFAULT"
_ZN5flash32flash_fwd_splitkv_combine_kernelI23Flash_fwd_kernel_traitsILi96ELi64ELi64ELi4ELb0ELb0EN7cutlass10bfloat16_tE19Flash_kernel_traitsILi96ELi64ELi64ELi4ES3_EELi16ELi1ELb0EEEvNS_16Flash_fwd_paramsE:
.text._ZN5flash32flash_fwd_splitkv_combine_kernelI23Flash_fwd_kernel_traitsILi96ELi64ELi64ELi4ELb0ELb0EN7cutlass10bfloat16_tE19Flash_kernel_traitsILi96ELi64ELi64ELi4ES3_EELi16ELi1ELb0EEEvNS_16Flash_fwd_paramsE:
        /* <DEDUP_REMOVED lines=23> */
[----:B------:R-:W-:Y:S05]  /*0170*/  CALL.REL.NOINC `($__internal_28_$__cuda_sm20_div_s64) ;  /* 0x0000443000007944 */ /* 0x000fea0003c00000 */
[----:B------:R-:W-:Y:S05]  /*0180*/  BRA `(.L_x_3803) ;  /* 0x0000013000007947 */ /* 0x000fea0003800000 */
.L_x_3802:
        /* <DEDUP_REMOVED lines=19> */
.L_x_3803:
        /* <DEDUP_REMOVED lines=12> */
[----:B------:R-:W-:Y:S05]  /*0380*/  CALL.REL.NOINC `($__internal_28_$__cuda_sm20_div_s64) ;  /* 0x0000422000007944 */ /* 0x000fea0003c00000 */
[----:B------:R-:W-:Y:S02]  /*0390*/  MOV R8, R20 ;  /* 0x0000001400087202 */ /* 0x000fe40000000f00 */
[----:B------:R-:W-:Y:S01]  /*03a0*/  MOV R9, R21 ;  /* 0x0000001500097202 */ /* 0x000fe20000000f00 */
[----:B------:R-:W-:Y:S05]  /*03b0*/  BRA `(.L_x_3806) ;  /* 0x0000013000007947 */ /* 0x000fea0003800000 */
.L_x_3805:
        /* <DEDUP_REMOVED lines=19> */
.L_x_3806:
[----:B------:R-:W-:Y:S05]  /*04f0*/  BSYNC B0 ;  /* 0x0000000000007941 */ /* 0x000fea0003800000 */
.L_x_3804:
        /* <DEDUP_REMOVED lines=42> */
.L_x_3808:
        /* <DEDUP_REMOVED lines=19> */
.L_x_3809:
[----:B------:R-:W-:Y:S05]  /*08d0*/  BSYNC B0 ;  /* 0x0000000000007941 */ /* 0x000fea0003800000 */
.L_x_3807:
        /* <DEDUP_REMOVED lines=74> */
[----:B------:R-:W-:Y:S02]  /*0d80*/  MOV R32, R20 ;  /* 0x0000001400207202 */ /* 0x000fe40000000f00 */
[----:B------:R-:W-:Y:S01]  /*0d90*/  MOV R33, R21 ;  /* 0x0000001500217202 */ /* 0x000fe20000000f00 */
[----:B------:R-:W-:Y:S05]  /*0da0*/  BRA `(.L_x_3812) ;  /* 0x0000013000007947 */ /* 0x000fea0003800000 */
.L_x_3811:
        /* <DEDUP_REMOVED lines=19> */
.L_x_3812:
[----:B------:R-:W-:Y:S05]  /*0ee0*/  BSYNC B0 ;  /* 0x0000000000007941 */ /* 0x000fea0003800000 */
.L_x_3810:
        /* <DEDUP_REMOVED lines=42> */
.L_x_3814:
        /* <DEDUP_REMOVED lines=19> */
.L_x_3815:
[----:B------:R-:W-:Y:S05]  /*12c0*/  BSYNC B0 ;  /* 0x0000000000007941 */ /* 0x000fea0003800000 */
.L_x_3813:
        /* <DEDUP_REMOVED lines=132> */
.L_x_3817:
[----:B------:R-:W-:Y:S05]  /*1b10*/  BSYNC B0 ;  /* 0x0000000000007941 */ /* 0x000fea0003800000 */
.L_x_3816:
        /* <DEDUP_REMOVED lines=85> */
.L_x_3822:
        /* <DEDUP_REMOVED lines=22> */
.L_x_3823:
[----:B------:R-:W-:Y:S05]  /*21d0*/  BSYNC B0 ;  /* 0x0000000000007941 */ /* 0x000fea0003800000 */
.L_x_3821:
[----:B------:R-:W-:Y:S01]  /*21e0*/  LOP3.LUT R19, R17, R0, RZ, 0xfc, !PT ;  /* 0x0000000011137212 */ /* 0x000fe200078efcff */
[----:B------:R-:W-:Y:S03]  /*21f0*/  BSSY B0, `(.L_x_3824) ;  /* 0x0000028000007945 */ /* 0x000fe60003800000 */
[----:B------:R-:W-:-:S13]  /*2200*/  ISETP.NE.U32.AND P0, PT, R19, RZ, PT ;  /* 0x000000ff1300720c */ /* 0x000fda0003f05070 */
[----:B------:R-:W-:Y:S05]  /*2210*/  @!P0 BRA `(.L_x_3825) ;  /* 0x000000f000008947 */ /* 0x000fea0003800000 */
[----:B------:R-:W-:Y:S01]  /*2220*/  IMAD.MOV.U32 R24, RZ, RZ, R30 ;  /* 0x000000ffff187224 */ /* 0x000fe200078e001e */
[----:B------:R-:W-:Y:S02]  /*2230*/  MOV R23, R0 ;  /* 0x0000000000177202 */ /* 0x000fe40000000f00 */
[----:B------:R-:W-:Y:S02]  /*2240*/  MOV R22, 0x2260 ;  /* 0x0000226000167802 */ /* 0x000fe40000000f00 */
[----:B------:R-:W-:Y:S05]  /*2250*/  CALL.REL.NOINC `($__internal_28_$__cuda_sm20_div_s64) ;  /* 0x0000235000007944 */ /* 0x000fea0003c00000 */
        /* <DEDUP_REMOVED lines=11> */
.L_x_3825:
        /* <DEDUP_REMOVED lines=22> */
.L_x_3826:
[----:B------:R-:W-:Y:S05]  /*2470*/  BSYNC B0 ;  /* 0x0000000000007941 */ /* 0x000fea0003800000 */
.L_x_3824:
        /* <DEDUP_REMOVED lines=11> */
[----:B------:R-:W-:Y:S05]  /*2530*/  CALL.REL.NOINC `($__internal_28_$__cuda_sm20_div_s64) ;  /* 0x0000207000007944 */ /* 0x000fea0003c00000 */
[----:B------:R-:W-:-:S04]  /*2540*/  IADD3 R17, P0, RZ, -R20, RZ ;  /* 0x80000014ff117210 */ /* 0x000fc80007f1e0ff */
[----:B------:R-:W-:Y:S01]  /*2550*/  IADD3.X R18, RZ, ~R21, RZ, P0, !PT ;  /* 0x80000015ff127210 */ /* 0x000fe200007fe4ff */
[----:B------:R-:W-:-:S04]  /*2560*/  IMAD.WIDE.U32 R36, R5, R17, R36 ;  /* 0x0000001105247225 */ /* 0x000fc800078e0024 */
[----:B------:R-:W-:-:S04]  /*2570*/  IMAD R18, R18, R5, RZ ;  /* 0x0000000512127224 */ /* 0x000fc800078e02ff */
[----:B------:R-:W-:-:S05]  /*2580*/  IMAD R4, R4, R17, R18 ;  /* 0x0000001104047224 */ /* 0x000fca00078e0212 */
[----:B------:R-:W-:Y:S01]  /*2590*/  IADD3 R4, R37, R4, RZ ;  /* 0x0000000425047210 */ /* 0x000fe20007ffe0ff */
[----:B------:R-:W-:Y:S05]  /*25a0*/  BRA `(.L_x_3829) ;  /* 0x0000016000007947 */ /* 0x000fea0003800000 */
.L_x_3828:
        /* <DEDUP_REMOVED lines=22> */
.L_x_3829:
[----:B------:R-:W-:Y:S05]  /*2710*/  BSYNC B0 ;  /* 0x0000000000007941 */ /* 0x000fea0003800000 */
.L_x_3827:
        /* <DEDUP_REMOVED lines=38> */
[----:B------:R-:W-:Y:S05]  /*2980*/  CALL.REL.NOINC `($__internal_28_$__cuda_sm20_div_s64) ;  /* 0x00001c2000007944 */ /* 0x000fea0003c00000 */
        /* <DEDUP_REMOVED lines=12> */
.L_x_3831:
        /* <DEDUP_REMOVED lines=23> */
.L_x_3832:
[----:B------:R-:W-:Y:S05]  /*2bc0*/  BSYNC B0 ;  /* 0x0000000000007941 */ /* 0x000fea0003800000 */
.L_x_3830:
        /* <DEDUP_REMOVED lines=19> */
.L_x_3834:
        /* <DEDUP_REMOVED lines=22> */
.L_x_3835:
[----:B------:R-:W-:Y:S05]  /*2e60*/  BSYNC B0 ;  /* 0x0000000000007941 */ /* 0x000fea0003800000 */
.L_x_3833:
        /* <DEDUP_REMOVED lines=20> */
.L_x_3837:
        /* <DEDUP_REMOVED lines=23> */
.L_x_3838:
[----:B------:R-:W-:Y:S05]  /*3120*/  BSYNC B0 ;  /* 0x0000000000007941 */ /* 0x000fea0003800000 */
.L_x_3836:
        /* <DEDUP_REMOVED lines=25> */
[----:B------:R-:W-:Y:S05]  /*32c0*/  CALL.REL.NOINC `($__internal_28_$__cuda_sm20_div_s64) ;  /* 0x000012e000007944 */ /* 0x000fea0003c00000 */
        /* <DEDUP_REMOVED lines=12> */
.L_x_3840:
        /* <DEDUP_REMOVED lines=23> */
.L_x_3841:
[----:B------:R-:W-:Y:S05]  /*3500*/  BSYNC B0 ;  /* 0x0000000000007941 */ /* 0x000fea0003800000 */
.L_x_3839:
        /* <DEDUP_REMOVED lines=29> */
.L_x_3843:
        /* <DEDUP_REMOVED lines=23> */
.L_x_3844:
[----:B------:R-:W-:Y:S05]  /*3850*/  BSYNC B0 ;  /* 0x0000000000007941 */ /* 0x000fea0003800000 */
.L_x_3842:
        /* <DEDUP_REMOVED lines=20> */
.L_x_3820:
[----:B------:R-:W-:-:S04]  /*39a0*/  LEA R2, P0, R36, c[0x0][0x200], 0x2 ;  /* 0x0000800024027a11 */ /* 0x000fc800078010ff */
[----:B------:R-:W-:-:S05]  /*39b0*/  LEA.HI.X R3, R36, c[0x0][0x204], R37, 0x2, P0 ;  /* 0x0000810024037a11 */ /* 0x000fca00000f1425 */
[----:B------:R0:W-:Y:S04]  /*39c0*/  STG.E [R2.64], R28 ;  /* 0x0000001c02007986 */ /* 0x0001e8000c10190a */
.L_x_3819:
[----:B------:R-:W-:Y:S05]  /*39d0*/  BSYNC B1 ;  /* 0x0000000000017941 */ /* 0x000fea0003800000 */
.L_x_3818:
        /* <DEDUP_REMOVED lines=55> */
.L_x_3848:
        /* <DEDUP_REMOVED lines=14> */
.L_x_3847:
[----:B------:R-:W-:Y:S05]  /*3e30*/  BSYNC B0 ;  /* 0x0000000000007941 */ /* 0x000fea0003800000 */
.L_x_3846:
        /* <DEDUP_REMOVED lines=19> */
.L_x_3845:
        /* <DEDUP_REMOVED lines=100> */
        .weak           $__internal_28_$__cuda_sm20_div_s64
        .type           $__internal_28_$__cuda_sm20_div_s64,@function
        .size           $__internal_28_$__cuda_sm20_div_s64,(.L_x_6296 - $__internal_28_$__cuda_sm20_div_s64)
$__internal_28_$__cuda_sm20_div_s64:
        /* <DEDUP_REMOVED lines=83> */
[----:B------:R-:W-:Y:S06]  /*4ae0*/  RET.REL.NODEC R26 `(_ZN5flash32flash_fwd_splitkv_combine_kernelI23Flash_fwd_kernel_traitsILi96ELi64ELi64ELi4ELb0ELb0EN7cutlass10bfloat16_tE19Flash_kernel_traitsILi96ELi64ELi64ELi4ES3_EELi16ELi1ELb0EEEvNS_16Flash_fwd_paramsE) ;  /* 0xffffb5101a007950 */ /* 0x000fec0003c3ffff */
.L_x_3849:
        /* <DEDUP_REMOVED lines=9> */
.L_x_6296:


//--------------------- .text._ZN5flash32flash_fwd_splitkv_combine_kernelI23Flash_fwd_kernel_traitsILi96ELi64ELi64ELi4ELb0ELb0EN7cutlass10bfloat16_tE19Flash_kernel_traitsILi96ELi64ELi64ELi4ES3_EELi16ELi7ELb1EEEvNS_16Flash_fwd_paramsE --------------------------
	.section	.text._ZN5flash32flash_fwd_splitkv_combine_kernelI23Flash_fwd_kernel_traitsILi96ELi64ELi64ELi4ELb0ELb0EN7cutlass10bfloat16_tE19Flash_kernel_traitsILi96ELi64ELi64ELi4ES3_EELi16ELi7ELb1EEEvNS_16Flash_fwd_paramsE,"ax",@progbits
	.sectioninfo	@"SHI_REGISTERS=70"
	.align	128
        .global         _ZN5flash32flash_fwd_splitkv_combine_kernelI23Flash_fwd_kernel_traitsILi96ELi64ELi64ELi4ELb0ELb0EN7cutlass10bfloat16_tE19Flash_kernel_traitsILi96ELi64ELi64ELi4ES3_EELi16ELi7ELb1EEEvNS_16Flash_fwd_paramsE
        .type           _ZN5flash32flash_fwd_splitkv_combine_kernelI23Flash_fwd_kernel_traitsILi96ELi64ELi64ELi4ELb0ELb0EN7cutlass10bfloat16_tE19Flash_kernel_traitsILi96ELi64ELi64ELi4ES3_EELi16ELi7ELb1EEEvNS_16Flash_fwd_paramsE,@function
        .size           _ZN5flash32flash_fwd_splitkv_combine_kernelI23Flash_fwd_kernel_traitsILi96ELi64ELi64ELi4ELb0ELb0EN7cutlass10bfloat16_tE19Flash_kernel_traitsILi96ELi64ELi64ELi4ES3_EELi16ELi7ELb1EEEvNS_16Flash_fwd_paramsE,(.L_x_6297 - _ZN5flash32flash_fwd_splitkv_combine_kernelI23Flash_fwd_kernel_traitsILi96ELi64ELi64ELi4ELb0ELb0EN7cutlass10bfloat16_tE19Flash_kernel_traitsILi96ELi64ELi64ELi4ES3_EELi16ELi7ELb1EEEvNS_16Flash_fwd_paramsE)
        .other          _ZN5flash32flash_fwd_splitkv_combine_kernelI23Flash_fwd_kernel_traitsILi96ELi64ELi64ELi4ELb0ELb0EN7cutlass10bfloat16_tE19Flash_kernel_traitsILi96ELi64ELi64ELi4ES3_EELi16ELi7ELb1EEEvNS_16Flash_fwd_paramsE,@"STO_CUDA_ENTRY STV_DEFAULT"
_ZN5flash32flash_fwd_splitkv_combine_kernelI23Flash_fwd_kernel_traitsILi96ELi64ELi64ELi4ELb0ELb0EN7cutlass10bfloat16_tE19Flash_kernel_traitsILi96ELi64ELi64ELi4ES3_EELi16ELi7ELb1EEEvNS_16Flash_fwd_paramsE:
.text._ZN5flash32flash_fwd_splitkv_combine_kernelI23Flash_fwd_kernel_traitsILi96ELi64ELi64ELi4ELb0ELb0EN7cutlass10bfloat16_tE19Flash_kernel_traitsILi96ELi64ELi64ELi4ES3_EELi16ELi7ELb1EEEvNS_16Flash_fwd_paramsE:
        /* <DEDUP_REMOVED lines=23> */
[----:B------:R-:W-:Y:S05]  /*0170*/  CALL.REL.NOINC `($__internal_29_$__cuda_sm20_div_s64) ;  /* 0x0000653000007944 */ /* 0x000fea0003c00000 */
[----:B------:R-:W-:Y:S02]  /*0180*/  MOV R8, R0 ;  /* 0x0000000000087202 */ /* 0x000fe40000000f00 */
[----:B------:R-:W-:Y:S01]  /*0190*/  MOV R9, R21 ;  /* 0x0000001500097202 */ /* 0x000fe20000000f00 */
[----:B------:R-:W-:Y:S05]  /*01a0*/  BRA `(.L_x_3851) ;  /* 0x0000013000007947 */ /* 0x000fea0003800000 */
.L_x_3850:
        /* <DEDUP_REMOVED lines=19> */
.L_x_3851:
        /* <DEDUP_REMOVED lines=17> */
.L_x_3853:
        /* <DEDUP_REMOVED lines=20> */
.L_x_3854:
[----:B------:R-:W-:Y:S05]  /*0530*/  BSYNC B0 ;  /* 0x0000000000007941 */ /* 0x000fea0003800000 */
.L_x_3852:
        /* <DEDUP_REMOVED lines=57> */
.L_x_3856:
        /* <DEDUP_REMOVED lines=19> */
.L_x_3857:
[----:B------:R-:W-:Y:S05]  /*0a00*/  BSYNC B0 ;  /* 0x0000000000007941 */ /* 0x000fea0003800000 */
.L_x_3855:
        /* <DEDUP_REMOVED lines=107> */
.L_x_3859:
        /* <DEDUP_REMOVED lines=19> */
.L_x_3860:
[----:B------:R-:W-:Y:S05]  /*11f0*/  BSYNC B0 ;  /* 0x0000000000007941 */ /* 0x000fea0003800000 */
.L_x_3858:
        /* <DEDUP_REMOVED lines=281> */
[----:B-1----:R-:W-:Y:S05]  /*2390*/  CALL.REL.NOINC `($__internal_29_$__cuda_sm20_div_s64) ;  /* 0x0000431000007944 */ /* 0x002fea0003c00000 */
[----:B------:R-:W-:Y:S02]  /*23a0*/  MOV R50, R0 ;  /* 0x0000000000327202 */ /* 0x000fe40000000f00 */
[----:B------:R-:W-:Y:S01]  /*23b0*/  MOV R51, R21 ;  /* 0x0000001500337202 */ /* 0x000fe20000000f00 */
[----:B------:R-:W-:Y:S05]  /*23c0*/  BRA `(.L_x_3863) ;  /* 0x0000013000007947 */ /* 0x000fea0003800000 */
.L_x_3862:
        /* <DEDUP_REMOVED lines=19> */
.L_x_3863:
[----:B------:R-:W-:Y:S05]  /*2500*/  BSYNC B0 ;  /* 0x0000000000007941 */ /* 0x000fea0003800000 */
.L_x_3861:
        /* <DEDUP_REMOVED lines=257> */
.L_x_3868:
        /* <DEDUP_REMOVED lines=21> */
.L_x_3869:
[----:B------:R-:W-:Y:S05]  /*3670*/  BSYNC B0 ;  /* 0x0000000000007941 */ /* 0x000fea0003800000 */
.L_x_3867:
        /* <DEDUP_REMOVED lines=8> */
[----:B------:R-:W-:Y:S05]  /*3700*/  CALL.REL.NOINC `($__internal_29_$__cuda_sm20_div_s64) ;  /* 0x00002fa000007944 */ /* 0x000fea0003c00000 */
        /* <DEDUP_REMOVED lines=12> */
.L_x_3871:
        /* <DEDUP_REMOVED lines=22> */
.L_x_3872:
[----:B------:R-:W-:Y:S05]  /*3930*/  BSYNC B0 ;  /* 0x0000000000007941 */ /* 0x000fea0003800000 */
.L_x_3870:
        /* <DEDUP_REMOVED lines=11> */
[----:B------:R-:W-:Y:S05]  /*39f0*/  CALL.REL.NOINC `($__internal_29_$__cuda_sm20_div_s64) ;  /* 0x00002cb000007944 */ /* 0x000fea0003c00000 */
        /* <DEDUP_REMOVED lines=11> */
.L_x_3874:
        /* <DEDUP_REMOVED lines=22> */
.L_x_3875:
[----:B------:R-:W-:Y:S05]  /*3c10*/  BSYNC B0 ;  /* 0x0000000000007941 */ /* 0x000fea0003800000 */
.L_x_3873:
        /* <DEDUP_REMOVED lines=52> */
.L_x_3877:
        /* <DEDUP_REMOVED lines=22> */
.L_x_3878:
[----:B------:R-:W-:Y:S05]  /*40c0*/  BSYNC B0 ;  /* 0x0000000000007941 */ /* 0x000fea0003800000 */
.L_x_3876:
        /* <DEDUP_REMOVED lines=22> */
.L_x_3880:
        /* <DEDUP_REMOVED lines=22> */
.L_x_3881:
[----:B------:R-:W-:Y:S05]  /*4390*/  BSYNC B0 ;  /* 0x0000000000007941 */ /* 0x000fea0003800000 */
.L_x_3879:
        /* <DEDUP_REMOVED lines=21> */
.L_x_3883:
        /* <DEDUP_REMOVED lines=23> */
.L_x_3884:
[----:B------:R-:W-:Y:S05]  /*4660*/  BSYNC B0 ;  /* 0x0000000000007941 */ /* 0x000fea0003800000 */
.L_x_3882:
        /* <DEDUP_REMOVED lines=38> */
.L_x_3886:
        /* <DEDUP_REMOVED lines=23> */
.L_x_3887:
[----:B------:R-:W-:Y:S05]  /*4a40*/  BSYNC B0 ;  /* 0x0000000000007941 */ /* 0x000fea0003800000 */
.L_x_3885:
        /* <DEDUP_REMOVED lines=31> */
.L_x_3889:
        /* <DEDUP_REMOVED lines=23> */
.L_x_3890:
[----:B------:R-:W-:Y:S05]  /*4db0*/  BSYNC B0 ;  /* 0x0000000000007941 */ /* 0x000fea0003800000 */
.L_x_3888:
        /* <DEDUP_REMOVED lines=20> */
.L_x_3866:
[----:B------:R-:W-:-:S04]  /*4f00*/  LEA R2, P0, R52, c[0x0][0x200], 0x2 ;  /* 0x0000800034027a11 */ /* 0x000fc800078010ff */
[----:B------:R-:W-:-:S05]  /*4f10*/  LEA.HI.X R3, R52, c[0x0][0x204], R53, 0x2, P0 ;  /* 0x0000810034037a11 */ /* 0x000fca00000f1435 */
[----:B------:R0:W-:Y:S04]  /*4f20*/  STG.E [R2.64], R30 ;  /* 0x0000001e02007986 */ /* 0x0001e8000c101908 */
.L_x_3865:
[----:B------:R-:W-:Y:S05]  /*4f30*/  BSYNC B1 ;  /* 0x0000000000017941 */ /* 0x000fea0003800000 */
.L_x_3864:
        /* <DEDUP_REMOVED lines=136> */
.L_x_3893:
        /* <DEDUP_REMOVED lines=77> */
.L_x_3892:
        /* <DEDUP_REMOVED lines=45> */
.L_x_3894:
        /* <DEDUP_REMOVED lines=8> */
.L_x_3896:
[----:B------:R-:W-:Y:S05]  /*5fe0*/  BSYNC B0 ;  /* 0x0000000000007941 */ /* 0x000fea0003800000 */
.L_x_3895:
        /* <DEDUP_REMOVED lines=13> */
.L_x_3891:
        /* <DEDUP_REMOVED lines=95> */
        .weak           $__internal_29_$__cuda_sm20_div_s64
        .type           $__internal_29_$__cuda_sm20_div_s64,@function
        .size           $__internal_29_$__cuda_sm20_div_s64,(.L_x_6297 - $__internal_29_$__cuda_sm20_div_s64)
$__internal_29_$__cuda_sm20_div_s64:
        /* <DEDUP_REMOVED lines=82> */
[----:B------:R-:W-:Y:S06]  /*6bd0*/  RET.REL.NODEC R22 `(_ZN5flash32flash_fwd_splitkv_combine_kernelI23Flash_fwd_kernel_traitsILi96ELi64ELi64ELi4ELb0ELb0EN7cutlass10bfloat16_tE19Flash_kernel_traitsILi96ELi64ELi64ELi4ES3_EELi16ELi7ELb1EEEvNS_16Flash_fwd_paramsE) ;  /* 0xffff942016007950 */ /* 0x000fec0003c3ffff */
.L_x_3897:
        /* <DEDUP_REMOVED lines=10> */
.L_x_6297:


//--------------------- .text._ZN5flash32flash_fwd_splitkv_combine_kernelI23Flash_fwd_kernel_traitsILi96ELi64ELi64ELi4ELb0ELb0EN7cutlass10bfloat16_tE19Flash_kernel_traitsILi96ELi64ELi64ELi4ES3_EELi16ELi6ELb1EEEvNS_16Flash_fwd_paramsE --------------------------
	.section	.text._ZN5flash32flash_fwd_splitkv_combine_kernelI23Flash_fwd_kernel_traitsILi96ELi64ELi64ELi4ELb0ELb0EN7cutlass10bfloat16_tE19Flash_kernel_traitsILi96ELi64ELi64ELi4ES3_EELi16ELi6ELb1EEEvNS_16Flash_fwd_paramsE,"ax",@progbits
	.sectioninfo	@"SHI_REGISTERS=62"
	.align	128
        .global         _ZN5flash32flash_fwd_splitkv_combine_kernelI23Flash_fwd_kernel_traitsILi96ELi64ELi64ELi4ELb0ELb0EN7cutlass10bfloat16_tE19Flash_kernel_traitsILi96ELi64ELi64ELi4ES3_EELi16ELi6ELb1EEEvNS_16Flash_fwd_paramsE
        .type           _ZN5flash32flash_fwd_splitkv_combine_kernelI23Flash_fwd_kernel_traitsILi96ELi64ELi64ELi4ELb0ELb0EN7cutlass10bfloat16_tE19Flash_kernel_traitsILi96ELi64ELi64ELi4ES3_EELi16ELi6ELb1EEEvNS_16Flash_fwd_paramsE,@function
        .size           _ZN5flash32flash_fwd_splitkv_combine_kernelI23Flash_fwd_kernel_traitsILi96ELi64ELi64ELi4ELb0ELb0EN7cutlass10bfloat16_tE19Flash_kernel_traitsILi96ELi64ELi64ELi4ES3_EELi16ELi6ELb1EEEvNS_16Flash_fwd_paramsE,(.L_x_6298 - _ZN5flash32flash_fwd_splitkv_combine_kernelI23Flash_fwd_kernel_traitsILi96ELi64ELi64ELi4ELb0ELb0EN7cutlass10bfloat16_tE19Flash_kernel_traitsILi96ELi64ELi64ELi4ES3_EELi16ELi6ELb1EEEvNS_16Flash_fwd_paramsE)
        .other          _ZN5flash32flash_fwd_splitkv_combine_kernelI23Flash_fwd_kernel_traitsILi96ELi64ELi64ELi4ELb0ELb0EN7cutlass10bfloat16_tE19Flash_kernel_traitsILi96ELi64ELi64ELi4ES3_EELi16ELi6ELb1EEEvNS_16Flash_fwd_paramsE,@"STO_CUDA_ENTRY STV_DEFAULT"
_ZN5flash32flash_fwd_splitkv_combine_kernelI23Flash_fwd_kernel_traitsILi96ELi64ELi64ELi4ELb0ELb0EN7cutlass10bfloat16_tE19Flash_kernel_traitsILi96ELi64ELi64ELi4ES3_EELi16ELi6ELb1EEEvNS_16Flash_fwd_paramsE:
.text._ZN5flash32flash_fwd_splitkv_combine_kernelI23Flash_fwd_kernel_traitsILi96ELi64ELi64ELi4ELb0ELb0EN7cutlass10bfloat16_tE19Flash_kernel_traitsILi96ELi64ELi64ELi4ES3_EELi16ELi6ELb1EEEvNS_16Flash_fwd_paramsE:
        /* <DEDUP_REMOVED lines=23> */
[----:B------:R-:W-:Y:S05]  /*0170*/  CALL.REL.NOINC `($__internal_30_$__cuda_sm20_div_s64) ;  /* 0x0000575000007944 */ /* 0x000fea0003c00000 */
[----:B------:R-:W-:Y:S02]  /*0180*/  MOV R8, R0 ;  /* 0x0000000000087202 */ /* 0x000fe40000000f00 */
[----:B------:R-:W-:Y:S01]  /*0190*/  MOV R9, R21 ;  /* 0x0000001500097202 */ /* 0x000fe20000000f00 */
[----:B------:R-:W-:Y:S05]  /*01a0*/  BRA `(.L_x_3899) ;  /* 0x0000013000007947 */ /* 0x000fea0003800000 */
.L_x_3898:
        /* <DEDUP_REMOVED lines=19> */
.L_x_3899:
        /* <DEDUP_REMOVED lines=17> */
.L_x_3901:
        /* <DEDUP_REMOVED lines=20> */
.L_x_3902:
[----:B------:R-:W-:Y:S05]  /*0530*/  BSYNC B0 ;  /* 0x0000000000007941 */ /* 0x000fea0003800000 */
.L_x_3900:
        /* <DEDUP_REMOVED lines=57> */
.L_x_3904:
        /* <DEDUP_REMOVED lines=19> */
.L_x_3905:
[----:B------:R-:W-:Y:S05]  /*0a00*/  BSYNC B0 ;  /* 0x0000000000007941 */ /* 0x000fea0003800000 */
.L_x_3903:
        /* <DEDUP_REMOVED lines=107> */
.L_x_3907:
        /* <DEDUP_REMOVED lines=19> */
.L_x_3908:
[----:B------:R-:W-:Y:S05]  /*11f0*/  BSYNC B0 ;  /* 0x0000000000007941 */ /* 0x000fea0003800000 */
.L_x_3906:
        /* <DEDUP_REMOVED lines=163> */
[----:B------:R-:W-:Y:S05]  /*1c30*/  CALL.REL.NOINC `($__internal_30_$__cuda_sm20_div_s64) ;  /* 0x00003c9000007944 */ /* 0x000fea0003c00000 */
[----:B------:R-:W-:Y:S02]  /*1c40*/  MOV R42, R0 ;  /* 0x00000000002a7202 */ /* 0x000fe40000000f00 */
[----:B------:R-:W-:Y:S01]  /*1c50*/  MOV R43, R21 ;  /* 0x00000015002b7202 */ /* 0x000fe20000000f00 */
[----:B------:R-:W-:Y:S05]  /*1c60*/  BRA `(.L_x_3911) ;  /* 0x0000013000007947 */ /* 0x000fea0003800000 */
.L_x_3910:
        /* <DEDUP_REMOVED lines=19> */
.L_x_3911:
[----:B------:R-:W-:Y:S05]  /*1da0*/  BSYNC B0 ;  /* 0x0000000000007941 */ /* 0x000fea0003800000 */
.L_x_3909:
        /* <DEDUP_REMOVED lines=201> */
.L_x_3916:
        /* <DEDUP_REMOVED lines=21> */
.L_x_3917:
[----:B------:R-:W-:Y:S05]  /*2b90*/  BSYNC B0 ;  /* 0x0000000000007941 */ /* 0x000fea0003800000 */
.L_x_3915:
        /* <DEDUP_REMOVED lines=8> */
[----:B------:R-:W-:Y:S05]  /*2c20*/  CALL.REL.NOINC `($__internal_30_$__cuda_sm20_div_s64) ;  /* 0x00002ca000007944 */ /* 0x000fea0003c00000 */
        /* <DEDUP_REMOVED lines=12> */
.L_x_3919:
        /* <DEDUP_REMOVED lines=22> */
.L_x_3920:
[----:B------:R-:W-:Y:S05]  /*2e50*/  BSYNC B0 ;  /* 0x0000000000007941 */ /* 0x000fea0003800000 */
.L_x_3918:
        /* <DEDUP_REMOVED lines=11> */
[----:B------:R-:W-:Y:S05]  /*2f10*/  CALL.REL.NOINC `($__internal_30_$__cuda_sm20_div_s64) ;  /* 0x000029b000007944 */ /* 0x000fea0003c00000 */
        /* <DEDUP_REMOVED lines=11> */
.L_x_3922:
        /* <DEDUP_REMOVED lines=22> */
.L_x_3923:
[----:B------:R-:W-:Y:S05]  /*3130*/  BSYNC B0 ;  /* 0x0000000000007941 */ /* 0x000fea0003800000 */
.L_x_3921:
        /* <DEDUP_REMOVED lines=52> */
.L_x_3925:
        /* <DEDUP_REMOVED lines=22> */
.L_x_3926:
[----:B------:R-:W-:Y:S05]  /*35e0*/  BSYNC B0 ;  /* 0x0000000000007941 */ /* 0x000fea0003800000 */
.L_x_3924:
        /* <DEDUP_REMOVED lines=22> */
.L_x_3928:
        /* <DEDUP_REMOVED lines=22> */
.L_x_3929:
[----:B------:R-:W-:Y:S05]  /*38b0*/  BSYNC B0 ;  /* 0x0000000000007941 */ /* 0x000fea0003800000 */
.L_x_3927:
        /* <DEDUP_REMOVED lines=21> */
.L_x_3931:
        /* <DEDUP_REMOVED lines=23> */
.L_x_3932:
[----:B------:R-:W-:Y:S05]  /*3b80*/  BSYNC B0 ;  /* 0x0000000000007941 */ /* 0x000fea0003800000 */
.L_x_3930:
        /* <DEDUP_REMOVED lines=38> */
.L_x_3934:
        /* <DEDUP_REMOVED lines=23> */
.L_x_3935:
[----:B------:R-:W-:Y:S05]  /*3f60*/  BSYNC B0 ;  /* 0x0000000000007941 */ /* 0x000fea0003800000 */
.L_x_3933:
        /* <DEDUP_REMOVED lines=31> */
.L_x_3937:
        /* <DEDUP_REMOVED lines=23> */
.L_x_3938:
[----:B------:R-:W-:Y:S05]  /*42d0*/  BSYNC B0 ;  /* 0x0000000000007941 */ /* 0x000fea0003800000 */
.L_x_3936:
        /* <DEDUP_REMOVED lines=20> */
.L_x_3914:
[----:B------:R-:W-:-:S04]  /*4420*/  LEA R2, P0, R44, c[0x0][0x200], 0x2 ;  /* 0x000080002c027a11 */ /* 0x000fc800078010ff */
[----:B------:R-:W-:-:S05]  /*4430*/  LEA.HI.X R3, R44, c[0x0][0x204], R45, 0x2, P0 ;  /* 0x000081002c037a11 */ /* 0x000fca00000f142d */
[----:B------:R0:W-:Y:S04]  /*4440*/  STG.E [R2.64], R30 ;  /* 0x0000001e02007986 */ /* 0x0001e8000c101908 */
.L_x_3913:
[----:B------:R-:W-:Y:S05]  /*4450*/  BSYNC B1 ;  /* 0x0000000000017941 */ /* 0x000fea0003800000 */
.L_x_3912:
        /* <DEDUP_REMOVED lines=88> */
.L_x_3941:
        /* <DEDUP_REMOVED lines=77> */
.L_x_3940:
        /* <DEDUP_REMOVED lines=45> */
.L_x_3942:
        /* <DEDUP_REMOVED lines=8> */
.L_x_3944:
[----:B------:R-:W-:Y:S05]  /*5200*/  BSYNC B0 ;  /* 0x0000000000007941 */ /* 0x000fea0003800000 */
.L_x_3943:
        /* <DEDUP_REMOVED lines=13> */
.L_x_3939:
        /* <DEDUP_REMOVED lines=95> */
        .weak           $__internal_30_$__cuda_sm20_div_s64
        .type           $__internal_30_$__cuda_sm20_div_s64,@function
        .size           $__internal_30_$__cuda_sm20_div_s64,(.L_x_6298 - $__internal_30_$__cuda_sm20_div_s64)
$__internal_30_$__cuda_sm20_div_s64:
        /* <DEDUP_REMOVED lines=82> */
[----:B------:R-:W-:Y:S06]  /*5df0*/  RET.REL.NODEC R22 `(_ZN5flash32flash_fwd_splitkv_combine_kernelI23Flash_fwd_kernel_traitsILi96ELi64ELi64ELi4ELb0ELb0EN7cutlass10bfloat16_tE19Flash_kernel_traitsILi96ELi64ELi64ELi4ES3_EELi16ELi6ELb1EEEvNS_16Flash_fwd_paramsE) ;  /* 0xffffa20016007950 */ /* 0x000fec0003c3ffff */
.L_x_3945:
        /* <DEDUP_REMOVED lines=16> */
.L_x_6298:


//--------------------- .text._ZN5flash32flash_fwd_splitkv_combine_kernelI23Flash_fwd_kernel_traitsILi96ELi64ELi64ELi4ELb0ELb0EN7cutlass10bfloat16_tE19Flash_kernel_traitsILi96ELi64ELi64ELi4ES3_EELi16ELi5ELb1EEEvNS_16Flash_fwd_paramsE --------------------------
	.section	.text._ZN5flash32flash_fwd_splitkv_combine_kernelI23Flash_fwd_kernel_traitsILi96ELi64ELi64ELi4ELb0ELb0EN7cutlass10bfloat16_tE19Flash_kernel_traitsILi96ELi64ELi64ELi4ES3_EELi16ELi5ELb1EEEvNS_16Flash_fwd_paramsE,"ax",@progbits
	.sectioninfo	@"SHI_REGISTERS=64"
	.align	128
        .global         _ZN5flash32flash_fwd_splitkv_combine_kernelI23Flash_fwd_kernel_traitsILi96ELi64ELi64ELi4ELb0ELb0EN7cutlass10bfloat16_tE19Flash_kernel_traitsILi96ELi64ELi64ELi4ES3_EELi16ELi5ELb1EEEvNS_16Flash_fwd_paramsE
        .type           _ZN5flash32flash_fwd_splitkv_combine_kernelI23Flash_fwd_kernel_traitsILi96ELi64ELi64ELi4ELb0ELb0EN7cutlass10bfloat16_tE19Flash_kernel_traitsILi96ELi64ELi64ELi4ES3_EELi16ELi5ELb1EEEvNS_16Flash_fwd_paramsE,@function
        .size           _ZN5flash32flash_fwd_splitkv_combine_kernelI23Flash_fwd_kernel_traitsILi96ELi64ELi64ELi4ELb0ELb0EN7cutlass10bfloat16_tE19Flash_kernel_traitsILi96ELi64ELi64ELi4ES3_EELi16ELi5ELb1EEEvNS_16Flash_fwd_paramsE,(.L_x_6299 - _ZN5flash32flash_fwd_splitkv_combine_kernelI23Flash_fwd_kernel_traitsILi96ELi64ELi64ELi4ELb0ELb0EN7cutlass10bfloat16_tE19Flash_kernel_traitsILi96ELi64ELi64ELi4ES3_EELi16ELi5ELb1EEEvNS_16Flash_fwd_paramsE)
        .other          _ZN5flash32flash_fwd_splitkv_combine_kernelI23Flash_fwd_kernel_traitsILi96ELi64ELi64ELi4ELb0ELb0EN7cutlass10bfloat16_tE19Flash_kernel_traitsILi96ELi64ELi64ELi4ES3_EELi16ELi5ELb1EEEvNS_16Flash_fwd_paramsE,@"STO_CUDA_ENTRY STV_DEFAULT"
_ZN5flash32flash_fwd_splitkv_combine_kernelI23Flash_fwd_kernel_traitsILi96ELi64ELi64ELi4ELb0ELb0EN7cutlass10bfloat16_tE19Flash_kernel_traitsILi96ELi64ELi64ELi4ES3_EELi16ELi5ELb1EEEvNS_16Flash_fwd_paramsE:
.text._ZN5flash32flash_fwd_splitkv_combine_kernelI23Flash_fwd_kernel_traitsILi96ELi64ELi64ELi4ELb0ELb0EN7cutlass10bfloat16_tE19Flash_kernel_traitsILi96ELi64ELi64ELi4ES3_EELi16ELi5ELb1EEEvNS_16Flash_fwd_paramsE:
        /* <DEDUP_REMOVED lines=23> */
[----:B------:R-:W-:Y:S05]  /*0170*/  CALL.REL.NOINC `($__internal_31_$__cuda_sm20_div_s64) ;  /* 0x00004f0000007944 */ /* 0x000fea0003c00000 */
[----:B------:R-:W-:Y:S05]  /*0180*/  BRA `(.L_x_3947) ;  /* 0x0000013000007947 */ /* 0x000fea0003800000 */
.L_x_3946:
        /* <DEDUP_REMOVED lines=19> */
.L_x_3947:
        /* <DEDUP_REMOVED lines=11> */
[----:B------:R-:W-:Y:S05]  /*0370*/  CALL.REL.NOINC `($__internal_31_$__cuda_sm20_div_s64) ;  /* 0x00004d0000007944 */ /* 0x000fea0003c00000 */
[----:B------:R-:W-:Y:S02]  /*0380*/  MOV R32, R20 ;  /* 0x0000001400207202 */ /* 0x000fe40000000f00 */
[----:B------:R-:W-:Y:S01]  /*0390*/  MOV R33, R21 ;  /* 0x0000001500217202 */ /* 0x000fe20000000f00 */
[----:B------:R-:W-:Y:S05]  /*03a0*/  BRA `(.L_x_3950) ;  /* 0x0000013000007947 */ /* 0x000fea0003800000 */
.L_x_3949:
        /* <DEDUP_REMOVED lines=19> */
.L_x_3950:
[----:B------:R-:W-:Y:S05]  /*04e0*/  BSYNC B0 ;  /* 0x0000000000007941 */ /* 0x000fea0003800000 */
.L_x_3948:
        /* <DEDUP_REMOVED lines=54> */
[----:B------:R-:W-:Y:S02]  /*0850*/  MOV R8, R20 ;  /* 0x0000001400087202 */ /* 0x000fe40000000f00 */
[----:B------:R-:W-:Y:S01]  /*0860*/  MOV R9, R21 ;  /* 0x0000001500097202 */ /* 0x000fe20000000f00 */
[----:B------:R-:W-:Y:S05]  /*0870*/  BRA `(.L_x_3953) ;  /* 0x0000013000007947 */ /* 0x000fea0003800000 */
.L_x_3952:
        /* <DEDUP_REMOVED lines=19> */
.L_x_3953:
[----:B------:R-:W-:Y:S05]  /*09b0*/  BSYNC B0 ;  /* 0x0000000000007941 */ /* 0x000fea0003800000 */
.L_x_3951:
        /* <DEDUP_REMOVED lines=104> */
.L_x_3955:
        /* <DEDUP_REMOVED lines=19> */
.L_x_3956:
[----:B------:R-:W-:Y:S05]  /*1170*/  BSYNC B0 ;  /* 0x0000000000007941 */ /* 0x000fea0003800000 */
.L_x_3954:
        /* <DEDUP_REMOVED lines=107> */
.L_x_3958:
        /* <DEDUP_REMOVED lines=19> */
.L_x_3959:
[----:B------:R-:W-:Y:S05]  /*1960*/  BSYNC B0 ;  /* 0x0000000000007941 */ /* 0x000fea0003800000 */
.L_x_3957:
        /* <DEDUP_REMOVED lines=161> */
[----:B------:R-:W-:Y:S05]  /*2380*/  CALL.REL.NOINC `($__internal_31_$__cuda_sm20_div_s64) ;  /* 0x00002cf000007944 */ /* 0x000fea0003c00000 */
        /* <DEDUP_REMOVED lines=10> */
.L_x_3964:
        /* <DEDUP_REMOVED lines=22> */
.L_x_3965:
[----:B------:R-:W-:Y:S05]  /*2590*/  BSYNC B0 ;  /* 0x0000000000007941 */ /* 0x000fea0003800000 */
.L_x_3963:
[----:B------:R-:W-:Y:S01]  /*25a0*/  LOP3.LUT R19, R17, R0, RZ, 0xfc, !PT ;  /* 0x0000000011137212 */ /* 0x000fe200078efcff */
[----:B------:R-:W-:Y:S03]  /*25b0*/  BSSY B0, `(.L_x_3966) ;  /* 0x0000028000007945 */ /* 0x000fe60003800000 */
[----:B------:R-:W-:-:S13]  /*25c0*/  ISETP.NE.U32.AND P0, PT, R19, RZ, PT ;  /* 0x000000ff1300720c */ /* 0x000fda0003f05070 */
[----:B------:R-:W-:Y:S05]  /*25d0*/  @!P0 BRA `(.L_x_3967) ;  /* 0x000000f000008947 */ /* 0x000fea0003800000 */
[----:B------:R-:W-:Y:S01]  /*25e0*/  IMAD.MOV.U32 R26, RZ, RZ, R27 ;  /* 0x000000ffff1a7224 */ /* 0x000fe200078e001b */
[----:B------:R-:W-:Y:S02]  /*25f0*/  MOV R23, R0 ;  /* 0x0000000000177202 */ /* 0x000fe40000000f00 */
[----:B------:R-:W-:Y:S02]  /*2600*/  MOV R24, 0x2620 ;  /* 0x0000262000187802 */ /* 0x000fe40000000f00 */
[----:B------:R-:W-:Y:S05]  /*2610*/  CALL.REL.NOINC `($__internal_31_$__cuda_sm20_div_s64) ;  /* 0x00002a6000007944 */ /* 0x000fea0003c00000 */
        /* <DEDUP_REMOVED lines=11> */
.L_x_3967:
        /* <DEDUP_REMOVED lines=22> */
.L_x_3968:
[----:B------:R-:W-:Y:S05]  /*2830*/  BSYNC B0 ;  /* 0x0000000000007941 */ /* 0x000fea0003800000 */
.L_x_3966:
        /* <DEDUP_REMOVED lines=11> */
[----:B------:R-:W-:Y:S05]  /*28f0*/  CALL.REL.NOINC `($__internal_31_$__cuda_sm20_div_s64) ;  /* 0x0000278000007944 */ /* 0x000fea0003c00000 */
[----:B------:R-:W-:-:S04]  /*2900*/  IADD3 R17, P0, RZ, -R20, RZ ;  /* 0x80000014ff117210 */ /* 0x000fc80007f1e0ff */
[----:B------:R-:W-:Y:S01]  /*2910*/  IADD3.X R18, RZ, ~R21, RZ, P0, !PT ;  /* 0x80000015ff127210 */ /* 0x000fe200007fe4ff */
[----:B------:R-:W-:-:S04]  /*2920*/  IMAD.WIDE.U32 R42, R5, R17, R42 ;  /* 0x00000011052a7225 */ /* 0x000fc800078e002a */
[----:B------:R-:W-:-:S04]  /*2930*/  IMAD R18, R18, R5, RZ ;  /* 0x0000000512127224 */ /* 0x000fc800078e02ff */
[----:B------:R-:W-:-:S05]  /*2940*/  IMAD R4, R4, R17, R18 ;  /* 0x0000001104047224 */ /* 0x000fca00078e0212 */
[----:B------:R-:W-:Y:S01]  /*2950*/  IADD3 R4, R43, R4, RZ ;  /* 0x000000042b047210 */ /* 0x000fe20007ffe0ff */
[----:B------:R-:W-:Y:S05]  /*2960*/  BRA `(.L_x_3971) ;  /* 0x0000016000007947 */ /* 0x000fea0003800000 */
.L_x_3970:
        /* <DEDUP_REMOVED lines=22> */
.L_x_3971:
[----:B------:R-:W-:Y:S05]  /*2ad0*/  BSYNC B0 ;  /* 0x0000000000007941 */ /* 0x000fea0003800000 */
.L_x_3969:
        /* <DEDUP_REMOVED lines=38> */
[----:B------:R-:W-:Y:S05]  /*2d40*/  CALL.REL.NOINC `($__internal_31_$__cuda_sm20_div_s64) ;  /* 0x0000233000007944 */ /* 0x000fea0003c00000 */
        /* <DEDUP_REMOVED lines=12> */
.L_x_3973:
        /* <DEDUP_REMOVED lines=23> */
.L_x_3974:
[----:B------:R-:W-:Y:S05]  /*2f80*/  BSYNC B0 ;  /* 0x0000000000007941 */ /* 0x000fea0003800000 */
.L_x_3972:
        /* <DEDUP_REMOVED lines=19> */
.L_x_3976:
        /* <DEDUP_REMOVED lines=22> */
.L_x_3977:
[----:B------:R-:W-:Y:S05]  /*3220*/  BSYNC B0 ;  /* 0x0000000000007941 */ /* 0x000fea0003800000 */
.L_x_3975:
        /* <DEDUP_REMOVED lines=19> */
.L_x_3979:
        /* <DEDUP_REMOVED lines=23> */
.L_x_3980:
[----:B------:R-:W-:Y:S05]  /*34d0*/  BSYNC B0 ;  /* 0x0000000000007941 */ /* 0x000fea0003800000 */
.L_x_3978:
        /* <DEDUP_REMOVED lines=25> */
[----:B------:R-:W-:Y:S05]  /*3670*/  CALL.REL.NOINC `($__internal_31_$__cuda_sm20_div_s64) ;  /* 0x00001a0000007944 */ /* 0x000fea0003c00000 */
        /* <DEDUP_REMOVED lines=12> */
.L_x_3982:
        /* <DEDUP_REMOVED lines=23> */
.L_x_3983:
[----:B------:R-:W-:Y:S05]  /*38b0*/  BSYNC B0 ;  /* 0x0000000000007941 */ /* 0x000fea0003800000 */
.L_x_3981:
        /* <DEDUP_REMOVED lines=29> */
.L_x_3985:
        /* <DEDUP_REMOVED lines=23> */
.L_x_3986:
[----:B------:R-:W-:Y:S05]  /*3c00*/  BSYNC B0 ;  /* 0x0000000000007941 */ /* 0x000fea0003800000 */
.L_x_3984:
        /* <DEDUP_REMOVED lines=20> */
.L_x_3962:
[----:B------:R-:W-:-:S04]  /*3d50*/  LEA R2, P0, R38, c[0x0][0x200], 0x2 ;  /* 0x0000800026027a11 */ /* 0x000fc800078010ff */
[----:B------:R-:W-:-:S05]  /*3d60*/  LEA.HI.X R3, R38, c[0x0][0x204], R39, 0x2, P0 ;  /* 0x0000810026037a11 */ /* 0x000fca00000f1427 */
[----:B------:R0:W-:Y:S04]  /*3d70*/  STG.E [R2.64], R30 ;  /* 0x0000001e02007986 */ /* 0x0001e8000c101908 */
.L_x_3961:
[----:B------:R-:W-:Y:S05]  /*3d80*/  BSYNC B1 ;  /* 0x0000000000017941 */ /* 0x000fea0003800000 */
.L_x_3960:
        /* <DEDUP_REMOVED lines=64> */
.L_x_3989:
        /* <DEDUP_REMOVED lines=77> */
.L_x_3988:
        /* <DEDUP_REMOVED lines=45> */
.L_x_3990:
        /* <DEDUP_REMOVED lines=8> */
.L_x_3992:
[----:B------:R-:W-:Y:S05]  /*49b0*/  BSYNC B0 ;  /* 0x0000000000007941 */ /* 0x000fea0003800000 */
.L_x_3991:
        /* <DEDUP_REMOVED lines=13> */
.L_x_3987:
        /* <DEDUP_REMOVED lines=95> */
        .weak           $__internal_31_$__cuda_sm20_div_s64
        .type           $__internal_31_$__cuda_sm20_div_s64,@function
        .size           $__internal_31_$__cuda_sm20_div_s64,(.L_x_6299 - $__internal_31_$__cuda_sm20_div_s64)
$__internal_31_$__cuda_sm20_div_s64:
        /* <DEDUP_REMOVED lines=83> */
[----:B------:R-:W-:Y:S06]  /*55b0*/  RET.REL.NODEC R44 `(_ZN5flash32flash_fwd_splitkv_combine_kernelI23Flash_fwd_kernel_traitsILi96ELi64ELi64ELi4ELb0ELb0EN7cutlass10bfloat16_tE19Flash_kernel_traitsILi96ELi64ELi64ELi4ES3_EELi16ELi5ELb1EEEvNS_16Flash_fwd_paramsE) ;  /* 0xffffaa402c007950 */ /* 0x000fec0003c3ffff */
.L_x_3993:
        /* <DEDUP_REMOVED lines=12> */
.L_x_6299:


//--------------------- .text._ZN5flash32flash_fwd_splitkv_combine_kernelI23Flash_fwd_kernel_traitsILi96ELi64ELi64ELi4ELb0ELb0EN7cutlass10bfloat16_tE19Flash_kernel_traitsILi96ELi64ELi64ELi4ES3_EELi16ELi4ELb1EEEvNS_16Flash_fwd_paramsE --------------------------
	.section	.text._ZN5flash32flash_fwd_splitkv_combine_kernelI23Flash_fwd_kernel_traitsILi96ELi64ELi64ELi4ELb0ELb0EN7cutlass10bfloat16_tE19Flash_kernel_traitsILi96ELi64ELi64ELi4ES3_EELi16ELi4ELb1EEEvNS_16Flash_fwd_paramsE,"ax",@progbits
	.sectioninfo	@"SHI_REGISTERS=62"
	.align	128
        .global         _ZN5flash32flash_fwd_splitkv_combine_kernelI23Flash_fwd_kernel_traitsILi96ELi64ELi64ELi4ELb0ELb0EN7cutlass10bfloat16_tE19Flash_kernel_traitsILi96ELi64ELi64ELi4ES3_EELi16ELi4ELb1EEEvNS_16Flash_fwd_paramsE
        .type           _ZN5flash32flash_fwd_splitkv_combine_kernelI23Flash_fwd_kernel_traitsILi96ELi64ELi64ELi4ELb0ELb0EN7cutlass10bfloat16_tE19Flash_kernel_traitsILi96ELi64ELi64ELi4ES3_EELi16ELi4ELb1EEEvNS_16Flash_fwd_paramsE,@function
        .size           _ZN5flash32flash_fwd_splitkv_combine_kernelI23Flash_fwd_kernel_traitsILi96ELi64ELi64ELi4ELb0ELb0EN7cutlass10bfloat16_tE19Flash_kernel_traitsILi96ELi64ELi64ELi4ES3_EELi16ELi4ELb1EEEvNS_16Flash_fwd_paramsE,(.L_x_6300 - _ZN5flash32flash_fwd_splitkv_combine_kernelI23Flash_fwd_kernel_traitsILi96ELi64ELi64ELi4ELb0ELb0EN7cutlass10bfloat16_tE19Flash_kernel_traitsILi96ELi64ELi64ELi4ES3_EELi16ELi4ELb1EEEvNS_16Flash_fwd_paramsE)
        .other          _ZN5flash32flash_fwd_splitkv_combine_kernelI23Flash_fwd_kernel_traitsILi96ELi64ELi64ELi4ELb0ELb0EN7cutlass10bfloat16_tE19Flash_kernel_traitsILi96ELi64ELi64ELi4ES3_EELi16ELi4ELb1EEEvNS_16Flash_fwd_paramsE,@"STO_CUDA_ENTRY STV_DEFAULT"
_ZN5flash32flash_fwd_splitkv_combine_kernelI23Flash_fwd_kernel_traitsILi96ELi64ELi64ELi4ELb0ELb0EN7cutlass10bfloat16_tE19Flash_kernel_traitsILi96ELi64ELi64ELi4ES3_EELi16ELi4ELb1EEEvNS_16Flash_fwd_paramsE:
.text._ZN5flash32flash_fwd_splitkv_combine_kernelI23Flash_fwd_kernel_traitsILi96ELi64ELi64ELi4ELb0ELb0EN7cutlass10bfloat16_tE19Flash_kernel_traitsILi96ELi64ELi64ELi4ES3_EELi16ELi4ELb1EEEvNS_16Flash_fwd_paramsE:
        /* <DEDUP_REMOVED lines=23> */
[----:B------:R-:W-:Y:S05]  /*0170*/  CALL.REL.NOINC `($__internal_32_$__cuda_sm20_div_s64) ;  /* 0x00004b9000007944 */ /* 0x000fea0003c00000 */
[----:B------:R-:W-:Y:S05]  /*0180*/  BRA `(.L_x_3995) ;  /* 0x0000013000007947 */ /* 0x000fea0003800000 */
.L_x_3994:
        /* <DEDUP_REMOVED lines=19> */
.L_x_3995:
        /* <DEDUP_REMOVED lines=11> */
[----:B------:R-:W-:Y:S05]  /*0370*/  CALL.REL.NOINC `($__internal_32_$__cuda_sm20_div_s64) ;  /* 0x0000499000007944 */ /* 0x000fea0003c00000 */
[----:B------:R-:W-:Y:S02]  /*0380*/  MOV R8, R20 ;  /* 0x0000001400087202 */ /* 0x000fe40000000f00 */
[----:B------:R-:W-:Y:S01]  /*0390*/  MOV R9, R21 ;  /* 0x0000001500097202 */ /* 0x000fe20000000f00 */
[----:B------:R-:W-:Y:S05]  /*03a0*/  BRA `(.L_x_3998) ;  /* 0x0000013000007947 */ /* 0x000fea0003800000 */
.L_x_3997:
        /* <DEDUP_REMOVED lines=19> */
.L_x_3998:
[----:B------:R-:W-:Y:S05]  /*04e0*/  BSYNC B0 ;  /* 0x0000000000007941 */ /* 0x000fea0003800000 */
.L_x_3996:
        /* <DEDUP_REMOVED lines=42> */
.L_x_4000:
        /* <DEDUP_REMOVED lines=19> */
.L_x_4001:
[----:B------:R-:W-:Y:S05]  /*08c0*/  BSYNC B0 ;  /* 0x0000000000007941 */ /* 0x000fea0003800000 */
.L_x_3999:
        /* <DEDUP_REMOVED lines=74> */
[----:B------:R-:W-:Y:S02]  /*0d70*/  MOV R40, R20 ;  /* 0x0000001400287202 */ /* 0x000fe40000000f00 */
[----:B------:R-:W-:Y:S01]  /*0d80*/  MOV R41, R21 ;  /* 0x0000001500297202 */ /* 0x000fe20000000f00 */
[----:B------:R-:W-:Y:S05]  /*0d90*/  BRA `(.L_x_4004) ;  /* 0x0000013000007947 */ /* 0x000fea0003800000 */
.L_x_4003:
        /* <DEDUP_REMOVED lines=19> */
.L_x_4004:
[----:B------:R-:W-:Y:S05]  /*0ed0*/  BSYNC B0 ;  /* 0x0000000000007941 */ /* 0x000fea0003800000 */
.L_x_4002:
        /* <DEDUP_REMOVED lines=41> */
.L_x_4006:
        /* <DEDUP_REMOVED lines=19> */
.L_x_4007:
[----:B------:R-:W-:Y:S05]  /*12a0*/  BSYNC B0 ;  /* 0x0000000000007941 */ /* 0x000fea0003800000 */
.L_x_4005:
        /* <DEDUP_REMOVED lines=226> */
[----:B------:R-:W-:Y:S05]  /*20d0*/  CALL.REL.NOINC `($__internal_32_$__cuda_sm20_div_s64) ;  /* 0x00002c3000007944 */ /* 0x000fea0003c00000 */
        /* <DEDUP_REMOVED lines=10> */
.L_x_4012:
        /* <DEDUP_REMOVED lines=22> */
.L_x_4013:
[----:B------:R-:W-:Y:S05]  /*22e0*/  BSYNC B0 ;  /* 0x0000000000007941 */ /* 0x000fea0003800000 */
.L_x_4011:
[----:B------:R-:W-:Y:S01]  /*22f0*/  LOP3.LUT R19, R17, R0, RZ, 0xfc, !PT ;  /* 0x0000000011137212 */ /* 0x000fe200078efcff */
[----:B------:R-:W-:Y:S03]  /*2300*/  BSSY B0, `(.L_x_4014) ;  /* 0x0000028000007945 */ /* 0x000fe60003800000 */
[----:B------:R-:W-:-:S13]  /*2310*/  ISETP.NE.U32.AND P0, PT, R19, RZ, PT ;  /* 0x000000ff1300720c */ /* 0x000fda0003f05070 */
[----:B------:R-:W-:Y:S05]  /*2320*/  @!P0 BRA `(.L_x_4015) ;  /* 0x000000f000008947 */ /* 0x000fea0003800000 */
[----:B------:R-:W-:Y:S01]  /*2330*/  IMAD.MOV.U32 R26, RZ, RZ, R29 ;  /* 0x000000ffff1a7224 */ /* 0x000fe200078e001d */
[----:B------:R-:W-:Y:S02]  /*2340*/  MOV R25, R0 ;  /* 0x0000000000197202 */ /* 0x000fe40000000f00 */
[----:B------:R-:W-:Y:S02]  /*2350*/  MOV R24, 0x2370 ;  /* 0x0000237000187802 */ /* 0x000fe40000000f00 */
[----:B------:R-:W-:Y:S05]  /*2360*/  CALL.REL.NOINC `($__internal_32_$__cuda_sm20_div_s64) ;  /* 0x000029a000007944 */ /* 0x000fea0003c00000 */
        /* <DEDUP_REMOVED lines=11> */
.L_x_4015:
        /* <DEDUP_REMOVED lines=22> */
.L_x_4016:
[----:B------:R-:W-:Y:S05]  /*2580*/  BSYNC B0 ;  /* 0x0000000000007941 */ /* 0x000fea0003800000 */
.L_x_4014:
        /* <DEDUP_REMOVED lines=11> */
[----:B------:R-:W-:Y:S05]  /*2640*/  CALL.REL.NOINC `($__internal_32_$__cuda_sm20_div_s64) ;  /* 0x000026c000007944 */ /* 0x000fea0003c00000 */
[----:B------:R-:W-:-:S04]  /*2650*/  IADD3 R17, P0, RZ, -R20, RZ ;  /* 0x80000014ff117210 */ /* 0x000fc80007f1e0ff */
[----:B------:R-:W-:Y:S01]  /*2660*/  IADD3.X R18, RZ, ~R21, RZ, P0, !PT ;  /* 0x80000015ff127210 */ /* 0x000fe200007fe4ff */
[----:B------:R-:W-:-:S04]  /*2670*/  IMAD.WIDE.U32 R42, R5, R17, R42 ;  /* 0x00000011052a7225 */ /* 0x000fc800078e002a */
[----:B------:R-:W-:-:S04]  /*2680*/  IMAD R18, R18, R5, RZ ;  /* 0x0000000512127224 */ /* 0x000fc800078e02ff */
[----:B------:R-:W-:-:S05]  /*2690*/  IMAD R4, R4, R17, R18 ;  /* 0x0000001104047224 */ /* 0x000fca00078e0212 */
[----:B------:R-:W-:Y:S01]  /*26a0*/  IADD3 R4, R43, R4, RZ ;  /* 0x000000042b047210 */ /* 0x000fe20007ffe0ff */
[----:B------:R-:W-:Y:S05]  /*26b0*/  BRA `(.L_x_4019) ;  /* 0x0000016000007947 */ /* 0x000fea0003800000 */
.L_x_4018:
        /* <DEDUP_REMOVED lines=22> */
.L_x_4019:
[----:B------:R-:W-:Y:S05]  /*2820*/  BSYNC B0 ;  /* 0x0000000000007941 */ /* 0x000fea0003800000 */
.L_x_4017:
        /* <DEDUP_REMOVED lines=38> */
[----:B------:R-:W-:Y:S05]  /*2a90*/  CALL.REL.NOINC `($__internal_32_$__cuda_sm20_div_s64) ;  /* 0x0000227000007944 */ /* 0x000fea0003c00000 */
        /* <DEDUP_REMOVED lines=12> */
.L_x_4021:
        /* <DEDUP_REMOVED lines=23> */
.L_x_4022:
[----:B------:R-:W-:Y:S05]  /*2cd0*/  BSYNC B0 ;  /* 0x0000000000007941 */ /* 0x000fea0003800000 */
.L_x_4020:
        /* <DEDUP_REMOVED lines=19> */
.L_x_4024:
        /* <DEDUP_REMOVED lines=22> */
.L_x_4025:
[----:B------:R-:W-:Y:S05]  /*2f70*/  BSYNC B0 ;  /* 0x0000000000007941 */ /* 0x000fea0003800000 */
.L_x_4023:
        /* <DEDUP_REMOVED lines=19> */
.L_x_4027:
        /* <DEDUP_REMOVED lines=23> */
.L_x_4028:
[----:B------:R-:W-:Y:S05]  /*3220*/  BSYNC B0 ;  /* 0x0000000000007941 */ /* 0x000fea0003800000 */
.L_x_4026:
        /* <DEDUP_REMOVED lines=25> */
[----:B------:R-:W-:Y:S05]  /*33c0*/  CALL.REL.NOINC `($__internal_32_$__cuda_sm20_div_s64) ;  /* 0x0000194000007944 */ /* 0x000fea0003c00000 */
        /* <DEDUP_REMOVED lines=12> */
.L_x_4030:
        /* <DEDUP_REMOVED lines=23> */
.L_x_4031:
[----:B------:R-:W-:Y:S05]  /*3600*/  BSYNC B0 ;  /* 0x0000000000007941 */ /* 0x000fea0003800000 */
.L_x_4029:
        /* <DEDUP_REMOVED lines=29> */
.L_x_4033:
        /* <DEDUP_REMOVED lines=23> */
.L_x_4034:
[----:B------:R-:W-:Y:S05]  /*3950*/  BSYNC B0 ;  /* 0x0000000000007941 */ /* 0x000fea0003800000 */
.L_x_4032:
        /* <DEDUP_REMOVED lines=20> */
.L_x_4010:
[----:B------:R-:W-:-:S04]  /*3aa0*/  LEA R2, P0, R38, c[0x0][0x200], 0x2 ;  /* 0x0000800026027a11 */ /* 0x000fc800078010ff */
[----:B------:R-:W-:-:S05]  /*3ab0*/  LEA.HI.X R3, R38, c[0x0][0x204], R39, 0x2, P0 ;  /* 0x0000810026037a11 */ /* 0x000fca00000f1427 */
[----:B------:R0:W-:Y:S04]  /*3ac0*/  STG.E [R2.64], R31 ;  /* 0x0000001f02007986 */ /* 0x0001e8000c10190a */
.L_x_4009:
[----:B------:R-:W-:Y:S05]  /*3ad0*/  BSYNC B1 ;  /* 0x0000000000017941 */ /* 0x000fea0003800000 */
.L_x_4008:
        /* <DEDUP_REMOVED lines=52> */
.L_x_4037:
        /* <DEDUP_REMOVED lines=77> */
.L_x_4036:
        /* <DEDUP_REMOVED lines=45> */
.L_x_4038:
        /* <DEDUP_REMOVED lines=8> */
.L_x_4040:
[----:B------:R-:W-:Y:S05]  /*4640*/  BSYNC B0 ;  /* 0x0000000000007941 */ /* 0x000fea0003800000 */
.L_x_4039:
        /* <DEDUP_REMOVED lines=13> */
.L_x_4035:
        /* <DEDUP_REMOVED lines=95> */
        .weak           $__internal_32_$__cuda_sm20_div_s64
        .type           $__internal_32_$__cuda_sm20_div_s64,@function
        .size           $__internal_32_$__cuda_sm20_div_s64,(.L_x_6300 - $__internal_32_$__cuda_sm20_div_s64)
$__internal_32_$__cuda_sm20_div_s64:
        /* <DEDUP_REMOVED lines=83> */
[----:B------:R-:W-:Y:S06]  /*5240*/  RET.REL.NODEC R22 `(_ZN5flash32flash_fwd_splitkv_combine_kernelI23Flash_fwd_kernel_traitsILi96ELi64ELi64ELi4ELb0ELb0EN7cutlass10bfloat16_tE19Flash_kernel_traitsILi96ELi64ELi64ELi4ES3_EELi16ELi4ELb1EEEvNS_16Flash_fwd_paramsE) ;  /* 0xffffadb016007950 */ /* 0x000fec0003c3ffff */
.L_x_4041:
        /* <DEDUP_REMOVED lines=11> */
.L_x_6300:


//--------------------- .text._ZN5flash32flash_fwd_splitkv_combine_kernelI23Flash_fwd_kernel_traitsILi96ELi64ELi64ELi4ELb0ELb0EN7cutlass10bfloat16_tE19Flash_kernel_traitsILi96ELi64ELi64ELi4ES3_EELi16ELi3ELb1EEEvNS_16Flash_fwd_paramsE --------------------------
	.section	.text._ZN5flash32flash_fwd_splitkv_combine_kernelI23Flash_fwd_kernel_traitsILi96ELi64ELi64ELi4ELb0ELb0EN7cutlass10bfloat16_tE19Flash_kernel_traitsILi96ELi64ELi64ELi4ES3_EELi16ELi3ELb1EEEvNS_16Flash_fwd_paramsE,"ax",@progbits
	.sectioninfo	@"SHI_REGISTERS=54"
	.align	128
        .global         _ZN5flash32flash_fwd_splitkv_combine_kernelI23Flash_fwd_kernel_traitsILi96ELi64ELi64ELi4ELb0ELb0EN7cutlass10bfloat16_tE19Flash_kernel_traitsILi96ELi64ELi64ELi4ES3_EELi16ELi3ELb1EEEvNS_16Flash_fwd_paramsE
        .type           _ZN5flash32flash_fwd_splitkv_combine_kernelI23Flash_fwd_kernel_traitsILi96ELi64ELi64ELi4ELb0ELb0EN7cutlass10bfloat16_tE19Flash_kernel_traitsILi96ELi64ELi64ELi4ES3_EELi16ELi3ELb1EEEvNS_16Flash_fwd_paramsE,@function
        .size           _ZN5flash32flash_fwd_splitkv_combine_kernelI23Flash_fwd_kernel_traitsILi96ELi64ELi64ELi4ELb0ELb0EN7cutlass10bfloat16_tE19Flash_kernel_traitsILi96ELi64ELi64ELi4ES3_EELi16ELi3ELb1EEEvNS_16Flash_fwd_paramsE,(.L_x_6301 - _ZN5flash32flash_fwd_splitkv_combine_kernelI23Flash_fwd_kernel_traitsILi96ELi64ELi64ELi4ELb0ELb0EN7cutlass10bfloat16_tE19Flash_kernel_traitsILi96ELi64ELi64ELi4ES3_EELi16ELi3ELb1EEEvNS_16Flash_fwd_paramsE)
        .other          _ZN5flash32flash_fwd_splitkv_combine_kernelI23Flash_fwd_kernel_traitsILi96ELi64ELi64ELi4ELb0ELb0EN7cutlass10bfloat16_tE19Flash_kernel_traitsILi96ELi64ELi64ELi4ES3_EELi16ELi3ELb1EEEvNS_16Flash_fwd_paramsE,@"STO_CUDA_ENTRY STV_DEFAULT"
_ZN5flash32flash_fwd_splitkv_combine_kernelI23Flash_fwd_kernel_traitsILi96ELi64ELi64ELi4ELb0ELb0EN7cutlass10bfloat16_tE19Flash_kernel_traitsILi96ELi64ELi64ELi4ES3_EELi16ELi3ELb1EEEvNS_16Flash_fwd_paramsE:
.text._ZN5flash32flash_fwd_splitkv_combine_kernelI23Flash_fwd_kernel_traitsILi96ELi64ELi64ELi4ELb0ELb0EN7cutlass10bfloat16_tE19Flash_kernel_traitsILi96ELi64ELi64ELi4ES3_EELi16ELi3ELb1EEEvNS_16Flash_fwd_paramsE:
        /* <DEDUP_REMOVED lines=23> */
[----:B------:R-:W-:Y:S05]  /*0170*/  CALL.REL.NOINC `($__internal_33_$__cuda_sm20_div_s64) ;  /* 0x00004b7000007944 */ /* 0x000fea0003c00000 */
[----:B------:R-:W-:Y:S05]  /*0180*/  BRA `(.L_x_4043) ;  /* 0x0000018000007947 */ /* 0x000fea0003800000 */
.L_x_4042:
        /* <DEDUP_REMOVED lines=24> */
.L_x_4043:
        /* <DEDUP_REMOVED lines=11> */
[----:B------:R-:W-:Y:S05]  /*03c0*/  CALL.REL.NOINC `($__internal_33_$__cuda_sm20_div_s64) ;  /* 0x0000492000007944 */ /* 0x000fea0003c00000 */
[----:B------:R-:W-:Y:S02]  /*03d0*/  MOV R6, R18 ;  /* 0x0000001200067202 */ /* 0x000fe40000000f00 */
[----:B------:R-:W-:Y:S01]  /*03e0*/  MOV R7, R19 ;  /* 0x0000001300077202 */ /* 0x000fe20000000f00 */
[----:B------:R-:W-:Y:S05]  /*03f0*/  BRA `(.L_x_4046) ;  /* 0x0000013000007947 */ /* 0x000fea0003800000 */
.L_x_4045:
        /* <DEDUP_REMOVED lines=19> */
.L_x_4046:
[----:B------:R-:W-:Y:S05]  /*0530*/  BSYNC B0 ;  /* 0x0000000000007941 */ /* 0x000fea0003800000 */
.L_x_4044:
        /* <DEDUP_REMOVED lines=41> */
[----:B------:R-:W-:Y:S05]  /*07d0*/  CALL.REL.NOINC `($__internal_33_$__cuda_sm20_div_s64) ;  /* 0x0000451000007944 */ /* 0x000fea0003c00000 */
[----:B------:R-:W-:Y:S05]  /*07e0*/  BRA `(.L_x_4049) ;  /* 0x0000013000007947 */ /* 0x000fea0003800000 */
.L_x_4048:
        /* <DEDUP_REMOVED lines=19> */
.L_x_4049:
[----:B------:R-:W-:Y:S05]  /*0920*/  BSYNC B0 ;  /* 0x0000000000007941 */ /* 0x000fea0003800000 */
.L_x_4047:
        /* <DEDUP_REMOVED lines=73> */
[----:B------:R-:W-:Y:S02]  /*0dc0*/  MOV R34, R18 ;  /* 0x0000001200227202 */ /* 0x000fe40000000f00 */
[----:B------:R-:W-:Y:S01]  /*0dd0*/  MOV R35, R19 ;  /* 0x0000001300237202 */ /* 0x000fe20000000f00 */
[----:B------:R-:W-:Y:S05]  /*0de0*/  BRA `(.L_x_4052) ;  /* 0x0000013000007947 */ /* 0x000fea0003800000 */
.L_x_4051:
        /* <DEDUP_REMOVED lines=19> */
.L_x_4052:
[----:B------:R-:W-:Y:S05]  /*0f20*/  BSYNC B0 ;  /* 0x0000000000007941 */ /* 0x000fea0003800000 */
.L_x_4050:
        /* <DEDUP_REMOVED lines=42> */
.L_x_4054:
        /* <DEDUP_REMOVED lines=19> */
.L_x_4055:
[----:B------:R-:W-:Y:S05]  /*1300*/  BSYNC B0 ;  /* 0x0000000000007941 */ /* 0x000fea0003800000 */
.L_x_4053:
        /* <DEDUP_REMOVED lines=132> */
.L_x_4057:
[----:B------:R-:W-:Y:S05]  /*1b50*/  BSYNC B0 ;  /* 0x0000000000007941 */ /* 0x000fea0003800000 */
.L_x_4056:
        /* <DEDUP_REMOVED lines=80> */
[----:B------:R-:W-:Y:S05]  /*2060*/  CALL.REL.NOINC `($__internal_33_$__cuda_sm20_div_s64) ;  /* 0x00002c8000007944 */ /* 0x000fea0003c00000 */
        /* <DEDUP_REMOVED lines=9> */
.L_x_4062:
        /* <DEDUP_REMOVED lines=22> */
.L_x_4063:
[----:B------:R-:W-:Y:S05]  /*2260*/  BSYNC B0 ;  /* 0x0000000000007941 */ /* 0x000fea0003800000 */
.L_x_4061:
        /* <DEDUP_REMOVED lines=8> */
[----:B------:R-:W-:Y:S05]  /*22f0*/  CALL.REL.NOINC `($__internal_33_$__cuda_sm20_div_s64) ;  /* 0x000029f000007944 */ /* 0x000fea0003c00000 */
        /* <DEDUP_REMOVED lines=10> */
.L_x_4065:
        /* <DEDUP_REMOVED lines=22> */
.L_x_4066:
[----:B------:R-:W-:Y:S05]  /*2500*/  BSYNC B0 ;  /* 0x0000000000007941 */ /* 0x000fea0003800000 */
.L_x_4064:
        /* <DEDUP_REMOVED lines=11> */
[----:B------:R-:W-:Y:S05]  /*25c0*/  CALL.REL.NOINC `($__internal_33_$__cuda_sm20_div_s64) ;  /* 0x0000272000007944 */ /* 0x000fea0003c00000 */
[----:B------:R-:W-:-:S04]  /*25d0*/  IADD3 R17, P0, RZ, -R18, RZ ;  /* 0x80000012ff117210 */ /* 0x000fc80007f1e0ff */
[----:B------:R-:W-:Y:S01]  /*25e0*/  IADD3.X R16, RZ, ~R19, RZ, P0, !PT ;  /* 0x80000013ff107210 */ /* 0x000fe200007fe4ff */
[----:B------:R-:W-:-:S04]  /*25f0*/  IMAD.WIDE.U32 R36, R5, R17, R36 ;  /* 0x0000001105247225 */ /* 0x000fc800078e0024 */
[----:B------:R-:W-:-:S04]  /*2600*/  IMAD R16, R16, R5, RZ ;  /* 0x0000000510107224 */ /* 0x000fc800078e02ff */
[----:B------:R-:W-:-:S05]  /*2610*/  IMAD R4, R4, R17, R16 ;  /* 0x0000001104047224 */ /* 0x000fca00078e0210 */
[----:B------:R-:W-:Y:S01]  /*2620*/  IADD3 R4, R37, R4, RZ ;  /* 0x0000000425047210 */ /* 0x000fe20007ffe0ff */
[----:B------:R-:W-:Y:S05]  /*2630*/  BRA `(.L_x_4069) ;  /* 0x0000016000007947 */ /* 0x000fea0003800000 */
.L_x_4068:
        /* <DEDUP_REMOVED lines=22> */
.L_x_4069:
[----:B------:R-:W-:Y:S05]  /*27a0*/  BSYNC B0 ;  /* 0x0000000000007941 */ /* 0x000fea0003800000 */
.L_x_4067:
        /* <DEDUP_REMOVED lines=38> */
[----:B------:R-:W-:Y:S05]  /*2a10*/  CALL.REL.NOINC `($__internal_33_$__cuda_sm20_div_s64) ;  /* 0x000022d000007944 */ /* 0x000fea0003c00000 */
        /* <DEDUP_REMOVED lines=12> */
.L_x_4071:
        /* <DEDUP_REMOVED lines=23> */
.L_x_4072:
[----:B------:R-:W-:Y:S05]  /*2c50*/  BSYNC B0 ;  /* 0x0000000000007941 */ /* 0x000fea0003800000 */
.L_x_4070:
        /* <DEDUP_REMOVED lines=18> */
.L_x_4074:
        /* <DEDUP_REMOVED lines=22> */
.L_x_4075:
[----:B------:R-:W-:Y:S05]  /*2ee0*/  BSYNC B0 ;  /* 0x0000000000007941 */ /* 0x000fea0003800000 */
.L_x_4073:
        /* <DEDUP_REMOVED lines=20> */
.L_x_4077:
        /* <DEDUP_REMOVED lines=23> */
.L_x_4078:
[----:B------:R-:W-:Y:S05]  /*31a0*/  BSYNC B0 ;  /* 0x0000000000007941 */ /* 0x000fea0003800000 */
.L_x_4076:
        /* <DEDUP_REMOVED lines=25> */
[----:B------:R-:W-:Y:S05]  /*3340*/  CALL.REL.NOINC `($__internal_33_$__cuda_sm20_div_s64) ;  /* 0x000019a000007944 */ /* 0x000fea0003c00000 */
        /* <DEDUP_REMOVED lines=12> */
.L_x_4080:
        /* <DEDUP_REMOVED lines=23> */
.L_x_4081:
[----:B------:R-:W-:Y:S05]  /*3580*/  BSYNC B0 ;  /* 0x0000000000007941 */ /* 0x000fea0003800000 */
.L_x_4079:
        /* <DEDUP_REMOVED lines=29> */
.L_x_4083:
        /* <DEDUP_REMOVED lines=23> */
.L_x_4084:
[----:B------:R-:W-:Y:S05]  /*38d0*/  BSYNC B0 ;  /* 0x0000000000007941 */ /* 0x000fea0003800000 */
.L_x_4082:
        /* <DEDUP_REMOVED lines=20> */
.L_x_4060:
[----:B------:R-:W-:-:S04]  /*3a20*/  LEA R2, P0, R32, c[0x0][0x200], 0x2 ;  /* 0x0000800020027a11 */ /* 0x000fc800078010ff */
[----:B------:R-:W-:-:S05]  /*3a30*/  LEA.HI.X R3, R32, c[0x0][0x204], R33, 0x2, P0 ;  /* 0x0000810020037a11 */ /* 0x000fca00000f1421 */
[----:B------:R0:W-:Y:S04]  /*3a40*/  STG.E [R2.64], R27 ;  /* 0x0000001b02007986 */ /* 0x0001e8000c10190e */
.L_x_4059:
[----:B------:R-:W-:Y:S05]  /*3a50*/  BSYNC B1 ;  /* 0x0000000000017941 */ /* 0x000fea0003800000 */
.L_x_4058:
        /* <DEDUP_REMOVED lines=54> */
.L_x_4087:
        /* <DEDUP_REMOVED lines=77> */
.L_x_4086:
        /* <DEDUP_REMOVED lines=47> */
.L_x_4088:
        /* <DEDUP_REMOVED lines=10> */
.L_x_4090:
[----:B------:R-:W-:Y:S05]  /*4620*/  BSYNC B0 ;  /* 0x0000000000007941 */ /* 0x000fea0003800000 */
.L_x_4089:
        /* <DEDUP_REMOVED lines=13> */
.L_x_4085:
        /* <DEDUP_REMOVED lines=95> */
        .weak           $__internal_33_$__cuda_sm20_div_s64
        .type           $__internal_33_$__cuda_sm20_div_s64,@function
        .size           $__internal_33_$__cuda_sm20_div_s64,(.L_x_6301 - $__internal_33_$__cuda_sm20_div_s64)
$__internal_33_$__cuda_sm20_div_s64:
        /* <DEDUP_REMOVED lines=83> */
[----:B------:R-:W-:Y:S05]  /*5220*/  RET.REL.NODEC R20 `(_ZN5flash32flash_fwd_splitkv_combine_kernelI23Flash_fwd_kernel_traitsILi96ELi64ELi64ELi4ELb0ELb0EN7cutlass10bfloat16_tE19Flash_kernel_traitsILi96ELi64ELi64ELi4ES3_EELi16ELi3ELb1EEEvNS_16Flash_fwd_paramsE) ;  /* 0xffffadd014007950 */ /* 0x000fea0003c3ffff */
.L_x_4091:
        /* <DEDUP_REMOVED lines=13> */
.L_x_6301:


//--------------------- .text._ZN5flash32flash_fwd_splitkv_combine_kernelI23Flash_fwd_kernel_traitsILi96ELi64ELi64ELi4ELb0ELb0EN7cutlass10bfloat16_tE19Flash_kernel_traitsILi96ELi64ELi64ELi4ES3_EELi16ELi2ELb1EEEvNS_16Flash_fwd_paramsE --------------------------
	.section	.text._ZN5flash32flash_fwd_splitkv_combine_kernelI23Flash_fwd_kernel_traitsILi96ELi64ELi64ELi4ELb0ELb0EN7cutlass10bfloat16_tE19Flash_kernel_traitsILi96ELi64ELi64ELi4ES3_EELi16ELi2ELb1EEEvNS_16Flash_fwd_paramsE,"ax",@progbits
	.sectioninfo	@"SHI_REGISTERS=54"
	.align	128
        .global         _ZN5flash32flash_fwd_splitkv_combine_kernelI23Flash_fwd_kernel_traitsILi96ELi64ELi64ELi4ELb0ELb0EN7cutlass10bfloat16_tE19Flash_kernel_traitsILi96ELi64ELi64ELi4ES3_EELi16ELi2ELb1EEEvNS_16Flash_fwd_paramsE
        .type           _ZN5flash32flash_fwd_splitkv_combine_kernelI23Flash_fwd_kernel_traitsILi96ELi64ELi64ELi4ELb0ELb0EN7cutlass10bfloat16_tE19Flash_kernel_traitsILi96ELi64ELi64ELi4ES3_EELi16ELi2ELb1EEEvNS_16Flash_fwd_paramsE,@function
        .size           _ZN5flash32flash_fwd_splitkv_combine_kernelI23Flash_fwd_kernel_traitsILi96ELi64ELi64ELi4ELb0ELb0EN7cutlass10bfloat16_tE19Flash_kernel_traitsILi96ELi64ELi64ELi4ES3_EELi16ELi2ELb1EEEvNS_16Flash_fwd_paramsE,(.L_x_6302 - _ZN5flash32flash_fwd_splitkv_combine_kernelI23Flash_fwd_kernel_traitsILi96ELi64ELi64ELi4ELb0ELb0EN7cutlass10bfloat16_tE19Flash_kernel_traitsILi96ELi64ELi64ELi4ES3_EELi16ELi2ELb1EEEvNS_16Flash_fwd_paramsE)
        .other          _ZN5flash32flash_fwd_splitkv_combine_kernelI23Flash_fwd_kernel_traitsILi96ELi64ELi64ELi4ELb0ELb0EN7cutlass10bfloat16_tE19Flash_kernel_traitsILi96ELi64ELi64ELi4ES3_EELi16ELi2ELb1EEEvNS_16Flash_fwd_paramsE,@"STO_CUDA_ENTRY STV_DEFAULT"
_ZN5flash32flash_fwd_splitkv_combine_kernelI23Flash_fwd_kernel_traitsILi96ELi64ELi64ELi4ELb0ELb0EN7cutlass10bfloat16_tE19Flash_kernel_traitsILi96ELi64ELi64ELi4ES3_EELi16ELi2ELb1EEEvNS_16Flash_fwd_paramsE:
.text._ZN5flash32flash_fwd_splitkv_combine_kernelI23Flash_fwd_kernel_traitsILi96ELi64ELi64ELi4ELb0ELb0EN7cutlass10bfloat16_tE19Flash_kernel_traitsILi96ELi64ELi64ELi4ES3_EELi16ELi2ELb1EEEvNS_16Flash_fwd_paramsE:
        /* <DEDUP_REMOVED lines=23> */
[----:B------:R-:W-:Y:S05]  /*0170*/  CALL.REL.NOINC `($__internal_34_$__cuda_sm20_div_s64) ;  /* 0x00004b5000007944 */ /* 0x000fea0003c00000 */
[----:B------:R-:W-:Y:S05]  /*0180*/  BRA `(.L_x_4093) ;  /* 0x0000018000007947 */ /* 0x000fea0003800000 */
.L_x_4092:
        /* <DEDUP_REMOVED lines=24> */
.L_x_4093:
        /* <DEDUP_REMOVED lines=11> */
[----:B------:R-:W-:Y:S05]  /*03c0*/  CALL.REL.NOINC `($__internal_34_$__cuda_sm20_div_s64) ;  /* 0x0000490000007944 */ /* 0x000fea0003c00000 */
[----:B------:R-:W-:Y:S02]  /*03d0*/  MOV R6, R18 ;  /* 0x0000001200067202 */ /* 0x000fe40000000f00 */
[----:B------:R-:W-:Y:S01]  /*03e0*/  MOV R7, R19 ;  /* 0x0000001300077202 */ /* 0x000fe20000000f00 */
[----:B------:R-:W-:Y:S05]  /*03f0*/  BRA `(.L_x_4096) ;  /* 0x0000013000007947 */ /* 0x000fea0003800000 */
.L_x_4095:
        /* <DEDUP_REMOVED lines=19> */
.L_x_4096:
[----:B------:R-:W-:Y:S05]  /*0530*/  BSYNC B0 ;  /* 0x0000000000007941 */ /* 0x000fea0003800000 */
.L_x_4094:
        /* <DEDUP_REMOVED lines=40> */
[----:B------:R-:W-:Y:S05]  /*07c0*/  CALL.REL.NOINC `($__internal_34_$__cuda_sm20_div_s64) ;  /* 0x0000450000007944 */ /* 0x000fea0003c00000 */
[----:B------:R-:W-:Y:S05]  /*07d0*/  BRA `(.L_x_4099) ;  /* 0x0000013000007947 */ /* 0x000fea0003800000 */
.L_x_4098:
        /* <DEDUP_REMOVED lines=19> */
.L_x_4099:
[----:B------:R-:W-:Y:S05]  /*0910*/  BSYNC B0 ;  /* 0x0000000000007941 */ /* 0x000fea0003800000 */
.L_x_4097:
        /* <DEDUP_REMOVED lines=73> */
[----:B------:R-:W-:Y:S02]  /*0db0*/  MOV R34, R18 ;  /* 0x0000001200227202 */ /* 0x000fe40000000f00 */
[----:B------:R-:W-:Y:S01]  /*0dc0*/  MOV R35, R19 ;  /* 0x0000001300237202 */ /* 0x000fe20000000f00 */
[----:B------:R-:W-:Y:S05]  /*0dd0*/  BRA `(.L_x_4102) ;  /* 0x0000013000007947 */ /* 0x000fea0003800000 */
.L_x_4101:
        /* <DEDUP_REMOVED lines=19> */
.L_x_4102:
[----:B------:R-:W-:Y:S05]  /*0f10*/  BSYNC B0 ;  /* 0x0000000000007941 */ /* 0x000fea0003800000 */
.L_x_4100:
        /* <DEDUP_REMOVED lines=43> */
.L_x_4104:
        /* <DEDUP_REMOVED lines=19> */
.L_x_4105:
[----:B------:R-:W-:Y:S05]  /*1300*/  BSYNC B0 ;  /* 0x0000000000007941 */ /* 0x000fea0003800000 */
.L_x_4103:
        /* <DEDUP_REMOVED lines=132> */
.L_x_4107:
[----:B------:R-:W-:Y:S05]  /*1b50*/  BSYNC B0 ;  /* 0x0000000000007941 */ /* 0x000fea0003800000 */
.L_x_4106:
        /* <DEDUP_REMOVED lines=75> */
[----:B------:R-:W-:Y:S05]  /*2010*/  CALL.REL.NOINC `($__internal_34_$__cuda_sm20_div_s64) ;  /* 0x00002cb000007944 */ /* 0x000fea0003c00000 */
        /* <DEDUP_REMOVED lines=9> */
.L_x_4112:
        /* <DEDUP_REMOVED lines=22> */
.L_x_4113:
[----:B------:R-:W-:Y:S05]  /*2210*/  BSYNC B0 ;  /* 0x0000000000007941 */ /* 0x000fea0003800000 */
.L_x_4111:
        /* <DEDUP_REMOVED lines=8> */
[----:B------:R-:W-:Y:S05]  /*22a0*/  CALL.REL.NOINC `($__internal_34_$__cuda_sm20_div_s64) ;  /* 0x00002a2000007944 */ /* 0x000fea0003c00000 */
        /* <DEDUP_REMOVED lines=10> */
.L_x_4115:
        /* <DEDUP_REMOVED lines=22> */
.L_x_4116:
[----:B------:R-:W-:Y:S05]  /*24b0*/  BSYNC B0 ;  /* 0x0000000000007941 */ /* 0x000fea0003800000 */
.L_x_4114:
        /* <DEDUP_REMOVED lines=11> */
[----:B------:R-:W-:Y:S05]  /*2570*/  CALL.REL.NOINC `($__internal_34_$__cuda_sm20_div_s64) ;  /* 0x0000275000007944 */ /* 0x000fea0003c00000 */
[----:B------:R-:W-:-:S04]  /*2580*/  IADD3 R17, P0, RZ, -R18, RZ ;  /* 0x80000012ff117210 */ /* 0x000fc80007f1e0ff */
[----:B------:R-:W-:Y:S01]  /*2590*/  IADD3.X R16, RZ, ~R19, RZ, P0, !PT ;  /* 0x80000013ff107210 */ /* 0x000fe200007fe4ff */
[----:B------:R-:W-:-:S04]  /*25a0*/  IMAD.WIDE.U32 R36, R5, R17, R36 ;  /* 0x0000001105247225 */ /* 0x000fc800078e0024 */
[----:B------:R-:W-:-:S04]  /*25b0*/  IMAD R16, R16, R5, RZ ;  /* 0x0000000510107224 */ /* 0x000fc800078e02ff */
[----:B------:R-:W-:-:S05]  /*25c0*/  IMAD R4, R4, R17, R16 ;  /* 0x0000001104047224 */ /* 0x000fca00078e0210 */
[----:B------:R-:W-:Y:S01]  /*25d0*/  IADD3 R4, R37, R4, RZ ;  /* 0x0000000425047210 */ /* 0x000fe20007ffe0ff */
[----:B------:R-:W-:Y:S05]  /*25e0*/  BRA `(.L_x_4119) ;  /* 0x0000016000007947 */ /* 0x000fea0003800000 */
.L_x_4118:
        /* <DEDUP_REMOVED lines=22> */
.L_x_4119:
[----:B------:R-:W-:Y:S05]  /*2750*/  BSYNC B0 ;  /* 0x0000000000007941 */ /* 0x000fea0003800000 */
.L_x_4117:
        /* <DEDUP_REMOVED lines=38> */
[----:B------:R-:W-:Y:S05]  /*29c0*/  CALL.REL.NOINC `($__internal_34_$__cuda_sm20_div_s64) ;  /* 0x0000230000007944 */ /* 0x000fea0003c00000 */
        /* <DEDUP_REMOVED lines=12> */
.L_x_4121:
        /* <DEDUP_REMOVED lines=23> */
.L_x_4122:
[----:B------:R-:W-:Y:S05]  /*2c00*/  BSYNC B0 ;  /* 0x0000000000007941 */ /* 0x000fea0003800000 */
.L_x_4120:
        /* <DEDUP_REMOVED lines=18> */
.L_x_4124:
        /* <DEDUP_REMOVED lines=22> */
.L_x_4125:
[----:B------:R-:W-:Y:S05]  /*2e90*/  BSYNC B0 ;  /* 0x0000000000007941 */ /* 0x000fea0003800000 */
.L_x_4123:
        /* <DEDUP_REMOVED lines=20> */
.L_x_4127:
        /* <DEDUP_REMOVED lines=23> */
.L_x_4128:
[----:B------:R-:W-:Y:S05]  /*3150*/  BSYNC B0 ;  /* 0x0000000000007941 */ /* 0x000fea0003800000 */
.L_x_4126:
        /* <DEDUP_REMOVED lines=25> */
[----:B------:R-:W-:Y:S05]  /*32f0*/  CALL.REL.NOINC `($__internal_34_$__cuda_sm20_div_s64) ;  /* 0x000019d000007944 */ /* 0x000fea0003c00000 */
        /* <DEDUP_REMOVED lines=12> */
.L_x_4130:
        /* <DEDUP_REMOVED lines=23> */
.L_x_4131:
[----:B------:R-:W-:Y:S05]  /*3530*/  BSYNC B0 ;  /* 0x0000000000007941 */ /* 0x000fea0003800000 */
.L_x_4129:
        /* <DEDUP_REMOVED lines=29> */
.L_x_4133:
        /* <DEDUP_REMOVED lines=23> */
.L_x_4134:
[----:B------:R-:W-:Y:S05]  /*3880*/  BSYNC B0 ;  /* 0x0000000000007941 */ /* 0x000fea0003800000 */
.L_x_4132:
        /* <DEDUP_REMOVED lines=20> */
.L_x_4110:
[----:B------:R-:W-:-:S04]  /*39d0*/  LEA R2, P0, R32, c[0x0][0x200], 0x2 ;  /* 0x0000800020027a11 */ /* 0x000fc800078010ff */
[----:B------:R-:W-:-:S05]  /*39e0*/  LEA.HI.X R3, R32, c[0x0][0x204], R33, 0x2, P0 ;  /* 0x0000810020037a11 */ /* 0x000fca00000f1421 */
[----:B------:R0:W-:Y:S04]  /*39f0*/  STG.E [R2.64], R27 ;  /* 0x0000001b02007986 */ /* 0x0001e8000c10190e */
.L_x_4109:
[----:B------:R-:W-:Y:S05]  /*3a00*/  BSYNC B1 ;  /* 0x0000000000017941 */ /* 0x000fea0003800000 */
.L_x_4108:
        /* <DEDUP_REMOVED lines=57> */
.L_x_4137:
        /* <DEDUP_REMOVED lines=77> */
.L_x_4136:
        /* <DEDUP_REMOVED lines=47> */
.L_x_4138:
        /* <DEDUP_REMOVED lines=10> */
.L_x_4140:
[----:B------:R-:W-:Y:S05]  /*4600*/  BSYNC B0 ;  /* 0x0000000000007941 */ /* 0x000fea0003800000 */
.L_x_4139:
        /* <DEDUP_REMOVED lines=13> */
.L_x_4135:
        /* <DEDUP_REMOVED lines=95> */
        .weak           $__internal_34_$__cuda_sm20_div_s64
        .type           $__internal_34_$__cuda_sm20_div_s64,@function
        .size           $__internal_34_$__cuda_sm20_div_s64,(.L_x_6302 - $__internal_34_$__cuda_sm20_div_s64)
$__internal_34_$__cuda_sm20_div_s64:
        /* <DEDUP_REMOVED lines=83> */
[----:B------:R-:W-:Y:S05]  /*5200*/  RET.REL.NODEC R20 `(_ZN5flash32flash_fwd_splitkv_combine_kernelI23Flash_fwd_kernel_traitsILi96ELi64ELi64ELi4ELb0ELb0EN7cutlass10bfloat16_tE19Flash_kernel_traitsILi96ELi64ELi64ELi4ES3_EELi16ELi2ELb1EEEvNS_16Flash_fwd_paramsE) ;  /* 0xffffadf014007950 */ /* 0x000fea0003c3ffff */
.L_x_4141:
        /* <DEDUP_REMOVED lines=15> */
.L_x_6302:


//--------------------- .text._ZN5flash32flash_fwd_splitkv_combine_kernelI23Flash_fwd_kernel_traitsILi96ELi64ELi64ELi4ELb0ELb0EN7cutlass10bfloat16_tE19Flash_kernel_traitsILi96ELi64ELi64ELi4ES3_EELi16ELi1ELb1EEEvNS_16Flash_fwd_paramsE --------------------------
	.section	.text._ZN5flash32flash_fwd_splitkv_combine_kernelI23Flash_fwd_kernel_traitsILi96ELi64ELi64ELi4ELb0ELb0EN7cutlass10bfloat16_tE19Flash_kernel_traitsILi96ELi64ELi64ELi4ES3_EELi16ELi1ELb1EEEvNS_16Flash_fwd_paramsE,"ax",@progbits
	.sectioninfo	@"SHI_REGISTERS=54"
	.align	128
        .global         _ZN5flash32flash_fwd_splitkv_combine_kernelI23Flash_fwd_kernel_traitsILi96ELi64ELi64ELi4ELb0ELb0EN7cutlass10bfloat16_tE19Flash_kernel_traitsILi96ELi64ELi64ELi4ES3_EELi16ELi1ELb1EEEvNS_16Flash_fwd_paramsE
        .type           _ZN5flash32flash_fwd_splitkv_combine_kernelI23Flash_fwd_kernel_traitsILi96ELi64ELi64ELi4ELb0ELb0EN7cutlass10bfloat16_tE19Flash_kernel_traitsILi96ELi64ELi64ELi4ES3_EELi16ELi1ELb1EEEvNS_16Flash_fwd_paramsE,@function
        .size           _ZN5flash32flash_fwd_splitkv_combine_kernelI23Flash_fwd_kernel_traitsILi96ELi64ELi64ELi4ELb0ELb0EN7cutlass10bfloat16_tE19Flash_kernel_traitsILi96ELi64ELi64ELi4ES3_EELi16ELi1ELb1EEEvNS_16Flash_fwd_paramsE,(.L_x_6303 - _ZN5flash32flash_fwd_splitkv_combine_kernelI23Flash_fwd_kernel_traitsILi96ELi64ELi64ELi4ELb0ELb0EN7cutlass10bfloat16_tE19Flash_kernel_traitsILi96ELi64ELi64ELi4ES3_EELi16ELi1ELb1EEEvNS_16Flash_fwd_paramsE)
        .other          _ZN5flash32flash_fwd_splitkv_combine_kernelI23Flash_fwd_kernel_traitsILi96ELi64ELi64ELi4ELb0ELb0EN7cutlass10bfloat16_tE19Flash_kernel_traitsILi96ELi64ELi64ELi4ES3_EELi16ELi1ELb1EEEvNS_16Flash_fwd_paramsE,@"STO_CUDA_ENTRY STV_DEFAULT"
_ZN5flash32flash_fwd_splitkv_combine_kernelI23Flash_fwd_kernel_traitsILi96ELi64ELi64ELi4ELb0ELb0EN7cutlass10bfloat16_tE19Flash_kernel_traitsILi96ELi64ELi64ELi4ES3_EELi16ELi1ELb1EEEvNS_16Flash_fwd_paramsE:
.text._ZN5flash32flash_fwd_splitkv_combine_kernelI23Flash_fwd_kernel_traitsILi96ELi64ELi64ELi4ELb0ELb0EN7cutlass10bfloat16_tE19Flash_kernel_traitsILi96ELi64ELi64ELi4ES3_EELi16ELi1ELb1EEEvNS_16Flash_fwd_paramsE:
        /* <DEDUP_REMOVED lines=23> */
[----:B------:R-:W-:Y:S05]  /*0170*/  CALL.REL.NOINC `($__internal_35_$__cuda_sm20_div_s64) ;  /* 0x00004bb000007944 */ /* 0x000fea0003c00000 */
[----:B------:R-:W-:Y:S05]  /*0180*/  BRA `(.L_x_4143) ;  /* 0x0000017000007947 */ /* 0x000fea0003800000 */
.L_x_4142:
        /* <DEDUP_REMOVED lines=23> */
.L_x_4143:
        /* <DEDUP_REMOVED lines=11> */
[----:B------:R-:W-:Y:S05]  /*03b0*/  CALL.REL.NOINC `($__internal_35_$__cuda_sm20_div_s64) ;  /* 0x0000497000007944 */ /* 0x000fea0003c00000 */
[----:B------:R-:W-:Y:S02]  /*03c0*/  MOV R8, R18 ;  /* 0x0000001200087202 */ /* 0x000fe40000000f00 */
[----:B------:R-:W-:Y:S01]  /*03d0*/  MOV R9, R19 ;  /* 0x0000001300097202 */ /* 0x000fe20000000f00 */
[----:B------:R-:W-:Y:S05]  /*03e0*/  BRA `(.L_x_4146) ;  /* 0x0000013000007947 */ /* 0x000fea0003800000 */
.L_x_4145:
        /* <DEDUP_REMOVED lines=19> */
.L_x_4146:
[----:B------:R-:W-:Y:S05]  /*0520*/  BSYNC B0 ;  /* 0x0000000000007941 */ /* 0x000fea0003800000 */
.L_x_4144:
        /* <DEDUP_REMOVED lines=40> */
[----:B------:R-:W-:Y:S05]  /*07b0*/  CALL.REL.NOINC `($__internal_35_$__cuda_sm20_div_s64) ;  /* 0x0000457000007944 */ /* 0x000fea0003c00000 */
[----:B------:R-:W-:Y:S05]  /*07c0*/  BRA `(.L_x_4149) ;  /* 0x0000013000007947 */ /* 0x000fea0003800000 */
.L_x_4148:
        /* <DEDUP_REMOVED lines=19> */
.L_x_4149:
[----:B------:R-:W-:Y:S05]  /*0900*/  BSYNC B0 ;  /* 0x0000000000007941 */ /* 0x000fea0003800000 */
.L_x_4147:
        /* <DEDUP_REMOVED lines=73> */
[----:B------:R-:W-:Y:S02]  /*0da0*/  MOV R34, R18 ;  /* 0x0000001200227202 */ /* 0x000fe40000000f00 */
[----:B------:R-:W-:Y:S01]  /*0db0*/  MOV R35, R19 ;  /* 0x0000001300237202 */ /* 0x000fe20000000f00 */
[----:B------:R-:W-:Y:S05]  /*0dc0*/  BRA `(.L_x_4152) ;  /* 0x0000013000007947 */ /* 0x000fea0003800000 */
.L_x_4151:
        /* <DEDUP_REMOVED lines=19> */
.L_x_4152:
[----:B------:R-:W-:Y:S05]  /*0f00*/  BSYNC B0 ;  /* 0x0000000000007941 */ /* 0x000fea0003800000 */
.L_x_4150:
        /* <DEDUP_REMOVED lines=42> */
.L_x_4154:
        /* <DEDUP_REMOVED lines=19> */
.L_x_4155:
[----:B------:R-:W-:Y:S05]  /*12e0*/  BSYNC B0 ;  /* 0x0000000000007941 */ /* 0x000fea0003800000 */
.L_x_4153:
        /* <DEDUP_REMOVED lines=133> */
.L_x_4157:
[----:B------:R-:W-:Y:S05]  /*1b40*/  BSYNC B0 ;  /* 0x0000000000007941 */ /* 0x000fea0003800000 */
.L_x_4156:
        /* <DEDUP_REMOVED lines=74> */
[----:B------:R-:W-:Y:S05]  /*1ff0*/  CALL.REL.NOINC `($__internal_35_$__cuda_sm20_div_s64) ;  /* 0x00002d3000007944 */ /* 0x000fea0003c00000 */
        /* <DEDUP_REMOVED lines=10> */
.L_x_4162:
        /* <DEDUP_REMOVED lines=22> */
.L_x_4163:
[----:B------:R-:W-:Y:S05]  /*2200*/  BSYNC B0 ;  /* 0x0000000000007941 */ /* 0x000fea0003800000 */
.L_x_4161:
        /* <DEDUP_REMOVED lines=8> */
[----:B------:R-:W-:Y:S05]  /*2290*/  CALL.REL.NOINC `($__internal_35_$__cuda_sm20_div_s64) ;  /* 0x00002a9000007944 */ /* 0x000fea0003c00000 */
        /* <DEDUP_REMOVED lines=11> */
.L_x_4165:
        /* <DEDUP_REMOVED lines=22> */
.L_x_4166:
[----:B------:R-:W-:Y:S05]  /*24b0*/  BSYNC B0 ;  /* 0x0000000000007941 */ /* 0x000fea0003800000 */
.L_x_4164:
        /* <DEDUP_REMOVED lines=12> */
[----:B------:R-:W-:Y:S05]  /*2580*/  CALL.REL.NOINC `($__internal_35_$__cuda_sm20_div_s64) ;  /* 0x000027a000007944 */ /* 0x000fea0003c00000 */
        /* <DEDUP_REMOVED lines=9> */
.L_x_4168:
        /* <DEDUP_REMOVED lines=22> */
.L_x_4169:
[----:B------:R-:W-:Y:S05]  /*2780*/  BSYNC B0 ;  /* 0x0000000000007941 */ /* 0x000fea0003800000 */
.L_x_4167:
        /* <DEDUP_REMOVED lines=37> */
[----:B------:R-:W-:Y:S05]  /*29e0*/  CALL.REL.NOINC `($__internal_35_$__cuda_sm20_div_s64) ;  /* 0x0000234000007944 */ /* 0x000fea0003c00000 */
        /* <DEDUP_REMOVED lines=11> */
.L_x_4171:
        /* <DEDUP_REMOVED lines=23> */
.L_x_4172:
[----:B------:R-:W-:Y:S05]  /*2c10*/  BSYNC B0 ;  /* 0x0000000000007941 */ /* 0x000fea0003800000 */
.L_x_4170:
        /* <DEDUP_REMOVED lines=8> */
[----:B------:R-:W-:Y:S05]  /*2ca0*/  CALL.REL.NOINC `($__internal_35_$__cuda_sm20_div_s64) ;  /* 0x0000208000007944 */ /* 0x000fea0003c00000 */
        /* <DEDUP_REMOVED lines=11> */
.L_x_4174:
        /* <DEDUP_REMOVED lines=23> */
.L_x_4175:
[----:B------:R-:W-:Y:S05]  /*2ed0*/  BSYNC B0 ;  /* 0x0000000000007941 */ /* 0x000fea0003800000 */
.L_x_4173:
        /* <DEDUP_REMOVED lines=20> */
.L_x_4177:
        /* <DEDUP_REMOVED lines=23> */
.L_x_4178:
[----:B------:R-:W-:Y:S05]  /*3190*/  BSYNC B0 ;  /* 0x0000000000007941 */ /* 0x000fea0003800000 */
.L_x_4176:
        /* <DEDUP_REMOVED lines=25> */
[----:B------:R-:W-:Y:S05]  /*3330*/  CALL.REL.NOINC `($__internal_35_$__cuda_sm20_div_s64) ;  /* 0x000019f000007944 */ /* 0x000fea0003c00000 */
        /* <DEDUP_REMOVED lines=12> */
.L_x_4180:
        /* <DEDUP_REMOVED lines=23> */
.L_x_4181:
[----:B------:R-:W-:Y:S05]  /*3570*/  BSYNC B0 ;  /* 0x0000000000007941 */ /* 0x000fea0003800000 */
.L_x_4179:
        /* <DEDUP_REMOVED lines=29> */
.L_x_4183:
        /* <DEDUP_REMOVED lines=23> */
.L_x_4184:
[----:B------:R-:W-:Y:S05]  /*38c0*/  BSYNC B0 ;  /* 0x0000000000007941 */ /* 0x000fea0003800000 */
.L_x_4182:
        /* <DEDUP_REMOVED lines=20> */
.L_x_4160:
[----:B------:R-:W-:-:S04]  /*3a10*/  LEA R2, P0, R32, c[0x0][0x200], 0x2 ;  /* 0x0000800020027a11 */ /* 0x000fc800078010ff */
[----:B------:R-:W-:-:S05]  /*3a20*/  LEA.HI.X R3, R32, c[0x0][0x204], R33, 0x2, P0 ;  /* 0x0000810020037a11 */ /* 0x000fca00000f1421 */
[----:B------:R0:W-:Y:S04]  /*3a30*/  STG.E [R2.64], R26 ;  /* 0x0000001a02007986 */ /* 0x0001e8000c10190c */
.L_x_4159:
[----:B------:R-:W-:Y:S05]  /*3a40*/  BSYNC B1 ;  /* 0x0000000000017941 */ /* 0x000fea0003800000 */
.L_x_4158:
        /* <DEDUP_REMOVED lines=59> */
.L_x_4187:
        /* <DEDUP_REMOVED lines=77> */
.L_x_4186:
        /* <DEDUP_REMOVED lines=47> */
.L_x_4188:
        /* <DEDUP_REMOVED lines=10> */
.L_x_4190:
[----:B------:R-:W-:Y:S05]  /*4660*/  BSYNC B0 ;  /* 0x0000000000007941 */ /* 0x000fea0003800000 */
.L_x_4189:
        /* <DEDUP_REMOVED lines=13> */
.L_x_4185:
        /* <DEDUP_REMOVED lines=95> */
        .weak           $__internal_35_$__cuda_sm20_div_s64
        .type           $__internal_35_$__cuda_sm20_div_s64,@function
        .size           $__internal_35_$__cuda_sm20_div_s64,(.L_x_6303 - $__internal_35_$__cuda_sm20_div_s64)
$__internal_35_$__cuda_sm20_div_s64:
        /* <DEDUP_REMOVED lines=83> */
[----:B------:R-:W-:Y:S06]  /*5260*/  RET.REL.NODEC R38 `(_ZN5flash32flash_fwd_splitkv_combine_kernelI23Flash_fwd_kernel_traitsILi96ELi64ELi64ELi4ELb0ELb0EN7cutlass10bfloat16_tE19Flash_kernel_traitsILi96ELi64ELi64ELi4ES3_EELi16ELi1ELb1EEEvNS_16Flash_fwd_paramsE) ;  /* 0xffffad9026007950 */ /* 0x000fec0003c3ffff */
.L_x_4191:
        /* <DEDUP_REMOVED lines=9> */
.L_x_6303:


//--------------------- .text._ZN5flash24flash_fwd_splitkv_kernelI23Flash_fwd_kernel_traitsILi96ELi64ELi64ELi4ELb0ELb0EN7cutlass10bfloat16_tE19Flash_kernel_traitsILi96ELi64ELi64ELi4ES3_EELb1ELb0ELb0ELb0ELb0ELb0ELb0ELb0EEEvNS_16Flash_fwd_paramsE --------------------------
	.section	.text._ZN5flash24flash_fwd_splitkv_kernelI23Flash_fwd_kernel_traitsILi96ELi64ELi64ELi4ELb0ELb0EN7cutlass10bfloat16_tE19Flash_kernel_traitsILi96ELi64ELi64ELi4ES3_EELb1ELb0ELb0ELb0ELb0ELb0ELb0ELb0EEEvNS_16Flash_fwd_paramsE,"ax",@progbits
	.sectioninfo	@"SHI_REGISTERS=162"
	.align	128
        .global         _ZN5flash24flash_fwd_splitkv_kernelI23Flash_fwd_kernel_traitsILi96ELi64ELi64ELi4ELb0ELb0EN7cutlass10bfloat16_tE19Flash_kernel_traitsILi96ELi64ELi64ELi4ES3_EELb1ELb0ELb0ELb0ELb0ELb0ELb0ELb0EEEvNS_16Flash_fwd_paramsE
        .type           _ZN5flash24flash_fwd_splitkv_kernelI23Flash_fwd_kernel_traitsILi96ELi64ELi64ELi4ELb0ELb0EN7cutlass10bfloat16_tE19Flash_kernel_traitsILi96ELi64ELi64ELi4ES3_EELb1ELb0ELb0ELb0ELb0ELb0ELb0ELb0EEEvNS_16Flash_fwd_paramsE,@function
        .size           _ZN5flash24flash_fwd_splitkv_kernelI23Flash_fwd_kernel_traitsILi96ELi64ELi64ELi4ELb0ELb0EN7cutlass10bfloat16_tE19Flash_kernel_traitsILi96ELi64ELi64ELi4ES3_EELb1ELb0ELb0ELb0ELb0ELb0ELb0ELb0EEEvNS_16Flash_fwd_paramsE,(.L_x_6360 - _ZN5flash24flash_fwd_splitkv_kernelI23Flash_fwd_kernel_traitsILi96ELi64ELi64ELi4ELb0ELb0EN7cutlass10bfloat16_tE19Flash_kernel_traitsILi96ELi64ELi64ELi4ES3_EELb1ELb0ELb0ELb0ELb0ELb0ELb0ELb0EEEvNS_16Flash_fwd_paramsE)
        .other          _ZN5flash24flash_fwd_splitkv_kernelI23Flash_fwd_kernel_traitsILi96ELi64ELi64ELi4ELb0ELb0EN7cutlass10bfloat16_tE19Flash_kernel_traitsILi96ELi64ELi64ELi4ES3_EELb1ELb0ELb0ELb0ELb0ELb0ELb0ELb0EEEvNS_16Flash_fwd_paramsE,@"STO_CUDA_ENTRY STV_DEFAULT"
_ZN5flash24flash_fwd_splitkv_kernelI23Flash_fwd_kernel_traitsILi96ELi64ELi64ELi4ELb0ELb0EN7cutlass10bfloat16_tE19Flash_kernel_traitsILi96ELi64ELi64ELi4ES3_EELb1ELb0ELb0ELb0ELb0ELb0ELb0ELb0EEEvNS_16Flash_fwd_paramsE:
.text._ZN5flash24flash_fwd_splitkv_kernelI23Flash_fwd_kernel_traitsILi96ELi64ELi64ELi4ELb0ELb0EN7cutlass10bfloat16_tE19Flash_kernel_traitsILi96ELi64ELi64ELi4ES3_EELb1ELb0ELb0ELb0ELb0ELb0ELb0ELb0EEEvNS_16Flash_fwd_paramsE:
        /* <DEDUP_REMOVED lines=33> */
.L_x_4192:
[----:B-1-34-:R-:W-:Y:S02]  /*0210*/  MOV R0, c[0x0][0x218] ;  /* 0x0000860000007a02 */ /* 0x01afe40000000f00 */
.L_x_4193:
[----:B------:R-:W-:-:S04]  /*0220*/  ISETP.NE.U32.AND P2, PT, RZ, c[0x0][0x258], PT ;  /* 0x00009600ff007a0c */ /* 0x000fc80003f45070 */
[----:B------:R-:W-:-:S13]  /*0230*/  ISETP.NE.AND.EX P2, PT, RZ, c[0x0][0x25c], PT, P2 ;  /* 0x00009700ff007a0c */ /* 0x000fda0003f45320 */
[----:B------:R-:W-:-:S05]  /*0240*/  @P2 IMAD.WIDE R8, R21, R4, c[0x0][0x258] ;  /* 0x0000960015082625 */ /* 0x000fca00078e0204 */
[----:B-1----:R-:W2:Y:S01]  /*0250*/  @P2 LDG.E R7, [R8.64] ;  /* 0x0000000808072981 */ /* 0x002ea2000c1e1900 */
        /* <DEDUP_REMOVED lines=20> */
[----:B------:R-:W-:Y:S01]  /*03a0*/  SHF.R.S32.HI R5, RZ, 0x6, R5 ;  /* 0x00000006ff057819 */ /* 0x000fe20000011405 */
[----:B------:R-:W1:Y:S01]  /*03b0*/  S2R R6, SR_TID.X ;  /* 0x0000000000067919 */ /* 0x000e620000002100 */
        /* <DEDUP_REMOVED lines=16> */
[----:B------:R-:W-:Y:S02]  /*04c0*/  @P0 IMAD.WIDE.U32 R12, R122, c[0x0][0x1e8], RZ ;  /* 0x00007a007a0c0a25 */ /* 0x000fe400078e00ff */
[----:B------:R-:W-:Y:S02]  /*04d0*/  SHF.L.U32 R2, R6, 0x3, RZ ;  /* 0x0000000306027819 */ /* 0x000fe400000006ff */
[----:B------:R-:W-:Y:S02]  /*04e0*/  @P0 IMAD R7, R122, c[0x0][0x1ec], R13 ;  /* 0x00007b007a070a24 */ /* 0x000fe400078e020d */
[----:B------:R-:W-:Y:S01]  /*04f0*/  @!P0 IMAD R8, R8, c[0x0][0x1e0], RZ ;  /* 0x0000780008088a24 */ /* 0x000fe200078e02ff */
[----:B------:R-:W-:Y:S01]  /*0500*/  SHF.R.S32.HI R3, RZ, 0x1f, R2 ;  /* 0x0000001fff037819 */ /* 0x000fe20000011402 */
[----:B------:R-:W-:Y:S02]  /*0510*/  @P0 IMAD.MOV.U32 R4, RZ, RZ, R12 ;  /* 0x000000ffff040224 */ /* 0x000fe400078e000c */
[----:B------:R-:W-:-:S04]  /*0520*/  @!P0 IMAD.WIDE.U32 R12, R21, c[0x0][0x1e0], RZ ;  /* 0x00007800150c8a25 */ /* 0x000fc800078e00ff */
[----:B------:R-:W-:Y:S01]  /*0530*/  @!P0 IMAD R11, R21, c[0x0][0x1e4], R8 ;  /* 0x00007900150b8a24 */ /* 0x000fe200078e0208 */
[----:B------:R-:W-:Y:S01]  /*0540*/  @!P0 MOV R4, R12 ;  /* 0x0000000c00048202 */ /* 0x000fe20000000f00 */
[----:B------:R-:W-:-:S04]  /*0550*/  IMAD.WIDE.U32 R8, R15, c[0x0][0x1e8], R2 ;  /* 0x00007a000f087a25 */ /* 0x000fc800078e0002 */
        /* <DEDUP_REMOVED lines=8> */
[----:B------:R-:W-:-:S02]  /*05e0*/  IMAD R0, R21, c[0x0][0x1c0], R10 ;  /* 0x0000700015007a24 */ /* 0x000fc400078e020a */
[C---:B------:R-:W-:Y:S02]  /*05f0*/  IMAD R13, R10.reuse, c[0x0][0x1f4], R13 ;  /* 0x00007d000a0d7a24 */ /* 0x040fe400078e020d */
[----:B------:R-:W-:Y:S01]  /*0600*/  IMAD.WIDE.U32 R10, R10, c[0x0][0x1f0], R8 ;  /* 0x00007c000a0a7a25 */ /* 0x000fe200078e0008 */
[C---:B------:R-:W-:Y:S02]  /*0610*/  IADD3 R9, R2.reuse, 0x20, RZ ;  /* 0x0000002002097810 */ /* 0x040fe40007ffe0ff */
[----:B------:R-:W-:Y:S01]  /*0620*/  IADD3 R8, R2, 0x40, RZ ;  /* 0x0000004002087810 */ /* 0x000fe20007ffe0ff */
        /* <DEDUP_REMOVED lines=16> */
.L_x_4196:
[----:B------:R-:W-:Y:S05]  /*0730*/  BSYNC B0 ;  /* 0x0000000000007941 */ /* 0x000fea0003800000 */
.L_x_4195:
        /* <DEDUP_REMOVED lines=19> */
.L_x_4198:
[----:B------:R-:W-:Y:S05]  /*0870*/  BSYNC B0 ;  /* 0x0000000000007941 */ /* 0x000fea0003800000 */
.L_x_4197:
        /* <DEDUP_REMOVED lines=13> */
.L_x_4194:
        /* <DEDUP_REMOVED lines=47> */
[----:B------:R-:W-:Y:S01]  /*0c40*/  IABS R0, c[0x0][0x1c8] ;  /* 0x0000720000007a13 */ /* 0x000fe20000000000 */
[----:B------:R-:W-:-:S03]  /*0c50*/  IMAD.MOV.U32 R8, RZ, RZ, RZ ;  /* 0x000000ffff087224 */ /* 0x000fc600078e00ff */
        /* <DEDUP_REMOVED lines=32> */
[C---:B------:R-:W-:Y:S02]  /*0e60*/  IMAD R13, R30.reuse, c[0x0][0x18c], R13 ;  /* 0x000063001e0d7a24 */ /* 0x040fe400078e020d */
[----:B------:R-:W-:Y:S01]  /*0e70*/  IMAD.WIDE.U32 R30, R30, c[0x0][0x188], RZ ;  /* 0x000062001e1e7a25 */ /* 0x000fe200078e00ff */
[----:B------:R-:W-:-:S04]  /*0e80*/  IADD3 R17, R17, R2, RZ ;  /* 0x0000000211117210 */ /* 0x000fc80007ffe0ff */
[----:B------:R-:W-:Y:S01]  /*0e90*/  IADD3 R13, R31, R13, RZ ;  /* 0x0000000d1f0d7210 */ /* 0x000fe20007ffe0ff */
[----:B------:R-:W-:-:S04]  /*0ea0*/  IMAD.WIDE.U32 R28, R3, c[0x0][0x198], R16 ;  /* 0x00006600031c7a25 */ /* 0x000fc800078e0010 */
[----:B------:R-:W-:Y:S02]  /*0eb0*/  IMAD.IADD R29, R29, 0x1, R11 ;  /* 0x000000011d1d7824 */ /* 0x000fe400078e020b */
[----:B------:R-:W-:Y:S02]  /*0ec0*/  IMAD R11, R9, c[0x0][0x1b0], RZ ;  /* 0x00006c00090b7a24 */ /* 0x000fe400078e02ff */
[----:B------:R-:W-:-:S04]  /*0ed0*/  IMAD.WIDE.U32 R28, R8, c[0x0][0x1b0], R28 ;  /* 0x00006c00081c7a25 */ /* 0x000fc800078e001c */
[----:B------:R-:W-:-:S04]  /*0ee0*/  IMAD R11, R8, c[0x0][0x1b4], R11 ;  /* 0x00006d00080b7a24 */ /* 0x000fc800078e020b */
[----:B------:R-:W-:Y:S01]  /*0ef0*/  IMAD.IADD R11, R29, 0x1, R11 ;  /* 0x000000011d0b7824 */ /* 0x000fe200078e020b */
[----:B------:R-:W-:Y:S05]  /*0f00*/  BRA `(.L_x_4200) ;  /* 0x0000043000007947 */ /* 0x000fea0003800000 */
.L_x_4199:
        /* <DEDUP_REMOVED lines=17> */
.L_x_4201:
[----:B------:R-:W-:Y:S01]  /*1020*/  IABS R5, c[0x0][0x1c8] ;  /* 0x0000720000057a13 */ /* 0x000fe20000000000 */
[----:B------:R-:W-:-:S03]  /*1030*/  @P3 IMAD.IADD R13, R2, 0x1, R13 ;  /* 0x00000001020d3824 */ /* 0x000fc600078e020d */
[----:B------:R-:W1:Y:S01]  /*1040*/  I2F.RP R11, R5 ;  /* 0x00000005000b7306 */ /* 0x000e620000209400 */
[----:B------:R-:W-:-:S04]  /*1050*/  @P3 IMAD.WIDE.U32 R30, R13, c[0x0][0x1a0], RZ ;  /* 0x000068000d1e3a25 */ /* 0x000fc800078e00ff */
[----:B------:R-:W-:-:S03]  /*1060*/  @P3 IMAD R13, R13, c[0x0][0x1a4], R31 ;  /* 0x000069000d0d3a24 */ /* 0x000fc600078e021f */
        /* <DEDUP_REMOVED lines=8> */
[----:B------:R-:W-:-:S03]  /*10f0*/  MOV R17, R9 ;  /* 0x0000000900117202 */ /* 0x000fc60000000f00 */
[----:B------:R-:W-:Y:S02]  /*1100*/  IMAD.MOV.U32 R16, RZ, RZ, R12 ;  /* 0x000000ffff107224 */ /* 0x000fe400078e000c */
        /* <DEDUP_REMOVED lines=12> */
[----:B------:R-:W-:-:S05]  /*11d0*/  SHF.R.S32.HI R5, RZ, 0x1f, R3 ;  /* 0x0000001fff057819 */ /* 0x000fca0000011403 */
[----:B------:R-:W-:-:S04]  /*11e0*/  IMAD R4, R5, c[0x0][0x198], RZ ;  /* 0x0000660005047a24 */ /* 0x000fc800078e02ff */
[----:B------:R-:W-:Y:S02]  /*11f0*/  IMAD R11, R3, c[0x0][0x19c], R4 ;  /* 0x00006700030b7a24 */ /* 0x000fe400078e0204 */
[----:B------:R-:W-:-:S03]  /*1200*/  @P2 IADD3 R8, R8, 0x1, RZ ;  /* 0x0000000108082810 */ /* 0x000fc60007ffe0ff */
[----:B------:R-:W-:Y:S02]  /*1210*/  IADD3 R17, R17, R11, RZ ;  /* 0x0000000b11117210 */ /* 0x000fe40007ffe0ff */
[----:B------:R-:W-:Y:S02]  /*1220*/  @!P1 IADD3 R8, -R8, RZ, RZ ;  /* 0x000000ff08089210 */ /* 0x000fe40007ffe1ff */
[----:B------:R-:W-:-:S04]  /*1230*/  @!P0 LOP3.LUT R8, RZ, c[0x0][0x1c8], RZ, 0x33, !PT ;  /* 0x00007200ff088a12 */ /* 0x000fc800078e33ff */
        /* <DEDUP_REMOVED lines=16> */
.L_x_4200:
[----:B------:R-:W-:Y:S01]  /*1340*/  ISETP.NE.AND P0, PT, R122, -0x1, PT ;  /* 0xffffffff7a00780c */ /* 0x000fe20003f05270 */
[----:B------:R-:W-:Y:S01]  /*1350*/  IMAD R9, R9, c[0x0][0x1b8], RZ ;  /* 0x00006e0009097a24 */ /* 0x000fe200078e02ff */
[----:B------:R-:W-:Y:S01]  /*1360*/  SHF.R.S32.HI R17, RZ, 0x1f, R6 ;  /* 0x0000001fff117819 */ /* 0x000fe20000011406 */
[----:B------:R-:W-:Y:S03]  /*1370*/  BSSY B0, `(.L_x_4202) ;  /* 0x000006c000007945 */ /* 0x000fe60003800000 */
[----:B------:R-:W-:-:S04]  /*1380*/  LEA.HI R23, R17, R6, RZ, 0x2 ;  /* 0x0000000611177211 */ /* 0x000fc800078f10ff */
[----:B------:R-:W-:Y:S02]  /*1390*/  LOP3.LUT R29, R23, 0xfffffffc, RZ, 0xc0, !PT ;  /* 0xfffffffc171d7812 */ /* 0x000fe400078ec0ff */
[----:B------:R-:W-:Y:S01]  /*13a0*/  SHF.R.S32.HI R26, RZ, 0x2, R23 ;  /* 0x00000002ff1a7819 */ /* 0x000fe20000011417 */
[----:B------:R-:W-:Y:S01]  /*13b0*/  @!P0 IMAD.WIDE.U32 R32, R21, c[0x0][0x178], RZ ;  /* 0x00005e0015208a25 */ /* 0x000fe200078e00ff */
[----:B-----5:R-:W-:Y:S02]  /*13c0*/  @!P0 SHF.R.S32.HI R0, RZ, 0x1f, R21 ;  /* 0x0000001fff008819 */ /* 0x020fe40000011415 */
[----:B------:R-:W-:Y:S01]  /*13d0*/  LEA.HI R23, R23, R26, RZ, 0x1 ;  /* 0x0000001a17177211 */ /* 0x000fe200078f08ff */
[----:B------:R-:W-:Y:S01]  /*13e0*/  IMAD.IADD R128, R6, 0x1, -R29 ;  /* 0x0000000106807824 */ /* 0x000fe200078e0a1d */
[----:B------:R-:W-:Y:S01]  /*13f0*/  SHF.R.S32.HI R27, RZ, 0x1f, R26 ;  /* 0x0000001fff1b7819 */ /* 0x000fe2000001141a */
[----:B------:R-:W-:Y:S01]  /*1400*/  @!P0 IMAD R0, R0, c[0x0][0x178], RZ ;  /* 0x00005e0000008a24 */ /* 0x000fe200078e02ff */
[----:B------:R-:W-:Y:S01]  /*1410*/  LOP3.LUT R23, R23, 0x7fffffe, RZ, 0xc0, !PT ;  /* 0x07fffffe17177812 */ /* 0x000fe200078ec0ff */
[----:B------:R-:W-:-:S03]  /*1420*/  @P0 IMAD.WIDE.U32 R18, R122, c[0x0][0x190], RZ ;  /* 0x000064007a120a25 */ /* 0x000fc600078e00ff */
[----:B------:R-:W-:Y:S01]  /*1430*/  IADD3 R23, R26, -R23, RZ ;  /* 0x800000171a177210 */ /* 0x000fe20007ffe0ff */
[----:B------:R-:W-:Y:S01]  /*1440*/  @!P0 IMAD R0, R21, c[0x0][0x17c], R0 ;  /* 0x00005f0015008a24 */ /* 0x000fe200078e0200 */
[----:B------:R-:W-:Y:S01]  /*1450*/  LEA.HI R21, R17, R6, RZ, 0x3 ;  /* 0x0000000611157211 */ /* 0x000fe200078f18ff */
[----:B------:R-:W-:Y:S02]  /*1460*/  IMAD.SHL.U32 R128, R128, 0x8, RZ ;  /* 0x0000000880807824 */ /* 0x000fe400078e00ff */
[----:B------:R-:W-:Y:S01]  /*1470*/  @P0 IMAD R19, R122, c[0x0][0x194], R19 ;  /* 0x000065007a130a24 */ /* 0x000fe200078e0213 */
[----:B------:R-:W-:Y:S01]  /*1480*/  SHF.R.S32.HI R14, RZ, 0x3, R21 ;  /* 0x00000003ff0e7819 */ /* 0x000fe20000011415 */
[----:B------:R-:W-:Y:S01]  /*1490*/  @!P0 IMAD.IADD R19, R33, 0x1, R0 ;  /* 0x0000000121138824 */ /* 0x000fe200078e0200 */
[----:B------:R-:W-:Y:S01]  /*14a0*/  IADD3 R28, P2, R128, R28, RZ ;  /* 0x0000001c801c7210 */ /* 0x000fe20007f5e0ff */
[----:B------:R-:W-:Y:S01]  /*14b0*/  @!P0 IMAD.MOV.U32 R18, RZ, RZ, R32 ;  /* 0x000000ffff128224 */ /* 0x000fe200078e0020 */
[----:B------:R-:W-:Y:S01]  /*14c0*/  SHF.R.S32.HI R2, RZ, 0x1f, R128 ;  /* 0x0000001fff027819 */ /* 0x000fe20000011480 */
[----:B------:R-:W-:Y:S01]  /*14d0*/  IMAD.SHL.U32 R29, R14, 0x40, RZ ;  /* 0x000000400e1d7824 */ /* 0x000fe200078e00ff */
[-C--:B------:R-:W-:Y:S01]  /*14e0*/  LEA.HI R0, R17, R6.reuse, RZ, 0x5 ;  /* 0x0000000611007211 */ /* 0x080fe200078f28ff */
[----:B------:R-:W-:Y:S01]  /*14f0*/  IMAD R97, R27, c[0x0][0x198], RZ ;  /* 0x000066001b617a24 */ /* 0x000fe200078e02ff */
[----:B------:R-:W-:Y:S01]  /*1500*/  LEA.HI R17, R17, R6, RZ, 0x4 ;  /* 0x0000000611117211 */ /* 0x000fe200078f20ff */
[----:B------:R-:W-:Y:S01]  /*1510*/  IMAD.WIDE R24, R25, 0x40, R26 ;  /* 0x0000004019187825 */ /* 0x000fe200078e021a */
[----:B------:R-:W-:-:S02]  /*1520*/  LOP3.LUT R29, R29, 0xc0, RZ, 0xc0, !PT ;  /* 0x000000c01d1d7812 */ /* 0x000fc400078ec0ff */
[----:B------:R-:W-:Y:S01]  /*1530*/  IADD3 R30, P1, R128, R30, RZ ;  /* 0x0000001e801e7210 */ /* 0x000fe20007f3e0ff */
[----:B------:R-:W-:Y:S01]  /*1540*/  IMAD R97, R26, c[0x0][0x19c], R97 ;  /* 0x000067001a617a24 */ /* 0x000fe200078e0261 */
[----:B------:R-:W-:Y:S02]  /*1550*/  LOP3.LUT R33, R29, 0x18, R128, 0xf8, !PT ;  /* 0x000000181d217812 */ /* 0x000fe400078ef880 */
[----:B------:R-:W-:Y:S01]  /*1560*/  SHF.R.U32.HI R12, RZ, 0x3, R29 ;  /* 0x00000003ff0c7819 */ /* 0x000fe2000001161d */
[----:B------:R-:W-:Y:S01]  /*1570*/  IMAD.X R29, R2, 0x1, R11, P2 ;  /* 0x00000001021d7824 */ /* 0x000fe200010e060b */
[----:B------:R-:W-:Y:S01]  /*1580*/  IADD3 R18, P0, R128, R18, RZ ;  /* 0x0000001280127210 */ /* 0x000fe20007f1e0ff */
[----:B------:R-:W-:Y:S01]  /*1590*/  IMAD.X R31, R2, 0x1, R13, P1 ;  /* 0x00000001021f7824 */ /* 0x000fe200008e060d */
[----:B------:R-:W-:Y:S01]  /*15a0*/  LOP3.LUT R11, R17, 0xfffffff0, RZ, 0xc0, !PT ;  /* 0xfffffff0110b7812 */ /* 0x000fe200078ec0ff */
[----:B------:R-:W-:Y:S01]  /*15b0*/  IMAD.WIDE.U32 R98, R26, c[0x0][0x198], R28 ;  /* 0x000066001a627a25 */ /* 0x000fe200078e001c */
[----:B------:R-:W-:-:S02]  /*15c0*/  SHF.R.S32.HI R4, RZ, 0x5, R0 ;  /* 0x00000005ff047819 */ /* 0x000fc40000011400 */
[----:B------:R-:W-:Y:S01]  /*15d0*/  IADD3 R20, -R11, R6, RZ ;  /* 0x000000060b147210 */ /* 0x000fe20007ffe1ff */
[----:B------:R-:W-:Y:S01]  /*15e0*/  IMAD.X R19, R2, 0x1, R19, P0 ;  /* 0x0000000102137824 */ /* 0x000fe200000e0613 */
[----:B------:R-:W-:Y:S01]  /*15f0*/  LOP3.LUT R12, R33, R12, RZ, 0x3c, !PT ;  /* 0x0000000c210c7212 */ /* 0x000fe200078e3cff */
[----:B------:R-:W-:Y:S01]  /*1600*/  IMAD R125, R4, 0x8, R23 ;  /* 0x00000008047d7824 */ /* 0x000fe200078e0217 */
[----:B------:R-:W-:Y:S01]  /*1610*/  IADD3 R88, P0, R26, R3, RZ ;  /* 0x000000031a587210 */ /* 0x000fe20007f1e0ff */
[----:B------:R-:W-:Y:S01]  /*1620*/  IMAD R3, R8, c[0x0][0x1bc], R9 ;  /* 0x00006f0008037a24 */ /* 0x000fe200078e0209 */
[----:B------:R-:W-:Y:S01]  /*1630*/  LEA.HI R13, R20, R20, RZ, 0x1 ;  /* 0x00000014140d7211 */ /* 0x000fe200078f08ff */
[----:B------:R-:W-:Y:S01]  /*1640*/  IMAD.WIDE.U32 R8, R8, c[0x0][0x1b8], R30 ;  /* 0x00006e0008087a25 */ /* 0x000fe200078e001e */
[----:B------:R-:W-:Y:S02]  /*1650*/  SHF.R.S32.HI R23, RZ, 0x1f, R10 ;  /* 0x0000001fff177819 */ /* 0x000fe4000001140a */
[----:B------:R-:W-:Y:S01]  /*1660*/  IADD3 R97, R99, R97, RZ ;  /* 0x0000006163617210 */ /* 0x000fe20007ffe0ff */
[----:B------:R-:W-:Y:S01]  /*1670*/  IMAD.U32 R125, R125, 0x20, R12 ;  /* 0x000000207d7d7824 */ /* 0x000fe200078e000c */
[----:B------:R-:W-:Y:S01]  /*1680*/  SHF.R.S32.HI R12, RZ, 0x1f, R13 ;  /* 0x0000001fff0c7819 */ /* 0x000fe2000001140d */
[----:B------:R-:W-:Y:S01]  /*1690*/  IMAD.X R2, R27, 0x1, R5, P0 ;  /* 0x000000011b027824 */ /* 0x000fe200000e0605 */
[----:B------:R-:W-:Y:S01]  /*16a0*/  SHF.R.S32.HI R5, RZ, 0x1, R13 ;  /* 0x00000001ff057819 */ /* 0x000fe2000001140d */
[----:B------:R-:W-:Y:S01]  /*16b0*/  IMAD.IADD R29, R9, 0x1, R3 ;  /* 0x00000001091d7824 */ /* 0x000fe200078e0203 */
[----:B------:R-:W-:Y:S01]  /*16c0*/  LOP3.LUT R3, R0, 0xffffffe0, RZ, 0xc0, !PT ;  /* 0xffffffe000037812 */ /* 0x000fe200078ec0ff */
[----:B------:R-:W-:Y:S01]  /*16d0*/  IMAD.IADD R9, R126, 0x1, -R15 ;  /* 0x000000017e097824 */ /* 0x000fe200078e0a0f */
[----:B------:R-:W-:Y:S01]  /*16e0*/  LEA.HI R12, R12, R5, RZ, 0x2 ;  /* 0x000000050c0c7211 */ /* 0x000fe200078f10ff */
[----:B------:R-:W-:Y:S01]  /*16f0*/  IMAD R23, R23, c[0x0][0x1a8], RZ ;  /* 0x00006a0017177a24 */ /* 0x000fe200078e02ff */
[----:B------:R-:W-:Y:S01]  /*1700*/  IADD3 R119, R128, 0x20, RZ ;  /* 0x0000002080777810 */ /* 0x000fe20007ffe0ff */
[----:B------:R-:W-:Y:S01]  /*1710*/  IMAD.MOV.U32 R28, RZ, RZ, R8 ;  /* 0x000000ffff1c7224 */ /* 0x000fe200078e0008 */
[----:B------:R-:W-:Y:S01]  /*1720*/  ISETP.GE.AND P0, PT, R26, R9, PT ;  /* 0x000000091a00720c */ /* 0x000fe20003f06270 */
[----:B------:R-:W-:Y:S01]  /*1730*/  IMAD R23, R10, c[0x0][0x1ac], R23 ;  /* 0x00006b000a177a24 */ /* 0x000fe200078e0217 */
[----:B------:R-:W-:Y:S01]  /*1740*/  LOP3.LUT R12, R12, 0xfffffffc, RZ, 0xc0, !PT ;  /* 0xfffffffc0c0c7812 */ /* 0x000fe200078ec0ff */
[----:B------:R-:W-:Y:S01]  /*1750*/  IMAD.WIDE.U32 R10, R10, c[0x0][0x1a8], R18 ;  /* 0x00006a000a0a7a25 */ /* 0x000fe200078e0012 */
[----:B------:R-:W-:-:S02]  /*1760*/  IADD3 R118, R128, 0x40, RZ ;  /* 0x0000004080767810 */ /* 0x000fc40007ffe0ff */
[----:B------:R-:W-:Y:S01]  /*1770*/  SHF.L.U32 R125, R125, 0x1, RZ ;  /* 0x000000017d7d7819 */ /* 0x000fe200000006ff */
[----:B------:R-:W-:Y:S02]  /*1780*/  IMAD.IADD R12, R5, 0x1, -R12 ;  /* 0x00000001050c7824 */ /* 0x000fe400078e0a0c */
[----:B------:R-:W-:Y:S02]  /*1790*/  IMAD R19, R2, c[0x0][0x1a0], RZ ;  /* 0x0000680002137a24 */ /* 0x000fe400078e02ff */
[----:B------:R-:W-:Y:S01]  /*17a0*/  IMAD.MOV.U32 R5, RZ, RZ, 0x10 ;  /* 0x00000010ff057424 */ /* 0x000fe200078e00ff */
[----:B------:R-:W-:Y:S01]  /*17b0*/  LOP3.LUT P1, RZ, R12, 0x2, RZ, 0xc0, !PT ;  /* 0x000000020cff7812 */ /* 0x000fe2000782c0ff */
[C---:B------:R-:W-:Y:S02]  /*17c0*/  IMAD R19, R88.reuse, c[0x0][0x1a4], R19 ;  /* 0x0000690058137a24 */ /* 0x040fe400078e0213 */
[----:B------:R-:W-:-:S04]  /*17d0*/  IMAD.WIDE.U32 R88, R88, c[0x0][0x1a0], R28 ;  /* 0x0000680058587a25 */ /* 0x000fc800078e001c */
[----:B------:R-:W-:Y:S01]  /*17e0*/  IMAD.IADD R18, R6, 0x1, -R3 ;  /* 0x0000000106127824 */ /* 0x000fe200078e0a03 */
[----:B------:R-:W-:Y:S01]  /*17f0*/  SEL R3, R5, 0xfffffff0, !P1 ;  /* 0xfffffff005037807 */ /* 0x000fe20004800000 */
        /* <DEDUP_REMOVED lines=35> */
.L_x_4203:
[----:B------:R-:W-:Y:S05]  /*1a30*/  BSYNC B0 ;  /* 0x0000000000007941 */ /* 0x000fea0003800000 */
.L_x_4202:
        /* <DEDUP_REMOVED lines=36> */
.L_x_4205:
[----:B------:R-:W-:Y:S05]  /*1c80*/  BSYNC B0 ;  /* 0x0000000000007941 */ /* 0x000fea0003800000 */
.L_x_4204:
        /* <DEDUP_REMOVED lines=33> */
.L_x_4207:
[----:B------:R-:W-:Y:S05]  /*1ea0*/  BSYNC B0 ;  /* 0x0000000000007941 */ /* 0x000fea0003800000 */
.L_x_4206:
        /* <DEDUP_REMOVED lines=34> */
.L_x_4209:
[----:B------:R-:W-:Y:S05]  /*20d0*/  BSYNC B0 ;  /* 0x0000000000007941 */ /* 0x000fea0003800000 */
.L_x_4208:
[----:B------:R-:W0:Y:S01]  /*20e0*/  LDGDEPBAR ;  /* 0x00000000000079af */ /* 0x000e220000000000 */
[----:B--2---:R-:W-:Y:S01]  /*20f0*/  SHF.R.S32.HI R10, RZ, 0x4, R17 ;  /* 0x00000004ff0a7819 */ /* 0x004fe20000011411 */
[----:B------:R-:W-:Y:S01]  /*2100*/  IMAD.SHL.U32 R12, R12, 0x40, RZ ;  /* 0x000000400c0c7824 */ /* 0x000fe200078e00ff */
[----:B------:R-:W-:Y:S01]  /*2110*/  LOP3.LUT R21, R21, 0xfffffff8, RZ, 0xc0, !PT ;  /* 0xfffffff815157812 */ /* 0x000fe200078ec0ff */
[C---:B------:R-:W-:Y:S01]  /*2120*/  IMAD.SHL.U32 R87, R6.reuse, 0x2, RZ ;  /* 0x0000000206577824 */ /* 0x040fe200078e00ff */
[----:B------:R-:W-:Y:S01]  /*2130*/  LEA.HI R17, R17, R10, RZ, 0x1 ;  /* 0x0000000a11117211 */ /* 0x000fe200078f08ff */
[----:B------:R-:W-:Y:S01]  /*2140*/  BSSY B0, `(.L_x_4210) ;  /* 0x0000051000007945 */ /* 0x000fe20003800000 */
[----:B------:R-:W-:Y:S01]  /*2150*/  LOP3.LUT R11, R13, 0x7fffffe, RZ, 0xc0, !PT ;  /* 0x07fffffe0d0b7812 */ /* 0x000fe200078ec0ff */
[----:B------:R-:W-:Y:S01]  /*2160*/  IMAD.IADD R21, R6, 0x1, -R21 ;  /* 0x0000000106157824 */ /* 0x000fe200078e0a15 */
[----:B------:R-:W-:Y:S02]  /*2170*/  LOP3.LUT R17, R17, 0xfffffffe, RZ, 0xc0, !PT ;  /* 0xfffffffe11117812 */ /* 0x000fe400078ec0ff */
[----:B------:R-:W-:Y:S01]  /*2180*/  ISETP.GE.AND P1, PT, R26, R9, PT ;  /* 0x000000091a00720c */ /* 0x000fe20003f26270 */
[----:B------:R-:W-:Y:S01]  /*2190*/  IMAD.IADD R16, R20, 0x1, -R11 ;  /* 0x0000000114107824 */ /* 0x000fe200078e0a0b */
[----:B------:R-:W-:Y:S01]  /*21a0*/  SHF.R.S32.HI R19, RZ, 0x1f, R20 ;  /* 0x0000001fff137819 */ /* 0x000fe20000011414 */
[----:B------:R-:W-:Y:S01]  /*21b0*/  IMAD.IADD R17, R10, 0x1, -R17 ;  /* 0x000000010a117824 */ /* 0x000fe200078e0a11 */
[----:B------:R-:W-:Y:S01]  /*21c0*/  LEA.HI R11, R21, R21, RZ, 0x1 ;  /* 0x00000015150b7211 */ /* 0x000fe200078f08ff */
[----:B------:R-:W-:Y:S01]  /*21d0*/  IMAD R10, R4, 0x10, R15 ;  /* 0x00000010040a7824 */ /* 0x000fe200078e020f */
[----:B------:R-:W-:Y:S01]  /*21e0*/  LEA.HI R19, R19, R20, RZ, 0x3 ;  /* 0x0000001413137211 */ /* 0x000fe200078f18ff */
[----:B------:R-:W-:Y:S01]  /*21f0*/  IMAD.SHL.U32 R13, R17, 0x8, RZ ;  /* 0x00000008110d7824 */ /* 0x000fe200078e00ff */
[----:B------:R-:W-:-:S02]  /*2200*/  LOP3.LUT R116, R11, 0x7fffffe, RZ, 0xc0, !PT ;  /* 0x07fffffe0b747812 */ /* 0x000fc400078ec0ff */
[----:B------:R-:W-:Y:S01]  /*2210*/  LOP3.LUT R12, R12, 0xc0, RZ, 0xc0, !PT ;  /* 0x000000c00c0c7812 */ /* 0x000fe200078ec0ff */
[----:B------:R-:W-:Y:S01]  /*2220*/  IMAD.SHL.U32 R19, R19, 0x20, RZ ;  /* 0x0000002013137824 */ /* 0x000fe200078e00ff */
[----:B------:R-:W-:Y:S01]  /*2230*/  SHF.R.S32.HI R11, RZ, 0x1, R11 ;  /* 0x00000001ff0b7819 */ /* 0x000fe2000001140b */
[----:B------:R-:W-:-:S04]  /*2240*/  DEPBAR.LE SB0, 0x0 ;  /* 0x000080000000791a */ /* 0x000fc80000000000 */
[----:B------:R-:W-:Y:S01]  /*2250*/  BAR.SYNC.DEFER_BLOCKING 0x0 ;  /* 0x0000000000007b1d */ /* 0x000fe20000010000 */
[----:B------:R-:W-:Y:S01]  /*2260*/  LOP3.LUT R13, R12, 0x8, R13, 0xf8, !PT ;  /* 0x000000080c0d7812 */ /* 0x000fe200078ef80d */
[----:B------:R-:W-:Y:S01]  /*2270*/  IMAD.IADD R116, R21, 0x1, -R116 ;  /* 0x0000000115747824 */ /* 0x000fe200078e0a74 */
[----:B------:R-:W-:Y:S02]  /*2280*/  SHF.R.S32.HI R123, RZ, 0x1f, R18 ;  /* 0x0000001fff7b7819 */ /* 0x000fe40000011412 */
[----:B------:R-:W-:Y:S01]  /*2290*/  SHF.R.U32.HI R12, RZ, 0x3, R12 ;  /* 0x00000003ff0c7819 */ /* 0x000fe2000001160c */
[----:B------:R-:W-:Y:S01]  /*22a0*/  IMAD R116, R17, 0x8, R116 ;  /* 0x0000000811747824 */ /* 0x000fe200078e0274 */
[C---:B------:R-:W-:Y:S01]  /*22b0*/  LOP3.LUT P2, RZ, R11.reuse, 0x2, RZ, 0xc0, !PT ;  /* 0x000000020bff7812 */ /* 0x040fe2000784c0ff */
[----:B------:R-:W-:Y:S01]  /*22c0*/  IMAD.SHL.U32 R11, R11, 0x40, RZ ;  /* 0x000000400b0b7824 */ /* 0x000fe200078e00ff */
[----:B------:R-:W-:Y:S02]  /*22d0*/  LOP3.LUT R19, R19, 0xffffff00, RZ, 0xc0, !PT ;  /* 0xffffff0013137812 */ /* 0x000fe400078ec0ff */
[----:B------:R-:W-:-:S02]  /*22e0*/  LEA.HI R123, R123, R18, RZ, 0x2 ;  /* 0x000000127b7b7211 */ /* 0x000fc400078f10ff */
[----:B------:R-:W-:Y:S01]  /*22f0*/  LOP3.LUT R13, R13, R12, RZ, 0x3c, !PT ;  /* 0x0000000c0d0d7212 */ /* 0x000fe200078e3cff */
[----:B------:R-:W-:Y:S01]  /*2300*/  IMAD.SHL.U32 R12, R14, 0x8, RZ ;  /* 0x000000080e0c7824 */ /* 0x000fe200078e00ff */
[----:B------:R-:W-:Y:S01]  /*2310*/  LOP3.LUT R11, R11, 0xc0, RZ, 0xc0, !PT ;  /* 0x000000c00b0b7812 */ /* 0x000fe200078ec0ff */
[----:B------:R-:W-:Y:S01]  /*2320*/  IMAD R15, R4, 0x200, R19 ;  /* 0x00000200040f7824 */ /* 0x000fe200078e0213 */
[----:B------:R-:W-:Y:S01]  /*2330*/  SHF.R.S32.HI R123, RZ, 0x2, R123 ;  /* 0x00000002ff7b7819 */ /* 0x000fe2000001147b */
[C---:B------:R-:W-:Y:S01]  /*2340*/  IMAD R4, R16.reuse, 0x20, R19 ;  /* 0x0000002010047824 */ /* 0x040fe200078e0213 */
[----:B------:R-:W-:Y:S01]  /*2350*/  LOP3.LUT R12, R11, 0x8, R12, 0xf8, !PT ;  /* 0x000000080b0c7812 */ /* 0x000fe200078ef80c */
[----:B------:R-:W-:Y:S01]  /*2360*/  IMAD R15, R16, 0x20, R15 ;  /* 0x00000020100f7824 */ /* 0x000fe200078e020f */
[----:B------:R-:W-:Y:S01]  /*2370*/  SHF.R.U32.HI R11, RZ, 0x3, R11 ;  /* 0x00000003ff0b7819 */ /* 0x000fe2000001160b */
[C---:B------:R-:W-:Y:S01]  /*2380*/  IMAD.IADD R4, R13.reuse, 0x1, R4 ;  /* 0x000000010d047824 */ /* 0x040fe200078e0204 */
[----:B------:R-:W-:Y:S01]  /*2390*/  IADD3 R6, R10, 0x1, R123 ;  /* 0x000000010a067810 */ /* 0x000fe20007ffe07b */
[----:B------:R2:W-:Y:S01]  /*23a0*/  @P1 STS [R125+0x6000], RZ ;  /* 0x006000ff7d001388 */ /* 0x0005e20000000800 */
[----:B------:R-:W-:Y:S01]  /*23b0*/  LOP3.LUT R11, R12, R11, RZ, 0x3c, !PT ;  /* 0x0000000b0c0b7212 */ /* 0x000fe200078e3cff */
[----:B------:R-:W-:Y:S01]  /*23c0*/  IMAD.IADD R117, R13, 0x1, R15 ;  /* 0x000000010d757824 */ /* 0x000fe200078e020f */
[----:B------:R-:W-:Y:S01]  /*23d0*/  LEA R110, P0, R88, c[0x0][0x170], 0x1 ;  /* 0x00005c00586e7a11 */ /* 0x000fe200078008ff */
[----:B------:R2:W-:Y:S01]  /*23e0*/  @P1 STS [R125+0x6004], RZ ;  /* 0x006004ff7d001388 */ /* 0x0005e20000000800 */
[----:B------:R-:W-:Y:S01]  /*23f0*/  IADD3 R6, R7, R6, -R126 ;  /* 0x0000000607067210 */ /* 0x000fe20007ffe87e */
[----:B------:R-:W-:Y:S01]  /*2400*/  IMAD.U32 R116, R116, 0x20, R11 ;  /* 0x0000002074747824 */ /* 0x000fe200078e000b */
[----:B------:R-:W-:Y:S01]  /*2410*/  LEA.HI.X R111, R88, c[0x0][0x174], R84, 0x1, P0 ;  /* 0x00005d00586f7a11 */ /* 0x000fe200000f0c54 */
[----:B------:R2:W-:Y:S01]  /*2420*/  @P1 STS.64 [R125+0x6008], RZ ;  /* 0x006008ff7d001388 */ /* 0x0005e20000000a00 */
[----:B------:R-:W-:Y:S01]  /*2430*/  LOP3.LUT R87, R87, 0x6, RZ, 0xc0, !PT ;  /* 0x0000000657577812 */ /* 0x000fe200078ec0ff */
[----:B------:R-:W-:Y:S01]  /*2440*/  IMAD.SHL.U32 R117, R117, 0x2, RZ ;  /* 0x0000000275757824 */ /* 0x000fe200078e00ff */
[----:B------:R-:W-:Y:S01]  /*2450*/  SEL R5, R5, 0xfffffff0, !P2 ;  /* 0xfffffff005057807 */ /* 0x000fe20005000000 */
[----:B------:R2:W-:Y:S01]  /*2460*/  @P1 STS.128 [R125+0x7000], RZ ;  /* 0x007000ff7d001388 */ /* 0x0005e20000000c00 */
[----:B------:R-:W-:-:S03]  /*2470*/  IADD3 R6, R6, c[0x0][0x2e8], RZ ;  /* 0x0000ba0006067a10 */ /* 0x000fc60007ffe0ff */
[----:B------:R2:W-:Y:S01]  /*2480*/  @P1 STS.128 [R125+0x8000], RZ ;  /* 0x008000ff7d001388 */ /* 0x0005e20000000c00 */
[----:B------:R-:W-:Y:S05]  /*2490*/  @P1 BRA `(.L_x_4211) ;  /* 0x000001b000001947 */ /* 0x000fea0003800000 */
[----:B------:R-:W-:Y:S02]  /*24a0*/  ISETP.GE.AND P2, PT, R128, c[0x0][0x220], PT ;  /* 0x0000880080007a0c */ /* 0x000fe40003f46270 */
[----:B------:R-:W-:Y:S02]  /*24b0*/  ISETP.GE.AND P1, PT, R119, c[0x0][0x220], PT ;  /* 0x0000880077007a0c */ /* 0x000fe40003f26270 */
[----:B------:R-:W-:-:S09]  /*24c0*/  ISETP.GE.AND P0, PT, R118, c[0x0][0x220], PT ;  /* 0x0000880076007a0c */ /* 0x000fd20003f06270 */
[----:B------:R-:W-:Y:S01]  /*24d0*/  @!P2 IMAD.MOV.U32 R12, RZ, RZ, R110 ;  /* 0x000000ffff0ca224 */ /* 0x000fe200078e006e */
[----:B------:R3:W-:Y:S01]  /*24e0*/  @P2 STS [R125+0x6000], RZ ;  /* 0x006000ff7d002388 */ /* 0x0007e20000000800 */
[--C-:B------:R-:W-:Y:S01]  /*24f0*/  @!P2 IMAD.MOV.U32 R13, RZ, RZ, R111.reuse ;  /* 0x000000ffff0da224 */ /* 0x100fe200078e006f */
[----:B------:R-:W-:Y:S01]  /*2500*/  @!P1 MOV R10, R110 ;  /* 0x0000006e000a9202 */ /* 0x000fe20000000f00 */
[----:B------:R-:W-:Y:S01]  /*2510*/  @!P1 IMAD.MOV.U32 R11, RZ, RZ, R111 ;  /* 0x000000ffff0b9224 */ /* 0x000fe200078e006f */
        /* <DEDUP_REMOVED lines=13> */
[----:B---3--:R-:W-:Y:S02]  /*25f0*/  MOV R10, R110 ;  /* 0x0000006e000a7202 */ /* 0x008fe40000000f00 */
[----:B------:R-:W-:-:S05]  /*2600*/  MOV R11, R111 ;  /* 0x0000006f000b7202 */ /* 0x000fca0000000f00 */
[----:B------:R-:W-:Y:S01]  /*2610*/  @!PT LDS RZ, [RZ] ;  /* 0x00000000fffff984 */ /* 0x000fe20000000800 */
[----:B------:R-:W-:Y:S01]  /*2620*/  @!PT LDS RZ, [RZ] ;  /* 0x00000000fffff984 */ /* 0x000fe20000000800 */
[----:B------:R-:W-:Y:S01]  /*2630*/  @!PT LDS RZ, [RZ] ;  /* 0x00000000fffff984 */ /* 0x000fe20000000800 */
[----:B------:R3:W-:Y:S02]  /*2640*/  LDGSTS.E.BYPASS.LTC128B.128 [R125+0x8000], [R10.64+0x80] ;  /* 0x080000800a7d7fae */ /* 0x0007e4000b901d48 */
.L_x_4211:
[----:B------:R-:W-:Y:S05]  /*2650*/  BSYNC B0 ;  /* 0x0000000000007941 */ /* 0x000fea0003800000 */
.L_x_4210:
        /* <DEDUP_REMOVED lines=34> */
.L_x_4213:
[----:B------:R-:W-:Y:S05]  /*2880*/  BSYNC B0 ;  /* 0x0000000000007941 */ /* 0x000fea0003800000 */
.L_x_4212:
[----:B------:R-:W-:Y:S01]  /*2890*/  IMAD.SHL.U32 R116, R116, 0x2, RZ ;  /* 0x0000000274747824 */ /* 0x000fe200078e00ff */
[----:B------:R-:W-:Y:S01]  /*28a0*/  LDSM.16.M88.4 R68, [R117] ;  /* 0x000000007544783b */ /* 0x000fe20000000200 */
[----:B------:R-:W-:Y:S01]  /*28b0*/  IMAD R115, R3, 0x2, R117 ;  /* 0x0000000203737824 */ /* 0x000fe200078e0275 */
[----:B------:R-:W-:Y:S01]  /*28c0*/  IMNMX R100, R6, R7, PT ;  /* 0x0000000706647217 */ /* 0x000fe20003800200 */
[----:B------:R-:W-:Y:S01]  /*28d0*/  IMAD R113, R5, 0x2, R116 ;  /* 0x0000000205717824 */ /* 0x000fe200078e0274 */
[----:B-1----:R-:W1:Y:S04]  /*28e0*/  LDSM.16.M88.4 R32, [R116+0x3400] ;  /* 0x003400007420783b */ /* 0x002e680000000200 */
[----:B------:R-:W5:Y:S04]  /*28f0*/  LDSM.16.M88.4 R40, [R116+0x3000] ;  /* 0x003000007428783b */ /* 0x000f680000000200 */
[----:B------:R-:W2:Y:S04]  /*2900*/  LDSM.16.M88.4 R24, [R116+0x3800] ;  /* 0x003800007418783b */ /* 0x000ea80000000200 */
[----:B------:R-:W3:Y:S04]  /*2910*/  LDSM.16.M88.4 R20, [R116+0x3c00] ;  /* 0x003c00007414783b */ /* 0x000ee80000000200 */
[----:B------:R-:W-:Y:S04]  /*2920*/  LDSM.16.M88.4 R80, [R115] ;  /* 0x000000007350783b */ /* 0x000fe80000000200 */
[----:B---3--:R-:W3:Y:S04]  /*2930*/  LDSM.16.M88.4 R12, [R113+0x3400] ;  /* 0x00340000710c783b */ /* 0x008ee80000000200 */
[----:B------:R-:W4:Y:S04]  /*2940*/  LDSM.16.M88.4 R16, [R113+0x3000] ;  /* 0x003000007110783b */ /* 0x000f280000000200 */
[----:B------:R-:W2:Y:S04]  /*2950*/  LDSM.16.M88.4 R8, [R113+0x3800] ;  /* 0x003800007108783b */ /* 0x000ea80000000200 */
[----:B------:R-:W2:Y:S04]  /*2960*/  LDSM.16.M88.4 R76, [R113+0x3c00] ;  /* 0x003c0000714c783b */ /* 0x000ea80000000200 */
[----:B------:R-:W-:Y:S01]  /*2970*/  LDSM.16.M88.4 R64, [R117+0x1000] ;  /* 0x001000007540783b */ /* 0x000fe20000000200 */
[C---:B-1----:R-:W-:Y:S03]  /*2980*/  HMMA.16816.F32.BF16 R36, R68.reuse, R32, RZ ;  /* 0x000000204424723c */ /* 0x042fe600000418ff */
[----:B------:R-:W1:Y:S04]  /*2990*/  LDSM.16.M88.4 R56, [R116+0x4400] ;  /* 0x004400007438783b */ /* 0x000e680000000200 */
[----:B------:R-:W1:Y:S01]  /*29a0*/  LDSM.16.M88.4 R60, [R116+0x4000] ;  /* 0x00400000743c783b */ /* 0x000e620000000200 */
[C---:B------:R-:W-:Y:S03]  /*29b0*/  HMMA.16816.F32.BF16 R32, R68.reuse, R34, RZ ;  /* 0x000000224420723c */ /* 0x040fe600000418ff */
[----:B------:R-:W1:Y:S04]  /*29c0*/  LDSM.16.M88.4 R52, [R116+0x4800] ;  /* 0x004800007434783b */ /* 0x000e680000000200 */
[----:B------:R-:W1:Y:S01]  /*29d0*/  LDSM.16.M88.4 R48, [R116+0x4c00] ;  /* 0x004c00007430783b */ /* 0x000e620000000200 */
[C---:B-----5:R-:W-:Y:S03]  /*29e0*/  HMMA.16816.F32.BF16 R44, R68.reuse, R40, RZ ;  /* 0x00000028442c723c */ /* 0x060fe600000418ff */
[----:B------:R-:W0:Y:S05]  /*29f0*/  LDGDEPBAR ;  /* 0x00000000000079af */ /* 0x000e2a0000000000 */
[C---:B------:R-:W-:Y:S08]  /*2a00*/  HMMA.16816.F32.BF16 R40, R68.reuse, R42, RZ ;  /* 0x0000002a4428723c */ /* 0x040ff000000418ff */
[C---:B--2---:R-:W-:Y:S08]  /*2a10*/  HMMA.16816.F32.BF16 R28, R68.reuse, R24, RZ ;  /* 0x00000018441c723c */ /* 0x044ff000000418ff */
[C---:B------:R-:W-:Y:S08]  /*2a20*/  HMMA.16816.F32.BF16 R72, R68.reuse, R20, RZ ;  /* 0x000000144448723c */ /* 0x040ff000000418ff */
[----:B------:R-:W-:Y:S08]  /*2a30*/  HMMA.16816.F32.BF16 R24, R68, R26, RZ ;  /* 0x0000001a4418723c */ /* 0x000ff000000418ff */
[C---:B---3--:R-:W-:Y:S08]  /*2a40*/  HMMA.16816.F32.BF16 R36, R80.reuse, R12, R36 ;  /* 0x0000000c5024723c */ /* 0x048ff00000041824 */
[----:B------:R-:W-:Y:S01]  /*2a50*/  HMMA.16816.F32.BF16 R32, R80, R14, R32 ;  /* 0x0000000e5020723c */ /* 0x000fe20000041820 */
[----:B------:R-:W-:Y:S07]  /*2a60*/  LDSM.16.M88.4 R12, [R113+0x4400] ;  /* 0x00440000710c783b */ /* 0x000fee0000000200 */
[----:B------:R-:W-:Y:S01]  /*2a70*/  HMMA.16816.F32.BF16 R68, R68, R22, RZ ;  /* 0x000000164444723c */ /* 0x000fe200000418ff */
[----:B------:R-:W2:Y:S07]  /*2a80*/  LDSM.16.M88.4 R20, [R115+0x1000] ;  /* 0x001000007314783b */ /* 0x000eae0000000200 */
[C---:B----4-:R-:W-:Y:S08]  /*2a90*/  HMMA.16816.F32.BF16 R44, R80.reuse, R16, R44 ;  /* 0x00000010502c723c */ /* 0x050ff0000004182c */
[C---:B------:R-:W-:Y:S01]  /*2aa0*/  HMMA.16816.F32.BF16 R40, R80.reuse, R18, R40 ;  /* 0x000000125028723c */ /* 0x040fe20000041828 */
[----:B------:R-:W3:Y:S07]  /*2ab0*/  LDSM.16.M88.4 R16, [R113+0x4000] ;  /* 0x004000007110783b */ /* 0x000eee0000000200 */
[C---:B------:R-:W-:Y:S08]  /*2ac0*/  HMMA.16816.F32.BF16 R28, R80.reuse, R8, R28 ;  /* 0x00000008501c723c */ /* 0x040ff0000004181c */
[C---:B------:R-:W-:Y:S08]  /*2ad0*/  HMMA.16816.F32.BF16 R72, R80.reuse, R76, R72 ;  /* 0x0000004c5048723c */ /* 0x040ff00000041848 */
[----:B------:R-:W-:Y:S01]  /*2ae0*/  HMMA.16816.F32.BF16 R24, R80, R10, R24 ;  /* 0x0000000a5018723c */ /* 0x000fe20000041818 */
[----:B------:R-:W-:Y:S07]  /*2af0*/  LDSM.16.M88.4 R8, [R113+0x4800] ;  /* 0x004800007108783b */ /* 0x000fee0000000200 */
[C---:B-1----:R-:W-:Y:S08]  /*2b00*/  HMMA.16816.F32.BF16 R36, R64.reuse, R56, R36 ;  /* 0x000000384024723c */ /* 0x042ff00000041824 */
[----:B------:R-:W-:Y:S01]  /*2b10*/  HMMA.16816.F32.BF16 R32, R64, R58, R32 ;  /* 0x0000003a4020723c */ /* 0x000fe20000041820 */
[----:B------:R-:W-:Y:S07]  /*2b20*/  LDSM.16.M88.4 R56, [R117+0x2000] ;  /* 0x002000007538783b */ /* 0x000fee0000000200 */
[----:B------:R-:W-:Y:S01]  /*2b30*/  HMMA.16816.F32.BF16 R68, R80, R78, R68 ;  /* 0x0000004e5044723c */ /* 0x000fe20000041844 */
[----:B------:R-:W1:Y:S07]  /*2b40*/  LDSM.16.M88.4 R76, [R113+0x4c00] ;  /* 0x004c0000714c783b */ /* 0x000e6e0000000200 */
[C---:B------:R-:W-:Y:S08]  /*2b50*/  HMMA.16816.F32.BF16 R44, R64.reuse, R60, R44 ;  /* 0x0000003c402c723c */ /* 0x040ff0000004182c */
[C---:B------:R-:W-:Y:S08]  /*2b60*/  HMMA.16816.F32.BF16 R40, R64.reuse, R62, R40 ;  /* 0x0000003e4028723c */ /* 0x040ff00000041828 */
[C---:B------:R-:W-:Y:S01]  /*2b70*/  HMMA.16816.F32.BF16 R60, R64.reuse, R52, R28 ;  /* 0x00000034403c723c */ /* 0x040fe2000004181c */
[----:B------:R-:W4:Y:S07]  /*2b80*/  LDSM.16.M88.4 R28, [R116+0x5000] ;  /* 0x00500000741c783b */ /* 0x000f2e0000000200 */
[C---:B------:R-:W-:Y:S08]  /*2b90*/  HMMA.16816.F32.BF16 R72, R64.reuse, R48, R72 ;  /* 0x000000304048723c */ /* 0x040ff00000041848 */
[----:B------:R-:W-:Y:S08]  /*2ba0*/  HMMA.16816.F32.BF16 R24, R64, R54, R24 ;  /* 0x000000364018723c */ /* 0x000ff00000041818 */
[C---:B--2---:R-:W-:Y:S08]  /*2bb0*/  HMMA.16816.F32.BF16 R36, R20.reuse, R12, R36 ;  /* 0x0000000c1424723c */ /* 0x044ff00000041824 */
[----:B------:R-:W-:Y:S01]  /*2bc0*/  HMMA.16816.F32.BF16 R32, R20, R14, R32 ;  /* 0x0000000e1420723c */ /* 0x000fe20000041820 */
[----:B------:R-:W2:Y:S07]  /*2bd0*/  LDSM.16.M88.4 R12, [R116+0x5400] ;  /* 0x00540000740c783b */ /* 0x000eae0000000200 */
[----:B------:R-:W-:Y:S01]  /*2be0*/  HMMA.16816.F32.BF16 R68, R64, R50, R68 ;  /* 0x000000324044723c */ /* 0x000fe20000041844 */
[----:B------:R-:W-:Y:S07]  /*2bf0*/  LDSM.16.M88.4 R48, [R116+0x5800] ;  /* 0x005800007430783b */ /* 0x000fee0000000200 */
[C---:B---3--:R-:W-:Y:S08]  /*2c00*/  HMMA.16816.F32.BF16 R44, R20.reuse, R16, R44 ;  /* 0x00000010142c723c */ /* 0x048ff0000004182c */
[C---:B------:R-:W-:Y:S01]  /*2c10*/  HMMA.16816.F32.BF16 R40, R20.reuse, R18, R40 ;  /* 0x000000121428723c */ /* 0x040fe20000041828 */
[----:B------:R-:W3:Y:S07]  /*2c20*/  LDSM.16.M88.4 R16, [R116+0x5c00] ;  /* 0x005c00007410783b */ /* 0x000eee0000000200 */
[C---:B-1----:R-:W-:Y:S08]  /*2c30*/  HMMA.16816.F32.BF16 R72, R20.reuse, R76, R72 ;  /* 0x0000004c1448723c */ /* 0x042ff00000041848 */
[C---:B------:R-:W-:Y:S08]  /*2c40*/  HMMA.16816.F32.BF16 R60, R20.reuse, R8, R60 ;  /* 0x00000008143c723c */ /* 0x040ff0000004183c */
[C---:B------:R-:W-:Y:S01]  /*2c50*/  HMMA.16816.F32.BF16 R52, R20.reuse, R10, R24 ;  /* 0x0000000a1434723c */ /* 0x040fe20000041818 */
[----:B------:R-:W-:Y:S04]  /*2c60*/  LDSM.16.M88.4 R8, [R115+0x2000] ;  /* 0x002000007308783b */ /* 0x000fe80000000200 */
[----:B------:R-:W1:Y:S03]  /*2c70*/  LDSM.16.M88.4 R24, [R113+0x5000] ;  /* 0x005000007118783b */ /* 0x000e660000000200 */
[----:B------:R-:W-:Y:S07]  /*2c80*/  HMMA.16816.F32.BF16 R68, R20, R78, R68 ;  /* 0x0000004e1444723c */ /* 0x000fee0000041844 */
[----:B------:R-:W-:Y:S01]  /*2c90*/  IMAD.IADD R20, R0, 0x1, R87 ;  /* 0x0000000100147824 */ /* 0x000fe200078e0257 */
[----:B----4-:R-:W-:Y:S01]  /*2ca0*/  HMMA.16816.F32.BF16 R64, R56, R28, R44 ;  /* 0x0000001c3840723c */ /* 0x010fe2000004182c */
[----:B------:R-:W4:Y:S03]  /*2cb0*/  LDSM.16.M88.4 R44, [R113+0x5400] ;  /* 0x00540000712c783b */ /* 0x000f260000000200 */
[----:B------:R-:W-:-:S02]  /*2cc0*/  IADD3 R5, R20, 0x1, RZ ;  /* 0x0000000114057810 */ /* 0x000fc40007ffe0ff */
[----:B------:R-:W-:Y:S02]  /*2cd0*/  IADD3 R21, R20, 0x21, RZ ;  /* 0x0000002114157810 */ /* 0x000fe40007ffe0ff */
[----:B------:R-:W-:Y:S01]  /*2ce0*/  HMMA.16816.F32.BF16 R40, R56, R30, R40 ;  /* 0x0000001e3828723c */ /* 0x000fe20000041828 */
[----:B------:R-:W-:-:S07]  /*2cf0*/  ISETP.GE.AND P4, PT, R5, R100, PT ;  /* 0x000000640500720c */ /* 0x000fce0003f86270 */
[C---:B--2---:R-:W-:Y:S08]  /*2d00*/  HMMA.16816.F32.BF16 R36, R56.reuse, R12, R36 ;  /* 0x0000000c3824723c */ /* 0x044ff00000041824 */
[C---:B------:R-:W-:Y:S01]  /*2d10*/  HMMA.16816.F32.BF16 R32, R56.reuse, R14, R32 ;  /* 0x0000000e3820723c */ /* 0x040fe20000041820 */
[----:B------:R-:W2:Y:S07]  /*2d20*/  LDSM.16.M88.4 R12, [R113+0x5800] ;  /* 0x00580000710c783b */ /* 0x000eae0000000200 */
[C---:B---3--:R-:W-:Y:S07]  /*2d30*/  HMMA.16816.F32.BF16 R72, R56.reuse, R16, R72 ;  /* 0x000000103848723c */ /* 0x048fee0000041848 */
[----:B------:R-:W-:Y:S01]  /*2d40*/  IADD3 R16, R6, 0x8, RZ ;  /* 0x0000000806107810 */ /* 0x000fe20007ffe0ff */
[----:B------:R-:W-:Y:S01]  /*2d50*/  HMMA.16816.F32.BF16 R68, R56, R18, R68 ;  /* 0x000000123844723c */ /* 0x000fe20000041844 */
[----:B------:R-:W-:-:S02]  /*2d60*/  IADD3 R6, R20, 0x9, RZ ;  /* 0x0000000914067810 */ /* 0x000fc40007ffe0ff */
[----:B------:R-:W-:Y:S02]  /*2d70*/  IMNMX R99, R16, R7, PT ;  /* 0x0000000710637217 */ /* 0x000fe40003800200 */
[----:B------:R-:W3:Y:S01]  /*2d80*/  LDSM.16.M88.4 R16, [R113+0x5c00] ;  /* 0x005c00007110783b */ /* 0x000ee20000000200 */
[----:B------:R-:W-:Y:S01]  /*2d90*/  IADD3 R7, R20, 0x8, RZ ;  /* 0x0000000814077810 */ /* 0x000fe20007ffe0ff */
[----:B------:R-:W-:-:S04]  /*2da0*/  DEPBAR.LE SB0, 0x0 ;  /* 0x000080000000791a */ /* 0x000fc80000000000 */
[C---:B------:R-:W-:Y:S01]  /*2db0*/  HMMA.16816.F32.BF16 R60, R56.reuse, R48, R60 ;  /* 0x00000030383c723c */ /* 0x040fe2000004183c */
[-C--:B------:R-:W-:Y:S02]  /*2dc0*/  ISETP.GE.AND P3, PT, R5, R99.reuse, PT ;  /* 0x000000630500720c */ /* 0x080fe40003f66270 */
[CC--:B------:R-:W-:Y:S02]  /*2dd0*/  ISETP.GE.AND P1, PT, R7.reuse, R100.reuse, PT ;  /* 0x000000640700720c */ /* 0x0c0fe40003f26270 */
[----:B------:R-:W-:Y:S02]  /*2de0*/  IADD3 R5, R20, 0x10, RZ ;  /* 0x0000001014057810 */ /* 0x000fe40007ffe0ff */
[-C--:B------:R-:W-:Y:S01]  /*2df0*/  ISETP.GE.AND P5, PT, R7, R99.reuse, PT ;  /* 0x000000630700720c */ /* 0x080fe20003fa6270 */
[----:B------:R-:W-:Y:S01]  /*2e00*/  HMMA.16816.F32.BF16 R52, R56, R50, R52 ;  /* 0x000000323834723c */ /* 0x000fe20000041834 */
[C---:B------:R-:W-:Y:S02]  /*2e10*/  ISETP.GE.AND P2, PT, R6.reuse, R100, PT ;  /* 0x000000640600720c */ /* 0x040fe40003f46270 */
[----:B------:R-:W-:-:S02]  /*2e20*/  ISETP.GE.AND P0, PT, R6, R99, PT ;  /* 0x000000630600720c */ /* 0x000fc40003f06270 */
[----:B------:R-:W-:-:S03]  /*2e30*/  IADD3 R7, R20, 0x11, RZ ;  /* 0x0000001114077810 */ /* 0x000fc60007ffe0ff */
[C---:B-1----:R-:W-:Y:S08]  /*2e40*/  HMMA.16816.F32.BF16 R64, R8.reuse, R24, R64 ;  /* 0x000000180840723c */ /* 0x042ff00000041840 */
[C---:B------:R-:W-:Y:S08]  /*2e50*/  HMMA.16816.F32.BF16 R40, R8.reuse, R26, R40 ;  /* 0x0000001a0828723c */ /* 0x040ff00000041828 */
[C---:B----4-:R-:W-:Y:S08]  /*2e60*/  HMMA.16816.F32.BF16 R36, R8.reuse, R44, R36 ;  /* 0x0000002c0824723c */ /* 0x050ff00000041824 */
[----:B------:R-:W-:Y:S01]  /*2e70*/  HMMA.16816.F32.BF16 R32, R8, R46, R32 ;  /* 0x0000002e0820723c */ /* 0x000fe20000041820 */
[----:B------:R-:W-:-:S02]  /*2e80*/  FSEL R6, R65, -INF , !P4 ;  /* 0xff80000041067808 */ /* 0x000fc40006000000 */
[----:B------:R-:W-:Y:S02]  /*2e90*/  ISETP.GE.AND P4, PT, R5, R100, PT ;  /* 0x000000640500720c */ /* 0x000fe40003f86270 */
[----:B------:R-:W-:-:S03]  /*2ea0*/  FSEL R67, R67, -INF , !P3 ;  /* 0xff80000043437808 */ /* 0x000fc60005800000 */
[C---:B--2---:R-:W-:Y:S01]  /*2eb0*/  HMMA.16816.F32.BF16 R60, R8.reuse, R12, R60 ;  /* 0x0000000c083c723c */ /* 0x044fe2000004183c */
[----:B------:R-:W-:Y:S02]  /*2ec0*/  FSEL R40, R40, -INF , !P1 ;  /* 0xff80000028287808 */ /* 0x000fe40004800000 */
[-C--:B------:R-:W-:Y:S02]  /*2ed0*/  ISETP.GE.AND P1, PT, R5, R99.reuse, PT ;  /* 0x000000630500720c */ /* 0x080fe40003f26270 */
[----:B------:R-:W-:Y:S02]  /*2ee0*/  FSEL R5, R42, -INF , !P5 ;  /* 0xff8000002a057808 */ /* 0x000fe40006800000 */
[----:B------:R-:W-:Y:S01]  /*2ef0*/  FSEL R22, R41, -INF , !P2 ;  /* 0xff80000029167808 */ /* 0x000fe20005000000 */
[----:B------:R-:W-:Y:S01]  /*2f00*/  HMMA.16816.F32.BF16 R52, R8, R14, R52 ;  /* 0x0000000e0834723c */ /* 0x000fe20000041834 */
[C---:B------:R-:W-:Y:S02]  /*2f10*/  ISETP.GE.AND P5, PT, R7.reuse, R100, PT ;  /* 0x000000640700720c */ /* 0x040fe40003fa6270 */
[----:B------:R-:W-:-:S02]  /*2f20*/  ISETP.GE.AND P2, PT, R7, R99, PT ;  /* 0x000000630700720c */ /* 0x000fc40003f46270 */
[----:B------:R-:W-:Y:S02]  /*2f30*/  IADD3 R7, R20, 0x18, RZ ;  /* 0x0000001814077810 */ /* 0x000fe40007ffe0ff */
[----:B------:R-:W-:Y:S01]  /*2f40*/  FSEL R25, R43, -INF , !P0 ;  /* 0xff8000002b197808 */ /* 0x000fe20004000000 */
[C---:B---3--:R-:W-:Y:S01]  /*2f50*/  HMMA.16816.F32.BF16 R72, R8.reuse, R16, R72 ;  /* 0x000000100848723c */ /* 0x048fe20000041848 */
[----:B------:R-:W-:Y:S02]  /*2f60*/  FSEL R36, R36, -INF , !P4 ;  /* 0xff80000024247808 */ /* 0x000fe40006000000 */
[C---:B------:R-:W-:Y:S02]  /*2f70*/  ISETP.GE.AND P0, PT, R7.reuse, R100, PT ;  /* 0x000000640700720c */ /* 0x040fe40003f06270 */
[----:B------:R-:W-:Y:S02]  /*2f80*/  ISETP.GE.AND P4, PT, R7, R99, PT ;  /* 0x000000630700720c */ /* 0x000fe40003f86270 */
[C---:B------:R-:W-:Y:S01]  /*2f90*/  IADD3 R13, R20.reuse, 0x19, RZ ;  /* 0x00000019140d7810 */ /* 0x040fe20007ffe0ff */
[----:B------:R-:W-:Y:S01]  /*2fa0*/  HMMA.16816.F32.BF16 R68, R8, R18, R68 ;  /* 0x000000120844723c */ /* 0x000fe20000041844 */
[----:B------:R-:W-:-:S02]  /*2fb0*/  IADD3 R7, R20, 0x20, RZ ;  /* 0x0000002014077810 */ /* 0x000fc40007ffe0ff */
[----:B------:R-:W-:Y:S02]  /*2fc0*/  FSEL R12, R37, -INF , !P5 ;  /* 0xff800000250c7808 */ /* 0x000fe40006800000 */
[----:B------:R-:W-:Y:S01]  /*2fd0*/  FSEL R39, R39, -INF , !P2 ;  /* 0xff80000027277808 */ /* 0x000fe20005000000 */
[----:B------:R-:W-:Y:S01]  /*2fe0*/  BAR.SYNC.DEFER_BLOCKING 0x0 ;  /* 0x0000000000007b1d */ /* 0x000fe20000010000 */
[----:B------:R-:W-:Y:S02]  /*2ff0*/  ISETP.GE.AND P5, PT, R13, R99, PT ;  /* 0x000000630d00720c */ /* 0x000fe40003fa6270 */
[----:B------:R-:W-:Y:S02]  /*3000*/  ISETP.GE.AND P2, PT, R7, R100, PT ;  /* 0x000000640700720c */ /* 0x000fe40003f46270 */
[----:B------:R-:W-:Y:S02]  /*3010*/  FSEL R45, R38, -INF , !P1 ;  /* 0xff800000262d7808 */ /* 0x000fe40004800000 */
[----:B------:R-:W-:-:S02]  /*3020*/  IADD3 R15, R20, 0x28, RZ ;  /* 0x00000028140f7810 */ /* 0x000fc40007ffe0ff */
[----:B------:R-:W-:Y:S02]  /*3030*/  ISETP.GE.AND P1, PT, R13, R100, PT ;  /* 0x000000640d00720c */ /* 0x000fe40003f26270 */
[----:B------:R-:W-:Y:S02]  /*3040*/  FSEL R24, R32, -INF , !P0 ;  /* 0xff80000020187808 */ /* 0x000fe40004000000 */
[----:B------:R-:W-:Y:S02]  /*3050*/  ISETP.GE.AND P0, PT, R7, R99, PT ;  /* 0x000000630700720c */ /* 0x000fe40003f06270 */
[----:B------:R-:W-:Y:S02]  /*3060*/  FSEL R13, R34, -INF , !P4 ;  /* 0xff800000220d7808 */ /* 0x000fe40006000000 */
[----:B------:R-:W-:Y:S02]  /*3070*/  FSEL R7, R35, -INF , !P5 ;  /* 0xff80000023077808 */ /* 0x000fe40006800000 */
[----:B------:R-:W-:-:S02]  /*3080*/  FSEL R34, R60, -INF , !P2 ;  /* 0xff8000003c227808 */ /* 0x000fc40005000000 */
[C---:B------:R-:W-:Y:S02]  /*3090*/  ISETP.GE.AND P5, PT, R15.reuse, R100, PT ;  /* 0x000000640f00720c */ /* 0x040fe40003fa6270 */
[-C--:B------:R-:W-:Y:S02]  /*30a0*/  ISETP.GE.AND P2, PT, R15, R99.reuse, PT ;  /* 0x000000630f00720c */ /* 0x080fe40003f46270 */
[----:B------:R-:W-:Y:S02]  /*30b0*/  IADD3 R15, R20, 0x30, RZ ;  /* 0x00000030140f7810 */ /* 0x000fe40007ffe0ff */
[----:B------:R-:W-:Y:S02]  /*30c0*/  FSEL R91, R52, -INF , !P5 ;  /* 0xff800000345b7808 */ /* 0x000fe40006800000 */
[----:B------:R-:W-:Y:S02]  /*30d0*/  ISETP.GE.AND P5, PT, R15, R99, PT ;  /* 0x000000630f00720c */ /* 0x000fe40003fa6270 */
[----:B------:R-:W-:-:S02]  /*30e0*/  FSEL R14, R33, -INF , !P1 ;  /* 0xff800000210e7808 */ /* 0x000fc40004800000 */
[----:B------:R-:W-:Y:S02]  /*30f0*/  FSEL R27, R74, -INF , !P5 ;  /* 0xff8000004a1b7808 */ /* 0x000fe40006800000 */
[CC--:B------:R-:W-:Y:S02]  /*3100*/  ISETP.GE.AND P5, PT, R20.reuse, R100.reuse, PT ;  /* 0x000000641400720c */ /* 0x0c0fe40003fa6270 */
[C---:B------:R-:W-:Y:S02]  /*3110*/  ISETP.GE.AND P4, PT, R21.reuse, R100, PT ;  /* 0x000000641500720c */ /* 0x040fe40003f86270 */
[----:B------:R-:W-:Y:S02]  /*3120*/  ISETP.GE.AND P1, PT, R21, R99, PT ;  /* 0x000000631500720c */ /* 0x000fe40003f26270 */
[----:B------:R-:W-:Y:S02]  /*3130*/  IADD3 R16, R20, 0x29, RZ ;  /* 0x0000002914107810 */ /* 0x000fe40007ffe0ff */
[----:B------:R-:W-:-:S02]  /*3140*/  FSEL R64, R64, -INF , !P5 ;  /* 0xff80000040407808 */ /* 0x000fc40006800000 */
[----:B------:R-:W-:Y:S02]  /*3150*/  FSEL R35, R62, -INF , !P0 ;  /* 0xff8000003e237808 */ /* 0x000fe40004000000 */
[----:B------:R-:W-:Y:S02]  /*3160*/  FSEL R90, R61, -INF , !P4 ;  /* 0xff8000003d5a7808 */ /* 0x000fe40006000000 */
[----:B------:R-:W-:Y:S02]  /*3170*/  FSEL R87, R63, -INF , !P1 ;  /* 0xff8000003f577808 */ /* 0x000fe40004800000 */
[----:B------:R-:W-:Y:S02]  /*3180*/  ISETP.GE.AND P5, PT, R96, 0x2, PT ;  /* 0x000000026000780c */ /* 0x000fe40003fa6270 */
        /* <DEDUP_REMOVED lines=14> */
[----:B------:R-:W-:Y:S02]  /*3270*/  FSEL R103, R73, -INF , !P2 ;  /* 0xff80000049677808 */ /* 0x000fe40005000000 */
[----:B------:R-:W-:Y:S02]  /*3280*/  FSEL R26, R75, -INF , !P0 ;  /* 0xff8000004b1a7808 */ /* 0x000fe40004000000 */
        /* <DEDUP_REMOVED lines=67> */
.L_x_4215:
[----:B------:R-:W-:-:S04]  /*36c0*/  LEA R0, -R2, RZ, 0x6 ;  /* 0x000000ff02007211 */ /* 0x000fc800078e31ff */
[----:B------:R-:W-:Y:S02]  /*36d0*/  SHF.R.S32.HI R2, RZ, 0x1f, R0 ;  /* 0x0000001fff027819 */ /* 0x000fe40000011400 */
.L_x_4216:
[----:B------:R-:W-:Y:S01]  /*36e0*/  ISETP.GE.AND P4, PT, R128, c[0x0][0x220], PT ;  /* 0x0000880080007a0c */ /* 0x000fe20003f86270 */
[----:B------:R-:W-:Y:S01]  /*36f0*/  BSSY B0, `(.L_x_4217) ;  /* 0x000003a000007945 */ /* 0x000fe20003800000 */
[----:B------:R-:W-:Y:S02]  /*3700*/  ISETP.GE.AND P3, PT, R119, c[0x0][0x220], PT ;  /* 0x0000880077007a0c */ /* 0x000fe40003f66270 */
[----:B------:R-:W-:Y:S02]  /*3710*/  IADD3 R11, P1, R0, R98, RZ ;  /* 0x00000062000b7210 */ /* 0x000fe40007f3e0ff */
[----:B------:R-:W-:-:S03]  /*3720*/  IADD3 R9, P0, R121, R0, RZ ;  /* 0x0000000079097210 */ /* 0x000fc60007f1e0ff */
[--C-:B------:R-:W-:Y:S02]  /*3730*/  IMAD.X R8, R2, 0x1, R97.reuse, P1 ;  /* 0x0000000102087824 */ /* 0x100fe400008e0661 */
[----:B------:R-:W-:Y:S02]  /*3740*/  IMAD.X R2, R120, 0x1, R2, P0 ;  /* 0x0000000178027824 */ /* 0x000fe400000e0602 */
[----:B------:R-:W-:Y:S01]  /*3750*/  @!P4 LEA R18, P1, R11, c[0x0][0x168], 0x1 ;  /* 0x00005a000b12ca11 */ /* 0x000fe200078208ff */
[----:B------:R1:W-:Y:S01]  /*3760*/  @P4 STS [R125+0x3000], RZ ;  /* 0x003000ff7d004388 */ /* 0x0003e20000000800 */
[-C--:B------:R-:W-:Y:S02]  /*3770*/  @!P4 IADD3 R15, P0, R9, R98.reuse, RZ ;  /* 0x00000062090fc210 */ /* 0x080fe40007f1e0ff */
[----:B------:R-:W-:Y:S01]  /*3780*/  @!P4 LEA.HI.X R19, R11, c[0x0][0x16c], R8, 0x1, P1 ;  /* 0x00005b000b13ca11 */ /* 0x000fe200008f0c08 */
[----:B------:R1:W-:Y:S01]  /*3790*/  @P4 STS [R125+0x3004], RZ ;  /* 0x003004ff7d004388 */ /* 0x0003e20000000800 */
[----:B------:R-:W-:Y:S01]  /*37a0*/  ISETP.GE.AND P1, PT, R118, c[0x0][0x220], PT ;  /* 0x0000880076007a0c */ /* 0x000fe20003f26270 */
[----:B------:R-:W-:Y:S01]  /*37b0*/  @!P4 IMAD.X R10, R2, 0x1, R97, P0 ;  /* 0x00000001020ac824 */ /* 0x000fe200000e0661 */
[----:B------:R-:W-:Y:S01]  /*37c0*/  @!P4 LEA R16, P2, R15, c[0x0][0x168], 0x1 ;  /* 0x00005a000f10ca11 */ /* 0x000fe200078408ff */
[----:B------:R1:W-:Y:S01]  /*37d0*/  @P4 STS.64 [R125+0x3008], RZ ;  /* 0x003008ff7d004388 */ /* 0x0003e20000000a00 */
[----:B------:R-:W-:-:S02]  /*37e0*/  @!P3 IADD3 R0, P0, R9, R98, RZ ;  /* 0x000000620900b210 */ /* 0x000fc40007f1e0ff */
[----:B------:R-:W-:Y:S01]  /*37f0*/  @!P4 LEA.HI.X R17, R15, c[0x0][0x16c], R10, 0x1, P2 ;  /* 0x00005b000f11ca11 */ /* 0x000fe200010f0c0a */
[----:B------:R-:W-:Y:S01]  /*3800*/  @!PT LDS RZ, [RZ] ;  /* 0x00000000fffff984 */ /* 0x000fe20000000800 */
[----:B------:R-:W-:Y:S01]  /*3810*/  @!PT LDS RZ, [RZ] ;  /* 0x00000000fffff984 */ /* 0x000fe20000000800 */
[----:B------:R-:W-:Y:S01]  /*3820*/  @!PT LDS RZ, [RZ] ;  /* 0x00000000fffff984 */ /* 0x000fe20000000800 */
[----:B------:R1:W-:Y:S01]  /*3830*/  @!P4 LDGSTS.E.BYPASS.LTC128B.128 [R125+0x3000], [R18.64] ;  /* 0x03000000127dcfae */ /* 0x0003e2000b901d48 */
[C---:B------:R-:W-:Y:S01]  /*3840*/  @!P3 LEA R30, P2, R11.reuse, c[0x0][0x168], 0x1 ;  /* 0x00005a000b1eba11 */ /* 0x040fe200078408ff */
[----:B------:R-:W-:Y:S01]  /*3850*/  @!P3 IMAD.X R15, R2, 0x1, R97, P0 ;  /* 0x00000001020fb824 */ /* 0x000fe200000e0661 */
[C---:B------:R-:W-:Y:S01]  /*3860*/  @!P3 LEA R20, P0, R0.reuse, c[0x0][0x168], 0x1 ;  /* 0x00005a000014ba11 */ /* 0x040fe200078008ff */
[----:B------:R1:W-:Y:S01]  /*3870*/  @P3 STS.128 [R125+0x4000], RZ ;  /* 0x004000ff7d003388 */ /* 0x0003e20000000c00 */
[C-C-:B------:R-:W-:Y:S02]  /*3880*/  @!P3 LEA.HI.X R31, R11.reuse, c[0x0][0x16c], R8.reuse, 0x1, P2 ;  /* 0x00005b000b1fba11 */ /* 0x140fe400010f0c08 */
[----:B------:R-:W-:Y:S02]  /*3890*/  @!P3 LEA.HI.X R21, R0, c[0x0][0x16c], R15, 0x1, P0 ;  /* 0x00005b000015ba11 */ /* 0x000fe400000f0c0f */
        /* <DEDUP_REMOVED lines=31> */
.L_x_4218:
[----:B------:R-:W-:Y:S05]  /*3a90*/  BSYNC B0 ;  /* 0x0000000000007941 */ /* 0x000fea0003800000 */
.L_x_4217:
[----:B------:R-:W0:Y:S01]  /*3aa0*/  LDGDEPBAR ;  /* 0x00000000000079af */ /* 0x000e220000000000 */
[----:B------:R-:W-:Y:S02]  /*3ab0*/  MOV R98, R11 ;  /* 0x0000000b00627202 */ /* 0x000fe40000000f00 */
[----:B------:R-:W-:Y:S02]  /*3ac0*/  MOV R97, R8 ;  /* 0x0000000800617202 */ /* 0x000fe40000000f00 */
.L_x_4214:
[----:B------:R-:W-:Y:S02]  /*3ad0*/  FMNMX.FTZ R9, R64, R6, !PT ;  /* 0x0000000640097209 */ /* 0x000fe40007810000 */
[----:B------:R-:W-:Y:S02]  /*3ae0*/  SHF.L.U32 R114, R4, 0x1, RZ ;  /* 0x0000000104727819 */ /* 0x000fe400000006ff */
        /* <DEDUP_REMOVED lines=33> */
[----:B------:R-:W-:-:S03]  /*3d00*/  FMNMX.FTZ R0, R26, R9, !PT ;  /* 0x000000091a007209 */ /* 0x000fc60007810000 */
[----:B------:R-:W1:Y:S01]  /*3d10*/  SHFL.BFLY PT, R2, R15, 0x1, 0x1f ;  /* 0x0c201f000f027f89 */ /* 0x000e6200000e0000 */
[----:B------:R-:W-:-:S04]  /*3d20*/  FMNMX.FTZ R11, R29, R0, !PT ;  /* 0x000000001d0b7209 */ /* 0x000fc80007810000 */
        /* <DEDUP_REMOVED lines=9> */
[----:B------:R-:W2:Y:S01]  /*3dc0*/  LDSM.16.MT88.4 R40, [R114+0x6000] ;  /* 0x006000007228783b */ /* 0x000ea20000004200 */
[--C-:B------:R-:W-:Y:S02]  /*3dd0*/  FFMA.FTZ R136, R64, c[0x0][0x23c], -R107.reuse ;  /* 0x00008f0040887a23 */ /* 0x100fe4000001086b */
[--C-:B------:R-:W-:Y:S01]  /*3de0*/  FFMA.FTZ R131, R6, c[0x0][0x23c], -R107.reuse ;  /* 0x00008f0006837a23 */ /* 0x100fe2000001086b */
[----:B------:R-:W-:Y:S01]  /*3df0*/  MUFU.EX2 R108, R108 ;  /* 0x0000006c006c7308 */ /* 0x000fe20000000800 */
        /* <DEDUP_REMOVED lines=9> */
[----:B-1----:R-:W-:Y:S01]  /*3e90*/  FMNMX.FTZ R0, R8, R9, !PT ;  /* 0x0000000908007209 */ /* 0x002fe20007810000 */
[----:B------:R-:W1:Y:S01]  /*3ea0*/  MUFU.EX2 R131, R131 ;  /* 0x0000008300837308 */ /* 0x000e620000000800 */
[----:B------:R-:W-:Y:S01]  /*3eb0*/  LDSM.16.MT88.4 R8, [R114+0x6400] ;  /* 0x006400007208783b */ /* 0x000fe20000004200 */
[--C-:B------:R-:W-:Y:S01]  /*3ec0*/  FFMA.FTZ R91, R91, c[0x0][0x23c], -R107.reuse ;  /* 0x00008f005b5b7a23 */ /* 0x100fe2000001086b */
[C---:B------:R-:W-:Y:S01]  /*3ed0*/  FSETP.NEU.FTZ.AND P0, PT, R0.reuse, -INF , PT ;  /* 0xff8000000000780b */ /* 0x040fe20003f1d000 */
[----:B------:R-:W-:Y:S02]  /*3ee0*/  FMUL.FTZ R30, R0, c[0x0][0x23c] ;  /* 0x00008f00001e7a20 */ /* 0x000fe40000410000 */
[--C-:B------:R-:W-:Y:S02]  /*3ef0*/  FFMA.FTZ R102, R102, c[0x0][0x23c], -R107.reuse ;  /* 0x00008f0066667a23 */ /* 0x100fe4000001086b */
[----:B------:R-:W3:Y:S01]  /*3f00*/  MUFU.EX2 R31, R31 ;  /* 0x0000001f001f7308 */ /* 0x000ee20000000800 */
[----:B------:R-:W-:Y:S01]  /*3f10*/  FSEL R30, R30, RZ, P0 ;  /* 0x000000ff1e1e7208 */ /* 0x000fe20000000000 */
[----:B------:R-:W-:-:S02]  /*3f20*/  FFMA.FTZ R103, R103, c[0x0][0x23c], -R107 ;  /* 0x00008f0067677a23 */ /* 0x000fc4000001086b */
[----:B------:R-:W-:Y:S02]  /*3f30*/  FFMA.FTZ R104, R104, c[0x0][0x23c], -R107 ;  /* 0x00008f0068687a23 */ /* 0x000fe4000001086b */
[--C-:B------:R-:W-:Y:S02]  /*3f40*/  FFMA.FTZ R106, R66, c[0x0][0x23c], -R30.reuse ;  /* 0x00008f00426a7a23 */ /* 0x100fe4000001081e */
[--C-:B------:R-:W-:Y:S01]  /*3f50*/  FFMA.FTZ R109, R67, c[0x0][0x23c], -R30.reuse ;  /* 0x00008f00436d7a23 */ /* 0x100fe2000001081e */
[----:B-1----:R-:W-:Y:S01]  /*3f60*/  F2FP.BF16.PACK_AB R80, R131, R136 ;  /* 0x000000888350723e */ /* 0x002fe200000010ff */
[--C-:B------:R-:W-:Y:S01]  /*3f70*/  FFMA.FTZ R134, R5, c[0x0][0x23c], -R30.reuse ;  /* 0x00008f0005867a23 */ /* 0x100fe2000001081e */
[----:B------:R-:W1:Y:S01]  /*3f80*/  LDSM.16.MT88.4 R64, [R112+0x7000] ;  /* 0x007000007040783b */ /* 0x000e620000004200 */
[--C-:B------:R-:W-:Y:S01]  /*3f90*/  FFMA.FTZ R33, R25, c[0x0][0x23c], -R30.reuse ;  /* 0x00008f0019217a23 */ /* 0x100fe2000001081e */
[----:B------:R-:W-:Y:S01]  /*3fa0*/  MUFU.EX2 R106, R106 ;  /* 0x0000006a006a7308 */ /* 0x000fe20000000800 */
[--C-:B------:R-:W-:Y:S01]  /*3fb0*/  FFMA.FTZ R24, R45, c[0x0][0x23c], -R30.reuse ;  /* 0x00008f002d187a23 */ /* 0x100fe2000001081e */
[----:B---3--:R-:W-:Y:S01]  /*3fc0*/  F2FP.BF16.PACK_AB R82, R31, R108 ;  /* 0x0000006c1f52723e */ /* 0x008fe200000010ff */
[----:B------:R-:W-:-:S02]  /*3fd0*/  FFMA.FTZ R25, R39, c[0x0][0x23c], -R30 ;  /* 0x00008f0027197a23 */ /* 0x000fc4000001081e */
[----:B------:R-:W-:-:S03]  /*3fe0*/  FFMA.FTZ R22, R13, c[0x0][0x23c], -R30 ;  /* 0x00008f000d167a23 */ /* 0x000fc6000001081e */
[----:B------:R-:W3:Y:S01]  /*3ff0*/  MUFU.EX2 R109, R109 ;  /* 0x0000006d006d7308 */ /* 0x000ee20000000800 */
[--C-:B------:R-:W-:Y:S01]  /*4000*/  FFMA.FTZ R3, R7, c[0x0][0x23c], -R30.reuse ;  /* 0x00008f0007037a23 */ /* 0x100fe2000001081e */
[----:B------:R-:W4:Y:S01]  /*4010*/  LDSM.16.MT88.4 R12, [R114+0x7400] ;  /* 0x00740000720c783b */ /* 0x000f220000004200 */
[--C-:B------:R-:W-:Y:S02]  /*4020*/  FFMA.FTZ R92, R35, c[0x0][0x23c], -R30.reuse ;  /* 0x00008f00235c7a23 */ /* 0x100fe4000001081e */
[--C-:B------:R-:W-:Y:S02]  /*4030*/  FFMA.FTZ R87, R87, c[0x0][0x23c], -R30.reuse ;  /* 0x00008f0057577a23 */ /* 0x100fe4000001081e */
[--C-:B------:R-:W-:Y:S01]  /*4040*/  FFMA.FTZ R35, R95, c[0x0][0x23c], -R30.reuse ;  /* 0x00008f005f237a23 */ /* 0x100fe2000001081e */
[----:B------:R-:W-:Y:S01]  /*4050*/  MUFU.EX2 R134, R134 ;  /* 0x0000008600867308 */ /* 0x000fe20000000800 */
[----:B------:R-:W-:Y:S02]  /*4060*/  FFMA.FTZ R34, R101, c[0x0][0x23c], -R30 ;  /* 0x00008f0065227a23 */ /* 0x000fe4000001081e */
[----:B------:R-:W-:Y:S01]  /*4070*/  FADD.FTZ R131, R136, R131 ;  /* 0x0000008388837221 */ /* 0x000fe20000010000 */
[----:B------:R-:W-:Y:S01]  /*4080*/  LEA R136, P0, R98, c[0x0][0x168], 0x1 ;  /* 0x00005a0062887a11 */ /* 0x000fe200078008ff */
[----:B------:R-:W-:-:S02]  /*4090*/  FFMA.FTZ R105, R105, c[0x0][0x23c], -R107 ;  /* 0x00008f0069697a23 */ /* 0x000fc4000001086b */
[----:B------:R-:W-:Y:S01]  /*40a0*/  FADD.FTZ R108, R108, R131 ;  /* 0x000000836c6c7221 */ /* 0x000fe20000010000 */
[----:B------:R-:W5:Y:S01]  /*40b0*/  MUFU.EX2 R33, R33 ;  /* 0x0000002100217308 */ /* 0x000f620000000800 */
[----:B---3--:R-:W-:Y:S01]  /*40c0*/  F2FP.BF16.PACK_AB R81, R109, R106 ;  /* 0x0000006a6d51723e */ /* 0x008fe200000010ff */
[----:B------:R-:W-:Y:S01]  /*40d0*/  FFMA.FTZ R27, R27, c[0x0][0x23c], -R30 ;  /* 0x00008f001b1b7a23 */ /* 0x000fe2000001081e */
[----:B------:R-:W-:Y:S01]  /*40e0*/  LEA.HI.X R135, R98, c[0x0][0x16c], R97, 0x1, P0 ;  /* 0x00005b0062877a11 */ /* 0x000fe200000f0c61 */
[----:B------:R-:W-:Y:S02]  /*40f0*/  FADD.FTZ R31, R31, R108 ;  /* 0x0000006c1f1f7221 */ /* 0x000fe40000010000 */
[--C-:B------:R-:W-:Y:S02]  /*4100*/  FFMA.FTZ R26, R26, c[0x0][0x23c], -R30.reuse ;  /* 0x00008f001a1a7a23 */ /* 0x100fe4000001081e */
[----:B------:R-:W-:Y:S01]  /*4110*/  MUFU.EX2 R32, R32 ;  /* 0x0000002000207308 */ /* 0x000fe20000000800 */
[----:B------:R-:W-:-:S02]  /*4120*/  FFMA.FTZ R29, R29, c[0x0][0x23c], -R30 ;  /* 0x00008f001d1d7a23 */ /* 0x000fc4000001081e */
[----:B------:R-:W-:Y:S02]  /*4130*/  FFMA.FTZ R108, R28, c[0x0][0x23c], -R30 ;  /* 0x00008f001c6c7a23 */ /* 0x000fe4000001081e */
[----:B------:R-:W-:Y:S01]  /*4140*/  FADD.FTZ R109, R106, R109 ;  /* 0x0000006d6a6d7221 */ /* 0x000fe20000010000 */
[----:B-----5:R-:W-:Y:S02]  /*4150*/  F2FP.BF16.PACK_AB R83, R33, R134 ;  /* 0x000000862153723e */ /* 0x020fe400000010ff */
[----:B------:R-:W3:Y:S01]  /*4160*/  MUFU.EX2 R23, R23 ;  /* 0x0000001700177308 */ /* 0x000ee20000000800 */
[----:B------:R-:W-:-:S04]  /*4170*/  FADD.FTZ R134, R134, R109 ;  /* 0x0000006d86867221 */ /* 0x000fc80000010000 */
[----:B------:R-:W-:Y:S01]  /*4180*/  FADD.FTZ R33, R33, R134 ;  /* 0x0000008621217221 */ /* 0x000fe20000010000 */
[C---:B--2---:R-:W-:Y:S02]  /*4190*/  HMMA.16816.F32.BF16 R36, R80.reuse, R40, RZ ;  /* 0x000000285024723c */ /* 0x044fe400000418ff */
[----:B------:R-:W-:Y:S06]  /*41a0*/  MUFU.EX2 R21, R21 ;  /* 0x0000001500157308 */ /* 0x000fec0000000800 */
[----:B------:R-:W-:Y:S02]  /*41b0*/  HMMA.16816.F32.BF16 R40, R80, R42, RZ ;  /* 0x0000002a5028723c */ /* 0x000fe400000418ff */
[----:B------:R-:W2:Y:S01]  /*41c0*/  MUFU.EX2 R20, R20 ;  /* 0x0000001400147308 */ /* 0x000ea20000000800 */
[----:B---3--:R-:W-:Y:S01]  /*41d0*/  F2FP.BF16.PACK_AB R4, R23, R32 ;  /* 0x000000201704723e */ /* 0x008fe200000010ff */
[----:B------:R-:W-:-:S04]  /*41e0*/  FADD.FTZ R32, R32, R31 ;  /* 0x0000001f20207221 */ /* 0x000fc80000010000 */
[C---:B-1----:R-:W-:Y:S01]  /*41f0*/  HMMA.16816.F32.BF16 R60, R80.reuse, R64, RZ ;  /* 0x00000040503c723c */ /* 0x042fe200000418ff */
[----:B------:R-:W-:Y:S01]  /*4200*/  FADD.FTZ R32, R23, R32 ;  /* 0x0000002017207221 */ /* 0x000fe20000010000 */
[----:B------:R-:W-:Y:S06]  /*4210*/  MUFU.EX2 R24, R24 ;  /* 0x0000001800187308 */ /* 0x000fec0000000800 */
[----:B------:R-:W-:Y:S02]  /*4220*/  HMMA.16816.F32.BF16 R64, R80, R66, RZ ;  /* 0x000000425040723c */ /* 0x000fe400000418ff */
[----:B------:R-:W1:Y:S01]  /*4230*/  MUFU.EX2 R25, R25 ;  /* 0x0000001900197308 */ /* 0x000e620000000800 */
[----:B--2---:R-:W-:Y:S01]  /*4240*/  F2FP.BF16.PACK_AB R6, R20, R21 ;  /* 0x000000151406723e */ /* 0x004fe200000010ff */
[----:B------:R-:W-:-:S04]  /*4250*/  FADD.FTZ R21, R21, R32 ;  /* 0x0000002015157221 */ /* 0x000fc80000010000 */
[C---:B------:R-:W-:Y:S01]  /*4260*/  HMMA.16816.F32.BF16 R68, R80.reuse, R72, RZ ;  /* 0x000000485044723c */ /* 0x040fe200000418ff */
[----:B------:R-:W-:Y:S01]  /*4270*/  FADD.FTZ R21, R20, R21 ;  /* 0x0000001514157221 */ /* 0x000fe20000010000 */
[----:B------:R-:W-:Y:S06]  /*4280*/  MUFU.EX2 R22, R22 ;  /* 0x0000001600167308 */ /* 0x000fec0000000800 */
[----:B------:R-:W-:Y:S02]  /*4290*/  HMMA.16816.F32.BF16 R72, R80, R74, RZ ;  /* 0x0000004a5048723c */ /* 0x000fe400000418ff */
[----:B------:R-:W2:Y:S01]  /*42a0*/  MUFU.EX2 R3, R3 ;  /* 0x0000000300037308 */ /* 0x000ea20000000800 */
[----:B-1----:R-:W-:Y:S01]  /*42b0*/  F2FP.BF16.PACK_AB R5, R25, R24 ;  /* 0x000000181905723e */ /* 0x002fe200000010ff */
[----:B------:R-:W-:-:S04]  /*42c0*/  FADD.FTZ R24, R24, R33 ;  /* 0x0000002118187221 */ /* 0x000fc80000010000 */
[C---:B------:R-:W-:Y:S01]  /*42d0*/  HMMA.16816.F32.BF16 R44, R80.reuse, R48, RZ ;  /* 0x00000030502c723c */ /* 0x040fe200000418ff */
[----:B------:R-:W-:Y:S01]  /*42e0*/  FADD.FTZ R25, R25, R24 ;  /* 0x0000001819197221 */ /* 0x000fe20000010000 */
[----:B------:R-:W-:Y:S06]  /*42f0*/  MUFU.EX2 R94, R94 ;  /* 0x0000005e005e7308 */ /* 0x000fec0000000800 */
[----:B------:R-:W-:Y:S01]  /*4300*/  HMMA.16816.F32.BF16 R52, R80, R56, RZ ;  /* 0x000000385034723c */ /* 0x000fe200000418ff */
[----:B--2---:R-:W-:Y:S01]  /*4310*/  F2FP.BF16.PACK_AB R7, R3, R22 ;  /* 0x000000160307723e */ /* 0x004fe200000010ff */
[----:B------:R-:W1:Y:S01]  /*4320*/  MUFU.EX2 R93, R93 ;  /* 0x0000005d005d7308 */ /* 0x000e620000000800 */
[----:B------:R-:W-:-:S05]  /*4330*/  FADD.FTZ R22, R22, R25 ;  /* 0x0000001916167221 */ /* 0x000fca0000010000 */
[----:B------:R-:W-:Y:S01]  /*4340*/  HMMA.16816.F32.BF16 R48, R80, R50, RZ ;  /* 0x000000325030723c */ /* 0x000fe200000418ff */
[----:B------:R-:W-:Y:S01]  /*4350*/  FADD.FTZ R3, R3, R22 ;  /* 0x0000001603037221 */ /* 0x000fe20000010000 */
[----:B------:R-:W-:Y:S06]  /*4360*/  MUFU.EX2 R91, R91 ;  /* 0x0000005b005b7308 */ /* 0x000fec0000000800 */
[C---:B------:R-:W-:Y:S02]  /*4370*/  HMMA.16816.F32.BF16 R36, R4.reuse, R8, R36 ;  /* 0x000000080424723c */ /* 0x040fe40000041824 */
[----:B------:R-:W-:Y:S06]  /*4380*/  MUFU.EX2 R90, R90 ;  /* 0x0000005a005a7308 */ /* 0x000fec0000000800 */
[----:B------:R-:W-:Y:S01]  /*4390*/  HMMA.16816.F32.BF16 R40, R4, R10, R40 ;  /* 0x0000000a0428723c */ /* 0x000fe20000041828 */
[----:B------:R-:W2:Y:S01]  /*43a0*/  LDSM.16.MT88.4 R8, [R112+0x7400] ;  /* 0x007400007008783b */ /* 0x000ea20000004200 */
[----:B------:R-:W-:Y:S06]  /*43b0*/  MUFU.EX2 R92, R92 ;  /* 0x0000005c005c7308 */ /* 0x000fec0000000800 */
[----:B------:R-:W-:Y:S02]  /*43c0*/  HMMA.16816.F32.BF16 R56, R80, R58, RZ ;  /* 0x0000003a5038723c */ /* 0x000fe400000418ff */
[----:B------:R-:W3:Y:S06]  /*43d0*/  MUFU.EX2 R87, R87 ;  /* 0x0000005700577308 */ /* 0x000eec0000000800 */
[C---:B------:R-:W-:Y:S02]  /*43e0*/  HMMA.16816.F32.BF16 R44, R4.reuse, R16, R44 ;  /* 0x00000010042c723c */ /* 0x040fe4000004182c */
[----:B------:R-:W-:Y:S06]  /*43f0*/  MUFU.EX2 R35, R35 ;  /* 0x0000002300237308 */ /* 0x000fec0000000800 */
[C---:B------:R-:W-:Y:S01]  /*4400*/  HMMA.16816.F32.BF16 R48, R4.reuse, R18, R48 ;  /* 0x000000120430723c */ /* 0x040fe20000041830 */
[----:B------:R-:W-:Y:S01]  /*4410*/  LDSM.16.MT88.4 R16, [R114+0x6c00] ;  /* 0x006c00007210783b */ /* 0x000fe20000004200 */
[----:B------:R-:W5:Y:S06]  /*4420*/  MUFU.EX2 R34, R34 ;  /* 0x0000002200227308 */ /* 0x000f6c0000000800 */
[C---:B----4-:R-:W-:Y:S02]  /*4430*/  HMMA.16816.F32.BF16 R52, R4.reuse, R12, R52 ;  /* 0x0000000c0434723c */ /* 0x050fe40000041834 */
[----:B------:R-:W-:Y:S06]  /*4440*/  MUFU.EX2 R102, R102 ;  /* 0x0000006600667308 */ /* 0x000fec0000000800 */
[C---:B------:R-:W-:Y:S01]  /*4450*/  HMMA.16816.F32.BF16 R56, R4.reuse, R14, R56 ;  /* 0x0000000e0438723c */ /* 0x040fe20000041838 */
[----:B------:R-:W-:Y:S01]  /*4460*/  LDSM.16.MT88.4 R12, [R112+0x6c00] ;  /* 0x006c0000700c783b */ /* 0x000fe20000004200 */
[----:B------:R-:W4:Y:S06]  /*4470*/  MUFU.EX2 R103, R103 ;  /* 0x0000006700677308 */ /* 0x000f2c0000000800 */
[C---:B--2---:R-:W-:Y:S02]  /*4480*/  HMMA.16816.F32.BF16 R60, R4.reuse, R8, R60 ;  /* 0x00000008043c723c */ /* 0x044fe4000004183c */
[----:B------:R-:W-:Y:S06]  /*4490*/  MUFU.EX2 R104, R104 ;  /* 0x0000006800687308 */ /* 0x000fec0000000800 */
[C---:B------:R-:W-:Y:S01]  /*44a0*/  HMMA.16816.F32.BF16 R64, R4.reuse, R10, R64 ;  /* 0x0000000a0440723c */ /* 0x040fe20000041840 */
[----:B------:R-:W2:Y:S01]  /*44b0*/  LDSM.16.MT88.4 R8, [R114+0x8400] ;  /* 0x008400007208783b */ /* 0x000ea20000004200 */
[----:B------:R-:W-:Y:S08]  /*44c0*/  MUFU.EX2 R105, R105 ;  /* 0x0000006900697308 */ /* 0x000ff00000000800 */
[----:B------:R-:W-:Y:S08]  /*44d0*/  MUFU.EX2 R27, R27 ;  /* 0x0000001b001b7308 */ /* 0x000ff00000000800 */
[----:B------:R-:W1:Y:S08]  /*44e0*/  MUFU.EX2 R26, R26 ;  /* 0x0000001a001a7308 */ /* 0x000e700000000800 */
[----:B------:R-:W-:Y:S08]  /*44f0*/  MUFU.EX2 R29, R29 ;  /* 0x0000001d001d7308 */ /* 0x000ff00000000800 */
[----:B------:R-:W1:Y:S01]  /*4500*/  MUFU.EX2 R108, R108 ;  /* 0x0000006c006c7308 */ /* 0x000e620000000800 */
[C---:B--2---:R-:W-:Y:S08]  /*4510*/  HMMA.16816.F32.BF16 R68, R4.reuse, R8, R68 ;  /* 0x000000080444723c */ /* 0x044ff00000041844 */
[----:B------:R-:W-:Y:S01]  /*4520*/  HMMA.16816.F32.BF16 R72, R4, R10, R72 ;  /* 0x0000000a0448723c */ /* 0x000fe20000041848 */
[----:B------:R-:W2:Y:S07]  /*4530*/  LDSM.16.MT88.4 R8, [R112+0x8000] ;  /* 0x008000007008783b */ /* 0x000eae0000004200 */
[C---:B--2---:R-:W-:Y:S08]  /*4540*/  HMMA.16816.F32.BF16 R76, R80.reuse, R8, RZ ;  /* 0x00000008504c723c */ /* 0x044ff000000418ff */
[----:B------:R-:W-:Y:S01]  /*4550*/  HMMA.16816.F32.BF16 R80, R80, R10, RZ ;  /* 0x0000000a5050723c */ /* 0x000fe200000418ff */
[----:B------:R-:W2:Y:S11]  /*4560*/  LDSM.16.MT88.4 R8, [R112+0x8400] ;  /* 0x008400007008783b */ /* 0x000eb60000004200 */
[----:B------:R-:W-:Y:S04]  /*4570*/  @!UPT UIADD3 URZ, URZ, URZ, URZ ;  /* 0x0000003f3f3ff290 */ /* 0x000fe8000fffe03f */
[C---:B--2---:R-:W-:Y:S08]  /*4580*/  HMMA.16816.F32.BF16 R76, R4.reuse, R8, R76 ;  /* 0x00000008044c723c */ /* 0x044ff0000004184c */
[----:B------:R-:W-:Y:S01]  /*4590*/  HMMA.16816.F32.BF16 R80, R4, R10, R80 ;  /* 0x0000000a0450723c */ /* 0x000fe20000041850 */
[----:B------:R-:W2:Y:S06]  /*45a0*/  LDSM.16.MT88.4 R8, [R114+0x6800] ;  /* 0x006800007208783b */ /* 0x000eac0000004200 */
[----:B-1----:R-:W-:-:S02]  /*45b0*/  F2FP.BF16.PACK_AB R4, R93, R94 ;  /* 0x0000005e5d04723e */ /* 0x002fc400000010ff */
[C---:B---3--:R-:W-:Y:S01]  /*45c0*/  F2FP.BF16.PACK_AB R5, R87.reuse, R92 ;  /* 0x0000005c5705723e */ /* 0x048fe200000010ff */
[----:B------:R-:W-:Y:S01]  /*45d0*/  FADD.FTZ R92, R92, R3 ;  /* 0x000000035c5c7221 */ /* 0x000fe20000010000 */
[----:B------:R-:W-:Y:S02]  /*45e0*/  F2FP.BF16.PACK_AB R6, R90, R91 ;  /* 0x0000005b5a06723e */ /* 0x000fe400000010ff */
[----:B-----5:R-:W-:Y:S01]  /*45f0*/  F2FP.BF16.PACK_AB R7, R34, R35 ;  /* 0x000000232207723e */ /* 0x020fe200000010ff */
[----:B------:R-:W-:-:S04]  /*4600*/  FADD.FTZ R92, R87, R92 ;  /* 0x0000005c575c7221 */ /* 0x000fc80000010000 */
[----:B------:R-:W-:-:S04]  /*4610*/  FADD.FTZ R35, R35, R92 ;  /* 0x0000005c23237221 */ /* 0x000fc80000010000 */
[----:B------:R-:W-:Y:S01]  /*4620*/  FADD.FTZ R34, R34, R35 ;  /* 0x0000002322227221 */ /* 0x000fe20000010000 */
[C---:B--2---:R-:W-:Y:S08]  /*4630*/  HMMA.16816.F32.BF16 R36, R4.reuse, R8, R36 ;  /* 0x000000080424723c */ /* 0x044ff00000041824 */
        /* <DEDUP_REMOVED lines=17> */
[----:B----4-:R-:W-:-:S02]  /*4750*/  F2FP.BF16.PACK_AB R4, R103, R102 ;  /* 0x000000666704723e */ /* 0x010fc400000010ff */
        /* <DEDUP_REMOVED lines=27> */
[----:B-1----:R-:W-:Y:S03]  /*4910*/  HMMA.16816.F32.BF16 R76, R4, R8, R76 ;  /* 0x00000008044c723c */ /* 0x002fe6000004184c */
[----:B------:R-:W-:-:S05]  /*4920*/  FADD.FTZ R109, R105, R104 ;  /* 0x00000068696d7221 */ /* 0x000fca0000010000 */
        /* <DEDUP_REMOVED lines=64> */
.L_x_4220:
[----:B------:R-:W-:-:S04]  /*4d30*/  LEA R7, -R86, RZ, 0x6 ;  /* 0x000000ff56077211 */ /* 0x000fc800078e31ff */
[----:B------:R-:W-:Y:S02]  /*4d40*/  SHF.R.S32.HI R3, RZ, 0x1f, R7 ;  /* 0x0000001fff037819 */ /* 0x000fe40000011407 */
.L_x_4221:
[----:B------:R-:W-:Y:S02]  /*4d50*/  ISETP.GE.AND P4, PT, R128, c[0x0][0x220], PT ;  /* 0x0000880080007a0c */ /* 0x000fe40003f86270 */
[----:B------:R-:W-:Y:S02]  /*4d60*/  ISETP.GE.AND P3, PT, R119, c[0x0][0x220], PT ;  /* 0x0000880077007a0c */ /* 0x000fe40003f66270 */
[----:B------:R-:W-:Y:S02]  /*4d70*/  ISETP.GE.AND P2, PT, R118, c[0x0][0x220], PT ;  /* 0x0000880076007a0c */ /* 0x000fe40003f46270 */
[C---:B------:R-:W-:Y:S02]  /*4d80*/  LEA R110, P0, R7.reuse, R110, 0x1 ;  /* 0x0000006e076e7211 */ /* 0x040fe400078008ff */
[----:B------:R-:W-:Y:S02]  /*4d90*/  IADD3 R5, P1, R130, R7, RZ ;  /* 0x0000000782057210 */ /* 0x000fe40007f3e0ff */
[----:B------:R-:W-:-:S03]  /*4da0*/  LEA.HI.X R111, R7, R111, R3, 0x1, P0 ;  /* 0x0000006f076f7211 */ /* 0x000fc600000f0c03 */
[----:B------:R-:W-:Y:S01]  /*4db0*/  @!P4 IMAD.MOV.U32 R6, RZ, RZ, c[0x0][0x1a4] ;  /* 0x00006900ff06c624 */ /* 0x000fe200078e00ff */
[C---:B------:R-:W-:Y:S01]  /*4dc0*/  @!P4 LEA R10, P0, R86.reuse, R110, 0x6 ;  /* 0x0000006e560ac211 */ /* 0x040fe200078030ff */
[----:B------:R-:W-:Y:S01]  /*4dd0*/  @P4 STS [R125+0x6000], RZ ;  /* 0x006000ff7d004388 */ /* 0x000fe20000000800 */
[CC--:B------:R-:W-:Y:S02]  /*4de0*/  @!P3 IADD3 R4, P5, R7.reuse, R88.reuse, RZ ;  /* 0x000000580704b210 */ /* 0x0c0fe40007fbe0ff */
[----:B------:R-:W-:Y:S01]  /*4df0*/  @!P4 LEA.HI.X R11, R86, R111, R6, 0x6, P0 ;  /* 0x0000006f560bc211 */ /* 0x000fe200000f3406 */
[----:B------:R-:W-:Y:S01]  /*4e00*/  @P4 STS [R125+0x6004], RZ ;  /* 0x006004ff7d004388 */ /* 0x000fe20000000800 */
[-C--:B------:R-:W-:Y:S01]  /*4e10*/  @!P2 IADD3 R6, P0, R7, R88.reuse, RZ ;  /* 0x000000580706a210 */ /* 0x080fe20007f1e0ff */
[----:B------:R-:W-:Y:S01]  /*4e20*/  IMAD.X R7, R127, 0x1, R3, P1 ;  /* 0x000000017f077824 */ /* 0x000fe200008e0603 */
[-C--:B------:R-:W-:Y:S01]  /*4e30*/  @!P3 IADD3 R8, P1, R5, R88.reuse, RZ ;  /* 0x000000580508b210 */ /* 0x080fe20007f3e0ff */
[C-C-:B------:R-:W-:Y:S01]  /*4e40*/  @!P3 IMAD.X R9, R3.reuse, 0x1, R84.reuse, P5 ;  /* 0x000000010309b824 */ /* 0x140fe200028e0654 */
[----:B------:R-:W-:Y:S01]  /*4e50*/  @!P3 LEA R16, P5, R4, c[0x0][0x170], 0x1 ;  /* 0x00005c000410ba11 */ /* 0x000fe200078a08ff */
[--C-:B------:R-:W-:Y:S01]  /*4e60*/  @!P2 IMAD.X R3, R3, 0x1, R84.reuse, P0 ;  /* 0x000000010303a824 */ /* 0x100fe200000e0654 */
[----:B------:R-:W-:Y:S01]  /*4e70*/  @!P2 IADD3 R5, P0, R5, R88, RZ ;  /* 0x000000580505a210 */ /* 0x000fe20007f1e0ff */
[C-C-:B------:R-:W-:Y:S01]  /*4e80*/  @!P3 IMAD.X R13, R7.reuse, 0x1, R84.reuse, P1 ;  /* 0x00000001070db824 */ /* 0x140fe200008e0654 */
[----:B------:R-:W-:Y:S01]  /*4e90*/  @!P2 LEA R14, P1, R6, c[0x0][0x170], 0x1 ;  /* 0x00005c00060eaa11 */ /* 0x000fe200078208ff */
[----:B------:R-:W-:Y:S01]  /*4ea0*/  @P4 STS.64 [R125+0x6008], RZ ;  /* 0x006008ff7d004388 */ /* 0x000fe20000000a00 */
[----:B------:R-:W-:Y:S01]  /*4eb0*/  @!P3 LEA.HI.X R17, R4, c[0x0][0x174], R9, 0x1, P5 ;  /* 0x00005d000411ba11 */ /* 0x000fe200028f0c09 */
[----:B------:R-:W-:Y:S01]  /*4ec0*/  @!P2 IMAD.X R84, R7, 0x1, R84, P0 ;  /* 0x000000010754a824 */ /* 0x000fe200000e0654 */
[----:B------:R-:W-:Y:S01]  /*4ed0*/  @!P2 LEA.HI.X R15, R6, c[0x0][0x174], R3, 0x1, P1 ;  /* 0x00005d00060faa11 */ /* 0x000fe200008f0c03 */
[----:B------:R-:W-:Y:S01]  /*4ee0*/  @!PT LDS RZ, [RZ] ;  /* 0x00000000fffff984 */ /* 0x000fe20000000800 */
[----:B------:R-:W-:Y:S01]  /*4ef0*/  @!PT LDS RZ, [RZ] ;  /* 0x00000000fffff984 */ /* 0x000fe20000000800 */
[----:B------:R-:W-:Y:S01]  /*4f00*/  @!PT LDS RZ, [RZ] ;  /* 0x00000000fffff984 */ /* 0x000fe20000000800 */
[----:B------:R1:W-:Y:S01]  /*4f10*/  @!P4 LDGSTS.E.BYPASS.LTC128B.128 [R125+0x6000], [R110.64] ;  /* 0x060000006e7dcfae */ /* 0x0003e2000b901d48 */
[----:B------:R-:W-:-:S02]  /*4f20*/  @!P3 LEA R26, P1, R8, c[0x0][0x170], 0x1 ;  /* 0x00005c00081aba11 */ /* 0x000fc400078208ff */
[C---:B------:R-:W-:Y:S01]  /*4f30*/  @!P2 LEA R24, P0, R5.reuse, c[0x0][0x170], 0x1 ;  /* 0x00005c000518aa11 */ /* 0x040fe200078008ff */
[----:B------:R-:W-:Y:S01]  /*4f40*/  @P3 STS.128 [R125+0x7000], RZ ;  /* 0x007000ff7d003388 */ /* 0x000fe20000000c00 */
[----:B------:R-:W-:Y:S02]  /*4f50*/  @!P3 LEA.HI.X R27, R8, c[0x0][0x174], R13, 0x1, P1 ;  /* 0x00005d00081bba11 */ /* 0x000fe400008f0c0d */
[----:B------:R-:W-:Y:S01]  /*4f60*/  @!P2 LEA.HI.X R25, R5, c[0x0][0x174], R84, 0x1, P0 ;  /* 0x00005d000519aa11 */ /* 0x000fe200000f0c54 */
        /* <DEDUP_REMOVED lines=26> */
[----:B------:R-:W5:Y:S04]  /*5110*/  LDSM.16.M88.4 R20, [R116+0x3400] ;  /* 0x003400007414783b */ /* 0x000f680000000200 */
[----:B------:R-:W-:Y:S04]  /*5120*/  LDSM.16.M88.4 R84, [R115] ;  /* 0x000000007354783b */ /* 0x000fe80000000200 */
[----:B--2---:R-:W2:Y:S04]  /*5130*/  LDSM.16.M88.4 R16, [R113+0x3000] ;  /* 0x003000007110783b */ /* 0x004ea80000000200 */
[----:B---3--:R-:W3:Y:S04]  /*5140*/  LDSM.16.M88.4 R12, [R116+0x3800] ;  /* 0x00380000740c783b */ /* 0x008ee80000000200 */
[----:B----4-:R-:W4:Y:S04]  /*5150*/  LDSM.16.M88.4 R8, [R113+0x3400] ;  /* 0x003400007108783b */ /* 0x010f280000000200 */
[----:B------:R-:W2:Y:S04]  /*5160*/  LDSM.16.M88.4 R88, [R116+0x3c00] ;  /* 0x003c00007458783b */ /* 0x000ea80000000200 */
[----:B------:R-:W2:Y:S04]  /*5170*/  LDSM.16.M88.4 R92, [R113+0x3800] ;  /* 0x00380000715c783b */ /* 0x000ea80000000200 */
[----:B------:R-:W3:Y:S04]  /*5180*/  S2R R3, SR_TID.X ;  /* 0x0000000000037919 */ /* 0x000ee80000002100 */
[----:B------:R-:W0:Y:S01]  /*5190*/  LDGDEPBAR ;  /* 0x00000000000079af */ /* 0x000e220000000000 */
[C---:B-1----:R-:W-:Y:S08]  /*51a0*/  HMMA.16816.F32.BF16 R32, R4.reuse, R28, RZ ;  /* 0x0000001c0420723c */ /* 0x042ff000000418ff */
[C---:B------:R-:W-:Y:S08]  /*51b0*/  HMMA.16816.F32.BF16 R28, R4.reuse, R30, RZ ;  /* 0x0000001e041c723c */ /* 0x040ff000000418ff */
[----:B-----5:R-:W-:Y:S01]  /*51c0*/  HMMA.16816.F32.BF16 R24, R4, R20, RZ ;  /* 0x000000140418723c */ /* 0x020fe200000418ff */
[----:B---3--:R-:W-:-:S05]  /*51d0*/  IMAD.SHL.U32 R3, R3, 0x2, RZ ;  /* 0x0000000203037824 */ /* 0x008fca00078e00ff */
[----:B------:R-:W-:Y:S02]  /*51e0*/  LOP3.LUT R3, R3, 0x6, RZ, 0xc0, !PT ;  /* 0x0000000603037812 */ /* 0x000fe400078ec0ff */
[----:B------:R-:W-:Y:S03]  /*51f0*/  HMMA.16816.F32.BF16 R20, R4, R22, RZ ;  /* 0x000000160414723c */ /* 0x000fe600000418ff */
[----:B------:R-:W-:-:S05]  /*5200*/  IMAD R3, R124, 0x40, R3 ;  /* 0x000000407c037824 */ /* 0x000fca00078e0203 */
[C---:B--2---:R-:W-:Y:S08]  /*5210*/  HMMA.16816.F32.BF16 R32, R84.reuse, R16, R32 ;  /* 0x000000105420723c */ /* 0x044ff00000041820 */
[----:B------:R-:W-:Y:S08]  /*5220*/  HMMA.16816.F32.BF16 R28, R84, R18, R28 ;  /* 0x00000012541c723c */ /* 0x000ff0000004181c */
[----:B------:R-:W-:Y:S08]  /*5230*/  HMMA.16816.F32.BF16 R16, R4, R12, RZ ;  /* 0x0000000c0410723c */ /* 0x000ff000000418ff */
        /* <DEDUP_REMOVED lines=62> */
[----:B------:R-:W-:Y:S01]  /*5620*/  IADD3 R85, R3, 0x8, RZ ;  /* 0x0000000803557810 */ /* 0x000fe20007ffe0ff */
[----:B------:R-:W-:Y:S01]  /*5630*/  BAR.SYNC.DEFER_BLOCKING 0x0 ;  /* 0x0000000000007b1d */ /* 0x000fe20000010000 */
[----:B------:R-:W-:-:S02]  /*5640*/  ISETP.GE.AND P5, PT, R84, R100, PT ;  /* 0x000000645400720c */ /* 0x000fc40003fa6270 */
[-C--:B------:R-:W-:Y:S02]  /*5650*/  ISETP.GE.AND P1, PT, R84, R99.reuse, PT ;  /* 0x000000635400720c */ /* 0x080fe40003f26270 */
[-C--:B------:R-:W-:Y:S01]  /*5660*/  ISETP.GE.AND P0, PT, R85, R100.reuse, PT ;  /* 0x000000645500720c */ /* 0x080fe20003f06270 */
[C---:B--2---:R-:W-:Y:S01]  /*5670*/  HMMA.16816.F32.BF16 R16, R92.reuse, R88, R16 ;  /* 0x000000585c10723c */ /* 0x044fe20000041810 */
[----:B------:R-:W-:Y:S02]  /*5680*/  IADD3 R87, R3, 0x9, RZ ;  /* 0x0000000903577810 */ /* 0x000fe40007ffe0ff */
[----:B------:R-:W-:Y:S02]  /*5690*/  FSEL R84, R33, -INF , !P5 ;  /* 0xff80000021547808 */ /* 0x000fe40006800000 */
[----:B------:R-:W-:Y:S02]  /*56a0*/  ISETP.GE.AND P5, PT, R85, R99, PT ;  /* 0x000000635500720c */ /* 0x000fe40003fa6270 */
[----:B------:R-:W-:Y:S01]  /*56b0*/  FSEL R35, R35, -INF , !P1 ;  /* 0xff80000023237808 */ /* 0x000fe20004800000 */
[----:B------:R-:W-:Y:S01]  /*56c0*/  HMMA.16816.F32.BF16 R12, R92, R90, R12 ;  /* 0x0000005a5c0c723c */ /* 0x000fe2000004180c */
[----:B------:R-:W-:-:S02]  /*56d0*/  ISETP.GE.AND P1, PT, R87, R100, PT ;  /* 0x000000645700720c */ /* 0x000fc40003f26270 */
[----:B------:R-:W-:Y:S02]  /*56e0*/  FSEL R86, R28, -INF , !P0 ;  /* 0xff8000001c567808 */ /* 0x000fe40004000000 */
[----:B------:R-:W-:Y:S02]  /*56f0*/  IADD3 R85, R3, 0x10, RZ ;  /* 0x0000001003557810 */ /* 0x000fe40007ffe0ff */
[----:B------:R-:W-:Y:S02]  /*5700*/  ISETP.GE.AND P0, PT, R87, R99, PT ;  /* 0x000000635700720c */ /* 0x000fe40003f06270 */
[----:B------:R-:W-:Y:S02]  /*5710*/  FSEL R33, R30, -INF , !P5 ;  /* 0xff8000001e217808 */ /* 0x000fe40006800000 */
[----:B------:R-:W-:Y:S02]  /*5720*/  IADD3 R30, R3, 0x11, RZ ;  /* 0x00000011031e7810 */ /* 0x000fe40007ffe0ff */
[----:B------:R-:W-:-:S02]  /*5730*/  FSEL R28, R29, -INF , !P1 ;  /* 0xff8000001d1c7808 */ /* 0x000fc40004800000 */
[----:B------:R-:W-:Y:S02]  /*5740*/  ISETP.GE.AND P1, PT, R85, R99, PT ;  /* 0x000000635500720c */ /* 0x000fe40003f26270 */
[----:B------:R-:W-:Y:S02]  /*5750*/  FSEL R31, R31, -INF , !P0 ;  /* 0xff8000001f1f7808 */ /* 0x000fe40004000000 */
[-C--:B------:R-:W-:Y:S02]  /*5760*/  ISETP.GE.AND P0, PT, R30, R100.reuse, PT ;  /* 0x000000641e00720c */ /* 0x080fe40003f06270 */
[----:B------:R-:W-:Y:S02]  /*5770*/  IADD3 R29, R3, 0x18, RZ ;  /* 0x00000018031d7810 */ /* 0x000fe40007ffe0ff */
[----:B------:R-:W-:Y:S02]  /*5780*/  FSEL R143, R26, -INF , !P1 ;  /* 0xff8000001a8f7808 */ /* 0x000fe40004800000 */
[----:B------:R-:W-:-:S02]  /*5790*/  ISETP.GE.AND P1, PT, R29, R100, PT ;  /* 0x000000641d00720c */ /* 0x000fc40003f26270 */
[----:B------:R-:W-:Y:S02]  /*57a0*/  FSEL R144, R25, -INF , !P0 ;  /* 0xff80000019907808 */ /* 0x000fe40004000000 */
[----:B------:R-:W-:Y:S02]  /*57b0*/  ISETP.GE.AND P5, PT, R85, R100, PT ;  /* 0x000000645500720c */ /* 0x000fe40003fa6270 */
[----:B------:R-:W-:Y:S02]  /*57c0*/  IADD3 R26, R3, 0x19, RZ ;  /* 0x00000019031a7810 */ /* 0x000fe40007ffe0ff */
[----:B------:R-:W-:Y:S02]  /*57d0*/  ISETP.GE.AND P0, PT, R29, R99, PT ;  /* 0x000000631d00720c */ /* 0x000fe40003f06270 */
[----:B------:R-:W-:Y:S02]  /*57e0*/  FSEL R150, R20, -INF , !P1 ;  /* 0xff80000014967808 */ /* 0x000fe40004800000 */
[----:B------:R-:W-:-:S02]  /*57f0*/  FSEL R140, R24, -INF , !P5 ;  /* 0xff800000188c7808 */ /* 0x000fc40006800000 */
[-C--:B------:R-:W-:Y:S02]  /*5800*/  ISETP.GE.AND P1, PT, R26, R99.reuse, PT ;  /* 0x000000631a00720c */ /* 0x080fe40003f26270 */
[----:B------:R-:W-:Y:S02]  /*5810*/  FSEL R139, R22, -INF , !P0 ;  /* 0xff800000168b7808 */ /* 0x000fe40004000000 */
[----:B------:R-:W-:Y:S02]  /*5820*/  ISETP.GE.AND P5, PT, R30, R99, PT ;  /* 0x000000631e00720c */ /* 0x000fe40003fa6270 */
[C---:B------:R-:W-:Y:S02]  /*5830*/  IADD3 R22, R3.reuse, 0x21, RZ ;  /* 0x0000002103167810 */ /* 0x040fe40007ffe0ff */
[----:B------:R-:W-:Y:S02]  /*5840*/  IADD3 R24, R3, 0x20, RZ ;  /* 0x0000002003187810 */ /* 0x000fe40007ffe0ff */
[----:B------:R-:W-:-:S02]  /*5850*/  FSEL R151, R23, -INF , !P1 ;  /* 0xff80000017977808 */ /* 0x000fc40004800000 */
[----:B------:R-:W-:Y:S02]  /*5860*/  FSEL R153, R27, -INF , !P5 ;  /* 0xff8000001b997808 */ /* 0x000fe40006800000 */
[-C--:B------:R-:W-:Y:S02]  /*5870*/  ISETP.GE.AND P1, PT, R22, R100.reuse, PT ;  /* 0x000000641600720c */ /* 0x080fe40003f26270 */
[-C--:B------:R-:W-:Y:S02]  /*5880*/  ISETP.GE.AND P5, PT, R26, R100.reuse, PT ;  /* 0x000000641a00720c */ /* 0x080fe40003fa6270 */
[----:B------:R-:W-:Y:S02]  /*5890*/  ISETP.GE.AND P0, PT, R24, R100, PT ;  /* 0x000000641800720c */ /* 0x000fe40003f06270 */
[----:B------:R-:W-:Y:S02]  /*58a0*/  IADD3 R20, R3, 0x28, RZ ;  /* 0x0000002803147810 */ /* 0x000fe40007ffe0ff */
[----:B------:R-:W-:-:S02]  /*58b0*/  FSEL R106, R17, -INF , !P1 ;  /* 0xff800000116a7808 */ /* 0x000fc40004800000 */
[----:B------:R-:W-:Y:S02]  /*58c0*/  FSEL R152, R21, -INF , !P5 ;  /* 0xff80000015987808 */ /* 0x000fe40006800000 */
[----:B------:R-:W-:Y:S02]  /*58d0*/  FSEL R103, R16, -INF , !P0 ;  /* 0xff80000010677808 */ /* 0x000fe40004000000 */
[-C--:B------:R-:W-:Y:S02]  /*58e0*/  ISETP.GE.AND P1, PT, R20, R99.reuse, PT ;  /* 0x000000631400720c */ /* 0x080fe40003f26270 */
[----:B------:R-:W-:Y:S02]  /*58f0*/  ISETP.GE.AND P5, PT, R24, R99, PT ;  /* 0x000000631800720c */ /* 0x000fe40003fa6270 */
[----:B------:R-:W-:Y:S02]  /*5900*/  IADD3 R16, R3, 0x30, RZ ;  /* 0x0000003003107810 */ /* 0x000fe40007ffe0ff */
[----:B------:R-:W-:-:S02]  /*5910*/  FSEL R137, R14, -INF , !P1 ;  /* 0xff8000000e897808 */ /* 0x000fc40004800000 */
[----:B------:R-:W-:Y:S02]  /*5920*/  ISETP.GE.AND P0, PT, R22, R99, PT ;  /* 0x000000631600720c */ /* 0x000fe40003f06270 */
[----:B------:R-:W-:Y:S02]  /*5930*/  FSEL R105, R18, -INF , !P5 ;  /* 0xff80000012697808 */ /* 0x000fe40006800000 */
[-C--:B------:R-:W-:Y:S02]  /*5940*/  ISETP.GE.AND P1, PT, R16, R100.reuse, PT ;  /* 0x000000641000720c */ /* 0x080fe40003f26270 */
[----:B------:R-:W-:Y:S02]  /*5950*/  ISETP.GE.AND P5, PT, R20, R100, PT ;  /* 0x000000641400720c */ /* 0x000fe40003fa6270 */
[C---:B------:R-:W-:Y:S02]  /*5960*/  IADD3 R17, R3.reuse, 0x29, RZ ;  /* 0x0000002903117810 */ /* 0x040fe40007ffe0ff */
[----:B------:R-:W-:-:S02]  /*5970*/  IADD3 R14, R3, 0x31, RZ ;  /* 0x00000031030e7810 */ /* 0x000fc40007ffe0ff */
[----:B------:R-:W-:Y:S02]  /*5980*/  FSEL R107, R19, -INF , !P0 ;  /* 0xff800000136b7808 */ /* 0x000fe40004000000 */
[----:B------:R-:W-:Y:S02]  /*5990*/  FSEL R102, R8, -INF , !P1 ;  /* 0xff80000008667808 */ /* 0x000fe40004800000 */
[C---:B------:R-:W-:Y:S02]  /*59a0*/  ISETP.GE.AND P0, PT, R17.reuse, R100, PT ;  /* 0x000000641100720c */ /* 0x040fe40003f06270 */
[----:B------:R-:W-:Y:S02]  /*59b0*/  FSEL R134, R12, -INF , !P5 ;  /* 0xff8000000c867808 */ /* 0x000fe40006800000 */
[-C--:B------:R-:W-:Y:S02]  /*59c0*/  ISETP.GE.AND P1, PT, R14, R99.reuse, PT ;  /* 0x000000630e00720c */ /* 0x080fe40003f26270 */
[----:B------:R-:W-:-:S02]  /*59d0*/  ISETP.GE.AND P5, PT, R17, R99, PT ;  /* 0x000000631100720c */ /* 0x000fc40003fa6270 */
[----:B------:R-:W-:Y:S02]  /*59e0*/  FSEL R138, R13, -INF , !P0 ;  /* 0xff8000000d8a7808 */ /* 0x000fe40004000000 */
[----:B------:R-:W-:Y:S02]  /*59f0*/  FSEL R89, R11, -INF , !P1 ;  /* 0xff8000000b597808 */ /* 0x000fe40004800000 */
[----:B------:R-:W-:Y:S02]  /*5a00*/  ISETP.GE.AND P0, PT, R16, R99, PT ;  /* 0x000000631000720c */ /* 0x000fe40003f06270 */
[----:B------:R-:W-:Y:S02]  /*5a10*/  FSEL R101, R15, -INF , !P5 ;  /* 0xff8000000f657808 */ /* 0x000fe40006800000 */
[-C--:B------:R-:W-:Y:S02]  /*5a20*/  ISETP.GE.AND P1, PT, R3, R100.reuse, PT ;  /* 0x000000640300720c */ /* 0x080fe40003f26270 */
[----:B------:R-:W-:-:S02]  /*5a30*/  ISETP.GE.AND P5, PT, R14, R100, PT ;  /* 0x000000640e00720c */ /* 0x000fc40003fa6270 */
[----:B------:R-:W-:Y:S02]  /*5a40*/  IADD3 R12, R3, 0x38, RZ ;  /* 0x00000038030c7810 */ /* 0x000fe40007ffe0ff */
[----:B------:R-:W-:Y:S02]  /*5a50*/  FSEL R90, R10, -INF , !P0 ;  /* 0xff8000000a5a7808 */ /* 0x000fe40004000000 */
[----:B------:R-:W-:Y:S02]  /*5a60*/  FSEL R32, R32, -INF , !P1 ;  /* 0xff80000020207808 */ /* 0x000fe40004800000 */
[----:B------:R-:W-:Y:S02]  /*5a70*/  ISETP.GE.AND P0, PT, R12, R100, PT ;  /* 0x000000640c00720c */ /* 0x000fe40003f06270 */
[----:B------:R-:W-:Y:S02]  /*5a80*/  FSEL R104, R9, -INF , !P5 ;  /* 0xff80000009687808 */ /* 0x000fe40006800000 */
[----:B------:R-:W-:-:S02]  /*5a90*/  ISETP.GE.AND P1, PT, R96, 0x3, PT ;  /* 0x000000036000780c */ /* 0x000fc40003f26270 */
[-C--:B------:R-:W-:Y:S02]  /*5aa0*/  ISETP.GE.AND P5, PT, R12, R99.reuse, PT ;  /* 0x000000630c00720c */ /* 0x080fe40003fa6270 */
[C---:B------:R-:W-:Y:S02]  /*5ab0*/  IADD3 R8, R3.reuse, 0x39, RZ ;  /* 0x0000003903087810 */ /* 0x040fe40007ffe0ff */
[----:B------:R-:W-:Y:S02]  /*5ac0*/  FSEL R131, R4, -INF , !P0 ;  /* 0xff80000004837808 */ /* 0x000fe40004000000 */
[----:B------:R-:W-:Y:S02]  /*5ad0*/  ISETP.GE.AND P0, PT, R8, R100, PT ;  /* 0x000000640800720c */ /* 0x000fe40003f06270 */
[----:B------:R-:W-:Y:S02]  /*5ae0*/  FSEL R91, R6, -INF , !P5 ;  /* 0xff800000065b7808 */ /* 0x000fe40006800000 */
[----:B------:R-:W-:-:S02]  /*5af0*/  ISETP.GE.AND P5, PT, R3, R99, PT ;  /* 0x000000630300720c */ /* 0x000fc40003fa6270 */
[----:B------:R-:W-:Y:S02]  /*5b00*/  FSEL R142, R5, -INF , !P0 ;  /* 0xff800000058e7808 */ /* 0x000fe40004000000 */
[----:B------:R-:W-:Y:S02]  /*5b10*/  FSEL R5, R34, -INF , !P5 ;  /* 0xff80000022057808 */ /* 0x000fe40006800000 */
[----:B------:R-:W-:Y:S02]  /*5b20*/  LEA R136, P0, R98, c[0x0][0x168], 0x1 ;  /* 0x00005a0062887a11 */ /* 0x000fe400078008ff */
[----:B------:R-:W-:Y:S02]  /*5b30*/  ISETP.GE.AND P5, PT, R8, R99, PT ;  /* 0x000000630800720c */ /* 0x000fe40003fa6270 */
[----:B------:R-:W-:Y:S02]  /*5b40*/  LEA.HI.X R135, R98, c[0x0][0x16c], R97, 0x1, P0 ;  /* 0x00005b0062877a11 */ /* 0x000fe400000f0c61 */
[----:B------:R-:W-:Y:S01]  /*5b50*/  FSEL R96, R7, -INF , !P5 ;  /* 0xff80000007607808 */ /* 0x000fe20006800000 */
[----:B------:R-:W-:Y:S05]  /*5b60*/  @!P1 BRA `(.L_x_4222) ;  /* 0x000007d000009947 */ /* 0x000fea0003800000 */
[----:B------:R-:W-:Y:S05]  /*5b70*/  @!P6 BRA `(.L_x_4223) ;  /* 0x000003b00000e947 */ /* 0x000fea0003800000 */
[----:B------:R-:W-:Y:S01]  /*5b80*/  IABS R3, c[0x0][0x2d0] ;  /* 0x0000b40000037a13 */ /* 0x000fe20000000000 */
[----:B------:R-:W-:-:S03]  /*5b90*/  IMAD.MOV.U32 R6, RZ, RZ, RZ ;  /* 0x000000ffff067224 */ /* 0x000fc600078e00ff */
[----:B------:R-:W1:Y:S08]  /*5ba0*/  I2F.RP R10, R3 ;  /* 0x00000003000a7306 */ /* 0x000e700000209400 */
[----:B-1----:R-:W1:Y:S02]  /*5bb0*/  MUFU.RCP R8, R10 ;  /* 0x0000000a00087308 */ /* 0x002e640000001000 */
[----:B-1----:R-:W-:-:S06]  /*5bc0*/  IADD3 R8, R8, 0xffffffe, RZ ;  /* 0x0ffffffe08087810 */ /* 0x002fcc0007ffe0ff */
[----:B------:R-:W1:Y:S02]  /*5bd0*/  F2I.FTZ.U32.TRUNC.NTZ R7, R8 ;  /* 0x0000000800077305 */ /* 0x000e64000021f000 */
[----:B-1----:R-:W-:-:S04]  /*5be0*/  IMAD.MOV R4, RZ, RZ, -R7 ;  /* 0x000000ffff047224 */ /* 0x002fc800078e0a07 */
[----:B------:R-:W-:-:S04]  /*5bf0*/  IMAD R4, R4, R3, RZ ;  /* 0x0000000304047224 */ /* 0x000fc800078e02ff */
[----:B------:R-:W-:-:S04]  /*5c00*/  IMAD.HI.U32 R4, R7, R4, R6 ;  /* 0x0000000407047227 */ /* 0x000fc800078e0006 */
[----:B------:R-:W-:-:S05]  /*5c10*/  IMAD.SHL.U32 R6, R124, 0x40, RZ ;  /* 0x000000407c067824 */ /* 0x000fca00078e00ff */
[----:B------:R-:W-:Y:S02]  /*5c20*/  IABS R9, R6 ;  /* 0x0000000600097213 */ /* 0x000fe40000000000 */
[C---:B------:R-:W-:Y:S02]  /*5c30*/  IADD3 R10, R6.reuse, -0x40, RZ ;  /* 0xffffffc0060a7810 */ /* 0x040fe40007ffe0ff */
[----:B------:R-:W-:Y:S01]  /*5c40*/  LOP3.LUT R6, R6, c[0x0][0x2d0], RZ, 0x3c, !PT ;  /* 0x0000b40006067a12 */ /* 0x000fe200078e3cff */
[----:B------:R-:W-:Y:S01]  /*5c50*/  IMAD.HI.U32 R11, R4, R9, RZ ;  /* 0x00000009040b7227 */ /* 0x000fe200078e00ff */
[----:B------:R-:W-:Y:S02]  /*5c60*/  IABS R7, R10 ;  /* 0x0000000a00077213 */ /* 0x000fe40000000000 */
[----:B------:R-:W-:Y:S02]  /*5c70*/  LOP3.LUT R10, R10, c[0x0][0x2d0], RZ, 0x3c, !PT ;  /* 0x0000b4000a0a7a12 */ /* 0x000fe400078e3cff */
        /* <DEDUP_REMOVED lines=15> */
[----:B------:R-:W-:-:S02]  /*5d70*/  ISETP.GE.AND P5, PT, R6, RZ, PT ;  /* 0x000000ff0600720c */ /* 0x000fc40003fa6270 */
[----:B------:R-:W-:-:S05]  /*5d80*/  LOP3.LUT R4, RZ, c[0x0][0x2d0], RZ, 0x33, !PT ;  /* 0x0000b400ff047a12 */ /* 0x000fca00078e33ff */
        /* <DEDUP_REMOVED lines=26> */
.L_x_4223:
[----:B------:R-:W-:-:S05]  /*5f30*/  IMAD.MOV.U32 R7, RZ, RZ, c[0x0][0x198] ;  /* 0x00006600ff077624 */ /* 0x000fca00078e00ff */
[----:B------:R-:W-:-:S04]  /*5f40*/  LEA R7, -R7, RZ, 0x6 ;  /* 0x000000ff07077211 */ /* 0x000fc800078e31ff */
[----:B------:R-:W-:Y:S02]  /*5f50*/  SHF.R.S32.HI R4, RZ, 0x1f, R7 ;  /* 0x0000001fff047819 */ /* 0x000fe40000011407 */
.L_x_4224:
[C---:B------:R-:W-:Y:S01]  /*5f60*/  LEA R136, P0, R7.reuse, R136, 0x1 ;  /* 0x0000008807887211 */ /* 0x040fe200078008ff */
[----:B------:R1:W-:Y:S01]  /*5f70*/  @P4 STS [R125+0x3000], RZ ;  /* 0x003000ff7d004388 */ /* 0x0003e20000000800 */
[----:B------:R-:W-:Y:S02]  /*5f80*/  BSSY B0, `(.L_x_4225) ;  /* 0x000003a000007945 */ /* 0x000fe40003800000 */
[----:B------:R-:W-:Y:S01]  /*5f90*/  LEA.HI.X R135, R7, R135, R4, 0x1, P0 ;  /* 0x0000008707877211 */ /* 0x000fe200000f0c04 */
[----:B------:R-:W-:Y:S01]  /*5fa0*/  @!P4 IMAD.MOV.U32 R8, RZ, RZ, R136 ;  /* 0x000000ffff08c224 */ /* 0x000fe200078e0088 */
[-C--:B------:R-:W-:Y:S01]  /*5fb0*/  @!P3 IADD3 R6, P0, R98, R7.reuse, RZ ;  /* 0x000000076206b210 */ /* 0x080fe20007f1e0ff */
[----:B------:R1:W-:Y:S02]  /*5fc0*/  @P4 STS [R125+0x3004], RZ ;  /* 0x003004ff7d004388 */ /* 0x0003e40000000800 */
[----:B------:R-:W-:Y:S02]  /*5fd0*/  @!P4 IMAD.MOV.U32 R9, RZ, RZ, R135 ;  /* 0x000000ffff09c224 */ /* 0x000fe400078e0087 */
[----:B------:R-:W-:Y:S01]  /*5fe0*/  @!P3 IMAD.X R3, R97, 0x1, R4, P0 ;  /* 0x000000016103b824 */ /* 0x000fe200000e0604 */
[C---:B------:R-:W-:Y:S01]  /*5ff0*/  @!P3 LEA R10, P0, R6.reuse, c[0x0][0x168], 0x1 ;  /* 0x00005a00060aba11 */ /* 0x040fe200078008ff */
[----:B------:R1:W-:Y:S03]  /*6000*/  @P4 STS.64 [R125+0x3008], RZ ;  /* 0x003008ff7d004388 */ /* 0x0003e60000000a00 */
[----:B------:R-:W-:Y:S01]  /*6010*/  @!P3 LEA.HI.X R11, R6, c[0x0][0x16c], R3, 0x1, P0 ;  /* 0x00005b00060bba11 */ /* 0x000fe200000f0c03 */
[----:B------:R-:W-:Y:S01]  /*6020*/  @!PT LDS RZ, [RZ] ;  /* 0x00000000fffff984 */ /* 0x000fe20000000800 */
[----:B------:R-:W-:Y:S01]  /*6030*/  @!PT LDS RZ, [RZ] ;  /* 0x00000000fffff984 */ /* 0x000fe20000000800 */
[----:B------:R-:W-:Y:S01]  /*6040*/  @!PT LDS RZ, [RZ] ;  /* 0x00000000fffff984 */ /* 0x000fe20000000800 */
[----:B------:R2:W-:Y:S01]  /*6050*/  @!P4 LDGSTS.E.BYPASS.LTC128B.128 [R125+0x3000], [R8.64] ;  /* 0x03000000087dcfae */ /* 0x0005e2000b901d48 */
[----:B------:R-:W-:-:S02]  /*6060*/  @!P2 IADD3 R6, P0, R98, R7, RZ ;  /* 0x000000076206a210 */ /* 0x000fc40007f1e0ff */
[----:B------:R-:W-:Y:S01]  /*6070*/  IADD3 R7, P1, R121, R7, RZ ;  /* 0x0000000779077210 */ /* 0x000fe20007f3e0ff */
[----:B------:R1:W-:Y:S02]  /*6080*/  @P3 STS.128 [R125+0x4000], RZ ;  /* 0x004000ff7d003388 */ /* 0x0003e40000000c00 */
[--C-:B------:R-:W-:Y:S01]  /*6090*/  @!P2 IMAD.X R3, R97, 0x1, R4.reuse, P0 ;  /* 0x000000016103a824 */ /* 0x100fe200000e0604 */
[----:B------:R-:W-:Y:S01]  /*60a0*/  @!P2 LEA R12, P0, R6, c[0x0][0x168], 0x1 ;  /* 0x00005a00060caa11 */ /* 0x000fe200078008ff */
[----:B------:R-:W-:Y:S01]  /*60b0*/  IMAD.X R4, R120, 0x1, R4, P1 ;  /* 0x0000000178047824 */ /* 0x000fe200008e0604 */
[----:B------:R-:W-:Y:S01]  /*60c0*/  @!PT LDS RZ, [RZ] ;  /* 0x00000000fffff984 */ /* 0x000fe20000000800 */
[----:B------:R-:W-:Y:S01]  /*60d0*/  @!PT LDS RZ, [RZ] ;  /* 0x00000000fffff984 */ /* 0x000fe20000000800 */
[----:B------:R-:W-:Y:S01]  /*60e0*/  @!PT LDS RZ, [RZ] ;  /* 0x00000000fffff984 */ /* 0x000fe20000000800 */
[----:B------:R3:W-:Y:S02]  /*60f0*/  @!P3 LDGSTS.E.BYPASS.LTC128B.128 [R125+0x4000], [R10.64+0x40] ;  /* 0x040000400a7dbfae */ /* 0x0007e4000b901d48 */
[----:B------:R-:W-:Y:S01]  /*6100*/  @!P2 LEA.HI.X R13, R6, c[0x0][0x16c], R3, 0x1, P0 ;  /* 0x00005b00060daa11 */ /* 0x000fe200000f0c03 */
[----:B------:R-:W-:Y:S01]  /*6110*/  IMAD.MOV.U32 R3, RZ, RZ, c[0x0][0x198] ;  /* 0x00006600ff037624 */ /* 0x000fe200078e00ff */
[----:B------:R1:W-:Y:S01]  /*6120*/  @P2 STS.128 [R125+0x5000], RZ ;  /* 0x005000ff7d002388 */ /* 0x0003e20000000c00 */
[----:B------:R-:W-:-:S03]  /*6130*/  @!P4 IMAD.MOV.U32 R6, RZ, RZ, c[0x0][0x19c] ;  /* 0x00006700ff06c624 */ /* 0x000fc600078e00ff */
[----:B------:R-:W-:Y:S01]  /*6140*/  @!PT LDS RZ, [RZ] ;  /* 0x00000000fffff984 */ /* 0x000fe20000000800 */
[----:B------:R-:W-:Y:S01]  /*6150*/  @!PT LDS RZ, [RZ] ;  /* 0x00000000fffff984 */ /* 0x000fe20000000800 */
[----:B------:R-:W-:Y:S01]  /*6160*/  @!PT LDS RZ, [RZ] ;  /* 0x00000000fffff984 */ /* 0x000fe20000000800 */
[----:B------:R1:W-:Y:S04]  /*6170*/  @!P2 LDGSTS.E.BYPASS.LTC128B.128 [R125+0x5000], [R12.64+0x80] ;  /* 0x050000800c7dafae */ /* 0x0003e8000b901d48 */
[----:B------:R1:W-:Y:S01]  /*6180*/  @P4 STS.128 [R125+0x3800], RZ ;  /* 0x003800ff7d004388 */ /* 0x0003e20000000c00 */
[----:B--2---:R-:W-:-:S04]  /*6190*/  @!P4 LEA R8, P0, R3, R136, 0x6 ;  /* 0x000000880308c211 */ /* 0x004fc800078030ff */
        /* <DEDUP_REMOVED lines=9> */
[----:B------:R-:W-:-:S05]  /*6230*/  @!P3 LEA.HI.X R11, R6, c[0x0][0x16c], R3, 0x1, P0 ;  /* 0x00005b00060bba11 */ /* 0x000fca00000f0c03 */
        /* <DEDUP_REMOVED lines=14> */
.L_x_4226:
[----:B------:R-:W-:Y:S05]  /*6320*/  BSYNC B0 ;  /* 0x0000000000007941 */ /* 0x000fea0003800000 */
.L_x_4225:
[----:B------:R-:W0:Y:S02]  /*6330*/  LDGDEPBAR ;  /* 0x00000000000079af */ /* 0x000e240000000000 */
.L_x_4222:
        /* <DEDUP_REMOVED lines=16> */
[----:B--2---:R-:W-:Y:S02]  /*6440*/  FMNMX.FTZ R6, R152, R3, !PT ;  /* 0x0000000398067209 */ /* 0x004fe40007810000 */
        /* <DEDUP_REMOVED lines=12> */
[----:B------:R-:W-:-:S03]  /*6510*/  FMNMX.FTZ R3, R101, R4, !PT ;  /* 0x0000000465037209 */ /* 0x000fc60007810000 */
[----:B------:R-:W2:Y:S01]  /*6520*/  SHFL.BFLY PT, R7, R6, 0x2, 0x1f ;  /* 0x0c401f0006077f89 */ /* 0x000ea200000e0000 */
[----:B------:R-:W-:-:S04]  /*6530*/  FMNMX.FTZ R4, R90, R3, !PT ;  /* 0x000000035a047209 */ /* 0x000fc80007810000 */
[----:B------:R-:W-:-:S04]  /*6540*/  FMNMX.FTZ R4, R89, R4, !PT ;  /* 0x0000000459047209 */ /* 0x000fc80007810000 */
[----:B-1----:R-:W-:-:S04]  /*6550*/  FMNMX.FTZ R9, R91, R4, !PT ;  /* 0x000000045b097209 */ /* 0x002fc80007810000 */
[----:B------:R-:W-:-:S05]  /*6560*/  FMNMX.FTZ R9, R96, R9, !PT ;  /* 0x0000000960097209 */ /* 0x000fca0007810000 */
[----:B------:R-:W1:Y:S01]  /*6570*/  SHFL.BFLY PT, R4, R9, 0x2, 0x1f ;  /* 0x0c401f0009047f89 */ /* 0x000e6200000e0000 */
[----:B--2---:R-:W-:-:S05]  /*6580*/  FMNMX.FTZ R7, R6, R7, !PT ;  /* 0x0000000706077209 */ /* 0x004fca0007810000 */
[----:B------:R-:W2:Y:S01]  /*6590*/  SHFL.BFLY PT, R88, R7, 0x1, 0x1f ;  /* 0x0c201f0007587f89 */ /* 0x000ea200000e0000 */
[----:B-1----:R-:W-:-:S03]  /*65a0*/  FMNMX.FTZ R4, R9, R4, !PT ;  /* 0x0000000409047209 */ /* 0x002fc60007810000 */
[----:B------:R-:W-:Y:S04]  /*65b0*/  LDSM.16.MT88.4 R8, [R114+0x6000] ;  /* 0x006000007208783b */ /* 0x000fe80000004200 */
[----:B------:R-:W1:Y:S01]  /*65c0*/  SHFL.BFLY PT, R3, R4, 0x1, 0x1f ;  /* 0x0c201f0004037f89 */ /* 0x000e6200000e0000 */
[----:B--2---:R-:W-:-:S04]  /*65d0*/  FMNMX.FTZ R88, R7, R88, !PT ;  /* 0x0000005807587209 */ /* 0x004fc80007810000 */
[C---:B------:R-:W-:Y:S01]  /*65e0*/  FSETP.NEU.FTZ.AND P1, PT, R88.reuse, -INF , PT ;  /* 0xff8000005800780b */ /* 0x040fe20003f3d000 */
[----:B------:R-:W-:-:S03]  /*65f0*/  FMUL.FTZ R147, R88, c[0x0][0x23c] ;  /* 0x00008f0058937a20 */ /* 0x000fc60000410000 */
[----:B------:R-:W-:Y:S02]  /*6600*/  FSEL R149, R88, RZ, P1 ;  /* 0x000000ff58957208 */ /* 0x000fe40000800000 */
[----:B------:R-:W-:-:S03]  /*6610*/  FSEL R147, R147, RZ, P1 ;  /* 0x000000ff93937208 */ /* 0x000fc60000800000 */
[----:B------:R-:W-:Y:S02]  /*6620*/  FADD.FTZ R149, R2, -R149 ;  /* 0x8000009502957221 */ /* 0x000fe40000010000 */
[--C-:B------:R-:W-:Y:S02]  /*6630*/  FFMA.FTZ R148, R32, c[0x0][0x23c], -R147.reuse ;  /* 0x00008f0020947a23 */ /* 0x100fe40000010893 */
[--C-:B------:R-:W-:Y:S01]  /*6640*/  FFMA.FTZ R95, R84, c[0x0][0x23c], -R147.reuse ;  /* 0x00008f00545f7a23 */ /* 0x100fe20000010893 */
[----:B-1----:R-:W-:Y:S01]  /*6650*/  FMNMX.FTZ R3, R4, R3, !PT ;  /* 0x0000000304037209 */ /* 0x002fe20007810000 */
[--C-:B------:R-:W-:Y:S02]  /*6660*/  FFMA.FTZ R94, R86, c[0x0][0x23c], -R147.reuse ;  /* 0x00008f00565e7a23 */ /* 0x100fe40000010893 */
[----:B------:R-:W-:Y:S01]  /*6670*/  MUFU.EX2 R148, R148 ;  /* 0x0000009400947308 */ /* 0x000fe20000000800 */
[----:B------:R-:W-:Y:S01]  /*6680*/  FFMA.FTZ R93, R28, c[0x0][0x23c], -R147 ;  /* 0x00008f001c5d7a23 */ /* 0x000fe20000010893 */
[C---:B------:R-:W-:Y:S01]  /*6690*/  FSETP.NEU.FTZ.AND P0, PT, R3.reuse, -INF , PT ;  /* 0xff8000000300780b */ /* 0x040fe20003f1d000 */
[----:B------:R-:W-:-:S02]  /*66a0*/  FMUL.FTZ R98, R3, c[0x0][0x23c] ;  /* 0x00008f0003627a20 */ /* 0x000fc40000410000 */
[----:B------:R-:W-:Y:S02]  /*66b0*/  FMUL.FTZ R149, R149, c[0x0][0x23c] ;  /* 0x00008f0095957a20 */ /* 0x000fe40000410000 */
[--C-:B------:R-:W-:Y:S01]  /*66c0*/  FFMA.FTZ R145, R144, c[0x0][0x23c], -R147.reuse ;  /* 0x00008f0090917a23 */ /* 0x100fe20000010893 */
[----:B------:R-:W-:Y:S01]  /*66d0*/  FSEL R98, R98, RZ, P0 ;  /* 0x000000ff62627208 */ /* 0x000fe20000000000 */
[----:B------:R-:W1:Y:S01]  /*66e0*/  MUFU.EX2 R95, R95 ;  /* 0x0000005f005f7308 */ /* 0x000e620000000800 */
[--C-:B------:R-:W-:Y:S02]  /*66f0*/  FFMA.FTZ R146, R140, c[0x0][0x23c], -R147.reuse ;  /* 0x00008f008c927a23 */ /* 0x100fe40000010893 */
[----:B------:R-:W-:Y:S02]  /*6700*/  FFMA.FTZ R141, R150, c[0x0][0x23c], -R147 ;  /* 0x00008f00968d7a23 */ /* 0x000fe40000010893 */
[--C-:B------:R-:W-:Y:S01]  /*6710*/  FFMA.FTZ R99, R5, c[0x0][0x23c], -R98.reuse ;  /* 0x00008f0005637a23 */ /* 0x100fe20000010862 */
[----:B------:R-:W-:Y:S01]  /*6720*/  FSEL R5, R3, RZ, P0 ;  /* 0x000000ff03057208 */ /* 0x000fe20000000000 */
[--C-:B------:R-:W-:Y:S01]  /*6730*/  FFMA.FTZ R92, R35, c[0x0][0x23c], -R98.reuse ;  /* 0x00008f00235c7a23 */ /* 0x100fe20000010862 */
[----:B------:R-:W-:Y:S01]  /*6740*/  MUFU.EX2 R94, R94 ;  /* 0x0000005e005e7308 */ /* 0x000fe20000000800 */
[----:B------:R-:W-:-:S02]  /*6750*/  FFMA.FTZ R97, R33, c[0x0][0x23c], -R98 ;  /* 0x00008f0021617a23 */ /* 0x000fc40000010862 */
[----:B------:R-:W-:Y:S01]  /*6760*/  FADD.FTZ R2, R0, -R5 ;  /* 0x8000000500027221 */ /* 0x000fe20000010000 */
[----:B------:R-:W2:Y:S01]  /*6770*/  LDSM.16.MT88.4 R32, [R112+0x7000] ;  /* 0x007000007020783b */ /* 0x000ea20000004200 */
[--C-:B------:R-:W-:Y:S02]  /*6780*/  FFMA.FTZ R0, R31, c[0x0][0x23c], -R98.reuse ;  /* 0x00008f001f007a23 */ /* 0x100fe40000010862 */
[----:B------:R-:W-:Y:S01]  /*6790*/  FMUL.FTZ R2, R2, c[0x0][0x23c] ;  /* 0x00008f0002027a20 */ /* 0x000fe20000410000 */
[----:B------:R-:W3:Y:S01]  /*67a0*/  MUFU.EX2 R93, R93 ;  /* 0x0000005d005d7308 */ /* 0x000ee20000000800 */
[----:B-1----:R-:W-:Y:S01]  /*67b0*/  F2FP.BF16.PACK_AB R84, R95, R148 ;  /* 0x000000945f54723e */ /* 0x002fe200000010ff */
[--C-:B------:R-:W-:Y:S02]  /*67c0*/  FFMA.FTZ R144, R143, c[0x0][0x23c], -R98.reuse ;  /* 0x00008f008f907a23 */ /* 0x100fe40000010862 */
[----:B------:R-:W-:Y:S02]  /*67d0*/  FFMA.FTZ R140, R152, c[0x0][0x23c], -R147 ;  /* 0x00008f00988c7a23 */ /* 0x000fe40000010893 */
[----:B------:R-:W-:-:S02]  /*67e0*/  FFMA.FTZ R143, R153, c[0x0][0x23c], -R98 ;  /* 0x00008f00998f7a23 */ /* 0x000fc40000010862 */
        /* <DEDUP_REMOVED lines=20> */
[----:B------:R-:W1:Y:S01]  /*6930*/  MUFU.EX2 R2, R2 ;  /* 0x0000000200027308 */ /* 0x000e620000000800 */
[----:B------:R-:W-:-:S07]  /*6940*/  FFMA.FTZ R96, R96, c[0x0][0x23c], -R98 ;  /* 0x00008f0060607a23 */ /* 0x000fce0000010862 */
[----:B------:R-:W4:Y:S01]  /*6950*/  MUFU.EX2 R0, R0 ;  /* 0x0000000000007308 */ /* 0x000f220000000800 */
        /* <DEDUP_REMOVED lines=8> */
[-C--:B------:R-:W-:Y:S01]  /*69e0*/  FMUL.FTZ R59, R59, R2.reuse ;  /* 0x000000023b3b7220 */ /* 0x080fe20000410000 */
[----:B----4-:R-:W-:Y:S01]  /*69f0*/  F2FP.BF16.PACK_AB R87, R0, R97 ;  /* 0x000000610057723e */ /* 0x010fe200000010ff */
[-C--:B------:R-:W-:Y:S01]  /*6a00*/  FMUL.FTZ R4, R36, R149.reuse ;  /* 0x0000009524047220 */ /* 0x080fe20000410000 */
[----:B------:R-:W1:Y:S01]  /*6a10*/  MUFU.EX2 R145, R145 ;  /* 0x0000009100917308 */ /* 0x000e620000000800 */
[----:B------:R-:W-:Y:S02]  /*6a20*/  FMUL.FTZ R5, R37, R149 ;  /* 0x0000009525057220 */ /* 0x000fe40000410000 */
[-C--:B------:R-:W-:Y:S02]  /*6a30*/  FMUL.FTZ R6, R38, R2.reuse ;  /* 0x0000000226067220 */ /* 0x080fe40000410000 */
[----:B------:R-:W-:Y:S01]  /*6a40*/  HMMA.16816.F32.BF16 R20, R84, R24, R20 ;  /* 0x000000185414723c */ /* 0x000fe20000041814 */
[----:B------:R-:W-:-:S02]  /*6a50*/  FMUL.FTZ R7, R39, R2 ;  /* 0x0000000227077220 */ /* 0x000fc40000410000 */
[-C--:B------:R-:W-:Y:S01]  /*6a60*/  FMUL.FTZ R40, R40, R149.reuse ;  /* 0x0000009528287220 */ /* 0x080fe20000410000 */
[----:B------:R-:W-:Y:S01]  /*6a70*/  MUFU.EX2 R141, R141 ;  /* 0x0000008d008d7308 */ /* 0x000fe20000000800 */
[-C--:B------:R-:W-:Y:S02]  /*6a80*/  FMUL.FTZ R41, R41, R149.reuse ;  /* 0x0000009529297220 */ /* 0x080fe40000410000 */
[-C--:B------:R-:W-:Y:S01]  /*6a90*/  FMUL.FTZ R42, R42, R2.reuse ;  /* 0x000000022a2a7220 */ /* 0x080fe20000410000 */
[----:B------:R-:W-:Y:S01]  /*6aa0*/  HMMA.16816.F32.BF16 R24, R84, R26, R56 ;  /* 0x0000001a5418723c */ /* 0x000fe20000041838 */
[----:B------:R-:W-:Y:S01]  /*6ab0*/  LDSM.16.MT88.4 R56, [R114+0x6400] ;  /* 0x006400007238783b */ /* 0x000fe20000004200 */
[----:B------:R-:W-:Y:S01]  /*6ac0*/  FMUL.FTZ R43, R43, R2 ;  /* 0x000000022b2b7220 */ /* 0x000fe20000410000 */
[----:B-1----:R-:W-:Y:S01]  /*6ad0*/  F2FP.BF16.PACK_AB R52, R145, R146 ;  /* 0x000000929134723e */ /* 0x002fe200000010ff */
[----:B------:R-:W1:Y:S01]  /*6ae0*/  MUFU.EX2 R140, R140 ;  /* 0x0000008c008c7308 */ /* 0x000e620000000800 */
        /* <DEDUP_REMOVED lines=9> */
[-C--:B------:R-:W-:Y:S01]  /*6b80*/  FMUL.FTZ R50, R50, R2.reuse ;  /* 0x0000000232327220 */ /* 0x080fe20000410000 */
[----:B------:R-:W3:Y:S01]  /*6b90*/  LDSM.16.MT88.4 R40, [R114+0x8000] ;  /* 0x008000007228783b */ /* 0x000ee20000004200 */
[----:B------:R-:W-:Y:S01]  /*6ba0*/  FMUL.FTZ R51, R51, R2 ;  /* 0x0000000233337220 */ /* 0x000fe20000410000 */
[----:B------:R-:W4:Y:S01]  /*6bb0*/  MUFU.EX2 R143, R143 ;  /* 0x0000008f008f7308 */ /* 0x000f220000000800 */
[----:B-1----:R-:W-:Y:S01]  /*6bc0*/  F2FP.BF16.PACK_AB R54, R140, R141 ;  /* 0x0000008d8c36723e */ /* 0x002fe200000010ff */
[----:B------:R-:W-:-:S02]  /*6bd0*/  FMUL.FTZ R28, R60, R149 ;  /* 0x000000953c1c7220 */ /* 0x000fc40000410000 */
[C---:B------:R-:W-:Y:S01]  /*6be0*/  HMMA.16816.F32.BF16 R12, R84.reuse, R16, R12 ;  /* 0x00000010540c723c */ /* 0x040fe2000004180c */
[-C--:B------:R-:W-:Y:S02]  /*6bf0*/  FMUL.FTZ R29, R61, R149.reuse ;  /* 0x000000953d1d7220 */ /* 0x080fe40000410000 */
[-C--:B------:R-:W-:Y:S01]  /*6c00*/  FMUL.FTZ R30, R62, R2.reuse ;  /* 0x000000023e1e7220 */ /* 0x080fe20000410000 */
[----:B------:R-:W-:Y:S01]  /*6c10*/  MUFU.EX2 R139, R139 ;  /* 0x0000008b008b7308 */ /* 0x000fe20000000800 */
[-C--:B------:R-:W-:Y:S02]  /*6c20*/  FMUL.FTZ R31, R63, R2.reuse ;  /* 0x000000023f1f7220 */ /* 0x080fe40000410000 */
[-C--:B------:R-:W-:Y:S01]  /*6c30*/  FMUL.FTZ R64, R64, R149.reuse ;  /* 0x0000009540407220 */ /* 0x080fe20000410000 */
[C---:B------:R-:W-:Y:S01]  /*6c40*/  HMMA.16816.F32.BF16 R16, R84.reuse, R18, R48 ;  /* 0x000000125410723c */ /* 0x040fe20000041830 */
[-C--:B------:R-:W-:Y:S01]  /*6c50*/  FMUL.FTZ R65, R65, R149.reuse ;  /* 0x0000009541417220 */ /* 0x080fe20000410000 */
[----:B------:R-:W1:Y:S01]  /*6c60*/  LDSM.16.MT88.4 R48, [R112+0x8000] ;  /* 0x008000007030783b */ /* 0x000e620000004200 */
[----:B------:R-:W-:Y:S01]  /*6c70*/  FMUL.FTZ R66, R66, R2 ;  /* 0x0000000242427220 */ /* 0x000fe20000410000 */
[----:B------:R-:W5:Y:S01]  /*6c80*/  MUFU.EX2 R100, R100 ;  /* 0x0000006400647308 */ /* 0x000f620000000800 */
[----:B----4-:R-:W-:Y:S01]  /*6c90*/  F2FP.BF16.PACK_AB R53, R143, R144 ;  /* 0x000000908f35723e */ /* 0x010fe200000010ff */
[----:B------:R-:W-:Y:S01]  /*6ca0*/  FMUL.FTZ R67, R67, R2 ;  /* 0x0000000243437220 */ /* 0x000fe20000410000 */
[----:B------:R-:W-:Y:S01]  /*6cb0*/  LDSM.16.MT88.4 R60, [R114+0x6800] ;  /* 0x00680000723c783b */ /* 0x000fe20000004200 */
[----:B--2---:R-:W-:Y:S01]  /*6cc0*/  HMMA.16816.F32.BF16 R28, R84, R32, R28 ;  /* 0x00000020541c723c */ /* 0x004fe2000004181c */
        /* <DEDUP_REMOVED lines=9> */
[----:B-----5:R-:W-:Y:S01]  /*6d60*/  F2FP.BF16.PACK_AB R55, R100, R139 ;  /* 0x0000008b6437723e */ /* 0x020fe200000010ff */
[-C--:B------:R-:W-:Y:S01]  /*6d70*/  FMUL.FTZ R74, R74, R2.reuse ;  /* 0x000000024a4a7220 */ /* 0x080fe20000410000 */
[----:B------:R-:W-:Y:S01]  /*6d80*/  MUFU.EX2 R151, R151 ;  /* 0x0000009700977308 */ /* 0x000fe20000000800 */
[----:B------:R-:W-:-:S02]  /*6d90*/  FMUL.FTZ R75, R75, R2 ;  /* 0x000000024b4b7220 */ /* 0x000fc40000410000 */
[-C--:B------:R-:W-:Y:S01]  /*6da0*/  FMUL.FTZ R44, R76, R149.reuse ;  /* 0x000000954c2c7220 */ /* 0x080fe20000410000 */
[----:B---3--:R-:W-:Y:S01]  /*6db0*/  HMMA.16816.F32.BF16 R36, R84, R40, R36 ;  /* 0x000000285424723c */ /* 0x008fe20000041824 */
        /* <DEDUP_REMOVED lines=10> */
[----:B------:R-:W-:Y:S01]  /*6e60*/  FFMA.FTZ R148, R109, R149, R148 ;  /* 0x000000956d947223 */ /* 0x000fe20000010094 */
[----:B------:R-:W-:Y:S01]  /*6e70*/  HMMA.16816.F32.BF16 R8, R52, R58, R8 ;  /* 0x0000003a3408723c */ /* 0x000fe20000041808 */
[----:B------:R-:W2:Y:S01]  /*6e80*/  LDSM.16.MT88.4 R56, [R112+0x6400] ;  /* 0x006400007038783b */ /* 0x000ea20000004200 */
[--C-:B------:R-:W-:Y:S02]  /*6e90*/  FFMA.FTZ R109, R102, c[0x0][0x23c], -R147.reuse ;  /* 0x00008f00666d7a23 */ /* 0x100fe40000010893 */
[----:B------:R-:W-:Y:S01]  /*6ea0*/  MUFU.EX2 R138, R138 ;  /* 0x0000008a008a7308 */ /* 0x000fe20000000800 */
[----:B------:R-:W-:-:S02]  /*6eb0*/  FFMA.FTZ R102, R104, c[0x0][0x23c], -R147 ;  /* 0x00008f0068667a23 */ /* 0x000fc40000010893 */
[----:B------:R-:W-:Y:S01]  /*6ec0*/  FFMA.FTZ R104, R142, c[0x0][0x23c], -R147 ;  /* 0x00008f008e687a23 */ /* 0x000fe20000010893 */
[C---:B------:R-:W-:Y:S01]  /*6ed0*/  HMMA.16816.F32.BF16 R40, R84.reuse, R42, R72 ;  /* 0x0000002a5428723c */ /* 0x040fe20000041848 */
[----:B------:R-:W-:Y:S01]  /*6ee0*/  LDSM.16.MT88.4 R72, [R114+0x8800] ;  /* 0x008800007248783b */ /* 0x000fe20000004200 */
[----:B------:R-:W-:Y:S02]  /*6ef0*/  FFMA.FTZ R99, R108, R2, R99 ;  /* 0x000000026c637223 */ /* 0x000fe40000010063 */
[----:B------:R-:W-:Y:S01]  /*6f00*/  MUFU.EX2 R107, R107 ;  /* 0x0000006b006b7308 */ /* 0x000fe20000000800 */
[----:B------:R-:W-:Y:S02]  /*6f10*/  FADD.FTZ R95, R95, R148 ;  /* 0x000000945f5f7221 */ /* 0x000fe40000010000 */
[----:B------:R-:W-:Y:S01]  /*6f20*/  FADD.FTZ R92, R92, R99 ;  /* 0x000000635c5c7221 */ /* 0x000fe20000010000 */
[----:B-1----:R-:W-:Y:S01]  /*6f30*/  HMMA.16816.F32.BF16 R44, R84, R48, R44 ;  /* 0x00000030542c723c */ /* 0x002fe2000004182c */
[----:B------:R-:W-:-:S02]  /*6f40*/  FADD.FTZ R94, R94, R95 ;  /* 0x0000005f5e5e7221 */ /* 0x000fc40000010000 */
[----:B------:R-:W-:Y:S01]  /*6f50*/  FADD.FTZ R97, R97, R92 ;  /* 0x0000005c61617221 */ /* 0x000fe20000010000 */
[----:B------:R-:W-:Y:S01]  /*6f60*/  MUFU.EX2 R105, R105 ;  /* 0x0000006900697308 */ /* 0x000fe20000000800 */
[----:B------:R-:W-:Y:S02]  /*6f70*/  FADD.FTZ R93, R93, R94 ;  /* 0x0000005e5d5d7221 */ /* 0x000fe40000010000 */
[----:B------:R-:W-:Y:S01]  /*6f80*/  FADD.FTZ R97, R0, R97 ;  /* 0x0000006100617221 */ /* 0x000fe20000010000 */
[----:B------:R-:W-:Y:S01]  /*6f90*/  HMMA.16816.F32.BF16 R48, R84, R50, R80 ;  /* 0x000000325430723c */ /* 0x000fe20000041850 */
[----:B------:R-:W-:Y:S01]  /*6fa0*/  LDSM.16.MT88.4 R80, [R112+0x8800] ;  /* 0x008800007050783b */ /* 0x000fe20000004200 */
[----:B------:R-:W-:Y:S02]  /*6fb0*/  FADD.FTZ R0, R146, R93 ;  /* 0x0000005d92007221 */ /* 0x000fe40000010000 */
[----:B------:R-:W-:Y:S01]  /*6fc0*/  MUFU.EX2 R134, R134 ;  /* 0x0000008600867308 */ /* 0x000fe20000000800 */
[----:B------:R-:W-:-:S02]  /*6fd0*/  FADD.FTZ R2, R144, R97 ;  /* 0x0000006190027221 */ /* 0x000fc40000010000 */
[----:B------:R-:W-:Y:S02]  /*6fe0*/  FADD.FTZ R0, R145, R0 ;  /* 0x0000000091007221 */ /* 0x000fe40000010000 */
[----:B------:R-:W-:-:S03]  /*6ff0*/  FADD.FTZ R2, R143, R2 ;  /* 0x000000028f027221 */ /* 0x000fc60000010000 */
[----:B------:R-:W-:Y:S01]  /*7000*/  MUFU.EX2 R109, R109 ;  /* 0x0000006d006d7308 */ /* 0x000fe20000000800 */
[C---:B--2---:R-:W-:Y:S07]  /*7010*/  HMMA.16816.F32.BF16 R12, R52.reuse, R56, R12 ;  /* 0x00000038340c723c */ /* 0x044fee000004180c */
[----:B------:R-:W1:Y:S01]  /*7020*/  MUFU.EX2 R102, R102 ;  /* 0x0000006600667308 */ /* 0x000e620000000800 */
[----:B------:R-:W-:Y:S01]  /*7030*/  HMMA.16816.F32.BF16 R16, R52, R58, R16 ;  /* 0x0000003a3410723c */ /* 0x000fe20000041810 */
[----:B------:R-:W2:Y:S06]  /*7040*/  LDSM.16.MT88.4 R56, [R114+0x7400] ;  /* 0x007400007238783b */ /* 0x000eac0000004200 */
[----:B------:R-:W-:Y:S08]  /*7050*/  MUFU.EX2 R101, R101 ;  /* 0x0000006500657308 */ /* 0x000ff00000000800 */
[----:B------:R-:W3:Y:S01]  /*7060*/  MUFU.EX2 R104, R104 ;  /* 0x0000006800687308 */ /* 0x000ee20000000800 */
[----:B-1----:R-:W-:-:S07]  /*7070*/  F2FP.BF16.PACK_AB R84, R102, R109 ;  /* 0x0000006d6654723e */ /* 0x002fce00000010ff */
[----:B------:R-:W-:Y:S08]  /*7080*/  MUFU.EX2 R90, R90 ;  /* 0x0000005a005a7308 */ /* 0x000ff00000000800 */
[----:B------:R-:W1:Y:S01]  /*7090*/  MUFU.EX2 R89, R89 ;  /* 0x0000005900597308 */ /* 0x000e620000000800 */
[----:B---3--:R-:W-:-:S07]  /*70a0*/  F2FP.BF16.PACK_AB R86, R104, R101 ;  /* 0x000000656856723e */ /* 0x008fce00000010ff */
[----:B------:R-:W-:Y:S01]  /*70b0*/  MUFU.EX2 R91, R91 ;  /* 0x0000005b005b7308 */ /* 0x000fe20000000800 */
[C---:B--2---:R-:W-:Y:S07]  /*70c0*/  HMMA.16816.F32.BF16 R20, R52.reuse, R56, R20 ;  /* 0x000000383414723c */ /* 0x044fee0000041814 */
[----:B------:R-:W2:Y:S01]  /*70d0*/  MUFU.EX2 R108, R96 ;  /* 0x00000060006c7308 */ /* 0x000ea20000000800 */
[----:B-1----:R-:W-:Y:S01]  /*70e0*/  F2FP.BF16.PACK_AB R85, R89, R90 ;  /* 0x0000005a5955723e */ /* 0x002fe200000010ff */
[----:B------:R-:W-:Y:S01]  /*70f0*/  HMMA.16816.F32.BF16 R24, R52, R58, R24 ;  /* 0x0000003a3418723c */ /* 0x000fe20000041818 */
[----:B------:R-:W1:Y:S01]  /*7100*/  LDSM.16.MT88.4 R56, [R112+0x7400] ;  /* 0x007400007038783b */ /* 0x000e620000004200 */
[----:B--2---:R-:W-:-:S06]  /*7110*/  F2FP.BF16.PACK_AB R87, R108, R91 ;  /* 0x0000005b6c57723e */ /* 0x004fcc00000010ff */
        /* <DEDUP_REMOVED lines=22> */
[----:B------:R-:W-:Y:S08]  /*7280*/  HMMA.16816.F32.BF16 R76, R52, R80, R44 ;  /* 0x00000050344c723c */ /* 0x000ff0000004182c */
[----:B--2---:R-:W-:Y:S01]  /*7290*/  HMMA.16816.F32.BF16 R36, R84, R40, R4 ;  /* 0x000000285424723c */ /* 0x004fe20000041804 */
[----:B------:R-:W-:Y:S07]  /*72a0*/  LDSM.16.MT88.4 R4, [R112+0x8c00] ;  /* 0x008c00007004783b */ /* 0x000fee0000004200 */
[----:B------:R-:W-:Y:S01]  /*72b0*/  HMMA.16816.F32.BF16 R80, R52, R82, R48 ;  /* 0x000000523450723c */ /* 0x000fe20000041830 */
[----:B------:R-:W2:Y:S07]  /*72c0*/  LDSM.16.MT88.4 R48, [R112+0x6c00] ;  /* 0x006c00007030783b */ /* 0x000eae0000004200 */
[----:B------:R-:W-:Y:S01]  /*72d0*/  HMMA.16816.F32.BF16 R40, R84, R42, R8 ;  /* 0x0000002a5428723c */ /* 0x000fe20000041808 */
[----:B------:R-:W4:Y:S07]  /*72e0*/  LDSM.16.MT88.4 R8, [R114+0x8c00] ;  /* 0x008c00007208783b */ /* 0x000f2e0000004200 */
[C---:B---3--:R-:W-:Y:S08]  /*72f0*/  HMMA.16816.F32.BF16 R20, R52.reuse, R60, R20 ;  /* 0x0000003c3414723c */ /* 0x048ff00000041814 */
[C---:B-1----:R-:W-:Y:S08]  /*7300*/  HMMA.16816.F32.BF16 R28, R52.reuse, R56, R28 ;  /* 0x00000038341c723c */ /* 0x042ff0000004181c */
[C---:B------:R-:W-:Y:S01]  /*7310*/  HMMA.16816.F32.BF16 R32, R52.reuse, R58, R32 ;  /* 0x0000003a3420723c */ /* 0x040fe20000041820 */
[----:B------:R-:W1:Y:S07]  /*7320*/  LDSM.16.MT88.4 R56, [R114+0x7c00] ;  /* 0x007c00007238783b */ /* 0x000e6e0000004200 */
[----:B------:R-:W-:Y:S08]  /*7330*/  HMMA.16816.F32.BF16 R24, R52, R62, R24 ;  /* 0x0000003e3418723c */ /* 0x000ff00000041818 */
[C---:B--2---:R-:W-:Y:S07]  /*7340*/  HMMA.16816.F32.BF16 R44, R84.reuse, R48, R12 ;  /* 0x00000030542c723c */ /* 0x044fee000004180c */
[----:B------:R-:W-:Y:S01]  /*7350*/  FADD.FTZ R13, R139, R2 ;  /* 0x000000028b0d7221 */ /* 0x000fe20000010000 */
[----:B----4-:R-:W-:Y:S03]  /*7360*/  HMMA.16816.F32.BF16 R68, R84, R8, R68 ;  /* 0x000000085444723c */ /* 0x010fe60000041844 */
        /* <DEDUP_REMOVED lines=12> */
[----:B------:R-:W-:Y:S01]  /*7430*/  FADD.FTZ R103, R103, R0 ;  /* 0x0000000067677221 */ /* 0x000fe20000010000 */
[C---:B-1----:R-:W-:Y:S01]  /*7440*/  HMMA.16816.F32.BF16 R52, R84.reuse, R56, R20 ;  /* 0x000000385434723c */ /* 0x042fe20000041814 */
        /* <DEDUP_REMOVED lines=10> */
[----:B------:R-:W-:Y:S03]  /*74f0*/  HMMA.16816.F32.BF16 R56, R84, R58, R24 ;  /* 0x0000003a5438723c */ /* 0x000fe60000041818 */
[----:B------:R-:W-:-:S05]  /*7500*/  FADD.FTZ R109, R104, R101 ;  /* 0x00000065686d7221 */ /* 0x000fca0000010000 */
[C---:B------:R-:W-:Y:S08]  /*7510*/  HMMA.16816.F32.BF16 R64, R84.reuse, R66, R32 ;  /* 0x000000425440723c */ /* 0x040ff00000041820 */
[C---:B------:R-:W-:Y:S08]  /*7520*/  HMMA.16816.F32.BF16 R72, R84.reuse, R10, R72 ;  /* 0x0000000a5448723c */ /* 0x040ff00000041848 */
[----:B------:R-:W-:Y:S08]  /*7530*/  HMMA.16816.F32.BF16 R80, R84, R6, R80 ;  /* 0x000000065450723c */ /* 0x000ff00000041850 */
.L_x_4219:
[----:B------:R-:W-:-:S13]  /*7540*/  ISETP.GE.AND P0, PT, R124, 0x1, PT ;  /* 0x000000017c00780c */ /* 0x000fda0003f06270 */
[----:B------:R-:W-:Y:S05]  /*7550*/  @!P0 BRA `(.L_x_4227) ;  /* 0x000025f000008947 */ /* 0x000fea0003800000 */
[----:B------:R-:W-:Y:S01]  /*7560*/  ULDC UR7, c[0x0][0x1a0] ;  /* 0x0000680000077ab9 */ /* 0x000fe20000000800 */
[----:B------:R-:W-:Y:S01]  /*7570*/  IMAD.MOV.U32 R3, RZ, RZ, R0 ;  /* 0x000000ffff037224 */ /* 0x000fe200078e0000 */
[----:B------:R-:W-:Y:S01]  /*7580*/  ULEA UR7, -UR7, URZ, 0x6 ;  /* 0x0000003f07077291 */ /* 0x000fe2000f8e313f */
[----:B------:R-:W-:Y:S01]  /*7590*/  IMAD.MOV.U32 R85, RZ, RZ, R2 ;  /* 0x000000ffff557224 */ /* 0x000fe200078e0002 */
[----:B------:R-:W-:Y:S02]  /*75a0*/  ULDC UR5, c[0x0][0x198] ;  /* 0x0000660000057ab9 */ /* 0x000fe40000000800 */
[----:B------:R-:W-:Y:S02]  /*75b0*/  USHF.R.S32.HI UR6, URZ, 0x1f, UR7 ;  /* 0x0000001f3f067899 */ /* 0x000fe40008011407 */
[----:B------:R-:W-:Y:S01]  /*75c0*/  ULEA UR5, -UR5, URZ, 0x6 ;  /* 0x0000003f05057291 */ /* 0x000fe2000f8e313f */
[----:B------:R-:W-:-:S03]  /*75d0*/  MOV R134, UR7 ;  /* 0x0000000700867c02 */ /* 0x000fc60008000f00 */
[----:B------:R-:W-:Y:S01]  /*75e0*/  MOV R131, UR6 ;  /* 0x0000000600837c02 */ /* 0x000fe20008000f00 */
[----:B------:R-:W-:Y:S02]  /*75f0*/  USHF.R.S32.HI UR4, URZ, 0x1f, UR5 ;  /* 0x0000001f3f047899 */ /* 0x000fe40008011405 */
.L_x_4231:
        /* <DEDUP_REMOVED lines=65> */
.L_x_4228:
[----:B------:R-:W-:Y:S02]  /*7a10*/  ISETP.GE.AND P3, PT, R128, c[0x0][0x220], PT ;  /* 0x0000880080007a0c */ /* 0x000fe40003f66270 */
[----:B------:R-:W-:Y:S02]  /*7a20*/  ISETP.GE.AND P2, PT, R119, c[0x0][0x220], PT ;  /* 0x0000880077007a0c */ /* 0x000fe40003f46270 */
[CC--:B------:R-:W-:Y:S02]  /*7a30*/  LEA R138, P4, R87.reuse, R110.reuse, 0x1 ;  /* 0x0000006e578a7211 */ /* 0x0c0fe400078808ff */
[----:B------:R-:W-:Y:S02]  /*7a40*/  ISETP.GE.AND P1, PT, R118, c[0x0][0x220], PT ;  /* 0x0000880076007a0c */ /* 0x000fe40003f26270 */
[--C-:B------:R-:W-:Y:S02]  /*7a50*/  LEA.HI.X R139, R87, R111, R0.reuse, 0x1, P4 ;  /* 0x0000006f578b7211 */ /* 0x100fe400020f0c00 */
[----:B------:R-:W-:Y:S03]  /*7a60*/  IADD3 R137, P0, R130, R87, RZ ;  /* 0x0000005782897210 */ /* 0x000fe60007f1e0ff */
[----:B------:R-:W-:Y:S01]  /*7a70*/  @P3 STS [R125+0x6000], RZ ;  /* 0x006000ff7d003388 */ /* 0x000fe20000000800 */
[----:B------:R-:W-:Y:S01]  /*7a80*/  @!P3 IMAD.MOV.U32 R87, RZ, RZ, c[0x0][0x1a0] ;  /* 0x00006800ff57b624 */ /* 0x000fe200078e00ff */
[----:B------:R-:W-:Y:S01]  /*7a90*/  @!P2 LEA R140, P4, R137, R110, 0x1 ;  /* 0x0000006e898ca211 */ /* 0x000fe200078808ff */
[----:B------:R-:W-:Y:S01]  /*7aa0*/  @!P3 IMAD.MOV.U32 R2, RZ, RZ, c[0x0][0x1a4] ;  /* 0x00006900ff02b624 */ /* 0x000fe200078e00ff */
[----:B------:R-:W-:Y:S01]  /*7ab0*/  @P3 STS [R125+0x6004], RZ ;  /* 0x006004ff7d003388 */ /* 0x000fe20000000800 */
[----:B------:R-:W-:Y:S01]  /*7ac0*/  IMAD.X R0, R127, 0x1, R0, P0 ;  /* 0x000000017f007824 */ /* 0x000fe200000e0600 */
[----:B------:R-:W-:Y:S02]  /*7ad0*/  @!P3 LEA R86, P5, R87, R138, 0x6 ;  /* 0x0000008a5756b211 */ /* 0x000fe400078a30ff */
[----:B------:R-:W-:Y:S01]  /*7ae0*/  @P3 STS.64 [R125+0x6008], RZ ;  /* 0x006008ff7d003388 */ /* 0x000fe20000000a00 */
[----:B------:R-:W-:Y:S02]  /*7af0*/  @!P1 LEA R110, P0, R137, R110, 0x1 ;  /* 0x0000006e896e9211 */ /* 0x000fe400078008ff */
[----:B------:R-:W-:Y:S01]  /*7b00*/  @!P3 LEA.HI.X R87, R87, R139, R2, 0x6, P5 ;  /* 0x0000008b5757b211 */ /* 0x000fe200028f3402 */
[----:B------:R-:W-:Y:S01]  /*7b10*/  @!PT LDS RZ, [RZ] ;  /* 0x00000000fffff984 */ /* 0x000fe20000000800 */
[----:B------:R-:W-:Y:S01]  /*7b20*/  @!PT LDS RZ, [RZ] ;  /* 0x00000000fffff984 */ /* 0x000fe20000000800 */
[----:B------:R-:W-:Y:S01]  /*7b30*/  @!PT LDS RZ, [RZ] ;  /* 0x00000000fffff984 */ /* 0x000fe20000000800 */
[----:B------:R1:W-:Y:S01]  /*7b40*/  @!P3 LDGSTS.E.BYPASS.LTC128B.128 [R125+0x6000], [R138.64] ;  /* 0x060000008a7dbfae */ /* 0x0003e2000b901d48 */
[CCC-:B------:R-:W-:Y:S02]  /*7b50*/  @!P2 LEA.HI.X R141, R137.reuse, R111.reuse, R0.reuse, 0x1, P4 ;  /* 0x0000006f898da211 */ /* 0x1c0fe400020f0c00 */
[----:B------:R-:W-:Y:S01]  /*7b60*/  @!P1 LEA.HI.X R111, R137, R111, R0, 0x1, P0 ;  /* 0x0000006f896f9211 */ /* 0x000fe200000f0c00 */
[----:B------:R-:W-:Y:S01]  /*7b70*/  @P2 STS.128 [R125+0x7000], RZ ;  /* 0x007000ff7d002388 */ /* 0x000fe20000000c00 */
[----:B------:R-:W-:Y:S03]  /*7b80*/  ISETP.GE.AND P0, PT, R124, 0x2, PT ;  /* 0x000000027c00780c */ /* 0x000fe60003f06270 */
        /* <DEDUP_REMOVED lines=26> */
[----:B------:R-:W3:Y:S04]  /*7d30*/  LDSM.16.M88.4 R96, [R116+0x3400] ;  /* 0x003400007460783b */ /* 0x000ee80000000200 */
[----:B------:R-:W4:Y:S04]  /*7d40*/  LDSM.16.M88.4 R100, [R116+0x3800] ;  /* 0x003800007464783b */ /* 0x000f280000000200 */
[----:B------:R-:W0:Y:S04]  /*7d50*/  LDGDEPBAR ;  /* 0x00000000000079af */ /* 0x000e280000000000 */
[----:B------:R-:W5:Y:S01]  /*7d60*/  LDSM.16.M88.4 R104, [R116+0x3c00] ;  /* 0x003c00007468783b */ /* 0x000f620000000200 */
[C---:B--2---:R-:W-:Y:S08]  /*7d70*/  HMMA.16816.F32.BF16 R4, R88.reuse, R92, RZ ;  /* 0x0000005c5804723c */ /* 0x044ff000000418ff */
[C---:B------:R-:W-:Y:S01]  /*7d80*/  HMMA.16816.F32.BF16 R8, R88.reuse, R94, RZ ;  /* 0x0000005e5808723c */ /* 0x040fe200000418ff */
[----:B------:R-:W-:Y:S07]  /*7d90*/  LDSM.16.M88.4 R92, [R115] ;  /* 0x00000000735c783b */ /* 0x000fee0000000200 */
[C---:B---3--:R-:W-:Y:S08]  /*7da0*/  HMMA.16816.F32.BF16 R12, R88.reuse, R96, RZ ;  /* 0x00000060580c723c */ /* 0x048ff000000418ff */
[C---:B------:R-:W-:Y:S01]  /*7db0*/  HMMA.16816.F32.BF16 R16, R88.reuse, R98, RZ ;  /* 0x000000625810723c */ /* 0x040fe200000418ff */
[----:B------:R-:W2:Y:S07]  /*7dc0*/  LDSM.16.M88.4 R96, [R113+0x3000] ;  /* 0x003000007160783b */ /* 0x000eae0000000200 */
[C---:B----4-:R-:W-:Y:S08]  /*7dd0*/  HMMA.16816.F32.BF16 R20, R88.reuse, R100, RZ ;  /* 0x000000645814723c */ /* 0x050ff000000418ff */
[C---:B------:R-:W-:Y:S08]  /*7de0*/  HMMA.16816.F32.BF16 R24, R88.reuse, R102, RZ ;  /* 0x000000665818723c */ /* 0x040ff000000418ff */
[C---:B-----5:R-:W-:Y:S08]  /*7df0*/  HMMA.16816.F32.BF16 R28, R88.reuse, R104, RZ ;  /* 0x00000068581c723c */ /* 0x060ff000000418ff */
[----:B------:R-:W-:Y:S01]  /*7e00*/  HMMA.16816.F32.BF16 R32, R88, R106, RZ ;  /* 0x0000006a5820723c */ /* 0x000fe200000418ff */
[----:B------:R-:W3:Y:S07]  /*7e10*/  LDSM.16.M88.4 R88, [R113+0x3400] ;  /* 0x003400007158783b */ /* 0x000eee0000000200 */
[C---:B--2---:R-:W-:Y:S08]  /*7e20*/  HMMA.16816.F32.BF16 R4, R92.reuse, R96, R4 ;  /* 0x000000605c04723c */ /* 0x044ff00000041804 */
[C---:B------:R-:W-:Y:S01]  /*7e30*/  HMMA.16816.F32.BF16 R8, R92.reuse, R98, R8 ;  /* 0x000000625c08723c */ /* 0x040fe20000041808 */
[----:B------:R-:W2:Y:S07]  /*7e40*/  LDSM.16.M88.4 R96, [R113+0x3800] ;  /* 0x003800007160783b */ /* 0x000eae0000000200 */
[C---:B---3--:R-:W-:Y:S08]  /*7e50*/  HMMA.16816.F32.BF16 R12, R92.reuse, R88, R12 ;  /* 0x000000585c0c723c */ /* 0x048ff0000004180c */
[C---:B------:R-:W-:Y:S01]  /*7e60*/  HMMA.16816.F32.BF16 R16, R92.reuse, R90, R16 ;  /* 0x0000005a5c10723c */ /* 0x040fe20000041810 */
[----:B------:R-:W3:Y:S07]  /*7e70*/  LDSM.16.M88.4 R88, [R113+0x3c00] ;  /* 0x003c00007158783b */ /* 0x000eee0000000200 */
[C---:B--2---:R-:W-:Y:S08]  /*7e80*/  HMMA.16816.F32.BF16 R20, R92.reuse, R96, R20 ;  /* 0x000000605c14723c */ /* 0x044ff00000041814 */
[C---:B------:R-:W-:Y:S01]  /*7e90*/  HMMA.16816.F32.BF16 R24, R92.reuse, R98, R24 ;  /* 0x000000625c18723c */ /* 0x040fe20000041818 */
[----:B------:R-:W-:Y:S07]  /*7ea0*/  LDSM.16.M88.4 R96, [R117+0x1000] ;  /* 0x001000007560783b */ /* 0x000fee0000000200 */
[C---:B---3--:R-:W-:Y:S08]  /*7eb0*/  HMMA.16816.F32.BF16 R28, R92.reuse, R88, R28 ;  /* 0x000000585c1c723c */ /* 0x048ff0000004181c */
[----:B------:R-:W-:Y:S01]  /*7ec0*/  HMMA.16816.F32.BF16 R32, R92, R90, R32 ;  /* 0x0000005a5c20723c */ /* 0x000fe20000041820 */
[----:B------:R-:W2:Y:S04]  /*7ed0*/  LDSM.16.M88.4 R88, [R116+0x4000] ;  /* 0x004000007458783b */ /* 0x000ea80000000200 */
[----:B------:R-:W3:Y:S03]  /*7ee0*/  LDSM.16.M88.4 R92, [R116+0x4400] ;  /* 0x00440000745c783b */ /* 0x000ee60000000200 */
        /* <DEDUP_REMOVED lines=47> */
[C---:B--2---:R-:W-:Y:S08]  /*81e0*/  HMMA.16816.F32.BF16 R20, R88.reuse, R92, R20 ;  /* 0x0000005c5814723c */ /* 0x044ff00000041814 */
[C---:B------:R-:W-:Y:S08]  /*81f0*/  HMMA.16816.F32.BF16 R24, R88.reuse, R94, R24 ;  /* 0x0000005e5818723c */ /* 0x040ff00000041818 */
[C---:B---3--:R-:W-:Y:S08]  /*8200*/  HMMA.16816.F32.BF16 R28, R88.reuse, R96, R28 ;  /* 0x00000060581c723c */ /* 0x048ff0000004181c */
[----:B------:R-:W-:Y:S01]  /*8210*/  HMMA.16816.F32.BF16 R32, R88, R98, R32 ;  /* 0x000000625820723c */ /* 0x000fe20000041820 */
[----:B------:R-:W-:Y:S03]  /*8220*/  @!UPT UIADD3 URZ, URZ, URZ, URZ ;  /* 0x0000003f3f3ff290 */ /* 0x000fe6000fffe03f */
[----:B------:R-:W-:-:S11]  /*8230*/  @!P0 BRA `(.L_x_4229) ;  /* 0x000006e000008947 */ /* 0x000fd60003800000 */
[----:B-1----:R-:W-:Y:S02]  /*8240*/  MOV R86, UR5 ;  /* 0x0000000500567c02 */ /* 0x002fe40008000f00 */
[----:B------:R-:W-:Y:S01]  /*8250*/  MOV R84, UR4 ;  /* 0x0000000400547c02 */ /* 0x000fe20008000f00 */
[----:B------:R-:W-:-:S06]  /*8260*/  @!P6 BRA `(.L_x_4230) ;  /* 0x000003c00000e947 */ /* 0x000fcc0003800000 */
        /* <DEDUP_REMOVED lines=60> */
.L_x_4230:
[----:B------:R1:W-:Y:S01]  /*8630*/  @P3 STS [R125+0x3000], RZ ;  /* 0x003000ff7d003388 */ /* 0x0003e20000000800 */
[C---:B------:R-:W-:Y:S01]  /*8640*/  LEA R88, P4, R86.reuse, R136, 0x1 ;  /* 0x0000008856587211 */ /* 0x040fe200078808ff */
[----:B------:R-:W-:Y:S01]  /*8650*/  @!P3 IMAD.MOV.U32 R87, RZ, RZ, c[0x0][0x198] ;  /* 0x00006600ff57b624 */ /* 0x000fe200078e00ff */
[----:B------:R-:W-:Y:S01]  /*8660*/  IADD3 R2, P0, R121, R86, RZ ;  /* 0x0000005679027210 */ /* 0x000fe20007f1e0ff */
[----:B------:R1:W-:Y:S01]  /*8670*/  @P3 STS [R125+0x3004], RZ ;  /* 0x003004ff7d003388 */ /* 0x0003e20000000800 */
[--C-:B------:R-:W-:Y:S01]  /*8680*/  LEA.HI.X R89, R86, R135, R84.reuse, 0x1, P4 ;  /* 0x0000008756597211 */ /* 0x100fe200020f0c54 */
[----:B------:R-:W-:Y:S01]  /*8690*/  @!P3 IMAD.MOV.U32 R0, RZ, RZ, c[0x0][0x19c] ;  /* 0x00006700ff00b624 */ /* 0x000fe200078e00ff */
[C---:B------:R-:W-:Y:S01]  /*86a0*/  @!P3 LEA R86, P5, R87.reuse, R88, 0x6 ;  /* 0x000000585756b211 */ /* 0x040fe200078a30ff */
[----:B------:R1:W-:Y:S01]  /*86b0*/  @P3 STS.64 [R125+0x3008], RZ ;  /* 0x003008ff7d003388 */ /* 0x0003e20000000a00 */
[-C--:B------:R-:W-:Y:S01]  /*86c0*/  @!P2 LEA R90, P4, R2, R136.reuse, 0x1 ;  /* 0x00000088025aa211 */ /* 0x080fe200078808ff */
[----:B------:R-:W-:Y:S01]  /*86d0*/  IMAD.X R84, R120, 0x1, R84, P0 ;  /* 0x0000000178547824 */ /* 0x000fe200000e0654 */
[----:B------:R-:W-:Y:S01]  /*86e0*/  @!P3 LEA.HI.X R87, R87, R89, R0, 0x6, P5 ;  /* 0x000000595757b211 */ /* 0x000fe200028f3400 */
[----:B------:R-:W-:Y:S01]  /*86f0*/  @!PT LDS RZ, [RZ] ;  /* 0x00000000fffff984 */ /* 0x000fe20000000800 */
[----:B------:R-:W-:Y:S01]  /*8700*/  @!PT LDS RZ, [RZ] ;  /* 0x00000000fffff984 */ /* 0x000fe20000000800 */
[----:B------:R-:W-:Y:S01]  /*8710*/  @!PT LDS RZ, [RZ] ;  /* 0x00000000fffff984 */ /* 0x000fe20000000800 */
[----:B------:R1:W-:Y:S01]  /*8720*/  @!P3 LDGSTS.E.BYPASS.LTC128B.128 [R125+0x3000], [R88.64] ;  /* 0x03000000587dbfae */ /* 0x0003e2000b901d48 */
[C---:B------:R-:W-:Y:S01]  /*8730*/  @!P1 LEA R92, P0, R2.reuse, R136, 0x1 ;  /* 0x00000088025c9211 */ /* 0x040fe200078008ff */
[----:B------:R-:W-:Y:S01]  /*8740*/  IMAD.MOV.U32 R136, RZ, RZ, R88 ;  /* 0x000000ffff887224 */ /* 0x000fe200078e0058 */
[CCC-:B------:R-:W-:Y:S01]  /*8750*/  @!P2 LEA.HI.X R91, R2.reuse, R135.reuse, R84.reuse, 0x1, P4 ;  /* 0x00000087025ba211 */ /* 0x1c0fe200020f0c54 */
[----:B------:R1:W-:Y:S01]  /*8760*/  @P2 STS.128 [R125+0x4000], RZ ;  /* 0x004000ff7d002388 */ /* 0x0003e20000000c00 */
[----:B------:R-:W-:Y:S01]  /*8770*/  @!P1 LEA.HI.X R93, R2, R135, R84, 0x1, P0 ;  /* 0x00000087025d9211 */ /* 0x000fe200000f0c54 */
[----:B------:R-:W-:Y:S02]  /*8780*/  IMAD.MOV.U32 R135, RZ, RZ, R89 ;  /* 0x000000ffff877224 */ /* 0x000fe400078e0059 */
        /* <DEDUP_REMOVED lines=25> */
.L_x_4229:
[----:B-1----:R-:W-:Y:S01]  /*8920*/  FMNMX.FTZ R0, R4, R85, !PT ;  /* 0x0000005504007209 */ /* 0x002fe20007810000 */
        /* <DEDUP_REMOVED lines=42> */
[C---:B------:R-:W-:Y:S02]  /*8bd0*/  FADD.FTZ R84, -R2.reuse, R85 ;  /* 0x0000005502547221 */ /* 0x040fe40000010100 */
[----:B------:R-:W-:Y:S02]  /*8be0*/  FMUL.FTZ R100, R2, c[0x0][0x23c] ;  /* 0x00008f0002647a20 */ /* 0x000fe40000410000 */
[----:B------:R-:W-:Y:S02]  /*8bf0*/  FMUL.FTZ R86, R84, c[0x0][0x23c] ;  /* 0x00008f0054567a20 */ /* 0x000fe40000410000 */
[----:B------:R-:W-:Y:S01]  /*8c00*/  FADD.FTZ R85, -R0, R3 ;  /* 0x0000000300557221 */ /* 0x000fe20000010100 */
[----:B------:R-:W-:Y:S01]  /*8c10*/  FSEL R100, R100, RZ, P0 ;  /* 0x000000ff64647208 */ /* 0x000fe20000000000 */
[----:B------:R1:W2:Y:S01]  /*8c20*/  MUFU.EX2 R84, R86 ;  /* 0x0000005600547308 */ /* 0x0002a20000000800 */
[----:B------:R-:W-:Y:S01]  /*8c30*/  FSETP.NEU.FTZ.AND P0, PT, R0, -INF , PT ;  /* 0xff8000000000780b */ /* 0x000fe20003f1d000 */
[----:B------:R-:W-:Y:S01]  /*8c40*/  FMUL.FTZ R3, R85, c[0x0][0x23c] ;  /* 0x00008f0055037a20 */ /* 0x000fe20000410000 */
[----:B------:R-:W-:Y:S01]  /*8c50*/  MOV R85, R2 ;  /* 0x0000000200557202 */ /* 0x000fe20000000f00 */
[--C-:B------:R-:W-:Y:S01]  /*8c60*/  FFMA.FTZ R105, R4, c[0x0][0x23c], -R100.reuse ;  /* 0x00008f0004697a23 */ /* 0x100fe20000010864 */
[----:B------:R-:W-:Y:S01]  /*8c70*/  FSEL R90, R90, RZ, P0 ;  /* 0x000000ff5a5a7208 */ /* 0x000fe20000000000 */
[--C-:B------:R-:W-:Y:S01]  /*8c80*/  FFMA.FTZ R104, R5, c[0x0][0x23c], -R100.reuse ;  /* 0x00008f0005687a23 */ /* 0x100fe20000010864 */
[----:B------:R-:W-:Y:S01]  /*8c90*/  ISETP.GT.AND P0, PT, R124, 0x1, PT ;  /* 0x000000017c00780c */ /* 0x000fe20003f04270 */
[----:B------:R-:W-:Y:S01]  /*8ca0*/  FFMA.FTZ R111, R8, c[0x0][0x23c], -R100 ;  /* 0x00008f00086f7a23 */ /* 0x000fe20000010864 */
[----:B------:R-:W-:Y:S01]  /*8cb0*/  IADD3 R124, R124, -0x1, RZ ;  /* 0xffffffff7c7c7810 */ /* 0x000fe20007ffe0ff */
[--C-:B------:R-:W-:Y:S01]  /*8cc0*/  FFMA.FTZ R106, R6, c[0x0][0x23c], -R90.reuse ;  /* 0x00008f00066a7a23 */ /* 0x100fe2000001085a */
[----:B------:R-:W3:Y:S01]  /*8cd0*/  MUFU.EX2 R3, R3 ;  /* 0x0000000300037308 */ /* 0x000ee20000000800 */
[--C-:B------:R-:W-:Y:S02]  /*8ce0*/  FFMA.FTZ R89, R7, c[0x0][0x23c], -R90.reuse ;  /* 0x00008f0007597a23 */ /* 0x100fe4000001085a */
[--C-:B------:R-:W-:Y:S02]  /*8cf0*/  FFMA.FTZ R87, R10, c[0x0][0x23c], -R90.reuse ;  /* 0x00008f000a577a23 */ /* 0x100fe4000001085a */
[----:B------:R-:W-:Y:S02]  /*8d00*/  FFMA.FTZ R88, R11, c[0x0][0x23c], -R90 ;  /* 0x00008f000b587a23 */ /* 0x000fe4000001085a */
[--C-:B------:R-:W-:Y:S02]  /*8d10*/  FFMA.FTZ R145, R12, c[0x0][0x23c], -R100.reuse ;  /* 0x00008f000c917a23 */ /* 0x100fe40000010864 */
[--C-:B------:R-:W-:Y:S01]  /*8d20*/  FFMA.FTZ R140, R13, c[0x0][0x23c], -R100.reuse ;  /* 0x00008f000d8c7a23 */ /* 0x100fe20000010864 */
[----:B------:R-:W-:Y:S01]  /*8d30*/  MUFU.EX2 R104, R104 ;  /* 0x0000006800687308 */ /* 0x000fe20000000800 */
[--C-:B------:R-:W-:Y:S02]  /*8d40*/  FFMA.FTZ R141, R16, c[0x0][0x23c], -R100.reuse ;  /* 0x00008f00108d7a23 */ /* 0x100fe40000010864 */
[--C-:B-1----:R-:W-:Y:S02]  /*8d50*/  FFMA.FTZ R86, R9, c[0x0][0x23c], -R100.reuse ;  /* 0x00008f0009567a23 */ /* 0x102fe40000010864 */
[C---:B--2---:R-:W-:Y:S02]  /*8d60*/  FMUL.FTZ R36, R84.reuse, R36 ;  /* 0x0000002454247220 */ /* 0x044fe40000410000 */
        /* <DEDUP_REMOVED lines=14> */
[----:B------:R-:W2:Y:S01]  /*8e50*/  MUFU.EX2 R89, R89 ;  /* 0x0000005900597308 */ /* 0x000ea20000000800 */
[C---:B------:R-:W-:Y:S02]  /*8e60*/  FMUL.FTZ R49, R84.reuse, R49 ;  /* 0x0000003154317220 */ /* 0x040fe40000410000 */
[C---:B------:R-:W-:Y:S02]  /*8e70*/  FMUL.FTZ R50, R3.reuse, R50 ;  /* 0x0000003203327220 */ /* 0x040fe40000410000 */
[C---:B------:R-:W-:Y:S02]  /*8e80*/  FMUL.FTZ R51, R3.reuse, R51 ;  /* 0x0000003303337220 */ /* 0x040fe40000410000 */
[C---:B------:R-:W-:Y:S02]  /*8e90*/  FMUL.FTZ R52, R84.reuse, R52 ;  /* 0x0000003454347220 */ /* 0x040fe40000410000 */
[----:B------:R-:W-:Y:S01]  /*8ea0*/  FMUL.FTZ R53, R84, R53 ;  /* 0x0000003554357220 */ /* 0x000fe20000410000 */
[----:B------:R-:W-:Y:S01]  /*8eb0*/  MUFU.EX2 R111, R111 ;  /* 0x0000006f006f7308 */ /* 0x000fe20000000800 */
[C---:B------:R-:W-:Y:S02]  /*8ec0*/  FMUL.FTZ R54, R3.reuse, R54 ;  /* 0x0000003603367220 */ /* 0x040fe40000410000 */
[C---:B------:R-:W-:Y:S01]  /*8ed0*/  FMUL.FTZ R55, R3.reuse, R55 ;  /* 0x0000003703377220 */ /* 0x040fe20000410000 */
[----:B-1----:R-:W-:Y:S01]  /*8ee0*/  F2FP.BF16.PACK_AB R92, R104, R105 ;  /* 0x00000069685c723e */ /* 0x002fe200000010ff */
[C---:B------:R-:W-:Y:S02]  /*8ef0*/  FMUL.FTZ R56, R84.reuse, R56 ;  /* 0x0000003854387220 */ /* 0x040fe40000410000 */
[C---:B------:R-:W-:Y:S02]  /*8f00*/  FMUL.FTZ R57, R84.reuse, R57 ;  /* 0x0000003954397220 */ /* 0x040fe40000410000 */
[C---:B------:R-:W-:Y:S01]  /*8f10*/  FMUL.FTZ R58, R3.reuse, R58 ;  /* 0x0000003a033a7220 */ /* 0x040fe20000410000 */
        /* <DEDUP_REMOVED lines=28> */
[----:B------:R-:W-:Y:S01]  /*90e0*/  FMUL.FTZ R80, R84, R80 ;  /* 0x0000005054507220 */ /* 0x000fe20000410000 */
[----:B--2---:R-:W-:Y:S01]  /*90f0*/  F2FP.BF16.PACK_AB R95, R88, R87 ;  /* 0x00000057585f723e */ /* 0x004fe200000010ff */
[--C-:B------:R-:W-:Y:S02]  /*9100*/  FFMA.FTZ R144, R17, c[0x0][0x23c], -R100.reuse ;  /* 0x00008f0011907a23 */ /* 0x100fe40000010864 */
[--C-:B------:R-:W-:Y:S02]  /*9110*/  FFMA.FTZ R151, R20, c[0x0][0x23c], -R100.reuse ;  /* 0x00008f0014977a23 */ /* 0x100fe40000010864 */
[--C-:B------:R-:W-:Y:S01]  /*9120*/  FFMA.FTZ R150, R21, c[0x0][0x23c], -R100.reuse ;  /* 0x00008f0015967a23 */ /* 0x100fe20000010864 */
[----:B------:R-:W-:Y:S01]  /*9130*/  MUFU.EX2 R141, R141 ;  /* 0x0000008d008d7308 */ /* 0x000fe20000000800 */
[C---:B------:R-:W-:Y:S05]  /*9140*/  HMMA.16816.F32.BF16 R36, R92.reuse, R96, R36 ;  /* 0x000000605c24723c */ /* 0x040fea0000041824 */
[--C-:B------:R-:W-:Y:S02]  /*9150*/  FFMA.FTZ R149, R24, c[0x0][0x23c], -R100.reuse ;  /* 0x00008f0018957a23 */ /* 0x100fe40000010864 */
[--C-:B------:R-:W-:Y:S01]  /*9160*/  FFMA.FTZ R148, R25, c[0x0][0x23c], -R100.reuse ;  /* 0x00008f0019947a23 */ /* 0x100fe20000010864 */
[C---:B------:R-:W-:Y:S01]  /*9170*/  HMMA.16816.F32.BF16 R40, R92.reuse, R98, R40 ;  /* 0x000000625c28723c */ /* 0x040fe20000041828 */
[----:B------:R-:W2:Y:S01]  /*9180*/  LDSM.16.MT88.4 R96, [R112+0x6000] ;  /* 0x006000007060783b */ /* 0x000ea20000004200 */
[----:B------:R-:W-:Y:S02]  /*9190*/  MUFU.EX2 R144, R144 ;  /* 0x0000009000907308 */ /* 0x000fe40000000800 */
[--C-:B------:R-:W-:Y:S02]  /*91a0*/  FFMA.FTZ R156, R28, c[0x0][0x23c], -R100.reuse ;  /* 0x00008f001c9c7a23 */ /* 0x100fe40000010864 */
[--C-:B------:R-:W-:Y:S02]  /*91b0*/  FFMA.FTZ R107, R29, c[0x0][0x23c], -R100.reuse ;  /* 0x00008f001d6b7a23 */ /* 0x100fe40000010864 */
[--C-:B------:R-:W-:Y:S04]  /*91c0*/  FFMA.FTZ R110, R32, c[0x0][0x23c], -R100.reuse ;  /* 0x00008f00206e7a23 */ /* 0x100fe80000010864 */
[----:B------:R-:W-:Y:S01]  /*91d0*/  FFMA.FTZ R155, R33, c[0x0][0x23c], -R100 ;  /* 0x00008f00219b7a23 */ /* 0x000fe20000010864 */
[----:B------:R3:W-:Y:S01]  /*91e0*/  MUFU.EX2 R157, R107 ;  /* 0x0000006b009d7308 */ /* 0x0007e20000000800 */
[----:B------:R-:W-:Y:S01]  /*91f0*/  LDSM.16.MT88.4 R100, [R112+0x6800] ;  /* 0x006800007064783b */ /* 0x000fe20000004200 */
[----:B------:R-:W-:Y:S02]  /*9200*/  FFMA.FTZ R105, R84, R109, R105 ;  /* 0x0000006d54697223 */ /* 0x000fe40000010069 */
[----:B------:R-:W-:Y:S02]  /*9210*/  FFMA.FTZ R108, R3, R108, R106 ;  /* 0x0000006c036c7223 */ /* 0x000fe4000001006a */
[----:B------:R-:W-:Y:S02]  /*9220*/  FFMA.FTZ R109, R34, c[0x0][0x23c], -R90 ;  /* 0x00008f00226d7a23 */ /* 0x000fe4000001085a */
[----:B------:R-:W-:Y:S02]  /*9230*/  FADD.FTZ R34, R104, R105 ;  /* 0x0000006968227221 */ /* 0x000fe40000010000 */
[----:B------:R-:W-:Y:S01]  /*9240*/  MUFU.EX2 R158, R110 ;  /* 0x0000006e009e7308 */ /* 0x000fe20000000800 */
[----:B------:R-:W-:Y:S02]  /*9250*/  FADD.FTZ R108, R89, R108 ;  /* 0x0000006c596c7221 */ /* 0x000fe40000010000 */
[----:B------:R-:W-:Y:S02]  /*9260*/  FADD.FTZ R111, R111, R34 ;  /* 0x000000226f6f7221 */ /* 0x000fe40000010000 */
[----:B------:R-:W-:Y:S02]  /*9270*/  FADD.FTZ R87, R87, R108 ;  /* 0x0000006c57577221 */ /* 0x000fe40000010000 */
[----:B------:R-:W-:Y:S02]  /*9280*/  FADD.FTZ R86, R86, R111 ;  /* 0x0000006f56567221 */ /* 0x000fe40000010000 */
[----:B------:R-:W-:Y:S01]  /*9290*/  FMUL.FTZ R81, R84, R81 ;  /* 0x0000005154517220 */ /* 0x000fe20000410000 */
[----:B------:R-:W-:Y:S01]  /*92a0*/  MUFU.EX2 R151, R151 ;  /* 0x0000009700977308 */ /* 0x000fe20000000800 */
[C---:B------:R-:W-:Y:S02]  /*92b0*/  FMUL.FTZ R82, R3.reuse, R82 ;  /* 0x0000005203527220 */ /* 0x040fe40000410000 */
[----:B------:R-:W-:Y:S01]  /*92c0*/  FMUL.FTZ R83, R3, R83 ;  /* 0x0000005303537220 */ /* 0x000fe20000410000 */
[----:B---3--:R-:W-:Y:S01]  /*92d0*/  LDSM.16.MT88.4 R104, [R114+0x6c00] ;  /* 0x006c00007268783b */ /* 0x008fe20000004200 */
[--C-:B------:R-:W-:Y:S01]  /*92e0*/  FFMA.FTZ R142, R14, c[0x0][0x23c], -R90.reuse ;  /* 0x00008f000e8e7a23 */ /* 0x100fe2000001085a */
[----:B------:R-:W-:Y:S01]  /*92f0*/  MOV R3, R0 ;  /* 0x0000000000037202 */ /* 0x000fe20000000f00 */
[--C-:B------:R-:W-:Y:S01]  /*9300*/  FFMA.FTZ R137, R15, c[0x0][0x23c], -R90.reuse ;  /* 0x00008f000f897a23 */ /* 0x100fe2000001085a */
[C---:B--2---:R-:W-:Y:S02]  /*9310*/  HMMA.16816.F32.BF16 R44, R92.reuse, R96, R44 ;  /* 0x000000605c2c723c */ /* 0x044fe4000004182c */
        /* <DEDUP_REMOVED lines=8> */
[--C-:B------:R-:W-:Y:S02]  /*93a0*/  FFMA.FTZ R154, R26, c[0x0][0x23c], -R90.reuse ;  /* 0x00008f001a9a7a23 */ /* 0x100fe4000001085a */
[--C-:B------:R-:W-:Y:S03]  /*93b0*/  FFMA.FTZ R153, R27, c[0x0][0x23c], -R90.reuse ;  /* 0x00008f001b997a23 */ /* 0x100fe6000001085a */
[--C-:B------:R-:W-:Y:S02]  /*93c0*/  FFMA.FTZ R159, R30, c[0x0][0x23c], -R90.reuse ;  /* 0x00008f001e9f7a23 */ /* 0x100fe4000001085a */
[----:B------:R-:W3:Y:S01]  /*93d0*/  MUFU.EX2 R137, R137 ;  /* 0x0000008900897308 */ /* 0x000ee20000000800 */
[--C-:B------:R-:W-:Y:S02]  /*93e0*/  FFMA.FTZ R84, R31, c[0x0][0x23c], -R90.reuse ;  /* 0x00008f001f547a23 */ /* 0x100fe4000001085a */
[----:B------:R-:W-:Y:S02]  /*93f0*/  FFMA.FTZ R90, R35, c[0x0][0x23c], -R90 ;  /* 0x00008f00235a7a23 */ /* 0x000fe4000001085a */
[----:B------:R-:W-:Y:S05]  /*9400*/  FADD.FTZ R87, R88, R87 ;  /* 0x0000005758577221 */ /* 0x000fea0000010000 */
[----:B------:R4:W-:Y:S10]  /*9410*/  MUFU.EX2 R35, R109 ;  /* 0x0000006d00237308 */ /* 0x0009f40000000800 */
[----:B------:R-:W-:Y:S01]  /*9420*/  MUFU.EX2 R146, R146 ;  /* 0x0000009200927308 */ /* 0x000fe20000000800 */
[C---:B--2---:R-:W-:Y:S09]  /*9430*/  HMMA.16816.F32.BF16 R52, R92.reuse, R96, R52 ;  /* 0x000000605c34723c */ /* 0x044ff20000041834 */
[----:B------:R-:W2:Y:S01]  /*9440*/  MUFU.EX2 R143, R143 ;  /* 0x0000008f008f7308 */ /* 0x000ea20000000800 */
[----:B----4-:R-:W-:Y:S01]  /*9450*/  LDSM.16.MT88.4 R108, [R112+0x7c00] ;  /* 0x007c0000706c783b */ /* 0x010fe20000004200 */
[C---:B------:R-:W-:Y:S08]  /*9460*/  HMMA.16816.F32.BF16 R56, R92.reuse, R98, R56 ;  /* 0x000000625c38723c */ /* 0x040ff00000041838 */
[----:B------:R-:W-:Y:S01]  /*9470*/  MUFU.EX2 R152, R152 ;  /* 0x0000009800987308 */ /* 0x000fe20000000800 */
[----:B------:R-:W4:Y:S09]  /*9480*/  LDSM.16.MT88.4 R96, [R112+0x7000] ;  /* 0x007000007060783b */ /* 0x000f320000004200 */
[----:B------:R-:W5:Y:S10]  /*9490*/  MUFU.EX2 R147, R147 ;  /* 0x0000009300937308 */ /* 0x000f740000000800 */
[----:B------:R-:W-:Y:S10]  /*94a0*/  MUFU.EX2 R149, R149 ;  /* 0x0000009500957308 */ /* 0x000ff40000000800 */
[----:B------:R-:W1:Y:S10]  /*94b0*/  MUFU.EX2 R148, R148 ;  /* 0x0000009400947308 */ /* 0x000e740000000800 */
[----:B------:R-:W-:Y:S01]  /*94c0*/  MUFU.EX2 R154, R154 ;  /* 0x0000009a009a7308 */ /* 0x000fe20000000800 */
[C---:B----4-:R-:W-:Y:S08]  /*94d0*/  HMMA.16816.F32.BF16 R60, R92.reuse, R96, R60 ;  /* 0x000000605c3c723c */ /* 0x050ff0000004183c */
[C---:B------:R-:W-:Y:S01]  /*94e0*/  HMMA.16816.F32.BF16 R64, R92.reuse, R98, R64 ;  /* 0x000000625c40723c */ /* 0x040fe20000041840 */
[----:B------:R-:W4:Y:S01]  /*94f0*/  LDSM.16.MT88.4 R96, [R114+0x8000] ;  /* 0x008000007260783b */ /* 0x000f220000004200 */
[----:B------:R-:W1:Y:S10]  /*9500*/  MUFU.EX2 R153, R153 ;  /* 0x0000009900997308 */ /* 0x000e740000000800 */
[----:B------:R-:W1:Y:S10]  /*9510*/  MUFU.EX2 R156, R156 ;  /* 0x0000009c009c7308 */ /* 0x000e740000000800 */
[----:B------:R-:W-:Y:S10]  /*9520*/  MUFU.EX2 R159, R159 ;  /* 0x0000009f009f7308 */ /* 0x000ff40000000800 */
[----:B------:R-:W1:Y:S01]  /*9530*/  MUFU.EX2 R84, R84 ;  /* 0x0000005400547308 */ /* 0x000e620000000800 */
[C---:B----4-:R-:W-:Y:S09]  /*9540*/  HMMA.16816.F32.BF16 R68, R92.reuse, R96, R68 ;  /* 0x000000605c44723c */ /* 0x050ff20000041844 */
[----:B------:R-:W4:Y:S01]  /*9550*/  MUFU.EX2 R155, R155 ;  /* 0x0000009b009b7308 */ /* 0x000f220000000800 */
[C---:B------:R-:W-:Y:S01]  /*9560*/  HMMA.16816.F32.BF16 R72, R92.reuse, R98, R72 ;  /* 0x000000625c48723c */ /* 0x040fe20000041848 */
[----:B------:R-:W1:Y:S08]  /*9570*/  LDSM.16.MT88.4 R96, [R112+0x8000] ;  /* 0x008000007060783b */ /* 0x000e700000004200 */
[----:B------:R-:W1:Y:S02]  /*9580*/  MUFU.EX2 R90, R90 ;  /* 0x0000005a005a7308 */ /* 0x000e640000000800 */
[C---:B-1----:R-:W-:Y:S08]  /*9590*/  HMMA.16816.F32.BF16 R76, R92.reuse, R96, R76 ;  /* 0x000000605c4c723c */ /* 0x042ff0000004184c */
[----:B------:R-:W-:Y:S01]  /*95a0*/  HMMA.16816.F32.BF16 R80, R92, R98, R80 ;  /* 0x000000625c50723c */ /* 0x000fe20000041850 */
[----:B------:R-:W1:Y:S06]  /*95b0*/  LDSM.16.MT88.4 R96, [R114+0x6400] ;  /* 0x006400007260783b */ /* 0x000e6c0000004200 */
[----:B------:R-:W-:Y:S01]  /*95c0*/  F2FP.BF16.PACK_AB R92, R140, R145 ;  /* 0x000000918c5c723e */ /* 0x000fe200000010ff */
[----:B------:R-:W-:Y:S01]  /*95d0*/  FADD.FTZ R145, R145, R86 ;  /* 0x0000005691917221 */ /* 0x000fe20000010000 */
[----:B---3--:R-:W-:Y:S03]  /*95e0*/  F2FP.BF16.PACK_AB R93, R137, R142 ;  /* 0x0000008e895d723e */ /* 0x008fe600000010ff */
[----:B------:R-:W-:Y:S01]  /*95f0*/  F2FP.BF16.PACK_AB R94, R144, R141 ;  /* 0x0000008d905e723e */ /* 0x000fe200000010ff */
[----:B------:R-:W-:Y:S01]  /*9600*/  FADD.FTZ R142, R142, R87 ;  /* 0x000000578e8e7221 */ /* 0x000fe20000010000 */
[----:B--2---:R-:W-:Y:S01]  /*9610*/  F2FP.BF16.PACK_AB R95, R143, R146 ;  /* 0x000000928f5f723e */ /* 0x004fe200000010ff */
[----:B------:R-:W-:Y:S02]  /*9620*/  FADD.FTZ R140, R140, R145 ;  /* 0x000000918c8c7221 */ /* 0x000fe40000010000 */
[----:B------:R-:W-:Y:S02]  /*9630*/  FADD.FTZ R137, R137, R142 ;  /* 0x0000008e89897221 */ /* 0x000fe40000010000 */
[----:B------:R-:W-:Y:S02]  /*9640*/  FADD.FTZ R141, R141, R140 ;  /* 0x0000008c8d8d7221 */ /* 0x000fe40000010000 */
[----:B------:R-:W-:Y:S02]  /*9650*/  FADD.FTZ R146, R146, R137 ;  /* 0x0000008992927221 */ /* 0x000fe40000010000 */
[----:B------:R-:W-:Y:S02]  /*9660*/  FADD.FTZ R144, R144, R141 ;  /* 0x0000008d90907221 */ /* 0x000fe40000010000 */
        /* <DEDUP_REMOVED lines=21> */
[----:B-----5:R-:W-:Y:S03]  /*97c0*/  F2FP.BF16.PACK_AB R93, R147, R152 ;  /* 0x00000098935d723e */ /* 0x020fe600000010ff */
[----:B------:R-:W-:Y:S01]  /*97d0*/  F2FP.BF16.PACK_AB R94, R148, R149 ;  /* 0x00000095945e723e */ /* 0x000fe200000010ff */
[----:B------:R-:W-:Y:S01]  /*97e0*/  FADD.FTZ R152, R152, R143 ;  /* 0x0000008f98987221 */ /* 0x000fe20000010000 */
[----:B------:R-:W-:Y:S01]  /*97f0*/  F2FP.BF16.PACK_AB R95, R153, R154 ;  /* 0x0000009a995f723e */ /* 0x000fe200000010ff */
        /* <DEDUP_REMOVED lines=9> */
[C---:B------:R-:W-:Y:S08]  /*9890*/  HMMA.16816.F32.BF16 R44, R92.reuse, R100, R44 ;  /* 0x000000645c2c723c */ /* 0x040ff0000004182c */
        /* <DEDUP_REMOVED lines=17> */
[----:B----4-:R-:W-:Y:S01]  /*99b0*/  F2FP.BF16.PACK_AB R94, R155, R158 ;  /* 0x0000009e9b5e723e */ /* 0x010fe200000010ff */
[----:B------:R-:W-:Y:S01]  /*99c0*/  FADD.FTZ R159, R159, R154 ;  /* 0x0000009a9f9f7221 */ /* 0x000fe20000010000 */
[----:B------:R-:W-:Y:S01]  /*99d0*/  F2FP.BF16.PACK_AB R95, R90, R35 ;  /* 0x000000235a5f723e */ /* 0x000fe200000010ff */
[----:B------:R-:W-:Y:S02]  /*99e0*/  FADD.FTZ R157, R157, R156 ;  /* 0x0000009c9d9d7221 */ /* 0x000fe40000010000 */
[----:B------:R-:W-:Y:S02]  /*99f0*/  FADD.FTZ R84, R84, R159 ;  /* 0x0000009f54547221 */ /* 0x000fe40000010000 */
[----:B------:R-:W-:Y:S02]  /*9a00*/  FADD.FTZ R158, R158, R157 ;  /* 0x0000009d9e9e7221 */ /* 0x000fe40000010000 */
[C---:B------:R-:W-:Y:S03]  /*9a10*/  HMMA.16816.F32.BF16 R36, R92.reuse, R104, R36 ;  /* 0x000000685c24723c */ /* 0x040fe60000041824 */
[----:B------:R-:W-:Y:S05]  /*9a20*/  FADD.FTZ R35, R35, R84 ;  /* 0x0000005423237221 */ /* 0x000fea0000010000 */
[C---:B------:R-:W-:Y:S01]  /*9a30*/  HMMA.16816.F32.BF16 R40, R92.reuse, R106, R40 ;  /* 0x0000006a5c28723c */ /* 0x040fe20000041828 */
[----:B------:R-:W3:Y:S07]  /*9a40*/  LDSM.16.MT88.4 R104, [R114+0x8c00] ;  /* 0x008c00007268783b */ /* 0x000eee0000004200 */
[C---:B-1----:R-:W-:Y:S08]  /*9a50*/  HMMA.16816.F32.BF16 R44, R92.reuse, R96, R44 ;  /* 0x000000605c2c723c */ /* 0x042ff0000004182c */
[C---:B------:R-:W-:Y:S01]  /*9a60*/  HMMA.16816.F32.BF16 R48, R92.reuse, R98, R48 ;  /* 0x000000625c30723c */ /* 0x040fe20000041830 */
[----:B------:R-:W1:Y:S07]  /*9a70*/  LDSM.16.MT88.4 R96, [R112+0x8c00] ;  /* 0x008c00007060783b */ /* 0x000e6e0000004200 */
[C---:B--2---:R-:W-:Y:S08]  /*9a80*/  HMMA.16816.F32.BF16 R52, R92.reuse, R100, R52 ;  /* 0x000000645c34723c */ /* 0x044ff00000041834 */
[C---:B------:R-:W-:Y:S08]  /*9a90*/  HMMA.16816.F32.BF16 R56, R92.reuse, R102, R56 ;  /* 0x000000665c38723c */ /* 0x040ff00000041838 */
[C---:B------:R-:W-:Y:S07]  /*9aa0*/  HMMA.16816.F32.BF16 R60, R92.reuse, R108, R60 ;  /* 0x0000006c5c3c723c */ /* 0x040fee000004183c */
[----:B------:R-:W-:Y:S01]  /*9ab0*/  FADD.FTZ R109, R155, R158 ;  /* 0x0000009e9b6d7221 */ /* 0x000fe20000010000 */
[C---:B------:R-:W-:Y:S04]  /*9ac0*/  HMMA.16816.F32.BF16 R64, R92.reuse, R110, R64 ;  /* 0x0000006e5c40723c */ /* 0x040fe80000041840 */
[----:B------:R-:W-:Y:S03]  /*9ad0*/  FADD.FTZ R108, R90, R35 ;  /* 0x000000235a6c7221 */ /* 0x000fe60000010000 */
[----:B------:R-:W-:Y:S01]  /*9ae0*/  MOV R110, R138 ;  /* 0x0000008a006e7202 */ /* 0x000fe20000000f00 */
[C---:B---3--:R-:W-:Y:S04]  /*9af0*/  HMMA.16816.F32.BF16 R68, R92.reuse, R104, R68 ;  /* 0x000000685c44723c */ /* 0x048fe80000041844 */
[----:B------:R-:W-:Y:S04]  /*9b00*/  MOV R111, R139 ;  /* 0x0000008b006f7202 */ /* 0x000fe80000000f00 */
[C---:B------:R-:W-:Y:S08]  /*9b10*/  HMMA.16816.F32.BF16 R72, R92.reuse, R106, R72 ;  /* 0x0000006a5c48723c */ /* 0x040ff00000041848 */
[C---:B-1----:R-:W-:Y:S08]  /*9b20*/  HMMA.16816.F32.BF16 R76, R92.reuse, R96, R76 ;  /* 0x000000605c4c723c */ /* 0x042ff0000004184c */
[----:B------:R-:W-:Y:S01]  /*9b30*/  HMMA.16816.F32.BF16 R80, R92, R98, R80 ;  /* 0x000000625c50723c */ /* 0x000fe20000041850 */
[----:B------:R-:W-:-:S07]  /*9b40*/  @P0 BRA `(.L_x_4231) ;  /* 0xffffdab000000947 */ /* 0x000fce000383ffff */
.L_x_4227:
        /* <DEDUP_REMOVED lines=126> */
[----:B------:R2:W-:Y:S01]  /*a330*/  STS [R15+0x200], R38 ;  /* 0x000200260f007388 */ /* 0x0005e20000000800 */
[----:B------:R-:W-:Y:S02]  /*a340*/  IADD3 R33, R15, R10, RZ ;  /* 0x0000000a0f217210 */ /* 0x000fe40007ffe0ff */
[----:B------:R-:W-:Y:S01]  /*a350*/  ISETP.NE.AND P1, PT, R122, -0x1, PT ;  /* 0xffffffff7a00780c */ /* 0x000fe20003f25270 */
[----:B------:R-:W-:Y:S01]  /*a360*/  IMAD.IADD R37, R10, 0x1, R13 ;  /* 0x000000010a257824 */ /* 0x000fe200078e020d */
[----:B------:R-:W-:Y:S01]  /*a370*/  STS [R13], R40 ;  /* 0x000000280d007388 */ /* 0x000fe20000000800 */
[----:B-1----:R-:W-:-:S03]  /*a380*/  ISETP.NE.AND P2, PT, R12, RZ, PT ;  /* 0x000000ff0c00720c */ /* 0x002fc60003f45270 */
[----:B------:R-:W-:Y:S01]  /*a390*/  STS [R13+0x200], R42 ;  /* 0x0002002a0d007388 */ /* 0x000fe20000000800 */
[----:B------:R-:W-:-:S03]  /*a3a0*/  ISETP.NE.OR P0, PT, R122, -0x1, !P2 ;  /* 0xffffffff7a00780c */ /* 0x000fc60005705670 */
[----:B------:R-:W-:Y:S04]  /*a3b0*/  STS [R33], R44 ;  /* 0x0000002c21007388 */ /* 0x000fe80000000800 */
[----:B------:R-:W-:Y:S04]  /*a3c0*/  STS [R33+0x200], R46 ;  /* 0x0002002e21007388 */ /* 0x000fe80000000800 */
[----:B------:R-:W-:Y:S04]  /*a3d0*/  STS [R37], R48 ;  /* 0x0000003025007388 */ /* 0x000fe80000000800 */
[----:B------:R-:W-:Y:S01]  /*a3e0*/  STS [R37+0x200], R50 ;  /* 0x0002003225007388 */ /* 0x000fe20000000800 */
[----:B--2---:R-:W-:-:S03]  /*a3f0*/  @P1 IMAD.WIDE.U32 R38, R122, c[0x0][0x1e8], RZ ;  /* 0x00007a007a261a25 */ /* 0x004fc600078e00ff */
        /* <DEDUP_REMOVED lines=59> */
.L_x_4233:
[----:B------:R-:W-:Y:S05]  /*a7b0*/  BSYNC B0 ;  /* 0x0000000000007941 */ /* 0x000fea0003800000 */
.L_x_4232:
[----:B---3--:R-:W3:Y:S01]  /*a7c0*/  S2R R5, SR_CTAID.X ;  /* 0x0000000000057919 */ /* 0x008ee20000002500 */
[----:B------:R-:W-:Y:S01]  /*a7d0*/  SHF.R.S32.HI R129, RZ, 0x1f, R128 ;  /* 0x0000001fff817819 */ /* 0x000fe20000011480 */
[----:B------:R-:W-:Y:S01]  /*a7e0*/  BSSY B0, `(.L_x_4234) ;  /* 0x0000022000007945 */ /* 0x000fe20003800000 */
[----:B------:R-:W-:Y:S01]  /*a7f0*/  SHF.R.S32.HI R4, RZ, 0x1f, R10 ;  /* 0x0000001fff047819 */ /* 0x000fe2000001140a */
[----:B------:R-:W5:Y:S01]  /*a800*/  S2R R0, SR_TID.X ;  /* 0x0000000000007919 */ /* 0x000f620000002100 */
[----:B---3--:R-:W-:-:S04]  /*a810*/  IMAD.SHL.U32 R3, R5, 0x40, RZ ;  /* 0x0000004005037824 */ /* 0x008fc800078e00ff */
[----:B------:R-:W-:Y:S01]  /*a820*/  IMAD.WIDE.U32 R40, R3, c[0x0][0x1e8], R128 ;  /* 0x00007a0003287a25 */ /* 0x000fe200078e0080 */
[----:B------:R-:W-:Y:S02]  /*a830*/  SHF.R.S32.HI R2, RZ, 0x1f, R3 ;  /* 0x0000001fff027819 */ /* 0x000fe40000011403 */
[----:B-----5:R-:W-:Y:S02]  /*a840*/  SHF.R.S32.HI R7, RZ, 0x1f, R0 ;  /* 0x0000001fff077819 */ /* 0x020fe40000011400 */
[----:B------:R-:W-:Y:S01]  /*a850*/  IADD3 R38, P0, R38, R40, RZ ;  /* 0x0000002826267210 */ /* 0x000fe20007f1e0ff */
[----:B------:R-:W-:Y:S01]  /*a860*/  IMAD R2, R2, c[0x0][0x1e8], RZ ;  /* 0x00007a0002027a24 */ /* 0x000fe200078e02ff */
[----:B------:R-:W-:-:S03]  /*a870*/  LEA.HI R7, R7, R0, RZ, 0x2 ;  /* 0x0000000007077211 */ /* 0x000fc600078f10ff */
[----:B------:R-:W-:Y:S01]  /*a880*/  IMAD R2, R3, c[0x0][0x1ec], R2 ;  /* 0x00007b0003027a24 */ /* 0x000fe200078e0202 */
[----:B------:R-:W-:-:S04]  /*a890*/  SHF.R.S32.HI R0, RZ, 0x2, R7 ;  /* 0x00000002ff007819 */ /* 0x000fc80000011407 */
[----:B------:R-:W-:Y:S01]  /*a8a0*/  IADD3.X R39, R37, R41, R2, P0, !PT ;  /* 0x0000002925277210 */ /* 0x000fe200007fe402 */
[----:B------:R-:W-:Y:S01]  /*a8b0*/  IMAD.IADD R2, R126, 0x1, -R3 ;  /* 0x000000017e027824 */ /* 0x000fe200078e0a03 */
[----:B------:R-:W-:Y:S01]  /*a8c0*/  SHF.R.S32.HI R0, RZ, 0x1f, R0 ;  /* 0x0000001fff007819 */ /* 0x000fe20000011400 */
[----:B------:R-:W-:Y:S02]  /*a8d0*/  IMAD R3, R4, c[0x0][0x1f0], RZ ;  /* 0x00007c0004037a24 */ /* 0x000fe400078e02ff */
[----:B------:R-:W-:Y:S01]  /*a8e0*/  IMAD.WIDE.U32 R38, R10, c[0x0][0x1f0], R38 ;  /* 0x00007c000a267a25 */ /* 0x000fe200078e0026 */
[----:B------:R-:W-:-:S03]  /*a8f0*/  ISETP.GE.AND P0, PT, R9, R2, PT ;  /* 0x000000020900720c */ /* 0x000fc60003f06270 */
[----:B------:R-:W-:-:S04]  /*a900*/  IMAD R3, R10, c[0x0][0x1f4], R3 ;  /* 0x00007d000a037a24 */ /* 0x000fc800078e0203 */
        /* <DEDUP_REMOVED lines=15> */
.L_x_4235:
[----:B------:R-:W-:Y:S05]  /*aa00*/  BSYNC B0 ;  /* 0x0000000000007941 */ /* 0x000fea0003800000 */
.L_x_4234:
[----:B------:R-:W-:Y:S01]  /*aa10*/  IMAD R5, R5, -0x40, R126 ;  /* 0xffffffc005057824 */ /* 0x000fe200078e027e */
[----:B------:R-:W-:-:S04]  /*aa20*/  LEA.HI.SX32 R8, R8, 0x20, 0x1e ;  /* 0x0000002008087811 */ /* 0x000fc800078ff2ff */
[----:B------:R-:W-:-:S13]  /*aa30*/  ISETP.GE.AND P0, PT, R8, R5, PT ;  /* 0x000000050800720c */ /* 0x000fda0003f06270 */
[----:B------:R-:W-:Y:S05]  /*aa40*/  @P0 EXIT ;  /* 0x000000000000094d */ /* 0x000fea0003800000 */
[----:B------:R-:W-:Y:S01]  /*aa50*/  IADD3 R9, P0, R9, 0x20, RZ ;  /* 0x0000002009097810 */ /* 0x000fe20007f1e0ff */
[----:B------:R-:W-:Y:S01]  /*aa60*/  IMAD.MOV.U32 R2, RZ, RZ, R38 ;  /* 0x000000ffff027224 */ /* 0x000fe200078e0026 */
[----:B------:R-:W-:Y:S02]  /*aa70*/  MOV R3, R7 ;  /* 0x0000000700037202 */ /* 0x000fe40000000f00 */
        /* <DEDUP_REMOVED lines=15> */
.L_x_4236:
        /* <DEDUP_REMOVED lines=9> */
.L_x_6360:


//--------------------- .text._ZN5flash24flash_fwd_splitkv_kernelI23Flash_fwd_kernel_traitsILi96ELi64ELi64ELi4ELb0ELb0EN7cutlass10bfloat16_tE19Flash_kernel_traitsILi96ELi64ELi64ELi4ES3_EELb1ELb0ELb0ELb0ELb0ELb1ELb0ELb0EEEvNS_16Flash_fwd_paramsE --------------------------
	.section	.text._ZN5flash24flash_fwd_splitkv_kernelI23Flash_fwd_kernel_traitsILi96ELi64ELi64ELi4ELb0ELb0EN7cutlass10bfloat16_tE19Flash_kernel_traitsILi96ELi64ELi64ELi4ES3_EELb1ELb0ELb0ELb0ELb0ELb1ELb0ELb0EEEvNS_16Flash_fwd_paramsE,"ax",@progbits
	.sectioninfo	@"SHI_REGISTERS=168"
	.align	128
        .global         _ZN5flash24flash_fwd_splitkv_kernelI23Flash_fwd_kernel_traitsILi96ELi64ELi64ELi4ELb0ELb0EN7cutlass10bfloat16_tE19Flash_kernel_traitsILi96ELi64ELi64ELi4ES3_EELb1ELb0ELb0ELb0ELb0ELb1ELb0ELb0EEEvNS_16Flash_fwd_paramsE
        .type           _ZN5flash24flash_fwd_splitkv_kernelI23Flash_fwd_kernel_traitsILi96ELi64ELi64ELi4ELb0ELb0EN7cutlass10bfloat16_tE19Flash_kernel_traitsILi96ELi64ELi64ELi4ES3_EELb1ELb0ELb0ELb0ELb0ELb1ELb0ELb0EEEvNS_16Flash_fwd_paramsE,@function
        .size           _ZN5flash24flash_fwd_splitkv_kernelI23Flash_fwd_kernel_traitsILi96ELi64ELi64ELi4ELb0ELb0EN7cutlass10bfloat16_tE19Flash_kernel_traitsILi96ELi64ELi64ELi4ES3_EELb1ELb0ELb0ELb0ELb0ELb1ELb0ELb0EEEvNS_16Flash_fwd_paramsE,(.L_x_6361 - _ZN5flash24flash_fwd_splitkv_kernelI23Flash_fwd_kernel_traitsILi96ELi64ELi64ELi4ELb0ELb0EN7cutlass10bfloat16_tE19Flash_kernel_traitsILi96ELi64ELi64ELi4ES3_EELb1ELb0ELb0ELb0ELb0ELb1ELb0ELb0EEEvNS_16Flash_fwd_paramsE)
        .other          _ZN5flash24flash_fwd_splitkv_kernelI23Flash_fwd_kernel_traitsILi96ELi64ELi64ELi4ELb0ELb0EN7cutlass10bfloat16_tE19Flash_kernel_traitsILi96ELi64ELi64ELi4ES3_EELb1ELb0ELb0ELb0ELb0ELb1ELb0ELb0EEEvNS_16Flash_fwd_paramsE,@"STO_CUDA_ENTRY STV_DEFAULT"
_ZN5flash24flash_fwd_splitkv_kernelI23Flash_fwd_kernel_traitsILi96ELi64ELi64ELi4ELb0ELb0EN7cutlass10bfloat16_tE19Flash_kernel_traitsILi96ELi64ELi64ELi4ES3_EELb1ELb0ELb0ELb0ELb0ELb1ELb0ELb0EEEvNS_16Flash_fwd_paramsE:
.text._ZN5flash24flash_fwd_splitkv_kernelI23Flash_fwd_kernel_traitsILi96ELi64ELi64ELi4ELb0ELb0EN7cutlass10bfloat16_tE19Flash_kernel_traitsILi96ELi64ELi64ELi4ES3_EELb1ELb0ELb0ELb0ELb0ELb1ELb0ELb0EEEvNS_16Flash_fwd_paramsE:
        /* <DEDUP_REMOVED lines=33> */
.L_x_4237:
[----:B-1-34-:R-:W-:Y:S02]  /*0210*/  MOV R0, c[0x0][0x218] ;  /* 0x0000860000007a02 */ /* 0x01afe40000000f00 */
.L_x_4238:
        /* <DEDUP_REMOVED lines=81> */
.L_x_4241:
[----:B------:R-:W-:Y:S05]  /*0730*/  BSYNC B0 ;  /* 0x0000000000007941 */ /* 0x000fea0003800000 */
.L_x_4240:
        /* <DEDUP_REMOVED lines=19> */
.L_x_4243:
[----:B------:R-:W-:Y:S05]  /*0870*/  BSYNC B0 ;  /* 0x0000000000007941 */ /* 0x000fea0003800000 */
.L_x_4242:
        /* <DEDUP_REMOVED lines=13> */
.L_x_4239:
        /* <DEDUP_REMOVED lines=92> */
.L_x_4244:
        /* <DEDUP_REMOVED lines=17> */
.L_x_4246:
        /* <DEDUP_REMOVED lines=50> */
.L_x_4245:
        /* <DEDUP_REMOVED lines=111> */
.L_x_4248:
[----:B------:R-:W-:Y:S05]  /*1a30*/  BSYNC B0 ;  /* 0x0000000000007941 */ /* 0x000fea0003800000 */
.L_x_4247:
        /* <DEDUP_REMOVED lines=36> */
.L_x_4250:
[----:B------:R-:W-:Y:S05]  /*1c80*/  BSYNC B0 ;  /* 0x0000000000007941 */ /* 0x000fea0003800000 */
.L_x_4249:
        /* <DEDUP_REMOVED lines=33> */
.L_x_4252:
[----:B------:R-:W-:Y:S05]  /*1ea0*/  BSYNC B0 ;  /* 0x0000000000007941 */ /* 0x000fea0003800000 */
.L_x_4251:
        /* <DEDUP_REMOVED lines=34> */
.L_x_4254:
[----:B------:R-:W-:Y:S05]  /*20d0*/  BSYNC B0 ;  /* 0x0000000000007941 */ /* 0x000fea0003800000 */
.L_x_4253:
        /* <DEDUP_REMOVED lines=87> */
.L_x_4256:
[----:B------:R-:W-:Y:S05]  /*2650*/  BSYNC B0 ;  /* 0x0000000000007941 */ /* 0x000fea0003800000 */
.L_x_4255:
        /* <DEDUP_REMOVED lines=34> */
.L_x_4258:
[----:B------:R-:W-:Y:S05]  /*2880*/  BSYNC B0 ;  /* 0x0000000000007941 */ /* 0x000fea0003800000 */
.L_x_4257:
        /* <DEDUP_REMOVED lines=8> */
[----:B---3--:R-:W3:Y:S04]  /*2910*/  LDSM.16.M88.4 R12, [R109+0x3000] ;  /* 0x003000006d0c783b */ /* 0x008ee80000000200 */
[----:B------:R-:W2:Y:S04]  /*2920*/  LDSM.16.M88.4 R24, [R109+0x3400] ;  /* 0x003400006d18783b */ /* 0x000ea80000000200 */
[----:B------:R-:W-:Y:S04]  /*2930*/  LDSM.16.M88.4 R56, [R113+0x1000] ;  /* 0x001000007138783b */ /* 0x000fe80000000200 */
[----:B-1----:R-:W1:Y:S04]  /*2940*/  LDSM.16.M88.4 R32, [R112+0x4000] ;  /* 0x004000007020783b */ /* 0x002e680000000200 */
[----:B------:R-:W4:Y:S04]  /*2950*/  LDSM.16.M88.4 R52, [R112+0x3800] ;  /* 0x003800007034783b */ /* 0x000f280000000200 */
[----:B------:R-:W-:Y:S04]  /*2960*/  LDSM.16.M88.4 R48, [R111+0x1000] ;  /* 0x001000006f30783b */ /* 0x000fe80000000200 */
[----:B------:R-:W1:Y:S01]  /*2970*/  LDSM.16.M88.4 R8, [R109+0x4000] ;  /* 0x004000006d08783b */ /* 0x000e620000000200 */
[C---:B-----5:R-:W-:Y:S03]  /*2980*/  HMMA.16816.F32.BF16 R16, R60.reuse, R20, RZ ;  /* 0x000000143c10723c */ /* 0x060fe600000418ff */
[----:B------:R-:W5:Y:S04]  /*2990*/  LDSM.16.M88.4 R68, [R112+0x4400] ;  /* 0x004400007044783b */ /* 0x000f680000000200 */
[----:B------:R-:W-:Y:S01]  /*29a0*/  LDSM.16.M88.4 R44, [R112+0x5000] ;  /* 0x00500000702c783b */ /* 0x000fe20000000200 */
[C---:B------:R-:W-:Y:S03]  /*29b0*/  HMMA.16816.F32.BF16 R20, R60.reuse, R22, RZ ;  /* 0x000000163c14723c */ /* 0x040fe600000418ff */
[----:B------:R-:W-:Y:S04]  /*29c0*/  LDSM.16.M88.4 R84, [R109+0x4400] ;  /* 0x004400006d54783b */ /* 0x000fe80000000200 */
[----:B------:R-:W-:Y:S01]  /*29d0*/  LDSM.16.M88.4 R76, [R112+0x4800] ;  /* 0x00480000704c783b */ /* 0x000fe20000000200 */
[C---:B------:R-:W-:Y:S03]  /*29e0*/  HMMA.16816.F32.BF16 R28, R60.reuse, R40, RZ ;  /* 0x000000283c1c723c */ /* 0x040fe600000418ff */
[----:B------:R-:W-:Y:S04]  /*29f0*/  LDSM.16.M88.4 R80, [R109+0x5000] ;  /* 0x005000006d50783b */ /* 0x000fe80000000200 */
[----:B------:R-:W0:Y:S01]  /*2a00*/  LDGDEPBAR ;  /* 0x00000000000079af */ /* 0x000e220000000000 */
[----:B------:R-:W-:Y:S08]  /*2a10*/  HMMA.16816.F32.BF16 R40, R60, R42, RZ ;  /* 0x0000002a3c28723c */ /* 0x000ff000000418ff */
[C---:B---3--:R-:W-:Y:S08]  /*2a20*/  HMMA.16816.F32.BF16 R16, R72.reuse, R12, R16 ;  /* 0x0000000c4810723c */ /* 0x048ff00000041810 */
[C---:B------:R-:W-:Y:S01]  /*2a30*/  HMMA.16816.F32.BF16 R20, R72.reuse, R14, R20 ;  /* 0x0000000e4814723c */ /* 0x040fe20000041814 */
[----:B------:R-:W-:Y:S07]  /*2a40*/  LDSM.16.M88.4 R12, [R113+0x2000] ;  /* 0x00200000710c783b */ /* 0x000fee0000000200 */
[C---:B--2---:R-:W-:Y:S08]  /*2a50*/  HMMA.16816.F32.BF16 R28, R72.reuse, R24, R28 ;  /* 0x00000018481c723c */ /* 0x044ff0000004181c */
[----:B------:R-:W-:Y:S01]  /*2a60*/  HMMA.16816.F32.BF16 R40, R72, R26, R40 ;  /* 0x0000001a4828723c */ /* 0x000fe20000041828 */
[----:B------:R-:W2:Y:S07]  /*2a70*/  LDSM.16.M88.4 R24, [R109+0x3800] ;  /* 0x003800006d18783b */ /* 0x000eae0000000200 */
[C---:B-1----:R-:W-:Y:S08]  /*2a80*/  HMMA.16816.F32.BF16 R16, R56.reuse, R32, R16 ;  /* 0x000000203810723c */ /* 0x042ff00000041810 */
[----:B------:R-:W-:Y:S01]  /*2a90*/  HMMA.16816.F32.BF16 R20, R56, R34, R20 ;  /* 0x000000223814723c */ /* 0x000fe20000041814 */
[----:B------:R-:W1:Y:S07]  /*2aa0*/  LDSM.16.M88.4 R32, [R112+0x3c00] ;  /* 0x003c00007020783b */ /* 0x000e6e0000000200 */
[C---:B----4-:R-:W-:Y:S08]  /*2ab0*/  HMMA.16816.F32.BF16 R36, R60.reuse, R52, RZ ;  /* 0x000000343c24723c */ /* 0x050ff000000418ff */
[----:B------:R-:W-:Y:S08]  /*2ac0*/  HMMA.16816.F32.BF16 R52, R60, R54, RZ ;  /* 0x000000363c34723c */ /* 0x000ff000000418ff */
[----:B------:R-:W-:Y:S08]  /*2ad0*/  HMMA.16816.F32.BF16 R20, R48, R10, R20 ;  /* 0x0000000a3014723c */ /* 0x000ff00000041814 */
[----:B-----5:R-:W-:Y:S08]  /*2ae0*/  HMMA.16816.F32.BF16 R28, R56, R68, R28 ;  /* 0x00000044381c723c */ /* 0x020ff0000004181c */
[----:B--2---:R-:W-:Y:S08]  /*2af0*/  HMMA.16816.F32.BF16 R36, R72, R24, R36 ;  /* 0x000000184824723c */ /* 0x004ff00000041824 */
[----:B------:R-:W-:Y:S01]  /*2b00*/  HMMA.16816.F32.BF16 R40, R56, R70, R40 ;  /* 0x000000463828723c */ /* 0x000fe20000041828 */
[----:B------:R-:W2:Y:S07]  /*2b10*/  LDSM.16.M88.4 R68, [R109+0x3c00] ;  /* 0x003c00006d44783b */ /* 0x000eae0000000200 */
[----:B------:R-:W-:Y:S01]  /*2b20*/  HMMA.16816.F32.BF16 R52, R72, R26, R52 ;  /* 0x0000001a4834723c */ /* 0x000fe20000041834 */
[----:B------:R-:W-:Y:S07]  /*2b30*/  LDSM.16.M88.4 R24, [R109+0x5400] ;  /* 0x005400006d18783b */ /* 0x000fee0000000200 */
[----:B------:R-:W-:Y:S01]  /*2b40*/  HMMA.16816.F32.BF16 R16, R48, R8, R16 ;  /* 0x000000083010723c */ /* 0x000fe20000041810 */
[----:B------:R-:W3:Y:S07]  /*2b50*/  LDSM.16.M88.4 R8, [R111+0x2000] ;  /* 0x002000006f08783b */ /* 0x000eee0000000200 */
[C---:B-1----:R-:W-:Y:S08]  /*2b60*/  HMMA.16816.F32.BF16 R64, R60.reuse, R32, RZ ;  /* 0x000000203c40723c */ /* 0x042ff000000418ff */
[----:B------:R-:W-:Y:S01]  /*2b70*/  HMMA.16816.F32.BF16 R60, R60, R34, RZ ;  /* 0x000000223c3c723c */ /* 0x000fe200000418ff */
[----:B------:R-:W1:Y:S07]  /*2b80*/  LDSM.16.M88.4 R32, [R112+0x5400] ;  /* 0x005400007020783b */ /* 0x000e6e0000000200 */
[----:B------:R-:W-:Y:S08]  /*2b90*/  HMMA.16816.F32.BF16 R20, R12, R46, R20 ;  /* 0x0000002e0c14723c */ /* 0x000ff00000041814 */
[----:B------:R-:W-:Y:S08]  /*2ba0*/  HMMA.16816.F32.BF16 R28, R48, R84, R28 ;  /* 0x00000054301c723c */ /* 0x000ff0000004181c */
[----:B------:R-:W-:Y:S08]  /*2bb0*/  HMMA.16816.F32.BF16 R36, R56, R76, R36 ;  /* 0x0000004c3824723c */ /* 0x000ff00000041824 */
[----:B------:R-:W-:Y:S08]  /*2bc0*/  HMMA.16816.F32.BF16 R40, R48, R86, R40 ;  /* 0x000000563028723c */ /* 0x000ff00000041828 */
[----:B------:R-:W-:Y:S01]  /*2bd0*/  HMMA.16816.F32.BF16 R52, R56, R78, R52 ;  /* 0x0000004e3834723c */ /* 0x000fe20000041834 */
[----:B------:R-:W4:Y:S07]  /*2be0*/  LDSM.16.M88.4 R76, [R112+0x4c00] ;  /* 0x004c0000704c783b */ /* 0x000f2e0000000200 */
[----:B------:R-:W-:Y:S01]  /*2bf0*/  HMMA.16816.F32.BF16 R16, R12, R44, R16 ;  /* 0x0000002c0c10723c */ /* 0x000fe20000041810 */
[----:B------:R-:W5:Y:S07]  /*2c00*/  LDSM.16.M88.4 R44, [R109+0x4800] ;  /* 0x004800006d2c783b */ /* 0x000f6e0000000200 */
[----:B--2---:R-:W-:Y:S08]  /*2c10*/  HMMA.16816.F32.BF16 R60, R72, R70, R60 ;  /* 0x00000046483c723c */ /* 0x004ff0000004183c */
[----:B---3--:R-:W-:Y:S08]  /*2c20*/  HMMA.16816.F32.BF16 R20, R8, R82, R20 ;  /* 0x000000520814723c */ /* 0x008ff00000041814 */
[C---:B-1----:R-:W-:Y:S08]  /*2c30*/  HMMA.16816.F32.BF16 R28, R12.reuse, R32, R28 ;  /* 0x000000200c1c723c */ /* 0x042ff0000004181c */
[----:B------:R-:W-:Y:S01]  /*2c40*/  HMMA.16816.F32.BF16 R40, R12, R34, R40 ;  /* 0x000000220c28723c */ /* 0x000fe20000041828 */
[----:B------:R-:W1:Y:S07]  /*2c50*/  LDSM.16.M88.4 R32, [R109+0x4c00] ;  /* 0x004c00006d20783b */ /* 0x000e6e0000000200 */
[----:B------:R-:W-:Y:S01]  /*2c60*/  HMMA.16816.F32.BF16 R64, R72, R68, R64 ;  /* 0x000000444840723c */ /* 0x000fe20000041840 */
[----:B------:R-:W-:-:S02]  /*2c70*/  FMUL.FTZ R20, R20, c[0x0][0x2ec] ;  /* 0x0000bb0014147a20 */ /* 0x000fc40000410000 */
[----:B------:R-:W-:Y:S02]  /*2c80*/  FMUL.FTZ R21, R21, c[0x0][0x2ec] ;  /* 0x0000bb0015157a20 */ /* 0x000fe40000410000 */
[----:B------:R-:W-:Y:S01]  /*2c90*/  FMUL.FTZ R22, R22, c[0x0][0x2ec] ;  /* 0x0000bb0016167a20 */ /* 0x000fe20000410000 */
[----:B------:R-:W-:Y:S02]  /*2ca0*/  MUFU.TANH R85, R20 ;  /* 0x0000001400557308 */ /* 0x000fe40000002400 */
[----:B------:R-:W-:Y:S01]  /*2cb0*/  HMMA.16816.F32.BF16 R16, R8, R80, R16 ;  /* 0x000000500810723c */ /* 0x000fe20000041810 */
[----:B------:R-:W2:Y:S05]  /*2cc0*/  LDSM.16.M88.4 R80, [R112+0x5800] ;  /* 0x005800007050783b */ /* 0x000eaa0000000200 */
[----:B------:R-:W-:Y:S02]  /*2cd0*/  MUFU.TANH R68, R21 ;  /* 0x0000001500447308 */ /* 0x000fe40000002400 */
[----:B----4-:R-:W-:Y:S08]  /*2ce0*/  HMMA.16816.F32.BF16 R60, R56, R78, R60 ;  /* 0x0000004e383c723c */ /* 0x010ff0000004183c */
[C---:B-----5:R-:W-:Y:S01]  /*2cf0*/  HMMA.16816.F32.BF16 R52, R48.reuse, R46, R52 ;  /* 0x0000002e3034723c */ /* 0x060fe20000041834 */
[----:B------:R3:W-:Y:S06]  /*2d00*/  MUFU.TANH R46, R22 ;  /* 0x00000016002e7308 */ /* 0x0007ec0000002400 */
[----:B------:R-:W-:Y:S01]  /*2d10*/  FMUL.FTZ R47, R23, c[0x0][0x2ec] ;  /* 0x0000bb00172f7a20 */ /* 0x000fe20000410000 */
[----:B------:R-:W-:Y:S01]  /*2d20*/  HMMA.16816.F32.BF16 R36, R48, R44, R36 ;  /* 0x0000002c3024723c */ /* 0x000fe20000041824 */
[----:B------:R-:W-:-:S02]  /*2d30*/  FMUL.FTZ R17, R17, c[0x0][0x2ec] ;  /* 0x0000bb0011117a20 */ /* 0x000fc40000410000 */
[----:B------:R-:W-:Y:S02]  /*2d40*/  FMUL.FTZ R5, R16, c[0x0][0x2ec] ;  /* 0x0000bb0010057a20 */ /* 0x000fe40000410000 */
[----:B------:R4:W5:Y:S02]  /*2d50*/  MUFU.TANH R84, R17 ;  /* 0x0000001100547308 */ /* 0x0009640000002400 */
[----:B------:R-:W-:Y:S01]  /*2d60*/  FMUL.FTZ R44, R18, c[0x0][0x2ec] ;  /* 0x0000bb00122c7a20 */ /* 0x000fe20000410000 */
[----:B------:R-:W-:Y:S01]  /*2d70*/  HMMA.16816.F32.BF16 R64, R56, R76, R64 ;  /* 0x0000004c3840723c */ /* 0x000fe20000041840 */
[----:B---3--:R-:W3:Y:S01]  /*2d80*/  LDSM.16.M88.4 R20, [R112+0x5c00] ;  /* 0x005c00007014783b */ /* 0x008ee20000000200 */
[----:B------:R-:W-:-:S03]  /*2d90*/  FMUL.FTZ R45, R19, c[0x0][0x2ec] ;  /* 0x0000bb00132d7a20 */ /* 0x000fc60000410000 */
[----:B------:R-:W-:Y:S03]  /*2da0*/  MUFU.TANH R47, R47 ;  /* 0x0000002f002f7308 */ /* 0x000fe60000002400 */
[----:B-1----:R-:W-:Y:S01]  /*2db0*/  HMMA.16816.F32.BF16 R60, R48, R34, R60 ;  /* 0x00000022303c723c */ /* 0x002fe2000004183c */
[----:B----4-:R-:W1:Y:S04]  /*2dc0*/  LDSM.16.M88.4 R16, [R109+0x5800] ;  /* 0x005800006d10783b */ /* 0x010e680000000200 */
[----:B------:R-:W4:Y:S03]  /*2dd0*/  MUFU.TANH R45, R45 ;  /* 0x0000002d002d7308 */ /* 0x000f260000002400 */
[C---:B------:R-:W-:Y:S05]  /*2de0*/  HMMA.16816.F32.BF16 R28, R8.reuse, R24, R28 ;  /* 0x00000018081c723c */ /* 0x040fea000004181c */
[----:B------:R-:W-:Y:S03]  /*2df0*/  MUFU.TANH R5, R5 ;  /* 0x0000000500057308 */ /* 0x000fe60000002400 */
[----:B------:R-:W-:Y:S01]  /*2e00*/  HMMA.16816.F32.BF16 R40, R8, R26, R40 ;  /* 0x0000001a0828723c */ /* 0x000fe20000041828 */
[----:B------:R-:W4:Y:S01]  /*2e10*/  LDSM.16.M88.4 R24, [R109+0x5c00] ;  /* 0x005c00006d18783b */ /* 0x000f220000000200 */
[----:B------:R-:W-:-:S04]  /*2e20*/  DEPBAR.LE SB0, 0x0 ;  /* 0x000080000000791a */ /* 0x000fc80000000000 */
[----:B------:R-:W-:Y:S02]  /*2e30*/  MUFU.TANH R44, R44 ;  /* 0x0000002c002c7308 */ /* 0x000fe40000002400 */
[----:B--2---:R-:W-:Y:S08]  /*2e40*/  HMMA.16816.F32.BF16 R36, R12, R80, R36 ;  /* 0x000000500c24723c */ /* 0x004ff00000041824 */
[----:B------:R-:W-:Y:S01]  /*2e50*/  HMMA.16816.F32.BF16 R64, R48, R32, R64 ;  /* 0x000000203040723c */ /* 0x000fe20000041840 */
[----:B------:R-:W-:-:S02]  /*2e60*/  FMUL.FTZ R29, R29, c[0x0][0x2ec] ;  /* 0x0000bb001d1d7a20 */ /* 0x000fc40000410000 */
[----:B------:R-:W-:Y:S02]  /*2e70*/  FMUL.FTZ R31, R31, c[0x0][0x2ec] ;  /* 0x0000bb001f1f7a20 */ /* 0x000fe40000410000 */
[----:B------:R-:W-:Y:S02]  /*2e80*/  FMUL.FTZ R28, R28, c[0x0][0x2ec] ;  /* 0x0000bb001c1c7a20 */ /* 0x000fe40000410000 */
[----:B------:R-:W2:Y:S01]  /*2e90*/  MUFU.TANH R29, R29 ;  /* 0x0000001d001d7308 */ /* 0x000ea20000002400 */
[----:B------:R-:W-:Y:S01]  /*2ea0*/  HMMA.16816.F32.BF16 R52, R12, R82, R52 ;  /* 0x000000520c34723c */ /* 0x000fe20000041834 */
[----:B------:R-:W-:Y:S02]  /*2eb0*/  FMUL.FTZ R32, R42, c[0x0][0x2ec] ;  /* 0x0000bb002a207a20 */ /* 0x000fe40000410000 */
[----:B------:R-:W-:Y:S02]  /*2ec0*/  FMUL.FTZ R30, R30, c[0x0][0x2ec] ;  /* 0x0000bb001e1e7a20 */ /* 0x000fe40000410000 */
[----:B------:R-:W-:-:S02]  /*2ed0*/  FMUL.FTZ R33, R43, c[0x0][0x2ec] ;  /* 0x0000bb002b217a20 */ /* 0x000fc40000410000 */
[----:B------:R-:W2:Y:S01]  /*2ee0*/  MUFU.TANH R31, R31 ;  /* 0x0000001f001f7308 */ /* 0x000ea20000002400 */
[----:B---3--:R-:W-:Y:S07]  /*2ef0*/  HMMA.16816.F32.BF16 R60, R12, R22, R60 ;  /* 0x000000160c3c723c */ /* 0x008fee000004183c */
[----:B------:R-:W-:Y:S01]  /*2f00*/  MUFU.TANH R32, R32 ;  /* 0x0000002000207308 */ /* 0x000fe20000002400 */
[----:B-1----:R-:W-:Y:S07]  /*2f10*/  HMMA.16816.F32.BF16 R36, R8, R16, R36 ;  /* 0x000000100824723c */ /* 0x002fee0000041824 */
[----:B------:R-:W-:Y:S01]  /*2f20*/  FMUL.FTZ R16, R40, c[0x0][0x2ec] ;  /* 0x0000bb0028107a20 */ /* 0x000fe20000410000 */
[----:B------:R-:W-:Y:S01]  /*2f30*/  HMMA.16816.F32.BF16 R64, R12, R20, R64 ;  /* 0x000000140c40723c */ /* 0x000fe20000041840 */
[----:B------:R-:W-:Y:S01]  /*2f40*/  MUFU.TANH R28, R28 ;  /* 0x0000001c001c7308 */ /* 0x000fe20000002400 */
[----:B------:R-:W-:-:S05]  /*2f50*/  FMUL.FTZ R17, R41, c[0x0][0x2ec] ;  /* 0x0000bb0029117a20 */ /* 0x000fca0000410000 */
[----:B------:R-:W-:Y:S01]  /*2f60*/  IADD3 R20, R6, 0x8, RZ ;  /* 0x0000000806147810 */ /* 0x000fe20007ffe0ff */
[----:B------:R-:W-:Y:S01]  /*2f70*/  HMMA.16816.F32.BF16 R52, R8, R18, R52 ;  /* 0x000000120834723c */ /* 0x000fe20000041834 */
[----:B------:R-:W1:Y:S02]  /*2f80*/  MUFU.TANH R16, R16 ;  /* 0x0000001000107308 */ /* 0x000e640000002400 */
[----:B------:R-:W-:-:S04]  /*2f90*/  IMNMX R99, R20, R7, PT ;  /* 0x0000000714637217 */ /* 0x000fc80003800200 */
[----:B------:R-:W-:Y:S01]  /*2fa0*/  IMAD.IADD R19, R0, 0x1, R91 ;  /* 0x0000000100137824 */ /* 0x000fe200078e025b */
[C---:B----4-:R-:W-:Y:S01]  /*2fb0*/  HMMA.16816.F32.BF16 R60, R8.reuse, R26, R60 ;  /* 0x0000001a083c723c */ /* 0x050fe2000004183c */
        /* <DEDUP_REMOVED lines=9> */
[----:B------:R-:W3:Y:S01]  /*3050*/  MUFU.TANH R135, R36 ;  /* 0x0000002400877308 */ /* 0x000ee20000002400 */
[----:B------:R-:W-:-:S02]  /*3060*/  ISETP.GE.AND P0, PT, R6, R99, PT ;  /* 0x000000630600720c */ /* 0x000fc40003f06270 */
[----:B------:R-:W-:Y:S02]  /*3070*/  IADD3 R6, R19, 0x8, RZ ;  /* 0x0000000813067810 */ /* 0x000fe40007ffe0ff */
[CC--:B------:R-:W-:Y:S01]  /*3080*/  ISETP.GE.AND P4, PT, R7.reuse, R100.reuse, PT ;  /* 0x000000640700720c */ /* 0x0c0fe20003f86270 */
[----:B------:R-:W-:Y:S01]  /*3090*/  FMUL.FTZ R35, R54, c[0x0][0x2ec] ;  /* 0x0000bb0036237a20 */ /* 0x000fe20000410000 */
[-C--:B------:R-:W-:Y:S01]  /*30a0*/  ISETP.GE.AND P2, PT, R7, R99.reuse, PT ;  /* 0x000000630700720c */ /* 0x080fe20003f46270 */
[----:B------:R-:W4:Y:S01]  /*30b0*/  MUFU.TANH R87, R38 ;  /* 0x0000002600577308 */ /* 0x000f220000002400 */
[----:B------:R-:W-:Y:S01]  /*30c0*/  IADD3 R7, R19, 0x10, RZ ;  /* 0x0000001013077810 */ /* 0x000fe20007ffe0ff */
[----:B------:R-:W-:Y:S01]  /*30d0*/  FMUL.FTZ R52, R52, c[0x0][0x2ec] ;  /* 0x0000bb0034347a20 */ /* 0x000fe20000410000 */
[CC--:B------:R-:W-:Y:S01]  /*30e0*/  ISETP.GE.AND P5, PT, R6.reuse, R100.reuse, PT ;  /* 0x000000640600720c */ /* 0x0c0fe20003fa6270 */
[----:B------:R-:W-:Y:S01]  /*30f0*/  FMUL.FTZ R55, R55, c[0x0][0x2ec] ;  /* 0x0000bb0037377a20 */ /* 0x000fe20000410000 */
[-C--:B------:R-:W-:Y:S01]  /*3100*/  ISETP.GE.AND P1, PT, R6, R99.reuse, PT ;  /* 0x000000630600720c */ /* 0x080fe20003f26270 */
[----:B------:R-:W-:Y:S01]  /*3110*/  FMUL.FTZ R6, R53, c[0x0][0x2ec] ;  /* 0x0000bb0035067a20 */ /* 0x000fe20000410000 */
[C---:B------:R-:W-:Y:S01]  /*3120*/  IADD3 R12, R19.reuse, 0x11, RZ ;  /* 0x00000011130c7810 */ /* 0x040fe20007ffe0ff */
[----:B------:R-:W1:Y:S01]  /*3130*/  MUFU.TANH R18, R18 ;  /* 0x0000001200127308 */ /* 0x000e620000002400 */
[----:B------:R-:W-:Y:S01]  /*3140*/  IADD3 R13, R19, 0x18, RZ ;  /* 0x00000018130d7810 */ /* 0x000fe20007ffe0ff */
[----:B------:R-:W-:Y:S01]  /*3150*/  FMUL.FTZ R60, R60, c[0x0][0x2ec] ;  /* 0x0000bb003c3c7a20 */ /* 0x000fe20000410000 */
[----:B-----5:R-:W-:Y:S01]  /*3160*/  FSEL R21, R84, -INF , !P3 ;  /* 0xff80000054157808 */ /* 0x020fe20005800000 */
[----:B------:R-:W-:Y:S01]  /*3170*/  FMUL.FTZ R27, R62, c[0x0][0x2ec] ;  /* 0x0000bb003e1b7a20 */ /* 0x000fe20000410000 */
[----:B------:R-:W-:Y:S01]  /*3180*/  FSEL R45, R45, -INF , !P0 ;  /* 0xff8000002d2d7808 */ /* 0x000fe20004000000 */
[----:B------:R-:W-:Y:S01]  /*3190*/  FMUL.FTZ R64, R64, c[0x0][0x2ec] ;  /* 0x0000bb0040407a20 */ /* 0x000fe20000410000 */
[C---:B------:R-:W-:Y:S01]  /*31a0*/  ISETP.GE.AND P3, PT, R7.reuse, R100, PT ;  /* 0x000000640700720c */ /* 0x040fe20003f66270 */
[----:B------:R5:W1:Y:S01]  /*31b0*/  MUFU.TANH R127, R39 ;  /* 0x00000027007f7308 */ /* 0x000a620000002400 */
        /* <DEDUP_REMOVED lines=8> */
[----:B------:R-:W-:-:S02]  /*3240*/  FSEL R47, R47, -INF , !P2 ;  /* 0xff8000002f2f7808 */ /* 0x000fc40005000000 */
[CC--:B------:R-:W-:Y:S02]  /*3250*/  ISETP.GE.AND P5, PT, R12.reuse, R100.reuse, PT ;  /* 0x000000640c00720c */ /* 0x0c0fe40003fa6270 */
[-C--:B------:R-:W-:Y:S02]  /*3260*/  ISETP.GE.AND P1, PT, R12, R99.reuse, PT ;  /* 0x000000630c00720c */ /* 0x080fe40003f26270 */
[C---:B------:R-:W-:Y:S01]  /*3270*/  ISETP.GE.AND P4, PT, R13.reuse, R100, PT ;  /* 0x000000640d00720c */ /* 0x040fe20003f86270 */
[----:B------:R-:W3:Y:S01]  /*3280*/  MUFU.TANH R101, R60 ;  /* 0x0000003c00657308 */ /* 0x000ee20000002400 */
[----:B------:R-:W-:Y:S02]  /*3290*/  ISETP.GE.AND P2, PT, R13, R99, PT ;  /* 0x000000630d00720c */ /* 0x000fe40003f46270 */
[C---:B------:R-:W-:Y:S02]  /*32a0*/  IADD3 R10, R19.reuse, 0x20, RZ ;  /* 0x00000020130a7810 */ /* 0x040fe40007ffe0ff */
[----:B------:R-:W-:-:S02]  /*32b0*/  IADD3 R8, R19, 0x21, RZ ;  /* 0x0000002113087810 */ /* 0x000fc40007ffe0ff */
[----:B--2---:R-:W-:Y:S01]  /*32c0*/  FSEL R11, R29, -INF , !P5 ;  /* 0xff8000001d0b7808 */ /* 0x004fe20006800000 */
[----:B------:R-:W2:Y:S01]  /*32d0*/  MUFU.TANH R17, R17 ;  /* 0x0000001100117308 */ /* 0x000ea20000002400 */
[----:B------:R-:W-:Y:S01]  /*32e0*/  FSEL R9, R31, -INF , !P1 ;  /* 0xff8000001f097808 */ /* 0x000fe20004800000 */
[----:B------:R-:W-:Y:S01]  /*32f0*/  FMUL.FTZ R29, R66, c[0x0][0x2ec] ;  /* 0x0000bb00421d7a20 */ /* 0x000fe20000410000 */
[----:B-1----:R-:W-:Y:S02]  /*3300*/  FSEL R41, R16, -INF , !P4 ;  /* 0xff80000010297808 */ /* 0x002fe40006000000 */
[----:B------:R-:W-:Y:S02]  /*3310*/  FSEL R37, R32, -INF , !P2 ;  /* 0xff80000020257808 */ /* 0x000fe40005000000 */
[C---:B------:R-:W-:Y:S01]  /*3320*/  ISETP.GE.AND P5, PT, R10.reuse, R100, PT ;  /* 0x000000640a00720c */ /* 0x040fe20003fa6270 */
[----:B------:R-:W1:Y:S01]  /*3330*/  MUFU.TANH R33, R33 ;  /* 0x0000002100217308 */ /* 0x000e620000002400 */
[----:B------:R-:W-:-:S02]  /*3340*/  ISETP.GE.AND P1, PT, R10, R99, PT ;  /* 0x000000630a00720c */ /* 0x000fc40003f26270 */
[CC--:B------:R-:W-:Y:S02]  /*3350*/  ISETP.GE.AND P4, PT, R8.reuse, R100.reuse, PT ;  /* 0x000000640800720c */ /* 0x0c0fe40003f86270 */
[----:B------:R-:W-:Y:S02]  /*3360*/  ISETP.GE.AND P2, PT, R8, R99, PT ;  /* 0x000000630800720c */ /* 0x000fe40003f46270 */
[----:B------:R-:W-:Y:S01]  /*3370*/  IADD3 R8, R19, 0x29, RZ ;  /* 0x0000002913087810 */ /* 0x000fe20007ffe0ff */
[----:B------:R-:W1:Y:S01]  /*3380*/  MUFU.TANH R133, R52 ;  /* 0x0000003400857308 */ /* 0x000e620000002400 */
[----:B---3--:R-:W-:Y:S02]  /*3390*/  FSEL R135, R135, -INF , !P5 ;  /* 0xff80000087877808 */ /* 0x008fe40006800000 */
[----:B----4-:R-:W-:Y:S02]  /*33a0*/  FSEL R87, R87, -INF , !P1 ;  /* 0xff80000057577808 */ /* 0x010fe40004800000 */
[----:B------:R-:W-:-:S02]  /*33b0*/  ISETP.GE.AND P5, PT, R8, R100, PT ;  /* 0x000000640800720c */ /* 0x000fc40003fa6270 */
[----:B------:R-:W-:Y:S01]  /*33c0*/  ISETP.GE.AND P1, PT, R8, R99, PT ;  /* 0x000000630800720c */ /* 0x000fe20003f26270 */
[----:B------:R-:W3:Y:S01]  /*33d0*/  MUFU.TANH R35, R35 ;  /* 0x0000002300237308 */ /* 0x000ee20000002400 */
[----:B------:R-:W-:Y:S02]  /*33e0*/  IADD3 R8, R19, 0x30, RZ ;  /* 0x0000003013087810 */ /* 0x000fe40007ffe0ff */
[----:B-----5:R-:W-:Y:S01]  /*33f0*/  FSEL R39, R28, -INF , !P3 ;  /* 0xff8000001c277808 */ /* 0x020fe20005800000 */
[----:B------:R-:W-:Y:S01]  /*3400*/  FMUL.FTZ R28, R67, c[0x0][0x2ec] ;  /* 0x0000bb00431c7a20 */ /* 0x000fe20000410000 */
[----:B------:R-:W-:Y:S02]  /*3410*/  FSEL R91, R18, -INF , !P4 ;  /* 0xff800000125b7808 */ /* 0x000fe40006000000 */
[----:B------:R-:W-:Y:S01]  /*3420*/  FSEL R127, R127, -INF , !P2 ;  /* 0xff8000007f7f7808 */ /* 0x000fe20005000000 */
[----:B------:R-:W4:Y:S01]  /*3430*/  MUFU.TANH R105, R55 ;  /* 0x0000003700697308 */ /* 0x000f220000002400 */
[----:B------:R-:W-:-:S02]  /*3440*/  ISETP.GE.AND P4, PT, R8, R100, PT ;  /* 0x000000640800720c */ /* 0x000fc40003f86270 */
[----:B------:R-:W-:Y:S02]  /*3450*/  ISETP.GE.AND P2, PT, R8, R99, PT ;  /* 0x000000630800720c */ /* 0x000fe40003f46270 */
[C---:B------:R-:W-:Y:S02]  /*3460*/  IADD3 R8, R19.reuse, 0x38, RZ ;  /* 0x0000003813087810 */ /* 0x040fe40007ffe0ff */
[----:B------:R-:W-:Y:S01]  /*3470*/  IADD3 R12, R19, 0x19, RZ ;  /* 0x00000019130c7810 */ /* 0x000fe20007ffe0ff */
[----:B------:R-:W5:Y:S01]  /*3480*/  MUFU.TANH R103, R64 ;  /* 0x0000004000677308 */ /* 0x000f620000002400 */
[----:B------:R-:W-:Y:S02]  /*3490*/  FSEL R85, R6, -INF , !P5 ;  /* 0xff80000006557808 */ /* 0x000fe40006800000 */
[----:B------:R-:W-:Y:S02]  /*34a0*/  FSEL R15, R30, -INF , !P0 ;  /* 0xff8000001e0f7808 */ /* 0x000fe40004000000 */
[----:B------:R-:W-:-:S02]  /*34b0*/  ISETP.GE.AND P5, PT, R8, R100, PT ;  /* 0x000000640800720c */ /* 0x000fc40003fa6270 */
[C---:B------:R-:W-:Y:S01]  /*34c0*/  ISETP.GE.AND P3, PT, R12.reuse, R100, PT ;  /* 0x000000640c00720c */ /* 0x040fe20003f66270 */
[----:B------:R-:W-:Y:S01]  /*34d0*/  MUFU.TANH R102, R65 ;  /* 0x0000004100667308 */ /* 0x000fe20000002400 */
[----:B------:R-:W-:Y:S02]  /*34e0*/  ISETP.GE.AND P0, PT, R12, R99, PT ;  /* 0x000000630c00720c */ /* 0x000fe40003f06270 */
[----:B------:R-:W-:Y:S02]  /*34f0*/  IADD3 R10, R19, 0x28, RZ ;  /* 0x00000028130a7810 */ /* 0x000fe40007ffe0ff */
[----:B------:R-:W-:Y:S02]  /*3500*/  FSEL R101, R101, -INF , !P5 ;  /* 0xff80000065657808 */ /* 0x000fe40006800000 */
[----:B--2---:R-:W-:Y:S01]  /*3510*/  FSEL R17, R17, -INF , !P3 ;  /* 0xff80000011117808 */ /* 0x004fe20005800000 */
[----:B------:R-:W2:Y:S01]  /*3520*/  MUFU.TANH R29, R29 ;  /* 0x0000001d001d7308 */ /* 0x000ea20000002400 */
[----:B-1----:R-:W-:-:S02]  /*3530*/  FSEL R13, R33, -INF , !P0 ;  /* 0xff800000210d7808 */ /* 0x002fc40004000000 */
[----:B------:R-:W-:Y:S02]  /*3540*/  ISETP.GE.AND P5, PT, R96, 0x2, PT ;  /* 0x000000026000780c */ /* 0x000fe40003fa6270 */
[C---:B------:R-:W-:Y:S02]  /*3550*/  ISETP.GE.AND P3, PT, R10.reuse, R100, PT ;  /* 0x000000640a00720c */ /* 0x040fe40003f66270 */
[----:B------:R-:W-:Y:S01]  /*3560*/  ISETP.GE.AND P0, PT, R10, R99, PT ;  /* 0x000000630a00720c */ /* 0x000fe20003f06270 */
[----:B------:R-:W1:Y:S01]  /*3570*/  MUFU.TANH R28, R28 ;  /* 0x0000001c001c7308 */ /* 0x000e620000002400 */
[----:B------:R-:W-:Y:S02]  /*3580*/  IADD3 R10, R19, 0x31, RZ ;  /* 0x00000031130a7810 */ /* 0x000fe40007ffe0ff */
[----:B------:R-:W-:Y:S02]  /*3590*/  FSEL R133, R133, -INF , !P3 ;  /* 0xff80000085857808 */ /* 0x000fe40005800000 */
[----:B---3--:R-:W-:-:S02]  /*35a0*/  FSEL R35, R35, -INF , !P0 ;  /* 0xff80000023237808 */ /* 0x008fc40004000000 */
[C---:B------:R-:W-:Y:S01]  /*35b0*/  ISETP.GE.AND P3, PT, R10.reuse, R100, PT ;  /* 0x000000640a00720c */ /* 0x040fe20003f66270 */
[----:B------:R-:W-:Y:S01]  /*35c0*/  MUFU.TANH R95, R61 ;  /* 0x0000003d005f7308 */ /* 0x000fe20000002400 */
[----:B------:R-:W-:Y:S02]  /*35d0*/  ISETP.GE.AND P0, PT, R10, R99, PT ;  /* 0x000000630a00720c */ /* 0x000fe40003f06270 */
[----:B------:R-:W-:Y:S02]  /*35e0*/  IADD3 R6, R19, 0x39, RZ ;  /* 0x0000003913067810 */ /* 0x000fe40007ffe0ff */
[----:B----4-:R-:W-:Y:S02]  /*35f0*/  FSEL R105, R105, -INF , !P1 ;  /* 0xff80000069697808 */ /* 0x010fe40004800000 */
[----:B-----5:R-:W-:Y:S01]  /*3600*/  FSEL R103, R103, -INF , !P4 ;  /* 0xff80000067677808 */ /* 0x020fe20006000000 */
[----:B------:R-:W3:Y:S01]  /*3610*/  MUFU.TANH R27, R27 ;  /* 0x0000001b001b7308 */ /* 0x000ee20000002400 */
[----:B--2---:R-:W-:-:S02]  /*3620*/  FSEL R29, R29, -INF , !P2 ;  /* 0xff8000001d1d7808 */ /* 0x004fc40005000000 */
[----:B------:R-:W-:Y:S02]  /*3630*/  FSEL R102, R102, -INF , !P3 ;  /* 0xff80000066667808 */ /* 0x000fe40005800000 */
[----:B-1----:R-:W-:Y:S01]  /*3640*/  FSEL R28, R28, -INF , !P0 ;  /* 0xff8000001c1c7808 */ /* 0x002fe20004000000 */
[----:B------:R-:W-:Y:S01]  /*3650*/  BAR.SYNC.DEFER_BLOCKING 0x0 ;  /* 0x0000000000007b1d */ /* 0x000fe20000010000 */
[-C--:B------:R-:W-:Y:S02]  /*3660*/  ISETP.GE.AND P1, PT, R8, R99.reuse, PT ;  /* 0x000000630800720c */ /* 0x080fe40003f26270 */
[CC--:B------:R-:W-:Y:S02]  /*3670*/  ISETP.GE.AND P4, PT, R19.reuse, R100.reuse, PT ;  /* 0x000000641300720c */ /* 0x0c0fe40003f86270 */
[----:B------:R-:W-:Y:S01]  /*3680*/  ISETP.GE.AND P2, PT, R19, R99, PT ;  /* 0x000000631300720c */ /* 0x000fe20003f46270 */
[----:B------:R-:W1:Y:S01]  /*3690*/  MUFU.TANH R26, R26 ;  /* 0x0000001a001a7308 */ /* 0x000e620000002400 */
[----:B------:R-:W-:-:S02]  /*36a0*/  ISETP.GE.AND P3, PT, R6, R100, PT ;  /* 0x000000640600720c */ /* 0x000fc40003f66270 */
[----:B------:R-:W-:Y:S02]  /*36b0*/  ISETP.GE.AND P0, PT, R6, R99, PT ;  /* 0x000000630600720c */ /* 0x000fe40003f06270 */
[----:B---3--:R-:W-:Y:S02]  /*36c0*/  FSEL R27, R27, -INF , !P1 ;  /* 0xff8000001b1b7808 */ /* 0x008fe40004800000 */
[----:B------:R-:W-:Y:S02]  /*36d0*/  FSEL R5, R5, -INF , !P4 ;  /* 0xff80000005057808 */ /* 0x000fe40006000000 */
[----:B------:R-:W-:Y:S02]  /*36e0*/  FSEL R44, R44, -INF , !P2 ;  /* 0xff8000002c2c7808 */ /* 0x000fe40005000000 */
[----:B------:R-:W-:Y:S02]  /*36f0*/  FSEL R95, R95, -INF , !P3 ;  /* 0xff8000005f5f7808 */ /* 0x000fe40005800000 */
[----:B-1----:R-:W-:Y:S01]  /*3700*/  FSEL R26, R26, -INF , !P0 ;  /* 0xff8000001a1a7808 */ /* 0x002fe20004000000 */
        /* <DEDUP_REMOVED lines=59> */
.L_x_4260:
[----:B------:R-:W-:-:S04]  /*3ac0*/  LEA R0, -R2, RZ, 0x6 ;  /* 0x000000ff02007211 */ /* 0x000fc800078e31ff */
[----:B------:R-:W-:Y:S02]  /*3ad0*/  SHF.R.S32.HI R2, RZ, 0x1f, R0 ;  /* 0x0000001fff027819 */ /* 0x000fe40000011400 */
.L_x_4261:
        /* <DEDUP_REMOVED lines=59> */
.L_x_4263:
[----:B------:R-:W-:Y:S05]  /*3e90*/  BSYNC B0 ;  /* 0x0000000000007941 */ /* 0x000fea0003800000 */
.L_x_4262:
[----:B------:R-:W0:Y:S01]  /*3ea0*/  LDGDEPBAR ;  /* 0x00000000000079af */ /* 0x000e220000000000 */
[----:B------:R-:W-:Y:S02]  /*3eb0*/  MOV R98, R31 ;  /* 0x0000001f00627202 */ /* 0x000fe40000000f00 */
[----:B------:R-:W-:Y:S02]  /*3ec0*/  MOV R97, R6 ;  /* 0x0000000600617202 */ /* 0x000fe40000000f00 */
.L_x_4259:
        /* <DEDUP_REMOVED lines=22> */
[----:B--2---:R-:W-:-:S02]  /*4030*/  FMNMX.FTZ R19, R103, R2, !PT ;  /* 0x0000000267137209 */ /* 0x004fc40007810000 */
[----:B------:R-:W-:Y:S02]  /*4040*/  SHF.L.U32 R110, R4, 0x1, RZ ;  /* 0x00000001046e7819 */ /* 0x000fe400000006ff */
        /* <DEDUP_REMOVED lines=8> */
[----:B------:R-:W-:Y:S01]  /*40d0*/  LEA R108, R3, R110, 0x1 ;  /* 0x0000006e036c7211 */ /* 0x000fe200078e08ff */
[----:B------:R-:W2:Y:S01]  /*40e0*/  SHFL.BFLY PT, R31, R6, 0x2, 0x1f ;  /* 0x0c401f00061f7f89 */ /* 0x000ea200000e0000 */
[----:B------:R-:W-:-:S03]  /*40f0*/  FMNMX.FTZ R19, R26, R19, !PT ;  /* 0x000000131a137209 */ /* 0x000fc60007810000 */
[----:B-1----:R-:W-:Y:S04]  /*4100*/  LDSM.16.MT88.4 R52, [R108+0x7000] ;  /* 0x007000006c34783b */ /* 0x002fe80000004200 */
[----:B------:R-:W-:Y:S01]  /*4110*/  LDSM.16.MT88.4 R68, [R108+0x6000] ;  /* 0x006000006c44783b */ /* 0x000fe20000004200 */
[----:B--2---:R-:W-:-:S03]  /*4120*/  FMNMX.FTZ R31, R6, R31, !PT ;  /* 0x0000001f061f7209 */ /* 0x004fc60007810000 */
[----:B------:R-:W1:Y:S04]  /*4130*/  SHFL.BFLY PT, R6, R19, 0x2, 0x1f ;  /* 0x0c401f0013067f89 */ /* 0x000e6800000e0000 */
[----:B------:R-:W2:Y:S01]  /*4140*/  SHFL.BFLY PT, R2, R31, 0x1, 0x1f ;  /* 0x0c201f001f027f89 */ /* 0x000ea200000e0000 */
[----:B-1----:R-:W-:Y:S02]  /*4150*/  FMNMX.FTZ R6, R19, R6, !PT ;  /* 0x0000000613067209 */ /* 0x002fe40007810000 */
[----:B--2---:R-:W-:-:S04]  /*4160*/  FMNMX.FTZ R2, R31, R2, !PT ;  /* 0x000000021f027209 */ /* 0x004fc80007810000 */
[C---:B------:R-:W-:Y:S01]  /*4170*/  FSETP.NEU.FTZ.AND P0, PT, R2.reuse, -INF , PT ;  /* 0xff8000000200780b */ /* 0x040fe20003f1d000 */
[----:B------:R-:W-:-:S05]  /*4180*/  FMUL.FTZ R130, R2, c[0x0][0x23c] ;  /* 0x00008f0002827a20 */ /* 0x000fca0000410000 */
[----:B------:R-:W-:-:S05]  /*4190*/  FSEL R130, R130, RZ, P0 ;  /* 0x000000ff82827208 */ /* 0x000fca0000000000 */
[--C-:B------:R-:W-:Y:S02]  /*41a0*/  FFMA.FTZ R131, R5, c[0x0][0x23c], -R130.reuse ;  /* 0x00008f0005837a23 */ /* 0x100fe40000010882 */
[----:B------:R-:W1:Y:S01]  /*41b0*/  SHFL.BFLY PT, R5, R6, 0x1, 0x1f ;  /* 0x0c201f0006057f89 */ /* 0x000e6200000e0000 */
[--C-:B------:R-:W-:Y:S02]  /*41c0*/  FFMA.FTZ R34, R21, c[0x0][0x23c], -R130.reuse ;  /* 0x00008f0015227a23 */ /* 0x100fe40000010882 */
[--C-:B------:R-:W-:Y:S01]  /*41d0*/  FFMA.FTZ R106, R23, c[0x0][0x23c], -R130.reuse ;  /* 0x00008f00176a7a23 */ /* 0x100fe20000010882 */
[----:B------:R-:W-:Y:S01]  /*41e0*/  MUFU.EX2 R131, R131 ;  /* 0x0000008300837308 */ /* 0x000fe20000000800 */
[--C-:B------:R-:W-:Y:S02]  /*41f0*/  FFMA.FTZ R31, R25, c[0x0][0x23c], -R130.reuse ;  /* 0x00008f00191f7a23 */ /* 0x100fe40000010882 */
[--C-:B------:R-:W-:Y:S02]  /*4200*/  FFMA.FTZ R23, R11, c[0x0][0x23c], -R130.reuse ;  /* 0x00008f000b177a23 */ /* 0x100fe40000010882 */
[----:B------:R-:W-:-:S02]  /*4210*/  FFMA.FTZ R32, R39, c[0x0][0x23c], -R130 ;  /* 0x00008f0027207a23 */ /* 0x000fc40000010882 */
[--C-:B------:R-:W-:Y:S01]  /*4220*/  FFMA.FTZ R21, R41, c[0x0][0x23c], -R130.reuse ;  /* 0x00008f0029157a23 */ /* 0x100fe20000010882 */
[----:B------:R-:W2:Y:S01]  /*4230*/  MUFU.EX2 R34, R34 ;  /* 0x0000002200227308 */ /* 0x000ea20000000800 */
[--C-:B------:R-:W-:Y:S01]  /*4240*/  FFMA.FTZ R20, R17, c[0x0][0x23c], -R130.reuse ;  /* 0x00008f0011147a23 */ /* 0x100fe20000010882 */
[----:B------:R-:W3:Y:S01]  /*4250*/  LDSM.16.MT88.4 R40, [R110+0x8000] ;  /* 0x008000006e28783b */ /* 0x000ee20000004200 */
[--C-:B------:R-:W-:Y:S02]  /*4260*/  FFMA.FTZ R94, R135, c[0x0][0x23c], -R130.reuse ;  /* 0x00008f00875e7a23 */ /* 0x100fe40000010882 */
[--C-:B------:R-:W-:Y:S01]  /*4270*/  FFMA.FTZ R91, R91, c[0x0][0x23c], -R130.reuse ;  /* 0x00008f005b5b7a23 */ /* 0x100fe20000010882 */
[----:B------:R-:W-:Y:S01]  /*4280*/  LDSM.16.MT88.4 R16, [R108+0x6400] ;  /* 0x006400006c10783b */ /* 0x000fe20000004200 */
[--C-:B------:R-:W-:Y:S01]  /*4290*/  FFMA.FTZ R86, R133, c[0x0][0x23c], -R130.reuse ;  /* 0x00008f0085567a23 */ /* 0x100fe20000010882 */
[----:B------:R-:W-:Y:S01]  /*42a0*/  MUFU.EX2 R106, R106 ;  /* 0x0000006a006a7308 */ /* 0x000fe20000000800 */
[----:B------:R-:W-:-:S02]  /*42b0*/  FFMA.FTZ R85, R85, c[0x0][0x23c], -R130 ;  /* 0x00008f0055557a23 */ /* 0x000fc40000010882 */
[--C-:B------:R-:W-:Y:S01]  /*42c0*/  FFMA.FTZ R103, R103, c[0x0][0x23c], -R130.reuse ;  /* 0x00008f0067677a23 */ /* 0x100fe20000010882 */
[----:B-1----:R-:W-:Y:S01]  /*42d0*/  FMNMX.FTZ R0, R6, R5, !PT ;  /* 0x0000000506007209 */ /* 0x002fe20007810000 */
[--C-:B------:R-:W-:Y:S02]  /*42e0*/  FFMA.FTZ R102, R102, c[0x0][0x23c], -R130.reuse ;  /* 0x00008f0066667a23 */ /* 0x100fe40000010882 */
[----:B------:R-:W-:Y:S01]  /*42f0*/  FFMA.FTZ R95, R95, c[0x0][0x23c], -R130 ;  /* 0x00008f005f5f7a23 */ /* 0x000fe20000010882 */
[C---:B------:R-:W-:Y:S01]  /*4300*/  FSETP.NEU.FTZ.AND P0, PT, R0.reuse, -INF , PT ;  /* 0xff8000000000780b */ /* 0x040fe20003f1d000 */
[----:B------:R-:W-:Y:S01]  /*4310*/  FMUL.FTZ R30, R0, c[0x0][0x23c] ;  /* 0x00008f00001e7a20 */ /* 0x000fe20000410000 */
[----:B------:R-:W1:Y:S01]  /*4320*/  MUFU.EX2 R31, R31 ;  /* 0x0000001f001f7308 */ /* 0x000e620000000800 */
[----:B--2---:R-:W-:Y:S01]  /*4330*/  F2FP.BF16.PACK_AB R48, R34, R131 ;  /* 0x000000832230723e */ /* 0x004fe200000010ff */
[----:B------:R-:W-:Y:S02]  /*4340*/  FADD.FTZ R131, R131, R34 ;  /* 0x0000002283837221 */ /* 0x000fe40000010000 */
[----:B------:R-:W-:Y:S01]  /*4350*/  FSEL R30, R30, RZ, P0 ;  /* 0x000000ff1e1e7208 */ /* 0x000fe20000000000 */
[----:B------:R-:W-:-:S03]  /*4360*/  FFMA.FTZ R101, R101, c[0x0][0x23c], -R130 ;  /* 0x00008f0065657a23 */ /* 0x000fc60000010882 */
[----:B------:R-:W-:Y:S01]  /*4370*/  MUFU.EX2 R32, R32 ;  /* 0x0000002000207308 */ /* 0x000fe20000000800 */
[--C-:B------:R-:W-:Y:S02]  /*4380*/  FFMA.FTZ R104, R44, c[0x0][0x23c], -R30.reuse ;  /* 0x00008f002c687a23 */ /* 0x100fe4000001081e */
[--C-:B------:R-:W-:Y:S02]  /*4390*/  FFMA.FTZ R107, R45, c[0x0][0x23c], -R30.reuse ;  /* 0x00008f002d6b7a23 */ /* 0x100fe4000001081e */
[--C-:B------:R-:W-:Y:S02]  /*43a0*/  FFMA.FTZ R132, R7, c[0x0][0x23c], -R30.reuse ;  /* 0x00008f0007847a23 */ /* 0x100fe4000001081e */
[--C-:B------:R-:W-:Y:S01]  /*43b0*/  FFMA.FTZ R33, R47, c[0x0][0x23c], -R30.reuse ;  /* 0x00008f002f217a23 */ /* 0x100fe2000001081e */
[----:B------:R-:W-:Y:S01]  /*43c0*/  MUFU.EX2 R104, R104 ;  /* 0x0000006800687308 */ /* 0x000fe20000000800 */
[--C-:B------:R-:W-:Y:S01]  /*43d0*/  FFMA.FTZ R25, R9, c[0x0][0x23c], -R30.reuse ;  /* 0x00008f0009197a23 */ /* 0x100fe2000001081e */
[----:B-1----:R-:W-:Y:S01]  /*43e0*/  F2FP.BF16.PACK_AB R50, R31, R106 ;  /* 0x0000006a1f32723e */ /* 0x002fe200000010ff */
[----:B------:R-:W1:Y:S01]  /*43f0*/  LDSM.16.MT88.4 R8, [R110+0x6400] ;  /* 0x006400006e08783b */ /* 0x000e620000004200 */
[----:B------:R-:W-:-:S02]  /*4400*/  FFMA.FTZ R24, R15, c[0x0][0x23c], -R30 ;  /* 0x00008f000f187a23 */ /* 0x000fc4000001081e */
[--C-:B------:R-:W-:Y:S02]  /*4410*/  FFMA.FTZ R22, R37, c[0x0][0x23c], -R30.reuse ;  /* 0x00008f0025167a23 */ /* 0x100fe4000001081e */
[----:B------:R-:W2:Y:S01]  /*4420*/  MUFU.EX2 R107, R107 ;  /* 0x0000006b006b7308 */ /* 0x000ea20000000800 */
[--C-:B------:R-:W-:Y:S02]  /*4430*/  FFMA.FTZ R3, R13, c[0x0][0x23c], -R30.reuse ;  /* 0x00008f000d037a23 */ /* 0x100fe4000001081e */
[----:B------:R-:W4:Y:S01]  /*4440*/  LDSM.16.MT88.4 R12, [R110+0x7400] ;  /* 0x007400006e0c783b */ /* 0x000f220000004200 */
[--C-:B------:R-:W-:Y:S02]  /*4450*/  FFMA.FTZ R87, R87, c[0x0][0x23c], -R30.reuse ;  /* 0x00008f0057577a23 */ /* 0x100fe4000001081e */
[--C-:B------:R-:W-:Y:S02]  /*4460*/  FFMA.FTZ R84, R127, c[0x0][0x23c], -R30.reuse ;  /* 0x00008f007f547a23 */ /* 0x100fe4000001081e */
[----:B------:R-:W-:Y:S01]  /*4470*/  MUFU.EX2 R132, R132 ;  /* 0x0000008400847308 */ /* 0x000fe20000000800 */
[----:B------:R-:W-:-:S02]  /*4480*/  FFMA.FTZ R35, R35, c[0x0][0x23c], -R30 ;  /* 0x00008f0023237a23 */ /* 0x000fc4000001081e */
[--C-:B------:R-:W-:Y:S02]  /*4490*/  FFMA.FTZ R34, R105, c[0x0][0x23c], -R30.reuse ;  /* 0x00008f0069227a23 */ /* 0x100fe4000001081e */
[--C-:B------:R-:W-:Y:S02]  /*44a0*/  FFMA.FTZ R29, R29, c[0x0][0x23c], -R30.reuse ;  /* 0x00008f001d1d7a23 */ /* 0x100fe4000001081e */
[--C-:B------:R-:W-:Y:S01]  /*44b0*/  FFMA.FTZ R28, R28, c[0x0][0x23c], -R30.reuse ;  /* 0x00008f001c1c7a23 */ /* 0x100fe2000001081e */
[----:B------:R-:W5:Y:S01]  /*44c0*/  MUFU.EX2 R33, R33 ;  /* 0x0000002100217308 */ /* 0x000f620000000800 */
[----:B--2---:R-:W-:Y:S01]  /*44d0*/  F2FP.BF16.PACK_AB R49, R107, R104 ;  /* 0x000000686b31723e */ /* 0x004fe200000010ff */
[--C-:B------:R-:W-:Y:S02]  /*44e0*/  FFMA.FTZ R27, R27, c[0x0][0x23c], -R30.reuse ;  /* 0x00008f001b1b7a23 */ /* 0x100fe4000001081e */
[----:B------:R-:W-:Y:S02]  /*44f0*/  FFMA.FTZ R136, R26, c[0x0][0x23c], -R30 ;  /* 0x00008f001a887a23 */ /* 0x000fe4000001081e */
[----:B------:R-:W-:-:S02]  /*4500*/  FADD.FTZ R107, R104, R107 ;  /* 0x0000006b686b7221 */ /* 0x000fc40000010000 */
[----:B------:R-:W2:Y:S01]  /*4510*/  MUFU.EX2 R23, R23 ;  /* 0x0000001700177308 */ /* 0x000ea20000000800 */
[----:B------:R-:W-:-:S04]  /*4520*/  FADD.FTZ R106, R106, R131 ;  /* 0x000000836a6a7221 */ /* 0x000fc80000010000 */
[----:B------:R-:W-:Y:S01]  /*4530*/  FADD.FTZ R31, R31, R106 ;  /* 0x0000006a1f1f7221 */ /* 0x000fe20000010000 */
[----:B-----5:R-:W-:Y:S02]  /*4540*/  F2FP.BF16.PACK_AB R51, R33, R132 ;  /* 0x000000842133723e */ /* 0x020fe400000010ff */
[----:B------:R-:W-:Y:S01]  /*4550*/  MUFU.EX2 R21, R21 ;  /* 0x0000001500157308 */ /* 0x000fe20000000800 */
[----:B------:R-:W-:-:S04]  /*4560*/  FADD.FTZ R132, R132, R107 ;  /* 0x0000006b84847221 */ /* 0x000fc80000010000 */
[----:B------:R-:W-:Y:S01]  /*4570*/  FADD.FTZ R33, R33, R132 ;  /* 0x0000008421217221 */ /* 0x000fe20000010000 */
[----:B------:R-:W-:Y:S01]  /*4580*/  HMMA.16816.F32.BF16 R80, R48, R76, RZ ;  /* 0x0000004c3050723c */ /* 0x000fe200000418ff */
[----:B--2---:R-:W-:Y:S01]  /*4590*/  F2FP.BF16.PACK_AB R4, R23, R32 ;  /* 0x000000201704723e */ /* 0x004fe200000010ff */
[----:B------:R-:W2:Y:S01]  /*45a0*/  MUFU.EX2 R20, R20 ;  /* 0x0000001400147308 */ /* 0x000ea20000000800 */
[----:B------:R-:W-:Y:S01]  /*45b0*/  FADD.FTZ R32, R32, R31 ;  /* 0x0000001f20207221 */ /* 0x000fe20000010000 */
[----:B------:R-:W-:-:S03]  /*45c0*/  LEA R132, P0, R98, c[0x0][0x168], 0x1 ;  /* 0x00005a0062847a11 */ /* 0x000fc600078008ff */
[----:B------:R-:W-:Y:S01]  /*45d0*/  FADD.FTZ R32, R23, R32 ;  /* 0x0000002017207221 */ /* 0x000fe20000010000 */
[C---:B------:R-:W-:Y:S01]  /*45e0*/  HMMA.16816.F32.BF16 R76, R48.reuse, R78, RZ ;  /* 0x0000004e304c723c */ /* 0x040fe200000418ff */
[----:B------:R-:W-:Y:S01]  /*45f0*/  LEA.HI.X R131, R98, c[0x0][0x16c], R97, 0x1, P0 ;  /* 0x00005b0062837a11 */ /* 0x000fe200000f0c61 */
[----:B------:R-:W-:Y:S06]  /*4600*/  MUFU.EX2 R24, R24 ;  /* 0x0000001800187308 */ /* 0x000fec0000000800 */
[----:B------:R-:W-:Y:S02]  /*4610*/  HMMA.16816.F32.BF16 R56, R48, R52, RZ ;  /* 0x000000343038723c */ /* 0x000fe400000418ff */
[----:B------:R-:W5:Y:S01]  /*4620*/  MUFU.EX2 R25, R25 ;  /* 0x0000001900197308 */ /* 0x000f620000000800 */
[----:B--2---:R-:W-:Y:S01]  /*4630*/  F2FP.BF16.PACK_AB R6, R20, R21 ;  /* 0x000000151406723e */ /* 0x004fe200000010ff */
[----:B------:R-:W-:-:S04]  /*4640*/  FADD.FTZ R21, R21, R32 ;  /* 0x0000002015157221 */ /* 0x000fc80000010000 */
[C---:B------:R-:W-:Y:S01]  /*4650*/  HMMA.16816.F32.BF16 R52, R48.reuse, R54, RZ ;  /* 0x000000363034723c */ /* 0x040fe200000418ff */
[----:B------:R-:W-:Y:S01]  /*4660*/  FADD.FTZ R21, R20, R21 ;  /* 0x0000001514157221 */ /* 0x000fe20000010000 */
[----:B------:R-:W-:Y:S06]  /*4670*/  MUFU.EX2 R22, R22 ;  /* 0x0000001600167308 */ /* 0x000fec0000000800 */
[----:B---3--:R-:W-:Y:S02]  /*4680*/  HMMA.16816.F32.BF16 R36, R48, R40, RZ ;  /* 0x000000283024723c */ /* 0x008fe400000418ff */
[----:B------:R-:W2:Y:S01]  /*4690*/  MUFU.EX2 R3, R3 ;  /* 0x0000000300037308 */ /* 0x000ea20000000800 */
[----:B-----5:R-:W-:Y:S01]  /*46a0*/  F2FP.BF16.PACK_AB R5, R25, R24 ;  /* 0x000000181905723e */ /* 0x020fe200000010ff */
[----:B------:R-:W-:-:S04]  /*46b0*/  FADD.FTZ R24, R24, R33 ;  /* 0x0000002118187221 */ /* 0x000fc80000010000 */
[C---:B------:R-:W-:Y:S01]  /*46c0*/  HMMA.16816.F32.BF16 R40, R48.reuse, R42, RZ ;  /* 0x0000002a3028723c */ /* 0x040fe200000418ff */
[----:B------:R-:W-:Y:S01]  /*46d0*/  FADD.FTZ R25, R25, R24 ;  /* 0x0000001819197221 */ /* 0x000fe20000010000 */
[----:B------:R-:W-:Y:S06]  /*46e0*/  MUFU.EX2 R94, R94 ;  /* 0x0000005e005e7308 */ /* 0x000fec0000000800 */
[----:B------:R-:W-:Y:S01]  /*46f0*/  HMMA.16816.F32.BF16 R72, R48, R68, RZ ;  /* 0x000000443048723c */ /* 0x000fe200000418ff */
[----:B--2---:R-:W-:Y:S01]  /*4700*/  F2FP.BF16.PACK_AB R7, R3, R22 ;  /* 0x000000160307723e */ /* 0x004fe200000010ff */
[----:B------:R-:W2:Y:S01]  /*4710*/  MUFU.EX2 R91, R91 ;  /* 0x0000005b005b7308 */ /* 0x000ea20000000800 */
[----:B------:R-:W-:-:S05]  /*4720*/  FADD.FTZ R22, R22, R25 ;  /* 0x0000001916167221 */ /* 0x000fca0000010000 */
[----:B------:R-:W-:Y:S01]  /*4730*/  HMMA.16816.F32.BF16 R64, R48, R60, RZ ;  /* 0x0000003c3040723c */ /* 0x000fe200000418ff */
[----:B------:R-:W-:Y:S01]  /*4740*/  FADD.FTZ R22, R3, R22 ;  /* 0x0000001603167221 */ /* 0x000fe20000010000 */
[----:B------:R-:W-:Y:S06]  /*4750*/  MUFU.EX2 R86, R86 ;  /* 0x0000005600567308 */ /* 0x000fec0000000800 */
[C---:B-1----:R-:W-:Y:S02]  /*4760*/  HMMA.16816.F32.BF16 R80, R4.reuse, R8, R80 ;  /* 0x000000080450723c */ /* 0x042fe40000041850 */
[----:B------:R-:W-:Y:S06]  /*4770*/  MUFU.EX2 R85, R85 ;  /* 0x0000005500557308 */ /* 0x000fec0000000800 */
[----:B------:R-:W-:Y:S01]  /*4780*/  HMMA.16816.F32.BF16 R76, R4, R10, R76 ;  /* 0x0000000a044c723c */ /* 0x000fe2000004184c */
[----:B------:R-:W1:Y:S01]  /*4790*/  LDSM.16.MT88.4 R8, [R108+0x7400] ;  /* 0x007400006c08783b */ /* 0x000e620000004200 */
[----:B------:R-:W-:Y:S06]  /*47a0*/  MUFU.EX2 R87, R87 ;  /* 0x0000005700577308 */ /* 0x000fec0000000800 */
[C---:B------:R-:W-:Y:S02]  /*47b0*/  HMMA.16816.F32.BF16 R68, R48.reuse, R70, RZ ;  /* 0x000000463044723c */ /* 0x040fe400000418ff */
[----:B------:R-:W3:Y:S06]  /*47c0*/  MUFU.EX2 R84, R84 ;  /* 0x0000005400547308 */ /* 0x000eec0000000800 */
[----:B------:R-:W-:Y:S02]  /*47d0*/  HMMA.16816.F32.BF16 R60, R48, R62, RZ ;  /* 0x0000003e303c723c */ /* 0x000fe400000418ff */
[----:B------:R-:W-:Y:S06]  /*47e0*/  MUFU.EX2 R35, R35 ;  /* 0x0000002300237308 */ /* 0x000fec0000000800 */
[C---:B------:R-:W-:Y:S02]  /*47f0*/  HMMA.16816.F32.BF16 R72, R4.reuse, R16, R72 ;  /* 0x000000100448723c */ /* 0x040fe40000041848 */
[----:B------:R-:W5:Y:S06]  /*4800*/  MUFU.EX2 R34, R34 ;  /* 0x0000002200227308 */ /* 0x000f6c0000000800 */
[C---:B------:R-:W-:Y:S01]  /*4810*/  HMMA.16816.F32.BF16 R68, R4.reuse, R18, R68 ;  /* 0x000000120444723c */ /* 0x040fe20000041844 */
[----:B------:R-:W-:Y:S01]  /*4820*/  LDSM.16.MT88.4 R16, [R110+0x6c00] ;  /* 0x006c00006e10783b */ /* 0x000fe20000004200 */
[----:B------:R-:W-:Y:S06]  /*4830*/  MUFU.EX2 R103, R103 ;  /* 0x0000006700677308 */ /* 0x000fec0000000800 */
[C---:B----4-:R-:W-:Y:S02]  /*4840*/  HMMA.16816.F32.BF16 R64, R4.reuse, R12, R64 ;  /* 0x0000000c0440723c */ /* 0x050fe40000041840 */
[----:B------:R-:W4:Y:S06]  /*4850*/  MUFU.EX2 R102, R102 ;  /* 0x0000006600667308 */ /* 0x000f2c0000000800 */
[C---:B-1----:R-:W-:Y:S02]  /*4860*/  HMMA.16816.F32.BF16 R56, R4.reuse, R8, R56 ;  /* 0x000000080438723c */ /* 0x042fe40000041838 */
[----:B------:R-:W-:Y:S06]  /*4870*/  MUFU.EX2 R104, R101 ;  /* 0x0000006500687308 */ /* 0x000fec0000000800 */
[C---:B------:R-:W-:Y:S01]  /*4880*/  HMMA.16816.F32.BF16 R52, R4.reuse, R10, R52 ;  /* 0x0000000a0434723c */ /* 0x040fe20000041834 */
[----:B------:R-:W1:Y:S01]  /*4890*/  LDSM.16.MT88.4 R8, [R110+0x8400] ;  /* 0x008400006e08783b */ /* 0x000e620000004200 */
[----:B------:R-:W-:Y:S06]  /*48a0*/  MUFU.EX2 R95, R95 ;  /* 0x0000005f005f7308 */ /* 0x000fec0000000800 */
[C---:B------:R-:W-:Y:S01]  /*48b0*/  HMMA.16816.F32.BF16 R60, R4.reuse, R14, R60 ;  /* 0x0000000e043c723c */ /* 0x040fe2000004183c */
[----:B------:R-:W-:Y:S01]  /*48c0*/  LDSM.16.MT88.4 R12, [R108+0x6c00] ;  /* 0x006c00006c0c783b */ /* 0x000fe20000004200 */
[----:B------:R-:W-:Y:S08]  /*48d0*/  MUFU.EX2 R29, R29 ;  /* 0x0000001d001d7308 */ /* 0x000ff00000000800 */
[----:B------:R-:W1:Y:S08]  /*48e0*/  MUFU.EX2 R28, R28 ;  /* 0x0000001c001c7308 */ /* 0x000e700000000800 */
[----:B------:R-:W-:Y:S08]  /*48f0*/  MUFU.EX2 R27, R27 ;  /* 0x0000001b001b7308 */ /* 0x000ff00000000800 */
[----:B------:R-:W2:Y:S01]  /*4900*/  MUFU.EX2 R136, R136 ;  /* 0x0000008800887308 */ /* 0x000ea20000000800 */
[C---:B-1----:R-:W-:Y:S08]  /*4910*/  HMMA.16816.F32.BF16 R36, R4.reuse, R8, R36 ;  /* 0x000000080424723c */ /* 0x042ff00000041824 */
[----:B------:R-:W-:Y:S01]  /*4920*/  HMMA.16816.F32.BF16 R40, R4, R10, R40 ;  /* 0x0000000a0428723c */ /* 0x000fe20000041828 */
[----:B------:R-:W1:Y:S07]  /*4930*/  LDSM.16.MT88.4 R8, [R108+0x8000] ;  /* 0x008000006c08783b */ /* 0x000e6e0000004200 */
[C---:B-1----:R-:W-:Y:S08]  /*4940*/  HMMA.16816.F32.BF16 R44, R48.reuse, R8, RZ ;  /* 0x00000008302c723c */ /* 0x042ff000000418ff */
[----:B------:R-:W-:Y:S01]  /*4950*/  HMMA.16816.F32.BF16 R48, R48, R10, RZ ;  /* 0x0000000a3030723c */ /* 0x000fe200000418ff */
[----:B------:R-:W1:Y:S11]  /*4960*/  LDSM.16.MT88.4 R8, [R108+0x8400] ;  /* 0x008400006c08783b */ /* 0x000e760000004200 */
[----:B------:R-:W-:Y:S04]  /*4970*/  @!UPT UIADD3 URZ, URZ, URZ, URZ ;  /* 0x0000003f3f3ff290 */ /* 0x000fe8000fffe03f */
[C---:B-1----:R-:W-:Y:S08]  /*4980*/  HMMA.16816.F32.BF16 R44, R4.reuse, R8, R44 ;  /* 0x00000008042c723c */ /* 0x042ff0000004182c */
[----:B------:R-:W-:Y:S01]  /*4990*/  HMMA.16816.F32.BF16 R48, R4, R10, R48 ;  /* 0x0000000a0430723c */ /* 0x000fe20000041830 */
[----:B------:R-:W1:Y:S06]  /*49a0*/  LDSM.16.MT88.4 R8, [R110+0x6800] ;  /* 0x006800006e08783b */ /* 0x000e6c0000004200 */
[----:B--2---:R-:W-:Y:S01]  /*49b0*/  F2FP.BF16.PACK_AB R4, R91, R94 ;  /* 0x0000005e5b04723e */ /* 0x004fe200000010ff */
[----:B------:R-:W-:Y:S01]  /*49c0*/  FADD.FTZ R94, R94, R21 ;  /* 0x000000155e5e7221 */ /* 0x000fe20000010000 */
[----:B---3--:R-:W-:Y:S01]  /*49d0*/  F2FP.BF16.PACK_AB R5, R84, R87 ;  /* 0x000000575405723e */ /* 0x008fe200000010ff */
[----:B------:R-:W-:Y:S01]  /*49e0*/  FADD.FTZ R87, R87, R22 ;  /* 0x0000001657577221 */ /* 0x000fe20000010000 */
[----:B------:R-:W-:Y:S01]  /*49f0*/  F2FP.BF16.PACK_AB R6, R85, R86 ;  /* 0x000000565506723e */ /* 0x000fe200000010ff */
[----:B------:R-:W-:Y:S01]  /*4a00*/  FADD.FTZ R91, R91, R94 ;  /* 0x0000005e5b5b7221 */ /* 0x000fe20000010000 */
[----:B-----5:R-:W-:Y:S01]  /*4a10*/  F2FP.BF16.PACK_AB R7, R34, R35 ;  /* 0x000000232207723e */ /* 0x020fe200000010ff */
[----:B------:R-:W-:-:S04]  /*4a20*/  FADD.FTZ R84, R84, R87 ;  /* 0x0000005754547221 */ /* 0x000fc80000010000 */
        /* <DEDUP_REMOVED lines=38> */
[C---:B------:R-:W-:Y:S08]  /*4c90*/  HMMA.16816.F32.BF16 R52, R4.reuse, R18, R52 ;  /* 0x000000120434723c */ /* 0x040ff00000041834 */
[C---:B-1----:R-:W-:Y:S07]  /*4ca0*/  HMMA.16816.F32.BF16 R44, R4.reuse, R8, R44 ;  /* 0x00000008042c723c */ /* 0x042fee000004182c */
[----:B------:R-:W-:Y:S01]  /*4cb0*/  FADD.FTZ R8, R86, R91 ;  /* 0x0000005b56087221 */ /* 0x000fe20000010000 */
[----:B---3--:R-:W-:Y:S03]  /*4cc0*/  HMMA.16816.F32.BF16 R36, R4, R12, R36 ;  /* 0x0000000c0424723c */ /* 0x008fe60000041824 */
[----:B------:R-:W-:-:S04]  /*4cd0*/  FADD.FTZ R8, R85, R8 ;  /* 0x0000000855087221 */ /* 0x000fc80000010000 */
[----:B------:R-:W-:Y:S01]  /*4ce0*/  FADD.FTZ R103, R103, R8 ;  /* 0x0000000867677221 */ /* 0x000fe20000010000 */
[----:B------:R-:W-:Y:S03]  /*4cf0*/  HMMA.16816.F32.BF16 R40, R4, R14, R40 ;  /* 0x0000000e0428723c */ /* 0x000fe60000041828 */
[----:B------:R-:W-:-:S04]  /*4d00*/  FADD.FTZ R103, R102, R103 ;  /* 0x0000006766677221 */ /* 0x000fc80000010000 */
[----:B------:R-:W-:Y:S01]  /*4d10*/  FADD.FTZ R104, R104, R103 ;  /* 0x0000006768687221 */ /* 0x000fe20000010000 */
[----:B------:R-:W-:Y:S03]  /*4d20*/  HMMA.16816.F32.BF16 R48, R4, R10, R48 ;  /* 0x0000000a0430723c */ /* 0x000fe60000041830 */
[----:B------:R-:W-:Y:S01]  /*4d30*/  FADD.FTZ R133, R95, R104 ;  /* 0x000000685f857221 */ /* 0x000fe20000010000 */
[----:B------:R-:W-:Y:S05]  /*4d40*/  @!P5 BRA `(.L_x_4264) ;  /* 0x000030000000d947 */ /* 0x000fea0003800000 */
        /* <DEDUP_REMOVED lines=62> */
.L_x_4265:
[----:B------:R-:W-:-:S04]  /*5130*/  LEA R7, -R90, RZ, 0x6 ;  /* 0x000000ff5a077211 */ /* 0x000fc800078e31ff */
[----:B------:R-:W-:Y:S02]  /*5140*/  SHF.R.S32.HI R3, RZ, 0x1f, R7 ;  /* 0x0000001fff037819 */ /* 0x000fe40000011407 */
.L_x_4266:
        /* <DEDUP_REMOVED lines=8> */
[----:B------:R-:W-:Y:S01]  /*51d0*/  @!P4 IMAD.MOV.U32 R139, RZ, RZ, R137 ;  /* 0x000000ffff8bc224 */ /* 0x000fe200078e0089 */
[CC--:B------:R-:W-:Y:S01]  /*51e0*/  @!P3 IADD3 R4, P5, R7.reuse, R92.reuse, RZ ;  /* 0x0000005c0704b210 */ /* 0x0c0fe20007fbe0ff */
[----:B------:R-:W-:Y:S01]  /*51f0*/  @P4 STS [R121+0x6000], RZ ;  /* 0x006000ff79004388 */ /* 0x000fe20000000800 */
[----:B------:R-:W-:Y:S02]  /*5200*/  @!P4 LEA.HI.X R11, R90, R137, R6, 0x6, P0 ;  /* 0x000000895a0bc211 */ /* 0x000fe400000f3406 */
        /* <DEDUP_REMOVED lines=9> */
[----:B------:R-:W-:Y:S01]  /*52a0*/  @P4 STS [R121+0x6004], RZ ;  /* 0x006004ff79004388 */ /* 0x000fe20000000800 */
[----:B------:R-:W-:Y:S01]  /*52b0*/  @!P3 LEA.HI.X R17, R4, c[0x0][0x174], R9, 0x1, P5 ;  /* 0x00005d000411ba11 */ /* 0x000fe200028f0c09 */
[----:B------:R-:W-:Y:S01]  /*52c0*/  @!P2 IMAD.X R88, R7, 0x1, R88, P0 ;  /* 0x000000010758a824 */ /* 0x000fe200000e0658 */
[----:B------:R-:W-:Y:S01]  /*52d0*/  @!P2 LEA.HI.X R15, R6, c[0x0][0x174], R3, 0x1, P1 ;  /* 0x00005d00060faa11 */ /* 0x000fe200008f0c03 */
[----:B------:R-:W-:Y:S01]  /*52e0*/  @P4 STS.64 [R121+0x6008], RZ ;  /* 0x006008ff79004388 */ /* 0x000fe20000000a00 */
[----:B------:R-:W-:-:S02]  /*52f0*/  @!P3 LEA R26, P1, R8, c[0x0][0x170], 0x1 ;  /* 0x00005c00081aba11 */ /* 0x000fc400078208ff */
[C---:B------:R-:W-:Y:S01]  /*5300*/  @!P2 LEA R24, P0, R5.reuse, c[0x0][0x170], 0x1 ;  /* 0x00005c000518aa11 */ /* 0x040fe200078008ff */
[----:B------:R-:W-:Y:S01]  /*5310*/  @!PT LDS RZ, [RZ] ;  /* 0x00000000fffff984 */ /* 0x000fe20000000800 */
[----:B------:R-:W-:Y:S01]  /*5320*/  @!PT LDS RZ, [RZ] ;  /* 0x00000000fffff984 */ /* 0x000fe20000000800 */
[----:B------:R-:W-:Y:S01]  /*5330*/  @!PT LDS RZ, [RZ] ;  /* 0x00000000fffff984 */ /* 0x000fe20000000800 */
[----:B------:R1:W-:Y:S01]  /*5340*/  @!P4 LDGSTS.E.BYPASS.LTC128B.128 [R121+0x6000], [R138.64] ;  /* 0x060000008a79cfae */ /* 0x0003e2000b901d48 */
[----:B------:R-:W-:Y:S02]  /*5350*/  @!P3 LEA.HI.X R27, R8, c[0x0][0x174], R13, 0x1, P1 ;  /* 0x00005d00081bba11 */ /* 0x000fe400008f0c0d */
[----:B------:R-:W-:Y:S01]  /*5360*/  @!P2 LEA.HI.X R25, R5, c[0x0][0x174], R88, 0x1, P0 ;  /* 0x00005d000519aa11 */ /* 0x000fe200000f0c58 */
        /* <DEDUP_REMOVED lines=34> */
[----:B------:R-:W0:Y:S01]  /*5590*/  LDGDEPBAR ;  /* 0x00000000000079af */ /* 0x000e220000000000 */
[C---:B-1----:R-:W-:Y:S08]  /*55a0*/  HMMA.16816.F32.BF16 R32, R4.reuse, R28, RZ ;  /* 0x0000001c0420723c */ /* 0x042ff000000418ff */
[C---:B------:R-:W-:Y:S08]  /*55b0*/  HMMA.16816.F32.BF16 R28, R4.reuse, R30, RZ ;  /* 0x0000001e041c723c */ /* 0x040ff000000418ff */
[C---:B-----5:R-:W-:Y:S08]  /*55c0*/  HMMA.16816.F32.BF16 R24, R4.reuse, R20, RZ ;  /* 0x000000140418723c */ /* 0x060ff000000418ff */
[----:B------:R-:W-:Y:S08]  /*55d0*/  HMMA.16816.F32.BF16 R20, R4, R22, RZ ;  /* 0x000000160414723c */ /* 0x000ff000000418ff */
[C---:B--2---:R-:W-:Y:S08]  /*55e0*/  HMMA.16816.F32.BF16 R32, R84.reuse, R16, R32 ;  /* 0x000000105420723c */ /* 0x044ff00000041820 */
        /* <DEDUP_REMOVED lines=60> */
[----:B------:R-:W-:Y:S01]  /*59b0*/  FMUL.FTZ R33, R33, c[0x0][0x2ec] ;  /* 0x0000bb0021217a20 */ /* 0x000fe20000410000 */
[----:B------:R-:W-:-:S04]  /*59c0*/  DEPBAR.LE SB0, 0x0 ;  /* 0x000080000000791a */ /* 0x000fc80000000000 */
[----:B------:R-:W-:Y:S01]  /*59d0*/  FMUL.FTZ R3, R34, c[0x0][0x2ec] ;  /* 0x0000bb0022037a20 */ /* 0x000fe20000410000 */
[----:B------:R-:W3:Y:S01]  /*59e0*/  MUFU.TANH R33, R33 ;  /* 0x0000002100217308 */ /* 0x000ee20000002400 */
[----:B------:R-:W-:Y:S02]  /*59f0*/  FMUL.FTZ R35, R35, c[0x0][0x2ec] ;  /* 0x0000bb0023237a20 */ /* 0x000fe40000410000 */
[----:B------:R-:W-:Y:S02]  /*5a00*/  FMUL.FTZ R34, R28, c[0x0][0x2ec] ;  /* 0x0000bb001c227a20 */ /* 0x000fe40000410000 */
[----:B------:R-:W-:Y:S02]  /*5a10*/  FMUL.FTZ R28, R29, c[0x0][0x2ec] ;  /* 0x0000bb001d1c7a20 */ /* 0x000fe40000410000 */
[----:B------:R-:W-:Y:S01]  /*5a20*/  FMUL.FTZ R30, R30, c[0x0][0x2ec] ;  /* 0x0000bb001e1e7a20 */ /* 0x000fe20000410000 */
[----:B------:R-:W4:Y:S01]  /*5a30*/  MUFU.TANH R35, R35 ;  /* 0x0000002300237308 */ /* 0x000f220000002400 */
[----:B------:R-:W-:-:S02]  /*5a40*/  FMUL.FTZ R148, R24, c[0x0][0x2ec] ;  /* 0x0000bb0018947a20 */ /* 0x000fc40000410000 */
[----:B------:R-:W5:Y:S01]  /*5a50*/  S2R R24, SR_TID.X ;  /* 0x0000000000187919 */ /* 0x000f620000002100 */
[----:B------:R-:W-:Y:S02]  /*5a60*/  FMUL.FTZ R29, R31, c[0x0][0x2ec] ;  /* 0x0000bb001f1d7a20 */ /* 0x000fe40000410000 */
[----:B------:R-:W-:Y:S02]  /*5a70*/  FMUL.FTZ R25, R25, c[0x0][0x2ec] ;  /* 0x0000bb0019197a20 */ /* 0x000fe40000410000 */
[----:B------:R-:W-:Y:S01]  /*5a80*/  FMUL.FTZ R130, R21, c[0x0][0x2ec] ;  /* 0x0000bb0015827a20 */ /* 0x000fe20000410000 */
[----:B-1----:R-:W-:Y:S01]  /*5a90*/  HMMA.16816.F32.BF16 R16, R92, R88, R16 ;  /* 0x000000585c10723c */ /* 0x002fe20000041810 */
[----:B------:R-:W-:Y:S01]  /*5aa0*/  FMUL.FTZ R20, R20, c[0x0][0x2ec] ;  /* 0x0000bb0014147a20 */ /* 0x000fe20000410000 */
[----:B------:R-:W1:Y:S01]  /*5ab0*/  MUFU.TANH R34, R34 ;  /* 0x0000002200227308 */ /* 0x000e620000002400 */
[----:B------:R-:W-:Y:S02]  /*5ac0*/  FMUL.FTZ R26, R26, c[0x0][0x2ec] ;  /* 0x0000bb001a1a7a20 */ /* 0x000fe40000410000 */
[----:B------:R-:W-:-:S02]  /*5ad0*/  FMUL.FTZ R27, R27, c[0x0][0x2ec] ;  /* 0x0000bb001b1b7a20 */ /* 0x000fc40000410000 */
[----:B------:R-:W-:Y:S01]  /*5ae0*/  FMUL.FTZ R22, R22, c[0x0][0x2ec] ;  /* 0x0000bb0016167a20 */ /* 0x000fe20000410000 */
[----:B------:R-:W-:Y:S01]  /*5af0*/  HMMA.16816.F32.BF16 R12, R92, R90, R12 ;  /* 0x0000005a5c0c723c */ /* 0x000fe2000004180c */
[----:B------:R-:W-:Y:S01]  /*5b00*/  FMUL.FTZ R23, R23, c[0x0][0x2ec] ;  /* 0x0000bb0017177a20 */ /* 0x000fe20000410000 */
[----:B------:R1:W-:Y:S01]  /*5b10*/  MUFU.TANH R146, R20 ;  /* 0x0000001400927308 */ /* 0x0003e20000002400 */
[----:B------:R-:W-:-:S05]  /*5b20*/  FMUL.FTZ R32, R32, c[0x0][0x2ec] ;  /* 0x0000bb0020207a20 */ /* 0x000fca0000410000 */
[C---:B--2---:R-:W-:Y:S01]  /*5b30*/  HMMA.16816.F32.BF16 R8, R92.reuse, R84, R8 ;  /* 0x000000545c08723c */ /* 0x044fe20000041808 */
[----:B-----5:R-:W-:Y:S01]  /*5b40*/  IMAD.SHL.U32 R21, R24, 0x2, RZ ;  /* 0x0000000218157824 */ /* 0x020fe200078e00ff */
[----:B------:R-:W-:Y:S04]  /*5b50*/  MUFU.TANH R28, R28 ;  /* 0x0000001c001c7308 */ /* 0x000fe80000002400 */
[----:B------:R-:W-:Y:S02]  /*5b60*/  LOP3.LUT R21, R21, 0x6, RZ, 0xc0, !PT ;  /* 0x0000000615157812 */ /* 0x000fe400078ec0ff */
[----:B------:R-:W-:Y:S01]  /*5b70*/  FMUL.FTZ R107, R17, c[0x0][0x2ec] ;  /* 0x0000bb00116b7a20 */ /* 0x000fe20000410000 */
[----:B------:R-:W-:Y:S01]  /*5b80*/  HMMA.16816.F32.BF16 R4, R92, R86, R4 ;  /* 0x000000565c04723c */ /* 0x000fe20000041804 */
[----:B------:R-:W-:Y:S01]  /*5b90*/  FMUL.FTZ R106, R16, c[0x0][0x2ec] ;  /* 0x0000bb00106a7a20 */ /* 0x000fe20000410000 */
[----:B------:R-:W2:Y:S01]  /*5ba0*/  MUFU.TANH R30, R30 ;  /* 0x0000001e001e7308 */ /* 0x000ea20000002400 */
[----:B-1----:R-:W-:-:S02]  /*5bb0*/  IMAD R20, R120, 0x40, R21 ;  /* 0x0000004078147824 */ /* 0x002fc400078e0215 */
[----:B------:R-:W-:Y:S02]  /*5bc0*/  FMUL.FTZ R105, R18, c[0x0][0x2ec] ;  /* 0x0000bb0012697a20 */ /* 0x000fe40000410000 */
[----:B------:R-:W-:Y:S01]  /*5bd0*/  FMUL.FTZ R141, R19, c[0x0][0x2ec] ;  /* 0x0000bb00138d7a20 */ /* 0x000fe20000410000 */
[----:B------:R-:W-:Y:S01]  /*5be0*/  IADD3 R17, R20, 0x1, RZ ;  /* 0x0000000114117810 */ /* 0x000fe20007ffe0ff */
[----:B------:R-:W-:Y:S01]  /*5bf0*/  FMUL.FTZ R142, R12, c[0x0][0x2ec] ;  /* 0x0000bb000c8e7a20 */ /* 0x000fe20000410000 */
[----:B------:R-:W1:Y:S01]  /*5c00*/  MUFU.TANH R29, R29 ;  /* 0x0000001d001d7308 */ /* 0x000e620000002400 */
[----:B------:R-:W-:Y:S01]  /*5c10*/  IADD3 R16, R20, 0x8, RZ ;  /* 0x0000000814107810 */ /* 0x000fe20007ffe0ff */
[----:B------:R-:W-:Y:S01]  /*5c20*/  FMUL.FTZ R140, R13, c[0x0][0x2ec] ;  /* 0x0000bb000d8c7a20 */ /* 0x000fe20000410000 */
[CC--:B------:R-:W-:Y:S01]  /*5c30*/  ISETP.GE.AND P0, PT, R17.reuse, R100.reuse, PT ;  /* 0x000000641100720c */ /* 0x0c0fe20003f06270 */
[----:B------:R-:W-:Y:S01]  /*5c40*/  FMUL.FTZ R14, R14, c[0x0][0x2ec] ;  /* 0x0000bb000e0e7a20 */ /* 0x000fe20000410000 */
[-C--:B------:R-:W-:Y:S01]  /*5c50*/  ISETP.GE.AND P1, PT, R17, R99.reuse, PT ;  /* 0x000000631100720c */ /* 0x080fe20003f26270 */
[----:B------:R-:W-:Y:S01]  /*5c60*/  FMUL.FTZ R102, R8, c[0x0][0x2ec] ;  /* 0x0000bb0008667a20 */ /* 0x000fe20000410000 */
[-C--:B------:R-:W-:Y:S01]  /*5c70*/  ISETP.GE.AND P5, PT, R16, R100.reuse, PT ;  /* 0x000000641000720c */ /* 0x080fe20003fa6270 */
[----:B------:R-:W5:Y:S01]  /*5c80*/  MUFU.TANH R148, R148 ;  /* 0x0000009400947308 */ /* 0x000f620000002400 */
[----:B------:R-:W-:Y:S01]  /*5c90*/  IADD3 R17, R20, 0x9, RZ ;  /* 0x0000000914117810 */ /* 0x000fe20007ffe0ff */
[----:B------:R-:W-:Y:S01]  /*5ca0*/  FMUL.FTZ R11, R11, c[0x0][0x2ec] ;  /* 0x0000bb000b0b7a20 */ /* 0x000fe20000410000 */
[----:B---3--:R-:W-:Y:S01]  /*5cb0*/  FSEL R18, R33, -INF , !P0 ;  /* 0xff80000021127808 */ /* 0x008fe20004000000 */
[----:B------:R-:W-:Y:S01]  /*5cc0*/  FMUL.FTZ R15, R15, c[0x0][0x2ec] ;  /* 0x0000bb000f0f7a20 */ /* 0x000fe20000410000 */
[-C--:B------:R-:W-:Y:S01]  /*5cd0*/  ISETP.GE.AND P0, PT, R16, R99.reuse, PT ;  /* 0x000000631000720c */ /* 0x080fe20003f06270 */
[----:B------:R-:W-:Y:S01]  /*5ce0*/  FMUL.FTZ R9, R9, c[0x0][0x2ec] ;  /* 0x0000bb0009097a20 */ /* 0x000fe20000410000 */
[----:B----4-:R-:W-:Y:S01]  /*5cf0*/  FSEL R21, R35, -INF , !P1 ;  /* 0xff80000023157808 */ /* 0x010fe20004800000 */
[----:B------:R-:W-:Y:S01]  /*5d00*/  MUFU.TANH R134, R25 ;  /* 0x0000001900867308 */ /* 0x000fe20000002400 */
[----:B------:R-:W-:Y:S01]  /*5d10*/  FSEL R16, R34, -INF , !P5 ;  /* 0xff80000022107808 */ /* 0x000fe20006800000 */
[----:B------:R-:W-:Y:S01]  /*5d20*/  FMUL.FTZ R10, R10, c[0x0][0x2ec] ;  /* 0x0000bb000a0a7a20 */ /* 0x000fe20000410000 */
[CC--:B------:R-:W-:Y:S01]  /*5d30*/  ISETP.GE.AND P1, PT, R17.reuse, R100.reuse, PT ;  /* 0x000000641100720c */ /* 0x0c0fe20003f26270 */
[----:B------:R-:W-:Y:S01]  /*5d40*/  FMUL.FTZ R104, R4, c[0x0][0x2ec] ;  /* 0x0000bb0004687a20 */ /* 0x000fe20000410000 */
[----:B------:R-:W-:Y:S01]  /*5d50*/  ISETP.GE.AND P5, PT, R17, R99, PT ;  /* 0x000000631100720c */ /* 0x000fe20003fa6270 */
[----:B------:R-:W-:Y:S01]  /*5d60*/  FMUL.FTZ R6, R6, c[0x0][0x2ec] ;  /* 0x0000bb0006067a20 */ /* 0x000fe20000410000 */
[----:B------:R-:W-:Y:S01]  /*5d70*/  IADD3 R17, R20, 0x10, RZ ;  /* 0x0000001014117810 */ /* 0x000fe20007ffe0ff */
[----:B------:R-:W3:Y:S01]  /*5d80*/  MUFU.TANH R127, R26 ;  /* 0x0000001a007f7308 */ /* 0x000ee20000002400 */
[----:B--2---:R-:W-:Y:S01]  /*5d90*/  FSEL R19, R30, -INF , !P0 ;  /* 0xff8000001e137808 */ /* 0x004fe20004000000 */
[----:B------:R-:W-:Y:S01]  /*5da0*/  FMUL.FTZ R5, R5, c[0x0][0x2ec] ;  /* 0x0000bb0005057a20 */ /* 0x000fe20000410000 */
[----:B------:R-:W-:Y:S01]  /*5db0*/  FSEL R12, R28, -INF , !P1 ;  /* 0xff8000001c0c7808 */ /* 0x000fe20004800000 */
[----:B------:R-:W-:Y:S01]  /*5dc0*/  FMUL.FTZ R7, R7, c[0x0][0x2ec] ;  /* 0x0000bb0007077a20 */ /* 0x000fe20000410000 */
[----:B------:R-:W-:-:S02]  /*5dd0*/  ISETP.GE.AND P0, PT, R17, R100, PT ;  /* 0x000000641100720c */ /* 0x000fc40003f06270 */
[----:B------:R-:W-:Y:S01]  /*5de0*/  ISETP.GE.AND P1, PT, R17, R99, PT ;  /* 0x000000631100720c */ /* 0x000fe20003f26270 */
[----:B------:R-:W2:Y:S01]  /*5df0*/  MUFU.TANH R151, R27 ;  /* 0x0000001b00977308 */ /* 0x000ea20000002400 */
[----:B-1----:R-:W-:Y:S02]  /*5e00*/  FSEL R17, R29, -INF , !P5 ;  /* 0xff8000001d117808 */ /* 0x002fe40006800000 */
[----:B------:R-:W-:Y:S02]  /*5e10*/  IADD3 R13, R20, 0x18, RZ ;  /* 0x00000018140d7810 */ /* 0x000fe40007ffe0ff */
[----:B-----5:R-:W-:Y:S02]  /*5e20*/  FSEL R148, R148, -INF , !P0 ;  /* 0xff80000094947808 */ /* 0x020fe40004000000 */
[----:B------:R-:W-:Y:S01]  /*5e30*/  IADD3 R8, R20, 0x21, RZ ;  /* 0x0000002114087810 */ /* 0x000fe20007ffe0ff */
[----:B------:R1:W4:Y:S01]  /*5e40*/  MUFU.TANH R149, R22 ;  /* 0x0000001600957308 */ /* 0x0003220000002400 */
[----:B---3--:R-:W-:-:S02]  /*5e50*/  FSEL R127, R127, -INF , !P1 ;  /* 0xff8000007f7f7808 */ /* 0x008fc40004800000 */
[----:B------:R-:W-:Y:S02]  /*5e60*/  ISETP.GE.AND P1, PT, R13, R100, PT ;  /* 0x000000640d00720c */ /* 0x000fe40003f26270 */
[----:B------:R-:W-:Y:S02]  /*5e70*/  IADD3 R4, R20, 0x31, RZ ;  /* 0x0000003114047810 */ /* 0x000fe40007ffe0ff */
[----:B------:R-:W-:Y:S01]  /*5e80*/  FSEL R146, R146, -INF , !P1 ;  /* 0xff80000092927808 */ /* 0x000fe20004800000 */
[----:B------:R-:W3:Y:S01]  /*5e90*/  MUFU.TANH R130, R130 ;  /* 0x0000008200827308 */ /* 0x000ee20000002400 */
[----:B-1----:R-:W-:-:S07]  /*5ea0*/  IADD3 R22, R20, 0x11, RZ ;  /* 0x0000001114167810 */ /* 0x002fce0007ffe0ff */
[----:B------:R-:W1:Y:S01]  /*5eb0*/  MUFU.TANH R147, R23 ;  /* 0x0000001700937308 */ /* 0x000e620000002400 */
[C---:B------:R-:W-:Y:S02]  /*5ec0*/  ISETP.GE.AND P5, PT, R22.reuse, R100, PT ;  /* 0x000000641600720c */ /* 0x040fe40003fa6270 */
[----:B------:R-:W-:Y:S02]  /*5ed0*/  ISETP.GE.AND P0, PT, R22, R99, PT ;  /* 0x000000631600720c */ /* 0x000fe40003f06270 */
[----:B------:R-:W-:-:S03]  /*5ee0*/  FSEL R134, R134, -INF , !P5 ;  /* 0xff80000086867808 */ /* 0x000fc60006800000 */
[----:B------:R-:W5:Y:S01]  /*5ef0*/  MUFU.TANH R106, R106 ;  /* 0x0000006a006a7308 */ /* 0x000f620000002400 */
[-C--:B------:R-:W-:Y:S02]  /*5f00*/  ISETP.GE.AND P5, PT, R13, R99.reuse, PT ;  /* 0x000000630d00720c */ /* 0x080fe40003fa6270 */
[C---:B------:R-:W-:Y:S02]  /*5f10*/  IADD3 R13, R20.reuse, 0x19, RZ ;  /* 0x00000019140d7810 */ /* 0x040fe40007ffe0ff */
[----:B--2---:R-:W-:Y:S02]  /*5f20*/  FSEL R151, R151, -INF , !P0 ;  /* 0xff80000097977808 */ /* 0x004fe40004000000 */
[C---:B------:R-:W-:Y:S01]  /*5f30*/  ISETP.GE.AND P0, PT, R13.reuse, R100, PT ;  /* 0x000000640d00720c */ /* 0x040fe20003f06270 */
[----:B------:R-:W2:Y:S01]  /*5f40*/  MUFU.TANH R107, R107 ;  /* 0x0000006b006b7308 */ /* 0x000ea20000002400 */
[----:B------:R-:W-:Y:S02]  /*5f50*/  ISETP.GE.AND P1, PT, R13, R99, PT ;  /* 0x000000630d00720c */ /* 0x000fe40003f26270 */
[----:B------:R-:W-:-:S02]  /*5f60*/  IADD3 R13, R20, 0x20, RZ ;  /* 0x00000020140d7810 */ /* 0x000fc40007ffe0ff */
[----:B----4-:R-:W-:Y:S02]  /*5f70*/  FSEL R149, R149, -INF , !P5 ;  /* 0xff80000095957808 */ /* 0x010fe40006800000 */
[-C--:B------:R-:W-:Y:S01]  /*5f80*/  ISETP.GE.AND P5, PT, R13, R100.reuse, PT ;  /* 0x000000640d00720c */ /* 0x080fe20003fa6270 */
[----:B------:R-:W4:Y:S01]  /*5f90*/  MUFU.TANH R105, R105 ;  /* 0x0000006900697308 */ /* 0x000f220000002400 */
[----:B---3--:R-:W-:Y:S02]  /*5fa0*/  FSEL R130, R130, -INF , !P0 ;  /* 0xff80000082827808 */ /* 0x008fe40004000000 */
[----:B-1----:R-:W-:Y:S02]  /*5fb0*/  FSEL R147, R147, -INF , !P1 ;  /* 0xff80000093937808 */ /* 0x002fe40004800000 */
[----:B-----5:R-:W-:Y:S02]  /*5fc0*/  FSEL R106, R106, -INF , !P5 ;  /* 0xff8000006a6a7808 */ /* 0x020fe40006800000 */
[----:B------:R-:W-:Y:S01]  /*5fd0*/  ISETP.GE.AND P0, PT, R13, R99, PT ;  /* 0x000000630d00720c */ /* 0x000fe20003f06270 */
[----:B------:R-:W1:Y:S01]  /*5fe0*/  MUFU.TANH R141, R141 ;  /* 0x0000008d008d7308 */ /* 0x000e620000002400 */
[----:B------:R-:W-:-:S02]  /*5ff0*/  ISETP.GE.AND P1, PT, R8, R100, PT ;  /* 0x000000640800720c */ /* 0x000fc40003f26270 */
[-C--:B------:R-:W-:Y:S02]  /*6000*/  ISETP.GE.AND P5, PT, R8, R99.reuse, PT ;  /* 0x000000630800720c */ /* 0x080fe40003fa6270 */
[----:B------:R-:W-:Y:S02]  /*6010*/  IADD3 R8, R20, 0x28, RZ ;  /* 0x0000002814087810 */ /* 0x000fe40007ffe0ff */
[----:B--2---:R-:W-:Y:S01]  /*6020*/  FSEL R107, R107, -INF , !P1 ;  /* 0xff8000006b6b7808 */ /* 0x004fe20004800000 */
[----:B------:R-:W2:Y:S01]  /*6030*/  MUFU.TANH R142, R142 ;  /* 0x0000008e008e7308 */ /* 0x000ea20000002400 */
[----:B----4-:R-:W-:Y:S02]  /*6040*/  FSEL R105, R105, -INF , !P0 ;  /* 0xff80000069697808 */ /* 0x010fe40004000000 */
[C---:B------:R-:W-:Y:S02]  /*6050*/  ISETP.GE.AND P0, PT, R8.reuse, R100, PT ;  /* 0x000000640800720c */ /* 0x040fe40003f06270 */
[----:B------:R-:W-:-:S02]  /*6060*/  ISETP.GE.AND P1, PT, R8, R99, PT ;  /* 0x000000630800720c */ /* 0x000fc40003f26270 */
[----:B------:R-:W-:Y:S01]  /*6070*/  IADD3 R8, R20, 0x29, RZ ;  /* 0x0000002914087810 */ /* 0x000fe20007ffe0ff */
        /* <DEDUP_REMOVED lines=25> */
[----:B------:R-:W-:-:S05]  /*6210*/  ISETP.GE.AND P1, PT, R96, 0x3, PT ;  /* 0x000000036000780c */ /* 0x000fca0003f26270 */
[----:B------:R-:W2:Y:S01]  /*6220*/  MUFU.TANH R104, R104 ;  /* 0x0000006800687308 */ /* 0x000ea20000002400 */
[----:B---3--:R-:W-:Y:S01]  /*6230*/  FSEL R103, R103, -INF , !P0 ;  /* 0xff80000067677808 */ /* 0x008fe20004000000 */
[----:B------:R-:W-:Y:S01]  /*6240*/  BAR.SYNC.DEFER_BLOCKING 0x0 ;  /* 0x0000000000007b1d */ /* 0x000fe20000010000 */
        /* <DEDUP_REMOVED lines=10> */
[----:B------:R-:W-:-:S04]  /*62f0*/  LEA R132, P0, R98, c[0x0][0x168], 0x1 ;  /* 0x00005a0062847a11 */ /* 0x000fc800078008ff */
[----:B------:R-:W-:Y:S01]  /*6300*/  LEA.HI.X R131, R98, c[0x0][0x16c], R97, 0x1, P0 ;  /* 0x00005b0062837a11 */ /* 0x000fe200000f0c61 */
[----:B------:R-:W3:Y:S01]  /*6310*/  MUFU.TANH R92, R7 ;  /* 0x00000007005c7308 */ /* 0x000ee20000002400 */
[----:B-1----:R-:W-:Y:S02]  /*6320*/  FSEL R100, R5, -INF , !P5 ;  /* 0xff80000005647808 */ /* 0x002fe40006800000 */
[-C--:B------:R-:W-:Y:S02]  /*6330*/  ISETP.GE.AND P5, PT, R20, R99.reuse, PT ;  /* 0x000000631400720c */ /* 0x080fe40003fa6270 */
[----:B------:R-:W-:Y:S02]  /*6340*/  ISETP.GE.AND P0, PT, R4, R99, PT ;  /* 0x000000630400720c */ /* 0x000fe40003f06270 */
[----:B--2---:R-:W-:Y:S02]  /*6350*/  FSEL R5, R3, -INF , !P5 ;  /* 0xff80000003057808 */ /* 0x004fe40006800000 */
[----:B---3--:R-:W-:Y:S01]  /*6360*/  FSEL R92, R92, -INF , !P0 ;  /* 0xff8000005c5c7808 */ /* 0x008fe20004000000 */
        /* <DEDUP_REMOVED lines=61> */
.L_x_4268:
[----:B------:R-:W-:-:S05]  /*6740*/  IMAD.MOV.U32 R7, RZ, RZ, c[0x0][0x198] ;  /* 0x00006600ff077624 */ /* 0x000fca00078e00ff */
[----:B------:R-:W-:-:S04]  /*6750*/  LEA R7, -R7, RZ, 0x6 ;  /* 0x000000ff07077211 */ /* 0x000fc800078e31ff */
[----:B------:R-:W-:Y:S02]  /*6760*/  SHF.R.S32.HI R4, RZ, 0x1f, R7 ;  /* 0x0000001fff047819 */ /* 0x000fe40000011407 */
.L_x_4269:
        /* <DEDUP_REMOVED lines=60> */
.L_x_4271:
[----:B------:R-:W-:Y:S05]  /*6b30*/  BSYNC B0 ;  /* 0x0000000000007941 */ /* 0x000fea0003800000 */
.L_x_4270:
[----:B------:R-:W0:Y:S02]  /*6b40*/  LDGDEPBAR ;  /* 0x00000000000079af */ /* 0x000e240000000000 */
.L_x_4267:
        /* <DEDUP_REMOVED lines=28> */
[----:B------:R-:W-:Y:S02]  /*6d10*/  FMNMX.FTZ R6, R100, R3, !PT ;  /* 0x0000000364067209 */ /* 0x000fe40007810000 */
[----:B------:R-:W-:-:S03]  /*6d20*/  FMNMX.FTZ R3, R91, R4, !PT ;  /* 0x000000045b037209 */ /* 0x000fc60007810000 */
[----:B------:R-:W2:Y:S01]  /*6d30*/  SHFL.BFLY PT, R7, R6, 0x2, 0x1f ;  /* 0x0c401f0006077f89 */ /* 0x000ea200000e0000 */
        /* <DEDUP_REMOVED lines=14> */
[----:B------:R-:W-:Y:S01]  /*6e20*/  FADD.FTZ R145, R2, -R145 ;  /* 0x8000009102917221 */ /* 0x000fe20000010000 */
[----:B-1----:R-:W-:Y:S01]  /*6e30*/  FMNMX.FTZ R3, R4, R3, !PT ;  /* 0x0000000304037209 */ /* 0x002fe20007810000 */
[--C-:B------:R-:W-:Y:S02]  /*6e40*/  FFMA.FTZ R144, R32, c[0x0][0x23c], -R143.reuse ;  /* 0x00008f0020907a23 */ /* 0x100fe4000001088f */
[----:B------:R-:W1:Y:S01]  /*6e50*/  LDSM.16.MT88.4 R32, [R108+0x7000] ;  /* 0x007000006c20783b */ /* 0x000e620000004200 */
[C---:B------:R-:W-:Y:S01]  /*6e60*/  FSETP.NEU.FTZ.AND P0, PT, R3.reuse, -INF , PT ;  /* 0xff8000000300780b */ /* 0x040fe20003f1d000 */
[----:B------:R-:W-:Y:S02]  /*6e70*/  FMUL.FTZ R94, R3, c[0x0][0x23c] ;  /* 0x00008f00035e7a20 */ /* 0x000fe40000410000 */
[----:B------:R-:W-:Y:S01]  /*6e80*/  FMUL.FTZ R145, R145, c[0x0][0x23c] ;  /* 0x00008f0091917a20 */ /* 0x000fe20000410000 */
[----:B------:R-:W-:Y:S01]  /*6e90*/  MUFU.EX2 R144, R144 ;  /* 0x0000009000907308 */ /* 0x000fe20000000800 */
[--C-:B------:R-:W-:Y:S01]  /*6ea0*/  FFMA.FTZ R89, R18, c[0x0][0x23c], -R143.reuse ;  /* 0x00008f0012597a23 */ /* 0x100fe2000001088f */
[----:B------:R-:W-:Y:S01]  /*6eb0*/  FSEL R94, R94, RZ, P0 ;  /* 0x000000ff5e5e7208 */ /* 0x000fe20000000000 */
[----:B------:R-:W-:-:S02]  /*6ec0*/  FFMA.FTZ R90, R16, c[0x0][0x23c], -R143 ;  /* 0x00008f00105a7a23 */ /* 0x000fc4000001088f */
[----:B------:R-:W-:Y:S02]  /*6ed0*/  FFMA.FTZ R87, R12, c[0x0][0x23c], -R143 ;  /* 0x00008f000c577a23 */ /* 0x000fe4000001088f */
[--C-:B------:R-:W-:Y:S01]  /*6ee0*/  FFMA.FTZ R95, R5, c[0x0][0x23c], -R94.reuse ;  /* 0x00008f00055f7a23 */ /* 0x100fe2000001085e */
[----:B------:R-:W-:Y:S01]  /*6ef0*/  FSEL R5, R3, RZ, P0 ;  /* 0x000000ff03057208 */ /* 0x000fe20000000000 */
[--C-:B------:R-:W-:Y:S01]  /*6f00*/  FFMA.FTZ R86, R21, c[0x0][0x23c], -R94.reuse ;  /* 0x00008f0015567a23 */ /* 0x100fe2000001085e */
[----:B------:R-:W2:Y:S01]  /*6f10*/  MUFU.EX2 R145, R145 ;  /* 0x0000009100917308 */ /* 0x000ea20000000800 */
[--C-:B------:R-:W-:Y:S02]  /*6f20*/  FFMA.FTZ R93, R19, c[0x0][0x23c], -R94.reuse ;  /* 0x00008f00135d7a23 */ /* 0x100fe4000001085e */
[----:B------:R-:W-:Y:S02]  /*6f30*/  FADD.FTZ R2, R0, -R5 ;  /* 0x8000000500027221 */ /* 0x000fe40000010000 */
[----:B------:R-:W-:-:S02]  /*6f40*/  FFMA.FTZ R0, R17, c[0x0][0x23c], -R94 ;  /* 0x00008f0011007a23 */ /* 0x000fc4000001085e */
[----:B------:R-:W-:Y:S01]  /*6f50*/  FMUL.FTZ R2, R2, c[0x0][0x23c] ;  /* 0x00008f0002027a20 */ /* 0x000fe20000410000 */
[----:B------:R-:W3:Y:S01]  /*6f60*/  MUFU.EX2 R89, R89 ;  /* 0x0000005900597308 */ /* 0x000ee20000000800 */
[--C-:B------:R-:W-:Y:S01]  /*6f70*/  FFMA.FTZ R98, R130, c[0x0][0x23c], -R143.reuse ;  /* 0x00008f0082627a23 */ /* 0x100fe2000001088f */
[----:B------:R-:W4:Y:S01]  /*6f80*/  LDSM.16.MT88.4 R16, [R108+0x6000] ;  /* 0x006000006c10783b */ /* 0x000f220000004200 */
[----:B------:R-:W-:Y:S02]  /*6f90*/  FFMA.FTZ R130, R127, c[0x0][0x23c], -R94 ;  /* 0x00008f007f827a23 */ /* 0x000fe4000001085e */
[--C-:B------:R-:W-:Y:S02]  /*6fa0*/  FFMA.FTZ R135, R148, c[0x0][0x23c], -R143.reuse ;  /* 0x00008f0094877a23 */ /* 0x100fe4000001088f */
[----:B------:R-:W-:Y:S01]  /*6fb0*/  FFMA.FTZ R134, R134, c[0x0][0x23c], -R143 ;  /* 0x00008f0086867a23 */ /* 0x000fe2000001088f */
[----:B------:R-:W5:Y:S01]  /*6fc0*/  MUFU.EX2 R2, R2 ;  /* 0x0000000200027308 */ /* 0x000f620000000800 */
[----:B--2---:R-:W-:-:S02]  /*6fd0*/  FMUL.FTZ R4, R80, R145 ;  /* 0x0000009150047220 */ /* 0x004fc40000410000 */
[-C--:B------:R-:W-:Y:S02]  /*6fe0*/  FMUL.FTZ R5, R81, R145.reuse ;  /* 0x0000009151057220 */ /* 0x080fe40000410000 */
[-C--:B------:R-:W-:Y:S02]  /*6ff0*/  FMUL.FTZ R28, R56, R145.reuse ;  /* 0x00000091381c7220 */ /* 0x080fe40000410000 */
[-C--:B------:R-:W-:Y:S01]  /*7000*/  FMUL.FTZ R29, R57, R145.reuse ;  /* 0x00000091391d7220 */ /* 0x080fe20000410000 */
[----:B------:R-:W-:Y:S01]  /*7010*/  MUFU.EX2 R90, R90 ;  /* 0x0000005a005a7308 */ /* 0x000fe20000000800 */
[----:B---3--:R-:W-:Y:S01]  /*7020*/  F2FP.BF16.PACK_AB R80, R89, R144 ;  /* 0x000000905950723e */ /* 0x008fe200000010ff */
[-C--:B------:R-:W-:Y:S02]  /*7030*/  FMUL.FTZ R52, R52, R145.reuse ;  /* 0x0000009134347220 */ /* 0x080fe40000410000 */
[-C--:B------:R-:W-:Y:S02]  /*7040*/  FMUL.FTZ R53, R53, R145.reuse ;  /* 0x0000009135357220 */ /* 0x080fe40000410000 */
[----:B------:R-:W-:-:S02]  /*7050*/  FMUL.FTZ R36, R36, R145 ;  /* 0x0000009124247220 */ /* 0x000fc40000410000 */
[----:B------:R-:W2:Y:S01]  /*7060*/  MUFU.EX2 R87, R87 ;  /* 0x0000005700577308 */ /* 0x000ea20000000800 */
[-C--:B-----5:R-:W-:Y:S02]  /*7070*/  FMUL.FTZ R6, R82, R2.reuse ;  /* 0x0000000252067220 */ /* 0x0a0fe40000410000 */
[-C--:B------:R-:W-:Y:S02]  /*7080*/  FMUL.FTZ R7, R83, R2.reuse ;  /* 0x0000000253077220 */ /* 0x080fe40000410000 */
[-C--:B------:R-:W-:Y:S02]  /*7090*/  FMUL.FTZ R30, R58, R2.reuse ;  /* 0x000000023a1e7220 */ /* 0x080fe40000410000 */
[-C--:B------:R-:W-:Y:S01]  /*70a0*/  FMUL.FTZ R31, R59, R2.reuse ;  /* 0x000000023b1f7220 */ /* 0x080fe20000410000 */
[----:B------:R-:W-:Y:S01]  /*70b0*/  MUFU.EX2 R95, R95 ;  /* 0x0000005f005f7308 */ /* 0x000fe20000000800 */
[-C--:B------:R-:W-:Y:S01]  /*70c0*/  FMUL.FTZ R54, R54, R2.reuse ;  /* 0x0000000236367220 */ /* 0x080fe20000410000 */
[----:B------:R-:W-:Y:S01]  /*70d0*/  LDSM.16.MT88.4 R56, [R110+0x6400] ;  /* 0x006400006e38783b */ /* 0x000fe20000004200 */
[----:B------:R-:W-:-:S02]  /*70e0*/  FMUL.FTZ R55, R55, R2 ;  /* 0x0000000237377220 */ /* 0x000fc40000410000 */
[-C--:B------:R-:W-:Y:S02]  /*70f0*/  FMUL.FTZ R37, R37, R145.reuse ;  /* 0x0000009125257220 */ /* 0x080fe40000410000 */
[----:B------:R-:W-:Y:S01]  /*7100*/  FMUL.FTZ R38, R38, R2 ;  /* 0x0000000226267220 */ /* 0x000fe20000410000 */
[----:B------:R-:W3:Y:S01]  /*7110*/  MUFU.EX2 R86, R86 ;  /* 0x0000005600567308 */ /* 0x000ee20000000800 */
[----:B--2---:R-:W-:Y:S01]  /*7120*/  F2FP.BF16.PACK_AB R82, R87, R90 ;  /* 0x0000005a5752723e */ /* 0x004fe200000010ff */
[-C--:B------:R-:W-:Y:S02]  /*7130*/  FMUL.FTZ R39, R39, R2.reuse ;  /* 0x0000000227277220 */ /* 0x080fe40000410000 */
[-C--:B------:R-:W-:Y:S02]  /*7140*/  FMUL.FTZ R40, R40, R145.reuse ;  /* 0x0000009128287220 */ /* 0x080fe40000410000 */
[----:B------:R-:W-:Y:S02]  /*7150*/  FMUL.FTZ R41, R41, R145 ;  /* 0x0000009129297220 */ /* 0x000fe40000410000 */
[----:B------:R-:W-:Y:S01]  /*7160*/  MUFU.EX2 R93, R93 ;  /* 0x0000005d005d7308 */ /* 0x000fe20000000800 */
[----:B------:R-:W-:-:S02]  /*7170*/  FMUL.FTZ R42, R42, R2 ;  /* 0x000000022a2a7220 */ /* 0x000fc40000410000 */
[-C--:B------:R-:W-:Y:S02]  /*7180*/  FMUL.FTZ R43, R43, R2.reuse ;  /* 0x000000022b2b7220 */ /* 0x080fe40000410000 */
[-C--:B------:R-:W-:Y:S02]  /*7190*/  FMUL.FTZ R76, R76, R145.reuse ;  /* 0x000000914c4c7220 */ /* 0x080fe40000410000 */
[----:B------:R-:W-:Y:S01]  /*71a0*/  FMUL.FTZ R77, R77, R145 ;  /* 0x000000914d4d7220 */ /* 0x000fe20000410000 */
[----:B------:R-:W2:Y:S01]  /*71b0*/  MUFU.EX2 R0, R0 ;  /* 0x0000000000007308 */ /* 0x000ea20000000800 */
[----:B---3--:R-:W-:Y:S01]  /*71c0*/  F2FP.BF16.PACK_AB R81, R86, R95 ;  /* 0x0000005f5651723e */ /* 0x008fe200000010ff */
[-C--:B------:R-:W-:Y:S02]  /*71d0*/  FMUL.FTZ R78, R78, R2.reuse ;  /* 0x000000024e4e7220 */ /* 0x080fe40000410000 */
[----:B------:R-:W-:Y:S02]  /*71e0*/  FMUL.FTZ R79, R79, R2 ;  /* 0x000000024f4f7220 */ /* 0x000fe40000410000 */
[----:B------:R-:W-:-:S02]  /*71f0*/  FFMA.FTZ R99, R146, c[0x0][0x23c], -R143 ;  /* 0x00008f0092637a23 */ /* 0x000fc4000001088f */
[--C-:B------:R-:W-:Y:S01]  /*7200*/  FFMA.FTZ R127, R151, c[0x0][0x23c], -R94.reuse ;  /* 0x00008f00977f7a23 */ /* 0x100fe2000001085e */
[----:B------:R-:W-:Y:S01]  /*7210*/  MUFU.EX2 R135, R135 ;  /* 0x0000008700877308 */ /* 0x000fe20000000800 */
[--C-:B------:R-:W-:Y:S02]  /*7220*/  FFMA.FTZ R97, R149, c[0x0][0x23c], -R94.reuse ;  /* 0x00008f0095617a23 */ /* 0x100fe4000001085e */
[----:B------:R-:W-:Y:S02]  /*7230*/  FFMA.FTZ R96, R147, c[0x0][0x23c], -R94 ;  /* 0x00008f0093607a23 */ /* 0x000fe4000001085e */
[----:B------:R-:W-:Y:S01]  /*7240*/  FMUL.FTZ R44, R44, R145 ;  /* 0x000000912c2c7220 */ /* 0x000fe20000410000 */
[----:B--2---:R-:W-:Y:S02]  /*7250*/  F2FP.BF16.PACK_AB R83, R0, R93 ;  /* 0x0000005d0053723e */ /* 0x004fe400000010ff */
[----:B------:R-:W-:Y:S01]  /*7260*/  MUFU.EX2 R134, R134 ;  /* 0x0000008600867308 */ /* 0x000fe20000000800 */
[----:B------:R-:W-:-:S02]  /*7270*/  FMUL.FTZ R45, R45, R145 ;  /* 0x000000912d2d7220 */ /* 0x000fc40000410000 */
[-C--:B------:R-:W-:Y:S02]  /*7280*/  FMUL.FTZ R46, R46, R2.reuse ;  /* 0x000000022e2e7220 */ /* 0x080fe40000410000 */
[-C--:B------:R-:W-:Y:S01]  /*7290*/  FMUL.FTZ R47, R47, R2.reuse ;  /* 0x000000022f2f7220 */ /* 0x080fe20000410000 */
[C---:B-1----:R-:W-:Y:S01]  /*72a0*/  HMMA.16816.F32.BF16 R28, R80.reuse, R32, R28 ;  /* 0x00000020501c723c */ /* 0x042fe2000004181c */
[-C--:B------:R-:W-:Y:S01]  /*72b0*/  FMUL.FTZ R48, R48, R145.reuse ;  /* 0x0000009130307220 */ /* 0x080fe20000410000 */
[----:B------:R-:W-:Y:S01]  /*72c0*/  MUFU.EX2 R99, R99 ;  /* 0x0000006300637308 */ /* 0x000fe20000000800 */
[-C--:B------:R-:W-:Y:S02]  /*72d0*/  FMUL.FTZ R49, R49, R145.reuse ;  /* 0x0000009131317220 */ /* 0x080fe40000410000 */
[-C--:B------:R-:W-:Y:S02]  /*72e0*/  FMUL.FTZ R50, R50, R2.reuse ;  /* 0x0000000232327220 */ /* 0x080fe40000410000 */
[----:B------:R-:W-:Y:S01]  /*72f0*/  FMUL.FTZ R51, R51, R2 ;  /* 0x0000000233337220 */ /* 0x000fe20000410000 */
[----:B------:R-:W-:Y:S01]  /*7300*/  HMMA.16816.F32.BF16 R32, R80, R34, R52 ;  /* 0x000000225020723c */ /* 0x000fe20000041834 */
[----:B------:R-:W1:Y:S01]  /*7310*/  LDSM.16.MT88.4 R52, [R110+0x8000] ;  /* 0x008000006e34783b */ /* 0x000e620000004200 */
[----:B------:R-:W-:Y:S01]  /*7320*/  MUFU.EX2 R98, R98 ;  /* 0x0000006200627308 */ /* 0x000fe20000000800 */
[----:B------:R-:W-:-:S02]  /*7330*/  FMUL.FTZ R12, R72, R145 ;  /* 0x00000091480c7220 */ /* 0x000fc40000410000 */
[-C--:B------:R-:W-:Y:S02]  /*7340*/  FMUL.FTZ R13, R73, R145.reuse ;  /* 0x00000091490d7220 */ /* 0x080fe40000410000 */
[-C--:B------:R-:W-:Y:S01]  /*7350*/  FMUL.FTZ R14, R74, R2.reuse ;  /* 0x000000024a0e7220 */ /* 0x080fe20000410000 */
[C---:B------:R-:W-:Y:S01]  /*7360*/  HMMA.16816.F32.BF16 R4, R80.reuse, R8, R4 ;  /* 0x000000085004723c */ /* 0x040fe20000041804 */
[-C--:B------:R-:W-:Y:S01]  /*7370*/  FMUL.FTZ R15, R75, R2.reuse ;  /* 0x000000024b0f7220 */ /* 0x080fe20000410000 */
[----:B------:R-:W2:Y:S01]  /*7380*/  MUFU.EX2 R130, R130 ;  /* 0x0000008200827308 */ /* 0x000ea20000000800 */
[-C--:B------:R-:W-:Y:S02]  /*7390*/  FMUL.FTZ R68, R68, R145.reuse ;  /* 0x0000009144447220 */ /* 0x080fe40000410000 */
[-C--:B------:R-:W-:Y:S02]  /*73a0*/  FMUL.FTZ R69, R69, R145.reuse ;  /* 0x0000009145457220 */ /* 0x080fe40000410000 */
[-C--:B------:R-:W-:Y:S01]  /*73b0*/  FMUL.FTZ R70, R70, R2.reuse ;  /* 0x0000000246467220 */ /* 0x080fe20000410000 */
[----:B------:R-:W-:Y:S01]  /*73c0*/  HMMA.16816.F32.BF16 R8, R80, R10, R76 ;  /* 0x0000000a5008723c */ /* 0x000fe2000004184c */
[----:B------:R-:W-:Y:S01]  /*73d0*/  FMUL.FTZ R71, R71, R2 ;  /* 0x0000000247477220 */ /* 0x000fe20000410000 */
[----:B------:R-:W3:Y:S01]  /*73e0*/  MUFU.EX2 R127, R127 ;  /* 0x0000007f007f7308 */ /* 0x000ee20000000800 */
[-C--:B------:R-:W-:Y:S01]  /*73f0*/  FMUL.FTZ R20, R64, R145.reuse ;  /* 0x0000009140147220 */ /* 0x080fe20000410000 */
[----:B------:R-:W-:Y:S01]  /*7400*/  LDSM.16.MT88.4 R76, [R110+0x6c00] ;  /* 0x006c00006e4c783b */ /* 0x000fe20000004200 */
[----:B------:R-:W-:-:S02]  /*7410*/  FMUL.FTZ R21, R65, R145 ;  /* 0x0000009141157220 */ /* 0x000fc40000410000 */
[-C--:B------:R-:W-:Y:S01]  /*7420*/  FMUL.FTZ R22, R66, R2.reuse ;  /* 0x0000000242167220 */ /* 0x080fe20000410000 */
[C---:B----4-:R-:W-:Y:S01]  /*7430*/  HMMA.16816.F32.BF16 R12, R80.reuse, R16, R12 ;  /* 0x00000010500c723c */ /* 0x050fe2000004180c */
[-C--:B------:R-:W-:Y:S01]  /*7440*/  FMUL.FTZ R23, R67, R2.reuse ;  /* 0x0000000243177220 */ /* 0x080fe20000410000 */
[----:B------:R-:W-:Y:S01]  /*7450*/  MUFU.EX2 R97, R97 ;  /* 0x0000006100617308 */ /* 0x000fe20000000800 */
[-C--:B------:R-:W-:Y:S02]  /*7460*/  FMUL.FTZ R60, R60, R145.reuse ;  /* 0x000000913c3c7220 */ /* 0x080fe40000410000 */
[----:B------:R-:W-:Y:S02]  /*7470*/  FMUL.FTZ R61, R61, R145 ;  /* 0x000000913d3d7220 */ /* 0x000fe40000410000 */
[-C--:B------:R-:W-:Y:S01]  /*7480*/  FMUL.FTZ R62, R62, R2.reuse ;  /* 0x000000023e3e7220 */ /* 0x080fe20000410000 */
[----:B------:R-:W-:Y:S01]  /*7490*/  HMMA.16816.F32.BF16 R16, R80, R18, R68 ;  /* 0x000000125010723c */ /* 0x000fe20000041844 */
[----:B------:R-:W-:Y:S01]  /*74a0*/  FMUL.FTZ R63, R63, R2 ;  /* 0x000000023f3f7220 */ /* 0x000fe20000410000 */
[----:B------:R-:W4:Y:S01]  /*74b0*/  MUFU.EX2 R96, R96 ;  /* 0x0000006000607308 */ /* 0x000f220000000800 */
[--C-:B------:R-:W-:Y:S01]  /*74c0*/  FFMA.FTZ R146, R106, c[0x0][0x23c], -R143.reuse ;  /* 0x00008f006a927a23 */ /* 0x100fe2000001088f */
[----:B------:R-:W-:Y:S01]  /*74d0*/  LDSM.16.MT88.4 R68, [R108+0x6c00] ;  /* 0x006c00006c44783b */ /* 0x000fe20000004200 */
[----:B------:R-:W-:-:S02]  /*74e0*/  FFMA.FTZ R147, R107, c[0x0][0x23c], -R143 ;  /* 0x00008f006b937a23 */ /* 0x000fc4000001088f */
[--C-:B------:R-:W-:Y:S01]  /*74f0*/  FFMA.FTZ R106, R142, c[0x0][0x23c], -R143.reuse ;  /* 0x00008f008e6a7a23 */ /* 0x100fe2000001088f */
[C---:B------:R-:W-:Y:S01]  /*7500*/  HMMA.16816.F32.BF16 R20, R80.reuse, R24, R20 ;  /* 0x000000185014723c */ /* 0x040fe20000041814 */
[----:B------:R-:W-:Y:S01]  /*7510*/  FFMA.FTZ R107, R140, c[0x0][0x23c], -R143 ;  /* 0x00008f008c6b7a23 */ /* 0x000fe2000001088f */
[----:B------:R-:W-:Y:S01]  /*7520*/  MUFU.EX2 R146, R146 ;  /* 0x0000009200927308 */ /* 0x000fe20000000800 */
[--C-:B------:R-:W-:Y:S02]  /*7530*/  FFMA.FTZ R142, R105, c[0x0][0x23c], -R94.reuse ;  /* 0x00008f00698e7a23 */ /* 0x100fe4000001085e */
[--C-:B------:R-:W-:Y:S02]  /*7540*/  FFMA.FTZ R141, R141, c[0x0][0x23c], -R94.reuse ;  /* 0x00008f008d8d7a23 */ /* 0x100fe4000001085e */
[--C-:B------:R-:W-:Y:S01]  /*7550*/  FFMA.FTZ R105, R139, c[0x0][0x23c], -R94.reuse ;  /* 0x00008f008b697a23 */ /* 0x100fe2000001085e */
[----:B-1----:R-:W-:Y:S01]  /*7560*/  HMMA.16816.F32.BF16 R36, R80, R52, R36 ;  /* 0x000000345024723c */ /* 0x002fe20000041824 */
[----:B------:R-:W-:Y:S01]  /*7570*/  FFMA.FTZ R140, R101, c[0x0][0x23c], -R94 ;  /* 0x00008f00658c7a23 */ /* 0x000fe2000001085e */
[----:B------:R-:W-:Y:S01]  /*7580*/  MUFU.EX2 R147, R147 ;  /* 0x0000009300937308 */ /* 0x000fe20000000800 */
[----:B------:R-:W-:-:S02]  /*7590*/  FFMA.FTZ R144, R133, R145, R144 ;  /* 0x0000009185907223 */ /* 0x000fc40000010090 */
[--C-:B------:R-:W-:Y:S02]  /*75a0*/  FFMA.FTZ R101, R103, c[0x0][0x23c], -R143.reuse ;  /* 0x00008f0067657a23 */ /* 0x100fe4000001088f */
[--C-:B------:R-:W-:Y:S01]  /*75b0*/  FFMA.FTZ R64, R104, c[0x0][0x23c], -R143.reuse ;  /* 0x00008f0068407a23 */ /* 0x100fe2000001088f */
[C---:B------:R-:W-:Y:S01]  /*75c0*/  HMMA.16816.F32.BF16 R40, R80.reuse, R54, R40 ;  /* 0x000000365028723c */ /* 0x040fe20000041828 */
[----:B------:R-:W1:Y:S01]  /*75d0*/  LDSM.16.MT88.4 R52, [R108+0x8000] ;  /* 0x008000006c34783b */ /* 0x000e620000004200 */
[----:B------:R-:W-:Y:S01]  /*75e0*/  MUFU.EX2 R106, R106 ;  /* 0x0000006a006a7308 */ /* 0x000fe20000000800 */
[--C-:B------:R-:W-:Y:S02]  /*75f0*/  FFMA.FTZ R102, R102, c[0x0][0x23c], -R143.reuse ;  /* 0x00008f0066667a23 */ /* 0x100fe4000001088f */
[----:B------:R-:W-:Y:S02]  /*7600*/  FFMA.FTZ R133, R100, c[0x0][0x23c], -R143 ;  /* 0x00008f0064857a23 */ /* 0x000fe4000001088f */
[--C-:B------:R-:W-:Y:S01]  /*7610*/  FFMA.FTZ R91, R91, c[0x0][0x23c], -R94.reuse ;  /* 0x00008f005b5b7a23 */ /* 0x100fe2000001085e */
[----:B------:R-:W-:Y:S01]  /*7620*/  HMMA.16816.F32.BF16 R24, R80, R26, R60 ;  /* 0x0000001a5018723c */ /* 0x000fe2000004183c */
[----:B------:R-:W-:Y:S01]  /*7630*/  LDSM.16.MT88.4 R60, [R110+0x6800] ;  /* 0x006800006e3c783b */ /* 0x000fe20000004200 */
[----:B------:R-:W-:Y:S01]  /*7640*/  MUFU.EX2 R107, R107 ;  /* 0x0000006b006b7308 */ /* 0x000fe20000000800 */
[----:B------:R-:W-:-:S02]  /*7650*/  FFMA.FTZ R104, R84, c[0x0][0x23c], -R94 ;  /* 0x00008f0054687a23 */ /* 0x000fc4000001085e */
[--C-:B------:R-:W-:Y:S02]  /*7660*/  FFMA.FTZ R103, R85, c[0x0][0x23c], -R94.reuse ;  /* 0x00008f0055677a23 */ /* 0x100fe4000001085e */
[----:B------:R-:W-:Y:S02]  /*7670*/  FFMA.FTZ R92, R92, c[0x0][0x23c], -R94 ;  /* 0x00008f005c5c7a23 */ /* 0x000fe4000001085e */
[----:B------:R-:W-:Y:S01]  /*7680*/  FFMA.FTZ R95, R136, R2, R95 ;  /* 0x00000002885f7223 */ /* 0x000fe2000001005f */
[----:B------:R-:W-:Y:S01]  /*7690*/  MUFU.EX2 R142, R142 ;  /* 0x0000008e008e7308 */ /* 0x000fe20000000800 */
[----:B------:R-:W-:Y:S02]  /*76a0*/  FADD.FTZ R89, R89, R144 ;  /* 0x0000009059597221 */ /* 0x000fe40000010000 */
[----:B------:R-:W-:Y:S02]  /*76b0*/  FADD.FTZ R86, R86, R95 ;  /* 0x0000005f56567221 */ /* 0x000fe40000010000 */
[----:B------:R-:W-:-:S02]  /*76c0*/  FADD.FTZ R2, R90, R89 ;  /* 0x000000595a027221 */ /* 0x000fc40000010000 */
[----:B------:R-:W-:Y:S01]  /*76d0*/  FADD.FTZ R93, R93, R86 ;  /* 0x000000565d5d7221 */ /* 0x000fe20000010000 */
[----:B------:R-:W-:Y:S01]  /*76e0*/  MUFU.EX2 R141, R141 ;  /* 0x0000008d008d7308 */ /* 0x000fe20000000800 */
[----:B------:R-:W-:Y:S02]  /*76f0*/  FADD.FTZ R2, R87, R2 ;  /* 0x0000000257027221 */ /* 0x000fe40000010000 */
[----:B------:R-:W-:-:S04]  /*7700*/  FADD.FTZ R93, R0, R93 ;  /* 0x0000005d005d7221 */ /* 0x000fc80000010000 */
[----:B--2---:R-:W-:Y:S01]  /*7710*/  FADD.FTZ R0, R130, R93 ;  /* 0x0000005d82007221 */ /* 0x004fe20000010000 */
[----:B------:R-:W-:Y:S03]  /*7720*/  MUFU.EX2 R105, R105 ;  /* 0x0000006900697308 */ /* 0x000fe60000000800 */
[C---:B---3--:R-:W-:Y:S01]  /*7730*/  FADD.FTZ R0, R127.reuse, R0 ;  /* 0x000000007f007221 */ /* 0x048fe20000010000 */
[C---:B-1----:R-:W-:Y:S04]  /*7740*/  HMMA.16816.F32.BF16 R44, R80.reuse, R52, R44 ;  /* 0x00000034502c723c */ /* 0x042fe8000004182c */
[----:B------:R-:W-:Y:S03]  /*7750*/  MUFU.EX2 R140, R140 ;  /* 0x0000008c008c7308 */ /* 0x000fe60000000800 */
[----:B------:R-:W-:Y:S01]  /*7760*/  F2FP.BF16.PACK_AB R52, R134, R135 ;  /* 0x000000878634723e */ /* 0x000fe200000010ff */
[----:B------:R-:W-:Y:S01]  /*7770*/  HMMA.16816.F32.BF16 R48, R80, R54, R48 ;  /* 0x000000365030723c */ /* 0x000fe20000041830 */
[----:B------:R-:W-:-:S03]  /*7780*/  F2FP.BF16.PACK_AB R53, R127, R130 ;  /* 0x000000827f35723e */ /* 0x000fc600000010ff */
[----:B------:R-:W-:Y:S01]  /*7790*/  MUFU.EX2 R102, R102 ;  /* 0x0000006600667308 */ /* 0x000fe20000000800 */
[----:B------:R-:W-:Y:S01]  /*77a0*/  FADD.FTZ R135, R135, R2 ;  /* 0x0000000287877221 */ /* 0x000fe20000010000 */
[----:B------:R-:W-:Y:S02]  /*77b0*/  MOV R2, R88 ;  /* 0x0000005800027202 */ /* 0x000fe40000000f00 */
[----:B------:R-:W-:Y:S01]  /*77c0*/  F2FP.BF16.PACK_AB R54, R98, R99 ;  /* 0x000000636236723e */ /* 0x000fe200000010ff */
[----:B------:R-:W-:Y:S01]  /*77d0*/  FADD.FTZ R134, R134, R135 ;  /* 0x0000008786867221 */ /* 0x000fe20000010000 */
[----:B----4-:R-:W-:Y:S02]  /*77e0*/  F2FP.BF16.PACK_AB R55, R96, R97 ;  /* 0x000000616037723e */ /* 0x010fe400000010ff */
[----:B------:R-:W1:Y:S05]  /*77f0*/  MUFU.EX2 R101, R101 ;  /* 0x0000006500657308 */ /* 0x000e6a0000000800 */
[C---:B------:R-:W-:Y:S03]  /*7800*/  HMMA.16816.F32.BF16 R4, R52.reuse, R56, R4 ;  /* 0x000000383404723c */ /* 0x040fe60000041804 */
[----:B------:R-:W-:Y:S05]  /*7810*/  MUFU.EX2 R100, R64 ;  /* 0x0000004000647308 */ /* 0x000fea0000000800 */
[----:B------:R-:W-:Y:S01]  /*7820*/  HMMA.16816.F32.BF16 R8, R52, R58, R8 ;  /* 0x0000003a3408723c */ /* 0x000fe20000041808 */
[----:B------:R-:W2:Y:S02]  /*7830*/  LDSM.16.MT88.4 R56, [R108+0x6400] ;  /* 0x006400006c38783b */ /* 0x000ea40000004200 */
[----:B------:R-:W3:Y:S01]  /*7840*/  MUFU.EX2 R133, R133 ;  /* 0x0000008500857308 */ /* 0x000ee20000000800 */
[----:B-1----:R-:W-:-:S07]  /*7850*/  F2FP.BF16.PACK_AB R84, R101, R102 ;  /* 0x000000666554723e */ /* 0x002fce00000010ff */
[----:B------:R-:W-:Y:S08]  /*7860*/  MUFU.EX2 R91, R91 ;  /* 0x0000005b005b7308 */ /* 0x000ff00000000800 */
[----:B------:R-:W1:Y:S01]  /*7870*/  MUFU.EX2 R104, R104 ;  /* 0x0000006800687308 */ /* 0x000e620000000800 */
[----:B---3--:R-:W-:-:S07]  /*7880*/  F2FP.BF16.PACK_AB R86, R133, R100 ;  /* 0x000000648556723e */ /* 0x008fce00000010ff */
[----:B------:R-:W-:Y:S08]  /*7890*/  MUFU.EX2 R103, R103 ;  /* 0x0000006700677308 */ /* 0x000ff00000000800 */
[----:B------:R-:W3:Y:S01]  /*78a0*/  MUFU.EX2 R136, R92 ;  /* 0x0000005c00887308 */ /* 0x000ee20000000800 */
[----:B-1----:R-:W-:Y:S01]  /*78b0*/  F2FP.BF16.PACK_AB R85, R104, R91 ;  /* 0x0000005b6855723e */ /* 0x002fe200000010ff */
[C---:B--2---:R-:W-:Y:S08]  /*78c0*/  HMMA.16816.F32.BF16 R12, R52.reuse, R56, R12 ;  /* 0x00000038340c723c */ /* 0x044ff0000004180c */
[----:B------:R-:W-:Y:S01]  /*78d0*/  HMMA.16816.F32.BF16 R16, R52, R58, R16 ;  /* 0x0000003a3410723c */ /* 0x000fe20000041810 */
[----:B------:R-:W1:Y:S01]  /*78e0*/  LDSM.16.MT88.4 R56, [R110+0x7400] ;  /* 0x007400006e38783b */ /* 0x000e620000004200 */
[----:B---3--:R-:W-:-:S06]  /*78f0*/  F2FP.BF16.PACK_AB R87, R136, R103 ;  /* 0x000000678857723e */ /* 0x008fcc00000010ff */
        /* <DEDUP_REMOVED lines=19> */
[C---:B-1----:R-:W-:Y:S08]  /*7a30*/  HMMA.16816.F32.BF16 R12, R52.reuse, R56, R12 ;  /* 0x00000038340c723c */ /* 0x042ff0000004180c */
[----:B------:R-:W-:Y:S01]  /*7a40*/  HMMA.16816.F32.BF16 R16, R52, R58, R16 ;  /* 0x0000003a3410723c */ /* 0x000fe20000041810 */
[----:B------:R-:W1:Y:S07]  /*7a50*/  LDSM.16.MT88.4 R56, [R108+0x7800] ;  /* 0x007800006c38783b */ /* 0x000e6e0000004200 */
[C---:B------:R-:W-:Y:S01]  /*7a60*/  HMMA.16816.F32.BF16 R80, R84.reuse, R76, R4 ;  /* 0x0000004c5450723c */ /* 0x040fe20000041804 */
[----:B------:R-:W-:Y:S07]  /*7a70*/  LDSM.16.MT88.4 R4, [R108+0x8c00] ;  /* 0x008c00006c04783b */ /* 0x000fee0000004200 */
[----:B------:R-:W-:Y:S01]  /*7a80*/  HMMA.16816.F32.BF16 R76, R84, R78, R8 ;  /* 0x0000004e544c723c */ /* 0x000fe20000041808 */
[----:B------:R-:W-:Y:S07]  /*7a90*/  LDSM.16.MT88.4 R8, [R110+0x8c00] ;  /* 0x008c00006e08783b */ /* 0x000fee0000004200 */
[C---:B--2---:R-:W-:Y:S08]  /*7aa0*/  HMMA.16816.F32.BF16 R20, R52.reuse, R60, R20 ;  /* 0x0000003c3414723c */ /* 0x044ff00000041814 */
[----:B------:R-:W-:Y:S01]  /*7ab0*/  HMMA.16816.F32.BF16 R24, R52, R62, R24 ;  /* 0x0000003e3418723c */ /* 0x000fe20000041818 */
[----:B------:R-:W2:Y:S07]  /*7ac0*/  LDSM.16.MT88.4 R60, [R110+0x8800] ;  /* 0x008800006e3c783b */ /* 0x000eae0000004200 */
[----:B------:R-:W-:Y:S07]  /*7ad0*/  HMMA.16816.F32.BF16 R72, R84, R68, R12 ;  /* 0x000000445448723c */ /* 0x000fee000004180c */
        /* <DEDUP_REMOVED lines=19> */
[----:B------:R-:W-:Y:S01]  /*7c10*/  HMMA.16816.F32.BF16 R48, R52, R58, R48 ;  /* 0x0000003a3430723c */ /* 0x000fe20000041830 */
[----:B------:R-:W1:Y:S07]  /*7c20*/  LDSM.16.MT88.4 R52, [R108+0x7c00] ;  /* 0x007c00006c34783b */ /* 0x000e6e0000004200 */
[C---:B------:R-:W-:Y:S07]  /*7c30*/  HMMA.16816.F32.BF16 R36, R84.reuse, R8, R36 ;  /* 0x000000085424723c */ /* 0x040fee0000041824 */
        /* <DEDUP_REMOVED lines=13> */
[----:B-1----:R-:W-:Y:S03]  /*7d10*/  HMMA.16816.F32.BF16 R56, R84, R52, R28 ;  /* 0x000000345438723c */ /* 0x002fe6000004181c */
[----:B------:R-:W-:-:S05]  /*7d20*/  FADD.FTZ R133, R133, R100 ;  /* 0x0000006485857221 */ /* 0x000fca0000010000 */
[C---:B------:R-:W-:Y:S08]  /*7d30*/  HMMA.16816.F32.BF16 R52, R84.reuse, R54, R32 ;  /* 0x000000365434723c */ /* 0x040ff00000041820 */
[----:B------:R-:W-:Y:S08]  /*7d40*/  HMMA.16816.F32.BF16 R48, R84, R6, R48 ;  /* 0x000000065430723c */ /* 0x000ff00000041830 */
.L_x_4264:
        /* <DEDUP_REMOVED lines=12> */
.L_x_4276:
        /* <DEDUP_REMOVED lines=65> */
.L_x_4273:
[----:B------:R-:W-:Y:S02]  /*8220*/  ISETP.GE.AND P3, PT, R124, c[0x0][0x220], PT ;  /* 0x000088007c007a0c */ /* 0x000fe40003f66270 */
[----:B------:R-:W-:Y:S02]  /*8230*/  LEA R134, P4, R3, R138, 0x1 ;  /* 0x0000008a03867211 */ /* 0x000fe400078808ff */
[----:B------:R-:W-:Y:S02]  /*8240*/  ISETP.GE.AND P2, PT, R115, c[0x0][0x220], PT ;  /* 0x0000880073007a0c */ /* 0x000fe40003f46270 */
[----:B------:R-:W-:Y:S02]  /*8250*/  LEA.HI.X R135, R3, R137, R0, 0x1, P4 ;  /* 0x0000008903877211 */ /* 0x000fe400020f0c00 */
[----:B------:R-:W-:Y:S02]  /*8260*/  ISETP.GE.AND P1, PT, R114, c[0x0][0x220], PT ;  /* 0x0000880072007a0c */ /* 0x000fe40003f26270 */
[----:B------:R-:W-:Y:S03]  /*8270*/  IADD3 R139, P0, R126, R3, RZ ;  /* 0x000000037e8b7210 */ /* 0x000fe60007f1e0ff */
[----:B------:R-:W-:Y:S01]  /*8280*/  @P3 STS [R121+0x6000], RZ ;  /* 0x006000ff79003388 */ /* 0x000fe20000000800 */
[----:B------:R-:W-:Y:S02]  /*8290*/  @!P3 MOV R3, c[0x0][0x1a0] ;  /* 0x000068000003ba02 */ /* 0x000fe40000000f00 */
[----:B------:R-:W-:Y:S02]  /*82a0*/  @!P3 MOV R2, c[0x0][0x1a4] ;  /* 0x000069000002ba02 */ /* 0x000fe40000000f00 */
[----:B------:R-:W-:Y:S01]  /*82b0*/  @!P3 LEA R142, P5, R3, R134, 0x6 ;  /* 0x00000086038eb211 */ /* 0x000fe200078a30ff */
[----:B------:R-:W-:Y:S01]  /*82c0*/  @P3 STS [R121+0x6004], RZ ;  /* 0x006004ff79003388 */ /* 0x000fe20000000800 */
[----:B------:R-:W-:Y:S02]  /*82d0*/  @!P2 LEA R140, P4, R139, R138, 0x1 ;  /* 0x0000008a8b8ca211 */ /* 0x000fe400078808ff */
[----:B------:R-:W-:Y:S02]  /*82e0*/  @!P3 LEA.HI.X R143, R3, R135, R2, 0x6, P5 ;  /* 0x00000087038fb211 */ /* 0x000fe400028f3402 */
[----:B------:R-:W-:Y:S01]  /*82f0*/  IADD3.X R0, R123, R0, RZ, P0, !PT ;  /* 0x000000007b007210 */ /* 0x000fe200007fe4ff */
[----:B------:R-:W-:Y:S01]  /*8300*/  @P3 STS.64 [R121+0x6008], RZ ;  /* 0x006008ff79003388 */ /* 0x000fe20000000a00 */
[C---:B------:R-:W-:Y:S02]  /*8310*/  @!P1 LEA R138, P0, R139.reuse, R138, 0x1 ;  /* 0x0000008a8b8a9211 */ /* 0x040fe400078008ff */
[CCC-:B------:R-:W-:Y:S02]  /*8320*/  @!P2 LEA.HI.X R141, R139.reuse, R137.reuse, R0.reuse, 0x1, P4 ;  /* 0x000000898b8da211 */ /* 0x1c0fe400020f0c00 */
[----:B------:R-:W-:Y:S01]  /*8330*/  @!P1 LEA.HI.X R139, R139, R137, R0, 0x1, P0 ;  /* 0x000000898b8b9211 */ /* 0x000fe200000f0c00 */
[----:B------:R-:W-:Y:S01]  /*8340*/  @!PT LDS RZ, [RZ] ;  /* 0x00000000fffff984 */ /* 0x000fe20000000800 */
[----:B------:R-:W-:Y:S01]  /*8350*/  @!PT LDS RZ, [RZ] ;  /* 0x00000000fffff984 */ /* 0x000fe20000000800 */
[----:B------:R-:W-:Y:S01]  /*8360*/  @!PT LDS RZ, [RZ] ;  /* 0x00000000fffff984 */ /* 0x000fe20000000800 */
[----:B------:R1:W-:Y:S01]  /*8370*/  @!P3 LDGSTS.E.BYPASS.LTC128B.128 [R121+0x6000], [R134.64] ;  /* 0x060000008679bfae */ /* 0x0003e2000b901d48 */
[----:B------:R-:W-:Y:S05]  /*8380*/  ISETP.GE.AND P0, PT, R120, 0x2, PT ;  /* 0x000000027800780c */ /* 0x000fea0003f06270 */
[----:B------:R-:W-:Y:S06]  /*8390*/  @P2 STS.128 [R121+0x7000], RZ ;  /* 0x007000ff79002388 */ /* 0x000fec0000000c00 */
[----:B------:R-:W-:Y:S01]  /*83a0*/  @!PT LDS RZ, [RZ] ;  /* 0x00000000fffff984 */ /* 0x000fe20000000800 */
[----:B------:R-:W-:Y:S01]  /*83b0*/  @!PT LDS RZ, [RZ] ;  /* 0x00000000fffff984 */ /* 0x000fe20000000800 */
[----:B------:R-:W-:Y:S01]  /*83c0*/  @!PT LDS RZ, [RZ] ;  /* 0x00000000fffff984 */ /* 0x000fe20000000800 */
[----:B------:R1:W-:Y:S06]  /*83d0*/  @!P2 LDGSTS.E.BYPASS.LTC128B.128 [R121+0x7000], [R134.64+0x40] ;  /* 0x070000408679afae */ /* 0x0003ec000b901d48 */
        /* <DEDUP_REMOVED lines=9> */
[----:B------:R2:W-:Y:S06]  /*8470*/  @!P3 LDGSTS.E.BYPASS.LTC128B.128 [R121+0x6800], [R142.64] ;  /* 0x068000008e79bfae */ /* 0x0005ec000b901d48 */
        /* <DEDUP_REMOVED lines=10> */
[----:B------:R-:W-:Y:S06]  /*8520*/  LDSM.16.M88.4 R88, [R113] ;  /* 0x000000007158783b */ /* 0x000fec0000000200 */
[----:B------:R-:W5:Y:S06]  /*8530*/  LDSM.16.M88.4 R92, [R112+0x3000] ;  /* 0x00300000705c783b */ /* 0x000f6c0000000200 */
[----:B------:R-:W1:Y:S06]  /*8540*/  LDSM.16.M88.4 R96, [R112+0x3400] ;  /* 0x003400007060783b */ /* 0x000e6c0000000200 */
[----:B------:R-:W1:Y:S06]  /*8550*/  LDSM.16.M88.4 R100, [R112+0x3800] ;  /* 0x003800007064783b */ /* 0x000e6c0000000200 */
[----:B------:R-:W0:Y:S06]  /*8560*/  LDGDEPBAR ;  /* 0x00000000000079af */ /* 0x000e2c0000000000 */
[----:B------:R-:W2:Y:S01]  /*8570*/  LDSM.16.M88.4 R104, [R112+0x3c00] ;  /* 0x003c00007068783b */ /* 0x000ea20000000200 */
[C---:B-----5:R-:W-:Y:S08]  /*8580*/  HMMA.16816.F32.BF16 R4, R88.reuse, R92, RZ ;  /* 0x0000005c5804723c */ /* 0x060ff000000418ff */
[C---:B------:R-:W-:Y:S01]  /*8590*/  HMMA.16816.F32.BF16 R8, R88.reuse, R94, RZ ;  /* 0x0000005e5808723c */ /* 0x040fe200000418ff */
[----:B------:R-:W-:Y:S07]  /*85a0*/  LDSM.16.M88.4 R92, [R111] ;  /* 0x000000006f5c783b */ /* 0x000fee0000000200 */
[C---:B-1----:R-:W-:Y:S08]  /*85b0*/  HMMA.16816.F32.BF16 R12, R88.reuse, R96, RZ ;  /* 0x00000060580c723c */ /* 0x042ff000000418ff */
[C---:B------:R-:W-:Y:S01]  /*85c0*/  HMMA.16816.F32.BF16 R16, R88.reuse, R98, RZ ;  /* 0x000000625810723c */ /* 0x040fe200000418ff */
[----:B------:R-:W1:Y:S07]  /*85d0*/  LDSM.16.M88.4 R96, [R109+0x3000] ;  /* 0x003000006d60783b */ /* 0x000e6e0000000200 */
[C---:B------:R-:W-:Y:S08]  /*85e0*/  HMMA.16816.F32.BF16 R20, R88.reuse, R100, RZ ;  /* 0x000000645814723c */ /* 0x040ff000000418ff */
[C---:B------:R-:W-:Y:S08]  /*85f0*/  HMMA.16816.F32.BF16 R24, R88.reuse, R102, RZ ;  /* 0x000000665818723c */ /* 0x040ff000000418ff */
[C---:B--2---:R-:W-:Y:S08]  /*8600*/  HMMA.16816.F32.BF16 R28, R88.reuse, R104, RZ ;  /* 0x00000068581c723c */ /* 0x044ff000000418ff */
[----:B------:R-:W-:Y:S01]  /*8610*/  HMMA.16816.F32.BF16 R32, R88, R106, RZ ;  /* 0x0000006a5820723c */ /* 0x000fe200000418ff */
        /* <DEDUP_REMOVED lines=12> */
[----:B------:R-:W1:Y:S06]  /*86e0*/  LDSM.16.M88.4 R88, [R112+0x4000] ;  /* 0x004000007058783b */ /* 0x000e6c0000000200 */
[----:B------:R-:W2:Y:S01]  /*86f0*/  LDSM.16.M88.4 R92, [R112+0x4400] ;  /* 0x00440000705c783b */ /* 0x000ea20000000200 */
        /* <DEDUP_REMOVED lines=44> */
[----:B------:R-:W2:Y:S01]  /*89c0*/  LDSM.16.M88.4 R96, [R109+0x5c00] ;  /* 0x005c00006d60783b */ /* 0x000ea20000000200 */
[----:B------:R-:W-:Y:S04]  /*89d0*/  DEPBAR.LE SB0, 0x0 ;  /* 0x000080000000791a */ /* 0x000fe80000000000 */
[----:B------:R-:W-:Y:S02]  /*89e0*/  FMUL.FTZ R164, R4, c[0x0][0x2ec] ;  /* 0x0000bb0004a47a20 */ /* 0x000fe40000410000 */
[----:B------:R-:W-:Y:S04]  /*89f0*/  FMUL.FTZ R162, R5, c[0x0][0x2ec] ;  /* 0x0000bb0005a27a20 */ /* 0x000fe80000410000 */
[----:B------:R-:W2:Y:S01]  /*8a00*/  MUFU.TANH R164, R164 ;  /* 0x000000a400a47308 */ /* 0x000ea20000002400 */
[----:B------:R-:W-:Y:S01]  /*8a10*/  BAR.SYNC.DEFER_BLOCKING 0x0 ;  /* 0x0000000000007b1d */ /* 0x000fe20000010000 */
[----:B------:R-:W-:Y:S02]  /*8a20*/  FMUL.FTZ R161, R6, c[0x0][0x2ec] ;  /* 0x0000bb0006a17a20 */ /* 0x000fe40000410000 */
[----:B------:R-:W-:Y:S02]  /*8a30*/  FMUL.FTZ R159, R7, c[0x0][0x2ec] ;  /* 0x0000bb00079f7a20 */ /* 0x000fe40000410000 */
[----:B------:R-:W-:Y:S02]  /*8a40*/  FMUL.FTZ R160, R8, c[0x0][0x2ec] ;  /* 0x0000bb0008a07a20 */ /* 0x000fe40000410000 */
[----:B------:R-:W-:Y:S02]  /*8a50*/  FMUL.FTZ R165, R10, c[0x0][0x2ec] ;  /* 0x0000bb000aa57a20 */ /* 0x000fe40000410000 */
[----:B------:R-:W3:Y:S01]  /*8a60*/  MUFU.TANH R162, R162 ;  /* 0x000000a200a27308 */ /* 0x000ee20000002400 */
[----:B------:R-:W-:Y:S01]  /*8a70*/  FMUL.FTZ R163, R11, c[0x0][0x2ec] ;  /* 0x0000bb000ba37a20 */ /* 0x000fe20000410000 */
[C---:B-1----:R-:W-:Y:S05]  /*8a80*/  HMMA.16816.F32.BF16 R20, R88.reuse, R92, R20 ;  /* 0x0000005c5814723c */ /* 0x042fea0000041814 */
[----:B------:R-:W-:Y:S03]  /*8a90*/  FMUL.FTZ R148, R12, c[0x0][0x2ec] ;  /* 0x0000bb000c947a20 */ /* 0x000fe60000410000 */
[----:B------:R-:W1:Y:S01]  /*8aa0*/  MUFU.TANH R161, R161 ;  /* 0x000000a100a17308 */ /* 0x000e620000002400 */
[C---:B------:R-:W-:Y:S03]  /*8ab0*/  HMMA.16816.F32.BF16 R24, R88.reuse, R94, R24 ;  /* 0x0000005e5818723c */ /* 0x040fe60000041818 */
[----:B------:R-:W-:Y:S02]  /*8ac0*/  FMUL.FTZ R146, R13, c[0x0][0x2ec] ;  /* 0x0000bb000d927a20 */ /* 0x000fe40000410000 */
[----:B------:R-:W-:Y:S03]  /*8ad0*/  FMUL.FTZ R153, R14, c[0x0][0x2ec] ;  /* 0x0000bb000e997a20 */ /* 0x000fe60000410000 */
[C---:B--2---:R-:W-:Y:S01]  /*8ae0*/  HMMA.16816.F32.BF16 R28, R88.reuse, R96, R28 ;  /* 0x00000060581c723c */ /* 0x044fe2000004181c */
[----:B------:R-:W2:Y:S03]  /*8af0*/  MUFU.TANH R159, R159 ;  /* 0x0000009f009f7308 */ /* 0x000ea60000002400 */
[----:B------:R-:W-:Y:S02]  /*8b00*/  FMUL.FTZ R151, R15, c[0x0][0x2ec] ;  /* 0x0000bb000f977a20 */ /* 0x000fe40000410000 */
[----:B------:R-:W-:Y:S02]  /*8b10*/  FMUL.FTZ R144, R16, c[0x0][0x2ec] ;  /* 0x0000bb0010907a20 */ /* 0x000fe40000410000 */
[----:B------:R-:W-:Y:S03]  /*8b20*/  HMMA.16816.F32.BF16 R32, R88, R98, R32 ;  /* 0x000000625820723c */ /* 0x000fe60000041820 */
[----:B------:R-:W1:Y:S01]  /*8b30*/  MUFU.TANH R160, R160 ;  /* 0x000000a000a07308 */ /* 0x000e620000002400 */
[----:B------:R-:W-:Y:S02]  /*8b40*/  FMUL.FTZ R152, R17, c[0x0][0x2ec] ;  /* 0x0000bb0011987a20 */ /* 0x000fe40000410000 */
[----:B------:R-:W-:Y:S02]  /*8b50*/  FMUL.FTZ R149, R18, c[0x0][0x2ec] ;  /* 0x0000bb0012957a20 */ /* 0x000fe40000410000 */
[----:B------:R-:W-:Y:S04]  /*8b60*/  FMUL.FTZ R147, R19, c[0x0][0x2ec] ;  /* 0x0000bb0013937a20 */ /* 0x000fe80000410000 */
[----:B---3--:R-:W-:Y:S01]  /*8b70*/  FMUL.FTZ R140, R20, c[0x0][0x2ec] ;  /* 0x0000bb00148c7a20 */ /* 0x008fe20000410000 */
[----:B------:R-:W3:Y:S01]  /*8b80*/  MUFU.TANH R165, R165 ;  /* 0x000000a500a57308 */ /* 0x000ee20000002400 */
[----:B------:R-:W-:Y:S02]  /*8b90*/  FMUL.FTZ R142, R21, c[0x0][0x2ec] ;  /* 0x0000bb00158e7a20 */ /* 0x000fe40000410000 */
[----:B------:R-:W-:Y:S02]  /*8ba0*/  FMUL.FTZ R141, R22, c[0x0][0x2ec] ;  /* 0x0000bb00168d7a20 */ /* 0x000fe40000410000 */
[----:B------:R-:W-:Y:S02]  /*8bb0*/  FMUL.FTZ R143, R23, c[0x0][0x2ec] ;  /* 0x0000bb00178f7a20 */ /* 0x000fe40000410000 */
[----:B------:R-:W-:Y:S02]  /*8bc0*/  FMUL.FTZ R150, R24, c[0x0][0x2ec] ;  /* 0x0000bb0018967a20 */ /* 0x000fe40000410000 */
[----:B------:R-:W-:Y:S01]  /*8bd0*/  FMUL.FTZ R154, R25, c[0x0][0x2ec] ;  /* 0x0000bb00199a7a20 */ /* 0x000fe20000410000 */
        /* <DEDUP_REMOVED lines=36> */
[----:B------:R-:W1:Y:S01]  /*8e20*/  MUFU.TANH R3, R3 ;  /* 0x0000000300037308 */ /* 0x000e620000002400 */
[----:B------:R-:W-:-:S05]  /*8e30*/  @!P0 BRA `(.L_x_4274) ;  /* 0x000006e000008947 */ /* 0x000fca0003800000 */
[----:B--234-:R-:W-:Y:S02]  /*8e40*/  MOV R6, UR5 ;  /* 0x0000000500067c02 */ /* 0x01cfe40008000f00 */
        /* <DEDUP_REMOVED lines=8> */
[----:B------:R-:W-:Y:S02]  /*8ed0*/  IABS R9, R8 ;  /* 0x0000000800097213 */ /* 0x000fe40000000000 */
[----:B------:R-:W-:Y:S02]  /*8ee0*/  LOP3.LUT R6, R6, c[0x0][0x2d0], RZ, 0x3c, !PT ;  /* 0x0000b40006067a12 */ /* 0x000fe400078e3cff */
[----:B------:R-:W-:Y:S01]  /*8ef0*/  LOP3.LUT R8, R8, c[0x0][0x2d0], RZ, 0x3c, !PT ;  /* 0x0000b40008087a12 */ /* 0x000fe200078e3cff */
[----:B-12---:R-:W1:Y:S02]  /*8f00*/  MUFU.RCP R0, R4 ;  /* 0x0000000400007308 */ /* 0x006e640000001000 */
        /* <DEDUP_REMOVED lines=50> */
.L_x_4275:
[----:B------:R2:W-:Y:S01]  /*9230*/  @P3 STS [R121+0x3000], RZ ;  /* 0x003000ff79003388 */ /* 0x0005e20000000800 */
[C---:B------:R-:W-:Y:S01]  /*9240*/  LEA R8, P4, R6.reuse, R132, 0x1 ;  /* 0x0000008406087211 */ /* 0x040fe200078808ff */
[----:B------:R-:W-:Y:S01]  /*9250*/  @!P3 IMAD.MOV.U32 R5, RZ, RZ, c[0x0][0x198] ;  /* 0x00006600ff05b624 */ /* 0x000fe200078e00ff */
[----:B------:R-:W-:Y:S01]  /*9260*/  IADD3 R2, P0, R117, R6, RZ ;  /* 0x0000000675027210 */ /* 0x000fe20007f1e0ff */
[----:B------:R2:W-:Y:S01]  /*9270*/  @P3 STS [R121+0x3004], RZ ;  /* 0x003004ff79003388 */ /* 0x0005e20000000800 */
[--C-:B------:R-:W-:Y:S01]  /*9280*/  LEA.HI.X R9, R6, R131, R4.reuse, 0x1, P4 ;  /* 0x0000008306097211 */ /* 0x100fe200020f0c04 */
[----:B-1----:R-:W-:Y:S01]  /*9290*/  @!P3 IMAD.MOV.U32 R0, RZ, RZ, c[0x0][0x19c] ;  /* 0x00006700ff00b624 */ /* 0x002fe200078e00ff */
        /* <DEDUP_REMOVED lines=40> */
.L_x_4274:
        /* <DEDUP_REMOVED lines=57> */
[C---:B------:R-:W-:Y:S01]  /*98b0*/  ISETP.GT.AND P0, PT, R120.reuse, 0x1, PT ;  /* 0x000000017800780c */ /* 0x040fe20003f04270 */
[--C-:B------:R-:W-:Y:S01]  /*98c0*/  FFMA.FTZ R104, R161, c[0x0][0x23c], -R92.reuse ;  /* 0x00008f00a1687a23 */ /* 0x100fe2000001085c */
[----:B------:R-:W-:Y:S01]  /*98d0*/  IADD3 R120, R120, -0x1, RZ ;  /* 0xffffffff78787810 */ /* 0x000fe20007ffe0ff */
        /* <DEDUP_REMOVED lines=37> */
[----:B------:R-:W1:Y:S01]  /*9b30*/  LDSM.16.MT88.4 R60, [R108+0x7000] ;  /* 0x007000006c3c783b */ /* 0x000e620000004200 */
[C---:B------:R-:W-:Y:S02]  /*9b40*/  FMUL.FTZ R34, R85.reuse, R54 ;  /* 0x0000003655227220 */ /* 0x040fe40000410000 */
[C---:B------:R-:W-:Y:S02]  /*9b50*/  FMUL.FTZ R35, R85.reuse, R55 ;  /* 0x0000003755237220 */ /* 0x040fe40000410000 */
[C---:B------:R-:W-:Y:S02]  /*9b60*/  FMUL.FTZ R36, R86.reuse, R36 ;  /* 0x0000002456247220 */ /* 0x040fe40000410000 */
[C---:B------:R-:W-:Y:S01]  /*9b70*/  FMUL.FTZ R37, R86.reuse, R37 ;  /* 0x0000002556257220 */ /* 0x040fe20000410000 */
[----:B------:R-:W3:Y:S01]  /*9b80*/  LDSM.16.MT88.4 R52, [R110+0x8000] ;  /* 0x008000006e34783b */ /* 0x000ee20000004200 */
        /* <DEDUP_REMOVED lines=8> */
[----:B------:R-:W-:Y:S02]  /*9c10*/  FMUL.FTZ R43, R85, R43 ;  /* 0x0000002b552b7220 */ /* 0x000fe40000410000 */
[--C-:B------:R-:W-:Y:S02]  /*9c20*/  FFMA.FTZ R102, R149, c[0x0][0x23c], -R92.reuse ;  /* 0x00008f0095667a23 */ /* 0x100fe4000001085c */
[--C-:B------:R-:W-:Y:S02]  /*9c30*/  FFMA.FTZ R99, R147, c[0x0][0x23c], -R92.reuse ;  /* 0x00008f0093637a23 */ /* 0x100fe4000001085c */
[C---:B------:R-:W-:Y:S02]  /*9c40*/  FMUL.FTZ R44, R86.reuse, R44 ;  /* 0x0000002c562c7220 */ /* 0x040fe40000410000 */
[----:B------:R-:W-:Y:S01]  /*9c50*/  FMUL.FTZ R45, R86, R45 ;  /* 0x0000002d562d7220 */ /* 0x000fe20000410000 */
        /* <DEDUP_REMOVED lines=17> */
[----:B------:R-:W-:Y:S02]  /*9d70*/  FFMA.FTZ R139, R139, c[0x0][0x23c], -R92 ;  /* 0x00008f008b8b7a23 */ /* 0x000fe4000001085c */
        /* <DEDUP_REMOVED lines=9> */
[----:B------:R-:W-:Y:S02]  /*9e10*/  FFMA.FTZ R158, R158, c[0x0][0x23c], -R103 ;  /* 0x00008f009e9e7a23 */ /* 0x000fe40000010867 */
[C---:B------:R-:W-:Y:S03]  /*9e20*/  FMUL.FTZ R14, R85.reuse, R74 ;  /* 0x0000004a550e7220 */ /* 0x040fe60000410000 */
[----:B------:R-:W-:Y:S01]  /*9e30*/  MUFU.EX2 R97, R97 ;  /* 0x0000006100617308 */ /* 0x000fe20000000800 */
[C---:B------:R-:W-:Y:S02]  /*9e40*/  FMUL.FTZ R15, R85.reuse, R75 ;  /* 0x0000004b550f7220 */ /* 0x040fe40000410000 */
[----:B------:R-:W-:Y:S02]  /*9e50*/  FFMA.FTZ R101, R86, R133, R101 ;  /* 0x0000008556657223 */ /* 0x000fe40000010065 */
[----:B------:R-:W-:Y:S02]  /*9e60*/  FFMA.FTZ R104, R85, R136, R104 ;  /* 0x0000008855687223 */ /* 0x000fe40000010068 */
[----:B------:R-:W-:Y:S01]  /*9e70*/  FFMA.FTZ R84, R84, c[0x0][0x23c], -R92 ;  /* 0x00008f0054547a23 */ /* 0x000fe2000001085c */
[C---:B------:R-:W-:Y:S02]  /*9e80*/  HMMA.16816.F32.BF16 R12, R80.reuse, R20, R12 ;  /* 0x00000014500c723c */ /* 0x040fe4000004180c */
[----:B------:R-:W-:Y:S01]  /*9e90*/  MUFU.EX2 R107, R107 ;  /* 0x0000006b006b7308 */ /* 0x000fe20000000800 */
[----:B------:R-:W-:Y:S02]  /*9ea0*/  FADD.FTZ R104, R91, R104 ;  /* 0x000000685b687221 */ /* 0x000fe40000010000 */
[----:B------:R-:W-:Y:S02]  /*9eb0*/  FADD.FTZ R94, R94, R101 ;  /* 0x000000655e5e7221 */ /* 0x000fe40000010000 */
[C---:B------:R-:W-:Y:S01]  /*9ec0*/  FMUL.FTZ R20, R86.reuse, R64 ;  /* 0x0000004056147220 */ /* 0x040fe20000410000 */
[C---:B------:R-:W-:Y:S04]  /*9ed0*/  HMMA.16816.F32.BF16 R16, R80.reuse, R22, R16 ;  /* 0x000000165010723c */ /* 0x040fe80000041810 */
[----:B------:R-:W-:Y:S01]  /*9ee0*/  FMUL.FTZ R21, R86, R65 ;  /* 0x0000004156157220 */ /* 0x000fe20000410000 */
[----:B------:R-:W-:Y:S01]  /*9ef0*/  MUFU.EX2 R100, R100 ;  /* 0x0000006400647308 */ /* 0x000fe20000000800 */
[----:B------:R-:W-:Y:S02]  /*9f00*/  FFMA.FTZ R65, R148, c[0x0][0x23c], -R103 ;  /* 0x00008f0094417a23 */ /* 0x000fe40000010867 */
[C---:B------:R-:W-:Y:S04]  /*9f10*/  FMUL.FTZ R22, R85.reuse, R66 ;  /* 0x0000004255167220 */ /* 0x040fe80000410000 */
[----:B------:R-:W-:Y:S02]  /*9f20*/  FMUL.FTZ R23, R85, R67 ;  /* 0x0000004355177220 */ /* 0x000fe40000410000 */
[----:B------:R-:W-:Y:S01]  /*9f30*/  FFMA.FTZ R103, R143, c[0x0][0x23c], -R92 ;  /* 0x00008f008f677a23 */ /* 0x000fe2000001085c */
[----:B------:R-:W-:Y:S01]  /*9f40*/  MUFU.EX2 R142, R142 ;  /* 0x0000008e008e7308 */ /* 0x000fe20000000800 */
[----:B------:R-:W-:Y:S02]  /*9f50*/  FADD.FTZ R89, R89, R104 ;  /* 0x0000006859597221 */ /* 0x000fe40000010000 */
[----:B------:R-:W-:Y:S01]  /*9f60*/  FADD.FTZ R93, R93, R94 ;  /* 0x0000005e5d5d7221 */ /* 0x000fe20000010000 */
[C---:B------:R-:W-:Y:S03]  /*9f70*/  HMMA.16816.F32.BF16 R20, R80.reuse, R28, R20 ;  /* 0x0000001c5014723c */ /* 0x040fe60000041814 */
[----:B------:R-:W-:Y:S02]  /*9f80*/  FADD.FTZ R90, R90, R93 ;  /* 0x0000005d5a5a7221 */ /* 0x000fe40000010000 */
[----:B------:R-:W-:Y:S01]  /*9f90*/  FADD.FTZ R93, R88, R89 ;  /* 0x00000059585d7221 */ /* 0x000fe20000010000 */
[----:B------:R-:W-:Y:S01]  /*9fa0*/  MUFU.EX2 R103, R103 ;  /* 0x0000006700677308 */ /* 0x000fe20000000800 */
[C---:B------:R-:W-:Y:S01]  /*9fb0*/  FMUL.FTZ R28, R86.reuse, R56 ;  /* 0x00000038561c7220 */ /* 0x040fe20000410000 */
[C---:B------:R-:W-:Y:S04]  /*9fc0*/  HMMA.16816.F32.BF16 R24, R80.reuse, R30, R24 ;  /* 0x0000001e5018723c */ /* 0x040fe80000041818 */
[----:B------:R-:W-:Y:S02]  /*9fd0*/  FMUL.FTZ R29, R86, R57 ;  /* 0x00000039561d7220 */ /* 0x000fe40000410000 */
[--C-:B------:R-:W-:Y:S01]  /*9fe0*/  FFMA.FTZ R86, R137, c[0x0][0x23c], -R92.reuse ;  /* 0x00008f0089567a23 */ /* 0x100fe2000001085c */
[----:B------:R-:W-:Y:S01]  /*9ff0*/  MOV R137, R135 ;  /* 0x0000008700897202 */ /* 0x000fe20000000f00 */
[C---:B------:R-:W-:Y:S01]  /*a000*/  FMUL.FTZ R30, R85.reuse, R58 ;  /* 0x0000003a551e7220 */ /* 0x040fe20000410000 */
[----:B------:R-:W2:Y:S03]  /*a010*/  MUFU.EX2 R65, R65 ;  /* 0x0000004100417308 */ /* 0x000ea60000000800 */
[----:B------:R-:W-:Y:S02]  /*a020*/  FMUL.FTZ R31, R85, R59 ;  /* 0x0000003b551f7220 */ /* 0x000fe40000410000 */
[----:B------:R-:W-:Y:S01]  /*a030*/  LDSM.16.MT88.4 R56, [R110+0x6400] ;  /* 0x006400006e38783b */ /* 0x000fe20000004200 */
[--C-:B------:R-:W-:Y:S01]  /*a040*/  FFMA.FTZ R85, R138, c[0x0][0x23c], -R92.reuse ;  /* 0x00008f008a557a23 */ /* 0x100fe2000001085c */
[----:B------:R-:W-:Y:S01]  /*a050*/  MOV R138, R134 ;  /* 0x00000086008a7202 */ /* 0x000fe20000000f00 */
[----:B------:R-:W-:Y:S02]  /*a060*/  FFMA.FTZ R92, R3, c[0x0][0x23c], -R92 ;  /* 0x00008f00035c7a23 */ /* 0x000fe4000001085c */
[C---:B-1----:R-:W-:Y:S01]  /*a070*/  HMMA.16816.F32.BF16 R28, R80.reuse, R60, R28 ;  /* 0x0000003c501c723c */ /* 0x042fe2000004181c */
[----:B------:R-:W-:Y:S07]  /*a080*/  MUFU.EX2 R106, R106 ;  /* 0x0000006a006a7308 */ /* 0x000fee0000000800 */
[C---:B------:R-:W-:Y:S01]  /*a090*/  HMMA.16816.F32.BF16 R32, R80.reuse, R62, R32 ;  /* 0x0000003e5020723c */ /* 0x040fe20000041820 */
[----:B------:R-:W-:Y:S02]  /*a0a0*/  LDSM.16.MT88.4 R60, [R108+0x6800] ;  /* 0x006800006c3c783b */ /* 0x000fe40000004200 */
[----:B------:R-:W-:Y:S01]  /*a0b0*/  MUFU.EX2 R105, R105 ;  /* 0x0000006900697308 */ /* 0x000fe20000000800 */
[----:B--2---:R-:W-:Y:S04]  /*a0c0*/  FADD.FTZ R101, R65, R90 ;  /* 0x0000005a41657221 */ /* 0x004fe80000010000 */
[C---:B---3--:R-:W-:Y:S05]  /*a0d0*/  HMMA.16816.F32.BF16 R36, R80.reuse, R52, R36 ;  /* 0x000000345024723c */ /* 0x048fea0000041824 */
[----:B------:R-:W-:Y:S03]  /*a0e0*/  MUFU.EX2 R144, R144 ;  /* 0x0000009000907308 */ /* 0x000fe60000000800 */
[C---:B------:R-:W-:Y:S01]  /*a0f0*/  HMMA.16816.F32.BF16 R40, R80.reuse, R54, R40 ;  /* 0x000000365028723c */ /* 0x040fe20000041828 */
[----:B------:R-:W1:Y:S06]  /*a100*/  LDSM.16.MT88.4 R52, [R108+0x8000] ;  /* 0x008000006c34783b */ /* 0x000e6c0000004200 */
[----:B------:R-:W-:Y:S10]  /*a110*/  MUFU.EX2 R102, R102 ;  /* 0x0000006600667308 */ /* 0x000ff40000000800 */
[----:B------:R-:W2:Y:S10]  /*a120*/  MUFU.EX2 R99, R99 ;  /* 0x0000006300637308 */ /* 0x000eb40000000800 */
[----:B------:R-:W-:Y:S10]  /*a130*/  MUFU.EX2 R139, R139 ;  /* 0x0000008b008b7308 */ /* 0x000ff40000000800 */
[----:B------:R-:W-:Y:S01]  /*a140*/  MUFU.EX2 R155, R155 ;  /* 0x0000009b009b7308 */ /* 0x000fe20000000800 */
[C---:B-1----:R-:W-:Y:S09]  /*a150*/  HMMA.16816.F32.BF16 R44, R80.reuse, R52, R44 ;  /* 0x00000034502c723c */ /* 0x042ff2000004182c */
[----:B------:R-:W1:Y:S03]  /*a160*/  MUFU.EX2 R156, R156 ;  /* 0x0000009c009c7308 */ /* 0x000e660000000800 */
[----:B------:R-:W-:Y:S01]  /*a170*/  F2FP.BF16.PACK_AB R52, R98, R65 ;  /* 0x000000416234723e */ /* 0x000fe200000010ff */
[----:B------:R-:W-:Y:S03]  /*a180*/  HMMA.16816.F32.BF16 R48, R80, R54, R48 ;  /* 0x000000365030723c */ /* 0x000fe60000041830 */
[----:B------:R-:W-:Y:S01]  /*a190*/  F2FP.BF16.PACK_AB R53, R95, R96 ;  /* 0x000000605f35723e */ /* 0x000fe200000010ff */
[----:B------:R-:W-:Y:S03]  /*a1a0*/  FADD.FTZ R96, R96, R93 ;  /* 0x0000005d60607221 */ /* 0x000fe60000010000 */
[----:B------:R-:W-:Y:S01]  /*a1b0*/  F2FP.BF16.PACK_AB R54, R100, R97 ;  /* 0x000000616436723e */ /* 0x000fe200000010ff */
[----:B------:R-:W-:Y:S01]  /*a1c0*/  MUFU.EX2 R86, R86 ;  /* 0x0000005600567308 */ /* 0x000fe20000000800 */
[----:B--2---:R-:W-:Y:S03]  /*a1d0*/  F2FP.BF16.PACK_AB R55, R99, R102 ;  /* 0x000000666337723e */ /* 0x004fe600000010ff */
[----:B------:R-:W-:Y:S02]  /*a1e0*/  FADD.FTZ R98, R98, R101 ;  /* 0x0000006562627221 */ /* 0x000fe40000010000 */
[----:B------:R-:W-:Y:S02]  /*a1f0*/  FADD.FTZ R95, R95, R96 ;  /* 0x000000605f5f7221 */ /* 0x000fe40000010000 */
[C---:B------:R-:W-:Y:S02]  /*a200*/  HMMA.16816.F32.BF16 R4, R52.reuse, R56, R4 ;  /* 0x000000383404723c */ /* 0x040fe40000041804 */
[----:B------:R-:W2:Y:S03]  /*a210*/  MUFU.EX2 R85, R85 ;  /* 0x0000005500557308 */ /* 0x000ea60000000800 */
[----:B------:R-:W-:Y:S01]  /*a220*/  FADD.FTZ R102, R102, R95 ;  /* 0x0000005f66667221 */ /* 0x000fe20000010000 */
[----:B-1----:R-:W-:Y:S02]  /*a230*/  F2FP.BF16.PACK_AB R88, R156, R155 ;  /* 0x0000009b9c58723e */ /* 0x002fe400000010ff */
[C---:B------:R-:W-:Y:S01]  /*a240*/  HMMA.16816.F32.BF16 R8, R52.reuse, R58, R8 ;  /* 0x0000003a3408723c */ /* 0x040fe20000041808 */
[----:B------:R-:W1:Y:S03]  /*a250*/  LDSM.16.MT88.4 R56, [R108+0x6400] ;  /* 0x006400006c38783b */ /* 0x000e660000004200 */
[----:B------:R-:W-:Y:S01]  /*a260*/  MUFU.EX2 R157, R157 ;  /* 0x0000009d009d7308 */ /* 0x000fe20000000800 */
[----:B------:R-:W-:Y:S09]  /*a270*/  FADD.FTZ R99, R99, R102 ;  /* 0x0000006663637221 */ /* 0x000ff20000010000 */
[----:B------:R-:W3:Y:S01]  /*a280*/  MUFU.EX2 R158, R158 ;  /* 0x0000009e009e7308 */ /* 0x000ee20000000800 */
[----:B--2---:R-:W-:Y:S09]  /*a290*/  F2FP.BF16.PACK_AB R89, R85, R86 ;  /* 0x000000565559723e */ /* 0x004ff200000010ff */
[----:B------:R-:W-:Y:S10]  /*a2a0*/  MUFU.EX2 R3, R84 ;  /* 0x0000005400037308 */ /* 0x000ff40000000800 */
[----:B------:R-:W2:Y:S01]  /*a2b0*/  MUFU.EX2 R92, R92 ;  /* 0x0000005c005c7308 */ /* 0x000ea20000000800 */
[----:B---3--:R-:W-:Y:S01]  /*a2c0*/  F2FP.BF16.PACK_AB R90, R158, R157 ;  /* 0x0000009d9e5a723e */ /* 0x008fe200000010ff */
[C---:B-1----:R-:W-:Y:S08]  /*a2d0*/  HMMA.16816.F32.BF16 R12, R52.reuse, R56, R12 ;  /* 0x00000038340c723c */ /* 0x042ff0000004180c */
[C---:B------:R-:W-:Y:S01]  /*a2e0*/  HMMA.16816.F32.BF16 R16, R52.reuse, R58, R16 ;  /* 0x0000003a3410723c */ /* 0x040fe20000041810 */
[----:B------:R-:W1:Y:S03]  /*a2f0*/  LDSM.16.MT88.4 R56, [R110+0x7400] ;  /* 0x007400006e38783b */ /* 0x000e660000004200 */
[----:B--2---:R-:W-:Y:S04]  /*a300*/  F2FP.BF16.PACK_AB R91, R92, R3 ;  /* 0x000000035c5b723e */ /* 0x004fe800000010ff */
        /* <DEDUP_REMOVED lines=14> */
[----:B------:R-:W-:Y:S01]  /*a3f0*/  F2FP.BF16.PACK_AB R54, R105, R106 ;  /* 0x0000006a6936723e */ /* 0x000fe200000010ff */
[----:B------:R-:W-:Y:S01]  /*a400*/  FADD.FTZ R142, R142, R99 ;  /* 0x000000638e8e7221 */ /* 0x000fe20000010000 */
[----:B------:R-:W-:Y:S03]  /*a410*/  F2FP.BF16.PACK_AB R55, R139, R144 ;  /* 0x000000908b37723e */ /* 0x000fe600000010ff */
[----:B------:R-:W-:Y:S04]  /*a420*/  FADD.FTZ R103, R103, R142 ;  /* 0x0000008e67677221 */ /* 0x000fe80000010000 */
[----:B------:R-:W-:Y:S04]  /*a430*/  FADD.FTZ R144, R144, R103 ;  /* 0x0000006790907221 */ /* 0x000fe80000010000 */
[----:B------:R-:W-:Y:S04]  /*a440*/  FADD.FTZ R139, R139, R144 ;  /* 0x000000908b8b7221 */ /* 0x000fe80000010000 */
[----:B------:R-:W-:Y:S04]  /*a450*/  FADD.FTZ R86, R86, R139 ;  /* 0x0000008b56567221 */ /* 0x000fe80000010000 */
[----:B------:R-:W-:Y:S01]  /*a460*/  FADD.FTZ R86, R85, R86 ;  /* 0x0000005655567221 */ /* 0x000fe20000010000 */
[----:B------:R-:W-:Y:S03]  /*a470*/  MOV R85, R0 ;  /* 0x0000000000557202 */ /* 0x000fe60000000f00 */
[----:B------:R-:W-:Y:S01]  /*a480*/  FADD.FTZ R3, R3, R86 ;  /* 0x0000005603037221 */ /* 0x000fe20000010000 */
[C---:B-1----:R-:W-:Y:S03]  /*a490*/  HMMA.16816.F32.BF16 R4, R52.reuse, R56, R4 ;  /* 0x000000383404723c */ /* 0x042fe60000041804 */
[----:B------:R-:W-:Y:S05]  /*a4a0*/  FADD.FTZ R136, R92, R3 ;  /* 0x000000035c887221 */ /* 0x000fea0000010000 */
        /* <DEDUP_REMOVED lines=12> */
[C---:B------:R-:W-:Y:S08]  /*a570*/  HMMA.16816.F32.BF16 R40, R52.reuse, R58, R40 ;  /* 0x0000003a3428723c */ /* 0x040ff00000041828 */
[C---:B--2---:R-:W-:Y:S08]  /*a580*/  HMMA.16816.F32.BF16 R44, R52.reuse, R60, R44 ;  /* 0x0000003c342c723c */ /* 0x044ff0000004182c */
[----:B------:R-:W-:Y:S01]  /*a590*/  HMMA.16816.F32.BF16 R48, R52, R62, R48 ;  /* 0x0000003e3430723c */ /* 0x000fe20000041830 */
[----:B------:R-:W1:Y:S07]  /*a5a0*/  LDSM.16.MT88.4 R60, [R110+0x7c00] ;  /* 0x007c00006e3c783b */ /* 0x000e6e0000004200 */
[C---:B------:R-:W-:Y:S01]  /*a5b0*/  HMMA.16816.F32.BF16 R80, R88.reuse, R76, R4 ;  /* 0x0000004c5850723c */ /* 0x040fe20000041804 */
[----:B------:R-:W2:Y:S07]  /*a5c0*/  LDSM.16.MT88.4 R52, [R108+0x7c00] ;  /* 0x007c00006c34783b */ /* 0x000eae0000004200 */
[C---:B------:R-:W-:Y:S01]  /*a5d0*/  HMMA.16816.F32.BF16 R76, R88.reuse, R78, R8 ;  /* 0x0000004e584c723c */ /* 0x040fe20000041808 */
[----:B------:R-:W3:Y:S07]  /*a5e0*/  LDSM.16.MT88.4 R4, [R110+0x8c00] ;  /* 0x008c00006e04783b */ /* 0x000eee0000004200 */
[C---:B------:R-:W-:Y:S01]  /*a5f0*/  HMMA.16816.F32.BF16 R72, R88.reuse, R68, R12 ;  /* 0x000000445848723c */ /* 0x040fe2000004180c */
[----:B------:R-:W4:Y:S06]  /*a600*/  LDSM.16.MT88.4 R8, [R108+0x8c00] ;  /* 0x008c00006c08783b */ /* 0x000f2c0000004200 */
[----:B------:R-:W-:Y:S01]  /*a610*/  FADD.FTZ R13, R97, R98 ;  /* 0x00000062610d7221 */ /* 0x000fe20000010000 */
[C---:B------:R-:W-:Y:S04]  /*a620*/  HMMA.16816.F32.BF16 R68, R88.reuse, R70, R16 ;  /* 0x000000465844723c */ /* 0x040fe80000041810 */
[----:B------:R-:W-:Y:S04]  /*a630*/  FADD.FTZ R13, R100, R13 ;  /* 0x0000000d640d7221 */ /* 0x000fe80000010000 */
[----:B------:R-:W-:Y:S01]  /*a640*/  FADD.FTZ R140, R140, R13 ;  /* 0x0000000d8c8c7221 */ /* 0x000fe20000010000 */
[C---:B-1----:R-:W-:Y:S03]  /*a650*/  HMMA.16816.F32.BF16 R64, R88.reuse, R60, R20 ;  /* 0x0000003c5840723c */ /* 0x042fe60000041814 */
[----:B------:R-:W-:Y:S05]  /*a660*/  FADD.FTZ R107, R107, R140 ;  /* 0x0000008c6b6b7221 */ /* 0x000fea0000010000 */
[C---:B------:R-:W-:Y:S08]  /*a670*/  HMMA.16816.F32.BF16 R60, R88.reuse, R62, R24 ;  /* 0x0000003e583c723c */ /* 0x040ff00000041818 */
[C---:B--2---:R-:W-:Y:S08]  /*a680*/  HMMA.16816.F32.BF16 R56, R88.reuse, R52, R28 ;  /* 0x000000345838723c */ /* 0x044ff0000004181c */
[C---:B------:R-:W-:Y:S08]  /*a690*/  HMMA.16816.F32.BF16 R52, R88.reuse, R54, R32 ;  /* 0x000000365834723c */ /* 0x040ff00000041820 */
[C---:B---3--:R-:W-:Y:S07]  /*a6a0*/  HMMA.16816.F32.BF16 R36, R88.reuse, R4, R36 ;  /* 0x000000045824723c */ /* 0x048fee0000041824 */
[----:B------:R-:W-:Y:S01]  /*a6b0*/  FADD.FTZ R4, R106, R107 ;  /* 0x0000006b6a047221 */ /* 0x000fe20000010000 */
[C---:B------:R-:W-:Y:S04]  /*a6c0*/  HMMA.16816.F32.BF16 R40, R88.reuse, R6, R40 ;  /* 0x000000065828723c */ /* 0x040fe80000041828 */
[----:B------:R-:W-:Y:S04]  /*a6d0*/  FADD.FTZ R4, R105, R4 ;  /* 0x0000000469047221 */ /* 0x000fe80000010000 */
[C---:B----4-:R-:W-:Y:S04]  /*a6e0*/  HMMA.16816.F32.BF16 R44, R88.reuse, R8, R44 ;  /* 0x00000008582c723c */ /* 0x050fe8000004182c */
[----:B------:R-:W-:Y:S04]  /*a6f0*/  FADD.FTZ R155, R155, R4 ;  /* 0x000000049b9b7221 */ /* 0x000fe80000010000 */
[----:B------:R-:W-:Y:S04]  /*a700*/  HMMA.16816.F32.BF16 R48, R88, R10, R48 ;  /* 0x0000000a5830723c */ /* 0x000fe80000041830 */
[----:B------:R-:W-:Y:S04]  /*a710*/  FADD.FTZ R156, R156, R155 ;  /* 0x0000009b9c9c7221 */ /* 0x000fe80000010000 */
[----:B------:R-:W-:Y:S04]  /*a720*/  FADD.FTZ R133, R157, R156 ;  /* 0x0000009c9d857221 */ /* 0x000fe80000010000 */
[----:B------:R-:W-:Y:S01]  /*a730*/  FADD.FTZ R133, R158, R133 ;  /* 0x000000859e857221 */ /* 0x000fe20000010000 */
[----:B------:R-:W-:-:S05]  /*a740*/  @P0 BRA `(.L_x_4276) ;  /* 0xffffd6c000000947 */ /* 0x000fca000383ffff */
.L_x_4272:
        /* <DEDUP_REMOVED lines=154> */
[----:B-1----:R-:W-:-:S03]  /*b0f0*/  @P1 IMAD.WIDE.U32 R38, R118, c[0x0][0x1e8], RZ ;  /* 0x00007a0076261a25 */ /* 0x002fc600078e00ff */
[----:B------:R-:W-:Y:S06]  /*b100*/  BAR.SYNC.DEFER_BLOCKING 0x0 ;  /* 0x0000000000007b1d */ /* 0x000fec0000010000 */
[----:B------:R-:W1:Y:S04]  /*b110*/  S2R R7, SR_CTAID.Y ;  /* 0x0000000000077919 */ /* 0x000e680000002600 */
[----:B------:R-:W3:Y:S01]  /*b120*/  S2R R10, SR_CTAID.Z ;  /* 0x00000000000a7919 */ /* 0x000ee20000002700 */
[----:B--2---:R-:W-:-:S02]  /*b130*/  @P1 IMAD R37, R118, c[0x0][0x1ec], R39 ;  /* 0x00007b0076251a24 */ /* 0x004fc400078e0227 */
[----:B----4-:R-:W-:Y:S01]  /*b140*/  @P3 FMUL.FTZ R39, R4, 0.69314718246459960938 ;  /* 0x3f31721804273820 */ /* 0x010fe20000410000 */
[----:B------:R2:W4:Y:S04]  /*b150*/  LDS.128 R28, [R121] ;  /* 0x00000000791c7984 */ /* 0x0005280000000c00 */
[----:B------:R2:W2:Y:S01]  /*b160*/  LDS.128 R24, [R121+0x800] ;  /* 0x0008000079187984 */ /* 0x0004a20000000c00 */
[C---:B-1----:R-:W-:Y:S01]  /*b170*/  @!P1 IMAD.WIDE.U32 R40, R7.reuse, c[0x0][0x1e0], RZ ;  /* 0x0000780007289a25 */ /* 0x042fe200078e00ff */
        /* <DEDUP_REMOVED lines=35> */
.L_x_4278:
[----:B------:R-:W-:Y:S05]  /*b3b0*/  BSYNC B0 ;  /* 0x0000000000007941 */ /* 0x000fea0003800000 */
.L_x_4277:
        /* <DEDUP_REMOVED lines=36> */
.L_x_4280:
[----:B------:R-:W-:Y:S05]  /*b600*/  BSYNC B0 ;  /* 0x0000000000007941 */ /* 0x000fea0003800000 */
.L_x_4279:
        /* <DEDUP_REMOVED lines=18> */
[----:B--2---:R1:W-:Y:S10]  /*b730*/  @!P1 STG.E.128 [R4.64], R24 ;  /* 0x0000001804009986 */ /* 0x0043f4000c101d08 */
[----:B------:R-:W-:Y:S05]  /*b740*/  @P0 EXIT ;  /* 0x000000000000094d */ /* 0x000fea0003800000 */
[----:B------:R-:W-:Y:S01]  /*b750*/  STG.E.128 [R4.64+0x80], R32 ;  /* 0x0000802004007986 */ /* 0x000fe2000c101d08 */
[----:B------:R-:W-:Y:S05]  /*b760*/  EXIT ;  /* 0x000000000000794d */ /* 0x000fea0003800000 */
.L_x_4281:
        /* <DEDUP_REMOVED lines=9> */
.L_x_6361:


//--------------------- .text._ZN5flash24flash_fwd_splitkv_kernelI23Flash_fwd_kernel_traitsILi96ELi64ELi64ELi4ELb0ELb0EN7cutlass10bfloat16_tE19Flash_kernel_traitsILi96ELi64ELi64ELi4ES3_EELb1ELb0ELb0ELb0ELb0ELb0ELb0ELb1EEEvNS_16Flash_fwd_paramsE --------------------------
	.section	.text._ZN5flash24flash_fwd_splitkv_kernelI23Flash_fwd_kernel_traitsILi96ELi64ELi64ELi4ELb0ELb0EN7cutlass10bfloat16_tE19Flash_kernel_traitsILi96ELi64ELi64ELi4ES3_EELb1ELb0ELb0ELb0ELb0ELb0ELb0ELb1EEEvNS_16Flash_fwd_paramsE,"ax",@progbits
	.sectioninfo	@"SHI_REGISTERS=160"
	.align	128
        .global         _ZN5flash24flash_fwd_splitkv_kernelI23Flash_fwd_kernel_traitsILi96ELi64ELi64ELi4ELb0ELb0EN7cutlass10bfloat16_tE19Flash_kernel_traitsILi96ELi64ELi64ELi4ES3_EELb1ELb0ELb0ELb0ELb0ELb0ELb0ELb1EEEvNS_16Flash_fwd_paramsE
        .type           _ZN5flash24flash_fwd_splitkv_kernelI23Flash_fwd_kernel_traitsILi96ELi64ELi64ELi4ELb0ELb0EN7cutlass10bfloat16_tE19Flash_kernel_traitsILi96ELi64ELi64ELi4ES3_EELb1ELb0ELb0ELb0ELb0ELb0ELb0ELb1EEEvNS_16Flash_fwd_paramsE,@function
        .size           _ZN5flash24flash_fwd_splitkv_kernelI23Flash_fwd_kernel_traitsILi96ELi64ELi64ELi4ELb0ELb0EN7cutlass10bfloat16_tE19Flash_kernel_traitsILi96ELi64ELi64ELi4ES3_EELb1ELb0ELb0ELb0ELb0ELb0ELb0ELb1EEEvNS_16Flash_fwd_paramsE,(.L_x_6362 - _ZN5flash24flash_fwd_splitkv_kernelI23Flash_fwd_kernel_traitsILi96ELi64ELi64ELi4ELb0ELb0EN7cutlass10bfloat16_tE19Flash_kernel_traitsILi96ELi64ELi64ELi4ES3_EELb1ELb0ELb0ELb0ELb0ELb0ELb0ELb1EEEvNS_16Flash_fwd_paramsE)
        .other          _ZN5flash24flash_fwd_splitkv_kernelI23Flash_fwd_kernel_traitsILi96ELi64ELi64ELi4ELb0ELb0EN7cutlass10bfloat16_tE19Flash_kernel_traitsILi96ELi64ELi64ELi4ES3_EELb1ELb0ELb0ELb0ELb0ELb0ELb0ELb1EEEvNS_16Flash_fwd_paramsE,@"STO_CUDA_ENTRY STV_DEFAULT"
_ZN5flash24flash_fwd_splitkv_kernelI23Flash_fwd_kernel_traitsILi96ELi64ELi64ELi4ELb0ELb0EN7cutlass10bfloat16_tE19Flash_kernel_traitsILi96ELi64ELi64ELi4ES3_EELb1ELb0ELb0ELb0ELb0ELb0ELb0ELb1EEEvNS_16Flash_fwd_paramsE:
.text._ZN5flash24flash_fwd_splitkv_kernelI23Flash_fwd_kernel_traitsILi96ELi64ELi64ELi4ELb0ELb0EN7cutlass10bfloat16_tE19Flash_kernel_traitsILi96ELi64ELi64ELi4ES3_EELb1ELb0ELb0ELb0ELb0ELb0ELb0ELb1EEEvNS_16Flash_fwd_paramsE:
        /* <DEDUP_REMOVED lines=14> */
[----:B------:R1:W2:Y:S01]  /*00e0*/  @P1 LDG.E R127, [R6.64] ;  /* 0x00000006067f1981 */ /* 0x0002a2000c1e1900 */
[CC--:B------:R-:W-:Y:S01]  /*00f0*/  IMAD.WIDE R116, R4.reuse, R3.reuse, c[0x0][0x250] ;  /* 0x0000940004747625 */ /* 0x0c0fe200078e0203 */
[----:B------:R-:W-:Y:S02]  /*0100*/  ISETP.EQ.OR.EX P0, PT, RZ, c[0x0][0x24c], !P2, P0 ;  /* 0x00009300ff007a0c */ /* 0x000fe40005702700 */
[----:B------:R1:W2:Y:S04]  /*0110*/  @P1 LDG.E R126, [R6.64+0x4] ;  /* 0x00000406067e1981 */ /* 0x0002a8000c1e1900 */
[----:B------:R3:W5:Y:S01]  /*0120*/  @P5 LDG.E R0, [R116.64] ;  /* 0x0000000674005981 */ /* 0x000762000c1e1900 */
[----:B------:R-:W-:Y:S02]  /*0130*/  IMAD.MOV.U32 R19, RZ, RZ, -0x1 ;  /* 0xffffffffff137424 */ /* 0x000fe400078e00ff */
[----:B------:R-:W-:Y:S01]  /*0140*/  IMAD.WIDE R8, R4, R3, c[0x0][0x248] ;  /* 0x0000920004087625 */ /* 0x000fe200078e0203 */
[----:B------:R-:W4:Y:S04]  /*0150*/  S2R R25, SR_CTAID.X ;  /* 0x0000000000197919 */ /* 0x000f280000002500 */
[----:B------:R3:W5:Y:S01]  /*0160*/  @!P0 LDG.E R19, [R8.64] ;  /* 0x0000000608138981 */ /* 0x000762000c1e1900 */
[----:B------:R-:W-:-:S03]  /*0170*/  ISETP.NE.U32.AND P0, PT, RZ, c[0x0][0x248], PT ;  /* 0x00009200ff007a0c */ /* 0x000fc60003f05070 */
[----:B------:R-:W2:Y:S01]  /*0180*/  S2R R114, SR_CTAID.Z ;  /* 0x0000000000727919 */ /* 0x000ea20000002700 */
[----:B------:R-:W-:Y:S02]  /*0190*/  ISETP.NE.AND.EX P0, PT, RZ, c[0x0][0x24c], PT, P0 ;  /* 0x00009300ff007a0c */ /* 0x000fe40003f05300 */
[----:B------:R-:W-:-:S04]  /*01a0*/  MOV R11, R4 ;  /* 0x00000004000b7202 */ /* 0x000fc80000000f00 */
[--C-:B------:R-:W-:Y:S01]  /*01b0*/  SHF.R.S32.HI R2, RZ, 0x1f, R11.reuse ;  /* 0x0000001fff027819 */ /* 0x100fe2000001140b */
[----:B-1----:R-:W-:Y:S02]  /*01c0*/  IMAD.MOV.U32 R7, RZ, RZ, R11 ;  /* 0x000000ffff077224 */ /* 0x002fe400078e000b */
[----:B--2---:R-:W-:Y:S01]  /*01d0*/  @P1 IMAD.IADD R126, R126, 0x1, -R127 ;  /* 0x000000017e7e1824 */ /* 0x004fe200078e0a7f */
[----:B------:R-:W-:-:S03]  /*01e0*/  @!P1 MOV R126, c[0x0][0x214] ;  /* 0x00008500007e9a02 */ /* 0x000fc60000000f00 */
[----:B------:R-:W-:Y:S05]  /*01f0*/  @!P0 BRA `(.L_x_4282) ;  /* 0x0000004000008947 */ /* 0x000fea0003800000 */
[----:B---34-:R-:W2:Y:S02]  /*0200*/  @P2 LDG.E R6, [R8.64+0x4] ;  /* 0x0000040608062981 */ /* 0x018ea4000c1e1900 */
[----:B--2--5:R-:W-:-:S06]  /*0210*/  @P2 IADD3 R5, R6, -R19, RZ ;  /* 0x8000001306052210 */ /* 0x024fcc0007ffe0ff */
[----:B------:R1:W5:Y:S01]  /*0220*/  @!P2 LDG.E R5, [R8.64] ;  /* 0x000000060805a981 */ /* 0x000362000c1e1900 */
[----:B------:R-:W-:Y:S05]  /*0230*/  BRA `(.L_x_4283) ;  /* 0x0000001000007947 */ /* 0x000fea0003800000 */
.L_x_4282:
[----:B---34-:R-:W-:Y:S02]  /*0240*/  MOV R5, c[0x0][0x218] ;  /* 0x0000860000057a02 */ /* 0x018fe40000000f00 */
.L_x_4283:
        /* <DEDUP_REMOVED lines=37> */
[----:B------:R-:W-:Y:S02]  /*04a0*/  LOP3.LUT R3, R0, 0xfffffffc, RZ, 0xc0, !PT ;  /* 0xfffffffc00037812 */ /* 0x000fe400078ec0ff */
[----:B------:R-:W-:Y:S01]  /*04b0*/  SHF.R.S32.HI R9, RZ, 0x2, R0 ;  /* 0x00000002ff097819 */ /* 0x000fe20000011400 */
[----:B------:R-:W-:-:S02]  /*04c0*/  IMAD R0, R11, c[0x0][0x1c0], R114 ;  /* 0x000070000b007a24 */ /* 0x000fc400078e0272 */
[----:B------:R-:W-:Y:S01]  /*04d0*/  IMAD.IADD R62, R62, 0x1, -R3 ;  /* 0x000000013e3e7824 */ /* 0x000fe200078e0a03 */
[----:B------:R-:W-:Y:S01]  /*04e0*/  SHF.R.S32.HI R3, RZ, 0x1f, R71 ;  /* 0x0000001fff037819 */ /* 0x000fe20000011447 */
[----:B------:R-:W-:Y:S02]  /*04f0*/  @!P0 IMAD R2, R2, c[0x0][0x1e0], RZ ;  /* 0x0000780002028a24 */ /* 0x000fe400078e02ff */
[----:B------:R-:W-:Y:S02]  /*0500*/  IMAD.SHL.U32 R4, R62, 0x8, RZ ;  /* 0x000000083e047824 */ /* 0x000fe400078e00ff */
[----:B------:R-:W-:-:S03]  /*0510*/  @!P0 IMAD.WIDE.U32 R12, R11, c[0x0][0x1e0], RZ ;  /* 0x000078000b0c8a25 */ /* 0x000fc600078e00ff */
[----:B------:R-:W-:Y:S01]  /*0520*/  SHF.R.S32.HI R5, RZ, 0x1f, R4 ;  /* 0x0000001fff057819 */ /* 0x000fe20000011404 */
[----:B------:R-:W-:Y:S01]  /*0530*/  @P0 IMAD.WIDE.U32 R6, R127, c[0x0][0x1e8], RZ ;  /* 0x00007a007f060a25 */ /* 0x000fe200078e00ff */
[----:B------:R-:W-:-:S03]  /*0540*/  @!P0 MOV R6, R12 ;  /* 0x0000000c00068202 */ /* 0x000fc60000000f00 */
[----:B------:R-:W-:Y:S02]  /*0550*/  @!P0 IMAD R2, R11, c[0x0][0x1e4], R2 ;  /* 0x000079000b028a24 */ /* 0x000fe400078e0202 */
[----:B------:R-:W-:Y:S02]  /*0560*/  IMAD R8, R3, c[0x0][0x1e8], RZ ;  /* 0x00007a0003087a24 */ /* 0x000fe400078e02ff */
[----:B------:R-:W-:-:S04]  /*0570*/  IMAD.WIDE.U32 R14, R71, c[0x0][0x1e8], R4 ;  /* 0x00007a00470e7a25 */ /* 0x000fc800078e0004 */
[----:B------:R-:W-:Y:S02]  /*0580*/  @P0 IMAD R127, R127, c[0x0][0x1ec], R7 ;  /* 0x00007b007f7f0a24 */ /* 0x000fe400078e0207 */
[----:B------:R-:W-:Y:S01]  /*0590*/  @!P0 IMAD.IADD R127, R13, 0x1, R2 ;  /* 0x000000010d7f8824 */ /* 0x000fe200078e0202 */
[----:B------:R-:W-:Y:S01]  /*05a0*/  IADD3 R6, P0, R6, R14, RZ ;  /* 0x0000000e06067210 */ /* 0x000fe20007f1e0ff */
[----:B------:R-:W-:Y:S01]  /*05b0*/  IMAD R8, R71, c[0x0][0x1ec], R8 ;  /* 0x00007b0047087a24 */ /* 0x000fe200078e0208 */
[----:B------:R-:W-:Y:S01]  /*05c0*/  SHF.R.S32.HI R2, RZ, 0x1f, R114 ;  /* 0x0000001fff027819 */ /* 0x000fe20000011472 */
[----:B------:R-:W-:-:S03]  /*05d0*/  IMAD R0, R0, c[0x0][0x214], R71 ;  /* 0x0000850000007a24 */ /* 0x000fc600078e0247 */
[----:B------:R-:W-:Y:S01]  /*05e0*/  IADD3.X R7, R127, R15, R8, P0, !PT ;  /* 0x0000000f7f077210 */ /* 0x000fe200007fe408 */
[----:B------:R-:W-:Y:S01]  /*05f0*/  IMAD R3, R2, c[0x0][0x1f0], RZ ;  /* 0x00007c0002037a24 */ /* 0x000fe200078e02ff */
[----:B------:R-:W-:Y:S02]  /*0600*/  ISETP.GE.AND P0, PT, R9, R126, PT ;  /* 0x0000007e0900720c */ /* 0x000fe40003f06270 */
[----:B------:R-:W-:Y:S01]  /*0610*/  IADD3 R2, R4, 0x40, RZ ;  /* 0x0000004004027810 */ /* 0x000fe20007ffe0ff */
[C---:B------:R-:W-:Y:S02]  /*0620*/  IMAD R3, R114.reuse, c[0x0][0x1f4], R3 ;  /* 0x00007d0072037a24 */ /* 0x040fe400078e0203 */
[----:B------:R-:W-:Y:S01]  /*0630*/  IMAD.WIDE.U32 R114, R114, c[0x0][0x1f0], R6 ;  /* 0x00007c0072727a25 */ /* 0x000fe200078e0006 */
[----:B------:R-:W-:Y:S02]  /*0640*/  SHF.R.S32.HI R7, RZ, 0x1f, R9 ;  /* 0x0000001fff077819 */ /* 0x000fe40000011409 */
[----:B------:R-:W-:-:S02]  /*0650*/  IADD3 R6, R4, 0x20, RZ ;  /* 0x0000002004067810 */ /* 0x000fc40007ffe0ff */
[----:B------:R-:W-:-:S03]  /*0660*/  IADD3 R13, R115, R3, RZ ;  /* 0x00000003730d7210 */ /* 0x000fc60007ffe0ff */
        /* <DEDUP_REMOVED lines=14> */
.L_x_4286:
[----:B------:R-:W-:Y:S05]  /*0750*/  BSYNC B0 ;  /* 0x0000000000007941 */ /* 0x000fea0003800000 */
.L_x_4285:
        /* <DEDUP_REMOVED lines=19> */
.L_x_4288:
[----:B------:R-:W-:Y:S05]  /*0890*/  BSYNC B0 ;  /* 0x0000000000007941 */ /* 0x000fea0003800000 */
.L_x_4287:
[----:B------:R-:W-:-:S04]  /*08a0*/  ISETP.NE.AND P2, PT, R62, RZ, PT ;  /* 0x000000ff3e00720c */ /* 0x000fc80003f45270 */
        /* <DEDUP_REMOVED lines=12> */
.L_x_4284:
[----:B-1----:R-:W-:Y:S02]  /*0970*/  ISETP.NE.U32.AND P1, PT, RZ, c[0x0][0x2c0], PT ;  /* 0x0000b000ff007a0c */ /* 0x002fe40003f25070 */
[----:B------:R-:W-:Y:S02]  /*0980*/  ISETP.NE.U32.AND P0, PT, RZ, c[0x0][0x2b8], PT ;  /* 0x0000ae00ff007a0c */ /* 0x000fe40003f05070 */
[----:B------:R-:W-:Y:S02]  /*0990*/  ISETP.NE.AND.EX P1, PT, RZ, c[0x0][0x2c4], PT, P1 ;  /* 0x0000b100ff007a0c */ /* 0x000fe40003f25310 */
[----:B------:R-:W-:-:S11]  /*09a0*/  ISETP.NE.AND.EX P0, PT, RZ, c[0x0][0x2bc], PT, P0 ;  /* 0x0000af00ff007a0c */ /* 0x000fd60003f05300 */
[----:B------:R-:W-:Y:S02]  /*09b0*/  @P1 IMAD R6, R2, c[0x0][0x2c8], RZ ;  /* 0x0000b20002061a24 */ /* 0x000fe400078e02ff */
[----:B------:R-:W-:-:S04]  /*09c0*/  @P0 IMAD.WIDE R8, R4, R3, c[0x0][0x2b8] ;  /* 0x0000ae0004080625 */ /* 0x000fc800078e0203 */
[C---:B------:R-:W-:Y:S01]  /*09d0*/  @P1 IMAD.WIDE.U32 R4, R7.reuse, c[0x0][0x2c8], RZ ;  /* 0x0000b20007041a25 */ /* 0x040fe200078e00ff */
[----:B------:R-:W-:Y:S01]  /*09e0*/  CS2R R128, SRZ ;  /* 0x0000000000807805 */ /* 0x000fe2000001ff00 */
[----:B------:R1:W5:Y:S01]  /*09f0*/  @P0 LDG.E R11, [R8.64] ;  /* 0x00000006080b0981 */ /* 0x000362000c1e1900 */
[----:B------:R-:W-:Y:S01]  /*0a00*/  PLOP3.LUT P3, PT, PT, PT, PT, 0x8, 0x0 ;  /* 0x000000000000781c */ /* 0x000fe20003f6e170 */
        /* <DEDUP_REMOVED lines=39> */
[----:B-----5:R-:W1:Y:S02]  /*0c80*/  F2I.FTZ.U32.TRUNC.NTZ R11, R10 ;  /* 0x0000000a000b7305 */ /* 0x020e64000021f000 */
[----:B-1----:R-:W-:Y:S01]  /*0c90*/  IMAD.MOV R6, RZ, RZ, -R11 ;  /* 0x000000ffff067224 */ /* 0x002fe200078e0a0b */
        /* <DEDUP_REMOVED lines=8> */
[----:B------:R-:W-:-:S13]  /*0d20*/  ISETP.GT.U32.AND P0, PT, R4, R9, PT ;  /* 0x000000090400720c */ /* 0x000fda0003f04070 */
[-C--:B------:R-:W-:Y:S02]  /*0d30*/  @!P0 IADD3 R9, R9, -R4.reuse, RZ ;  /* 0x8000000409098210 */ /* 0x080fe40007ffe0ff */
[----:B------:R-:W-:Y:S02]  /*0d40*/  @!P0 IADD3 R8, R8, 0x1, RZ ;  /* 0x0000000108088810 */ /* 0x000fe40007ffe0ff */
[----:B------:R-:W-:Y:S01]  /*0d50*/  ISETP.GE.U32.AND P1, PT, R9, R4, PT ;  /* 0x000000040900720c */ /* 0x000fe20003f26070 */
[----:B------:R-:W-:Y:S01]  /*0d60*/  IMAD.MOV R4, RZ, RZ, -R5 ;  /* 0x000000ffff047224 */ /* 0x000fe200078e0a05 */
[----:B------:R-:W-:-:S03]  /*0d70*/  ISETP.GE.AND P0, PT, R6, RZ, PT ;  /* 0x000000ff0600720c */ /* 0x000fc60003f06270 */
[----:B------:R-:W-:-:S05]  /*0d80*/  IMAD R9, R4, c[0x0][0x2d0], R3 ;  /* 0x0000b40004097a24 */ /* 0x000fca00078e0203 */
[----:B------:R-:W-:-:S03]  /*0d90*/  SHF.R.S32.HI R5, RZ, 0x1f, R9 ;  /* 0x0000001fff057819 */ /* 0x000fc60000011409 */
[----:B------:R-:W-:Y:S02]  /*0da0*/  @P1 IADD3 R8, R8, 0x1, RZ ;  /* 0x0000000108081810 */ /* 0x000fe40007ffe0ff */
[----:B------:R-:W-:Y:S01]  /*0db0*/  ISETP.NE.AND P1, PT, RZ, c[0x0][0x1c8], PT ;  /* 0x00007200ff007a0c */ /* 0x000fe20003f25270 */
[----:B------:R-:W-:Y:S01]  /*0dc0*/  IMAD R4, R5, c[0x0][0x198], RZ ;  /* 0x0000660005047a24 */ /* 0x000fe200078e02ff */
[----:B------:R-:W-:-:S03]  /*0dd0*/  @!P0 IADD3 R8, -R8, RZ, RZ ;  /* 0x000000ff08088210 */ /* 0x000fc60007ffe1ff */
        /* <DEDUP_REMOVED lines=10> */
[----:B------:R-:W-:Y:S01]  /*0e80*/  IMAD R19, R0, c[0x0][0x18c], R19 ;  /* 0x0000630000137a24 */ /* 0x000fe200078e0213 */
[----:B------:R-:W-:Y:S01]  /*0e90*/  MOV R18, R14 ;  /* 0x0000000e00127202 */ /* 0x000fe20000000f00 */
[----:B------:R-:W-:-:S04]  /*0ea0*/  IMAD.WIDE.U32 R10, R9, c[0x0][0x198], R12 ;  /* 0x00006600090a7a25 */ /* 0x000fc800078e000c */
[----:B------:R-:W-:Y:S01]  /*0eb0*/  IMAD.MOV.U32 R12, RZ, RZ, R10 ;  /* 0x000000ffff0c7224 */ /* 0x000fe200078e000a */
[----:B------:R-:W-:Y:S01]  /*0ec0*/  IADD3 R13, R11, R4, RZ ;  /* 0x000000040b0d7210 */ /* 0x000fe20007ffe0ff */
[----:B------:R-:W-:Y:S02]  /*0ed0*/  IMAD R11, R6, c[0x0][0x1b0], RZ ;  /* 0x00006c00060b7a24 */ /* 0x000fe400078e02ff */
[----:B------:R-:W-:Y:S02]  /*0ee0*/  IMAD.IADD R19, R15, 0x1, R19 ;  /* 0x000000010f137824 */ /* 0x000fe400078e0213 */
[C---:B------:R-:W-:Y:S02]  /*0ef0*/  IMAD R11, R8.reuse, c[0x0][0x1b4], R11 ;  /* 0x00006d00080b7a24 */ /* 0x040fe400078e020b */
[----:B------:R-:W-:-:S05]  /*0f00*/  IMAD.WIDE.U32 R110, R8, c[0x0][0x1b0], R12 ;  /* 0x00006c00086e7a25 */ /* 0x000fca00078e000c */
[----:B------:R-:W-:Y:S01]  /*0f10*/  IADD3 R13, R111, R11, RZ ;  /* 0x0000000b6f0d7210 */ /* 0x000fe20007ffe0ff */
[----:B------:R-:W-:Y:S05]  /*0f20*/  BRA `(.L_x_4290) ;  /* 0x0000046000007947 */ /* 0x000fea0003800000 */
.L_x_4289:
        /* <DEDUP_REMOVED lines=17> */
.L_x_4291:
[----:B------:R-:W-:Y:S02]  /*1040*/  IABS R5, c[0x0][0x1c8] ;  /* 0x0000720000057a13 */ /* 0x000fe40000000000 */
[----:B------:R-:W-:Y:S02]  /*1050*/  @P4 IADD3 R19, R0, R19, RZ ;  /* 0x0000001300134210 */ /* 0x000fe40007ffe0ff */
[----:B------:R-:W1:Y:S03]  /*1060*/  I2F.RP R10, R5 ;  /* 0x00000005000a7306 */ /* 0x000e660000209400 */
[----:B------:R-:W-:-:S04]  /*1070*/  @P4 IMAD.WIDE.U32 R14, R19, c[0x0][0x1a0], RZ ;  /* 0x00006800130e4a25 */ /* 0x000fc800078e00ff */
[----:B------:R-:W-:Y:S02]  /*1080*/  @P4 IMAD R19, R19, c[0x0][0x1a4], R15 ;  /* 0x0000690013134a24 */ /* 0x000fe400078e020f */
[----:B------:R-:W-:Y:S01]  /*1090*/  @P4 IMAD.MOV.U32 R18, RZ, RZ, R14 ;  /* 0x000000ffff124224 */ /* 0x000fe200078e000e */
[----:B-1----:R-:W1:Y:S02]  /*10a0*/  MUFU.RCP R12, R10 ;  /* 0x0000000a000c7308 */ /* 0x002e640000001000 */
[----:B-1----:R-:W-:-:S06]  /*10b0*/  IADD3 R12, R12, 0xffffffe, RZ ;  /* 0x0ffffffe0c0c7810 */ /* 0x002fcc0007ffe0ff */
[----:B------:R-:W1:Y:S02]  /*10c0*/  F2I.FTZ.U32.TRUNC.NTZ R13, R12 ;  /* 0x0000000c000d7305 */ /* 0x000e64000021f000 */
[----:B-1----:R-:W-:Y:S01]  /*10d0*/  IMAD.MOV R3, RZ, RZ, -R13 ;  /* 0x000000ffff037224 */ /* 0x002fe200078e0a0d */
[----:B------:R-:W-:-:S03]  /*10e0*/  MOV R12, RZ ;  /* 0x000000ff000c7202 */ /* 0x000fc60000000f00 */
[----:B------:R-:W-:Y:S01]  /*10f0*/  IMAD R4, R3, R5, RZ ;  /* 0x0000000503047224 */ /* 0x000fe200078e02ff */
[----:B------:R-:W-:-:S03]  /*1100*/  IABS R3, R114 ;  /* 0x0000007200037213 */ /* 0x000fc60000000000 */
[----:B------:R-:W-:Y:S01]  /*1110*/  IMAD.HI.U32 R4, R13, R4, R12 ;  /* 0x000000040d047227 */ /* 0x000fe200078e000c */
[----:B------:R-:W-:-:S03]  /*1120*/  MOV R12, R6 ;  /* 0x00000006000c7202 */ /* 0x000fc60000000f00 */
[----:B------:R-:W-:Y:S02]  /*1130*/  IMAD.MOV.U32 R13, RZ, RZ, R9 ;  /* 0x000000ffff0d7224 */ /* 0x000fe400078e0009 */
[----:B------:R-:W-:-:S04]  /*1140*/  IMAD.HI.U32 R8, R4, R3, RZ ;  /* 0x0000000304087227 */ /* 0x000fc800078e00ff */
[----:B------:R-:W-:-:S04]  /*1150*/  IMAD.MOV R4, RZ, RZ, -R8 ;  /* 0x000000ffff047224 */ /* 0x000fc800078e0a08 */
[----:B------:R-:W-:Y:S01]  /*1160*/  IMAD R4, R5, R4, R3 ;  /* 0x0000000405047224 */ /* 0x000fe200078e0203 */
[----:B------:R-:W-:-:S04]  /*1170*/  LOP3.LUT R3, R114, c[0x0][0x1c8], RZ, 0x3c, !PT ;  /* 0x0000720072037a12 */ /* 0x000fc800078e3cff */
[----:B------:R-:W-:Y:S02]  /*1180*/  ISETP.GT.U32.AND P0, PT, R5, R4, PT ;  /* 0x000000040500720c */ /* 0x000fe40003f04070 */
[----:B------:R-:W-:Y:S02]  /*1190*/  ISETP.GE.AND P1, PT, R3, RZ, PT ;  /* 0x000000ff0300720c */ /* 0x000fe40003f26270 */
[----:B------:R-:W-:-:S05]  /*11a0*/  LEA R3, R87, 0xffffffc0, 0x6 ;  /* 0xffffffc057037811 */ /* 0x000fca00078e30ff */
[----:B------:R-:W-:-:S04]  /*11b0*/  IMAD.WIDE.U32 R12, R3, c[0x0][0x198], R12 ;  /* 0x00006600030c7a25 */ /* 0x000fc800078e000c */
[-C--:B------:R-:W-:Y:S01]  /*11c0*/  @!P0 IADD3 R4, R4, -R5.reuse, RZ ;  /* 0x8000000504048210 */ /* 0x080fe20007ffe0ff */
[--C-:B------:R-:W-:Y:S01]  /*11d0*/  IMAD.MOV.U32 R9, RZ, RZ, R3.reuse ;  /* 0x000000ffff097224 */ /* 0x100fe200078e0003 */
[----:B------:R-:W-:Y:S02]  /*11e0*/  @!P0 IADD3 R8, R8, 0x1, RZ ;  /* 0x0000000108088810 */ /* 0x000fe40007ffe0ff */
[----:B------:R-:W-:Y:S02]  /*11f0*/  ISETP.GE.U32.AND P2, PT, R4, R5, PT ;  /* 0x000000050400720c */ /* 0x000fe40003f46070 */
[----:B------:R-:W-:Y:S02]  /*1200*/  ISETP.NE.AND P0, PT, RZ, c[0x0][0x1c8], PT ;  /* 0x00007200ff007a0c */ /* 0x000fe40003f05270 */
[----:B------:R-:W-:Y:S02]  /*1210*/  SHF.R.S32.HI R5, RZ, 0x1f, R3 ;  /* 0x0000001fff057819 */ /* 0x000fe40000011403 */
[----:B------:R-:W-:-:S03]  /*1220*/  MOV R110, R12 ;  /* 0x0000000c006e7202 */ /* 0x000fc60000000f00 */
        /* <DEDUP_REMOVED lines=22> */
.L_x_4290:
[----:B------:R1:W5:Y:S01]  /*1390*/  @P5 LDG.E R118, [R116.64] ;  /* 0x0000000674765981 */ /* 0x000362000c1e1900 */
[----:B------:R-:W-:Y:S01]  /*13a0*/  ISETP.NE.AND P0, PT, R127, -0x1, PT ;  /* 0xffffffff7f00780c */ /* 0x000fe20003f05270 */
[----:B------:R-:W-:Y:S01]  /*13b0*/  IMAD.MOV.U32 R4, RZ, RZ, 0x2 ;  /* 0x00000002ff047424 */ /* 0x000fe200078e00ff */
[----:B------:R-:W-:Y:S01]  /*13c0*/  SHF.R.S32.HI R67, RZ, 0x1f, R62 ;  /* 0x0000001fff437819 */ /* 0x000fe2000001143e */
[----:B------:R-:W-:Y:S02]  /*13d0*/  IMAD.MOV.U32 R81, RZ, RZ, c[0x0][0x230] ;  /* 0x00008c00ff517624 */ /* 0x000fe400078e00ff */
[----:B------:R-:W-:Y:S01]  /*13e0*/  IMAD.MOV.U32 R16, RZ, RZ, RZ ;  /* 0x000000ffff107224 */ /* 0x000fe200078e00ff */
[CC--:B------:R-:W-:Y:S01]  /*13f0*/  LEA.HI R63, R67.reuse, R62.reuse, RZ, 0x5 ;  /* 0x0000003e433f7211 */ /* 0x0c0fe200078f28ff */
[----:B------:R-:W-:Y:S01]  /*1400*/  IMAD.MOV.U32 R17, RZ, RZ, c[0x0][0x230] ;  /* 0x00008c00ff117624 */ /* 0x000fe200078e00ff */
[----:B------:R-:W-:Y:S01]  /*1410*/  LEA.HI R70, R67, R62, RZ, 0x3 ;  /* 0x0000003e43467211 */ /* 0x000fe200078f18ff */
[----:B------:R-:W-:Y:S01]  /*1420*/  IMAD.MOV.U32 R61, RZ, RZ, c[0x0][0x1a0] ;  /* 0x00006800ff3d7624 */ /* 0x000fe200078e00ff */
[----:B------:R-:W-:Y:S01]  /*1430*/  SHF.R.S32.HI R68, RZ, 0x5, R63 ;  /* 0x00000005ff447819 */ /* 0x000fe2000001143f */
[----:B------:R-:W-:Y:S01]  /*1440*/  IMAD.HI.U32 R81, R4, R81, R16 ;  /* 0x0000005104517227 */ /* 0x000fe200078e0010 */
[----:B------:R-:W-:-:S02]  /*1450*/  SHF.R.S32.HI R69, RZ, 0x3, R70 ;  /* 0x00000003ff457819 */ /* 0x000fc40000011446 */
[----:B------:R-:W-:Y:S01]  /*1460*/  LOP3.LUT R63, R63, 0xffffffe0, RZ, 0xc0, !PT ;  /* 0xffffffe03f3f7812 */ /* 0x000fe200078ec0ff */
[----:B------:R-:W-:Y:S01]  /*1470*/  @!P0 IMAD R0, R2, c[0x0][0x178], RZ ;  /* 0x00005e0002008a24 */ /* 0x000fe200078e02ff */
[----:B------:R-:W-:Y:S01]  /*1480*/  SHF.R.S32.HI R77, RZ, 0x1, R81 ;  /* 0x00000001ff4d7819 */ /* 0x000fe20000011451 */
[----:B------:R-:W-:-:S03]  /*1490*/  @P0 IMAD.WIDE.U32 R22, R127, c[0x0][0x190], RZ ;  /* 0x000064007f160a25 */ /* 0x000fc600078e00ff */
[----:B------:R-:W-:Y:S01]  /*14a0*/  SHF.L.U32 R80, R77, 0x5, RZ ;  /* 0x000000054d507819 */ /* 0x000fe200000006ff */
[----:B-----5:R-:W-:-:S04]  /*14b0*/  @!P0 IMAD.WIDE.U32 R10, R7, c[0x0][0x178], RZ ;  /* 0x00005e00070a8a25 */ /* 0x020fc800078e00ff */
[----:B------:R-:W-:Y:S02]  /*14c0*/  @!P0 IMAD R0, R7, c[0x0][0x17c], R0 ;  /* 0x00005f0007008a24 */ /* 0x000fe400078e0200 */
[----:B------:R-:W-:Y:S02]  /*14d0*/  @P0 IMAD R15, R127, c[0x0][0x194], R23 ;  /* 0x000065007f0f0a24 */ /* 0x000fe400078e0217 */
[----:B------:R-:W-:Y:S01]  /*14e0*/  @!P0 IMAD.IADD R15, R11, 0x1, R0 ;  /* 0x000000010b0f8824 */ /* 0x000fe200078e0200 */
[CC--:B------:R-:W-:Y:S01]  /*14f0*/  LEA.HI R11, R67.reuse, R62.reuse, RZ, 0x2 ;  /* 0x0000003e430b7211 */ /* 0x0c0fe200078f10ff */
[----:B------:R-:W-:Y:S01]  /*1500*/  @!P0 IMAD.MOV.U32 R22, RZ, RZ, R10 ;  /* 0x000000ffff168224 */ /* 0x000fe200078e000a */
[----:B------:R-:W-:Y:S01]  /*1510*/  LEA.HI R67, R67, R62, RZ, 0x4 ;  /* 0x0000003e43437211 */ /* 0x000fe200078f20ff */
[----:B------:R-:W-:Y:S01]  /*1520*/  IMAD.SHL.U32 R17, R69, 0x40, RZ ;  /* 0x0000004045117824 */ /* 0x000fe200078e00ff */
[----:B------:R-:W-:Y:S01]  /*1530*/  SHF.R.S32.HI R112, RZ, 0x2, R11 ;  /* 0x00000002ff707819 */ /* 0x000fe2000001140b */
[----:B------:R-:W-:Y:S01]  /*1540*/  IMAD.MOV.U32 R49, RZ, RZ, 0x10 ;  /* 0x00000010ff317424 */ /* 0x000fe200078e00ff */
[C---:B------:R-:W-:Y:S01]  /*1550*/  LOP3.LUT R21, R11.reuse, 0xfffffffc, RZ, 0xc0, !PT ;  /* 0xfffffffc0b157812 */ /* 0x040fe200078ec0ff */
[----:B------:R-:W-:Y:S01]  /*1560*/  IMAD.IADD R63, R62, 0x1, -R63 ;  /* 0x000000013e3f7824 */ /* 0x000fe200078e0a3f */
[----:B------:R-:W-:-:S02]  /*1570*/  LEA.HI R11, R11, R112, RZ, 0x1 ;  /* 0x000000700b0b7211 */ /* 0x000fc400078f08ff */
[----:B------:R-:W-:Y:S02]  /*1580*/  IADD3 R78, -R21, R62, RZ ;  /* 0x0000003e154e7210 */ /* 0x000fe40007ffe1ff */
[----:B------:R-:W-:Y:S02]  /*1590*/  LOP3.LUT R11, R11, 0x7fffffe, RZ, 0xc0, !PT ;  /* 0x07fffffe0b0b7812 */ /* 0x000fe400078ec0ff */
[--C-:B------:R-:W-:Y:S01]  /*15a0*/  SHF.R.S32.HI R113, RZ, 0x1f, R112.reuse ;  /* 0x0000001fff717819 */ /* 0x100fe20000011470 */
[----:B------:R-:W-:Y:S01]  /*15b0*/  IMAD.SHL.U32 R10, R78, 0x8, RZ ;  /* 0x000000084e0a7824 */ /* 0x000fe200078e00ff */
[----:B------:R-:W-:Y:S01]  /*15c0*/  LOP3.LUT R17, R17, 0xc0, RZ, 0xc0, !PT ;  /* 0x000000c011117812 */ /* 0x000fe200078ec0ff */
[----:B------:R-:W-:Y:S01]  /*15d0*/  IMAD.IADD R11, R112, 0x1, -R11 ;  /* 0x00000001700b7824 */ /* 0x000fe200078e0a0b */
[----:B------:R-:W-:Y:S01]  /*15e0*/  LOP3.LUT R21, R67, 0xfffffff0, RZ, 0xc0, !PT ;  /* 0xfffffff043157812 */ /* 0x000fe200078ec0ff */
[----:B------:R-:W-:Y:S01]  /*15f0*/  IMAD.WIDE R24, R25, 0x40, R112 ;  /* 0x0000004019187825 */ /* 0x000fe200078e0270 */
[----:B------:R-:W-:-:S02]  /*1600*/  IADD3 R22, P0, R10, R22, RZ ;  /* 0x000000160a167210 */ /* 0x000fc40007f1e0ff */
[----:B------:R-:W-:Y:S01]  /*1610*/  IADD3 R85, R10, 0x20, RZ ;  /* 0x000000200a557810 */ /* 0x000fe20007ffe0ff */
[----:B------:R-:W-:Y:S01]  /*1620*/  IMAD R108, R68, 0x8, R11 ;  /* 0x00000008446c7824 */ /* 0x000fe200078e020b */
[--C-:B------:R-:W-:Y:S01]  /*1630*/  SHF.R.S32.HI R11, RZ, 0x1f, R10.reuse ;  /* 0x0000001fff0b7819 */ /* 0x100fe2000001140a */
[----:B------:R-:W-:Y:S01]  /*1640*/  IMAD.IADD R66, R62, 0x1, -R21 ;  /* 0x000000013e427824 */ /* 0x000fe200078e0a15 */
[----:B------:R-:W-:Y:S01]  /*1650*/  LOP3.LUT R0, R17, 0x18, R10, 0xf8, !PT ;  /* 0x0000001811007812 */ /* 0x000fe200078ef80a */
[----:B------:R-:W-:Y:S01]  /*1660*/  IMAD.SHL.U32 R78, R78, 0x4, RZ ;  /* 0x000000044e4e7824 */ /* 0x000fe200078e00ff */
[----:B------:R-:W-:Y:S01]  /*1670*/  IADD3.X R23, R11, R15, RZ, P0, !PT ;  /* 0x0000000f0b177210 */ /* 0x000fe200007fe4ff */
[----:B------:R-:W-:Y:S01]  /*1680*/  IMAD R15, R6, c[0x0][0x1b8], RZ ;  /* 0x00006e00060f7a24 */ /* 0x000fe200078e02ff */
[----:B------:R-:W-:Y:S01]  /*1690*/  ISETP.GE.AND P0, PT, R85, c[0x0][0x220], PT ;  /* 0x0000880055007a0c */ /* 0x000fe20003f06270 */
[----:B------:R-:W-:Y:S01]  /*16a0*/  IMAD R79, R112, R77, R78 ;  /* 0x0000004d704f7224 */ /* 0x000fe200078e024e */
[----:B------:R-:W-:Y:S01]  /*16b0*/  SHF.R.U32.HI R17, RZ, 0x3, R17 ;  /* 0x00000003ff117819 */ /* 0x000fe20000011611 */
[----:B------:R-:W-:Y:S01]  /*16c0*/  IMAD R15, R8, c[0x0][0x1bc], R15 ;  /* 0x00006f00080f7a24 */ /* 0x000fe200078e020f */
[----:B------:R-:W-:Y:S01]  /*16d0*/  SEL R4, RZ, 0xffffffff, P0 ;  /* 0xffffffffff047807 */ /* 0x000fe20000000000 */
[----:B------:R-:W-:Y:S01]  /*16e0*/  IMAD.WIDE.U32 R22, R24, c[0x0][0x190], R22 ;  /* 0x0000640018167a25 */ /* 0x000fe200078e0016 */
[----:B------:R-:W-:-:S02]  /*16f0*/  IADD3 R18, P0, R10, R18, RZ ;  /* 0x000000120a127210 */ /* 0x000fc40007f1e0ff */
[----:B------:R-:W-:Y:S01]  /*1700*/  LOP3.LUT R17, R0, R17, RZ, 0x3c, !PT ;  /* 0x0000001100117212 */ /* 0x000fe200078e3cff */
[----:B------:R-:W-:Y:S01]  /*1710*/  IMAD R0, R25, c[0x0][0x190], RZ ;  /* 0x0000640019007a24 */ /* 0x000fe200078e02ff */
[----:B------:R-:W-:Y:S01]  /*1720*/  ISETP.GE.AND P1, PT, R10, c[0x0][0x220], PT ;  /* 0x000088000a007a0c */ /* 0x000fe20003f26270 */
[----:B------:R-:W-:Y:S01]  /*1730*/  IMAD.X R19, R11, 0x1, R19, P0 ;  /* 0x000000010b137824 */ /* 0x000fe200000e0613 */
[----:B------:R-:W-:Y:S01]  /*1740*/  IADD3 R90, P0, R112, R9, RZ ;  /* 0x00000009705a7210 */ /* 0x000fe20007f1e0ff */
[----:B------:R-:W-:Y:S01]  /*1750*/  IMAD.U32 R108, R108, 0x20, R17 ;  /* 0x000000206c6c7824 */ /* 0x000fe200078e0011 */
[----:B------:R-:W-:Y:S01]  /*1760*/  IADD3 R84, R10, 0x40, RZ ;  /* 0x000000400a547810 */ /* 0x000fe20007ffe0ff */
[----:B------:R-:W-:Y:S01]  /*1770*/  IMAD.WIDE.U32 R18, R8, c[0x0][0x1b8], R18 ;  /* 0x00006e0008127a25 */ /* 0x000fe200078e0012 */
[----:B------:R-:W-:Y:S02]  /*1780*/  IADD3.X R5, R113, R5, RZ, P0, !PT ;  /* 0x0000000571057210 */ /* 0x000fe400007fe4ff */
[----:B------:R-:W-:Y:S01]  /*1790*/  LEA.HI R65, R66, R66, RZ, 0x1 ;  /* 0x0000004242417211 */ /* 0x000fe200078f08ff */
[----:B------:R-:W-:Y:S01]  /*17a0*/  IMAD.IADD R15, R19, 0x1, R15 ;  /* 0x00000001130f7824 */ /* 0x000fe200078e020f */
[----:B------:R-:W-:Y:S01]  /*17b0*/  SEL R17, RZ, 0x1, P1 ;  /* 0x00000001ff117807 */ /* 0x000fe20000800000 */
[----:B------:R-:W-:Y:S01]  /*17c0*/  IMAD R5, R5, c[0x0][0x1a0], RZ ;  /* 0x0000680005057a24 */ /* 0x000fe200078e02ff */
[----:B------:R-:W-:Y:S01]  /*17d0*/  ISETP.GE.AND P1, PT, R84, c[0x0][0x220], PT ;  /* 0x0000880054007a0c */ /* 0x000fe20003f26270 */
[----:B------:R-:W-:Y:S01]  /*17e0*/  IMAD.MOV.U32 R14, RZ, RZ, R18 ;  /* 0x000000ffff0e7224 */ /* 0x000fe200078e0012 */
[----:B------:R-:W-:Y:S01]  /*17f0*/  SHF.R.S32.HI R21, RZ, 0x1, R65 ;  /* 0x00000001ff157819 */ /* 0x000fe20000011441 */
[C---:B------:R-:W-:Y:S01]  /*1800*/  IMAD R5, R90.reuse, c[0x0][0x1a4], R5 ;  /* 0x000069005a057a24 */ /* 0x040fe200078e0205 */
[----:B------:R-:W-:Y:S01]  /*1810*/  SHF.R.S32.HI R64, RZ, 0x1f, R65 ;  /* 0x0000001fff407819 */ /* 0x000fe20000011441 */
[----:B------:R-:W-:Y:S01]  /*1820*/  IMAD.WIDE.U32 R90, R90, c[0x0][0x1a0], R14 ;  /* 0x000068005a5a7a25 */ /* 0x000fe200078e000e */
[----:B------:R-:W-:-:S02]  /*1830*/  SHF.R.S32.HI R15, RZ, 0x1f, R74 ;  /* 0x0000001fff0f7819 */ /* 0x000fc4000001144a */
[----:B------:R-:W-:Y:S01]  /*1840*/  IADD3 R110, P0, R10, R110, RZ ;  /* 0x0000006e0a6e7210 */ /* 0x000fe20007f1e0ff */
[----:B------:R-:W-:Y:S01]  /*1850*/  IMAD R0, R24, c[0x0][0x194], R0 ;  /* 0x0000650018007a24 */ /* 0x000fe200078e0200 */
[----:B------:R-:W-:Y:S01]  /*1860*/  LEA.HI R88, R15, R74, RZ, 0x6 ;  /* 0x0000004a0f587211 */ /* 0x000fe200078f30ff */
[----:B------:R-:W-:Y:S01]  /*1870*/  IMAD.SHL.U32 R4, R4, 0x2, RZ ;  /* 0x0000000204047824 */ /* 0x000fe200078e00ff */
[----:B------:R-:W-:Y:S01]  /*1880*/  SEL R9, RZ, 0x4, P1 ;  /* 0x00000004ff097807 */ /* 0x000fe20000800000 */
[----:B------:R-:W-:Y:S01]  /*1890*/  IMAD.IADD R23, R23, 0x1, R0 ;  /* 0x0000000117177824 */ /* 0x000fe200078e0200 */
[----:B------:R-:W-:Y:S01]  /*18a0*/  SHF.R.S32.HI R88, RZ, 0x6, R88 ;  /* 0x00000006ff587819 */ /* 0x000fe20000011458 */
[----:B------:R-:W-:Y:S01]  /*18b0*/  IMAD.X R111, R11, 0x1, R13, P0 ;  /* 0x000000010b6f7824 */ /* 0x000fe200000e060d */
[----:B------:R-:W-:Y:S01]  /*18c0*/  SHF.R.S32.HI R0, RZ, 0x1f, R114 ;  /* 0x0000001fff007819 */ /* 0x000fe20000011472 */
[----:B------:R-:W-:Y:S01]  /*18d0*/  IMAD.IADD R78, R78, 0x1, R79 ;  /* 0x000000014e4e7824 */ /* 0x000fe200078e024f */
[----:B------:R-:W-:Y:S01]  /*18e0*/  LOP3.LUT R4, R4, 0x2, R17, 0xe2, !PT ;  /* 0x0000000204047812 */ /* 0x000fe200078ee211 */
[----:B------:R-:W-:Y:S01]  /*18f0*/  IMAD.WIDE.U32 R110, R112, c[0x0][0x198], R110 ;  /* 0x00006600706e7a25 */ /* 0x000fe200078e006e */
[----:B------:R-:W-:-:S02]  /*1900*/  IMNMX R88, RZ, R88, !PT ;  /* 0x00000058ff587217 */ /* 0x000fc40007800200 */
[----:B------:R-:W-:Y:S01]  /*1910*/  LEA.HI R64, R64, R21, RZ, 0x2 ;  /* 0x0000001540407211 */ /* 0x000fe200078f10ff */
[----:B------:R-:W-:Y:S01]  /*1920*/  IMAD R73, R0, c[0x0][0x1a8], RZ ;  /* 0x00006a0000497a24 */ /* 0x000fe200078e02ff */
[----:B------:R-:W-:Y:S01]  /*1930*/  LOP3.LUT R72, R4, R9, RZ, 0xfc, !PT ;  /* 0x0000000904487212 */ /* 0x000fe200078efcff */
[----:B------:R-:W-:Y:S01]  /*1940*/  IMAD.MOV.U32 R9, RZ, RZ, c[0x0][0x198] ;  /* 0x00006600ff097624 */ /* 0x000fe200078e00ff */
[----:B------:R-:W-:Y:S01]  /*1950*/  ISETP.GT.AND P0, PT, R87, R88, PT ;  /* 0x000000585700720c */ /* 0x000fe20003f04270 */
[----:B------:R-:W-:Y:S01]  /*1960*/  IMAD.MOV.U32 R0, RZ, RZ, 0x5 ;  /* 0x00000005ff007424 */ /* 0x000fe200078e00ff */
[----:B------:R-:W-:Y:S01]  /*1970*/  LOP3.LUT R64, R64, 0xfffffffc, RZ, 0xc0, !PT ;  /* 0xfffffffc40407812 */ /* 0x000fe200078ec0ff */
[C---:B------:R-:W-:Y:S01]  /*1980*/  IMAD R73, R114.reuse, c[0x0][0x1ac], R73 ;  /* 0x00006b0072497a24 */ /* 0x040fe200078e0249 */
[C---:B------:R-:W-:Y:S01]  /*1990*/  SHF.L.U32 R57, R9.reuse, 0x5, RZ ;  /* 0x0000000509397819 */ /* 0x040fe200000006ff */
[----:B------:R-:W-:Y:S01]  /*19a0*/  IMAD.WIDE.U32 R114, R114, c[0x0][0x1a8], R22 ;  /* 0x00006a0072727a25 */ /* 0x000fe200078e0016 */
[----:B------:R-:W-:-:S02]  /*19b0*/  SHF.L.U64.HI R58, R9, R0, c[0x0][0x19c] ;  /* 0x00006700093a7619 */ /* 0x000fc40000010200 */
[----:B------:R-:W-:Y:S01]  /*19c0*/  SHF.L.U64.HI R60, R61, R0, c[0x0][0x1a4] ;  /* 0x000069003d3c7619 */ /* 0x000fe20000010200 */
[----:B------:R-:W-:Y:S01]  /*19d0*/  IMAD.IADD R64, R21, 0x1, -R64 ;  /* 0x0000000115407824 */ /* 0x000fe200078e0a40 */
[----:B------:R-:W-:Y:S01]  /*19e0*/  SHF.R.S32.HI R76, RZ, 0x1f, R79 ;  /* 0x0000001fff4c7819 */ /* 0x000fe2000001144f */
[----:B------:R-:W-:Y:S01]  /*19f0*/  IMAD R9, R113, c[0x0][0x198], RZ ;  /* 0x0000660071097a24 */ /* 0x000fe200078e02ff */
[----:B------:R-:W-:Y:S01]  /*1a00*/  SHF.R.S32.HI R75, RZ, 0x1f, R78 ;  /* 0x0000001fff4b7819 */ /* 0x000fe2000001144e */
[----:B------:R-:W-:Y:S01]  /*1a10*/  IMAD.SHL.U32 R61, R61, 0x20, RZ ;  /* 0x000000203d3d7824 */ /* 0x000fe200078e00ff */
[----:B------:R-:W-:Y:S01]  /*1a20*/  LOP3.LUT P1, RZ, R64, 0x2, RZ, 0xc0, !PT ;  /* 0x0000000240ff7812 */ /* 0x000fe2000782c0ff */
[----:B------:R-:W-:Y:S02]  /*1a30*/  IMAD R9, R112, c[0x0][0x19c], R9 ;  /* 0x0000670070097a24 */ /* 0x000fe400078e0209 */
[----:B------:R-:W-:Y:S01]  /*1a40*/  IMAD.IADD R86, R91, 0x1, R5 ;  /* 0x000000015b567824 */ /* 0x000fe200078e0205 */
[----:B------:R-:W-:Y:S01]  /*1a50*/  SEL R49, R49, 0xfffffff0, !P1 ;  /* 0xfffffff031317807 */ /* 0x000fe20004800000 */
[----:B------:R-:W-:-:S02]  /*1a60*/  IMAD.IADD R56, R111, 0x1, R9 ;  /* 0x000000016f387824 */ /* 0x000fc400078e0209 */
[----:B------:R-:W-:Y:S02]  /*1a70*/  IMAD.IADD R73, R115, 0x1, R73 ;  /* 0x0000000173497824 */ /* 0x000fe400078e0249 */
[----:B------:R-:W-:Y:S01]  /*1a80*/  @!P5 IMAD.MOV.U32 R118, RZ, RZ, RZ ;  /* 0x000000ffff76d224 */ /* 0x000fe200078e00ff */
[----:B------:R-:W-:Y:S05]  /*1a90*/  @!P0 BRA `(.L_x_4292) ;  /* 0x0000475000008947 */ /* 0x000fea0003800000 */
[C---:B-1----:R-:W-:Y:S01]  /*1aa0*/  IMAD R4, R2.reuse, c[0x0][0x280], RZ ;  /* 0x0000a00002047a24 */ /* 0x042fe200078e02ff */
[----:B------:R-:W-:Y:S01]  /*1ab0*/  SHF.R.S32.HI R5, RZ, 0x1f, R3 ;  /* 0x0000001fff057819 */ /* 0x000fe20000011403 */
[----:B------:R-:W-:Y:S01]  /*1ac0*/  IMAD R2, R2, c[0x0][0x278], RZ ;  /* 0x00009e0002027a24 */ /* 0x000fe200078e02ff */
[----:B------:R-:W-:Y:S01]  /*1ad0*/  SHF.R.S32.HI R12, RZ, 0x1f, R74 ;  /* 0x0000001fff0c7819 */ /* 0x000fe2000001144a */
[----:B------:R-:W-:Y:S01]  /*1ae0*/  IMAD.WIDE.U32 R16, R7, c[0x0][0x280], R10 ;  /* 0x0000a00007107a25 */ /* 0x000fe200078e000a */
[----:B------:R-:W-:Y:S01]  /*1af0*/  IADD3 R9, P1, P0, R3, R112, -R74 ;  /* 0x0000007003097210 */ /* 0x000fe2000783e84a */
[----:B------:R-:W-:Y:S01]  /*1b00*/  ULDC UR4, c[0x0][0x230] ;  /* 0x00008c0000047ab9 */ /* 0x000fe20000000800 */
[----:B------:R-:W-:Y:S01]  /*1b10*/  LOP3.LUT R105, R72, 0xffff, RZ, 0xc0, !PT ;  /* 0x0000ffff48697812 */ /* 0x000fe200078ec0ff */
[----:B------:R-:W-:Y:S01]  /*1b20*/  IMAD R4, R7, c[0x0][0x284], R4 ;  /* 0x0000a10007047a24 */ /* 0x000fe200078e0204 */
[----:B------:R-:W-:Y:S01]  /*1b30*/  IADD3.X R5, R5, R113, ~R12, P1, P0 ;  /* 0x0000007105057210 */ /* 0x000fe20000fe0c0c */
[C---:B------:R-:W-:Y:S01]  /*1b40*/  IMAD.WIDE.U32 R14, R7.reuse, c[0x0][0x278], R10 ;  /* 0x00009e00070e7a25 */ /* 0x040fe200078e000a */
[C---:B------:R-:W-:Y:S01]  /*1b50*/  IADD3 R104, R80.reuse, 0x20, RZ ;  /* 0x0000002050687810 */ /* 0x040fe20007ffe0ff */
[----:B------:R-:W-:Y:S01]  /*1b60*/  ULDC.U8 UR8, c[0x0][0x313] ;  /* 0x0000c4c000087ab9 */ /* 0x000fe20000000000 */
[----:B------:R-:W-:Y:S01]  /*1b70*/  IADD3 R102, R80, 0x40, RZ ;  /* 0x0000004050667810 */ /* 0x000fe20007ffe0ff */
[----:B------:R-:W-:Y:S01]  /*1b80*/  IMAD R2, R7, c[0x0][0x27c], R2 ;  /* 0x00009f0007027a24 */ /* 0x000fe200078e0202 */
[----:B------:R-:W-:Y:S01]  /*1b90*/  LOP3.LUT R107, R105, 0x1, RZ, 0xc0, !PT ;  /* 0x00000001696b7812 */ /* 0x000fe200078ec0ff */
[----:B------:R-:W-:Y:S01]  /*1ba0*/  IMAD.IADD R17, R17, 0x1, R4 ;  /* 0x0000000111117824 */ /* 0x000fe200078e0204 */
[----:B------:R-:W-:Y:S01]  /*1bb0*/  LOP3.LUT R106, R105, 0x2, RZ, 0xc0, !PT ;  /* 0x00000002696a7812 */ /* 0x000fe200078ec0ff */
[----:B------:R-:W-:Y:S01]  /*1bc0*/  IMAD.IADD R15, R15, 0x1, R2 ;  /* 0x000000010f0f7824 */ /* 0x000fe200078e0202 */
[----:B------:R-:W-:Y:S01]  /*1bd0*/  IADD3 R82, R112, 0x20, RZ ;  /* 0x0000002070527810 */ /* 0x000fe20007ffe0ff */
[C---:B------:R-:W-:Y:S01]  /*1be0*/  IMAD R4, R5.reuse, c[0x0][0x288], RZ ;  /* 0x0000a20005047a24 */ /* 0x040fe200078e02ff */
[----:B------:R-:W-:Y:S01]  /*1bf0*/  SHF.R.S32.HI R103, RZ, 0x1f, R80 ;  /* 0x0000001fff677819 */ /* 0x000fe20000011450 */
[----:B------:R-:W-:Y:S01]  /*1c00*/  IMAD R2, R5, c[0x0][0x290], RZ ;  /* 0x0000a40005027a24 */ /* 0x000fe200078e02ff */
[----:B------:R-:W-:Y:S01]  /*1c10*/  LOP3.LUT R105, R105, 0x4, RZ, 0xc0, !PT ;  /* 0x0000000469697812 */ /* 0x000fe200078ec0ff */
[C---:B------:R-:W-:Y:S01]  /*1c20*/  IMAD R4, R9.reuse, c[0x0][0x28c], R4 ;  /* 0x0000a30009047a24 */ /* 0x040fe200078e0204 */
[----:B------:R-:W-:Y:S01]  /*1c30*/  SHF.R.S32.HI R101, RZ, 0x1f, R104 ;  /* 0x0000001fff657819 */ /* 0x000fe20000011468 */
[----:B------:R-:W-:Y:S01]  /*1c40*/  IMAD.WIDE.U32 R14, R9, c[0x0][0x288], R14 ;  /* 0x0000a200090e7a25 */ /* 0x000fe200078e000e */
[----:B------:R-:W-:-:S03]  /*1c50*/  SHF.R.S32.HI R100, RZ, 0x1f, R102 ;  /* 0x0000001fff647819 */ /* 0x000fc60000011466 */
[C---:B------:R-:W-:Y:S02]  /*1c60*/  IMAD R2, R9.reuse, c[0x0][0x294], R2 ;  /* 0x0000a50009027a24 */ /* 0x040fe400078e0202 */
[----:B------:R-:W-:-:S04]  /*1c70*/  IMAD.WIDE.U32 R16, R9, c[0x0][0x290], R16 ;  /* 0x0000a40009107a25 */ /* 0x000fc800078e0010 */
[----:B------:R-:W-:Y:S02]  /*1c80*/  IMAD.IADD R7, R15, 0x1, R4 ;  /* 0x000000010f077824 */ /* 0x000fe400078e0204 */
[----:B------:R-:W-:Y:S02]  /*1c90*/  IMAD.IADD R5, R17, 0x1, R2 ;  /* 0x0000000111057824 */ /* 0x000fe400078e0202 */
[C---:B------:R-:W-:Y:S02]  /*1ca0*/  IMAD R99, R6.reuse, c[0x0][0x2a0], RZ ;  /* 0x0000a80006637a24 */ /* 0x040fe400078e02ff */
[----:B------:R-:W-:Y:S02]  /*1cb0*/  IMAD R133, R6, c[0x0][0x298], RZ ;  /* 0x0000a60006857a24 */ /* 0x000fe400078e02ff */
[----:B------:R-:W-:Y:S02]  /*1cc0*/  IMAD.MOV.U32 R4, RZ, RZ, R16 ;  /* 0x000000ffff047224 */ /* 0x000fe400078e0010 */
[----:B------:R-:W-:-:S02]  /*1cd0*/  IMAD.MOV.U32 R6, RZ, RZ, R14 ;  /* 0x000000ffff067224 */ /* 0x000fc400078e000e */
[C---:B------:R-:W-:Y:S02]  /*1ce0*/  IMAD R99, R8.reuse, c[0x0][0x2a4], R99 ;  /* 0x0000a90008637a24 */ /* 0x040fe400078e0263 */
[C---:B------:R-:W-:Y:S02]  /*1cf0*/  IMAD R133, R8.reuse, c[0x0][0x29c], R133 ;  /* 0x0000a70008857a24 */ /* 0x040fe400078e0285 */
[----:B------:R-:W-:-:S04]  /*1d00*/  IMAD.WIDE.U32 R4, R8, c[0x0][0x2a0], R4 ;  /* 0x0000a80008047a25 */ /* 0x000fc800078e0004 */
[----:B------:R-:W-:Y:S01]  /*1d10*/  IMAD.WIDE.U32 R8, R8, c[0x0][0x298], R6 ;  /* 0x0000a60008087a25 */ /* 0x000fe200078e0006 */
[----:B------:R-:W-:-:S03]  /*1d20*/  LEA R98, P1, R4, c[0x0][0x270], 0x1 ;  /* 0x00009c0004627a11 */ /* 0x000fc600078208ff */
[----:B------:R-:W-:Y:S01]  /*1d30*/  IMAD.IADD R133, R9, 0x1, R133 ;  /* 0x0000000109857824 */ /* 0x000fe200078e0285 */
[----:B------:R-:W-:Y:S01]  /*1d40*/  LEA R132, P0, R8, c[0x0][0x268], 0x1 ;  /* 0x00009a0008847a11 */ /* 0x000fe200078008ff */
[----:B------:R-:W-:Y:S02]  /*1d50*/  IMAD.IADD R118, R118, 0x1, R3 ;  /* 0x0000000176767824 */ /* 0x000fe400078e0203 */
[----:B------:R-:W-:Y:S01]  /*1d60*/  IMAD.MOV.U32 R3, RZ, RZ, c[0x0][0x288] ;  /* 0x0000a200ff037624 */ /* 0x000fe200078e00ff */
[----:B------:R-:W-:Y:S01]  /*1d70*/  LEA.HI.X R133, R8, c[0x0][0x26c], R133, 0x1, P0 ;  /* 0x00009b0008857a11 */ /* 0x000fe200000f0c85 */
[----:B------:R-:W-:Y:S01]  /*1d80*/  IMAD R118, R77, R118, RZ ;  /* 0x000000764d767224 */ /* 0x000fe200078e02ff */
[C---:B------:R-:W-:Y:S01]  /*1d90*/  LEA R122, P0, R90.reuse, c[0x0][0x170], 0x1 ;  /* 0x00005c005a7a7a11 */ /* 0x040fe200078008ff */
[----:B------:R-:W-:Y:S01]  /*1da0*/  IMAD.MOV.U32 R93, RZ, RZ, c[0x0][0x290] ;  /* 0x0000a400ff5d7624 */ /* 0x000fe200078e00ff */
[C---:B------:R-:W-:Y:S01]  /*1db0*/  SHF.L.U64.HI R83, R3.reuse, R0, c[0x0][0x28c] ;  /* 0x0000a30003537619 */ /* 0x040fe20000010200 */
[----:B------:R-:W-:Y:S01]  /*1dc0*/  IMAD.SHL.U32 R92, R3, 0x20, RZ ;  /* 0x00000020035c7824 */ /* 0x000fe200078e00ff */
[----:B------:R-:W-:Y:S01]  /*1dd0*/  LEA.HI.X R123, R90, c[0x0][0x174], R86, 0x1, P0 ;  /* 0x00005d005a7b7a11 */ /* 0x000fe200000f0c56 */
[----:B------:R-:W-:Y:S01]  /*1de0*/  IMAD.IADD R99, R5, 0x1, R99 ;  /* 0x0000000105637824 */ /* 0x000fe200078e0263 */
[----:B------:R-:W-:Y:S01]  /*1df0*/  SHF.R.S32.HI R3, RZ, 0x1f, R118 ;  /* 0x0000001fff037819 */ /* 0x000fe20000011476 */
[----:B------:R-:W-:Y:S01]  /*1e00*/  IMAD.MOV.U32 R9, RZ, RZ, R87 ;  /* 0x000000ffff097224 */ /* 0x000fe200078e0057 */
[----:B------:R-:W-:-:S02]  /*1e10*/  IADD3 R50, P0, R79, R118, RZ ;  /* 0x000000764f327210 */ /* 0x000fc40007f1e0ff */
[----:B------:R-:W-:Y:S02]  /*1e20*/  IADD3 R118, P2, R78, R118, RZ ;  /* 0x000000764e767210 */ /* 0x000fe40007f5e0ff */
[C---:B------:R-:W-:Y:S01]  /*1e30*/  SHF.L.U64.HI R0, R93.reuse, R0, c[0x0][0x294] ;  /* 0x0000a5005d007619 */ /* 0x040fe20000010200 */
[----:B------:R-:W-:Y:S01]  /*1e40*/  IMAD.SHL.U32 R93, R93, 0x20, RZ ;  /* 0x000000205d5d7824 */ /* 0x000fe200078e00ff */
[----:B------:R-:W-:Y:S01]  /*1e50*/  LEA.HI.X R99, R4, c[0x0][0x274], R99, 0x1, P1 ;  /* 0x00009d0004637a11 */ /* 0x000fe200008f0c63 */
[--C-:B------:R-:W-:Y:S01]  /*1e60*/  IMAD.X R5, R76, 0x1, R3.reuse, P0 ;  /* 0x000000014c057824 */ /* 0x100fe200000e0603 */
[C---:B------:R-:W-:Y:S01]  /*1e70*/  LEA R124, P1, R110.reuse, c[0x0][0x168], 0x1 ;  /* 0x00005a006e7c7a11 */ /* 0x040fe200078208ff */
[----:B------:R-:W-:Y:S01]  /*1e80*/  IMAD.X R3, R75, 0x1, R3, P2 ;  /* 0x000000014b037824 */ /* 0x000fe200010e0603 */
[C---:B------:R-:W-:Y:S01]  /*1e90*/  SHF.L.U64.HI R89, R93.reuse, 0x1, R0 ;  /* 0x000000015d597819 */ /* 0x040fe20000010200 */
[----:B------:R-:W-:Y:S01]  /*1ea0*/  IMAD.SHL.U32 R93, R93, 0x2, RZ ;  /* 0x000000025d5d7824 */ /* 0x000fe200078e00ff */
[----:B------:R-:W-:-:S02]  /*1eb0*/  LEA.HI.X R125, R110, c[0x0][0x16c], R56, 0x1, P1 ;  /* 0x00005b006e7d7a11 */ /* 0x000fc400008f0c38 */
[C---:B------:R-:W-:Y:S02]  /*1ec0*/  IADD3 R95, P1, R92.reuse, 0x20, RZ ;  /* 0x000000205c5f7810 */ /* 0x040fe40007f3e0ff */
[----:B------:R-:W-:Y:S02]  /*1ed0*/  IADD3 R97, P0, R92, 0x40, RZ ;  /* 0x000000405c617810 */ /* 0x000fe40007f1e0ff */
[C---:B------:R-:W-:Y:S01]  /*1ee0*/  SHF.L.U64.HI R2, R50.reuse, 0x1, R5 ;  /* 0x0000000132027819 */ /* 0x040fe20000010205 */
[----:B------:R-:W-:Y:S01]  /*1ef0*/  IMAD.SHL.U32 R50, R50, 0x2, RZ ;  /* 0x0000000232327824 */ /* 0x000fe200078e00ff */
[C---:B------:R-:W-:Y:S01]  /*1f00*/  SHF.L.U64.HI R0, R118.reuse, 0x1, R3 ;  /* 0x0000000176007819 */ /* 0x040fe20000010203 */
[----:B------:R-:W-:Y:S02]  /*1f10*/  IMAD.SHL.U32 R118, R118, 0x2, RZ ;  /* 0x0000000276767824 */ /* 0x000fe400078e00ff */
[--C-:B------:R-:W-:Y:S01]  /*1f20*/  IMAD.X R94, RZ, RZ, R83.reuse, P1 ;  /* 0x000000ffff5e7224 */ /* 0x100fe200008e0653 */
[----:B------:R-:W-:Y:S01]  /*1f30*/  IADD3 R14, P1, R50, c[0x0][0x2b0], RZ ;  /* 0x0000ac00320e7a10 */ /* 0x000fe20007f3e0ff */
[----:B------:R-:W-:Y:S01]  /*1f40*/  IMAD.X R96, RZ, RZ, R83, P0 ;  /* 0x000000ffff607224 */ /* 0x000fe200000e0653 */
[----:B------:R-:W-:-:S02]  /*1f50*/  IADD3 R120, P4, R118, c[0x0][0x2b0], RZ ;  /* 0x0000ac0076787a10 */ /* 0x000fc40007f9e0ff */
[----:B------:R-:W-:Y:S02]  /*1f60*/  IADD3 R118, P2, R118, c[0x0][0x2a8], RZ ;  /* 0x0000aa0076767a10 */ /* 0x000fe40007f5e0ff */
[----:B------:R-:W-:Y:S02]  /*1f70*/  IADD3 R50, P0, R50, c[0x0][0x2a8], RZ ;  /* 0x0000aa0032327a10 */ /* 0x000fe40007f1e0ff */
[C---:B------:R-:W-:Y:S01]  /*1f80*/  SHF.L.U64.HI R94, R95.reuse, 0x1, R94 ;  /* 0x000000015f5e7819 */ /* 0x040fe2000001025e */
[----:B------:R-:W-:Y:S01]  /*1f90*/  IMAD.SHL.U32 R95, R95, 0x2, RZ ;  /* 0x000000025f5f7824 */ /* 0x000fe200078e00ff */
[C---:B------:R-:W-:Y:S01]  /*1fa0*/  SHF.L.U64.HI R96, R97.reuse, 0x1, R96 ;  /* 0x0000000161607819 */ /* 0x040fe20000010260 */
[----:B------:R-:W-:Y:S01]  /*1fb0*/  IMAD.SHL.U32 R97, R97, 0x2, RZ ;  /* 0x0000000261617824 */ /* 0x000fe200078e00ff */
[C---:B------:R-:W-:Y:S02]  /*1fc0*/  IADD3.X R121, R0.reuse, c[0x0][0x2b4], RZ, P4, !PT ;  /* 0x0000ad0000797a10 */ /* 0x040fe400027fe4ff */
[----:B------:R-:W-:-:S02]  /*1fd0*/  IADD3.X R119, R0, c[0x0][0x2ac], RZ, P2, !PT ;  /* 0x0000ab0000777a10 */ /* 0x000fc400017fe4ff */
[C---:B------:R-:W-:Y:S02]  /*1fe0*/  IADD3.X R15, R2.reuse, c[0x0][0x2b4], RZ, P1, !PT ;  /* 0x0000ad00020f7a10 */ /* 0x040fe40000ffe4ff */
[----:B------:R-:W-:Y:S02]  /*1ff0*/  IADD3.X R51, R2, c[0x0][0x2ac], RZ, P0, !PT ;  /* 0x0000ab0002337a10 */ /* 0x000fe400007fe4ff */
.L_x_4341:
[----:B------:R-:W-:Y:S01]  /*2000*/  IMAD.SHL.U32 R13, R9, 0x40, RZ ;  /* 0x00000040090d7824 */ /* 0x000fe200078e00ff */
[----:B------:R-:W-:Y:S04]  /*2010*/  BSSY B0, `(.L_x_4293) ;  /* 0x0000011000007945 */ /* 0x000fe80003800000 */
[----:B------:R-:W-:Y:S05]  /*2020*/  IADD3 R12, R13, -0x40, RZ ;  /* 0xffffffc00d0c7810 */ /* 0x000fea0007ffe0ff */
[--C-:B------:R-:W-:Y:S02]  /*2030*/  IMAD.IADD R25, R59, 0x1, -R12.reuse ;  /* 0x000000013b197824 */ /* 0x100fe400078e0a0c */
[----:B------:R-:W-:Y:S03]  /*2040*/  IMAD.IADD R3, R74, 0x1, -R12 ;  /* 0x000000014a037824 */ /* 0x000fe600078e0a0c */
[C---:B------:R-:W-:Y:S04]  /*2050*/  ISETP.GE.AND P2, PT, R112.reuse, R25, PT ;  /* 0x000000197000720c */ /* 0x040fe80003f46270 */
[----:B------:R-:W-:Y:S11]  /*2060*/  ISETP.GE.AND P2, PT, R112, R3, !P2 ;  /* 0x000000037000720c */ /* 0x000ff60005746270 */
[----:B------:R-:W-:Y:S02]  /*2070*/  @!UPT UIADD3 URZ, URZ, URZ, URZ ;  /* 0x0000003f3f3ff290 */ /* 0x000fe4000fffe03f */
[----:B---3--:R-:W-:-:S05]  /*2080*/  @!P2 BRA `(.L_x_4294) ;  /* 0x000000900000a947 */ /* 0x008fca0003800000 */
[----:B------:R-:W-:Y:S02]  /*2090*/  ISETP.NE.AND P0, PT, R107, RZ, PT ;  /* 0x000000ff6b00720c */ /* 0x000fe40003f05270 */
[----:B------:R-:W-:Y:S11]  /*20a0*/  ISETP.NE.AND P1, PT, R106, RZ, PT ;  /* 0x000000ff6a00720c */ /* 0x000ff60003f25270 */
[----:B------:R-:W2:Y:S04]  /*20b0*/  @P0 LDG.E.128 R20, [R98.64] ;  /* 0x0000000662140981 */ /* 0x000ea8000c1e1d00 */
[----:B--2---:R1:W-:Y:S01]  /*20c0*/  @P0 STG.E.128 [R122.64], R20 ;  /* 0x000000147a000986 */ /* 0x0043e2000c101d06 */
[----:B------:R-:W-:Y:S03]  /*20d0*/  ISETP.NE.AND P0, PT, R105, RZ, PT ;  /* 0x000000ff6900720c */ /* 0x000fe60003f05270 */
[----:B------:R-:W2:Y:S04]  /*20e0*/  @P1 LDG.E.128 R16, [R98.64+0x40] ;  /* 0x0000400662101981 */ /* 0x000ea8000c1e1d00 */
[----:B--2---:R1:W-:Y:S06]  /*20f0*/  @P1 STG.E.128 [R122.64+0x40], R16 ;  /* 0x000040107a001986 */ /* 0x0043ec000c101d06 */
[----:B------:R-:W2:Y:S04]  /*2100*/  @P0 LDG.E.128 R4, [R98.64+0x80] ;  /* 0x0000800662040981 */ /* 0x000ea8000c1e1d00 */
[----:B--2---:R1:W-:Y:S02]  /*2110*/  @P0 STG.E.128 [R122.64+0x80], R4 ;  /* 0x000080047a000986 */ /* 0x0043e4000c101d06 */
.L_x_4294:
[----:B------:R-:W-:Y:S05]  /*2120*/  BSYNC B0 ;  /* 0x0000000000007941 */ /* 0x000fea0003800000 */
.L_x_4293:
        /* <DEDUP_REMOVED lines=11> */
[----:B-1----:R-:W2:Y:S04]  /*21e0*/  @P4 LDG.E.128 R20, [R24.64] ;  /* 0x0000000618144981 */ /* 0x002ea8000c1e1d00 */
[----:B--2---:R1:W-:Y:S01]  /*21f0*/  @P4 STG.E.128 [R2.64], R20 ;  /* 0x0000001402004986 */ /* 0x0043e2000c101d06 */
[----:B------:R-:W-:Y:S03]  /*2200*/  ISETP.NE.AND P4, PT, R105, RZ, PT ;  /* 0x000000ff6900720c */ /* 0x000fe60003f85270 */
[----:B------:R-:W2:Y:S04]  /*2210*/  @P0 LDG.E.128 R16, [R24.64+0x40] ;  /* 0x0000400618100981 */ /* 0x000ea8000c1e1d00 */
[----:B--2---:R1:W-:Y:S06]  /*2220*/  @P0 STG.E.128 [R2.64+0x40], R16 ;  /* 0x0000401002000986 */ /* 0x0043ec000c101d06 */
[----:B------:R-:W2:Y:S04]  /*2230*/  @P4 LDG.E.128 R4, [R24.64+0x80] ;  /* 0x0000800618044981 */ /* 0x000ea8000c1e1d00 */
[----:B--2---:R1:W-:Y:S02]  /*2240*/  @P4 STG.E.128 [R2.64+0x80], R4 ;  /* 0x0000800402004986 */ /* 0x0043e4000c101d06 */
.L_x_4296:
[----:B------:R-:W-:Y:S05]  /*2250*/  BSYNC B0 ;  /* 0x0000000000007941 */ /* 0x000fea0003800000 */
.L_x_4295:
[----:B------:R-:W-:Y:S01]  /*2260*/  ISETP.NE.AND P6, PT, RZ, UR4, PT ;  /* 0x00000004ff007c0c */ /* 0x000fe2000bfc5270 */
[----:B-1----:R-:W-:Y:S01]  /*2270*/  IMAD.MOV.U32 R3, RZ, RZ, c[0x0][0x290] ;  /* 0x0000a400ff037624 */ /* 0x002fe200078e00ff */
[C---:B------:R-:W-:Y:S02]  /*2280*/  LEA R134, P5, R92.reuse, R132, 0x1 ;  /* 0x000000845c867211 */ /* 0x040fe400078a08ff */
[----:B------:R-:W-:Y:S01]  /*2290*/  LEA R130, P4, R57, R124, 0x1 ;  /* 0x0000007c39827211 */ /* 0x000fe200078808ff */
[----:B------:R-:W-:Y:S01]  /*22a0*/  IMAD.U32 R3, R3, -0x40, RZ ;  /* 0xffffffc003037824 */ /* 0x000fe200078e00ff */
[----:B------:R-:W-:Y:S02]  /*22b0*/  LEA.HI.X R135, R92, R133, R83, 0x1, P5 ;  /* 0x000000855c877211 */ /* 0x000fe400028f0c53 */
[----:B------:R-:W-:Y:S02]  /*22c0*/  LEA.HI.X R131, R57, R125, R58, 0x1, P4 ;  /* 0x0000007d39837211 */ /* 0x000fe400020f0c3a */
[C---:B------:R-:W-:Y:S04]  /*22d0*/  LEA R98, P0, R3.reuse, R98, 0x1 ;  /* 0x0000006203627211 */ /* 0x040fe800078008ff */
[----:B------:R-:W-:Y:S01]  /*22e0*/  LEA.HI.X.SX32 R99, R3, R99, 0x1, P0 ;  /* 0x0000006303637211 */ /* 0x000fe200000f0eff */
[----:B------:R-:W-:-:S05]  /*22f0*/  @!P6 BRA `(.L_x_4297) ;  /* 0x000037a00000e947 */ /* 0x000fca0003800000 */
[----:B------:R-:W-:Y:S11]  /*2300*/  ISETP.NE.AND P0, PT, RZ, UR8, PT ;  /* 0x00000008ff007c0c */ /* 0x000ff6000bf05270 */
[----:B------:R-:W-:Y:S02]  /*2310*/  @!UPT UIADD3 URZ, URZ, URZ, URZ ;  /* 0x0000003f3f3ff290 */ /* 0x000fe4000fffe03f */
[----:B------:R-:W-:-:S05]  /*2320*/  @!P0 BRA `(.L_x_4298) ;  /* 0x0000141000008947 */ /* 0x000fca0003800000 */
[----:B------:R-:W-:Y:S01]  /*2330*/  BSSY B1, `(.L_x_4299) ;  /* 0x0000099000017945 */ /* 0x000fe20003800000 */
[----:B------:R-:W-:-:S05]  /*2340*/  @!P2 BRA `(.L_x_4300) ;  /* 0x000009700000a947 */ /* 0x000fca0003800000 */
[----:B------:R-:W-:Y:S01]  /*2350*/  ISETP.GE.AND P0, PT, R10, c[0x0][0x220], PT ;  /* 0x000088000a007a0c */ /* 0x000fe20003f06270 */
[----:B------:R-:W-:Y:S01]  /*2360*/  @!UPT UIADD3 URZ, URZ, URZ, URZ ;  /* 0x0000003f3f3ff290 */ /* 0x000fe2000fffe03f */
[----:B------:R-:W-:Y:S11]  /*2370*/  BSSY B0, `(.L_x_4301) ;  /* 0x0000030000007945 */ /* 0x000ff60003800000 */
[----:B------:R-:W-:-:S05]  /*2380*/  @P0 BRA `(.L_x_4302) ;  /* 0x000002e000000947 */ /* 0x000fca0003800000 */
[----:B------:R-:W-:Y:S01]  /*2390*/  ISETP.GE.AND P0, PT, R10, UR4, PT ;  /* 0x000000040a007c0c */ /* 0x000fe2000bf06270 */
[----:B------:R-:W2:Y:S11]  /*23a0*/  LDG.E.128 R16, [R132.64] ;  /* 0x0000000684107981 */ /* 0x000eb6000c1e1d00 */
[----:B------:R-:W-:Y:S01]  /*23b0*/  @!UPT UIADD3 URZ, URZ, URZ, URZ ;  /* 0x0000003f3f3ff290 */ /* 0x000fe2000fffe03f */
[----:B------:R-:W3:Y:S06]  /*23c0*/  @!P0 LDG.E.64 R6, [R14.64] ;  /* 0x000000060e068981 */ /* 0x000eec000c1e1b00 */
[----:B------:R-:W4:Y:S01]  /*23d0*/  @!P0 LDG.E.64 R26, [R50.64] ;  /* 0x00000006321a8981 */ /* 0x000f22000c1e1b00 */
[C---:B--2---:R-:W-:Y:S02]  /*23e0*/  @!P0 LOP3.LUT R22, R16.reuse, 0xffff0000, RZ, 0xc0, !PT ;  /* 0xffff000010168812 */ /* 0x044fe400078ec0ff */
[----:B------:R-:W-:Y:S02]  /*23f0*/  @!P0 SHF.L.U32 R20, R16, 0x10, RZ ;  /* 0x0000001010148819 */ /* 0x000fe400000006ff */
[----:B------:R-:W-:Y:S01]  /*2400*/  @!P0 SHF.L.U32 R21, R17, 0x10, RZ ;  /* 0x0000001011158819 */ /* 0x000fe200000006ff */
[C---:B---3--:R-:W-:Y:S01]  /*2410*/  @!P0 IMAD.U32 R5, R6.reuse, 0x10000, RZ ;  /* 0x0001000006058824 */ /* 0x048fe200078e00ff */
[----:B------:R-:W-:Y:S02]  /*2420*/  @!P0 LOP3.LUT R8, R6, 0xffff0000, RZ, 0xc0, !PT ;  /* 0xffff000006088812 */ /* 0x000fe400078ec0ff */
[----:B------:R-:W-:Y:S01]  /*2430*/  @!P0 SHF.L.U32 R6, R19, 0x10, RZ ;  /* 0x0000001013068819 */ /* 0x000fe200000006ff */
[-C--:B------:R-:W-:Y:S02]  /*2440*/  @!P0 FMUL.FTZ R29, R22, R5.reuse ;  /* 0x00000005161d8220 */ /* 0x080fe40000410000 */
[----:B------:R-:W-:Y:S01]  /*2450*/  @!P0 FMUL.FTZ R0, R20, R5 ;  /* 0x0000000514008220 */ /* 0x000fe20000410000 */
[C---:B----4-:R-:W-:Y:S01]  /*2460*/  @!P0 SHF.L.U32 R23, R26.reuse, 0x10, RZ ;  /* 0x000000101a178819 */ /* 0x050fe200000006ff */
[----:B------:R-:W-:Y:S01]  /*2470*/  @!P0 IMAD.U32 R5, R7, 0x10000, RZ ;  /* 0x0001000007058824 */ /* 0x000fe200078e00ff */
[----:B------:R-:W-:Y:S01]  /*2480*/  @!P0 LOP3.LUT R24, R26, 0xffff0000, RZ, 0xc0, !PT ;  /* 0xffff00001a188812 */ /* 0x000fe200078ec0ff */
[-C--:B------:R-:W-:Y:S01]  /*2490*/  @!P0 FMUL.FTZ R2, R21, R8.reuse ;  /* 0x0000000815028220 */ /* 0x080fe20000410000 */
[----:B------:R-:W-:Y:S01]  /*24a0*/  @!P0 LOP3.LUT R26, R19, 0xffff0000, RZ, 0xc0, !PT ;  /* 0xffff0000131a8812 */ /* 0x000fe200078ec0ff */
[-C--:B------:R-:W-:Y:S01]  /*24b0*/  @!P0 FFMA.FTZ R29, R20, R23.reuse, -R29 ;  /* 0x00000017141d8223 */ /* 0x080fe2000001081d */
[----:B------:R-:W-:Y:S01]  /*24c0*/  @!P0 SHF.L.U32 R25, R27, 0x10, RZ ;  /* 0x000000101b198819 */ /* 0x000fe200000006ff */
[----:B------:R-:W-:Y:S01]  /*24d0*/  @!P0 FFMA.FTZ R0, R22, R23, R0 ;  /* 0x0000001716008223 */ /* 0x000fe20000010000 */
[----:B------:R-:W-:Y:S01]  /*24e0*/  @!P0 LOP3.LUT R23, R17, 0xffff0000, RZ, 0xc0, !PT ;  /* 0xffff000011178812 */ /* 0x000fe200078ec0ff */
[C---:B------:R-:W-:Y:S01]  /*24f0*/  @!P0 IMAD.U32 R20, R18.reuse, 0x10000, RZ ;  /* 0x0001000012148824 */ /* 0x040fe200078e00ff */
[----:B------:R-:W-:Y:S02]  /*2500*/  @!P0 LOP3.LUT R22, R18, 0xffff0000, RZ, 0xc0, !PT ;  /* 0xffff000012168812 */ /* 0x000fe400078ec0ff */
[----:B------:R-:W-:Y:S01]  /*2510*/  @!P0 LOP3.LUT R7, R7, 0xffff0000, RZ, 0xc0, !PT ;  /* 0xffff000007078812 */ /* 0x000fe200078ec0ff */
[----:B------:R-:W-:Y:S01]  /*2520*/  @!P0 FMUL.FTZ R3, R20, R5 ;  /* 0x0000000514038220 */ /* 0x000fe20000410000 */
[----:B------:R-:W-:Y:S01]  /*2530*/  @!P0 F2FP.BF16.PACK_AB R29, R0, R29 ;  /* 0x0000001d001d823e */ /* 0x000fe200000010ff */
[----:B------:R-:W-:Y:S01]  /*2540*/  @!P0 FMUL.FTZ R31, R23, R8 ;  /* 0x00000008171f8220 */ /* 0x000fe20000410000 */
[----:B------:R-:W-:Y:S01]  /*2550*/  @!P0 LOP3.LUT R27, R27, 0xffff0000, RZ, 0xc0, !PT ;  /* 0xffff00001b1b8812 */ /* 0x000fe200078ec0ff */
[----:B------:R-:W-:Y:S01]  /*2560*/  @!P0 FMUL.FTZ R28, R22, R5 ;  /* 0x00000005161c8220 */ /* 0x000fe20000410000 */
        /* <DEDUP_REMOVED lines=16> */
.L_x_4302:
[----:B------:R-:W-:Y:S05]  /*2670*/  BSYNC B0 ;  /* 0x0000000000007941 */ /* 0x000fea0003800000 */
.L_x_4301:
[----:B------:R-:W-:Y:S01]  /*2680*/  ISETP.GE.AND P0, PT, R85, c[0x0][0x220], PT ;  /* 0x0000880055007a0c */ /* 0x000fe20003f06270 */
[----:B------:R-:W-:Y:S01]  /*2690*/  @!UPT UIADD3 URZ, URZ, URZ, URZ ;  /* 0x0000003f3f3ff290 */ /* 0x000fe2000fffe03f */
[----:B------:R-:W-:Y:S11]  /*26a0*/  BSSY B0, `(.L_x_4303) ;  /* 0x0000030000007945 */ /* 0x000ff60003800000 */
[----:B------:R-:W-:-:S05]  /*26b0*/  @P0 BRA `(.L_x_4304) ;  /* 0x000002e000000947 */ /* 0x000fca0003800000 */
[----:B------:R-:W-:Y:S01]  /*26c0*/  ISETP.GE.AND P0, PT, R85, UR4, PT ;  /* 0x0000000455007c0c */ /* 0x000fe2000bf06270 */
[----:B-1----:R-:W2:Y:S11]  /*26d0*/  LDG.E.128 R16, [R132.64+0x40] ;  /* 0x0000400684107981 */ /* 0x002eb6000c1e1d00 */
[----:B------:R-:W-:Y:S01]  /*26e0*/  @!UPT UIADD3 URZ, URZ, URZ, URZ ;  /* 0x0000003f3f3ff290 */ /* 0x000fe2000fffe03f */
[----:B------:R-:W3:Y:S06]  /*26f0*/  @!P0 LDG.E.64 R6, [R14.64+0x20] ;  /* 0x000020060e068981 */ /* 0x000eec000c1e1b00 */
[----:B------:R-:W4:Y:S01]  /*2700*/  @!P0 LDG.E.64 R26, [R50.64+0x20] ;  /* 0x00002006321a8981 */ /* 0x000f22000c1e1b00 */
        /* <DEDUP_REMOVED lines=41> */
.L_x_4304:
[----:B------:R-:W-:Y:S05]  /*29a0*/  BSYNC B0 ;  /* 0x0000000000007941 */ /* 0x000fea0003800000 */
.L_x_4303:
[----:B------:R-:W-:Y:S11]  /*29b0*/  ISETP.GE.AND P0, PT, R84, c[0x0][0x220], PT ;  /* 0x0000880054007a0c */ /* 0x000ff60003f06270 */
[----:B------:R-:W-:Y:S02]  /*29c0*/  @!UPT UIADD3 URZ, URZ, URZ, URZ ;  /* 0x0000003f3f3ff290 */ /* 0x000fe4000fffe03f */
        /* <DEDUP_REMOVED lines=47> */
.L_x_4300:
[----:B------:R-:W-:Y:S05]  /*2cc0*/  BSYNC B1 ;  /* 0x0000000000017941 */ /* 0x000fea0003800000 */
.L_x_4299:
[----:B------:R-:W-:Y:S01]  /*2cd0*/  BSSY B1, `(.L_x_4305) ;  /* 0x000009e000017945 */ /* 0x000fe20003800000 */
[----:B------:R-:W-:-:S05]  /*2ce0*/  @!P1 BRA `(.L_x_4306) ;  /* 0x000009c000009947 */ /* 0x000fca0003800000 */
[----:B------:R-:W-:Y:S01]  /*2cf0*/  ISETP.GE.AND P0, PT, R10, c[0x0][0x220], PT ;  /* 0x000088000a007a0c */ /* 0x000fe20003f06270 */
        /* <DEDUP_REMOVED lines=8> */
[----:B------:R-:W-:Y:S01]  /*2d80*/  ISETP.GE.AND P0, PT, R10, UR4, PT ;  /* 0x000000040a007c0c */ /* 0x000fe2000bf06270 */
[----:B-1----:R-:W2:Y:S11]  /*2d90*/  LDG.E.128 R16, [R134.64] ;  /* 0x0000000686107981 */ /* 0x002eb6000c1e1d00 */
        /* <DEDUP_REMOVED lines=44> */
.L_x_4308:
[----:B------:R-:W-:Y:S05]  /*3060*/  BSYNC B0 ;  /* 0x0000000000007941 */ /* 0x000fea0003800000 */
.L_x_4307:
        /* <DEDUP_REMOVED lines=50> */
.L_x_4310:
[----:B------:R-:W-:Y:S05]  /*3390*/  BSYNC B0 ;  /* 0x0000000000007941 */ /* 0x000fea0003800000 */
.L_x_4309:
[----:B------:R-:W-:Y:S11]  /*33a0*/  ISETP.GE.AND P0, PT, R84, c[0x0][0x220], PT ;  /* 0x0000880054007a0c */ /* 0x000ff60003f06270 */
[----:B------:R-:W-:Y:S02]  /*33b0*/  @!UPT UIADD3 URZ, URZ, URZ, URZ ;  /* 0x0000003f3f3ff290 */ /* 0x000fe4000fffe03f */
[----:B------:R-:W-:-:S05]  /*33c0*/  @P0 BRA `(.L_x_4306) ;  /* 0x000002e000000947 */ /* 0x000fca0003800000 */
[----:B------:R-:W-:Y:S01]  /*33d0*/  ISETP.GE.AND P0, PT, R84, UR4, PT ;  /* 0x0000000454007c0c */ /* 0x000fe2000bf06270 */
[----:B-1----:R-:W2:Y:S11]  /*33e0*/  LDG.E.128 R16, [R134.64+0x80] ;  /* 0x0000800686107981 */ /* 0x002eb6000c1e1d00 */
[----:B------:R-:W-:Y:S01]  /*33f0*/  @!UPT UIADD3 URZ, URZ, URZ, URZ ;  /* 0x0000003f3f3ff290 */ /* 0x000fe2000fffe03f */
[----:B------:R1:W3:Y:S06]  /*3400*/  @!P0 LDG.E.64 R6, [R20.64+0x40] ;  /* 0x0000400614068981 */ /* 0x0002ec000c1e1b00 */
[----:B------:R-:W4:Y:S01]  /*3410*/  @!P0 LDG.E.64 R30, [R30.64+0x40] ;  /* 0x000040061e1e8981 */ /* 0x000f22000c1e1b00 */
[----:B--2---:R-:W-:Y:S01]  /*3420*/  @!P0 SHF.L.U32 R22, R16, 0x10, RZ ;  /* 0x0000001010168819 */ /* 0x004fe200000006ff */
[----:B-1----:R-:W-:Y:S01]  /*3430*/  @!P0 IMAD.U32 R20, R18, 0x10000, RZ ;  /* 0x0001000012148824 */ /* 0x002fe200078e00ff */
[----:B------:R-:W-:Y:S02]  /*3440*/  @!P0 LOP3.LUT R23, R16, 0xffff0000, RZ, 0xc0, !PT ;  /* 0xffff000010178812 */ /* 0x000fe400078ec0ff */
[----:B------:R-:W-:Y:S02]  /*3450*/  @!P0 SHF.L.U32 R21, R17, 0x10, RZ ;  /* 0x0000001011158819 */ /* 0x000fe400000006ff */
[----:B------:R-:W-:Y:S01]  /*3460*/  @!P0 LOP3.LUT R26, R18, 0xffff0000, RZ, 0xc0, !PT ;  /* 0xffff0000121a8812 */ /* 0x000fe200078ec0ff */
        /* <DEDUP_REMOVED lines=9> */
[----:B------:R-:W-:Y:S01]  /*3500*/  @!P0 SHF.L.U32 R27, R31, 0x10, RZ ;  /* 0x000000101f1b8819 */ /* 0x000fe200000006ff */
[-C--:B------:R-:W-:Y:S01]  /*3510*/  @!P0 FFMA.FTZ R0, R23, R25.reuse, R0 ;  /* 0x0000001917008223 */ /* 0x080fe20000010000 */
[----:B------:R-:W-:Y:S01]  /*3520*/  @!P0 LOP3.LUT R23, R17, 0xffff0000, RZ, 0xc0, !PT ;  /* 0xffff000011178812 */ /* 0x000fe200078ec0ff */
[----:B------:R-:W-:Y:S01]  /*3530*/  @!P0 FFMA.FTZ R33, R22, R25, -R33 ;  /* 0x0000001916218223 */ /* 0x000fe20000010821 */
[----:B------:R-:W-:Y:S01]  /*3540*/  @!P0 LOP3.LUT R25, R19, 0xffff0000, RZ, 0xc0, !PT ;  /* 0xffff000013198812 */ /* 0x000fe200078ec0ff */
[-C--:B------:R-:W-:Y:S01]  /*3550*/  @!P0 FMUL.FTZ R3, R20, R5.reuse ;  /* 0x0000000514038220 */ /* 0x080fe20000410000 */
        /* <DEDUP_REMOVED lines=21> */
.L_x_4306:
[----:B------:R-:W-:Y:S05]  /*36b0*/  BSYNC B1 ;  /* 0x0000000000017941 */ /* 0x000fea0003800000 */
.L_x_4305:
        /* <DEDUP_REMOVED lines=8> */
.L_x_4298:
[----:B------:R-:W-:Y:S01]  /*3740*/  BSSY B2, `(.L_x_4312) ;  /* 0x000010e000027945 */ /* 0x000fe20003800000 */
[----:B------:R-:W-:-:S05]  /*3750*/  @!P2 BRA `(.L_x_4313) ;  /* 0x000010c00000a947 */ /* 0x000fca0003800000 */
[----:B------:R-:W-:Y:S01]  /*3760*/  ISETP.GE.AND P0, PT, R10, c[0x0][0x220], PT ;  /* 0x000088000a007a0c */ /* 0x000fe20003f06270 */
[----:B------:R-:W-:Y:S01]  /*3770*/  @!UPT UIADD3 URZ, URZ, URZ, URZ ;  /* 0x0000003f3f3ff290 */ /* 0x000fe2000fffe03f */
[----:B------:R-:W-:Y:S11]  /*3780*/  BSSY B1, `(.L_x_4314) ;  /* 0x0000057000017945 */ /* 0x000ff60003800000 */
[----:B------:R-:W-:-:S05]  /*3790*/  @P0 BRA `(.L_x_4315) ;  /* 0x0000055000000947 */ /* 0x000fca0003800000 */
[----:B------:R1:W5:Y:S01]  /*37a0*/  LDG.E.128 R44, [R132.64] ;  /* 0x00000006842c7981 */ /* 0x000362000c1e1d00 */
[----:B------:R-:W-:Y:S01]  /*37b0*/  ISETP.GE.AND P0, PT, R10, UR4, PT ;  /* 0x000000040a007c0c */ /* 0x000fe2000bf06270 */
[----:B------:R-:W-:Y:S01]  /*37c0*/  @!UPT UIADD3 URZ, URZ, URZ, URZ ;  /* 0x0000003f3f3ff290 */ /* 0x000fe2000fffe03f */
[----:B------:R-:W-:Y:S11]  /*37d0*/  BSSY B0, `(.L_x_4316) ;  /* 0x0000050000007945 */ /* 0x000ff60003800000 */
[----:B------:R-:W-:-:S05]  /*37e0*/  @P0 BRA `(.L_x_4317) ;  /* 0x000004e000000947 */ /* 0x000fca0003800000 */
[C---:B-----5:R-:W-:Y:S01]  /*37f0*/  SHF.L.U32 R33, R44.reuse, 0x10, RZ ;  /* 0x000000102c217819 */ /* 0x060fe200000006ff */
[----:B------:R-:W-:Y:S01]  /*3800*/  ULEA.HI UR5, UR4, UR4, URZ, 0x1 ;  /* 0x0000000404057291 */ /* 0x000fe2000f8f083f */
[----:B------:R-:W-:Y:S01]  /*3810*/  LOP3.LUT R35, R44, 0xffff0000, RZ, 0xc0, !PT ;  /* 0xffff00002c237812 */ /* 0x000fe200078ec0ff */
[----:B------:R-:W-:Y:S01]  /*3820*/  IMAD.MOV.U32 R137, RZ, RZ, RZ ;  /* 0x000000ffff897224 */ /* 0x000fe200078e00ff */
[C---:B------:R-:W-:Y:S01]  /*3830*/  LOP3.LUT R39, R45.reuse, 0xffff0000, RZ, 0xc0, !PT ;  /* 0xffff00002d277812 */ /* 0x040fe200078ec0ff */
[----:B------:R-:W-:Y:S01]  /*3840*/  IMAD.U32 R38, R45, 0x10000, RZ ;  /* 0x000100002d267824 */ /* 0x000fe200078e00ff */
[C---:B------:R-:W-:Y:S01]  /*3850*/  SHF.L.U32 R42, R46.reuse, 0x10, RZ ;  /* 0x000000102e2a7819 */ /* 0x040fe200000006ff */
[----:B------:R-:W-:Y:S01]  /*3860*/  USHF.R.S32.HI UR5, URZ, 0x1, UR5 ;  /* 0x000000013f057899 */ /* 0x000fe20008011405 */
[----:B------:R-:W-:Y:S01]  /*3870*/  LOP3.LUT R43, R46, 0xffff0000, RZ, 0xc0, !PT ;  /* 0xffff00002e2b7812 */ /* 0x000fe200078ec0ff */
[C---:B------:R-:W-:Y:S01]  /*3880*/  IMAD.U32 R46, R47.reuse, 0x10000, RZ ;  /* 0x000100002f2e7824 */ /* 0x040fe200078e00ff */
[----:B------:R-:W-:Y:S03]  /*3890*/  LOP3.LUT R47, R47, 0xffff0000, RZ, 0xc0, !PT ;  /* 0xffff00002f2f7812 */ /* 0x000fe600078ec0ff */
        /* <DEDUP_REMOVED lines=25> */
[C---:B------:R-:W-:Y:S01]  /*3a30*/  IMAD.U32 R28, R21.reuse, 0x10000, RZ ;  /* 0x00010000151c7824 */ /* 0x040fe200078e00ff */
[----:B------:R-:W-:Y:S01]  /*3a40*/  LOP3.LUT R30, R20, 0xffff0000, RZ, 0xc0, !PT ;  /* 0xffff0000141e7812 */ /* 0x000fe200078ec0ff */
[----:B------:R-:W-:Y:S01]  /*3a50*/  @!P2 FADD.FTZ R24, -R24, -RZ ;  /* 0x800000ff1818a221 */ /* 0x000fe20000010100 */
[----:B------:R-:W-:Y:S01]  /*3a60*/  LOP3.LUT R18, R138, 0xffff0000, RZ, 0xc0, !PT ;  /* 0xffff00008a127812 */ /* 0x000fe200078ec0ff */
[----:B------:R-:W-:Y:S01]  /*3a70*/  FMUL.FTZ R0, R32, R31 ;  /* 0x0000001f20007220 */ /* 0x000fe20000410000 */
[----:B------:R-:W-:Y:S01]  /*3a80*/  LOP3.LUT R29, R21, 0xffff0000, RZ, 0xc0, !PT ;  /* 0xffff0000151d7812 */ /* 0x000fe200078ec0ff */
[----:B------:R-:W-:Y:S01]  /*3a90*/  FMUL.FTZ R2, R30, R27 ;  /* 0x0000001b1e027220 */ /* 0x000fe20000410000 */
[----:B------:R-:W-:Y:S01]  /*3aa0*/  SHF.L.U32 R34, R52, 0x10, RZ ;  /* 0x0000001034227819 */ /* 0x000fe200000006ff */
        /* <DEDUP_REMOVED lines=13> */
[----:B------:R-:W-:Y:S01]  /*3b80*/  LOP3.LUT R44, R54, 0xffff0000, RZ, 0xc0, !PT ;  /* 0xffff0000362c7812 */ /* 0x000fe200078ec0ff */
[C---:B------:R-:W-:Y:S01]  /*3b90*/  IMAD.U32 R20, R23.reuse, 0x10000, RZ ;  /* 0x0001000017147824 */ /* 0x040fe200078e00ff */
        /* <DEDUP_REMOVED lines=19> */
.L_x_4317:
[----:B------:R-:W-:Y:S05]  /*3cd0*/  BSYNC B0 ;  /* 0x0000000000007941 */ /* 0x000fea0003800000 */
.L_x_4316:
[----:B-----5:R2:W-:Y:S02]  /*3ce0*/  STG.E.128 [R124.64], R44 ;  /* 0x0000002c7c007986 */ /* 0x0205e4000c101d06 */
.L_x_4315:
[----:B------:R-:W-:Y:S05]  /*3cf0*/  BSYNC B1 ;  /* 0x0000000000017941 */ /* 0x000fea0003800000 */
.L_x_4314:
[----:B------:R-:W-:Y:S01]  /*3d00*/  ISETP.GE.AND P0, PT, R85, c[0x0][0x220], PT ;  /* 0x0000880055007a0c */ /* 0x000fe20003f06270 */
[----:B------:R-:W-:Y:S01]  /*3d10*/  @!UPT UIADD3 URZ, URZ, URZ, URZ ;  /* 0x0000003f3f3ff290 */ /* 0x000fe2000fffe03f */
[----:B------:R-:W-:Y:S11]  /*3d20*/  BSSY B1, `(.L_x_4318) ;  /* 0x0000057000017945 */ /* 0x000ff60003800000 */
[----:B------:R-:W-:-:S05]  /*3d30*/  @P0 BRA `(.L_x_4319) ;  /* 0x0000055000000947 */ /* 0x000fca0003800000 */
[----:B--2---:R2:W5:Y:S01]  /*3d40*/  LDG.E.128 R44, [R132.64+0x40] ;  /* 0x00004006842c7981 */ /* 0x004562000c1e1d00 */
        /* <DEDUP_REMOVED lines=23> */
[----:B------:R-:W3:Y:S01]  /*3ec0*/  LDG.E.128 R136, [R138.64+0x40] ;  /* 0x000040068a887981 */ /* 0x000ee2000c1e1d00 */
[----:B------:R-:W-:Y:S01]  /*3ed0*/  MOV R109, RZ ;  /* 0x000000ff006d7202 */ /* 0x000fe20000000f00 */
[----:B------:R-:W-:Y:S05]  /*3ee0*/  @P2 IMAD R109, RZ, RZ, -UR5 ;  /* 0x80000005ff6d2e24 */ /* 0x000fea000f8e02ff */
[C---:B------:R-:W-:Y:S01]  /*3ef0*/  LEA R36, P0, R109.reuse, R118, 0x1 ;  /* 0x000000766d247211 */ /* 0x040fe200078008ff */
[----:B--2---:R4:W2:Y:S03]  /*3f00*/  LDG.E.128 R20, [R16.64+0x40] ;  /* 0x0000400610147981 */ /* 0x0048a6000c1e1d00 */
[----:B------:R-:W-:Y:S05]  /*3f10*/  LEA.HI.X.SX32 R37, R109, R119, 0x1, P0 ;  /* 0x000000776d257211 */ /* 0x000fea00000f0eff */
[----:B------:R-:W2:Y:S01]  /*3f20*/  LDG.E.128 R52, [R36.64+0x40] ;  /* 0x0000400624347981 */ /* 0x000ea2000c1e1d00 */
[----:B---3--:R-:W-:Y:S01]  /*3f30*/  IMAD.U32 R25, R137, 0x10000, RZ ;  /* 0x0001000089197824 */ /* 0x008fe200078e00ff */
[C---:B------:R-:W-:Y:S01]  /*3f40*/  SHF.L.U32 R31, R136.reuse, 0x10, RZ ;  /* 0x00000010881f7819 */ /* 0x040fe200000006ff */
[----:B----4-:R-:W-:Y:S01]  /*3f50*/  IMAD.U32 R17, R139, 0x10000, RZ ;  /* 0x000100008b117824 */ /* 0x010fe200078e00ff */
[----:B------:R-:W-:Y:S01]  /*3f60*/  LOP3.LUT R27, R136, 0xffff0000, RZ, 0xc0, !PT ;  /* 0xffff0000881b7812 */ /* 0x000fe200078ec0ff */
[----:B------:R-:W-:Y:S01]  /*3f70*/  @!P2 FADD.FTZ R25, -R25, -RZ ;  /* 0x800000ff1919a221 */ /* 0x000fe20000010100 */
[----:B------:R-:W-:Y:S01]  /*3f80*/  LOP3.LUT R24, R137, 0xffff0000, RZ, 0xc0, !PT ;  /* 0xffff000089187812 */ /* 0x000fe200078ec0ff */
[----:B------:R-:W-:Y:S01]  /*3f90*/  @!P2 FADD.FTZ R31, -R31, -RZ ;  /* 0x800000ff1f1fa221 */ /* 0x000fe20000010100 */
[----:B------:R-:W-:Y:S01]  /*3fa0*/  SHF.L.U32 R19, R138, 0x10, RZ ;  /* 0x000000108a137819 */ /* 0x000fe200000006ff */
[----:B------:R-:W-:Y:S01]  /*3fb0*/  @!P2 FADD.FTZ R27, -R27, -RZ ;  /* 0x800000ff1b1ba221 */ /* 0x000fe20000010100 */
[C---:B--2---:R-:W-:Y:S01]  /*3fc0*/  SHF.L.U32 R32, R20.reuse, 0x10, RZ ;  /* 0x0000001014207819 */ /* 0x044fe200000006ff */
        /* <DEDUP_REMOVED lines=42> */
.L_x_4321:
[----:B------:R-:W-:Y:S05]  /*4270*/  BSYNC B0 ;  /* 0x0000000000007941 */ /* 0x000fea0003800000 */
.L_x_4320:
[----:B-----5:R3:W-:Y:S02]  /*4280*/  STG.E.128 [R124.64+0x40], R44 ;  /* 0x0000402c7c007986 */ /* 0x0207e4000c101d06 */
.L_x_4319:
[----:B------:R-:W-:Y:S05]  /*4290*/  BSYNC B1 ;  /* 0x0000000000017941 */ /* 0x000fea0003800000 */
.L_x_4318:
[----:B------:R-:W-:Y:S11]  /*42a0*/  ISETP.GE.AND P0, PT, R84, c[0x0][0x220], PT ;  /* 0x0000880054007a0c */ /* 0x000ff60003f06270 */
[----:B------:R-:W-:Y:S02]  /*42b0*/  @!UPT UIADD3 URZ, URZ, URZ, URZ ;  /* 0x0000003f3f3ff290 */ /* 0x000fe4000fffe03f */
[----:B------:R-:W-:-:S05]  /*42c0*/  @P0 BRA `(.L_x_4313) ;  /* 0x0000055000000947 */ /* 0x000fca0003800000 */
[----:B--23--:R2:W5:Y:S01]  /*42d0*/  LDG.E.128 R44, [R132.64+0x80] ;  /* 0x00008006842c7981 */ /* 0x00c562000c1e1d00 */
        /* <DEDUP_REMOVED lines=82> */
.L_x_4323:
[----:B------:R-:W-:Y:S05]  /*4800*/  BSYNC B0 ;  /* 0x0000000000007941 */ /* 0x000fea0003800000 */
.L_x_4322:
[----:B-----5:R3:W-:Y:S02]  /*4810*/  STG.E.128 [R124.64+0x80], R44 ;  /* 0x0000802c7c007986 */ /* 0x0207e4000c101d06 */
.L_x_4313:
[----:B------:R-:W-:Y:S05]  /*4820*/  BSYNC B2 ;  /* 0x0000000000027941 */ /* 0x000fea0003800000 */
.L_x_4312:
[----:B------:R-:W-:Y:S01]  /*4830*/  BSSY B2, `(.L_x_4324) ;  /* 0x000011e000027945 */ /* 0x000fe20003800000 */
[----:B------:R-:W-:-:S05]  /*4840*/  @!P1 BRA `(.L_x_4325) ;  /* 0x000011c000009947 */ /* 0x000fca0003800000 */
[----:B------:R-:W-:Y:S01]  /*4850*/  ISETP.GE.AND P0, PT, R10, c[0x0][0x220], PT ;  /* 0x000088000a007a0c */ /* 0x000fe20003f06270 */
[----:B------:R-:W-:Y:S01]  /*4860*/  @!UPT UIADD3 URZ, URZ, URZ, URZ ;  /* 0x0000003f3f3ff290 */ /* 0x000fe2000fffe03f */
[----:B------:R-:W-:Y:S11]  /*4870*/  BSSY B1, `(.L_x_4326) ;  /* 0x000005b000017945 */ /* 0x000ff60003800000 */
[----:B------:R-:W-:-:S05]  /*4880*/  @P0 BRA `(.L_x_4327) ;  /* 0x0000059000000947 */ /* 0x000fca0003800000 */
[----:B--23--:R2:W5:Y:S01]  /*4890*/  LDG.E.128 R44, [R134.64] ;  /* 0x00000006862c7981 */ /* 0x00c562000c1e1d00 */
[----:B------:R-:W-:Y:S01]  /*48a0*/  ISETP.GE.AND P0, PT, R10, UR4, PT ;  /* 0x000000040a007c0c */ /* 0x000fe2000bf06270 */
[----:B------:R-:W-:Y:S01]  /*48b0*/  @!UPT UIADD3 URZ, URZ, URZ, URZ ;  /* 0x0000003f3f3ff290 */ /* 0x000fe2000fffe03f */
[----:B------:R-:W-:Y:S11]  /*48c0*/  BSSY B0, `(.L_x_4328) ;  /* 0x0000054000007945 */ /* 0x000ff60003800000 */
[----:B------:R-:W-:-:S05]  /*48d0*/  @P0 BRA `(.L_x_4329) ;  /* 0x0000052000000947 */ /* 0x000fca0003800000 */
[----:B-----5:R-:W-:Y:S01]  /*48e0*/  LOP3.LUT R35, R44, 0xffff0000, RZ, 0xc0, !PT ;  /* 0xffff00002c237812 */ /* 0x020fe200078ec0ff */
[----:B------:R-:W-:Y:S01]  /*48f0*/  ULEA.HI UR5, UR4, UR4, URZ, 0x1 ;  /* 0x0000000404057291 */ /* 0x000fe2000f8f083f */
[C---:B------:R-:W-:Y:S01]  /*4900*/  LOP3.LUT R39, R45.reuse, 0xffff0000, RZ, 0xc0, !PT ;  /* 0xffff00002d277812 */ /* 0x040fe200078ec0ff */
[----:B------:R-:W-:Y:S01]  /*4910*/  IMAD.MOV.U32 R137, RZ, RZ, RZ ;  /* 0x000000ffff897224 */ /* 0x000fe200078e00ff */
[C---:B------:R-:W-:Y:S01]  /*4920*/  SHF.L.U32 R42, R46.reuse, 0x10, RZ ;  /* 0x000000102e2a7819 */ /* 0x040fe200000006ff */
[----:B------:R-:W-:Y:S01]  /*4930*/  USHF.R.S32.HI UR5, URZ, 0x1, UR5 ;  /* 0x000000013f057899 */ /* 0x000fe20008011405 */
[----:B------:R-:W-:Y:S01]  /*4940*/  LOP3.LUT R43, R46, 0xffff0000, RZ, 0xc0, !PT ;  /* 0xffff00002e2b7812 */ /* 0x000fe200078ec0ff */
[----:B------:R-:W-:Y:S02]  /*4950*/  IMAD.U32 R33, R44, 0x10000, RZ ;  /* 0x000100002c217824 */ /* 0x000fe400078e00ff */
[----:B------:R-:W-:Y:S02]  /*4960*/  IMAD.U32 R38, R45, 0x10000, RZ ;  /* 0x000100002d267824 */ /* 0x000fe400078e00ff */
[----:B------:R-:W-:Y:S01]  /*4970*/  ISETP.GE.AND P1, PT, R10, UR5, PT ;  /* 0x000000050a007c0c */ /* 0x000fe2000bf26270 */
[C---:B------:R-:W-:Y:S01]  /*4980*/  IMAD.U32 R46, R47.reuse, 0x10000, RZ ;  /* 0x000100002f2e7824 */ /* 0x040fe200078e00ff */
[----:B------:R-:W-:Y:S02]  /*4990*/  MOV R109, UR5 ;  /* 0x00000005006d7c02 */ /* 0x000fe40008000f00 */
[----:B------:R-:W-:Y:S09]  /*49a0*/  LOP3.LUT R47, R47, 0xffff0000, RZ, 0xc0, !PT ;  /* 0xffff00002f2f7812 */ /* 0x000ff200078ec0ff */
[----:B------:R-:W-:Y:S02]  /*49b0*/  @P1 IMAD R137, RZ, RZ, -UR5 ;  /* 0x80000005ff891e24 */ /* 0x000fe4000f8e02ff */
[----:B------:R-:W-:Y:S03]  /*49c0*/  @P1 IMAD R109, RZ, RZ, -UR5 ;  /* 0x80000005ff6d1e24 */ /* 0x000fe6000f8e02ff */
[C---:B------:R-:W-:Y:S04]  /*49d0*/  IADD3 R139, P0, R80.reuse, R137, RZ ;  /* 0x00000089508b7210 */ /* 0x040fe80007f1e0ff */
[----:B------:R-:W-:Y:S02]  /*49e0*/  LEA.HI.X.SX32 R137, R137, R103, 0x1, P0 ;  /* 0x0000006789897211 */ /* 0x000fe400000f0eff */
[C---:B------:R-:W-:Y:S04]  /*49f0*/  LEA R142, P0, R139.reuse, R120, 0x1 ;  /* 0x000000788b8e7211 */ /* 0x040fe800078008ff */
[----:B------:R-:W-:Y:S02]  /*4a00*/  LEA.HI.X R143, R139, R121, R137, 0x1, P0 ;  /* 0x000000798b8f7211 */ /* 0x000fe400000f0c89 */
[C---:B------:R-:W-:Y:S03]  /*4a10*/  LEA R16, P0, R109.reuse, R134, 0x1 ;  /* 0x000000866d107211 */ /* 0x040fe600078008ff */
[----:B------:R-:W3:Y:S01]  /*4a20*/  LDG.E.128 R136, [R142.64] ;  /* 0x000000068e887981 */ /* 0x000ee2000c1e1d00 */
[----:B------:R-:W-:Y:S01]  /*4a30*/  LEA.HI.X.SX32 R17, R109, R135, 0x1, P0 ;  /* 0x000000876d117211 */ /* 0x000fe200000f0eff */
[----:B------:R-:W-:Y:S01]  /*4a40*/  IMAD.MOV.U32 R109, RZ, RZ, RZ ;  /* 0x000000ffff6d7224 */ /* 0x000fe200078e00ff */
[----:B------:R-:W-:Y:S04]  /*4a50*/  @P1 IADD3 R109, RZ, -UR5, RZ ;  /* 0x80000005ff6d1c10 */ /* 0x000fe8000fffe0ff */
[----:B------:R-:W-:Y:S01]  /*4a60*/  IADD3 R141, P0, R80, R109, RZ ;  /* 0x0000006d508d7210 */ /* 0x000fe20007f1e0ff */
[----:B------:R-:W4:Y:S03]  /*4a70*/  LDG.E.128 R20, [R16.64] ;  /* 0x0000000610147981 */ /* 0x000f26000c1e1d00 */
[----:B------:R-:W-:Y:S02]  /*4a80*/  LEA.HI.X.SX32 R109, R109, R103, 0x1, P0 ;  /* 0x000000676d6d7211 */ /* 0x000fe400000f0eff */
[C---:B------:R-:W-:Y:S04]  /*4a90*/  LEA R36, P0, R141.reuse, R118, 0x1 ;  /* 0x000000768d247211 */ /* 0x040fe800078008ff */
[----:B------:R-:W-:Y:S05]  /*4aa0*/  LEA.HI.X R37, R141, R119, R109, 0x1, P0 ;  /* 0x000000778d257211 */ /* 0x000fea00000f0c6d */
[----:B--2---:R-:W2:Y:S01]  /*4ab0*/  LDG.E.128 R52, [R36.64] ;  /* 0x0000000624347981 */ /* 0x004ea2000c1e1d00 */
[C---:B---3--:R-:W-:Y:S01]  /*4ac0*/  IMAD.U32 R31, R136.reuse, 0x10000, RZ ;  /* 0x00010000881f7824 */ /* 0x048fe200078e00ff */
[----:B------:R-:W-:Y:S01]  /*4ad0*/  LOP3.LUT R27, R136, 0xffff0000, RZ, 0xc0, !PT ;  /* 0xffff0000881b7812 */ /* 0x000fe200078ec0ff */
[C---:B------:R-:W-:Y:S01]  /*4ae0*/  IMAD.U32 R19, R138.reuse, 0x10000, RZ ;  /* 0x000100008a137824 */ /* 0x040fe200078e00ff */
[----:B------:R-:W-:Y:S01]  /*4af0*/  SHF.L.U32 R25, R137, 0x10, RZ ;  /* 0x0000001089197819 */ /* 0x000fe200000006ff */
[----:B------:R-:W-:Y:S01]  /*4b00*/  @!P1 FADD.FTZ R31, -R31, -RZ ;  /* 0x800000ff1f1f9221 */ /* 0x000fe20000010100 */
[----:B------:R-:W-:Y:S01]  /*4b10*/  LOP3.LUT R24, R137, 0xffff0000, RZ, 0xc0, !PT ;  /* 0xffff000089187812 */ /* 0x000fe200078ec0ff */
[----:B------:R-:W-:Y:S01]  /*4b20*/  @!P1 FADD.FTZ R27, -R27, -RZ ;  /* 0x800000ff1b1b9221 */ /* 0x000fe20000010100 */
[----:B------:R-:W-:Y:S01]  /*4b30*/  LOP3.LUT R18, R138, 0xffff0000, RZ, 0xc0, !PT ;  /* 0xffff00008a127812 */ /* 0x000fe200078ec0ff */
[C---:B----4-:R-:W-:Y:S01]  /*4b40*/  IMAD.U32 R32, R20.reuse, 0x10000, RZ ;  /* 0x0001000014207824 */ /* 0x050fe200078e00ff */
[----:B------:R-:W-:Y:S01]  /*4b50*/  LOP3.LUT R30, R20, 0xffff0000, RZ, 0xc0, !PT ;  /* 0xffff0000141e7812 */ /* 0x000fe200078ec0ff */
[----:B------:R-:W-:Y:S01]  /*4b60*/  @!P1 FADD.FTZ R25, -R25, -RZ ;  /* 0x800000ff19199221 */ /* 0x000fe20000010100 */
[C---:B------:R-:W-:Y:S01]  /*4b70*/  SHF.L.U32 R28, R21.reuse, 0x10, RZ ;  /* 0x00000010151c7819 */ /* 0x040fe200000006ff */
[----:B------:R-:W-:Y:S01]  /*4b80*/  FMUL.FTZ R0, R32, R31 ;  /* 0x0000001f20007220 */ /* 0x000fe20000410000 */
[----:B------:R-:W-:Y:S01]  /*4b90*/  LOP3.LUT R29, R21, 0xffff0000, RZ, 0xc0, !PT ;  /* 0xffff0000151d7812 */ /* 0x000fe200078ec0ff */
[----:B------:R-:W-:Y:S01]  /*4ba0*/  @!P1 FADD.FTZ R24, -R24, -RZ ;  /* 0x800000ff18189221 */ /* 0x000fe20000010100 */
[C---:B------:R-:W-:Y:S01]  /*4bb0*/  SHF.L.U32 R17, R139.reuse, 0x10, RZ ;  /* 0x000000108b117819 */ /* 0x040fe200000006ff */
[----:B------:R-:W-:Y:S01]  /*4bc0*/  FMUL.FTZ R2, R30, R27 ;  /* 0x0000001b1e027220 */ /* 0x000fe20000410000 */
[----:B------:R-:W-:Y:S01]  /*4bd0*/  LOP3.LUT R16, R139, 0xffff0000, RZ, 0xc0, !PT ;  /* 0xffff00008b107812 */ /* 0x000fe200078ec0ff */
[C---:B------:R-:W-:Y:S01]  /*4be0*/  IMAD.U32 R26, R22.reuse, 0x10000, RZ ;  /* 0x00010000161a7824 */ /* 0x040fe200078e00ff */
[----:B------:R-:W-:Y:S01]  /*4bf0*/  LOP3.LUT R21, R22, 0xffff0000, RZ, 0xc0, !PT ;  /* 0xffff000016157812 */ /* 0x000fe200078ec0ff */
[----:B------:R-:W-:Y:S01]  /*4c00*/  FMUL.FTZ R3, R28, R25 ;  /* 0x000000191c037220 */ /* 0x000fe20000410000 */
[----:B------:R-:W-:Y:S01]  /*4c10*/  SHF.L.U32 R20, R23, 0x10, RZ ;  /* 0x0000001017147819 */ /* 0x000fe200000006ff */
[C---:B--2---:R-:W-:Y:S01]  /*4c20*/  IMAD.U32 R34, R52.reuse, 0x10000, RZ ;  /* 0x0001000034227824 */ /* 0x044fe200078e00ff */
[----:B------:R-:W-:Y:S01]  /*4c30*/  LOP3.LUT R36, R52, 0xffff0000, RZ, 0xc0, !PT ;  /* 0xffff000034247812 */ /* 0x000fe200078ec0ff */
[----:B------:R-:W-:Y:S01]  /*4c40*/  @!P1 FADD.FTZ R19, -R19, -RZ ;  /* 0x800000ff13139221 */ /* 0x000fe20000010100 */
[----:B------:R-:W-:Y:S01]  /*4c50*/  SHF.L.U32 R37, R53, 0x10, RZ ;  /* 0x0000001035257819 */ /* 0x000fe200000006ff */
[----:B------:R-:W-:Y:S01]  /*4c60*/  FFMA.FTZ R0, R33, R34, R0 ;  /* 0x0000002221007223 */ /* 0x000fe20000010000 */
[----:B------:R-:W-:Y:S01]  /*4c70*/  LOP3.LUT R40, R53, 0xffff0000, RZ, 0xc0, !PT ;  /* 0xffff000035287812 */ /* 0x000fe200078ec0ff */
[----:B------:R-:W-:Y:S01]  /*4c80*/  FMUL.FTZ R4, R29, R24 ;  /* 0x000000181d047220 */ /* 0x000fe20000410000 */
[----:B------:R-:W-:Y:S01]  /*4c90*/  LOP3.LUT R23, R23, 0xffff0000, RZ, 0xc0, !PT ;  /* 0xffff000017177812 */ /* 0x000fe200078ec0ff */
[----:B------:R-:W-:Y:S01]  /*4ca0*/  @!P1 FADD.FTZ R18, -R18, -RZ ;  /* 0x800000ff12129221 */ /* 0x000fe20000010100 */
[----:B------:R-:W-:Y:S01]  /*4cb0*/  LOP3.LUT R44, R54, 0xffff0000, RZ, 0xc0, !PT ;  /* 0xffff0000362c7812 */ /* 0x000fe200078ec0ff */
[----:B------:R-:W-:Y:S01]  /*4cc0*/  FFMA.FTZ R2, R35, R36, R2 ;  /* 0x0000002423027223 */ /* 0x000fe20000010002 */
[----:B------:R-:W-:Y:S01]  /*4cd0*/  SHF.L.U32 R45, R55, 0x10, RZ ;  /* 0x00000010372d7819 */ /* 0x000fe200000006ff */
        /* <DEDUP_REMOVED lines=18> */
.L_x_4329:
[----:B------:R-:W-:Y:S05]  /*4e00*/  BSYNC B0 ;  /* 0x0000000000007941 */ /* 0x000fea0003800000 */
.L_x_4328:
[----:B-----5:R3:W-:Y:S02]  /*4e10*/  STG.E.128 [R130.64], R44 ;  /* 0x0000002c82007986 */ /* 0x0207e4000c101d06 */
.L_x_4327:
[----:B------:R-:W-:Y:S05]  /*4e20*/  BSYNC B1 ;  /* 0x0000000000017941 */ /* 0x000fea0003800000 */
.L_x_4326:
[----:B------:R-:W-:Y:S01]  /*4e30*/  ISETP.GE.AND P0, PT, R85, c[0x0][0x220], PT ;  /* 0x0000880055007a0c */ /* 0x000fe20003f06270 */
[----:B------:R-:W-:Y:S01]  /*4e40*/  @!UPT UIADD3 URZ, URZ, URZ, URZ ;  /* 0x0000003f3f3ff290 */ /* 0x000fe2000fffe03f */
[----:B------:R-:W-:Y:S11]  /*4e50*/  BSSY B1, `(.L_x_4330) ;  /* 0x000005d000017945 */ /* 0x000ff60003800000 */
[----:B------:R-:W-:-:S05]  /*4e60*/  @P0 BRA `(.L_x_4331) ;  /* 0x000005b000000947 */ /* 0x000fca0003800000 */
[----:B--23--:R2:W5:Y:S01]  /*4e70*/  LDG.E.128 R44, [R134.64+0x40] ;  /* 0x00004006862c7981 */ /* 0x00c562000c1e1d00 */
[----:B------:R-:W-:Y:S01]  /*4e80*/  ISETP.GE.AND P0, PT, R85, UR4, PT ;  /* 0x0000000455007c0c */ /* 0x000fe2000bf06270 */
[----:B------:R-:W-:Y:S01]  /*4e90*/  @!UPT UIADD3 URZ, URZ, URZ, URZ ;  /* 0x0000003f3f3ff290 */ /* 0x000fe2000fffe03f */
[----:B------:R-:W-:Y:S11]  /*4ea0*/  BSSY B0, `(.L_x_4332) ;  /* 0x0000056000007945 */ /* 0x000ff60003800000 */
[----:B------:R-:W-:-:S05]  /*4eb0*/  @P0 BRA `(.L_x_4333) ;  /* 0x0000054000000947 */ /* 0x000fca0003800000 */
[----:B------:R-:W-:Y:S01]  /*4ec0*/  IADD3 R140, P2, R132, R95, RZ ;  /* 0x0000005f848c7210 */ /* 0x000fe20007f5e0ff */
[----:B------:R-:W-:Y:S01]  /*4ed0*/  ULEA.HI UR5, UR4, UR4, URZ, 0x1 ;  /* 0x0000000404057291 */ /* 0x000fe2000f8f083f */
[----:B-----5:R-:W-:Y:S01]  /*4ee0*/  LOP3.LUT R35, R44, 0xffff0000, RZ, 0xc0, !PT ;  /* 0xffff00002c237812 */ /* 0x020fe200078ec0ff */
[----:B------:R-:W-:Y:S01]  /*4ef0*/  IMAD.MOV.U32 R137, RZ, RZ, RZ ;  /* 0x000000ffff897224 */ /* 0x000fe200078e00ff */
[C---:B------:R-:W-:Y:S01]  /*4f00*/  SHF.L.U32 R38, R45.reuse, 0x10, RZ ;  /* 0x000000102d267819 */ /* 0x040fe200000006ff */
[----:B------:R-:W-:Y:S01]  /*4f10*/  USHF.R.S32.HI UR5, URZ, 0x1, UR5 ;  /* 0x000000013f057899 */ /* 0x000fe20008011405 */
[----:B------:R-:W-:Y:S01]  /*4f20*/  LOP3.LUT R39, R45, 0xffff0000, RZ, 0xc0, !PT ;  /* 0xffff00002d277812 */ /* 0x000fe200078ec0ff */
[----:B------:R-:W-:Y:S01]  /*4f30*/  IMAD.X R141, R133, 0x1, R94, P2 ;  /* 0x00000001858d7824 */ /* 0x000fe200010e065e */
[----:B------:R-:W-:Y:S01]  /*4f40*/  LOP3.LUT R43, R46, 0xffff0000, RZ, 0xc0, !PT ;  /* 0xffff00002e2b7812 */ /* 0x000fe200078ec0ff */
[----:B------:R-:W-:Y:S02]  /*4f50*/  IMAD.U32 R33, R44, 0x10000, RZ ;  /* 0x000100002c217824 */ /* 0x000fe400078e00ff */
[----:B------:R-:W-:Y:S01]  /*4f60*/  ISETP.GE.AND P0, PT, R85, UR5, PT ;  /* 0x0000000555007c0c */ /* 0x000fe2000bf06270 */
[----:B------:R-:W-:Y:S01]  /*4f70*/  IMAD.U32 R42, R46, 0x10000, RZ ;  /* 0x000100002e2a7824 */ /* 0x000fe200078e00ff */
[----:B------:R-:W-:Y:S01]  /*4f80*/  MOV R109, UR5 ;  /* 0x00000005006d7c02 */ /* 0x000fe20008000f00 */
[C---:B------:R-:W-:Y:S01]  /*4f90*/  IMAD.U32 R46, R47.reuse, 0x10000, RZ ;  /* 0x000100002f2e7824 */ /* 0x040fe200078e00ff */
        /* <DEDUP_REMOVED lines=9> */
[----:B------:R-:W-:Y:S02]  /*5030*/  LEA.HI.X.SX32 R17, R109, R141, 0x1, P1 ;  /* 0x0000008d6d117211 */ /* 0x000fe400008f0eff */
[----:B------:R-:W-:Y:S01]  /*5040*/  MOV R109, RZ ;  /* 0x000000ff006d7202 */ /* 0x000fe20000000f00 */
[----:B------:R-:W-:Y:S04]  /*5050*/  @P0 IMAD R109, RZ, RZ, -UR5 ;  /* 0x80000005ff6d0e24 */ /* 0x000fe8000f8e02ff */
[----:B------:R-:W4:Y:S01]  /*5060*/  LDG.E.128 R20, [R16.64] ;  /* 0x0000000610147981 */ /* 0x000f22000c1e1d00 */
[----:B------:R-:W-:Y:S04]  /*5070*/  IADD3 R141, P1, R104, R109, RZ ;  /* 0x0000006d688d7210 */ /* 0x000fe80007f3e0ff */
[----:B------:R-:W-:Y:S02]  /*5080*/  LEA.HI.X.SX32 R109, R109, R101, 0x1, P1 ;  /* 0x000000656d6d7211 */ /* 0x000fe400008f0eff */
[C---:B------:R-:W-:Y:S04]  /*5090*/  LEA R36, P1, R141.reuse, R118, 0x1 ;  /* 0x000000768d247211 */ /* 0x040fe800078208ff */
[----:B------:R-:W-:Y:S05]  /*50a0*/  LEA.HI.X R37, R141, R119, R109, 0x1, P1 ;  /* 0x000000778d257211 */ /* 0x000fea00008f0c6d */
[----:B--2---:R-:W2:Y:S01]  /*50b0*/  LDG.E.128 R52, [R36.64] ;  /* 0x0000000624347981 */ /* 0x004ea2000c1e1d00 */
        /* <DEDUP_REMOVED lines=27> */
[----:B------:R-:W-:Y:S01]  /*5270*/  SHF.L.U32 R37, R53, 0x10, RZ ;  /* 0x0000001035257819 */ /* 0x000fe200000006ff */
[----:B------:R-:W-:Y:S01]  /*5280*/  FFMA.FTZ R0, R33, R34, R0 ;  /* 0x0000002221007223 */ /* 0x000fe20000010000 */
        /* <DEDUP_REMOVED lines=23> */
.L_x_4333:
[----:B------:R-:W-:Y:S05]  /*5400*/  BSYNC B0 ;  /* 0x0000000000007941 */ /* 0x000fea0003800000 */
.L_x_4332:
[----:B-----5:R3:W-:Y:S02]  /*5410*/  STG.E.128 [R130.64+0x40], R44 ;  /* 0x0000402c82007986 */ /* 0x0207e4000c101d06 */
.L_x_4331:
[----:B------:R-:W-:Y:S05]  /*5420*/  BSYNC B1 ;  /* 0x0000000000017941 */ /* 0x000fea0003800000 */
.L_x_4330:
        /* <DEDUP_REMOVED lines=11> */
[----:B--2---:R-:W-:Y:S01]  /*54e0*/  IMAD.MOV.U32 R135, RZ, RZ, RZ ;  /* 0x000000ffff877224 */ /* 0x004fe200078e00ff */
        /* <DEDUP_REMOVED lines=17> */
[C---:B------:R-:W-:Y:S04]  /*5600*/  LEA R16, P1, R109.reuse, R140, 0x1 ;  /* 0x0000008c6d107211 */ /* 0x040fe800078208ff */
[----:B------:R-:W-:Y:S01]  /*5610*/  LEA.HI.X.SX32 R17, R109, R141, 0x1, P1 ;  /* 0x0000008d6d117211 */ /* 0x000fe200008f0eff */
[----:B------:R-:W2:Y:S01]  /*5620*/  LDG.E.128 R136, [R138.64] ;  /* 0x000000068a887981 */ /* 0x000ea2000c1e1d00 */
[----:B------:R-:W-:Y:S01]  /*5630*/  MOV R109, RZ ;  /* 0x000000ff006d7202 */ /* 0x000fe20000000f00 */
[----:B------:R-:W-:Y:S05]  /*5640*/  @P0 IMAD R109, RZ, RZ, -UR5 ;  /* 0x80000005ff6d0e24 */ /* 0x000fea000f8e02ff */
[----:B------:R-:W-:Y:S01]  /*5650*/  IADD3 R135, P1, R102, R109, RZ ;  /* 0x0000006d66877210 */ /* 0x000fe20007f3e0ff */
[----:B------:R-:W3:Y:S03]  /*5660*/  LDG.E.128 R20, [R16.64] ;  /* 0x0000000610147981 */ /* 0x000ee6000c1e1d00 */
[----:B------:R-:W-:Y:S02]  /*5670*/  LEA.HI.X.SX32 R109, R109, R100, 0x1, P1 ;  /* 0x000000646d6d7211 */ /* 0x000fe400008f0eff */
[C---:B------:R-:W-:Y:S04]  /*5680*/  LEA R36, P1, R135.reuse, R118, 0x1 ;  /* 0x0000007687247211 */ /* 0x040fe800078208ff */
[----:B------:R-:W-:Y:S05]  /*5690*/  LEA.HI.X R37, R135, R119, R109, 0x1, P1 ;  /* 0x0000007787257211 */ /* 0x000fea00008f0c6d */
[----:B------:R-:W4:Y:S01]  /*56a0*/  LDG.E.128 R52, [R36.64] ;  /* 0x0000000624347981 */ /* 0x000f22000c1e1d00 */
[----:B--2---:R-:W-:Y:S01]  /*56b0*/  IMAD.U32 R25, R137, 0x10000, RZ ;  /* 0x0001000089197824 */ /* 0x004fe200078e00ff */
[----:B------:R-:W-:Y:S01]  /*56c0*/  SHF.L.U32 R31, R136, 0x10, RZ ;  /* 0x00000010881f7819 */ /* 0x000fe200000006ff */
[----:B------:R-:W-:Y:S01]  /*56d0*/  IMAD.U32 R19, R138, 0x10000, RZ ;  /* 0x000100008a137824 */ /* 0x000fe200078e00ff */
[----:B------:R-:W-:Y:S01]  /*56e0*/  LOP3.LUT R27, R136, 0xffff0000, RZ, 0xc0, !PT ;  /* 0xffff0000881b7812 */ /* 0x000fe200078ec0ff */
[----:B------:R-:W-:Y:S01]  /*56f0*/  @!P0 FADD.FTZ R25, -R25, -RZ ;  /* 0x800000ff19198221 */ /* 0x000fe20000010100 */
[----:B------:R-:W-:Y:S01]  /*5700*/  LOP3.LUT R24, R137, 0xffff0000, RZ, 0xc0, !PT ;  /* 0xffff000089187812 */ /* 0x000fe200078ec0ff */
[----:B------:R-:W-:Y:S01]  /*5710*/  @!P0 FADD.FTZ R31, -R31, -RZ ;  /* 0x800000ff1f1f8221 */ /* 0x000fe20000010100 */
[----:B------:R-:W-:Y:S01]  /*5720*/  LOP3.LUT R18, R138, 0xffff0000, RZ, 0xc0, !PT ;  /* 0xffff00008a127812 */ /* 0x000fe200078ec0ff */
[C---:B---3--:R-:W-:Y:S01]  /*5730*/  IMAD.U32 R32, R20.reuse, 0x10000, RZ ;  /* 0x0001000014207824 */ /* 0x048fe200078e00ff */
        /* <DEDUP_REMOVED lines=13> */
[C---:B----4-:R-:W-:Y:S01]  /*5810*/  IMAD.U32 R34, R52.reuse, 0x10000, RZ ;  /* 0x0001000034227824 */ /* 0x050fe200078e00ff */
        /* <DEDUP_REMOVED lines=29> */
.L_x_4335:
[----:B------:R-:W-:Y:S05]  /*59f0*/  BSYNC B0 ;  /* 0x0000000000007941 */ /* 0x000fea0003800000 */
.L_x_4334:
[----:B-----5:R3:W-:Y:S02]  /*5a00*/  STG.E.128 [R130.64+0x80], R44 ;  /* 0x0000802c82007986 */ /* 0x0207e4000c101d06 */
.L_x_4325:
[----:B------:R-:W-:Y:S05]  /*5a10*/  BSYNC B2 ;  /* 0x0000000000027941 */ /* 0x000fea0003800000 */
.L_x_4324:
        /* <DEDUP_REMOVED lines=8> */
.L_x_4297:
[----:B------:R-:W-:Y:S01]  /*5aa0*/  BSSY B0, `(.L_x_4336) ;  /* 0x000000b000007945 */ /* 0x000fe20003800000 */
[----:B------:R-:W-:-:S05]  /*5ab0*/  @!P2 BRA `(.L_x_4337) ;  /* 0x000000900000a947 */ /* 0x000fca0003800000 */
        /* <DEDUP_REMOVED lines=9> */
.L_x_4337:
[----:B------:R-:W-:Y:S05]  /*5b50*/  BSYNC B0 ;  /* 0x0000000000007941 */ /* 0x000fea0003800000 */
.L_x_4336:
[----:B------:R-:W-:Y:S01]  /*5b60*/  UMOV UR4, URZ ;  /* 0x0000003f00047c82 */ /* 0x000fe20008000000 */
[----:B------:R-:W-:Y:S01]  /*5b70*/  BSSY B0, `(.L_x_4311) ;  /* 0x000000b000007945 */ /* 0x000fe20003800000 */
[----:B------:R-:W-:-:S05]  /*5b80*/  @!P1 BRA `(.L_x_4338) ;  /* 0x0000009000009947 */ /* 0x000fca0003800000 */
[----:B------:R-:W-:Y:S02]  /*5b90*/  ISETP.NE.AND P0, PT, R107, RZ, PT ;  /* 0x000000ff6b00720c */ /* 0x000fe40003f05270 */
[----:B------:R-:W-:Y:S11]  /*5ba0*/  ISETP.NE.AND P1, PT, R106, RZ, PT ;  /* 0x000000ff6a00720c */ /* 0x000ff60003f25270 */
[----:B-1----:R-:W2:Y:S04]  /*5bb0*/  @P0 LDG.E.128 R16, [R134.64] ;  /* 0x0000000686100981 */ /* 0x002ea8000c1e1d00 */
[----:B--2---:R1:W-:Y:S01]  /*5bc0*/  @P0 STG.E.128 [R130.64], R16 ;  /* 0x0000001082000986 */ /* 0x0043e2000c101d06 */
[----:B------:R-:W-:Y:S03]  /*5bd0*/  ISETP.NE.AND P0, PT, R105, RZ, PT ;  /* 0x000000ff6900720c */ /* 0x000fe60003f05270 */
[----:B------:R-:W2:Y:S04]  /*5be0*/  @P1 LDG.E.128 R4, [R134.64+0x40] ;  /* 0x0000400686041981 */ /* 0x000ea8000c1e1d00 */
[----:B--2---:R1:W-:Y:S06]  /*5bf0*/  @P1 STG.E.128 [R130.64+0x40], R4 ;  /* 0x0000400482001986 */ /* 0x0043ec000c101d06 */
[----:B------:R-:W2:Y:S04]  /*5c00*/  @P0 LDG.E.128 R20, [R134.64+0x80] ;  /* 0x0000800686140981 */ /* 0x000ea8000c1e1d00 */
[----:B--2---:R1:W-:Y:S02]  /*5c10*/  @P0 STG.E.128 [R130.64+0x80], R20 ;  /* 0x0000801482000986 */ /* 0x0043e4000c101d06 */
.L_x_4338:
[----:B------:R-:W-:Y:S05]  /*5c20*/  BSYNC B0 ;  /* 0x0000000000007941 */ /* 0x000fea0003800000 */
.L_x_4311:
[----:B------:R-:W-:Y:S04]  /*5c30*/  IMAD.MOV.U32 R3, RZ, RZ, c[0x0][0x288] ;  /* 0x0000a200ff037624 */ /* 0x000fe800078e00ff */
[----:B------:R-:W-:Y:S05]  /*5c40*/  IMAD.U32 R3, R3, -0x40, RZ ;  /* 0xffffffc003037824 */ /* 0x000fea00078e00ff */
        /* <DEDUP_REMOVED lines=8> */
[----:B------:R-:W-:Y:S02]  /*5cd0*/  IABS R5, c[0x0][0x2d0] ;  /* 0x0000b40000057a13 */ /* 0x000fe40000000000 */
[----:B------:R-:W-:Y:S02]  /*5ce0*/  IADD3 R13, R13, -0x80, RZ ;  /* 0xffffff800d0d7810 */ /* 0x000fe40007ffe0ff */
[----:B------:R-:W1:Y:S01]  /*5cf0*/  I2F.RP R17, R5 ;  /* 0x0000000500117306 */ /* 0x000e620000209400 */
[----:B------:R-:W-:Y:S02]  /*5d00*/  IABS R16, R12 ;  /* 0x0000000c00107213 */ /* 0x000fe40000000000 */
[----:B------:R-:W-:Y:S01]  /*5d10*/  IMAD.IADD R0, R13, 0x1, -R12 ;  /* 0x000000010d007824 */ /* 0x000fe200078e0a0c */
[----:B------:R-:W-:Y:S02]  /*5d20*/  IABS R7, R13 ;  /* 0x0000000d00077213 */ /* 0x000fe40000000000 */
[----:B------:R-:W-:Y:S04]  /*5d30*/  LOP3.LUT R3, RZ, c[0x0][0x2d0], RZ, 0x33, !PT ;  /* 0x0000b400ff037a12 */ /* 0x000fe800078e33ff */
[----:B-1----:R-:W1:Y:S02]  /*5d40*/  MUFU.RCP R6, R17 ;  /* 0x0000001100067308 */ /* 0x002e640000001000 */
[----:B-1----:R-:W-:Y:S08]  /*5d50*/  IADD3 R8, R6, 0xffffffe, RZ ;  /* 0x0ffffffe06087810 */ /* 0x002ff00007ffe0ff */
[----:B------:R-:W1:Y:S02]  /*5d60*/  F2I.FTZ.U32.TRUNC.NTZ R19, R8 ;  /* 0x0000000800137305 */ /* 0x000e64000021f000 */
[--C-:B-1----:R-:W-:Y:S04]  /*5d70*/  IMAD.MOV R6, RZ, RZ, -R19.reuse ;  /* 0x000000ffff067224 */ /* 0x102fe800078e0a13 */
        /* <DEDUP_REMOVED lines=20> */
[----:B------:R-:W-:Y:S05]  /*5ec0*/  ISETP.GE.AND P1, PT, R5, RZ, PT ;  /* 0x000000ff0500720c */ /* 0x000fea0003f26270 */
[----:B------:R-:W-:Y:S02]  /*5ed0*/  @P5 IADD3 R2, R2, 0x1, RZ ;  /* 0x0000000102025810 */ /* 0x000fe40007ffe0ff */
[----:B------:R-:W-:Y:S05]  /*5ee0*/  @P6 IADD3 R4, R4, 0x1, RZ ;  /* 0x0000000104046810 */ /* 0x000fea0007ffe0ff */
[----:B------:R-:W-:Y:S02]  /*5ef0*/  @!P2 IMAD.MOV R4, RZ, RZ, -R4 ;  /* 0x000000ffff04a224 */ /* 0x000fe400078e0a04 */
[----:B------:R-:W-:Y:S05]  /*5f00*/  @!P1 IMAD.MOV R2, RZ, RZ, -R2 ;  /* 0x000000ffff029224 */ /* 0x000fea00078e0a02 */
[C---:B------:R-:W-:Y:S02]  /*5f10*/  SEL R2, R3.reuse, R2, !P0 ;  /* 0x0000000203027207 */ /* 0x040fe40004000000 */
[----:B------:R-:W-:Y:S02]  /*5f20*/  SEL R3, R3, R4, !P0 ;  /* 0x0000000403037207 */ /* 0x000fe40004000000 */
[CC--:B------:R-:W-:Y:S02]  /*5f30*/  LEA R22, P1, R2.reuse, R128.reuse, 0x2 ;  /* 0x0000008002167211 */ /* 0x0c0fe400078210ff */
[C---:B------:R-:W-:Y:S02]  /*5f40*/  LEA R18, P0, R3.reuse, R128, 0x2 ;  /* 0x0000008003127211 */ /* 0x040fe400078010ff */
[-C--:B------:R-:W-:Y:S02]  /*5f50*/  LEA.HI.X.SX32 R23, R2, R129.reuse, 0x2, P1 ;  /* 0x0000008102177211 */ /* 0x080fe400008f16ff */
[C---:B------:R-:W-:Y:S02]  /*5f60*/  LEA.HI.X.SX32 R19, R3.reuse, R129, 0x2, P0 ;  /* 0x0000008103137211 */ /* 0x040fe400000f16ff */
[----:B------:R-:W-:Y:S01]  /*5f70*/  IADD3 R3, R3, -R2, RZ ;  /* 0x8000000203037210 */ /* 0x000fe20007ffe0ff */
[----:B------:R-:W2:Y:S04]  /*5f80*/  LDG.E R5, [R22.64] ;  /* 0x0000000616057981 */ /* 0x000ea8000c1e1900 */
[----:B------:R-:W-:Y:S01]  /*5f90*/  IMAD R0, R3, c[0x0][0x2d0], R0 ;  /* 0x0000b40003007a24 */ /* 0x000fe200078e0200 */
[----:B------:R-:W2:Y:S03]  /*5fa0*/  LDG.E R6, [R18.64] ;  /* 0x0000000612067981 */ /* 0x000ea6000c1e1900 */
[----:B------:R-:W-:Y:S01]  /*5fb0*/  IMAD.WIDE.U32 R20, R0, c[0x0][0x1a0], RZ ;  /* 0x0000680000147a25 */ /* 0x000fe200078e00ff */
[----:B------:R-:W-:Y:S03]  /*5fc0*/  SHF.R.S32.HI R7, RZ, 0x1f, R0 ;  /* 0x0000001fff077819 */ /* 0x000fe60000011400 */
[----:B--2---:R-:W-:Y:S02]  /*5fd0*/  IMAD.IADD R16, R5, 0x1, -R6 ;  /* 0x0000000105107824 */ /* 0x004fe400078e0a06 */
[----:B------:R-:W-:Y:S02]  /*5fe0*/  IMAD R6, R7, c[0x0][0x1a0], RZ ;  /* 0x0000680007067a24 */ /* 0x000fe400078e02ff */
[----:B------:R-:W-:Y:S01]  /*5ff0*/  IMAD.WIDE.U32 R18, R16, c[0x0][0x180], RZ ;  /* 0x0000600010127a25 */ /* 0x000fe200078e00ff */
[----:B------:R-:W-:Y:S03]  /*6000*/  SHF.R.S32.HI R8, RZ, 0x1f, R16 ;  /* 0x0000001fff087819 */ /* 0x000fe60000011410 */
[----:B------:R-:W-:Y:S02]  /*6010*/  IMAD R6, R0, c[0x0][0x1a4], R6 ;  /* 0x0000690000067a24 */ /* 0x000fe400078e0206 */
[----:B------:R-:W-:Y:S02]  /*6020*/  IMAD R5, R8, c[0x0][0x180], RZ ;  /* 0x0000600008057a24 */ /* 0x000fe400078e02ff */
[----:B------:R-:W-:Y:S02]  /*6030*/  IMAD.IADD R21, R21, 0x1, R6 ;  /* 0x0000000115157824 */ /* 0x000fe400078e0206 */
[----:B------:R-:W-:Y:S02]  /*6040*/  IMAD R5, R16, c[0x0][0x184], R5 ;  /* 0x0000610010057a24 */ /* 0x000fe400078e0205 */
[----:B------:R-:W-:Y:S02]  /*6050*/  IMAD R17, R8, c[0x0][0x188], RZ ;  /* 0x0000620008117a24 */ /* 0x000fe400078e02ff */
[----:B------:R-:W-:Y:S02]  /*6060*/  IMAD.IADD R19, R19, 0x1, R5 ;  /* 0x0000000113137824 */ /* 0x000fe400078e0205 */
[----:B------:R-:W-:Y:S02]  /*6070*/  IMAD R7, R7, c[0x0][0x198], RZ ;  /* 0x0000660007077a24 */ /* 0x000fe400078e02ff */
[C---:B------:R-:W-:Y:S04]  /*6080*/  IMAD.WIDE.U32 R20, R16.reuse, c[0x0][0x188], R20 ;  /* 0x0000620010147a25 */ /* 0x040fe800078e0014 */
[----:B------:R-:W-:Y:S01]  /*6090*/  IMAD R17, R16, c[0x0][0x18c], R17 ;  /* 0x0000630010117a24 */ /* 0x000fe200078e0211 */
[----:B------:R-:W-:Y:S01]  /*60a0*/  LEA R122, P1, R20, R122, 0x1 ;  /* 0x0000007a147a7211 */ /* 0x000fe200078208ff */
[C---:B------:R-:W-:Y:S02]  /*60b0*/  IMAD R7, R0.reuse, c[0x0][0x19c], R7 ;  /* 0x0000670000077a24 */ /* 0x040fe400078e0207 */
[----:B------:R-:W-:Y:S01]  /*60c0*/  IMAD.WIDE.U32 R18, R0, c[0x0][0x198], R18 ;  /* 0x0000660000127a25 */ /* 0x000fe200078e0012 */
[----:B------:R-:W-:Y:S03]  /*60d0*/  IADD3 R17, R21, R17, RZ ;  /* 0x0000001115117210 */ /* 0x000fe60007ffe0ff */
[----:B------:R-:W-:Y:S01]  /*60e0*/  IMAD.IADD R7, R19, 0x1, R7 ;  /* 0x0000000113077824 */ /* 0x000fe200078e0207 */
[----:B---3--:R-:W-:Y:S02]  /*60f0*/  LEA R124, P0, R18, R124, 0x1 ;  /* 0x0000007c127c7211 */ /* 0x008fe400078008ff */
[----:B------:R-:W-:Y:S02]  /*6100*/  LEA.HI.X R123, R20, R123, R17, 0x1, P1 ;  /* 0x0000007b147b7211 */ /* 0x000fe400008f0c11 */
[----:B------:R-:W-:Y:S01]  /*6110*/  LEA.HI.X R125, R18, R125, R7, 0x1, P0 ;  /* 0x0000007d127d7211 */ /* 0x000fe200000f0c07 */
[----:B------:R-:W-:-:S05]  /*6120*/  BRA `(.L_x_4340) ;  /* 0x0000008000007947 */ /* 0x000fca0003800000 */
.L_x_4339:
[----:B------:R-:W-:Y:S02]  /*6130*/  IMAD.MOV.U32 R5, RZ, RZ, c[0x0][0x1a0] ;  /* 0x00006800ff057624 */ /* 0x000fe400078e00ff */
[----:B------:R-:W-:Y:S02]  /*6140*/  IMAD.MOV.U32 R3, RZ, RZ, c[0x0][0x198] ;  /* 0x00006600ff037624 */ /* 0x000fe400078e00ff */
[----:B------:R-:W-:Y:S02]  /*6150*/  IMAD.U32 R5, R5, -0x40, RZ ;  /* 0xffffffc005057824 */ /* 0x000fe400078e00ff */
[----:B------:R-:W-:Y:S03]  /*6160*/  IMAD.U32 R3, R3, -0x40, RZ ;  /* 0xffffffc003037824 */ /* 0x000fe600078e00ff */
[----:B------:R-:W-:Y:S02]  /*6170*/  LEA R122, P1, R5, R122, 0x1 ;  /* 0x0000007a057a7211 */ /* 0x000fe400078208ff */
[----:B---3--:R-:W-:Y:S02]  /*6180*/  LEA R124, P0, R3, R124, 0x1 ;  /* 0x0000007c037c7211 */ /* 0x008fe400078008ff */
[----:B------:R-:W-:Y:S02]  /*6190*/  LEA.HI.X.SX32 R123, R5, R123, 0x1, P1 ;  /* 0x0000007b057b7211 */ /* 0x000fe400008f0eff */
[----:B------:R-:W-:Y:S02]  /*61a0*/  LEA.HI.X.SX32 R125, R3, R125, 0x1, P0 ;  /* 0x0000007d037d7211 */ /* 0x000fe400000f0eff */
.L_x_4340:
[----:B------:R-:W-:Y:S04]  /*61b0*/  IADD3 R9, R9, -0x1, RZ ;  /* 0xffffffff09097810 */ /* 0x000fe80007ffe0ff */
[----:B------:R-:W-:Y:S11]  /*61c0*/  ISETP.GT.AND P0, PT, R9, R88, PT ;  /* 0x000000580900720c */ /* 0x000ff60003f04270 */
[----:B------:R-:W-:Y:S02]  /*61d0*/  @!UPT UIADD3 URZ, URZ, URZ, URZ ;  /* 0x0000003f3f3ff290 */ /* 0x000fe4000fffe03f */
[----:B------:R-:W-:-:S05]  /*61e0*/  @P0 BRA `(.L_x_4341) ;  /* 0xffffbe1000000947 */ /* 0x000fca000383ffff */
.L_x_4292:
[----:B-1----:R-:W-:Y:S01]  /*61f0*/  BAR.SYNC.DEFER_BLOCKING 0x0 ;  /* 0x0000000000007b1d */ /* 0x002fe20000010000 */
[----:B------:R-:W-:Y:S01]  /*6200*/  ISETP.NE.AND P2, PT, RZ, c[0x0][0x230], PT ;  /* 0x00008c00ff007a0c */ /* 0x000fe20003f45270 */
[----:B------:R-:W-:Y:S01]  /*6210*/  IMAD.SHL.U32 R135, R108, 0x2, RZ ;  /* 0x000000026c877824 */ /* 0x000fe200078e00ff */
[----:B------:R-:W-:Y:S02]  /*6220*/  ISETP.GE.AND P1, PT, R85, c[0x0][0x220], PT ;  /* 0x0000880055007a0c */ /* 0x000fe40003f26270 */
[----:B------:R-:W-:Y:S01]  /*6230*/  ISETP.GE.AND P0, PT, R84, c[0x0][0x220], PT ;  /* 0x0000880054007a0c */ /* 0x000fe20003f06270 */
[----:B------:R-:W-:Y:S01]  /*6240*/  UMOV UR8, 0x5 ;  /* 0x0000000500087882 */ /* 0x000fe20000000000 */
[----:B------:R-:W-:Y:S01]  /*6250*/  BSSY B3, `(.L_x_4342) ;  /* 0x00003c5000037945 */ /* 0x000fe20003800000 */
[----:B------:R-:W-:Y:S02]  /*6260*/  ULDC.64 UR4, c[0x0][0x190] ;  /* 0x0000640000047ab9 */ /* 0x000fe40000000a00 */
[----:B------:R-:W-:-:S02]  /*6270*/  USHF.L.U64.HI UR5, UR4, UR8, UR5 ;  /* 0x0000000804057299 */ /* 0x000fc40008010205 */
[----:B------:R-:W-:Y:S02]  /*6280*/  USHF.L.U32 UR4, UR4, 0x5, URZ ;  /* 0x0000000504047899 */ /* 0x000fe4000800063f */
[----:B------:R-:W-:Y:S05]  /*6290*/  @!P2 BRA `(.L_x_4343) ;  /* 0x000038600000a947 */ /* 0x000fea0003800000 */
[----:B------:R-:W-:Y:S01]  /*62a0*/  ISETP.NE.U32.AND P2, PT, RZ, c[0x0][0x250], PT ;  /* 0x00009400ff007a0c */ /* 0x000fe20003f45070 */
[----:B------:R-:W-:-:S03]  /*62b0*/  IMAD.MOV.U32 R0, RZ, RZ, RZ ;  /* 0x000000ffff007224 */ /* 0x000fc600078e00ff */
[----:B------:R-:W-:-:S13]  /*62c0*/  ISETP.NE.AND.EX P2, PT, RZ, c[0x0][0x254], PT, P2 ;  /* 0x00009500ff007a0c */ /* 0x000fda0003f45320 */
[----:B------:R-:W2:Y:S01]  /*62d0*/  @P2 LDG.E R0, [R116.64] ;  /* 0x0000000674002981 */ /* 0x000ea2000c1e1900 */
[C---:B------:R-:W-:Y:S02]  /*62e0*/  LEA R8, P2, R114.reuse, c[0x0][0x160], 0x1 ;  /* 0x0000580072087a11 */ /* 0x040fe400078408ff */
[C---:B------:R-:W-:Y:S01]  /*62f0*/  IADD3 R2, P4, R114.reuse, UR4, RZ ;  /* 0x0000000472027c10 */ /* 0x040fe2000ff9e0ff */
[----:B------:R-:W-:Y:S01]  /*6300*/  ULDC.U8 UR4, c[0x0][0x313] ;  /* 0x0000c4c000047ab9 */ /* 0x000fe20000000000 */
[----:B------:R-:W-:Y:S02]  /*6310*/  LEA.HI.X R9, R114, c[0x0][0x164], R73, 0x1, P2 ;  /* 0x0000590072097a11 */ /* 0x000fe400010f0c49 */
[----:B------:R-:W-:Y:S02]  /*6320*/  IADD3.X R73, R73, UR5, RZ, P4, !PT ;  /* 0x0000000549497c10 */ /* 0x000fe4000a7fe4ff */
[----:B------:R-:W-:-:S04]  /*6330*/  LEA R26, P5, R2, c[0x0][0x160], 0x1 ;  /* 0x00005800021a7a11 */ /* 0x000fc800078a08ff */
[----:B------:R-:W-:Y:S02]  /*6340*/  LEA.HI.X R27, R2, c[0x0][0x164], R73, 0x1, P5 ;  /* 0x00005900021b7a11 */ /* 0x000fe400028f0c49 */
[----:B--2---:R-:W-:-:S05]  /*6350*/  IADD3 R0, R0, R74, R71 ;  /* 0x0000004a00007210 */ /* 0x004fca0007ffe047 */
[----:B------:R-:W-:Y:S02]  /*6360*/  IMAD R4, R77, R0, RZ ;  /* 0x000000004d047224 */ /* 0x000fe400078e02ff */
[----:B------:R-:W-:-:S03]  /*6370*/  IMAD.IADD R0, R126, 0x1, -R71 ;  /* 0x000000017e007824 */ /* 0x000fc600078e0a47 */
[-C--:B------:R-:W-:Y:S02]  /*6380*/  IADD3 R79, P2, R79, R4.reuse, RZ ;  /* 0x000000044f4f7210 */ /* 0x080fe40007f5e0ff */
[----:B------:R-:W-:Y:S02]  /*6390*/  IADD3 R3, P6, R78, R4, RZ ;  /* 0x000000044e037210 */ /* 0x000fe40007fde0ff */
[----:B------:R-:W-:Y:S02]  /*63a0*/  SHF.R.S32.HI R4, RZ, 0x1f, R4 ;  /* 0x0000001fff047819 */ /* 0x000fe40000011404 */
[----:B------:R-:W-:-:S03]  /*63b0*/  ISETP.GE.AND P4, PT, R112, R0, PT ;  /* 0x000000007000720c */ /* 0x000fc60003f86270 */
[--C-:B------:R-:W-:Y:S01]  /*63c0*/  IMAD.X R76, R76, 0x1, R4.reuse, P2 ;  /* 0x000000014c4c7824 */ /* 0x100fe200010e0604 */
[----:B------:R-:W-:Y:S01]  /*63d0*/  ISETP.NE.AND P2, PT, RZ, UR4, PT ;  /* 0x00000004ff007c0c */ /* 0x000fe2000bf45270 */
[----:B------:R-:W-:Y:S01]  /*63e0*/  IMAD.X R25, R75, 0x1, R4, P6 ;  /* 0x000000014b197824 */ /* 0x000fe200030e0604 */
[----:B------:R-:W-:-:S11]  /*63f0*/  ISETP.GT.AND P4, PT, R62, -0x4, !P4 ;  /* 0xfffffffc3e00780c */ /* 0x000fd60006784270 */
[----:B------:R-:W-:Y:S05]  /*6400*/  @!P2 BRA `(.L_x_4344) ;  /* 0x000013600000a947 */ /* 0x000fea0003800000 */
[----:B------:R-:W-:Y:S01]  /*6410*/  BSSY B2, `(.L_x_4345) ;  /* 0x0000099000027945 */ /* 0x000fe20003800000 */
[----:B------:R-:W-:Y:S05]  /*6420*/  @!P4 BRA `(.L_x_4346) ;  /* 0x000009700000c947 */ /* 0x000fea0003800000 */
[----:B------:R-:W-:Y:S01]  /*6430*/  ISETP.GE.AND P2, PT, R10, c[0x0][0x220], PT ;  /* 0x000088000a007a0c */ /* 0x000fe20003f46270 */
[C---:B------:R-:W-:Y:S01]  /*6440*/  IMAD.SHL.U32 R22, R79.reuse, 0x2, RZ ;  /* 0x000000024f167824 */ /* 0x040fe200078e00ff */
[----:B------:R-:W-:Y:S01]  /*6450*/  SHF.L.U64.HI R2, R79, 0x1, R76 ;  /* 0x000000014f027819 */ /* 0x000fe2000001024c */
[----:B------:R-:W-:Y:S03]  /*6460*/  BSSY B1, `(.L_x_4347) ;  /* 0x0000035000017945 */ /* 0x000fe60003800000 */
[C---:B------:R-:W-:Y:S02]  /*6470*/  IADD3 R6, P5, R22.reuse, c[0x0][0x2a8], RZ ;  /* 0x0000aa0016067a10 */ /* 0x040fe40007fbe0ff */
[----:B------:R-:W-:Y:S02]  /*6480*/  IADD3 R22, P4, R22, c[0x0][0x2b0], RZ ;  /* 0x0000ac0016167a10 */ /* 0x000fe40007f9e0ff */
[----:B------:R-:W-:-:S02]  /*6490*/  IADD3.X R7, R2, c[0x0][0x2ac], RZ, P5, !PT ;  /* 0x0000ab0002077a10 */ /* 0x000fc40002ffe4ff */
[----:B------:R-:W-:Y:S01]  /*64a0*/  IADD3.X R23, R2, c[0x0][0x2b4], RZ, P4, !PT ;  /* 0x0000ad0002177a10 */ /* 0x000fe200027fe4ff */
[----:B------:R1:W-:Y:S04]  /*64b0*/  @P2 STS [R135], RZ ;  /* 0x000000ff87002388 */ /* 0x0003e80000000800 */
[----:B------:R1:W-:Y:S04]  /*64c0*/  @P2 STS [R135+0x4], RZ ;  /* 0x000004ff87002388 */ /* 0x0003e80000000800 */
[----:B------:R1:W-:Y:S01]  /*64d0*/  @P2 STS.64 [R135+0x8], RZ ;  /* 0x000008ff87002388 */ /* 0x0003e20000000a00 */
[----:B------:R-:W-:Y:S05]  /*64e0*/  @P2 BRA `(.L_x_4348) ;  /* 0x000002c000002947 */ /* 0x000fea0003800000 */
[----:B------:R2:W5:Y:S01]  /*64f0*/  LDG.E.128 R12, [R8.64] ;  /* 0x00000006080c7981 */ /* 0x000562000c1e1d00 */
[----:B------:R-:W-:Y:S01]  /*6500*/  ISETP.GE.AND P2, PT, R10, c[0x0][0x230], PT ;  /* 0x00008c000a007a0c */ /* 0x000fe20003f46270 */
[----:B------:R-:W-:-:S12]  /*6510*/  BSSY B0, `(.L_x_4349) ;  /* 0x0000028000007945 */ /* 0x000fd80003800000 */
[----:B------:R-:W-:Y:S05]  /*6520*/  @P2 BRA `(.L_x_4350) ;  /* 0x0000026000002947 */ /* 0x000fea0003800000 */
[----:B------:R-:W4:Y:S04]  /*6530*/  LDG.E.64 R2, [R22.64] ;  /* 0x0000000616027981 */ /* 0x000f28000c1e1b00 */
[----:B--2---:R-:W2:Y:S01]  /*6540*/  LDG.E.64 R4, [R6.64] ;  /* 0x0000000606047981 */ /* 0x004ea2000c1e1b00 */
        /* <DEDUP_REMOVED lines=8> */
[----:B----4-:R-:W-:Y:S02]  /*65d0*/  LOP3.LUT R12, R2, 0xffff0000, RZ, 0xc0, !PT ;  /* 0xffff0000020c7812 */ /* 0x010fe400078ec0ff */
        /* <DEDUP_REMOVED lines=27> */
.L_x_4350:
[----:B------:R-:W-:Y:S05]  /*6790*/  BSYNC B0 ;  /* 0x0000000000007941 */ /* 0x000fea0003800000 */
.L_x_4349:
[----:B-----5:R4:W-:Y:S02]  /*67a0*/  STS.128 [R135], R12 ;  /* 0x0000000c87007388 */ /* 0x0209e40000000c00 */
.L_x_4348:
[----:B------:R-:W-:Y:S05]  /*67b0*/  BSYNC B1 ;  /* 0x0000000000017941 */ /* 0x000fea0003800000 */
.L_x_4347:
[----:B------:R1:W-:Y:S01]  /*67c0*/  @P1 STS.128 [R135+0x1000], RZ ;  /* 0x001000ff87001388 */ /* 0x0003e20000000c00 */
[----:B------:R-:W-:Y:S01]  /*67d0*/  BSSY B1, `(.L_x_4351) ;  /* 0x000002e000017945 */ /* 0x000fe20003800000 */
[----:B------:R-:W-:Y:S05]  /*67e0*/  @P1 BRA `(.L_x_4352) ;  /* 0x000002c000001947 */ /* 0x000fea0003800000 */
[----:B----4-:R4:W5:Y:S01]  /*67f0*/  LDG.E.128 R12, [R8.64+0x40] ;  /* 0x00004006080c7981 */ /* 0x010962000c1e1d00 */
[----:B------:R-:W-:Y:S01]  /*6800*/  ISETP.GE.AND P2, PT, R85, c[0x0][0x230], PT ;  /* 0x00008c0055007a0c */ /* 0x000fe20003f46270 */
[----:B------:R-:W-:-:S12]  /*6810*/  BSSY B0, `(.L_x_4353) ;  /* 0x0000028000007945 */ /* 0x000fd80003800000 */
[----:B------:R-:W-:Y:S05]  /*6820*/  @P2 BRA `(.L_x_4354) ;  /* 0x0000026000002947 */ /* 0x000fea0003800000 */
[----:B--2---:R-:W2:Y:S04]  /*6830*/  LDG.E.64 R2, [R22.64+0x20] ;  /* 0x0000200616027981 */ /* 0x004ea8000c1e1b00 */
[----:B---3--:R-:W3:Y:S01]  /*6840*/  LDG.E.64 R4, [R6.64+0x20] ;  /* 0x0000200606047981 */ /* 0x008ee2000c1e1b00 */
        /* <DEDUP_REMOVED lines=36> */
.L_x_4354:
[----:B------:R-:W-:Y:S05]  /*6a90*/  BSYNC B0 ;  /* 0x0000000000007941 */ /* 0x000fea0003800000 */
.L_x_4353:
[----:B-----5:R1:W-:Y:S02]  /*6aa0*/  STS.128 [R135+0x1000], R12 ;  /* 0x0010000c87007388 */ /* 0x0203e40000000c00 */
.L_x_4352:
[----:B------:R-:W-:Y:S05]  /*6ab0*/  BSYNC B1 ;  /* 0x0000000000017941 */ /* 0x000fea0003800000 */
.L_x_4351:
[----:B------:R1:W-:Y:S01]  /*6ac0*/  @P0 STS.128 [R135+0x2000], RZ ;  /* 0x002000ff87000388 */ /* 0x0003e20000000c00 */
[----:B------:R-:W-:Y:S05]  /*6ad0*/  @P0 BRA `(.L_x_4346) ;  /* 0x000002c000000947 */ /* 0x000fea0003800000 */
[----:B-1--4-:R1:W5:Y:S01]  /*6ae0*/  LDG.E.128 R12, [R8.64+0x80] ;  /* 0x00008006080c7981 */ /* 0x012362000c1e1d00 */
[----:B------:R-:W-:Y:S01]  /*6af0*/  ISETP.GE.AND P2, PT, R84, c[0x0][0x230], PT ;  /* 0x00008c0054007a0c */ /* 0x000fe20003f46270 */
[----:B------:R-:W-:-:S12]  /*6b00*/  BSSY B0, `(.L_x_4355) ;  /* 0x0000028000007945 */ /* 0x000fd80003800000 */
[----:B------:R-:W-:Y:S05]  /*6b10*/  @P2 BRA `(.L_x_4356) ;  /* 0x0000026000002947 */ /* 0x000fea0003800000 */
[----:B------:R-:W4:Y:S04]  /*6b20*/  LDG.E.64 R2, [R22.64+0x40] ;  /* 0x0000400616027981 */ /* 0x000f28000c1e1b00 */
[----:B--2---:R-:W2:Y:S01]  /*6b30*/  LDG.E.64 R4, [R6.64+0x40] ;  /* 0x0000400606047981 */ /* 0x004ea2000c1e1b00 */
[C---:B-1---5:R-:W-:Y:S01]  /*6b40*/  SHF.L.U32 R9, R13.reuse, 0x10, RZ ;  /* 0x000000100d097819 */ /* 0x062fe200000006ff */
[----:B------:R-:W-:Y:S01]  /*6b50*/  IMAD.U32 R17, R14, 0x10000, RZ ;  /* 0x000100000e117824 */ /* 0x000fe200078e00ff */
        /* <DEDUP_REMOVED lines=11> */
[----:B------:R-:W-:Y:S01]  /*6c10*/  SHF.L.U32 R2, R2, 0x10, RZ ;  /* 0x0000001002027819 */ /* 0x000fe200000006ff */
[C---:B------:R-:W-:Y:S01]  /*6c20*/  FMUL.FTZ R6, R8.reuse, R12 ;  /* 0x0000000c08067220 */ /* 0x040fe20000410000 */
[C---:B------:R-:W-:Y:S01]  /*6c30*/  LOP3.LUT R7, R5.reuse, 0xffff0000, RZ, 0xc0, !PT ;  /* 0xffff000005077812 */ /* 0x040fe200078ec0ff */
[-C--:B------:R-:W-:Y:S01]  /*6c40*/  FFMA.FTZ R21, R8, R19.reuse, R21 ;  /* 0x0000001308157223 */ /* 0x080fe20000010015 */
[----:B------:R-:W-:Y:S01]  /*6c50*/  SHF.L.U32 R8, R5, 0x10, RZ ;  /* 0x0000001005087819 */ /* 0x000fe200000006ff */
[----:B------:R-:W-:Y:S01]  /*6c60*/  FFMA.FTZ R6, R9, R19, -R6 ;  /* 0x0000001309067223 */ /* 0x000fe20000010806 */
[----:B------:R-:W-:Y:S01]  /*6c70*/  SHF.L.U32 R4, R4, 0x10, RZ ;  /* 0x0000001004047819 */ /* 0x000fe200000006ff */
[----:B------:R-:W-:-:S02]  /*6c80*/  FMUL.FTZ R12, R15, R14 ;  /* 0x0000000e0f0c7220 */ /* 0x000fc40000410000 */
[-C--:B------:R-:W-:Y:S02]  /*6c90*/  FMUL.FTZ R5, R18, R2.reuse ;  /* 0x0000000212057220 */ /* 0x080fe40000410000 */
[----:B------:R-:W-:Y:S02]  /*6ca0*/  FMUL.FTZ R9, R13, R2 ;  /* 0x000000020d097220 */ /* 0x000fe40000410000 */
[----:B------:R-:W-:Y:S02]  /*6cb0*/  FMUL.FTZ R14, R16, R14 ;  /* 0x0000000e100e7220 */ /* 0x000fe40000410000 */
[-C--:B------:R-:W-:Y:S02]  /*6cc0*/  FMUL.FTZ R2, R20, R3.reuse ;  /* 0x0000000314027220 */ /* 0x080fe40000410000 */
[----:B------:R-:W-:Y:S02]  /*6cd0*/  FMUL.FTZ R3, R17, R3 ;  /* 0x0000000311037220 */ /* 0x000fe40000410000 */
[----:B------:R-:W-:-:S02]  /*6ce0*/  FFMA.FTZ R12, R16, R7, -R12 ;  /* 0x00000007100c7223 */ /* 0x000fc4000001080c */
[----:B------:R-:W-:Y:S02]  /*6cf0*/  FFMA.FTZ R7, R15, R7, R14 ;  /* 0x000000070f077223 */ /* 0x000fe4000001000e */
[----:B------:R-:W-:Y:S01]  /*6d00*/  FFMA.FTZ R5, R13, R4, -R5 ;  /* 0x000000040d057223 */ /* 0x000fe20000010805 */
[----:B------:R-:W-:Y:S01]  /*6d10*/  F2FP.BF16.PACK_AB R13, R21, R6 ;  /* 0x00000006150d723e */ /* 0x000fe200000010ff */
[----:B------:R-:W-:Y:S01]  /*6d20*/  FFMA.FTZ R4, R18, R4, R9 ;  /* 0x0000000412047223 */ /* 0x000fe20000010009 */
[----:B------:R-:W-:Y:S01]  /*6d30*/  F2FP.BF16.PACK_AB R15, R7, R12 ;  /* 0x0000000c070f723e */ /* 0x000fe200000010ff */
[-C--:B------:R-:W-:Y:S02]  /*6d40*/  FFMA.FTZ R2, R17, R8.reuse, -R2 ;  /* 0x0000000811027223 */ /* 0x080fe40000010802 */
[----:B------:R-:W-:Y:S01]  /*6d50*/  FFMA.FTZ R3, R20, R8, R3 ;  /* 0x0000000814037223 */ /* 0x000fe20000010003 */
[----:B------:R-:W-:-:S04]  /*6d60*/  F2FP.BF16.PACK_AB R12, R4, R5 ;  /* 0x00000005040c723e */ /* 0x000fc800000010ff */
[----:B------:R-:W-:Y:S02]  /*6d70*/  F2FP.BF16.PACK_AB R14, R3, R2 ;  /* 0x00000002030e723e */ /* 0x000fe400000010ff */
.L_x_4356:
[----:B------:R-:W-:Y:S05]  /*6d80*/  BSYNC B0 ;  /* 0x0000000000007941 */ /* 0x000fea0003800000 */
.L_x_4355:
[----:B-----5:R4:W-:Y:S02]  /*6d90*/  STS.128 [R135+0x2000], R12 ;  /* 0x0020000c87007388 */ /* 0x0209e40000000c00 */
.L_x_4346:
[----:B------:R-:W-:Y:S05]  /*6da0*/  BSYNC B2 ;  /* 0x0000000000027941 */ /* 0x000fea0003800000 */
.L_x_4345:
[----:B-12-4-:R-:W-:-:S04]  /*6db0*/  IADD3 R9, R112, 0x20, RZ ;  /* 0x0000002070097810 */ /* 0x016fc80007ffe0ff */
[----:B------:R-:W-:-:S04]  /*6dc0*/  ISETP.GE.AND P2, PT, R9, R0, PT ;  /* 0x000000000900720c */ /* 0x000fc80003f46270 */
[----:B------:R-:W-:-:S13]  /*6dd0*/  ISETP.LT.OR P2, PT, R62, -0x83, P2 ;  /* 0xffffff7d3e00780c */ /* 0x000fda0001741670 */
[----:B------:R-:W-:Y:S05]  /*6de0*/  @P2 BRA `(.L_x_4357) ;  /* 0x000030b000002947 */ /* 0x000fea0003800000 */
[----:B------:R-:W-:Y:S01]  /*6df0*/  ISETP.GE.AND P2, PT, R10, c[0x0][0x220], PT ;  /* 0x000088000a007a0c */ /* 0x000fe20003f46270 */
[----:B------:R-:W-:Y:S01]  /*6e00*/  BSSY B1, `(.L_x_4358) ;  /* 0x0000037000017945 */ /* 0x000fe20003800000 */
[----:B------:R-:W-:-:S04]  /*6e10*/  IADD3 R0, P4, R80, R79, RZ ;  /* 0x0000004f50007210 */ /* 0x000fc80007f9e0ff */
[----:B------:R-:W-:Y:S01]  /*6e20*/  LEA.HI.X.SX32 R3, R80, R76, 0x1, P4 ;  /* 0x0000004c50037211 */ /* 0x000fe200020f0eff */
[----:B------:R-:W-:-:S03]  /*6e30*/  IMAD.SHL.U32 R16, R0, 0x2, RZ ;  /* 0x0000000200107824 */ /* 0x000fc600078e00ff */
[----:B------:R-:W-:Y:S02]  /*6e40*/  SHF.L.U64.HI R0, R0, 0x1, R3 ;  /* 0x0000000100007819 */ /* 0x000fe40000010203 */
[C---:B------:R-:W-:Y:S01]  /*6e50*/  IADD3 R6, P5, R16.reuse, c[0x0][0x2a8], RZ ;  /* 0x0000aa0010067a10 */ /* 0x040fe20007fbe0ff */
[----:B------:R1:W-:Y:S01]  /*6e60*/  @P2 STS.128 [R135+0x800], RZ ;  /* 0x000800ff87002388 */ /* 0x0003e20000000c00 */
[----:B------:R-:W-:Y:S02]  /*6e70*/  IADD3 R16, P4, R16, c[0x0][0x2b0], RZ ;  /* 0x0000ac0010107a10 */ /* 0x000fe40007f9e0ff */
[C---:B------:R-:W-:Y:S02]  /*6e80*/  IADD3.X R7, R0.reuse, c[0x0][0x2ac], RZ, P5, !PT ;  /* 0x0000ab0000077a10 */ /* 0x040fe40002ffe4ff */
[----:B------:R-:W-:Y:S01]  /*6e90*/  IADD3.X R17, R0, c[0x0][0x2b4], RZ, P4, !PT ;  /* 0x0000ad0000117a10 */ /* 0x000fe200027fe4ff */
        /* <DEDUP_REMOVED lines=27> */
[----:B------:R-:W-:-:S02]  /*7050*/  FFMA.FTZ R22, R0, R29, R22 ;  /* 0x0000001d00167223 */ /* 0x000fc40000010016 */
[----:B------:R-:W-:Y:S02]  /*7060*/  FFMA.FTZ R12, R12, R25, R23 ;  /* 0x000000190c0c7223 */ /* 0x000fe40000010017 */
[-C--:B------:R-:W-:Y:S02]  /*7070*/  FMUL.FTZ R0, R20, R2.reuse ;  /* 0x0000000214007220 */ /* 0x080fe40000410000 */
[----:B------:R-:W-:Y:S02]  /*7080*/  FMUL.FTZ R23, R13, R2 ;  /* 0x000000020d177220 */ /* 0x000fe40000410000 */
[-C--:B------:R-:W-:Y:S02]  /*7090*/  FMUL.FTZ R2, R14, R3.reuse ;  /* 0x000000030e027220 */ /* 0x080fe40000410000 */
[----:B------:R-:W-:Y:S02]  /*70a0*/  FMUL.FTZ R3, R19, R3 ;  /* 0x0000000313037220 */ /* 0x000fe40000410000 */
[----:B------:R-:W-:-:S02]  /*70b0*/  FFMA.FTZ R15, R18, R25, -R15 ;  /* 0x00000019120f7223 */ /* 0x000fc4000001080f */
        /* <DEDUP_REMOVED lines=9> */
.L_x_4361:
[----:B------:R-:W-:Y:S05]  /*7150*/  BSYNC B0 ;  /* 0x0000000000007941 */ /* 0x000fea0003800000 */
.L_x_4360:
[----:B-----5:R4:W-:Y:S02]  /*7160*/  STS.128 [R135+0x800], R12 ;  /* 0x0008000c87007388 */ /* 0x0209e40000000c00 */
.L_x_4359:
[----:B------:R-:W-:Y:S05]  /*7170*/  BSYNC B1 ;  /* 0x0000000000017941 */ /* 0x000fea0003800000 */
.L_x_4358:
        /* <DEDUP_REMOVED lines=45> */
.L_x_4365:
[----:B------:R-:W-:Y:S05]  /*7450*/  BSYNC B0 ;  /* 0x0000000000007941 */ /* 0x000fea0003800000 */
.L_x_4364:
[----:B-----5:R1:W-:Y:S02]  /*7460*/  STS.128 [R135+0x1800], R12 ;  /* 0x0018000c87007388 */ /* 0x0203e40000000c00 */
.L_x_4363:
[----:B------:R-:W-:Y:S05]  /*7470*/  BSYNC B1 ;  /* 0x0000000000017941 */ /* 0x000fea0003800000 */
.L_x_4362:
[----:B------:R1:W-:Y:S01]  /*7480*/  @P0 STS.128 [R135+0x2800], RZ ;  /* 0x002800ff87000388 */ /* 0x0003e20000000c00 */
[----:B------:R-:W-:Y:S05]  /*7490*/  @P0 BRA `(.L_x_4357) ;  /* 0x00002a0000000947 */ /* 0x000fea0003800000 */
[----:B--2-4-:R-:W5:Y:S01]  /*74a0*/  LDG.E.128 R24, [R26.64+0x80] ;  /* 0x000080061a187981 */ /* 0x014f62000c1e1d00 */
[----:B------:R-:W-:Y:S01]  /*74b0*/  ISETP.GE.AND P0, PT, R84, c[0x0][0x230], PT ;  /* 0x00008c0054007a0c */ /* 0x000fe20003f06270 */
[----:B------:R-:W-:-:S12]  /*74c0*/  BSSY B0, `(.L_x_4366) ;  /* 0x0000028000007945 */ /* 0x000fd80003800000 */
[----:B------:R-:W-:Y:S05]  /*74d0*/  @P0 BRA `(.L_x_4367) ;  /* 0x0000026000000947 */ /* 0x000fea0003800000 */
[----:B------:R-:W2:Y:S04]  /*74e0*/  LDG.E.64 R2, [R16.64+0x40] ;  /* 0x0000400610027981 */ /* 0x000ea8000c1e1b00 */
[----:B------:R-:W4:Y:S01]  /*74f0*/  LDG.E.64 R4, [R6.64+0x40] ;  /* 0x0000400606047981 */ /* 0x000f22000c1e1b00 */
[C---:B-----5:R-:W-:Y:S01]  /*7500*/  SHF.L.U32 R8, R25.reuse, 0x10, RZ ;  /* 0x0000001019087819 */ /* 0x060fe200000006ff */
[----:B------:R-:W-:Y:S01]  /*7510*/  IMAD.U32 R18, R26, 0x10000, RZ ;  /* 0x000100001a127824 */ /* 0x000fe200078e00ff */
[----:B------:R-:W-:Y:S02]  /*7520*/  LOP3.LUT R0, R25, 0xffff0000, RZ, 0xc0, !PT ;  /* 0xffff000019007812 */ /* 0x000fe400078ec0ff */
[C---:B-1----:R-:W-:Y:S02]  /*7530*/  LOP3.LUT R14, R27.reuse, 0xffff0000, RZ, 0xc0, !PT ;  /* 0xffff00001b0e7812 */ /* 0x042fe400078ec0ff */
[----:B------:R-:W-:-:S02]  /*7540*/  SHF.L.U32 R15, R27, 0x10, RZ ;  /* 0x000000101b0f7819 */ /* 0x000fc400000006ff */
[C---:B------:R-:W-:Y:S02]  /*7550*/  SHF.L.U32 R12, R24.reuse, 0x10, RZ ;  /* 0x00000010180c7819 */ /* 0x040fe400000006ff */
[----:B------:R-:W-:Y:S02]  /*7560*/  LOP3.LUT R24, R24, 0xffff0000, RZ, 0xc0, !PT ;  /* 0xffff000018187812 */ /* 0x000fe400078ec0ff */
[----:B------:R-:W-:Y:S02]  /*7570*/  LOP3.LUT R26, R26, 0xffff0000, RZ, 0xc0, !PT ;  /* 0xffff00001a1a7812 */ /* 0x000fe400078ec0ff */
[----:B--2---:R-:W-:Y:S02]  /*7580*/  LOP3.LUT R13, R2, 0xffff0000, RZ, 0xc0, !PT ;  /* 0xffff0000020d7812 */ /* 0x004fe400078ec0ff */
[C---:B------:R-:W-:Y:S01]  /*7590*/  LOP3.LUT R16, R3.reuse, 0xffff0000, RZ, 0xc0, !PT ;  /* 0xffff000003107812 */ /* 0x040fe200078ec0ff */
[----:B------:R-:W-:Y:S01]  /*75a0*/  IMAD.U32 R3, R3, 0x10000, RZ ;  /* 0x0001000003037824 */ /* 0x000fe200078e00ff */
[C---:B----4-:R-:W-:Y:S01]  /*75b0*/  LOP3.LUT R6, R5.reuse, 0xffff0000, RZ, 0xc0, !PT ;  /* 0xffff000005067812 */ /* 0x050fe200078ec0ff */
[-C--:B------:R-:W-:Y:S01]  /*75c0*/  FMUL.FTZ R7, R0, R13.reuse ;  /* 0x0000000d00077220 */ /* 0x080fe20000410000 */
[----:B------:R-:W-:Y:S01]  /*75d0*/  LOP3.LUT R17, R4, 0xffff0000, RZ, 0xc0, !PT ;  /* 0xffff000004117812 */ /* 0x000fe200078ec0ff */
[----:B------:R-:W-:Y:S01]  /*75e0*/  FMUL.FTZ R19, R8, R13 ;  /* 0x0000000d08137220 */ /* 0x000fe20000410000 */
[----:B------:R-:W-:Y:S01]  /*75f0*/  SHF.L.U32 R5, R5, 0x10, RZ ;  /* 0x0000001005057819 */ /* 0x000fe200000006ff */
[----:B------:R-:W-:-:S02]  /*7600*/  FMUL.FTZ R13, R14, R16 ;  /* 0x000000100e0d7220 */ /* 0x000fc40000410000 */
[C---:B------:R-:W-:Y:S02]  /*7610*/  FMUL.FTZ R21, R15.reuse, R16 ;  /* 0x000000100f157220 */ /* 0x040fe40000410000 */
[----:B------:R-:W-:Y:S01]  /*7620*/  FFMA.FTZ R13, R15, R6, -R13 ;  /* 0x000000060f0d7223 */ /* 0x000fe2000001080d */
[----:B------:R-:W-:Y:S01]  /*7630*/  SHF.L.U32 R15, R2, 0x10, RZ ;  /* 0x00000010020f7819 */ /* 0x000fe200000006ff */
        /* <DEDUP_REMOVED lines=16> */
.L_x_4367:
[----:B------:R-:W-:Y:S05]  /*7740*/  BSYNC B0 ;  /* 0x0000000000007941 */ /* 0x000fea0003800000 */
.L_x_4366:
[----:B-----5:R2:W-:Y:S01]  /*7750*/  STS.128 [R135+0x2800], R24 ;  /* 0x0028001887007388 */ /* 0x0205e20000000c00 */
[----:B------:R-:W-:Y:S05]  /*7760*/  BRA `(.L_x_4357) ;  /* 0x0000273000007947 */ /* 0x000fea0003800000 */
.L_x_4344:
[----:B------:R-:W-:Y:S01]  /*7770*/  BSSY B2, `(.L_x_4368) ;  /* 0x0000119000027945 */ /* 0x000fe20003800000 */
[----:B------:R-:W-:Y:S05]  /*7780*/  @!P4 BRA `(.L_x_4369) ;  /* 0x000011700000c947 */ /* 0x000fea0003800000 */
[----:B------:R-:W-:Y:S01]  /*7790*/  ISETP.GE.AND P2, PT, R10, c[0x0][0x220], PT ;  /* 0x000088000a007a0c */ /* 0x000fe20003f46270 */
[----:B------:R-:W-:-:S12]  /*77a0*/  BSSY B1, `(.L_x_4370) ;  /* 0x000005e000017945 */ /* 0x000fd80003800000 */
        /* <DEDUP_REMOVED lines=20> */
[----:B------:R-:W4:Y:S01]  /*78f0*/  LDG.E.128 R4, [R4.64] ;  /* 0x0000000604047981 */ /* 0x000f22000c1e1d00 */
[----:B------:R-:W-:Y:S02]  /*7900*/  LEA.HI.X R13, R13, c[0x0][0x2b4], R2, 0x1, P4 ;  /* 0x0000ad000d0d7a11 */ /* 0x000fe400020f0c02 */
[----:B------:R-:W-:-:S04]  /*7910*/  @P2 SHF.R.S32.HI R2, RZ, 0x1, R81 ;  /* 0x00000001ff022819 */ /* 0x000fc80000011451 */
[----:B------:R-:W-:Y:S01]  /*7920*/  @P2 IADD3 R16, -R2, RZ, RZ ;  /* 0x000000ff02102210 */ /* 0x000fe20007ffe1ff */
[----:B--2---:R-:W2:Y:S03]  /*7930*/  LDG.E.128 R12, [R12.64] ;  /* 0x000000060c0c7981 */ /* 0x004ea6000c1e1d00 */
[----:B------:R-:W-:-:S04]  /*7940*/  IADD3 R2, P4, R16, R3, RZ ;  /* 0x0000000310027210 */ /* 0x000fc80007f9e0ff */
[----:B------:R-:W-:Y:S02]  /*7950*/  LEA.HI.X.SX32 R17, R16, R25, 0x1, P4 ;  /* 0x0000001910117211 */ /* 0x000fe400020f0eff */
[----:B------:R-:W-:-:S04]  /*7960*/  LEA R16, P4, R2, c[0x0][0x2a8], 0x1 ;  /* 0x0000aa0002107a11 */ /* 0x000fc800078808ff */
[----:B------:R-:W-:-:S06]  /*7970*/  LEA.HI.X R17, R2, c[0x0][0x2ac], R17, 0x1, P4 ;  /* 0x0000ab0002117a11 */ /* 0x000fcc00020f0c11 */
[----:B---3--:R-:W3:Y:S01]  /*7980*/  LDG.E.128 R16, [R16.64] ;  /* 0x0000000610107981 */ /* 0x008ee2000c1e1d00 */
        /* <DEDUP_REMOVED lines=8> */
[C---:B----4-:R-:W-:Y:S01]  /*7a10*/  IMAD.U32 R30, R4.reuse, 0x10000, RZ ;  /* 0x00010000041e7824 */ /* 0x050fe200078e00ff */
[----:B------:R-:W-:Y:S01]  /*7a20*/  LOP3.LUT R23, R4, 0xffff0000, RZ, 0xc0, !PT ;  /* 0xffff000004177812 */ /* 0x000fe200078ec0ff */
[----:B------:R-:W-:Y:S01]  /*7a30*/  IMAD.U32 R32, R6, 0x10000, RZ ;  /* 0x0001000006207824 */ /* 0x000fe200078e00ff */
[----:B------:R-:W-:-:S02]  /*7a40*/  SHF.L.U32 R4, R5, 0x10, RZ ;  /* 0x0000001005047819 */ /* 0x000fc400000006ff */
[----:B------:R-:W-:Y:S01]  /*7a50*/  LOP3.LUT R33, R5, 0xffff0000, RZ, 0xc0, !PT ;  /* 0xffff000005217812 */ /* 0x000fe200078ec0ff */
[C---:B------:R-:W-:Y:S01]  /*7a60*/  IMAD.U32 R5, R7.reuse, 0x10000, RZ ;  /* 0x0001000007057824 */ /* 0x040fe200078e00ff */
[----:B------:R-:W-:Y:S01]  /*7a70*/  LOP3.LUT R34, R7, 0xffff0000, RZ, 0xc0, !PT ;  /* 0xffff000007227812 */ /* 0x000fe200078ec0ff */
[C---:B--2---:R-:W-:Y:S01]  /*7a80*/  IMAD.U32 R7, R13.reuse, 0x10000, RZ ;  /* 0x000100000d077824 */ /* 0x044fe200078e00ff */
        /* <DEDUP_REMOVED lines=15> */
[C---:B---3--:R-:W-:Y:S01]  /*7b80*/  IMAD.U32 R5, R17.reuse, 0x10000, RZ ;  /* 0x0001000011057824 */ /* 0x048fe200078e00ff */
        /* <DEDUP_REMOVED lines=29> */
.L_x_4373:
[----:B------:R-:W-:Y:S05]  /*7d60*/  BSYNC B0 ;  /* 0x0000000000007941 */ /* 0x000fea0003800000 */
.L_x_4372:
[----:B-----5:R4:W-:Y:S02]  /*7d70*/  STS.128 [R135], R20 ;  /* 0x0000001487007388 */ /* 0x0209e40000000c00 */
.L_x_4371:
[----:B------:R-:W-:Y:S05]  /*7d80*/  BSYNC B1 ;  /* 0x0000000000017941 */ /* 0x000fea0003800000 */
.L_x_4370:
[----:B------:R1:W-:Y:S01]  /*7d90*/  @P1 STS.128 [R135+0x1000], RZ ;  /* 0x001000ff87001388 */ /* 0x0003e20000000c00 */
[----:B------:R-:W-:Y:S01]  /*7da0*/  BSSY B1, `(.L_x_4374) ;  /* 0x000005b000017945 */ /* 0x000fe20003800000 */
[----:B------:R-:W-:Y:S05]  /*7db0*/  @P1 BRA `(.L_x_4375) ;  /* 0x0000059000001947 */ /* 0x000fea0003800000 */
[----:B----4-:R4:W5:Y:S01]  /*7dc0*/  LDG.E.128 R20, [R8.64+0x40] ;  /* 0x0000400608147981 */ /* 0x010962000c1e1d00 */
        /* <DEDUP_REMOVED lines=15> */
[----:B--2---:R-:W2:Y:S01]  /*7ec0*/  LDG.E.128 R4, [R4.64+0x40] ;  /* 0x0000400604047981 */ /* 0x004ea2000c1e1d00 */
[----:B------:R-:W-:Y:S02]  /*7ed0*/  LEA.HI.X R13, R13, c[0x0][0x2b4], R2, 0x1, P4 ;  /* 0x0000ad000d0d7a11 */ /* 0x000fe400020f0c02 */
[----:B------:R-:W-:-:S04]  /*7ee0*/  @P2 SHF.R.S32.HI R2, RZ, 0x1, R81 ;  /* 0x00000001ff022819 */ /* 0x000fc80000011451 */
[----:B------:R-:W-:Y:S01]  /*7ef0*/  @P2 IADD3 R16, -R2, RZ, RZ ;  /* 0x000000ff02102210 */ /* 0x000fe20007ffe1ff */
[----:B---3--:R-:W3:Y:S03]  /*7f00*/  LDG.E.128 R12, [R12.64+0x40] ;  /* 0x000040060c0c7981 */ /* 0x008ee6000c1e1d00 */
[----:B------:R-:W-:-:S04]  /*7f10*/  IADD3 R2, P4, R16, R3, RZ ;  /* 0x0000000310027210 */ /* 0x000fc80007f9e0ff */
[----:B------:R-:W-:Y:S02]  /*7f20*/  LEA.HI.X.SX32 R17, R16, R25, 0x1, P4 ;  /* 0x0000001910117211 */ /* 0x000fe400020f0eff */
[----:B------:R-:W-:-:S04]  /*7f30*/  LEA R16, P4, R2, c[0x0][0x2a8], 0x1 ;  /* 0x0000aa0002107a11 */ /* 0x000fc800078808ff */
[----:B------:R-:W-:-:S06]  /*7f40*/  LEA.HI.X R17, R2, c[0x0][0x2ac], R17, 0x1, P4 ;  /* 0x0000ab0002117a11 */ /* 0x000fcc00020f0c11 */
[----:B----4-:R-:W4:Y:S01]  /*7f50*/  LDG.E.128 R16, [R16.64+0x40] ;  /* 0x0000400610107981 */ /* 0x010f22000c1e1d00 */
        /* <DEDUP_REMOVED lines=11> */
[----:B------:R-:W-:-:S02]  /*8010*/  SHF.L.U32 R4, R5, 0x10, RZ ;  /* 0x0000001005047819 */ /* 0x000fc400000006ff */
[----:B------:R-:W-:Y:S01]  /*8020*/  LOP3.LUT R33, R5, 0xffff0000, RZ, 0xc0, !PT ;  /* 0xffff000005217812 */ /* 0x000fe200078ec0ff */
[C---:B------:R-:W-:Y:S01]  /*8030*/  IMAD.U32 R5, R7.reuse, 0x10000, RZ ;  /* 0x0001000007057824 */ /* 0x040fe200078e00ff */
[----:B------:R-:W-:Y:S01]  /*8040*/  LOP3.LUT R34, R7, 0xffff0000, RZ, 0xc0, !PT ;  /* 0xffff000007227812 */ /* 0x000fe200078ec0ff */
[C---:B---3--:R-:W-:Y:S01]  /*8050*/  IMAD.U32 R7, R13.reuse, 0x10000, RZ ;  /* 0x000100000d077824 */ /* 0x048fe200078e00ff */
        /* <DEDUP_REMOVED lines=45> */
.L_x_4377:
[----:B------:R-:W-:Y:S05]  /*8330*/  BSYNC B0 ;  /* 0x0000000000007941 */ /* 0x000fea0003800000 */
.L_x_4376:
[----:B-----5:R1:W-:Y:S02]  /*8340*/  STS.128 [R135+0x1000], R20 ;  /* 0x0010001487007388 */ /* 0x0203e40000000c00 */
.L_x_4375:
[----:B------:R-:W-:Y:S05]  /*8350*/  BSYNC B1 ;  /* 0x0000000000017941 */ /* 0x000fea0003800000 */
.L_x_4374:
[----:B------:R1:W-:Y:S01]  /*8360*/  @P0 STS.128 [R135+0x2000], RZ ;  /* 0x002000ff87000388 */ /* 0x0003e20000000c00 */
[----:B------:R-:W-:Y:S05]  /*8370*/  @P0 BRA `(.L_x_4369) ;  /* 0x0000058000000947 */ /* 0x000fea0003800000 */
[----:B-1--4-:R1:W5:Y:S01]  /*8380*/  LDG.E.128 R20, [R8.64+0x80] ;  /* 0x0000800608147981 */ /* 0x012362000c1e1d00 */
        /* <DEDUP_REMOVED lines=10> */
[----:B------:R-:W-:-:S03]  /*8430*/  IADD3 R2, P4, R4, R3, RZ ;  /* 0x0000000304027210 */ /* 0x000fc60007f9e0ff */
[----:B------:R-:W-:Y:S01]  /*8440*/  IMAD.WIDE R6, R5, 0x2, R8 ;  /* 0x0000000205067825 */ /* 0x000fe200078e0208 */
[----:B-12---:R-:W-:Y:S02]  /*8450*/  LEA.HI.X.SX32 R9, R4, R25, 0x1, P4 ;  /* 0x0000001904097211 */ /* 0x006fe400020f0eff */
[C---:B------:R-:W-:Y:S01]  /*8460*/  LEA R12, P4, R2.reuse, c[0x0][0x2b0], 0x1 ;  /* 0x0000ac00020c7a11 */ /* 0x040fe200078808ff */
[----:B------:R-:W-:Y:S02]  /*8470*/  IMAD.MOV.U32 R8, RZ, RZ, RZ ;  /* 0x000000ffff087224 */ /* 0x000fe400078e00ff */
[----:B------:R-:W2:Y:S01]  /*8480*/  LDG.E.128 R4, [R6.64+0x80] ;  /* 0x0000800606047981 */ /* 0x000ea2000c1e1d00 */
        /* <DEDUP_REMOVED lines=8> */
[----:B---3--:R-:W3:Y:S01]  /*8510*/  LDG.E.128 R16, [R16.64+0x80] ;  /* 0x0000800610107981 */ /* 0x008ee2000c1e1d00 */
        /* <DEDUP_REMOVED lines=32> */
[C---:B---3--:R-:W-:Y:S01]  /*8720*/  LOP3.LUT R22, R17.reuse, 0xffff0000, RZ, 0xc0, !PT ;  /* 0xffff000011167812 */ /* 0x048fe200078ec0ff */
        /* <DEDUP_REMOVED lines=27> */
.L_x_4379:
[----:B------:R-:W-:Y:S05]  /*88e0*/  BSYNC B0 ;  /* 0x0000000000007941 */ /* 0x000fea0003800000 */
.L_x_4378:
[----:B-----5:R4:W-:Y:S02]  /*88f0*/  STS.128 [R135+0x2000], R20 ;  /* 0x0020001487007388 */ /* 0x0209e40000000c00 */
.L_x_4369:
[----:B------:R-:W-:Y:S05]  /*8900*/  BSYNC B2 ;  /* 0x0000000000027941 */ /* 0x000fea0003800000 */
.L_x_4368:
[----:B-12-4-:R-:W-:-:S04]  /*8910*/  IADD3 R9, R112, 0x20, RZ ;  /* 0x0000002070097810 */ /* 0x016fc80007ffe0ff */
[----:B------:R-:W-:-:S04]  /*8920*/  ISETP.GE.AND P2, PT, R9, R0, PT ;  /* 0x000000000900720c */ /* 0x000fc80003f46270 */
[----:B------:R-:W-:-:S13]  /*8930*/  ISETP.LT.OR P2, PT, R62, -0x83, P2 ;  /* 0xffffff7d3e00780c */ /* 0x000fda0001741670 */
[----:B------:R-:W-:Y:S05]  /*8940*/  @P2 BRA `(.L_x_4357) ;  /* 0x0000155000002947 */ /* 0x000fea0003800000 */
[----:B------:R-:W-:Y:S01]  /*8950*/  ISETP.GE.AND P2, PT, R10, c[0x0][0x220], PT ;  /* 0x000088000a007a0c */ /* 0x000fe20003f46270 */
[----:B------:R-:W-:-:S12]  /*8960*/  BSSY B1, `(.L_x_4380) ;  /* 0x000005b000017945 */ /* 0x000fd80003800000 */
[----:B------:R1:W-:Y:S01]  /*8970*/  @P2 STS.128 [R135+0x800], RZ ;  /* 0x000800ff87002388 */ /* 0x0003e20000000c00 */
[----:B------:R-:W-:Y:S05]  /*8980*/  @P2 BRA `(.L_x_4381) ;  /* 0x0000058000002947 */ /* 0x000fea0003800000 */
[----:B------:R2:W5:Y:S01]  /*8990*/  LDG.E.128 R20, [R26.64] ;  /* 0x000000061a147981 */ /* 0x000562000c1e1d00 */
[----:B------:R-:W-:Y:S01]  /*89a0*/  ISETP.GE.AND P2, PT, R10, c[0x0][0x230], PT ;  /* 0x00008c000a007a0c */ /* 0x000fe20003f46270 */
[----:B------:R-:W-:-:S12]  /*89b0*/  BSSY B0, `(.L_x_4382) ;  /* 0x0000054000007945 */ /* 0x000fd80003800000 */
[----:B------:R-:W-:Y:S05]  /*89c0*/  @P2 BRA `(.L_x_4383) ;  /* 0x0000052000002947 */ /* 0x000fea0003800000 */
[----:B------:R-:W-:Y:S01]  /*89d0*/  ISETP.GE.AND P2, PT, R10, R77, PT ;  /* 0x0000004d0a00720c */ /* 0x000fe20003f46270 */
[----:B------:R-:W-:Y:S01]  /*89e0*/  IMAD.MOV.U32 R5, RZ, RZ, RZ ;  /* 0x000000ffff057224 */ /* 0x000fe200078e00ff */
[----:B------:R-:W-:-:S04]  /*89f0*/  IADD3 R8, P4, R80, R3, RZ ;  /* 0x0000000350087210 */ /* 0x000fc80007f9e0ff */
[----:B------:R-:W-:-:S07]  /*8a00*/  LEA.HI.X.SX32 R2, R80, R25, 0x1, P4 ;  /* 0x0000001950027211 */ /* 0x000fce00020f0eff */
[----:B------:R-:W-:-:S05]  /*8a10*/  @P2 SHF.R.S32.HI R0, RZ, 0x1, R81 ;  /* 0x00000001ff002819 */ /* 0x000fca0000011451 */
[----:B------:R-:W-:-:S05]  /*8a20*/  @P2 IMAD.MOV R5, RZ, RZ, -R0 ;  /* 0x000000ffff052224 */ /* 0x000fca00078e0a00 */
[----:B------:R-:W-:-:S04]  /*8a30*/  IADD3 R7, P4, R5, R8, RZ ;  /* 0x0000000805077210 */ /* 0x000fc80007f9e0ff */
[----:B------:R-:W-:Y:S02]  /*8a40*/  LEA.HI.X.SX32 R4, R5, R2, 0x1, P4 ;  /* 0x0000000205047211 */ /* 0x000fe400020f0eff */
[C---:B------:R-:W-:Y:S01]  /*8a50*/  LEA R12, P4, R7.reuse, c[0x0][0x2b0], 0x1 ;  /* 0x0000ac00070c7a11 */ /* 0x040fe200078808ff */
[----:B------:R-:W-:Y:S01]  /*8a60*/  IMAD.MOV.U32 R17, RZ, RZ, RZ ;  /* 0x000000ffff117224 */ /* 0x000fe200078e00ff */
[----:B------:R-:W-:Y:S01]  /*8a70*/  MOV R5, R77 ;  /* 0x0000004d00057202 */ /* 0x000fe20000000f00 */
[----:B------:R-:W-:Y:S01]  /*8a80*/  @P2 IMAD.MOV R5, RZ, RZ, -R0 ;  /* 0x000000ffff052224 */ /* 0x000fe200078e0a00 */
[----:B------:R-:W-:Y:S02]  /*8a90*/  LEA.HI.X R13, R7, c[0x0][0x2b4], R4, 0x1, P4 ;  /* 0x0000ad00070d7a11 */ /* 0x000fe400020f0c04 */
[----:B------:R-:W-:Y:S01]  /*8aa0*/  @P2 IADD3 R17, -R0, RZ, RZ ;  /* 0x000000ff00112210 */ /* 0x000fe20007ffe1ff */
[----:B------:R-:W-:-:S03]  /*8ab0*/  IMAD.WIDE R4, R5, 0x2, R26 ;  /* 0x0000000205047825 */ /* 0x000fc600078e021a */
[C---:B------:R-:W-:Y:S01]  /*8ac0*/  IADD3 R8, P4, R17.reuse, R8, RZ ;  /* 0x0000000811087210 */ /* 0x040fe20007f9e0ff */
[----:B------:R-:W4:Y:S03]  /*8ad0*/  LDG.E.128 R12, [R12.64] ;  /* 0x000000060c0c7981 */ /* 0x000f26000c1e1d00 */
[----:B------:R-:W-:Y:S01]  /*8ae0*/  LEA.HI.X.SX32 R17, R17, R2, 0x1, P4 ;  /* 0x0000000211117211 */ /* 0x000fe200020f0eff */
[----:B--2---:R-:W2:Y:S01]  /*8af0*/  LDG.E.128 R4, [R4.64] ;  /* 0x0000000604047981 */ /* 0x004ea2000c1e1d00 */
[----:B------:R-:W-:-:S04]  /*8b00*/  LEA R16, P4, R8, c[0x0][0x2a8], 0x1 ;  /* 0x0000aa0008107a11 */ /* 0x000fc800078808ff */
[----:B------:R-:W-:-:S06]  /*8b10*/  LEA.HI.X R17, R8, c[0x0][0x2ac], R17, 0x1, P4 ;  /* 0x0000ab0008117a11 */ /* 0x000fcc00020f0c11 */
[----:B---3--:R-:W3:Y:S01]  /*8b20*/  LDG.E.128 R16, [R16.64] ;  /* 0x0000000610107981 */ /* 0x008ee2000c1e1d00 */
        /* <DEDUP_REMOVED lines=8> */
[C---:B----4-:R-:W-:Y:S01]  /*8bb0*/  IMAD.U32 R23, R12.reuse, 0x10000, RZ ;  /* 0x000100000c177824 */ /* 0x050fe200078e00ff */
        /* <DEDUP_REMOVED lines=24> */
[C---:B---3--:R-:W-:Y:S01]  /*8d40*/  SHF.L.U32 R5, R17.reuse, 0x10, RZ ;  /* 0x0000001011057819 */ /* 0x048fe200000006ff */
        /* <DEDUP_REMOVED lines=26> */
.L_x_4383:
[----:B------:R-:W-:Y:S05]  /*8ef0*/  BSYNC B0 ;  /* 0x0000000000007941 */ /* 0x000fea0003800000 */
.L_x_4382:
[----:B-----5:R4:W-:Y:S02]  /*8f00*/  STS.128 [R135+0x800], R20 ;  /* 0x0008001487007388 */ /* 0x0209e40000000c00 */
.L_x_4381:
[----:B------:R-:W-:Y:S05]  /*8f10*/  BSYNC B1 ;  /* 0x0000000000017941 */ /* 0x000fea0003800000 */
.L_x_4380:
        /* <DEDUP_REMOVED lines=8> */
[----:B------:R-:W-:Y:S01]  /*8fa0*/  IMAD.MOV.U32 R5, RZ, RZ, RZ ;  /* 0x000000ffff057224 */ /* 0x000fe200078e00ff */
[----:B------:R-:W-:-:S04]  /*8fb0*/  IADD3 R2, R80, 0x20, RZ ;  /* 0x0000002050027810 */ /* 0x000fc80007ffe0ff */
[----:B------:R-:W-:-:S04]  /*8fc0*/  IADD3 R8, P2, R2, R3, RZ ;  /* 0x0000000302087210 */ /* 0x000fc80007f5e0ff */
[----:B------:R-:W-:-:S03]  /*8fd0*/  LEA.HI.X.SX32 R2, R2, R25, 0x1, P2 ;  /* 0x0000001902027211 */ /* 0x000fc600010f0eff */
        /* <DEDUP_REMOVED lines=12> */
[----:B--2---:R-:W2:Y:S03]  /*90a0*/  LDG.E.128 R12, [R12.64] ;  /* 0x000000060c0c7981 */ /* 0x004ea6000c1e1d00 */
[----:B------:R-:W-:Y:S01]  /*90b0*/  LEA.HI.X.SX32 R17, R17, R2, 0x1, P2 ;  /* 0x0000000211117211 */ /* 0x000fe200010f0eff */
[----:B---3--:R-:W3:Y:S01]  /*90c0*/  LDG.E.128 R4, [R4.64+0x40] ;  /* 0x0000400604047981 */ /* 0x008ee2000c1e1d00 */
[----:B------:R-:W-:-:S04]  /*90d0*/  LEA R16, P2, R8, c[0x0][0x2a8], 0x1 ;  /* 0x0000aa0008107a11 */ /* 0x000fc800078408ff */
        /* <DEDUP_REMOVED lines=13> */
[----:B------:R-:W-:Y:S01]  /*91b0*/  SHF.L.U32 R12, R13, 0x10, RZ ;  /* 0x000000100d0c7819 */ /* 0x000fe200000006ff */
[----:B---3--:R-:W-:Y:S01]  /*91c0*/  IMAD.U32 R33, R5, 0x10000, RZ ;  /* 0x0001000005217824 */ /* 0x008fe200078e00ff */
        /* <DEDUP_REMOVED lines=47> */
.L_x_4387:
[----:B------:R-:W-:Y:S05]  /*94c0*/  BSYNC B0 ;  /* 0x0000000000007941 */ /* 0x000fea0003800000 */
.L_x_4386:
[----:B-----5:R1:W-:Y:S02]  /*94d0*/  STS.128 [R135+0x1800], R20 ;  /* 0x0018001487007388 */ /* 0x0203e40000000c00 */
.L_x_4385:
[----:B------:R-:W-:Y:S05]  /*94e0*/  BSYNC B1 ;  /* 0x0000000000017941 */ /* 0x000fea0003800000 */
.L_x_4384:
[----:B------:R1:W-:Y:S01]  /*94f0*/  @P0 STS.128 [R135+0x2800], RZ ;  /* 0x002800ff87000388 */ /* 0x0003e20000000c00 */
[----:B------:R-:W-:Y:S05]  /*9500*/  @P0 BRA `(.L_x_4357) ;  /* 0x0000099000000947 */ /* 0x000fea0003800000 */
[----:B------:R1:W5:Y:S01]  /*9510*/  LDG.E.128 R4, [R26.64+0x80] ;  /* 0x000080061a047981 */ /* 0x000362000c1e1d00 */
[----:B------:R-:W-:Y:S01]  /*9520*/  ISETP.GE.AND P0, PT, R84, c[0x0][0x230], PT ;  /* 0x00008c0054007a0c */ /* 0x000fe20003f06270 */
[----:B------:R-:W-:Y:S01]  /*9530*/  BSSY B0, `(.L_x_4388) ;  /* 0x000005a000007945 */ /* 0x000fe20003800000 */
[----:B------:R-:W-:-:S05]  /*9540*/  IADD3 R12, P1, R26, 0x80, RZ ;  /* 0x000000801a0c7810 */ /* 0x000fca0007f3e0ff */
[----:B------:R-:W-:-:S06]  /*9550*/  IMAD.X R13, RZ, RZ, R27, P1 ;  /* 0x000000ffff0d7224 */ /* 0x000fcc00008e061b */
        /* <DEDUP_REMOVED lines=9> */
[----:B------:R-:W-:Y:S02]  /*95f0*/  @P0 SHF.R.S32.HI R81, RZ, 0x1, R81 ;  /* 0x00000001ff510819 */ /* 0x000fe40000011451 */
[----:B------:R-:W-:Y:S02]  /*9600*/  @P0 IADD3 R77, -R8, RZ, RZ ;  /* 0x000000ff084d0210 */ /* 0x000fe40007ffe1ff */
[----:B------:R-:W-:-:S03]  /*9610*/  IADD3 R0, P1, R2, R3, RZ ;  /* 0x0000000302007210 */ /* 0x000fc60007f3e0ff */
[----:B------:R-:W-:Y:S01]  /*9620*/  IMAD.WIDE R12, R77, 0x2, R12 ;  /* 0x000000024d0c7825 */ /* 0x000fe200078e020c */
[----:B------:R-:W-:Y:S02]  /*9630*/  LEA.HI.X.SX32 R17, R2, R25, 0x1, P1 ;  /* 0x0000001902117211 */ /* 0x000fe400008f0eff */
[----:B------:R-:W-:-:S03]  /*9640*/  LEA R16, P1, R0, c[0x0][0x2b0], 0x1 ;  /* 0x0000ac0000107a11 */ /* 0x000fc600078208ff */
[----:B--2---:R-:W2:Y:S01]  /*9650*/  LDG.E.128 R12, [R12.64] ;  /* 0x000000060c0c7981 */ /* 0x004ea2000c1e1d00 */
[----:B------:R-:W-:Y:S01]  /*9660*/  LEA.HI.X R17, R0, c[0x0][0x2b4], R17, 0x1, P1 ;  /* 0x0000ad0000117a11 */ /* 0x000fe200008f0c11 */
[----:B------:R-:W-:Y:S02]  /*9670*/  IMAD.MOV.U32 R0, RZ, RZ, RZ ;  /* 0x000000ffff007224 */ /* 0x000fe400078e00ff */
[----:B------:R-:W-:-:S03]  /*9680*/  @P0 IMAD.MOV R0, RZ, RZ, -R81 ;  /* 0x000000ffff000224 */ /* 0x000fc600078e0a51 */
[----:B---3--:R-:W3:Y:S02]  /*9690*/  LDG.E.128 R16, [R16.64] ;  /* 0x0000000610107981 */ /* 0x008ee4000c1e1d00 */
[----:B------:R-:W-:-:S04]  /*96a0*/  IADD3 R3, P1, R0, R3, RZ ;  /* 0x0000000300037210 */ /* 0x000fc80007f3e0ff */
[----:B------:R-:W-:Y:S02]  /*96b0*/  LEA.HI.X.SX32 R0, R0, R25, 0x1, P1 ;  /* 0x0000001900007211 */ /* 0x000fe400008f0eff */
[----:B-1--4-:R-:W-:-:S04]  /*96c0*/  LEA R20, P1, R3, c[0x0][0x2a8], 0x1 ;  /* 0x0000aa0003147a11 */ /* 0x012fc800078208ff */
[----:B------:R-:W-:-:S06]  /*96d0*/  LEA.HI.X R21, R3, c[0x0][0x2ac], R0, 0x1, P1 ;  /* 0x0000ab0003157a11 */ /* 0x000fcc00008f0c00 */
[----:B------:R-:W4:Y:S01]  /*96e0*/  LDG.E.128 R20, [R20.64] ;  /* 0x0000000614147981 */ /* 0x000f22000c1e1d00 */
[C---:B-----5:R-:W-:Y:S01]  /*96f0*/  LOP3.LUT R0, R5.reuse, 0xffff0000, RZ, 0xc0, !PT ;  /* 0xffff000005007812 */ /* 0x060fe200078ec0ff */
[----:B------:R-:W-:Y:S01]  /*9700*/  IMAD.U32 R24, R5, 0x10000, RZ ;  /* 0x0001000005187824 */ /* 0x000fe200078e00ff */
[----:B------:R-:W-:Y:S01]  /*9710*/  SHF.L.U32 R3, R4, 0x10, RZ ;  /* 0x0000001004037819 */ /* 0x000fe200000006ff */
[----:B------:R-:W-:Y:S01]  /*9720*/  IMAD.U32 R8, R6, 0x10000, RZ ;  /* 0x0001000006087824 */ /* 0x000fe200078e00ff */
        /* <DEDUP_REMOVED lines=10> */
[----:B------:R-:W-:Y:S01]  /*97d0*/  LOP3.LUT R13, R14, 0xffff0000, RZ, 0xc0, !PT ;  /* 0xffff00000e0d7812 */ /* 0x000fe200078ec0ff */
[----:B---3--:R-:W-:Y:S01]  /*97e0*/  IMAD.U32 R30, R16, 0x10000, RZ ;  /* 0x00010000101e7824 */ /* 0x008fe200078e00ff */
[----:B------:R-:W-:Y:S01]  /*97f0*/  LOP3.LUT R29, R15, 0xffff0000, RZ, 0xc0, !PT ;  /* 0xffff00000f1d7812 */ /* 0x000fe200078ec0ff */
[----:B------:R-:W-:Y:S01]  /*9800*/  IMAD.U32 R32, R18, 0x10000, RZ ;  /* 0x0001000012207824 */ /* 0x000fe200078e00ff */
        /* <DEDUP_REMOVED lines=9> */
[----:B------:R-:W-:-:S02]  /*98a0*/  @!P0 FADD.FTZ R17, -R17, -RZ ;  /* 0x800000ff11118221 */ /* 0x000fc40000010100 */
[----:B------:R-:W-:Y:S02]  /*98b0*/  @!P0 FADD.FTZ R16, -R16, -RZ ;  /* 0x800000ff10108221 */ /* 0x000fe40000010100 */
[----:B------:R-:W-:Y:S02]  /*98c0*/  @!P0 FADD.FTZ R31, -R31, -RZ ;  /* 0x800000ff1f1f8221 */ /* 0x000fe40000010100 */
[----:B------:R-:W-:Y:S02]  /*98d0*/  @!P0 FADD.FTZ R18, -R18, -RZ ;  /* 0x800000ff12128221 */ /* 0x000fe40000010100 */
[----:B------:R-:W-:Y:S01]  /*98e0*/  FMUL.FTZ R16, R13, R16 ;  /* 0x000000100d107220 */ /* 0x000fe20000410000 */
[----:B----4-:R-:W-:Y:S01]  /*98f0*/  SHF.L.U32 R13, R20, 0x10, RZ ;  /* 0x00000010140d7819 */ /* 0x010fe200000006ff */
[----:B------:R-:W-:Y:S01]  /*9900*/  FMUL.FTZ R17, R12, R17 ;  /* 0x000000110c117220 */ /* 0x000fe20000410000 */
[----:B------:R-:W-:Y:S01]  /*9910*/  LOP3.LUT R12, R20, 0xffff0000, RZ, 0xc0, !PT ;  /* 0xffff0000140c7812 */ /* 0x000fe200078ec0ff */
[----:B------:R-:W-:Y:S01]  /*9920*/  FMUL.FTZ R15, R6, R15 ;  /* 0x0000000f060f7220 */ /* 0x000fe20000410000 */
[----:B------:R-:W-:Y:S01]  /*9930*/  LOP3.LUT R20, R21, 0xffff0000, RZ, 0xc0, !PT ;  /* 0xffff000015147812 */ /* 0x000fe200078ec0ff */
[----:B------:R-:W-:-:S02]  /*9940*/  @!P0 FADD.FTZ R14, -R14, -RZ ;  /* 0x800000ff0e0e8221 */ /* 0x000fc40000010100 */
[----:B------:R-:W-:Y:S02]  /*9950*/  FMUL.FTZ R31, R28, R31 ;  /* 0x0000001f1c1f7220 */ /* 0x000fe40000410000 */
[----:B------:R-:W-:Y:S01]  /*9960*/  FMUL.FTZ R29, R29, R18 ;  /* 0x000000121d1d7220 */ /* 0x000fe20000410000 */
[C---:B------:R-:W-:Y:S01]  /*9970*/  LOP3.LUT R18, R22.reuse, 0xffff0000, RZ, 0xc0, !PT ;  /* 0xffff000016127812 */ /* 0x040fe200078ec0ff */
[----:B------:R-:W-:Y:S02]  /*9980*/  IMAD.U32 R6, R21, 0x10000, RZ ;  /* 0x0001000015067824 */ /* 0x000fe400078e00ff */
[----:B------:R-:W-:Y:S02]  /*9990*/  FMUL.FTZ R27, R27, R32 ;  /* 0x000000201b1b7220 */ /* 0x000fe40000410000 */
[----:B------:R-:W-:Y:S01]  /*99a0*/  IMAD.U32 R19, R22, 0x10000, RZ ;  /* 0x0001000016137824 */ /* 0x000fe200078e00ff */
[----:B------:R-:W-:Y:S01]  /*99b0*/  LOP3.LUT R22, R23, 0xffff0000, RZ, 0xc0, !PT ;  /* 0xffff000017167812 */ /* 0x000fe200078ec0ff */
[----:B------:R-:W-:Y:S01]  /*99c0*/  FMUL.FTZ R7, R7, R14 ;  /* 0x0000000e07077220 */ /* 0x000fe20000410000 */
[----:B------:R-:W-:Y:S01]  /*99d0*/  SHF.L.U32 R14, R23, 0x10, RZ ;  /* 0x00000010170e7819 */ /* 0x000fe200000006ff */
        /* <DEDUP_REMOVED lines=15> */
.L_x_4389:
[----:B------:R-:W-:Y:S05]  /*9ad0*/  BSYNC B0 ;  /* 0x0000000000007941 */ /* 0x000fea0003800000 */
.L_x_4388:
[----:B-----5:R1:W-:Y:S01]  /*9ae0*/  STS.128 [R135+0x2800], R4 ;  /* 0x0028000487007388 */ /* 0x0203e20000000c00 */
[----:B------:R-:W-:Y:S05]  /*9af0*/  BRA `(.L_x_4357) ;  /* 0x000003a000007947 */ /* 0x000fea0003800000 */
.L_x_4343:
[----:B------:R-:W-:Y:S01]  /*9b00*/  IADD3 R0, -R71, R126, RZ ;  /* 0x0000007e47007210 */ /* 0x000fe20007ffe1ff */
[----:B------:R-:W-:Y:S03]  /*9b10*/  BSSY B0, `(.L_x_4390) ;  /* 0x000001c000007945 */ /* 0x000fe60003800000 */
[----:B------:R-:W-:-:S13]  /*9b20*/  ISETP.GE.AND P2, PT, R112, R0, PT ;  /* 0x000000007000720c */ /* 0x000fda0003f46270 */
[----:B------:R-:W-:Y:S05]  /*9b30*/  @P2 BRA `(.L_x_4391) ;  /* 0x0000019000002947 */ /* 0x000fea0003800000 */
[----:B------:R-:W-:Y:S02]  /*9b40*/  ISETP.GE.AND P5, PT, R10, c[0x0][0x220], PT ;  /* 0x000088000a007a0c */ /* 0x000fe40003fa6270 */
[----:B------:R-:W-:-:S04]  /*9b50*/  @!P1 LEA R2, P2, R114, c[0x0][0x160], 0x1 ;  /* 0x0000580072029a11 */ /* 0x000fc800078408ff */
[----:B------:R-:W-:-:S07]  /*9b60*/  @!P1 LEA.HI.X R3, R114, c[0x0][0x164], R73, 0x1, P2 ;  /* 0x0000590072039a11 */ /* 0x000fce00010f0c49 */
[C---:B------:R-:W-:Y:S01]  /*9b70*/  @!P5 LEA R4, P4, R114.reuse, c[0x0][0x160], 0x1 ;  /* 0x000058007204da11 */ /* 0x040fe200078808ff */
[----:B------:R1:W-:Y:S03]  /*9b80*/  @P5 STS [R135], RZ ;  /* 0x000000ff87005388 */ /* 0x0003e60000000800 */
[----:B------:R-:W-:Y:S01]  /*9b90*/  @!P5 LEA.HI.X R5, R114, c[0x0][0x164], R73, 0x1, P4 ;  /* 0x000059007205da11 */ /* 0x000fe200020f0c49 */
        /* <DEDUP_REMOVED lines=19> */
.L_x_4391:
[----:B------:R-:W-:Y:S05]  /*9cd0*/  BSYNC B0 ;  /* 0x0000000000007941 */ /* 0x000fea0003800000 */
.L_x_4390:
[----:B------:R-:W-:-:S04]  /*9ce0*/  IADD3 R9, R112, 0x20, RZ ;  /* 0x0000002070097810 */ /* 0x000fc80007ffe0ff */
[----:B------:R-:W-:-:S13]  /*9cf0*/  ISETP.GE.AND P2, PT, R9, R0, PT ;  /* 0x000000000900720c */ /* 0x000fda0003f46270 */
[----:B------:R-:W-:Y:S05]  /*9d00*/  @P2 BRA `(.L_x_4357) ;  /* 0x0000019000002947 */ /* 0x000fea0003800000 */
[----:B------:R-:W-:Y:S02]  /*9d10*/  ISETP.GE.AND P4, PT, R10, c[0x0][0x220], PT ;  /* 0x000088000a007a0c */ /* 0x000fe40003f86270 */
[----:B------:R-:W-:-:S04]  /*9d20*/  IADD3 R114, P2, R114, UR4, RZ ;  /* 0x0000000472727c10 */ /* 0x000fc8000ff5e0ff */
[----:B------:R-:W-:Y:S02]  /*9d30*/  IADD3.X R73, R73, UR5, RZ, P2, !PT ;  /* 0x0000000549497c10 */ /* 0x000fe400097fe4ff */
[----:B-1----:R-:W-:-:S04]  /*9d40*/  @!P1 LEA R2, P2, R114, c[0x0][0x160], 0x1 ;  /* 0x0000580072029a11 */ /* 0x002fc800078408ff */
[C---:B------:R-:W-:Y:S01]  /*9d50*/  @!P1 LEA.HI.X R3, R114.reuse, c[0x0][0x164], R73, 0x1, P2 ;  /* 0x0000590072039a11 */ /* 0x040fe200010f0c49 */
[----:B------:R1:W-:Y:S01]  /*9d60*/  @P4 STS.128 [R135+0x800], RZ ;  /* 0x000800ff87004388 */ /* 0x0003e20000000c00 */
[----:B------:R-:W-:-:S04]  /*9d70*/  @!P4 LEA R4, P5, R114, c[0x0][0x160], 0x1 ;  /* 0x000058007204ca11 */ /* 0x000fc800078a08ff */
[----:B------:R-:W-:-:S05]  /*9d80*/  @!P4 LEA.HI.X R5, R114, c[0x0][0x164], R73, 0x1, P5 ;  /* 0x000059007205ca11 */ /* 0x000fca00028f0c49 */
        /* <DEDUP_REMOVED lines=17> */
.L_x_4357:
[----:B------:R-:W-:Y:S05]  /*9ea0*/  BSYNC B3 ;  /* 0x0000000000037941 */ /* 0x000fea0003800000 */
.L_x_4342:
[----:B------:R-:W-:Y:S01]  /*9eb0*/  IADD3 R134, R87, -0x1, RZ ;  /* 0xffffffff57867810 */ /* 0x000fe20007ffe0ff */
[----:B------:R-:W-:Y:S01]  /*9ec0*/  BSSY B0, `(.L_x_4392) ;  /* 0x0000023000007945 */ /* 0x000fe20003800000 */
[----:B------:R-:W-:Y:S02]  /*9ed0*/  LEA R132, P0, R110, c[0x0][0x168], 0x1 ;  /* 0x00005a006e847a11 */ /* 0x000fe400078008ff */
[----:B---3--:R-:W-:Y:S01]  /*9ee0*/  LOP3.LUT R130, R72, 0xffff, RZ, 0xc0, !PT ;  /* 0x0000ffff48827812 */ /* 0x008fe200078ec0ff */
[----:B------:R-:W-:Y:S01]  /*9ef0*/  IMAD.SHL.U32 R0, R134, 0x40, RZ ;  /* 0x0000004086007824 */ /* 0x000fe200078e00ff */
[----:B------:R-:W-:Y:S02]  /*9f00*/  LEA.HI.X R131, R110, c[0x0][0x16c], R56, 0x1, P0 ;  /* 0x00005b006e837a11 */ /* 0x000fe400000f0c38 */
[----:B-1----:R-:W-:Y:S01]  /*9f10*/  LOP3.LUT R2, R130, 0xff, RZ, 0xc0, !PT ;  /* 0x000000ff82027812 */ /* 0x002fe200078ec0ff */
[----:B------:R-:W-:-:S05]  /*9f20*/  IMAD.IADD R4, R59, 0x1, -R0 ;  /* 0x000000013b047824 */ /* 0x000fca00078e0a00 */
[----:B------:R-:W-:-:S13]  /*9f30*/  ISETP.GE.AND P1, PT, R112, R4, PT ;  /* 0x000000047000720c */ /* 0x000fda0003f26270 */
[----:B------:R-:W-:Y:S05]  /*9f40*/  @P1 BRA `(.L_x_4393) ;  /* 0x000001a000001947 */ /* 0x000fea0003800000 */
[C---:B------:R-:W-:Y:S02]  /*9f50*/  LOP3.LUT R3, R2.reuse, 0x1, RZ, 0xc0, !PT ;  /* 0x0000000102037812 */ /* 0x040fe400078ec0ff */
[----:B------:R-:W-:Y:S02]  /*9f60*/  R2P PR, R2, 0x6 ;  /* 0x0000000602007804 */ /* 0x000fe40000000000 */
[----:B------:R-:W-:-:S11]  /*9f70*/  ISETP.NE.U32.AND P0, PT, R3, 0x1, PT ;  /* 0x000000010300780c */ /* 0x000fd60003f05070 */
[--C-:B------:R-:W-:Y:S02]  /*9f80*/  @P1 IMAD.MOV.U32 R133, RZ, RZ, R131.reuse ;  /* 0x000000ffff851224 */ /* 0x100fe400078e0083 */
        /* <DEDUP_REMOVED lines=15> */
[----:B-1----:R-:W-:-:S05]  /*a080*/  MOV R133, R131 ;  /* 0x0000008300857202 */ /* 0x002fca0000000f00 */
[----:B------:R-:W-:Y:S01]  /*a090*/  @!PT LDS RZ, [RZ] ;  /* 0x00000000fffff984 */ /* 0x000fe20000000800 */
[----:B------:R-:W-:Y:S01]  /*a0a0*/  @!PT LDS RZ, [RZ] ;  /* 0x00000000fffff984 */ /* 0x000fe20000000800 */
[----:B------:R-:W-:Y:S01]  /*a0b0*/  @!PT LDS RZ, [RZ] ;  /* 0x00000000fffff984 */ /* 0x000fe20000000800 */
[----:B------:R1:W-:Y:S01]  /*a0c0*/  LDGSTS.E.BYPASS.LTC128B.128 [R135+0x5000], [R132.64+0x80] ;  /* 0x0500008084877fae */ /* 0x0003e2000b901d46 */
[----:B------:R-:W-:Y:S05]  /*a0d0*/  BRA `(.L_x_4393) ;  /* 0x0000001000007947 */ /* 0x000fea0003800000 */
.L_x_4394:
[----:B------:R3:W-:Y:S02]  /*a0e0*/  STS.128 [R135+0x5000], RZ ;  /* 0x005000ff87007388 */ /* 0x0007e40000000c00 */
.L_x_4393:
[----:B------:R-:W-:Y:S05]  /*a0f0*/  BSYNC B0 ;  /* 0x0000000000007941 */ /* 0x000fea0003800000 */
.L_x_4392:
        /* <DEDUP_REMOVED lines=8> */
[C---:B----4-:R-:W-:Y:S02]  /*a180*/  @P0 LEA R12, P2, R6.reuse, c[0x0][0x168], 0x1 ;  /* 0x00005a00060c0a11 */ /* 0x050fe400078408ff */
[C---:B------:R-:W-:Y:S02]  /*a190*/  @!P1 LEA R14, P4, R57.reuse, R132, 0x1 ;  /* 0x00000084390e9211 */ /* 0x040fe400078808ff */
[----:B------:R-:W-:Y:S02]  /*a1a0*/  @P0 LEA.HI.X R13, R6, c[0x0][0x16c], R3, 0x1, P2 ;  /* 0x00005b00060d0a11 */ /* 0x000fe400010f0c03 */
        /* <DEDUP_REMOVED lines=13> */
[----:B-1----:R-:W-:-:S04]  /*a280*/  LEA R12, P0, R6, c[0x0][0x168], 0x1 ;  /* 0x00005a00060c7a11 */ /* 0x002fc800078008ff */
[----:B------:R-:W-:-:S05]  /*a290*/  LEA.HI.X R13, R6, c[0x0][0x16c], R3, 0x1, P0 ;  /* 0x00005b00060d7a11 */ /* 0x000fca00000f0c03 */
[----:B------:R-:W-:Y:S01]  /*a2a0*/  @!PT LDS RZ, [RZ] ;  /* 0x00000000fffff984 */ /* 0x000fe20000000800 */
[----:B------:R-:W-:Y:S01]  /*a2b0*/  @!PT LDS RZ, [RZ] ;  /* 0x00000000fffff984 */ /* 0x000fe20000000800 */
[----:B------:R-:W-:Y:S01]  /*a2c0*/  @!PT LDS RZ, [RZ] ;  /* 0x00000000fffff984 */ /* 0x000fe20000000800 */
[----:B------:R1:W-:Y:S01]  /*a2d0*/  LDGSTS.E.BYPASS.LTC128B.128 [R135+0x5800], [R12.64+0x80] ;  /* 0x058000800c877fae */ /* 0x0003e2000b901d46 */
[----:B------:R-:W-:Y:S05]  /*a2e0*/  BRA `(.L_x_4396) ;  /* 0x0000001000007947 */ /* 0x000fea0003800000 */
.L_x_4397:
[----:B------:R4:W-:Y:S02]  /*a2f0*/  STS.128 [R135+0x5800], RZ ;  /* 0x005800ff87007388 */ /* 0x0009e40000000c00 */
.L_x_4396:
[----:B------:R-:W-:Y:S05]  /*a300*/  BSYNC B0 ;  /* 0x0000000000007941 */ /* 0x000fea0003800000 */
.L_x_4395:
[----:B------:R-:W0:Y:S01]  /*a310*/  LDGDEPBAR ;  /* 0x00000000000079af */ /* 0x000e220000000000 */
[----:B------:R-:W-:Y:S01]  /*a320*/  LOP3.LUT R5, R70, 0xfffffff8, RZ, 0xc0, !PT ;  /* 0xfffffff846057812 */ /* 0x000fe200078ec0ff */
[----:B------:R-:W-:Y:S01]  /*a330*/  IMAD.SHL.U32 R64, R64, 0x40, RZ ;  /* 0x0000004040407824 */ /* 0x000fe200078e00ff */
[----:B-1----:R-:W-:Y:S01]  /*a340*/  SHF.R.S32.HI R7, RZ, 0x1f, R66 ;  /* 0x0000001fff077819 */ /* 0x002fe20000011442 */
[C---:B------:R-:W-:Y:S01]  /*a350*/  IMAD.SHL.U32 R51, R62.reuse, 0x2, RZ ;  /* 0x000000023e337824 */ /* 0x040fe200078e00ff */
[----:B------:R-:W-:Y:S01]  /*a360*/  SHF.R.S32.HI R6, RZ, 0x4, R67 ;  /* 0x00000004ff067819 */ /* 0x000fe20000011443 */
[----:B------:R-:W-:Y:S01]  /*a370*/  IMAD.IADD R5, R62, 0x1, -R5 ;  /* 0x000000013e057824 */ /* 0x000fe200078e0a05 */
[----:B----4-:R-:W-:Y:S01]  /*a380*/  LEA.HI R12, R7, R66, RZ, 0x3 ;  /* 0x00000042070c7211 */ /* 0x010fe200078f18ff */
[----:B------:R-:W-:Y:S01]  /*a390*/  BSSY B0, `(.L_x_4398) ;  /* 0x000004d000007945 */ /* 0x000fe20003800000 */
[----:B------:R-:W-:-:S02]  /*a3a0*/  SHF.R.S32.HI R8, RZ, 0x1f, R63 ;  /* 0x0000001fff087819 */ /* 0x000fc4000001143f */
[----:B------:R-:W-:Y:S01]  /*a3b0*/  LEA.HI R7, R5, R5, RZ, 0x1 ;  /* 0x0000000505077211 */ /* 0x000fe200078f08ff */
[----:B------:R-:W-:Y:S01]  /*a3c0*/  IMAD.SHL.U32 R12, R12, 0x20, RZ ;  /* 0x000000200c0c7824 */ /* 0x000fe200078e00ff */
[----:B------:R-:W-:Y:S02]  /*a3d0*/  LEA.HI R13, R67, R6, RZ, 0x1 ;  /* 0x00000006430d7211 */ /* 0x000fe400078f08ff */
[----:B------:R-:W-:Y:S02]  /*a3e0*/  ISETP.GE.AND P1, PT, R112, R4, PT ;  /* 0x000000047000720c */ /* 0x000fe40003f26270 */
[----:B------:R-:W-:Y:S02]  /*a3f0*/  LEA.HI R133, R8, R63, RZ, 0x2 ;  /* 0x0000003f08857211 */ /* 0x000fe400078f10ff */
[----:B------:R-:W-:Y:S02]  /*a400*/  LOP3.LUT R8, R7, 0x7fffffe, RZ, 0xc0, !PT ;  /* 0x07fffffe07087812 */ /* 0x000fe400078ec0ff */
[----:B------:R-:W-:-:S02]  /*a410*/  LOP3.LUT R13, R13, 0xfffffffe, RZ, 0xc0, !PT ;  /* 0xfffffffe0d0d7812 */ /* 0x000fc400078ec0ff */
[----:B------:R-:W-:Y:S01]  /*a420*/  SHF.R.S32.HI R7, RZ, 0x1, R7 ;  /* 0x00000001ff077819 */ /* 0x000fe20000011407 */
[----:B------:R-:W-:-:S04]  /*a430*/  DEPBAR.LE SB0, 0x0 ;  /* 0x000080000000791a */ /* 0x000fc80000000000 */
[----:B------:R-:W-:Y:S01]  /*a440*/  BAR.SYNC.DEFER_BLOCKING 0x0 ;  /* 0x0000000000007b1d */ /* 0x000fe20000010000 */
[----:B------:R-:W-:Y:S01]  /*a450*/  LOP3.LUT R3, R65, 0x7fffffe, RZ, 0xc0, !PT ;  /* 0x07fffffe41037812 */ /* 0x000fe200078ec0ff */
[----:B------:R-:W-:Y:S01]  /*a460*/  IMAD.IADD R13, R6, 0x1, -R13 ;  /* 0x00000001060d7824 */ /* 0x000fe200078e0a0d */
[----:B------:R-:W-:Y:S01]  /*a470*/  LOP3.LUT R12, R12, 0xffffff00, RZ, 0xc0, !PT ;  /* 0xffffff000c0c7812 */ /* 0x000fe200078ec0ff */
[----:B------:R-:W-:Y:S01]  /*a480*/  IMAD.SHL.U32 R14, R7, 0x40, RZ ;  /* 0x00000040070e7824 */ /* 0x000fe200078e00ff */
[----:B------:R-:W-:Y:S01]  /*a490*/  LOP3.LUT R64, R64, 0xc0, RZ, 0xc0, !PT ;  /* 0x000000c040407812 */ /* 0x000fe200078ec0ff */
[----:B------:R-:W-:Y:S01]  /*a4a0*/  IMAD R6, R68, 0x10, R71 ;  /* 0x0000001044067824 */ /* 0x000fe200078e0247 */
[----:B------:R-:W-:Y:S01]  /*a4b0*/  SHF.R.S32.HI R133, RZ, 0x2, R133 ;  /* 0x00000002ff857819 */ /* 0x000fe20000011485 */
[----:B------:R-:W-:Y:S01]  /*a4c0*/  IMAD.IADD R3, R66, 0x1, -R3 ;  /* 0x0000000142037824 */ /* 0x000fe200078e0a03 */
[----:B------:R-:W-:Y:S01]  /*a4d0*/  LOP3.LUT R14, R14, 0xc0, RZ, 0xc0, !PT ;  /* 0x000000c00e0e7812 */ /* 0x000fe200078ec0ff */
[----:B------:R-:W-:Y:S01]  /*a4e0*/  IMAD R68, R68, 0x200, R12 ;  /* 0x0000020044447824 */ /* 0x000fe200078e020c */
[----:B------:R-:W-:Y:S01]  /*a4f0*/  SHF.R.U32.HI R16, RZ, 0x3, R64 ;  /* 0x00000003ff107819 */ /* 0x000fe20000011640 */
[----:B------:R-:W-:Y:S01]  /*a500*/  IMAD.IADD R8, R5, 0x1, -R8 ;  /* 0x0000000105087824 */ /* 0x000fe200078e0a08 */
[----:B------:R-:W-:Y:S01]  /*a510*/  IADD3 R6, R6, 0x1, R133 ;  /* 0x0000000106067810 */ /* 0x000fe20007ffe085 */
[----:B------:R-:W-:Y:S01]  /*a520*/  IMAD.SHL.U32 R5, R69, 0x8, RZ ;  /* 0x0000000845057824 */ /* 0x000fe200078e00ff */
[----:B------:R-:W-:Y:S01]  /*a530*/  LOP3.LUT P2, RZ, R7, 0x2, RZ, 0xc0, !PT ;  /* 0x0000000207ff7812 */ /* 0x000fe2000784c0ff */
[C---:B------:R-:W-:Y:S01]  /*a540*/  IMAD R12, R3.reuse, 0x20, R12 ;  /* 0x00000020030c7824 */ /* 0x040fe200078e020c */
[----:B------:R-:W-:Y:S01]  /*a550*/  LEA R142, P0, R90, c[0x0][0x170], 0x1 ;  /* 0x00005c005a8e7a11 */ /* 0x000fe200078008ff */
[----:B------:R-:W-:Y:S01]  /*a560*/  IMAD R68, R3, 0x20, R68 ;  /* 0x0000002003447824 */ /* 0x000fe200078e0244 */
[----:B------:R-:W-:Y:S01]  /*a570*/  LOP3.LUT R5, R14, 0x8, R5, 0xf8, !PT ;  /* 0x000000080e057812 */ /* 0x000fe200078ef805 */
[C---:B------:R-:W-:Y:S01]  /*a580*/  IMAD.SHL.U32 R3, R13.reuse, 0x8, RZ ;  /* 0x000000080d037824 */ /* 0x040fe200078e00ff */
[----:B------:R-:W-:Y:S01]  /*a590*/  SHF.R.U32.HI R14, RZ, 0x3, R14 ;  /* 0x00000003ff0e7819 */ /* 0x000fe2000001160e */
[----:B------:R-:W-:Y:S01]  /*a5a0*/  IMAD R8, R13, 0x8, R8 ;  /* 0x000000080d087824 */ /* 0x000fe200078e0208 */
[----:B------:R-:W-:Y:S01]  /*a5b0*/  LOP3.LUT R51, R51, 0x6, RZ, 0xc0, !PT ;  /* 0x0000000633337812 */ /* 0x000fe200078ec0ff */
[----:B------:R1:W-:Y:S01]  /*a5c0*/  @P1 STS [R135+0x6000], RZ ;  /* 0x006000ff87001388 */ /* 0x0003e20000000800 */
[----:B------:R-:W-:-:S02]  /*a5d0*/  LOP3.LUT R3, R64, 0x8, R3, 0xf8, !PT ;  /* 0x0000000840037812 */ /* 0x000fc400078ef803 */
[----:B------:R-:W-:Y:S01]  /*a5e0*/  LOP3.LUT R5, R5, R14, RZ, 0x3c, !PT ;  /* 0x0000000e05057212 */ /* 0x000fe200078e3cff */
[----:B------:R1:W-:Y:S01]  /*a5f0*/  @P1 STS [R135+0x6004], RZ ;  /* 0x006004ff87001388 */ /* 0x0003e20000000800 */
[----:B------:R-:W-:Y:S02]  /*a600*/  LOP3.LUT R3, R3, R16, RZ, 0x3c, !PT ;  /* 0x0000001003037212 */ /* 0x000fe400078e3cff */
[----:B------:R-:W-:Y:S01]  /*a610*/  LEA.HI.X R143, R90, c[0x0][0x174], R86, 0x1, P0 ;  /* 0x00005d005a8f7a11 */ /* 0x000fe200000f0c56 */
[----:B------:R1:W-:Y:S01]  /*a620*/  @P1 STS.64 [R135+0x6008], RZ ;  /* 0x006008ff87001388 */ /* 0x0003e20000000a00 */
[----:B------:R-:W-:Y:S01]  /*a630*/  IMAD.U32 R124, R8, 0x20, R5 ;  /* 0x00000020087c7824 */ /* 0x000fe200078e0005 */
[----:B------:R-:W-:Y:S01]  /*a640*/  IADD3 R8, R59, R6, -R126 ;  /* 0x000000063b087210 */ /* 0x000fe20007ffe87e */
[----:B------:R-:W-:Y:S01]  /*a650*/  IMAD.MOV.U32 R5, RZ, RZ, 0x10 ;  /* 0x00000010ff057424 */ /* 0x000fe200078e00ff */
[----:B------:R1:W-:Y:S01]  /*a660*/  @P1 STS.128 [R135+0x7000], RZ ;  /* 0x007000ff87001388 */ /* 0x0003e20000000c00 */
[C---:B------:R-:W-:Y:S01]  /*a670*/  IMAD.IADD R125, R3.reuse, 0x1, R68 ;  /* 0x00000001037d7824 */ /* 0x040fe200078e0244 */
[----:B------:R-:W-:Y:S01]  /*a680*/  IADD3 R8, R8, c[0x0][0x2e8], RZ ;  /* 0x0000ba0008087a10 */ /* 0x000fe20007ffe0ff */
[----:B------:R-:W-:Y:S01]  /*a690*/  IMAD.IADD R3, R3, 0x1, R12 ;  /* 0x0000000103037824 */ /* 0x000fe200078e020c */
[----:B------:R1:W-:Y:S01]  /*a6a0*/  @P1 STS.128 [R135+0x8000], RZ ;  /* 0x008000ff87001388 */ /* 0x0003e20000000c00 */
[----:B------:R-:W-:Y:S01]  /*a6b0*/  SEL R5, R5, 0xfffffff0, !P2 ;  /* 0xfffffff005057807 */ /* 0x000fe20005000000 */
[----:B------:R-:W-:Y:S01]  /*a6c0*/  IMAD.SHL.U32 R125, R125, 0x2, RZ ;  /* 0x000000027d7d7824 */ /* 0x000fe200078e00ff */
        /* <DEDUP_REMOVED lines=24> */
.L_x_4400:
[----:B------:R1:W-:Y:S02]  /*a850*/  STS.128 [R135+0x8000], RZ ;  /* 0x008000ff87007388 */ /* 0x0003e40000000c00 */
.L_x_4399:
[----:B------:R-:W-:Y:S05]  /*a860*/  BSYNC B0 ;  /* 0x0000000000007941 */ /* 0x000fea0003800000 */
.L_x_4398:
        /* <DEDUP_REMOVED lines=9> */
[CC--:B----4-:R-:W-:Y:S02]  /*a900*/  @P1 LEA R6, P0, R61.reuse, R142.reuse, 0x1 ;  /* 0x0000008e3d061211 */ /* 0x0d0fe400078008ff */
        /* <DEDUP_REMOVED lines=15> */
[----:B----4-:R-:W-:-:S04]  /*aa00*/  LEA R6, P0, R61, R142, 0x1 ;  /* 0x0000008e3d067211 */ /* 0x010fc800078008ff */
[----:B------:R-:W-:-:S05]  /*aa10*/  LEA.HI.X R7, R61, R143, R60, 0x1, P0 ;  /* 0x0000008f3d077211 */ /* 0x000fca00000f0c3c */
[----:B------:R-:W-:Y:S01]  /*aa20*/  @!PT LDS RZ, [RZ] ;  /* 0x00000000fffff984 */ /* 0x000fe20000000800 */
[----:B------:R-:W-:Y:S01]  /*aa30*/  @!PT LDS RZ, [RZ] ;  /* 0x00000000fffff984 */ /* 0x000fe20000000800 */
[----:B------:R-:W-:Y:S01]  /*aa40*/  @!PT LDS RZ, [RZ] ;  /* 0x00000000fffff984 */ /* 0x000fe20000000800 */
[----:B------:R4:W-:Y:S01]  /*aa50*/  LDGSTS.E.BYPASS.LTC128B.128 [R135+0x8800], [R6.64+0x80] ;  /* 0x0880008006877fae */ /* 0x0009e2000b901d46 */
[----:B------:R-:W-:Y:S05]  /*aa60*/  BRA `(.L_x_4402) ;  /* 0x0000001000007947 */ /* 0x000fea0003800000 */
.L_x_4403:
[----:B------:R1:W-:Y:S02]  /*aa70*/  STS.128 [R135+0x8800], RZ ;  /* 0x008800ff87007388 */ /* 0x0003e40000000c00 */
.L_x_4402:
[----:B------:R-:W-:Y:S05]  /*aa80*/  BSYNC B0 ;  /* 0x0000000000007941 */ /* 0x000fea0003800000 */
.L_x_4401:
[----:B------:R-:W-:Y:S01]  /*aa90*/  IMAD.SHL.U32 R124, R124, 0x2, RZ ;  /* 0x000000027c7c7824 */ /* 0x000fe200078e00ff */
[----:B------:R-:W-:Y:S01]  /*aaa0*/  LDSM.16.M88.4 R28, [R125] ;  /* 0x000000007d1c783b */ /* 0x000fe20000000200 */
[----:B------:R-:W-:Y:S01]  /*aab0*/  IMAD R123, R49, 0x2, R125 ;  /* 0x00000002317b7824 */ /* 0x000fe200078e027d */
[----:B------:R-:W-:Y:S01]  /*aac0*/  ISETP.GE.AND P4, PT, R87, 0x2, PT ;  /* 0x000000025700780c */ /* 0x000fe20003f86270 */
[----:B------:R-:W-:Y:S01]  /*aad0*/  IMAD R121, R5, 0x2, R124 ;  /* 0x0000000205797824 */ /* 0x000fe200078e027c */
[----:B------:R-:W5:Y:S04]  /*aae0*/  LDSM.16.M88.4 R60, [R124+0x3000] ;  /* 0x003000007c3c783b */ /* 0x000f680000000200 */
[----:B------:R-:W1:Y:S04]  /*aaf0*/  LDSM.16.M88.4 R44, [R124+0x3400] ;  /* 0x003400007c2c783b */ /* 0x000e680000000200 */
[----:B------:R-:W2:Y:S04]  /*ab00*/  LDSM.16.M88.4 R36, [R124+0x3800] ;  /* 0x003800007c24783b */ /* 0x000ea80000000200 */
[----:B------:R-:W3:Y:S04]  /*ab10*/  LDSM.16.M88.4 R68, [R124+0x3c00] ;  /* 0x003c00007c44783b */ /* 0x000ee80000000200 */
[----:B----4-:R-:W-:Y:S04]  /*ab20*/  LDSM.16.M88.4 R4, [R123] ;  /* 0x000000007b04783b */ /* 0x010fe80000000200 */
[----:B------:R-:W4:Y:S04]  /*ab30*/  LDSM.16.M88.4 R12, [R121+0x3c00] ;  /* 0x003c0000790c783b */ /* 0x000f280000000200 */
[----:B--2---:R-:W2:Y:S04]  /*ab40*/  LDSM.16.M88.4 R24, [R121+0x3000] ;  /* 0x003000007918783b */ /* 0x004ea80000000200 */
[----:B------:R-:W2:Y:S04]  /*ab50*/  LDSM.16.M88.4 R20, [R121+0x3400] ;  /* 0x003400007914783b */ /* 0x000ea80000000200 */
[----:B------:R-:W2:Y:S04]  /*ab60*/  LDSM.16.M88.4 R16, [R121+0x3800] ;  /* 0x003800007910783b */ /* 0x000ea80000000200 */
[----:B------:R-:W-:Y:S01]  /*ab70*/  LDSM.16.M88.4 R72, [R124+0x4c00] ;  /* 0x004c00007c48783b */ /* 0x000fe20000000200 */
[C---:B-----5:R-:W-:Y:S03]  /*ab80*/  HMMA.16816.F32.BF16 R64, R28.reuse, R60, RZ ;  /* 0x0000003c1c40723c */ /* 0x060fe600000418ff */
[----:B------:R-:W-:Y:S04]  /*ab90*/  LDSM.16.M88.4 R92, [R124+0x4000] ;  /* 0x004000007c5c783b */ /* 0x000fe80000000200 */
[----:B------:R-:W-:Y:S01]  /*aba0*/  LDSM.16.M88.4 R80, [R124+0x4400] ;  /* 0x004400007c50783b */ /* 0x000fe20000000200 */
[C---:B-1----:R-:W-:Y:S03]  /*abb0*/  HMMA.16816.F32.BF16 R52, R28.reuse, R44, RZ ;  /* 0x0000002c1c34723c */ /* 0x042fe600000418ff */
[----:B------:R-:W-:Y:S04]  /*abc0*/  LDSM.16.M88.4 R76, [R124+0x4800] ;  /* 0x004800007c4c783b */ /* 0x000fe80000000200 */
[----:B------:R-:W0:Y:S01]  /*abd0*/  LDGDEPBAR ;  /* 0x00000000000079af */ /* 0x000e220000000000 */
[C---:B------:R-:W-:Y:S08]  /*abe0*/  HMMA.16816.F32.BF16 R40, R28.reuse, R36, RZ ;  /* 0x000000241c28723c */ /* 0x040ff000000418ff */
[C---:B---3--:R-:W-:Y:S08]  /*abf0*/  HMMA.16816.F32.BF16 R32, R28.reuse, R68, RZ ;  /* 0x000000441c20723c */ /* 0x048ff000000418ff */
[C---:B------:R-:W-:Y:S08]  /*ac00*/  HMMA.16816.F32.BF16 R60, R28.reuse, R62, RZ ;  /* 0x0000003e1c3c723c */ /* 0x040ff000000418ff */
[C---:B------:R-:W-:Y:S08]  /*ac10*/  HMMA.16816.F32.BF16 R44, R28.reuse, R46, RZ ;  /* 0x0000002e1c2c723c */ /* 0x040ff000000418ff */
[C---:B------:R-:W-:Y:S08]  /*ac20*/  HMMA.16816.F32.BF16 R36, R28.reuse, R38, RZ ;  /* 0x000000261c24723c */ /* 0x040ff000000418ff */
[----:B------:R-:W-:Y:S01]  /*ac30*/  HMMA.16816.F32.BF16 R28, R28, R70, RZ ;  /* 0x000000461c1c723c */ /* 0x000fe200000418ff */
[----:B------:R-:W1:Y:S07]  /*ac40*/  LDSM.16.M88.4 R68, [R125+0x1000] ;  /* 0x001000007d44783b */ /* 0x000e6e0000000200 */
[C---:B----4-:R-:W-:Y:S08]  /*ac50*/  HMMA.16816.F32.BF16 R32, R4.reuse, R12, R32 ;  /* 0x0000000c0420723c */ /* 0x050ff00000041820 */
        /* <DEDUP_REMOVED lines=11> */
[----:B------:R-:W2:Y:S03]  /*ad10*/  LDSM.16.M88.4 R12, [R121+0x4c00] ;  /* 0x004c0000790c783b */ /* 0x000ea60000000200 */
[C---:B-1----:R-:W-:Y:S08]  /*ad20*/  HMMA.16816.F32.BF16 R32, R68.reuse, R72, R32 ;  /* 0x000000484420723c */ /* 0x042ff00000041820 */
        /* <DEDUP_REMOVED lines=10> */
[----:B------:R-:W1:Y:S04]  /*add0*/  LDSM.16.M88.4 R68, [R124+0x5c00] ;  /* 0x005c00007c44783b */ /* 0x000e680000000200 */
[----:B------:R-:W3:Y:S03]  /*ade0*/  LDSM.16.M88.4 R72, [R124+0x5800] ;  /* 0x005800007c48783b */ /* 0x000ee60000000200 */
[C---:B--2---:R-:W-:Y:S08]  /*adf0*/  HMMA.16816.F32.BF16 R32, R4.reuse, R12, R32 ;  /* 0x0000000c0420723c */ /* 0x044ff00000041820 */
        /* <DEDUP_REMOVED lines=10> */
[----:B------:R-:W2:Y:S04]  /*aea0*/  LDSM.16.M88.4 R4, [R121+0x5c00] ;  /* 0x005c00007904783b */ /* 0x000ea80000000200 */
[----:B------:R-:W4:Y:S01]  /*aeb0*/  LDSM.16.M88.4 R12, [R121+0x5800] ;  /* 0x00580000790c783b */ /* 0x000f220000000200 */
[----:B------:R-:W-:-:S04]  /*aec0*/  DEPBAR.LE SB0, 0x0 ;  /* 0x000080000000791a */ /* 0x000fc80000000000 */
[C---:B-1----:R-:W-:Y:S08]  /*aed0*/  HMMA.16816.F32.BF16 R32, R92.reuse, R68, R32 ;  /* 0x000000445c20723c */ /* 0x042ff00000041820 */
[C---:B------:R-:W-:Y:S08]  /*aee0*/  HMMA.16816.F32.BF16 R64, R92.reuse, R80, R64 ;  /* 0x000000505c40723c */ /* 0x040ff00000041840 */
[C---:B------:R-:W-:Y:S08]  /*aef0*/  HMMA.16816.F32.BF16 R60, R92.reuse, R82, R60 ;  /* 0x000000525c3c723c */ /* 0x040ff0000004183c */
[C---:B------:R-:W-:Y:S08]  /*af00*/  HMMA.16816.F32.BF16 R52, R92.reuse, R76, R52 ;  /* 0x0000004c5c34723c */ /* 0x040ff00000041834 */
[C---:B------:R-:W-:Y:S08]  /*af10*/  HMMA.16816.F32.BF16 R44, R92.reuse, R78, R44 ;  /* 0x0000004e5c2c723c */ /* 0x040ff0000004182c */
[C---:B---3--:R-:W-:Y:S08]  /*af20*/  HMMA.16816.F32.BF16 R40, R92.reuse, R72, R40 ;  /* 0x000000485c28723c */ /* 0x048ff00000041828 */
[C---:B------:R-:W-:Y:S08]  /*af30*/  HMMA.16816.F32.BF16 R36, R92.reuse, R74, R36 ;  /* 0x0000004a5c24723c */ /* 0x040ff00000041824 */
[----:B------:R-:W-:Y:S08]  /*af40*/  HMMA.16816.F32.BF16 R28, R92, R70, R28 ;  /* 0x000000465c1c723c */ /* 0x000ff0000004181c */
[C---:B--2---:R-:W-:Y:S07]  /*af50*/  HMMA.16816.F32.BF16 R32, R24.reuse, R4, R32 ;  /* 0x000000041820723c */ /* 0x044fee0000041820 */
[C---:B------:R-:W-:Y:S01]  /*af60*/  IADD3 R4, R8.reuse, 0x8, RZ ;  /* 0x0000000808047810 */ /* 0x040fe20007ffe0ff */
[----:B------:R-:W-:Y:S01]  /*af70*/  HMMA.16816.F32.BF16 R64, R24, R20, R64 ;  /* 0x000000141840723c */ /* 0x000fe20000041840 */
[----:B------:R-:W-:-:S02]  /*af80*/  IMNMX R8, R8, R59, PT ;  /* 0x0000003b08087217 */ /* 0x000fc40003800200 */
[----:B------:R-:W-:-:S05]  /*af90*/  IMNMX R9, R4, R59, PT ;  /* 0x0000003b04097217 */ /* 0x000fca0003800200 */
[C---:B------:R-:W-:Y:S08]  /*afa0*/  HMMA.16816.F32.BF16 R60, R24.reuse, R22, R60 ;  /* 0x00000016183c723c */ /* 0x040ff0000004183c */
[C---:B------:R-:W-:Y:S08]  /*afb0*/  HMMA.16816.F32.BF16 R52, R24.reuse, R16, R52 ;  /* 0x000000101834723c */ /* 0x040ff00000041834 */
[C---:B------:R-:W-:Y:S08]  /*afc0*/  HMMA.16816.F32.BF16 R44, R24.reuse, R18, R44 ;  /* 0x00000012182c723c */ /* 0x040ff0000004182c */
[C---:B----4-:R-:W-:Y:S08]  /*afd0*/  HMMA.16816.F32.BF16 R40, R24.reuse, R12, R40 ;  /* 0x0000000c1828723c */ /* 0x050ff00000041828 */
        /* <DEDUP_REMOVED lines=33> */
[----:B------:R-:W-:Y:S02]  /*b1f0*/  LOP3.LUT R4, R0, c[0x0][0x2d0], RZ, 0x3c, !PT ;  /* 0x0000b40000047a12 */ /* 0x000fe400078e3cff */
[----:B------:R-:W-:-:S02]  /*b200*/  @!P1 IADD3 R13, R13, 0x1, RZ ;  /* 0x000000010d0d9810 */ /* 0x000fc40007ffe0ff */
[----:B------:R-:W-:Y:S02]  /*b210*/  ISETP.GE.AND P2, PT, R4, RZ, PT ;  /* 0x000000ff0400720c */ /* 0x000fe40003f46270 */
[----:B------:R-:W-:Y:S02]  /*b220*/  ISETP.NE.AND P1, PT, RZ, c[0x0][0x2d0], PT ;  /* 0x0000b400ff007a0c */ /* 0x000fe40003f25270 */
[----:B------:R-:W-:Y:S02]  /*b230*/  LOP3.LUT R4, RZ, c[0x0][0x2d0], RZ, 0x33, !PT ;  /* 0x0000b400ff047a12 */ /* 0x000fe400078e33ff */
[----:B------:R-:W-:Y:S02]  /*b240*/  @P6 IADD3 R15, R15, 0x1, RZ ;  /* 0x000000010f0f6810 */ /* 0x000fe40007ffe0ff */
[----:B------:R-:W-:-:S05]  /*b250*/  @P5 IADD3 R13, R13, 0x1, RZ ;  /* 0x000000010d0d5810 */ /* 0x000fca0007ffe0ff */
[----:B------:R-:W-:Y:S01]  /*b260*/  @!P2 IADD3 R15, -R15, RZ, RZ ;  /* 0x000000ff0f0fa210 */ /* 0x000fe20007ffe1ff */
[----:B------:R-:W-:-:S03]  /*b270*/  @!P0 IMAD.MOV R13, RZ, RZ, -R13 ;  /* 0x000000ffff0d8224 */ /* 0x000fc600078e0a0d */
        /* <DEDUP_REMOVED lines=18> */
[----:B------:R-:W-:-:S04]  /*b3a0*/  IMAD.WIDE.U32 R6, R6, c[0x0][0x180], R12 ;  /* 0x0000600006067a25 */ /* 0x000fc800078e000c */
[----:B------:R-:W-:Y:S01]  /*b3b0*/  IMAD.MOV.U32 R4, RZ, RZ, R6 ;  /* 0x000000ffff047224 */ /* 0x000fe200078e0006 */
[----:B------:R-:W-:Y:S01]  /*b3c0*/  IADD3 R5, R7, R5, RZ ;  /* 0x0000000507057210 */ /* 0x000fe20007ffe0ff */
[----:B------:R-:W-:Y:S05]  /*b3d0*/  BRA `(.L_x_4406) ;  /* 0x0000003000007947 */ /* 0x000fea0003800000 */
.L_x_4405:
[----:B------:R-:W-:-:S05]  /*b3e0*/  IMAD.MOV.U32 R4, RZ, RZ, c[0x0][0x198] ;  /* 0x00006600ff047624 */ /* 0x000fca00078e00ff */
[----:B------:R-:W-:-:S04]  /*b3f0*/  LEA R4, -R4, RZ, 0x6 ;  /* 0x000000ff04047211 */ /* 0x000fc800078e31ff */
[----:B------:R-:W-:Y:S02]  /*b400*/  SHF.R.S32.HI R5, RZ, 0x1f, R4 ;  /* 0x0000001fff057819 */ /* 0x000fe40000011404 */
.L_x_4406:
[C---:B------:R-:W-:Y:S02]  /*b410*/  LOP3.LUT P2, RZ, R2.reuse, 0x2, RZ, 0xc0, !PT ;  /* 0x0000000202ff7812 */ /* 0x040fe4000784c0ff */
[----:B------:R-:W-:Y:S02]  /*b420*/  LOP3.LUT P1, RZ, R2, 0x4, RZ, 0xc0, !PT ;  /* 0x0000000402ff7812 */ /* 0x000fe4000782c0ff */
[----:B------:R-:W-:Y:S02]  /*b430*/  LEA R132, P5, R4, R132, 0x1 ;  /* 0x0000008404847211 */ /* 0x000fe400078a08ff */
[----:B------:R-:W-:Y:S02]  /*b440*/  LOP3.LUT P6, RZ, R2, 0x1, RZ, 0xc0, !PT ;  /* 0x0000000102ff7812 */ /* 0x000fe400078cc0ff */
[----:B------:R-:W-:-:S05]  /*b450*/  LEA.HI.X R131, R4, R131, R5, 0x1, P5 ;  /* 0x0000008304837211 */ /* 0x000fca00028f0c05 */
[----:B------:R-:W-:-:S04]  /*b460*/  @P2 IADD3 R7, P0, R4, R110, RZ ;  /* 0x0000006e04072210 */ /* 0x000fc80007f1e0ff */
[----:B------:R-:W-:Y:S01]  /*b470*/  @P2 LEA R14, P5, R7, c[0x0][0x168], 0x1 ;  /* 0x00005a00070e2a11 */ /* 0x000fe200078a08ff */
[----:B------:R-:W-:Y:S01]  /*b480*/  @P2 IMAD.X R6, R5, 0x1, R56, P0 ;  /* 0x0000000105062824 */ /* 0x000fe200000e0638 */
[----:B------:R-:W-:Y:S01]  /*b490*/  @P1 IADD3 R2, P0, R4, R110, RZ ;  /* 0x0000006e04021210 */ /* 0x000fe20007f1e0ff */
[----:B------:R-:W-:Y:S02]  /*b4a0*/  @P6 IMAD.MOV.U32 R20, RZ, RZ, R132 ;  /* 0x000000ffff146224 */ /* 0x000fe400078e0084 */
[----:B------:R-:W-:Y:S01]  /*b4b0*/  @P6 IMAD.MOV.U32 R21, RZ, RZ, R131 ;  /* 0x000000ffff156224 */ /* 0x000fe200078e0083 */
[----:B------:R-:W-:Y:S01]  /*b4c0*/  @P2 LEA.HI.X R15, R7, c[0x0][0x16c], R6, 0x1, P5 ;  /* 0x00005b00070f2a11 */ /* 0x000fe200028f0c06 */
[----:B------:R-:W-:Y:S01]  /*b4d0*/  @P1 IMAD.X R7, R5, 0x1, R56, P0 ;  /* 0x0000000105071824 */ /* 0x000fe200000e0638 */
[C---:B------:R-:W-:Y:S02]  /*b4e0*/  IADD3 R13, P5, R57.reuse, R4, RZ ;  /* 0x00000004390d7210 */ /* 0x040fe40007fbe0ff */
[----:B------:R-:W-:Y:S01]  /*b4f0*/  @P6 LEA R16, P0, R57, R132, 0x1 ;  /* 0x0000008439106211 */ /* 0x000fe200078008ff */
[----:B------:R-:W-:Y:S01]  /*b500*/  @!PT LDS RZ, [RZ] ;  /* 0x00000000fffff984 */ /* 0x000fe20000000800 */
[----:B------:R-:W-:Y:S01]  /*b510*/  @!PT LDS RZ, [RZ] ;  /* 0x00000000fffff984 */ /* 0x000fe20000000800 */
[----:B------:R-:W-:Y:S01]  /*b520*/  @!PT LDS RZ, [RZ] ;  /* 0x00000000fffff984 */ /* 0x000fe20000000800 */
[----:B------:R1:W-:Y:S02]  /*b530*/  @P6 LDGSTS.E.BYPASS.LTC128B.128 [R135+0x3000], [R20.64] ;  /* 0x0300000014876fae */ /* 0x0003e4000b901d46 */
[----:B------:R-:W-:Y:S01]  /*b540*/  IMAD.X R5, R58, 0x1, R5, P5 ;  /* 0x000000013a057824 */ /* 0x000fe200028e0605 */
[----:B------:R-:W-:Y:S01]  /*b550*/  @P2 IADD3 R4, P5, R13, R110, RZ ;  /* 0x0000006e0d042210 */ /* 0x000fe20007fbe0ff */
[----:B------:R1:W-:Y:S01]  /*b560*/  @!P6 STS [R135+0x3000], RZ ;  /* 0x003000ff8700e388 */ /* 0x0003e20000000800 */
[----:B------:R-:W-:-:S02]  /*b570*/  @P6 LEA.HI.X R17, R57, R131, R58, 0x1, P0 ;  /* 0x0000008339116211 */ /* 0x000fc400000f0c3a */
[----:B------:R-:W-:Y:S01]  /*b580*/  @P1 IADD3 R13, P0, R13, R110, RZ ;  /* 0x0000006e0d0d1210 */ /* 0x000fe20007f1e0ff */
[C-C-:B------:R-:W-:Y:S01]  /*b590*/  @P2 IMAD.X R19, R5.reuse, 0x1, R56.reuse, P5 ;  /* 0x0000000105132824 */ /* 0x140fe200028e0638 */
[C---:B------:R-:W-:Y:S01]  /*b5a0*/  @P1 LEA R6, P5, R2.reuse, c[0x0][0x168], 0x1 ;  /* 0x00005a0002061a11 */ /* 0x040fe200078a08ff */
[----:B------:R1:W-:Y:S02]  /*b5b0*/  @!P6 STS [R135+0x3004], RZ ;  /* 0x003004ff8700e388 */ /* 0x0003e40000000800 */
[----:B------:R-:W-:Y:S01]  /*b5c0*/  @P1 IMAD.X R56, R5, 0x1, R56, P0 ;  /* 0x0000000105381824 */ /* 0x000fe200000e0638 */
[----:B------:R-:W-:Y:S01]  /*b5d0*/  @P1 LEA.HI.X R7, R2, c[0x0][0x16c], R7, 0x1, P5 ;  /* 0x00005b0002071a11 */ /* 0x000fe200028f0c07 */
[----:B------:R1:W-:Y:S01]  /*b5e0*/  @!P6 STS.64 [R135+0x3008], RZ ;  /* 0x003008ff8700e388 */ /* 0x0003e20000000a00 */
[C---:B------:R-:W-:Y:S02]  /*b5f0*/  @P2 LEA R18, P5, R4.reuse, c[0x0][0x168], 0x1 ;  /* 0x00005a0004122a11 */ /* 0x040fe400078a08ff */
[----:B------:R-:W-:Y:S01]  /*b600*/  @P1 LEA R12, P0, R13, c[0x0][0x168], 0x1 ;  /* 0x00005a000d0c1a11 */ /* 0x000fe200078008ff */
[----:B------:R-:W-:Y:S01]  /*b610*/  @!PT LDS RZ, [RZ] ;  /* 0x00000000fffff984 */ /* 0x000fe20000000800 */
[----:B------:R-:W-:Y:S01]  /*b620*/  @!PT LDS RZ, [RZ] ;  /* 0x00000000fffff984 */ /* 0x000fe20000000800 */
[----:B------:R-:W-:Y:S01]  /*b630*/  @!PT LDS RZ, [RZ] ;  /* 0x00000000fffff984 */ /* 0x000fe20000000800 */
[----:B------:R1:W-:Y:S01]  /*b640*/  @P2 LDGSTS.E.BYPASS.LTC128B.128 [R135+0x4000], [R14.64+0x40] ;  /* 0x040000400e872fae */ /* 0x0003e2000b901d46 */
[----:B------:R-:W-:-:S02]  /*b650*/  @P2 LEA.HI.X R19, R4, c[0x0][0x16c], R19, 0x1, P5 ;  /* 0x00005b0004132a11 */ /* 0x000fc400028f0c13 */
[----:B------:R-:W-:Y:S01]  /*b660*/  @P1 LEA.HI.X R13, R13, c[0x0][0x16c], R56, 0x1, P0 ;  /* 0x00005b000d0d1a11 */ /* 0x000fe200000f0c38 */
        /* <DEDUP_REMOVED lines=22> */
.L_x_4404:
[----:B------:R-:W-:Y:S02]  /*b7d0*/  IMAD.IADD R51, R0, 0x1, R51 ;  /* 0x0000000100337824 */ /* 0x000fe400078e0233 */
[----:B------:R-:W-:-:S03]  /*b7e0*/  IMAD.SHL.U32 R122, R3, 0x2, RZ ;  /* 0x00000002037a7824 */ /* 0x000fc600078e00ff */
[----:B------:R-:W-:Y:S01]  /*b7f0*/  IADD3 R0, R51, 0x1, RZ ;  /* 0x0000000133007810 */ /* 0x000fe20007ffe0ff */
[----:B------:R-:W-:Y:S01]  /*b800*/  IMAD R120, R49, 0x2, R122 ;  /* 0x0000000231787824 */ /* 0x000fe200078e027a */
[C---:B------:R-:W-:Y:S01]  /*b810*/  IADD3 R2, R51.reuse, 0x8, RZ ;  /* 0x0000000833027810 */ /* 0x040fe20007ffe0ff */
[----:B------:R-:W-:Y:S01]  /*b820*/  LDSM.16.MT88.4 R76, [R122+0x8000] ;  /* 0x008000007a4c783b */ /* 0x000fe20000004200 */
[CC--:B------:R-:W-:Y:S02]  /*b830*/  ISETP.GE.AND P1, PT, R0.reuse, R8.reuse, PT ;  /* 0x000000080000720c */ /* 0x0c0fe40003f26270 */
[----:B------:R-:W-:Y:S02]  /*b840*/  ISETP.GE.AND P2, PT, R0, R9, PT ;  /* 0x000000090000720c */ /* 0x000fe40003f46270 */
[----:B------:R-:W-:Y:S02]  /*b850*/  ISETP.GE.AND P6, PT, R2, R8, PT ;  /* 0x000000080200720c */ /* 0x000fe40003fc6270 */
[----:B------:R-:W-:-:S02]  /*b860*/  IADD3 R0, R51, 0x9, RZ ;  /* 0x0000000933007810 */ /* 0x000fc40007ffe0ff */
[-C--:B------:R-:W-:Y:S02]  /*b870*/  ISETP.GE.AND P0, PT, R2, R9.reuse, PT ;  /* 0x000000090200720c */ /* 0x080fe40003f06270 */
[C---:B------:R-:W-:Y:S02]  /*b880*/  IADD3 R2, R51.reuse, 0x10, RZ ;  /* 0x0000001033027810 */ /* 0x040fe40007ffe0ff */
[----:B------:R-:W-:Y:S02]  /*b890*/  FSEL R60, R60, -INF , !P6 ;  /* 0xff8000003c3c7808 */ /* 0x000fe40007000000 */
[C---:B------:R-:W-:Y:S02]  /*b8a0*/  ISETP.GE.AND P5, PT, R0.reuse, R8, PT ;  /* 0x000000080000720c */ /* 0x040fe40003fa6270 */
[----:B------:R-:W-:Y:S02]  /*b8b0*/  ISETP.GE.AND P6, PT, R0, R9, PT ;  /* 0x000000090000720c */ /* 0x000fe40003fc6270 */
[----:B------:R-:W-:-:S02]  /*b8c0*/  IADD3 R0, R51, 0x11, RZ ;  /* 0x0000001133007810 */ /* 0x000fc40007ffe0ff */
[----:B------:R-:W-:Y:S02]  /*b8d0*/  FSEL R62, R62, -INF , !P0 ;  /* 0xff8000003e3e7808 */ /* 0x000fe40004000000 */
[-C--:B------:R-:W-:Y:S02]  /*b8e0*/  ISETP.GE.AND P0, PT, R2, R8.reuse, PT ;  /* 0x000000080200720c */ /* 0x080fe40003f06270 */
[----:B-1----:R-:W-:Y:S02]  /*b8f0*/  FSEL R20, R63, -INF , !P6 ;  /* 0xff8000003f147808 */ /* 0x002fe40007000000 */
        /* <DEDUP_REMOVED lines=10> */
[C---:B------:R-:W-:Y:S02]  /*b9a0*/  ISETP.GE.AND P5, PT, R0.reuse, R8, PT ;  /* 0x000000080000720c */ /* 0x040fe40003fa6270 */
[----:B------:R-:W-:Y:S02]  /*b9b0*/  ISETP.GE.AND P0, PT, R0, R9, PT ;  /* 0x000000090000720c */ /* 0x000fe40003f06270 */
[----:B------:R-:W-:Y:S02]  /*b9c0*/  FSEL R64, R64, -INF , !P6 ;  /* 0xff80000040407808 */ /* 0x000fe40007000000 */
[----:B------:R-:W-:Y:S02]  /*b9d0*/  FSEL R0, R65, -INF , !P1 ;  /* 0xff80000041007808 */ /* 0x000fe40004800000 */
[----:B------:R-:W-:-:S02]  /*b9e0*/  IADD3 R4, R51, 0x19, RZ ;  /* 0x0000001933047810 */ /* 0x000fc40007ffe0ff */
[----:B------:R-:W-:Y:S02]  /*b9f0*/  FMNMX.FTZ R5, R64, R0, !PT ;  /* 0x0000000040057209 */ /* 0x000fe40007810000 */
[----:B------:R-:W-:Y:S02]  /*ba00*/  ISETP.GE.AND P1, PT, R4, R9, PT ;  /* 0x000000090400720c */ /* 0x000fe40003f26270 */
[----:B------:R-:W-:Y:S02]  /*ba10*/  FMNMX.FTZ R5, R60, R5, !PT ;  /* 0x000000053c057209 */ /* 0x000fe40007810000 */
[----:B------:R-:W-:Y:S02]  /*ba20*/  IADD3 R2, R51, 0x20, RZ ;  /* 0x0000002033027810 */ /* 0x000fe40007ffe0ff */
[----:B------:R-:W-:Y:S02]  /*ba30*/  FMNMX.FTZ R5, R24, R5, !PT ;  /* 0x0000000518057209 */ /* 0x000fe40007810000 */
[----:B------:R-:W-:-:S02]  /*ba40*/  ISETP.GE.AND P6, PT, R4, R8, PT ;  /* 0x000000080400720c */ /* 0x000fc40003fc6270 */
[----:B------:R-:W-:Y:S02]  /*ba50*/  FMNMX.FTZ R19, R52, R5, !PT ;  /* 0x0000000534137209 */ /* 0x000fe40007810000 */
[----:B------:R-:W-:Y:S02]  /*ba60*/  FSEL R22, R44, -INF , !P5 ;  /* 0xff8000002c167808 */ /* 0x000fe40006800000 */
[----:B------:R-:W-:Y:S02]  /*ba70*/  FSEL R4, R47, -INF , !P1 ;  /* 0xff8000002f047808 */ /* 0x000fe40004800000 */
[----:B------:R-:W-:Y:S02]  /*ba80*/  FMNMX.FTZ R19, R18, R19, !PT ;  /* 0x0000001312137209 */ /* 0x000fe40007810000 */
[----:B------:R-:W-:Y:S02]  /*ba90*/  ISETP.GE.AND P1, PT, R51, R9, PT ;  /* 0x000000093300720c */ /* 0x000fe40003f26270 */
[----:B------:R-:W-:-:S02]  /*baa0*/  FSEL R6, R46, -INF , !P0 ;  /* 0xff8000002e067808 */ /* 0x000fc40004000000 */
[C---:B------:R-:W-:Y:S02]  /*bab0*/  ISETP.GE.AND P5, PT, R2.reuse, R8, PT ;  /* 0x000000080200720c */ /* 0x040fe40003fa6270 */
[----:B------:R-:W-:Y:S02]  /*bac0*/  ISETP.GE.AND P0, PT, R2, R9, PT ;  /* 0x000000090200720c */ /* 0x000fe40003f06270 */
[----:B------:R-:W-:Y:S02]  /*bad0*/  FSEL R16, R45, -INF , !P6 ;  /* 0xff8000002d107808 */ /* 0x000fe40007000000 */
[----:B------:R-:W-:Y:S01]  /*bae0*/  IADD3 R2, R51, 0x21, RZ ;  /* 0x0000002133027810 */ /* 0x000fe20007ffe0ff */
[----:B------:R-:W-:Y:S01]  /*baf0*/  LDSM.16.MT88.4 R44, [R120+0x6000] ;  /* 0x00600000782c783b */ /* 0x000fe20000004200 */
[----:B------:R-:W-:Y:S02]  /*bb00*/  FMNMX.FTZ R19, R22, R19, !PT ;  /* 0x0000001316137209 */ /* 0x000fe40007810000 */
[----:B------:R-:W-:-:S02]  /*bb10*/  FSEL R26, R67, -INF , !P2 ;  /* 0xff800000431a7808 */ /* 0x000fc40005000000 */
[----:B------:R-:W-:Y:S02]  /*bb20*/  FSEL R66, R66, -INF , !P1 ;  /* 0xff80000042427808 */ /* 0x000fe40004800000 */
[----:B------:R-:W-:Y:S02]  /*bb30*/  ISETP.GE.AND P6, PT, R2, R8, PT ;  /* 0x000000080200720c */ /* 0x000fe40003fc6270 */
[----:B------:R-:W-:Y:S02]  /*bb40*/  IADD3 R15, R51, 0x28, RZ ;  /* 0x00000028330f7810 */ /* 0x000fe40007ffe0ff */
        /* <DEDUP_REMOVED lines=9> */
[-C--:B------:R-:W-:Y:S02]  /*bbe0*/  ISETP.GE.AND P5, PT, R13, R8.reuse, PT ;  /* 0x000000080d00720c */ /* 0x080fe40003fa6270 */
        /* <DEDUP_REMOVED lines=22> */
[----:B------:R-:W-:-:S02]  /*bd50*/  FSEL R114, R42, -INF , !P0 ;  /* 0xff8000002a727808 */ /* 0x000fc40004000000 */
[----:B------:R-:W-:Y:S02]  /*bd60*/  FMNMX.FTZ R17, R4, R17, !PT ;  /* 0x0000001104117209 */ /* 0x000fe40007810000 */
[----:B------:R-:W-:Y:S02]  /*bd70*/  FSEL R92, R29, -INF , !P5 ;  /* 0xff8000001d5c7808 */ /* 0x000fe40006800000 */
        /* <DEDUP_REMOVED lines=11> */
[----:B------:R-:W-:Y:S01]  /*be30*/  FMNMX.FTZ R17, R116, R17, !PT ;  /* 0x0000001174117209 */ /* 0x000fe20007810000 */
[----:B------:R-:W-:Y:S01]  /*be40*/  LDSM.16.MT88.4 R36, [R122+0x6000] ;  /* 0x006000007a24783b */ /* 0x000fe20000004200 */
[----:B------:R-:W-:Y:S02]  /*be50*/  ISETP.GE.AND P1, PT, R5, R9, PT ;  /* 0x000000090500720c */ /* 0x000fe40003f26270 */
[----:B------:R-:W-:Y:S02]  /*be60*/  FSEL R100, R34, -INF , !P0 ;  /* 0xff80000022647808 */ /* 0x000fe40004000000 */
[----:B------:R-:W-:Y:S02]  /*be70*/  FMNMX.FTZ R17, R112, R17, !PT ;  /* 0x0000001170117209 */ /* 0x000fe40007810000 */
[----:B------:R-:W-:Y:S02]  /*be80*/  ISETP.GE.AND P0, PT, R2, R9, PT ;  /* 0x000000090200720c */ /* 0x000fe40003f06270 */
[----:B------:R-:W-:-:S02]  /*be90*/  FSEL R35, R35, -INF , !P1 ;  /* 0xff80000023237808 */ /* 0x000fc40004800000 */
[----:B------:R-:W-:Y:S02]  /*bea0*/  FMNMX.FTZ R2, R100, R17, !PT ;  /* 0x0000001164027209 */ /* 0x000fe40007810000 */
[----:B------:R-:W-:Y:S02]  /*beb0*/  ISETP.GE.AND P1, PT, R51, R9, PT ;  /* 0x000000093300720c */ /* 0x000fe40003f26270 */
[----:B------:R-:W-:Y:S02]  /*bec0*/  FSEL R34, R30, -INF , !P0 ;  /* 0xff8000001e227808 */ /* 0x000fe40004000000 */
[----:B------:R-:W-:Y:S02]  /*bed0*/  FMNMX.FTZ R5, R35, R2, !PT ;  /* 0x0000000223057209 */ /* 0x000fe40007810000 */
[----:B------:R-:W-:Y:S02]  /*bee0*/  FSEL R96, R31, -INF , !P1 ;  /* 0xff8000001f607808 */ /* 0x000fe40004800000 */
[----:B------:R-:W-:-:S02]  /*bef0*/  FMNMX.FTZ R5, R34, R5, !PT ;  /* 0x0000000522057209 */ /* 0x000fc40007810000 */
        /* <DEDUP_REMOVED lines=16> */
[--C-:B------:R-:W-:Y:S01]  /*c000*/  FFMA.FTZ R27, R22, c[0x0][0x23c], -R101.reuse ;  /* 0x00008f00161b7a23 */ /* 0x100fe20000010865 */
[----:B------:R-:W2:Y:S01]  /*c010*/  LDSM.16.MT88.4 R52, [R122+0x7000] ;  /* 0x007000007a34783b */ /* 0x000ea20000004200 */
[----:B------:R-:W-:-:S02]  /*c020*/  FFMA.FTZ R24, R16, c[0x0][0x23c], -R101 ;  /* 0x00008f0010187a23 */ /* 0x000fc40000010865 */
[--C-:B------:R-:W-:Y:S01]  /*c030*/  FFMA.FTZ R109, R110, c[0x0][0x23c], -R101.reuse ;  /* 0x00008f006e6d7a23 */ /* 0x100fe20000010865 */
[----:B------:R-:W3:Y:S01]  /*c040*/  MUFU.EX2 R97, R97 ;  /* 0x0000006100617308 */ /* 0x000ee20000000800 */
[--C-:B------:R-:W-:Y:S01]  /*c050*/  FFMA.FTZ R107, R106, c[0x0][0x23c], -R101.reuse ;  /* 0x00008f006a6b7a23 */ /* 0x100fe20000010865 */
[----:B-1----:R-:W-:Y:S01]  /*c060*/  FMNMX.FTZ R0, R28, R5, !PT ;  /* 0x000000051c007209 */ /* 0x002fe20007810000 */
[--C-:B------:R-:W-:Y:S02]  /*c070*/  FFMA.FTZ R28, R18, c[0x0][0x23c], -R101.reuse ;  /* 0x00008f00121c7a23 */ /* 0x100fe40000010865 */
[----:B------:R-:W-:Y:S01]  /*c080*/  LDSM.16.MT88.4 R16, [R122+0x7400] ;  /* 0x007400007a10783b */ /* 0x000fe20000004200 */
[C---:B------:R-:W-:Y:S01]  /*c090*/  FSETP.NEU.FTZ.AND P0, PT, R0.reuse, -INF , PT ;  /* 0xff8000000000780b */ /* 0x040fe20003f1d000 */
[----:B------:R-:W-:Y:S01]  /*c0a0*/  FMUL.FTZ R93, R0, c[0x0][0x23c] ;  /* 0x00008f00005d7a20 */ /* 0x000fe20000410000 */
[----:B------:R-:W-:Y:S01]  /*c0b0*/  MUFU.EX2 R95, R95 ;  /* 0x0000005f005f7308 */ /* 0x000fe20000000800 */
[----:B------:R-:W-:-:S02]  /*c0c0*/  FFMA.FTZ R108, R108, c[0x0][0x23c], -R101 ;  /* 0x00008f006c6c7a23 */ /* 0x000fc40000010865 */
[--C-:B------:R-:W-:Y:S01]  /*c0d0*/  FFMA.FTZ R104, R104, c[0x0][0x23c], -R101.reuse ;  /* 0x00008f0068687a23 */ /* 0x100fe20000010865 */
[----:B------:R-:W-:Y:S01]  /*c0e0*/  FSEL R93, R93, RZ, P0 ;  /* 0x000000ff5d5d7208 */ /* 0x000fe20000000000 */
[----:B------:R-:W-:Y:S01]  /*c0f0*/  FFMA.FTZ R88, R88, c[0x0][0x23c], -R101 ;  /* 0x00008f0058587a23 */ /* 0x000fe20000010865 */
[----:B---3--:R-:W-:Y:S02]  /*c100*/  F2FP.BF16.PACK_AB R72, R94, R97 ;  /* 0x000000615e48723e */ /* 0x008fe400000010ff */
[----:B------:R-:W1:Y:S01]  /*c110*/  MUFU.EX2 R30, R30 ;  /* 0x0000001e001e7308 */ /* 0x000e620000000800 */
[--C-:B------:R-:W-:Y:S02]  /*c120*/  FFMA.FTZ R99, R66, c[0x0][0x23c], -R93.reuse ;  /* 0x00008f0042637a23 */ /* 0x100fe4000001085d */
[--C-:B------:R-:W-:Y:S02]  /*c130*/  FFMA.FTZ R98, R26, c[0x0][0x23c], -R93.reuse ;  /* 0x00008f001a627a23 */ /* 0x100fe4000001085d */
[----:B------:R-:W-:-:S02]  /*c140*/  FFMA.FTZ R102, R62, c[0x0][0x23c], -R93 ;  /* 0x00008f003e667a23 */ /* 0x000fc4000001085d */
[--C-:B------:R-:W-:Y:S01]  /*c150*/  FFMA.FTZ R31, R20, c[0x0][0x23c], -R93.reuse ;  /* 0x00008f00141f7a23 */ /* 0x100fe2000001085d */
[----:B------:R-:W-:Y:S01]  /*c160*/  MUFU.EX2 R99, R99 ;  /* 0x0000006300637308 */ /* 0x000fe20000000800 */
[--C-:B------:R-:W-:Y:S01]  /*c170*/  FFMA.FTZ R32, R14, c[0x0][0x23c], -R93.reuse ;  /* 0x00008f000e207a23 */ /* 0x100fe2000001085d */
[----:B------:R-:W3:Y:S01]  /*c180*/  LDSM.16.MT88.4 R60, [R120+0x7000] ;  /* 0x00700000783c783b */ /* 0x000ee20000004200 */
[--C-:B------:R-:W-:Y:S02]  /*c190*/  FFMA.FTZ R25, R12, c[0x0][0x23c], -R93.reuse ;  /* 0x00008f000c197a23 */ /* 0x100fe4000001085d */
[--C-:B------:R-:W-:Y:S01]  /*c1a0*/  FFMA.FTZ R26, R6, c[0x0][0x23c], -R93.reuse ;  /* 0x00008f00061a7a23 */ /* 0x100fe2000001085d */
[----:B------:R-:W4:Y:S01]  /*c1b0*/  LDSM.16.MT88.4 R12, [R120+0x6400] ;  /* 0x00640000780c783b */ /* 0x000f220000004200 */
[--C-:B------:R-:W-:Y:S01]  /*c1c0*/  FFMA.FTZ R3, R4, c[0x0][0x23c], -R93.reuse ;  /* 0x00008f0004037a23 */ /* 0x100fe2000001085d */
[----:B------:R-:W5:Y:S01]  /*c1d0*/  MUFU.EX2 R98, R98 ;  /* 0x0000006200627308 */ /* 0x000f620000000800 */
[----:B-1----:R-:W-:Y:S01]  /*c1e0*/  F2FP.BF16.PACK_AB R74, R30, R95 ;  /* 0x0000005f1e4a723e */ /* 0x002fe200000010ff */
[----:B------:R-:W1:Y:S01]  /*c1f0*/  LDSM.16.MT88.4 R20, [R122+0x6400] ;  /* 0x006400007a14783b */ /* 0x000e620000004200 */
[----:B------:R-:W-:-:S02]  /*c200*/  FFMA.FTZ R110, R114, c[0x0][0x23c], -R93 ;  /* 0x00008f00726e7a23 */ /* 0x000fc4000001085d */
[--C-:B------:R-:W-:Y:S02]  /*c210*/  FFMA.FTZ R105, R118, c[0x0][0x23c], -R93.reuse ;  /* 0x00008f0076697a23 */ /* 0x100fe4000001085d */
[--C-:B------:R-:W-:Y:S01]  /*c220*/  FFMA.FTZ R106, R116, c[0x0][0x23c], -R93.reuse ;  /* 0x00008f00746a7a23 */ /* 0x100fe2000001085d */
[----:B------:R-:W-:Y:S01]  /*c230*/  MUFU.EX2 R102, R102 ;  /* 0x0000006600667308 */ /* 0x000fe20000000800 */
[--C-:B------:R-:W-:Y:S02]  /*c240*/  FFMA.FTZ R103, R112, c[0x0][0x23c], -R93.reuse ;  /* 0x00008f0070677a23 */ /* 0x100fe4000001085d */
[--C-:B------:R-:W-:Y:S02]  /*c250*/  FFMA.FTZ R100, R100, c[0x0][0x23c], -R93.reuse ;  /* 0x00008f0064647a23 */ /* 0x100fe4000001085d */
[--C-:B------:R-:W-:Y:S02]  /*c260*/  FFMA.FTZ R35, R35, c[0x0][0x23c], -R93.reuse ;  /* 0x00008f0023237a23 */ /* 0x100fe4000001085d */
[----:B------:R-:W-:Y:S01]  /*c270*/  FFMA.FTZ R34, R34, c[0x0][0x23c], -R93 ;  /* 0x00008f0022227a23 */ /* 0x000fe2000001085d */
[----:B------:R-:W2:Y:S01]  /*c280*/  MUFU.EX2 R31, R31 ;  /* 0x0000001f001f7308 */ /* 0x000ea20000000800 */
[----:B-----5:R-:W-:Y:S01]  /*c290*/  F2FP.BF16.PACK_AB R73, R98, R99 ;  /* 0x000000636249723e */ /* 0x020fe200000010ff */
[----:B------:R-:W-:-:S02]  /*c2a0*/  FFMA.FTZ R33, R33, c[0x0][0x23c], -R101 ;  /* 0x00008f0021217a23 */ /* 0x000fc40000010865 */
[--C-:B------:R-:W-:Y:S02]  /*c2b0*/  FFMA.FTZ R89, R89, c[0x0][0x23c], -R101.reuse ;  /* 0x00008f0059597a23 */ /* 0x100fe40000010865 */
[----:B------:R-:W-:Y:S02]  /*c2c0*/  FFMA.FTZ R92, R92, c[0x0][0x23c], -R101 ;  /* 0x00008f005c5c7a23 */ /* 0x000fe40000010865 */
[----:B------:R-:W-:Y:S01]  /*c2d0*/  MUFU.EX2 R29, R29 ;  /* 0x0000001d001d7308 */ /* 0x000fe20000000800 */
[----:B------:R-:W-:Y:S02]  /*c2e0*/  FFMA.FTZ R93, R96, c[0x0][0x23c], -R93 ;  /* 0x00008f00605d7a23 */ /* 0x000fe4000001085d */
[----:B------:R-:W-:Y:S02]  /*c2f0*/  FADD.FTZ R94, R97, R94 ;  /* 0x0000005e615e7221 */ /* 0x000fe40000010000 */
[----:B------:R-:W-:Y:S02]  /*c300*/  FADD.FTZ R99, R99, R98 ;  /* 0x0000006263637221 */ /* 0x000fe40000010000 */
[----:B------:R-:W-:Y:S01]  /*c310*/  FADD.FTZ R95, R95, R94 ;  /* 0x0000005e5f5f7221 */ /* 0x000fe20000010000 */
[----:B--2---:R-:W-:Y:S01]  /*c320*/  F2FP.BF16.PACK_AB R75, R31, R102 ;  /* 0x000000661f4b723e */ /* 0x004fe200000010ff */
[----:B------:R-:W2:Y:S01]  /*c330*/  MUFU.EX2 R28, R28 ;  /* 0x0000001c001c7308 */ /* 0x000ea20000000800 */
[----:B------:R-:W-:-:S02]  /*c340*/  FADD.FTZ R102, R102, R99 ;  /* 0x0000006366667221 */ /* 0x000fc40000010000 */
[----:B------:R-:W-:Y:S02]  /*c350*/  FADD.FTZ R30, R30, R95 ;  /* 0x0000005f1e1e7221 */ /* 0x000fe40000010000 */
[----:B------:R-:W-:Y:S01]  /*c360*/  FADD.FTZ R31, R31, R102 ;  /* 0x000000661f1f7221 */ /* 0x000fe20000010000 */
[C---:B------:R-:W-:Y:S02]  /*c370*/  HMMA.16816.F32.BF16 R40, R72.reuse, R44, RZ ;  /* 0x0000002c4828723c */ /* 0x040fe400000418ff */
        /* <DEDUP_REMOVED lines=8> */
[----:B------:R-:W-:Y:S02]  /*c400*/  HMMA.16816.F32.BF16 R52, R72, R54, RZ ;  /* 0x000000364834723c */ /* 0x000fe400000418ff */
[----:B------:R-:W2:Y:S01]  /*c410*/  MUFU.EX2 R25, R25 ;  /* 0x0000001900197308 */ /* 0x000ea20000000800 */
[----:B-----5:R-:W-:Y:S01]  /*c420*/  F2FP.BF16.PACK_AB R6, R24, R27 ;  /* 0x0000001b1806723e */ /* 0x020fe200000010ff */
[----:B------:R-:W-:-:S04]  /*c430*/  FADD.FTZ R27, R27, R28 ;  /* 0x0000001c1b1b7221 */ /* 0x000fc80000010000 */
[C---:B------:R-:W-:Y:S01]  /*c440*/  HMMA.16816.F32.BF16 R80, R72.reuse, R36, RZ ;  /* 0x000000244850723c */ /* 0x040fe200000418ff */
[----:B------:R-:W-:Y:S01]  /*c450*/  FADD.FTZ R24, R24, R27 ;  /* 0x0000001b18187221 */ /* 0x000fe20000010000 */
[----:B------:R-:W-:Y:S06]  /*c460*/  MUFU.EX2 R26, R26 ;  /* 0x0000001a001a7308 */ /* 0x000fec0000000800 */
[----:B---3--:R-:W-:Y:S02]  /*c470*/  HMMA.16816.F32.BF16 R56, R72, R60, RZ ;  /* 0x0000003c4838723c */ /* 0x008fe400000418ff */
[----:B------:R-:W3:Y:S01]  /*c480*/  MUFU.EX2 R3, R3 ;  /* 0x0000000300037308 */ /* 0x000ee20000000800 */
[----:B--2---:R-:W-:Y:S01]  /*c490*/  F2FP.BF16.PACK_AB R5, R25, R32 ;  /* 0x000000201905723e */ /* 0x004fe200000010ff */
[----:B------:R-:W-:-:S04]  /*c4a0*/  FADD.FTZ R32, R32, R31 ;  /* 0x0000001f20207221 */ /* 0x000fc80000010000 */
[C---:B------:R-:W-:Y:S01]  /*c4b0*/  HMMA.16816.F32.BF16 R64, R72.reuse, R76, RZ ;  /* 0x0000004c4840723c */ /* 0x040fe200000418ff */
[----:B------:R-:W-:Y:S01]  /*c4c0*/  FADD.FTZ R25, R25, R32 ;  /* 0x0000002019197221 */ /* 0x000fe20000010000 */
[----:B------:R-:W-:Y:S06]  /*c4d0*/  MUFU.EX2 R109, R109 ;  /* 0x0000006d006d7308 */ /* 0x000fec0000000800 */
[----:B------:R-:W-:Y:S01]  /*c4e0*/  HMMA.16816.F32.BF16 R36, R72, R38, RZ ;  /* 0x000000264824723c */ /* 0x000fe200000418ff */
[----:B---3--:R-:W-:Y:S01]  /*c4f0*/  F2FP.BF16.PACK_AB R7, R3, R26 ;  /* 0x0000001a0307723e */ /* 0x008fe200000010ff */
[----:B------:R-:W2:Y:S01]  /*c500*/  MUFU.EX2 R108, R108 ;  /* 0x0000006c006c7308 */ /* 0x000ea20000000800 */
[----:B------:R-:W-:-:S05]  /*c510*/  FADD.FTZ R26, R26, R25 ;  /* 0x000000191a1a7221 */ /* 0x000fca0000010000 */
[----:B------:R-:W-:Y:S01]  /*c520*/  HMMA.16816.F32.BF16 R60, R72, R62, RZ ;  /* 0x0000003e483c723c */ /* 0x000fe200000418ff */
[----:B------:R-:W-:Y:S01]  /*c530*/  FADD.FTZ R3, R3, R26 ;  /* 0x0000001a03037221 */ /* 0x000fe20000010000 */
[----:B------:R-:W-:Y:S06]  /*c540*/  MUFU.EX2 R107, R107 ;  /* 0x0000006b006b7308 */ /* 0x000fec0000000800 */
[C---:B----4-:R-:W-:Y:S02]  /*c550*/  HMMA.16816.F32.BF16 R40, R4.reuse, R12, R40 ;  /* 0x0000000c0428723c */ /* 0x050fe40000041828 */
[----:B------:R-:W3:Y:S06]  /*c560*/  MUFU.EX2 R104, R104 ;  /* 0x0000006800687308 */ /* 0x000eec0000000800 */
[----:B------:R-:W-:Y:S01]  /*c570*/  HMMA.16816.F32.BF16 R44, R4, R14, R44 ;  /* 0x0000000e042c723c */ /* 0x000fe2000004182c */
[----:B------:R-:W4:Y:S01]  /*c580*/  LDSM.16.MT88.4 R12, [R120+0x8000] ;  /* 0x00800000780c783b */ /* 0x000f220000004200 */
[----:B------:R-:W-:Y:S06]  /*c590*/  MUFU.EX2 R110, R110 ;  /* 0x0000006e006e7308 */ /* 0x000fec0000000800 */
[----:B------:R-:W-:Y:S02]  /*c5a0*/  HMMA.16816.F32.BF16 R76, R72, R78, RZ ;  /* 0x0000004e484c723c */ /* 0x000fe400000418ff */
[----:B------:R-:W5:Y:S06]  /*c5b0*/  MUFU.EX2 R105, R105 ;  /* 0x0000006900697308 */ /* 0x000f6c0000000800 */
        /* <DEDUP_REMOVED lines=8> */
[----:B------:R-:W1:Y:S01]  /*c640*/  LDSM.16.MT88.4 R20, [R120+0x7400] ;  /* 0x007400007814783b */ /* 0x000e620000004200 */
[----:B------:R-:W1:Y:S06]  /*c650*/  MUFU.EX2 R33, R33 ;  /* 0x0000002100217308 */ /* 0x000e6c0000000800 */
[C---:B----4-:R-:W-:Y:S02]  /*c660*/  HMMA.16816.F32.BF16 R68, R72.reuse, R12, RZ ;  /* 0x0000000c4844723c */ /* 0x050fe400000418ff */
[----:B------:R-:W-:Y:S06]  /*c670*/  MUFU.EX2 R89, R89 ;  /* 0x0000005900597308 */ /* 0x000fec0000000800 */
[----:B------:R-:W-:Y:S01]  /*c680*/  HMMA.16816.F32.BF16 R72, R72, R14, RZ ;  /* 0x0000000e4848723c */ /* 0x000fe200000418ff */
[----:B------:R-:W4:Y:S01]  /*c690*/  LDSM.16.MT88.4 R12, [R120+0x8400] ;  /* 0x00840000780c783b */ /* 0x000f220000004200 */
[----:B------:R-:W1:Y:S06]  /*c6a0*/  MUFU.EX2 R92, R92 ;  /* 0x0000005c005c7308 */ /* 0x000e6c0000000800 */
[C---:B--2---:R-:W-:Y:S02]  /*c6b0*/  HMMA.16816.F32.BF16 R64, R4.reuse, R16, R64 ;  /* 0x000000100440723c */ /* 0x044fe40000041840 */
        /* <DEDUP_REMOVED lines=8> */
[----:B------:R-:W1:Y:S06]  /*c740*/  MUFU.EX2 R93, R93 ;  /* 0x0000005d005d7308 */ /* 0x000e6c0000000800 */
[C---:B----4-:R-:W-:Y:S08]  /*c750*/  HMMA.16816.F32.BF16 R68, R4.reuse, R12, R68 ;  /* 0x0000000c0444723c */ /* 0x050ff00000041844 */
[----:B------:R-:W-:Y:S01]  /*c760*/  HMMA.16816.F32.BF16 R72, R4, R14, R72 ;  /* 0x0000000e0448723c */ /* 0x000fe20000041848 */
[----:B------:R-:W4:Y:S06]  /*c770*/  LDSM.16.MT88.4 R12, [R120+0x6800] ;  /* 0x00680000780c783b */ /* 0x000f2c0000004200 */
[----:B------:R-:W-:Y:S01]  /*c780*/  F2FP.BF16.PACK_AB R4, R108, R109 ;  /* 0x0000006d6c04723e */ /* 0x000fe200000010ff */
[----:B------:R-:W-:Y:S01]  /*c790*/  FADD.FTZ R109, R109, R24 ;  /* 0x000000186d6d7221 */ /* 0x000fe20000010000 */
[----:B---3--:R-:W-:-:S02]  /*c7a0*/  F2FP.BF16.PACK_AB R6, R104, R107 ;  /* 0x0000006b6806723e */ /* 0x008fc400000010ff */
[----:B-----5:R-:W-:Y:S01]  /*c7b0*/  F2FP.BF16.PACK_AB R5, R105, R110 ;  /* 0x0000006e6905723e */ /* 0x020fe200000010ff */
        /* <DEDUP_REMOVED lines=11> */
[C---:B----4-:R-:W-:Y:S08]  /*c870*/  HMMA.16816.F32.BF16 R40, R4.reuse, R12, R40 ;  /* 0x0000000c0428723c */ /* 0x050ff00000041828 */
[C---:B------:R-:W-:Y:S01]  /*c880*/  HMMA.16816.F32.BF16 R44, R4.reuse, R14, R44 ;  /* 0x0000000e042c723c */ /* 0x040fe2000004182c */
[----:B------:R-:W3:Y:S07]  /*c890*/  LDSM.16.MT88.4 R12, [R120+0x7800] ;  /* 0x00780000780c783b */ /* 0x000eee0000004200 */
[C---:B--2---:R-:W-:Y:S08]  /*c8a0*/  HMMA.16816.F32.BF16 R48, R4.reuse, R16, R48 ;  /* 0x000000100430723c */ /* 0x044ff00000041830 */
[C---:B------:R-:W-:Y:S01]  /*c8b0*/  HMMA.16816.F32.BF16 R52, R4.reuse, R18, R52 ;  /* 0x000000120434723c */ /* 0x040fe20000041834 */
[----:B------:R-:W2:Y:S07]  /*c8c0*/  LDSM.16.MT88.4 R16, [R122+0x8800] ;  /* 0x008800007a10783b */ /* 0x000eae0000004200 */
[C---:B---3--:R-:W-:Y:S08]  /*c8d0*/  HMMA.16816.F32.BF16 R56, R4.reuse, R12, R56 ;  /* 0x0000000c0438723c */ /* 0x048ff00000041838 */
[C---:B------:R-:W-:Y:S01]  /*c8e0*/  HMMA.16816.F32.BF16 R60, R4.reuse, R14, R60 ;  /* 0x0000000e043c723c */ /* 0x040fe2000004183c */
[----:B------:R-:W3:Y:S07]  /*c8f0*/  LDSM.16.MT88.4 R12, [R120+0x8800] ;  /* 0x00880000780c783b */ /* 0x000eee0000004200 */
        /* <DEDUP_REMOVED lines=11> */
[----:B-1----:R-:W-:Y:S01]  /*c9b0*/  F2FP.BF16.PACK_AB R7, R93, R34 ;  /* 0x000000225d07723e */ /* 0x002fe200000010ff */
        /* <DEDUP_REMOVED lines=84> */
.L_x_4408:
[----:B------:R-:W-:-:S05]  /*cf00*/  IMAD.MOV.U32 R6, RZ, RZ, c[0x0][0x1a0] ;  /* 0x00006800ff067624 */ /* 0x000fca00078e00ff */
[----:B------:R-:W-:-:S04]  /*cf10*/  LEA R6, -R6, RZ, 0x6 ;  /* 0x000000ff06067211 */ /* 0x000fc800078e31ff */
[----:B------:R-:W-:Y:S02]  /*cf20*/  SHF.R.S32.HI R13, RZ, 0x1f, R6 ;  /* 0x0000001fff0d7819 */ /* 0x000fe40000011406 */
.L_x_4409:
[----:B------:R-:W-:Y:S02]  /*cf30*/  LOP3.LUT R3, R130, 0xff, RZ, 0xc0, !PT ;  /* 0x000000ff82037812 */ /* 0x000fe400078ec0ff */
[C---:B------:R-:W-:Y:S02]  /*cf40*/  LEA R142, P0, R6.reuse, R142, 0x1 ;  /* 0x0000008e068e7211 */ /* 0x040fe400078008ff */
[C---:B------:R-:W-:Y:S02]  /*cf50*/  LOP3.LUT P5, RZ, R3.reuse, 0x2, RZ, 0xc0, !PT ;  /* 0x0000000203ff7812 */ /* 0x040fe400078ac0ff */
[C---:B------:R-:W-:Y:S02]  /*cf60*/  LOP3.LUT P4, RZ, R3.reuse, 0x4, RZ, 0xc0, !PT ;  /* 0x0000000403ff7812 */ /* 0x040fe4000788c0ff */
[----:B------:R-:W-:Y:S01]  /*cf70*/  LOP3.LUT P6, RZ, R3, 0x1, RZ, 0xc0, !PT ;  /* 0x0000000103ff7812 */ /* 0x000fe200078cc0ff */
[----:B------:R-:W-:Y:S01]  /*cf80*/  IMAD.MOV.U32 R3, RZ, RZ, c[0x0][0x1a0] ;  /* 0x00006800ff037624 */ /* 0x000fe200078e00ff */
[----:B------:R-:W-:-:S04]  /*cf90*/  LEA.HI.X R143, R6, R143, R13, 0x1, P0 ;  /* 0x0000008f068f7211 */ /* 0x000fc800000f0c0d */
[----:B------:R-:W-:-:S03]  /*cfa0*/  LEA R7, P2, R3, R6, 0x5 ;  /* 0x0000000603077211 */ /* 0x000fc600078428ff */
[CC--:B------:R-:W-:Y:S02]  /*cfb0*/  @P5 IADD3 R15, P1, R6.reuse, R90.reuse, RZ ;  /* 0x0000005a060f5210 */ /* 0x0c0fe40007f3e0ff */
[-C--:B------:R-:W-:Y:S01]  /*cfc0*/  @P4 IADD3 R5, P0, R6, R90.reuse, RZ ;  /* 0x0000005a06054210 */ /* 0x080fe20007f1e0ff */
[----:B------:R-:W-:Y:S01]  /*cfd0*/  IMAD.MOV.U32 R6, RZ, RZ, c[0x0][0x1a4] ;  /* 0x00006900ff067624 */ /* 0x000fe200078e00ff */
[----:B------:R-:W-:Y:S01]  /*cfe0*/  @!PT LDS RZ, [RZ] ;  /* 0x00000000fffff984 */ /* 0x000fe20000000800 */
[----:B------:R-:W-:Y:S01]  /*cff0*/  @!PT LDS RZ, [RZ] ;  /* 0x00000000fffff984 */ /* 0x000fe20000000800 */
[----:B------:R-:W-:Y:S01]  /*d000*/  @!PT LDS RZ, [RZ] ;  /* 0x00000000fffff984 */ /* 0x000fe20000000800 */
[----:B------:R1:W-:Y:S01]  /*d010*/  @P6 LDGSTS.E.BYPASS.LTC128B.128 [R135+0x6000], [R142.64] ;  /* 0x060000008e876fae */ /* 0x0003e2000b901d46 */
[----:B------:R-:W-:Y:S01]  /*d020*/  @P5 IMAD.X R4, R13, 0x1, R86, P1 ;  /* 0x000000010d045824 */ /* 0x000fe200008e0656 */
[C---:B------:R-:W-:Y:S02]  /*d030*/  @P5 LEA R16, P1, R15.reuse, c[0x0][0x170], 0x1 ;  /* 0x00005c000f105a11 */ /* 0x040fe400078208ff */
[----:B------:R-:W-:Y:S02]  /*d040*/  @!P6 STS [R135+0x6000], RZ ;  /* 0x006000ff8700e388 */ /* 0x000fe40000000800 */
[----:B------:R-:W-:Y:S01]  /*d050*/  @P5 LEA.HI.X R17, R15, c[0x0][0x174], R4, 0x1, P1 ;  /* 0x00005d000f115a11 */ /* 0x000fe200008f0c04 */
[----:B------:R-:W-:Y:S01]  /*d060*/  @P4 IMAD.X R4, R13, 0x1, R86, P0 ;  /* 0x000000010d044824 */ /* 0x000fe200000e0656 */
[-C--:B------:R-:W-:Y:S01]  /*d070*/  @P5 IADD3 R12, P1, R7, R90.reuse, RZ ;  /* 0x0000005a070c5210 */ /* 0x080fe20007f3e0ff */
[----:B------:R-:W-:Y:S01]  /*d080*/  @!P6 STS [R135+0x6004], RZ ;  /* 0x006004ff8700e388 */ /* 0x000fe20000000800 */
[C-C-:B------:R-:W-:Y:S01]  /*d090*/  LEA.HI.X R15, R3.reuse, R13, R6.reuse, 0x5, P2 ;  /* 0x0000000d030f7211 */ /* 0x140fe200010f2c06 */
[C---:B------:R-:W-:Y:S01]  /*d0a0*/  @P6 IMAD.SHL.U32 R13, R3.reuse, 0x20, RZ ;  /* 0x00000020030d6824 */ /* 0x040fe200078e00ff */
[----:B------:R-:W-:Y:S01]  /*d0b0*/  @P6 SHF.L.U64.HI R6, R3, 0x5, R6 ;  /* 0x0000000503066819 */ /* 0x000fe20000010206 */
[----:B------:R-:W-:Y:S01]  /*d0c0*/  @!P6 STS.64 [R135+0x6008], RZ ;  /* 0x006008ff8700e388 */ /* 0x000fe20000000a00 */
[----:B------:R-:W-:Y:S01]  /*d0d0*/  @P4 IADD3 R7, P0, R7, R90, RZ ;  /* 0x0000005a07074210 */ /* 0x000fe20007f1e0ff */
[--C-:B------:R-:W-:Y:S01]  /*d0e0*/  @P5 IMAD.X R3, R15, 0x1, R86.reuse, P1 ;  /* 0x000000010f035824 */ /* 0x100fe200008e0656 */
[----:B------:R-:W-:Y:S01]  /*d0f0*/  @P6 LEA R18, P1, R13, R142, 0x1 ;  /* 0x0000008e0d126211 */ /* 0x000fe200078208ff */
[----:B------:R-:W-:Y:S01]  /*d100*/  @!PT LDS RZ, [RZ] ;  /* 0x00000000fffff984 */ /* 0x000fe20000000800 */
[----:B------:R-:W-:Y:S01]  /*d110*/  @!PT LDS RZ, [RZ] ;  /* 0x00000000fffff984 */ /* 0x000fe20000000800 */
[----:B------:R-:W-:Y:S01]  /*d120*/  @!PT LDS RZ, [RZ] ;  /* 0x00000000fffff984 */ /* 0x000fe20000000800 */
[----:B------:R2:W-:Y:S01]  /*d130*/  @P5 LDGSTS.E.BYPASS.LTC128B.128 [R135+0x7000], [R16.64+0x40] ;  /* 0x0700004010875fae */ /* 0x0005e2000b901d46 */
[----:B------:R-:W-:Y:S01]  /*d140*/  @P4 LEA R14, P2, R5, c[0x0][0x170], 0x1 ;  /* 0x00005c00050e4a11 */ /* 0x000fe200078408ff */
[----:B------:R-:W-:Y:S01]  /*d150*/  @P4 IMAD.X R86, R15, 0x1, R86, P0 ;  /* 0x000000010f564824 */ /* 0x000fe200000e0656 */
[----:B------:R-:W-:Y:S01]  /*d160*/  @P6 LEA.HI.X R19, R13, R143, R6, 0x1, P1 ;  /* 0x0000008f0d136211 */ /* 0x000fe200008f0c06 */
[----:B------:R-:W-:Y:S01]  /*d170*/  @!P5 STS.128 [R135+0x7000], RZ ;  /* 0x007000ff8700d388 */ /* 0x000fe20000000c00 */
[----:B------:R-:W-:-:S02]  /*d180*/  @P4 LEA.HI.X R15, R5, c[0x0][0x174], R4, 0x1, P2 ;  /* 0x00005d00050f4a11 */ /* 0x000fc400010f0c04 */
[C---:B------:R-:W-:Y:S02]  /*d190*/  @P5 LEA R22, P1, R12.reuse, c[0x0][0x170], 0x1 ;  /* 0x00005c000c165a11 */ /* 0x040fe400078208ff */
[C---:B------:R-:W-:Y:S01]  /*d1a0*/  @P4 LEA R20, P0, R7.reuse, c[0x0][0x170], 0x1 ;  /* 0x00005c0007144a11 */ /* 0x040fe200078008ff */
[----:B------:R-:W-:Y:S01]  /*d1b0*/  @!PT LDS RZ, [RZ] ;  /* 0x00000000fffff984 */ /* 0x000fe20000000800 */
[----:B------:R-:W-:Y:S01]  /*d1c0*/  @!PT LDS RZ, [RZ] ;  /* 0x00000000fffff984 */ /* 0x000fe20000000800 */
[----:B------:R-:W-:Y:S01]  /*d1d0*/  @!PT LDS RZ, [RZ] ;  /* 0x00000000fffff984 */ /* 0x000fe20000000800 */
[----:B------:R3:W-:Y:S01]  /*d1e0*/  @P4 LDGSTS.E.BYPASS.LTC128B.128 [R135+0x8000], [R14.64+0x80] ;  /* 0x080000800e874fae */ /* 0x0007e2000b901d46 */
[----:B------:R-:W-:Y:S02]  /*d1f0*/  @P5 LEA.HI.X R23, R12, c[0x0][0x174], R3, 0x1, P1 ;  /* 0x00005d000c175a11 */ /* 0x000fe400008f0c03 */
[----:B------:R-:W-:Y:S01]  /*d200*/  @P4 LEA.HI.X R21, R7, c[0x0][0x174], R86, 0x1, P0 ;  /* 0x00005d0007154a11 */ /* 0x000fe200000f0c56 */
[----:B------:R-:W-:Y:S01]  /*d210*/  @!P4 STS.128 [R135+0x8000], RZ ;  /* 0x008000ff8700c388 */ /* 0x000fe20000000c00 */
[----:B------:R-:W-:-:S03]  /*d220*/  ISETP.GE.AND P0, PT, R87, 0x3, PT ;  /* 0x000000035700780c */ /* 0x000fc60003f06270 */
        /* <DEDUP_REMOVED lines=16> */
[----:B------:R-:W5:Y:S04]  /*d330*/  LDSM.16.M88.4 R24, [R124+0x3400] ;  /* 0x003400007c18783b */ /* 0x000f680000000200 */
[----:B------:R-:W1:Y:S04]  /*d340*/  LDSM.16.M88.4 R32, [R124+0x3000] ;  /* 0x003000007c20783b */ /* 0x000e680000000200 */
[----:B--2---:R-:W4:Y:S04]  /*d350*/  LDSM.16.M88.4 R16, [R124+0x3800] ;  /* 0x003800007c10783b */ /* 0x004f280000000200 */
[----:B------:R-:W3:Y:S04]  /*d360*/  LDSM.16.M88.4 R100, [R124+0x3c00] ;  /* 0x003c00007c64783b */ /* 0x000ee80000000200 */
[----:B------:R-:W-:Y:S04]  /*d370*/  LDSM.16.M88.4 R92, [R123] ;  /* 0x000000007b5c783b */ /* 0x000fe80000000200 */
[----:B------:R-:W2:Y:S04]  /*d380*/  LDSM.16.M88.4 R96, [R121+0x3400] ;  /* 0x003400007960783b */ /* 0x000ea80000000200 */
[----:B------:R-:W2:Y:S04]  /*d390*/  LDSM.16.M88.4 R104, [R121+0x3000] ;  /* 0x003000007968783b */ /* 0x000ea80000000200 */
[----:B------:R-:W1:Y:S04]  /*d3a0*/  S2R R3, SR_TID.X ;  /* 0x0000000000037919 */ /* 0x000e680000002100 */
[----:B------:R-:W0:Y:S01]  /*d3b0*/  LDGDEPBAR ;  /* 0x00000000000079af */ /* 0x000e220000000000 */
[C---:B-----5:R-:W-:Y:S08]  /*d3c0*/  HMMA.16816.F32.BF16 R28, R4.reuse, R24, RZ ;  /* 0x00000018041c723c */ /* 0x060ff000000418ff */
[----:B------:R-:W-:Y:S01]  /*d3d0*/  HMMA.16816.F32.BF16 R24, R4, R26, RZ ;  /* 0x0000001a0418723c */ /* 0x000fe200000418ff */
[----:B-1----:R-:W-:-:S07]  /*d3e0*/  IMAD.SHL.U32 R3, R3, 0x2, RZ ;  /* 0x0000000203037824 */ /* 0x002fce00078e00ff */
[----:B------:R-:W-:Y:S01]  /*d3f0*/  HMMA.16816.F32.BF16 R88, R4, R32, RZ ;  /* 0x000000200458723c */ /* 0x000fe200000418ff */
[----:B------:R-:W-:-:S05]  /*d400*/  LOP3.LUT R3, R3, 0x6, RZ, 0xc0, !PT ;  /* 0x0000000603037812 */ /* 0x000fca00078ec0ff */
[----:B------:R-:W-:Y:S02]  /*d410*/  IMAD R86, R134, 0x40, R3 ;  /* 0x0000004086567824 */ /* 0x000fe400078e0203 */
[C---:B----4-:R-:W-:Y:S03]  /*d420*/  HMMA.16816.F32.BF16 R20, R4.reuse, R16, RZ ;  /* 0x000000100414723c */ /* 0x050fe600000418ff */
[C---:B------:R-:W-:Y:S02]  /*d430*/  IADD3 R3, R86.reuse, 0x1, RZ ;  /* 0x0000000156037810 */ /* 0x040fe40007ffe0ff */
[----:B------:R-:W-:Y:S02]  /*d440*/  IADD3 R87, R86, 0x8, RZ ;  /* 0x0000000856577810 */ /* 0x000fe40007ffe0ff */
[C---:B------:R-:W-:Y:S01]  /*d450*/  ISETP.GE.AND P5, PT, R3.reuse, R8, PT ;  /* 0x000000080300720c */ /* 0x040fe20003fa6270 */
[----:B------:R-:W-:Y:S01]  /*d460*/  HMMA.16816.F32.BF16 R32, R4, R34, RZ ;  /* 0x000000220420723c */ /* 0x000fe200000418ff */
[----:B------:R-:W-:-:S02]  /*d470*/  ISETP.GE.AND P1, PT, R3, R9, PT ;  /* 0x000000090300720c */ /* 0x000fc40003f26270 */
[C---:B------:R-:W-:Y:S02]  /*d480*/  IADD3 R3, R86.reuse, 0x9, RZ ;  /* 0x0000000956037810 */ /* 0x040fe40007ffe0ff */
[CC--:B------:R-:W-:Y:S02]  /*d490*/  ISETP.GE.AND P4, PT, R87.reuse, R8.reuse, PT ;  /* 0x000000085700720c */ /* 0x0c0fe40003f86270 */
[----:B------:R-:W-:Y:S01]  /*d4a0*/  ISETP.GE.AND P6, PT, R87, R9, PT ;  /* 0x000000095700720c */ /* 0x000fe20003fc6270 */
[----:B------:R-:W-:Y:S01]  /*d4b0*/  HMMA.16816.F32.BF16 R16, R4, R18, RZ ;  /* 0x000000120410723c */ /* 0x000fe200000418ff */
[----:B------:R-:W-:Y:S02]  /*d4c0*/  IADD3 R87, R86, 0x10, RZ ;  /* 0x0000001056577810 */ /* 0x000fe40007ffe0ff */
[----:B------:R-:W-:-:S05]  /*d4d0*/  ISETP.GE.AND P2, PT, R3, R8, PT ;  /* 0x000000080300720c */ /* 0x000fca0003f46270 */
[C---:B---3--:R-:W-:Y:S08]  /*d4e0*/  HMMA.16816.F32.BF16 R12, R4.reuse, R100, RZ ;  /* 0x00000064040c723c */ /* 0x048ff000000418ff */
[----:B------:R-:W-:Y:S01]  /*d4f0*/  HMMA.16816.F32.BF16 R4, R4, R102, RZ ;  /* 0x000000660404723c */ /* 0x000fe200000418ff */
[----:B------:R-:W1:Y:S07]  /*d500*/  LDSM.16.M88.4 R100, [R121+0x3800] ;  /* 0x003800007964783b */ /* 0x000e6e0000000200 */
[C---:B--2---:R-:W-:Y:S08]  /*d510*/  HMMA.16816.F32.BF16 R28, R92.reuse, R96, R28 ;  /* 0x000000605c1c723c */ /* 0x044ff0000004181c */
        /* <DEDUP_REMOVED lines=56> */
[----:B------:R-:W-:Y:S01]  /*d8a0*/  FSEL R89, R89, -INF , !P5 ;  /* 0xff80000059597808 */ /* 0x000fe20006800000 */
[----:B------:R-:W-:-:S04]  /*d8b0*/  DEPBAR.LE SB0, 0x0 ;  /* 0x000080000000791a */ /* 0x000fc80000000000 */
[----:B------:R-:W-:Y:S01]  /*d8c0*/  BAR.SYNC.DEFER_BLOCKING 0x0 ;  /* 0x0000000000007b1d */ /* 0x000fe20000010000 */
[-C--:B------:R-:W-:Y:S02]  /*d8d0*/  ISETP.GE.AND P5, PT, R3, R9.reuse, PT ;  /* 0x000000090300720c */ /* 0x080fe40003fa6270 */
[----:B------:R-:W-:Y:S02]  /*d8e0*/  FSEL R3, R32, -INF , !P4 ;  /* 0xff80000020037808 */ /* 0x000fe40006000000 */
[----:B------:R-:W-:Y:S02]  /*d8f0*/  ISETP.GE.AND P4, PT, R87, R9, PT ;  /* 0x000000095700720c */ /* 0x000fe40003f86270 */
[----:B------:R-:W-:Y:S02]  /*d900*/  FSEL R157, R34, -INF , !P6 ;  /* 0xff800000229d7808 */ /* 0x000fe40007000000 */
[----:B------:R-:W-:Y:S02]  /*d910*/  FSEL R33, R33, -INF , !P2 ;  /* 0xff80000021217808 */ /* 0x000fe40005000000 */
[----:B------:R-:W-:-:S02]  /*d920*/  IADD3 R32, R86, 0x19, RZ ;  /* 0x0000001956207810 */ /* 0x000fc40007ffe0ff */
[----:B------:R-:W-:Y:S02]  /*d930*/  FSEL R35, R35, -INF , !P5 ;  /* 0xff80000023237808 */ /* 0x000fe40006800000 */
[----:B------:R-:W-:Y:S02]  /*d940*/  FSEL R109, R30, -INF , !P4 ;  /* 0xff8000001e6d7808 */ /* 0x000fe40006000000 */
[----:B------:R-:W-:Y:S01]  /*d950*/  ISETP.GE.AND P4, PT, R32, R8, PT ;  /* 0x000000082000720c */ /* 0x000fe20003f86270 */
[----:B-1----:R-:W-:Y:S03]  /*d960*/  HMMA.16816.F32.BF16 R20, R100, R96, R20 ;  /* 0x000000606414723c */ /* 0x002fe60000041814 */
[----:B------:R-:W-:Y:S02]  /*d970*/  FSEL R155, R25, -INF , !P4 ;  /* 0xff800000199b7808 */ /* 0x000fe40006000000 */
[----:B------:R-:W-:-:S03]  /*d980*/  IADD3 R25, R86, 0x28, RZ ;  /* 0x0000002856197810 */ /* 0x000fc60007ffe0ff */
[C---:B------:R-:W-:Y:S08]  /*d990*/  HMMA.16816.F32.BF16 R16, R100.reuse, R98, R16 ;  /* 0x000000626410723c */ /* 0x040ff00000041810 */
[C---:B--2---:R-:W-:Y:S07]  /*d9a0*/  HMMA.16816.F32.BF16 R12, R100.reuse, R92, R12 ;  /* 0x0000005c640c723c */ /* 0x044fee000004180c */
[----:B------:R-:W-:Y:S01]  /*d9b0*/  FSEL R93, R91, -INF , !P1 ;  /* 0xff8000005b5d7808 */ /* 0x000fe20004800000 */
[----:B------:R-:W-:Y:S01]  /*d9c0*/  HMMA.16816.F32.BF16 R4, R100, R94, R4 ;  /* 0x0000005e6404723c */ /* 0x000fe20000041804 */
[----:B------:R-:W-:-:S02]  /*d9d0*/  IADD3 R92, R86, 0x11, RZ ;  /* 0x00000011565c7810 */ /* 0x000fc40007ffe0ff */
[-C--:B------:R-:W-:Y:S02]  /*d9e0*/  ISETP.GE.AND P1, PT, R87, R8.reuse, PT ;  /* 0x000000085700720c */ /* 0x080fe40003f26270 */
[----:B------:R-:W-:Y:S02]  /*d9f0*/  IADD3 R87, R86, 0x18, RZ ;  /* 0x0000001856577810 */ /* 0x000fe40007ffe0ff */
[C---:B------:R-:W-:Y:S02]  /*da00*/  ISETP.GE.AND P6, PT, R92.reuse, R8, PT ;  /* 0x000000085c00720c */ /* 0x040fe40003fc6270 */
[----:B------:R-:W-:Y:S02]  /*da10*/  ISETP.GE.AND P2, PT, R92, R9, PT ;  /* 0x000000095c00720c */ /* 0x000fe40003f46270 */
[----:B------:R-:W-:Y:S02]  /*da20*/  FSEL R107, R28, -INF , !P1 ;  /* 0xff8000001c6b7808 */ /* 0x000fe40004800000 */
[----:B------:R-:W-:-:S02]  /*da30*/  IADD3 R28, R86, 0x20, RZ ;  /* 0x00000020561c7810 */ /* 0x000fc40007ffe0ff */
[CC--:B------:R-:W-:Y:S02]  /*da40*/  ISETP.GE.AND P5, PT, R87.reuse, R8.reuse, PT ;  /* 0x000000085700720c */ /* 0x0c0fe40003fa6270 */
[----:B------:R-:W-:Y:S02]  /*da50*/  ISETP.GE.AND P1, PT, R87, R9, PT ;  /* 0x000000095700720c */ /* 0x000fe40003f26270 */
[----:B------:R-:W-:Y:S02]  /*da60*/  FSEL R111, R29, -INF , !P6 ;  /* 0xff8000001d6f7808 */ /* 0x000fe40007000000 */
[----:B------:R-:W-:Y:S02]  /*da70*/  FSEL R151, R31, -INF , !P2 ;  /* 0xff8000001f977808 */ /* 0x000fe40005000000 */
[----:B------:R-:W-:Y:S02]  /*da80*/  IADD3 R29, R86, 0x21, RZ ;  /* 0x00000021561d7810 */ /* 0x000fe40007ffe0ff */
[----:B------:R-:W-:-:S02]  /*da90*/  ISETP.GE.AND P2, PT, R28, R8, PT ;  /* 0x000000081c00720c */ /* 0x000fc40003f46270 */
[----:B------:R-:W-:Y:S02]  /*daa0*/  FSEL R153, R24, -INF , !P5 ;  /* 0xff80000018997808 */ /* 0x000fe40006800000 */
[----:B------:R-:W-:Y:S02]  /*dab0*/  FSEL R105, R26, -INF , !P1 ;  /* 0xff8000001a697808 */ /* 0x000fe40004800000 */
[-C--:B------:R-:W-:Y:S02]  /*dac0*/  ISETP.GE.AND P6, PT, R32, R9.reuse, PT ;  /* 0x000000092000720c */ /* 0x080fe40003fc6270 */
[-C--:B------:R-:W-:Y:S02]  /*dad0*/  ISETP.GE.AND P5, PT, R28, R9.reuse, PT ;  /* 0x000000091c00720c */ /* 0x080fe40003fa6270 */
[C---:B------:R-:W-:Y:S02]  /*dae0*/  ISETP.GE.AND P1, PT, R29.reuse, R8, PT ;  /* 0x000000081d00720c */ /* 0x040fe40003f26270 */
[----:B------:R-:W-:-:S02]  /*daf0*/  ISETP.GE.AND P4, PT, R29, R9, PT ;  /* 0x000000091d00720c */ /* 0x000fc40003f86270 */
[----:B------:R-:W-:Y:S02]  /*db00*/  FSEL R119, R20, -INF , !P2 ;  /* 0xff80000014777808 */ /* 0x000fe40005000000 */
[C---:B------:R-:W-:Y:S02]  /*db10*/  IADD3 R24, R86.reuse, 0x29, RZ ;  /* 0x0000002956187810 */ /* 0x040fe40007ffe0ff */
[----:B------:R-:W-:Y:S02]  /*db20*/  IADD3 R20, R86, 0x30, RZ ;  /* 0x0000003056147810 */ /* 0x000fe40007ffe0ff */
[----:B------:R-:W-:Y:S02]  /*db30*/  FSEL R149, R27, -INF , !P6 ;  /* 0xff8000001b957808 */ /* 0x000fe40007000000 */
[----:B------:R-:W-:Y:S02]  /*db40*/  ISETP.GE.AND P2, PT, R25, R9, PT ;  /* 0x000000091900720c */ /* 0x000fe40003f46270 */
[----:B------:R-:W-:-:S02]  /*db50*/  FSEL R137, R22, -INF , !P5 ;  /* 0xff80000016897808 */ /* 0x000fc40006800000 */
[----:B------:R-:W-:Y:S02]  /*db60*/  FSEL R139, R21, -INF , !P1 ;  /* 0xff800000158b7808 */ /* 0x000fe40004800000 */
[----:B------:R-:W-:Y:S02]  /*db70*/  FSEL R117, R23, -INF , !P4 ;  /* 0xff80000017757808 */ /* 0x000fe40006000000 */
[-C--:B------:R-:W-:Y:S02]  /*db80*/  ISETP.GE.AND P6, PT, R25, R8.reuse, PT ;  /* 0x000000081900720c */ /* 0x080fe40003fc6270 */
[C---:B------:R-:W-:Y:S02]  /*db90*/  ISETP.GE.AND P5, PT, R24.reuse, R8, PT ;  /* 0x000000081800720c */ /* 0x040fe40003fa6270 */
[----:B------:R-:W-:Y:S02]  /*dba0*/  ISETP.GE.AND P1, PT, R24, R9, PT ;  /* 0x000000091800720c */ /* 0x000fe40003f26270 */
[----:B------:R-:W-:-:S02]  /*dbb0*/  IADD3 R21, R86, 0x31, RZ ;  /* 0x0000003156157810 */ /* 0x000fc40007ffe0ff */
[-C--:B------:R-:W-:Y:S02]  /*dbc0*/  ISETP.GE.AND P4, PT, R20, R8.reuse, PT ;  /* 0x000000081400720c */ /* 0x080fe40003f86270 */
[----:B------:R-:W-:Y:S02]  /*dbd0*/  FSEL R113, R18, -INF , !P2 ;  /* 0xff80000012717808 */ /* 0x000fe40005000000 */
[----:B------:R-:W-:Y:S02]  /*dbe0*/  FSEL R145, R16, -INF , !P6 ;  /* 0xff80000010917808 */ /* 0x000fe40007000000 */
[----:B------:R-:W-:Y:S02]  /*dbf0*/  ISETP.GE.AND P2, PT, R21, R8, PT ;  /* 0x000000081500720c */ /* 0x000fe40003f46270 */
[----:B------:R-:W-:Y:S02]  /*dc00*/  FSEL R147, R17, -INF , !P5 ;  /* 0xff80000011937808 */ /* 0x000fe40006800000 */
[----:B------:R-:W-:-:S02]  /*dc10*/  FSEL R115, R19, -INF , !P1 ;  /* 0xff80000013737808 */ /* 0x000fc40004800000 */
[----:B------:R-:W-:Y:S02]  /*dc20*/  FSEL R100, R12, -INF , !P4 ;  /* 0xff8000000c647808 */ /* 0x000fe40006000000 */
[-C--:B------:R-:W-:Y:S02]  /*dc30*/  ISETP.GE.AND P6, PT, R20, R9.reuse, PT ;  /* 0x000000091400720c */ /* 0x080fe40003fc6270 */
[-C--:B------:R-:W-:Y:S02]  /*dc40*/  ISETP.GE.AND P5, PT, R21, R9.reuse, PT ;  /* 0x000000091500720c */ /* 0x080fe40003fa6270 */
[C---:B------:R-:W-:Y:S02]  /*dc50*/  ISETP.GE.AND P1, PT, R86.reuse, R8, PT ;  /* 0x000000085600720c */ /* 0x040fe40003f26270 */
[C---:B------:R-:W-:Y:S02]  /*dc60*/  IADD3 R16, R86.reuse, 0x38, RZ ;  /* 0x0000003856107810 */ /* 0x040fe40007ffe0ff */
[----:B------:R-:W-:-:S02]  /*dc70*/  ISETP.GE.AND P4, PT, R86, R9, PT ;  /* 0x000000095600720c */ /* 0x000fc40003f86270 */
        /* <DEDUP_REMOVED lines=9> */
[----:B------:R-:W-:Y:S02]  /*dd10*/  FSEL R9, R90, -INF , !P4 ;  /* 0xff8000005a097808 */ /* 0x000fe40006000000 */
[----:B------:R-:W-:Y:S02]  /*dd20*/  FSEL R102, R4, -INF , !P6 ;  /* 0xff80000004667808 */ /* 0x000fe40007000000 */
[----:B------:R-:W-:-:S02]  /*dd30*/  FSEL R88, R6, -INF , !P2 ;  /* 0xff80000006587808 */ /* 0x000fc40005000000 */
[----:B------:R-:W-:Y:S02]  /*dd40*/  FSEL R103, R5, -INF , !P5 ;  /* 0xff80000005677808 */ /* 0x000fe40006800000 */
[----:B------:R-:W-:Y:S01]  /*dd50*/  FSEL R91, R7, -INF , !P1 ;  /* 0xff800000075b7808 */ /* 0x000fe20004800000 */
[----:B------:R-:W-:Y:S05]  /*dd60*/  @!P0 BRA `(.L_x_4410) ;  /* 0x0000073000008947 */ /* 0x000fea0003800000 */
        /* <DEDUP_REMOVED lines=60> */
.L_x_4411:
[----:B------:R-:W-:-:S05]  /*e130*/  IMAD.MOV.U32 R5, RZ, RZ, c[0x0][0x198] ;  /* 0x00006600ff057624 */ /* 0x000fca00078e00ff */
[----:B------:R-:W-:-:S04]  /*e140*/  LEA R5, -R5, RZ, 0x6 ;  /* 0x000000ff05057211 */ /* 0x000fc800078e31ff */
[----:B------:R-:W-:Y:S02]  /*e150*/  SHF.R.S32.HI R4, RZ, 0x1f, R5 ;  /* 0x0000001fff047819 */ /* 0x000fe40000011405 */
.L_x_4412:
[----:B------:R-:W-:Y:S01]  /*e160*/  ISETP.GE.AND P0, PT, R84, c[0x0][0x220], PT ;  /* 0x0000880054007a0c */ /* 0x000fe20003f06270 */
[----:B------:R-:W-:Y:S01]  /*e170*/  IMAD.MOV.U32 R11, RZ, RZ, c[0x0][0x19c] ;  /* 0x00006700ff0b7624 */ /* 0x000fe200078e00ff */
[----:B------:R-:W-:Y:S02]  /*e180*/  ISETP.GE.AND P2, PT, R10, c[0x0][0x220], PT ;  /* 0x000088000a007a0c */ /* 0x000fe40003f46270 */
[----:B------:R-:W-:Y:S02]  /*e190*/  SEL R6, RZ, 0x3fffc, P0 ;  /* 0x0003fffcff067807 */ /* 0x000fe40000000000 */
[----:B------:R-:W-:Y:S02]  /*e1a0*/  ISETP.GE.AND P1, PT, R85, c[0x0][0x220], PT ;  /* 0x0000880055007a0c */ /* 0x000fe40003f26270 */
[----:B------:R-:W-:Y:S01]  /*e1b0*/  LOP3.LUT P6, RZ, R6, 0x4, RZ, 0xc0, !PT ;  /* 0x0000000406ff7812 */ /* 0x000fe200078cc0ff */
[----:B------:R-:W-:Y:S01]  /*e1c0*/  IMAD.MOV.U32 R6, RZ, RZ, c[0x0][0x198] ;  /* 0x00006600ff067624 */ /* 0x000fe200078e00ff */
[----:B------:R-:W-:-:S04]  /*e1d0*/  LEA R14, P4, R5, R132, 0x1 ;  /* 0x00000084050e7211 */ /* 0x000fc800078808ff */
[C---:B------:R-:W-:Y:S02]  /*e1e0*/  LEA R7, P0, R6.reuse, R5, 0x5 ;  /* 0x0000000506077211 */ /* 0x040fe400078028ff */
[----:B------:R-:W-:Y:S02]  /*e1f0*/  LEA.HI.X R15, R5, R131, R4, 0x1, P4 ;  /* 0x00000083050f7211 */ /* 0x000fe400020f0c04 */
[C---:B------:R-:W-:Y:S02]  /*e200*/  @!P2 LEA R10, P5, R6.reuse, R14, 0x6 ;  /* 0x0000000e060aa211 */ /* 0x040fe400078a30ff */
[C-C-:B------:R-:W-:Y:S01]  /*e210*/  LEA.HI.X R4, R6.reuse, R4, R11.reuse, 0x5, P0 ;  /* 0x0000000406047211 */ /* 0x140fe200000f2c0b */
[----:B------:R-:W-:Y:S01]  /*e220*/  @!PT LDS RZ, [RZ] ;  /* 0x00000000fffff984 */ /* 0x000fe20000000800 */
[----:B------:R-:W-:Y:S01]  /*e230*/  @!PT LDS RZ, [RZ] ;  /* 0x00000000fffff984 */ /* 0x000fe20000000800 */
[----:B------:R-:W-:Y:S01]  /*e240*/  @!PT LDS RZ, [RZ] ;  /* 0x00000000fffff984 */ /* 0x000fe20000000800 */
[----:B------:R1:W-:Y:S01]  /*e250*/  @!P2 LDGSTS.E.BYPASS.LTC128B.128 [R135+0x3000], [R14.64] ;  /* 0x030000000e87afae */ /* 0x0003e2000b901d46 */
[CC--:B------:R-:W-:Y:S02]  /*e260*/  @!P1 LEA R16, P4, R7.reuse, R132.reuse, 0x1 ;  /* 0x0000008407109211 */ /* 0x0c0fe400078808ff */
[C---:B------:R-:W-:Y:S01]  /*e270*/  @P6 LEA R18, P0, R7.reuse, R132, 0x1 ;  /* 0x0000008407126211 */ /* 0x040fe200078008ff */
[----:B------:R1:W-:Y:S01]  /*e280*/  @P2 STS [R135+0x3000], RZ ;  /* 0x003000ff87002388 */ /* 0x0003e20000000800 */
[----:B------:R-:W-:Y:S01]  /*e290*/  @!P2 LEA.HI.X R11, R6, R15, R11, 0x6, P5 ;  /* 0x0000000f060ba211 */ /* 0x000fe200028f340b */
[----:B------:R-:W-:Y:S01]  /*e2a0*/  IMAD.MOV.U32 R132, RZ, RZ, R14 ;  /* 0x000000ffff847224 */ /* 0x000fe200078e000e */
[CCC-:B------:R-:W-:Y:S01]  /*e2b0*/  @!P1 LEA.HI.X R17, R7.reuse, R131.reuse, R4.reuse, 0x1, P4 ;  /* 0x0000008307119211 */ /* 0x1c0fe200020f0c04 */
[----:B------:R1:W-:Y:S01]  /*e2c0*/  @P2 STS [R135+0x3004], RZ ;  /* 0x003004ff87002388 */ /* 0x0003e20000000800 */
[----:B------:R-:W-:Y:S01]  /*e2d0*/  @P6 LEA.HI.X R19, R7, R131, R4, 0x1, P0 ;  /* 0x0000008307136211 */ /* 0x000fe200000f0c04 */
[----:B------:R-:W-:-:S02]  /*e2e0*/  IMAD.MOV.U32 R131, RZ, RZ, R15 ;  /* 0x000000ffff837224 */ /* 0x000fc400078e000f */
[----:B------:R1:W-:Y:S04]  /*e2f0*/  @P2 STS.64 [R135+0x3008], RZ ;  /* 0x003008ff87002388 */ /* 0x0003e80000000a00 */
        /* <DEDUP_REMOVED lines=25> */
[----:B------:R-:W0:Y:S02]  /*e490*/  LDGDEPBAR ;  /* 0x00000000000079af */ /* 0x000e240000000000 */
.L_x_4410:
[----:B------:R-:W-:Y:S01]  /*e4a0*/  FMNMX.FTZ R6, R2, R13, !PT ;  /* 0x0000000d02067209 */ /* 0x000fe20007810000 */
[----:B------:R-:W-:Y:S01]  /*e4b0*/  LDSM.16.MT88.4 R24, [R122+0x7000] ;  /* 0x007000007a18783b */ /* 0x000fe20000004200 */
[----:B------:R-:W-:-:S02]  /*e4c0*/  FMNMX.FTZ R4, R0, R9, !PT ;  /* 0x0000000900047209 */ /* 0x000fc40007810000 */
[----:B------:R-:W-:Y:S01]  /*e4d0*/  FMNMX.FTZ R6, R89, R6, !PT ;  /* 0x0000000659067209 */ /* 0x000fe20007810000 */
[----:B-1----:R-:W-:Y:S01]  /*e4e0*/  LDSM.16.MT88.4 R16, [R120+0x6000] ;  /* 0x006000007810783b */ /* 0x002fe20000004200 */
        /* <DEDUP_REMOVED lines=46> */
[----:B------:R-:W-:Y:S02]  /*e7d0*/  FFMA.FTZ R90, R89, c[0x0][0x23c], -R104 ;  /* 0x00008f00595a7a23 */ /* 0x000fe40000010868 */
[----:B------:R-:W-:Y:S02]  /*e7e0*/  FADD.FTZ R0, R0, -R5 ;  /* 0x8000000500007221 */ /* 0x000fe40000010000 */
[----:B------:R-:W-:Y:S02]  /*e7f0*/  FFMA.FTZ R89, R9, c[0x0][0x23c], -R96 ;  /* 0x00008f0009597a23 */ /* 0x000fe40000010860 */
[----:B------:R-:W1:Y:S01]  /*e800*/  LDSM.16.MT88.4 R8, [R122+0x6000] ;  /* 0x006000007a08783b */ /* 0x000e620000004200 */
[----:B------:R-:W-:Y:S01]  /*e810*/  FMUL.FTZ R98, R98, c[0x0][0x23c] ;  /* 0x00008f0062627a20 */ /* 0x000fe20000410000 */
[----:B------:R-:W-:Y:S01]  /*e820*/  MUFU.EX2 R90, R90 ;  /* 0x0000005a005a7308 */ /* 0x000fe20000000800 */
[----:B------:R-:W-:-:S02]  /*e830*/  FMUL.FTZ R0, R0, c[0x0][0x23c] ;  /* 0x00008f0000007a20 */ /* 0x000fc40000410000 */
[----:B------:R-:W-:Y:S02]  /*e840*/  FFMA.FTZ R86, R3, c[0x0][0x23c], -R104 ;  /* 0x00008f0003567a23 */ /* 0x000fe40000010868 */
[----:B------:R-:W-:Y:S02]  /*e850*/  FFMA.FTZ R94, R93, c[0x0][0x23c], -R96 ;  /* 0x00008f005d5e7a23 */ /* 0x000fe40000010860 */
[--C-:B------:R-:W-:Y:S01]  /*e860*/  FFMA.FTZ R97, R13, c[0x0][0x23c], -R104.reuse ;  /* 0x00008f000d617a23 */ /* 0x100fe20000010868 */
[----:B------:R-:W2:Y:S01]  /*e870*/  MUFU.EX2 R98, R98 ;  /* 0x0000006200627308 */ /* 0x000ea20000000800 */
[----:B------:R-:W-:Y:S02]  /*e880*/  FFMA.FTZ R3, R33, c[0x0][0x23c], -R104 ;  /* 0x00008f0021037a23 */ /* 0x000fe40000010868 */
[--C-:B------:R-:W-:Y:S02]  /*e890*/  FFMA.FTZ R93, R35, c[0x0][0x23c], -R96.reuse ;  /* 0x00008f00235d7a23 */ /* 0x100fe40000010860 */
[----:B------:R-:W-:Y:S01]  /*e8a0*/  FFMA.FTZ R157, R157, c[0x0][0x23c], -R96 ;  /* 0x00008f009d9d7a23 */ /* 0x000fe20000010860 */
[----:B------:R-:W3:Y:S01]  /*e8b0*/  LDSM.16.MT88.4 R32, [R120+0x7000] ;  /* 0x007000007820783b */ /* 0x000ee20000004200 */
[----:B------:R-:W-:Y:S01]  /*e8c0*/  FFMA.FTZ R112, R107, c[0x0][0x23c], -R104 ;  /* 0x00008f006b707a23 */ /* 0x000fe20000010868 */
[----:B------:R-:W4:Y:S01]  /*e8d0*/  MUFU.EX2 R0, R0 ;  /* 0x0000000000007308 */ /* 0x000f220000000800 */
[----:B------:R-:W-:-:S02]  /*e8e0*/  FFMA.FTZ R110, R109, c[0x0][0x23c], -R96 ;  /* 0x00008f006d6e7a23 */ /* 0x000fc40000010860 */
[----:B------:R-:W-:Y:S02]  /*e8f0*/  FFMA.FTZ R106, R105, c[0x0][0x23c], -R96 ;  /* 0x00008f00696a7a23 */ /* 0x000fe40000010860 */
[--C-:B------:R-:W-:Y:S02]  /*e900*/  FFMA.FTZ R111, R111, c[0x0][0x23c], -R104.reuse ;  /* 0x00008f006f6f7a23 */ /* 0x100fe40000010868 */
[----:B------:R-:W-:Y:S01]  /*e910*/  FFMA.FTZ R108, R153, c[0x0][0x23c], -R104 ;  /* 0x00008f00996c7a23 */ /* 0x000fe20000010868 */
[----:B------:R-:W5:Y:S01]  /*e920*/  MUFU.EX2 R97, R97 ;  /* 0x0000006100617308 */ /* 0x000f620000000800 */
[-C--:B--2---:R-:W-:Y:S02]  /*e930*/  FMUL.FTZ R28, R56, R98.reuse ;  /* 0x00000062381c7220 */ /* 0x084fe40000410000 */
[-C--:B------:R-:W-:Y:S02]  /*e940*/  FMUL.FTZ R29, R57, R98.reuse ;  /* 0x00000062391d7220 */ /* 0x080fe40000410000 */
[----:B------:R-:W-:-:S02]  /*e950*/  FMUL.FTZ R4, R80, R98 ;  /* 0x0000006250047220 */ /* 0x000fc40000410000 */
[----:B------:R-:W-:Y:S01]  /*e960*/  FMUL.FTZ R5, R81, R98 ;  /* 0x0000006251057220 */ /* 0x000fe20000410000 */
[----:B------:R-:W-:Y:S01]  /*e970*/  MUFU.EX2 R86, R86 ;  /* 0x0000005600567308 */ /* 0x000fe20000000800 */
[-C--:B----4-:R-:W-:Y:S02]  /*e980*/  FMUL.FTZ R30, R58, R0.reuse ;  /* 0x000000003a1e7220 */ /* 0x090fe40000410000 */
[-C--:B------:R-:W-:Y:S02]  /*e990*/  FMUL.FTZ R31, R59, R0.reuse ;  /* 0x000000003b1f7220 */ /* 0x080fe40000410000 */
[----:B------:R-:W-:Y:S01]  /*e9a0*/  LDSM.16.MT88.4 R56, [R122+0x6400] ;  /* 0x006400007a38783b */ /* 0x000fe20000004200 */
[-C--:B------:R-:W-:Y:S02]  /*e9b0*/  FMUL.FTZ R6, R82, R0.reuse ;  /* 0x0000000052067220 */ /* 0x080fe40000410000 */
[----:B------:R-:W2:Y:S01]  /*e9c0*/  MUFU.EX2 R3, R3 ;  /* 0x0000000300037308 */ /* 0x000ea20000000800 */
[----:B------:R-:W-:Y:S01]  /*e9d0*/  FMUL.FTZ R7, R83, R0 ;  /* 0x0000000053077220 */ /* 0x000fe20000410000 */
[----:B-----5:R-:W-:Y:S01]  /*e9e0*/  F2FP.BF16.PACK_AB R80, R90, R97 ;  /* 0x000000615a50723e */ /* 0x020fe200000010ff */
[----:B------:R-:W-:-:S02]  /*e9f0*/  FMUL.FTZ R36, R36, R98 ;  /* 0x0000006224247220 */ /* 0x000fc40000410000 */
[----:B------:R-:W-:Y:S02]  /*ea00*/  FMUL.FTZ R37, R37, R98 ;  /* 0x0000006225257220 */ /* 0x000fe40000410000 */
[-C--:B------:R-:W-:Y:S01]  /*ea10*/  FMUL.FTZ R38, R38, R0.reuse ;  /* 0x0000000026267220 */ /* 0x080fe20000410000 */
[----:B------:R-:W-:Y:S01]  /*ea20*/  MUFU.EX2 R89, R89 ;  /* 0x0000005900597308 */ /* 0x000fe20000000800 */
[----:B------:R-:W-:Y:S02]  /*ea30*/  FMUL.FTZ R39, R39, R0 ;  /* 0x0000000027277220 */ /* 0x000fe40000410000 */
[----:B------:R-:W-:Y:S02]  /*ea40*/  FFMA.FTZ R107, R155, c[0x0][0x23c], -R104 ;  /* 0x00008f009b6b7a23 */ /* 0x000fe40000010868 */
[--C-:B------:R-:W-:Y:S02]  /*ea50*/  FFMA.FTZ R109, R151, c[0x0][0x23c], -R96.reuse ;  /* 0x00008f00976d7a23 */ /* 0x100fe40000010860 */
[----:B------:R-:W-:Y:S01]  /*ea60*/  FFMA.FTZ R105, R149, c[0x0][0x23c], -R96 ;  /* 0x00008f0095697a23 */ /* 0x000fe20000010860 */
[----:B------:R-:W4:Y:S01]  /*ea70*/  MUFU.EX2 R94, R94 ;  /* 0x0000005e005e7308 */ /* 0x000f220000000800 */
[----:B--2---:R-:W-:Y:S01]  /*ea80*/  F2FP.BF16.PACK_AB R82, R3, R86 ;  /* 0x000000560352723e */ /* 0x004fe200000010ff */
[----:B------:R-:W-:-:S02]  /*ea90*/  FMUL.FTZ R20, R48, R98 ;  /* 0x0000006230147220 */ /* 0x000fc40000410000 */
[----:B------:R-:W-:Y:S02]  /*eaa0*/  FMUL.FTZ R21, R49, R98 ;  /* 0x0000006231157220 */ /* 0x000fe40000410000 */
[-C--:B------:R-:W-:Y:S02]  /*eab0*/  FMUL.FTZ R22, R50, R0.reuse ;  /* 0x0000000032167220 */ /* 0x080fe40000410000 */
[----:B------:R-:W-:Y:S01]  /*eac0*/  MUFU.EX2 R2, R157 ;  /* 0x0000009d00027308 */ /* 0x000fe20000000800 */
[----:B------:R-:W-:Y:S02]  /*ead0*/  FMUL.FTZ R23, R51, R0 ;  /* 0x0000000033177220 */ /* 0x000fe40000410000 */
[-C--:B------:R-:W-:Y:S01]  /*eae0*/  FMUL.FTZ R52, R52, R98.reuse ;  /* 0x0000006234347220 */ /* 0x080fe20000410000 */
[----:B------:R-:W-:Y:S01]  /*eaf0*/  LDSM.16.MT88.4 R48, [R120+0x8000] ;  /* 0x008000007830783b */ /* 0x000fe20000004200 */
[----:B------:R-:W-:Y:S02]  /*eb00*/  FMUL.FTZ R53, R53, R98 ;  /* 0x0000006235357220 */ /* 0x000fe40000410000 */
[-C--:B------:R-:W-:Y:S01]  /*eb10*/  FMUL.FTZ R54, R54, R0.reuse ;  /* 0x0000000036367220 */ /* 0x080fe20000410000 */
[----:B------:R-:W2:Y:S01]  /*eb20*/  MUFU.EX2 R93, R93 ;  /* 0x0000005d005d7308 */ /* 0x000ea20000000800 */
[----:B----4-:R-:W-:Y:S01]  /*eb30*/  F2FP.BF16.PACK_AB R81, R94, R89 ;  /* 0x000000595e51723e */ /* 0x010fe200000010ff */
[----:B------:R-:W-:-:S02]  /*eb40*/  FMUL.FTZ R55, R55, R0 ;  /* 0x0000000037377220 */ /* 0x000fc40000410000 */
[-C--:B------:R-:W-:Y:S02]  /*eb50*/  FMUL.FTZ R60, R60, R98.reuse ;  /* 0x000000623c3c7220 */ /* 0x080fe40000410000 */
[----:B------:R-:W-:Y:S02]  /*eb60*/  FMUL.FTZ R61, R61, R98 ;  /* 0x000000623d3d7220 */ /* 0x000fe40000410000 */
[----:B------:R-:W-:Y:S01]  /*eb70*/  MUFU.EX2 R112, R112 ;  /* 0x0000007000707308 */ /* 0x000fe20000000800 */
[-C--:B------:R-:W-:Y:S02]  /*eb80*/  FMUL.FTZ R62, R62, R0.reuse ;  /* 0x000000003e3e7220 */ /* 0x080fe40000410000 */
[----:B------:R-:W-:Y:S02]  /*eb90*/  FMUL.FTZ R63, R63, R0 ;  /* 0x000000003f3f7220 */ /* 0x000fe40000410000 */
[-C--:B------:R-:W-:Y:S02]  /*eba0*/  FMUL.FTZ R12, R40, R98.reuse ;  /* 0x00000062280c7220 */ /* 0x080fe40000410000 */
[----:B------:R-:W-:Y:S01]  /*ebb0*/  FMUL.FTZ R13, R41, R98 ;  /* 0x00000062290d7220 */ /* 0x000fe20000410000 */
[----:B--2---:R-:W-:Y:S01]  /*ebc0*/  F2FP.BF16.PACK_AB R83, R93, R2 ;  /* 0x000000025d53723e */ /* 0x004fe200000010ff */
[----:B------:R-:W2:Y:S01]  /*ebd0*/  MUFU.EX2 R111, R111 ;  /* 0x0000006f006f7308 */ /* 0x000ea20000000800 */
[----:B------:R-:W-:-:S02]  /*ebe0*/  FMUL.FTZ R14, R42, R0 ;  /* 0x000000002a0e7220 */ /* 0x000fc40000410000 */
[----:B------:R-:W-:Y:S02]  /*ebf0*/  FMUL.FTZ R15, R43, R0 ;  /* 0x000000002b0f7220 */ /* 0x000fe40000410000 */
[-C--:B------:R-:W-:Y:S01]  /*ec00*/  FMUL.FTZ R44, R44, R98.reuse ;  /* 0x000000622c2c7220 */ /* 0x080fe20000410000 */
[C---:B-1----:R-:W-:Y:S01]  /*ec10*/  HMMA.16816.F32.BF16 R4, R80.reuse, R8, R4 ;  /* 0x000000085004723c */ /* 0x042fe20000041804 */
[----:B------:R-:W-:Y:S01]  /*ec20*/  FMUL.FTZ R45, R45, R98 ;  /* 0x000000622d2d7220 */ /* 0x000fe20000410000 */
[----:B------:R-:W-:Y:S01]  /*ec30*/  MUFU.EX2 R108, R108 ;  /* 0x0000006c006c7308 */ /* 0x000fe20000000800 */
[-C--:B------:R-:W-:Y:S01]  /*ec40*/  FMUL.FTZ R46, R46, R0.reuse ;  /* 0x000000002e2e7220 */ /* 0x080fe20000410000 */
[----:B------:R-:W1:Y:S01]  /*ec50*/  LDSM.16.MT88.4 R40, [R122+0x8000] ;  /* 0x008000007a28783b */ /* 0x000e620000004200 */
[----:B------:R-:W-:Y:S02]  /*ec60*/  FMUL.FTZ R47, R47, R0 ;  /* 0x000000002f2f7220 */ /* 0x000fe40000410000 */
[-C--:B------:R-:W-:Y:S01]  /*ec70*/  FMUL.FTZ R76, R76, R98.reuse ;  /* 0x000000624c4c7220 */ /* 0x080fe20000410000 */
[----:B------:R-:W-:Y:S01]  /*ec80*/  HMMA.16816.F32.BF16 R8, R80, R10, R36 ;  /* 0x0000000a5008723c */ /* 0x000fe20000041824 */
[----:B------:R-:W-:Y:S01]  /*ec90*/  FMUL.FTZ R77, R77, R98 ;  /* 0x000000624d4d7220 */ /* 0x000fe20000410000 */
[----:B------:R-:W4:Y:S01]  /*eca0*/  MUFU.EX2 R107, R107 ;  /* 0x0000006b006b7308 */ /* 0x000f220000000800 */
        /* <DEDUP_REMOVED lines=9> */
[----:B---3--:R-:W-:Y:S01]  /*ed40*/  HMMA.16816.F32.BF16 R28, R80, R32, R28 ;  /* 0x00000020501c723c */ /* 0x008fe2000004181c */
[----:B------:R-:W-:Y:S01]  /*ed50*/  FMUL.FTZ R73, R73, R98 ;  /* 0x0000006249497220 */ /* 0x000fe20000410000 */
[----:B------:R-:W3:Y:S01]  /*ed60*/  MUFU.EX2 R109, R109 ;  /* 0x0000006d006d7308 */ /* 0x000ee20000000800 */
[----:B------:R-:W-:-:S02]  /*ed70*/  FMUL.FTZ R74, R74, R0 ;  /* 0x000000004a4a7220 */ /* 0x000fc40000410000 */
[----:B------:R-:W-:Y:S02]  /*ed80*/  FMUL.FTZ R75, R75, R0 ;  /* 0x000000004b4b7220 */ /* 0x000fe40000410000 */
[--C-:B------:R-:W-:Y:S01]  /*ed90*/  FFMA.FTZ R116, R119, c[0x0][0x23c], -R104.reuse ;  /* 0x00008f0077747a23 */ /* 0x100fe20000010868 */
[C---:B------:R-:W-:Y:S01]  /*eda0*/  HMMA.16816.F32.BF16 R24, R80.reuse, R26, R52 ;  /* 0x0000001a5018723c */ /* 0x040fe20000041834 */
[--C-:B------:R-:W-:Y:S01]  /*edb0*/  FFMA.FTZ R139, R139, c[0x0][0x23c], -R104.reuse ;  /* 0x00008f008b8b7a23 */ /* 0x100fe20000010868 */
[----:B------:R-:W-:Y:S01]  /*edc0*/  MUFU.EX2 R106, R106 ;  /* 0x0000006a006a7308 */ /* 0x000fe20000000800 */
[--C-:B------:R-:W-:Y:S02]  /*edd0*/  FFMA.FTZ R114, R145, c[0x0][0x23c], -R104.reuse ;  /* 0x00008f0091727a23 */ /* 0x100fe40000010868 */
[----:B------:R-:W-:Y:S02]  /*ede0*/  FFMA.FTZ R119, R147, c[0x0][0x23c], -R104 ;  /* 0x00008f0093777a23 */ /* 0x000fe40000010868 */
[----:B--2---:R-:W-:Y:S01]  /*edf0*/  F2FP.BF16.PACK_AB R52, R111, R112 ;  /* 0x000000706f34723e */ /* 0x004fe200000010ff */
[----:B------:R-:W-:Y:S01]  /*ee00*/  HMMA.16816.F32.BF16 R32, R80, R34, R60 ;  /* 0x000000225020723c */ /* 0x000fe2000004183c */
[----:B----4-:R-:W-:Y:S01]  /*ee10*/  F2FP.BF16.PACK_AB R54, R107, R108 ;  /* 0x0000006c6b36723e */ /* 0x010fe200000010ff */
[----:B------:R-:W2:Y:S01]  /*ee20*/  MUFU.EX2 R105, R105 ;  /* 0x0000006900697308 */ /* 0x000ea20000000800 */
[----:B---3--:R-:W-:Y:S01]  /*ee30*/  F2FP.BF16.PACK_AB R53, R109, R110 ;  /* 0x0000006e6d35723e */ /* 0x008fe200000010ff */
[----:B------:R-:W3:Y:S01]  /*ee40*/  LDSM.16.MT88.4 R60, [R120+0x6400] ;  /* 0x00640000783c783b */ /* 0x000ee20000004200 */
[----:B------:R-:W-:-:S02]  /*ee50*/  FFMA.FTZ R136, R137, c[0x0][0x23c], -R96 ;  /* 0x00008f0089887a23 */ /* 0x000fc40000010860 */
[--C-:B------:R-:W-:Y:S01]  /*ee60*/  FFMA.FTZ R117, R117, c[0x0][0x23c], -R96.reuse ;  /* 0x00008f0075757a23 */ /* 0x100fe20000010860 */
[C---:B------:R-:W-:Y:S01]  /*ee70*/  HMMA.16816.F32.BF16 R12, R80.reuse, R16, R12 ;  /* 0x00000010500c723c */ /* 0x040fe2000004180c */
[--C-:B------:R-:W-:Y:S01]  /*ee80*/  FFMA.FTZ R113, R113, c[0x0][0x23c], -R96.reuse ;  /* 0x00008f0071717a23 */ /* 0x100fe20000010860 */
[----:B------:R-:W-:Y:S01]  /*ee90*/  MUFU.EX2 R116, R116 ;  /* 0x0000007400747308 */ /* 0x000fe20000000800 */
[----:B------:R-:W-:Y:S02]  /*eea0*/  FFMA.FTZ R118, R115, c[0x0][0x23c], -R96 ;  /* 0x00008f0073767a23 */ /* 0x000fe40000010860 */
[--C-:B------:R-:W-:Y:S02]  /*eeb0*/  FFMA.FTZ R100, R100, c[0x0][0x23c], -R104.reuse ;  /* 0x00008f0064647a23 */ /* 0x100fe40000010868 */
[--C-:B------:R-:W-:Y:S01]  /*eec0*/  FFMA.FTZ R101, R101, c[0x0][0x23c], -R104.reuse ;  /* 0x00008f0065657a23 */ /* 0x100fe20000010868 */
[----:B------:R-:W-:Y:S01]  /*eed0*/  HMMA.16816.F32.BF16 R16, R80, R18, R44 ;  /* 0x000000125010723c */ /* 0x000fe2000004182c */
[--C-:B------:R-:W-:Y:S01]  /*eee0*/  FFMA.FTZ R102, R102, c[0x0][0x23c], -R104.reuse ;  /* 0x00008f0066667a23 */ /* 0x100fe20000010868 */
[----:B--2---:R-:W-:Y:S01]  /*eef0*/  F2FP.BF16.PACK_AB R55, R105, R106 ;  /* 0x0000006a6937723e */ /* 0x004fe200000010ff */
[----:B------:R-:W-:Y:S01]  /*ef00*/  MUFU.EX2 R139, R139 ;  /* 0x0000008b008b7308 */ /* 0x000fe20000000800 */
[----:B------:R-:W-:-:S02]  /*ef10*/  FFMA.FTZ R103, R103, c[0x0][0x23c], -R104 ;  /* 0x00008f0067677a23 */ /* 0x000fc40000010868 */
[--C-:B------:R-:W-:Y:S02]  /*ef20*/  FFMA.FTZ R104, R99, c[0x0][0x23c], -R96.reuse ;  /* 0x00008f0063687a23 */ /* 0x100fe40000010860 */
[----:B-1----:R-:W-:Y:S01]  /*ef30*/  HMMA.16816.F32.BF16 R36, R80, R40, R36 ;  /* 0x000000285024723c */ /* 0x002fe20000041824 */
[-C--:B------:R-:W-:Y:S02]  /*ef40*/  FMUL.FTZ R44, R68, R98.reuse ;  /* 0x00000062442c7220 */ /* 0x080fe40000410000 */
[----:B------:R-:W-:Y:S01]  /*ef50*/  FMUL.FTZ R45, R69, R98 ;  /* 0x00000062452d7220 */ /* 0x000fe20000410000 */
[----:B------:R-:W-:Y:S01]  /*ef60*/  MUFU.EX2 R114, R114 ;  /* 0x0000007200727308 */ /* 0x000fe20000000800 */
[-C--:B------:R-:W-:Y:S02]  /*ef70*/  FMUL.FTZ R46, R70, R0.reuse ;  /* 0x00000000462e7220 */ /* 0x080fe40000410000 */
[----:B------:R-:W-:Y:S01]  /*ef80*/  FMUL.FTZ R47, R71, R0 ;  /* 0x00000000472f7220 */ /* 0x000fe20000410000 */
[----:B------:R-:W-:Y:S01]  /*ef90*/  HMMA.16816.F32.BF16 R4, R52, R56, R4 ;  /* 0x000000383404723c */ /* 0x000fe20000041804 */
[----:B------:R-:W-:-:S02]  /*efa0*/  FFMA.FTZ R95, R95, c[0x0][0x23c], -R96 ;  /* 0x00008f005f5f7a23 */ /* 0x000fc40000010860 */
[--C-:B------:R-:W-:Y:S01]  /*efb0*/  FFMA.FTZ R99, R88, c[0x0][0x23c], -R96.reuse ;  /* 0x00008f0058637a23 */ /* 0x100fe20000010860 */
[----:B------:R-:W-:Y:S01]  /*efc0*/  MUFU.EX2 R119, R119 ;  /* 0x0000007700777308 */ /* 0x000fe20000000800 */
[----:B------:R-:W-:Y:S02]  /*efd0*/  FFMA.FTZ R96, R91, c[0x0][0x23c], -R96 ;  /* 0x00008f005b607a23 */ /* 0x000fe40000010860 */
[----:B------:R-:W-:Y:S01]  /*efe0*/  FFMA.FTZ R97, R141, R98, R97 ;  /* 0x000000628d617223 */ /* 0x000fe20000010061 */
[C---:B------:R-:W-:Y:S01]  /*eff0*/  HMMA.16816.F32.BF16 R8, R52.reuse, R58, R8 ;  /* 0x0000003a3408723c */ /* 0x040fe20000041808 */
[----:B------:R-:W1:Y:S02]  /*f000*/  LDSM.16.MT88.4 R56, [R122+0x7400] ;  /* 0x007400007a38783b */ /* 0x000e640000004200 */
[----:B------:R-:W-:Y:S01]  /*f010*/  FADD.FTZ R97, R90, R97 ;  /* 0x000000615a617221 */ /* 0x000fe20000010000 */
[----:B------:R-:W-:Y:S03]  /*f020*/  MUFU.EX2 R136, R136 ;  /* 0x0000008800887308 */ /* 0x000fe60000000800 */
[----:B------:R-:W-:Y:S01]  /*f030*/  FADD.FTZ R86, R86, R97 ;  /* 0x0000006156567221 */ /* 0x000fe20000010000 */
[C---:B---3--:R-:W-:Y:S03]  /*f040*/  HMMA.16816.F32.BF16 R12, R52.reuse, R60, R12 ;  /* 0x0000003c340c723c */ /* 0x048fe6000004180c */
[----:B------:R-:W-:Y:S01]  /*f050*/  FADD.FTZ R3, R3, R86 ;  /* 0x0000005603037221 */ /* 0x000fe20000010000 */
[----:B------:R-:W-:Y:S03]  /*f060*/  MUFU.EX2 R117, R117 ;  /* 0x0000007500757308 */ /* 0x000fe60000000800 */
[----:B------:R-:W-:Y:S01]  /*f070*/  FADD.FTZ R112, R112, R3 ;  /* 0x0000000370707221 */ /* 0x000fe20000010000 */
[----:B------:R-:W-:Y:S01]  /*f080*/  HMMA.16816.F32.BF16 R16, R52, R62, R16 ;  /* 0x0000003e3410723c */ /* 0x000fe20000041810 */
[----:B------:R-:W2:Y:S02]  /*f090*/  LDSM.16.MT88.4 R60, [R120+0x7400] ;  /* 0x00740000783c783b */ /* 0x000ea40000004200 */
[----:B------:R-:W-:Y:S01]  /*f0a0*/  FADD.FTZ R111, R111, R112 ;  /* 0x000000706f6f7221 */ /* 0x000fe20000010000 */
[----:B------:R-:W-:Y:S03]  /*f0b0*/  MUFU.EX2 R113, R113 ;  /* 0x0000007100717308 */ /* 0x000fe60000000800 */
[----:B------:R-:W-:Y:S01]  /*f0c0*/  FADD.FTZ R108, R108, R111 ;  /* 0x0000006f6c6c7221 */ /* 0x000fe20000010000 */
[C---:B------:R-:W-:Y:S01]  /*f0d0*/  HMMA.16816.F32.BF16 R40, R80.reuse, R42, R76 ;  /* 0x0000002a5028723c */ /* 0x040fe2000004184c */
[----:B------:R-:W-:Y:S02]  /*f0e0*/  LDSM.16.MT88.4 R76, [R122+0x8800] ;  /* 0x008800007a4c783b */ /* 0x000fe40000004200 */
[----:B------:R-:W-:Y:S01]  /*f0f0*/  FADD.FTZ R107, R107, R108 ;  /* 0x0000006c6b6b7221 */ /* 0x000fe20000010000 */
[----:B------:R-:W-:Y:S04]  /*f100*/  MUFU.EX2 R118, R118 ;  /* 0x0000007600767308 */ /* 0x000fe80000000800 */
[C---:B------:R-:W-:Y:S04]  /*f110*/  HMMA.16816.F32.BF16 R44, R80.reuse, R48, R44 ;  /* 0x00000030502c723c */ /* 0x040fe8000004182c */
[----:B------:R-:W-:Y:S04]  /*f120*/  MUFU.EX2 R100, R100 ;  /* 0x0000006400647308 */ /* 0x000fe80000000800 */
[----:B------:R-:W-:Y:S01]  /*f130*/  HMMA.16816.F32.BF16 R48, R80, R50, R72 ;  /* 0x000000325030723c */ /* 0x000fe20000041848 */
[----:B------:R-:W-:Y:S03]  /*f140*/  LDSM.16.MT88.4 R72, [R120+0x8800] ;  /* 0x008800007848783b */ /* 0x000fe60000004200 */
[----:B------:R-:W3:Y:S04]  /*f150*/  MUFU.EX2 R101, R101 ;  /* 0x0000006500657308 */ /* 0x000ee80000000800 */
[C---:B-1----:R-:W-:Y:S04]  /*f160*/  HMMA.16816.F32.BF16 R20, R52.reuse, R56, R20 ;  /* 0x000000383414723c */ /* 0x042fe80000041814 */
[----:B------:R-:W-:Y:S04]  /*f170*/  MUFU.EX2 R102, R102 ;  /* 0x0000006600667308 */ /* 0x000fe80000000800 */
[----:B------:R-:W-:Y:S01]  /*f180*/  HMMA.16816.F32.BF16 R24, R52, R58, R24 ;  /* 0x0000003a3418723c */ /* 0x000fe20000041818 */
[----:B------:R-:W1:Y:S03]  /*f190*/  LDSM.16.MT88.4 R56, [R122+0x8400] ;  /* 0x008400007a38783b */ /* 0x000e660000004200 */
[----:B------:R-:W4:Y:S01]  /*f1a0*/  MUFU.EX2 R103, R103 ;  /* 0x0000006700677308 */ /* 0x000f220000000800 */
[----:B---3--:R-:W-:-:S03]  /*f1b0*/  F2FP.BF16.PACK_AB R88, R101, R100 ;  /* 0x000000646558723e */ /* 0x008fc600000010ff */
[C---:B--2---:R-:W-:Y:S04]  /*f1c0*/  HMMA.16816.F32.BF16 R28, R52.reuse, R60, R28 ;  /* 0x0000003c341c723c */ /* 0x044fe8000004181c */
[----:B------:R-:W-:Y:S04]  /*f1d0*/  MUFU.EX2 R95, R95 ;  /* 0x0000005f005f7308 */ /* 0x000fe80000000800 */
[----:B------:R-:W-:Y:S01]  /*f1e0*/  HMMA.16816.F32.BF16 R32, R52, R62, R32 ;  /* 0x0000003e3420723c */ /* 0x000fe20000041820 */
[----:B------:R-:W2:Y:S03]  /*f1f0*/  LDSM.16.MT88.4 R60, [R120+0x8400] ;  /* 0x00840000783c783b */ /* 0x000ea60000004200 */
[----:B------:R-:W-:Y:S01]  /*f200*/  MUFU.EX2 R104, R104 ;  /* 0x0000006800687308 */ /* 0x000fe20000000800 */
[----:B----4-:R-:W-:-:S07]  /*f210*/  F2FP.BF16.PACK_AB R90, R103, R102 ;  /* 0x00000066675a723e */ /* 0x010fce00000010ff */
[----:B------:R-:W-:Y:S08]  /*f220*/  MUFU.EX2 R99, R99 ;  /* 0x0000006300637308 */ /* 0x000ff00000000800 */
[----:B------:R-:W3:Y:S01]  /*f230*/  MUFU.EX2 R96, R96 ;  /* 0x0000006000607308 */ /* 0x000ee20000000800 */
[C---:B-1----:R-:W-:Y:S08]  /*f240*/  HMMA.16816.F32.BF16 R36, R52.reuse, R56, R36 ;  /* 0x000000383424723c */ /* 0x042ff00000041824 */
[----:B------:R-:W-:Y:S01]  /*f250*/  HMMA.16816.F32.BF16 R40, R52, R58, R40 ;  /* 0x0000003a3428723c */ /* 0x000fe20000041828 */
[----:B------:R-:W1:Y:S01]  /*f260*/  LDSM.16.MT88.4 R56, [R122+0x6800] ;  /* 0x006800007a38783b */ /* 0x000e620000004200 */
[----:B---3--:R-:W-:-:S06]  /*f270*/  F2FP.BF16.PACK_AB R91, R96, R99 ;  /* 0x00000063605b723e */ /* 0x008fcc00000010ff */
        /* <DEDUP_REMOVED lines=8> */
[----:B------:R-:W-:-:S03]  /*f300*/  F2FP.BF16.PACK_AB R55, R118, R113 ;  /* 0x000000717637723e */ /* 0x000fc600000010ff */
[----:B------:R-:W-:-:S04]  /*f310*/  FADD.FTZ R114, R114, R139 ;  /* 0x0000008b72727221 */ /* 0x000fc80000010000 */
[----:B------:R-:W-:Y:S01]  /*f320*/  HMMA.16816.F32.BF16 R64, R52, R76, R36 ;  /* 0x0000004c3440723c */ /* 0x000fe20000041824 */
[----:B------:R-:W-:Y:S01]  /*f330*/  LDSM.16.MT88.4 R36, [R122+0x6c00] ;  /* 0x006c00007a24783b */ /* 0x000fe20000004200 */
[----:B------:R-:W-:-:S04]  /*f340*/  FADD.FTZ R119, R119, R114 ;  /* 0x0000007277777221 */ /* 0x000fc80000010000 */
[----:B------:R-:W-:Y:S02]  /*f350*/  FADD.FTZ R100, R100, R119 ;  /* 0x0000007764647221 */ /* 0x000fe40000010000 */
[----:B-1----:R-:W-:Y:S02]  /*f360*/  HMMA.16816.F32.BF16 R4, R52, R56, R4 ;  /* 0x000000383404723c */ /* 0x002fe40000041804 */
[----:B------:R-:W-:-:S04]  /*f370*/  FADD.FTZ R101, R101, R100 ;  /* 0x0000006465657221 */ /* 0x000fc80000010000 */
[----:B------:R-:W-:Y:S02]  /*f380*/  FADD.FTZ R102, R102, R101 ;  /* 0x0000006566667221 */ /* 0x000fe40000010000 */
[----:B------:R-:W-:Y:S01]  /*f390*/  HMMA.16816.F32.BF16 R8, R52, R58, R8 ;  /* 0x0000003a3408723c */ /* 0x000fe20000041808 */
[----:B------:R-:W1:Y:S01]  /*f3a0*/  LDSM.16.MT88.4 R56, [R122+0x7800] ;  /* 0x007800007a38783b */ /* 0x000e620000004200 */
[----:B------:R-:W-:-:S06]  /*f3b0*/  FADD.FTZ R141, R103, R102 ;  /* 0x00000066678d7221 */ /* 0x000fcc0000010000 */
[C---:B------:R-:W-:Y:S01]  /*f3c0*/  HMMA.16816.F32.BF16 R68, R52.reuse, R72, R44 ;  /* 0x000000483444723c */ /* 0x040fe2000004182c */
[----:B------:R-:W-:Y:S07]  /*f3d0*/  LDSM.16.MT88.4 R44, [R120+0x6c00] ;  /* 0x006c0000782c783b */ /* 0x000fee0000004200 */
[C---:B--2---:R-:W-:Y:S08]  /*f3e0*/  HMMA.16816.F32.BF16 R12, R52.reuse, R60, R12 ;  /* 0x0000003c340c723c */ /* 0x044ff0000004180c */
[C---:B------:R-:W-:Y:S01]  /*f3f0*/  HMMA.16816.F32.BF16 R16, R52.reuse, R62, R16 ;  /* 0x0000003e3410723c */ /* 0x040fe20000041810 */
[----:B------:R-:W-:Y:S07]  /*f400*/  LDSM.16.MT88.4 R60, [R120+0x7c00] ;  /* 0x007c0000783c783b */ /* 0x000fee0000004200 */
[C---:B------:R-:W-:Y:S08]  /*f410*/  HMMA.16816.F32.BF16 R76, R52.reuse, R78, R40 ;  /* 0x0000004e344c723c */ /* 0x040ff00000041828 */
[C---:B------:R-:W-:Y:S08]  /*f420*/  HMMA.16816.F32.BF16 R72, R52.reuse, R74, R48 ;  /* 0x0000004a3448723c */ /* 0x040ff00000041830 */
[C---:B-1----:R-:W-:Y:S08]  /*f430*/  HMMA.16816.F32.BF16 R20, R52.reuse, R56, R20 ;  /* 0x000000383414723c */ /* 0x042ff00000041814 */
[C---:B------:R-:W-:Y:S01]  /*f440*/  HMMA.16816.F32.BF16 R24, R52.reuse, R58, R24 ;  /* 0x0000003a3418723c */ /* 0x040fe20000041818 */
[----:B------:R-:W1:Y:S07]  /*f450*/  LDSM.16.MT88.4 R56, [R120+0x7800] ;  /* 0x007800007838783b */ /* 0x000e6e0000004200 */
[C---:B-1----:R-:W-:Y:S07]  /*f460*/  HMMA.16816.F32.BF16 R28, R52.reuse, R56, R28 ;  /* 0x00000038341c723c */ /* 0x042fee000004181c */
[----:B------:R-:W-:Y:S01]  /*f470*/  FFMA.FTZ R57, R140, R0, R89 ;  /* 0x000000008c397223 */ /* 0x000fe20000010059 */
[----:B------:R-:W-:Y:S01]  /*f480*/  F2FP.BF16.PACK_AB R89, R104, R95 ;  /* 0x0000005f6859723e */ /* 0x000fe200000010ff */
[----:B------:R-:W-:Y:S01]  /*f490*/  HMMA.16816.F32.BF16 R32, R52, R58, R32 ;  /* 0x0000003a3420723c */ /* 0x000fe20000041820 */
[----:B------:R-:W1:Y:S07]  /*f4a0*/  LDSM.16.MT88.4 R52, [R122+0x7c00] ;  /* 0x007c00007a34783b */ /* 0x000e6e0000004200 */
[C---:B------:R-:W-:Y:S01]  /*f4b0*/  HMMA.16816.F32.BF16 R80, R88.reuse, R36, R4 ;  /* 0x000000245850723c */ /* 0x040fe20000041804 */
[----:B------:R-:W-:Y:S07]  /*f4c0*/  LDSM.16.MT88.4 R4, [R120+0x8c00] ;  /* 0x008c00007804783b */ /* 0x000fee0000004200 */
[C---:B------:R-:W-:Y:S01]  /*f4d0*/  HMMA.16816.F32.BF16 R36, R88.reuse, R38, R8 ;  /* 0x000000265824723c */ /* 0x040fe20000041808 */
[----:B------:R-:W2:Y:S07]  /*f4e0*/  LDSM.16.MT88.4 R8, [R122+0x8c00] ;  /* 0x008c00007a08783b */ /* 0x000eae0000004200 */
[C---:B------:R-:W-:Y:S07]  /*f4f0*/  HMMA.16816.F32.BF16 R40, R88.reuse, R44, R12 ;  /* 0x0000002c5828723c */ /* 0x040fee000004180c */
        /* <DEDUP_REMOVED lines=14> */
[----:B------:R-:W-:Y:S03]  /*f5e0*/  HMMA.16816.F32.BF16 R60, R88, R62, R32 ;  /* 0x0000003e583c723c */ /* 0x000fe60000041820 */
[----:B------:R-:W-:Y:S01]  /*f5f0*/  FADD.FTZ R113, R113, R0 ;  /* 0x0000000071717221 */ /* 0x000fe20000010000 */
[----:B------:R-:W-:-:S03]  /*f600*/  MOV R0, R87 ;  /* 0x0000005700007202 */ /* 0x000fc60000000f00 */
[----:B------:R-:W-:Y:S01]  /*f610*/  FADD.FTZ R118, R118, R113 ;  /* 0x0000007176767221 */ /* 0x000fe20000010000 */
[----:B--2---:R-:W-:Y:S03]  /*f620*/  HMMA.16816.F32.BF16 R64, R88, R8, R64 ;  /* 0x000000085840723c */ /* 0x004fe60000041840 */
[----:B------:R-:W-:-:S04]  /*f630*/  FADD.FTZ R95, R95, R118 ;  /* 0x000000765f5f7221 */ /* 0x000fc80000010000 */
[----:B------:R-:W-:Y:S01]  /*f640*/  FADD.FTZ R104, R104, R95 ;  /* 0x0000005f68687221 */ /* 0x000fe20000010000 */
[----:B------:R-:W-:Y:S03]  /*f650*/  HMMA.16816.F32.BF16 R76, R88, R10, R76 ;  /* 0x0000000a584c723c */ /* 0x000fe6000004184c */
[----:B------:R-:W-:-:S04]  /*f660*/  FADD.FTZ R99, R99, R104 ;  /* 0x0000006863637221 */ /* 0x000fc80000010000 */
[----:B------:R-:W-:Y:S01]  /*f670*/  FADD.FTZ R140, R96, R99 ;  /* 0x00000063608c7221 */ /* 0x000fe20000010000 */
[C---:B------:R-:W-:Y:S08]  /*f680*/  HMMA.16816.F32.BF16 R68, R88.reuse, R4, R68 ;  /* 0x000000045844723c */ /* 0x040ff00000041844 */
[----:B------:R-:W-:Y:S08]  /*f690*/  HMMA.16816.F32.BF16 R72, R88, R6, R72 ;  /* 0x000000065848723c */ /* 0x000ff00000041848 */
.L_x_4407:
        /* <DEDUP_REMOVED lines=12> */
.L_x_4417:
        /* <DEDUP_REMOVED lines=65> */
.L_x_4414:
[C---:B------:R-:W-:Y:S01]  /*fb70*/  LOP3.LUT P6, RZ, R130.reuse, 0x1, RZ, 0xc0, !PT ;  /* 0x0000000182ff7812 */ /* 0x040fe200078cc0ff */
[----:B------:R-:W-:Y:S01]  /*fb80*/  IMAD.MOV.U32 R0, RZ, RZ, c[0x0][0x1a0] ;  /* 0x00006800ff007624 */ /* 0x000fe200078e00ff */
[C---:B------:R-:W-:Y:S01]  /*fb90*/  LEA R138, P1, R139.reuse, R142, 0x1 ;  /* 0x0000008e8b8a7211 */ /* 0x040fe200078208ff */
[----:B------:R-:W-:Y:S01]  /*fba0*/  IMAD.MOV.U32 R145, RZ, RZ, c[0x0][0x1a4] ;  /* 0x00006900ff917624 */ /* 0x000fe200078e00ff */
[----:B------:R-:W-:Y:S02]  /*fbb0*/  LOP3.LUT P5, RZ, R130, 0x2, RZ, 0xc0, !PT ;  /* 0x0000000282ff7812 */ /* 0x000fe400078ac0ff */
[----:B------:R-:W-:Y:S02]  /*fbc0*/  LEA R2, P0, R0, R139, 0x5 ;  /* 0x0000008b00027211 */ /* 0x000fe400078028ff */
[----:B------:R-:W-:Y:S02]  /*fbd0*/  LEA.HI.X R139, R139, R143, R86, 0x1, P1 ;  /* 0x0000008f8b8b7211 */ /* 0x000fe400008f0c56 */
[----:B------:R-:W-:Y:S02]  /*fbe0*/  LOP3.LUT P4, RZ, R130, 0x4, RZ, 0xc0, !PT ;  /* 0x0000000482ff7812 */ /* 0x000fe4000788c0ff */
[C-C-:B------:R-:W-:Y:S01]  /*fbf0*/  LEA.HI.X R86, R0.reuse, R86, R145.reuse, 0x5, P0 ;  /* 0x0000005600567211 */ /* 0x140fe200000f2c91 */
[----:B------:R-:W-:Y:S01]  /*fc00*/  @!PT LDS RZ, [RZ] ;  /* 0x00000000fffff984 */ /* 0x000fe20000000800 */
[----:B------:R-:W-:Y:S01]  /*fc10*/  @!PT LDS RZ, [RZ] ;  /* 0x00000000fffff984 */ /* 0x000fe20000000800 */
[----:B------:R-:W-:Y:S01]  /*fc20*/  @!PT LDS RZ, [RZ] ;  /* 0x00000000fffff984 */ /* 0x000fe20000000800 */
[----:B------:R1:W-:Y:S01]  /*fc30*/  @P6 LDGSTS.E.BYPASS.LTC128B.128 [R135+0x6000], [R138.64] ;  /* 0x060000008a876fae */ /* 0x0003e2000b901d46 */
[C---:B------:R-:W-:Y:S03]  /*fc40*/  @P6 LEA R144, P2, R0.reuse, R138, 0x6 ;  /* 0x0000008a00906211 */ /* 0x040fe600078430ff */
[----:B------:R-:W-:Y:S01]  /*fc50*/  @!P6 STS [R135+0x6000], RZ ;  /* 0x006000ff8700e388 */ /* 0x000fe20000000800 */
[----:B------:R-:W-:Y:S02]  /*fc60*/  @P6 LEA.HI.X R145, R0, R139, R145, 0x6, P2 ;  /* 0x0000008b00916211 */ /* 0x000fe400010f3491 */
[CC--:B------:R-:W-:Y:S01]  /*fc70*/  @P5 LEA R146, P1, R2.reuse, R142.reuse, 0x1 ;  /* 0x0000008e02925211 */ /* 0x0c0fe200078208ff */
[----:B------:R-:W-:Y:S02]  /*fc80*/  @!P6 STS [R135+0x6004], RZ ;  /* 0x006004ff8700e388 */ /* 0x000fe40000000800 */
[C---:B------:R-:W-:Y:S02]  /*fc90*/  @P4 LEA R142, P0, R2.reuse, R142, 0x1 ;  /* 0x0000008e028e4211 */ /* 0x040fe400078008ff */
[----:B------:R-:W-:Y:S01]  /*fca0*/  @!P6 STS.64 [R135+0x6008], RZ ;  /* 0x006008ff8700e388 */ /* 0x000fe20000000a00 */
        /* <DEDUP_REMOVED lines=29> */
[----:B------:R-:W2:Y:S04]  /*fe80*/  LDSM.16.M88.4 R92, [R124+0x3000] ;  /* 0x003000007c5c783b */ /* 0x000ea80000000200 */
[----:B------:R-:W3:Y:S04]  /*fe90*/  LDSM.16.M88.4 R96, [R124+0x3400] ;  /* 0x003400007c60783b */ /* 0x000ee80000000200 */
[----:B------:R-:W4:Y:S04]  /*fea0*/  LDSM.16.M88.4 R100, [R124+0x3800] ;  /* 0x003800007c64783b */ /* 0x000f280000000200 */
[----:B------:R-:W0:Y:S04]  /*feb0*/  LDGDEPBAR ;  /* 0x00000000000079af */ /* 0x000e280000000000 */
[----:B------:R-:W5:Y:S04]  /*fec0*/  LDSM.16.M88.4 R104, [R124+0x3c00] ;  /* 0x003c00007c68783b */ /* 0x000f680000000200 */
[----:B------:R-:W-:Y:S04]  /*fed0*/  LDSM.16.M88.4 R108, [R123] ;  /* 0x000000007b6c783b */ /* 0x000fe80000000200 */
[----:B------:R-:W1:Y:S04]  /*fee0*/  LDSM.16.M88.4 R112, [R121+0x3000] ;  /* 0x003000007970783b */ /* 0x000e680000000200 */
[----:B------:R-:W1:Y:S01]  /*fef0*/  LDSM.16.M88.4 R116, [R121+0x3400] ;  /* 0x003400007974783b */ /* 0x000e620000000200 */
[C---:B--2---:R-:W-:Y:S08]  /*ff00*/  HMMA.16816.F32.BF16 R4, R88.reuse, R92, RZ ;  /* 0x0000005c5804723c */ /* 0x044ff000000418ff */
[C---:B------:R-:W-:Y:S01]  /*ff10*/  HMMA.16816.F32.BF16 R8, R88.reuse, R94, RZ ;  /* 0x0000005e5808723c */ /* 0x040fe200000418ff */
[----:B------:R-:W-:Y:S07]  /*ff20*/  LDSM.16.M88.4 R92, [R121+0x3c00] ;  /* 0x003c0000795c783b */ /* 0x000fee0000000200 */
[C---:B---3--:R-:W-:Y:S08]  /*ff30*/  HMMA.16816.F32.BF16 R12, R88.reuse, R96, RZ ;  /* 0x00000060580c723c */ /* 0x048ff000000418ff */
[C---:B------:R-:W-:Y:S01]  /*ff40*/  HMMA.16816.F32.BF16 R16, R88.reuse, R98, RZ ;  /* 0x000000625810723c */ /* 0x040fe200000418ff */
[----:B------:R-:W-:Y:S07]  /*ff50*/  LDSM.16.M88.4 R96, [R124+0x4000] ;  /* 0x004000007c60783b */ /* 0x000fee0000000200 */
[C---:B----4-:R-:W-:Y:S08]  /*ff60*/  HMMA.16816.F32.BF16 R20, R88.reuse, R100, RZ ;  /* 0x000000645814723c */ /* 0x050ff000000418ff */
[C---:B------:R-:W-:Y:S01]  /*ff70*/  HMMA.16816.F32.BF16 R24, R88.reuse, R102, RZ ;  /* 0x000000665818723c */ /* 0x040fe200000418ff */
[----:B------:R-:W-:Y:S07]  /*ff80*/  LDSM.16.M88.4 R100, [R124+0x4c00] ;  /* 0x004c00007c64783b */ /* 0x000fee0000000200 */
[C---:B-----5:R-:W-:Y:S08]  /*ff90*/  HMMA.16816.F32.BF16 R28, R88.reuse, R104, RZ ;  /* 0x00000068581c723c */ /* 0x060ff000000418ff */
[----:B------:R-:W-:Y:S01]  /*ffa0*/  HMMA.16816.F32.BF16 R32, R88, R106, RZ ;  /* 0x0000006a5820723c */ /* 0x000fe200000418ff */
[----:B------:R-:W2:Y:S07]  /*ffb0*/  LDSM.16.M88.4 R88, [R121+0x3800] ;  /* 0x003800007958783b */ /* 0x000eae0000000200 */
[C---:B-1----:R-:W-:Y:S08]  /*ffc0*/  HMMA.16816.F32.BF16 R4, R108.reuse, R112, R4 ;  /* 0x000000706c04723c */ /* 0x042ff00000041804 */
[C---:B------:R-:W-:Y:S08]  /*ffd0*/  HMMA.16816.F32.BF16 R8, R108.reuse, R114, R8 ;  /* 0x000000726c08723c */ /* 0x040ff00000041808 */
[C---:B------:R-:W-:Y:S08]  /*ffe0*/  HMMA.16816.F32.BF16 R12, R108.reuse, R116, R12 ;  /* 0x000000746c0c723c */ /* 0x040ff0000004180c */
[C---:B------:R-:W-:Y:S08]  /*fff0*/  HMMA.16816.F32.BF16 R16, R108.reuse, R118, R16 ;  /* 0x000000766c10723c */ /* 0x040ff00000041810 */
        /* <DEDUP_REMOVED lines=47> */
[----:B------:R-:W1:Y:S01]  /*102f0*/  LDSM.16.M88.4 R96, [R121+0x5800] ;  /* 0x005800007960783b */ /* 0x000e620000000200 */
[----:B------:R-:W-:Y:S04]  /*10300*/  DEPBAR.LE SB0, 0x0 ;  /* 0x000080000000791a */ /* 0x000fe80000000000 */
[----:B------:R-:W-:Y:S02]  /*10310*/  BAR.SYNC.DEFER_BLOCKING 0x0 ;  /* 0x0000000000007b1d */ /* 0x000fe40000010000 */
[C---:B--2---:R-:W-:Y:S08]  /*10320*/  HMMA.16816.F32.BF16 R12, R92.reuse, R88, R12 ;  /* 0x000000585c0c723c */ /* 0x044ff0000004180c */
[C---:B------:R-:W-:Y:S08]  /*10330*/  HMMA.16816.F32.BF16 R16, R92.reuse, R90, R16 ;  /* 0x0000005a5c10723c */ /* 0x040ff00000041810 */
[C---:B-1----:R-:W-:Y:S08]  /*10340*/  HMMA.16816.F32.BF16 R20, R92.reuse, R96, R20 ;  /* 0x000000605c14723c */ /* 0x042ff00000041814 */
[C---:B------:R-:W-:Y:S08]  /*10350*/  HMMA.16816.F32.BF16 R24, R92.reuse, R98, R24 ;  /* 0x000000625c18723c */ /* 0x040ff00000041818 */
[C---:B------:R-:W-:Y:S08]  /*10360*/  HMMA.16816.F32.BF16 R28, R92.reuse, R100, R28 ;  /* 0x000000645c1c723c */ /* 0x040ff0000004181c */
[----:B------:R-:W-:Y:S01]  /*10370*/  HMMA.16816.F32.BF16 R32, R92, R102, R32 ;  /* 0x000000665c20723c */ /* 0x000fe20000041820 */
[----:B------:R-:W-:Y:S03]  /*10380*/  @!UPT UIADD3 URZ, URZ, URZ, URZ ;  /* 0x0000003f3f3ff290 */ /* 0x000fe6000fffe03f */
[----:B------:R-:W-:-:S11]  /*10390*/  @!P0 BRA `(.L_x_4415) ;  /* 0x000006e000008947 */ /* 0x000fd60003800000 */
[----:B------:R-:W-:Y:S02]  /*103a0*/  MOV R88, UR5 ;  /* 0x0000000500587c02 */ /* 0x000fe40008000f00 */
        /* <DEDUP_REMOVED lines=62> */
.L_x_4416:
[C---:B------:R-:W-:Y:S01]  /*10790*/  LEA R90, P1, R88.reuse, R132, 0x1 ;  /* 0x00000084585a7211 */ /* 0x040fe200078208ff */
[----:B------:R-:W-:Y:S02]  /*107a0*/  IMAD.MOV.U32 R89, RZ, RZ, c[0x0][0x198] ;  /* 0x00006600ff597624 */ /* 0x000fe400078e00ff */
[----:B------:R-:W-:Y:S01]  /*107b0*/  IMAD.MOV.U32 R0, RZ, RZ, c[0x0][0x19c] ;  /* 0x00006700ff007624 */ /* 0x000fe200078e00ff */
[----:B------:R-:W-:Y:S02]  /*107c0*/  LEA.HI.X R91, R88, R131, R86, 0x1, P1 ;  /* 0x00000083585b7211 */ /* 0x000fe400008f0c56 */
[C---:B------:R-:W-:Y:S02]  /*107d0*/  LEA R2, P0, R89.reuse, R88, 0x5 ;  /* 0x0000005859027211 */ /* 0x040fe400078028ff */
[C---:B------:R-:W-:Y:S01]  /*107e0*/  @P6 LEA R88, P2, R89.reuse, R90, 0x6 ;  /* 0x0000005a59586211 */ /* 0x040fe200078430ff */
[----:B------:R-:W-:Y:S01]  /*107f0*/  @!PT LDS RZ, [RZ] ;  /* 0x00000000fffff984 */ /* 0x000fe20000000800 */
[----:B------:R-:W-:Y:S01]  /*10800*/  @!PT LDS RZ, [RZ] ;  /* 0x00000000fffff984 */ /* 0x000fe20000000800 */
[----:B------:R-:W-:Y:S01]  /*10810*/  @!PT LDS RZ, [RZ] ;  /* 0x00000000fffff984 */ /* 0x000fe20000000800 */
[----:B------:R1:W-:Y:S01]  /*10820*/  @P6 LDGSTS.E.BYPASS.LTC128B.128 [R135+0x3000], [R90.64] ;  /* 0x030000005a876fae */ /* 0x0003e2000b901d46 */
[C---:B------:R-:W-:Y:S02]  /*10830*/  @P5 LEA R92, P1, R2.reuse, R132, 0x1 ;  /* 0x00000084025c5211 */ /* 0x040fe400078208ff */
[C-C-:B------:R-:W-:Y:S01]  /*10840*/  LEA.HI.X R86, R89.reuse, R86, R0.reuse, 0x5, P0 ;  /* 0x0000005659567211 */ /* 0x140fe200000f2c00 */
[----:B------:R1:W-:Y:S01]  /*10850*/  @!P6 STS [R135+0x3000], RZ ;  /* 0x003000ff8700e388 */ /* 0x0003e20000000800 */
[----:B------:R-:W-:Y:S02]  /*10860*/  @P6 LEA.HI.X R89, R89, R91, R0, 0x6, P2 ;  /* 0x0000005b59596211 */ /* 0x000fe400010f3400 */
[CC--:B------:R-:W-:Y:S01]  /*10870*/  @P5 LEA.HI.X R93, R2.reuse, R131.reuse, R86, 0x1, P1 ;  /* 0x00000083025d5211 */ /* 0x0c0fe200008f0c56 */
[----:B------:R1:W-:Y:S01]  /*10880*/  @!P6 STS [R135+0x3004], RZ ;  /* 0x003004ff8700e388 */ /* 0x0003e20000000800 */
[C---:B------:R-:W-:Y:S01]  /*10890*/  @P4 LEA R94, P0, R2.reuse, R132, 0x1 ;  /* 0x00000084025e4211 */ /* 0x040fe200078008ff */
[----:B------:R-:W-:Y:S02]  /*108a0*/  IMAD.MOV.U32 R132, RZ, RZ, R90 ;  /* 0x000000ffff847224 */ /* 0x000fe400078e005a */
[----:B------:R1:W-:Y:S01]  /*108b0*/  @!P6 STS.64 [R135+0x3008], RZ ;  /* 0x003008ff8700e388 */ /* 0x0003e20000000a00 */
[----:B------:R-:W-:Y:S01]  /*108c0*/  @P4 LEA.HI.X R95, R2, R131, R86, 0x1, P0 ;  /* 0x00000083025f4211 */ /* 0x000fe200000f0c56 */
[----:B------:R-:W-:Y:S02]  /*108d0*/  IMAD.MOV.U32 R131, RZ, RZ, R91 ;  /* 0x000000ffff837224 */ /* 0x000fe400078e005b */
        /* <DEDUP_REMOVED lines=26> */
.L_x_4415:
        /* <DEDUP_REMOVED lines=29> */
[----:B------:R-:W-:Y:S02]  /*10c50*/  MOV R142, R138 ;  /* 0x0000008a008e7202 */ /* 0x000fe40000000f00 */
[----:B------:R-:W-:Y:S02]  /*10c60*/  FMNMX.FTZ R90, R33, R0, !PT ;  /* 0x00000000215a7209 */ /* 0x000fe40007810000 */
[----:B------:R-:W-:Y:S02]  /*10c70*/  FMNMX.FTZ R0, R34, R93, !PT ;  /* 0x0000005d22007209 */ /* 0x000fe40007810000 */
[----:B------:R-:W-:Y:S01]  /*10c80*/  MOV R143, R139 ;  /* 0x0000008b008f7202 */ /* 0x000fe20000000f00 */
        /* <DEDUP_REMOVED lines=9> */
[----:B--2---:R-:W-:Y:S02]  /*10d20*/  FMNMX.FTZ R2, R95, R2, !PT ;  /* 0x000000025f027209 */ /* 0x004fe40007810000 */
[----:B------:R-:W-:Y:S02]  /*10d30*/  LDSM.16.MT88.4 R92, [R120+0x6000] ;  /* 0x00600000785c783b */ /* 0x000fe40000004200 */
        /* <DEDUP_REMOVED lines=14> */
[--C-:B------:R-:W-:Y:S01]  /*10e20*/  FFMA.FTZ R98, R8, c[0x0][0x23c], -R104.reuse ;  /* 0x00008f0008627a23 */ /* 0x100fe20000010868 */
[----:B------:R-:W-:Y:S01]  /*10e30*/  IADD3 R134, R134, -0x1, RZ ;  /* 0xffffffff86867810 */ /* 0x000fe20007ffe0ff */
        /* <DEDUP_REMOVED lines=8> */
[--C-:B------:R-:W-:Y:S01]  /*10ec0*/  FFMA.FTZ R103, R14, c[0x0][0x23c], -R99.reuse ;  /* 0x00008f000e677a23 */ /* 0x100fe20000010863 */
[----:B-1----:R-:W1:Y:S01]  /*10ed0*/  LDSM.16.MT88.4 R88, [R122+0x6000] ;  /* 0x006000007a58783b */ /* 0x002e620000004200 */
[C---:B--2---:R-:W-:Y:S02]  /*10ee0*/  FMUL.FTZ R8, R86.reuse, R80 ;  /* 0x0000005056087220 */ /* 0x044fe40000410000 */
[C---:B------:R-:W-:Y:S02]  /*10ef0*/  FMUL.FTZ R9, R86.reuse, R81 ;  /* 0x0000005156097220 */ /* 0x040fe40000410000 */
[C---:B------:R-:W-:Y:S03]  /*10f00*/  FMUL.FTZ R36, R86.reuse, R36 ;  /* 0x0000002456247220 */ /* 0x040fe60000410000 */
        /* <DEDUP_REMOVED lines=47> */
[----:B------:R-:W-:Y:S02]  /*11200*/  FMUL.FTZ R69, R86, R69 ;  /* 0x0000004556457220 */ /* 0x000fe40000410000 */
[C---:B------:R-:W-:Y:S02]  /*11210*/  FMUL.FTZ R70, R3.reuse, R70 ;  /* 0x0000004603467220 */ /* 0x040fe40000410000 */
[----:B------:R-:W-:Y:S02]  /*11220*/  FMUL.FTZ R71, R3, R71 ;  /* 0x0000004703477220 */ /* 0x000fe40000410000 */
[--C-:B------:R-:W-:Y:S01]  /*11230*/  FFMA.FTZ R16, R16, c[0x0][0x23c], -R104.reuse ;  /* 0x00008f0010107a23 */ /* 0x100fe20000010868 */
[----:B------:R-:W-:Y:S01]  /*11240*/  MUFU.EX2 R103, R103 ;  /* 0x0000006700677308 */ /* 0x000fe20000000800 */
[C---:B------:R-:W-:Y:S02]  /*11250*/  FMUL.FTZ R72, R86.reuse, R72 ;  /* 0x0000004856487220 */ /* 0x040fe40000410000 */
[----:B------:R-:W-:Y:S01]  /*11260*/  FMUL.FTZ R73, R86, R73 ;  /* 0x0000004956497220 */ /* 0x000fe20000410000 */
[----:B---3--:R-:W-:Y:S01]  /*11270*/  F2FP.BF16.PACK_AB R83, R7, R6 ;  /* 0x000000060753723e */ /* 0x008fe200000010ff */
        /* <DEDUP_REMOVED lines=15> */
[----:B------:R-:W-:Y:S02]  /*11370*/  FFMA.FTZ R113, R32, c[0x0][0x23c], -R104 ;  /* 0x00008f0020717a23 */ /* 0x000fe40000010868 */
[C---:B------:R-:W-:Y:S01]  /*11380*/  HMMA.16816.F32.BF16 R44, R80.reuse, R94, R44 ;  /* 0x0000005e502c723c */ /* 0x040fe2000004182c */
[----:B------:R-:W2:Y:S03]  /*11390*/  LDSM.16.MT88.4 R92, [R120+0x7000] ;  /* 0x00700000785c783b */ /* 0x000ea60000004200 */
[--C-:B------:R-:W-:Y:S02]  /*113a0*/  FFMA.FTZ R115, R30, c[0x0][0x23c], -R99.reuse ;  /* 0x00008f001e737a23 */ /* 0x100fe40000010863 */
[--C-:B------:R-:W-:Y:S01]  /*113b0*/  FFMA.FTZ R112, R31, c[0x0][0x23c], -R99.reuse ;  /* 0x00008f001f707a23 */ /* 0x100fe20000010863 */
[----:B------:R-:W-:Y:S01]  /*113c0*/  MUFU.EX2 R106, R106 ;  /* 0x0000006a006a7308 */ /* 0x000fe20000000800 */
[----:B------:R-:W-:Y:S01]  /*113d0*/  FFMA.FTZ R116, R34, c[0x0][0x23c], -R99 ;  /* 0x00008f0022747a23 */ /* 0x000fe20000010863 */
[----:B------:R-:W-:Y:S03]  /*113e0*/  LDSM.16.MT88.4 R28, [R120+0x6c00] ;  /* 0x006c0000781c783b */ /* 0x000fe60000004200 */
[C---:B------:R-:W-:Y:S02]  /*113f0*/  FMUL.FTZ R74, R3.reuse, R74 ;  /* 0x0000004a034a7220 */ /* 0x040fe40000410000 */
[C---:B------:R-:W-:Y:S02]  /*11400*/  FMUL.FTZ R75, R3.reuse, R75 ;  /* 0x0000004b034b7220 */ /* 0x040fe40000410000 */
[----:B------:R-:W-:Y:S01]  /*11410*/  FFMA.FTZ R97, R86, R141, R97 ;  /* 0x0000008d56617223 */ /* 0x000fe20000010061 */
[----:B------:R-:W-:Y:S01]  /*11420*/  MUFU.EX2 R110, R110 ;  /* 0x0000006e006e7308 */ /* 0x000fe20000000800 */
[----:B------:R-:W-:Y:S02]  /*11430*/  FFMA.FTZ R101, R3, R140, R101 ;  /* 0x0000008c03657223 */ /* 0x000fe40000010065 */
[----:B------:R-:W-:Y:S02]  /*11440*/  FADD.FTZ R97, R100, R97 ;  /* 0x0000006164617221 */ /* 0x000fe40000010000 */
[----:B------:R-:W-:Y:S02]  /*11450*/  FADD.FTZ R101, R96, R101 ;  /* 0x0000006560657221 */ /* 0x000fe40000010000 */
[----:B------:R-:W-:Y:S01]  /*11460*/  FADD.FTZ R98, R98, R97 ;  /* 0x0000006162627221 */ /* 0x000fe20000010000 */
[C---:B-1----:R-:W-:Y:S02]  /*11470*/  HMMA.16816.F32.BF16 R48, R80.reuse, R88, R48 ;  /* 0x000000585030723c */ /* 0x042fe40000041830 */
[----:B------:R-:W-:Y:S01]  /*11480*/  MUFU.EX2 R109, R109 ;  /* 0x0000006d006d7308 */ /* 0x000fe20000000800 */
[----:B------:R-:W-:Y:S02]  /*11490*/  FADD.FTZ R6, R6, R101 ;  /* 0x0000006506067221 */ /* 0x000fe40000010000 */
[----:B------:R-:W-:Y:S02]  /*114a0*/  FADD.FTZ R5, R5, R98 ;  /* 0x0000006205057221 */ /* 0x000fe40000010000 */
[----:B------:R-:W-:Y:S01]  /*114b0*/  FADD.FTZ R6, R7, R6 ;  /* 0x0000000607067221 */ /* 0x000fe20000010000 */
[C---:B------:R-:W-:Y:S01]  /*114c0*/  HMMA.16816.F32.BF16 R52, R80.reuse, R90, R52 ;  /* 0x0000005a5034723c */ /* 0x040fe20000041834 */
[----:B------:R-:W1:Y:S03]  /*114d0*/  LDSM.16.MT88.4 R88, [R122+0x8000] ;  /* 0x008000007a58783b */ /* 0x000e660000004200 */
[----:B------:R-:W-:Y:S04]  /*114e0*/  MUFU.EX2 R111, R111 ;  /* 0x0000006f006f7308 */ /* 0x000fe80000000800 */
[C---:B--2---:R-:W-:Y:S06]  /*114f0*/  HMMA.16816.F32.BF16 R56, R80.reuse, R92, R56 ;  /* 0x0000005c5038723c */ /* 0x044fec0000041838 */
[----:B------:R-:W-:Y:S02]  /*11500*/  MUFU.EX2 R114, R114 ;  /* 0x0000007200727308 */ /* 0x000fe40000000800 */
[C---:B------:R-:W-:Y:S01]  /*11510*/  HMMA.16816.F32.BF16 R60, R80.reuse, R94, R60 ;  /* 0x0000005e503c723c */ /* 0x040fe2000004183c */
[----:B------:R-:W2:Y:S07]  /*11520*/  LDSM.16.MT88.4 R92, [R120+0x8000] ;  /* 0x00800000785c783b */ /* 0x000eae0000004200 */
[----:B------:R-:W-:Y:S10]  /*11530*/  MUFU.EX2 R115, R115 ;  /* 0x0000007300737308 */ /* 0x000ff40000000800 */
[----:B------:R-:W-:Y:S01]  /*11540*/  MUFU.EX2 R112, R112 ;  /* 0x0000007000707308 */ /* 0x000fe20000000800 */
[C---:B-1----:R-:W-:Y:S09]  /*11550*/  HMMA.16816.F32.BF16 R64, R80.reuse, R88, R64 ;  /* 0x000000585040723c */ /* 0x042ff20000041840 */
[----:B------:R-:W-:Y:S03]  /*11560*/  MUFU.EX2 R113, R113 ;  /* 0x0000007100717308 */ /* 0x000fe60000000800 */
[--C-:B------:R-:W-:Y:S02]  /*11570*/  FFMA.FTZ R89, R13, c[0x0][0x23c], -R104.reuse ;  /* 0x00008f000d597a23 */ /* 0x100fe40000010868 */
[----:B------:R-:W-:Y:S02]  /*11580*/  FMUL.FTZ R13, R86, R77 ;  /* 0x0000004d560d7220 */ /* 0x000fe40000410000 */
[--C-:B------:R-:W-:Y:S03]  /*11590*/  FFMA.FTZ R88, R15, c[0x0][0x23c], -R99.reuse ;  /* 0x00008f000f587a23 */ /* 0x100fe60000010863 */
[----:B------:R-:W-:Y:S01]  /*115a0*/  MUFU.EX2 R89, R89 ;  /* 0x0000005900597308 */ /* 0x000fe20000000800 */
[----:B------:R-:W-:Y:S01]  /*115b0*/  FMUL.FTZ R15, R3, R79 ;  /* 0x0000004f030f7220 */ /* 0x000fe20000410000 */
[----:B------:R-:W-:Y:S01]  /*115c0*/  MOV R3, R0 ;  /* 0x0000000000037202 */ /* 0x000fe20000000f00 */
[----:B------:R-:W1:Y:S05]  /*115d0*/  LDSM.16.MT88.4 R76, [R122+0x6400] ;  /* 0x006400007a4c783b */ /* 0x000e6a0000004200 */
[C---:B------:R-:W-:Y:S02]  /*115e0*/  HMMA.16816.F32.BF16 R12, R80.reuse, R90, R12 ;  /* 0x0000005a500c723c */ /* 0x040fe4000004180c */
[----:B------:R-:W3:Y:S05]  /*115f0*/  MUFU.EX2 R88, R88 ;  /* 0x0000005800587308 */ /* 0x000eea0000000800 */
[--C-:B------:R-:W-:Y:S01]  /*11600*/  FFMA.FTZ R91, R17, c[0x0][0x23c], -R104.reuse ;  /* 0x00008f00115b7a23 */ /* 0x100fe20000010868 */
[C---:B--2---:R-:W-:Y:S04]  /*11610*/  HMMA.16816.F32.BF16 R68, R80.reuse, R92, R68 ;  /* 0x0000005c5044723c */ /* 0x044fe80000041844 */
[----:B------:R2:W-:Y:S03]  /*11620*/  MUFU.EX2 R90, R16 ;  /* 0x00000010005a7308 */ /* 0x0005e60000000800 */
[--C-:B------:R-:W-:Y:S01]  /*11630*/  FFMA.FTZ R92, R18, c[0x0][0x23c], -R99.reuse ;  /* 0x00008f00125c7a23 */ /* 0x100fe20000010863 */
[----:B------:R-:W-:Y:S01]  /*11640*/  HMMA.16816.F32.BF16 R72, R80, R94, R72 ;  /* 0x0000005e5048723c */ /* 0x000fe20000041848 */
[----:B------:R-:W4:Y:S03]  /*11650*/  LDSM.16.MT88.4 R80, [R120+0x6400] ;  /* 0x006400007850783b */ /* 0x000f260000004200 */
[--C-:B------:R-:W-:Y:S02]  /*11660*/  FFMA.FTZ R93, R19, c[0x0][0x23c], -R99.reuse ;  /* 0x00008f00135d7a23 */ /* 0x100fe40000010863 */
[----:B------:R-:W5:Y:S01]  /*11670*/  MUFU.EX2 R91, R91 ;  /* 0x0000005b005b7308 */ /* 0x000f620000000800 */
[--C-:B------:R-:W-:Y:S02]  /*11680*/  FFMA.FTZ R94, R23, c[0x0][0x23c], -R99.reuse ;  /* 0x00008f00175e7a23 */ /* 0x100fe40000010863 */
[----:B------:R-:W-:Y:S03]  /*11690*/  LDSM.16.MT88.4 R20, [R122+0x6800] ;  /* 0x006800007a14783b */ /* 0x000fe60000004200 */
[----:B---3--:R-:W-:Y:S01]  /*116a0*/  F2FP.BF16.PACK_AB R17, R88, R103 ;  /* 0x000000675811723e */ /* 0x008fe200000010ff */
[--C-:B------:R-:W-:Y:S02]  /*116b0*/  FFMA.FTZ R95, R24, c[0x0][0x23c], -R104.reuse ;  /* 0x00008f00185f7a23 */ /* 0x100fe40000010868 */
[----:B------:R-:W-:Y:S01]  /*116c0*/  FFMA.FTZ R104, R33, c[0x0][0x23c], -R104 ;  /* 0x00008f0021687a23 */ /* 0x000fe20000010868 */
[----:B------:R-:W-:Y:S01]  /*116d0*/  MUFU.EX2 R92, R92 ;  /* 0x0000005c005c7308 */ /* 0x000fe20000000800 */
[----:B------:R-:W-:Y:S01]  /*116e0*/  LDSM.16.MT88.4 R24, [R120+0x6800] ;  /* 0x006800007818783b */ /* 0x000fe20000004200 */
[----:B------:R-:W-:Y:S01]  /*116f0*/  FFMA.FTZ R99, R35, c[0x0][0x23c], -R99 ;  /* 0x00008f0023637a23 */ /* 0x000fe20000010863 */
[----:B--2---:R-:W-:Y:S01]  /*11700*/  F2FP.BF16.PACK_AB R16, R89, R102 ;  /* 0x000000665910723e */ /* 0x004fe200000010ff */
[----:B------:R-:W-:Y:S02]  /*11710*/  FADD.FTZ R102, R102, R5 ;  /* 0x0000000566667221 */ /* 0x000fe40000010000 */
[----:B------:R-:W-:Y:S03]  /*11720*/  FADD.FTZ R103, R103, R6 ;  /* 0x0000000667677221 */ /* 0x000fe60000010000 */
[----:B------:R-:W-:Y:S01]  /*11730*/  LDSM.16.MT88.4 R32, [R122+0x7c00] ;  /* 0x007c00007a20783b */ /* 0x000fe20000004200 */
[----:B------:R-:W2:Y:S01]  /*11740*/  MUFU.EX2 R93, R93 ;  /* 0x0000005d005d7308 */ /* 0x000ea20000000800 */
[----:B------:R-:W-:Y:S02]  /*11750*/  FADD.FTZ R89, R89, R102 ;  /* 0x0000006659597221 */ /* 0x000fe40000010000 */
[----:B------:R-:W-:Y:S01]  /*11760*/  FADD.FTZ R103, R88, R103 ;  /* 0x0000006758677221 */ /* 0x000fe20000010000 */
[C---:B-----5:R-:W-:Y:S01]  /*11770*/  F2FP.BF16.PACK_AB R18, R91.reuse, R90 ;  /* 0x0000005a5b12723e */ /* 0x060fe200000010ff */
[----:B------:R-:W-:Y:S04]  /*11780*/  FADD.FTZ R6, R90, R89 ;  /* 0x000000595a067221 */ /* 0x000fe80000010000 */
[----:B------:R-:W-:Y:S01]  /*11790*/  FADD.FTZ R6, R91, R6 ;  /* 0x000000065b067221 */ /* 0x000fe20000010000 */
[----:B------:R-:W3:Y:S10]  /*117a0*/  MUFU.EX2 R94, R94 ;  /* 0x0000005e005e7308 */ /* 0x000ef40000000800 */
[----:B------:R-:W5:Y:S01]  /*117b0*/  MUFU.EX2 R95, R95 ;  /* 0x0000005f005f7308 */ /* 0x000f620000000800 */
[C---:B--2---:R-:W-:Y:S01]  /*117c0*/  F2FP.BF16.PACK_AB R19, R93.reuse, R92 ;  /* 0x0000005c5d13723e */ /* 0x044fe200000010ff */
[----:B------:R-:W-:Y:S04]  /*117d0*/  FADD.FTZ R92, R92, R103 ;  /* 0x000000675c5c7221 */ /* 0x000fe80000010000 */
[----:B------:R-:W-:Y:S04]  /*117e0*/  FADD.FTZ R92, R93, R92 ;  /* 0x0000005c5d5c7221 */ /* 0x000fe80000010000 */
[----:B------:R-:W2:Y:S01]  /*117f0*/  MUFU.EX2 R104, R104 ;  /* 0x0000006800687308 */ /* 0x000ea20000000800 */
[C---:B-1----:R-:W-:Y:S08]  /*11800*/  HMMA.16816.F32.BF16 R8, R16.reuse, R76, R8 ;  /* 0x0000004c1008723c */ /* 0x042ff00000041808 */
[C---:B------:R-:W-:Y:S01]  /*11810*/  HMMA.16816.F32.BF16 R36, R16.reuse, R78, R36 ;  /* 0x0000004e1024723c */ /* 0x040fe20000041824 */
[----:B------:R-:W1:Y:S01]  /*11820*/  LDSM.16.MT88.4 R76, [R122+0x7400] ;  /* 0x007400007a4c783b */ /* 0x000e620000004200 */
[----:B------:R-:W-:Y:S06]  /*11830*/  MUFU.EX2 R116, R116 ;  /* 0x0000007400747308 */ /* 0x000fec0000000800 */
[C---:B----4-:R-:W-:Y:S04]  /*11840*/  HMMA.16816.F32.BF16 R40, R16.reuse, R80, R40 ;  /* 0x000000501028723c */ /* 0x050fe80000041828 */
[----:B------:R-:W4:Y:S04]  /*11850*/  MUFU.EX2 R99, R99 ;  /* 0x0000006300637308 */ /* 0x000f280000000800 */
        /* <DEDUP_REMOVED lines=12> */
[----:B------:R-:W-:Y:S07]  /*11920*/  HMMA.16816.F32.BF16 R72, R16, R82, R72 ;  /* 0x000000521048723c */ /* 0x000fee0000041848 */
[----:B------:R-:W-:Y:S01]  /*11930*/  F2FP.BF16.PACK_AB R16, R108, R105 ;  /* 0x000000696c10723e */ /* 0x000fe200000010ff */
[----:B------:R-:W-:Y:S01]  /*11940*/  FADD.FTZ R105, R105, R6 ;  /* 0x0000000669697221 */ /* 0x000fe20000010000 */
[----:B---3--:R-:W-:Y:S03]  /*11950*/  F2FP.BF16.PACK_AB R17, R94, R107 ;  /* 0x0000006b5e11723e */ /* 0x008fe600000010ff */
[----:B-----5:R-:W-:Y:S01]  /*11960*/  F2FP.BF16.PACK_AB R18, R106, R95 ;  /* 0x0000005f6a12723e */ /* 0x020fe200000010ff */
[----:B------:R-:W-:Y:S01]  /*11970*/  FADD.FTZ R107, R107, R92 ;  /* 0x0000005c6b6b7221 */ /* 0x000fe20000010000 */
[----:B------:R-:W-:Y:S01]  /*11980*/  F2FP.BF16.PACK_AB R19, R109, R110 ;  /* 0x0000006e6d13723e */ /* 0x000fe200000010ff */
        /* <DEDUP_REMOVED lines=33> */
[----:B------:R-:W-:Y:S02]  /*11ba0*/  FADD.FTZ R116, R116, R115 ;  /* 0x0000007374747221 */ /* 0x000fe40000010000 */
[----:B------:R-:W-:Y:S01]  /*11bb0*/  FADD.FTZ R141, R104, R113 ;  /* 0x00000071688d7221 */ /* 0x000fe20000010000 */
[C---:B-1----:R-:W-:Y:S01]  /*11bc0*/  HMMA.16816.F32.BF16 R80, R16.reuse, R20, R8 ;  /* 0x000000141050723c */ /* 0x042fe20000041808 */
[----:B------:R-:W1:Y:S02]  /*11bd0*/  LDSM.16.MT88.4 R8, [R120+0x8c00] ;  /* 0x008c00007808783b */ /* 0x000e640000004200 */
[----:B------:R-:W-:Y:S05]  /*11be0*/  FADD.FTZ R140, R99, R116 ;  /* 0x00000074638c7221 */ /* 0x000fea0000010000 */
[C---:B------:R-:W-:Y:S08]  /*11bf0*/  HMMA.16816.F32.BF16 R36, R16.reuse, R22, R36 ;  /* 0x000000161024723c */ /* 0x040ff00000041824 */
[C---:B------:R-:W-:Y:S08]  /*11c00*/  HMMA.16816.F32.BF16 R40, R16.reuse, R28, R40 ;  /* 0x0000001c1028723c */ /* 0x040ff00000041828 */
[C---:B------:R-:W-:Y:S08]  /*11c10*/  HMMA.16816.F32.BF16 R44, R16.reuse, R30, R44 ;  /* 0x0000001e102c723c */ /* 0x040ff0000004182c */
[C---:B------:R-:W-:Y:S08]  /*11c20*/  HMMA.16816.F32.BF16 R48, R16.reuse, R32, R48 ;  /* 0x000000201030723c */ /* 0x040ff00000041830 */
[C---:B------:R-:W-:Y:S08]  /*11c30*/  HMMA.16816.F32.BF16 R52, R16.reuse, R34, R52 ;  /* 0x000000221034723c */ /* 0x040ff00000041834 */
[C---:B--2---:R-:W-:Y:S08]  /*11c40*/  HMMA.16816.F32.BF16 R56, R16.reuse, R24, R56 ;  /* 0x000000181038723c */ /* 0x044ff00000041838 */
[C---:B------:R-:W-:Y:S08]  /*11c50*/  HMMA.16816.F32.BF16 R60, R16.reuse, R26, R60 ;  /* 0x0000001a103c723c */ /* 0x040ff0000004183c */
[C---:B------:R-:W-:Y:S08]  /*11c60*/  HMMA.16816.F32.BF16 R64, R16.reuse, R76, R64 ;  /* 0x0000004c1040723c */ /* 0x040ff00000041840 */
[C---:B------:R-:W-:Y:S08]  /*11c70*/  HMMA.16816.F32.BF16 R76, R16.reuse, R78, R12 ;  /* 0x0000004e104c723c */ /* 0x040ff0000004180c */
[C---:B-1----:R-:W-:Y:S08]  /*11c80*/  HMMA.16816.F32.BF16 R68, R16.reuse, R8, R68 ;  /* 0x000000081044723c */ /* 0x042ff00000041844 */
[----:B------:R-:W-:Y:S01]  /*11c90*/  HMMA.16816.F32.BF16 R72, R16, R10, R72 ;  /* 0x0000000a1048723c */ /* 0x000fe20000041848 */
[----:B------:R-:W-:-:S07]  /*11ca0*/  @P0 BRA `(.L_x_4417) ;  /* 0xffffdab000000947 */ /* 0x000fce000383ffff */
.L_x_4413:
[----:B------:R-:W1:Y:S01]  /*11cb0*/  SHFL.BFLY PT, R4, R141, 0x2, 0x1f ;  /* 0x0c401f008d047f89 */ /* 0x000e6200000e0000 */
[----:B------:R-:W-:Y:S01]  /*11cc0*/  MOV R7, 0x3f800000 ;  /* 0x3f80000000077802 */ /* 0x000fe20000000f00 */
[----:B------:R-:W-:Y:S01]  /*11cd0*/  IMAD.MOV.U32 R8, RZ, RZ, 0x3f800000 ;  /* 0x3f800000ff087424 */ /* 0x000fe200078e00ff */
[----:B------:R-:W-:Y:S01]  /*11ce0*/  ULDC.U8 UR4, c[0x0][0x328] ;  /* 0x0000ca0000047ab9 */ /* 0x000fe20000000000 */
        /* <DEDUP_REMOVED lines=18> */
[----:B------:R-:W-:Y:S02]  /*11e10*/  LOP3.LUT R11, R11, 0xfffffffc, RZ, 0xc0, !PT ;  /* 0xfffffffc0b0b7812 */ /* 0x000fe400078ec0ff */
[----:B------:R-:W-:Y:S02]  /*11e20*/  IADD3 R10, R3, -R10, RZ ;  /* 0x8000000a030a7210 */ /* 0x000fe40007ffe0ff */
[----:B------:R-:W-:Y:S01]  /*11e30*/  LEA.HI R9, R9, R4, RZ, 0x5 ;  /* 0x0000000409097211 */ /* 0x000fe200078f28ff */
[----:B------:R-:W1:Y:S01]  /*11e40*/  @P3 MUFU.RCP R7, R6 ;  /* 0x0000000600073308 */ /* 0x000e620000001000 */
[----:B------:R-:W-:-:S02]  /*11e50*/  LEA.HI R12, R10, R10, RZ, 0x1 ;  /* 0x0000000a0a0c7211 */ /* 0x000fc400078f08ff */
[----:B------:R-:W-:Y:S02]  /*11e60*/  SHF.R.S32.HI R13, RZ, 0x5, R9 ;  /* 0x00000005ff0d7819 */ /* 0x000fe40000011409 */
[----:B------:R-:W-:Y:S02]  /*11e70*/  SHF.R.S32.HI R14, RZ, 0x1, R12 ;  /* 0x00000001ff0e7819 */ /* 0x000fe4000001140c */
[----:B------:R-:W-:Y:S01]  /*11e80*/  LOP3.LUT R15, R12, 0x3fffffe, RZ, 0xc0, !PT ;  /* 0x03fffffe0c0f7812 */ /* 0x000fe200078ec0ff */
[----:B------:R-:W-:Y:S01]  /*11e90*/  IMAD.IADD R12, R4, 0x1, -R11 ;  /* 0x00000001040c7824 */ /* 0x000fe200078e0a0b */
[C---:B------:R-:W-:Y:S01]  /*11ea0*/  SHF.L.U32 R11, R14.reuse, 0x6, RZ ;  /* 0x000000060e0b7819 */ /* 0x040fe200000006ff */
[----:B------:R-:W2:Y:S01]  /*11eb0*/  @P2 MUFU.RCP R8, R5 ;  /* 0x0000000500082308 */ /* 0x000ea20000001000 */
[----:B------:R-:W-:Y:S01]  /*11ec0*/  LOP3.LUT P0, RZ, R14, 0x2, RZ, 0xc0, !PT ;  /* 0x000000020eff7812 */ /* 0x000fe2000780c0ff */
[----:B------:R-:W-:Y:S01]  /*11ed0*/  IMAD.IADD R15, R10, 0x1, -R15 ;  /* 0x000000010a0f7824 */ /* 0x000fe200078e0a0f */
[----:B------:R-:W-:-:S02]  /*11ee0*/  LEA R10, R13, R12, 0x8 ;  /* 0x0000000c0d0a7211 */ /* 0x000fc400078e40ff */
[----:B------:R-:W-:Y:S01]  /*11ef0*/  LOP3.LUT R11, R11, 0xc0, RZ, 0xc0, !PT ;  /* 0x000000c00b0b7812 */ /* 0x000fe200078ec0ff */
[----:B-1----:R-:W-:Y:S01]  /*11f00*/  FMUL.FTZ R80, R7, R80 ;  /* 0x0000005007507220 */ /* 0x002fe20000410000 */
[----:B------:R-:W-:Y:S01]  /*11f10*/  SHF.R.S32.HI R16, RZ, 0x1f, R13 ;  /* 0x0000001fff107819 */ /* 0x000fe2000001140d */
[----:B------:R-:W-:Y:S01]  /*11f20*/  IMAD R10, R15, 0x10, R10 ;  /* 0x000000100f0a7824 */ /* 0x000fe200078e020a */
[----:B------:R-:W-:Y:S01]  /*11f30*/  LOP3.LUT R15, R14, 0x1, RZ, 0xc0, !PT ;  /* 0x000000010e0f7812 */ /* 0x000fe200078ec0ff */
[----:B------:R-:W-:Y:S01]  /*11f40*/  FMUL.FTZ R81, R7, R81 ;  /* 0x0000005107517220 */ /* 0x000fe20000410000 */
[----:B------:R-:W-:Y:S01]  /*11f50*/  LEA.HI R11, R11, R11, RZ, 0x1d ;  /* 0x0000000b0b0b7211 */ /* 0x000fe200078fe8ff */
[----:B------:R-:W-:Y:S01]  /*11f60*/  FMUL.FTZ R36, R7, R36 ;  /* 0x0000002407247220 */ /* 0x000fe20000410000 */
[----:B------:R-:W-:Y:S01]  /*11f70*/  ISETP.NE.U32.AND P1, PT, R15, 0x1, PT ;  /* 0x000000010f00780c */ /* 0x000fe20003f25070 */
[----:B------:R-:W-:Y:S01]  /*11f80*/  FMUL.FTZ R37, R7, R37 ;  /* 0x0000002507257220 */ /* 0x000fe20000410000 */
[----:B------:R-:W-:Y:S01]  /*11f90*/  LEA R10, R10, R11, 0x1 ;  /* 0x0000000b0a0a7211 */ /* 0x000fe200078e08ff */
[C---:B--2---:R-:W-:Y:S01]  /*11fa0*/  FMUL.FTZ R83, R8.reuse, R83 ;  /* 0x0000005308537220 */ /* 0x044fe20000410000 */
[----:B------:R-:W-:Y:S01]  /*11fb0*/  F2FP.BF16.PACK_AB R80, R81, R80 ;  /* 0x000000505150723e */ /* 0x000fe200000010ff */
[----:B------:R-:W-:Y:S01]  /*11fc0*/  FMUL.FTZ R82, R8, R82 ;  /* 0x0000005208527220 */ /* 0x000fe20000410000 */
[----:B------:R-:W-:Y:S01]  /*11fd0*/  SHF.L.U32 R11, R10, 0x1, RZ ;  /* 0x000000010a0b7819 */ /* 0x000fe200000006ff */
[----:B------:R-:W-:Y:S01]  /*11fe0*/  IMAD.MOV.U32 R10, RZ, RZ, 0x20 ;  /* 0x00000020ff0a7424 */ /* 0x000fe200078e00ff */
[----:B------:R-:W-:Y:S01]  /*11ff0*/  F2FP.BF16.PACK_AB R36, R37, R36 ;  /* 0x000000242524723e */ /* 0x000fe200000010ff */
[C---:B------:R-:W-:Y:S01]  /*12000*/  FMUL.FTZ R39, R8.reuse, R39 ;  /* 0x0000002708277220 */ /* 0x040fe20000410000 */
[----:B------:R-:W-:Y:S01]  /*12010*/  IADD3 R15, R11, -0x10, RZ ;  /* 0xfffffff00b0f7810 */ /* 0x000fe20007ffe0ff */
[----:B------:R-:W-:Y:S01]  /*12020*/  FMUL.FTZ R38, R8, R38 ;  /* 0x0000002608267220 */ /* 0x000fe20000410000 */
[----:B------:R-:W-:Y:S01]  /*12030*/  SEL R10, R10, 0xffffffe0, !P0 ;  /* 0xffffffe00a0a7807 */ /* 0x000fe20004000000 */
[----:B------:R-:W-:Y:S01]  /*12040*/  FMUL.FTZ R40, R7, R40 ;  /* 0x0000002807287220 */ /* 0x000fe20000410000 */
[----:B------:R-:W-:Y:S01]  /*12050*/  @P1 IADD3 R15, R11, 0x10, RZ ;  /* 0x000000100b0f1810 */ /* 0x000fe20007ffe0ff */
[----:B------:R-:W-:Y:S01]  /*12060*/  FMUL.FTZ R41, R7, R41 ;  /* 0x0000002907297220 */ /* 0x000fe20000410000 */
[----:B------:R-:W-:Y:S01]  /*12070*/  F2FP.BF16.PACK_AB R82, R83, R82 ;  /* 0x000000525352723e */ /* 0x000fe200000010ff */
[C---:B------:R-:W-:Y:S01]  /*12080*/  FMUL.FTZ R43, R8.reuse, R43 ;  /* 0x0000002b082b7220 */ /* 0x040fe20000410000 */
[----:B------:R-:W-:Y:S01]  /*12090*/  F2FP.BF16.PACK_AB R38, R39, R38 ;  /* 0x000000262726723e */ /* 0x000fe200000010ff */
[C---:B------:R-:W-:Y:S01]  /*120a0*/  FMUL.FTZ R42, R8.reuse, R42 ;  /* 0x0000002a082a7220 */ /* 0x040fe20000410000 */
[----:B------:R-:W-:Y:S01]  /*120b0*/  F2FP.BF16.PACK_AB R40, R41, R40 ;  /* 0x000000282928723e */ /* 0x000fe200000010ff */
[----:B------:R-:W-:Y:S01]  /*120c0*/  FMUL.FTZ R44, R7, R44 ;  /* 0x0000002c072c7220 */ /* 0x000fe20000410000 */
[----:B------:R-:W-:Y:S01]  /*120d0*/  IADD3 R17, R11, R10, RZ ;  /* 0x0000000a0b117210 */ /* 0x000fe20007ffe0ff */
        /* <DEDUP_REMOVED lines=39> */
[----:B------:R-:W-:Y:S01]  /*12350*/  STS [R11+0x1000], R48 ;  /* 0x001000300b007388 */ /* 0x000fe20000000800 */
        /* <DEDUP_REMOVED lines=25> */
[----:B------:R1:W-:Y:S01]  /*124f0*/  @P3 MUFU.LG2 R14, R6 ;  /* 0x00000006000e3308 */ /* 0x0003e20000000c00 */
[----:B------:R-:W-:Y:S01]  /*12500*/  FMUL.FTZ R7, R7, R73 ;  /* 0x0000004907077220 */ /* 0x000fe20000410000 */
[----:B------:R-:W-:Y:S01]  /*12510*/  F2FP.BF16.PACK_AB R70, R71, R70 ;  /* 0x000000464746723e */ /* 0x000fe200000010ff */
[----:B------:R-:W-:Y:S01]  /*12520*/  FMUL.FTZ R8, R8, R74 ;  /* 0x0000004a08087220 */ /* 0x000fe20000410000 */
[----:B------:R-:W-:Y:S01]  /*12530*/  STS [R19+0x1200], R62 ;  /* 0x0012003e13007388 */ /* 0x000fe20000000800 */
[----:B------:R-:W-:-:S02]  /*12540*/  ISETP.NE.AND P0, PT, RZ, UR4, PT ;  /* 0x00000004ff007c0c */ /* 0x000fc4000bf05270 */
[----:B------:R-:W-:Y:S01]  /*12550*/  F2FP.BF16.PACK_AB R7, R7, R72 ;  /* 0x000000480707723e */ /* 0x000fe200000010ff */
[----:B------:R-:W-:Y:S01]  /*12560*/  STS [R11+0x2000], R64 ;  /* 0x002000400b007388 */ /* 0x000fe20000000800 */
[----:B------:R-:W-:Y:S01]  /*12570*/  F2FP.BF16.PACK_AB R8, R75, R8 ;  /* 0x000000084b08723e */ /* 0x000fe200000010ff */
[----:B------:R-:W2:Y:S01]  /*12580*/  @P2 MUFU.LG2 R5, R5 ;  /* 0x0000000500052308 */ /* 0x000ea20000000c00 */
[----:B------:R-:W-:Y:S01]  /*12590*/  MOV R10, 0x7f800000 ;  /* 0x7f800000000a7802 */ /* 0x000fe20000000f00 */
[----:B------:R3:W-:Y:S04]  /*125a0*/  STS [R11+0x2200], R66 ;  /* 0x002200420b007388 */ /* 0x0007e80000000800 */
[----:B------:R-:W-:Y:S01]  /*125b0*/  STS [R15+0x2000], R76 ;  /* 0x0020004c0f007388 */ /* 0x000fe20000000800 */
[----:B-1----:R-:W-:-:S03]  /*125c0*/  IMAD.MOV.U32 R6, RZ, RZ, 0x7f800000 ;  /* 0x7f800000ff067424 */ /* 0x002fc600078e00ff */
[----:B------:R1:W-:Y:S04]  /*125d0*/  STS [R15+0x2200], R78 ;  /* 0x0022004e0f007388 */ /* 0x0003e80000000800 */
[----:B------:R4:W-:Y:S01]  /*125e0*/  STS [R17+0x2000], R68 ;  /* 0x0020004411007388 */ /* 0x0009e20000000800 */
[----:B--2---:R-:W-:-:S03]  /*125f0*/  @P2 FMUL.FTZ R5, R5, 0.69314718246459960938 ;  /* 0x3f31721805052820 */ /* 0x004fc60000410000 */
[----:B------:R4:W-:Y:S01]  /*12600*/  STS [R17+0x2200], R70 ;  /* 0x0022004611007388 */ /* 0x0009e20000000800 */
[----:B------:R-:W-:-:S03]  /*12610*/  @P2 FFMA.FTZ R10, R0, c[0x0][0x238], R5 ;  /* 0x00008e00000a2a23 */ /* 0x000fc60000010005 */
[----:B------:R4:W-:Y:S04]  /*12620*/  STS [R19+0x2000], R7 ;  /* 0x0020000713007388 */ /* 0x0009e80000000800 */
[----:B------:R4:W-:Y:S01]  /*12630*/  STS [R19+0x2200], R8 ;  /* 0x0022000813007388 */ /* 0x0009e20000000800 */
[----:B---3--:R-:W-:Y:S01]  /*12640*/  LEA.HI R11, R16, R13, RZ, 0x2 ;  /* 0x0000000d100b7211 */ /* 0x008fe200078f10ff */
[----:B-1----:R-:W-:-:S03]  /*12650*/  @P3 FMUL.FTZ R15, R14, 0.69314718246459960938 ;  /* 0x3f3172180e0f3820 */ /* 0x002fc60000410000 */
[----:B------:R-:W-:Y:S01]  /*12660*/  LOP3.LUT R14, R11, 0xfffffffc, RZ, 0xc0, !PT ;  /* 0xfffffffc0b0e7812 */ /* 0x000fe200078ec0ff */
[----:B------:R-:W-:-:S03]  /*12670*/  @P3 FFMA.FTZ R6, R2, c[0x0][0x238], R15 ;  /* 0x00008e0002063a23 */ /* 0x000fc6000001000f */
[----:B------:R-:W-:Y:S01]  /*12680*/  IADD3 R2, R13, -R14, RZ ;  /* 0x8000000e0d027210 */ /* 0x000fe20007ffe0ff */
[----:B------:R-:W-:Y:S05]  /*12690*/  @!P0 BRA `(.L_x_4418) ;  /* 0x0000007000008947 */ /* 0x000fea0003800000 */
[----:B------:R-:W1:Y:S01]  /*126a0*/  S2R R0, SR_CTAID.Y ;  /* 0x0000000000007919 */ /* 0x000e620000002600 */
[----:B------:R-:W-:-:S03]  /*126b0*/  ISETP.NE.AND P0, PT, R127, -0x1, PT ;  /* 0xffffffff7f00780c */ /* 0x000fc60003f05270 */
[----:B------:R-:W2:Y:S01]  /*126c0*/  S2R R5, SR_CTAID.Z ;  /* 0x0000000000057919 */ /* 0x000ea20000002700 */
[----:B-1--4-:R-:W-:-:S05]  /*126d0*/  IMAD R8, R0, c[0x0][0x214], RZ ;  /* 0x0000850000087a24 */ /* 0x012fca00078e02ff */
[----:B------:R-:W-:-:S05]  /*126e0*/  SEL R8, R8, R127, !P0 ;  /* 0x0000007f08087207 */ /* 0x000fca0004000000 */
[----:B--2---:R-:W-:Y:S01]  /*126f0*/  IMAD R7, R5, c[0x0][0x234], R8 ;  /* 0x00008d0005077a24 */ /* 0x004fe200078e0208 */
[----:B------:R-:W-:Y:S05]  /*12700*/  BRA `(.L_x_4419) ;  /* 0x0000004000007947 */ /* 0x000fea0003800000 */
.L_x_4418:
[----:B------:R-:W1:Y:S04]  /*12710*/  S2R R5, SR_CTAID.Z ;  /* 0x0000000000057919 */ /* 0x000e680000002700 */
[----:B------:R-:W1:Y:S02]  /*12720*/  S2R R0, SR_CTAID.Y ;  /* 0x0000000000007919 */ /* 0x000e640000002600 */
[----:B-1--4-:R-:W-:-:S04]  /*12730*/  IMAD R7, R0, c[0x0][0x1c0], R5 ;  /* 0x0000700000077a24 */ /* 0x012fc800078e0205 */
[----:B------:R-:W-:Y:S02]  /*12740*/  IMAD R7, R7, c[0x0][0x214], RZ ;  /* 0x0000850007077a24 */ /* 0x000fe400078e02ff */
.L_x_4419:
[----:B------:R-:W-:Y:S01]  /*12750*/  BAR.SYNC.DEFER_BLOCKING 0x0 ;  /* 0x0000000000007b1d */ /* 0x000fe20000010000 */
[----:B------:R-:W-:Y:S01]  /*12760*/  LOP3.LUT R9, R9, 0xffffffe0, RZ, 0xc0, !PT ;  /* 0xffffffe009097812 */ /* 0x000fe200078ec0ff */
[----:B------:R-:W-:Y:S01]  /*12770*/  IMAD.WIDE.U32 R14, R127, c[0x0][0x1e8], RZ ;  /* 0x00007a007f0e7a25 */ /* 0x000fe200078e00ff */
[----:B------:R-:W-:Y:S02]  /*12780*/  SHF.R.S32.HI R8, RZ, 0x1f, R0 ;  /* 0x0000001fff087819 */ /* 0x000fe40000011400 */
[----:B------:R-:W-:Y:S01]  /*12790*/  IADD3 R9, -R9, R4, RZ ;  /* 0x0000000409097210 */ /* 0x000fe20007ffe1ff */
[----:B------:R-:W-:Y:S01]  /*127a0*/  BSSY B0, `(.L_x_4420) ;  /* 0x000001e000007945 */ /* 0x000fe20003800000 */
[----:B------:R-:W-:Y:S01]  /*127b0*/  ISETP.NE.AND P0, PT, R127, -0x1, PT ;  /* 0xffffffff7f00780c */ /* 0x000fe20003f05270 */
[----:B------:R-:W-:Y:S01]  /*127c0*/  IMAD R11, R8, c[0x0][0x1e0], RZ ;  /* 0x00007800080b7a24 */ /* 0x000fe200078e02ff */
[----:B------:R-:W-:Y:S01]  /*127d0*/  LOP3.LUT P1, RZ, R9, 0x3, RZ, 0xc0, !PT ;  /* 0x0000000309ff7812 */ /* 0x000fe2000782c0ff */
[----:B------:R-:W-:Y:S01]  /*127e0*/  IMAD.WIDE.U32 R8, R0, c[0x0][0x1e0], RZ ;  /* 0x0000780000087a25 */ /* 0x000fe200078e00ff */
[----:B------:R-:W-:-:S03]  /*127f0*/  LEA R2, R2, R133, 0x4 ;  /* 0x0000008502027211 */ /* 0x000fc600078e20ff */
[----:B------:R-:W-:Y:S01]  /*12800*/  IMAD R11, R0, c[0x0][0x1e4], R11 ;  /* 0x00007900000b7a24 */ /* 0x000fe200078e020b */
[----:B------:R-:W-:Y:S01]  /*12810*/  SEL R0, R8, R14, !P0 ;  /* 0x0000000e08007207 */ /* 0x000fe20004000000 */
[----:B------:R-:W-:-:S04]  /*12820*/  IMAD R127, R127, c[0x0][0x1ec], R15 ;  /* 0x00007b007f7f7a24 */ /* 0x000fc800078e020f */
[----:B------:R-:W-:Y:S01]  /*12830*/  @!P0 IADD3 R127, R9, R11, RZ ;  /* 0x0000000b097f8210 */ /* 0x000fe20007ffe0ff */
[----:B------:R1:W2:Y:S04]  /*12840*/  LDS.128 R32, [R135] ;  /* 0x0000000087207984 */ /* 0x0002a80000000c00 */
[----:B------:R1:W3:Y:S04]  /*12850*/  LDS.128 R28, [R135+0x800] ;  /* 0x00080000871c7984 */ /* 0x0002e80000000c00 */
[----:B------:R1:W4:Y:S04]  /*12860*/  LDS.128 R24, [R135+0x1000] ;  /* 0x0010000087187984 */ /* 0x0003280000000c00 */
[----:B------:R1:W1:Y:S04]  /*12870*/  LDS.128 R20, [R135+0x1800] ;  /* 0x0018000087147984 */ /* 0x0002680000000c00 */
[----:B------:R1:W1:Y:S04]  /*12880*/  LDS.128 R16, [R135+0x2000] ;  /* 0x0020000087107984 */ /* 0x0002680000000c00 */
[----:B------:R1:W1:Y:S01]  /*12890*/  LDS.128 R36, [R135+0x2800] ;  /* 0x0028000087247984 */ /* 0x0002620000000c00 */
[----:B------:R-:W-:Y:S05]  /*128a0*/  @P1 BRA `(.L_x_4421) ;  /* 0x000000d000001947 */ /* 0x000fea0003800000 */
[----:B------:R-:W5:Y:S01]  /*128b0*/  S2R R4, SR_CTAID.X ;  /* 0x0000000000047919 */ /* 0x000f620000002500 */
[----:B------:R-:W-:Y:S01]  /*128c0*/  IADD3 R8, R2, 0x8, RZ ;  /* 0x0000000802087810 */ /* 0x000fe20007ffe0ff */
[----:B-----5:R-:W-:-:S02]  /*128d0*/  IMAD R11, R4, 0x40, R7 ;  /* 0x00000040040b7824 */ /* 0x020fc400078e0207 */
        /* <DEDUP_REMOVED lines=10> */
.L_x_4421:
[----:B------:R-:W-:Y:S05]  /*12980*/  BSYNC B0 ;  /* 0x0000000000007941 */ /* 0x000fea0003800000 */
.L_x_4420:
[----:B------:R-:W5:Y:S01]  /*12990*/  S2R R7, SR_CTAID.X ;  /* 0x0000000000077919 */ /* 0x000f620000002500 */
[----:B------:R-:W-:Y:S01]  /*129a0*/  IMAD.SHL.U32 R12, R12, 0x8, RZ ;  /* 0x000000080c0c7824 */ /* 0x000fe200078e00ff */
[----:B------:R-:W-:Y:S01]  /*129b0*/  SHF.R.S32.HI R4, RZ, 0x1f, R5 ;  /* 0x0000001fff047819 */ /* 0x000fe20000011405 */
[----:B------:R-:W-:Y:S03]  /*129c0*/  BSSY B0, `(.L_x_4422) ;  /* 0x000001e000007945 */ /* 0x000fe60003800000 */
[----:B------:R-:W-:Y:S01]  /*129d0*/  SHF.R.S32.HI R13, RZ, 0x1f, R12 ;  /* 0x0000001fff0d7819 */ /* 0x000fe2000001140c */
[----:B------:R-:W-:-:S04]  /*129e0*/  IMAD R4, R4, c[0x0][0x1f0], RZ ;  /* 0x00007c0004047a24 */ /* 0x000fc800078e02ff */
[----:B------:R-:W-:Y:S02]  /*129f0*/  IMAD R4, R5, c[0x0][0x1f4], R4 ;  /* 0x00007d0005047a24 */ /* 0x000fe400078e0204 */
[----:B-----5:R-:W-:-:S04]  /*12a00*/  IMAD.SHL.U32 R7, R7, 0x40, RZ ;  /* 0x0000004007077824 */ /* 0x020fc800078e00ff */
[C---:B----4-:R-:W-:Y:S01]  /*12a10*/  IMAD.WIDE.U32 R8, R7.reuse, c[0x0][0x1e8], R12 ;  /* 0x00007a0007087a25 */ /* 0x050fe200078e000c */
        /* <DEDUP_REMOVED lines=21> */
[----:B--2---:R2:W-:Y:S04]  /*12b70*/  @!P2 STG.E.128 [R10.64], R32 ;  /* 0x000000200a00a986 */ /* 0x0045e8000c101d06 */
[----:B------:R2:W-:Y:S04]  /*12b80*/  @!P1 STG.E.128 [R10.64+0x40], R24 ;  /* 0x000040180a009986 */ /* 0x0005e8000c101d06 */
[----:B-1----:R2:W-:Y:S02]  /*12b90*/  @!P0 STG.E.128 [R10.64+0x80], R16 ;  /* 0x000080100a008986 */ /* 0x0025e4000c101d06 */
.L_x_4423:
[----:B------:R-:W-:Y:S05]  /*12ba0*/  BSYNC B0 ;  /* 0x0000000000007941 */ /* 0x000fea0003800000 */
.L_x_4422:
[----:B------:R-:W-:-:S04]  /*12bb0*/  IADD3 R5, R3, 0x20, RZ ;  /* 0x0000002003057810 */ /* 0x000fc80007ffe0ff */
        /* <DEDUP_REMOVED lines=16> */
[----:B---3--:R1:W-:Y:S10]  /*12cc0*/  @!P1 STG.E.128 [R2.64], R28 ;  /* 0x0000001c02009986 */ /* 0x0083f4000c101d06 */
[----:B------:R-:W-:Y:S05]  /*12cd0*/  @P0 EXIT ;  /* 0x000000000000094d */ /* 0x000fea0003800000 */
[----:B------:R-:W-:Y:S01]  /*12ce0*/  STG.E.128 [R2.64+0x80], R36 ;  /* 0x0000802402007986 */ /* 0x000fe2000c101d06 */
[----:B------:R-:W-:Y:S05]  /*12cf0*/  EXIT ;  /* 0x000000000000794d */ /* 0x000fea0003800000 */
.L_x_4424:
        /* <DEDUP_REMOVED lines=16> */
.L_x_6362:


//--------------------- .text._ZN5flash24flash_fwd_splitkv_kernelI23Flash_fwd_kernel_traitsILi96ELi64ELi64ELi4ELb0ELb0EN7cutlass10bfloat16_tE19Flash_kernel_traitsILi96ELi64ELi64ELi4ES3_EELb1ELb0ELb0ELb0ELb0ELb1ELb0ELb1EEEvNS_16Flash_fwd_paramsE --------------------------
	.section	.text._ZN5flash24flash_fwd_splitkv_kernelI23Flash_fwd_kernel_traitsILi96ELi64ELi64ELi4ELb0ELb0EN7cutlass10bfloat16_tE19Flash_kernel_traitsILi96ELi64ELi64ELi4ES3_EELb1ELb0ELb0ELb0ELb0ELb1ELb0ELb1EEEvNS_16Flash_fwd_paramsE,"ax",@progbits
	.sectioninfo	@"SHI_REGISTERS=168"
	.align	128
        .global         _ZN5flash24flash_fwd_splitkv_kernelI23Flash_fwd_kernel_traitsILi96ELi64ELi64ELi4ELb0ELb0EN7cutlass10bfloat16_tE19Flash_kernel_traitsILi96ELi64ELi64ELi4ES3_EELb1ELb0ELb0ELb0ELb0ELb1ELb0ELb1EEEvNS_16Flash_fwd_paramsE
        .type           _ZN5flash24flash_fwd_splitkv_kernelI23Flash_fwd_kernel_traitsILi96ELi64ELi64ELi4ELb0ELb0EN7cutlass10bfloat16_tE19Flash_kernel_traitsILi96ELi64ELi64ELi4ES3_EELb1ELb0ELb0ELb0ELb0ELb1ELb0ELb1EEEvNS_16Flash_fwd_paramsE,@function
        .size           _ZN5flash24flash_fwd_splitkv_kernelI23Flash_fwd_kernel_traitsILi96ELi64ELi64ELi4ELb0ELb0EN7cutlass10bfloat16_tE19Flash_kernel_traitsILi96ELi64ELi64ELi4ES3_EELb1ELb0ELb0ELb0ELb0ELb1ELb0ELb1EEEvNS_16Flash_fwd_paramsE,(.L_x_6363 - _ZN5flash24flash_fwd_splitkv_kernelI23Flash_fwd_kernel_traitsILi96ELi64ELi64ELi4ELb0ELb0EN7cutlass10bfloat16_tE19Flash_kernel_traitsILi96ELi64ELi64ELi4ES3_EELb1ELb0ELb0ELb0ELb0ELb1ELb0ELb1EEEvNS_16Flash_fwd_paramsE)
        .other          _ZN5flash24flash_fwd_splitkv_kernelI23Flash_fwd_kernel_traitsILi96ELi64ELi64ELi4ELb0ELb0EN7cutlass10bfloat16_tE19Flash_kernel_traitsILi96ELi64ELi64ELi4ES3_EELb1ELb0ELb0ELb0ELb0ELb1ELb0ELb1EEEvNS_16Flash_fwd_paramsE,@"STO_CUDA_ENTRY STV_DEFAULT"
_ZN5flash24flash_fwd_splitkv_kernelI23Flash_fwd_kernel_traitsILi96ELi64ELi64ELi4ELb0ELb0EN7cutlass10bfloat16_tE19Flash_kernel_traitsILi96ELi64ELi64ELi4ES3_EELb1ELb0ELb0ELb0ELb0ELb1ELb0ELb1EEEvNS_16Flash_fwd_paramsE:
.text._ZN5flash24flash_fwd_splitkv_kernelI23Flash_fwd_kernel_traitsILi96ELi64ELi64ELi4ELb0ELb0EN7cutlass10bfloat16_tE19Flash_kernel_traitsILi96ELi64ELi64ELi4ES3_EELb1ELb0ELb0ELb0ELb0ELb1ELb0ELb1EEEvNS_16Flash_fwd_paramsE:
        /* <DEDUP_REMOVED lines=36> */
.L_x_4425:
[----:B---34-:R-:W-:Y:S02]  /*0240*/  MOV R5, c[0x0][0x218] ;  /* 0x0000860000057a02 */ /* 0x018fe40000000f00 */
.L_x_4426:
        /* <DEDUP_REMOVED lines=80> */
.L_x_4429:
[----:B------:R-:W-:Y:S05]  /*0750*/  BSYNC B0 ;  /* 0x0000000000007941 */ /* 0x000fea0003800000 */
.L_x_4428:
        /* <DEDUP_REMOVED lines=19> */
.L_x_4431:
[----:B------:R-:W-:Y:S05]  /*0890*/  BSYNC B0 ;  /* 0x0000000000007941 */ /* 0x000fea0003800000 */
.L_x_4430:
        /* <DEDUP_REMOVED lines=13> */
.L_x_4427:
        /* <DEDUP_REMOVED lines=92> */
.L_x_4432:
        /* <DEDUP_REMOVED lines=17> */
.L_x_4434:
        /* <DEDUP_REMOVED lines=53> */
.L_x_4433:
        /* <DEDUP_REMOVED lines=199> */
.L_x_4484:
        /* <DEDUP_REMOVED lines=18> */
.L_x_4437:
[----:B------:R-:W-:Y:S05]  /*2120*/  BSYNC B0 ;  /* 0x0000000000007941 */ /* 0x000fea0003800000 */
.L_x_4436:
        /* <DEDUP_REMOVED lines=18> */
.L_x_4439:
[----:B------:R-:W-:Y:S05]  /*2250*/  BSYNC B0 ;  /* 0x0000000000007941 */ /* 0x000fea0003800000 */
.L_x_4438:
        /* <DEDUP_REMOVED lines=65> */
.L_x_4445:
[----:B------:R-:W-:Y:S05]  /*2670*/  BSYNC B0 ;  /* 0x0000000000007941 */ /* 0x000fea0003800000 */
.L_x_4444:
        /* <DEDUP_REMOVED lines=50> */
.L_x_4447:
[----:B------:R-:W-:Y:S05]  /*29a0*/  BSYNC B0 ;  /* 0x0000000000007941 */ /* 0x000fea0003800000 */
.L_x_4446:
        /* <DEDUP_REMOVED lines=49> */
.L_x_4443:
[----:B------:R-:W-:Y:S05]  /*2cc0*/  BSYNC B1 ;  /* 0x0000000000017941 */ /* 0x000fea0003800000 */
.L_x_4442:
        /* <DEDUP_REMOVED lines=57> */
.L_x_4451:
[----:B------:R-:W-:Y:S05]  /*3060*/  BSYNC B0 ;  /* 0x0000000000007941 */ /* 0x000fea0003800000 */
.L_x_4450:
        /* <DEDUP_REMOVED lines=50> */
.L_x_4453:
[----:B------:R-:W-:Y:S05]  /*3390*/  BSYNC B0 ;  /* 0x0000000000007941 */ /* 0x000fea0003800000 */
.L_x_4452:
        /* <DEDUP_REMOVED lines=49> */
.L_x_4449:
[----:B------:R-:W-:Y:S05]  /*36b0*/  BSYNC B1 ;  /* 0x0000000000017941 */ /* 0x000fea0003800000 */
.L_x_4448:
        /* <DEDUP_REMOVED lines=8> */
.L_x_4441:
        /* <DEDUP_REMOVED lines=89> */
.L_x_4460:
[----:B------:R-:W-:Y:S05]  /*3cd0*/  BSYNC B0 ;  /* 0x0000000000007941 */ /* 0x000fea0003800000 */
.L_x_4459:
[----:B-----5:R2:W-:Y:S02]  /*3ce0*/  STG.E.128 [R124.64], R44 ;  /* 0x0000002c7c007986 */ /* 0x0205e4000c101d06 */
.L_x_4458:
[----:B------:R-:W-:Y:S05]  /*3cf0*/  BSYNC B1 ;  /* 0x0000000000017941 */ /* 0x000fea0003800000 */
.L_x_4457:
        /* <DEDUP_REMOVED lines=87> */
.L_x_4464:
[----:B------:R-:W-:Y:S05]  /*4270*/  BSYNC B0 ;  /* 0x0000000000007941 */ /* 0x000fea0003800000 */
.L_x_4463:
[----:B-----5:R3:W-:Y:S02]  /*4280*/  STG.E.128 [R124.64+0x40], R44 ;  /* 0x0000402c7c007986 */ /* 0x0207e4000c101d06 */
.L_x_4462:
[----:B------:R-:W-:Y:S05]  /*4290*/  BSYNC B1 ;  /* 0x0000000000017941 */ /* 0x000fea0003800000 */
.L_x_4461:
        /* <DEDUP_REMOVED lines=86> */
.L_x_4466:
[----:B------:R-:W-:Y:S05]  /*4800*/  BSYNC B0 ;  /* 0x0000000000007941 */ /* 0x000fea0003800000 */
.L_x_4465:
[----:B-----5:R3:W-:Y:S02]  /*4810*/  STG.E.128 [R124.64+0x80], R44 ;  /* 0x0000802c7c007986 */ /* 0x0207e4000c101d06 */
.L_x_4456:
[----:B------:R-:W-:Y:S05]  /*4820*/  BSYNC B2 ;  /* 0x0000000000027941 */ /* 0x000fea0003800000 */
.L_x_4455:
        /* <DEDUP_REMOVED lines=93> */
.L_x_4472:
[----:B------:R-:W-:Y:S05]  /*4e00*/  BSYNC B0 ;  /* 0x0000000000007941 */ /* 0x000fea0003800000 */
.L_x_4471:
[----:B-----5:R3:W-:Y:S02]  /*4e10*/  STG.E.128 [R126.64], R44 ;  /* 0x0000002c7e007986 */ /* 0x0207e4000c101d06 */
.L_x_4470:
[----:B------:R-:W-:Y:S05]  /*4e20*/  BSYNC B1 ;  /* 0x0000000000017941 */ /* 0x000fea0003800000 */
.L_x_4469:
        /* <DEDUP_REMOVED lines=93> */
.L_x_4476:
[----:B------:R-:W-:Y:S05]  /*5400*/  BSYNC B0 ;  /* 0x0000000000007941 */ /* 0x000fea0003800000 */
.L_x_4475:
[----:B-----5:R3:W-:Y:S02]  /*5410*/  STG.E.128 [R126.64+0x40], R44 ;  /* 0x0000402c7e007986 */ /* 0x0207e4000c101d06 */
.L_x_4474:
[----:B------:R-:W-:Y:S05]  /*5420*/  BSYNC B1 ;  /* 0x0000000000017941 */ /* 0x000fea0003800000 */
.L_x_4473:
        /* <DEDUP_REMOVED lines=92> */
.L_x_4478:
[----:B------:R-:W-:Y:S05]  /*59f0*/  BSYNC B0 ;  /* 0x0000000000007941 */ /* 0x000fea0003800000 */
.L_x_4477:
[----:B-----5:R3:W-:Y:S02]  /*5a00*/  STG.E.128 [R126.64+0x80], R44 ;  /* 0x0000802c7e007986 */ /* 0x0207e4000c101d06 */
.L_x_4468:
[----:B------:R-:W-:Y:S05]  /*5a10*/  BSYNC B2 ;  /* 0x0000000000027941 */ /* 0x000fea0003800000 */
.L_x_4467:
        /* <DEDUP_REMOVED lines=8> */
.L_x_4440:
        /* <DEDUP_REMOVED lines=11> */
.L_x_4480:
[----:B------:R-:W-:Y:S05]  /*5b50*/  BSYNC B0 ;  /* 0x0000000000007941 */ /* 0x000fea0003800000 */
.L_x_4479:
        /* <DEDUP_REMOVED lines=12> */
.L_x_4481:
[----:B------:R-:W-:Y:S05]  /*5c20*/  BSYNC B0 ;  /* 0x0000000000007941 */ /* 0x000fea0003800000 */
.L_x_4454:
        /* <DEDUP_REMOVED lines=80> */
.L_x_4482:
        /* <DEDUP_REMOVED lines=8> */
.L_x_4483:
[----:B------:R-:W-:Y:S04]  /*61b0*/  IADD3 R9, R9, -0x1, RZ ;  /* 0xffffffff09097810 */ /* 0x000fe80007ffe0ff */
[----:B------:R-:W-:Y:S11]  /*61c0*/  ISETP.GT.AND P0, PT, R9, R88, PT ;  /* 0x000000580900720c */ /* 0x000ff60003f04270 */
[----:B------:R-:W-:Y:S02]  /*61d0*/  @!UPT UIADD3 URZ, URZ, URZ, URZ ;  /* 0x0000003f3f3ff290 */ /* 0x000fe4000fffe03f */
[----:B------:R-:W-:-:S05]  /*61e0*/  @P0 BRA `(.L_x_4484) ;  /* 0xffffbe1000000947 */ /* 0x000fca000383ffff */
.L_x_4435:
        /* <DEDUP_REMOVED lines=90> */
.L_x_4493:
[----:B------:R-:W-:Y:S05]  /*6790*/  BSYNC B0 ;  /* 0x0000000000007941 */ /* 0x000fea0003800000 */
.L_x_4492:
[----:B-----5:R4:W-:Y:S02]  /*67a0*/  STS.128 [R137], R12 ;  /* 0x0000000c89007388 */ /* 0x0209e40000000c00 */
.L_x_4491:
[----:B------:R-:W-:Y:S05]  /*67b0*/  BSYNC B1 ;  /* 0x0000000000017941 */ /* 0x000fea0003800000 */
.L_x_4490:
        /* <DEDUP_REMOVED lines=45> */
.L_x_4497:
[----:B------:R-:W-:Y:S05]  /*6a90*/  BSYNC B0 ;  /* 0x0000000000007941 */ /* 0x000fea0003800000 */
.L_x_4496:
[----:B-----5:R1:W-:Y:S02]  /*6aa0*/  STS.128 [R137+0x1000], R12 ;  /* 0x0010000c89007388 */ /* 0x0203e40000000c00 */
.L_x_4495:
[----:B------:R-:W-:Y:S05]  /*6ab0*/  BSYNC B1 ;  /* 0x0000000000017941 */ /* 0x000fea0003800000 */
.L_x_4494:
        /* <DEDUP_REMOVED lines=44> */
.L_x_4499:
[----:B------:R-:W-:Y:S05]  /*6d80*/  BSYNC B0 ;  /* 0x0000000000007941 */ /* 0x000fea0003800000 */
.L_x_4498:
[----:B-----5:R4:W-:Y:S02]  /*6d90*/  STS.128 [R137+0x2000], R12 ;  /* 0x0020000c89007388 */ /* 0x0209e40000000c00 */
.L_x_4489:
[----:B------:R-:W-:Y:S05]  /*6da0*/  BSYNC B2 ;  /* 0x0000000000027941 */ /* 0x000fea0003800000 */
.L_x_4488:
        /* <DEDUP_REMOVED lines=58> */
.L_x_4504:
[----:B------:R-:W-:Y:S05]  /*7150*/  BSYNC B0 ;  /* 0x0000000000007941 */ /* 0x000fea0003800000 */
.L_x_4503:
[----:B-----5:R4:W-:Y:S02]  /*7160*/  STS.128 [R137+0x800], R12 ;  /* 0x0008000c89007388 */ /* 0x0209e40000000c00 */
.L_x_4502:
[----:B------:R-:W-:Y:S05]  /*7170*/  BSYNC B1 ;  /* 0x0000000000017941 */ /* 0x000fea0003800000 */
.L_x_4501:
        /* <DEDUP_REMOVED lines=45> */
.L_x_4508:
[----:B------:R-:W-:Y:S05]  /*7450*/  BSYNC B0 ;  /* 0x0000000000007941 */ /* 0x000fea0003800000 */
.L_x_4507:
[----:B-----5:R1:W-:Y:S02]  /*7460*/  STS.128 [R137+0x1800], R12 ;  /* 0x0018000c89007388 */ /* 0x0203e40000000c00 */
.L_x_4506:
[----:B------:R-:W-:Y:S05]  /*7470*/  BSYNC B1 ;  /* 0x0000000000017941 */ /* 0x000fea0003800000 */
.L_x_4505:
        /* <DEDUP_REMOVED lines=44> */
.L_x_4510:
[----:B------:R-:W-:Y:S05]  /*7740*/  BSYNC B0 ;  /* 0x0000000000007941 */ /* 0x000fea0003800000 */
.L_x_4509:
[----:B-----5:R2:W-:Y:S01]  /*7750*/  STS.128 [R137+0x2800], R24 ;  /* 0x0028001889007388 */ /* 0x0205e20000000c00 */
[----:B------:R-:W-:Y:S05]  /*7760*/  BRA `(.L_x_4500) ;  /* 0x0000273000007947 */ /* 0x000fea0003800000 */
.L_x_4487:
        /* <DEDUP_REMOVED lines=95> */
.L_x_4516:
[----:B------:R-:W-:Y:S05]  /*7d60*/  BSYNC B0 ;  /* 0x0000000000007941 */ /* 0x000fea0003800000 */
.L_x_4515:
[----:B-----5:R4:W-:Y:S02]  /*7d70*/  STS.128 [R137], R20 ;  /* 0x0000001489007388 */ /* 0x0209e40000000c00 */
.L_x_4514:
[----:B------:R-:W-:Y:S05]  /*7d80*/  BSYNC B1 ;  /* 0x0000000000017941 */ /* 0x000fea0003800000 */
.L_x_4513:
        /* <DEDUP_REMOVED lines=90> */
.L_x_4520:
[----:B------:R-:W-:Y:S05]  /*8330*/  BSYNC B0 ;  /* 0x0000000000007941 */ /* 0x000fea0003800000 */
.L_x_4519:
[----:B-----5:R1:W-:Y:S02]  /*8340*/  STS.128 [R137+0x1000], R20 ;  /* 0x0010001489007388 */ /* 0x0203e40000000c00 */
.L_x_4518:
[----:B------:R-:W-:Y:S05]  /*8350*/  BSYNC B1 ;  /* 0x0000000000017941 */ /* 0x000fea0003800000 */
.L_x_4517:
        /* <DEDUP_REMOVED lines=88> */
.L_x_4522:
[----:B------:R-:W-:Y:S05]  /*88e0*/  BSYNC B0 ;  /* 0x0000000000007941 */ /* 0x000fea0003800000 */
.L_x_4521:
[----:B-----5:R4:W-:Y:S02]  /*88f0*/  STS.128 [R137+0x2000], R20 ;  /* 0x0020001489007388 */ /* 0x0209e40000000c00 */
.L_x_4512:
[----:B------:R-:W-:Y:S05]  /*8900*/  BSYNC B2 ;  /* 0x0000000000027941 */ /* 0x000fea0003800000 */
.L_x_4511:
        /* <DEDUP_REMOVED lines=94> */
.L_x_4526:
[----:B------:R-:W-:Y:S05]  /*8ef0*/  BSYNC B0 ;  /* 0x0000000000007941 */ /* 0x000fea0003800000 */
.L_x_4525:
[----:B-----5:R4:W-:Y:S02]  /*8f00*/  STS.128 [R137+0x800], R20 ;  /* 0x0008001489007388 */ /* 0x0209e40000000c00 */
.L_x_4524:
[----:B------:R-:W-:Y:S05]  /*8f10*/  BSYNC B1 ;  /* 0x0000000000017941 */ /* 0x000fea0003800000 */
.L_x_4523:
        /* <DEDUP_REMOVED lines=90> */
.L_x_4530:
[----:B------:R-:W-:Y:S05]  /*94c0*/  BSYNC B0 ;  /* 0x0000000000007941 */ /* 0x000fea0003800000 */
.L_x_4529:
[----:B-----5:R1:W-:Y:S02]  /*94d0*/  STS.128 [R137+0x1800], R20 ;  /* 0x0018001489007388 */ /* 0x0203e40000000c00 */
.L_x_4528:
[----:B------:R-:W-:Y:S05]  /*94e0*/  BSYNC B1 ;  /* 0x0000000000017941 */ /* 0x000fea0003800000 */
.L_x_4527:
        /* <DEDUP_REMOVED lines=94> */
.L_x_4532:
[----:B------:R-:W-:Y:S05]  /*9ad0*/  BSYNC B0 ;  /* 0x0000000000007941 */ /* 0x000fea0003800000 */
.L_x_4531:
[----:B-----5:R1:W-:Y:S01]  /*9ae0*/  STS.128 [R137+0x2800], R4 ;  /* 0x0028000489007388 */ /* 0x0203e20000000c00 */
[----:B------:R-:W-:Y:S05]  /*9af0*/  BRA `(.L_x_4500) ;  /* 0x000003a000007947 */ /* 0x000fea0003800000 */
.L_x_4486:
        /* <DEDUP_REMOVED lines=29> */
.L_x_4534:
[----:B------:R-:W-:Y:S05]  /*9cd0*/  BSYNC B0 ;  /* 0x0000000000007941 */ /* 0x000fea0003800000 */
.L_x_4533:
        /* <DEDUP_REMOVED lines=28> */
.L_x_4500:
[----:B------:R-:W-:Y:S05]  /*9ea0*/  BSYNC B3 ;  /* 0x0000000000037941 */ /* 0x000fea0003800000 */
.L_x_4485:
[----:B------:R-:W-:Y:S01]  /*9eb0*/  IADD3 R136, R87, -0x1, RZ ;  /* 0xffffffff57887810 */ /* 0x000fe20007ffe0ff */
[----:B------:R-:W-:Y:S01]  /*9ec0*/  BSSY B0, `(.L_x_4535) ;  /* 0x0000023000007945 */ /* 0x000fe20003800000 */
[----:B------:R-:W-:Y:S02]  /*9ed0*/  LEA R134, P0, R110, c[0x0][0x168], 0x1 ;  /* 0x00005a006e867a11 */ /* 0x000fe400078008ff */
[----:B------:R-:W-:Y:S01]  /*9ee0*/  LOP3.LUT R132, R72, 0xffff, RZ, 0xc0, !PT ;  /* 0x0000ffff48847812 */ /* 0x000fe200078ec0ff */
        /* <DEDUP_REMOVED lines=31> */
.L_x_4537:
[----:B------:R1:W-:Y:S02]  /*a0e0*/  STS.128 [R137+0x5000], RZ ;  /* 0x005000ff89007388 */ /* 0x0003e40000000c00 */
.L_x_4536:
[----:B------:R-:W-:Y:S05]  /*a0f0*/  BSYNC B0 ;  /* 0x0000000000007941 */ /* 0x000fea0003800000 */
.L_x_4535:
        /* <DEDUP_REMOVED lines=31> */
.L_x_4540:
[----:B------:R4:W-:Y:S02]  /*a2f0*/  STS.128 [R137+0x5800], RZ ;  /* 0x005800ff89007388 */ /* 0x0009e40000000c00 */
.L_x_4539:
[----:B------:R-:W-:Y:S05]  /*a300*/  BSYNC B0 ;  /* 0x0000000000007941 */ /* 0x000fea0003800000 */
.L_x_4538:
        /* <DEDUP_REMOVED lines=50> */
[----:B---3--:R-:W-:Y:S01]  /*a630*/  IMAD.U32 R126, R8, 0x20, R5 ;  /* 0x00000020087e7824 */ /* 0x008fe200078e0005 */
        /* <DEDUP_REMOVED lines=33> */
.L_x_4543:
[----:B------:R4:W-:Y:S02]  /*a850*/  STS.128 [R137+0x8000], RZ ;  /* 0x008000ff89007388 */ /* 0x0009e40000000c00 */
.L_x_4542:
[----:B------:R-:W-:Y:S05]  /*a860*/  BSYNC B0 ;  /* 0x0000000000007941 */ /* 0x000fea0003800000 */
.L_x_4541:
        /* <DEDUP_REMOVED lines=32> */
.L_x_4546:
[----:B------:R1:W-:Y:S02]  /*aa70*/  STS.128 [R137+0x8800], RZ ;  /* 0x008800ff89007388 */ /* 0x0003e40000000c00 */
.L_x_4545:
[----:B------:R-:W-:Y:S05]  /*aa80*/  BSYNC B0 ;  /* 0x0000000000007941 */ /* 0x000fea0003800000 */
.L_x_4544:
[----:B------:R-:W-:Y:S01]  /*aa90*/  SHF.L.U32 R126, R126, 0x1, RZ ;  /* 0x000000017e7e7819 */ /* 0x000fe200000006ff */
[----:B------:R-:W-:Y:S01]  /*aaa0*/  LDSM.16.M88.4 R80, [R127] ;  /* 0x000000007f50783b */ /* 0x000fe20000000200 */
[----:B------:R-:W-:Y:S02]  /*aab0*/  LEA R125, R49, R127, 0x1 ;  /* 0x0000007f317d7211 */ /* 0x000fe400078e08ff */
[----:B------:R-:W-:Y:S01]  /*aac0*/  LEA R91, R5, R126, 0x1 ;  /* 0x0000007e055b7211 */ /* 0x000fe200078e08ff */
[----:B------:R-:W5:Y:S01]  /*aad0*/  LDSM.16.M88.4 R16, [R126+0x3000] ;  /* 0x003000007e10783b */ /* 0x000f620000000200 */
[----:B------:R-:W-:-:S03]  /*aae0*/  ISETP.GE.AND P4, PT, R87, 0x2, PT ;  /* 0x000000025700780c */ /* 0x000fc60003f86270 */
[----:B------:R-:W-:Y:S04]  /*aaf0*/  LDSM.16.M88.4 R96, [R125] ;  /* 0x000000007d60783b */ /* 0x000fe80000000200 */
[----:B------:R-:W-:Y:S04]  /*ab00*/  LDSM.16.M88.4 R32, [R91+0x3000] ;  /* 0x003000005b20783b */ /* 0x000fe80000000200 */
[----:B------:R-:W1:Y:S04]  /*ab10*/  LDSM.16.M88.4 R36, [R126+0x3400] ;  /* 0x003400007e24783b */ /* 0x000e680000000200 */
[----:B------:R-:W-:Y:S04]  /*ab20*/  LDSM.16.M88.4 R76, [R127+0x1000] ;  /* 0x001000007f4c783b */ /* 0x000fe80000000200 */
[----:B------:R-:W2:Y:S04]  /*ab30*/  LDSM.16.M88.4 R60, [R126+0x3800] ;  /* 0x003800007e3c783b */ /* 0x000ea80000000200 */
[----:B------:R-:W-:Y:S04]  /*ab40*/  LDSM.16.M88.4 R40, [R126+0x3c00] ;  /* 0x003c00007e28783b */ /* 0x000fe80000000200 */
[----:B------:R-:W-:Y:S04]  /*ab50*/  LDSM.16.M88.4 R28, [R91+0x3400] ;  /* 0x003400005b1c783b */ /* 0x000fe80000000200 */
[----:B------:R-:W-:Y:S04]  /*ab60*/  LDSM.16.M88.4 R44, [R125+0x1000] ;  /* 0x001000007d2c783b */ /* 0x000fe80000000200 */
[----:B------:R-:W-:Y:S01]  /*ab70*/  LDSM.16.M88.4 R68, [R91+0x4000] ;  /* 0x004000005b44783b */ /* 0x000fe20000000200 */
[C---:B---3-5:R-:W-:Y:S03]  /*ab80*/  HMMA.16816.F32.BF16 R12, R80.reuse, R16, RZ ;  /* 0x00000010500c723c */ /* 0x068fe600000418ff */
[----:B------:R-:W-:Y:S04]  /*ab90*/  LDSM.16.M88.4 R20, [R91+0x3800] ;  /* 0x003800005b14783b */ /* 0x000fe80000000200 */
[----:B------:R-:W-:Y:S01]  /*aba0*/  LDSM.16.M88.4 R100, [R91+0x4400] ;  /* 0x004400005b64783b */ /* 0x000fe20000000200 */
[C---:B------:R-:W-:Y:S03]  /*abb0*/  HMMA.16816.F32.BF16 R4, R80.reuse, R18, RZ ;  /* 0x000000125004723c */ /* 0x040fe600000418ff */
[----:B------:R-:W3:Y:S04]  /*abc0*/  LDSM.16.M88.4 R16, [R126+0x4000] ;  /* 0x004000007e10783b */ /* 0x000ee80000000200 */
[----:B------:R-:W-:Y:S01]  /*abd0*/  LDSM.16.M88.4 R72, [R126+0x4800] ;  /* 0x004800007e48783b */ /* 0x000fe20000000200 */
[----:B-12---:R-:W-:Y:S03]  /*abe0*/  HMMA.16816.F32.BF16 R24, R80, R36, RZ ;  /* 0x000000245018723c */ /* 0x006fe600000418ff */
[----:B------:R-:W-:Y:S04]  /*abf0*/  LDSM.16.M88.4 R104, [R91+0x3c00] ;  /* 0x003c00005b68783b */ /* 0x000fe80000000200 */
[----:B------:R-:W0:Y:S01]  /*ac00*/  LDGDEPBAR ;  /* 0x00000000000079af */ /* 0x000e220000000000 */
[----:B------:R-:W-:Y:S08]  /*ac10*/  HMMA.16816.F32.BF16 R12, R96, R32, R12 ;  /* 0x00000020600c723c */ /* 0x000ff0000004180c */
[----:B------:R-:W-:Y:S08]  /*ac20*/  HMMA.16816.F32.BF16 R36, R80, R38, RZ ;  /* 0x000000265024723c */ /* 0x000ff000000418ff */
[----:B------:R-:W-:Y:S01]  /*ac30*/  HMMA.16816.F32.BF16 R4, R96, R34, R4 ;  /* 0x000000226004723c */ /* 0x000fe20000041804 */
[----:B------:R-:W-:Y:S07]  /*ac40*/  LDSM.16.M88.4 R32, [R127+0x2000] ;  /* 0x002000007f20783b */ /* 0x000fee0000000200 */
[----:B------:R-:W-:Y:S08]  /*ac50*/  HMMA.16816.F32.BF16 R64, R80, R60, RZ ;  /* 0x0000003c5040723c */ /* 0x000ff000000418ff */
[----:B---3--:R-:W-:Y:S08]  /*ac60*/  HMMA.16816.F32.BF16 R12, R76, R16, R12 ;  /* 0x000000104c0c723c */ /* 0x008ff0000004180c */
[C---:B------:R-:W-:Y:S08]  /*ac70*/  HMMA.16816.F32.BF16 R60, R80.reuse, R62, RZ ;  /* 0x0000003e503c723c */ /* 0x040ff000000418ff */
[C---:B------:R-:W-:Y:S08]  /*ac80*/  HMMA.16816.F32.BF16 R52, R80.reuse, R40, RZ ;  /* 0x000000285034723c */ /* 0x040ff000000418ff */
[----:B------:R-:W-:Y:S01]  /*ac90*/  HMMA.16816.F32.BF16 R80, R80, R42, RZ ;  /* 0x0000002a5050723c */ /* 0x000fe200000418ff */
[----:B------:R-:W1:Y:S07]  /*aca0*/  LDSM.16.M88.4 R40, [R126+0x5000] ;  /* 0x005000007e28783b */ /* 0x000e6e0000000200 */
[C---:B------:R-:W-:Y:S08]  /*acb0*/  HMMA.16816.F32.BF16 R24, R96.reuse, R28, R24 ;  /* 0x0000001c6018723c */ /* 0x040ff00000041818 */
[----:B------:R-:W-:Y:S01]  /*acc0*/  HMMA.16816.F32.BF16 R36, R96, R30, R36 ;  /* 0x0000001e6024723c */ /* 0x000fe20000041824 */
[----:B------:R-:W2:Y:S07]  /*acd0*/  LDSM.16.M88.4 R28, [R126+0x4400] ;  /* 0x004400007e1c783b */ /* 0x000eae0000000200 */
[----:B------:R-:W-:Y:S01]  /*ace0*/  HMMA.16816.F32.BF16 R4, R76, R18, R4 ;  /* 0x000000124c04723c */ /* 0x000fe20000041804 */
[----:B------:R-:W-:Y:S07]  /*acf0*/  LDSM.16.M88.4 R16, [R91+0x5000] ;  /* 0x005000005b10783b */ /* 0x000fee0000000200 */
[----:B------:R-:W-:Y:S08]  /*ad00*/  HMMA.16816.F32.BF16 R12, R44, R68, R12 ;  /* 0x000000442c0c723c */ /* 0x000ff0000004180c */
[C---:B------:R-:W-:Y:S08]  /*ad10*/  HMMA.16816.F32.BF16 R64, R96.reuse, R20, R64 ;  /* 0x000000146040723c */ /* 0x040ff00000041840 */
[----:B------:R-:W-:Y:S01]  /*ad20*/  HMMA.16816.F32.BF16 R60, R96, R22, R60 ;  /* 0x00000016603c723c */ /* 0x000fe2000004183c */
[----:B------:R-:W3:Y:S07]  /*ad30*/  LDSM.16.M88.4 R20, [R125+0x2000] ;  /* 0x002000007d14783b */ /* 0x000eee0000000200 */
[----:B------:R-:W-:Y:S01]  /*ad40*/  HMMA.16816.F32.BF16 R4, R44, R70, R4 ;  /* 0x000000462c04723c */ /* 0x000fe20000041804 */
[----:B------:R-:W-:Y:S07]  /*ad50*/  LDSM.16.M88.4 R68, [R126+0x4c00] ;  /* 0x004c00007e44783b */ /* 0x000fee0000000200 */
[----:B-1----:R-:W-:Y:S08]  /*ad60*/  HMMA.16816.F32.BF16 R12, R32, R40, R12 ;  /* 0x00000028200c723c */ /* 0x002ff0000004180c */
[C---:B--2---:R-:W-:Y:S08]  /*ad70*/  HMMA.16816.F32.BF16 R24, R76.reuse, R28, R24 ;  /* 0x0000001c4c18723c */ /* 0x044ff00000041818 */
[----:B------:R-:W-:Y:S01]  /*ad80*/  HMMA.16816.F32.BF16 R36, R76, R30, R36 ;  /* 0x0000001e4c24723c */ /* 0x000fe20000041824 */
[----:B------:R-:W1:Y:S07]  /*ad90*/  LDSM.16.M88.4 R28, [R126+0x5400] ;  /* 0x005400007e1c783b */ /* 0x000e6e0000000200 */
[----:B------:R-:W-:Y:S01]  /*ada0*/  HMMA.16816.F32.BF16 R4, R32, R42, R4 ;  /* 0x0000002a2004723c */ /* 0x000fe20000041804 */
[----:B------:R-:W2:Y:S07]  /*adb0*/  LDSM.16.M88.4 R40, [R91+0x4800] ;  /* 0x004800005b28783b */ /* 0x000eae0000000200 */
[----:B---3--:R-:W-:Y:S08]  /*adc0*/  HMMA.16816.F32.BF16 R12, R20, R16, R12 ;  /* 0x00000010140c723c */ /* 0x008ff0000004180c */
[----:B------:R-:W-:Y:S08]  /*add0*/  HMMA.16816.F32.BF16 R24, R44, R100, R24 ;  /* 0x000000642c18723c */ /* 0x000ff00000041818 */
[C---:B------:R-:W-:Y:S08]  /*ade0*/  HMMA.16816.F32.BF16 R64, R76.reuse, R72, R64 ;  /* 0x000000484c40723c */ /* 0x040ff00000041840 */
[----:B------:R-:W-:Y:S01]  /*adf0*/  HMMA.16816.F32.BF16 R72, R76, R74, R60 ;  /* 0x0000004a4c48723c */ /* 0x000fe2000004183c */
[----:B------:R-:W3:Y:S01]  /*ae00*/  LDSM.16.M88.4 R60, [R91+0x5400] ;  /* 0x005400005b3c783b */ /* 0x000ee20000000200 */
[----:B------:R-:W-:-:S02]  /*ae10*/  FMUL.FTZ R12, R12, c[0x0][0x2ec] ;  /* 0x0000bb000c0c7a20 */ /* 0x000fc40000410000 */
[----:B------:R-:W-:Y:S02]  /*ae20*/  FMUL.FTZ R50, R13, c[0x0][0x2ec] ;  /* 0x0000bb000d327a20 */ /* 0x000fe40000410000 */
[----:B------:R5:W4:Y:S02]  /*ae30*/  MUFU.TANH R48, R12 ;  /* 0x0000000c00307308 */ /* 0x000b240000002400 */
[C---:B------:R-:W-:Y:S06]  /*ae40*/  HMMA.16816.F32.BF16 R52, R96.reuse, R104, R52 ;  /* 0x000000686034723c */ /* 0x040fec0000041834 */
[----:B------:R-:W1:Y:S02]  /*ae50*/  MUFU.TANH R50, R50 ;  /* 0x0000003200327308 */ /* 0x000e640000002400 */
[----:B------:R-:W-:Y:S08]  /*ae60*/  HMMA.16816.F32.BF16 R80, R96, R106, R80 ;  /* 0x0000006a6050723c */ /* 0x000ff00000041850 */
[----:B------:R-:W-:Y:S01]  /*ae70*/  HMMA.16816.F32.BF16 R4, R20, R18, R4 ;  /* 0x000000121404723c */ /* 0x000fe20000041804 */
[----:B------:R-:W4:Y:S07]  /*ae80*/  LDSM.16.M88.4 R16, [R126+0x5800] ;  /* 0x005800007e10783b */ /* 0x000f2e0000000200 */
[----:B-1----:R-:W-:Y:S08]  /*ae90*/  HMMA.16816.F32.BF16 R24, R32, R28, R24 ;  /* 0x0000001c2018723c */ /* 0x002ff00000041818 */
[----:B--2---:R-:W-:Y:S07]  /*aea0*/  HMMA.16816.F32.BF16 R64, R44, R40, R64 ;  /* 0x000000282c40723c */ /* 0x004fee0000041840 */
[----:B------:R-:W-:Y:S01]  /*aeb0*/  FMUL.FTZ R40, R14, c[0x0][0x2ec] ;  /* 0x0000bb000e287a20 */ /* 0x000fe20000410000 */
[----:B------:R-:W-:Y:S01]  /*aec0*/  HMMA.16816.F32.BF16 R52, R76, R68, R52 ;  /* 0x000000444c34723c */ /* 0x000fe20000041834 */
[----:B------:R-:W-:-:S02]  /*aed0*/  FMUL.FTZ R41, R15, c[0x0][0x2ec] ;  /* 0x0000bb000f297a20 */ /* 0x000fc40000410000 */
[----:B-----5:R-:W1:Y:S01]  /*aee0*/  LDSM.16.M88.4 R12, [R91+0x4c00] ;  /* 0x004c00005b0c783b */ /* 0x020e620000000200 */
[----:B------:R-:W-:Y:S01]  /*aef0*/  FMUL.FTZ R4, R4, c[0x0][0x2ec] ;  /* 0x0000bb0004047a20 */ /* 0x000fe20000410000 */
[----:B------:R-:W2:Y:S01]  /*af00*/  MUFU.TANH R40, R40 ;  /* 0x0000002800287308 */ /* 0x000ea20000002400 */
[----:B------:R-:W-:Y:S02]  /*af10*/  FMUL.FTZ R9, R5, c[0x0][0x2ec] ;  /* 0x0000bb0005097a20 */ /* 0x000fe40000410000 */
[----:B------:R-:W-:Y:S05]  /*af20*/  HMMA.16816.F32.BF16 R80, R76, R70, R80 ;  /* 0x000000464c50723c */ /* 0x000fea0000041850 */
[----:B------:R-:W1:Y:S03]  /*af30*/  MUFU.TANH R41, R41 ;  /* 0x0000002900297308 */ /* 0x000e660000002400 */
[----:B---3--:R-:W-:Y:S05]  /*af40*/  HMMA.16816.F32.BF16 R24, R20, R60, R24 ;  /* 0x0000003c1418723c */ /* 0x008fea0000041818 */
[----:B------:R3:W1:Y:S02]  /*af50*/  MUFU.TANH R60, R4 ;  /* 0x00000004003c7308 */ /* 0x0006640000002400 */
[----:B------:R-:W-:Y:S01]  /*af60*/  FMUL.FTZ R61, R7, c[0x0][0x2ec] ;  /* 0x0000bb00073d7a20 */ /* 0x000fe20000410000 */
[C---:B------:R-:W-:Y:S05]  /*af70*/  HMMA.16816.F32.BF16 R72, R44.reuse, R42, R72 ;  /* 0x0000002a2c48723c */ /* 0x040fea0000041848 */
[----:B------:R-:W1:Y:S02]  /*af80*/  MUFU.TANH R61, R61 ;  /* 0x0000003d003d7308 */ /* 0x000e640000002400 */
[----:B------:R-:W-:Y:S01]  /*af90*/  FMUL.FTZ R43, R6, c[0x0][0x2ec] ;  /* 0x0000bb00062b7a20 */ /* 0x000fe20000410000 */
[----:B------:R-:W-:Y:S01]  /*afa0*/  HMMA.16816.F32.BF16 R36, R44, R102, R36 ;  /* 0x000000662c24723c */ /* 0x000fe20000041824 */
[----:B---3--:R-:W3:Y:S04]  /*afb0*/  LDSM.16.M88.4 R4, [R126+0x5c00] ;  /* 0x005c00007e04783b */ /* 0x008ee80000000200 */
[----:B------:R-:W2:Y:S03]  /*afc0*/  MUFU.TANH R43, R43 ;  /* 0x0000002b002b7308 */ /* 0x000ea60000002400 */
[----:B----4-:R-:W-:Y:S01]  /*afd0*/  HMMA.16816.F32.BF16 R64, R32, R16, R64 ;  /* 0x000000102040723c */ /* 0x010fe20000041840 */
[----:B------:R-:W-:-:S02]  /*afe0*/  FMUL.FTZ R24, R24, c[0x0][0x2ec] ;  /* 0x0000bb0018187a20 */ /* 0x000fc40000410000 */
[----:B------:R-:W-:Y:S02]  /*aff0*/  FMUL.FTZ R25, R25, c[0x0][0x2ec] ;  /* 0x0000bb0019197a20 */ /* 0x000fe40000410000 */
[----:B------:R4:W2:Y:S03]  /*b000*/  MUFU.TANH R42, R9 ;  /* 0x00000009002a7308 */ /* 0x0008a60000002400 */
[C---:B-1----:R-:W-:Y:S05]  /*b010*/  HMMA.16816.F32.BF16 R52, R44.reuse, R12, R52 ;  /* 0x0000000c2c34723c */ /* 0x042fea0000041834 */
[----:B------:R-:W1:Y:S02]  /*b020*/  MUFU.TANH R24, R24 ;  /* 0x0000001800187308 */ /* 0x000e640000002400 */
[----:B------:R-:W-:Y:S01]  /*b030*/  FMUL.FTZ R12, R26, c[0x0][0x2ec] ;  /* 0x0000bb001a0c7a20 */ /* 0x000fe20000410000 */
[----:B------:R-:W-:Y:S01]  /*b040*/  HMMA.16816.F32.BF16 R80, R44, R14, R80 ;  /* 0x0000000e2c50723c */ /* 0x000fe20000041850 */
[----:B------:R-:W-:-:S04]  /*b050*/  FMUL.FTZ R13, R27, c[0x0][0x2ec] ;  /* 0x0000bb001b0d7a20 */ /* 0x000fc80000410000 */
[----:B------:R-:W1:Y:S03]  /*b060*/  MUFU.TANH R25, R25 ;  /* 0x0000001900197308 */ /* 0x000e660000002400 */
[C---:B------:R-:W-:Y:S01]  /*b070*/  HMMA.16816.F32.BF16 R72, R32.reuse, R18, R72 ;  /* 0x000000122048723c */ /* 0x040fe20000041848 */
[----:B------:R-:W5:Y:S04]  /*b080*/  LDSM.16.M88.4 R16, [R91+0x5c00] ;  /* 0x005c00005b10783b */ /* 0x000f680000000200 */
[----:B------:R-:W1:Y:S03]  /*b090*/  MUFU.TANH R12, R12 ;  /* 0x0000000c000c7308 */ /* 0x000e660000002400 */
[----:B------:R-:W-:Y:S01]  /*b0a0*/  HMMA.16816.F32.BF16 R36, R32, R30, R36 ;  /* 0x0000001e2024723c */ /* 0x000fe20000041824 */
[----:B------:R-:W1:Y:S01]  /*b0b0*/  LDSM.16.M88.4 R28, [R91+0x5800] ;  /* 0x005800005b1c783b */ /* 0x000e620000000200 */
[----:B------:R-:W-:-:S04]  /*b0c0*/  DEPBAR.LE SB0, 0x0 ;  /* 0x000080000000791a */ /* 0x000fc80000000000 */
[----:B------:R-:W1:Y:S02]  /*b0d0*/  MUFU.TANH R13, R13 ;  /* 0x0000000d000d7308 */ /* 0x000e640000002400 */
[C---:B---3--:R-:W-:Y:S08]  /*b0e0*/  HMMA.16816.F32.BF16 R52, R32.reuse, R4, R52 ;  /* 0x000000042034723c */ /* 0x048ff00000041834 */
[----:B------:R-:W-:Y:S07]  /*b0f0*/  HMMA.16816.F32.BF16 R80, R32, R6, R80 ;  /* 0x000000062050723c */ /* 0x000fee0000041850 */
[C---:B------:R-:W-:Y:S01]  /*b100*/  IADD3 R6, R8.reuse, 0x8, RZ ;  /* 0x0000000808067810 */ /* 0x040fe20007ffe0ff */
[----:B------:R-:W-:Y:S01]  /*b110*/  HMMA.16816.F32.BF16 R36, R20, R62, R36 ;  /* 0x0000003e1424723c */ /* 0x000fe20000041824 */
[----:B------:R-:W-:-:S02]  /*b120*/  IMNMX R8, R8, R59, PT ;  /* 0x0000003b08087217 */ /* 0x000fc40003800200 */
[----:B----4-:R-:W-:-:S05]  /*b130*/  IMNMX R9, R6, R59, PT ;  /* 0x0000003b06097217 */ /* 0x010fca0003800200 */
[C---:B-----5:R-:W-:Y:S08]  /*b140*/  HMMA.16816.F32.BF16 R52, R20.reuse, R16, R52 ;  /* 0x000000101434723c */ /* 0x060ff00000041834 */
[C---:B-1----:R-:W-:Y:S08]  /*b150*/  HMMA.16816.F32.BF16 R64, R20.reuse, R28, R64 ;  /* 0x0000001c1440723c */ /* 0x042ff00000041840 */
[----:B------:R-:W-:Y:S01]  /*b160*/  FMUL.FTZ R26, R36, c[0x0][0x2ec] ;  /* 0x0000bb00241a7a20 */ /* 0x000fe20000410000 */
[----:B------:R-:W-:Y:S01]  /*b170*/  HMMA.16816.F32.BF16 R72, R20, R30, R72 ;  /* 0x0000001e1448723c */ /* 0x000fe20000041848 */
[----:B------:R-:W-:-:S02]  /*b180*/  FMUL.FTZ R27, R37, c[0x0][0x2ec] ;  /* 0x0000bb00251b7a20 */ /* 0x000fc40000410000 */
[----:B------:R-:W-:Y:S02]  /*b190*/  FMUL.FTZ R14, R38, c[0x0][0x2ec] ;  /* 0x0000bb00260e7a20 */ /* 0x000fe40000410000 */
[----:B------:R-:W-:Y:S01]  /*b1a0*/  FMUL.FTZ R4, R39, c[0x0][0x2ec] ;  /* 0x0000bb0027047a20 */ /* 0x000fe20000410000 */
[----:B------:R-:W1:Y:S02]  /*b1b0*/  MUFU.TANH R26, R26 ;  /* 0x0000001a001a7308 */ /* 0x000e640000002400 */
[----:B------:R-:W-:Y:S01]  /*b1c0*/  HMMA.16816.F32.BF16 R80, R20, R18, R80 ;  /* 0x000000121450723c */ /* 0x000fe20000041850 */
[----:B------:R-:W-:Y:S02]  /*b1d0*/  FMUL.FTZ R5, R52, c[0x0][0x2ec] ;  /* 0x0000bb0034057a20 */ /* 0x000fe40000410000 */
[----:B------:R-:W-:Y:S02]  /*b1e0*/  FMUL.FTZ R53, R53, c[0x0][0x2ec] ;  /* 0x0000bb0035357a20 */ /* 0x000fe40000410000 */
[----:B------:R-:W-:Y:S01]  /*b1f0*/  FMUL.FTZ R54, R54, c[0x0][0x2ec] ;  /* 0x0000bb0036367a20 */ /* 0x000fe20000410000 */
[----:B------:R-:W3:Y:S01]  /*b200*/  MUFU.TANH R27, R27 ;  /* 0x0000001b001b7308 */ /* 0x000ee20000002400 */
[----:B------:R-:W-:-:S02]  /*b210*/  FMUL.FTZ R55, R55, c[0x0][0x2ec] ;  /* 0x0000bb0037377a20 */ /* 0x000fc40000410000 */
[----:B------:R-:W-:Y:S02]  /*b220*/  FMUL.FTZ R64, R64, c[0x0][0x2ec] ;  /* 0x0000bb0040407a20 */ /* 0x000fe40000410000 */
[----:B------:R-:W-:Y:S02]  /*b230*/  FMUL.FTZ R65, R65, c[0x0][0x2ec] ;  /* 0x0000bb0041417a20 */ /* 0x000fe40000410000 */
[----:B------:R-:W-:Y:S01]  /*b240*/  FMUL.FTZ R66, R66, c[0x0][0x2ec] ;  /* 0x0000bb0042427a20 */ /* 0x000fe20000410000 */
[----:B------:R-:W4:Y:S01]  /*b250*/  MUFU.TANH R14, R14 ;  /* 0x0000000e000e7308 */ /* 0x000f220000002400 */
[----:B------:R-:W-:Y:S02]  /*b260*/  FMUL.FTZ R67, R67, c[0x0][0x2ec] ;  /* 0x0000bb0043437a20 */ /* 0x000fe40000410000 */
[----:B------:R-:W-:Y:S02]  /*b270*/  FMUL.FTZ R72, R72, c[0x0][0x2ec] ;  /* 0x0000bb0048487a20 */ /* 0x000fe40000410000 */
[----:B------:R-:W-:-:S02]  /*b280*/  FMUL.FTZ R73, R73, c[0x0][0x2ec] ;  /* 0x0000bb0049497a20 */ /* 0x000fc40000410000 */
[----:B------:R-:W-:Y:S01]  /*b290*/  FMUL.FTZ R74, R74, c[0x0][0x2ec] ;  /* 0x0000bb004a4a7a20 */ /* 0x000fe20000410000 */
[----:B------:R-:W1:Y:S01]  /*b2a0*/  MUFU.TANH R4, R4 ;  /* 0x0000000400047308 */ /* 0x000e620000002400 */
[----:B------:R-:W-:Y:S02]  /*b2b0*/  FMUL.FTZ R75, R75, c[0x0][0x2ec] ;  /* 0x0000bb004b4b7a20 */ /* 0x000fe40000410000 */
[----:B------:R-:W-:Y:S02]  /*b2c0*/  FMUL.FTZ R80, R80, c[0x0][0x2ec] ;  /* 0x0000bb0050507a20 */ /* 0x000fe40000410000 */
[----:B------:R-:W-:Y:S02]  /*b2d0*/  FMUL.FTZ R81, R81, c[0x0][0x2ec] ;  /* 0x0000bb0051517a20 */ /* 0x000fe40000410000 */
[----:B------:R-:W-:Y:S01]  /*b2e0*/  FMUL.FTZ R82, R82, c[0x0][0x2ec] ;  /* 0x0000bb0052527a20 */ /* 0x000fe20000410000 */
[----:B------:R1:W1:Y:S01]  /*b2f0*/  MUFU.TANH R118, R64 ;  /* 0x0000004000767308 */ /* 0x0002620000002400 */
[----:B------:R-:W-:-:S07]  /*b300*/  FMUL.FTZ R83, R83, c[0x0][0x2ec] ;  /* 0x0000bb0053537a20 */ /* 0x000fce0000410000 */
        /* <DEDUP_REMOVED lines=10> */
[----:B------:R1:W1:Y:S08]  /*b3b0*/  MUFU.TANH R96, R55 ;  /* 0x0000003700607308 */ /* 0x0002700000002400 */
[----:B------:R1:W1:Y:S08]  /*b3c0*/  MUFU.TANH R106, R80 ;  /* 0x00000050006a7308 */ /* 0x0002700000002400 */
[----:B------:R1:W1:Y:S08]  /*b3d0*/  MUFU.TANH R104, R81 ;  /* 0x0000005100687308 */ /* 0x0002700000002400 */
[----:B------:R1:W1:Y:S08]  /*b3e0*/  MUFU.TANH R94, R82 ;  /* 0x00000052005e7308 */ /* 0x0002700000002400 */
[----:B------:R1:W1:Y:S01]  /*b3f0*/  MUFU.TANH R88, R83 ;  /* 0x0000005300587308 */ /* 0x0002620000002400 */
        /* <DEDUP_REMOVED lines=61> */
.L_x_4548:
[----:B------:R-:W-:-:S05]  /*b7d0*/  IMAD.MOV.U32 R6, RZ, RZ, c[0x0][0x198] ;  /* 0x00006600ff067624 */ /* 0x000fca00078e00ff */
[----:B------:R-:W-:-:S04]  /*b7e0*/  LEA R6, -R6, RZ, 0x6 ;  /* 0x000000ff06067211 */ /* 0x000fc800078e31ff */
[----:B------:R-:W-:Y:S02]  /*b7f0*/  SHF.R.S32.HI R7, RZ, 0x1f, R6 ;  /* 0x0000001fff077819 */ /* 0x000fe40000011406 */
.L_x_4549:
[C---:B------:R-:W-:Y:S02]  /*b800*/  LOP3.LUT P2, RZ, R2.reuse, 0x2, RZ, 0xc0, !PT ;  /* 0x0000000202ff7812 */ /* 0x040fe4000784c0ff */
[----:B------:R-:W-:Y:S02]  /*b810*/  LOP3.LUT P1, RZ, R2, 0x4, RZ, 0xc0, !PT ;  /* 0x0000000402ff7812 */ /* 0x000fe4000782c0ff */
[----:B------:R-:W-:Y:S02]  /*b820*/  LEA R134, P5, R6, R134, 0x1 ;  /* 0x0000008606867211 */ /* 0x000fe400078a08ff */
[----:B------:R-:W-:Y:S02]  /*b830*/  LOP3.LUT P6, RZ, R2, 0x1, RZ, 0xc0, !PT ;  /* 0x0000000102ff7812 */ /* 0x000fe400078cc0ff */
[----:B------:R-:W-:-:S05]  /*b840*/  LEA.HI.X R133, R6, R133, R7, 0x1, P5 ;  /* 0x0000008506857211 */ /* 0x000fca00028f0c07 */
[----:B------:R-:W-:-:S04]  /*b850*/  @P2 IADD3 R16, P0, R6, R110, RZ ;  /* 0x0000006e06102210 */ /* 0x000fc80007f1e0ff */
[----:B------:R-:W-:Y:S01]  /*b860*/  @P2 LEA R18, P5, R16, c[0x0][0x168], 0x1 ;  /* 0x00005a0010122a11 */ /* 0x000fe200078a08ff */
[C---:B------:R-:W-:Y:S01]  /*b870*/  @P2 IMAD.X R15, R7.reuse, 0x1, R56, P0 ;  /* 0x00000001070f2824 */ /* 0x040fe200000e0638 */
        /* <DEDUP_REMOVED lines=52> */
.L_x_4547:
[----:B--234-:R-:W-:Y:S02]  /*bbc0*/  IMAD.IADD R0, R0, 0x1, R51 ;  /* 0x0000000100007824 */ /* 0x01cfe400078e0233 */
[----:B------:R-:W-:-:S03]  /*bbd0*/  IMAD.SHL.U32 R124, R3, 0x2, RZ ;  /* 0x00000002037c7824 */ /* 0x000fc600078e00ff */
[C---:B------:R-:W-:Y:S01]  /*bbe0*/  IADD3 R2, R0.reuse, 0x1, RZ ;  /* 0x0000000100027810 */ /* 0x040fe20007ffe0ff */
[----:B------:R-:W-:Y:S01]  /*bbf0*/  IMAD R90, R49, 0x2, R124 ;  /* 0x00000002315a7824 */ /* 0x000fe200078e027c */
[----:B------:R-:W-:Y:S01]  /*bc00*/  IADD3 R6, R0, 0x8, RZ ;  /* 0x0000000800067810 */ /* 0x000fe20007ffe0ff */
[----:B------:R-:W-:Y:S01]  /*bc10*/  LDSM.16.MT88.4 R76, [R124+0x6000] ;  /* 0x006000007c4c783b */ /* 0x000fe20000004200 */
[C---:B------:R-:W-:Y:S02]  /*bc20*/  ISETP.GE.AND P2, PT, R2.reuse, R8, PT ;  /* 0x000000080200720c */ /* 0x040fe40003f46270 */
[-C--:B------:R-:W-:Y:S01]  /*bc30*/  ISETP.GE.AND P1, PT, R2, R9.reuse, PT ;  /* 0x000000090200720c */ /* 0x080fe20003f26270 */
[----:B------:R-:W-:Y:S01]  /*bc40*/  LDSM.16.MT88.4 R68, [R90+0x6000] ;  /* 0x006000005a44783b */ /* 0x000fe20000004200 */
[----:B------:R-:W-:Y:S02]  /*bc50*/  IADD3 R2, R0, 0x9, RZ ;  /* 0x0000000900027810 */ /* 0x000fe40007ffe0ff */
[----:B------:R-:W-:Y:S01]  /*bc60*/  FSEL R50, R50, -INF , !P2 ;  /* 0xff80000032327808 */ /* 0x000fe20005000000 */
[----:B-1----:R-:W-:Y:S01]  /*bc70*/  LDSM.16.MT88.4 R52, [R90+0x7000] ;  /* 0x007000005a34783b */ /* 0x002fe20000004200 */
        /* <DEDUP_REMOVED lines=8> */
[-C--:B------:R-:W-:Y:S02]  /*bd00*/  ISETP.GE.AND P6, PT, R2, R9.reuse, PT ;  /* 0x000000090200720c */ /* 0x080fe40003fc6270 */
[C---:B------:R-:W-:Y:S02]  /*bd10*/  ISETP.GE.AND P2, PT, R0.reuse, R8, PT ;  /* 0x000000080000720c */ /* 0x040fe40003f46270 */
[----:B------:R-:W-:Y:S02]  /*bd20*/  IADD3 R2, R0, 0x19, RZ ;  /* 0x0000001900027810 */ /* 0x000fe40007ffe0ff */
[----:B------:R-:W-:Y:S02]  /*bd30*/  FSEL R48, R48, -INF , !P2 ;  /* 0xff80000030307808 */ /* 0x000fe40005000000 */
[----:B------:R-:W-:-:S02]  /*bd40*/  ISETP.GE.AND P2, PT, R2, R9, PT ;  /* 0x000000090200720c */ /* 0x000fc40003f46270 */
[----:B------:R-:W-:Y:S02]  /*bd50*/  ISETP.GE.AND P5, PT, R6, R8, PT ;  /* 0x000000080600720c */ /* 0x000fe40003fa6270 */
[----:B------:R-:W-:Y:S02]  /*bd60*/  FSEL R4, R4, -INF , !P2 ;  /* 0xff80000004047808 */ /* 0x000fe40005000000 */
[C---:B------:R-:W-:Y:S02]  /*bd70*/  ISETP.GE.AND P2, PT, R0.reuse, R9, PT ;  /* 0x000000090000720c */ /* 0x040fe40003f46270 */
[----:B------:R-:W-:Y:S02]  /*bd80*/  IADD3 R6, R0, 0x10, RZ ;  /* 0x0000001000067810 */ /* 0x000fe40007ffe0ff */
[----:B------:R-:W-:Y:S02]  /*bd90*/  FSEL R60, R60, -INF , !P5 ;  /* 0xff8000003c3c7808 */ /* 0x000fe40006800000 */
[----:B------:R-:W-:-:S02]  /*bda0*/  FMNMX.FTZ R7, R48, R50, !PT ;  /* 0x0000003230077209 */ /* 0x000fc40007810000 */
[----:B------:R-:W-:Y:S02]  /*bdb0*/  FSEL R20, R41, -INF , !P1 ;  /* 0xff80000029147808 */ /* 0x000fe40004800000 */
[----:B------:R-:W-:Y:S02]  /*bdc0*/  FSEL R40, R40, -INF , !P2 ;  /* 0xff80000028287808 */ /* 0x000fe40005000000 */
[----:B------:R-:W-:Y:S02]  /*bdd0*/  ISETP.GE.AND P5, PT, R6, R9, PT ;  /* 0x000000090600720c */ /* 0x000fe40003fa6270 */
[----:B------:R-:W-:Y:S02]  /*bde0*/  IADD3 R17, R0, 0x28, RZ ;  /* 0x0000002800117810 */ /* 0x000fe40007ffe0ff */
[----:B------:R-:W-:Y:S02]  /*bdf0*/  ISETP.GE.AND P1, PT, R6, R8, PT ;  /* 0x000000080600720c */ /* 0x000fe40003f26270 */
[----:B------:R-:W-:-:S02]  /*be00*/  FMNMX.FTZ R7, R60, R7, !PT ;  /* 0x000000073c077209 */ /* 0x000fc40007810000 */
[----:B------:R-:W-:Y:S02]  /*be10*/  FMNMX.FTZ R21, R40, R20, !PT ;  /* 0x0000001428157209 */ /* 0x000fe40007810000 */
[----:B------:R-:W-:Y:S02]  /*be20*/  FSEL R16, R12, -INF , !P5 ;  /* 0xff8000000c107808 */ /* 0x000fe40006800000 */
[----:B------:R-:W-:Y:S02]  /*be30*/  FSEL R12, R13, -INF , !P6 ;  /* 0xff8000000d0c7808 */ /* 0x000fe40007000000 */
[----:B------:R-:W-:Y:S02]  /*be40*/  ISETP.GE.AND P2, PT, R17, R8, PT ;  /* 0x000000081100720c */ /* 0x000fe40003f46270 */
[----:B------:R-:W-:Y:S02]  /*be50*/  IADD3 R6, R0, 0x18, RZ ;  /* 0x0000001800067810 */ /* 0x000fe40007ffe0ff */
[----:B------:R-:W-:-:S02]  /*be60*/  FSEL R24, R24, -INF , !P1 ;  /* 0xff80000018187808 */ /* 0x000fc40004800000 */
[----:B------:R-:W-:Y:S02]  /*be70*/  FMNMX.FTZ R7, R42, R7, !PT ;  /* 0x000000072a077209 */ /* 0x000fe40007810000 */
[----:B------:R-:W-:Y:S02]  /*be80*/  IADD3 R13, R0, 0x30, RZ ;  /* 0x00000030000d7810 */ /* 0x000fe40007ffe0ff */
[----:B------:R-:W-:Y:S02]  /*be90*/  FMNMX.FTZ R21, R28, R21, !PT ;  /* 0x000000151c157209 */ /* 0x000fe40007810000 */
[----:B------:R-:W-:Y:S02]  /*bea0*/  FSEL R114, R114, -INF , !P2 ;  /* 0xff80000072727808 */ /* 0x000fe40005000000 */
[----:B------:R-:W-:Y:S02]  /*beb0*/  ISETP.GE.AND P1, PT, R6, R8, PT ;  /* 0x000000080600720c */ /* 0x000fe40003f26270 */
[----:B------:R-:W-:-:S02]  /*bec0*/  FSEL R18, R25, -INF , !P0 ;  /* 0xff80000019127808 */ /* 0x000fc40004000000 */
[----:B------:R-:W-:Y:S02]  /*bed0*/  FMNMX.FTZ R7, R24, R7, !PT ;  /* 0x0000000718077209 */ /* 0x000fe40007810000 */
[-C--:B------:R-:W-:Y:S02]  /*bee0*/  ISETP.GE.AND P2, PT, R13, R8.reuse, PT ;  /* 0x000000080d00720c */ /* 0x080fe40003f46270 */
[----:B------:R-:W-:Y:S02]  /*bef0*/  ISETP.GE.AND P5, PT, R6, R9, PT ;  /* 0x000000090600720c */ /* 0x000fe40003fa6270 */
[----:B------:R-:W-:Y:S02]  /*bf00*/  FMNMX.FTZ R21, R22, R21, !PT ;  /* 0x0000001516157209 */ /* 0x000fe40007810000 */
[----:B------:R-:W-:Y:S02]  /*bf10*/  IADD3 R6, R0, 0x20, RZ ;  /* 0x0000002000067810 */ /* 0x000fe40007ffe0ff */
[----:B------:R-:W-:-:S02]  /*bf20*/  ISETP.GE.AND P0, PT, R2, R8, PT ;  /* 0x000000080200720c */ /* 0x000fc40003f06270 */
[----:B------:R-:W-:Y:S02]  /*bf30*/  FSEL R26, R26, -INF , !P1 ;  /* 0xff8000001a1a7808 */ /* 0x000fe40004800000 */
[----:B------:R-:W-:Y:S02]  /*bf40*/  FMNMX.FTZ R19, R18, R7, !PT ;  /* 0x0000000712137209 */ /* 0x000fe40007810000 */
[----:B------:R-:W-:Y:S02]  /*bf50*/  FSEL R110, R5, -INF , !P2 ;  /* 0xff800000056e7808 */ /* 0x000fe40005000000 */
[----:B------:R-:W-:Y:S02]  /*bf60*/  FMNMX.FTZ R5, R16, R21, !PT ;  /* 0x0000001510057209 */ /* 0x000fe40007810000 */
[C---:B------:R-:W-:Y:S02]  /*bf70*/  ISETP.GE.AND P6, PT, R6.reuse, R8, PT ;  /* 0x000000080600720c */ /* 0x040fe40003fc6270 */
[----:B------:R-:W-:-:S02]  /*bf80*/  ISETP.GE.AND P1, PT, R6, R9, PT ;  /* 0x000000090600720c */ /* 0x000fc40003f26270 */
[----:B------:R-:W-:Y:S02]  /*bf90*/  FSEL R6, R14, -INF , !P5 ;  /* 0xff8000000e067808 */ /* 0x000fe40006800000 */
[----:B------:R-:W-:Y:S02]  /*bfa0*/  IADD3 R2, R0, 0x21, RZ ;  /* 0x0000002100027810 */ /* 0x000fe40007ffe0ff */
[----:B------:R-:W-:Y:S02]  /*bfb0*/  FSEL R14, R27, -INF , !P0 ;  /* 0xff8000001b0e7808 */ /* 0x000fe40004000000 */
[----:B------:R-:W-:Y:S02]  /*bfc0*/  FMNMX.FTZ R19, R26, R19, !PT ;  /* 0x000000131a137209 */ /* 0x000fe40007810000 */
[----:B------:R-:W-:Y:S02]  /*bfd0*/  FMNMX.FTZ R5, R12, R5, !PT ;  /* 0x000000050c057209 */ /* 0x000fe40007810000 */
[----:B------:R-:W-:-:S02]  /*bfe0*/  ISETP.GE.AND P5, PT, R2, R8, PT ;  /* 0x000000080200720c */ /* 0x000fc40003fa6270 */
[----:B------:R-:W-:Y:S02]  /*bff0*/  FSEL R118, R118, -INF , !P6 ;  /* 0xff80000076767808 */ /* 0x000fe40007000000 */
[----:B------:R-:W-:Y:S02]  /*c000*/  FMNMX.FTZ R19, R14, R19, !PT ;  /* 0x000000130e137209 */ /* 0x000fe40007810000 */
[----:B------:R-:W-:Y:S02]  /*c010*/  FMNMX.FTZ R5, R6, R5, !PT ;  /* 0x0000000506057209 */ /* 0x000fe40007810000 */
[----:B------:R-:W-:Y:S02]  /*c020*/  IADD3 R15, R0, 0x29, RZ ;  /* 0x00000029000f7810 */ /* 0x000fe40007ffe0ff */
[----:B------:R-:W-:Y:S02]  /*c030*/  FSEL R140, R140, -INF , !P5 ;  /* 0xff8000008c8c7808 */ /* 0x000fe40006800000 */
[----:B------:R-:W-:-:S02]  /*c040*/  FMNMX.FTZ R19, R118, R19, !PT ;  /* 0x0000001376137209 */ /* 0x000fc40007810000 */
[----:B------:R-:W-:Y:S02]  /*c050*/  ISETP.GE.AND P0, PT, R2, R9, PT ;  /* 0x000000090200720c */ /* 0x000fe40003f06270 */
[----:B------:R-:W-:Y:S02]  /*c060*/  FSEL R116, R116, -INF , !P1 ;  /* 0xff80000074747808 */ /* 0x000fe40004800000 */
[----:B------:R-:W-:Y:S02]  /*c070*/  FMNMX.FTZ R5, R4, R5, !PT ;  /* 0x0000000504057209 */ /* 0x000fe40007810000 */
[----:B------:R-:W-:Y:S02]  /*c080*/  ISETP.GE.AND P5, PT, R15, R8, PT ;  /* 0x000000080f00720c */ /* 0x000fe40003fa6270 */
[----:B------:R-:W-:Y:S02]  /*c090*/  FMNMX.FTZ R19, R140, R19, !PT ;  /* 0x000000138c137209 */ /* 0x000fe40007810000 */
[----:B------:R-:W-:-:S02]  /*c0a0*/  ISETP.GE.AND P1, PT, R17, R9, PT ;  /* 0x000000091100720c */ /* 0x000fc40003f26270 */
[----:B------:R-:W-:Y:S02]  /*c0b0*/  FSEL R122, R122, -INF , !P0 ;  /* 0xff8000007a7a7808 */ /* 0x000fe40004000000 */
[----:B------:R-:W-:Y:S02]  /*c0c0*/  FMNMX.FTZ R17, R116, R5, !PT ;  /* 0x0000000574117209 */ /* 0x000fe40007810000 */
[----:B------:R-:W-:Y:S02]  /*c0d0*/  IADD3 R7, R0, 0x31, RZ ;  /* 0x0000003100077810 */ /* 0x000fe40007ffe0ff */
[----:B------:R-:W-:Y:S02]  /*c0e0*/  FSEL R138, R138, -INF , !P5 ;  /* 0xff8000008a8a7808 */ /* 0x000fe40006800000 */
[----:B------:R-:W-:Y:S02]  /*c0f0*/  FMNMX.FTZ R19, R114, R19, !PT ;  /* 0x0000001372137209 */ /* 0x000fe40007810000 */
[----:B------:R-:W-:-:S02]  /*c100*/  ISETP.GE.AND P0, PT, R15, R9, PT ;  /* 0x000000090f00720c */ /* 0x000fc40003f06270 */
[----:B------:R-:W-:Y:S02]  /*c110*/  FSEL R112, R112, -INF , !P1 ;  /* 0xff80000070707808 */ /* 0x000fe40004800000 */
[----:B------:R-:W-:Y:S02]  /*c120*/  FMNMX.FTZ R17, R122, R17, !PT ;  /* 0x000000117a117209 */ /* 0x000fe40007810000 */
[----:B------:R-:W-:Y:S02]  /*c130*/  IADD3 R2, R0, 0x38, RZ ;  /* 0x0000003800027810 */ /* 0x000fe40007ffe0ff */
[----:B------:R-:W-:Y:S02]  /*c140*/  ISETP.GE.AND P5, PT, R7, R8, PT ;  /* 0x000000080700720c */ /* 0x000fe40003fa6270 */
[----:B------:R-:W-:Y:S02]  /*c150*/  FMNMX.FTZ R19, R138, R19, !PT ;  /* 0x000000138a137209 */ /* 0x000fe40007810000 */
[----:B------:R-:W-:-:S02]  /*c160*/  ISETP.GE.AND P1, PT, R13, R9, PT ;  /* 0x000000090d00720c */ /* 0x000fc40003f26270 */
[----:B------:R-:W-:Y:S02]  /*c170*/  FSEL R120, R120, -INF , !P0 ;  /* 0xff80000078787808 */ /* 0x000fe40004000000 */
[----:B------:R-:W-:Y:S02]  /*c180*/  FMNMX.FTZ R17, R112, R17, !PT ;  /* 0x0000001170117209 */ /* 0x000fe40007810000 */
[----:B------:R-:W-:Y:S02]  /*c190*/  IADD3 R0, R0, 0x39, RZ ;  /* 0x0000003900007810 */ /* 0x000fe40007ffe0ff */
[----:B------:R-:W-:Y:S02]  /*c1a0*/  ISETP.GE.AND P2, PT, R2, R8, PT ;  /* 0x000000080200720c */ /* 0x000fe40003f46270 */
[----:B------:R-:W-:Y:S02]  /*c1b0*/  FSEL R108, R108, -INF , !P5 ;  /* 0xff8000006c6c7808 */ /* 0x000fe40006800000 */
[----:B------:R-:W-:-:S02]  /*c1c0*/  FMNMX.FTZ R19, R110, R19, !PT ;  /* 0x000000136e137209 */ /* 0x000fc40007810000 */
[----:B------:R-:W-:Y:S02]  /*c1d0*/  ISETP.GE.AND P0, PT, R7, R9, PT ;  /* 0x000000090700720c */ /* 0x000fe40003f06270 */
[----:B------:R-:W-:Y:S02]  /*c1e0*/  FSEL R102, R102, -INF , !P1 ;  /* 0xff80000066667808 */ /* 0x000fe40004800000 */
[----:B------:R-:W-:Y:S02]  /*c1f0*/  FMNMX.FTZ R17, R120, R17, !PT ;  /* 0x0000001178117209 */ /* 0x000fe40007810000 */
[----:B------:R-:W-:Y:S02]  /*c200*/  ISETP.GE.AND P5, PT, R0, R8, PT ;  /* 0x000000080000720c */ /* 0x000fe40003fa6270 */
[----:B------:R-:W-:Y:S02]  /*c210*/  FSEL R106, R106, -INF , !P2 ;  /* 0xff8000006a6a7808 */ /* 0x000fe40005000000 */
        /* <DEDUP_REMOVED lines=10> */
[----:B------:R-:W-:Y:S02]  /*c2c0*/  FSEL R88, R88, -INF , !P0 ;  /* 0xff80000058587808 */ /* 0x000fe40004000000 */
[----:B------:R-:W-:Y:S01]  /*c2d0*/  FMNMX.FTZ R7, R94, R17, !PT ;  /* 0x000000115e077209 */ /* 0x000fe20007810000 */
[----:B------:R-:W1:Y:S03]  /*c2e0*/  SHFL.BFLY PT, R30, R5, 0x2, 0x1f ;  /* 0x0c401f00051e7f89 */ /* 0x000e6600000e0000 */
        /* <DEDUP_REMOVED lines=9> */
[----:B--2---:R-:W-:-:S04]  /*c380*/  FMNMX.FTZ R0, R5, R0, !PT ;  /* 0x0000000005007209 */ /* 0x004fc80007810000 */
[----:B------:R-:W-:Y:S02]  /*c390*/  FSEL R97, R97, RZ, P0 ;  /* 0x000000ff61617208 */ /* 0x000fe40000000000 */
[C---:B------:R-:W-:Y:S01]  /*c3a0*/  FSETP.NEU.FTZ.AND P0, PT, R0.reuse, -INF , PT ;  /* 0xff8000000000780b */ /* 0x040fe20003f1d000 */
[----:B------:R-:W-:Y:S02]  /*c3b0*/  FMUL.FTZ R33, R0, c[0x0][0x23c] ;  /* 0x00008f0000217a20 */ /* 0x000fe40000410000 */
[--C-:B------:R-:W-:Y:S02]  /*c3c0*/  FFMA.FTZ R89, R48, c[0x0][0x23c], -R97.reuse ;  /* 0x00008f0030597a23 */ /* 0x100fe40000010861 */
[--C-:B------:R-:W-:Y:S01]  /*c3d0*/  FFMA.FTZ R34, R50, c[0x0][0x23c], -R97.reuse ;  /* 0x00008f0032227a23 */ /* 0x100fe20000010861 */
[----:B------:R-:W-:Y:S01]  /*c3e0*/  FSEL R33, R33, RZ, P0 ;  /* 0x000000ff21217208 */ /* 0x000fe20000000000 */
[--C-:B------:R-:W-:Y:S02]  /*c3f0*/  FFMA.FTZ R35, R60, c[0x0][0x23c], -R97.reuse ;  /* 0x00008f003c237a23 */ /* 0x100fe40000010861 */
[----:B------:R-:W-:Y:S01]  /*c400*/  FFMA.FTZ R30, R42, c[0x0][0x23c], -R97 ;  /* 0x00008f002a1e7a23 */ /* 0x000fe20000010861 */
[----:B------:R-:W-:Y:S01]  /*c410*/  MUFU.EX2 R89, R89 ;  /* 0x0000005900597308 */ /* 0x000fe20000000800 */
[--C-:B------:R-:W-:Y:S01]  /*c420*/  FFMA.FTZ R98, R40, c[0x0][0x23c], -R33.reuse ;  /* 0x00008f0028627a23 */ /* 0x100fe20000010821 */
[----:B------:R-:W1:Y:S01]  /*c430*/  LDSM.16.MT88.4 R60, [R124+0x7000] ;  /* 0x007000007c3c783b */ /* 0x000e620000004200 */
[----:B------:R-:W-:-:S02]  /*c440*/  FFMA.FTZ R95, R20, c[0x0][0x23c], -R33 ;  /* 0x00008f00145f7a23 */ /* 0x000fc40000010821 */
[--C-:B------:R-:W-:Y:S01]  /*c450*/  FFMA.FTZ R100, R28, c[0x0][0x23c], -R33.reuse ;  /* 0x00008f001c647a23 */ /* 0x100fe20000010821 */
[----:B------:R-:W2:Y:S01]  /*c460*/  LDSM.16.MT88.4 R40, [R124+0x8000] ;  /* 0x008000007c28783b */ /* 0x000ea20000004200 */
[----:B------:R-:W-:Y:S01]  /*c470*/  FFMA.FTZ R31, R22, c[0x0][0x23c], -R33 ;  /* 0x00008f00161f7a23 */ /* 0x000fe20000010821 */
[----:B------:R-:W3:Y:S01]  /*c480*/  MUFU.EX2 R34, R34 ;  /* 0x0000002200227308 */ /* 0x000ee20000000800 */
[--C-:B------:R-:W-:Y:S01]  /*c490*/  FFMA.FTZ R29, R24, c[0x0][0x23c], -R97.reuse ;  /* 0x00008f00181d7a23 */ /* 0x100fe20000010861 */
[----:B------:R-:W-:Y:S01]  /*c4a0*/  LDSM.16.MT88.4 R20, [R124+0x6400] ;  /* 0x006400007c14783b */ /* 0x000fe20000004200 */
[----:B------:R-:W-:Y:S02]  /*c4b0*/  FFMA.FTZ R24, R14, c[0x0][0x23c], -R97 ;  /* 0x00008f000e187a23 */ /* 0x000fe40000010861 */
[----:B------:R-:W-:Y:S02]  /*c4c0*/  FFMA.FTZ R25, R12, c[0x0][0x23c], -R33 ;  /* 0x00008f000c197a23 */ /* 0x000fe40000010821 */
[----:B------:R-:W4:Y:S01]  /*c4d0*/  LDSM.16.MT88.4 R12, [R90+0x6400] ;  /* 0x006400005a0c783b */ /* 0x000f220000004200 */
[----:B------:R-:W-:Y:S01]  /*c4e0*/  MUFU.EX2 R35, R35 ;  /* 0x0000002300237308 */ /* 0x000fe20000000800 */
[----:B------:R-:W-:-:S02]  /*c4f0*/  FFMA.FTZ R27, R26, c[0x0][0x23c], -R97 ;  /* 0x00008f001a1b7a23 */ /* 0x000fc40000010861 */
[----:B------:R-:W-:Y:S02]  /*c500*/  FFMA.FTZ R28, R18, c[0x0][0x23c], -R97 ;  /* 0x00008f00121c7a23 */ /* 0x000fe40000010861 */
[--C-:B------:R-:W-:Y:S02]  /*c510*/  FFMA.FTZ R32, R16, c[0x0][0x23c], -R33.reuse ;  /* 0x00008f0010207a23 */ /* 0x100fe40000010821 */
[--C-:B------:R-:W-:Y:S01]  /*c520*/  FFMA.FTZ R26, R6, c[0x0][0x23c], -R33.reuse ;  /* 0x00008f00061a7a23 */ /* 0x100fe20000010821 */
[----:B------:R-:W5:Y:S01]  /*c530*/  MUFU.EX2 R30, R30 ;  /* 0x0000001e001e7308 */ /* 0x000f620000000800 */
[----:B---3--:R-:W-:Y:S01]  /*c540*/  F2FP.BF16.PACK_AB R48, R34, R89 ;  /* 0x000000592230723e */ /* 0x008fe200000010ff */
[----:B------:R-:W-:Y:S01]  /*c550*/  FFMA.FTZ R3, R4, c[0x0][0x23c], -R33 ;  /* 0x00008f0004037a23 */ /* 0x000fe20000010821 */
[----:B------:R-:W3:Y:S01]  /*c560*/  LDSM.16.MT88.4 R16, [R124+0x7400] ;  /* 0x007400007c10783b */ /* 0x000ee20000004200 */
[--C-:B------:R-:W-:Y:S02]  /*c570*/  FFMA.FTZ R118, R118, c[0x0][0x23c], -R97.reuse ;  /* 0x00008f0076767a23 */ /* 0x100fe40000010861 */
[----:B------:R-:W-:-:S02]  /*c580*/  FFMA.FTZ R105, R140, c[0x0][0x23c], -R97 ;  /* 0x00008f008c697a23 */ /* 0x000fc40000010861 */
[----:B------:R-:W-:Y:S01]  /*c590*/  MUFU.EX2 R98, R98 ;  /* 0x0000006200627308 */ /* 0x000fe20000000800 */
        /* <DEDUP_REMOVED lines=14> */
[----:B------:R-:W5:Y:S01]  /*c680*/  MUFU.EX2 R31, R31 ;  /* 0x0000001f001f7308 */ /* 0x000f620000000800 */
[----:B-1----:R-:W-:Y:S01]  /*c690*/  F2FP.BF16.PACK_AB R49, R95, R98 ;  /* 0x000000625f31723e */ /* 0x002fe200000010ff */
[----:B------:R-:W-:-:S02]  /*c6a0*/  FFMA.FTZ R96, R96, c[0x0][0x23c], -R33 ;  /* 0x00008f0060607a23 */ /* 0x000fc40000010821 */
[--C-:B------:R-:W-:Y:S02]  /*c6b0*/  FFMA.FTZ R94, R94, c[0x0][0x23c], -R33.reuse ;  /* 0x00008f005e5e7a23 */ /* 0x100fe40000010821 */
[----:B------:R-:W-:Y:S02]  /*c6c0*/  FFMA.FTZ R33, R88, c[0x0][0x23c], -R33 ;  /* 0x00008f0058217a23 */ /* 0x000fe40000010821 */
[----:B------:R-:W-:Y:S01]  /*c6d0*/  MUFU.EX2 R29, R29 ;  /* 0x0000001d001d7308 */ /* 0x000fe20000000800 */
[----:B------:R-:W-:Y:S02]  /*c6e0*/  FADD.FTZ R34, R89, R34 ;  /* 0x0000002259227221 */ /* 0x000fe40000010000 */
[----:B------:R-:W-:Y:S02]  /*c6f0*/  FADD.FTZ R95, R98, R95 ;  /* 0x0000005f625f7221 */ /* 0x000fe40000010000 */
[----:B------:R-:W-:Y:S01]  /*c700*/  FADD.FTZ R35, R35, R34 ;  /* 0x0000002223237221 */ /* 0x000fe20000010000 */
[----:B-----5:R-:W-:-:S02]  /*c710*/  F2FP.BF16.PACK_AB R51, R31, R100 ;  /* 0x000000641f33723e */ /* 0x020fc400000010ff */
[----:B------:R-:W1:Y:S01]  /*c720*/  MUFU.EX2 R28, R28 ;  /* 0x0000001c001c7308 */ /* 0x000e620000000800 */
[----:B------:R-:W-:Y:S02]  /*c730*/  FADD.FTZ R100, R100, R95 ;  /* 0x0000005f64647221 */ /* 0x000fe40000010000 */
[----:B------:R-:W-:Y:S02]  /*c740*/  FADD.FTZ R30, R30, R35 ;  /* 0x000000231e1e7221 */ /* 0x000fe40000010000 */
[----:B------:R-:W-:Y:S01]  /*c750*/  FADD.FTZ R31, R31, R100 ;  /* 0x000000641f1f7221 */ /* 0x000fe20000010000 */
[C---:B------:R-:W-:Y:S02]  /*c760*/  HMMA.16816.F32.BF16 R72, R48.reuse, R68, RZ ;  /* 0x000000443048723c */ /* 0x040fe400000418ff */
[----:B------:R-:W-:Y:S06]  /*c770*/  MUFU.EX2 R27, R27 ;  /* 0x0000001b001b7308 */ /* 0x000fec0000000800 */
[----:B------:R-:W-:Y:S02]  /*c780*/  HMMA.16816.F32.BF16 R68, R48, R70, RZ ;  /* 0x000000463044723c */ /* 0x000fe400000418ff */
[----:B------:R-:W5:Y:S01]  /*c790*/  MUFU.EX2 R24, R24 ;  /* 0x0000001800187308 */ /* 0x000f620000000800 */
[----:B-1----:R-:W-:Y:S01]  /*c7a0*/  F2FP.BF16.PACK_AB R4, R28, R29 ;  /* 0x0000001d1c04723e */ /* 0x002fe200000010ff */
[----:B------:R-:W-:-:S04]  /*c7b0*/  FADD.FTZ R29, R29, R30 ;  /* 0x0000001e1d1d7221 */ /* 0x000fc80000010000 */
[C---:B------:R-:W-:Y:S01]  /*c7c0*/  HMMA.16816.F32.BF16 R64, R48.reuse, R60, RZ ;  /* 0x0000003c3040723c */ /* 0x040fe200000418ff */
[----:B------:R-:W-:Y:S01]  /*c7d0*/  FADD.FTZ R28, R28, R29 ;  /* 0x0000001d1c1c7221 */ /* 0x000fe20000010000 */
[----:B------:R-:W-:Y:S06]  /*c7e0*/  MUFU.EX2 R32, R32 ;  /* 0x0000002000207308 */ /* 0x000fec0000000800 */
[----:B------:R-:W-:Y:S02]  /*c7f0*/  HMMA.16816.F32.BF16 R60, R48, R62, RZ ;  /* 0x0000003e303c723c */ /* 0x000fe400000418ff */
[----:B------:R-:W1:Y:S01]  /*c800*/  MUFU.EX2 R25, R25 ;  /* 0x0000001900197308 */ /* 0x000e620000000800 */
[----:B-----5:R-:W-:Y:S01]  /*c810*/  F2FP.BF16.PACK_AB R6, R24, R27 ;  /* 0x0000001b1806723e */ /* 0x020fe200000010ff */
[----:B------:R-:W-:-:S04]  /*c820*/  FADD.FTZ R27, R27, R28 ;  /* 0x0000001c1b1b7221 */ /* 0x000fc80000010000 */
[C---:B------:R-:W-:Y:S01]  /*c830*/  HMMA.16816.F32.BF16 R80, R48.reuse, R76, RZ ;  /* 0x0000004c3050723c */ /* 0x040fe200000418ff */
[----:B------:R-:W-:Y:S01]  /*c840*/  FADD.FTZ R27, R24, R27 ;  /* 0x0000001b181b7221 */ /* 0x000fe20000010000 */
[----:B------:R-:W-:Y:S06]  /*c850*/  MUFU.EX2 R26, R26 ;  /* 0x0000001a001a7308 */ /* 0x000fec0000000800 */
[----:B------:R-:W-:Y:S02]  /*c860*/  HMMA.16816.F32.BF16 R56, R48, R52, RZ ;  /* 0x000000343038723c */ /* 0x000fe400000418ff */
[----:B------:R-:W5:Y:S01]  /*c870*/  MUFU.EX2 R3, R3 ;  /* 0x0000000300037308 */ /* 0x000f620000000800 */
[----:B-1----:R-:W-:Y:S01]  /*c880*/  F2FP.BF16.PACK_AB R5, R25, R32 ;  /* 0x000000201905723e */ /* 0x002fe200000010ff */
[----:B------:R-:W-:-:S04]  /*c890*/  FADD.FTZ R32, R32, R31 ;  /* 0x0000001f20207221 */ /* 0x000fc80000010000 */
[C---:B--2---:R-:W-:Y:S01]  /*c8a0*/  HMMA.16816.F32.BF16 R36, R48.reuse, R40, RZ ;  /* 0x000000283024723c */ /* 0x044fe200000418ff */
[----:B------:R-:W-:Y:S01]  /*c8b0*/  FADD.FTZ R25, R25, R32 ;  /* 0x0000002019197221 */ /* 0x000fe20000010000 */
[----:B------:R-:W-:Y:S06]  /*c8c0*/  MUFU.EX2 R118, R118 ;  /* 0x0000007600767308 */ /* 0x000fec0000000800 */
[----:B------:R-:W-:Y:S01]  /*c8d0*/  HMMA.16816.F32.BF16 R76, R48, R78, RZ ;  /* 0x0000004e304c723c */ /* 0x000fe200000418ff */
[----:B-----5:R-:W-:Y:S01]  /*c8e0*/  F2FP.BF16.PACK_AB R7, R3, R26 ;  /* 0x0000001a0307723e */ /* 0x020fe200000010ff */
[----:B------:R-:W1:Y:S01]  /*c8f0*/  MUFU.EX2 R105, R105 ;  /* 0x0000006900697308 */ /* 0x000e620000000800 */
[----:B------:R-:W-:-:S05]  /*c900*/  FADD.FTZ R26, R26, R25 ;  /* 0x000000191a1a7221 */ /* 0x000fca0000010000 */
[----:B------:R-:W-:Y:S01]  /*c910*/  HMMA.16816.F32.BF16 R52, R48, R54, RZ ;  /* 0x000000363034723c */ /* 0x000fe200000418ff */
[----:B------:R-:W-:Y:S01]  /*c920*/  FADD.FTZ R3, R3, R26 ;  /* 0x0000001a03037221 */ /* 0x000fe20000010000 */
[----:B------:R-:W-:Y:S06]  /*c930*/  MUFU.EX2 R114, R114 ;  /* 0x0000007200727308 */ /* 0x000fec0000000800 */
[C---:B----4-:R-:W-:Y:S02]  /*c940*/  HMMA.16816.F32.BF16 R72, R4.reuse, R12, R72 ;  /* 0x0000000c0448723c */ /* 0x050fe40000041848 */
[----:B------:R-:W2:Y:S06]  /*c950*/  MUFU.EX2 R101, R101 ;  /* 0x0000006500657308 */ /* 0x000eac0000000800 */
[----:B------:R-:W-:Y:S01]  /*c960*/  HMMA.16816.F32.BF16 R68, R4, R14, R68 ;  /* 0x0000000e0444723c */ /* 0x000fe20000041844 */
[----:B------:R-:W4:Y:S01]  /*c970*/  LDSM.16.MT88.4 R12, [R90+0x8000] ;  /* 0x008000005a0c783b */ /* 0x000f220000004200 */
[----:B------:R-:W-:Y:S06]  /*c980*/  MUFU.EX2 R116, R116 ;  /* 0x0000007400747308 */ /* 0x000fec0000000800 */
[----:B------:R-:W-:Y:S02]  /*c990*/  HMMA.16816.F32.BF16 R40, R48, R42, RZ ;  /* 0x0000002a3028723c */ /* 0x000fe400000418ff */
[----:B------:R-:W5:Y:S06]  /*c9a0*/  MUFU.EX2 R103, R103 ;  /* 0x0000006700677308 */ /* 0x000f6c0000000800 */
[C---:B---3--:R-:W-:Y:S02]  /*c9b0*/  HMMA.16816.F32.BF16 R64, R4.reuse, R16, R64 ;  /* 0x000000100440723c */ /* 0x048fe40000041840 */
[----:B------:R-:W-:Y:S06]  /*c9c0*/  MUFU.EX2 R112, R112 ;  /* 0x0000007000707308 */ /* 0x000fec0000000800 */
[C---:B------:R-:W-:Y:S01]  /*c9d0*/  HMMA.16816.F32.BF16 R60, R4.reuse, R18, R60 ;  /* 0x00000012043c723c */ /* 0x040fe2000004183c */
[----:B------:R-:W3:Y:S01]  /*c9e0*/  LDSM.16.MT88.4 R16, [R124+0x8400] ;  /* 0x008400007c10783b */ /* 0x000ee20000004200 */
[----:B------:R-:W1:Y:S06]  /*c9f0*/  MUFU.EX2 R99, R99 ;  /* 0x0000006300637308 */ /* 0x000e6c0000000800 */
[C---:B------:R-:W-:Y:S02]  /*ca00*/  HMMA.16816.F32.BF16 R80, R4.reuse, R20, R80 ;  /* 0x000000140450723c */ /* 0x040fe40000041850 */
        /* <DEDUP_REMOVED lines=9> */
[C---:B---3--:R-:W-:Y:S02]  /*caa0*/  HMMA.16816.F32.BF16 R36, R4.reuse, R16, R36 ;  /* 0x000000100424723c */ /* 0x048fe40000041824 */
[----:B------:R-:W-:Y:S06]  /*cab0*/  MUFU.EX2 R97, R97 ;  /* 0x0000006100617308 */ /* 0x000fec0000000800 */
[C---:B------:R-:W-:Y:S01]  /*cac0*/  HMMA.16816.F32.BF16 R40, R4.reuse, R18, R40 ;  /* 0x000000120428723c */ /* 0x040fe20000041828 */
[----:B------:R-:W3:Y:S01]  /*cad0*/  LDSM.16.MT88.4 R16, [R124+0x6800] ;  /* 0x006800007c10783b */ /* 0x000ee20000004200 */
        /* <DEDUP_REMOVED lines=129> */
.L_x_4551:
[----:B------:R-:W-:-:S05]  /*d2f0*/  IMAD.MOV.U32 R6, RZ, RZ, c[0x0][0x1a0] ;  /* 0x00006800ff067624 */ /* 0x000fca00078e00ff */
[----:B------:R-:W-:-:S04]  /*d300*/  LEA R6, -R6, RZ, 0x6 ;  /* 0x000000ff06067211 */ /* 0x000fc800078e31ff */
[----:B------:R-:W-:Y:S02]  /*d310*/  SHF.R.S32.HI R13, RZ, 0x1f, R6 ;  /* 0x0000001fff0d7819 */ /* 0x000fe40000011406 */
.L_x_4552:
        /* <DEDUP_REMOVED lines=71> */
[----:B------:R-:W0:Y:S01]  /*d790*/  LDGDEPBAR ;  /* 0x00000000000079af */ /* 0x000e220000000000 */
[C---:B-----5:R-:W-:Y:S08]  /*d7a0*/  HMMA.16816.F32.BF16 R28, R4.reuse, R24, RZ ;  /* 0x00000018041c723c */ /* 0x060ff000000418ff */
[C---:B------:R-:W-:Y:S08]  /*d7b0*/  HMMA.16816.F32.BF16 R24, R4.reuse, R26, RZ ;  /* 0x0000001a0418723c */ /* 0x040ff000000418ff */
[C---:B-1----:R-:W-:Y:S08]  /*d7c0*/  HMMA.16816.F32.BF16 R92, R4.reuse, R32, RZ ;  /* 0x00000020045c723c */ /* 0x042ff000000418ff */
[C---:B----4-:R-:W-:Y:S08]  /*d7d0*/  HMMA.16816.F32.BF16 R20, R4.reuse, R16, RZ ;  /* 0x000000100414723c */ /* 0x050ff000000418ff */
[C---:B------:R-:W-:Y:S08]  /*d7e0*/  HMMA.16816.F32.BF16 R32, R4.reuse, R34, RZ ;  /* 0x000000220420723c */ /* 0x040ff000000418ff */
[C---:B------:R-:W-:Y:S08]  /*d7f0*/  HMMA.16816.F32.BF16 R16, R4.reuse, R18, RZ ;  /* 0x000000120410723c */ /* 0x040ff000000418ff */
        /* <DEDUP_REMOVED lines=70> */
[----:B------:R-:W-:Y:S02]  /*dc60*/  FMUL.FTZ R24, R25, c[0x0][0x2ec] ;  /* 0x0000bb0019187a20 */ /* 0x000fe40000410000 */
[----:B------:R-:W5:Y:S01]  /*dc70*/  S2R R25, SR_TID.X ;  /* 0x0000000000197919 */ /* 0x000f620000002100 */
[----:B------:R-:W-:Y:S02]  /*dc80*/  FMUL.FTZ R34, R34, c[0x0][0x2ec] ;  /* 0x0000bb0022227a20 */ /* 0x000fe40000410000 */
[----:B------:R-:W-:Y:S01]  /*dc90*/  FMUL.FTZ R28, R28, c[0x0][0x2ec] ;  /* 0x0000bb001c1c7a20 */ /* 0x000fe20000410000 */
[----:B-1----:R-:W-:Y:S01]  /*dca0*/  HMMA.16816.F32.BF16 R20, R104, R100, R20 ;  /* 0x000000646814723c */ /* 0x002fe20000041814 */
[----:B------:R-:W1:Y:S01]  /*dcb0*/  MUFU.TANH R89, R89 ;  /* 0x0000005900597308 */ /* 0x000e620000002400 */
[----:B------:R-:W-:Y:S02]  /*dcc0*/  FMUL.FTZ R30, R30, c[0x0][0x2ec] ;  /* 0x0000bb001e1e7a20 */ /* 0x000fe40000410000 */
[----:B------:R-:W-:-:S02]  /*dcd0*/  FMUL.FTZ R31, R31, c[0x0][0x2ec] ;  /* 0x0000bb001f1f7a20 */ /* 0x000fc40000410000 */
[----:B------:R-:W-:Y:S02]  /*dce0*/  FMUL.FTZ R29, R29, c[0x0][0x2ec] ;  /* 0x0000bb001d1d7a20 */ /* 0x000fe40000410000 */
[C---:B------:R-:W-:Y:S01]  /*dcf0*/  HMMA.16816.F32.BF16 R16, R104.reuse, R102, R16 ;  /* 0x000000666810723c */ /* 0x040fe20000041810 */
[----:B------:R-:W-:Y:S01]  /*dd00*/  MUFU.TANH R32, R32 ;  /* 0x0000002000207308 */ /* 0x000fe20000002400 */
[----:B------:R-:W-:Y:S02]  /*dd10*/  FMUL.FTZ R26, R26, c[0x0][0x2ec] ;  /* 0x0000bb001a1a7a20 */ /* 0x000fe40000410000 */
[----:B------:R-:W-:Y:S02]  /*dd20*/  FMUL.FTZ R27, R27, c[0x0][0x2ec] ;  /* 0x0000bb001b1b7a20 */ /* 0x000fe40000410000 */
[----:B------:R-:W-:Y:S02]  /*dd30*/  FMUL.FTZ R86, R94, c[0x0][0x2ec] ;  /* 0x0000bb005e567a20 */ /* 0x000fe40000410000 */
[C---:B--2---:R-:W-:Y:S01]  /*dd40*/  HMMA.16816.F32.BF16 R12, R104.reuse, R96, R12 ;  /* 0x00000060680c723c */ /* 0x044fe2000004180c */
[----:B------:R-:W2:Y:S07]  /*dd50*/  MUFU.TANH R33, R33 ;  /* 0x0000002100217308 */ /* 0x000eae0000002400 */
[----:B------:R-:W-:Y:S01]  /*dd60*/  FMUL.FTZ R117, R21, c[0x0][0x2ec] ;  /* 0x0000bb0015757a20 */ /* 0x000fe20000410000 */
[----:B------:R-:W1:Y:S01]  /*dd70*/  MUFU.TANH R113, R28 ;  /* 0x0000001c00717308 */ /* 0x000e620000002400 */
[----:B-----5:R-:W-:Y:S01]  /*dd80*/  IMAD.SHL.U32 R21, R25, 0x2, RZ ;  /* 0x0000000219157824 */ /* 0x020fe200078e00ff */
[----:B------:R-:W-:Y:S01]  /*dd90*/  HMMA.16816.F32.BF16 R4, R104, R98, R4 ;  /* 0x000000626804723c */ /* 0x000fe20000041804 */
[----:B------:R-:W-:-:S02]  /*dda0*/  FMUL.FTZ R115, R20, c[0x0][0x2ec] ;  /* 0x0000bb0014737a20 */ /* 0x000fc40000410000 */
[----:B------:R-:W-:Y:S01]  /*ddb0*/  FMUL.FTZ R22, R22, c[0x0][0x2ec] ;  /* 0x0000bb0016167a20 */ /* 0x000fe20000410000 */
[----:B------:R-:W-:Y:S01]  /*ddc0*/  LOP3.LUT R21, R21, 0x6, RZ, 0xc0, !PT ;  /* 0x0000000615157812 */ /* 0x000fe200078ec0ff */
[----:B------:R-:W-:Y:S01]  /*ddd0*/  FMUL.FTZ R119, R16, c[0x0][0x2ec] ;  /* 0x0000bb0010777a20 */ /* 0x000fe20000410000 */
[----:B------:R-:W5:Y:S01]  /*dde0*/  MUFU.TANH R34, R34 ;  /* 0x0000002200227308 */ /* 0x000f620000002400 */
[----:B------:R-:W-:Y:S02]  /*ddf0*/  FMUL.FTZ R23, R23, c[0x0][0x2ec] ;  /* 0x0000bb0017177a20 */ /* 0x000fe40000410000 */
[----:B------:R-:W-:Y:S02]  /*de00*/  IMAD R20, R136, 0x40, R21 ;  /* 0x0000004088147824 */ /* 0x000fe400078e0215 */
[----:B------:R-:W-:Y:S02]  /*de10*/  FMUL.FTZ R116, R18, c[0x0][0x2ec] ;  /* 0x0000bb0012747a20 */ /* 0x000fe40000410000 */
[----:B------:R-:W-:Y:S01]  /*de20*/  FMUL.FTZ R17, R17, c[0x0][0x2ec] ;  /* 0x0000bb0011117a20 */ /* 0x000fe20000410000 */
[C---:B------:R-:W-:Y:S01]  /*de30*/  IADD3 R16, R20.reuse, 0x1, RZ ;  /* 0x0000000114107810 */ /* 0x040fe20007ffe0ff */
[----:B------:R-:W1:Y:S01]  /*de40*/  MUFU.TANH R112, R30 ;  /* 0x0000001e00707308 */ /* 0x000e620000002400 */
[----:B------:R-:W-:Y:S01]  /*de50*/  IADD3 R21, R20, 0x8, RZ ;  /* 0x0000000814157810 */ /* 0x000fe20007ffe0ff */
[----:B------:R-:W-:Y:S01]  /*de60*/  FMUL.FTZ R118, R19, c[0x0][0x2ec] ;  /* 0x0000bb0013767a20 */ /* 0x000fe20000410000 */
[-C--:B------:R-:W-:Y:S01]  /*de70*/  ISETP.GE.AND P5, PT, R16, R8.reuse, PT ;  /* 0x000000081000720c */ /* 0x080fe20003fa6270 */
[----:B------:R-:W-:Y:S01]  /*de80*/  FMUL.FTZ R103, R12, c[0x0][0x2ec] ;  /* 0x0000bb000c677a20 */ /* 0x000fe20000410000 */
[-C--:B------:R-:W-:Y:S01]  /*de90*/  ISETP.GE.AND P6, PT, R16, R9.reuse, PT ;  /* 0x000000091000720c */ /* 0x080fe20003fc6270 */
[----:B------:R-:W-:Y:S01]  /*dea0*/  FMUL.FTZ R101, R13, c[0x0][0x2ec] ;  /* 0x0000bb000d657a20 */ /* 0x000fe20000410000 */
[----:B------:R-:W-:Y:S01]  /*deb0*/  IADD3 R16, R20, 0x9, RZ ;  /* 0x0000000914107810 */ /* 0x000fe20007ffe0ff */
[----:B------:R-:W-:Y:S01]  /*dec0*/  MUFU.TANH R140, R31 ;  /* 0x0000001f008c7308 */ /* 0x000fe20000002400 */
[CC--:B------:R-:W-:Y:S01]  /*ded0*/  ISETP.GE.AND P4, PT, R21.reuse, R8.reuse, PT ;  /* 0x000000081500720c */ /* 0x0c0fe20003f86270 */
[----:B------:R-:W-:Y:S01]  /*dee0*/  FMUL.FTZ R102, R14, c[0x0][0x2ec] ;  /* 0x0000bb000e667a20 */ /* 0x000fe20000410000 */
[-C--:B------:R-:W-:Y:S01]  /*def0*/  ISETP.GE.AND P1, PT, R21, R9.reuse, PT ;  /* 0x000000091500720c */ /* 0x080fe20003f26270 */
[----:B------:R-:W-:Y:S01]  /*df00*/  FMUL.FTZ R104, R4, c[0x0][0x2ec] ;  /* 0x0000bb0004687a20 */ /* 0x000fe20000410000 */
[----:B---3--:R-:W-:Y:S01]  /*df10*/  FSEL R21, R88, -INF , !P5 ;  /* 0xff80000058157808 */ /* 0x008fe20006800000 */
[----:B------:R-:W-:Y:S01]  /*df20*/  FMUL.FTZ R15, R15, c[0x0][0x2ec] ;  /* 0x0000bb000f0f7a20 */ /* 0x000fe20000410000 */
[CC--:B------:R-:W-:Y:S01]  /*df30*/  ISETP.GE.AND P2, PT, R16.reuse, R8.reuse, PT ;  /* 0x000000081000720c */ /* 0x0c0fe20003f46270 */
[----:B------:R-:W3:Y:S01]  /*df40*/  MUFU.TANH R109, R109 ;  /* 0x0000006d006d7308 */ /* 0x000ee20000002400 */
[----:B------:R-:W-:Y:S01]  /*df50*/  ISETP.GE.AND P5, PT, R16, R9, PT ;  /* 0x000000091000720c */ /* 0x000fe20003fa6270 */
[----:B------:R-:W-:Y:S01]  /*df60*/  FMUL.FTZ R5, R5, c[0x0][0x2ec] ;  /* 0x0000bb0005057a20 */ /* 0x000fe20000410000 */
[----:B------:R-:W-:Y:S01]  /*df70*/  IADD3 R16, R20, 0x10, RZ ;  /* 0x0000001014107810 */ /* 0x000fe20007ffe0ff */
[----:B------:R-:W-:Y:S01]  /*df80*/  FMUL.FTZ R6, R6, c[0x0][0x2ec] ;  /* 0x0000bb0006067a20 */ /* 0x000fe20000410000 */
[----:B----4-:R-:W-:Y:S01]  /*df90*/  FSEL R18, R92, -INF , !P6 ;  /* 0xff8000005c127808 */ /* 0x010fe20007000000 */
[----:B------:R-:W-:Y:S01]  /*dfa0*/  FMUL.FTZ R7, R7, c[0x0][0x2ec] ;  /* 0x0000bb0007077a20 */ /* 0x000fe20000410000 */
[----:B------:R-:W-:Y:S01]  /*dfb0*/  ISETP.GE.AND P6, PT, R16, R8, PT ;  /* 0x000000081000720c */ /* 0x000fe20003fc6270 */
[----:B------:R-:W4:Y:S01]  /*dfc0*/  MUFU.TANH R111, R29 ;  /* 0x0000001d006f7308 */ /* 0x000f220000002400 */
[----:B-1----:R-:W-:-:S02]  /*dfd0*/  FSEL R19, R89, -INF , !P4 ;  /* 0xff80000059137808 */ /* 0x002fc40006000000 */
[----:B--2---:R-:W-:Y:S02]  /*dfe0*/  FSEL R12, R33, -INF , !P5 ;  /* 0xff800000210c7808 */ /* 0x004fe40006800000 */
[----:B------:R-:W-:Y:S02]  /*dff0*/  FSEL R113, R113, -INF , !P6 ;  /* 0xff80000071717808 */ /* 0x000fe40007000000 */
[----:B------:R-:W-:Y:S01]  /*e000*/  ISETP.GE.AND P4, PT, R16, R9, PT ;  /* 0x000000091000720c */ /* 0x000fe20003f86270 */
[----:B------:R-:W-:Y:S01]  /*e010*/  MUFU.TANH R24, R24 ;  /* 0x0000001800187308 */ /* 0x000fe20000002400 */
[----:B------:R-:W-:Y:S02]  /*e020*/  IADD3 R13, R20, 0x20, RZ ;  /* 0x00000020140d7810 */ /* 0x000fe40007ffe0ff */
[----:B-----5:R-:W-:Y:S02]  /*e030*/  FSEL R16, R34, -INF , !P1 ;  /* 0xff80000022107808 */ /* 0x020fe40004800000 */
[----:B------:R-:W-:-:S02]  /*e040*/  FSEL R112, R112, -INF , !P4 ;  /* 0xff80000070707808 */ /* 0x000fc40006000000 */
[C---:B------:R-:W-:Y:S01]  /*e050*/  IADD3 R14, R20.reuse, 0x28, RZ ;  /* 0x00000028140e7810 */ /* 0x040fe20007ffe0ff */
[----:B------:R-:W1:Y:S01]  /*e060*/  MUFU.TANH R108, R26 ;  /* 0x0000001a006c7308 */ /* 0x000e620000002400 */
[----:B------:R-:W-:-:S07]  /*e070*/  IADD3 R4, R20, 0x31, RZ ;  /* 0x0000003114047810 */ /* 0x000fce0007ffe0ff */
[----:B------:R2:W5:Y:S08]  /*e080*/  MUFU.TANH R122, R22 ;  /* 0x00000016007a7308 */ /* 0x0005700000002400 */
[----:B------:R1:W-:Y:S01]  /*e090*/  MUFU.TANH R120, R23 ;  /* 0x0000001700787308 */ /* 0x0003e20000002400 */
[----:B--2---:R-:W-:-:S07]  /*e0a0*/  IADD3 R22, R20, 0x18, RZ ;  /* 0x0000001814167810 */ /* 0x004fce0007ffe0ff */
[----:B------:R-:W2:Y:S01]  /*e0b0*/  MUFU.TANH R138, R27 ;  /* 0x0000001b008a7308 */ /* 0x000ea20000002400 */
[C---:B------:R-:W-:Y:S02]  /*e0c0*/  ISETP.GE.AND P5, PT, R22.reuse, R8, PT ;  /* 0x000000081600720c */ /* 0x040fe40003fa6270 */
[----:B------:R-:W-:Y:S02]  /*e0d0*/  ISETP.GE.AND P6, PT, R22, R9, PT ;  /* 0x000000091600720c */ /* 0x000fe40003fc6270 */
[----:B-1----:R-:W-:-:S03]  /*e0e0*/  IADD3 R23, R20, 0x11, RZ ;  /* 0x0000001114177810 */ /* 0x002fc60007ffe0ff */
[----:B------:R-:W1:Y:S01]  /*e0f0*/  MUFU.TANH R115, R115 ;  /* 0x0000007300737308 */ /* 0x000e620000002400 */
[----:B------:R-:W-:Y:S02]  /*e100*/  IADD3 R22, R20, 0x19, RZ ;  /* 0x0000001914167810 */ /* 0x000fe40007ffe0ff */
[----:B---3--:R-:W-:Y:S02]  /*e110*/  FSEL R109, R109, -INF , !P5 ;  /* 0xff8000006d6d7808 */ /* 0x008fe40006800000 */
[-C--:B------:R-:W-:Y:S02]  /*e120*/  ISETP.GE.AND P1, PT, R23, R8.reuse, PT ;  /* 0x000000081700720c */ /* 0x080fe40003f26270 */
[----:B------:R-:W-:Y:S01]  /*e130*/  ISETP.GE.AND P4, PT, R22, R8, PT ;  /* 0x000000081600720c */ /* 0x000fe20003f86270 */
[----:B------:R-:W3:Y:S01]  /*e140*/  MUFU.TANH R117, R117 ;  /* 0x0000007500757308 */ /* 0x000ee20000002400 */
[----:B------:R-:W-:Y:S02]  /*e150*/  ISETP.GE.AND P5, PT, R13, R9, PT ;  /* 0x000000090d00720c */ /* 0x000fe40003fa6270 */
[----:B----4-:R-:W-:-:S02]  /*e160*/  FSEL R111, R111, -INF , !P1 ;  /* 0xff8000006f6f7808 */ /* 0x010fc40004800000 */
[----:B------:R-:W-:Y:S02]  /*e170*/  FSEL R108, R108, -INF , !P6 ;  /* 0xff8000006c6c7808 */ /* 0x000fe40007000000 */
[----:B------:R-:W-:Y:S01]  /*e180*/  FSEL R107, R24, -INF , !P4 ;  /* 0xff800000186b7808 */ /* 0x000fe20006000000 */
[----:B------:R4:W-:Y:S01]  /*e190*/  MUFU.TANH R121, R17 ;  /* 0x0000001100797308 */ /* 0x0009e20000002400 */
[----:B------:R-:W-:Y:S02]  /*e1a0*/  ISETP.GE.AND P1, PT, R22, R9, PT ;  /* 0x000000091600720c */ /* 0x000fe40003f26270 */
[----:B-----5:R-:W-:Y:S02]  /*e1b0*/  FSEL R122, R122, -INF , !P5 ;  /* 0xff8000007a7a7808 */ /* 0x020fe40006800000 */
[----:B--2---:R-:W-:Y:S02]  /*e1c0*/  FSEL R138, R138, -INF , !P1 ;  /* 0xff8000008a8a7808 */ /* 0x004fe40004800000 */
[----:B------:R-:W-:Y:S01]  /*e1d0*/  ISETP.GE.AND P1, PT, R14, R8, PT ;  /* 0x000000080e00720c */ /* 0x000fe20003f26270 */
[----:B------:R-:W2:Y:S01]  /*e1e0*/  MUFU.TANH R119, R119 ;  /* 0x0000007700777308 */ /* 0x000ea20000002400 */
[----:B----4-:R-:W-:-:S07]  /*e1f0*/  FSEL R17, R32, -INF , !P2 ;  /* 0xff80000020117808 */ /* 0x010fce0005000000 */
[----:B------:R-:W4:Y:S01]  /*e200*/  MUFU.TANH R116, R116 ;  /* 0x0000007400747308 */ /* 0x000f220000002400 */
[----:B------:R-:W-:-:S04]  /*e210*/  ISETP.GE.AND P2, PT, R23, R9, PT ;  /* 0x000000091700720c */ /* 0x000fc80003f46270 */
[----:B------:R-:W-:Y:S02]  /*e220*/  FSEL R140, R140, -INF , !P2 ;  /* 0xff8000008c8c7808 */ /* 0x000fe40005000000 */
[-C--:B------:R-:W-:Y:S01]  /*e230*/  ISETP.GE.AND P2, PT, R13, R8.reuse, PT ;  /* 0x000000080d00720c */ /* 0x080fe20003f46270 */
[----:B------:R-:W5:Y:S01]  /*e240*/  MUFU.TANH R118, R118 ;  /* 0x0000007600767308 */ /* 0x000f620000002400 */
[C---:B------:R-:W-:Y:S02]  /*e250*/  IADD3 R13, R20.reuse, 0x21, RZ ;  /* 0x00000021140d7810 */ /* 0x040fe40007ffe0ff */
[----:B-1----:R-:W-:Y:S02]  /*e260*/  FSEL R115, R115, -INF , !P2 ;  /* 0xff80000073737808 */ /* 0x002fe40005000000 */
[C---:B------:R-:W-:Y:S02]  /*e270*/  ISETP.GE.AND P6, PT, R13.reuse, R8, PT ;  /* 0x000000080d00720c */ /* 0x040fe40003fc6270 */
[----:B------:R-:W-:Y:S01]  /*e280*/  ISETP.GE.AND P4, PT, R13, R9, PT ;  /* 0x000000090d00720c */ /* 0x000fe20003f86270 */
[----:B------:R-:W1:Y:S01]  /*e290*/  MUFU.TANH R103, R103 ;  /* 0x0000006700677308 */ /* 0x000e620000002400 */
[----:B------:R-:W-:-:S02]  /*e2a0*/  IADD3 R13, R20, 0x29, RZ ;  /* 0x00000029140d7810 */ /* 0x000fc40007ffe0ff */
[----:B---3--:R-:W-:Y:S02]  /*e2b0*/  FSEL R117, R117, -INF , !P6 ;  /* 0xff80000075757808 */ /* 0x008fe40007000000 */
[-C--:B------:R-:W-:Y:S02]  /*e2c0*/  ISETP.GE.AND P2, PT, R14, R9.reuse, PT ;  /* 0x000000090e00720c */ /* 0x080fe40003f46270 */
[C---:B------:R-:W-:Y:S01]  /*e2d0*/  ISETP.GE.AND P5, PT, R13.reuse, R8, PT ;  /* 0x000000080d00720c */ /* 0x040fe20003fa6270 */
[----:B------:R-:W3:Y:S01]  /*e2e0*/  MUFU.TANH R102, R102 ;  /* 0x0000006600667308 */ /* 0x000ee20000002400 */
[----:B------:R-:W-:Y:S02]  /*e2f0*/  ISETP.GE.AND P6, PT, R13, R9, PT ;  /* 0x000000090d00720c */ /* 0x000fe40003fc6270 */
[----:B------:R-:W-:Y:S02]  /*e300*/  IADD3 R13, R20, 0x30, RZ ;  /* 0x00000030140d7810 */ /* 0x000fe40007ffe0ff */
[----:B------:R-:W-:-:S02]  /*e310*/  FSEL R120, R120, -INF , !P4 ;  /* 0xff80000078787808 */ /* 0x000fc40006000000 */
[----:B--2---:R-:W-:Y:S01]  /*e320*/  FSEL R119, R119, -INF , !P1 ;  /* 0xff80000077777808 */ /* 0x004fe20004800000 */
[----:B------:R-:W2:Y:S01]  /*e330*/  MUFU.TANH R101, R101 ;  /* 0x0000006500657308 */ /* 0x000ea20000002400 */
[----:B----4-:R-:W-:Y:S02]  /*e340*/  FSEL R116, R116, -INF , !P2 ;  /* 0xff80000074747808 */ /* 0x010fe40005000000 */
[----:B------:R-:W-:Y:S02]  /*e350*/  FSEL R121, R121, -INF , !P5 ;  /* 0xff80000079797808 */ /* 0x000fe40006800000 */
[CC--:B------:R-:W-:Y:S02]  /*e360*/  ISETP.GE.AND P4, PT, R13.reuse, R8.reuse, PT ;  /* 0x000000080d00720c */ /* 0x0c0fe40003f86270 */
[----:B------:R-:W-:Y:S01]  /*e370*/  ISETP.GE.AND P1, PT, R13, R9, PT ;  /* 0x000000090d00720c */ /* 0x000fe20003f26270 */
[----:B------:R-:W4:Y:S01]  /*e380*/  MUFU.TANH R100, R15 ;  /* 0x0000000f00647308 */ /* 0x000f220000002400 */
[----:B------:R-:W-:-:S02]  /*e390*/  ISETP.GE.AND P2, PT, R4, R8, PT ;  /* 0x000000080400720c */ /* 0x000fc40003f46270 */
[----:B------:R-:W-:Y:S02]  /*e3a0*/  ISETP.GE.AND P5, PT, R4, R9, PT ;  /* 0x000000090400720c */ /* 0x000fe40003fa6270 */
[----:B------:R-:W-:Y:S02]  /*e3b0*/  IADD3 R4, R20, 0x38, RZ ;  /* 0x0000003814047810 */ /* 0x000fe40007ffe0ff */
[----:B-----5:R-:W-:Y:S01]  /*e3c0*/  FSEL R118, R118, -INF , !P6 ;  /* 0xff80000076767808 */ /* 0x020fe20007000000 */
[----:B------:R-:W5:Y:S01]  /*e3d0*/  MUFU.TANH R104, R104 ;  /* 0x0000006800687308 */ /* 0x000f620000002400 */
[----:B-1----:R-:W-:Y:S02]  /*e3e0*/  FSEL R103, R103, -INF , !P4 ;  /* 0xff80000067677808 */ /* 0x002fe40006000000 */
[----:B---3--:R-:W-:Y:S02]  /*e3f0*/  FSEL R102, R102, -INF , !P1 ;  /* 0xff80000066667808 */ /* 0x008fe40004800000 */
[----:B------:R-:W-:-:S02]  /*e400*/  ISETP.GE.AND P6, PT, R20, R8, PT ;  /* 0x000000081400720c */ /* 0x000fc40003fc6270 */
[-C--:B------:R-:W-:Y:S01]  /*e410*/  ISETP.GE.AND P4, PT, R20, R9.reuse, PT ;  /* 0x000000091400720c */ /* 0x080fe20003f86270 */
[----:B------:R-:W1:Y:S01]  /*e420*/  MUFU.TANH R3, R3 ;  /* 0x0000000300037308 */ /* 0x000e620000002400 */
[----:B------:R-:W-:Y:S02]  /*e430*/  ISETP.GE.AND P1, PT, R4, R8, PT ;  /* 0x000000080400720c */ /* 0x000fe40003f26270 */
[----:B------:R-:W-:Y:S02]  /*e440*/  IADD3 R20, R20, 0x39, RZ ;  /* 0x0000003914147810 */ /* 0x000fe40007ffe0ff */
[----:B--2---:R-:W-:Y:S02]  /*e450*/  FSEL R101, R101, -INF , !P2 ;  /* 0xff80000065657808 */ /* 0x004fe40005000000 */
[----:B----4-:R-:W-:Y:S01]  /*e460*/  FSEL R100, R100, -INF , !P5 ;  /* 0xff80000064647808 */ /* 0x010fe20006800000 */
[----:B------:R-:W2:Y:S01]  /*e470*/  MUFU.TANH R86, R86 ;  /* 0x0000005600567308 */ /* 0x000ea20000002400 */
[----:B-----5:R-:W-:Y:S01]  /*e480*/  FSEL R104, R104, -INF , !P1 ;  /* 0xff80000068687808 */ /* 0x020fe20004800000 */
[----:B------:R-:W-:Y:S01]  /*e490*/  BAR.SYNC.DEFER_BLOCKING 0x0 ;  /* 0x0000000000007b1d */ /* 0x000fe20000010000 */
[----:B------:R-:W-:-:S02]  /*e4a0*/  ISETP.GE.AND P2, PT, R4, R9, PT ;  /* 0x000000090400720c */ /* 0x000fc40003f46270 */
[C---:B------:R-:W-:Y:S02]  /*e4b0*/  ISETP.GE.AND P5, PT, R20.reuse, R8, PT ;  /* 0x000000081400720c */ /* 0x040fe40003fa6270 */
[----:B------:R-:W-:Y:S01]  /*e4c0*/  ISETP.GE.AND P1, PT, R20, R9, PT ;  /* 0x000000091400720c */ /* 0x000fe20003f26270 */
[----:B------:R-:W3:Y:S01]  /*e4d0*/  MUFU.TANH R105, R5 ;  /* 0x0000000500697308 */ /* 0x000ee20000002400 */
[----:B-1----:R-:W-:-:S07]  /*e4e0*/  FSEL R3, R3, -INF , !P6 ;  /* 0xff80000003037808 */ /* 0x002fce0007000000 */
[----:B------:R-:W1:Y:S01]  /*e4f0*/  MUFU.TANH R95, R6 ;  /* 0x00000006005f7308 */ /* 0x000e620000002400 */
[----:B--2---:R-:W-:-:S07]  /*e500*/  FSEL R4, R86, -INF , !P4 ;  /* 0xff80000056047808 */ /* 0x004fce0006000000 */
[----:B------:R-:W2:Y:S01]  /*e510*/  MUFU.TANH R94, R7 ;  /* 0x00000007005e7308 */ /* 0x000ea20000002400 */
[----:B---3--:R-:W-:Y:S02]  /*e520*/  FSEL R105, R105, -INF , !P5 ;  /* 0xff80000069697808 */ /* 0x008fe40006800000 */
[----:B-1----:R-:W-:Y:S02]  /*e530*/  FSEL R95, R95, -INF , !P2 ;  /* 0xff8000005f5f7808 */ /* 0x002fe40005000000 */
[----:B--2---:R-:W-:Y:S01]  /*e540*/  FSEL R94, R94, -INF , !P1 ;  /* 0xff8000005e5e7808 */ /* 0x004fe20004800000 */
        /* <DEDUP_REMOVED lines=61> */
.L_x_4554:
[----:B------:R-:W-:-:S05]  /*e920*/  IMAD.MOV.U32 R5, RZ, RZ, c[0x0][0x198] ;  /* 0x00006600ff057624 */ /* 0x000fca00078e00ff */
[----:B------:R-:W-:-:S04]  /*e930*/  LEA R5, -R5, RZ, 0x6 ;  /* 0x000000ff05057211 */ /* 0x000fc800078e31ff */
[----:B------:R-:W-:Y:S02]  /*e940*/  SHF.R.S32.HI R6, RZ, 0x1f, R5 ;  /* 0x0000001fff067819 */ /* 0x000fe40000011405 */
.L_x_4555:
[----:B------:R-:W-:Y:S02]  /*e950*/  ISETP.GE.AND P0, PT, R84, c[0x0][0x220], PT ;  /* 0x0000880054007a0c */ /* 0x000fe40003f06270 */
[----:B------:R-:W-:Y:S01]  /*e960*/  ISETP.GE.AND P2, PT, R10, c[0x0][0x220], PT ;  /* 0x000088000a007a0c */ /* 0x000fe20003f46270 */
[----:B------:R-:W-:Y:S01]  /*e970*/  IMAD.MOV.U32 R10, RZ, RZ, c[0x0][0x19c] ;  /* 0x00006700ff0a7624 */ /* 0x000fe200078e00ff */
[----:B------:R-:W-:Y:S02]  /*e980*/  SEL R7, RZ, 0x3fffc, P0 ;  /* 0x0003fffcff077807 */ /* 0x000fe40000000000 */
[----:B------:R-:W-:Y:S02]  /*e990*/  ISETP.GE.AND P1, PT, R85, c[0x0][0x220], PT ;  /* 0x0000880055007a0c */ /* 0x000fe40003f26270 */
[----:B------:R-:W-:Y:S01]  /*e9a0*/  LOP3.LUT P6, RZ, R7, 0x4, RZ, 0xc0, !PT ;  /* 0x0000000407ff7812 */ /* 0x000fe200078cc0ff */
[----:B------:R-:W-:Y:S01]  /*e9b0*/  IMAD.MOV.U32 R7, RZ, RZ, c[0x0][0x198] ;  /* 0x00006600ff077624 */ /* 0x000fe200078e00ff */
[----:B------:R-:W-:-:S04]  /*e9c0*/  LEA R14, P4, R5, R134, 0x1 ;  /* 0x00000086050e7211 */ /* 0x000fc800078808ff */
[----:B------:R-:W-:Y:S02]  /*e9d0*/  LEA R8, P0, R7, R5, 0x5 ;  /* 0x0000000507087211 */ /* 0x000fe400078028ff */
        /* <DEDUP_REMOVED lines=43> */
.L_x_4553:
        /* <DEDUP_REMOVED lines=36> */
[----:B-1----:R-:W-:-:S03]  /*eed0*/  FMNMX.FTZ R5, R8, R5, !PT ;  /* 0x0000000508057209 */ /* 0x002fc60007810000 */
[----:B------:R-:W-:Y:S01]  /*eee0*/  LDSM.16.MT88.4 R8, [R124+0x6000] ;  /* 0x006000007c08783b */ /* 0x000fe20000004200 */
[----:B--2---:R-:W-:-:S03]  /*eef0*/  FMNMX.FTZ R6, R7, R6, !PT ;  /* 0x0000000607067209 */ /* 0x004fc60007810000 */
[----:B------:R-:W1:Y:S04]  /*ef00*/  SHFL.BFLY PT, R88, R5, 0x1, 0x1f ;  /* 0x0c201f0005587f89 */ /* 0x000e6800000e0000 */
[----:B------:R-:W2:Y:S01]  /*ef10*/  SHFL.BFLY PT, R87, R6, 0x1, 0x1f ;  /* 0x0c201f0006577f89 */ /* 0x000ea200000e0000 */
[----:B-1----:R-:W-:Y:S02]  /*ef20*/  FMNMX.FTZ R88, R5, R88, !PT ;  /* 0x0000005805587209 */ /* 0x002fe40007810000 */
[----:B--2---:R-:W-:-:S03]  /*ef30*/  FMNMX.FTZ R87, R6, R87, !PT ;  /* 0x0000005706577209 */ /* 0x004fc60007810000 */
[C---:B------:R-:W-:Y:S01]  /*ef40*/  FMUL.FTZ R106, R88.reuse, c[0x0][0x23c] ;  /* 0x00008f00586a7a20 */ /* 0x040fe20000410000 */
[C---:B------:R-:W-:Y:S02]  /*ef50*/  FSETP.NEU.FTZ.AND P1, PT, R88.reuse, -INF , PT ;  /* 0xff8000005800780b */ /* 0x040fe40003f3d000 */
[C---:B------:R-:W-:Y:S01]  /*ef60*/  FSETP.NEU.FTZ.AND P0, PT, R87.reuse, -INF , PT ;  /* 0xff8000005700780b */ /* 0x040fe20003f1d000 */
[C---:B------:R-:W-:Y:S01]  /*ef70*/  FMUL.FTZ R97, R87.reuse, c[0x0][0x23c] ;  /* 0x00008f0057617a20 */ /* 0x040fe20000410000 */
[----:B------:R-:W-:Y:S02]  /*ef80*/  FSEL R99, R88, RZ, P1 ;  /* 0x000000ff58637208 */ /* 0x000fe40000800000 */
[----:B------:R-:W-:Y:S02]  /*ef90*/  FSEL R5, R87, RZ, P0 ;  /* 0x000000ff57057208 */ /* 0x000fe40000000000 */
[----:B------:R-:W-:Y:S01]  /*efa0*/  FSEL R106, R106, RZ, P1 ;  /* 0x000000ff6a6a7208 */ /* 0x000fe20000800000 */
[----:B------:R-:W-:Y:S01]  /*efb0*/  FADD.FTZ R99, R2, -R99 ;  /* 0x8000006302637221 */ /* 0x000fe20000010000 */
[----:B------:R-:W-:Y:S01]  /*efc0*/  FSEL R97, R97, RZ, P0 ;  /* 0x000000ff61617208 */ /* 0x000fe20000000000 */
[----:B------:R-:W-:-:S02]  /*efd0*/  FADD.FTZ R0, R0, -R5 ;  /* 0x8000000500007221 */ /* 0x000fc40000010000 */
[----:B------:R-:W-:Y:S02]  /*efe0*/  FMUL.FTZ R99, R99, c[0x0][0x23c] ;  /* 0x00008f0063637a20 */ /* 0x000fe40000410000 */
[----:B------:R-:W-:Y:S02]  /*eff0*/  FMUL.FTZ R0, R0, c[0x0][0x23c] ;  /* 0x00008f0000007a20 */ /* 0x000fe40000410000 */
[--C-:B------:R-:W-:Y:S02]  /*f000*/  FFMA.FTZ R98, R3, c[0x0][0x23c], -R106.reuse ;  /* 0x00008f0003627a23 */ /* 0x100fe4000001086a */
[----:B------:R-:W1:Y:S01]  /*f010*/  MUFU.EX2 R99, R99 ;  /* 0x0000006300637308 */ /* 0x000e620000000800 */
[--C-:B------:R-:W-:Y:S02]  /*f020*/  FFMA.FTZ R92, R21, c[0x0][0x23c], -R106.reuse ;  /* 0x00008f00155c7a23 */ /* 0x100fe4000001086a */
[--C-:B------:R-:W-:Y:S02]  /*f030*/  FFMA.FTZ R86, R19, c[0x0][0x23c], -R106.reuse ;  /* 0x00008f0013567a23 */ /* 0x100fe4000001086a */
[----:B------:R-:W-:-:S02]  /*f040*/  FFMA.FTZ R3, R17, c[0x0][0x23c], -R106 ;  /* 0x00008f0011037a23 */ /* 0x000fc4000001086a */
[--C-:B------:R-:W-:Y:S01]  /*f050*/  FFMA.FTZ R93, R4, c[0x0][0x23c], -R97.reuse ;  /* 0x00008f00045d7a23 */ /* 0x100fe20000010861 */
[----:B------:R-:W2:Y:S01]  /*f060*/  MUFU.EX2 R0, R0 ;  /* 0x0000000000007308 */ /* 0x000ea20000000800 */
[--C-:B------:R-:W-:Y:S02]  /*f070*/  FFMA.FTZ R96, R18, c[0x0][0x23c], -R97.reuse ;  /* 0x00008f0012607a23 */ /* 0x100fe40000010861 */
[--C-:B------:R-:W-:Y:S02]  /*f080*/  FFMA.FTZ R89, R12, c[0x0][0x23c], -R97.reuse ;  /* 0x00008f000c597a23 */ /* 0x100fe40000010861 */
[----:B------:R-:W-:Y:S02]  /*f090*/  FFMA.FTZ R16, R16, c[0x0][0x23c], -R97 ;  /* 0x00008f0010107a23 */ /* 0x000fe40000010861 */
[----:B------:R-:W-:Y:S01]  /*f0a0*/  FFMA.FTZ R114, R113, c[0x0][0x23c], -R106 ;  /* 0x00008f0071727a23 */ /* 0x000fe2000001086a */
[----:B------:R-:W-:Y:S01]  /*f0b0*/  MUFU.EX2 R98, R98 ;  /* 0x0000006200627308 */ /* 0x000fe20000000800 */
[----:B-1----:R-:W-:-:S02]  /*f0c0*/  FMUL.FTZ R28, R56, R99 ;  /* 0x00000063381c7220 */ /* 0x002fc40000410000 */
[-C--:B------:R-:W-:Y:S02]  /*f0d0*/  FMUL.FTZ R29, R57, R99.reuse ;  /* 0x00000063391d7220 */ /* 0x080fe40000410000 */
[-C--:B------:R-:W-:Y:S02]  /*f0e0*/  FMUL.FTZ R4, R80, R99.reuse ;  /* 0x0000006350047220 */ /* 0x080fe40000410000 */
[----:B------:R-:W-:Y:S01]  /*f0f0*/  FMUL.FTZ R5, R81, R99 ;  /* 0x0000006351057220 */ /* 0x000fe20000410000 */
[----:B------:R-:W1:Y:S01]  /*f100*/  MUFU.EX2 R92, R92 ;  /* 0x0000005c005c7308 */ /* 0x000e620000000800 */
[-C--:B--2---:R-:W-:Y:S02]  /*f110*/  FMUL.FTZ R30, R58, R0.reuse ;  /* 0x000000003a1e7220 */ /* 0x084fe40000410000 */
[-C--:B------:R-:W-:Y:S02]  /*f120*/  FMUL.FTZ R31, R59, R0.reuse ;  /* 0x000000003b1f7220 */ /* 0x080fe40000410000 */
[----:B------:R-:W2:Y:S01]  /*f130*/  LDSM.16.MT88.4 R56, [R124+0x8000] ;  /* 0x008000007c38783b */ /* 0x000ea20000004200 */
[----:B------:R-:W-:-:S02]  /*f140*/  FMUL.FTZ R6, R82, R0 ;  /* 0x0000000052067220 */ /* 0x000fc40000410000 */
[----:B------:R-:W-:Y:S01]  /*f150*/  MUFU.EX2 R86, R86 ;  /* 0x0000005600567308 */ /* 0x000fe20000000800 */
[-C--:B------:R-:W-:Y:S02]  /*f160*/  FMUL.FTZ R7, R83, R0.reuse ;  /* 0x0000000053077220 */ /* 0x080fe40000410000 */
[-C--:B------:R-:W-:Y:S02]  /*f170*/  FMUL.FTZ R52, R52, R99.reuse ;  /* 0x0000006334347220 */ /* 0x080fe40000410000 */
[----:B------:R-:W-:Y:S02]  /*f180*/  FMUL.FTZ R53, R53, R99 ;  /* 0x0000006335357220 */ /* 0x000fe40000410000 */
[----:B------:R-:W-:Y:S01]  /*f190*/  FMUL.FTZ R54, R54, R0 ;  /* 0x0000000036367220 */ /* 0x000fe20000410000 */
[----:B------:R-:W3:Y:S01]  /*f1a0*/  MUFU.EX2 R3, R3 ;  /* 0x0000000300037308 */ /* 0x000ee20000000800 */
[----:B-1----:R-:W-:Y:S01]  /*f1b0*/  F2FP.BF16.PACK_AB R80, R92, R98 ;  /* 0x000000625c50723e */ /* 0x002fe200000010ff */
[----:B------:R-:W-:-:S02]  /*f1c0*/  FMUL.FTZ R55, R55, R0 ;  /* 0x0000000037377220 */ /* 0x000fc40000410000 */
[-C--:B------:R-:W-:Y:S02]  /*f1d0*/  FMUL.FTZ R36, R36, R99.reuse ;  /* 0x0000006324247220 */ /* 0x080fe40000410000 */
[-C--:B------:R-:W-:Y:S02]  /*f1e0*/  FMUL.FTZ R37, R37, R99.reuse ;  /* 0x0000006325257220 */ /* 0x080fe40000410000 */
[----:B------:R-:W-:Y:S01]  /*f1f0*/  MUFU.EX2 R93, R93 ;  /* 0x0000005d005d7308 */ /* 0x000fe20000000800 */
[-C--:B------:R-:W-:Y:S02]  /*f200*/  FMUL.FTZ R38, R38, R0.reuse ;  /* 0x0000000026267220 */ /* 0x080fe40000410000 */
[----:B------:R-:W-:Y:S02]  /*f210*/  FMUL.FTZ R39, R39, R0 ;  /* 0x0000000027277220 */ /* 0x000fe40000410000 */
[-C--:B------:R-:W-:Y:S02]  /*f220*/  FMUL.FTZ R40, R40, R99.reuse ;  /* 0x0000006328287220 */ /* 0x080fe40000410000 */
[----:B------:R-:W-:Y:S01]  /*f230*/  FMUL.FTZ R41, R41, R99 ;  /* 0x0000006329297220 */ /* 0x000fe20000410000 */
[----:B------:R-:W1:Y:S01]  /*f240*/  MUFU.EX2 R96, R96 ;  /* 0x0000006000607308 */ /* 0x000e620000000800 */
[----:B---3--:R-:W-:Y:S01]  /*f250*/  F2FP.BF16.PACK_AB R82, R3, R86 ;  /* 0x000000560352723e */ /* 0x008fe200000010ff */
[----:B------:R-:W-:-:S02]  /*f260*/  FMUL.FTZ R42, R42, R0 ;  /* 0x000000002a2a7220 */ /* 0x000fc40000410000 */
[-C--:B------:R-:W-:Y:S02]  /*f270*/  FMUL.FTZ R43, R43, R0.reuse ;  /* 0x000000002b2b7220 */ /* 0x080fe40000410000 */
[-C--:B------:R-:W-:Y:S02]  /*f280*/  FMUL.FTZ R20, R64, R99.reuse ;  /* 0x0000006340147220 */ /* 0x080fe40000410000 */
[----:B------:R3:W-:Y:S01]  /*f290*/  MUFU.EX2 R2, R16 ;  /* 0x0000001000027308 */ /* 0x0007e20000000800 */
[-C--:B------:R-:W-:Y:S02]  /*f2a0*/  FMUL.FTZ R21, R65, R99.reuse ;  /* 0x0000006341157220 */ /* 0x080fe40000410000 */
[-C--:B------:R-:W-:Y:S02]  /*f2b0*/  FMUL.FTZ R22, R66, R0.reuse ;  /* 0x0000000042167220 */ /* 0x080fe40000410000 */
[----:B------:R-:W-:Y:S02]  /*f2c0*/  FMUL.FTZ R23, R67, R0 ;  /* 0x0000000043177220 */ /* 0x000fe40000410000 */
[----:B------:R-:W-:Y:S01]  /*f2d0*/  FMUL.FTZ R60, R60, R99 ;  /* 0x000000633c3c7220 */ /* 0x000fe20000410000 */
[----:B------:R-:W4:Y:S01]  /*f2e0*/  MUFU.EX2 R89, R89 ;  /* 0x0000005900597308 */ /* 0x000f220000000800 */
[----:B-1----:R-:W-:Y:S01]  /*f2f0*/  F2FP.BF16.PACK_AB R81, R96, R93 ;  /* 0x0000005d6051723e */ /* 0x002fe200000010ff */
[----:B------:R-:W-:-:S02]  /*f300*/  FMUL.FTZ R61, R61, R99 ;  /* 0x000000633d3d7220 */ /* 0x000fc40000410000 */
[-C--:B------:R-:W-:Y:S02]  /*f310*/  FMUL.FTZ R62, R62, R0.reuse ;  /* 0x000000003e3e7220 */ /* 0x080fe40000410000 */
[-C--:B------:R-:W-:Y:S01]  /*f320*/  FMUL.FTZ R63, R63, R0.reuse ;  /* 0x000000003f3f7220 */ /* 0x080fe20000410000 */
[----:B---3--:R-:W1:Y:S01]  /*f330*/  LDSM.16.MT88.4 R16, [R90+0x6000] ;  /* 0x006000005a10783b */ /* 0x008e620000004200 */
[-C--:B------:R-:W-:Y:S01]  /*f340*/  FMUL.FTZ R76, R76, R99.reuse ;  /* 0x000000634c4c7220 */ /* 0x080fe20000410000 */
[----:B------:R-:W-:Y:S01]  /*f350*/  MUFU.EX2 R114, R114 ;  /* 0x0000007200727308 */ /* 0x000fe20000000800 */
[----:B------:R-:W-:Y:S02]  /*f360*/  FMUL.FTZ R77, R77, R99 ;  /* 0x000000634d4d7220 */ /* 0x000fe40000410000 */
[-C--:B------:R-:W-:Y:S02]  /*f370*/  FMUL.FTZ R78, R78, R0.reuse ;  /* 0x000000004e4e7220 */ /* 0x080fe40000410000 */
[----:B------:R-:W-:Y:S01]  /*f380*/  FMUL.FTZ R79, R79, R0 ;  /* 0x000000004f4f7220 */ /* 0x000fe20000410000 */
[----:B----4-:R-:W-:Y:S01]  /*f390*/  F2FP.BF16.PACK_AB R83, R89, R2 ;  /* 0x000000025953723e */ /* 0x010fe200000010ff */
[----:B------:R-:W-:-:S02]  /*f3a0*/  FFMA.FTZ R110, R109, c[0x0][0x23c], -R106 ;  /* 0x00008f006d6e7a23 */ /* 0x000fc4000001086a */
[--C-:B------:R-:W-:Y:S02]  /*f3b0*/  FFMA.FTZ R113, R111, c[0x0][0x23c], -R106.reuse ;  /* 0x00008f006f717a23 */ /* 0x100fe4000001086a */
[----:B------:R-:W-:Y:S02]  /*f3c0*/  FFMA.FTZ R109, R107, c[0x0][0x23c], -R106 ;  /* 0x00008f006b6d7a23 */ /* 0x000fe4000001086a */
[C---:B------:R-:W-:Y:S01]  /*f3d0*/  HMMA.16816.F32.BF16 R28, R80.reuse, R32, R28 ;  /* 0x00000020501c723c */ /* 0x040fe2000004181c */
[--C-:B------:R-:W-:Y:S01]  /*f3e0*/  FFMA.FTZ R112, R112, c[0x0][0x23c], -R97.reuse ;  /* 0x00008f0070707a23 */ /* 0x100fe20000010861 */
[----:B------:R-:W3:Y:S01]  /*f3f0*/  MUFU.EX2 R113, R113 ;  /* 0x0000007100717308 */ /* 0x000ee20000000800 */
[--C-:B------:R-:W-:Y:S02]  /*f400*/  FFMA.FTZ R111, R140, c[0x0][0x23c], -R97.reuse ;  /* 0x00008f008c6f7a23 */ /* 0x100fe40000010861 */
[--C-:B------:R-:W-:Y:S02]  /*f410*/  FFMA.FTZ R108, R108, c[0x0][0x23c], -R97.reuse ;  /* 0x00008f006c6c7a23 */ /* 0x100fe40000010861 */
[----:B------:R-:W-:Y:S01]  /*f420*/  FFMA.FTZ R107, R138, c[0x0][0x23c], -R97 ;  /* 0x00008f008a6b7a23 */ /* 0x000fe20000010861 */
[----:B------:R-:W-:Y:S01]  /*f430*/  HMMA.16816.F32.BF16 R32, R80, R34, R52 ;  /* 0x000000225020723c */ /* 0x000fe20000041834 */
[----:B------:R-:W4:Y:S01]  /*f440*/  LDSM.16.MT88.4 R52, [R90+0x8000] ;  /* 0x008000005a34783b */ /* 0x000f220000004200 */
[-C--:B------:R-:W-:Y:S01]  /*f450*/  FMUL.FTZ R12, R72, R99.reuse ;  /* 0x00000063480c7220 */ /* 0x080fe20000410000 */
[----:B------:R-:W-:Y:S01]  /*f460*/  MUFU.EX2 R110, R110 ;  /* 0x0000006e006e7308 */ /* 0x000fe20000000800 */
[----:B------:R-:W-:-:S02]  /*f470*/  FMUL.FTZ R13, R73, R99 ;  /* 0x00000063490d7220 */ /* 0x000fc40000410000 */
[-C--:B------:R-:W-:Y:S02]  /*f480*/  FMUL.FTZ R14, R74, R0.reuse ;  /* 0x000000004a0e7220 */ /* 0x080fe40000410000 */
[C---:B--2---:R-:W-:Y:S01]  /*f490*/  HMMA.16816.F32.BF16 R36, R80.reuse, R56, R36 ;  /* 0x000000385024723c */ /* 0x044fe20000041824 */
[-C--:B------:R-:W-:Y:S02]  /*f4a0*/  FMUL.FTZ R15, R75, R0.reuse ;  /* 0x000000004b0f7220 */ /* 0x080fe40000410000 */
[----:B------:R-:W-:Y:S01]  /*f4b0*/  MUFU.EX2 R109, R109 ;  /* 0x0000006d006d7308 */ /* 0x000fe20000000800 */
[-C--:B------:R-:W-:Y:S02]  /*f4c0*/  FMUL.FTZ R68, R68, R99.reuse ;  /* 0x0000006344447220 */ /* 0x080fe40000410000 */
[----:B------:R-:W-:Y:S02]  /*f4d0*/  FMUL.FTZ R69, R69, R99 ;  /* 0x0000006345457220 */ /* 0x000fe40000410000 */
[----:B------:R-:W-:Y:S01]  /*f4e0*/  HMMA.16816.F32.BF16 R40, R80, R58, R40 ;  /* 0x0000003a5028723c */ /* 0x000fe20000041828 */
[----:B------:R-:W2:Y:S01]  /*f4f0*/  LDSM.16.MT88.4 R56, [R124+0x6400] ;  /* 0x006400007c38783b */ /* 0x000ea20000004200 */
[-C--:B------:R-:W-:Y:S01]  /*f500*/  FMUL.FTZ R70, R70, R0.reuse ;  /* 0x0000000046467220 */ /* 0x080fe20000410000 */
[----:B------:R-:W-:Y:S01]  /*f510*/  MUFU.EX2 R112, R112 ;  /* 0x0000007000707308 */ /* 0x000fe20000000800 */
[----:B------:R-:W-:-:S02]  /*f520*/  FMUL.FTZ R71, R71, R0 ;  /* 0x0000000047477220 */ /* 0x000fc40000410000 */
[-C--:B------:R-:W-:Y:S02]  /*f530*/  FMUL.FTZ R44, R44, R99.reuse ;  /* 0x000000632c2c7220 */ /* 0x080fe40000410000 */
[C---:B------:R-:W-:Y:S01]  /*f540*/  HMMA.16816.F32.BF16 R20, R80.reuse, R24, R20 ;  /* 0x000000185014723c */ /* 0x040fe20000041814 */
[-C--:B------:R-:W-:Y:S02]  /*f550*/  FMUL.FTZ R45, R45, R99.reuse ;  /* 0x000000632d2d7220 */ /* 0x080fe40000410000 */
[----:B------:R-:W5:Y:S01]  /*f560*/  MUFU.EX2 R111, R111 ;  /* 0x0000006f006f7308 */ /* 0x000f620000000800 */
        /* <DEDUP_REMOVED lines=9> */
[----:B------:R-:W-:Y:S02]  /*f600*/  FMUL.FTZ R51, R51, R0 ;  /* 0x0000000033337220 */ /* 0x000fe40000410000 */
[----:B------:R-:W2:Y:S01]  /*f610*/  MUFU.EX2 R107, R107 ;  /* 0x0000006b006b7308 */ /* 0x000ea20000000800 */
[--C-:B------:R-:W-:Y:S02]  /*f620*/  FFMA.FTZ R123, R115, c[0x0][0x23c], -R106.reuse ;  /* 0x00008f00737b7a23 */ /* 0x100fe4000001086a */
[--C-:B------:R-:W-:Y:S02]  /*f630*/  FFMA.FTZ R140, R117, c[0x0][0x23c], -R106.reuse ;  /* 0x00008f00758c7a23 */ /* 0x100fe4000001086a */
[----:B------:R-:W-:Y:S01]  /*f640*/  HMMA.16816.F32.BF16 R8, R80, R10, R76 ;  /* 0x0000000a5008723c */ /* 0x000fe2000004184c */
[--C-:B------:R-:W-:Y:S01]  /*f650*/  FFMA.FTZ R115, R119, c[0x0][0x23c], -R106.reuse ;  /* 0x00008f0077737a23 */ /* 0x100fe2000001086a */
[----:B------:R-:W-:Y:S01]  /*f660*/  LDSM.16.MT88.4 R76, [R124+0x6c00] ;  /* 0x006c00007c4c783b */ /* 0x000fe20000004200 */
[----:B------:R-:W-:Y:S01]  /*f670*/  FFMA.FTZ R138, R121, c[0x0][0x23c], -R106 ;  /* 0x00008f00798a7a23 */ /* 0x000fe2000001086a */
[----:B------:R-:W-:Y:S01]  /*f680*/  MUFU.EX2 R123, R123 ;  /* 0x0000007b007b7308 */ /* 0x000fe20000000800 */
[----:B------:R-:W-:-:S02]  /*f690*/  FFMA.FTZ R119, R122, c[0x0][0x23c], -R97 ;  /* 0x00008f007a777a23 */ /* 0x000fc40000010861 */
[--C-:B------:R-:W-:Y:S01]  /*f6a0*/  FFMA.FTZ R120, R120, c[0x0][0x23c], -R97.reuse ;  /* 0x00008f0078787a23 */ /* 0x100fe20000010861 */
[C---:B-1----:R-:W-:Y:S01]  /*f6b0*/  HMMA.16816.F32.BF16 R12, R80.reuse, R16, R12 ;  /* 0x00000010500c723c */ /* 0x042fe2000004180c */
[--C-:B------:R-:W-:Y:S02]  /*f6c0*/  FFMA.FTZ R116, R116, c[0x0][0x23c], -R97.reuse ;  /* 0x00008f0074747a23 */ /* 0x100fe40000010861 */
[----:B------:R-:W-:Y:S01]  /*f6d0*/  FFMA.FTZ R117, R118, c[0x0][0x23c], -R97 ;  /* 0x00008f0076757a23 */ /* 0x000fe20000010861 */
[----:B------:R-:W-:Y:S01]  /*f6e0*/  MUFU.EX2 R140, R140 ;  /* 0x0000008c008c7308 */ /* 0x000fe20000000800 */
[--C-:B------:R-:W-:Y:S02]  /*f6f0*/  FFMA.FTZ R118, R101, c[0x0][0x23c], -R106.reuse ;  /* 0x00008f0065767a23 */ /* 0x100fe4000001086a */
[--C-:B------:R-:W-:Y:S01]  /*f700*/  FFMA.FTZ R101, R104, c[0x0][0x23c], -R106.reuse ;  /* 0x00008f0068657a23 */ /* 0x100fe2000001086a */
[----:B------:R-:W-:Y:S01]  /*f710*/  HMMA.16816.F32.BF16 R16, R80, R18, R68 ;  /* 0x000000125010723c */ /* 0x000fe20000041844 */
[----:B------:R-:W-:Y:S01]  /*f720*/  LDSM.16.MT88.4 R68, [R90+0x6c00] ;  /* 0x006c00005a44783b */ /* 0x000fe20000004200 */
[----:B------:R-:W-:-:S02]  /*f730*/  FFMA.FTZ R104, R105, c[0x0][0x23c], -R106 ;  /* 0x00008f0069687a23 */ /* 0x000fc4000001086a */
[----:B------:R-:W-:Y:S01]  /*f740*/  MUFU.EX2 R115, R115 ;  /* 0x0000007300737308 */ /* 0x000fe20000000800 */
[--C-:B------:R-:W-:Y:S02]  /*f750*/  FFMA.FTZ R105, R100, c[0x0][0x23c], -R97.reuse ;  /* 0x00008f0064697a23 */ /* 0x100fe40000010861 */
[--C-:B------:R-:W-:Y:S01]  /*f760*/  FFMA.FTZ R102, R102, c[0x0][0x23c], -R97.reuse ;  /* 0x00008f0066667a23 */ /* 0x100fe20000010861 */
[C---:B----4-:R-:W-:Y:S01]  /*f770*/  HMMA.16816.F32.BF16 R44, R80.reuse, R52, R44 ;  /* 0x00000034502c723c */ /* 0x050fe2000004182c */
[--C-:B------:R-:W-:Y:S02]  /*f780*/  FFMA.FTZ R100, R95, c[0x0][0x23c], -R97.reuse ;  /* 0x00008f005f647a23 */ /* 0x100fe40000010861 */
[----:B------:R-:W-:Y:S01]  /*f790*/  FFMA.FTZ R103, R103, c[0x0][0x23c], -R106 ;  /* 0x00008f0067677a23 */ /* 0x000fe2000001086a */
[----:B------:R-:W-:Y:S01]  /*f7a0*/  MUFU.EX2 R138, R138 ;  /* 0x0000008a008a7308 */ /* 0x000fe20000000800 */
[----:B------:R-:W-:Y:S02]  /*f7b0*/  FFMA.FTZ R97, R94, c[0x0][0x23c], -R97 ;  /* 0x00008f005e617a23 */ /* 0x000fe40000010861 */
[----:B---3--:R-:W-:Y:S01]  /*f7c0*/  F2FP.BF16.PACK_AB R52, R113, R114 ;  /* 0x000000727134723e */ /* 0x008fe200000010ff */
[----:B------:R-:W-:Y:S01]  /*f7d0*/  HMMA.16816.F32.BF16 R48, R80, R54, R48 ;  /* 0x000000365030723c */ /* 0x000fe20000041830 */
[----:B-----5:R-:W-:Y:S01]  /*f7e0*/  F2FP.BF16.PACK_AB R53, R111, R112 ;  /* 0x000000706f35723e */ /* 0x020fe200000010ff */
[----:B------:R-:W-:-:S02]  /*f7f0*/  FFMA.FTZ R99, R143, R99, R98 ;  /* 0x000000638f637223 */ /* 0x000fc40000010062 */
[----:B------:R-:W-:Y:S02]  /*f800*/  MUFU.EX2 R119, R119 ;  /* 0x0000007700777308 */ /* 0x000fe40000000800 */
[----:B------:R-:W-:Y:S01]  /*f810*/  FADD.FTZ R99, R92, R99 ;  /* 0x000000635c637221 */ /* 0x000fe20000010000 */
[----:B------:R-:W-:Y:S02]  /*f820*/  F2FP.BF16.PACK_AB R54, R109, R110 ;  /* 0x0000006e6d36723e */ /* 0x000fe400000010ff */
[----:B--2---:R-:W-:Y:S01]  /*f830*/  F2FP.BF16.PACK_AB R55, R107, R108 ;  /* 0x0000006c6b37723e */ /* 0x004fe200000010ff */
[----:B------:R-:W-:Y:S02]  /*f840*/  FADD.FTZ R86, R86, R99 ;  /* 0x0000006356567221 */ /* 0x000fe40000010000 */
[----:B------:R-:W-:Y:S02]  /*f850*/  MUFU.EX2 R120, R120 ;  /* 0x0000007800787308 */ /* 0x000fe40000000800 */
[----:B------:R-:W-:-:S02]  /*f860*/  FADD.FTZ R3, R3, R86 ;  /* 0x0000005603037221 */ /* 0x000fc40000010000 */
[C---:B------:R-:W-:Y:S02]  /*f870*/  HMMA.16816.F32.BF16 R4, R52.reuse, R56, R4 ;  /* 0x000000383404723c */ /* 0x040fe40000041804 */
[----:B------:R-:W-:Y:S02]  /*f880*/  FADD.FTZ R114, R114, R3 ;  /* 0x0000000372727221 */ /* 0x000fe40000010000 */
[----:B------:R-:W-:Y:S02]  /*f890*/  MUFU.EX2 R116, R116 ;  /* 0x0000007400747308 */ /* 0x000fe40000000800 */
[----:B------:R-:W-:Y:S02]  /*f8a0*/  FADD.FTZ R113, R113, R114 ;  /* 0x0000007271717221 */ /* 0x000fe40000010000 */
[C---:B------:R-:W-:Y:S01]  /*f8b0*/  HMMA.16816.F32.BF16 R8, R52.reuse, R58, R8 ;  /* 0x0000003a3408723c */ /* 0x040fe20000041808 */
[----:B------:R-:W1:Y:S03]  /*f8c0*/  LDSM.16.MT88.4 R56, [R124+0x7400] ;  /* 0x007400007c38783b */ /* 0x000e660000004200 */
[----:B------:R-:W-:Y:S04]  /*f8d0*/  MUFU.EX2 R117, R117 ;  /* 0x0000007500757308 */ /* 0x000fe80000000800 */
[C---:B------:R-:W-:Y:S04]  /*f8e0*/  HMMA.16816.F32.BF16 R12, R52.reuse, R60, R12 ;  /* 0x0000003c340c723c */ /* 0x040fe8000004180c */
[----:B------:R-:W-:Y:S04]  /*f8f0*/  MUFU.EX2 R103, R103 ;  /* 0x0000006700677308 */ /* 0x000fe80000000800 */
[C---:B------:R-:W-:Y:S01]  /*f900*/  HMMA.16816.F32.BF16 R16, R52.reuse, R62, R16 ;  /* 0x0000003e3410723c */ /* 0x040fe20000041810 */
[----:B------:R-:W2:Y:S03]  /*f910*/  LDSM.16.MT88.4 R60, [R90+0x7400] ;  /* 0x007400005a3c783b */ /* 0x000ea60000004200 */
[----:B------:R-:W3:Y:S08]  /*f920*/  MUFU.EX2 R118, R118 ;  /* 0x0000007600767308 */ /* 0x000ef00000000800 */
[----:B------:R-:W-:Y:S08]  /*f930*/  MUFU.EX2 R101, R101 ;  /* 0x0000006500657308 */ /* 0x000ff00000000800 */
[----:B------:R-:W4:Y:S01]  /*f940*/  MUFU.EX2 R104, R104 ;  /* 0x0000006800687308 */ /* 0x000f220000000800 */
[----:B---3--:R-:W-:Y:S01]  /*f950*/  F2FP.BF16.PACK_AB R92, R118, R103 ;  /* 0x00000067765c723e */ /* 0x008fe200000010ff */
[C---:B-1----:R-:W-:Y:S06]  /*f960*/  HMMA.16816.F32.BF16 R20, R52.reuse, R56, R20 ;  /* 0x000000383414723c */ /* 0x042fec0000041814 */
[----:B------:R-:W-:Y:S02]  /*f970*/  MUFU.EX2 R102, R102 ;  /* 0x0000006600667308 */ /* 0x000fe40000000800 */
[C---:B------:R-:W-:Y:S01]  /*f980*/  HMMA.16816.F32.BF16 R24, R52.reuse, R58, R24 ;  /* 0x0000003a3418723c */ /* 0x040fe20000041818 */
[----:B------:R-:W1:Y:S05]  /*f990*/  LDSM.16.MT88.4 R56, [R124+0x8400] ;  /* 0x008400007c38783b */ /* 0x000e6a0000004200 */
[----:B------:R-:W-:Y:S01]  /*f9a0*/  MUFU.EX2 R105, R105 ;  /* 0x0000006900697308 */ /* 0x000fe20000000800 */
[----:B----4-:R-:W-:Y:S01]  /*f9b0*/  F2FP.BF16.PACK_AB R94, R104, R101 ;  /* 0x00000065685e723e */ /* 0x010fe200000010ff */
[C---:B--2---:R-:W-:Y:S06]  /*f9c0*/  HMMA.16816.F32.BF16 R28, R52.reuse, R60, R28 ;  /* 0x0000003c341c723c */ /* 0x044fec000004181c */
[----:B------:R-:W-:Y:S02]  /*f9d0*/  MUFU.EX2 R100, R100 ;  /* 0x0000006400647308 */ /* 0x000fe40000000800 */
[C---:B------:R-:W-:Y:S01]  /*f9e0*/  HMMA.16816.F32.BF16 R32, R52.reuse, R62, R32 ;  /* 0x0000003e3420723c */ /* 0x040fe20000041820 */
[----:B------:R-:W2:Y:S05]  /*f9f0*/  LDSM.16.MT88.4 R60, [R90+0x8400] ;  /* 0x008400005a3c783b */ /* 0x000eaa0000004200 */
[----:B------:R-:W3:Y:S02]  /*fa00*/  MUFU.EX2 R97, R97 ;  /* 0x0000006100617308 */ /* 0x000ee40000000800 */
[----:B---3--:R-:W-:Y:S01]  /*fa10*/  F2FP.BF16.PACK_AB R95, R97, R100 ;  /* 0x00000064615f723e */ /* 0x008fe200000010ff */
[C---:B-1----:R-:W-:Y:S08]  /*fa20*/  HMMA.16816.F32.BF16 R36, R52.reuse, R56, R36 ;  /* 0x000000383424723c */ /* 0x042ff00000041824 */
[C---:B------:R-:W-:Y:S01]  /*fa30*/  HMMA.16816.F32.BF16 R40, R52.reuse, R58, R40 ;  /* 0x0000003a3428723c */ /* 0x040fe20000041828 */
[----:B------:R-:W1:Y:S07]  /*fa40*/  LDSM.16.MT88.4 R56, [R124+0x6800] ;  /* 0x006800007c38783b */ /* 0x000e6e0000004200 */
[C---:B--2---:R-:W-:Y:S08]  /*fa50*/  HMMA.16816.F32.BF16 R44, R52.reuse, R60, R44 ;  /* 0x0000003c342c723c */ /* 0x044ff0000004182c */
        /* <DEDUP_REMOVED lines=18> */
[C---:B-1----:R-:W-:Y:S07]  /*fb80*/  HMMA.16816.F32.BF16 R36, R52.reuse, R56, R36 ;  /* 0x000000383424723c */ /* 0x042fee0000041824 */
[----:B------:R-:W-:Y:S01]  /*fb90*/  FFMA.FTZ R57, R142, R0, R93 ;  /* 0x000000008e397223 */ /* 0x000fe2000001005d */
[----:B------:R-:W-:Y:S01]  /*fba0*/  F2FP.BF16.PACK_AB R93, R105, R102 ;  /* 0x00000066695d723e */ /* 0x000fe200000010ff */
[----:B------:R-:W-:Y:S01]  /*fbb0*/  HMMA.16816.F32.BF16 R40, R52, R58, R40 ;  /* 0x0000003a3428723c */ /* 0x000fe20000041828 */
[----:B------:R-:W-:-:S04]  /*fbc0*/  FADD.FTZ R0, R110, R113 ;  /* 0x000000716e007221 */ /* 0x000fc80000010000 */
[----:B------:R-:W-:-:S03]  /*fbd0*/  FADD.FTZ R0, R109, R0 ;  /* 0x000000006d007221 */ /* 0x000fc60000010000 */
[----:B--2---:R-:W-:Y:S01]  /*fbe0*/  HMMA.16816.F32.BF16 R44, R52, R60, R44 ;  /* 0x0000003c342c723c */ /* 0x004fe2000004182c */
[----:B------:R-:W-:Y:S01]  /*fbf0*/  FADD.FTZ R123, R123, R0 ;  /* 0x000000007b7b7221 */ /* 0x000fe20000010000 */
[----:B------:R-:W-:-:S03]  /*fc00*/  MOV R0, R87 ;  /* 0x0000005700007202 */ /* 0x000fc60000000f00 */
[----:B------:R-:W-:-:S03]  /*fc10*/  FADD.FTZ R140, R140, R123 ;  /* 0x0000007b8c8c7221 */ /* 0x000fc60000010000 */
[----:B------:R-:W-:Y:S01]  /*fc20*/  HMMA.16816.F32.BF16 R48, R52, R62, R48 ;  /* 0x0000003e3430723c */ /* 0x000fe20000041830 */
[----:B------:R-:W1:Y:S01]  /*fc30*/  LDSM.16.MT88.4 R60, [R124+0x7c00] ;  /* 0x007c00007c3c783b */ /* 0x000e620000004200 */
[----:B------:R-:W-:-:S03]  /*fc40*/  FADD.FTZ R115, R115, R140 ;  /* 0x0000008c73737221 */ /* 0x000fc60000010000 */
[----:B------:R-:W2:Y:S01]  /*fc50*/  LDSM.16.MT88.4 R52, [R90+0x7c00] ;  /* 0x007c00005a34783b */ /* 0x000ea20000004200 */
[----:B------:R-:W-:Y:S02]  /*fc60*/  FADD.FTZ R138, R138, R115 ;  /* 0x000000738a8a7221 */ /* 0x000fe40000010000 */
[----:B------:R-:W-:Y:S01]  /*fc70*/  HMMA.16816.F32.BF16 R80, R92, R76, R4 ;  /* 0x0000004c5c50723c */ /* 0x000fe20000041804 */
[----:B------:R-:W-:Y:S01]  /*fc80*/  LDSM.16.MT88.4 R4, [R90+0x8c00] ;  /* 0x008c00005a04783b */ /* 0x000fe20000004200 */
[----:B------:R-:W-:-:S04]  /*fc90*/  FADD.FTZ R103, R103, R138 ;  /* 0x0000008a67677221 */ /* 0x000fc80000010000 */
[----:B------:R-:W-:Y:S02]  /*fca0*/  FADD.FTZ R118, R118, R103 ;  /* 0x0000006776767221 */ /* 0x000fe40000010000 */
[----:B------:R-:W-:Y:S01]  /*fcb0*/  HMMA.16816.F32.BF16 R76, R92, R78, R8 ;  /* 0x0000004e5c4c723c */ /* 0x000fe20000041808 */
[----:B------:R-:W3:Y:S01]  /*fcc0*/  LDSM.16.MT88.4 R8, [R124+0x8c00] ;  /* 0x008c00007c08783b */ /* 0x000ee20000004200 */
[----:B------:R-:W-:-:S04]  /*fcd0*/  FADD.FTZ R101, R101, R118 ;  /* 0x0000007665657221 */ /* 0x000fc80000010000 */
[----:B------:R-:W-:Y:S02]  /*fce0*/  FADD.FTZ R143, R104, R101 ;  /* 0x00000065688f7221 */ /* 0x000fe40000010000 */
[C---:B------:R-:W-:Y:S07]  /*fcf0*/  HMMA.16816.F32.BF16 R72, R92.reuse, R68, R12 ;  /* 0x000000445c48723c */ /* 0x040fee000004180c */
[----:B------:R-:W-:Y:S01]  /*fd00*/  FADD.FTZ R13, R96, R57 ;  /* 0x00000039600d7221 */ /* 0x000fe20000010000 */
[----:B------:R-:W-:Y:S03]  /*fd10*/  HMMA.16816.F32.BF16 R68, R92, R70, R16 ;  /* 0x000000465c44723c */ /* 0x000fe60000041810 */
[----:B------:R-:W-:-:S04]  /*fd20*/  FADD.FTZ R2, R2, R13 ;  /* 0x0000000d02027221 */ /* 0x000fc80000010000 */
[----:B------:R-:W-:Y:S01]  /*fd30*/  FADD.FTZ R89, R89, R2 ;  /* 0x0000000259597221 */ /* 0x000fe20000010000 */
[----:B-1----:R-:W-:Y:S03]  /*fd40*/  HMMA.16816.F32.BF16 R64, R92, R60, R20 ;  /* 0x0000003c5c40723c */ /* 0x002fe60000041814 */
[----:B------:R-:W-:-:S04]  /*fd50*/  FADD.FTZ R112, R112, R89 ;  /* 0x0000005970707221 */ /* 0x000fc80000010000 */
[----:B------:R-:W-:Y:S01]  /*fd60*/  FADD.FTZ R111, R111, R112 ;  /* 0x000000706f6f7221 */ /* 0x000fe20000010000 */
[----:B--2---:R-:W-:Y:S03]  /*fd70*/  HMMA.16816.F32.BF16 R56, R92, R52, R28 ;  /* 0x000000345c38723c */ /* 0x004fe6000004181c */
[----:B------:R-:W-:-:S04]  /*fd80*/  FADD.FTZ R2, R108, R111 ;  /* 0x0000006f6c027221 */ /* 0x000fc80000010000 */
[----:B------:R-:W-:Y:S01]  /*fd90*/  FADD.FTZ R2, R107, R2 ;  /* 0x000000026b027221 */ /* 0x000fe20000010000 */
[----:B------:R-:W-:Y:S03]  /*fda0*/  HMMA.16816.F32.BF16 R60, R92, R62, R24 ;  /* 0x0000003e5c3c723c */ /* 0x000fe60000041818 */
[----:B------:R-:W-:Y:S01]  /*fdb0*/  FADD.FTZ R3, R119, R2 ;  /* 0x0000000277037221 */ /* 0x000fe20000010000 */
[----:B------:R-:W-:-:S03]  /*fdc0*/  MOV R2, R88 ;  /* 0x0000005800027202 */ /* 0x000fc60000000f00 */
        /* <DEDUP_REMOVED lines=10> */
[C---:B------:R-:W-:Y:S08]  /*fe70*/  HMMA.16816.F32.BF16 R44, R92.reuse, R4, R44 ;  /* 0x000000045c2c723c */ /* 0x040ff0000004182c */
[----:B------:R-:W-:Y:S08]  /*fe80*/  HMMA.16816.F32.BF16 R48, R92, R6, R48 ;  /* 0x000000065c30723c */ /* 0x000ff00000041830 */
.L_x_4550:
        /* <DEDUP_REMOVED lines=12> */
.L_x_4560:
        /* <DEDUP_REMOVED lines=65> */
.L_x_4557:
[C---:B------:R-:W-:Y:S02]  /*10360*/  LOP3.LUT P6, RZ, R132.reuse, 0x1, RZ, 0xc0, !PT ;  /* 0x0000000184ff7812 */ /* 0x040fe400078cc0ff */
[C---:B------:R-:W-:Y:S02]  /*10370*/  LEA R140, P1, R141.reuse, R144, 0x1 ;  /* 0x000000908d8c7211 */ /* 0x040fe400078208ff */
[----:B------:R-:W-:Y:S02]  /*10380*/  MOV R0, c[0x0][0x1a0] ;  /* 0x0000680000007a02 */ /* 0x000fe40000000f00 */
[----:B------:R-:W-:Y:S02]  /*10390*/  LOP3.LUT P5, RZ, R132, 0x2, RZ, 0xc0, !PT ;  /* 0x0000000284ff7812 */ /* 0x000fe400078ac0ff */
[----:B------:R-:W-:Y:S02]  /*103a0*/  LEA R2, P0, R0, R141, 0x5 ;  /* 0x0000008d00027211 */ /* 0x000fe400078028ff */
[----:B------:R-:W-:Y:S02]  /*103b0*/  LEA.HI.X R141, R141, R145, R86, 0x1, P1 ;  /* 0x000000918d8d7211 */ /* 0x000fe400008f0c56 */
[----:B------:R-:W-:Y:S02]  /*103c0*/  LOP3.LUT P4, RZ, R132, 0x4, RZ, 0xc0, !PT ;  /* 0x0000000484ff7812 */ /* 0x000fe4000788c0ff */
[----:B------:R-:W-:Y:S01]  /*103d0*/  @P6 LEA R146, P2, R0, R140, 0x6 ;  /* 0x0000008c00926211 */ /* 0x000fe200078430ff */
[----:B------:R-:W-:Y:S01]  /*103e0*/  @!PT LDS RZ, [RZ] ;  /* 0x00000000fffff984 */ /* 0x000fe20000000800 */
[----:B------:R-:W-:Y:S01]  /*103f0*/  @!PT LDS RZ, [RZ] ;  /* 0x00000000fffff984 */ /* 0x000fe20000000800 */
[----:B------:R-:W-:Y:S01]  /*10400*/  @!PT LDS RZ, [RZ] ;  /* 0x00000000fffff984 */ /* 0x000fe20000000800 */
[----:B------:R1:W-:Y:S01]  /*10410*/  @P6 LDGSTS.E.BYPASS.LTC128B.128 [R137+0x6000], [R140.64] ;  /* 0x060000008c896fae */ /* 0x0003e2000b901d46 */
[----:B------:R-:W-:Y:S03]  /*10420*/  MOV R87, c[0x0][0x1a4] ;  /* 0x0000690000577a02 */ /* 0x000fe60000000f00 */
[----:B------:R-:W-:Y:S02]  /*10430*/  @P5 LEA R148, P1, R2, R144, 0x1 ;  /* 0x0000009002945211 */ /* 0x000fe400078208ff */
[----:B------:R-:W-:Y:S01]  /*10440*/  @!P6 STS [R137+0x6000], RZ ;  /* 0x006000ff8900e388 */ /* 0x000fe20000000800 */
[C-C-:B------:R-:W-:Y:S02]  /*10450*/  @P6 LEA.HI.X R147, R0.reuse, R141, R87.reuse, 0x6, P2 ;  /* 0x0000008d00936211 */ /* 0x140fe400010f3457 */
[----:B------:R-:W-:Y:S02]  /*10460*/  LEA.HI.X R86, R0, R86, R87, 0x5, P0 ;  /* 0x0000005600567211 */ /* 0x000fe400000f2c57 */
[C---:B------:R-:W-:Y:S01]  /*10470*/  @P4 LEA R144, P0, R2.reuse, R144, 0x1 ;  /* 0x0000009002904211 */ /* 0x040fe200078008ff */
[----:B------:R-:W-:Y:S01]  /*10480*/  @!P6 STS [R137+0x6004], RZ ;  /* 0x006004ff8900e388 */ /* 0x000fe20000000800 */
[CCC-:B------:R-:W-:Y:S02]  /*10490*/  @P5 LEA.HI.X R149, R2.reuse, R145.reuse, R86.reuse, 0x1, P1 ;  /* 0x0000009102955211 */ /* 0x1c0fe400008f0c56 */
[----:B------:R-:W-:Y:S02]  /*104a0*/  @P4 LEA.HI.X R145, R2, R145, R86, 0x1, P0 ;  /* 0x0000009102914211 */ /* 0x000fe400000f0c56 */
[----:B------:R-:W-:Y:S01]  /*104b0*/  ISETP.GE.AND P0, PT, R136, 0x2, PT ;  /* 0x000000028800780c */ /* 0x000fe20003f06270 */
[----:B------:R-:W-:Y:S06]  /*104c0*/  @!P6 STS.64 [R137+0x6008], RZ ;  /* 0x006008ff8900e388 */ /* 0x000fec0000000a00 */
[----:B------:R-:W-:Y:S01]  /*104d0*/  @!PT LDS RZ, [RZ] ;  /* 0x00000000fffff984 */ /* 0x000fe20000000800 */
[----:B------:R-:W-:Y:S01]  /*104e0*/  @!PT LDS RZ, [RZ] ;  /* 0x00000000fffff984 */ /* 0x000fe20000000800 */
[----:B------:R-:W-:Y:S01]  /*104f0*/  @!PT LDS RZ, [RZ] ;  /* 0x00000000fffff984 */ /* 0x000fe20000000800 */
[----:B------:R1:W-:Y:S06]  /*10500*/  @P5 LDGSTS.E.BYPASS.LTC128B.128 [R137+0x7000], [R140.64+0x40] ;  /* 0x070000408c895fae */ /* 0x0003ec000b901d46 */
[----:B------:R-:W-:Y:S06]  /*10510*/  @!P5 STS.128 [R137+0x7000], RZ ;  /* 0x007000ff8900d388 */ /* 0x000fec0000000c00 */
        /* <DEDUP_REMOVED lines=8> */
[----:B------:R2:W-:Y:S06]  /*105a0*/  @P6 LDGSTS.E.BYPASS.LTC128B.128 [R137+0x6800], [R146.64] ;  /* 0x0680000092896fae */ /* 0x0005ec000b901d46 */
        /* <DEDUP_REMOVED lines=11> */
[----:B------:R-:W-:Y:S06]  /*10660*/  LDSM.16.M88.4 R92, [R127] ;  /* 0x000000007f5c783b */ /* 0x000fec0000000200 */
[----:B------:R-:W5:Y:S06]  /*10670*/  LDSM.16.M88.4 R96, [R126+0x3000] ;  /* 0x003000007e60783b */ /* 0x000f6c0000000200 */
[----:B------:R-:W1:Y:S06]  /*10680*/  LDSM.16.M88.4 R100, [R126+0x3400] ;  /* 0x003400007e64783b */ /* 0x000e6c0000000200 */
[----:B------:R-:W1:Y:S06]  /*10690*/  LDSM.16.M88.4 R104, [R126+0x3800] ;  /* 0x003800007e68783b */ /* 0x000e6c0000000200 */
[----:B------:R-:W0:Y:S06]  /*106a0*/  LDGDEPBAR ;  /* 0x00000000000079af */ /* 0x000e2c0000000000 */
[----:B------:R-:W2:Y:S06]  /*106b0*/  LDSM.16.M88.4 R108, [R126+0x3c00] ;  /* 0x003c00007e6c783b */ /* 0x000eac0000000200 */
[----:B------:R-:W-:Y:S06]  /*106c0*/  LDSM.16.M88.4 R112, [R125] ;  /* 0x000000007d70783b */ /* 0x000fec0000000200 */
[----:B------:R-:W2:Y:S01]  /*106d0*/  LDSM.16.M88.4 R116, [R91+0x3000] ;  /* 0x003000005b74783b */ /* 0x000ea20000000200 */
[C---:B-----5:R-:W-:Y:S05]  /*106e0*/  HMMA.16816.F32.BF16 R4, R92.reuse, R96, RZ ;  /* 0x000000605c04723c */ /* 0x060fea00000418ff */
[----:B------:R-:W5:Y:S03]  /*106f0*/  LDSM.16.M88.4 R120, [R91+0x3400] ;  /* 0x003400005b78783b */ /* 0x000f660000000200 */
[C---:B------:R-:W-:Y:S03]  /*10700*/  HMMA.16816.F32.BF16 R8, R92.reuse, R98, RZ ;  /* 0x000000625c08723c */ /* 0x040fe600000418ff */
[----:B------:R-:W-:Y:S05]  /*10710*/  LDSM.16.M88.4 R96, [R91+0x3c00] ;  /* 0x003c00005b60783b */ /* 0x000fea0000000200 */
[C---:B-1----:R-:W-:Y:S08]  /*10720*/  HMMA.16816.F32.BF16 R12, R92.reuse, R100, RZ ;  /* 0x000000645c0c723c */ /* 0x042ff000000418ff */
[C---:B------:R-:W-:Y:S01]  /*10730*/  HMMA.16816.F32.BF16 R16, R92.reuse, R102, RZ ;  /* 0x000000665c10723c */ /* 0x040fe200000418ff */
[----:B------:R-:W-:Y:S07]  /*10740*/  LDSM.16.M88.4 R100, [R126+0x4000] ;  /* 0x004000007e64783b */ /* 0x000fee0000000200 */
[C---:B------:R-:W-:Y:S08]  /*10750*/  HMMA.16816.F32.BF16 R20, R92.reuse, R104, RZ ;  /* 0x000000685c14723c */ /* 0x040ff000000418ff */
[C---:B------:R-:W-:Y:S01]  /*10760*/  HMMA.16816.F32.BF16 R24, R92.reuse, R106, RZ ;  /* 0x0000006a5c18723c */ /* 0x040fe200000418ff */
[----:B------:R-:W-:Y:S07]  /*10770*/  LDSM.16.M88.4 R104, [R126+0x4c00] ;  /* 0x004c00007e68783b */ /* 0x000fee0000000200 */
[C---:B--2---:R-:W-:Y:S08]  /*10780*/  HMMA.16816.F32.BF16 R28, R92.reuse, R108, RZ ;  /* 0x0000006c5c1c723c */ /* 0x044ff000000418ff */
[----:B------:R-:W-:Y:S01]  /*10790*/  HMMA.16816.F32.BF16 R32, R92, R110, RZ ;  /* 0x0000006e5c20723c */ /* 0x000fe200000418ff */
[----:B------:R-:W1:Y:S07]  /*107a0*/  LDSM.16.M88.4 R92, [R91+0x3800] ;  /* 0x003800005b5c783b */ /* 0x000e6e0000000200 */
[C---:B------:R-:W-:Y:S08]  /*107b0*/  HMMA.16816.F32.BF16 R4, R112.reuse, R116, R4 ;  /* 0x000000747004723c */ /* 0x040ff00000041804 */
[C---:B------:R-:W-:Y:S08]  /*107c0*/  HMMA.16816.F32.BF16 R8, R112.reuse, R118, R8 ;  /* 0x000000767008723c */ /* 0x040ff00000041808 */
[C---:B-----5:R-:W-:Y:S08]  /*107d0*/  HMMA.16816.F32.BF16 R12, R112.reuse, R120, R12 ;  /* 0x00000078700c723c */ /* 0x060ff0000004180c */
[C---:B------:R-:W-:Y:S08]  /*107e0*/  HMMA.16816.F32.BF16 R16, R112.reuse, R122, R16 ;  /* 0x0000007a7010723c */ /* 0x040ff00000041810 */
        /* <DEDUP_REMOVED lines=17> */
[----:B------:R-:W2:Y:S06]  /*10900*/  LDSM.16.M88.4 R92, [R91+0x4400] ;  /* 0x004400005b5c783b */ /* 0x000eac0000000200 */
[----:B------:R-:W-:Y:S01]  /*10910*/  LDSM.16.M88.4 R104, [R91+0x4c00] ;  /* 0x004c00005b68783b */ /* 0x000fe20000000200 */
        /* <DEDUP_REMOVED lines=33> */
[----:B----4-:R-:W-:Y:S02]  /*10b30*/  FMUL.FTZ R144, R9, c[0x0][0x2ec] ;  /* 0x0000bb0009907a20 */ /* 0x010fe40000410000 */
[----:B------:R-:W4:Y:S01]  /*10b40*/  MUFU.TANH R122, R88 ;  /* 0x00000058007a7308 */ /* 0x000f220000002400 */
[----:B------:R-:W-:Y:S01]  /*10b50*/  BAR.SYNC.DEFER_BLOCKING 0x0 ;  /* 0x0000000000007b1d */ /* 0x000fe20000010000 */
[----:B------:R-:W-:Y:S02]  /*10b60*/  FMUL.FTZ R2, R5, c[0x0][0x2ec] ;  /* 0x0000bb0005027a20 */ /* 0x000fe40000410000 */
[----:B------:R-:W-:Y:S02]  /*10b70*/  FMUL.FTZ R0, R6, c[0x0][0x2ec] ;  /* 0x0000bb0006007a20 */ /* 0x000fe40000410000 */
[----:B------:R-:W-:Y:S02]  /*10b80*/  FMUL.FTZ R87, R7, c[0x0][0x2ec] ;  /* 0x0000bb0007577a20 */ /* 0x000fe40000410000 */
[----:B------:R-:W-:Y:S02]  /*10b90*/  FMUL.FTZ R164, R12, c[0x0][0x2ec] ;  /* 0x0000bb000ca47a20 */ /* 0x000fe40000410000 */
[----:B------:R5:W3:Y:S01]  /*10ba0*/  MUFU.TANH R123, R144 ;  /* 0x00000090007b7308 */ /* 0x000ae20000002400 */
[----:B------:R-:W-:Y:S02]  /*10bb0*/  FMUL.FTZ R162, R13, c[0x0][0x2ec] ;  /* 0x0000bb000da27a20 */ /* 0x000fe40000410000 */
[----:B------:R-:W-:Y:S01]  /*10bc0*/  FMUL.FTZ R165, R14, c[0x0][0x2ec] ;  /* 0x0000bb000ea57a20 */ /* 0x000fe20000410000 */
[C---:B-1----:R-:W-:Y:S06]  /*10bd0*/  HMMA.16816.F32.BF16 R20, R96.reuse, R100, R20 ;  /* 0x000000646014723c */ /* 0x042fec0000041814 */
[----:B------:R1:W1:Y:S01]  /*10be0*/  MUFU.TANH R118, R2 ;  /* 0x0000000200767308 */ /* 0x0002620000002400 */
[----:B------:R-:W-:Y:S01]  /*10bf0*/  FMUL.FTZ R163, R15, c[0x0][0x2ec] ;  /* 0x0000bb000fa37a20 */ /* 0x000fe20000410000 */
[C---:B------:R-:W-:Y:S04]  /*10c00*/  HMMA.16816.F32.BF16 R24, R96.reuse, R102, R24 ;  /* 0x000000666018723c */ /* 0x040fe80000041818 */
[----:B------:R-:W-:Y:S02]  /*10c10*/  FMUL.FTZ R160, R16, c[0x0][0x2ec] ;  /* 0x0000bb0010a07a20 */ /* 0x000fe40000410000 */
[----:B------:R-:W-:Y:S02]  /*10c20*/  FMUL.FTZ R158, R17, c[0x0][0x2ec] ;  /* 0x0000bb00119e7a20 */ /* 0x000fe40000410000 */
[----:B------:R1:W1:Y:S01]  /*10c30*/  MUFU.TANH R117, R0 ;  /* 0x0000000000757308 */ /* 0x0002620000002400 */
[C---:B--2---:R-:W-:Y:S03]  /*10c40*/  HMMA.16816.F32.BF16 R28, R96.reuse, R92, R28 ;  /* 0x0000005c601c723c */ /* 0x044fe6000004181c */
[----:B------:R-:W-:Y:S02]  /*10c50*/  FMUL.FTZ R161, R18, c[0x0][0x2ec] ;  /* 0x0000bb0012a17a20 */ /* 0x000fe40000410000 */
[----:B------:R-:W-:Y:S03]  /*10c60*/  FMUL.FTZ R159, R19, c[0x0][0x2ec] ;  /* 0x0000bb00139f7a20 */ /* 0x000fe60000410000 */
[----:B------:R-:W-:Y:S01]  /*10c70*/  HMMA.16816.F32.BF16 R32, R96, R94, R32 ;  /* 0x0000005e6020723c */ /* 0x000fe20000041820 */
[----:B------:R2:W1:Y:S03]  /*10c80*/  MUFU.TANH R111, R87 ;  /* 0x00000057006f7308 */ /* 0x0004660000002400 */
[----:B------:R-:W-:Y:S02]  /*10c90*/  FMUL.FTZ R147, R20, c[0x0][0x2ec] ;  /* 0x0000bb0014937a20 */ /* 0x000fe40000410000 */
[----:B---3--:R-:W-:Y:S02]  /*10ca0*/  FMUL.FTZ R148, R21, c[0x0][0x2ec] ;  /* 0x0000bb0015947a20 */ /* 0x008fe40000410000 */
[----:B------:R-:W-:Y:S03]  /*10cb0*/  FMUL.FTZ R151, R22, c[0x0][0x2ec] ;  /* 0x0000bb0016977a20 */ /* 0x000fe60000410000 */
[----:B------:R-:W3:Y:S01]  /*10cc0*/  MUFU.TANH R164, R164 ;  /* 0x000000a400a47308 */ /* 0x000ee20000002400 */
[----:B------:R-:W-:Y:S02]  /*10cd0*/  FMUL.FTZ R153, R23, c[0x0][0x2ec] ;  /* 0x0000bb0017997a20 */ /* 0x000fe40000410000 */
[----:B------:R-:W-:Y:S02]  /*10ce0*/  FMUL.FTZ R156, R24, c[0x0][0x2ec] ;  /* 0x0000bb00189c7a20 */ /* 0x000fe40000410000 */
[----:B------:R-:W-:Y:S02]  /*10cf0*/  FMUL.FTZ R157, R25, c[0x0][0x2ec] ;  /* 0x0000bb00199d7a20 */ /* 0x000fe40000410000 */
[----:B------:R-:W-:Y:S02]  /*10d00*/  FMUL.FTZ R155, R26, c[0x0][0x2ec] ;  /* 0x0000bb001a9b7a20 */ /* 0x000fe40000410000 */
[----:B------:R-:W-:Y:S01]  /*10d10*/  FMUL.FTZ R149, R27, c[0x0][0x2ec] ;  /* 0x0000bb001b957a20 */ /* 0x000fe20000410000 */
[----:B------:R-:W2:Y:S01]  /*10d20*/  MUFU.TANH R162, R162 ;  /* 0x000000a200a27308 */ /* 0x000ea20000002400 */
[----:B------:R-:W-:Y:S02]  /*10d30*/  FMUL.FTZ R146, R28, c[0x0][0x2ec] ;  /* 0x0000bb001c927a20 */ /* 0x000fe40000410000 */
[----:B------:R-:W-:Y:S02]  /*10d40*/  FMUL.FTZ R150, R29, c[0x0][0x2ec] ;  /* 0x0000bb001d967a20 */ /* 0x000fe40000410000 */
[----:B-----5:R-:W-:Y:S02]  /*10d50*/  FMUL.FTZ R144, R30, c[0x0][0x2ec] ;  /* 0x0000bb001e907a20 */ /* 0x020fe40000410000 */
[----:B------:R-:W-:Y:S02]  /*10d60*/  FMUL.FTZ R145, R31, c[0x0][0x2ec] ;  /* 0x0000bb001f917a20 */ /* 0x000fe40000410000 */
[----:B------:R-:W-:Y:S01]  /*10d70*/  FMUL.FTZ R152, R32, c[0x0][0x2ec] ;  /* 0x0000bb0020987a20 */ /* 0x000fe20000410000 */
[----:B------:R-:W2:Y:S01]  /*10d80*/  MUFU.TANH R165, R165 ;  /* 0x000000a500a57308 */ /* 0x000ea20000002400 */
[----:B------:R-:W-:Y:S02]  /*10d90*/  FMUL.FTZ R154, R33, c[0x0][0x2ec] ;  /* 0x0000bb00219a7a20 */ /* 0x000fe40000410000 */
[----:B------:R-:W-:Y:S02]  /*10da0*/  FMUL.FTZ R88, R34, c[0x0][0x2ec] ;  /* 0x0000bb0022587a20 */ /* 0x000fe40000410000 */
[----:B------:R-:W-:Y:S02]  /*10db0*/  FMUL.FTZ R86, R8, c[0x0][0x2ec] ;  /* 0x0000bb0008567a20 */ /* 0x000fe40000410000 */
[----:B-1----:R-:W-:Y:S02]  /*10dc0*/  FMUL.FTZ R2, R10, c[0x0][0x2ec] ;  /* 0x0000bb000a027a20 */ /* 0x002fe40000410000 */
[----:B------:R-:W-:Y:S01]  /*10dd0*/  FMUL.FTZ R0, R11, c[0x0][0x2ec] ;  /* 0x0000bb000b007a20 */ /* 0x000fe20000410000 */
[----:B------:R1:W1:Y:S01]  /*10de0*/  MUFU.TANH R110, R86 ;  /* 0x00000056006e7308 */ /* 0x0002620000002400 */
[----:B------:R-:W-:Y:S09]  /*10df0*/  FMUL.FTZ R35, R35, c[0x0][0x2ec] ;  /* 0x0000bb0023237a20 */ /* 0x000ff20000410000 */
[----:B------:R1:W1:Y:S10]  /*10e00*/  MUFU.TANH R121, R2 ;  /* 0x0000000200797308 */ /* 0x0002740000002400 */
        /* <DEDUP_REMOVED lines=21> */
[----:B------:R1:W1:Y:S01]  /*10f60*/  MUFU.TANH R87, R35 ;  /* 0x0000002300577308 */ /* 0x0002620000002400 */
[----:B------:R-:W-:-:S05]  /*10f70*/  @!P0 BRA `(.L_x_4558) ;  /* 0x000006e000008947 */ /* 0x000fca0003800000 */
[----:B--234-:R-:W-:Y:S02]  /*10f80*/  MOV R6, UR5 ;  /* 0x0000000500067c02 */ /* 0x01cfe40008000f00 */
[----:B------:R-:W-:Y:S01]  /*10f90*/  MOV R4, UR4 ;  /* 0x0000000400047c02 */ /* 0x000fe20008000f00 */
[----:B------:R-:W-:-:S05]  /*10fa0*/  @!P3 BRA `(.L_x_4559) ;  /* 0x000003c00000b947 */ /* 0x000fca0003800000 */
[----:B------:R-:W-:Y:S01]  /*10fb0*/  IMAD.SHL.U32 R8, R136, 0x40, RZ ;  /* 0x0000004088087824 */ /* 0x000fe200078e00ff */
[----:B-1----:R-:W-:Y:S04]  /*10fc0*/  IABS R2, c[0x0][0x2d0] ;  /* 0x0000b40000027a13 */ /* 0x002fe80000000000 */
        /* <DEDUP_REMOVED lines=58> */
.L_x_4559:
[C---:B------:R-:W-:Y:S01]  /*11370*/  LEA R8, P1, R6.reuse, R134, 0x1 ;  /* 0x0000008606087211 */ /* 0x040fe200078208ff */
[----:B------:R-:W-:Y:S02]  /*11380*/  IMAD.MOV.U32 R5, RZ, RZ, c[0x0][0x198] ;  /* 0x00006600ff057624 */ /* 0x000fe400078e00ff */
[----:B-1----:R-:W-:Y:S01]  /*11390*/  IMAD.MOV.U32 R0, RZ, RZ, c[0x0][0x19c] ;  /* 0x00006700ff007624 */ /* 0x002fe200078e00ff */
        /* <DEDUP_REMOVED lines=8> */
[C-C-:B------:R-:W-:Y:S01]  /*11420*/  @P6 LEA.HI.X R7, R5.reuse, R9, R0.reuse, 0x6, P2 ;  /* 0x0000000905076211 */ /* 0x140fe200010f3400 */
[----:B------:R1:W-:Y:S01]  /*11430*/  @!P6 STS [R137+0x3000], RZ ;  /* 0x003000ff8900e388 */ /* 0x0003e20000000800 */
[----:B------:R-:W-:Y:S02]  /*11440*/  LEA.HI.X R4, R5, R4, R0, 0x5, P0 ;  /* 0x0000000405047211 */ /* 0x000fe400000f2c00 */
[C---:B------:R-:W-:Y:S01]  /*11450*/  @P4 LEA R12, P0, R2.reuse, R134, 0x1 ;  /* 0x00000086020c4211 */ /* 0x040fe200078008ff */
[----:B------:R1:W-:Y:S01]  /*11460*/  @!P6 STS [R137+0x3004], RZ ;  /* 0x003004ff8900e388 */ /* 0x0003e20000000800 */
[CC--:B------:R-:W-:Y:S01]  /*11470*/  @P5 LEA.HI.X R11, R2.reuse, R133.reuse, R4, 0x1, P1 ;  /* 0x00000085020b5211 */ /* 0x0c0fe200008f0c04 */
[----:B------:R-:W-:Y:S01]  /*11480*/  IMAD.MOV.U32 R134, RZ, RZ, R8 ;  /* 0x000000ffff867224 */ /* 0x000fe200078e0008 */
[----:B------:R-:W-:Y:S01]  /*11490*/  @P4 LEA.HI.X R13, R2, R133, R4, 0x1, P0 ;  /* 0x00000085020d4211 */ /* 0x000fe200000f0c04 */
[----:B------:R1:W-:Y:S01]  /*114a0*/  @!P6 STS.64 [R137+0x3008], RZ ;  /* 0x003008ff8900e388 */ /* 0x0003e20000000a00 */
        /* <DEDUP_REMOVED lines=27> */
.L_x_4558:
        /* <DEDUP_REMOVED lines=104> */
[----:B------:R-:W-:Y:S01]  /*11ce0*/  LDSM.16.MT88.4 R52, [R90+0x8000] ;  /* 0x008000005a34783b */ /* 0x000fe20000004200 */
[C---:B------:R-:W-:Y:S01]  /*11cf0*/  FMUL.FTZ R39, R3.reuse, R39 ;  /* 0x0000002703277220 */ /* 0x040fe20000410000 */
[----:B--2---:R-:W-:Y:S01]  /*11d00*/  F2FP.BF16.PACK_AB R81, R92, R95 ;  /* 0x0000005f5c51723e */ /* 0x004fe200000010ff */
[C---:B------:R-:W-:Y:S02]  /*11d10*/  FMUL.FTZ R40, R86.reuse, R40 ;  /* 0x0000002856287220 */ /* 0x040fe40000410000 */
[----:B------:R-:W-:Y:S02]  /*11d20*/  FMUL.FTZ R41, R86, R41 ;  /* 0x0000002956297220 */ /* 0x000fe40000410000 */
[C---:B------:R-:W-:Y:S02]  /*11d30*/  FMUL.FTZ R42, R3.reuse, R42 ;  /* 0x0000002a032a7220 */ /* 0x040fe40000410000 */
[----:B------:R-:W-:Y:S01]  /*11d40*/  MUFU.EX2 R97, R97 ;  /* 0x0000006100617308 */ /* 0x000fe20000000800 */
[----:B------:R-:W-:Y:S02]  /*11d50*/  FMUL.FTZ R43, R3, R43 ;  /* 0x0000002b032b7220 */ /* 0x000fe40000410000 */
[--C-:B------:R-:W-:Y:S02]  /*11d60*/  FFMA.FTZ R106, R158, c[0x0][0x23c], -R109.reuse ;  /* 0x00008f009e6a7a23 */ /* 0x100fe4000001086d */
[--C-:B------:R-:W-:Y:S02]  /*11d70*/  FFMA.FTZ R107, R161, c[0x0][0x23c], -R94.reuse ;  /* 0x00008f00a16b7a23 */ /* 0x100fe4000001085e */
[--C-:B------:R-:W-:Y:S02]  /*11d80*/  FFMA.FTZ R108, R159, c[0x0][0x23c], -R94.reuse ;  /* 0x00008f009f6c7a23 */ /* 0x100fe4000001085e */
[C---:B------:R-:W-:Y:S01]  /*11d90*/  FMUL.FTZ R44, R86.reuse, R44 ;  /* 0x0000002c562c7220 */ /* 0x040fe20000410000 */
[----:B------:R-:W2:Y:S01]  /*11da0*/  MUFU.EX2 R96, R96 ;  /* 0x0000006000607308 */ /* 0x000ea20000000800 */
[----:B------:R-:W-:Y:S02]  /*11db0*/  FMUL.FTZ R45, R86, R45 ;  /* 0x0000002d562d7220 */ /* 0x000fe40000410000 */
[C---:B------:R-:W-:Y:S01]  /*11dc0*/  FMUL.FTZ R46, R3.reuse, R46 ;  /* 0x0000002e032e7220 */ /* 0x040fe20000410000 */
[----:B-1----:R-:W-:Y:S01]  /*11dd0*/  F2FP.BF16.PACK_AB R82, R98, R93 ;  /* 0x0000005d6252723e */ /* 0x002fe200000010ff */
        /* <DEDUP_REMOVED lines=9> */
[----:B------:R-:W1:Y:S01]  /*11e70*/  MUFU.EX2 R104, R104 ;  /* 0x0000006800687308 */ /* 0x000e620000000800 */
        /* <DEDUP_REMOVED lines=8> */
[C---:B------:R-:W-:Y:S02]  /*11f00*/  FFMA.FTZ R95, R3.reuse, R142, R95 ;  /* 0x0000008e035f7223 */ /* 0x040fe4000001005f */
[C---:B------:R-:W-:Y:S01]  /*11f10*/  FMUL.FTZ R12, R86.reuse, R72 ;  /* 0x00000048560c7220 */ /* 0x040fe20000410000 */
[C---:B------:R-:W-:Y:S01]  /*11f20*/  HMMA.16816.F32.BF16 R8, R80.reuse, R14, R8 ;  /* 0x0000000e5008723c */ /* 0x040fe20000041808 */
[----:B------:R-:W-:Y:S03]  /*11f30*/  MUFU.EX2 R103, R103 ;  /* 0x0000006700677308 */ /* 0x000fe60000000800 */
[----:B------:R-:W-:Y:S02]  /*11f40*/  FMUL.FTZ R13, R86, R73 ;  /* 0x00000049560d7220 */ /* 0x000fe40000410000 */
[--C-:B------:R-:W-:Y:S02]  /*11f50*/  FFMA.FTZ R118, R146, c[0x0][0x23c], -R109.reuse ;  /* 0x00008f0092767a23 */ /* 0x100fe4000001086d */
[C---:B------:R-:W-:Y:S03]  /*11f60*/  FMUL.FTZ R14, R3.reuse, R74 ;  /* 0x0000004a030e7220 */ /* 0x040fe60000410000 */
[----:B------:R-:W2:Y:S01]  /*11f70*/  MUFU.EX2 R102, R102 ;  /* 0x0000006600667308 */ /* 0x000ea20000000800 */
[----:B------:R-:W-:Y:S02]  /*11f80*/  FMUL.FTZ R15, R3, R75 ;  /* 0x0000004b030f7220 */ /* 0x000fe40000410000 */
[--C-:B------:R-:W-:Y:S02]  /*11f90*/  FFMA.FTZ R121, R150, c[0x0][0x23c], -R109.reuse ;  /* 0x00008f0096797a23 */ /* 0x100fe4000001086d */
[--C-:B------:R-:W-:Y:S02]  /*11fa0*/  FFMA.FTZ R120, R152, c[0x0][0x23c], -R109.reuse ;  /* 0x00008f0098787a23 */ /* 0x100fe4000001086d */
[----:B------:R-:W-:Y:S01]  /*11fb0*/  FFMA.FTZ R109, R154, c[0x0][0x23c], -R109 ;  /* 0x00008f009a6d7a23 */ /* 0x000fe2000001086d */
[C---:B------:R-:W-:Y:S02]  /*11fc0*/  HMMA.16816.F32.BF16 R12, R80.reuse, R20, R12 ;  /* 0x00000014500c723c */ /* 0x040fe4000004180c */
[----:B------:R-:W-:Y:S01]  /*11fd0*/  MUFU.EX2 R113, R113 ;  /* 0x0000007100717308 */ /* 0x000fe20000000800 */
[--C-:B------:R-:W-:Y:S01]  /*11fe0*/  FFMA.FTZ R122, R144, c[0x0][0x23c], -R94.reuse ;  /* 0x00008f00907a7a23 */ /* 0x100fe2000001085e */
[----:B------:R-:W-:Y:S01]  /*11ff0*/  MOV R144, R140 ;  /* 0x0000008c00907202 */ /* 0x000fe20000000f00 */
[--C-:B------:R-:W-:Y:S01]  /*12000*/  FFMA.FTZ R119, R145, c[0x0][0x23c], -R94.reuse ;  /* 0x00008f0091777a23 */ /* 0x100fe2000001085e */
[----:B------:R-:W-:Y:S01]  /*12010*/  MOV R145, R141 ;  /* 0x0000008d00917202 */ /* 0x000fe20000000f00 */
[C---:B------:R-:W-:Y:S01]  /*12020*/  FMUL.FTZ R20, R86.reuse, R64 ;  /* 0x0000004056147220 */ /* 0x040fe20000410000 */
[C---:B------:R-:W-:Y:S04]  /*12030*/  HMMA.16816.F32.BF16 R16, R80.reuse, R22, R16 ;  /* 0x000000165010723c */ /* 0x040fe80000041810 */
[----:B------:R-:W-:Y:S01]  /*12040*/  FMUL.FTZ R21, R86, R65 ;  /* 0x0000004156157220 */ /* 0x000fe20000410000 */
[----:B------:R-:W-:Y:S01]  /*12050*/  MUFU.EX2 R105, R105 ;  /* 0x0000006900697308 */ /* 0x000fe20000000800 */
[--C-:B------:R-:W-:Y:S02]  /*12060*/  FFMA.FTZ R88, R88, c[0x0][0x23c], -R94.reuse ;  /* 0x00008f0058587a23 */ /* 0x100fe4000001085e */
[C---:B------:R-:W-:Y:S04]  /*12070*/  FMUL.FTZ R22, R3.reuse, R66 ;  /* 0x0000004203167220 */ /* 0x040fe80000410000 */
[----:B------:R-:W-:Y:S02]  /*12080*/  FMUL.FTZ R23, R3, R67 ;  /* 0x0000004303177220 */ /* 0x000fe40000410000 */
[----:B------:R-:W3:Y:S01]  /*12090*/  LDSM.16.MT88.4 R64, [R90+0x7000] ;  /* 0x007000005a40783b */ /* 0x000ee20000004200 */
[----:B------:R-:W-:Y:S01]  /*120a0*/  MUFU.EX2 R115, R115 ;  /* 0x0000007300737308 */ /* 0x000fe20000000800 */
[----:B------:R-:W-:Y:S02]  /*120b0*/  FFMA.FTZ R94, R87, c[0x0][0x23c], -R94 ;  /* 0x00008f00575e7a23 */ /* 0x000fe4000001085e */
[C---:B------:R-:W-:Y:S01]  /*120c0*/  FFMA.FTZ R100, R86.reuse, R143, R100 ;  /* 0x0000008f56647223 */ /* 0x040fe20000010064 */
[C---:B------:R-:W-:Y:S03]  /*120d0*/  HMMA.16816.F32.BF16 R20, R80.reuse, R28, R20 ;  /* 0x0000001c5014723c */ /* 0x040fe60000041814 */
[----:B------:R-:W-:Y:S03]  /*120e0*/  FADD.FTZ R100, R99, R100 ;  /* 0x0000006463647221 */ /* 0x000fe60000010000 */
[----:B------:R-:W-:Y:S01]  /*120f0*/  MUFU.EX2 R110, R110 ;  /* 0x0000006e006e7308 */ /* 0x000fe20000000800 */
[C---:B------:R-:W-:Y:S01]  /*12100*/  FMUL.FTZ R28, R86.reuse, R56 ;  /* 0x00000038561c7220 */ /* 0x040fe20000410000 */
[C---:B------:R-:W-:Y:S04]  /*12110*/  HMMA.16816.F32.BF16 R24, R80.reuse, R30, R24 ;  /* 0x0000001e5018723c */ /* 0x040fe80000041818 */
[----:B------:R-:W-:Y:S02]  /*12120*/  FMUL.FTZ R29, R86, R57 ;  /* 0x00000039561d7220 */ /* 0x000fe40000410000 */
[----:B------:R-:W-:Y:S02]  /*12130*/  FADD.FTZ R86, R92, R95 ;  /* 0x0000005f5c567221 */ /* 0x000fe40000010000 */
[C---:B------:R-:W-:Y:S01]  /*12140*/  FMUL.FTZ R30, R3.reuse, R58 ;  /* 0x0000003a031e7220 */ /* 0x040fe20000410000 */
[----:B------:R-:W4:Y:S03]  /*12150*/  MUFU.EX2 R106, R106 ;  /* 0x0000006a006a7308 */ /* 0x000f260000000800 */
[----:B------:R-:W-:Y:S02]  /*12160*/  FMUL.FTZ R31, R3, R59 ;  /* 0x0000003b031f7220 */ /* 0x000fe40000410000 */
[----:B------:R-:W5:Y:S01]  /*12170*/  LDSM.16.MT88.4 R56, [R124+0x8000] ;  /* 0x008000007c38783b */ /* 0x000f620000004200 */
[----:B------:R-:W-:Y:S02]  /*12180*/  FADD.FTZ R3, R93, R100 ;  /* 0x000000645d037221 */ /* 0x000fe40000010000 */
[----:B------:R-:W-:Y:S02]  /*12190*/  FADD.FTZ R97, R97, R86 ;  /* 0x0000005661617221 */ /* 0x000fe40000010000 */
[----:B------:R-:W-:Y:S01]  /*121a0*/  MUFU.EX2 R111, R111 ;  /* 0x0000006f006f7308 */ /* 0x000fe20000000800 */
[----:B------:R-:W-:Y:S02]  /*121b0*/  FADD.FTZ R98, R98, R3 ;  /* 0x0000000362627221 */ /* 0x000fe40000010000 */
[----:B------:R-:W-:Y:S01]  /*121c0*/  FADD.FTZ R96, R96, R97 ;  /* 0x0000006160607221 */ /* 0x000fe20000010000 */
[C---:B---3--:R-:W-:Y:S06]  /*121d0*/  HMMA.16816.F32.BF16 R28, R80.reuse, R64, R28 ;  /* 0x00000040501c723c */ /* 0x048fec000004181c */
[----:B------:R-:W-:Y:S02]  /*121e0*/  MUFU.EX2 R114, R114 ;  /* 0x0000007200727308 */ /* 0x000fe40000000800 */
[C---:B------:R-:W-:Y:S08]  /*121f0*/  HMMA.16816.F32.BF16 R32, R80.reuse, R66, R32 ;  /* 0x000000425020723c */ /* 0x040ff00000041820 */
[----:B------:R-:W-:Y:S10]  /*12200*/  MUFU.EX2 R117, R117 ;  /* 0x0000007500757308 */ /* 0x000ff40000000800 */
[----:B------:R-:W-:Y:S01]  /*12210*/  MUFU.EX2 R116, R116 ;  /* 0x0000007400747308 */ /* 0x000fe20000000800 */
[C---:B-----5:R-:W-:Y:S09]  /*12220*/  HMMA.16816.F32.BF16 R36, R80.reuse, R56, R36 ;  /* 0x000000385024723c */ /* 0x060ff20000041824 */
[----:B------:R-:W-:Y:S01]  /*12230*/  MUFU.EX2 R107, R107 ;  /* 0x0000006b006b7308 */ /* 0x000fe20000000800 */
[C---:B------:R-:W-:Y:S01]  /*12240*/  HMMA.16816.F32.BF16 R40, R80.reuse, R58, R40 ;  /* 0x0000003a5028723c */ /* 0x040fe20000041828 */
[----:B------:R-:W3:Y:S08]  /*12250*/  LDSM.16.MT88.4 R56, [R124+0x6400] ;  /* 0x006400007c38783b */ /* 0x000ef00000004200 */
[----:B------:R-:W5:Y:S01]  /*12260*/  MUFU.EX2 R108, R108 ;  /* 0x0000006c006c7308 */ /* 0x000f620000000800 */
[C---:B------:R-:W-:Y:S07]  /*12270*/  HMMA.16816.F32.BF16 R44, R80.reuse, R52, R44 ;  /* 0x00000034502c723c */ /* 0x040fee000004182c */
[----:B-1----:R-:W-:Y:S01]  /*12280*/  F2FP.BF16.PACK_AB R52, R104, R101 ;  /* 0x000000656834723e */ /* 0x002fe200000010ff */
[----:B------:R-:W-:Y:S01]  /*12290*/  HMMA.16816.F32.BF16 R48, R80, R54, R48 ;  /* 0x000000365030723c */ /* 0x000fe20000041830 */
[----:B------:R-:W-:Y:S03]  /*122a0*/  MUFU.EX2 R118, R118 ;  /* 0x0000007600767308 */ /* 0x000fe60000000800 */
[----:B--2---:R-:W-:Y:S01]  /*122b0*/  F2FP.BF16.PACK_AB R53, R102, R103 ;  /* 0x000000676635723e */ /* 0x004fe200000010ff */
[----:B------:R-:W-:Y:S02]  /*122c0*/  FADD.FTZ R101, R101, R98 ;  /* 0x0000006265657221 */ /* 0x000fe40000010000 */
[----:B----4-:R-:W-:Y:S01]  /*122d0*/  F2FP.BF16.PACK_AB R54, R106, R105 ;  /* 0x000000696a36723e */ /* 0x010fe200000010ff */
[----:B------:R-:W-:Y:S03]  /*122e0*/  FADD.FTZ R103, R103, R96 ;  /* 0x0000006067677221 */ /* 0x000fe60000010000 */
[----:B------:R-:W1:Y:S01]  /*122f0*/  MUFU.EX2 R121, R121 ;  /* 0x0000007900797308 */ /* 0x000e620000000800 */
[----:B------:R-:W-:Y:S02]  /*12300*/  FADD.FTZ R104, R104, R101 ;  /* 0x0000006568687221 */ /* 0x000fe40000010000 */
[----:B------:R-:W-:Y:S01]  /*12310*/  FADD.FTZ R102, R102, R103 ;  /* 0x0000006766667221 */ /* 0x000fe20000010000 */
[----:B-----5:R-:W-:Y:S01]  /*12320*/  F2FP.BF16.PACK_AB R55, R108, R107 ;  /* 0x0000006b6c37723e */ /* 0x020fe200000010ff */
[----:B------:R-:W-:Y:S02]  /*12330*/  FADD.FTZ R3, R105, R104 ;  /* 0x0000006869037221 */ /* 0x000fe40000010000 */
[----:B------:R-:W-:Y:S02]  /*12340*/  FADD.FTZ R107, R107, R102 ;  /* 0x000000666b6b7221 */ /* 0x000fe40000010000 */
[----:B------:R-:W-:Y:S01]  /*12350*/  FADD.FTZ R3, R106, R3 ;  /* 0x000000036a037221 */ /* 0x000fe20000010000 */
[----:B------:R-:W-:Y:S01]  /*12360*/  MUFU.EX2 R122, R122 ;  /* 0x0000007a007a7308 */ /* 0x000fe20000000800 */
[----:B------:R-:W-:Y:S01]  /*12370*/  FADD.FTZ R108, R108, R107 ;  /* 0x0000006b6c6c7221 */ /* 0x000fe20000010000 */
[C---:B---3--:R-:W-:Y:S08]  /*12380*/  HMMA.16816.F32.BF16 R4, R52.reuse, R56, R4 ;  /* 0x000000383404723c */ /* 0x048ff00000041804 */
[----:B------:R-:W2:Y:S01]  /*12390*/  MUFU.EX2 R119, R119 ;  /* 0x0000007700777308 */ /* 0x000ea20000000800 */
[C---:B------:R-:W-:Y:S01]  /*123a0*/  HMMA.16816.F32.BF16 R8, R52.reuse, R58, R8 ;  /* 0x0000003a3408723c */ /* 0x040fe20000041808 */
[----:B------:R-:W3:Y:S02]  /*123b0*/  LDSM.16.MT88.4 R56, [R124+0x7400] ;  /* 0x007400007c38783b */ /* 0x000ee40000004200 */
[----:B-1----:R-:W-:Y:S05]  /*123c0*/  F2FP.BF16.PACK_AB R92, R121, R118 ;  /* 0x00000076795c723e */ /* 0x002fea00000010ff */
[C---:B------:R-:W-:Y:S01]  /*123d0*/  HMMA.16816.F32.BF16 R12, R52.reuse, R60, R12 ;  /* 0x0000003c340c723c */ /* 0x040fe2000004180c */
[----:B------:R-:W-:Y:S07]  /*123e0*/  MUFU.EX2 R120, R120 ;  /* 0x0000007800787308 */ /* 0x000fee0000000800 */
[C---:B------:R-:W-:Y:S01]  /*123f0*/  HMMA.16816.F32.BF16 R16, R52.reuse, R62, R16 ;  /* 0x0000003e3410723c */ /* 0x040fe20000041810 */
[----:B------:R-:W1:Y:S02]  /*12400*/  LDSM.16.MT88.4 R60, [R90+0x7400] ;  /* 0x007400005a3c783b */ /* 0x000e640000004200 */
[----:B------:R-:W4:Y:S01]  /*12410*/  MUFU.EX2 R109, R109 ;  /* 0x0000006d006d7308 */ /* 0x000f220000000800 */
[----:B--2---:R-:W-:Y:S09]  /*12420*/  F2FP.BF16.PACK_AB R93, R119, R122 ;  /* 0x0000007a775d723e */ /* 0x004ff200000010ff */
[----:B------:R-:W-:Y:S10]  /*12430*/  MUFU.EX2 R88, R88 ;  /* 0x0000005800587308 */ /* 0x000ff40000000800 */
[----:B------:R4:W2:Y:S01]  /*12440*/  MUFU.EX2 R87, R94 ;  /* 0x0000005e00577308 */ /* 0x0008a20000000800 */
[C---:B---3--:R-:W-:Y:S08]  /*12450*/  HMMA.16816.F32.BF16 R20, R52.reuse, R56, R20 ;  /* 0x000000383414723c */ /* 0x048ff00000041814 */
[C---:B------:R-:W-:Y:S01]  /*12460*/  HMMA.16816.F32.BF16 R24, R52.reuse, R58, R24 ;  /* 0x0000003a3418723c */ /* 0x040fe20000041818 */
[----:B------:R-:W3:Y:S07]  /*12470*/  LDSM.16.MT88.4 R56, [R124+0x8400] ;  /* 0x008400007c38783b */ /* 0x000eee0000004200 */
[C---:B-1----:R-:W-:Y:S04]  /*12480*/  HMMA.16816.F32.BF16 R28, R52.reuse, R60, R28 ;  /* 0x0000003c341c723c */ /* 0x042fe8000004181c */
[----:B----4-:R-:W-:Y:S04]  /*12490*/  F2FP.BF16.PACK_AB R94, R109, R120 ;  /* 0x000000786d5e723e */ /* 0x010fe800000010ff */
[C---:B------:R-:W-:Y:S01]  /*124a0*/  HMMA.16816.F32.BF16 R32, R52.reuse, R62, R32 ;  /* 0x0000003e3420723c */ /* 0x040fe20000041820 */
[----:B------:R-:W1:Y:S03]  /*124b0*/  LDSM.16.MT88.4 R60, [R90+0x8400] ;  /* 0x008400005a3c783b */ /* 0x000e660000004200 */
[----:B--2---:R-:W-:Y:S04]  /*124c0*/  F2FP.BF16.PACK_AB R95, R87, R88 ;  /* 0x00000058575f723e */ /* 0x004fe800000010ff */
        /* <DEDUP_REMOVED lines=19> */
[C---:B-1----:R-:W-:Y:S04]  /*12600*/  HMMA.16816.F32.BF16 R12, R52.reuse, R60, R12 ;  /* 0x0000003c340c723c */ /* 0x042fe8000004180c */
[----:B------:R-:W-:Y:S04]  /*12610*/  FADD.FTZ R88, R88, R119 ;  /* 0x0000007758587221 */ /* 0x000fe80000010000 */
[C---:B------:R-:W-:Y:S01]  /*12620*/  HMMA.16816.F32.BF16 R16, R52.reuse, R62, R16 ;  /* 0x0000003e3410723c */ /* 0x040fe20000041810 */
[----:B------:R-:W1:Y:S03]  /*12630*/  LDSM.16.MT88.4 R60, [R90+0x7800] ;  /* 0x007800005a3c783b */ /* 0x000e660000004200 */
[----:B------:R-:W-:Y:S04]  /*12640*/  FADD.FTZ R142, R87, R88 ;  /* 0x00000058578e7221 */ /* 0x000fe80000010000 */
        /* <DEDUP_REMOVED lines=11> */
[----:B------:R-:W1:Y:S07]  /*12700*/  LDSM.16.MT88.4 R52, [R90+0x7c00] ;  /* 0x007c00005a34783b */ /* 0x000e6e0000004200 */
[C---:B------:R-:W-:Y:S01]  /*12710*/  HMMA.16816.F32.BF16 R80, R92.reuse, R76, R4 ;  /* 0x0000004c5c50723c */ /* 0x040fe20000041804 */
[----:B------:R-:W3:Y:S07]  /*12720*/  LDSM.16.MT88.4 R4, [R124+0x8c00] ;  /* 0x008c00007c04783b */ /* 0x000eee0000004200 */
[C---:B------:R-:W-:Y:S01]  /*12730*/  HMMA.16816.F32.BF16 R76, R92.reuse, R78, R8 ;  /* 0x0000004e5c4c723c */ /* 0x040fe20000041808 */
[----:B------:R-:W4:Y:S07]  /*12740*/  LDSM.16.MT88.4 R8, [R90+0x8c00] ;  /* 0x008c00005a08783b */ /* 0x000f2e0000004200 */
[C---:B------:R-:W-:Y:S08]  /*12750*/  HMMA.16816.F32.BF16 R72, R92.reuse, R68, R12 ;  /* 0x000000445c48723c */ /* 0x040ff0000004180c */
[C---:B------:R-:W-:Y:S08]  /*12760*/  HMMA.16816.F32.BF16 R68, R92.reuse, R70, R16 ;  /* 0x000000465c44723c */ /* 0x040ff00000041810 */
[C---:B--2---:R-:W-:Y:S08]  /*12770*/  HMMA.16816.F32.BF16 R64, R92.reuse, R56, R20 ;  /* 0x000000385c40723c */ /* 0x044ff00000041814 */
[C---:B------:R-:W-:Y:S08]  /*12780*/  HMMA.16816.F32.BF16 R60, R92.reuse, R58, R24 ;  /* 0x0000003a5c3c723c */ /* 0x040ff00000041818 */
[C---:B-1----:R-:W-:Y:S08]  /*12790*/  HMMA.16816.F32.BF16 R56, R92.reuse, R52, R28 ;  /* 0x000000345c38723c */ /* 0x042ff0000004181c */
[C---:B------:R-:W-:Y:S08]  /*127a0*/  HMMA.16816.F32.BF16 R52, R92.reuse, R54, R32 ;  /* 0x000000365c34723c */ /* 0x040ff00000041820 */
[C---:B---3--:R-:W-:Y:S07]  /*127b0*/  HMMA.16816.F32.BF16 R36, R92.reuse, R4, R36 ;  /* 0x000000045c24723c */ /* 0x048fee0000041824 */
[----:B------:R-:W-:Y:S01]  /*127c0*/  FADD.FTZ R4, R112, R3 ;  /* 0x0000000370047221 */ /* 0x000fe20000010000 */
[C---:B------:R-:W-:Y:S04]  /*127d0*/  HMMA.16816.F32.BF16 R40, R92.reuse, R6, R40 ;  /* 0x000000065c28723c */ /* 0x040fe80000041828 */
[----:B------:R-:W-:Y:S04]  /*127e0*/  FADD.FTZ R4, R113, R4 ;  /* 0x0000000471047221 */ /* 0x000fe80000010000 */
[C---:B----4-:R-:W-:Y:S04]  /*127f0*/  HMMA.16816.F32.BF16 R44, R92.reuse, R8, R44 ;  /* 0x000000085c2c723c */ /* 0x050fe8000004182c */
[----:B------:R-:W-:Y:S04]  /*12800*/  FADD.FTZ R3, R111, R4 ;  /* 0x000000046f037221 */ /* 0x000fe80000010000 */
[----:B------:R-:W-:Y:S01]  /*12810*/  FADD.FTZ R3, R114, R3 ;  /* 0x0000000372037221 */ /* 0x000fe20000010000 */
[----:B------:R-:W-:Y:S03]  /*12820*/  HMMA.16816.F32.BF16 R48, R92, R10, R48 ;  /* 0x0000000a5c30723c */ /* 0x000fe60000041830 */
[----:B------:R-:W-:Y:S01]  /*12830*/  FADD.FTZ R118, R118, R3 ;  /* 0x0000000376767221 */ /* 0x000fe20000010000 */
[----:B------:R-:W-:Y:S03]  /*12840*/  MOV R3, R0 ;  /* 0x0000000000037202 */ /* 0x000fe60000000f00 */
[----:B------:R-:W-:Y:S05]  /*12850*/  FADD.FTZ R121, R121, R118 ;  /* 0x0000007679797221 */ /* 0x000fea0000010000 */
[----:B------:R-:W-:Y:S04]  /*12860*/  FADD.FTZ R120, R120, R121 ;  /* 0x0000007978787221 */ /* 0x000fe80000010000 */
[----:B------:R-:W-:Y:S01]  /*12870*/  FADD.FTZ R143, R109, R120 ;  /* 0x000000786d8f7221 */ /* 0x000fe20000010000 */
[----:B------:R-:W-:-:S05]  /*12880*/  @P0 BRA `(.L_x_4560) ;  /* 0xffffd6c000000947 */ /* 0x000fca000383ffff */
.L_x_4556:
        /* <DEDUP_REMOVED lines=166> */
.L_x_4561:
[----:B------:R-:W1:Y:S04]  /*132f0*/  S2R R5, SR_CTAID.Z ;  /* 0x0000000000057919 */ /* 0x000e680000002700 */
[----:B------:R-:W1:Y:S02]  /*13300*/  S2R R0, SR_CTAID.Y ;  /* 0x0000000000007919 */ /* 0x000e640000002600 */
[----:B-1--4-:R-:W-:-:S04]  /*13310*/  IMAD R7, R0, c[0x0][0x1c0], R5 ;  /* 0x0000700000077a24 */ /* 0x012fc800078e0205 */
[----:B------:R-:W-:Y:S02]  /*13320*/  IMAD R7, R7, c[0x0][0x214], RZ ;  /* 0x0000850007077a24 */ /* 0x000fe400078e02ff */
.L_x_4562:
        /* <DEDUP_REMOVED lines=35> */
.L_x_4564:
[----:B------:R-:W-:Y:S05]  /*13560*/  BSYNC B0 ;  /* 0x0000000000007941 */ /* 0x000fea0003800000 */
.L_x_4563:
        /* <DEDUP_REMOVED lines=33> */
.L_x_4566:
[----:B------:R-:W-:Y:S05]  /*13780*/  BSYNC B0 ;  /* 0x0000000000007941 */ /* 0x000fea0003800000 */
.L_x_4565:
        /* <DEDUP_REMOVED lines=21> */
.L_x_4567:
        /* <DEDUP_REMOVED lines=10> */
.L_x_6363:


//--------------------- .text._ZN5flash24flash_fwd_splitkv_kernelI23Flash_fwd_kernel_traitsILi96ELi64ELi64ELi4ELb0ELb0EN7cutlass10bfloat16_tE19Flash_kernel_traitsILi96ELi64ELi64ELi4ES3_EELb1ELb0ELb0ELb0ELb0ELb0ELb1ELb0EEEvNS_16Flash_fwd_paramsE --------------------------
	.section	.text._ZN5flash24flash_fwd_splitkv_kernelI23Flash_fwd_kernel_traitsILi96ELi64ELi64ELi4ELb0ELb0EN7cutlass10bfloat16_tE19Flash_kernel_traitsILi96ELi64ELi64ELi4ES3_EELb1ELb0ELb0ELb0ELb0ELb0ELb1ELb0EEEvNS_16Flash_fwd_paramsE,"ax",@progbits
	.sectioninfo	@"SHI_REGISTERS=160"
	.align	128
        .global         _ZN5flash24flash_fwd_splitkv_kernelI23Flash_fwd_kernel_traitsILi96ELi64ELi64ELi4ELb0ELb0EN7cutlass10bfloat16_tE19Flash_kernel_traitsILi96ELi64ELi64ELi4ES3_EELb1ELb0ELb0ELb0ELb0ELb0ELb1ELb0EEEvNS_16Flash_fwd_paramsE
        .type           _ZN5flash24flash_fwd_splitkv_kernelI23Flash_fwd_kernel_traitsILi96ELi64ELi64ELi4ELb0ELb0EN7cutlass10bfloat16_tE19Flash_kernel_traitsILi96ELi64ELi64ELi4ES3_EELb1ELb0ELb0ELb0ELb0ELb0ELb1ELb0EEEvNS_16Flash_fwd_paramsE,@function
        .size           _ZN5flash24flash_fwd_splitkv_kernelI23Flash_fwd_kernel_traitsILi96ELi64ELi64ELi4ELb0ELb0EN7cutlass10bfloat16_tE19Flash_kernel_traitsILi96ELi64ELi64ELi4ES3_EELb1ELb0ELb0ELb0ELb0ELb0ELb1ELb0EEEvNS_16Flash_fwd_paramsE,(.L_x_6364 - _ZN5flash24flash_fwd_splitkv_kernelI23Flash_fwd_kernel_traitsILi96ELi64ELi64ELi4ELb0ELb0EN7cutlass10bfloat16_tE19Flash_kernel_traitsILi96ELi64ELi64ELi4ES3_EELb1ELb0ELb0ELb0ELb0ELb0ELb1ELb0EEEvNS_16Flash_fwd_paramsE)
        .other          _ZN5flash24flash_fwd_splitkv_kernelI23Flash_fwd_kernel_traitsILi96ELi64ELi64ELi4ELb0ELb0EN7cutlass10bfloat16_tE19Flash_kernel_traitsILi96ELi64ELi64ELi4ES3_EELb1ELb0ELb0ELb0ELb0ELb0ELb1ELb0EEEvNS_16Flash_fwd_paramsE,@"STO_CUDA_ENTRY STV_DEFAULT"
_ZN5flash24flash_fwd_splitkv_kernelI23Flash_fwd_kernel_traitsILi96ELi64ELi64ELi4ELb0ELb0EN7cutlass10bfloat16_tE19Flash_kernel_traitsILi96ELi64ELi64ELi4ES3_EELb1ELb0ELb0ELb0ELb0ELb0ELb1ELb0EEEvNS_16Flash_fwd_paramsE:
.text._ZN5flash24flash_fwd_splitkv_kernelI23Flash_fwd_kernel_traitsILi96ELi64ELi64ELi4ELb0ELb0EN7cutlass10bfloat16_tE19Flash_kernel_traitsILi96ELi64ELi64ELi4ES3_EELb1ELb0ELb0ELb0ELb0ELb0ELb1ELb0EEEvNS_16Flash_fwd_paramsE:
        /* <DEDUP_REMOVED lines=8> */
[----:B------:R-:W-:-:S05]  /*0080*/  IMAD.MOV.U32 R6, RZ, RZ, -0x1 ;  /* 0xffffffffff067424 */ /* 0x000fca00078e00ff */
        /* <DEDUP_REMOVED lines=33> */
[----:B------:R-:W2:Y:S04]  /*02a0*/  S2R R0, SR_CTAID.Y ;  /* 0x0000000000007919 */ /* 0x000ea80000002600 */
[----:B------:R-:W2:Y:S01]  /*02b0*/  S2R R80, SR_TID.X ;  /* 0x0000000000507919 */ /* 0x000ea20000002100 */
        /* <DEDUP_REMOVED lines=10> */
.L_x_4568:
[----:B---34-:R-:W-:Y:S02]  /*0360*/  MOV R3, c[0x0][0x218] ;  /* 0x0000860000037a02 */ /* 0x018fe40000000f00 */
.L_x_4569:
        /* <DEDUP_REMOVED lines=60> */
[----:B------:R-:W-:Y:S02]  /*0730*/  BSSY B0, `(.L_x_4571) ;  /* 0x000001a000007945 */ /* 0x000fe40003800000 */
[----:B------:R-:W-:Y:S01]  /*0740*/  LEA.HI R2, R3, R80, RZ, 0x3 ;  /* 0x0000005003027211 */ /* 0x000fe200078f18ff */
[----:B------:R-:W-:-:S03]  /*0750*/  IMAD R12, R129, c[0x0][0x1c0], R12 ;  /* 0x00007000810c7a24 */ /* 0x000fc600078e020c */
[----:B------:R-:W-:Y:S02]  /*0760*/  LOP3.LUT R3, R2, 0xfffffff8, RZ, 0xc0, !PT ;  /* 0xfffffff802037812 */ /* 0x000fe400078ec0ff */
[----:B------:R-:W-:-:S03]  /*0770*/  SHF.R.S32.HI R0, RZ, 0x3, R2 ;  /* 0x00000003ff007819 */ /* 0x000fc60000011402 */
[----:B------:R-:W-:Y:S02]  /*0780*/  IMAD.IADD R80, R80, 0x1, -R3 ;  /* 0x0000000150507824 */ /* 0x000fe400078e0a03 */
[--C-:B------:R-:W-:Y:S02]  /*0790*/  IMAD R3, R12, c[0x0][0x214], R85.reuse ;  /* 0x000085000c037a24 */ /* 0x100fe400078e0255 */
[----:B------:R-:W-:Y:S02]  /*07a0*/  IMAD.SHL.U32 R4, R80, 0x4, RZ ;  /* 0x0000000450047824 */ /* 0x000fe400078e00ff */
[----:B------:R-:W-:Y:S02]  /*07b0*/  IMAD.IADD R85, R90, 0x1, -R85 ;  /* 0x000000015a557824 */ /* 0x000fe400078e0a55 */
[----:B------:R-:W-:Y:S01]  /*07c0*/  IMAD R7, R3, c[0x0][0x22c], RZ ;  /* 0x00008b0003077a24 */ /* 0x000fe200078e02ff */
[----:B------:R-:W-:Y:S02]  /*07d0*/  SHF.R.S32.HI R5, RZ, 0x1f, R4 ;  /* 0x0000001fff057819 */ /* 0x000fe40000011404 */
[----:B------:R-:W-:-:S03]  /*07e0*/  ISETP.GE.AND P1, PT, R0, R85, PT ;  /* 0x000000550000720c */ /* 0x000fc60003f26270 */
        /* <DEDUP_REMOVED lines=14> */
.L_x_4572:
[----:B------:R-:W-:Y:S05]  /*08d0*/  BSYNC B0 ;  /* 0x0000000000007941 */ /* 0x000fea0003800000 */
.L_x_4571:
        /* <DEDUP_REMOVED lines=10> */
.L_x_4574:
[----:B------:R-:W-:Y:S05]  /*0980*/  BSYNC B0 ;  /* 0x0000000000007941 */ /* 0x000fea0003800000 */
.L_x_4573:
        /* <DEDUP_REMOVED lines=10> */
.L_x_4576:
[----:B------:R-:W-:Y:S05]  /*0a30*/  BSYNC B0 ;  /* 0x0000000000007941 */ /* 0x000fea0003800000 */
.L_x_4575:
        /* <DEDUP_REMOVED lines=10> */
.L_x_4578:
[----:B------:R-:W-:Y:S05]  /*0ae0*/  BSYNC B0 ;  /* 0x0000000000007941 */ /* 0x000fea0003800000 */
.L_x_4577:
        /* <DEDUP_REMOVED lines=20> */
.L_x_4570:
        /* <DEDUP_REMOVED lines=77> */
[----:B------:R-:W-:Y:S02]  /*1100*/  IMAD.MOV.U32 R24, RZ, RZ, R4 ;  /* 0x000000ffff187224 */ /* 0x000fe400078e0004 */
[----:B------:R-:W-:Y:S01]  /*1110*/  IMAD R2, R26, c[0x0][0x184], R9 ;  /* 0x000061001a027a24 */ /* 0x000fe200078e0209 */
[----:B------:R-:W-:Y:S01]  /*1120*/  SHF.R.S32.HI R9, RZ, 0x1f, R20 ;  /* 0x0000001fff097819 */ /* 0x000fe20000011414 */
[----:B------:R-:W-:-:S03]  /*1130*/  IMAD R7, R7, c[0x0][0x188], RZ ;  /* 0x0000620007077a24 */ /* 0x000fc600078e02ff */
[----:B------:R-:W-:Y:S01]  /*1140*/  IADD3 R25, R5, R2, RZ ;  /* 0x0000000205197210 */ /* 0x000fe20007ffe0ff */
[C---:B------:R-:W-:Y:S02]  /*1150*/  IMAD R5, R11.reuse, c[0x0][0x19c], R0 ;  /* 0x000067000b057a24 */ /* 0x040fe400078e0200 */
[----:B------:R-:W-:Y:S02]  /*1160*/  IMAD R4, R26, c[0x0][0x18c], R7 ;  /* 0x000063001a047a24 */ /* 0x000fe400078e0207 */
[----:B------:R-:W-:-:S04]  /*1170*/  IMAD.WIDE.U32 R24, R11, c[0x0][0x198], R24 ;  /* 0x000066000b187a25 */ /* 0x000fc800078e0018 */
[----:B------:R-:W-:Y:S01]  /*1180*/  IMAD.WIDE.U32 R26, R26, c[0x0][0x188], RZ ;  /* 0x000062001a1a7a25 */ /* 0x000fe200078e00ff */
[----:B------:R-:W-:-:S03]  /*1190*/  IADD3 R25, R25, R5, RZ ;  /* 0x0000000519197210 */ /* 0x000fc60007ffe0ff */
[----:B------:R-:W-:Y:S02]  /*11a0*/  IMAD R5, R9, c[0x0][0x1b0], RZ ;  /* 0x00006c0009057a24 */ /* 0x000fe400078e02ff */
[----:B------:R-:W-:-:S04]  /*11b0*/  IMAD.WIDE.U32 R24, R20, c[0x0][0x1b0], R24 ;  /* 0x00006c0014187a25 */ /* 0x000fc800078e0018 */
[----:B------:R-:W-:Y:S02]  /*11c0*/  IMAD R2, R20, c[0x0][0x1b4], R5 ;  /* 0x00006d0014027a24 */ /* 0x000fe400078e0205 */
[----:B------:R-:W-:-:S03]  /*11d0*/  IMAD.IADD R4, R27, 0x1, R4 ;  /* 0x000000011b047824 */ /* 0x000fc600078e0204 */
[----:B------:R-:W-:Y:S01]  /*11e0*/  IADD3 R2, R25, R2, RZ ;  /* 0x0000000219027210 */ /* 0x000fe20007ffe0ff */
[----:B------:R-:W-:Y:S05]  /*11f0*/  BRA `(.L_x_4580) ;  /* 0x0000041000007947 */ /* 0x000fea0003800000 */
.L_x_4579:
        /* <DEDUP_REMOVED lines=15> */
.L_x_4581:
[----:B------:R-:W-:Y:S01]  /*12f0*/  IABS R9, c[0x0][0x1c8] ;  /* 0x0000720000097a13 */ /* 0x000fe20000000000 */
[----:B------:R-:W-:Y:S02]  /*1300*/  IMAD.MOV.U32 R10, RZ, RZ, RZ ;  /* 0x000000ffff0a7224 */ /* 0x000fe400078e00ff */
[----:B------:R-:W-:Y:S01]  /*1310*/  @P3 IMAD.IADD R4, R5, 0x1, R4 ;  /* 0x0000000105043824 */ /* 0x000fe200078e0204 */
[----:B------:R-:W1:Y:S03]  /*1320*/  I2F.RP R13, R9 ;  /* 0x00000009000d7306 */ /* 0x000e660000209400 */
        /* <DEDUP_REMOVED lines=9> */
[----:B------:R-:W-:Y:S02]  /*13c0*/  MOV R3, R2 ;  /* 0x0000000200037202 */ /* 0x000fe40000000f00 */
[----:B------:R-:W-:-:S03]  /*13d0*/  LEA R11, R86, 0xffffffc0, 0x6 ;  /* 0xffffffc0560b7811 */ /* 0x000fc600078e30ff */
[----:B------:R-:W-:-:S04]  /*13e0*/  IMAD.HI.U32 R20, R10, R3, RZ ;  /* 0x000000030a147227 */ /* 0x000fc800078e00ff */
[----:B------:R-:W-:-:S04]  /*13f0*/  IMAD.MOV R2, RZ, RZ, -R20 ;  /* 0x000000ffff027224 */ /* 0x000fc800078e0a14 */
[----:B------:R-:W-:Y:S01]  /*1400*/  IMAD R2, R9, R2, R3 ;  /* 0x0000000209027224 */ /* 0x000fe200078e0203 */
[----:B------:R-:W-:-:S04]  /*1410*/  SHF.R.S32.HI R3, RZ, 0x1f, R11 ;  /* 0x0000001fff037819 */ /* 0x000fc8000001140b */
[----:B------:R-:W-:-:S13]  /*1420*/  ISETP.GT.U32.AND P0, PT, R9, R2, PT ;  /* 0x000000020900720c */ /* 0x000fda0003f04070 */
[-C--:B------:R-:W-:Y:S02]  /*1430*/  @!P0 IADD3 R2, R2, -R9.reuse, RZ ;  /* 0x8000000902028210 */ /* 0x080fe40007ffe0ff */
[----:B------:R-:W-:Y:S02]  /*1440*/  @!P0 IADD3 R20, R20, 0x1, RZ ;  /* 0x0000000114148810 */ /* 0x000fe40007ffe0ff */
[----:B------:R-:W-:Y:S02]  /*1450*/  ISETP.GE.U32.AND P2, PT, R2, R9, PT ;  /* 0x000000090200720c */ /* 0x000fe40003f46070 */
[----:B------:R-:W-:Y:S02]  /*1460*/  LOP3.LUT R2, R12, c[0x0][0x1c8], RZ, 0x3c, !PT ;  /* 0x000072000c027a12 */ /* 0x000fe400078e3cff */
[----:B------:R-:W-:Y:S02]  /*1470*/  ISETP.NE.AND P0, PT, RZ, c[0x0][0x1c8], PT ;  /* 0x00007200ff007a0c */ /* 0x000fe40003f05270 */
[----:B------:R-:W-:Y:S01]  /*1480*/  ISETP.GE.AND P1, PT, R2, RZ, PT ;  /* 0x000000ff0200720c */ /* 0x000fe20003f26270 */
[----:B------:R-:W-:Y:S01]  /*1490*/  IMAD R2, R3, c[0x0][0x198], RZ ;  /* 0x0000660003027a24 */ /* 0x000fe200078e02ff */
[----:B------:R-:W-:-:S03]  /*14a0*/  MOV R9, R7 ;  /* 0x0000000700097202 */ /* 0x000fc60000000f00 */
[C---:B------:R-:W-:Y:S02]  /*14b0*/  IMAD R7, R11.reuse, c[0x0][0x19c], R2 ;  /* 0x000067000b077a24 */ /* 0x040fe400078e0202 */
[----:B------:R-:W-:Y:S01]  /*14c0*/  @P2 IADD3 R20, R20, 0x1, RZ ;  /* 0x0000000114142810 */ /* 0x000fe20007ffe0ff */
[----:B------:R-:W-:-:S05]  /*14d0*/  IMAD.WIDE.U32 R14, R11, c[0x0][0x198], R8 ;  /* 0x000066000b0e7a25 */ /* 0x000fca00078e0008 */
[----:B------:R-:W-:Y:S01]  /*14e0*/  @!P1 IMAD.MOV R20, RZ, RZ, -R20 ;  /* 0x000000ffff149224 */ /* 0x000fe200078e0a14 */
        /* <DEDUP_REMOVED lines=18> */
.L_x_4580:
        /* <DEDUP_REMOVED lines=8> */
[----:B------:R-:W-:Y:S01]  /*1690*/  SHF.R.S32.HI R18, RZ, 0x2, R7 ;  /* 0x00000002ff127819 */ /* 0x000fe20000011407 */
[----:B------:R-:W-:Y:S01]  /*16a0*/  @P0 IMAD.WIDE.U32 R22, R6, c[0x0][0x190], RZ ;  /* 0x0000640006160a25 */ /* 0x000fe200078e00ff */
[----:B-----5:R-:W-:Y:S02]  /*16b0*/  @!P0 SHF.R.S32.HI R0, RZ, 0x1f, R129 ;  /* 0x0000001fff008819 */ /* 0x020fe40000011481 */
[----:B------:R-:W-:Y:S01]  /*16c0*/  LEA.HI R116, R5, R80, RZ, 0x4 ;  /* 0x0000005005747211 */ /* 0x000fe200078f20ff */
[----:B------:R-:W-:Y:S01]  /*16d0*/  @!P0 IMAD.WIDE.U32 R28, R129, c[0x0][0x178], RZ ;  /* 0x00005e00811c8a25 */ /* 0x000fe200078e00ff */
[----:B------:R-:W-:-:S03]  /*16e0*/  SHF.R.S32.HI R19, RZ, 0x1f, R18 ;  /* 0x0000001fff137819 */ /* 0x000fc60000011412 */
[----:B------:R-:W-:Y:S02]  /*16f0*/  @!P0 IMAD R0, R0, c[0x0][0x178], RZ ;  /* 0x00005e0000008a24 */ /* 0x000fe400078e02ff */
[----:B------:R-:W-:Y:S02]  /*1700*/  IMAD.IADD R128, R80, 0x1, -R15 ;  /* 0x0000000150807824 */ /* 0x000fe400078e0a0f */
[----:B------:R-:W-:Y:S02]  /*1710*/  @!P0 IMAD R0, R129, c[0x0][0x17c], R0 ;  /* 0x00005f0081008a24 */ /* 0x000fe400078e0200 */
[----:B------:R-:W-:Y:S02]  /*1720*/  @P0 IMAD R6, R6, c[0x0][0x194], R23 ;  /* 0x0000650006060a24 */ /* 0x000fe400078e0217 */
[----:B------:R-:W-:Y:S01]  /*1730*/  @!P0 IMAD.IADD R6, R29, 0x1, R0 ;  /* 0x000000011d068824 */ /* 0x000fe200078e0200 */
[----:B------:R-:W-:Y:S01]  /*1740*/  SHF.R.S32.HI R0, RZ, 0x3, R13 ;  /* 0x00000003ff007819 */ /* 0x000fe2000001140d */
[----:B------:R-:W-:-:S02]  /*1750*/  @!P0 IMAD.MOV.U32 R22, RZ, RZ, R28 ;  /* 0x000000ffff168224 */ /* 0x000fc400078e001c */
[----:B------:R-:W-:Y:S01]  /*1760*/  IMAD.SHL.U32 R128, R128, 0x8, RZ ;  /* 0x0000000880807824 */ /* 0x000fe200078e00ff */
[----:B------:R-:W-:Y:S01]  /*1770*/  LEA.HI R21, R13, R0, RZ, 0x1 ;  /* 0x000000000d157211 */ /* 0x000fe200078f08ff */
[----:B------:R-:W-:Y:S01]  /*1780*/  IMAD R97, R19, c[0x0][0x198], RZ ;  /* 0x0000660013617a24 */ /* 0x000fe200078e02ff */
[----:B------:R-:W-:Y:S01]  /*1790*/  LOP3.LUT R13, R13, 0xfffffff8, RZ, 0xc0, !PT ;  /* 0xfffffff80d0d7812 */ /* 0x000fe200078ec0ff */
[----:B------:R-:W-:Y:S01]  /*17a0*/  IMAD.WIDE R16, R17, 0x40, R18 ;  /* 0x0000004011107825 */ /* 0x000fe200078e0212 */
[----:B------:R-:W-:Y:S02]  /*17b0*/  IADD3 R26, P1, R128, R26, RZ ;  /* 0x0000001a801a7210 */ /* 0x000fe40007f3e0ff */
[----:B------:R-:W-:Y:S01]  /*17c0*/  SHF.R.S32.HI R15, RZ, 0x1f, R128 ;  /* 0x0000001fff0f7819 */ /* 0x000fe20000011480 */
[----:B------:R-:W-:Y:S01]  /*17d0*/  IMAD R97, R18, c[0x0][0x19c], R97 ;  /* 0x0000670012617a24 */ /* 0x000fe200078e0261 */
[C---:B------:R-:W-:Y:S02]  /*17e0*/  IADD3 R24, P2, R128.reuse, R24, RZ ;  /* 0x0000001880187210 */ /* 0x040fe40007f5e0ff */
[----:B------:R-:W-:Y:S01]  /*17f0*/  IADD3 R22, P0, R128, R22, RZ ;  /* 0x0000001680167210 */ /* 0x000fe20007f1e0ff */
[----:B------:R-:W-:Y:S01]  /*1800*/  IMAD.X R27, R15, 0x1, R4, P1 ;  /* 0x000000010f1b7824 */ /* 0x000fe200008e0604 */
[----:B------:R-:W-:Y:S01]  /*1810*/  LOP3.LUT R21, R21, 0xfffffffe, RZ, 0xc0, !PT ;  /* 0xfffffffe15157812 */ /* 0x000fe200078ec0ff */
[----:B------:R-:W-:Y:S01]  /*1820*/  IMAD.X R25, R15, 0x1, R2, P2 ;  /* 0x000000010f197824 */ /* 0x000fe200010e0602 */
[----:B------:R-:W-:Y:S01]  /*1830*/  LEA.HI R2, R5, R80, RZ, 0x5 ;  /* 0x0000005005027211 */ /* 0x000fe200078f28ff */
[----:B------:R-:W-:Y:S01]  /*1840*/  IMAD.X R23, R15, 0x1, R6, P0 ;  /* 0x000000010f177824 */ /* 0x000fe200000e0606 */
[C---:B------:R-:W-:Y:S01]  /*1850*/  SHF.L.U32 R15, R0.reuse, 0x6, RZ ;  /* 0x00000006000f7819 */ /* 0x040fe200000006ff */
[----:B------:R-:W-:Y:S01]  /*1860*/  IMAD.IADD R8, R0, 0x1, -R21 ;  /* 0x0000000100087824 */ /* 0x000fe200078e0a15 */
[----:B------:R-:W-:Y:S01]  /*1870*/  LEA.HI R0, R7, R18, RZ, 0x1 ;  /* 0x0000001207007211 */ /* 0x000fe200078f08ff */
[----:B------:R-:W-:Y:S01]  /*1880*/  IMAD.IADD R7, R80, 0x1, -R13 ;  /* 0x0000000150077824 */ /* 0x000fe200078e0a0d */
[----:B------:R-:W-:Y:S01]  /*1890*/  LOP3.LUT R15, R15, 0xc0, RZ, 0xc0, !PT ;  /* 0x000000c00f0f7812 */ /* 0x000fe200078ec0ff */
[----:B------:R-:W-:Y:S01]  /*18a0*/  IMAD.WIDE.U32 R24, R18, c[0x0][0x198], R24 ;  /* 0x0000660012187a25 */ /* 0x000fe200078e0018 */
[----:B------:R-:W-:-:S02]  /*18b0*/  LOP3.LUT R13, R0, 0x7fffffe, RZ, 0xc0, !PT ;  /* 0x07fffffe000d7812 */ /* 0x000fc400078ec0ff */
[----:B------:R-:W-:Y:S01]  /*18c0*/  LOP3.LUT R5, R15, 0x18, R128, 0xf8, !PT ;  /* 0x000000180f057812 */ /* 0x000fe200078ef880 */
[----:B------:R-:W-:Y:S01]  /*18d0*/  IMAD.IADD R97, R25, 0x1, R97 ;  /* 0x0000000119617824 */ /* 0x000fe200078e0261 */
[----:B------:R-:W-:Y:S01]  /*18e0*/  SHF.R.U32.HI R0, RZ, 0x3, R15 ;  /* 0x00000003ff007819 */ /* 0x000fe2000001160f */
[----:B------:R-:W-:Y:S01]  /*18f0*/  IMAD.IADD R6, R18, 0x1, -R13 ;  /* 0x0000000112067824 */ /* 0x000fe200078e0a0d */
[----:B------:R-:W-:Y:S01]  /*1900*/  SHF.R.S32.HI R83, RZ, 0x5, R2 ;  /* 0x00000005ff537819 */ /* 0x000fe20000011402 */
[----:B------:R-:W-:Y:S01]  /*1910*/  IMAD.MOV.U32 R96, RZ, RZ, R24 ;  /* 0x000000ffff607224 */ /* 0x000fe200078e0018 */
[----:B------:R-:W-:Y:S02]  /*1920*/  LOP3.LUT R0, R5, R0, RZ, 0x3c, !PT ;  /* 0x0000000005007212 */ /* 0x000fe400078e3cff */
[----:B------:R-:W-:Y:S01]  /*1930*/  LOP3.LUT R5, R116, 0xfffffff0, RZ, 0xc0, !PT ;  /* 0xfffffff074057812 */ /* 0x000fe200078ec0ff */
[----:B------:R-:W-:Y:S01]  /*1940*/  IMAD R125, R83, 0x8, R6 ;  /* 0x00000008537d7824 */ /* 0x000fe200078e0206 */
[----:B------:R-:W-:-:S02]  /*1950*/  LEA.HI R4, R7, R7, RZ, 0x1 ;  /* 0x0000000707047211 */ /* 0x000fc400078f08ff */
[----:B------:R-:W-:Y:S01]  /*1960*/  IADD3 R88, P0, R18, R11, RZ ;  /* 0x0000000b12587210 */ /* 0x000fe20007f1e0ff */
[----:B------:R-:W-:Y:S01]  /*1970*/  IMAD.IADD R5, R80, 0x1, -R5 ;  /* 0x0000000150057824 */ /* 0x000fe200078e0a05 */
[----:B------:R-:W-:Y:S02]  /*1980*/  LOP3.LUT R10, R4, 0xfffffffe, RZ, 0xc0, !PT ;  /* 0xfffffffe040a7812 */ /* 0x000fe400078ec0ff */
[----:B------:R-:W-:Y:S01]  /*1990*/  SHF.R.S32.HI R15, RZ, 0x1f, R12 ;  /* 0x0000001fff0f7819 */ /* 0x000fe2000001140c */
[----:B------:R-:W-:Y:S01]  /*19a0*/  IMAD.X R3, R19, 0x1, R3, P0 ;  /* 0x0000000113037824 */ /* 0x000fe200000e0603 */
[----:B------:R-:W-:Y:S01]  /*19b0*/  LEA.HI R6, R5, R5, RZ, 0x1 ;  /* 0x0000000505067211 */ /* 0x000fe200078f08ff */
[----:B------:R-:W-:Y:S01]  /*19c0*/  IMAD.IADD R7, R7, 0x1, -R10 ;  /* 0x0000000107077824 */ /* 0x000fe200078e0a0a */
[----:B------:R-:W-:Y:S01]  /*19d0*/  ISETP.GE.AND P0, PT, R18, R118, PT ;  /* 0x000000761200720c */ /* 0x000fe20003f06270 */
[----:B------:R-:W-:Y:S01]  /*19e0*/  IMAD R15, R15, c[0x0][0x1a8], RZ ;  /* 0x00006a000f0f7a24 */ /* 0x000fe200078e02ff */
[----:B------:R-:W-:Y:S01]  /*19f0*/  LEA R125, R125, R0, 0x5 ;  /* 0x000000007d7d7211 */ /* 0x000fe200078e28ff */
[C---:B------:R-:W-:Y:S01]  /*1a00*/  IMAD R0, R20.reuse, c[0x0][0x1bc], R9 ;  /* 0x00006f0014007a24 */ /* 0x040fe200078e0209 */
[----:B------:R-:W-:Y:S01]  /*1a10*/  SHF.R.S32.HI R10, RZ, 0x1, R6 ;  /* 0x00000001ff0a7819 */ /* 0x000fe20000011406 */
[----:B------:R-:W-:Y:S01]  /*1a20*/  IMAD.WIDE.U32 R20, R20, c[0x0][0x1b8], R26 ;  /* 0x00006e0014147a25 */ /* 0x000fe200078e001a */
[----:B------:R-:W-:-:S02]  /*1a30*/  SHF.R.S32.HI R77, RZ, 0x1f, R6 ;  /* 0x0000001fff4d7819 */ /* 0x000fc40000011406 */
[----:B------:R-:W-:Y:S01]  /*1a40*/  SHF.R.S32.HI R4, RZ, 0x1, R4 ;  /* 0x00000001ff047819 */ /* 0x000fe20000011404 */
[----:B------:R-:W-:Y:S01]  /*1a50*/  IMAD R3, R3, c[0x0][0x1a0], RZ ;  /* 0x0000680003037a24 */ /* 0x000fe200078e02ff */
[----:B------:R-:W-:Y:S01]  /*1a60*/  LEA.HI R77, R77, R10, RZ, 0x2 ;  /* 0x0000000a4d4d7211 */ /* 0x000fe200078f10ff */
[----:B------:R-:W-:Y:S01]  /*1a70*/  IMAD.IADD R21, R21, 0x1, R0 ;  /* 0x0000000115157824 */ /* 0x000fe200078e0200 */
[----:B------:R-:W-:Y:S01]  /*1a80*/  IADD3 R127, R128, 0x20, RZ ;  /* 0x00000020807f7810 */ /* 0x000fe20007ffe0ff */
[----:B------:R-:W-:Y:S01]  /*1a90*/  IMAD R15, R12, c[0x0][0x1ac], R15 ;  /* 0x00006b000c0f7a24 */ /* 0x000fe200078e020f */
[----:B------:R-:W-:Y:S01]  /*1aa0*/  LOP3.LUT R77, R77, 0xfffffffc, RZ, 0xc0, !PT ;  /* 0xfffffffc4d4d7812 */ /* 0x000fe200078ec0ff */
        /* <DEDUP_REMOVED lines=41> */
.L_x_4583:
[----:B------:R-:W-:Y:S05]  /*1d40*/  BSYNC B0 ;  /* 0x0000000000007941 */ /* 0x000fea0003800000 */
.L_x_4582:
        /* <DEDUP_REMOVED lines=36> */
.L_x_4585:
[----:B------:R-:W-:Y:S05]  /*1f90*/  BSYNC B0 ;  /* 0x0000000000007941 */ /* 0x000fea0003800000 */
.L_x_4584:
        /* <DEDUP_REMOVED lines=33> */
.L_x_4587:
[----:B------:R-:W-:Y:S05]  /*21b0*/  BSYNC B0 ;  /* 0x0000000000007941 */ /* 0x000fea0003800000 */
.L_x_4586:
[----:B------:R-:W-:Y:S01]  /*21c0*/  ISETP.GE.AND P0, PT, R10, R3, PT ;  /* 0x000000030a00720c */ /* 0x000fe20003f06270 */
[----:B------:R-:W-:Y:S01]  /*21d0*/  IMAD.MOV.U32 R122, RZ, RZ, 0x5 ;  /* 0x00000005ff7a7424 */ /* 0x000fe200078e00ff */
[----:B------:R-:W-:Y:S01]  /*21e0*/  LOP3.LUT R9, R2, 0xffffffe0, RZ, 0xc0, !PT ;  /* 0xffffffe002097812 */ /* 0x000fe200078ec0ff */
[----:B------:R-:W-:Y:S01]  /*21f0*/  IMAD.MOV.U32 R2, RZ, RZ, c[0x0][0x198] ;  /* 0x00006600ff027624 */ /* 0x000fe200078e00ff */
[----:B------:R-:W-:Y:S02]  /*2200*/  BSSY B0, `(.L_x_4588) ;  /* 0x0000020000007945 */ /* 0x000fe40003800000 */
[----:B------:R-:W-:Y:S01]  /*2210*/  IADD3 R9, R80, -R9, RZ ;  /* 0x8000000950097210 */ /* 0x000fe20007ffe0ff */
[C---:B------:R-:W-:Y:S01]  /*2220*/  IMAD.SHL.U32 R121, R2.reuse, 0x20, RZ ;  /* 0x0000002002797824 */ /* 0x040fe200078e00ff */
[----:B------:R-:W-:-:S05]  /*2230*/  SHF.L.U64.HI R120, R2, R122, c[0x0][0x19c] ;  /* 0x0000670002787619 */ /* 0x000fca000001027a */
        /* <DEDUP_REMOVED lines=28> */
.L_x_4589:
[----:B------:R-:W-:Y:S05]  /*2400*/  BSYNC B0 ;  /* 0x0000000000007941 */ /* 0x000fea0003800000 */
.L_x_4588:
[----:B------:R-:W0:Y:S01]  /*2410*/  LDGDEPBAR ;  /* 0x00000000000079af */ /* 0x000e220000000000 */
[----:B------:R-:W-:Y:S01]  /*2420*/  ISETP.GE.AND P1, PT, R18, R3, PT ;  /* 0x000000031200720c */ /* 0x000fe20003f26270 */
[----:B------:R-:W-:Y:S01]  /*2430*/  BSSY B0, `(.L_x_4590) ;  /* 0x0000025000007945 */ /* 0x000fe20003800000 */
[----:B------:R-:W-:Y:S02]  /*2440*/  SHF.R.S32.HI R82, RZ, 0x1f, R9 ;  /* 0x0000001fff527819 */ /* 0x000fe40000011409 */
[----:B------:R-:W-:Y:S02]  /*2450*/  LEA R110, P0, R88, c[0x0][0x170], 0x1 ;  /* 0x00005c00586e7a11 */ /* 0x000fe400078008ff */
[----:B------:R-:W-:Y:S02]  /*2460*/  LEA.HI R82, R82, R9, RZ, 0x2 ;  /* 0x0000000952527211 */ /* 0x000fe400078f10ff */
[----:B------:R-:W-:Y:S02]  /*2470*/  LEA.HI.X R111, R88, c[0x0][0x174], R84, 0x1, P0 ;  /* 0x00005d00586f7a11 */ /* 0x000fe400000f0c54 */
        /* <DEDUP_REMOVED lines=12> */
[----:B--2---:R-:W-:Y:S01]  /*2540*/  @!P2 IMAD.MOV.U32 R12, RZ, RZ, R110 ;  /* 0x000000ffff0ca224 */ /* 0x004fe200078e006e */
        /* <DEDUP_REMOVED lines=19> */
.L_x_4591:
[----:B------:R-:W-:Y:S05]  /*2680*/  BSYNC B0 ;  /* 0x0000000000007941 */ /* 0x000fea0003800000 */
.L_x_4590:
[----:B------:R-:W-:Y:S01]  /*2690*/  ISETP.GE.AND P0, PT, R10, R3, PT ;  /* 0x000000030a00720c */ /* 0x000fe20003f06270 */
[----:B------:R-:W-:Y:S01]  /*26a0*/  IMAD.MOV.U32 R123, RZ, RZ, c[0x0][0x1a0] ;  /* 0x00006800ff7b7624 */ /* 0x000fe200078e00ff */
[----:B------:R-:W-:Y:S01]  /*26b0*/  LOP3.LUT P1, RZ, R77, 0x2, RZ, 0xc0, !PT ;  /* 0x000000024dff7812 */ /* 0x000fe2000782c0ff */
[----:B------:R-:W-:Y:S01]  /*26c0*/  IMAD.MOV.U32 R3, RZ, RZ, 0x10 ;  /* 0x00000010ff037424 */ /* 0x000fe200078e00ff */
[----:B------:R-:W-:Y:S01]  /*26d0*/  BSSY B0, `(.L_x_4592) ;  /* 0x0000022000007945 */ /* 0x000fe20003800000 */
[----:B------:R-:W-:-:S02]  /*26e0*/  SHF.R.S32.HI R116, RZ, 0x4, R116 ;  /* 0x00000004ff747819 */ /* 0x000fc40000011474 */
[C---:B------:R-:W-:Y:S01]  /*26f0*/  SHF.L.U64.HI R122, R123.reuse, R122, c[0x0][0x1a4] ;  /* 0x000069007b7a7619 */ /* 0x040fe2000001027a */
[----:B------:R-:W-:Y:S01]  /*2700*/  IMAD.SHL.U32 R123, R123, 0x20, RZ ;  /* 0x000000207b7b7824 */ /* 0x000fe200078e00ff */
[----:B------:R-:W-:-:S04]  /*2710*/  SEL R3, R3, 0xfffffff0, !P1 ;  /* 0xfffffff003037807 */ /* 0x000fc80004800000 */
        /* <DEDUP_REMOVED lines=29> */
.L_x_4593:
[----:B------:R-:W-:Y:S05]  /*28f0*/  BSYNC B0 ;  /* 0x0000000000007941 */ /* 0x000fea0003800000 */
.L_x_4592:
[----:B------:R-:W-:Y:S01]  /*2900*/  LEA.HI R9, R116, R116, RZ, 0x1 ;  /* 0x0000007474097211 */ /* 0x000fe200078f08ff */
[----:B------:R-:W-:Y:S01]  /*2910*/  IMAD.SHL.U32 R77, R77, 0x40, RZ ;  /* 0x000000404d4d7824 */ /* 0x000fe200078e00ff */
[----:B------:R-:W-:Y:S01]  /*2920*/  SHF.R.S32.HI R78, RZ, 0x1f, R5 ;  /* 0x0000001fff4e7819 */ /* 0x000fe20000011405 */
[----:B------:R-:W-:Y:S01]  /*2930*/  IMAD.SHL.U32 R8, R8, 0x8, RZ ;  /* 0x0000000808087824 */ /* 0x000fe200078e00ff */
[----:B------:R-:W-:Y:S01]  /*2940*/  LOP3.LUT R6, R6, 0x7fffffe, RZ, 0xc0, !PT ;  /* 0x07fffffe06067812 */ /* 0x000fe200078ec0ff */
[----:B------:R-:W-:Y:S01]  /*2950*/  IMAD.SHL.U32 R80, R80, 0x2, RZ ;  /* 0x0000000250507824 */ /* 0x000fe200078e00ff */
[----:B------:R-:W-:Y:S01]  /*2960*/  LOP3.LUT R9, R9, 0xfffffffe, RZ, 0xc0, !PT ;  /* 0xfffffffe09097812 */ /* 0x000fe200078ec0ff */
[----:B------:R-:W0:Y:S01]  /*2970*/  LDGDEPBAR ;  /* 0x00000000000079af */ /* 0x000e220000000000 */
        /* <DEDUP_REMOVED lines=8> */
[C---:B--2---:R-:W-:Y:S02]  /*2a00*/  IMAD.SHL.U32 R10, R116.reuse, 0x8, RZ ;  /* 0x00000008740a7824 */ /* 0x044fe400078e00ff */
[----:B------:R-:W-:Y:S01]  /*2a10*/  IMAD R116, R116, 0x8, R7 ;  /* 0x0000000874747824 */ /* 0x000fe200078e0207 */
[----:B------:R-:W-:Y:S02]  /*2a20*/  LOP3.LUT R78, R78, 0xffffff00, RZ, 0xc0, !PT ;  /* 0xffffff004e4e7812 */ /* 0x000fe400078ec0ff */
[----:B------:R-:W-:Y:S02]  /*2a30*/  LOP3.LUT R8, R5, 0x8, R8, 0xf8, !PT ;  /* 0x0000000805087812 */ /* 0x000fe400078ef808 */
[----:B------:R-:W-:Y:S01]  /*2a40*/  LOP3.LUT R10, R77, 0x8, R10, 0xf8, !PT ;  /* 0x000000084d0a7812 */ /* 0x000fe200078ef80a */
[C---:B------:R-:W-:Y:S01]  /*2a50*/  IMAD R6, R83.reuse, 0x200, R78 ;  /* 0x0000020053067824 */ /* 0x040fe200078e024e */
[----:B------:R-:W-:Y:S01]  /*2a60*/  SHF.R.U32.HI R5, RZ, 0x3, R5 ;  /* 0x00000003ff057819 */ /* 0x000fe20000011605 */
[----:B------:R-:W-:Y:S01]  /*2a70*/  IMAD R83, R83, 0x10, R85 ;  /* 0x0000001053537824 */ /* 0x000fe200078e0255 */
[----:B------:R-:W-:Y:S01]  /*2a80*/  SHF.R.U32.HI R77, RZ, 0x3, R77 ;  /* 0x00000003ff4d7819 */ /* 0x000fe2000001164d */
[C---:B------:R-:W-:Y:S01]  /*2a90*/  IMAD R6, R79.reuse, 0x20, R6 ;  /* 0x000000204f067824 */ /* 0x040fe200078e0206 */
[----:B------:R-:W-:Y:S01]  /*2aa0*/  LOP3.LUT R5, R8, R5, RZ, 0x3c, !PT ;  /* 0x0000000508057212 */ /* 0x000fe200078e3cff */
[----:B------:R-:W-:Y:S01]  /*2ab0*/  IMAD R78, R79, 0x20, R78 ;  /* 0x000000204f4e7824 */ /* 0x000fe200078e024e */
[----:B------:R-:W-:-:S02]  /*2ac0*/  LOP3.LUT R77, R10, R77, RZ, 0x3c, !PT ;  /* 0x0000004d0a4d7212 */ /* 0x000fc400078e3cff */
[----:B------:R-:W-:Y:S01]  /*2ad0*/  IADD3 R82, R83, 0x1, R82 ;  /* 0x0000000153527810 */ /* 0x000fe20007ffe052 */
[----:B------:R-:W-:Y:S02]  /*2ae0*/  IMAD.U32 R116, R116, 0x20, R5 ;  /* 0x0000002074747824 */ /* 0x000fe400078e0005 */
[----:B------:R-:W-:Y:S01]  /*2af0*/  IMAD.IADD R117, R77, 0x1, R6 ;  /* 0x000000014d757824 */ /* 0x000fe200078e0206 */
[----:B------:R-:W-:Y:S01]  /*2b00*/  IADD3 R90, R81, R82, -R90 ;  /* 0x00000052515a7210 */ /* 0x000fe20007ffe85a */
[----:B------:R-:W-:Y:S02]  /*2b10*/  IMAD.SHL.U32 R116, R116, 0x2, RZ ;  /* 0x0000000274747824 */ /* 0x000fe400078e00ff */
[----:B------:R-:W-:Y:S01]  /*2b20*/  IMAD.SHL.U32 R117, R117, 0x2, RZ ;  /* 0x0000000275757824 */ /* 0x000fe200078e00ff */
[----:B------:R-:W-:Y:S01]  /*2b30*/  IADD3 R90, R90, c[0x0][0x2e8], RZ ;  /* 0x0000ba005a5a7a10 */ /* 0x000fe20007ffe0ff */
[----:B------:R-:W-:Y:S01]  /*2b40*/  IMAD.MOV.U32 R5, RZ, RZ, 0x20 ;  /* 0x00000020ff057424 */ /* 0x000fe200078e00ff */
[----:B------:R-:W-:Y:S01]  /*2b50*/  LDSM.16.M88.4 R32, [R116+0x3000] ;  /* 0x003000007420783b */ /* 0x000fe20000000200 */
[----:B------:R-:W-:Y:S01]  /*2b60*/  IMAD R115, R3, 0x2, R117 ;  /* 0x0000000203737824 */ /* 0x000fe200078e0275 */
[----:B------:R-:W-:-:S02]  /*2b70*/  IADD3 R98, R90, 0x8, RZ ;  /* 0x000000085a627810 */ /* 0x000fc40007ffe0ff */
[----:B------:R-:W2:Y:S01]  /*2b80*/  LDSM.16.M88.4 R60, [R117] ;  /* 0x00000000753c783b */ /* 0x000ea20000000200 */
[----:B------:R-:W-:Y:S02]  /*2b90*/  SEL R5, R5, 0xffffffe0, !P0 ;  /* 0xffffffe005057807 */ /* 0x000fe40004000000 */
[-C--:B------:R-:W-:Y:S01]  /*2ba0*/  IMNMX R99, R90, R81.reuse, PT ;  /* 0x000000515a637217 */ /* 0x080fe20003800200 */
[----:B------:R-:W5:Y:S01]  /*2bb0*/  LDSM.16.M88.4 R24, [R116+0x3400] ;  /* 0x003400007418783b */ /* 0x000f620000000200 */
[----:B------:R-:W-:Y:S01]  /*2bc0*/  IMNMX R98, R98, R81, PT ;  /* 0x0000005162627217 */ /* 0x000fe20003800200 */
[----:B------:R-:W-:Y:S02]  /*2bd0*/  IMAD.IADD R113, R116, 0x1, R5 ;  /* 0x0000000174717824 */ /* 0x000fe400078e0205 */
[----:B------:R-:W1:Y:S04]  /*2be0*/  LDSM.16.M88.4 R16, [R116+0x3800] ;  /* 0x003800007410783b */ /* 0x000e680000000200 */
[----:B------:R-:W-:Y:S04]  /*2bf0*/  LDSM.16.M88.4 R12, [R113+0x3000] ;  /* 0x00300000710c783b */ /* 0x000fe80000000200 */
[----:B------:R-:W3:Y:S04]  /*2c00*/  LDSM.16.M88.4 R72, [R115] ;  /* 0x000000007348783b */ /* 0x000ee80000000200 */
[----:B------:R-:W4:Y:S04]  /*2c10*/  LDSM.16.M88.4 R40, [R116+0x3c00] ;  /* 0x003c00007428783b */ /* 0x000f280000000200 */
[----:B------:R-:W1:Y:S04]  /*2c20*/  LDSM.16.M88.4 R8, [R113+0x3400] ;  /* 0x003400007108783b */ /* 0x000e680000000200 */
[----:B------:R-:W1:Y:S04]  /*2c30*/  LDSM.16.M88.4 R4, [R113+0x3800] ;  /* 0x003800007104783b */ /* 0x000e680000000200 */
[----:B------:R-:W-:Y:S04]  /*2c40*/  LDSM.16.M88.4 R52, [R116+0x4000] ;  /* 0x004000007434783b */ /* 0x000fe80000000200 */
[----:B------:R-:W3:Y:S01]  /*2c50*/  LDSM.16.M88.4 R56, [R117+0x1000] ;  /* 0x001000007538783b */ /* 0x000ee20000000200 */
[C---:B--2---:R-:W-:Y:S03]  /*2c60*/  HMMA.16816.F32.BF16 R36, R60.reuse, R32, RZ ;  /* 0x000000203c24723c */ /* 0x044fe600000418ff */
[----:B------:R-:W2:Y:S04]  /*2c70*/  LDSM.16.M88.4 R68, [R113+0x3c00] ;  /* 0x003c00007144783b */ /* 0x000ea80000000200 */
[----:B------:R-:W2:Y:S01]  /*2c80*/  LDSM.16.M88.4 R48, [R116+0x4400] ;  /* 0x004400007430783b */ /* 0x000ea20000000200 */
[C---:B-----5:R-:W-:Y:S03]  /*2c90*/  HMMA.16816.F32.BF16 R28, R60.reuse, R24, RZ ;  /* 0x000000183c1c723c */ /* 0x060fe600000418ff */
[----:B------:R-:W5:Y:S05]  /*2ca0*/  LDSM.16.M88.4 R44, [R116+0x4800] ;  /* 0x00480000742c783b */ /* 0x000f6a0000000200 */
[C---:B------:R-:W-:Y:S08]  /*2cb0*/  HMMA.16816.F32.BF16 R32, R60.reuse, R34, RZ ;  /* 0x000000223c20723c */ /* 0x040ff000000418ff */
[C---:B------:R-:W-:Y:S08]  /*2cc0*/  HMMA.16816.F32.BF16 R24, R60.reuse, R26, RZ ;  /* 0x0000001a3c18723c */ /* 0x040ff000000418ff */
[C---:B-1----:R-:W-:Y:S08]  /*2cd0*/  HMMA.16816.F32.BF16 R20, R60.reuse, R16, RZ ;  /* 0x000000103c14723c */ /* 0x042ff000000418ff */
[----:B------:R-:W-:Y:S08]  /*2ce0*/  HMMA.16816.F32.BF16 R16, R60, R18, RZ ;  /* 0x000000123c10723c */ /* 0x000ff000000418ff */
[----:B---3--:R-:W-:Y:S08]  /*2cf0*/  HMMA.16816.F32.BF16 R36, R72, R12, R36 ;  /* 0x0000000c4824723c */ /* 0x008ff00000041824 */
[C---:B----4-:R-:W-:Y:S08]  /*2d00*/  HMMA.16816.F32.BF16 R64, R60.reuse, R40, RZ ;  /* 0x000000283c40723c */ /* 0x050ff000000418ff */
[----:B------:R-:W-:Y:S01]  /*2d10*/  HMMA.16816.F32.BF16 R60, R60, R42, RZ ;  /* 0x0000002a3c3c723c */ /* 0x000fe200000418ff */
[----:B------:R-:W-:Y:S07]  /*2d20*/  LDSM.16.M88.4 R40, [R116+0x4c00] ;  /* 0x004c00007428783b */ /* 0x000fee0000000200 */
        /* <DEDUP_REMOVED lines=8> */
[----:B------:R-:W-:Y:S08]  /*2db0*/  HMMA.16816.F32.BF16 R36, R56, R52, R36 ;  /* 0x000000343824723c */ /* 0x000ff00000041824 */
[C---:B--2---:R-:W-:Y:S08]  /*2dc0*/  HMMA.16816.F32.BF16 R64, R72.reuse, R68, R64 ;  /* 0x000000444840723c */ /* 0x044ff00000041840 */
[----:B------:R-:W-:Y:S01]  /*2dd0*/  HMMA.16816.F32.BF16 R60, R72, R70, R60 ;  /* 0x00000046483c723c */ /* 0x000fe2000004183c */
[----:B------:R-:W-:Y:S07]  /*2de0*/  LDSM.16.M88.4 R72, [R113+0x4c00] ;  /* 0x004c00007148783b */ /* 0x000fee0000000200 */
[C---:B------:R-:W-:Y:S08]  /*2df0*/  HMMA.16816.F32.BF16 R28, R56.reuse, R48, R28 ;  /* 0x00000030381c723c */ /* 0x040ff0000004181c */
[C---:B------:R-:W-:Y:S01]  /*2e00*/  HMMA.16816.F32.BF16 R24, R56.reuse, R50, R24 ;  /* 0x000000323818723c */ /* 0x040fe20000041818 */
[----:B------:R-:W-:Y:S07]  /*2e10*/  LDSM.16.M88.4 R48, [R116+0x5000] ;  /* 0x005000007430783b */ /* 0x000fee0000000200 */
[C---:B-----5:R-:W-:Y:S01]  /*2e20*/  HMMA.16816.F32.BF16 R68, R56.reuse, R44, R20 ;  /* 0x0000002c3844723c */ /* 0x060fe20000041814 */
[----:B------:R-:W2:Y:S07]  /*2e30*/  LDSM.16.M88.4 R20, [R117+0x2000] ;  /* 0x002000007514783b */ /* 0x000eae0000000200 */
[----:B------:R-:W-:Y:S01]  /*2e40*/  HMMA.16816.F32.BF16 R32, R56, R54, R32 ;  /* 0x000000363820723c */ /* 0x000fe20000041820 */
[----:B------:R-:W4:Y:S07]  /*2e50*/  LDSM.16.M88.4 R52, [R113+0x4800] ;  /* 0x004800007134783b */ /* 0x000f2e0000000200 */
[----:B-1----:R-:W-:Y:S08]  /*2e60*/  HMMA.16816.F32.BF16 R36, R12, R8, R36 ;  /* 0x000000080c24723c */ /* 0x002ff00000041824 */
[C---:B------:R-:W-:Y:S01]  /*2e70*/  HMMA.16816.F32.BF16 R16, R56.reuse, R46, R16 ;  /* 0x0000002e3810723c */ /* 0x040fe20000041810 */
[----:B------:R-:W-:Y:S07]  /*2e80*/  LDSM.16.M88.4 R44, [R115+0x2000] ;  /* 0x00200000732c783b */ /* 0x000fee0000000200 */
[C---:B------:R-:W-:Y:S08]  /*2e90*/  HMMA.16816.F32.BF16 R64, R56.reuse, R40, R64 ;  /* 0x000000283840723c */ /* 0x040ff00000041840 */
[----:B------:R-:W-:Y:S01]  /*2ea0*/  HMMA.16816.F32.BF16 R60, R56, R42, R60 ;  /* 0x0000002a383c723c */ /* 0x000fe2000004183c */
[----:B------:R-:W1:Y:S04]  /*2eb0*/  LDSM.16.M88.4 R40, [R116+0x5400] ;  /* 0x005400007428783b */ /* 0x000e680000000200 */
[----:B------:R-:W5:Y:S03]  /*2ec0*/  LDSM.16.M88.4 R56, [R113+0x5000] ;  /* 0x005000007138783b */ /* 0x000f660000000200 */
[C---:B---3--:R-:W-:Y:S08]  /*2ed0*/  HMMA.16816.F32.BF16 R28, R12.reuse, R4, R28 ;  /* 0x000000040c1c723c */ /* 0x048ff0000004181c */
[----:B------:R-:W-:Y:S01]  /*2ee0*/  HMMA.16816.F32.BF16 R24, R12, R6, R24 ;  /* 0x000000060c18723c */ /* 0x000fe20000041818 */
[----:B------:R-:W3:Y:S07]  /*2ef0*/  LDSM.16.M88.4 R4, [R116+0x5c00] ;  /* 0x005c00007404783b */ /* 0x000eee0000000200 */
[----:B--2---:R-:W-:Y:S08]  /*2f00*/  HMMA.16816.F32.BF16 R36, R20, R48, R36 ;  /* 0x000000301424723c */ /* 0x004ff00000041824 */
[C---:B------:R-:W-:Y:S01]  /*2f10*/  HMMA.16816.F32.BF16 R32, R12.reuse, R10, R32 ;  /* 0x0000000a0c20723c */ /* 0x040fe20000041820 */
[----:B------:R-:W2:Y:S07]  /*2f20*/  LDSM.16.M88.4 R8, [R116+0x5800] ;  /* 0x005800007408783b */ /* 0x000eae0000000200 */
[C---:B----4-:R-:W-:Y:S08]  /*2f30*/  HMMA.16816.F32.BF16 R68, R12.reuse, R52, R68 ;  /* 0x000000340c44723c */ /* 0x050ff00000041844 */
[C---:B------:R-:W-:Y:S08]  /*2f40*/  HMMA.16816.F32.BF16 R16, R12.reuse, R54, R16 ;  /* 0x000000360c10723c */ /* 0x040ff00000041810 */
[C---:B------:R-:W-:Y:S08]  /*2f50*/  HMMA.16816.F32.BF16 R64, R12.reuse, R72, R64 ;  /* 0x000000480c40723c */ /* 0x040ff00000041840 */
[----:B------:R-:W-:Y:S01]  /*2f60*/  HMMA.16816.F32.BF16 R60, R12, R74, R60 ;  /* 0x0000004a0c3c723c */ /* 0x000fe2000004183c */
[----:B------:R-:W4:Y:S07]  /*2f70*/  LDSM.16.M88.4 R12, [R113+0x5400] ;  /* 0x00540000710c783b */ /* 0x000f2e0000000200 */
[----:B-1----:R-:W-:Y:S08]  /*2f80*/  HMMA.16816.F32.BF16 R28, R20, R40, R28 ;  /* 0x00000028141c723c */ /* 0x002ff0000004181c */
[----:B-----5:R-:W-:Y:S08]  /*2f90*/  HMMA.16816.F32.BF16 R36, R44, R56, R36 ;  /* 0x000000382c24723c */ /* 0x020ff00000041824 */
[C---:B------:R-:W-:Y:S08]  /*2fa0*/  HMMA.16816.F32.BF16 R24, R20.reuse, R42, R24 ;  /* 0x0000002a1418723c */ /* 0x040ff00000041818 */
[C---:B---3--:R-:W-:Y:S07]  /*2fb0*/  HMMA.16816.F32.BF16 R64, R20.reuse, R4, R64 ;  /* 0x000000041440723c */ /* 0x048fee0000041840 */
[----:B------:R-:W-:Y:S01]  /*2fc0*/  LOP3.LUT R5, R80, 0x6, RZ, 0xc0, !PT ;  /* 0x0000000650057812 */ /* 0x000fe200078ec0ff */
[----:B--2---:R-:W-:Y:S04]  /*2fd0*/  HMMA.16816.F32.BF16 R68, R20, R8, R68 ;  /* 0x000000081444723c */ /* 0x004fe80000041844 */
[----:B------:R-:W-:-:S04]  /*2fe0*/  IMAD.IADD R4, R0, 0x1, R5 ;  /* 0x0000000100047824 */ /* 0x000fc800078e0205 */
[----:B----4-:R-:W-:Y:S01]  /*2ff0*/  HMMA.16816.F32.BF16 R28, R44, R12, R28 ;  /* 0x0000000c2c1c723c */ /* 0x010fe2000004181c */
[C---:B------:R-:W-:Y:S02]  /*3000*/  IADD3 R5, R4.reuse, 0x1, RZ ;  /* 0x0000000104057810 */ /* 0x040fe40007ffe0ff */
[CC--:B------:R-:W-:Y:S02]  /*3010*/  ISETP.GE.AND P2, PT, R4.reuse, R99.reuse, PT ;  /* 0x000000630400720c */ /* 0x0c0fe40003f46270 */
[C---:B------:R-:W-:Y:S02]  /*3020*/  ISETP.GE.AND P5, PT, R5.reuse, R99, PT ;  /* 0x000000630500720c */ /* 0x040fe40003fa6270 */
[----:B------:R-:W-:Y:S01]  /*3030*/  ISETP.GE.AND P0, PT, R5, R98, PT ;  /* 0x000000620500720c */ /* 0x000fe20003f06270 */
[----:B------:R-:W-:Y:S01]  /*3040*/  HMMA.16816.F32.BF16 R16, R20, R10, R16 ;  /* 0x0000000a1410723c */ /* 0x000fe20000041810 */
[C---:B------:R-:W-:Y:S01]  /*3050*/  IADD3 R5, R4.reuse, 0x8, RZ ;  /* 0x0000000804057810 */ /* 0x040fe20007ffe0ff */
[----:B------:R-:W1:Y:S01]  /*3060*/  LDSM.16.M88.4 R8, [R113+0x5800] ;  /* 0x005800007108783b */ /* 0x000e620000000200 */
[----:B------:R-:W-:-:S02]  /*3070*/  IADD3 R12, R4, 0x9, RZ ;  /* 0x00000009040c7810 */ /* 0x000fc40007ffe0ff */
[CC--:B------:R-:W-:Y:S02]  /*3080*/  ISETP.GE.AND P1, PT, R5.reuse, R99.reuse, PT ;  /* 0x000000630500720c */ /* 0x0c0fe40003f26270 */
[-C--:B------:R-:W-:Y:S01]  /*3090*/  ISETP.GE.AND P4, PT, R5, R98.reuse, PT ;  /* 0x000000620500720c */ /* 0x080fe20003f86270 */
[----:B------:R-:W-:Y:S01]  /*30a0*/  HMMA.16816.F32.BF16 R32, R20, R50, R32 ;  /* 0x000000321420723c */ /* 0x000fe20000041820 */
[----:B------:R-:W-:Y:S02]  /*30b0*/  FSEL R5, R36, -INF , !P2 ;  /* 0xff80000024057808 */ /* 0x000fe40005000000 */
[C---:B------:R-:W-:Y:S02]  /*30c0*/  ISETP.GE.AND P3, PT, R12.reuse, R99, PT ;  /* 0x000000630c00720c */ /* 0x040fe40003f66270 */
[-C--:B------:R-:W-:Y:S02]  /*30d0*/  ISETP.GE.AND P2, PT, R12, R98.reuse, PT ;  /* 0x000000620c00720c */ /* 0x080fe40003f46270 */
[----:B------:R-:W-:Y:S01]  /*30e0*/  FSEL R37, R37, -INF , !P5 ;  /* 0xff80000025257808 */ /* 0x000fe20006800000 */
[----:B------:R-:W-:Y:S01]  /*30f0*/  HMMA.16816.F32.BF16 R24, R44, R14, R24 ;  /* 0x0000000e2c18723c */ /* 0x000fe20000041818 */
[----:B------:R-:W2:Y:S01]  /*3100*/  LDSM.16.M88.4 R12, [R113+0x5c00] ;  /* 0x005c0000710c783b */ /* 0x000ea20000000200 */
[----:B------:R-:W-:Y:S01]  /*3110*/  ISETP.GE.AND P5, PT, R4, R98, PT ;  /* 0x000000620400720c */ /* 0x000fe20003fa6270 */
[----:B------:R-:W-:-:S04]  /*3120*/  DEPBAR.LE SB0, 0x0 ;  /* 0x000080000000791a */ /* 0x000fc80000000000 */
[----:B------:R-:W-:Y:S01]  /*3130*/  IADD3 R36, R4, 0x11, RZ ;  /* 0x0000001104247810 */ /* 0x000fe20007ffe0ff */
[----:B------:R-:W-:Y:S01]  /*3140*/  HMMA.16816.F32.BF16 R60, R20, R6, R60 ;  /* 0x00000006143c723c */ /* 0x000fe2000004183c */
[----:B------:R-:W-:-:S06]  /*3150*/  FSEL R38, R38, -INF , !P5 ;  /* 0xff80000026267808 */ /* 0x000fcc0006800000 */
[C---:B------:R-:W-:Y:S01]  /*3160*/  IADD3 R6, R4.reuse, 0x21, RZ ;  /* 0x0000002104067810 */ /* 0x040fe20007ffe0ff */
[----:B------:R-:W-:Y:S01]  /*3170*/  HMMA.16816.F32.BF16 R32, R44, R58, R32 ;  /* 0x0000003a2c20723c */ /* 0x000fe20000041820 */
[----:B------:R-:W-:-:S07]  /*3180*/  IADD3 R20, R4, 0x28, RZ ;  /* 0x0000002804147810 */ /* 0x000fce0007ffe0ff */
[C---:B-1----:R-:W-:Y:S07]  /*3190*/  HMMA.16816.F32.BF16 R68, R44.reuse, R8, R68 ;  /* 0x000000082c44723c */ /* 0x042fee0000041844 */
[----:B------:R-:W-:Y:S01]  /*31a0*/  IADD3 R8, R4, 0x10, RZ ;  /* 0x0000001004087810 */ /* 0x000fe20007ffe0ff */
[----:B------:R-:W-:Y:S01]  /*31b0*/  HMMA.16816.F32.BF16 R16, R44, R10, R16 ;  /* 0x0000000a2c10723c */ /* 0x000fe20000041810 */
[----:B------:R-:W-:Y:S02]  /*31c0*/  BAR.SYNC.DEFER_BLOCKING 0x0 ;  /* 0x0000000000007b1d */ /* 0x000fe40000010000 */
[----:B------:R-:W-:-:S05]  /*31d0*/  ISETP.GE.AND P5, PT, R8, R98, PT ;  /* 0x000000620800720c */ /* 0x000fca0003fa6270 */
[----:B------:R-:W-:Y:S01]  /*31e0*/  FSEL R9, R32, -INF , !P1 ;  /* 0xff80000020097808 */ /* 0x000fe20004800000 */
[C---:B--2---:R-:W-:Y:S01]  /*31f0*/  HMMA.16816.F32.BF16 R64, R44.reuse, R12, R64 ;  /* 0x0000000c2c40723c */ /* 0x044fe20000041840 */
[-C--:B------:R-:W-:Y:S02]  /*3200*/  ISETP.GE.AND P1, PT, R8, R99.reuse, PT ;  /* 0x000000630800720c */ /* 0x080fe40003f26270 */
[----:B------:R-:W-:Y:S02]  /*3210*/  FSEL R8, R39, -INF , !P0 ;  /* 0xff80000027087808 */ /* 0x000fe40004000000 */
[----:B------:R-:W-:Y:S02]  /*3220*/  IADD3 R11, R4, 0x18, RZ ;  /* 0x00000018040b7810 */ /* 0x000fe40007ffe0ff */
[----:B------:R-:W-:Y:S01]  /*3230*/  FSEL R39, R33, -INF , !P3 ;  /* 0xff80000021277808 */ /* 0x000fe20005800000 */
[----:B------:R-:W-:Y:S01]  /*3240*/  HMMA.16816.F32.BF16 R60, R44, R14, R60 ;  /* 0x0000000e2c3c723c */ /* 0x000fe2000004183c */
[----:B------:R-:W-:-:S02]  /*3250*/  ISETP.GE.AND P3, PT, R36, R99, PT ;  /* 0x000000632400720c */ /* 0x000fc40003f66270 */
[-C--:B------:R-:W-:Y:S02]  /*3260*/  ISETP.GE.AND P0, PT, R36, R98.reuse, PT ;  /* 0x000000622400720c */ /* 0x080fe40003f06270 */
[----:B------:R-:W-:Y:S02]  /*3270*/  FSEL R36, R34, -INF , !P4 ;  /* 0xff80000022247808 */ /* 0x000fe40006000000 */
[----:B------:R-:W-:Y:S02]  /*3280*/  FSEL R10, R35, -INF , !P2 ;  /* 0xff800000230a7808 */ /* 0x000fe40005000000 */
[----:B------:R-:W-:Y:S02]  /*3290*/  IADD3 R32, R4, 0x19, RZ ;  /* 0x0000001904207810 */ /* 0x000fe40007ffe0ff */
[C---:B------:R-:W-:Y:S02]  /*32a0*/  ISETP.GE.AND P2, PT, R11.reuse, R99, PT ;  /* 0x000000630b00720c */ /* 0x040fe40003f46270 */
[----:B------:R-:W-:-:S02]  /*32b0*/  ISETP.GE.AND P4, PT, R11, R98, PT ;  /* 0x000000620b00720c */ /* 0x000fc40003f86270 */
[----:B------:R-:W-:Y:S02]  /*32c0*/  FSEL R11, R28, -INF , !P1 ;  /* 0xff8000001c0b7808 */ /* 0x000fe40004800000 */
[----:B------:R-:W-:Y:S02]  /*32d0*/  IADD3 R28, R4, 0x20, RZ ;  /* 0x00000020041c7810 */ /* 0x000fe40007ffe0ff */
[----:B------:R-:W-:Y:S02]  /*32e0*/  ISETP.GE.AND P1, PT, R32, R99, PT ;  /* 0x000000632000720c */ /* 0x000fe40003f26270 */
        /* <DEDUP_REMOVED lines=9> */
[----:B------:R-:W-:Y:S02]  /*3380*/  FSEL R7, R24, -INF , !P2 ;  /* 0xff80000018077808 */ /* 0x000fe40005000000 */
[----:B------:R-:W-:Y:S02]  /*3390*/  FSEL R22, R26, -INF , !P4 ;  /* 0xff8000001a167808 */ /* 0x000fe40006000000 */
[----:B------:R-:W-:Y:S02]  /*33a0*/  FSEL R6, R27, -INF , !P3 ;  /* 0xff8000001b067808 */ /* 0x000fe40005800000 */
[----:B------:R-:W-:Y:S02]  /*33b0*/  FSEL R94, R70, -INF , !P5 ;  /* 0xff800000465e7808 */ /* 0x000fe40006800000 */
[-C--:B------:R-:W-:Y:S02]  /*33c0*/  ISETP.GE.AND P2, PT, R28, R99.reuse, PT ;  /* 0x000000631c00720c */ /* 0x080fe40003f46270 */
[----:B------:R-:W-:-:S02]  /*33d0*/  ISETP.GE.AND P3, PT, R20, R99, PT ;  /* 0x000000631400720c */ /* 0x000fc40003f66270 */
[-C--:B------:R-:W-:Y:S02]  /*33e0*/  ISETP.GE.AND P4, PT, R20, R98.reuse, PT ;  /* 0x000000621400720c */ /* 0x080fe40003f86270 */
[----:B------:R-:W-:Y:S02]  /*33f0*/  ISETP.GE.AND P5, PT, R12, R98, PT ;  /* 0x000000620c00720c */ /* 0x000fe40003fa6270 */
[----:B------:R-:W-:Y:S02]  /*3400*/  IADD3 R20, R4, 0x29, RZ ;  /* 0x0000002904147810 */ /* 0x000fe40007ffe0ff */
[----:B------:R-:W-:Y:S02]  /*3410*/  FSEL R95, R68, -INF , !P2 ;  /* 0xff800000445f7808 */ /* 0x000fe40005000000 */
[----:B------:R-:W-:Y:S02]  /*3420*/  FSEL R91, R16, -INF , !P3 ;  /* 0xff800000105b7808 */ /* 0x000fe40005800000 */
[----:B------:R-:W-:-:S02]  /*3430*/  FSEL R30, R66, -INF , !P5 ;  /* 0xff800000421e7808 */ /* 0x000fc40006800000 */
[-C--:B------:R-:W-:Y:S02]  /*3440*/  ISETP.GE.AND P2, PT, R20, R99.reuse, PT ;  /* 0x000000631400720c */ /* 0x080fe40003f46270 */
[----:B------:R-:W-:Y:S02]  /*3450*/  ISETP.GE.AND P3, PT, R12, R99, PT ;  /* 0x000000630c00720c */ /* 0x000fe40003f66270 */
[----:B------:R-:W-:Y:S02]  /*3460*/  ISETP.GT.AND P5, PT, R124, R119, PT ;  /* 0x000000777c00720c */ /* 0x000fe40003fa4270 */
[----:B------:R-:W-:Y:S02]  /*3470*/  IADD3 R12, R4, 0x31, RZ ;  /* 0x00000031040c7810 */ /* 0x000fe40007ffe0ff */
[----:B------:R-:W-:Y:S02]  /*3480*/  FSEL R132, R71, -INF , !P0 ;  /* 0xff80000047847808 */ /* 0x000fe40004000000 */
[----:B------:R-:W-:-:S02]  /*3490*/  FSEL R102, R17, -INF , !P2 ;  /* 0xff80000011667808 */ /* 0x000fc40005000000 */
[----:B------:R-:W-:Y:S02]  /*34a0*/  FSEL R93, R69, -INF , !P1 ;  /* 0xff800000455d7808 */ /* 0x000fe40004800000 */
[C---:B------:R-:W-:Y:S02]  /*34b0*/  ISETP.GE.AND P0, PT, R12.reuse, R99, PT ;  /* 0x000000630c00720c */ /* 0x040fe40003f06270 */
[-C--:B------:R-:W-:Y:S02]  /*34c0*/  ISETP.GE.AND P2, PT, R12, R98.reuse, PT ;  /* 0x000000620c00720c */ /* 0x080fe40003f46270 */
        /* <DEDUP_REMOVED lines=11> */
[----:B------:R-:W-:Y:S01]  /*3580*/  IMAD.IADD R4, R77, 0x1, R78 ;  /* 0x000000014d047824 */ /* 0x000fe200078e024e */
        /* <DEDUP_REMOVED lines=64> */
.L_x_4595:
[----:B------:R-:W-:-:S04]  /*3990*/  LEA R0, -R2, RZ, 0x6 ;  /* 0x000000ff02007211 */ /* 0x000fc800078e31ff */
[----:B------:R-:W-:Y:S02]  /*39a0*/  SHF.R.S32.HI R2, RZ, 0x1f, R0 ;  /* 0x0000001fff027819 */ /* 0x000fe40000011400 */
.L_x_4596:
        /* <DEDUP_REMOVED lines=59> */
.L_x_4598:
[----:B------:R-:W-:Y:S05]  /*3d60*/  BSYNC B0 ;  /* 0x0000000000007941 */ /* 0x000fea0003800000 */
.L_x_4597:
[----:B------:R-:W0:Y:S01]  /*3d70*/  LDGDEPBAR ;  /* 0x00000000000079af */ /* 0x000e220000000000 */
[----:B------:R-:W-:Y:S02]  /*3d80*/  MOV R96, R15 ;  /* 0x0000000f00607202 */ /* 0x000fe40000000f00 */
[----:B------:R-:W-:Y:S02]  /*3d90*/  MOV R97, R12 ;  /* 0x0000000c00617202 */ /* 0x000fe40000000f00 */
.L_x_4594:
        /* <DEDUP_REMOVED lines=31> */
[----:B------:R-:W2:Y:S03]  /*3f90*/  SHFL.BFLY PT, R15, R12, 0x2, 0x1f ;  /* 0x0c401f000c0f7f89 */ /* 0x000ea600000e0000 */
[----:B------:R-:W-:Y:S01]  /*3fa0*/  LEA R112, R3, R114, 0x1 ;  /* 0x0000007203707211 */ /* 0x000fe200078e08ff */
[----:B------:R-:W-:Y:S04]  /*3fb0*/  LDSM.16.MT88.4 R40, [R114+0x6000] ;  /* 0x006000007228783b */ /* 0x000fe80000004200 */
[----:B------:R-:W-:Y:S04]  /*3fc0*/  LDSM.16.MT88.4 R64, [R112+0x7000] ;  /* 0x007000007040783b */ /* 0x000fe80000004200 */
[----:B------:R-:W-:Y:S04]  /*3fd0*/  LDSM.16.MT88.4 R56, [R114+0x7000] ;  /* 0x007000007238783b */ /* 0x000fe80000004200 */
[----:B------:R-:W-:Y:S04]  /*3fe0*/  LDSM.16.MT88.4 R72, [R114+0x8000] ;  /* 0x008000007248783b */ /* 0x000fe80000004200 */
[----:B-1----:R-:W-:Y:S01]  /*3ff0*/  LDSM.16.MT88.4 R16, [R114+0x7400] ;  /* 0x007400007210783b */ /* 0x002fe20000004200 */
        /* <DEDUP_REMOVED lines=32> */
[----:B--2---:R-:W-:Y:S01]  /*4200*/  F2FP.BF16.PACK_AB R80, R85, R92 ;  /* 0x0000005c5550723e */ /* 0x004fe200000010ff */
[----:B------:R-:W-:Y:S02]  /*4210*/  FFMA.FTZ R109, R109, c[0x0][0x23c], -R134 ;  /* 0x00008f006d6d7a23 */ /* 0x000fe40000010886 */
[----:B------:R-:W-:Y:S01]  /*4220*/  FSEL R35, R35, RZ, P0 ;  /* 0x000000ff23237208 */ /* 0x000fe20000000000 */
[----:B------:R-:W-:Y:S01]  /*4230*/  FADD.FTZ R85, R92, R85 ;  /* 0x000000555c557221 */ /* 0x000fe20000010000 */
[----:B------:R-:W-:-:S02]  /*4240*/  LEA R134, P0, R96, c[0x0][0x168], 0x1 ;  /* 0x00005a0060867a11 */ /* 0x000fc400078008ff */
[----:B------:R-:W-:Y:S01]  /*4250*/  MUFU.EX2 R25, R25 ;  /* 0x0000001900197308 */ /* 0x000fe20000000800 */
[----:B------:R-:W-:Y:S01]  /*4260*/  FFMA.FTZ R26, R48, c[0x0][0x23c], -R35 ;  /* 0x00008f00301a7a23 */ /* 0x000fe20000010823 */
[----:B------:R-:W-:Y:S01]  /*4270*/  LEA.HI.X R135, R96, c[0x0][0x16c], R97, 0x1, P0 ;  /* 0x00005b0060877a11 */ /* 0x000fe200000f0c61 */
[----:B------:R-:W2:Y:S01]  /*4280*/  LDSM.16.MT88.4 R48, [R112+0x6000] ;  /* 0x006000007030783b */ /* 0x000ea20000004200 */
[--C-:B------:R-:W-:Y:S02]  /*4290*/  FFMA.FTZ R34, R38, c[0x0][0x23c], -R35.reuse ;  /* 0x00008f0026227a23 */ /* 0x100fe40000010823 */
[--C-:B------:R-:W-:Y:S02]  /*42a0*/  FFMA.FTZ R87, R8, c[0x0][0x23c], -R35.reuse ;  /* 0x00008f0008577a23 */ /* 0x100fe40000010823 */
[--C-:B------:R-:W-:Y:S01]  /*42b0*/  FFMA.FTZ R29, R36, c[0x0][0x23c], -R35.reuse ;  /* 0x00008f00241d7a23 */ /* 0x100fe20000010823 */
[----:B-1----:R-:W-:Y:S01]  /*42c0*/  F2FP.BF16.PACK_AB R82, R27, R90 ;  /* 0x0000005a1b52723e */ /* 0x002fe200000010ff */
[--C-:B------:R-:W-:Y:S01]  /*42d0*/  FFMA.FTZ R28, R10, c[0x0][0x23c], -R35.reuse ;  /* 0x00008f000a1c7a23 */ /* 0x100fe20000010823 */
[----:B------:R-:W-:Y:S01]  /*42e0*/  MUFU.EX2 R34, R34 ;  /* 0x0000002200227308 */ /* 0x000fe20000000800 */
[----:B------:R-:W1:Y:S01]  /*42f0*/  LDSM.16.MT88.4 R8, [R112+0x6400] ;  /* 0x006400007008783b */ /* 0x000e620000004200 */
[----:B------:R-:W-:-:S02]  /*4300*/  FFMA.FTZ R23, R52, c[0x0][0x23c], -R35 ;  /* 0x00008f0034177a23 */ /* 0x000fc40000010823 */
[--C-:B------:R-:W-:Y:S02]  /*4310*/  FFMA.FTZ R22, R22, c[0x0][0x23c], -R35.reuse ;  /* 0x00008f0016167a23 */ /* 0x100fe40000010823 */
[--C-:B------:R-:W-:Y:S02]  /*4320*/  FFMA.FTZ R3, R6, c[0x0][0x23c], -R35.reuse ;  /* 0x00008f0006037a23 */ /* 0x100fe40000010823 */
        /* <DEDUP_REMOVED lines=9> */
[----:B------:R-:W-:Y:S01]  /*43c0*/  FFMA.FTZ R31, R31, c[0x0][0x23c], -R35 ;  /* 0x00008f001f1f7a23 */ /* 0x000fe20000010823 */
[----:B------:R-:W4:Y:S01]  /*43d0*/  MUFU.EX2 R28, R28 ;  /* 0x0000001c001c7308 */ /* 0x000f220000000800 */
[----:B---3--:R-:W-:Y:S01]  /*43e0*/  F2FP.BF16.PACK_AB R81, R87, R34 ;  /* 0x000000225751723e */ /* 0x008fe200000010ff */
[----:B------:R-:W-:Y:S02]  /*43f0*/  FADD.FTZ R34, R34, R87 ;  /* 0x0000005722227221 */ /* 0x000fe40000010000 */
[----:B------:R-:W-:-:S04]  /*4400*/  FADD.FTZ R90, R90, R85 ;  /* 0x000000555a5a7221 */ /* 0x000fc80000010000 */
[----:B------:R-:W3:Y:S01]  /*4410*/  MUFU.EX2 R24, R24 ;  /* 0x0000001800187308 */ /* 0x000ee20000000800 */
[----:B------:R-:W-:Y:S01]  /*4420*/  FADD.FTZ R90, R27, R90 ;  /* 0x0000005a1b5a7221 */ /* 0x000fe20000010000 */
[----:B----4-:R-:W-:-:S06]  /*4430*/  F2FP.BF16.PACK_AB R83, R28, R29 ;  /* 0x0000001d1c53723e */ /* 0x010fcc00000010ff */
[----:B------:R-:W-:Y:S01]  /*4440*/  MUFU.EX2 R21, R21 ;  /* 0x0000001500157308 */ /* 0x000fe20000000800 */
[----:B------:R-:W-:-:S04]  /*4450*/  FADD.FTZ R29, R29, R34 ;  /* 0x000000221d1d7221 */ /* 0x000fc80000010000 */
[----:B------:R-:W-:Y:S01]  /*4460*/  FADD.FTZ R27, R28, R29 ;  /* 0x0000001d1c1b7221 */ /* 0x000fe20000010000 */
[----:B--2---:R-:W-:Y:S01]  /*4470*/  HMMA.16816.F32.BF16 R44, R80, R48, RZ ;  /* 0x00000030502c723c */ /* 0x004fe200000418ff */
[----:B---3--:R-:W-:Y:S01]  /*4480*/  F2FP.BF16.PACK_AB R4, R24, R25 ;  /* 0x000000191804723e */ /* 0x008fe200000010ff */
[----:B------:R-:W2:Y:S01]  /*4490*/  MUFU.EX2 R20, R20 ;  /* 0x0000001400147308 */ /* 0x000ea20000000800 */
[----:B------:R-:W-:-:S04]  /*44a0*/  FADD.FTZ R25, R25, R90 ;  /* 0x0000005a19197221 */ /* 0x000fc80000010000 */
[----:B------:R-:W-:Y:S01]  /*44b0*/  FADD.FTZ R24, R24, R25 ;  /* 0x0000001918187221 */ /* 0x000fe20000010000 */
[C---:B------:R-:W-:Y:S02]  /*44c0*/  HMMA.16816.F32.BF16 R48, R80.reuse, R50, RZ ;  /* 0x000000325030723c */ /* 0x040fe400000418ff */
[----:B------:R-:W-:Y:S06]  /*44d0*/  MUFU.EX2 R26, R26 ;  /* 0x0000001a001a7308 */ /* 0x000fec0000000800 */
[----:B------:R-:W-:Y:S02]  /*44e0*/  HMMA.16816.F32.BF16 R60, R80, R64, RZ ;  /* 0x00000040503c723c */ /* 0x000fe400000418ff */
[----:B------:R-:W3:Y:S01]  /*44f0*/  MUFU.EX2 R23, R23 ;  /* 0x0000001700177308 */ /* 0x000ee20000000800 */
[----:B--2---:R-:W-:-:S05]  /*4500*/  F2FP.BF16.PACK_AB R6, R20, R21 ;  /* 0x000000151406723e */ /* 0x004fca00000010ff */
[C---:B------:R-:W-:Y:S02]  /*4510*/  HMMA.16816.F32.BF16 R64, R80.reuse, R66, RZ ;  /* 0x000000425040723c */ /* 0x040fe400000418ff */
[----:B------:R-:W-:Y:S06]  /*4520*/  MUFU.EX2 R22, R22 ;  /* 0x0000001600167308 */ /* 0x000fec0000000800 */
[----:B------:R-:W-:Y:S02]  /*4530*/  HMMA.16816.F32.BF16 R36, R80, R40, RZ ;  /* 0x000000285024723c */ /* 0x000fe400000418ff */
[----:B------:R-:W2:Y:S01]  /*4540*/  MUFU.EX2 R3, R3 ;  /* 0x0000000300037308 */ /* 0x000ea20000000800 */
[----:B---3--:R-:W-:Y:S01]  /*4550*/  F2FP.BF16.PACK_AB R5, R23, R26 ;  /* 0x0000001a1705723e */ /* 0x008fe200000010ff */
        /* <DEDUP_REMOVED lines=21> */
[----:B------:R-:W4:Y:S06]  /*46b0*/  MUFU.EX2 R91, R91 ;  /* 0x0000005b005b7308 */ /* 0x000f2c0000000800 */
[C---:B------:R-:W-:Y:S01]  /*46c0*/  HMMA.16816.F32.BF16 R40, R4.reuse, R14, R40 ;  /* 0x0000000e0428723c */ /* 0x040fe20000041828 */
[----:B------:R-:W5:Y:S01]  /*46d0*/  LDSM.16.MT88.4 R12, [R114+0x8400] ;  /* 0x00840000720c783b */ /* 0x000f620000004200 */
[----:B------:R-:W-:Y:S06]  /*46e0*/  MUFU.EX2 R103, R103 ;  /* 0x0000006700677308 */ /* 0x000fec0000000800 */
[C---:B------:R-:W-:Y:S02]  /*46f0*/  HMMA.16816.F32.BF16 R52, R4.reuse, R16, R52 ;  /* 0x000000100434723c */ /* 0x040fe40000041834 */
[----:B------:R-:W2:Y:S06]  /*4700*/  MUFU.EX2 R106, R105 ;  /* 0x00000069006a7308 */ /* 0x000eac0000000800 */
[C---:B-1----:R-:W-:Y:S02]  /*4710*/  HMMA.16816.F32.BF16 R60, R4.reuse, R8, R60 ;  /* 0x00000008043c723c */ /* 0x042fe4000004183c */
[----:B------:R-:W-:Y:S06]  /*4720*/  MUFU.EX2 R108, R109 ;  /* 0x0000006d006c7308 */ /* 0x000fec0000000800 */
[C---:B------:R-:W-:Y:S01]  /*4730*/  HMMA.16816.F32.BF16 R64, R4.reuse, R10, R64 ;  /* 0x0000000a0440723c */ /* 0x040fe20000041840 */
[----:B------:R-:W1:Y:S01]  /*4740*/  LDSM.16.MT88.4 R8, [R112+0x8000] ;  /* 0x008000007008783b */ /* 0x000e620000004200 */
[----:B------:R-:W-:Y:S06]  /*4750*/  MUFU.EX2 R107, R107 ;  /* 0x0000006b006b7308 */ /* 0x000fec0000000800 */
[C---:B------:R-:W-:Y:S01]  /*4760*/  HMMA.16816.F32.BF16 R56, R4.reuse, R18, R56 ;  /* 0x000000120438723c */ /* 0x040fe20000041838 */
[----:B------:R-:W-:Y:S01]  /*4770*/  LDSM.16.MT88.4 R16, [R114+0x6c00] ;  /* 0x006c00007210783b */ /* 0x000fe20000004200 */
[----:B------:R-:W-:Y:S06]  /*4780*/  MUFU.EX2 R30, R30 ;  /* 0x0000001e001e7308 */ /* 0x000fec0000000800 */
[C---:B-----5:R-:W-:Y:S02]  /*4790*/  HMMA.16816.F32.BF16 R68, R4.reuse, R12, R68 ;  /* 0x0000000c0444723c */ /* 0x060fe40000041844 */
[----:B------:R-:W5:Y:S06]  /*47a0*/  MUFU.EX2 R33, R33 ;  /* 0x0000002100217308 */ /* 0x000f6c0000000800 */
[----:B------:R-:W-:Y:S01]  /*47b0*/  HMMA.16816.F32.BF16 R72, R4, R14, R72 ;  /* 0x0000000e0448723c */ /* 0x000fe20000041848 */
[----:B------:R-:W-:Y:S01]  /*47c0*/  LDSM.16.MT88.4 R12, [R112+0x6c00] ;  /* 0x006c0000700c783b */ /* 0x000fe20000004200 */
[----:B------:R-:W-:Y:S08]  /*47d0*/  MUFU.EX2 R32, R32 ;  /* 0x0000002000207308 */ /* 0x000ff00000000800 */
[----:B------:R-:W2:Y:S01]  /*47e0*/  MUFU.EX2 R31, R31 ;  /* 0x0000001f001f7308 */ /* 0x000ea20000000800 */
[C---:B-1----:R-:W-:Y:S08]  /*47f0*/  HMMA.16816.F32.BF16 R76, R80.reuse, R8, RZ ;  /* 0x00000008504c723c */ /* 0x042ff000000418ff */
[----:B------:R-:W-:Y:S01]  /*4800*/  HMMA.16816.F32.BF16 R80, R80, R10, RZ ;  /* 0x0000000a5050723c */ /* 0x000fe200000418ff */
[----:B------:R-:W1:Y:S11]  /*4810*/  LDSM.16.MT88.4 R8, [R112+0x8400] ;  /* 0x008400007008783b */ /* 0x000e760000004200 */
[----:B------:R-:W-:Y:S04]  /*4820*/  @!UPT UIADD3 URZ, URZ, URZ, URZ ;  /* 0x0000003f3f3ff290 */ /* 0x000fe8000fffe03f */
[C---:B-1----:R-:W-:Y:S08]  /*4830*/  HMMA.16816.F32.BF16 R76, R4.reuse, R8, R76 ;  /* 0x00000008044c723c */ /* 0x042ff0000004184c */
[----:B------:R-:W-:Y:S01]  /*4840*/  HMMA.16816.F32.BF16 R80, R4, R10, R80 ;  /* 0x0000000a0450723c */ /* 0x000fe20000041850 */
[----:B------:R-:W1:Y:S06]  /*4850*/  LDSM.16.MT88.4 R8, [R114+0x6800] ;  /* 0x006800007208783b */ /* 0x000e6c0000004200 */
[----:B--2---:R-:W-:-:S02]  /*4860*/  F2FP.BF16.PACK_AB R4, R101, R104 ;  /* 0x000000686504723e */ /* 0x004fc400000010ff */
[----:B---3--:R-:W-:Y:S01]  /*4870*/  F2FP.BF16.PACK_AB R5, R93, R102 ;  /* 0x000000665d05723e */ /* 0x008fe200000010ff */
        /* <DEDUP_REMOVED lines=25> */
[----:B-----5:R-:W-:Y:S01]  /*4a10*/  F2FP.BF16.PACK_AB R5, R33, R30 ;  /* 0x0000001e2105723e */ /* 0x020fe200000010ff */
[----:B------:R-:W-:Y:S01]  /*4a20*/  FADD.FTZ R30, R30, R91 ;  /* 0x0000005b1e1e7221 */ /* 0x000fe20000010000 */
[----:B------:R-:W-:Y:S02]  /*4a30*/  F2FP.BF16.PACK_AB R6, R107, R108 ;  /* 0x0000006c6b06723e */ /* 0x000fe400000010ff */
[----:B------:R-:W-:Y:S01]  /*4a40*/  F2FP.BF16.PACK_AB R7, R31, R32 ;  /* 0x000000201f07723e */ /* 0x000fe200000010ff */
[----:B------:R-:W-:-:S04]  /*4a50*/  FADD.FTZ R33, R33, R30 ;  /* 0x0000001e21217221 */ /* 0x000fc80000010000 */
[----:B------:R-:W-:Y:S02]  /*4a60*/  FADD.FTZ R32, R32, R33 ;  /* 0x0000002120207221 */ /* 0x000fe40000010000 */
        /* <DEDUP_REMOVED lines=9> */
[C---:B--2---:R-:W-:Y:S07]  /*4b00*/  HMMA.16816.F32.BF16 R68, R4.reuse, R12, R68 ;  /* 0x0000000c0444723c */ /* 0x044fee0000041844 */
[----:B------:R-:W-:Y:S01]  /*4b10*/  FADD.FTZ R13, R21, R24 ;  /* 0x00000018150d7221 */ /* 0x000fe20000010000 */
[----:B------:R-:W-:Y:S03]  /*4b20*/  HMMA.16816.F32.BF16 R72, R4, R14, R72 ;  /* 0x0000000e0448723c */ /* 0x000fe60000041848 */
[----:B------:R-:W-:-:S04]  /*4b30*/  FADD.FTZ R13, R20, R13 ;  /* 0x0000000d140d7221 */ /* 0x000fc80000010000 */
[----:B------:R-:W-:-:S04]  /*4b40*/  FADD.FTZ R104, R104, R13 ;  /* 0x0000000d68687221 */ /* 0x000fc80000010000 */
[----:B------:R-:W-:Y:S01]  /*4b50*/  FADD.FTZ R101, R101, R104 ;  /* 0x0000006865657221 */ /* 0x000fe20000010000 */
        /* <DEDUP_REMOVED lines=9> */
[----:B------:R-:W-:Y:S02]  /*4bf0*/  FADD.FTZ R109, R107, R108 ;  /* 0x0000006c6b6d7221 */ /* 0x000fe40000010000 */
[----:B------:R-:W-:Y:S01]  /*4c00*/  FADD.FTZ R108, R31, R32 ;  /* 0x000000201f6c7221 */ /* 0x000fe20000010000 */
[----:B------:R-:W-:Y:S02]  /*4c10*/  @!UPT UIADD3 URZ, URZ, URZ, URZ ;  /* 0x0000003f3f3ff290 */ /* 0x000fe4000fffe03f */
[----:B------:R-:W-:Y:S11]  /*4c20*/  @!P5 BRA `(.L_x_4599) ;  /* 0x00002c200000d947 */ /* 0x000ff60003800000 */
[----:B------:R-:W-:-:S04]  /*4c30*/  DEPBAR.LE SB0, 0x0 ;  /* 0x000080000000791a */ /* 0x000fc80000000000 */
[----:B------:R-:W-:Y:S02]  /*4c40*/  IADD3 R124, R86, -0x2, RZ ;  /* 0xfffffffe567c7810 */ /* 0x000fe40007ffe0ff */
[----:B------:R-:W-:Y:S01]  /*4c50*/  MOV R3, c[0x0][0x1a0] ;  /* 0x0000680000037a02 */ /* 0x000fe20000000f00 */
        /* <DEDUP_REMOVED lines=60> */
.L_x_4600:
[----:B------:R-:W-:-:S04]  /*5020*/  LEA R6, -R3, RZ, 0x6 ;  /* 0x000000ff03067211 */ /* 0x000fc800078e31ff */
[----:B------:R-:W-:Y:S02]  /*5030*/  SHF.R.S32.HI R13, RZ, 0x1f, R6 ;  /* 0x0000001fff0d7819 */ /* 0x000fe40000011406 */
.L_x_4601:
[----:B------:R-:W-:Y:S02]  /*5040*/  ISETP.GE.AND P1, PT, R127, c[0x0][0x220], PT ;  /* 0x000088007f007a0c */ /* 0x000fe40003f26270 */
[----:B------:R-:W-:Y:S02]  /*5050*/  ISETP.GE.AND P0, PT, R126, c[0x0][0x220], PT ;  /* 0x000088007e007a0c */ /* 0x000fe40003f06270 */
[----:B------:R-:W-:-:S04]  /*5060*/  LEA R5, P2, R88, c[0x0][0x170], 0x1 ;  /* 0x00005c0058057a11 */ /* 0x000fc800078408ff */
[----:B------:R-:W-:Y:S02]  /*5070*/  LEA R110, P4, R6, R5, 0x1 ;  /* 0x00000005066e7211 */ /* 0x000fe400078808ff */
[--C-:B------:R-:W-:Y:S02]  /*5080*/  LEA.HI.X R111, R88, c[0x0][0x174], R84.reuse, 0x1, P2 ;  /* 0x00005d00586f7a11 */ /* 0x100fe400010f0c54 */
[----:B------:R-:W-:Y:S02]  /*5090*/  ISETP.GE.AND P2, PT, R128, c[0x0][0x220], PT ;  /* 0x0000880080007a0c */ /* 0x000fe40003f46270 */
[C---:B------:R-:W-:Y:S02]  /*50a0*/  @!P1 IADD3 R7, P3, R6.reuse, R88, RZ ;  /* 0x0000005806079210 */ /* 0x040fe40007f7e0ff */
[----:B------:R-:W-:Y:S02]  /*50b0*/  LEA.HI.X R111, R6, R111, R13, 0x1, P4 ;  /* 0x0000006f066f7211 */ /* 0x000fe400020f0c0d */
[----:B------:R-:W-:Y:S01]  /*50c0*/  @!P1 LEA R10, P5, R7, c[0x0][0x170], 0x1 ;  /* 0x00005c00070a9a11 */ /* 0x000fe200078a08ff */
[----:B------:R-:W-:Y:S01]  /*50d0*/  @!P1 IMAD.X R4, R13, 0x1, R84, P3 ;  /* 0x000000010d049824 */ /* 0x000fe200018e0654 */
[----:B------:R-:W-:-:S02]  /*50e0*/  IADD3 R9, P4, R123, R6, RZ ;  /* 0x000000067b097210 */ /* 0x000fc40007f9e0ff */
[-C--:B------:R-:W-:Y:S02]  /*50f0*/  @!P0 IADD3 R5, P3, R6, R88.reuse, RZ ;  /* 0x0000005806058210 */ /* 0x080fe40007f7e0ff */
[----:B------:R-:W-:Y:S01]  /*5100*/  @!P1 LEA.HI.X R11, R7, c[0x0][0x174], R4, 0x1, P5 ;  /* 0x00005d00070b9a11 */ /* 0x000fe200028f0c04 */
[----:B------:R-:W-:Y:S01]  /*5110*/  IMAD.X R7, R122, 0x1, R13, P4 ;  /* 0x000000017a077824 */ /* 0x000fe200020e060d */
[-C--:B------:R-:W-:Y:S01]  /*5120*/  @!P1 IADD3 R6, P5, R9, R88.reuse, RZ ;  /* 0x0000005809069210 */ /* 0x080fe20007fbe0ff */
[--C-:B------:R-:W-:Y:S01]  /*5130*/  @!P0 IMAD.X R4, R13, 0x1, R84.reuse, P3 ;  /* 0x000000010d048824 */ /* 0x100fe200018e0654 */
[----:B------:R-:W-:Y:S01]  /*5140*/  @!P0 IADD3 R88, P3, R9, R88, RZ ;  /* 0x0000005809588210 */ /* 0x000fe20007f7e0ff */
[----:B------:R-:W-:Y:S01]  /*5150*/  @!P2 IMAD.MOV.U32 R8, RZ, RZ, c[0x0][0x1a4] ;  /* 0x00006900ff08a624 */ /* 0x000fe200078e00ff */
[----:B------:R-:W-:Y:S01]  /*5160*/  @!P0 LEA R12, P4, R5, c[0x0][0x170], 0x1 ;  /* 0x00005c00050c8a11 */ /* 0x000fe200078808ff */
[----:B------:R-:W-:Y:S01]  /*5170*/  @!P1 IMAD.X R9, R7, 0x1, R84, P5 ;  /* 0x0000000107099824 */ /* 0x000fe200028e0654 */
[----:B------:R-:W-:Y:S01]  /*5180*/  @!P2 LEA R14, P5, R3, R110, 0x6 ;  /* 0x0000006e030ea211 */ /* 0x000fe200078a30ff */
[----:B------:R-:W-:Y:S01]  /*5190*/  @P2 STS [R125+0x6000], RZ ;  /* 0x006000ff7d002388 */ /* 0x000fe20000000800 */
[----:B------:R-:W-:Y:S01]  /*51a0*/  @!P0 LEA.HI.X R13, R5, c[0x0][0x174], R4, 0x1, P4 ;  /* 0x00005d00050d8a11 */ /* 0x000fe200020f0c04 */
[----:B------:R-:W-:Y:S01]  /*51b0*/  @!P0 IMAD.X R7, R7, 0x1, R84, P3 ;  /* 0x0000000107078824 */ /* 0x000fe200018e0654 */
[----:B------:R-:W-:Y:S01]  /*51c0*/  @!P2 LEA.HI.X R15, R3, R111, R8, 0x6, P5 ;  /* 0x0000006f030fa211 */ /* 0x000fe200028f3408 */
[----:B------:R-:W-:Y:S01]  /*51d0*/  @P2 STS [R125+0x6004], RZ ;  /* 0x006004ff7d002388 */ /* 0x000fe20000000800 */
[----:B------:R-:W-:-:S02]  /*51e0*/  @!P1 LEA R8, P4, R6, c[0x0][0x170], 0x1 ;  /* 0x00005c0006089a11 */ /* 0x000fc400078808ff */
[----:B------:R-:W-:Y:S01]  /*51f0*/  @!P0 LEA R24, P3, R88, c[0x0][0x170], 0x1 ;  /* 0x00005c0058188a11 */ /* 0x000fe200078608ff */
[----:B------:R-:W-:Y:S01]  /*5200*/  @P2 STS.64 [R125+0x6008], RZ ;  /* 0x006008ff7d002388 */ /* 0x000fe20000000a00 */
[----:B------:R-:W-:Y:S02]  /*5210*/  @!P1 LEA.HI.X R9, R6, c[0x0][0x174], R9, 0x1, P4 ;  /* 0x00005d0006099a11 */ /* 0x000fe400020f0c09 */
        /* <DEDUP_REMOVED lines=31> */
[----:B------:R-:W5:Y:S04]  /*5410*/  LDSM.16.M88.4 R28, [R116+0x3000] ;  /* 0x00300000741c783b */ /* 0x000f680000000200 */
[----:B------:R-:W4:Y:S04]  /*5420*/  LDSM.16.M88.4 R20, [R116+0x3400] ;  /* 0x003400007414783b */ /* 0x000f280000000200 */
[----:B------:R-:W-:Y:S04]  /*5430*/  LDSM.16.M88.4 R84, [R115] ;  /* 0x000000007354783b */ /* 0x000fe80000000200 */
[----:B------:R-:W1:Y:S04]  /*5440*/  LDSM.16.M88.4 R16, [R113+0x3000] ;  /* 0x003000007110783b */ /* 0x000e680000000200 */
[----:B---3--:R-:W3:Y:S04]  /*5450*/  LDSM.16.M88.4 R12, [R116+0x3800] ;  /* 0x00380000740c783b */ /* 0x008ee80000000200 */
[----:B--2---:R-:W2:Y:S04]  /*5460*/  LDSM.16.M88.4 R8, [R113+0x3400] ;  /* 0x003400007108783b */ /* 0x004ea80000000200 */
[----:B------:R-:W1:Y:S04]  /*5470*/  LDSM.16.M88.4 R88, [R116+0x3c00] ;  /* 0x003c00007458783b */ /* 0x000e680000000200 */
[----:B------:R-:W1:Y:S04]  /*5480*/  LDSM.16.M88.4 R92, [R113+0x3800] ;  /* 0x00380000715c783b */ /* 0x000e680000000200 */
[----:B------:R-:W3:Y:S04]  /*5490*/  S2R R3, SR_TID.X ;  /* 0x0000000000037919 */ /* 0x000ee80000002100 */
[----:B------:R-:W0:Y:S01]  /*54a0*/  LDGDEPBAR ;  /* 0x00000000000079af */ /* 0x000e220000000000 */
[C---:B-----5:R-:W-:Y:S08]  /*54b0*/  HMMA.16816.F32.BF16 R32, R4.reuse, R28, RZ ;  /* 0x0000001c0420723c */ /* 0x060ff000000418ff */
[C---:B------:R-:W-:Y:S08]  /*54c0*/  HMMA.16816.F32.BF16 R28, R4.reuse, R30, RZ ;  /* 0x0000001e041c723c */ /* 0x040ff000000418ff */
[----:B----4-:R-:W-:Y:S01]  /*54d0*/  HMMA.16816.F32.BF16 R24, R4, R20, RZ ;  /* 0x000000140418723c */ /* 0x010fe200000418ff */
[----:B---3--:R-:W-:-:S05]  /*54e0*/  IMAD.SHL.U32 R3, R3, 0x2, RZ ;  /* 0x0000000203037824 */ /* 0x008fca00078e00ff */
[----:B------:R-:W-:Y:S02]  /*54f0*/  LOP3.LUT R3, R3, 0x6, RZ, 0xc0, !PT ;  /* 0x0000000603037812 */ /* 0x000fe400078ec0ff */
[----:B------:R-:W-:Y:S03]  /*5500*/  HMMA.16816.F32.BF16 R20, R4, R22, RZ ;  /* 0x000000160414723c */ /* 0x000fe600000418ff */
[----:B------:R-:W-:-:S05]  /*5510*/  IMAD R3, R124, 0x40, R3 ;  /* 0x000000407c037824 */ /* 0x000fca00078e0203 */
[C---:B-1----:R-:W-:Y:S08]  /*5520*/  HMMA.16816.F32.BF16 R32, R84.reuse, R16, R32 ;  /* 0x000000105420723c */ /* 0x042ff00000041820 */
[----:B------:R-:W-:Y:S08]  /*5530*/  HMMA.16816.F32.BF16 R28, R84, R18, R28 ;  /* 0x00000012541c723c */ /* 0x000ff0000004181c */
[----:B------:R-:W-:Y:S08]  /*5540*/  HMMA.16816.F32.BF16 R16, R4, R12, RZ ;  /* 0x0000000c0410723c */ /* 0x000ff000000418ff */
[C---:B--2---:R-:W-:Y:S08]  /*5550*/  HMMA.16816.F32.BF16 R24, R84.reuse, R8, R24 ;  /* 0x000000085418723c */ /* 0x044ff00000041818 */
        /* <DEDUP_REMOVED lines=65> */
[----:B------:R-:W-:Y:S01]  /*5970*/  IADD3 R86, R3, 0x8, RZ ;  /* 0x0000000803567810 */ /* 0x000fe20007ffe0ff */
[C---:B--2---:R-:W-:Y:S01]  /*5980*/  HMMA.16816.F32.BF16 R16, R92.reuse, R88, R16 ;  /* 0x000000585c10723c */ /* 0x044fe20000041810 */
[----:B------:R-:W-:Y:S02]  /*5990*/  FSEL R84, R33, -INF , !P5 ;  /* 0xff80000021547808 */ /* 0x000fe40006800000 */
[CC--:B------:R-:W-:Y:S02]  /*59a0*/  ISETP.GE.AND P3, PT, R86.reuse, R99.reuse, PT ;  /* 0x000000635600720c */ /* 0x0c0fe40003f66270 */
[----:B------:R-:W-:Y:S02]  /*59b0*/  FSEL R35, R35, -INF , !P4 ;  /* 0xff80000023237808 */ /* 0x000fe40006000000 */
[----:B------:R-:W-:Y:S01]  /*59c0*/  ISETP.GE.AND P5, PT, R86, R98, PT ;  /* 0x000000625600720c */ /* 0x000fe20003fa6270 */
[----:B------:R-:W-:Y:S01]  /*59d0*/  HMMA.16816.F32.BF16 R12, R92, R90, R12 ;  /* 0x0000005a5c0c723c */ /* 0x000fe2000004180c */
[----:B------:R-:W-:-:S02]  /*59e0*/  ISETP.GE.AND P4, PT, R85, R99, PT ;  /* 0x000000635500720c */ /* 0x000fc40003f86270 */
[----:B------:R-:W-:Y:S02]  /*59f0*/  IADD3 R87, R3, 0x10, RZ ;  /* 0x0000001003577810 */ /* 0x000fe40007ffe0ff */
[----:B------:R-:W-:Y:S02]  /*5a00*/  FSEL R86, R28, -INF , !P3 ;  /* 0xff8000001c567808 */ /* 0x000fe40005800000 */
        /* <DEDUP_REMOVED lines=8> */
[----:B------:R-:W-:Y:S02]  /*5a90*/  ISETP.GE.AND P3, PT, R85, R99, PT ;  /* 0x000000635500720c */ /* 0x000fe40003f66270 */
[----:B------:R-:W-:-:S02]  /*5aa0*/  FSEL R138, R24, -INF , !P5 ;  /* 0xff800000188a7808 */ /* 0x000fc40006800000 */
[----:B------:R-:W-:Y:S02]  /*5ab0*/  FSEL R143, R26, -INF , !P4 ;  /* 0xff8000001a8f7808 */ /* 0x000fe40006000000 */
[-C--:B------:R-:W-:Y:S02]  /*5ac0*/  ISETP.GE.AND P5, PT, R85, R98.reuse, PT ;  /* 0x000000625500720c */ /* 0x080fe40003fa6270 */
[C---:B------:R-:W-:Y:S02]  /*5ad0*/  ISETP.GE.AND P4, PT, R30.reuse, R99, PT ;  /* 0x000000631e00720c */ /* 0x040fe40003f86270 */
[----:B------:R-:W-:Y:S02]  /*5ae0*/  IADD3 R29, R3, 0x19, RZ ;  /* 0x00000019031d7810 */ /* 0x000fe40007ffe0ff */
[----:B------:R-:W-:Y:S02]  /*5af0*/  FSEL R140, R25, -INF , !P3 ;  /* 0xff800000198c7808 */ /* 0x000fe40005800000 */
[----:B------:R-:W-:-:S02]  /*5b00*/  ISETP.GE.AND P3, PT, R30, R98, PT ;  /* 0x000000621e00720c */ /* 0x000fc40003f66270 */
[----:B------:R-:W-:Y:S02]  /*5b10*/  FSEL R151, R27, -INF , !P5 ;  /* 0xff8000001b977808 */ /* 0x000fe40006800000 */
[----:B------:R-:W-:Y:S02]  /*5b20*/  FSEL R142, R20, -INF , !P4 ;  /* 0xff800000148e7808 */ /* 0x000fe40006000000 */
[----:B------:R-:W-:Y:S02]  /*5b30*/  IADD3 R24, R3, 0x20, RZ ;  /* 0x0000002003187810 */ /* 0x000fe40007ffe0ff */
[C---:B------:R-:W-:Y:S02]  /*5b40*/  ISETP.GE.AND P5, PT, R29.reuse, R99, PT ;  /* 0x000000631d00720c */ /* 0x040fe40003fa6270 */
[----:B------:R-:W-:Y:S02]  /*5b50*/  ISETP.GE.AND P4, PT, R29, R98, PT ;  /* 0x000000621d00720c */ /* 0x000fe40003f86270 */
[----:B------:R-:W-:-:S02]  /*5b60*/  IADD3 R20, R3, 0x21, RZ ;  /* 0x0000002103147810 */ /* 0x000fc40007ffe0ff */
[----:B------:R-:W-:Y:S02]  /*5b70*/  FSEL R137, R22, -INF , !P3 ;  /* 0xff80000016897808 */ /* 0x000fe40005800000 */
[CC--:B------:R-:W-:Y:S02]  /*5b80*/  ISETP.GE.AND P3, PT, R24.reuse, R99.reuse, PT ;  /* 0x000000631800720c */ /* 0x0c0fe40003f66270 */
        /* <DEDUP_REMOVED lines=10> */
[----:B------:R-:W-:Y:S02]  /*5c30*/  IADD3 R17, R3, 0x29, RZ ;  /* 0x0000002903117810 */ /* 0x000fe40007ffe0ff */
[----:B------:R-:W-:Y:S02]  /*5c40*/  FSEL R107, R19, -INF , !P3 ;  /* 0xff800000136b7808 */ /* 0x000fe40005800000 */
[----:B------:R-:W-:Y:S02]  /*5c50*/  ISETP.GE.AND P3, PT, R17, R99, PT ;  /* 0x000000631100720c */ /* 0x000fe40003f66270 */
[----:B------:R-:W-:Y:S02]  /*5c60*/  FSEL R132, R12, -INF , !P5 ;  /* 0xff8000000c847808 */ /* 0x000fe40006800000 */
[----:B------:R-:W-:Y:S02]  /*5c70*/  ISETP.GE.AND P4, PT, R21, R98, PT ;  /* 0x000000621500720c */ /* 0x000fe40003f86270 */
[----:B------:R-:W-:-:S02]  /*5c80*/  IADD3 R16, R3, 0x30, RZ ;  /* 0x0000003003107810 */ /* 0x000fc40007ffe0ff */
[-C--:B------:R-:W-:Y:S02]  /*5c90*/  ISETP.GE.AND P5, PT, R17, R98.reuse, PT ;  /* 0x000000621100720c */ /* 0x080fe40003fa6270 */
[----:B------:R-:W-:Y:S02]  /*5ca0*/  IADD3 R12, R3, 0x31, RZ ;  /* 0x00000031030c7810 */ /* 0x000fe40007ffe0ff */
[----:B------:R-:W-:Y:S02]  /*5cb0*/  FSEL R136, R13, -INF , !P3 ;  /* 0xff8000000d887808 */ /* 0x000fe40005800000 */
[----:B------:R-:W-:Y:S02]  /*5cc0*/  FSEL R133, R14, -INF , !P4 ;  /* 0xff8000000e857808 */ /* 0x000fe40006000000 */
[----:B------:R-:W-:Y:S02]  /*5cd0*/  ISETP.GE.AND P3, PT, R16, R98, PT ;  /* 0x000000621000720c */ /* 0x000fe40003f66270 */
[----:B------:R-:W-:-:S02]  /*5ce0*/  FSEL R101, R15, -INF , !P5 ;  /* 0xff8000000f657808 */ /* 0x000fc40006800000 */
[-C--:B------:R-:W-:Y:S02]  /*5cf0*/  ISETP.GE.AND P4, PT, R16, R99.reuse, PT ;  /* 0x000000631000720c */ /* 0x080fe40003f86270 */
[----:B------:R-:W-:Y:S02]  /*5d00*/  IADD3 R13, R3, 0x38, RZ ;  /* 0x00000038030d7810 */ /* 0x000fe40007ffe0ff */
[-C--:B------:R-:W-:Y:S02]  /*5d10*/  ISETP.GE.AND P5, PT, R12, R99.reuse, PT ;  /* 0x000000630c00720c */ /* 0x080fe40003fa6270 */
[----:B------:R-:W-:Y:S02]  /*5d20*/  FSEL R90, R10, -INF , !P3 ;  /* 0xff8000000a5a7808 */ /* 0x000fe40005800000 */
[----:B------:R-:W-:Y:S02]  /*5d30*/  FSEL R100, R8, -INF , !P4 ;  /* 0xff80000008647808 */ /* 0x000fe40006000000 */
[----:B------:R-:W-:-:S02]  /*5d40*/  ISETP.GE.AND P3, PT, R13, R99, PT ;  /* 0x000000630d00720c */ /* 0x000fc40003f66270 */
[----:B------:R-:W-:Y:S02]  /*5d50*/  FSEL R104, R9, -INF , !P5 ;  /* 0xff80000009687808 */ /* 0x000fe40006800000 */
[----:B------:R-:W-:Y:S02]  /*5d60*/  ISETP.GE.AND P5, PT, R13, R98, PT ;  /* 0x000000620d00720c */ /* 0x000fe40003fa6270 */
[----:B------:R-:W-:Y:S02]  /*5d70*/  IADD3 R8, R3, 0x39, RZ ;  /* 0x0000003903087810 */ /* 0x000fe40007ffe0ff */
[----:B------:R-:W-:Y:S02]  /*5d80*/  FSEL R106, R4, -INF , !P3 ;  /* 0xff800000046a7808 */ /* 0x000fe40005800000 */
[----:B------:R-:W-:Y:S02]  /*5d90*/  ISETP.GE.AND P3, PT, R8, R99, PT ;  /* 0x000000630800720c */ /* 0x000fe40003f66270 */
[----:B------:R-:W-:-:S02]  /*5da0*/  FSEL R91, R6, -INF , !P5 ;  /* 0xff800000065b7808 */ /* 0x000fc40006800000 */
[-C--:B------:R-:W-:Y:S02]  /*5db0*/  ISETP.GE.AND P5, PT, R3, R98.reuse, PT ;  /* 0x000000620300720c */ /* 0x080fe40003fa6270 */
[----:B------:R-:W-:Y:S02]  /*5dc0*/  FSEL R141, R5, -INF , !P3 ;  /* 0xff800000058d7808 */ /* 0x000fe40005800000 */
[----:B------:R-:W-:Y:S02]  /*5dd0*/  FSEL R5, R34, -INF , !P5 ;  /* 0xff80000022057808 */ /* 0x000fe40006800000 */
[----:B------:R-:W-:Y:S02]  /*5de0*/  ISETP.GT.AND P5, PT, R124, R119, PT ;  /* 0x000000777c00720c */ /* 0x000fe40003fa4270 */
[----:B------:R-:W-:Y:S02]  /*5df0*/  ISETP.GE.AND P4, PT, R12, R98, PT ;  /* 0x000000620c00720c */ /* 0x000fe40003f86270 */
[----:B------:R-:W-:-:S02]  /*5e00*/  LEA R134, P3, R96, c[0x0][0x168], 0x1 ;  /* 0x00005a0060867a11 */ /* 0x000fc400078608ff */
[----:B------:R-:W-:Y:S02]  /*5e10*/  FSEL R89, R11, -INF , !P4 ;  /* 0xff8000000b597808 */ /* 0x000fe40006000000 */
[----:B------:R-:W-:Y:S02]  /*5e20*/  ISETP.GE.AND P4, PT, R3, R99, PT ;  /* 0x000000630300720c */ /* 0x000fe40003f86270 */
[----:B------:R-:W-:Y:S02]  /*5e30*/  LEA.HI.X R135, R96, c[0x0][0x16c], R97, 0x1, P3 ;  /* 0x00005b0060877a11 */ /* 0x000fe400018f0c61 */
[----:B------:R-:W-:Y:S02]  /*5e40*/  FSEL R32, R32, -INF , !P4 ;  /* 0xff80000020207808 */ /* 0x000fe40006000000 */
[----:B------:R-:W-:-:S04]  /*5e50*/  ISETP.GE.AND P4, PT, R8, R98, PT ;  /* 0x000000620800720c */ /* 0x000fc80003f86270 */
[----:B------:R-:W-:Y:S01]  /*5e60*/  FSEL R98, R7, -INF , !P4 ;  /* 0xff80000007627808 */ /* 0x000fe20006000000 */
[----:B------:R-:W-:Y:S05]  /*5e70*/  @!P5 BRA `(.L_x_4602) ;  /* 0x000007c00000d947 */ /* 0x000fea0003800000 */
[----:B------:R-:W-:Y:S01]  /*5e80*/  MOV R3, c[0x0][0x198] ;  /* 0x0000660000037a02 */ /* 0x000fe20000000f00 */
        /* <DEDUP_REMOVED lines=9> */
[----:B------:R-:W-:Y:S01]  /*5f20*/  IMAD.HI.U32 R7, R9, R7, R8 ;  /* 0x0000000709077227 */ /* 0x000fe200078e0008 */
[----:B------:R-:W-:-:S04]  /*5f30*/  SHF.L.U32 R8, R124, 0x6, RZ ;  /* 0x000000067c087819 */ /* 0x000fc800000006ff */
[----:B------:R-:W-:Y:S02]  /*5f40*/  IABS R4, R8 ;  /* 0x0000000800047213 */ /* 0x000fe40000000000 */
[C---:B------:R-:W-:Y:S02]  /*5f50*/  IADD3 R9, R8.reuse, -0x40, RZ ;  /* 0xffffffc008097810 */ /* 0x040fe40007ffe0ff */
[----:B------:R-:W-:Y:S01]  /*5f60*/  LOP3.LUT R8, R8, c[0x0][0x2d0], RZ, 0x3c, !PT ;  /* 0x0000b40008087a12 */ /* 0x000fe200078e3cff */
[----:B------:R-:W-:-:S04]  /*5f70*/  IMAD.HI.U32 R10, R7, R4, RZ ;  /* 0x00000004070a7227 */ /* 0x000fc800078e00ff */
[----:B------:R-:W-:-:S04]  /*5f80*/  IMAD.MOV R11, RZ, RZ, -R10 ;  /* 0x000000ffff0b7224 */ /* 0x000fc800078e0a0a */
[C---:B------:R-:W-:Y:S01]  /*5f90*/  IMAD R11, R6.reuse, R11, R4 ;  /* 0x0000000b060b7224 */ /* 0x040fe200078e0204 */
[----:B------:R-:W-:Y:S02]  /*5fa0*/  IABS R4, R9 ;  /* 0x0000000900047213 */ /* 0x000fe40000000000 */
[----:B------:R-:W-:Y:S02]  /*5fb0*/  LOP3.LUT R9, R9, c[0x0][0x2d0], RZ, 0x3c, !PT ;  /* 0x0000b40009097a12 */ /* 0x000fe400078e3cff */
[----:B------:R-:W-:Y:S01]  /*5fc0*/  ISETP.GT.U32.AND P4, PT, R6, R11, PT ;  /* 0x0000000b0600720c */ /* 0x000fe20003f84070 */
[----:B------:R-:W-:-:S12]  /*5fd0*/  IMAD.HI.U32 R7, R7, R4, RZ ;  /* 0x0000000407077227 */ /* 0x000fd800078e00ff */
[----:B------:R-:W-:Y:S01]  /*5fe0*/  @!P4 IMAD.IADD R11, R11, 0x1, -R6 ;  /* 0x000000010b0bc824 */ /* 0x000fe200078e0a06 */
[----:B------:R-:W-:-:S04]  /*5ff0*/  @!P4 IADD3 R10, R10, 0x1, RZ ;  /* 0x000000010a0ac810 */ /* 0x000fc80007ffe0ff */
[----:B------:R-:W-:Y:S02]  /*6000*/  ISETP.GE.U32.AND P3, PT, R11, R6, PT ;  /* 0x000000060b00720c */ /* 0x000fe40003f66070 */
[----:B------:R-:W-:-:S05]  /*6010*/  IADD3 R11, -R7, RZ, RZ ;  /* 0x000000ff070b7210 */ /* 0x000fca0007ffe1ff */
[----:B------:R-:W-:-:S05]  /*6020*/  IMAD R11, R6, R11, R4 ;  /* 0x0000000b060b7224 */ /* 0x000fca00078e0204 */
[----:B------:R-:W-:Y:S02]  /*6030*/  ISETP.GT.U32.AND P4, PT, R6, R11, PT ;  /* 0x0000000b0600720c */ /* 0x000fe40003f84070 */
[----:B------:R-:W-:Y:S02]  /*6040*/  @P3 IADD3 R10, R10, 0x1, RZ ;  /* 0x000000010a0a3810 */ /* 0x000fe40007ffe0ff */
[----:B------:R-:W-:-:S09]  /*6050*/  ISETP.GE.AND P3, PT, R8, RZ, PT ;  /* 0x000000ff0800720c */ /* 0x000fd20003f66270 */
[----:B------:R-:W-:Y:S01]  /*6060*/  @!P4 IMAD.IADD R11, R11, 0x1, -R6 ;  /* 0x000000010b0bc824 */ /* 0x000fe200078e0a06 */
[----:B------:R-:W-:Y:S02]  /*6070*/  @!P4 IADD3 R7, R7, 0x1, RZ ;  /* 0x000000010707c810 */ /* 0x000fe40007ffe0ff */
[----:B------:R-:W-:Y:S01]  /*6080*/  ISETP.GE.AND P4, PT, R9, RZ, PT ;  /* 0x000000ff0900720c */ /* 0x000fe20003f86270 */
[----:B------:R-:W-:Y:S01]  /*6090*/  @!P3 IMAD.MOV R10, RZ, RZ, -R10 ;  /* 0x000000ffff0ab224 */ /* 0x000fe200078e0a0a */
[----:B------:R-:W-:Y:S02]  /*60a0*/  ISETP.GE.U32.AND P3, PT, R11, R6, PT ;  /* 0x000000060b00720c */ /* 0x000fe40003f66070 */
[----:B------:R-:W-:-:S11]  /*60b0*/  LOP3.LUT R9, RZ, c[0x0][0x2d0], RZ, 0x33, !PT ;  /* 0x0000b400ff097a12 */ /* 0x000fd600078e33ff */
[----:B------:R-:W-:Y:S02]  /*60c0*/  @P3 IADD3 R7, R7, 0x1, RZ ;  /* 0x0000000107073810 */ /* 0x000fe40007ffe0ff */
[----:B------:R-:W-:Y:S02]  /*60d0*/  ISETP.NE.AND P3, PT, RZ, c[0x0][0x2d0], PT ;  /* 0x0000b400ff007a0c */ /* 0x000fe40003f65270 */
[----:B------:R-:W-:Y:S02]  /*60e0*/  MOV R4, R7 ;  /* 0x0000000700047202 */ /* 0x000fe40000000f00 */
[----:B------:R-:W-:-:S03]  /*60f0*/  SEL R7, R9, R10, !P3 ;  /* 0x0000000a09077207 */ /* 0x000fc60005800000 */
[----:B------:R-:W-:Y:S02]  /*6100*/  @!P4 IMAD.MOV R4, RZ, RZ, -R4 ;  /* 0x000000ffff04c224 */ /* 0x000fe400078e0a04 */
[----:B------:R-:W-:-:S03]  /*6110*/  IMAD.WIDE R14, R7, 0x4, R130 ;  /* 0x00000004070e7825 */ /* 0x000fc600078e0282 */
[----:B------:R-:W-:Y:S02]  /*6120*/  SEL R4, R9, R4, !P3 ;  /* 0x0000000409047207 */ /* 0x000fe40005800000 */
[----:B------:R-:W2:Y:S03]  /*6130*/  LDG.E R9, [R14.64] ;  /* 0x000000080e097981 */ /* 0x000ea6000c1e1900 */
[----:B------:R-:W-:-:S05]  /*6140*/  IMAD.WIDE R12, R4, 0x4, R130 ;  /* 0x00000004040c7825 */ /* 0x000fca00078e0282 */
[----:B------:R-:W2:Y:S01]  /*6150*/  LDG.E R6, [R12.64] ;  /* 0x000000080c067981 */ /* 0x000ea2000c1e1900 */
[----:B------:R-:W-:Y:S01]  /*6160*/  MOV R10, c[0x0][0x2d0] ;  /* 0x0000b400000a7a02 */ /* 0x000fe20000000f00 */
[----:B------:R-:W-:-:S04]  /*6170*/  IMAD.IADD R7, R7, 0x1, -R4 ;  /* 0x0000000107077824 */ /* 0x000fc800078e0a04 */
[----:B------:R-:W-:-:S05]  /*6180*/  IMAD R10, R7, R10, -0x40 ;  /* 0xffffffc0070a7424 */ /* 0x000fca00078e020a */
[----:B------:R-:W-:-:S05]  /*6190*/  SHF.R.S32.HI R7, RZ, 0x1f, R10 ;  /* 0x0000001fff077819 */ /* 0x000fca000001140a */
[----:B------:R-:W-:-:S04]  /*61a0*/  IMAD R7, R7, c[0x0][0x198], RZ ;  /* 0x0000660007077a24 */ /* 0x000fc800078e02ff */
[C---:B------:R-:W-:Y:S02]  /*61b0*/  IMAD R8, R10.reuse, c[0x0][0x19c], R7 ;  /* 0x000067000a087a24 */ /* 0x040fe400078e0207 */
[----:B------:R-:W-:-:S04]  /*61c0*/  IMAD.WIDE.U32 R10, R10, c[0x0][0x198], RZ ;  /* 0x000066000a0a7a25 */ /* 0x000fc800078e00ff */
[----:B--2---:R-:W-:Y:S02]  /*61d0*/  IMAD.IADD R6, R6, 0x1, -R9 ;  /* 0x0000000106067824 */ /* 0x004fe400078e0a09 */
[----:B------:R-:W-:Y:S01]  /*61e0*/  IMAD.IADD R9, R11, 0x1, R8 ;  /* 0x000000010b097824 */ /* 0x000fe200078e0208 */
[----:B------:R-:W-:Y:S02]  /*61f0*/  MOV R8, R10 ;  /* 0x0000000a00087202 */ /* 0x000fe40000000f00 */
[----:B------:R-:W-:-:S05]  /*6200*/  SHF.R.S32.HI R7, RZ, 0x1f, R6 ;  /* 0x0000001fff077819 */ /* 0x000fca0000011406 */
[----:B------:R-:W-:-:S04]  /*6210*/  IMAD R7, R7, c[0x0][0x180], RZ ;  /* 0x0000600007077a24 */ /* 0x000fc800078e02ff */
[C---:B------:R-:W-:Y:S02]  /*6220*/  IMAD R4, R6.reuse, c[0x0][0x184], R7 ;  /* 0x0000610006047a24 */ /* 0x040fe400078e0207 */
[----:B------:R-:W-:-:S04]  /*6230*/  IMAD.WIDE.U32 R6, R6, c[0x0][0x180], R8 ;  /* 0x0000600006067a25 */ /* 0x000fc800078e0008 */
[----:B------:R-:W-:Y:S01]  /*6240*/  IMAD.IADD R4, R7, 0x1, R4 ;  /* 0x0000000107047824 */ /* 0x000fe200078e0204 */
[----:B------:R-:W-:Y:S01]  /*6250*/  MOV R7, R6 ;  /* 0x0000000600077202 */ /* 0x000fe20000000f00 */
[----:B------:R-:W-:Y:S05]  /*6260*/  BRA `(.L_x_4604) ;  /* 0x0000002000007947 */ /* 0x000fea0003800000 */
.L_x_4603:
[----:B------:R-:W-:-:S04]  /*6270*/  LEA R7, -R3, RZ, 0x6 ;  /* 0x000000ff03077211 */ /* 0x000fc800078e31ff */
[----:B------:R-:W-:Y:S02]  /*6280*/  SHF.R.S32.HI R4, RZ, 0x1f, R7 ;  /* 0x0000001fff047819 */ /* 0x000fe40000011407 */
.L_x_4604:
[C---:B------:R-:W-:Y:S01]  /*6290*/  LEA R134, P3, R7.reuse, R134, 0x1 ;  /* 0x0000008607867211 */ /* 0x040fe200078608ff */
[----:B------:R1:W-:Y:S01]  /*62a0*/  @P2 STS [R125+0x3000], RZ ;  /* 0x003000ff7d002388 */ /* 0x0003e20000000800 */
[----:B------:R-:W-:Y:S02]  /*62b0*/  BSSY B0, `(.L_x_4605) ;  /* 0x0000037000007945 */ /* 0x000fe40003800000 */
[----:B------:R-:W-:Y:S01]  /*62c0*/  LEA.HI.X R135, R7, R135, R4, 0x1, P3 ;  /* 0x0000008707877211 */ /* 0x000fe200018f0c04 */
[----:B------:R1:W-:Y:S01]  /*62d0*/  @P2 STS [R125+0x3004], RZ ;  /* 0x003004ff7d002388 */ /* 0x0003e20000000800 */
[----:B------:R-:W-:-:S03]  /*62e0*/  @!P1 IADD3 R9, P3, R96, R7, RZ ;  /* 0x0000000760099210 */ /* 0x000fc60007f7e0ff */
[----:B------:R1:W-:Y:S02]  /*62f0*/  @P2 STS.64 [R125+0x3008], RZ ;  /* 0x003008ff7d002388 */ /* 0x0003e40000000a00 */
[----:B------:R-:W-:Y:S01]  /*6300*/  @!P1 IMAD.X R6, R97, 0x1, R4, P3 ;  /* 0x0000000161069824 */ /* 0x000fe200018e0604 */
[C---:B------:R-:W-:Y:S01]  /*6310*/  @!P1 LEA R10, P3, R9.reuse, c[0x0][0x168], 0x1 ;  /* 0x00005a00090a9a11 */ /* 0x040fe200078608ff */
[----:B------:R-:W-:Y:S01]  /*6320*/  @!PT LDS RZ, [RZ] ;  /* 0x00000000fffff984 */ /* 0x000fe20000000800 */
[----:B------:R-:W-:Y:S01]  /*6330*/  @!PT LDS RZ, [RZ] ;  /* 0x00000000fffff984 */ /* 0x000fe20000000800 */
[----:B------:R-:W-:Y:S01]  /*6340*/  @!PT LDS RZ, [RZ] ;  /* 0x00000000fffff984 */ /* 0x000fe20000000800 */
[----:B------:R1:W-:Y:S03]  /*6350*/  @!P2 LDGSTS.E.BYPASS.LTC128B.128 [R125+0x3000], [R134.64] ;  /* 0x03000000867dafae */ /* 0x0003e6000b901d48 */
[----:B------:R-:W-:Y:S01]  /*6360*/  @!P1 LEA.HI.X R11, R9, c[0x0][0x16c], R6, 0x1, P3 ;  /* 0x00005b00090b9a11 */ /* 0x000fe200018f0c06 */
[----:B------:R1:W-:Y:S01]  /*6370*/  @P1 STS.128 [R125+0x4000], RZ ;  /* 0x004000ff7d001388 */ /* 0x0003e20000000c00 */
[-C--:B------:R-:W-:Y:S02]  /*6380*/  @!P0 IADD3 R9, P3, R96, R7.reuse, RZ ;  /* 0x0000000760098210 */ /* 0x080fe40007f7e0ff */
[----:B------:R-:W-:Y:S01]  /*6390*/  IADD3 R7, P4, R121, R7, RZ ;  /* 0x0000000779077210 */ /* 0x000fe20007f9e0ff */
[----:B------:R-:W-:Y:S01]  /*63a0*/  @!PT LDS RZ, [RZ] ;  /* 0x00000000fffff984 */ /* 0x000fe20000000800 */
[----:B------:R-:W-:Y:S01]  /*63b0*/  @!PT LDS RZ, [RZ] ;  /* 0x00000000fffff984 */ /* 0x000fe20000000800 */
[----:B------:R-:W-:Y:S01]  /*63c0*/  @!PT LDS RZ, [RZ] ;  /* 0x00000000fffff984 */ /* 0x000fe20000000800 */
[----:B------:R1:W-:Y:S02]  /*63d0*/  @!P1 LDGSTS.E.BYPASS.LTC128B.128 [R125+0x4000], [R10.64+0x40] ;  /* 0x040000400a7d9fae */ /* 0x0003e4000b901d48 */
[--C-:B------:R-:W-:Y:S01]  /*63e0*/  @!P0 IMAD.X R6, R97, 0x1, R4.reuse, P3 ;  /* 0x0000000161068824 */ /* 0x100fe200018e0604 */
[C---:B------:R-:W-:Y:S01]  /*63f0*/  @!P0 LEA R8, P3, R9.reuse, c[0x0][0x168], 0x1 ;  /* 0x00005a0009088a11 */ /* 0x040fe200078608ff */
[----:B------:R-:W-:Y:S01]  /*6400*/  IMAD.X R4, R120, 0x1, R4, P4 ;  /* 0x0000000178047824 */ /* 0x000fe200020e0604 */
[----:B------:R1:W-:Y:S02]  /*6410*/  @P0 STS.128 [R125+0x5000], RZ ;  /* 0x005000ff7d000388 */ /* 0x0003e40000000c00 */
[----:B------:R-:W-:Y:S01]  /*6420*/  @!P0 LEA.HI.X R9, R9, c[0x0][0x16c], R6, 0x1, P3 ;  /* 0x00005b0009098a11 */ /* 0x000fe200018f0c06 */
[----:B------:R-:W-:Y:S01]  /*6430*/  @!P2 IMAD.MOV.U32 R6, RZ, RZ, c[0x0][0x19c] ;  /* 0x00006700ff06a624 */ /* 0x000fe200078e00ff */
[----:B------:R-:W-:-:S03]  /*6440*/  @!P2 LEA R12, P3, R3, R134, 0x6 ;  /* 0x00000086030ca211 */ /* 0x000fc600078630ff */
[----:B------:R-:W-:Y:S01]  /*6450*/  @!PT LDS RZ, [RZ] ;  /* 0x00000000fffff984 */ /* 0x000fe20000000800 */
[----:B------:R-:W-:Y:S01]  /*6460*/  @!PT LDS RZ, [RZ] ;  /* 0x00000000fffff984 */ /* 0x000fe20000000800 */
[----:B------:R-:W-:Y:S01]  /*6470*/  @!PT LDS RZ, [RZ] ;  /* 0x00000000fffff984 */ /* 0x000fe20000000800 */
[----:B------:R1:W-:Y:S01]  /*6480*/  @!P0 LDGSTS.E.BYPASS.LTC128B.128 [R125+0x5000], [R8.64+0x80] ;  /* 0x05000080087d8fae */ /* 0x0003e2000b901d48 */
[----:B------:R-:W-:Y:S02]  /*6490*/  @!P2 LEA.HI.X R13, R3, R135, R6, 0x6, P3 ;  /* 0x00000087030da211 */ /* 0x000fe400018f3406 */
[----:B------:R-:W-:Y:S01]  /*64a0*/  @!P1 IADD3 R6, P3, R96, R7, RZ ;  /* 0x0000000760069210 */ /* 0x000fe20007f7e0ff */
[----:B------:R1:W-:Y:S04]  /*64b0*/  @P2 STS.128 [R125+0x3800], RZ ;  /* 0x003800ff7d002388 */ /* 0x0003e80000000c00 */
[----:B------:R-:W-:Y:S01]  /*64c0*/  @!P1 IMAD.X R3, R97, 0x1, R4, P3 ;  /* 0x0000000161039824 */ /* 0x000fe200018e0604 */
[C---:B------:R-:W-:Y:S01]  /*64d0*/  @!P1 LEA R14, P3, R6.reuse, c[0x0][0x168], 0x1 ;  /* 0x00005a00060e9a11 */ /* 0x040fe200078608ff */
[----:B------:R-:W-:Y:S01]  /*64e0*/  @!PT LDS RZ, [RZ] ;  /* 0x00000000fffff984 */ /* 0x000fe20000000800 */
[----:B------:R-:W-:Y:S01]  /*64f0*/  @!PT LDS RZ, [RZ] ;  /* 0x00000000fffff984 */ /* 0x000fe20000000800 */
[----:B------:R-:W-:Y:S01]  /*6500*/  @!PT LDS RZ, [RZ] ;  /* 0x00000000fffff984 */ /* 0x000fe20000000800 */
[----:B------:R1:W-:Y:S03]  /*6510*/  @!P2 LDGSTS.E.BYPASS.LTC128B.128 [R125+0x3800], [R12.64] ;  /* 0x038000000c7dafae */ /* 0x0003e6000b901d48 */
[----:B------:R-:W-:Y:S01]  /*6520*/  @!P1 LEA.HI.X R15, R6, c[0x0][0x16c], R3, 0x1, P3 ;  /* 0x00005b00060f9a11 */ /* 0x000fe200018f0c03 */
        /* <DEDUP_REMOVED lines=15> */
.L_x_4606:
[----:B------:R-:W-:Y:S05]  /*6620*/  BSYNC B0 ;  /* 0x0000000000007941 */ /* 0x000fea0003800000 */
.L_x_4605:
[----:B------:R-:W0:Y:S02]  /*6630*/  LDGDEPBAR ;  /* 0x00000000000079af */ /* 0x000e240000000000 */
.L_x_4602:
        /* <DEDUP_REMOVED lines=43> */
[----:B------:R-:W-:-:S05]  /*68f0*/  FMUL.FTZ R147, R88, c[0x0][0x23c] ;  /* 0x00008f0058937a20 */ /* 0x000fca0000410000 */
[----:B------:R-:W-:Y:S02]  /*6900*/  FSEL R147, R147, RZ, P1 ;  /* 0x000000ff93937208 */ /* 0x000fe40000800000 */
[----:B-1----:R-:W-:-:S03]  /*6910*/  FMNMX.FTZ R3, R4, R3, !PT ;  /* 0x0000000304037209 */ /* 0x002fc60007810000 */
        /* <DEDUP_REMOVED lines=13> */
[----:B------:R-:W1:Y:S01]  /*69f0*/  MUFU.EX2 R95, R95 ;  /* 0x0000005f005f7308 */ /* 0x000e620000000800 */
[----:B------:R-:W-:Y:S02]  /*6a00*/  FFMA.FTZ R97, R33, c[0x0][0x23c], -R96 ;  /* 0x00008f0021617a23 */ /* 0x000fe40000010860 */
[----:B------:R-:W-:Y:S01]  /*6a10*/  FADD.FTZ R148, R2, -R5 ;  /* 0x8000000502947221 */ /* 0x000fe20000010000 */
[----:B------:R-:W-:Y:S01]  /*6a20*/  FSEL R5, R3, RZ, P0 ;  /* 0x000000ff03057208 */ /* 0x000fe20000000000 */
[----:B------:R-:W-:Y:S01]  /*6a30*/  FFMA.FTZ R140, R142, c[0x0][0x23c], -R147 ;  /* 0x00008f008e8c7a23 */ /* 0x000fe20000010893 */
[----:B------:R-:W2:Y:S01]  /*6a40*/  LDSM.16.MT88.4 R32, [R112+0x7000] ;  /* 0x007000007020783b */ /* 0x000ea20000004200 */
[----:B------:R-:W-:Y:S01]  /*6a50*/  FMUL.FTZ R148, R148, c[0x0][0x23c] ;  /* 0x00008f0094947a20 */ /* 0x000fe20000410000 */
[----:B------:R-:W-:Y:S01]  /*6a60*/  MUFU.EX2 R94, R94 ;  /* 0x0000005e005e7308 */ /* 0x000fe20000000800 */
[----:B------:R-:W-:-:S02]  /*6a70*/  FADD.FTZ R2, R0, -R5 ;  /* 0x8000000500027221 */ /* 0x000fc40000010000 */
[--C-:B------:R-:W-:Y:S02]  /*6a80*/  FFMA.FTZ R0, R31, c[0x0][0x23c], -R96.reuse ;  /* 0x00008f001f007a23 */ /* 0x100fe40000010860 */
[----:B------:R-:W-:Y:S02]  /*6a90*/  FMUL.FTZ R2, R2, c[0x0][0x23c] ;  /* 0x00008f0002027a20 */ /* 0x000fe40000410000 */
[--C-:B------:R-:W-:Y:S01]  /*6aa0*/  FFMA.FTZ R138, R137, c[0x0][0x23c], -R96.reuse ;  /* 0x00008f00898a7a23 */ /* 0x100fe20000010860 */
        /* <DEDUP_REMOVED lines=20> */
[----:B------:R-:W3:Y:S01]  /*6bf0*/  MUFU.EX2 R148, R148 ;  /* 0x0000009400947308 */ /* 0x000ee20000000800 */
[----:B-1----:R-:W-:Y:S01]  /*6c00*/  F2FP.BF16.PACK_AB R85, R92, R99 ;  /* 0x000000635c55723e */ /* 0x002fe200000010ff */
[----:B------:R-:W-:-:S02]  /*6c10*/  FFMA.FTZ R89, R89, c[0x0][0x23c], -R96 ;  /* 0x00008f0059597a23 */ /* 0x000fc40000010860 */
[--C-:B------:R-:W-:Y:S02]  /*6c20*/  FFMA.FTZ R91, R91, c[0x0][0x23c], -R96.reuse ;  /* 0x00008f005b5b7a23 */ /* 0x100fe40000010860 */
[----:B------:R-:W-:Y:S02]  /*6c30*/  FFMA.FTZ R96, R98, c[0x0][0x23c], -R96 ;  /* 0x00008f0062607a23 */ /* 0x000fe40000010860 */
[----:B------:R-:W1:Y:S08]  /*6c40*/  MUFU.EX2 R2, R2 ;  /* 0x0000000200027308 */ /* 0x000e700000000800 */
        /* <DEDUP_REMOVED lines=12> */
[----:B------:R-:W1:Y:S01]  /*6d10*/  MUFU.EX2 R144, R144 ;  /* 0x0000009000907308 */ /* 0x000e620000000800 */
[----:B------:R-:W-:Y:S02]  /*6d20*/  FMUL.FTZ R5, R37, R148 ;  /* 0x0000009425057220 */ /* 0x000fe40000410000 */
[-C--:B------:R-:W-:Y:S02]  /*6d30*/  FMUL.FTZ R6, R38, R2.reuse ;  /* 0x0000000226067220 */ /* 0x080fe40000410000 */
[----:B------:R-:W-:Y:S01]  /*6d40*/  HMMA.16816.F32.BF16 R20, R84, R24, R20 ;  /* 0x000000185414723c */ /* 0x000fe20000041814 */
[----:B------:R-:W-:Y:S02]  /*6d50*/  FMUL.FTZ R7, R39, R2 ;  /* 0x0000000227077220 */ /* 0x000fe40000410000 */
[-C--:B------:R-:W-:Y:S01]  /*6d60*/  FMUL.FTZ R40, R40, R148.reuse ;  /* 0x0000009428287220 */ /* 0x080fe20000410000 */
[----:B------:R-:W-:Y:S01]  /*6d70*/  MUFU.EX2 R140, R140 ;  /* 0x0000008c008c7308 */ /* 0x000fe20000000800 */
[----:B------:R-:W-:-:S02]  /*6d80*/  FMUL.FTZ R41, R41, R148 ;  /* 0x0000009429297220 */ /* 0x000fc40000410000 */
[-C--:B------:R-:W-:Y:S01]  /*6d90*/  FMUL.FTZ R42, R42, R2.reuse ;  /* 0x000000022a2a7220 */ /* 0x080fe20000410000 */
[C---:B------:R-:W-:Y:S01]  /*6da0*/  HMMA.16816.F32.BF16 R24, R84.reuse, R26, R56 ;  /* 0x0000001a5418723c */ /* 0x040fe20000041838 */
[----:B------:R-:W-:Y:S01]  /*6db0*/  LDSM.16.MT88.4 R56, [R114+0x6400] ;  /* 0x006400007238783b */ /* 0x000fe20000004200 */
[----:B------:R-:W-:Y:S01]  /*6dc0*/  FMUL.FTZ R43, R43, R2 ;  /* 0x000000022b2b7220 */ /* 0x000fe20000410000 */
[----:B-1----:R-:W-:Y:S01]  /*6dd0*/  F2FP.BF16.PACK_AB R52, R144, R145 ;  /* 0x000000919034723e */ /* 0x002fe200000010ff */
[----:B------:R-:W1:Y:S01]  /*6de0*/  MUFU.EX2 R139, R139 ;  /* 0x0000008b008b7308 */ /* 0x000e620000000800 */
        /* <DEDUP_REMOVED lines=16> */
[----:B------:R-:W-:Y:S02]  /*6ef0*/  FMUL.FTZ R29, R61, R148 ;  /* 0x000000943d1d7220 */ /* 0x000fe40000410000 */
[-C--:B------:R-:W-:Y:S01]  /*6f00*/  FMUL.FTZ R30, R62, R2.reuse ;  /* 0x000000023e1e7220 */ /* 0x080fe20000410000 */
[----:B------:R-:W-:Y:S01]  /*6f10*/  MUFU.EX2 R138, R138 ;  /* 0x0000008a008a7308 */ /* 0x000fe20000000800 */
[----:B------:R-:W-:Y:S02]  /*6f20*/  FMUL.FTZ R31, R63, R2 ;  /* 0x000000023f1f7220 */ /* 0x000fe40000410000 */
[-C--:B------:R-:W-:Y:S01]  /*6f30*/  FMUL.FTZ R64, R64, R148.reuse ;  /* 0x0000009440407220 */ /* 0x080fe20000410000 */
[C---:B------:R-:W-:Y:S01]  /*6f40*/  HMMA.16816.F32.BF16 R16, R84.reuse, R18, R48 ;  /* 0x000000125410723c */ /* 0x040fe20000041830 */
[----:B------:R-:W-:Y:S01]  /*6f50*/  FMUL.FTZ R65, R65, R148 ;  /* 0x0000009441417220 */ /* 0x000fe20000410000 */
[----:B------:R-:W1:Y:S01]  /*6f60*/  LDSM.16.MT88.4 R48, [R112+0x8000] ;  /* 0x008000007030783b */ /* 0x000e620000004200 */
[-C--:B------:R-:W-:Y:S01]  /*6f70*/  FMUL.FTZ R66, R66, R2.reuse ;  /* 0x0000000242427220 */ /* 0x080fe20000410000 */
[----:B------:R-:W5:Y:S01]  /*6f80*/  MUFU.EX2 R137, R137 ;  /* 0x0000008900897308 */ /* 0x000f620000000800 */
[----:B----4-:R-:W-:Y:S01]  /*6f90*/  F2FP.BF16.PACK_AB R53, R142, R143 ;  /* 0x0000008f8e35723e */ /* 0x010fe200000010ff */
[----:B------:R-:W-:Y:S01]  /*6fa0*/  FMUL.FTZ R67, R67, R2 ;  /* 0x0000000243437220 */ /* 0x000fe20000410000 */
[----:B------:R-:W-:Y:S01]  /*6fb0*/  LDSM.16.MT88.4 R60, [R114+0x6800] ;  /* 0x00680000723c783b */ /* 0x000fe20000004200 */
[----:B--2---:R-:W-:Y:S01]  /*6fc0*/  HMMA.16816.F32.BF16 R28, R84, R32, R28 ;  /* 0x00000020541c723c */ /* 0x004fe2000004181c */
        /* <DEDUP_REMOVED lines=8> */
[----:B-----5:R-:W-:Y:S01]  /*7050*/  F2FP.BF16.PACK_AB R55, R137, R138 ;  /* 0x0000008a8937723e */ /* 0x020fe200000010ff */
[-C--:B------:R-:W-:Y:S01]  /*7060*/  FMUL.FTZ R74, R74, R2.reuse ;  /* 0x000000024a4a7220 */ /* 0x080fe20000410000 */
[----:B------:R-:W-:Y:S01]  /*7070*/  MUFU.EX2 R150, R150 ;  /* 0x0000009600967308 */ /* 0x000fe20000000800 */
[----:B------:R-:W-:-:S02]  /*7080*/  FMUL.FTZ R75, R75, R2 ;  /* 0x000000024b4b7220 */ /* 0x000fc40000410000 */
[-C--:B------:R-:W-:Y:S01]  /*7090*/  FMUL.FTZ R44, R76, R148.reuse ;  /* 0x000000944c2c7220 */ /* 0x080fe20000410000 */
[----:B---3--:R-:W-:Y:S01]  /*70a0*/  HMMA.16816.F32.BF16 R36, R84, R40, R36 ;  /* 0x000000285424723c */ /* 0x008fe20000041824 */
        /* <DEDUP_REMOVED lines=30> */
[----:B------:R-:W-:Y:S03]  /*7290*/  LDSM.16.MT88.4 R80, [R112+0x8800] ;  /* 0x008800007050783b */ /* 0x000fe60000004200 */
[----:B------:R-:W-:Y:S08]  /*72a0*/  MUFU.EX2 R132, R132 ;  /* 0x0000008400847308 */ /* 0x000ff00000000800 */
[----:B------:R1:W-:Y:S01]  /*72b0*/  MUFU.EX2 R104, R64 ;  /* 0x0000004000687308 */ /* 0x0003e20000000800 */
[C---:B--2---:R-:W-:Y:S07]  /*72c0*/  HMMA.16816.F32.BF16 R12, R52.reuse, R56, R12 ;  /* 0x00000038340c723c */ /* 0x044fee000004180c */
[----:B------:R-:W2:Y:S01]  /*72d0*/  MUFU.EX2 R101, R101 ;  /* 0x0000006500657308 */ /* 0x000ea20000000800 */
[----:B------:R-:W-:Y:S01]  /*72e0*/  HMMA.16816.F32.BF16 R16, R52, R58, R16 ;  /* 0x0000003a3410723c */ /* 0x000fe20000041810 */
[----:B------:R-:W3:Y:S06]  /*72f0*/  LDSM.16.MT88.4 R56, [R114+0x7400] ;  /* 0x007400007238783b */ /* 0x000eec0000004200 */
[----:B------:R-:W-:Y:S01]  /*7300*/  MUFU.EX2 R100, R100 ;  /* 0x0000006400647308 */ /* 0x000fe20000000800 */
[----:B-1----:R-:W-:Y:S07]  /*7310*/  LDSM.16.MT88.4 R64, [R112+0x7c00] ;  /* 0x007c00007040783b */ /* 0x002fee0000004200 */
[----:B------:R-:W1:Y:S01]  /*7320*/  MUFU.EX2 R109, R109 ;  /* 0x0000006d006d7308 */ /* 0x000e620000000800 */
[----:B--2---:R-:W-:-:S07]  /*7330*/  F2FP.BF16.PACK_AB R84, R101, R104 ;  /* 0x000000686554723e */ /* 0x004fce00000010ff */
[----:B------:R-:W-:Y:S08]  /*7340*/  MUFU.EX2 R90, R90 ;  /* 0x0000005a005a7308 */ /* 0x000ff00000000800 */
[----:B------:R-:W2:Y:S01]  /*7350*/  MUFU.EX2 R89, R89 ;  /* 0x0000005900597308 */ /* 0x000ea20000000800 */
[----:B-1----:R-:W-:-:S07]  /*7360*/  F2FP.BF16.PACK_AB R86, R109, R100 ;  /* 0x000000646d56723e */ /* 0x002fce00000010ff */
[----:B------:R-:W-:Y:S01]  /*7370*/  MUFU.EX2 R91, R91 ;  /* 0x0000005b005b7308 */ /* 0x000fe20000000800 */
[C---:B---3--:R-:W-:Y:S07]  /*7380*/  HMMA.16816.F32.BF16 R20, R52.reuse, R56, R20 ;  /* 0x000000383414723c */ /* 0x048fee0000041814 */
[----:B------:R-:W1:Y:S01]  /*7390*/  MUFU.EX2 R108, R96 ;  /* 0x00000060006c7308 */ /* 0x000e620000000800 */
[----:B--2---:R-:W-:Y:S01]  /*73a0*/  F2FP.BF16.PACK_AB R85, R89, R90 ;  /* 0x0000005a5955723e */ /* 0x004fe200000010ff */
[----:B------:R-:W-:Y:S01]  /*73b0*/  HMMA.16816.F32.BF16 R24, R52, R58, R24 ;  /* 0x0000003a3418723c */ /* 0x000fe20000041818 */
[----:B------:R-:W2:Y:S01]  /*73c0*/  LDSM.16.MT88.4 R56, [R112+0x7400] ;  /* 0x007400007038783b */ /* 0x000ea20000004200 */
[----:B-1----:R-:W-:-:S06]  /*73d0*/  F2FP.BF16.PACK_AB R87, R108, R91 ;  /* 0x0000005b6c57723e */ /* 0x002fcc00000010ff */
        /* <DEDUP_REMOVED lines=22> */
[C---:B------:R-:W-:Y:S08]  /*7540*/  HMMA.16816.F32.BF16 R76, R52.reuse, R80, R44 ;  /* 0x00000050344c723c */ /* 0x040ff0000004182c */
[----:B------:R-:W-:Y:S01]  /*7550*/  HMMA.16816.F32.BF16 R80, R52, R82, R48 ;  /* 0x000000523450723c */ /* 0x000fe20000041830 */
[----:B------:R-:W4:Y:S07]  /*7560*/  LDSM.16.MT88.4 R48, [R112+0x6c00] ;  /* 0x006c00007030783b */ /* 0x000f2e0000004200 */
[C---:B--2---:R-:W-:Y:S01]  /*7570*/  HMMA.16816.F32.BF16 R36, R84.reuse, R40, R4 ;  /* 0x000000285424723c */ /* 0x044fe20000041804 */
[----:B------:R-:W-:Y:S07]  /*7580*/  LDSM.16.MT88.4 R4, [R112+0x8c00] ;  /* 0x008c00007004783b */ /* 0x000fee0000004200 */
[----:B------:R-:W-:Y:S01]  /*7590*/  HMMA.16816.F32.BF16 R40, R84, R42, R8 ;  /* 0x0000002a5428723c */ /* 0x000fe20000041808 */
[----:B------:R-:W2:Y:S07]  /*75a0*/  LDSM.16.MT88.4 R8, [R114+0x8c00] ;  /* 0x008c00007208783b */ /* 0x000eae0000004200 */
[C---:B-1----:R-:W-:Y:S08]  /*75b0*/  HMMA.16816.F32.BF16 R28, R52.reuse, R56, R28 ;  /* 0x00000038341c723c */ /* 0x042ff0000004181c */
[C---:B------:R-:W-:Y:S01]  /*75c0*/  HMMA.16816.F32.BF16 R32, R52.reuse, R58, R32 ;  /* 0x0000003a3420723c */ /* 0x040fe20000041820 */
[----:B------:R-:W1:Y:S07]  /*75d0*/  LDSM.16.MT88.4 R56, [R114+0x7c00] ;  /* 0x007c00007238783b */ /* 0x000e6e0000004200 */
[----:B---3--:R-:W-:Y:S08]  /*75e0*/  HMMA.16816.F32.BF16 R20, R52, R60, R20 ;  /* 0x0000003c3414723c */ /* 0x008ff00000041814 */
[----:B----4-:R-:W-:Y:S07]  /*75f0*/  HMMA.16816.F32.BF16 R44, R84, R48, R12 ;  /* 0x00000030542c723c */ /* 0x010fee000004180c */
[----:B------:R-:W-:Y:S01]  /*7600*/  FADD.FTZ R13, R145, R2 ;  /* 0x00000002910d7221 */ /* 0x000fe20000010000 */
[----:B------:R-:W-:Y:S01]  /*7610*/  HMMA.16816.F32.BF16 R24, R52, R62, R24 ;  /* 0x0000003e3418723c */ /* 0x000fe20000041818 */
[----:B------:R-:W-:Y:S01]  /*7620*/  FADD.FTZ R15, R143, R0 ;  /* 0x000000008f0f7221 */ /* 0x000fe20000010000 */
[----:B------:R-:W-:Y:S01]  /*7630*/  MOV R2, R88 ;  /* 0x0000005800027202 */ /* 0x000fe20000000f00 */
        /* <DEDUP_REMOVED lines=27> */
[----:B------:R-:W-:-:S03]  /*77f0*/  FADD.FTZ R108, R108, R91 ;  /* 0x0000005b6c6c7221 */ /* 0x000fc60000010000 */
[C---:B------:R-:W-:Y:S08]  /*7800*/  HMMA.16816.F32.BF16 R56, R84.reuse, R58, R24 ;  /* 0x0000003a5438723c */ /* 0x040ff00000041818 */
[C---:B------:R-:W-:Y:S08]  /*7810*/  HMMA.16816.F32.BF16 R64, R84.reuse, R66, R32 ;  /* 0x000000425440723c */ /* 0x040ff00000041820 */
[C---:B------:R-:W-:Y:S08]  /*7820*/  HMMA.16816.F32.BF16 R72, R84.reuse, R10, R72 ;  /* 0x0000000a5448723c */ /* 0x040ff00000041848 */
[----:B------:R-:W-:Y:S11]  /*7830*/  HMMA.16816.F32.BF16 R80, R84, R6, R80 ;  /* 0x000000065450723c */ /* 0x000ff60000041850 */
[----:B------:R-:W-:Y:S08]  /*7840*/  @!UPT UIADD3 URZ, URZ, URZ, URZ ;  /* 0x0000003f3f3ff290 */ /* 0x000ff0000fffe03f */
.L_x_4599:
[----:B------:R-:W-:Y:S05]  /*7850*/  @!P5 BRA `(.L_x_4607) ;  /* 0x000025e00000d947 */ /* 0x000fea0003800000 */
[----:B------:R-:W-:Y:S01]  /*7860*/  ULDC UR7, c[0x0][0x1a0] ;  /* 0x0000680000077ab9 */ /* 0x000fe20000000800 */
[----:B------:R-:W-:Y:S01]  /*7870*/  IMAD.MOV.U32 R3, RZ, RZ, R0 ;  /* 0x000000ffff037224 */ /* 0x000fe200078e0000 */
[----:B------:R-:W-:Y:S01]  /*7880*/  ULEA UR7, -UR7, URZ, 0x6 ;  /* 0x0000003f07077291 */ /* 0x000fe2000f8e313f */
[----:B------:R-:W-:Y:S01]  /*7890*/  IMAD.MOV.U32 R85, RZ, RZ, R2 ;  /* 0x000000ffff557224 */ /* 0x000fe200078e0002 */
[----:B------:R-:W-:-:S02]  /*78a0*/  ULDC UR6, c[0x0][0x198] ;  /* 0x0000660000067ab9 */ /* 0x000fc40000000800 */
[----:B------:R-:W-:Y:S02]  /*78b0*/  USHF.R.S32.HI UR5, URZ, 0x1f, UR7 ;  /* 0x0000001f3f057899 */ /* 0x000fe40008011407 */
[----:B------:R-:W-:Y:S01]  /*78c0*/  ULEA UR6, -UR6, URZ, 0x6 ;  /* 0x0000003f06067291 */ /* 0x000fe2000f8e313f */
[----:B------:R-:W-:-:S03]  /*78d0*/  MOV R133, UR7 ;  /* 0x0000000700857c02 */ /* 0x000fc60008000f00 */
[----:B------:R-:W-:Y:S01]  /*78e0*/  MOV R132, UR5 ;  /* 0x0000000500847c02 */ /* 0x000fe20008000f00 */
[----:B------:R-:W-:Y:S02]  /*78f0*/  USHF.R.S32.HI UR4, URZ, 0x1f, UR6 ;  /* 0x0000001f3f047899 */ /* 0x000fe40008011406 */
.L_x_4611:
        /* <DEDUP_REMOVED lines=66> */
.L_x_4608:
[----:B------:R-:W-:Y:S02]  /*7d20*/  ISETP.GE.AND P3, PT, R128, c[0x0][0x220], PT ;  /* 0x0000880080007a0c */ /* 0x000fe40003f66270 */
[----:B------:R-:W-:Y:S02]  /*7d30*/  ISETP.GE.AND P2, PT, R127, c[0x0][0x220], PT ;  /* 0x000088007f007a0c */ /* 0x000fe40003f46270 */
[----:B------:R-:W-:Y:S02]  /*7d40*/  LEA R136, P4, R2, R110, 0x1 ;  /* 0x0000006e02887211 */ /* 0x000fe400078808ff */
        /* <DEDUP_REMOVED lines=20> */
[----:B------:R-:W-:Y:S03]  /*7e90*/  ISETP.GT.AND P0, PT, R124, R119, PT ;  /* 0x000000777c00720c */ /* 0x000fe60003f04270 */
        /* <DEDUP_REMOVED lines=169> */
.L_x_4610:
        /* <DEDUP_REMOVED lines=47> */
.L_x_4609:
        /* <DEDUP_REMOVED lines=55> */
[----:B------:R-:W-:Y:S01]  /*8f90*/  ISETP.GT.AND P0, PT, R124, R119, PT ;  /* 0x000000777c00720c */ /* 0x000fe20003f04270 */
[----:B------:R-:W-:Y:S02]  /*8fa0*/  FFMA.FTZ R111, R8, c[0x0][0x23c], -R100 ;  /* 0x00008f00086f7a23 */ /* 0x000fe40000010864 */
        /* <DEDUP_REMOVED lines=82> */
[----:B------:R-:W-:Y:S01]  /*94d0*/  MUFU.EX2 R33, R155 ;  /* 0x0000009b00217308 */ /* 0x000fe20000000800 */
[----:B------:R-:W-:Y:S01]  /*94e0*/  LDSM.16.MT88.4 R100, [R112+0x6800] ;  /* 0x006800007064783b */ /* 0x000fe20000004200 */
[----:B------:R-:W-:Y:S02]  /*94f0*/  FFMA.FTZ R105, R84, R109, R105 ;  /* 0x0000006d54697223 */ /* 0x000fe40000010069 */
[----:B------:R-:W-:Y:S02]  /*9500*/  FFMA.FTZ R108, R3, R108, R106 ;  /* 0x0000006c036c7223 */ /* 0x000fe4000001006a */
[----:B------:R-:W-:Y:S02]  /*9510*/  FFMA.FTZ R109, R34, c[0x0][0x23c], -R90 ;  /* 0x00008f00226d7a23 */ /* 0x000fe4000001085a */
[----:B------:R-:W-:Y:S02]  /*9520*/  FADD.FTZ R34, R104, R105 ;  /* 0x0000006968227221 */ /* 0x000fe40000010000 */
[----:B------:R3:W-:Y:S01]  /*9530*/  MUFU.EX2 R155, R107 ;  /* 0x0000006b009b7308 */ /* 0x0007e20000000800 */
        /* <DEDUP_REMOVED lines=8> */
[----:B------:R-:W-:Y:S01]  /*95c0*/  MOV R3, R0 ;  /* 0x0000000000037202 */ /* 0x000fe20000000f00 */
[--C-:B------:R-:W-:Y:S02]  /*95d0*/  FFMA.FTZ R140, R14, c[0x0][0x23c], -R90.reuse ;  /* 0x00008f000e8c7a23 */ /* 0x100fe4000001085a */
[--C-:B------:R-:W-:Y:S01]  /*95e0*/  FFMA.FTZ R139, R15, c[0x0][0x23c], -R90.reuse ;  /* 0x00008f000f8b7a23 */ /* 0x100fe2000001085a */
[C---:B--2---:R-:W-:Y:S02]  /*95f0*/  HMMA.16816.F32.BF16 R44, R92.reuse, R96, R44 ;  /* 0x000000605c2c723c */ /* 0x044fe4000004182c */
[----:B------:R-:W-:Y:S01]  /*9600*/  MUFU.EX2 R149, R149 ;  /* 0x0000009500957308 */ /* 0x000fe20000000800 */
[--C-:B------:R-:W-:Y:S02]  /*9610*/  FFMA.FTZ R144, R18, c[0x0][0x23c], -R90.reuse ;  /* 0x00008f0012907a23 */ /* 0x100fe4000001085a */
[--C-:B------:R-:W-:Y:S01]  /*9620*/  FFMA.FTZ R143, R19, c[0x0][0x23c], -R90.reuse ;  /* 0x00008f00138f7a23 */ /* 0x100fe2000001085a */
[----:B---3--:R-:W-:Y:S01]  /*9630*/  LDSM.16.MT88.4 R104, [R114+0x6c00] ;  /* 0x006c00007268783b */ /* 0x008fe20000004200 */
[--C-:B------:R-:W-:Y:S01]  /*9640*/  FFMA.FTZ R150, R22, c[0x0][0x23c], -R90.reuse ;  /* 0x00008f0016967a23 */ /* 0x100fe2000001085a */
[C---:B------:R-:W-:Y:S04]  /*9650*/  HMMA.16816.F32.BF16 R48, R92.reuse, R98, R48 ;  /* 0x000000625c30723c */ /* 0x040fe80000041830 */
[----:B------:R-:W-:Y:S01]  /*9660*/  MUFU.EX2 R140, R140 ;  /* 0x0000008c008c7308 */ /* 0x000fe20000000800 */
[--C-:B------:R-:W-:Y:S01]  /*9670*/  FFMA.FTZ R147, R23, c[0x0][0x23c], -R90.reuse ;  /* 0x00008f0017937a23 */ /* 0x100fe2000001085a */
[----:B------:R-:W2:Y:S01]  /*9680*/  LDSM.16.MT88.4 R96, [R114+0x7000] ;  /* 0x007000007260783b */ /* 0x000ea20000004200 */
        /* <DEDUP_REMOVED lines=8> */
[----:B------:R-:W-:Y:S10]  /*9710*/  MUFU.EX2 R144, R144 ;  /* 0x0000009000907308 */ /* 0x000ff40000000800 */
[----:B------:R-:W5:Y:S01]  /*9720*/  MUFU.EX2 R143, R143 ;  /* 0x0000008f008f7308 */ /* 0x000f620000000800 */
[C---:B--2---:R-:W-:Y:S01]  /*9730*/  HMMA.16816.F32.BF16 R52, R92.reuse, R96, R52 ;  /* 0x000000605c34723c */ /* 0x044fe20000041834 */
[----:B----4-:R-:W-:Y:S07]  /*9740*/  LDSM.16.MT88.4 R108, [R112+0x7c00] ;  /* 0x007c0000706c783b */ /* 0x010fee0000004200 */
[C---:B------:R-:W-:Y:S01]  /*9750*/  HMMA.16816.F32.BF16 R56, R92.reuse, R98, R56 ;  /* 0x000000625c38723c */ /* 0x040fe20000041838 */
[----:B------:R-:W2:Y:S01]  /*9760*/  MUFU.EX2 R146, R146 ;  /* 0x0000009200927308 */ /* 0x000ea20000000800 */
[----:B------:R-:W4:Y:S09]  /*9770*/  LDSM.16.MT88.4 R96, [R112+0x7000] ;  /* 0x007000007060783b */ /* 0x000f320000004200 */
[----:B------:R-:W-:Y:S10]  /*9780*/  MUFU.EX2 R150, R150 ;  /* 0x0000009600967308 */ /* 0x000ff40000000800 */
[----:B------:R-:W1:Y:S10]  /*9790*/  MUFU.EX2 R147, R147 ;  /* 0x0000009300937308 */ /* 0x000e740000000800 */
        /* <DEDUP_REMOVED lines=22> */
[----:B-----5:R-:W-:Y:S01]  /*9900*/  F2FP.BF16.PACK_AB R95, R143, R144 ;  /* 0x000000908f5f723e */ /* 0x020fe200000010ff */
        /* <DEDUP_REMOVED lines=83> */
.L_x_4607:
[----:B------:R-:W1:Y:S01]  /*9e40*/  SHFL.BFLY PT, R5, R108, 0x2, 0x1f ;  /* 0x0c401f006c057f89 */ /* 0x000e6200000e0000 */
[----:B------:R-:W-:Y:S01]  /*9e50*/  MOV R10, 0x3f800000 ;  /* 0x3f800000000a7802 */ /* 0x000fe20000000f00 */
[----:B------:R-:W-:Y:S01]  /*9e60*/  IMAD.MOV.U32 R8, RZ, RZ, 0x3f800000 ;  /* 0x3f800000ff087424 */ /* 0x000fe200078e00ff */
[----:B------:R-:W-:Y:S01]  /*9e70*/  BSSY B0, `(.L_x_4612) ;  /* 0x00000cc000007945 */ /* 0x000fe20003800000 */
[----:B------:R-:W2:Y:S04]  /*9e80*/  SHFL.BFLY PT, R4, R109, 0x2, 0x1f ;  /* 0x0c401f006d047f89 */ /* 0x000ea800000e0000 */
[----:B------:R-:W3:Y:S04]  /*9e90*/  S2R R3, SR_CTAID.Z ;  /* 0x0000000000037919 */ /* 0x000ee80000002700 */
[----:B------:R-:W4:Y:S04]  /*9ea0*/  S2R R12, SR_CTAID.Y ;  /* 0x00000000000c7919 */ /* 0x000f280000002600 */
[----:B------:R-:W-:Y:S01]  /*9eb0*/  BAR.SYNC.DEFER_BLOCKING 0x0 ;  /* 0x0000000000007b1d */ /* 0x000fe20000010000 */
[----:B-1----:R-:W-:-:S02]  /*9ec0*/  FADD.FTZ R5, R5, R108 ;  /* 0x0000006c05057221 */ /* 0x002fc40000010000 */
[----:B--2---:R-:W-:-:S03]  /*9ed0*/  FADD.FTZ R4, R4, R109 ;  /* 0x0000006d04047221 */ /* 0x004fc60000010000 */
[----:B------:R-:W1:Y:S04]  /*9ee0*/  SHFL.BFLY PT, R6, R5, 0x1, 0x1f ;  /* 0x0c201f0005067f89 */ /* 0x000e6800000e0000 */
[----:B------:R-:W2:Y:S01]  /*9ef0*/  SHFL.BFLY PT, R7, R4, 0x1, 0x1f ;  /* 0x0c201f0004077f89 */ /* 0x000ea200000e0000 */
[----:B----4-:R-:W-:Y:S02]  /*9f00*/  IMAD R9, R12, c[0x0][0x210], R129 ;  /* 0x000084000c097a24 */ /* 0x010fe400078e0281 */
[----:B-1----:R-:W-:Y:S02]  /*9f10*/  FADD.FTZ R6, R5, R6 ;  /* 0x0000000605067221 */ /* 0x002fe40000010000 */
[----:B------:R-:W1:Y:S01]  /*9f20*/  S2R R5, SR_TID.X ;  /* 0x0000000000057919 */ /* 0x000e620000002100 */
[----:B--2---:R-:W-:Y:S01]  /*9f30*/  FADD.FTZ R7, R4, R7 ;  /* 0x0000000704077221 */ /* 0x004fe20000010000 */
[----:B------:R-:W-:-:S02]  /*9f40*/  IADD3 R4, -R129, RZ, RZ ;  /* 0x000000ff81047210 */ /* 0x000fc40007ffe1ff */
[----:B------:R-:W-:Y:S02]  /*9f50*/  FSETP.NE.FTZ.AND P2, PT, R6, RZ, PT ;  /* 0x000000ff0600720b */ /* 0x000fe40003f55000 */
[----:B------:R-:W-:Y:S01]  /*9f60*/  FSETP.NE.FTZ.AND P3, PT, R7, RZ, PT ;  /* 0x000000ff0700720b */ /* 0x000fe20003f75000 */
[----:B---3--:R-:W-:Y:S02]  /*9f70*/  IMAD R4, R4, c[0x0][0x1c0], R3 ;  /* 0x0000700004047a24 */ /* 0x008fe400078e0203 */
[----:B------:R-:W2:Y:S02]  /*9f80*/  S2R R3, SR_TID.X ;  /* 0x0000000000037919 */ /* 0x000ea40000002100 */
[----:B------:R-:W-:-:S06]  /*9f90*/  IMAD R9, R9, c[0x0][0x1c0], R4 ;  /* 0x0000700009097a24 */ /* 0x000fcc00078e0204 */
[----:B------:R-:W3:Y:S01]  /*9fa0*/  @P2 MUFU.RCP R8, R6 ;  /* 0x0000000600082308 */ /* 0x000ee20000001000 */
[----:B-1----:R-:W-:-:S07]  /*9fb0*/  SHF.R.S32.HI R12, RZ, 0x1f, R5 ;  /* 0x0000001fff0c7819 */ /* 0x002fce0000011405 */
[----:B------:R-:W1:Y:S01]  /*9fc0*/  @P3 MUFU.RCP R10, R7 ;  /* 0x00000007000a3308 */ /* 0x000e620000001000 */
[CC--:B------:R-:W-:Y:S02]  /*9fd0*/  LEA.HI R11, R12.reuse, R5.reuse, RZ, 0x2 ;  /* 0x000000050c0b7211 */ /* 0x0c0fe400078f10ff */
[----:B------:R-:W-:Y:S02]  /*9fe0*/  LEA.HI R21, R12, R5, RZ, 0x6 ;  /* 0x000000050c157211 */ /* 0x000fe400078f30ff */
[----:B------:R-:W-:Y:S02]  /*9ff0*/  SHF.R.S32.HI R15, RZ, 0x2, R11 ;  /* 0x00000002ff0f7819 */ /* 0x000fe4000001140b */
[----:B--2---:R-:W-:Y:S01]  /*a000*/  SHF.R.S32.HI R14, RZ, 0x1f, R3 ;  /* 0x0000001fff0e7819 */ /* 0x004fe20000011403 */
[----:B------:R-:W-:Y:S01]  /*a010*/  IMAD.SHL.U32 R21, R21, 0x4, RZ ;  /* 0x0000000415157824 */ /* 0x000fe200078e00ff */
[----:B------:R-:W-:Y:S01]  /*a020*/  SHF.R.S32.HI R18, RZ, 0x1f, R15 ;  /* 0x0000001fff127819 */ /* 0x000fe2000001140f */
[----:B---3--:R-:W-:Y:S01]  /*a030*/  FMUL.FTZ R39, R8, R39 ;  /* 0x0000002708277220 */ /* 0x008fe20000410000 */
[----:B------:R-:W-:Y:S01]  /*a040*/  LEA.HI R13, R14, R3, RZ, 0x3 ;  /* 0x000000030e0d7211 */ /* 0x000fe200078f18ff */
[----:B------:R-:W-:Y:S01]  /*a050*/  FMUL.FTZ R38, R8, R38 ;  /* 0x0000002608267220 */ /* 0x000fe20000410000 */
[----:B------:R-:W-:Y:S01]  /*a060*/  LEA.HI R17, R18, R15, RZ, 0x3 ;  /* 0x0000000f12117211 */ /* 0x000fe200078f18ff */
[----:B------:R-:W-:Y:S01]  /*a070*/  FMUL.FTZ R43, R8, R43 ;  /* 0x0000002b082b7220 */ /* 0x000fe20000410000 */
[----:B------:R-:W-:Y:S01]  /*a080*/  LOP3.LUT R16, R13, 0xfffffff8, RZ, 0xc0, !PT ;  /* 0xfffffff80d107812 */ /* 0x000fe200078ec0ff */
[C---:B-1----:R-:W-:Y:S01]  /*a090*/  FMUL.FTZ R36, R10.reuse, R36 ;  /* 0x000000240a247220 */ /* 0x042fe20000410000 */
[----:B------:R-:W-:Y:S01]  /*a0a0*/  LOP3.LUT R18, R17, 0xfffffff8, RZ, 0xc0, !PT ;  /* 0xfffffff811127812 */ /* 0x000fe200078ec0ff */
[C---:B------:R-:W-:Y:S01]  /*a0b0*/  FMUL.FTZ R37, R10.reuse, R37 ;  /* 0x000000250a257220 */ /* 0x040fe20000410000 */
[----:B------:R-:W-:Y:S01]  /*a0c0*/  LOP3.LUT R24, R11, 0xfffffffc, RZ, 0xc0, !PT ;  /* 0xfffffffc0b187812 */ /* 0x000fe200078ec0ff */
[----:B------:R-:W-:Y:S01]  /*a0d0*/  IMAD.IADD R16, R3, 0x1, -R16 ;  /* 0x0000000103107824 */ /* 0x000fe200078e0a10 */
[----:B------:R-:W-:Y:S01]  /*a0e0*/  IADD3 R15, R15, -R18, RZ ;  /* 0x800000120f0f7210 */ /* 0x000fe20007ffe0ff */
[C---:B------:R-:W-:Y:S01]  /*a0f0*/  FMUL.FTZ R40, R10.reuse, R40 ;  /* 0x000000280a287220 */ /* 0x040fe20000410000 */
[----:B------:R-:W-:Y:S01]  /*a100*/  SHF.R.S32.HI R11, RZ, 0x3, R13 ;  /* 0x00000003ff0b7819 */ /* 0x000fe2000001140d */
[C---:B------:R-:W-:Y:S01]  /*a110*/  FMUL.FTZ R41, R10.reuse, R41 ;  /* 0x000000290a297220 */ /* 0x040fe20000410000 */
[----:B------:R-:W-:Y:S01]  /*a120*/  LEA.HI R18, R15, R15, RZ, 0x1 ;  /* 0x0000000f0f127211 */ /* 0x000fe200078f08ff */
[----:B------:R-:W-:Y:S01]  /*a130*/  FMUL.FTZ R44, R10, R44 ;  /* 0x0000002c0a2c7220 */ /* 0x000fe20000410000 */
[----:B------:R-:W-:Y:S01]  /*a140*/  LEA.HI R17, R16, R16, RZ, 0x1 ;  /* 0x0000001010117211 */ /* 0x000fe200078f08ff */
[----:B------:R-:W-:Y:S01]  /*a150*/  FMUL.FTZ R45, R10, R45 ;  /* 0x0000002d0a2d7220 */ /* 0x000fe20000410000 */
[----:B------:R-:W-:Y:S01]  /*a160*/  LOP3.LUT R20, R18, 0x1fffffe, RZ, 0xc0, !PT ;  /* 0x01fffffe12147812 */ /* 0x000fe200078ec0ff */
[C---:B------:R-:W-:Y:S01]  /*a170*/  FMUL.FTZ R48, R10.reuse, R48 ;  /* 0x000000300a307220 */ /* 0x040fe20000410000 */
[----:B------:R-:W-:Y:S01]  /*a180*/  LEA.HI R22, R13, R11, RZ, 0x1 ;  /* 0x0000000b0d167211 */ /* 0x000fe200078f08ff */
[C---:B------:R-:W-:Y:S01]  /*a190*/  FMUL.FTZ R49, R10.reuse, R49 ;  /* 0x000000310a317220 */ /* 0x040fe20000410000 */
[----:B------:R-:W-:Y:S01]  /*a1a0*/  LOP3.LUT R19, R17, 0xfffffffe, RZ, 0xc0, !PT ;  /* 0xfffffffe11137812 */ /* 0x000fe200078ec0ff */
[C---:B------:R-:W-:Y:S01]  /*a1b0*/  FMUL.FTZ R52, R10.reuse, R52 ;  /* 0x000000340a347220 */ /* 0x040fe20000410000 */
[----:B------:R-:W-:Y:S01]  /*a1c0*/  IADD3 R20, R15, -R20, RZ ;  /* 0x800000140f147210 */ /* 0x000fe20007ffe0ff */
[----:B------:R-:W-:Y:S01]  /*a1d0*/  FMUL.FTZ R53, R10, R53 ;  /* 0x000000350a357220 */ /* 0x000fe20000410000 */
[----:B------:R-:W-:Y:S01]  /*a1e0*/  LEA.HI R15, R12, R5, RZ, 0x5 ;  /* 0x000000050c0f7211 */ /* 0x000fe200078f28ff */
[----:B------:R-:W-:Y:S01]  /*a1f0*/  IMAD.IADD R19, R16, 0x1, -R19 ;  /* 0x0000000110137824 */ /* 0x000fe200078e0a13 */
[----:B------:R-:W-:Y:S01]  /*a200*/  LOP3.LUT R22, R22, 0xfffffffe, RZ, 0xc0, !PT ;  /* 0xfffffffe16167812 */ /* 0x000fe200078ec0ff */
[C---:B------:R-:W-:Y:S01]  /*a210*/  FMUL.FTZ R56, R10.reuse, R56 ;  /* 0x000000380a387220 */ /* 0x040fe20000410000 */
[----:B------:R-:W-:Y:S01]  /*a220*/  SHF.R.S32.HI R18, RZ, 0x1, R18 ;  /* 0x00000001ff127819 */ /* 0x000fe20000011412 */
[----:B------:R-:W-:Y:S01]  /*a230*/  FMUL.FTZ R57, R10, R57 ;  /* 0x000000390a397220 */ /* 0x000fe20000410000 */
[-C--:B------:R-:W-:Y:S01]  /*a240*/  LEA.HI R23, R12, R5.reuse, RZ, 0x4 ;  /* 0x000000050c177211 */ /* 0x080fe200078f20ff */
[----:B------:R-:W-:Y:S01]  /*a250*/  IMAD.IADD R22, R11, 0x1, -R22 ;  /* 0x000000010b167824 */ /* 0x000fe200078e0a16 */
[----:B------:R-:W-:Y:S01]  /*a260*/  IADD3 R13, -R24, R5, RZ ;  /* 0x00000005180d7210 */ /* 0x000fe20007ffe1ff */
[C---:B------:R-:W-:Y:S01]  /*a270*/  FMUL.FTZ R60, R10.reuse, R60 ;  /* 0x0000003c0a3c7220 */ /* 0x040fe20000410000 */
[----:B------:R-:W-:Y:S01]  /*a280*/  SHF.R.S32.HI R16, RZ, 0x5, R15 ;  /* 0x00000005ff107819 */ /* 0x000fe2000001140f */
[C---:B------:R-:W-:Y:S01]  /*a290*/  FMUL.FTZ R61, R10.reuse, R61 ;  /* 0x0000003d0a3d7220 */ /* 0x040fe20000410000 */
[----:B------:R-:W-:Y:S01]  /*a2a0*/  LOP3.LUT R21, R21, 0x3fffff00, RZ, 0xc0, !PT ;  /* 0x3fffff0015157812 */ /* 0x000fe200078ec0ff */
[----:B------:R-:W-:Y:S01]  /*a2b0*/  FMUL.FTZ R64, R10, R64 ;  /* 0x000000400a407220 */ /* 0x000fe20000410000 */
[----:B------:R-:W-:Y:S01]  /*a2c0*/  SHF.L.U32 R24, R18, 0x6, RZ ;  /* 0x0000000612187819 */ /* 0x000fe200000006ff */
[----:B------:R-:W-:Y:S01]  /*a2d0*/  FMUL.FTZ R65, R10, R65 ;  /* 0x000000410a417220 */ /* 0x000fe20000410000 */
[----:B------:R-:W-:Y:S01]  /*a2e0*/  SHF.R.S32.HI R23, RZ, 0x4, R23 ;  /* 0x00000004ff177819 */ /* 0x000fe20000011417 */
[----:B------:R-:W-:Y:S01]  /*a2f0*/  IMAD R22, R22, 0x20, R21 ;  /* 0x0000002016167824 */ /* 0x000fe200078e0215 */
[----:B------:R-:W-:Y:S01]  /*a300*/  LEA R13, R16, R13, 0x8 ;  /* 0x0000000d100d7211 */ /* 0x000fe200078e40ff */
[----:B------:R-:W-:Y:S01]  /*a310*/  FMUL.FTZ R68, R10, R68 ;  /* 0x000000440a447220 */ /* 0x000fe20000410000 */
[----:B------:R-:W-:Y:S01]  /*a320*/  LOP3.LUT R24, R24, 0xc0, RZ, 0xc0, !PT ;  /* 0x000000c018187812 */ /* 0x000fe200078ec0ff */
[----:B------:R-:W-:Y:S01]  /*a330*/  IMAD.SHL.U32 R23, R23, 0x40, RZ ;  /* 0x0000004017177824 */ /* 0x000fe200078e00ff */
[----:B------:R-:W-:Y:S01]  /*a340*/  LOP3.LUT R21, R18, 0x1, RZ, 0xc0, !PT ;  /* 0x0000000112157812 */ /* 0x000fe200078ec0ff */
        /* <DEDUP_REMOVED lines=8> */
[C---:B------:R-:W-:Y:S01]  /*a3d0*/  FMUL.FTZ R77, R10.reuse, R77 ;  /* 0x0000004d0a4d7220 */ /* 0x040fe20000410000 */
[----:B------:R-:W-:Y:S01]  /*a3e0*/  LOP3.LUT R23, R23, 0xc0, RZ, 0xc0, !PT ;  /* 0x000000c017177812 */ /* 0x000fe200078ec0ff */
[----:B------:R-:W-:Y:S01]  /*a3f0*/  IMAD.U32 R13, R13, 0x2, R24 ;  /* 0x000000020d0d7824 */ /* 0x000fe200078e0018 */
[----:B------:R-:W-:Y:S01]  /*a400*/  SHF.L.U32 R26, R17, 0x3, RZ ;  /* 0x00000003111a7819 */ /* 0x000fe200000006ff */
[----:B------:R-:W-:Y:S01]  /*a410*/  FMUL.FTZ R80, R10, R80 ;  /* 0x000000500a507220 */ /* 0x000fe20000410000 */
[----:B------:R-:W-:Y:S01]  /*a420*/  LOP3.LUT P0, RZ, R18, 0x2, RZ, 0xc0, !PT ;  /* 0x0000000212ff7812 */ /* 0x000fe2000780c0ff */
[----:B------:R-:W-:Y:S01]  /*a430*/  FMUL.FTZ R81, R10, R81 ;  /* 0x000000510a517220 */ /* 0x000fe20000410000 */
[----:B------:R-:W-:Y:S01]  /*a440*/  LOP3.LUT R17, R23, 0x18, R26, 0xf8, !PT ;  /* 0x0000001817117812 */ /* 0x000fe200078ef81a */
[C---:B------:R-:W-:Y:S01]  /*a450*/  FMUL.FTZ R42, R8.reuse, R42 ;  /* 0x0000002a082a7220 */ /* 0x040fe20000410000 */
[----:B------:R-:W-:Y:S01]  /*a460*/  SHF.R.U32.HI R26, RZ, 0x3, R23 ;  /* 0x00000003ff1a7819 */ /* 0x000fe20000011617 */
[C---:B------:R-:W-:Y:S01]  /*a470*/  FMUL.FTZ R47, R8.reuse, R47 ;  /* 0x0000002f082f7220 */ /* 0x040fe20000410000 */
[----:B------:R-:W-:Y:S01]  /*a480*/  SHF.L.U32 R18, R13, 0x2, RZ ;  /* 0x000000020d127819 */ /* 0x000fe200000006ff */
[C---:B------:R-:W-:Y:S01]  /*a490*/  FMUL.FTZ R46, R8.reuse, R46 ;  /* 0x0000002e082e7220 */ /* 0x040fe20000410000 */
[----:B------:R-:W-:Y:S01]  /*a4a0*/  MOV R10, 0x40 ;  /* 0x00000040000a7802 */ /* 0x000fe20000000f00 */
[C---:B------:R-:W-:Y:S01]  /*a4b0*/  FMUL.FTZ R51, R8.reuse, R51 ;  /* 0x0000003308337220 */ /* 0x040fe20000410000 */
[----:B------:R-:W-:Y:S01]  /*a4c0*/  LEA R20, R19, R22, 0x2 ;  /* 0x0000001613147211 */ /* 0x000fe200078e10ff */
[C---:B------:R-:W-:Y:S01]  /*a4d0*/  FMUL.FTZ R50, R8.reuse, R50 ;  /* 0x0000003208327220 */ /* 0x040fe20000410000 */
[----:B------:R-:W-:Y:S01]  /*a4e0*/  LOP3.LUT R17, R17, R26, RZ, 0x3c, !PT ;  /* 0x0000001a11117212 */ /* 0x000fe200078e3cff */
[----:B------:R-:W-:Y:S01]  /*a4f0*/  FMUL.FTZ R55, R8, R55 ;  /* 0x0000003708377220 */ /* 0x000fe20000410000 */
[----:B------:R-:W-:Y:S01]  /*a500*/  IADD3 R19, R18, -0x20, RZ ;  /* 0xffffffe012137810 */ /* 0x000fe20007ffe0ff */
[----:B------:R-:W-:Y:S01]  /*a510*/  FMUL.FTZ R54, R8, R54 ;  /* 0x0000003608367220 */ /* 0x000fe20000410000 */
[----:B------:R-:W-:Y:S01]  /*a520*/  SEL R10, R10, 0xffffffc0, !P0 ;  /* 0xffffffc00a0a7807 */ /* 0x000fe20004000000 */
[----:B------:R-:W-:Y:S01]  /*a530*/  FMUL.FTZ R59, R8, R59 ;  /* 0x0000003b083b7220 */ /* 0x000fe20000410000 */
[----:B------:R-:W-:Y:S01]  /*a540*/  @P1 IADD3 R19, R18, 0x20, RZ ;  /* 0x0000002012131810 */ /* 0x000fe20007ffe0ff */
[----:B------:R-:W-:Y:S01]  /*a550*/  FMUL.FTZ R58, R8, R58 ;  /* 0x0000003a083a7220 */ /* 0x000fe20000410000 */
[----:B------:R-:W-:Y:S01]  /*a560*/  IADD3 R18, R18, R10, RZ ;  /* 0x0000000a12127210 */ /* 0x000fe20007ffe0ff */
[C---:B------:R-:W-:Y:S01]  /*a570*/  FMUL.FTZ R63, R8.reuse, R63 ;  /* 0x0000003f083f7220 */ /* 0x040fe20000410000 */
[----:B------:R-:W-:Y:S01]  /*a580*/  STS.64 [R13.X4], R36 ;  /* 0x000000240d007388 */ /* 0x000fe20000004a00 */
[----:B------:R-:W-:Y:S01]  /*a590*/  FMUL.FTZ R62, R8, R62 ;  /* 0x0000003e083e7220 */ /* 0x000fe20000410000 */
[----:B------:R-:W-:Y:S01]  /*a5a0*/  LEA.HI R14, R14, R3, RZ, 0x5 ;  /* 0x000000030e0e7211 */ /* 0x000fe200078f28ff */
[C---:B------:R-:W-:Y:S01]  /*a5b0*/  FMUL.FTZ R67, R8.reuse, R67 ;  /* 0x0000004308437220 */ /* 0x040fe20000410000 */
[----:B------:R-:W-:Y:S01]  /*a5c0*/  STS.64 [R13.X4+0x400], R38 ;  /* 0x000400260d007388 */ /* 0x000fe20000004a00 */
[C---:B------:R-:W-:Y:S01]  /*a5d0*/  FMUL.FTZ R66, R8.reuse, R66 ;  /* 0x0000004208427220 */ /* 0x040fe20000410000 */
[----:B------:R-:W-:Y:S01]  /*a5e0*/  LOP3.LUT R4, R15, 0xffffffe0, RZ, 0xc0, !PT ;  /* 0xffffffe00f047812 */ /* 0x000fe200078ec0ff */
[C---:B------:R-:W-:Y:S01]  /*a5f0*/  FMUL.FTZ R71, R8.reuse, R71 ;  /* 0x0000004708477220 */ /* 0x040fe20000410000 */
[----:B------:R-:W-:Y:S01]  /*a600*/  STS.64 [R19], R40 ;  /* 0x0000002813007388 */ /* 0x000fe20000000a00 */
[C---:B------:R-:W-:Y:S01]  /*a610*/  FMUL.FTZ R70, R8.reuse, R70 ;  /* 0x0000004608467220 */ /* 0x040fe20000410000 */
[----:B------:R-:W1:Y:S01]  /*a620*/  @P2 MUFU.LG2 R6, R6 ;  /* 0x0000000600062308 */ /* 0x000e620000000c00 */
[C---:B------:R-:W-:Y:S01]  /*a630*/  FMUL.FTZ R75, R8.reuse, R75 ;  /* 0x0000004b084b7220 */ /* 0x040fe20000410000 */
[----:B------:R-:W-:Y:S01]  /*a640*/  STS.64 [R19+0x400], R42 ;  /* 0x0004002a13007388 */ /* 0x000fe20000000a00 */
[----:B------:R-:W-:Y:S01]  /*a650*/  FMUL.FTZ R74, R8, R74 ;  /* 0x0000004a084a7220 */ /* 0x000fe20000410000 */
[----:B------:R-:W-:Y:S01]  /*a660*/  LOP3.LUT R14, R14, 0xffffffe0, RZ, 0xc0, !PT ;  /* 0xffffffe00e0e7812 */ /* 0x000fe200078ec0ff */
[C---:B------:R-:W-:Y:S01]  /*a670*/  FMUL.FTZ R79, R8.reuse, R79 ;  /* 0x0000004f084f7220 */ /* 0x040fe20000410000 */
[----:B------:R-:W-:Y:S01]  /*a680*/  STS.64 [R18], R44 ;  /* 0x0000002c12007388 */ /* 0x000fe20000000a00 */
[C---:B------:R-:W-:Y:S01]  /*a690*/  FMUL.FTZ R78, R8.reuse, R78 ;  /* 0x0000004e084e7220 */ /* 0x040fe20000410000 */
[----:B------:R-:W2:Y:S01]  /*a6a0*/  @P3 MUFU.LG2 R7, R7 ;  /* 0x0000000700073308 */ /* 0x000ea20000000c00 */
[C---:B------:R-:W-:Y:S01]  /*a6b0*/  FMUL.FTZ R83, R8.reuse, R83 ;  /* 0x0000005308537220 */ /* 0x040fe20000410000 */
[----:B------:R-:W-:Y:S01]  /*a6c0*/  STS.64 [R18+0x400], R46 ;  /* 0x0004002e12007388 */ /* 0x000fe20000000a00 */
[----:B------:R-:W-:Y:S01]  /*a6d0*/  FMUL.FTZ R82, R8, R82 ;  /* 0x0000005208527220 */ /* 0x000fe20000410000 */
[----:B------:R-:W-:Y:S01]  /*a6e0*/  IADD3 R4, R5, -R4, RZ ;  /* 0x8000000405047210 */ /* 0x000fe20007ffe0ff */
[----:B------:R-:W-:Y:S01]  /*a6f0*/  IMAD.IADD R8, R20, 0x1, R17 ;  /* 0x0000000114087824 */ /* 0x000fe200078e0211 */
[----:B------:R-:W-:-:S02]  /*a700*/  IADD3 R17, R10, R19, RZ ;  /* 0x000000130a117210 */ /* 0x000fc40007ffe0ff */
[----:B------:R-:W3:Y:S01]  /*a710*/  S2R R10, SR_CTAID.X ;  /* 0x00000000000a7919 */ /* 0x000ee20000002500 */
[----:B------:R-:W-:Y:S01]  /*a720*/  LEA.HI R12, R12, R5, RZ, 0x3 ;  /* 0x000000050c0c7211 */ /* 0x000fe200078f18ff */
[----:B-1----:R-:W-:Y:S01]  /*a730*/  @P2 FMUL.FTZ R15, R6, 0.69314718246459960938 ;  /* 0x3f317218060f2820 */ /* 0x002fe20000410000 */
[----:B------:R-:W-:Y:S01]  /*a740*/  IADD3 R14, R3, -R14, RZ ;  /* 0x8000000e030e7210 */ /* 0x000fe20007ffe0ff */
[----:B------:R-:W-:Y:S01]  /*a750*/  STS.64 [R17], R48 ;  /* 0x0000003011007388 */ /* 0x000fe20000000a00 */
[----:B------:R-:W-:Y:S02]  /*a760*/  LOP3.LUT P0, RZ, R4, 0x3, RZ, 0xc0, !PT ;  /* 0x0000000304ff7812 */ /* 0x000fe4000780c0ff */
[----:B------:R-:W-:Y:S01]  /*a770*/  LOP3.LUT R12, R12, 0xfffffff8, RZ, 0xc0, !PT ;  /* 0xfffffff80c0c7812 */ /* 0x000fe200078ec0ff */
[----:B------:R-:W-:Y:S01]  /*a780*/  STS.64 [R17+0x400], R50 ;  /* 0x0004003211007388 */ /* 0x000fe20000000a00 */
[----:B------:R-:W-:Y:S01]  /*a790*/  SHF.R.S32.HI R3, RZ, 0x1f, R14 ;  /* 0x0000001fff037819 */ /* 0x000fe2000001140e */
[----:B--2---:R-:W-:Y:S01]  /*a7a0*/  @P3 FMUL.FTZ R7, R7, 0.69314718246459960938 ;  /* 0x3f31721807073820 */ /* 0x004fe20000410000 */
[----:B------:R-:W-:Y:S01]  /*a7b0*/  MOV R4, 0xff800000 ;  /* 0xff80000000047802 */ /* 0x000fe20000000f00 */
[----:B------:R-:W-:Y:S01]  /*a7c0*/  STS.64 [R13.X4+0x2000], R52 ;  /* 0x002000340d007388 */ /* 0x000fe20000004a00 */
[----:B------:R-:W-:Y:S01]  /*a7d0*/  IMAD.IADD R12, R5, 0x1, -R12 ;  /* 0x00000001050c7824 */ /* 0x000fe200078e0a0c */
[----:B------:R-:W-:Y:S01]  /*a7e0*/  LEA.HI R3, R3, R14, RZ, 0x2 ;  /* 0x0000000e03037211 */ /* 0x000fe200078f10ff */
[----:B------:R-:W-:Y:S01]  /*a7f0*/  IMAD.MOV.U32 R5, RZ, RZ, -0x800000 ;  /* 0xff800000ff057424 */ /* 0x000fe200078e00ff */
[----:B------:R-:W-:Y:S01]  /*a800*/  STS.64 [R13.X4+0x2400], R54 ;  /* 0x002400360d007388 */ /* 0x000fe20000004a00 */
[----:B------:R-:W-:Y:S01]  /*a810*/  @P3 FFMA.FTZ R4, R2, c[0x0][0x238], R7 ;  /* 0x00008e0002043a23 */ /* 0x000fe20000010007 */
[----:B------:R-:W-:Y:S01]  /*a820*/  SHF.R.S32.HI R6, RZ, 0x2, R3 ;  /* 0x00000002ff067819 */ /* 0x000fe20000011403 */
[----:B------:R-:W-:Y:S01]  /*a830*/  @P2 FFMA.FTZ R5, R0, c[0x0][0x238], R15 ;  /* 0x00008e0000052a23 */ /* 0x000fe2000001000f */
[----:B------:R-:W-:Y:S04]  /*a840*/  STS.64 [R19+0x2000], R56 ;  /* 0x0020003813007388 */ /* 0x000fe80000000a00 */
[----:B------:R-:W-:Y:S01]  /*a850*/  STS.64 [R19+0x2400], R58 ;  /* 0x0024003a13007388 */ /* 0x000fe20000000a00 */
[----:B---3--:R-:W-:-:S03]  /*a860*/  IMAD.SHL.U32 R10, R10, 0x40, RZ ;  /* 0x000000400a0a7824 */ /* 0x008fc600078e00ff */
        /* <DEDUP_REMOVED lines=10> */
[----:B------:R-:W-:Y:S04]  /*a910*/  STS.64 [R18+0x4400], R78 ;  /* 0x0044004e12007388 */ /* 0x000fe80000000a00 */
[----:B------:R-:W-:Y:S04]  /*a920*/  STS.64 [R17+0x4000], R80 ;  /* 0x0040005011007388 */ /* 0x000fe80000000a00 */
[----:B------:R2:W-:Y:S01]  /*a930*/  STS.64 [R17+0x4400], R82 ;  /* 0x0044005211007388 */ /* 0x0005e20000000a00 */
[----:B-1----:R-:W-:-:S03]  /*a940*/  SHF.R.S32.HI R13, RZ, 0x1f, R16 ;  /* 0x0000001fff0d7819 */ /* 0x002fc60000011410 */
[----:B------:R-:W-:Y:S01]  /*a950*/  BAR.SYNC.DEFER_BLOCKING 0x0 ;  /* 0x0000000000007b1d */ /* 0x000fe20000010000 */
[----:B------:R-:W-:-:S04]  /*a960*/  LEA.HI R13, R13, R16, RZ, 0x2 ;  /* 0x000000100d0d7211 */ /* 0x000fc800078f10ff */
[----:B------:R-:W-:-:S04]  /*a970*/  LOP3.LUT R13, R13, 0xffffffc, RZ, 0xc0, !PT ;  /* 0x0ffffffc0d0d7812 */ /* 0x000fc800078ec0ff */
[----:B------:R-:W-:Y:S02]  /*a980*/  IADD3 R13, R16, -R13, RZ ;  /* 0x8000000d100d7210 */ /* 0x000fe40007ffe0ff */
[----:B------:R-:W-:Y:S02]  /*a990*/  SHF.L.U32 R16, R12, 0x2, RZ ;  /* 0x000000020c107819 */ /* 0x000fe400000006ff */
[----:B------:R-:W-:Y:S02]  /*a9a0*/  LEA R6, R13, R6, 0x4 ;  /* 0x000000060d067211 */ /* 0x000fe400078e20ff */
[----:B--2---:R-:W-:Y:S01]  /*a9b0*/  SHF.R.S32.HI R17, RZ, 0x1f, R16 ;  /* 0x0000001fff117819 */ /* 0x004fe20000011410 */
[----:B------:R1:W2:Y:S04]  /*a9c0*/  LDS.128 R60, [R8.X4] ;  /* 0x00000000083c7984 */ /* 0x0002a80000004c00 */
[----:B------:R1:W3:Y:S04]  /*a9d0*/  LDS.128 R56, [R8.X4+0x800] ;  /* 0x0008000008387984 */ /* 0x0002e80000004c00 */
[----:B------:R1:W4:Y:S04]  /*a9e0*/  LDS.128 R52, [R8.X4+0x1000] ;  /* 0x0010000008347984 */ /* 0x0003280000004c00 */
        /* <DEDUP_REMOVED lines=9> */
[----:B------:R-:W-:Y:S05]  /*aa80*/  @P0 BRA `(.L_x_4613) ;  /* 0x000000a000000947 */ /* 0x000fea0003800000 */
[----:B--23--:R-:W-:Y:S02]  /*aa90*/  IADD3 R3, R6, 0x8, RZ ;  /* 0x0000000806037810 */ /* 0x00cfe40007ffe0ff */
[----:B------:R-:W-:-:S02]  /*aaa0*/  SHF.R.S32.HI R2, RZ, 0x1f, R6 ;  /* 0x0000001fff027819 */ /* 0x000fc40000011406 */
[----:B------:R-:W-:Y:S02]  /*aab0*/  IADD3 R0, P0, R9, R6, RZ ;  /* 0x0000000609007210 */ /* 0x000fe40007f1e0ff */
[-C--:B------:R-:W-:Y:S02]  /*aac0*/  ISETP.GE.AND P2, PT, R6, R118.reuse, PT ;  /* 0x000000760600720c */ /* 0x080fe40003f46270 */
[----:B------:R-:W-:Y:S02]  /*aad0*/  ISETP.GE.AND P1, PT, R3, R118, PT ;  /* 0x000000760300720c */ /* 0x000fe40003f26270 */
[----:B------:R-:W-:Y:S02]  /*aae0*/  LEA.HI.X.SX32 R3, R9, R2, 0x1, P0 ;  /* 0x0000000209037211 */ /* 0x000fe400000f0eff */
[----:B------:R-:W-:-:S04]  /*aaf0*/  LEA R2, P0, R0, c[0x0][0x208], 0x2 ;  /* 0x0000820000027a11 */ /* 0x000fc800078010ff */
[----:B------:R-:W-:-:S05]  /*ab00*/  LEA.HI.X R3, R0, c[0x0][0x20c], R3, 0x2, P0 ;  /* 0x0000830000037a11 */ /* 0x000fca00000f1403 */
[----:B------:R2:W-:Y:S04]  /*ab10*/  @!P2 STG.E [R2.64], R4 ;  /* 0x000000040200a986 */ /* 0x0005e8000c101908 */
[----:B------:R2:W-:Y:S02]  /*ab20*/  @!P1 STG.E [R2.64+0x20], R5 ;  /* 0x0000200502009986 */ /* 0x0005e4000c101908 */
.L_x_4613:
[----:B--23--:R-:W-:Y:S05]  /*ab30*/  BSYNC B0 ;  /* 0x0000000000007941 */ /* 0x00cfea0003800000 */
.L_x_4612:
        /* <DEDUP_REMOVED lines=18> */
.L_x_4615:
[----:B------:R-:W-:Y:S05]  /*ac60*/  BSYNC B0 ;  /* 0x0000000000007941 */ /* 0x000fea0003800000 */
.L_x_4614:
        /* <DEDUP_REMOVED lines=10> */
.L_x_4617:
[----:B------:R-:W-:Y:S05]  /*ad10*/  BSYNC B0 ;  /* 0x0000000000007941 */ /* 0x000fea0003800000 */
.L_x_4616:
[----:B------:R-:W-:Y:S01]  /*ad20*/  IADD3 R3, R11, 0x20, RZ ;  /* 0x000000200b037810 */ /* 0x000fe20007ffe0ff */
[----:B------:R-:W-:Y:S03]  /*ad30*/  BSSY B0, `(.L_x_4618) ;  /* 0x0000009000007945 */ /* 0x000fe60003800000 */
[----:B------:R-:W-:-:S13]  /*ad40*/  ISETP.GE.AND P0, PT, R3, R118, PT ;  /* 0x000000760300720c */ /* 0x000fda0003f06270 */
[----:B------:R-:W-:Y:S05]  /*ad50*/  @P0 BRA `(.L_x_4619) ;  /* 0x0000006000000947 */ /* 0x000fea0003800000 */
[----:B------:R-:W-:Y:S02]  /*ad60*/  ISETP.GE.AND P2, PT, R16, c[0x0][0x220], PT ;  /* 0x0000880010007a0c */ /* 0x000fe40003f46270 */
[----:B------:R-:W-:Y:S02]  /*ad70*/  ISETP.GE.AND P1, PT, R2, c[0x0][0x220], PT ;  /* 0x0000880002007a0c */ /* 0x000fe40003f26270 */
[----:B------:R-:W-:-:S09]  /*ad80*/  ISETP.GE.AND P0, PT, R0, c[0x0][0x220], PT ;  /* 0x0000880000007a0c */ /* 0x000fd20003f06270 */
[----:B----4-:R3:W-:Y:S04]  /*ad90*/  @!P2 STG.E.128 [R4.64+0x3000], R52 ;  /* 0x003000340400a986 */ /* 0x0107e8000c101d08 */
[----:B-1----:R3:W-:Y:S04]  /*ada0*/  @!P1 STG.E.128 [R4.64+0x3080], R36 ;  /* 0x0030802404009986 */ /* 0x0027e8000c101d08 */
[----:B------:R3:W-:Y:S02]  /*adb0*/  @!P0 STG.E.128 [R4.64+0x3100], R20 ;  /* 0x0031001404008986 */ /* 0x0007e4000c101d08 */
.L_x_4619:
[----:B------:R-:W-:Y:S05]  /*adc0*/  BSYNC B0 ;  /* 0x0000000000007941 */ /* 0x000fea0003800000 */
.L_x_4618:
        /* <DEDUP_REMOVED lines=11> */
.L_x_4620:
        /* <DEDUP_REMOVED lines=16> */
.L_x_6364:


//--------------------- .text._ZN5flash24flash_fwd_splitkv_kernelI23Flash_fwd_kernel_traitsILi96ELi64ELi64ELi4ELb0ELb0EN7cutlass10bfloat16_tE19Flash_kernel_traitsILi96ELi64ELi64ELi4ES3_EELb1ELb0ELb0ELb0ELb0ELb1ELb1ELb0EEEvNS_16Flash_fwd_paramsE --------------------------
	.section	.text._ZN5flash24flash_fwd_splitkv_kernelI23Flash_fwd_kernel_traitsILi96ELi64ELi64ELi4ELb0ELb0EN7cutlass10bfloat16_tE19Flash_kernel_traitsILi96ELi64ELi64ELi4ES3_EELb1ELb0ELb0ELb0ELb0ELb1ELb1ELb0EEEvNS_16Flash_fwd_paramsE,"ax",@progbits
	.sectioninfo	@"SHI_REGISTERS=168"
	.align	128
        .global         _ZN5flash24flash_fwd_splitkv_kernelI23Flash_fwd_kernel_traitsILi96ELi64ELi64ELi4ELb0ELb0EN7cutlass10bfloat16_tE19Flash_kernel_traitsILi96ELi64ELi64ELi4ES3_EELb1ELb0ELb0ELb0ELb0ELb1ELb1ELb0EEEvNS_16Flash_fwd_paramsE
        .type           _ZN5flash24flash_fwd_splitkv_kernelI23Flash_fwd_kernel_traitsILi96ELi64ELi64ELi4ELb0ELb0EN7cutlass10bfloat16_tE19Flash_kernel_traitsILi96ELi64ELi64ELi4ES3_EELb1ELb0ELb0ELb0ELb0ELb1ELb1ELb0EEEvNS_16Flash_fwd_paramsE,@function
        .size           _ZN5flash24flash_fwd_splitkv_kernelI23Flash_fwd_kernel_traitsILi96ELi64ELi64ELi4ELb0ELb0EN7cutlass10bfloat16_tE19Flash_kernel_traitsILi96ELi64ELi64ELi4ES3_EELb1ELb0ELb0ELb0ELb0ELb1ELb1ELb0EEEvNS_16Flash_fwd_paramsE,(.L_x_6365 - _ZN5flash24flash_fwd_splitkv_kernelI23Flash_fwd_kernel_traitsILi96ELi64ELi64ELi4ELb0ELb0EN7cutlass10bfloat16_tE19Flash_kernel_traitsILi96ELi64ELi64ELi4ES3_EELb1ELb0ELb0ELb0ELb0ELb1ELb1ELb0EEEvNS_16Flash_fwd_paramsE)
        .other          _ZN5flash24flash_fwd_splitkv_kernelI23Flash_fwd_kernel_traitsILi96ELi64ELi64ELi4ELb0ELb0EN7cutlass10bfloat16_tE19Flash_kernel_traitsILi96ELi64ELi64ELi4ES3_EELb1ELb0ELb0ELb0ELb0ELb1ELb1ELb0EEEvNS_16Flash_fwd_paramsE,@"STO_CUDA_ENTRY STV_DEFAULT"
_ZN5flash24flash_fwd_splitkv_kernelI23Flash_fwd_kernel_traitsILi96ELi64ELi64ELi4ELb0ELb0EN7cutlass10bfloat16_tE19Flash_kernel_traitsILi96ELi64ELi64ELi4ES3_EELb1ELb0ELb0ELb0ELb0ELb1ELb1ELb0EEEvNS_16Flash_fwd_paramsE:
.text._ZN5flash24flash_fwd_splitkv_kernelI23Flash_fwd_kernel_traitsILi96ELi64ELi64ELi4ELb0ELb0EN7cutlass10bfloat16_tE19Flash_kernel_traitsILi96ELi64ELi64ELi4ES3_EELb1ELb0ELb0ELb0ELb0ELb1ELb1ELb0EEEvNS_16Flash_fwd_paramsE:
        /* <DEDUP_REMOVED lines=54> */
.L_x_4621:
[----:B---34-:R-:W-:Y:S02]  /*0360*/  MOV R3, c[0x0][0x218] ;  /* 0x0000860000037a02 */ /* 0x018fe40000000f00 */
.L_x_4622:
        /* <DEDUP_REMOVED lines=60> */
[----:B------:R-:W-:Y:S01]  /*0730*/  BSSY B0, `(.L_x_4624) ;  /* 0x000001a000007945 */ /* 0x000fe20003800000 */
[----:B------:R-:W-:Y:S01]  /*0740*/  IMAD.IADD R99, R99, 0x1, -R98 ;  /* 0x0000000163637824 */ /* 0x000fe200078e0a62 */
[----:B------:R-:W-:-:S04]  /*0750*/  LEA.HI R2, R3, R90, RZ, 0x3 ;  /* 0x0000005a03027211 */ /* 0x000fc800078f18ff */
[----:B------:R-:W-:Y:S02]  /*0760*/  LOP3.LUT R3, R2, 0xfffffff8, RZ, 0xc0, !PT ;  /* 0xfffffff802037812 */ /* 0x000fe400078ec0ff */
[----:B------:R-:W-:-:S03]  /*0770*/  SHF.R.S32.HI R0, RZ, 0x3, R2 ;  /* 0x00000003ff007819 */ /* 0x000fc60000011402 */
[----:B------:R-:W-:Y:S01]  /*0780*/  IMAD.IADD R90, R90, 0x1, -R3 ;  /* 0x000000015a5a7824 */ /* 0x000fe200078e0a03 */
[----:B------:R-:W-:Y:S01]  /*0790*/  ISETP.GE.AND P1, PT, R0, R99, PT ;  /* 0x000000630000720c */ /* 0x000fe20003f26270 */
[----:B------:R-:W-:Y:S02]  /*07a0*/  IMAD R3, R125, c[0x0][0x1c0], R12 ;  /* 0x000070007d037a24 */ /* 0x000fe400078e020c */
[----:B------:R-:W-:Y:S02]  /*07b0*/  IMAD.SHL.U32 R4, R90, 0x4, RZ ;  /* 0x000000045a047824 */ /* 0x000fe400078e00ff */
[----:B------:R-:W-:-:S03]  /*07c0*/  IMAD R3, R3, c[0x0][0x214], R98 ;  /* 0x0000850003037a24 */ /* 0x000fc600078e0262 */
[----:B------:R-:W-:Y:S01]  /*07d0*/  SHF.R.S32.HI R5, RZ, 0x1f, R4 ;  /* 0x0000001fff057819 */ /* 0x000fe20000011404 */
[----:B------:R-:W-:-:S04]  /*07e0*/  IMAD R7, R3, c[0x0][0x22c], RZ ;  /* 0x00008b0003077a24 */ /* 0x000fc800078e02ff */
        /* <DEDUP_REMOVED lines=14> */
.L_x_4625:
[----:B------:R-:W-:Y:S05]  /*08d0*/  BSYNC B0 ;  /* 0x0000000000007941 */ /* 0x000fea0003800000 */
.L_x_4624:
        /* <DEDUP_REMOVED lines=10> */
.L_x_4627:
[----:B------:R-:W-:Y:S05]  /*0980*/  BSYNC B0 ;  /* 0x0000000000007941 */ /* 0x000fea0003800000 */
.L_x_4626:
        /* <DEDUP_REMOVED lines=10> */
.L_x_4629:
[----:B------:R-:W-:Y:S05]  /*0a30*/  BSYNC B0 ;  /* 0x0000000000007941 */ /* 0x000fea0003800000 */
.L_x_4628:
        /* <DEDUP_REMOVED lines=10> */
.L_x_4631:
[----:B------:R-:W-:Y:S05]  /*0ae0*/  BSYNC B0 ;  /* 0x0000000000007941 */ /* 0x000fea0003800000 */
.L_x_4630:
        /* <DEDUP_REMOVED lines=20> */
.L_x_4623:
        /* <DEDUP_REMOVED lines=93> */
.L_x_4632:
        /* <DEDUP_REMOVED lines=15> */
.L_x_4634:
        /* <DEDUP_REMOVED lines=50> */
.L_x_4633:
        /* <DEDUP_REMOVED lines=115> */
.L_x_4636:
[----:B------:R-:W-:Y:S05]  /*1d40*/  BSYNC B0 ;  /* 0x0000000000007941 */ /* 0x000fea0003800000 */
.L_x_4635:
        /* <DEDUP_REMOVED lines=36> */
.L_x_4638:
[----:B------:R-:W-:Y:S05]  /*1f90*/  BSYNC B0 ;  /* 0x0000000000007941 */ /* 0x000fea0003800000 */
.L_x_4637:
        /* <DEDUP_REMOVED lines=33> */
.L_x_4640:
[----:B------:R-:W-:Y:S05]  /*21b0*/  BSYNC B0 ;  /* 0x0000000000007941 */ /* 0x000fea0003800000 */
.L_x_4639:
        /* <DEDUP_REMOVED lines=36> */
.L_x_4642:
[----:B------:R-:W-:Y:S05]  /*2400*/  BSYNC B0 ;  /* 0x0000000000007941 */ /* 0x000fea0003800000 */
.L_x_4641:
        /* <DEDUP_REMOVED lines=39> */
.L_x_4644:
[----:B------:R-:W-:Y:S05]  /*2680*/  BSYNC B0 ;  /* 0x0000000000007941 */ /* 0x000fea0003800000 */
.L_x_4643:
        /* <DEDUP_REMOVED lines=38> */
.L_x_4646:
[----:B------:R-:W-:Y:S05]  /*28f0*/  BSYNC B0 ;  /* 0x0000000000007941 */ /* 0x000fea0003800000 */
.L_x_4645:
[----:B------:R-:W-:Y:S01]  /*2900*/  LEA.HI R9, R112, R112, RZ, 0x1 ;  /* 0x0000007070097211 */ /* 0x000fe200078f08ff */
[----:B------:R-:W-:Y:S01]  /*2910*/  IMAD.SHL.U32 R87, R87, 0x40, RZ ;  /* 0x0000004057577824 */ /* 0x000fe200078e00ff */
[----:B------:R-:W-:Y:S01]  /*2920*/  SHF.R.S32.HI R92, RZ, 0x1f, R5 ;  /* 0x0000001fff5c7819 */ /* 0x000fe20000011405 */
[----:B------:R-:W-:Y:S01]  /*2930*/  IMAD.SHL.U32 R8, R8, 0x8, RZ ;  /* 0x0000000808087824 */ /* 0x000fe200078e00ff */
[----:B------:R-:W-:Y:S01]  /*2940*/  LOP3.LUT R6, R6, 0x7fffffe, RZ, 0xc0, !PT ;  /* 0x07fffffe06067812 */ /* 0x000fe200078ec0ff */
        /* <DEDUP_REMOVED lines=15> */
[--C-:B------:R-:W-:Y:S01]  /*2a40*/  IMAD R6, R95, 0x200, R92.reuse ;  /* 0x000002005f067824 */ /* 0x100fe200078e025c */
[----:B------:R-:W-:Y:S01]  /*2a50*/  SHF.R.U32.HI R5, RZ, 0x3, R5 ;  /* 0x00000003ff057819 */ /* 0x000fe20000011605 */
[C---:B------:R-:W-:Y:S01]  /*2a60*/  IMAD R110, R93.reuse, 0x20, R92 ;  /* 0x000000205d6e7824 */ /* 0x040fe200078e025c */
[----:B------:R-:W-:Y:S01]  /*2a70*/  SHF.R.U32.HI R87, RZ, 0x3, R87 ;  /* 0x00000003ff577819 */ /* 0x000fe20000011657 */
[----:B------:R-:W-:Y:S01]  /*2a80*/  IMAD R6, R93, 0x20, R6 ;  /* 0x000000205d067824 */ /* 0x000fe200078e0206 */
[----:B------:R-:W-:-:S02]  /*2a90*/  LOP3.LUT R5, R8, R5, RZ, 0x3c, !PT ;  /* 0x0000000508057212 */ /* 0x000fc400078e3cff */
[----:B------:R-:W-:-:S03]  /*2aa0*/  LOP3.LUT R87, R10, R87, RZ, 0x3c, !PT ;  /* 0x000000570a577212 */ /* 0x000fc600078e3cff */
[----:B------:R-:W-:Y:S02]  /*2ab0*/  IMAD.U32 R112, R112, 0x20, R5 ;  /* 0x0000002070707824 */ /* 0x000fe400078e0005 */
[----:B------:R-:W-:Y:S02]  /*2ac0*/  IMAD.IADD R113, R87, 0x1, R6 ;  /* 0x0000000157717824 */ /* 0x000fe400078e0206 */
[----:B------:R-:W-:Y:S02]  /*2ad0*/  IMAD.SHL.U32 R112, R112, 0x2, RZ ;  /* 0x0000000270707824 */ /* 0x000fe400078e00ff */
[----:B------:R-:W-:Y:S02]  /*2ae0*/  IMAD.SHL.U32 R113, R113, 0x2, RZ ;  /* 0x0000000271717824 */ /* 0x000fe400078e00ff */
[----:B------:R-:W-:Y:S01]  /*2af0*/  IMAD.MOV.U32 R5, RZ, RZ, 0x20 ;  /* 0x00000020ff057424 */ /* 0x000fe200078e00ff */
[----:B------:R-:W-:Y:S01]  /*2b00*/  LDSM.16.M88.4 R12, [R112+0x3000] ;  /* 0x00300000700c783b */ /* 0x000fe20000000200 */
[----:B------:R-:W-:-:S02]  /*2b10*/  IMAD R111, R3, 0x2, R113 ;  /* 0x00000002036f7824 */ /* 0x000fc400078e0271 */
[----:B------:R-:W-:Y:S01]  /*2b20*/  IMAD.IADD R110, R87, 0x1, R110 ;  /* 0x00000001576e7824 */ /* 0x000fe200078e026e */
[----:B------:R-:W2:Y:S01]  /*2b30*/  LDSM.16.M88.4 R60, [R113] ;  /* 0x00000000713c783b */ /* 0x000ea20000000200 */
[----:B------:R-:W-:-:S03]  /*2b40*/  SEL R5, R5, 0xffffffe0, !P0 ;  /* 0xffffffe005057807 */ /* 0x000fc60004000000 */
[----:B------:R-:W-:Y:S02]  /*2b50*/  LDSM.16.M88.4 R72, [R111] ;  /* 0x000000006f48783b */ /* 0x000fe40000000200 */
[----:B------:R-:W-:Y:S02]  /*2b60*/  IMAD.IADD R109, R112, 0x1, R5 ;  /* 0x00000001706d7824 */ /* 0x000fe400078e0205 */
[----:B------:R-:W5:Y:S04]  /*2b70*/  LDSM.16.M88.4 R48, [R112+0x3400] ;  /* 0x003400007030783b */ /* 0x000f680000000200 */
[----:B------:R-:W1:Y:S04]  /*2b80*/  LDSM.16.M88.4 R4, [R109+0x3000] ;  /* 0x003000006d04783b */ /* 0x000e680000000200 */
[----:B------:R-:W-:Y:S04]  /*2b90*/  LDSM.16.M88.4 R8, [R112+0x4000] ;  /* 0x004000007008783b */ /* 0x000fe80000000200 */
[----:B------:R-:W3:Y:S04]  /*2ba0*/  LDSM.16.M88.4 R56, [R113+0x1000] ;  /* 0x001000007138783b */ /* 0x000ee80000000200 */
[----:B------:R-:W4:Y:S04]  /*2bb0*/  LDSM.16.M88.4 R40, [R112+0x3800] ;  /* 0x003800007028783b */ /* 0x000f280000000200 */
[----:B------:R-:W3:Y:S04]  /*2bc0*/  LDSM.16.M88.4 R24, [R112+0x3c00] ;  /* 0x003c00007018783b */ /* 0x000ee80000000200 */
[----:B-1----:R-:W1:Y:S04]  /*2bd0*/  LDSM.16.M88.4 R20, [R109+0x3400] ;  /* 0x003400006d14783b */ /* 0x002e680000000200 */
[----:B------:R-:W-:Y:S01]  /*2be0*/  LDSM.16.M88.4 R52, [R109+0x4000] ;  /* 0x004000006d34783b */ /* 0x000fe20000000200 */
[C---:B--2---:R-:W-:Y:S03]  /*2bf0*/  HMMA.16816.F32.BF16 R16, R60.reuse, R12, RZ ;  /* 0x0000000c3c10723c */ /* 0x044fe600000418ff */
[----:B------:R-:W2:Y:S04]  /*2c00*/  LDSM.16.M88.4 R36, [R111+0x1000] ;  /* 0x001000006f24783b */ /* 0x000ea80000000200 */
[----:B------:R-:W-:Y:S01]  /*2c10*/  LDSM.16.M88.4 R80, [R112+0x4400] ;  /* 0x004400007050783b */ /* 0x000fe20000000200 */
[C---:B------:R-:W-:Y:S03]  /*2c20*/  HMMA.16816.F32.BF16 R12, R60.reuse, R14, RZ ;  /* 0x0000000e3c0c723c */ /* 0x040fe600000418ff */
[----:B------:R-:W-:Y:S04]  /*2c30*/  LDSM.16.M88.4 R68, [R109+0x3c00] ;  /* 0x003c00006d44783b */ /* 0x000fe80000000200 */
[----:B------:R-:W-:Y:S01]  /*2c40*/  LDSM.16.M88.4 R32, [R109+0x4400] ;  /* 0x004400006d20783b */ /* 0x000fe20000000200 */
[----:B-----5:R-:W-:Y:S08]  /*2c50*/  HMMA.16816.F32.BF16 R28, R60, R48, RZ ;  /* 0x000000303c1c723c */ /* 0x020ff000000418ff */
[C---:B------:R-:W-:Y:S08]  /*2c60*/  HMMA.16816.F32.BF16 R16, R72.reuse, R4, R16 ;  /* 0x000000044810723c */ /* 0x040ff00000041810 */
[----:B------:R-:W-:Y:S01]  /*2c70*/  HMMA.16816.F32.BF16 R12, R72, R6, R12 ;  /* 0x00000006480c723c */ /* 0x000fe2000004180c */
[----:B------:R-:W5:Y:S07]  /*2c80*/  LDSM.16.M88.4 R4, [R109+0x3800] ;  /* 0x003800006d04783b */ /* 0x000f6e0000000200 */
[----:B------:R-:W-:Y:S08]  /*2c90*/  HMMA.16816.F32.BF16 R48, R60, R50, RZ ;  /* 0x000000323c30723c */ /* 0x000ff000000418ff */
[C---:B---3--:R-:W-:Y:S08]  /*2ca0*/  HMMA.16816.F32.BF16 R16, R56.reuse, R8, R16 ;  /* 0x000000083810723c */ /* 0x048ff00000041810 */
[----:B------:R-:W-:Y:S01]  /*2cb0*/  HMMA.16816.F32.BF16 R12, R56, R10, R12 ;  /* 0x0000000a380c723c */ /* 0x000fe2000004180c */
[----:B------:R-:W-:Y:S07]  /*2cc0*/  LDSM.16.M88.4 R8, [R109+0x5000] ;  /* 0x005000006d08783b */ /* 0x000fee0000000200 */
[C---:B----4-:R-:W-:Y:S08]  /*2cd0*/  HMMA.16816.F32.BF16 R44, R60.reuse, R40, RZ ;  /* 0x000000283c2c723c */ /* 0x050ff000000418ff */
[C---:B------:R-:W-:Y:S08]  /*2ce0*/  HMMA.16816.F32.BF16 R40, R60.reuse, R42, RZ ;  /* 0x0000002a3c28723c */ /* 0x040ff000000418ff */
[C---:B------:R-:W-:Y:S08]  /*2cf0*/  HMMA.16816.F32.BF16 R64, R60.reuse, R24, RZ ;  /* 0x000000183c40723c */ /* 0x040ff000000418ff */
[----:B------:R-:W-:Y:S01]  /*2d00*/  HMMA.16816.F32.BF16 R60, R60, R26, RZ ;  /* 0x0000001a3c3c723c */ /* 0x000fe200000418ff */
[----:B------:R-:W-:Y:S07]  /*2d10*/  LDSM.16.M88.4 R24, [R113+0x2000] ;  /* 0x002000007118783b */ /* 0x000fee0000000200 */
[C---:B-1----:R-:W-:Y:S08]  /*2d20*/  HMMA.16816.F32.BF16 R28, R72.reuse, R20, R28 ;  /* 0x00000014481c723c */ /* 0x042ff0000004181c */
[----:B------:R-:W-:Y:S01]  /*2d30*/  HMMA.16816.F32.BF16 R48, R72, R22, R48 ;  /* 0x000000164830723c */ /* 0x000fe20000041830 */
[----:B------:R-:W1:Y:S07]  /*2d40*/  LDSM.16.M88.4 R20, [R112+0x5000] ;  /* 0x005000007014783b */ /* 0x000e6e0000000200 */
[C---:B--2---:R-:W-:Y:S08]  /*2d50*/  HMMA.16816.F32.BF16 R16, R36.reuse, R52, R16 ;  /* 0x000000342410723c */ /* 0x044ff00000041810 */
[----:B------:R-:W-:Y:S01]  /*2d60*/  HMMA.16816.F32.BF16 R12, R36, R54, R12 ;  /* 0x00000036240c723c */ /* 0x000fe2000004180c */
[----:B------:R-:W2:Y:S07]  /*2d70*/  LDSM.16.M88.4 R52, [R112+0x4800] ;  /* 0x004800007034783b */ /* 0x000eae0000000200 */
[C---:B-----5:R-:W-:Y:S08]  /*2d80*/  HMMA.16816.F32.BF16 R44, R72.reuse, R4, R44 ;  /* 0x00000004482c723c */ /* 0x060ff0000004182c */
[----:B------:R-:W-:Y:S01]  /*2d90*/  HMMA.16816.F32.BF16 R40, R72, R6, R40 ;  /* 0x000000064828723c */ /* 0x000fe20000041828 */
[----:B------:R-:W3:Y:S07]  /*2da0*/  LDSM.16.M88.4 R4, [R111+0x2000] ;  /* 0x002000006f04783b */ /* 0x000eee0000000200 */
[C---:B------:R-:W-:Y:S08]  /*2db0*/  HMMA.16816.F32.BF16 R28, R56.reuse, R80, R28 ;  /* 0x00000050381c723c */ /* 0x040ff0000004181c */
[----:B------:R-:W-:Y:S08]  /*2dc0*/  HMMA.16816.F32.BF16 R48, R56, R82, R48 ;  /* 0x000000523830723c */ /* 0x000ff00000041830 */
[C---:B-1----:R-:W-:Y:S08]  /*2dd0*/  HMMA.16816.F32.BF16 R16, R24.reuse, R20, R16 ;  /* 0x000000141810723c */ /* 0x042ff00000041810 */
[----:B------:R-:W-:Y:S01]  /*2de0*/  HMMA.16816.F32.BF16 R12, R24, R22, R12 ;  /* 0x00000016180c723c */ /* 0x000fe2000004180c */
[----:B------:R-:W1:Y:S07]  /*2df0*/  LDSM.16.M88.4 R20, [R109+0x4800] ;  /* 0x004800006d14783b */ /* 0x000e6e0000000200 */
[----:B------:R-:W-:Y:S01]  /*2e00*/  HMMA.16816.F32.BF16 R76, R72, R68, R64 ;  /* 0x00000044484c723c */ /* 0x000fe20000041840 */
[----:B------:R-:W4:Y:S07]  /*2e10*/  LDSM.16.M88.4 R64, [R112+0x5400] ;  /* 0x005400007040783b */ /* 0x000f2e0000000200 */
[----:B------:R-:W-:Y:S08]  /*2e20*/  HMMA.16816.F32.BF16 R28, R36, R32, R28 ;  /* 0x00000020241c723c */ /* 0x000ff0000004181c */
[----:B--2---:R-:W-:Y:S01]  /*2e30*/  HMMA.16816.F32.BF16 R80, R56, R52, R44 ;  /* 0x000000343850723c */ /* 0x004fe2000004182c */
[----:B------:R-:W-:Y:S07]  /*2e40*/  LDSM.16.M88.4 R44, [R109+0x5400] ;  /* 0x005400006d2c783b */ /* 0x000fee0000000200 */
[----:B------:R-:W-:Y:S01]  /*2e50*/  HMMA.16816.F32.BF16 R48, R36, R34, R48 ;  /* 0x000000222430723c */ /* 0x000fe20000041830 */
[----:B------:R-:W2:Y:S07]  /*2e60*/  LDSM.16.M88.4 R32, [R112+0x4c00] ;  /* 0x004c00007020783b */ /* 0x000eae0000000200 */
[----:B------:R-:W-:Y:S08]  /*2e70*/  HMMA.16816.F32.BF16 R40, R56, R54, R40 ;  /* 0x000000363828723c */ /* 0x000ff00000041828 */
[C---:B---3--:R-:W-:Y:S08]  /*2e80*/  HMMA.16816.F32.BF16 R16, R4.reuse, R8, R16 ;  /* 0x000000080410723c */ /* 0x048ff00000041810 */
[----:B------:R-:W-:Y:S01]  /*2e90*/  HMMA.16816.F32.BF16 R12, R4, R10, R12 ;  /* 0x0000000a040c723c */ /* 0x000fe2000004180c */
[----:B------:R-:W3:Y:S07]  /*2ea0*/  LDSM.16.M88.4 R8, [R112+0x5800] ;  /* 0x005800007008783b */ /* 0x000eee0000000200 */
[----:B------:R-:W-:Y:S08]  /*2eb0*/  HMMA.16816.F32.BF16 R60, R72, R70, R60 ;  /* 0x00000046483c723c */ /* 0x000ff0000004183c */
[----:B-1----:R-:W-:Y:S01]  /*2ec0*/  HMMA.16816.F32.BF16 R80, R36, R20, R80 ;  /* 0x000000142450723c */ /* 0x002fe20000041850 */
[----:B------:R-:W-:-:S02]  /*2ed0*/  FMUL.FTZ R16, R16, c[0x0][0x2ec] ;  /* 0x0000bb0010107a20 */ /* 0x000fc40000410000 */
[----:B------:R-:W-:Y:S02]  /*2ee0*/  FMUL.FTZ R17, R17, c[0x0][0x2ec] ;  /* 0x0000bb0011117a20 */ /* 0x000fe40000410000 */
[----:B------:R-:W1:Y:S01]  /*2ef0*/  MUFU.TANH R52, R16 ;  /* 0x0000001000347308 */ /* 0x000e620000002400 */
[----:B------:R-:W-:Y:S02]  /*2f00*/  FMUL.FTZ R54, R18, c[0x0][0x2ec] ;  /* 0x0000bb0012367a20 */ /* 0x000fe40000410000 */
[----:B------:R-:W-:Y:S01]  /*2f10*/  HMMA.16816.F32.BF16 R40, R36, R22, R40 ;  /* 0x000000162428723c */ /* 0x000fe20000041828 */
[----:B------:R-:W5:Y:S01]  /*2f20*/  LDSM.16.M88.4 R20, [R109+0x4c00] ;  /* 0x004c00006d14783b */ /* 0x000f620000000200 */
[----:B------:R-:W-:Y:S02]  /*2f30*/  FMUL.FTZ R12, R12, c[0x0][0x2ec] ;  /* 0x0000bb000c0c7a20 */ /* 0x000fe40000410000 */
[----:B------:R-:W-:Y:S01]  /*2f40*/  FMUL.FTZ R13, R13, c[0x0][0x2ec] ;  /* 0x0000bb000d0d7a20 */ /* 0x000fe20000410000 */
[----:B------:R1:W1:Y:S01]  /*2f50*/  MUFU.TANH R53, R17 ;  /* 0x0000001100357308 */ /* 0x0002620000002400 */
[----:B------:R-:W-:-:S02]  /*2f60*/  FMUL.FTZ R14, R14, c[0x0][0x2ec] ;  /* 0x0000bb000e0e7a20 */ /* 0x000fc40000410000 */
[----:B----4-:R-:W-:Y:S01]  /*2f70*/  HMMA.16816.F32.BF16 R28, R24, R64, R28 ;  /* 0x00000040181c723c */ /* 0x010fe2000004181c */
[----:B------:R-:W-:-:S04]  /*2f80*/  FMUL.FTZ R15, R15, c[0x0][0x2ec] ;  /* 0x0000bb000f0f7a20 */ /* 0x000fc80000410000 */
[----:B------:R-:W-:Y:S03]  /*2f90*/  MUFU.TANH R55, R12 ;  /* 0x0000000c00377308 */ /* 0x000fe60000002400 */
[----:B--2---:R-:W-:Y:S05]  /*2fa0*/  HMMA.16816.F32.BF16 R60, R56, R34, R60 ;  /* 0x00000022383c723c */ /* 0x004fea000004183c */
[----:B------:R-:W-:Y:S03]  /*2fb0*/  MUFU.TANH R54, R54 ;  /* 0x0000003600367308 */ /* 0x000fe60000002400 */
[----:B------:R-:W-:Y:S08]  /*2fc0*/  HMMA.16816.F32.BF16 R48, R24, R66, R48 ;  /* 0x000000421830723c */ /* 0x000ff00000041830 */
[----:B------:R-:W-:Y:S08]  /*2fd0*/  HMMA.16816.F32.BF16 R76, R56, R32, R76 ;  /* 0x00000020384c723c */ /* 0x000ff0000004184c */
[C---:B---3--:R-:W-:Y:S08]  /*2fe0*/  HMMA.16816.F32.BF16 R80, R24.reuse, R8, R80 ;  /* 0x000000081850723c */ /* 0x048ff00000041850 */
[----:B------:R-:W-:Y:S01]  /*2ff0*/  HMMA.16816.F32.BF16 R40, R24, R10, R40 ;  /* 0x0000000a1828723c */ /* 0x000fe20000041828 */
[----:B------:R-:W2:Y:S07]  /*3000*/  LDSM.16.M88.4 R8, [R112+0x5c00] ;  /* 0x005c00007008783b */ /* 0x000eae0000000200 */
[----:B------:R-:W-:Y:S01]  /*3010*/  HMMA.16816.F32.BF16 R28, R4, R44, R28 ;  /* 0x0000002c041c723c */ /* 0x000fe2000004181c */
[----:B------:R-:W-:Y:S06]  /*3020*/  MUFU.TANH R44, R13 ;  /* 0x0000000d002c7308 */ /* 0x000fec0000002400 */
[----:B------:R-:W-:Y:S01]  /*3030*/  FMUL.FTZ R45, R19, c[0x0][0x2ec] ;  /* 0x0000bb00132d7a20 */ /* 0x000fe20000410000 */
[----:B-----5:R-:W-:Y:S01]  /*3040*/  HMMA.16816.F32.BF16 R60, R36, R22, R60 ;  /* 0x00000016243c723c */ /* 0x020fe2000004183c */
[----:B-1----:R-:W1:Y:S04]  /*3050*/  LDSM.16.M88.4 R16, [R109+0x5800] ;  /* 0x005800006d10783b */ /* 0x002e680000000200 */
[----:B------:R-:W-:Y:S03]  /*3060*/  MUFU.TANH R45, R45 ;  /* 0x0000002d002d7308 */ /* 0x000fe60000002400 */
[----:B------:R-:W-:Y:S05]  /*3070*/  HMMA.16816.F32.BF16 R48, R4, R46, R48 ;  /* 0x0000002e0430723c */ /* 0x000fea0000041830 */
[----:B------:R-:W3:Y:S03]  /*3080*/  MUFU.TANH R46, R14 ;  /* 0x0000000e002e7308 */ /* 0x000ee60000002400 */
[----:B------:R-:W-:Y:S01]  /*3090*/  HMMA.16816.F32.BF16 R76, R36, R20, R76 ;  /* 0x00000014244c723c */ /* 0x000fe2000004184c */
[----:B------:R-:W-:-:S02]  /*30a0*/  FMUL.FTZ R28, R28, c[0x0][0x2ec] ;  /* 0x0000bb001c1c7a20 */ /* 0x000fc40000410000 */
[----:B------:R-:W-:Y:S02]  /*30b0*/  FMUL.FTZ R29, R29, c[0x0][0x2ec] ;  /* 0x0000bb001d1d7a20 */ /* 0x000fe40000410000 */
[----:B------:R4:W-:Y:S02]  /*30c0*/  MUFU.TANH R47, R15 ;  /* 0x0000000f002f7308 */ /* 0x0009e40000002400 */
[----:B------:R-:W-:Y:S01]  /*30d0*/  IMAD R21, R95, 0x10, R98 ;  /* 0x000000105f157824 */ /* 0x000fe200078e0262 */
[C---:B--2---:R-:W-:Y:S04]  /*30e0*/  HMMA.16816.F32.BF16 R60, R24.reuse, R10, R60 ;  /* 0x0000000a183c723c */ /* 0x044fe8000004183c */
[----:B------:R-:W-:Y:S01]  /*30f0*/  IADD3 R94, R21, 0x1, R94 ;  /* 0x00000001155e7810 */ /* 0x000fe20007ffe05e */
[----:B------:R-:W-:Y:S01]  /*3100*/  IMAD.SHL.U32 R21, R90, 0x2, RZ ;  /* 0x000000025a157824 */ /* 0x000fe200078e00ff */
[----:B------:R-:W2:Y:S02]  /*3110*/  MUFU.TANH R28, R28 ;  /* 0x0000001c001c7308 */ /* 0x000ea40000002400 */
[----:B------:R-:W-:Y:S01]  /*3120*/  IADD3 R20, R91, R94, -R99 ;  /* 0x0000005e5b147210 */ /* 0x000fe20007ffe863 */
[----:B------:R-:W-:Y:S01]  /*3130*/  FMUL.FTZ R32, R48, c[0x0][0x2ec] ;  /* 0x0000bb0030207a20 */ /* 0x000fe20000410000 */
[----:B------:R-:W-:Y:S01]  /*3140*/  LOP3.LUT R21, R21, 0x6, RZ, 0xc0, !PT ;  /* 0x0000000615157812 */ /* 0x000fe200078ec0ff */
[----:B------:R-:W-:Y:S01]  /*3150*/  FMUL.FTZ R33, R49, c[0x0][0x2ec] ;  /* 0x0000bb0031217a20 */ /* 0x000fe20000410000 */
[----:B------:R-:W-:Y:S01]  /*3160*/  IADD3 R20, R20, c[0x0][0x2e8], RZ ;  /* 0x0000ba0014147a10 */ /* 0x000fe20007ffe0ff */
[----:B----4-:R-:W4:Y:S01]  /*3170*/  LDSM.16.M88.4 R12, [R109+0x5c00] ;  /* 0x005c00006d0c783b */ /* 0x010f220000000200 */
[----:B------:R-:W5:Y:S01]  /*3180*/  MUFU.TANH R29, R29 ;  /* 0x0000001d001d7308 */ /* 0x000f620000002400 */
[----:B------:R-:W-:Y:S01]  /*3190*/  FMUL.FTZ R50, R50, c[0x0][0x2ec] ;  /* 0x0000bb0032327a20 */ /* 0x000fe20000410000 */
[----:B------:R-:W-:Y:S01]  /*31a0*/  HMMA.16816.F32.BF16 R76, R24, R8, R76 ;  /* 0x00000008184c723c */ /* 0x000fe2000004184c */
[----:B------:R-:W-:Y:S01]  /*31b0*/  IADD3 R98, R20, 0x8, RZ ;  /* 0x0000000814627810 */ /* 0x000fe20007ffe0ff */
[----:B------:R-:W-:-:S04]  /*31c0*/  DEPBAR.LE SB0, 0x0 ;  /* 0x000080000000791a */ /* 0x000fc80000000000 */
[-C--:B------:R-:W-:Y:S01]  /*31d0*/  IMNMX R99, R20, R91.reuse, PT ;  /* 0x0000005b14637217 */ /* 0x080fe20003800200 */
[----:B------:R-:W-:Y:S01]  /*31e0*/  IMAD.IADD R8, R0, 0x1, R21 ;  /* 0x0000000100087824 */ /* 0x000fe200078e0215 */
[C---:B-1----:R-:W-:Y:S01]  /*31f0*/  HMMA.16816.F32.BF16 R40, R4.reuse, R18, R40 ;  /* 0x000000120428723c */ /* 0x042fe20000041828 */
[----:B------:R-:W-:Y:S01]  /*3200*/  IMNMX R98, R98, R91, PT ;  /* 0x0000005b62627217 */ /* 0x000fe20003800200 */
[----:B------:R-:W1:Y:S02]  /*3210*/  MUFU.TANH R32, R32 ;  /* 0x0000002000207308 */ /* 0x000e640000002400 */
[C---:B------:R-:W-:Y:S02]  /*3220*/  IADD3 R10, R8.reuse, 0x1, RZ ;  /* 0x00000001080a7810 */ /* 0x040fe40007ffe0ff */
[-C--:B------:R-:W-:Y:S01]  /*3230*/  ISETP.GE.AND P5, PT, R8, R99.reuse, PT ;  /* 0x000000630800720c */ /* 0x080fe20003fa6270 */
[----:B------:R-:W-:Y:S01]  /*3240*/  FMUL.FTZ R19, R51, c[0x0][0x2ec] ;  /* 0x0000bb0033137a20 */ /* 0x000fe20000410000 */
[----:B------:R-:W-:Y:S01]  /*3250*/  HMMA.16816.F32.BF16 R80, R4, R16, R80 ;  /* 0x000000100450723c */ /* 0x000fe20000041850 */
[C---:B------:R-:W-:Y:S01]  /*3260*/  ISETP.GE.AND P1, PT, R10.reuse, R99, PT ;  /* 0x000000630a00720c */ /* 0x040fe20003f26270 */
[----:B------:R-:W1:Y:S01]  /*3270*/  MUFU.TANH R33, R33 ;  /* 0x0000002100217308 */ /* 0x000e620000002400 */
[----:B------:R-:W-:-:S02]  /*3280*/  ISETP.GE.AND P3, PT, R10, R98, PT ;  /* 0x000000620a00720c */ /* 0x000fc40003f66270 */
[----:B------:R-:W-:Y:S02]  /*3290*/  IADD3 R20, R8, 0x8, RZ ;  /* 0x0000000808147810 */ /* 0x000fe40007ffe0ff */
[----:B------:R-:W-:Y:S01]  /*32a0*/  FMUL.FTZ R16, R30, c[0x0][0x2ec] ;  /* 0x0000bb001e107a20 */ /* 0x000fe20000410000 */
[----:B------:R-:W-:Y:S01]  /*32b0*/  IADD3 R10, R8, 0x10, RZ ;  /* 0x00000010080a7810 */ /* 0x000fe20007ffe0ff */
[----:B------:R-:W-:Y:S01]  /*32c0*/  FMUL.FTZ R17, R31, c[0x0][0x2ec] ;  /* 0x0000bb001f117a20 */ /* 0x000fe20000410000 */
[----:B------:R-:W1:Y:S01]  /*32d0*/  MUFU.TANH R18, R50 ;  /* 0x0000003200127308 */ /* 0x000e620000002400 */
[----:B------:R-:W-:Y:S02]  /*32e0*/  FSEL R52, R52, -INF , !P5 ;  /* 0xff80000034347808 */ /* 0x000fe40006800000 */
[----:B------:R-:W-:Y:S02]  /*32f0*/  FSEL R53, R53, -INF , !P1 ;  /* 0xff80000035357808 */ /* 0x000fe40004800000 */
[----:B------:R-:W-:Y:S01]  /*3300*/  ISETP.GE.AND P4, PT, R20, R98, PT ;  /* 0x000000621400720c */ /* 0x000fe20003f86270 */
[----:B------:R-:W-:Y:S01]  /*3310*/  FMUL.FTZ R9, R40, c[0x0][0x2ec] ;  /* 0x0000bb0028097a20 */ /* 0x000fe20000410000 */
[-C--:B------:R-:W-:Y:S01]  /*3320*/  ISETP.GE.AND P1, PT, R10, R99.reuse, PT ;  /* 0x000000630a00720c */ /* 0x080fe20003f26270 */
[----:B------:R-:W1:Y:S01]  /*3330*/  MUFU.TANH R16, R16 ;  /* 0x0000001000107308 */ /* 0x000e620000002400 */
[----:B------:R-:W-:Y:S01]  /*3340*/  FMUL.FTZ R42, R42, c[0x0][0x2ec] ;  /* 0x0000bb002a2a7a20 */ /* 0x000fe20000410000 */
[----:B---3--:R-:W-:Y:S01]  /*3350*/  FSEL R46, R46, -INF , !P4 ;  /* 0xff8000002e2e7808 */ /* 0x008fe20006000000 */
[----:B----4-:R-:W-:Y:S01]  /*3360*/  HMMA.16816.F32.BF16 R60, R4, R14, R60 ;  /* 0x0000000e043c723c */ /* 0x010fe2000004183c */
[----:B------:R-:W-:Y:S01]  /*3370*/  ISETP.GE.AND P2, PT, R20, R99, PT ;  /* 0x000000631400720c */ /* 0x000fe20003f46270 */
[----:B------:R-:W-:-:S02]  /*3380*/  FMUL.FTZ R41, R41, c[0x0][0x2ec] ;  /* 0x0000bb0029297a20 */ /* 0x000fc40000410000 */
[----:B------:R-:W-:Y:S01]  /*3390*/  FMUL.FTZ R80, R80, c[0x0][0x2ec] ;  /* 0x0000bb0050507a20 */ /* 0x000fe20000410000 */
[----:B------:R-:W3:Y:S01]  /*33a0*/  MUFU.TANH R17, R17 ;  /* 0x0000001100117308 */ /* 0x000ee20000002400 */
[----:B------:R-:W-:Y:S01]  /*33b0*/  FMUL.FTZ R81, R81, c[0x0][0x2ec] ;  /* 0x0000bb0051517a20 */ /* 0x000fe20000410000 */
[----:B--2---:R-:W-:Y:S01]  /*33c0*/  FSEL R15, R28, -INF , !P1 ;  /* 0xff8000001c0f7808 */ /* 0x004fe20004800000 */
[----:B------:R-:W-:Y:S01]  /*33d0*/  HMMA.16816.F32.BF16 R76, R4, R12, R76 ;  /* 0x0000000c044c723c */ /* 0x000fe2000004184c */
[----:B------:R-:W-:Y:S01]  /*33e0*/  FSEL R55, R55, -INF , !P2 ;  /* 0xff80000037377808 */ /* 0x000fe20005000000 */
[----:B------:R-:W-:Y:S01]  /*33f0*/  FMUL.FTZ R82, R82, c[0x0][0x2ec] ;  /* 0x0000bb0052527a20 */ /* 0x000fe20000410000 */
[----:B------:R-:W-:Y:S01]  /*3400*/  IADD3 R14, R8, 0x28, RZ ;  /* 0x00000028080e7810 */ /* 0x000fe20007ffe0ff */
[----:B------:R-:W-:Y:S01]  /*3410*/  FMUL.FTZ R83, R83, c[0x0][0x2ec] ;  /* 0x0000bb0053537a20 */ /* 0x000fe20000410000 */
[----:B------:R-:W2:Y:S01]  /*3420*/  MUFU.TANH R19, R19 ;  /* 0x0000001300137308 */ /* 0x000ea20000002400 */
[----:B------:R-:W-:Y:S01]  /*3430*/  ISETP.GE.AND P2, PT, R10, R98, PT ;  /* 0x000000620a00720c */ /* 0x000fe20003f46270 */
[----:B------:R-:W-:Y:S01]  /*3440*/  FMUL.FTZ R43, R43, c[0x0][0x2ec] ;  /* 0x0000bb002b2b7a20 */ /* 0x000fe20000410000 */
[----:B------:R-:W-:-:S02]  /*3450*/  IADD3 R12, R8, 0x9, RZ ;  /* 0x00000009080c7810 */ /* 0x000fc40007ffe0ff */
[----:B------:R-:W-:Y:S02]  /*3460*/  IADD3 R6, R8, 0x11, RZ ;  /* 0x0000001108067810 */ /* 0x000fe40007ffe0ff */
[CC--:B------:R-:W-:Y:S01]  /*3470*/  ISETP.GE.AND P0, PT, R12.reuse, R99.reuse, PT ;  /* 0x000000630c00720c */ /* 0x0c0fe20003f06270 */
[----:B------:R-:W4:Y:S01]  /*3480*/  MUFU.TANH R9, R9 ;  /* 0x0000000900097308 */ /* 0x000f220000002400 */
[-C--:B------:R-:W-:Y:S02]  /*3490*/  ISETP.GE.AND P5, PT, R12, R98.reuse, PT ;  /* 0x000000620c00720c */ /* 0x080fe40003fa6270 */
[----:B------:R-:W-:Y:S01]  /*34a0*/  FSEL R5, R44, -INF , !P0 ;  /* 0xff8000002c057808 */ /* 0x000fe20004000000 */
[----:B------:R-:W-:Y:S01]  /*34b0*/  FMUL.FTZ R60, R60, c[0x0][0x2ec] ;  /* 0x0000bb003c3c7a20 */ /* 0x000fe20000410000 */
[-C--:B------:R-:W-:Y:S01]  /*34c0*/  ISETP.GE.AND P0, PT, R8, R98.reuse, PT ;  /* 0x000000620800720c */ /* 0x080fe20003f06270 */
[----:B------:R-:W-:Y:S01]  /*34d0*/  FMUL.FTZ R31, R62, c[0x0][0x2ec] ;  /* 0x0000bb003e1f7a20 */ /* 0x000fe20000410000 */
[C---:B------:R-:W-:Y:S01]  /*34e0*/  IADD3 R4, R8.reuse, 0x18, RZ ;  /* 0x0000001808047810 */ /* 0x040fe20007ffe0ff */
[----:B------:R-:W1:Y:S01]  /*34f0*/  MUFU.TANH R94, R42 ;  /* 0x0000002a005e7308 */ /* 0x000e620000002400 */
        /* <DEDUP_REMOVED lines=10> */
[----:B------:R-:W-:-:S02]  /*35a0*/  FSEL R6, R47, -INF , !P5 ;  /* 0xff8000002f067808 */ /* 0x000fc40006800000 */
[CC--:B------:R-:W-:Y:S02]  /*35b0*/  ISETP.GE.AND P4, PT, R4.reuse, R99.reuse, PT ;  /* 0x000000630400720c */ /* 0x0c0fe40003f86270 */
[-C--:B------:R-:W-:Y:S01]  /*35c0*/  ISETP.GE.AND P5, PT, R4, R98.reuse, PT ;  /* 0x000000620400720c */ /* 0x080fe20003fa6270 */
[----:B------:R-:W2:Y:S01]  /*35d0*/  MUFU.TANH R101, R80 ;  /* 0x0000005000657308 */ /* 0x000ea20000002400 */
[-C--:B------:R-:W-:Y:S02]  /*35e0*/  ISETP.GE.AND P1, PT, R7, R99.reuse, PT ;  /* 0x000000630700720c */ /* 0x080fe40003f26270 */
[----:B------:R-:W-:Y:S02]  /*35f0*/  IADD3 R4, R8, 0x20, RZ ;  /* 0x0000002008047810 */ /* 0x000fe40007ffe0ff */
[----:B-----5:R-:W-:Y:S02]  /*3600*/  FSEL R29, R29, -INF , !P0 ;  /* 0xff8000001d1d7808 */ /* 0x020fe40004000000 */
[----:B------:R-:W-:Y:S01]  /*3610*/  ISETP.GE.AND P0, PT, R7, R98, PT ;  /* 0x000000620700720c */ /* 0x000fe20003f06270 */
[----:B------:R-:W5:Y:S01]  /*3620*/  MUFU.TANH R95, R81 ;  /* 0x00000051005f7308 */ /* 0x000f620000002400 */
[----:B-1----:R-:W-:Y:S01]  /*3630*/  FSEL R13, R32, -INF , !P4 ;  /* 0xff800000200d7808 */ /* 0x002fe20006000000 */
[----:B------:R-:W-:Y:S01]  /*3640*/  FMUL.FTZ R32, R79, c[0x0][0x2ec] ;  /* 0x0000bb004f207a20 */ /* 0x000fe20000410000 */
[----:B------:R-:W-:Y:S01]  /*3650*/  FSEL R7, R33, -INF , !P1 ;  /* 0xff80000021077808 */ /* 0x000fe20004800000 */
[----:B------:R-:W-:Y:S01]  /*3660*/  FMUL.FTZ R33, R78, c[0x0][0x2ec] ;  /* 0x0000bb004e217a20 */ /* 0x000fe20000410000 */
[----:B------:R-:W-:-:S02]  /*3670*/  ISETP.GE.AND P4, PT, R4, R99, PT ;  /* 0x000000630400720c */ /* 0x000fc40003f86270 */
[----:B------:R-:W-:Y:S01]  /*3680*/  ISETP.GE.AND P1, PT, R4, R98, PT ;  /* 0x000000620400720c */ /* 0x000fe20003f26270 */
[----:B------:R-:W1:Y:S01]  /*3690*/  MUFU.TANH R102, R82 ;  /* 0x0000005200667308 */ /* 0x000e620000002400 */
[----:B------:R-:W-:Y:S02]  /*36a0*/  IADD3 R4, R8, 0x21, RZ ;  /* 0x0000002108047810 */ /* 0x000fe40007ffe0ff */
[----:B------:R-:W-:Y:S02]  /*36b0*/  FSEL R18, R18, -INF , !P5 ;  /* 0xff80000012127808 */ /* 0x000fe40006800000 */
[----:B------:R-:W-:Y:S02]  /*36c0*/  ISETP.GE.AND P5, PT, R14, R99, PT ;  /* 0x000000630e00720c */ /* 0x000fe40003fa6270 */
[----:B------:R-:W-:Y:S01]  /*36d0*/  FSEL R16, R16, -INF , !P2 ;  /* 0xff80000010107808 */ /* 0x000fe20005000000 */
[----:B------:R-:W1:Y:S01]  /*36e0*/  MUFU.TANH R11, R41 ;  /* 0x00000029000b7308 */ /* 0x000e620000002400 */
[----:B---3--:R-:W-:-:S02]  /*36f0*/  FSEL R10, R17, -INF , !P3 ;  /* 0xff800000110a7808 */ /* 0x008fc40005800000 */
[C---:B------:R-:W-:Y:S02]  /*3700*/  ISETP.GE.AND P2, PT, R4.reuse, R99, PT ;  /* 0x000000630400720c */ /* 0x040fe40003f46270 */
[-C--:B------:R-:W-:Y:S02]  /*3710*/  ISETP.GE.AND P3, PT, R4, R98.reuse, PT ;  /* 0x000000620400720c */ /* 0x080fe40003f66270 */
[----:B--2---:R-:W-:Y:S01]  /*3720*/  FSEL R4, R19, -INF , !P0 ;  /* 0xff80000013047808 */ /* 0x004fe20004000000 */
[----:B------:R-:W2:Y:S01]  /*3730*/  MUFU.TANH R132, R83 ;  /* 0x0000005300847308 */ /* 0x000ea20000002400 */
[----:B------:R-:W-:Y:S02]  /*3740*/  ISETP.GE.AND P0, PT, R14, R98, PT ;  /* 0x000000620e00720c */ /* 0x000fe40003f06270 */
[----:B----4-:R-:W-:Y:S02]  /*3750*/  FSEL R93, R9, -INF , !P5 ;  /* 0xff800000095d7808 */ /* 0x010fe40006800000 */
[----:B------:R-:W-:-:S02]  /*3760*/  IADD3 R9, R8, 0x38, RZ ;  /* 0x0000003808097810 */ /* 0x000fc40007ffe0ff */
[----:B------:R-:W-:Y:S01]  /*3770*/  FSEL R94, R94, -INF , !P0 ;  /* 0xff8000005e5e7808 */ /* 0x000fe20004000000 */
[----:B------:R-:W3:Y:S01]  /*3780*/  MUFU.TANH R128, R43 ;  /* 0x0000002b00807308 */ /* 0x000ee20000002400 */
[----:B------:R-:W-:Y:S02]  /*3790*/  ISETP.GE.AND P0, PT, R9, R99, PT ;  /* 0x000000630900720c */ /* 0x000fe40003f06270 */
[----:B------:R-:W-:Y:S02]  /*37a0*/  IADD3 R14, R8, 0x29, RZ ;  /* 0x00000029080e7810 */ /* 0x000fe40007ffe0ff */
[----:B------:R-:W-:Y:S02]  /*37b0*/  FSEL R103, R103, -INF , !P0 ;  /* 0xff80000067677808 */ /* 0x000fe40004000000 */
[----:B------:R-:W-:Y:S01]  /*37c0*/  FSEL R101, R101, -INF , !P4 ;  /* 0xff80000065657808 */ /* 0x000fe20006000000 */
[----:B------:R-:W4:Y:S01]  /*37d0*/  MUFU.TANH R106, R76 ;  /* 0x0000004c006a7308 */ /* 0x000f220000002400 */
[----:B-----5:R-:W-:-:S02]  /*37e0*/  FSEL R95, R95, -INF , !P2 ;  /* 0xff8000005f5f7808 */ /* 0x020fc40005000000 */
[----:B------:R-:W-:Y:S02]  /*37f0*/  ISETP.GT.AND P0, PT, R120, R115, PT ;  /* 0x000000737800720c */ /* 0x000fe40003f04270 */
[C---:B------:R-:W-:Y:S02]  /*3800*/  ISETP.GE.AND P4, PT, R14.reuse, R99, PT ;  /* 0x000000630e00720c */ /* 0x040fe40003f86270 */
[----:B------:R-:W-:Y:S01]  /*3810*/  ISETP.GE.AND P2, PT, R14, R98, PT ;  /* 0x000000620e00720c */ /* 0x000fe20003f46270 */
[----:B------:R-:W5:Y:S01]  /*3820*/  MUFU.TANH R105, R77 ;  /* 0x0000004d00697308 */ /* 0x000f620000002400 */
[C---:B------:R-:W-:Y:S02]  /*3830*/  IADD3 R17, R8.reuse, 0x30, RZ ;  /* 0x0000003008117810 */ /* 0x040fe40007ffe0ff */
[----:B------:R-:W-:Y:S02]  /*3840*/  IADD3 R14, R8, 0x31, RZ ;  /* 0x00000031080e7810 */ /* 0x000fe40007ffe0ff */
[----:B-1----:R-:W-:-:S02]  /*3850*/  FSEL R102, R102, -INF , !P1 ;  /* 0xff80000066667808 */ /* 0x002fc40004800000 */
[-C--:B------:R-:W-:Y:S01]  /*3860*/  ISETP.GE.AND P5, PT, R17, R99.reuse, PT ;  /* 0x000000631100720c */ /* 0x080fe20003fa6270 */
[----:B------:R-:W1:Y:S01]  /*3870*/  MUFU.TANH R107, R61 ;  /* 0x0000003d006b7308 */ /* 0x000e620000002400 */
[----:B------:R-:W-:Y:S02]  /*3880*/  ISETP.GE.AND P1, PT, R14, R99, PT ;  /* 0x000000630e00720c */ /* 0x000fe40003f26270 */
[----:B------:R-:W-:Y:S02]  /*3890*/  IADD3 R8, R8, 0x39, RZ ;  /* 0x0000003908087810 */ /* 0x000fe40007ffe0ff */
[----:B------:R-:W-:Y:S02]  /*38a0*/  FSEL R91, R11, -INF , !P4 ;  /* 0xff8000000b5b7808 */ /* 0x000fe40006000000 */
[----:B--2---:R-:W-:Y:S01]  /*38b0*/  FSEL R132, R132, -INF , !P3 ;  /* 0xff80000084847808 */ /* 0x004fe20005800000 */
[----:B------:R-:W2:Y:S01]  /*38c0*/  MUFU.TANH R33, R33 ;  /* 0x0000002100217308 */ /* 0x000ea20000002400 */
[----:B---3--:R-:W-:-:S02]  /*38d0*/  FSEL R128, R128, -INF , !P2 ;  /* 0xff80000080807808 */ /* 0x008fc40005000000 */
[----:B----4-:R-:W-:Y:S02]  /*38e0*/  FSEL R106, R106, -INF , !P5 ;  /* 0xff8000006a6a7808 */ /* 0x010fe40006800000 */
[----:B-----5:R-:W-:Y:S02]  /*38f0*/  FSEL R105, R105, -INF , !P1 ;  /* 0xff80000069697808 */ /* 0x020fe40004800000 */
[-C--:B------:R-:W-:Y:S01]  /*3900*/  ISETP.GE.AND P4, PT, R17, R98.reuse, PT ;  /* 0x000000621100720c */ /* 0x080fe20003f86270 */
[----:B------:R-:W3:Y:S01]  /*3910*/  MUFU.TANH R32, R32 ;  /* 0x0000002000207308 */ /* 0x000ee20000002400 */
[----:B------:R-:W-:Y:S01]  /*3920*/  BAR.SYNC.DEFER_BLOCKING 0x0 ;  /* 0x0000000000007b1d */ /* 0x000fe20000010000 */
[-C--:B------:R-:W-:Y:S02]  /*3930*/  ISETP.GE.AND P3, PT, R14, R98.reuse, PT ;  /* 0x000000620e00720c */ /* 0x080fe40003f66270 */
[----:B------:R-:W-:Y:S02]  /*3940*/  ISETP.GE.AND P2, PT, R9, R98, PT ;  /* 0x000000620900720c */ /* 0x000fe40003f46270 */
[----:B------:R-:W-:-:S02]  /*3950*/  ISETP.GE.AND P5, PT, R8, R99, PT ;  /* 0x000000630800720c */ /* 0x000fc40003fa6270 */
[----:B------:R-:W4:Y:S01]  /*3960*/  MUFU.TANH R31, R31 ;  /* 0x0000001f001f7308 */ /* 0x000f220000002400 */
[----:B------:R-:W-:Y:S02]  /*3970*/  ISETP.GE.AND P1, PT, R8, R98, PT ;  /* 0x000000620800720c */ /* 0x000fe40003f26270 */
[----:B-1----:R-:W-:Y:S02]  /*3980*/  FSEL R107, R107, -INF , !P5 ;  /* 0xff8000006b6b7808 */ /* 0x002fe40006800000 */
[----:B--2---:R-:W-:-:S03]  /*3990*/  FSEL R33, R33, -INF , !P4 ;  /* 0xff80000021217808 */ /* 0x004fc60006000000 */
[----:B------:R-:W1:Y:S01]  /*39a0*/  MUFU.TANH R30, R30 ;  /* 0x0000001e001e7308 */ /* 0x000e620000002400 */
[----:B---3--:R-:W-:Y:S02]  /*39b0*/  FSEL R32, R32, -INF , !P3 ;  /* 0xff80000020207808 */ /* 0x008fe40005800000 */
[----:B----4-:R-:W-:Y:S02]  /*39c0*/  FSEL R31, R31, -INF , !P2 ;  /* 0xff8000001f1f7808 */ /* 0x010fe40005000000 */
[----:B-1----:R-:W-:Y:S01]  /*39d0*/  FSEL R30, R30, -INF , !P1 ;  /* 0xff8000001e1e7808 */ /* 0x002fe20004800000 */
        /* <DEDUP_REMOVED lines=59> */
.L_x_4648:
[----:B------:R-:W-:-:S04]  /*3d90*/  LEA R0, -R2, RZ, 0x6 ;  /* 0x000000ff02007211 */ /* 0x000fc800078e31ff */
[----:B------:R-:W-:Y:S02]  /*3da0*/  SHF.R.S32.HI R2, RZ, 0x1f, R0 ;  /* 0x0000001fff027819 */ /* 0x000fe40000011400 */
.L_x_4649:
        /* <DEDUP_REMOVED lines=59> */
.L_x_4651:
[----:B------:R-:W-:Y:S05]  /*4160*/  BSYNC B0 ;  /* 0x0000000000007941 */ /* 0x000fea0003800000 */
.L_x_4650:
[----:B------:R-:W0:Y:S01]  /*4170*/  LDGDEPBAR ;  /* 0x00000000000079af */ /* 0x000e220000000000 */
[----:B------:R-:W-:Y:S02]  /*4180*/  MOV R96, R11 ;  /* 0x0000000b00607202 */ /* 0x000fe40000000f00 */
[----:B------:R-:W-:Y:S02]  /*4190*/  MOV R97, R8 ;  /* 0x0000000800617202 */ /* 0x000fe40000000f00 */
.L_x_4647:
        /* <DEDUP_REMOVED lines=36> */
[----:B------:R-:W-:Y:S01]  /*43e0*/  LDSM.16.MT88.4 R40, [R110+0x8000] ;  /* 0x008000006e28783b */ /* 0x000fe20000004200 */
[----:B--2---:R-:W-:-:S03]  /*43f0*/  FMNMX.FTZ R17, R8, R17, !PT ;  /* 0x0000001108117209 */ /* 0x004fc60007810000 */
[----:B------:R-:W2:Y:S04]  /*4400*/  SHFL.BFLY PT, R8, R11, 0x2, 0x1f ;  /* 0x0c401f000b087f89 */ /* 0x000ea800000e0000 */
[----:B------:R-:W3:Y:S01]  /*4410*/  SHFL.BFLY PT, R2, R17, 0x1, 0x1f ;  /* 0x0c201f0011027f89 */ /* 0x000ee200000e0000 */
[----:B--2---:R-:W-:Y:S02]  /*4420*/  FMNMX.FTZ R8, R11, R8, !PT ;  /* 0x000000080b087209 */ /* 0x004fe40007810000 */
[----:B---3--:R-:W-:-:S03]  /*4430*/  FMNMX.FTZ R2, R17, R2, !PT ;  /* 0x0000000211027209 */ /* 0x008fc60007810000 */
[----:B------:R-:W2:Y:S01]  /*4440*/  SHFL.BFLY PT, R9, R8, 0x1, 0x1f ;  /* 0x0c201f0008097f89 */ /* 0x000ea200000e0000 */
[C---:B------:R-:W-:Y:S01]  /*4450*/  FSETP.NEU.FTZ.AND P1, PT, R2.reuse, -INF , PT ;  /* 0xff8000000200780b */ /* 0x040fe20003f3d000 */
[----:B------:R-:W-:-:S05]  /*4460*/  FMUL.FTZ R130, R2, c[0x0][0x23c] ;  /* 0x00008f0002827a20 */ /* 0x000fca0000410000 */
[----:B------:R-:W-:-:S05]  /*4470*/  FSEL R130, R130, RZ, P1 ;  /* 0x000000ff82827208 */ /* 0x000fca0000800000 */
[--C-:B-1----:R-:W-:Y:S02]  /*4480*/  FFMA.FTZ R24, R29, c[0x0][0x23c], -R130.reuse ;  /* 0x00008f001d187a23 */ /* 0x102fe40000010882 */
[--C-:B------:R-:W-:Y:S02]  /*4490*/  FFMA.FTZ R92, R52, c[0x0][0x23c], -R130.reuse ;  /* 0x00008f00345c7a23 */ /* 0x100fe40000010882 */
[--C-:B------:R-:W-:Y:S02]  /*44a0*/  FFMA.FTZ R85, R53, c[0x0][0x23c], -R130.reuse ;  /* 0x00008f0035557a23 */ /* 0x100fe40000010882 */
[--C-:B------:R-:W-:Y:S01]  /*44b0*/  FFMA.FTZ R90, R55, c[0x0][0x23c], -R130.reuse ;  /* 0x00008f00375a7a23 */ /* 0x100fe20000010882 */
[----:B------:R-:W-:Y:S01]  /*44c0*/  MUFU.EX2 R24, R24 ;  /* 0x0000001800187308 */ /* 0x000fe20000000800 */
[--C-:B------:R-:W-:Y:S01]  /*44d0*/  FFMA.FTZ R27, R5, c[0x0][0x23c], -R130.reuse ;  /* 0x00008f00051b7a23 */ /* 0x100fe20000010882 */
[----:B--2---:R-:W-:Y:S01]  /*44e0*/  FMNMX.FTZ R0, R8, R9, !PT ;  /* 0x0000000908007209 */ /* 0x004fe20007810000 */
[----:B------:R-:W-:-:S02]  /*44f0*/  FFMA.FTZ R25, R15, c[0x0][0x23c], -R130 ;  /* 0x00008f000f197a23 */ /* 0x000fc40000010882 */
[--C-:B------:R-:W-:Y:S01]  /*4500*/  FFMA.FTZ R21, R13, c[0x0][0x23c], -R130.reuse ;  /* 0x00008f000d157a23 */ /* 0x100fe20000010882 */
[C---:B------:R-:W-:Y:S01]  /*4510*/  FSETP.NEU.FTZ.AND P1, PT, R0.reuse, -INF , PT ;  /* 0xff8000000000780b */ /* 0x040fe20003f3d000 */
[----:B------:R-:W-:Y:S01]  /*4520*/  FMUL.FTZ R35, R0, c[0x0][0x23c] ;  /* 0x00008f0000237a20 */ /* 0x000fe20000410000 */
[----:B------:R-:W-:Y:S01]  /*4530*/  MUFU.EX2 R92, R92 ;  /* 0x0000005c005c7308 */ /* 0x000fe20000000800 */
[--C-:B------:R-:W-:Y:S02]  /*4540*/  FFMA.FTZ R20, R7, c[0x0][0x23c], -R130.reuse ;  /* 0x00008f0007147a23 */ /* 0x100fe40000010882 */
[--C-:B------:R-:W-:Y:S01]  /*4550*/  FFMA.FTZ R104, R101, c[0x0][0x23c], -R130.reuse ;  /* 0x00008f0065687a23 */ /* 0x100fe20000010882 */
[----:B------:R-:W-:Y:S01]  /*4560*/  FSEL R35, R35, RZ, P1 ;  /* 0x000000ff23237208 */ /* 0x000fe20000800000 */
[--C-:B------:R-:W-:Y:S02]  /*4570*/  FFMA.FTZ R101, R95, c[0x0][0x23c], -R130.reuse ;  /* 0x00008f005f657a23 */ /* 0x100fe40000010882 */
[----:B------:R-:W-:Y:S01]  /*4580*/  FFMA.FTZ R100, R93, c[0x0][0x23c], -R130 ;  /* 0x00008f005d647a23 */ /* 0x000fe20000010882 */
[----:B------:R-:W1:Y:S01]  /*4590*/  MUFU.EX2 R85, R85 ;  /* 0x0000005500557308 */ /* 0x000e620000000800 */
[----:B------:R-:W-:-:S02]  /*45a0*/  FFMA.FTZ R34, R54, c[0x0][0x23c], -R35 ;  /* 0x00008f0036227a23 */ /* 0x000fc40000010823 */
[--C-:B------:R-:W-:Y:S01]  /*45b0*/  FFMA.FTZ R87, R12, c[0x0][0x23c], -R35.reuse ;  /* 0x00008f000c577a23 */ /* 0x100fe20000010823 */
[----:B------:R-:W2:Y:S01]  /*45c0*/  LDSM.16.MT88.4 R52, [R108+0x7000] ;  /* 0x007000006c34783b */ /* 0x000ea20000004200 */
[--C-:B------:R-:W-:Y:S02]  /*45d0*/  FFMA.FTZ R29, R46, c[0x0][0x23c], -R35.reuse ;  /* 0x00008f002e1d7a23 */ /* 0x100fe40000010823 */
[--C-:B------:R-:W-:Y:S01]  /*45e0*/  FFMA.FTZ R28, R6, c[0x0][0x23c], -R35.reuse ;  /* 0x00008f00061c7a23 */ /* 0x100fe20000010823 */
[----:B------:R-:W-:Y:S01]  /*45f0*/  MUFU.EX2 R90, R90 ;  /* 0x0000005a005a7308 */ /* 0x000fe20000000800 */
[--C-:B------:R-:W-:Y:S01]  /*4600*/  FFMA.FTZ R23, R10, c[0x0][0x23c], -R35.reuse ;  /* 0x00008f000a177a23 */ /* 0x100fe20000010823 */
[----:B------:R-:W-:Y:S01]  /*4610*/  LDSM.16.MT88.4 R12, [R110+0x6400] ;  /* 0x006400006e0c783b */ /* 0x000fe20000004200 */
[--C-:B------:R-:W-:Y:S02]  /*4620*/  FFMA.FTZ R26, R16, c[0x0][0x23c], -R35.reuse ;  /* 0x00008f00101a7a23 */ /* 0x100fe40000010823 */
[--C-:B------:R-:W-:Y:S01]  /*4630*/  FFMA.FTZ R22, R18, c[0x0][0x23c], -R35.reuse ;  /* 0x00008f0012167a23 */ /* 0x100fe20000010823 */
[----:B------:R-:W3:Y:S01]  /*4640*/  LDSM.16.MT88.4 R8, [R108+0x6400] ;  /* 0x006400006c08783b */ /* 0x000ee20000004200 */
[----:B------:R-:W-:Y:S01]  /*4650*/  FFMA.FTZ R3, R4, c[0x0][0x23c], -R35 ;  /* 0x00008f0004037a23 */ /* 0x000fe20000010823 */
[----:B------:R-:W4:Y:S01]  /*4660*/  MUFU.EX2 R27, R27 ;  /* 0x0000001b001b7308 */ /* 0x000f220000000800 */
[----:B-1----:R-:W-:Y:S01]  /*4670*/  F2FP.BF16.PACK_AB R48, R85, R92 ;  /* 0x0000005c5530723e */ /* 0x002fe200000010ff */
[----:B------:R-:W1:Y:S01]  /*4680*/  LDSM.16.MT88.4 R16, [R110+0x7400] ;  /* 0x007400006e10783b */ /* 0x000e620000004200 */
[----:B------:R-:W-:-:S02]  /*4690*/  FFMA.FTZ R95, R91, c[0x0][0x23c], -R130 ;  /* 0x00008f005b5f7a23 */ /* 0x000fc40000010882 */
[--C-:B------:R-:W-:Y:S02]  /*46a0*/  FFMA.FTZ R102, R102, c[0x0][0x23c], -R35.reuse ;  /* 0x00008f0066667a23 */ /* 0x100fe40000010823 */
[--C-:B------:R-:W-:Y:S01]  /*46b0*/  FFMA.FTZ R93, R132, c[0x0][0x23c], -R35.reuse ;  /* 0x00008f00845d7a23 */ /* 0x100fe20000010823 */
[----:B------:R-:W-:Y:S01]  /*46c0*/  MUFU.EX2 R34, R34 ;  /* 0x0000002200227308 */ /* 0x000fe20000000800 */
[--C-:B------:R-:W-:Y:S02]  /*46d0*/  FFMA.FTZ R94, R94, c[0x0][0x23c], -R35.reuse ;  /* 0x00008f005e5e7a23 */ /* 0x100fe40000010823 */
[----:B------:R-:W-:Y:S02]  /*46e0*/  FFMA.FTZ R91, R128, c[0x0][0x23c], -R35 ;  /* 0x00008f00805b7a23 */ /* 0x000fe40000010823 */
[--C-:B------:R-:W-:Y:S02]  /*46f0*/  FFMA.FTZ R106, R106, c[0x0][0x23c], -R130.reuse ;  /* 0x00008f006a6a7a23 */ /* 0x100fe40000010882 */
[--C-:B------:R-:W-:Y:S01]  /*4700*/  FFMA.FTZ R105, R105, c[0x0][0x23c], -R130.reuse ;  /* 0x00008f0069697a23 */ /* 0x100fe20000010882 */
[----:B------:R-:W5:Y:S01]  /*4710*/  MUFU.EX2 R87, R87 ;  /* 0x0000005700577308 */ /* 0x000f620000000800 */
[----:B----4-:R-:W-:Y:S01]  /*4720*/  F2FP.BF16.PACK_AB R50, R27, R90 ;  /* 0x0000005a1b32723e */ /* 0x010fe200000010ff */
[----:B------:R-:W-:-:S02]  /*4730*/  FFMA.FTZ R107, R107, c[0x0][0x23c], -R130 ;  /* 0x00008f006b6b7a23 */ /* 0x000fc40000010882 */
[--C-:B------:R-:W-:Y:S02]  /*4740*/  FFMA.FTZ R33, R33, c[0x0][0x23c], -R35.reuse ;  /* 0x00008f0021217a23 */ /* 0x100fe40000010823 */
[--C-:B------:R-:W-:Y:S02]  /*4750*/  FFMA.FTZ R32, R32, c[0x0][0x23c], -R35.reuse ;  /* 0x00008f0020207a23 */ /* 0x100fe40000010823 */
[----:B------:R-:W-:Y:S01]  /*4760*/  MUFU.EX2 R29, R29 ;  /* 0x0000001d001d7308 */ /* 0x000fe20000000800 */
[--C-:B------:R-:W-:Y:S02]  /*4770*/  FFMA.FTZ R31, R31, c[0x0][0x23c], -R35.reuse ;  /* 0x00008f001f1f7a23 */ /* 0x100fe40000010823 */
[----:B------:R-:W-:Y:S02]  /*4780*/  FFMA.FTZ R134, R30, c[0x0][0x23c], -R35 ;  /* 0x00008f001e867a23 */ /* 0x000fe40000010823 */
[----:B------:R-:W-:Y:S01]  /*4790*/  FFMA.FTZ R103, R103, c[0x0][0x23c], -R130 ;  /* 0x00008f0067677a23 */ /* 0x000fe20000010882 */
[----:B------:R-:W-:Y:S01]  /*47a0*/  LEA R130, P1, R96, c[0x0][0x168], 0x1 ;  /* 0x00005a0060827a11 */ /* 0x000fe200078208ff */
[----:B------:R-:W-:Y:S01]  /*47b0*/  FADD.FTZ R85, R92, R85 ;  /* 0x000000555c557221 */ /* 0x000fe20000010000 */
[----:B------:R-:W4:Y:S01]  /*47c0*/  MUFU.EX2 R28, R28 ;  /* 0x0000001c001c7308 */ /* 0x000f220000000800 */
[----:B-----5:R-:W-:Y:S01]  /*47d0*/  F2FP.BF16.PACK_AB R49, R87, R34 ;  /* 0x000000225731723e */ /* 0x020fe200000010ff */
[----:B------:R-:W-:Y:S01]  /*47e0*/  FADD.FTZ R34, R34, R87 ;  /* 0x0000005722227221 */ /* 0x000fe20000010000 */
[----:B------:R-:W-:Y:S01]  /*47f0*/  LEA.HI.X R131, R96, c[0x0][0x16c], R97, 0x1, P1 ;  /* 0x00005b0060837a11 */ /* 0x000fe200008f0c61 */
[----:B------:R-:W-:-:S04]  /*4800*/  FADD.FTZ R90, R90, R85 ;  /* 0x000000555a5a7221 */ /* 0x000fc80000010000 */
[----:B------:R-:W5:Y:S01]  /*4810*/  MUFU.EX2 R25, R25 ;  /* 0x0000001900197308 */ /* 0x000f620000000800 */
[----:B------:R-:W-:Y:S01]  /*4820*/  FADD.FTZ R90, R27, R90 ;  /* 0x0000005a1b5a7221 */ /* 0x000fe20000010000 */
[----:B----4-:R-:W-:-:S06]  /*4830*/  F2FP.BF16.PACK_AB R51, R28, R29 ;  /* 0x0000001d1c33723e */ /* 0x010fcc00000010ff */
[----:B------:R-:W-:Y:S01]  /*4840*/  MUFU.EX2 R21, R21 ;  /* 0x0000001500157308 */ /* 0x000fe20000000800 */
[----:B------:R-:W-:-:S04]  /*4850*/  FADD.FTZ R29, R29, R34 ;  /* 0x000000221d1d7221 */ /* 0x000fc80000010000 */
[----:B------:R-:W-:Y:S01]  /*4860*/  FADD.FTZ R27, R28, R29 ;  /* 0x0000001d1c1b7221 */ /* 0x000fe20000010000 */
[----:B------:R-:W-:Y:S01]  /*4870*/  HMMA.16816.F32.BF16 R72, R48, R68, RZ ;  /* 0x000000443048723c */ /* 0x000fe200000418ff */
[----:B-----5:R-:W-:Y:S01]  /*4880*/  F2FP.BF16.PACK_AB R4, R24, R25 ;  /* 0x000000191804723e */ /* 0x020fe200000010ff */
[----:B------:R-:W4:Y:S01]  /*4890*/  MUFU.EX2 R20, R20 ;  /* 0x0000001400147308 */ /* 0x000f220000000800 */
[----:B------:R-:W-:-:S04]  /*48a0*/  FADD.FTZ R25, R25, R90 ;  /* 0x0000005a19197221 */ /* 0x000fc80000010000 */
[----:B------:R-:W-:Y:S01]  /*48b0*/  FADD.FTZ R24, R24, R25 ;  /* 0x0000001918187221 */ /* 0x000fe20000010000 */
[C---:B------:R-:W-:Y:S02]  /*48c0*/  HMMA.16816.F32.BF16 R68, R48.reuse, R70, RZ ;  /* 0x000000463044723c */ /* 0x040fe400000418ff */
[----:B------:R-:W-:Y:S06]  /*48d0*/  MUFU.EX2 R26, R26 ;  /* 0x0000001a001a7308 */ /* 0x000fec0000000800 */
[----:B--2---:R-:W-:Y:S02]  /*48e0*/  HMMA.16816.F32.BF16 R56, R48, R52, RZ ;  /* 0x000000343038723c */ /* 0x004fe400000418ff */
[----:B------:R-:W2:Y:S01]  /*48f0*/  MUFU.EX2 R23, R23 ;  /* 0x0000001700177308 */ /* 0x000ea20000000800 */
[----:B----4-:R-:W-:-:S05]  /*4900*/  F2FP.BF16.PACK_AB R6, R20, R21 ;  /* 0x000000151406723e */ /* 0x010fca00000010ff */
[C---:B------:R-:W-:Y:S02]  /*4910*/  HMMA.16816.F32.BF16 R52, R48.reuse, R54, RZ ;  /* 0x000000363034723c */ /* 0x040fe400000418ff */
[----:B------:R-:W-:Y:S06]  /*4920*/  MUFU.EX2 R22, R22 ;  /* 0x0000001600167308 */ /* 0x000fec0000000800 */
[----:B------:R-:W-:Y:S02]  /*4930*/  HMMA.16816.F32.BF16 R80, R48, R76, RZ ;  /* 0x0000004c3050723c */ /* 0x000fe400000418ff */
[----:B------:R-:W4:Y:S01]  /*4940*/  MUFU.EX2 R3, R3 ;  /* 0x0000000300037308 */ /* 0x000f220000000800 */
[----:B--2---:R-:W-:Y:S01]  /*4950*/  F2FP.BF16.PACK_AB R5, R23, R26 ;  /* 0x0000001a1705723e */ /* 0x004fe200000010ff */
[----:B------:R-:W-:-:S04]  /*4960*/  FADD.FTZ R26, R26, R27 ;  /* 0x0000001b1a1a7221 */ /* 0x000fc80000010000 */
[C---:B------:R-:W-:Y:S01]  /*4970*/  HMMA.16816.F32.BF16 R64, R48.reuse, R60, RZ ;  /* 0x0000003c3040723c */ /* 0x040fe200000418ff */
[----:B------:R-:W-:Y:S01]  /*4980*/  FADD.FTZ R23, R23, R26 ;  /* 0x0000001a17177221 */ /* 0x000fe20000010000 */
[----:B------:R-:W-:Y:S06]  /*4990*/  MUFU.EX2 R104, R104 ;  /* 0x0000006800687308 */ /* 0x000fec0000000800 */
[----:B------:R-:W-:Y:S01]  /*49a0*/  HMMA.16816.F32.BF16 R36, R48, R40, RZ ;  /* 0x000000283024723c */ /* 0x000fe200000418ff */
[----:B----4-:R-:W-:Y:S01]  /*49b0*/  F2FP.BF16.PACK_AB R7, R3, R22 ;  /* 0x000000160307723e */ /* 0x010fe200000010ff */
[----:B------:R-:W2:Y:S01]  /*49c0*/  MUFU.EX2 R101, R101 ;  /* 0x0000006500657308 */ /* 0x000ea20000000800 */
[----:B------:R-:W-:-:S05]  /*49d0*/  FADD.FTZ R22, R22, R23 ;  /* 0x0000001716167221 */ /* 0x000fca0000010000 */
[----:B------:R-:W-:Y:S01]  /*49e0*/  HMMA.16816.F32.BF16 R76, R48, R78, RZ ;  /* 0x0000004e304c723c */ /* 0x000fe200000418ff */
[----:B------:R-:W-:Y:S01]  /*49f0*/  FADD.FTZ R3, R3, R22 ;  /* 0x0000001603037221 */ /* 0x000fe20000010000 */
[----:B------:R-:W-:Y:S06]  /*4a00*/  MUFU.EX2 R100, R100 ;  /* 0x0000006400647308 */ /* 0x000fec0000000800 */
[C---:B---3--:R-:W-:Y:S02]  /*4a10*/  HMMA.16816.F32.BF16 R72, R4.reuse, R8, R72 ;  /* 0x000000080448723c */ /* 0x048fe40000041848 */
[----:B------:R-:W-:Y:S06]  /*4a20*/  MUFU.EX2 R95, R95 ;  /* 0x0000005f005f7308 */ /* 0x000fec0000000800 */
[----:B------:R-:W-:Y:S01]  /*4a30*/  HMMA.16816.F32.BF16 R68, R4, R10, R68 ;  /* 0x0000000a0444723c */ /* 0x000fe20000041844 */
[----:B------:R-:W3:Y:S01]  /*4a40*/  LDSM.16.MT88.4 R8, [R108+0x7400] ;  /* 0x007400006c08783b */ /* 0x000ee20000004200 */
[----:B------:R-:W-:Y:S06]  /*4a50*/  MUFU.EX2 R102, R102 ;  /* 0x0000006600667308 */ /* 0x000fec0000000800 */
[C---:B------:R-:W-:Y:S02]  /*4a60*/  HMMA.16816.F32.BF16 R60, R48.reuse, R62, RZ ;  /* 0x0000003e303c723c */ /* 0x040fe400000418ff */
[----:B------:R-:W4:Y:S06]  /*4a70*/  MUFU.EX2 R93, R93 ;  /* 0x0000005d005d7308 */ /* 0x000f2c0000000800 */
[----:B------:R-:W-:Y:S02]  /*4a80*/  HMMA.16816.F32.BF16 R40, R48, R42, RZ ;  /* 0x0000002a3028723c */ /* 0x000fe400000418ff */
[----:B------:R-:W-:Y:S06]  /*4a90*/  MUFU.EX2 R94, R94 ;  /* 0x0000005e005e7308 */ /* 0x000fec0000000800 */
[C---:B------:R-:W-:Y:S02]  /*4aa0*/  HMMA.16816.F32.BF16 R80, R4.reuse, R12, R80 ;  /* 0x0000000c0450723c */ /* 0x040fe40000041850 */
[----:B------:R-:W5:Y:S06]  /*4ab0*/  MUFU.EX2 R91, R91 ;  /* 0x0000005b005b7308 */ /* 0x000f6c0000000800 */
[C---:B------:R-:W-:Y:S01]  /*4ac0*/  HMMA.16816.F32.BF16 R76, R4.reuse, R14, R76 ;  /* 0x0000000e044c723c */ /* 0x040fe2000004184c */
[----:B------:R-:W2:Y:S01]  /*4ad0*/  LDSM.16.MT88.4 R12, [R110+0x8400] ;  /* 0x008400006e0c783b */ /* 0x000ea20000004200 */
[----:B------:R-:W-:Y:S06]  /*4ae0*/  MUFU.EX2 R106, R106 ;  /* 0x0000006a006a7308 */ /* 0x000fec0000000800 */
[C---:B-1----:R-:W-:Y:S02]  /*4af0*/  HMMA.16816.F32.BF16 R64, R4.reuse, R16, R64 ;  /* 0x000000100440723c */ /* 0x042fe40000041840 */
[----:B------:R-:W1:Y:S06]  /*4b00*/  MUFU.EX2 R105, R105 ;  /* 0x0000006900697308 */ /* 0x000e6c0000000800 */
        /* <DEDUP_REMOVED lines=8> */
[C---:B--2---:R-:W-:Y:S02]  /*4b90*/  HMMA.16816.F32.BF16 R36, R4.reuse, R12, R36 ;  /* 0x0000000c0424723c */ /* 0x044fe40000041824 */
[----:B------:R-:W2:Y:S06]  /*4ba0*/  MUFU.EX2 R32, R32 ;  /* 0x0000002000207308 */ /* 0x000eac0000000800 */
[----:B------:R-:W-:Y:S01]  /*4bb0*/  HMMA.16816.F32.BF16 R40, R4, R14, R40 ;  /* 0x0000000e0428723c */ /* 0x000fe20000041828 */
[----:B------:R-:W-:Y:S01]  /*4bc0*/  LDSM.16.MT88.4 R12, [R108+0x6c00] ;  /* 0x006c00006c0c783b */ /* 0x000fe20000004200 */
[----:B------:R-:W-:Y:S08]  /*4bd0*/  MUFU.EX2 R31, R31 ;  /* 0x0000001f001f7308 */ /* 0x000ff00000000800 */
[----:B------:R-:W1:Y:S01]  /*4be0*/  MUFU.EX2 R134, R134 ;  /* 0x0000008600867308 */ /* 0x000e620000000800 */
[C---:B---3--:R-:W-:Y:S08]  /*4bf0*/  HMMA.16816.F32.BF16 R44, R48.reuse, R8, RZ ;  /* 0x00000008302c723c */ /* 0x048ff000000418ff */
[----:B------:R-:W-:Y:S01]  /*4c00*/  HMMA.16816.F32.BF16 R48, R48, R10, RZ ;  /* 0x0000000a3030723c */ /* 0x000fe200000418ff */
[----:B------:R-:W3:Y:S11]  /*4c10*/  LDSM.16.MT88.4 R8, [R108+0x8400] ;  /* 0x008400006c08783b */ /* 0x000ef60000004200 */
[----:B------:R-:W-:Y:S04]  /*4c20*/  @!UPT UIADD3 URZ, URZ, URZ, URZ ;  /* 0x0000003f3f3ff290 */ /* 0x000fe8000fffe03f */
[C---:B---3--:R-:W-:Y:S08]  /*4c30*/  HMMA.16816.F32.BF16 R44, R4.reuse, R8, R44 ;  /* 0x00000008042c723c */ /* 0x048ff0000004182c */
[----:B------:R-:W-:Y:S01]  /*4c40*/  HMMA.16816.F32.BF16 R48, R4, R10, R48 ;  /* 0x0000000a0430723c */ /* 0x000fe20000041830 */
[----:B------:R-:W3:Y:S06]  /*4c50*/  LDSM.16.MT88.4 R8, [R110+0x6800] ;  /* 0x006800006e08783b */ /* 0x000eec0000004200 */
[----:B------:R-:W-:-:S02]  /*4c60*/  F2FP.BF16.PACK_AB R4, R101, R104 ;  /* 0x000000686504723e */ /* 0x000fc400000010ff */
[----:B----4-:R-:W-:Y:S01]  /*4c70*/  F2FP.BF16.PACK_AB R5, R93, R102 ;  /* 0x000000665d05723e */ /* 0x010fe200000010ff */
[----:B------:R-:W-:Y:S01]  /*4c80*/  FADD.FTZ R102, R102, R3 ;  /* 0x0000000366667221 */ /* 0x000fe20000010000 */
[----:B------:R-:W-:Y:S02]  /*4c90*/  F2FP.BF16.PACK_AB R6, R95, R100 ;  /* 0x000000645f06723e */ /* 0x000fe400000010ff */
[----:B-----5:R-:W-:Y:S01]  /*4ca0*/  F2FP.BF16.PACK_AB R7, R91, R94 ;  /* 0x0000005e5b07723e */ /* 0x020fe200000010ff */
[----:B------:R-:W-:-:S04]  /*4cb0*/  FADD.FTZ R93, R93, R102 ;  /* 0x000000665d5d7221 */ /* 0x000fc80000010000 */
[----:B------:R-:W-:-:S04]  /*4cc0*/  FADD.FTZ R94, R94, R93 ;  /* 0x0000005d5e5e7221 */ /* 0x000fc80000010000 */
[----:B------:R-:W-:Y:S01]  /*4cd0*/  FADD.FTZ R94, R91, R94 ;  /* 0x0000005e5b5e7221 */ /* 0x000fe20000010000 */
        /* <DEDUP_REMOVED lines=18> */
[----:B-1----:R-:W-:-:S02]  /*4e00*/  F2FP.BF16.PACK_AB R4, R105, R106 ;  /* 0x0000006a6904723e */ /* 0x002fc400000010ff */
[----:B--2---:R-:W-:Y:S01]  /*4e10*/  F2FP.BF16.PACK_AB R5, R32, R33 ;  /* 0x000000212005723e */ /* 0x004fe200000010ff */
        /* <DEDUP_REMOVED lines=8> */
[----:B------:R-:W1:Y:S07]  /*4ea0*/  LDSM.16.MT88.4 R12, [R110+0x8c00] ;  /* 0x008c00006e0c783b */ /* 0x000e6e0000004200 */
[C---:B------:R-:W-:Y:S08]  /*4eb0*/  HMMA.16816.F32.BF16 R80, R4.reuse, R16, R80 ;  /* 0x000000100450723c */ /* 0x040ff00000041850 */
[C---:B------:R-:W-:Y:S01]  /*4ec0*/  HMMA.16816.F32.BF16 R76, R4.reuse, R18, R76 ;  /* 0x00000012044c723c */ /* 0x040fe2000004184c */
[----:B------:R-:W2:Y:S07]  /*4ed0*/  LDSM.16.MT88.4 R16, [R108+0x7c00] ;  /* 0x007c00006c10783b */ /* 0x000eae0000004200 */
[C---:B---3--:R-:W-:Y:S08]  /*4ee0*/  HMMA.16816.F32.BF16 R64, R4.reuse, R8, R64 ;  /* 0x000000080440723c */ /* 0x048ff00000041840 */
[C---:B------:R-:W-:Y:S01]  /*4ef0*/  HMMA.16816.F32.BF16 R60, R4.reuse, R10, R60 ;  /* 0x0000000a043c723c */ /* 0x040fe2000004183c */
[----:B------:R-:W3:Y:S07]  /*4f00*/  LDSM.16.MT88.4 R8, [R108+0x8c00] ;  /* 0x008c00006c08783b */ /* 0x000eee0000004200 */
[C---:B-1----:R-:W-:Y:S07]  /*4f10*/  HMMA.16816.F32.BF16 R36, R4.reuse, R12, R36 ;  /* 0x0000000c0424723c */ /* 0x042fee0000041824 */
        /* <DEDUP_REMOVED lines=14> */
[----:B------:R-:W-:Y:S01]  /*5000*/  FADD.FTZ R135, R107, R128 ;  /* 0x000000806b877221 */ /* 0x000fe20000010000 */
[----:B------:R-:W-:Y:S04]  /*5010*/  @!UPT UIADD3 URZ, URZ, URZ, URZ ;  /* 0x0000003f3f3ff290 */ /* 0x000fe8000fffe03f */
        /* <DEDUP_REMOVED lines=64> */
.L_x_4653:
[----:B------:R-:W-:-:S04]  /*5420*/  LEA R6, -R3, RZ, 0x6 ;  /* 0x000000ff03067211 */ /* 0x000fc800078e31ff */
[----:B------:R-:W-:Y:S02]  /*5430*/  SHF.R.S32.HI R13, RZ, 0x1f, R6 ;  /* 0x0000001fff0d7819 */ /* 0x000fe40000011406 */
.L_x_4654:
[----:B------:R-:W-:Y:S02]  /*5440*/  ISETP.GE.AND P2, PT, R123, c[0x0][0x220], PT ;  /* 0x000088007b007a0c */ /* 0x000fe40003f46270 */
[----:B------:R-:W-:Y:S02]  /*5450*/  LEA R5, P0, R88, c[0x0][0x170], 0x1 ;  /* 0x00005c0058057a11 */ /* 0x000fe400078008ff */
[----:B------:R-:W-:Y:S02]  /*5460*/  ISETP.GE.AND P1, PT, R122, c[0x0][0x220], PT ;  /* 0x000088007a007a0c */ /* 0x000fe40003f26270 */
[----:B------:R-:W-:Y:S02]  /*5470*/  LEA.HI.X R137, R88, c[0x0][0x174], R84, 0x1, P0 ;  /* 0x00005d0058897a11 */ /* 0x000fe400000f0c54 */
[----:B------:R-:W-:Y:S02]  /*5480*/  LEA R136, P4, R6, R5, 0x1 ;  /* 0x0000000506887211 */ /* 0x000fe400078808ff */
[----:B------:R-:W-:-:S02]  /*5490*/  ISETP.GE.AND P3, PT, R124, c[0x0][0x220], PT ;  /* 0x000088007c007a0c */ /* 0x000fc40003f66270 */
[C---:B------:R-:W-:Y:S02]  /*54a0*/  LEA.HI.X R137, R6.reuse, R137, R13, 0x1, P4 ;  /* 0x0000008906897211 */ /* 0x040fe400020f0c0d */
[C---:B------:R-:W-:Y:S02]  /*54b0*/  @!P2 IADD3 R7, P0, R6.reuse, R88, RZ ;  /* 0x000000580607a210 */ /* 0x040fe40007f1e0ff */
[----:B------:R-:W-:Y:S02]  /*54c0*/  IADD3 R9, P4, R119, R6, RZ ;  /* 0x0000000677097210 */ /* 0x000fe40007f9e0ff */
[----:B------:R-:W-:Y:S01]  /*54d0*/  @!P2 LEA R10, P5, R7, c[0x0][0x170], 0x1 ;  /* 0x00005c00070aaa11 */ /* 0x000fe200078a08ff */
[----:B------:R-:W-:Y:S01]  /*54e0*/  @!P2 IMAD.X R4, R13, 0x1, R84, P0 ;  /* 0x000000010d04a824 */ /* 0x000fe200000e0654 */
[----:B------:R-:W-:-:S03]  /*54f0*/  @!P1 IADD3 R5, P0, R6, R88, RZ ;  /* 0x0000005806059210 */ /* 0x000fc60007f1e0ff */
[----:B------:R-:W-:Y:S01]  /*5500*/  @!P3 IMAD.MOV.U32 R8, RZ, RZ, c[0x0][0x1a4] ;  /* 0x00006900ff08b624 */ /* 0x000fe200078e00ff */
[----:B------:R-:W-:Y:S01]  /*5510*/  @!P2 LEA.HI.X R11, R7, c[0x0][0x174], R4, 0x1, P5 ;  /* 0x00005d00070baa11 */ /* 0x000fe200028f0c04 */
[----:B------:R-:W-:Y:S01]  /*5520*/  IMAD.X R7, R118, 0x1, R13, P4 ;  /* 0x0000000176077824 */ /* 0x000fe200020e060d */
[-C--:B------:R-:W-:Y:S01]  /*5530*/  @!P2 IADD3 R6, P5, R9, R88.reuse, RZ ;  /* 0x000000580906a210 */ /* 0x080fe20007fbe0ff */
[--C-:B------:R-:W-:Y:S01]  /*5540*/  @!P1 IMAD.X R4, R13, 0x1, R84.reuse, P0 ;  /* 0x000000010d049824 */ /* 0x100fe200000e0654 */
[----:B------:R-:W-:Y:S01]  /*5550*/  @!P1 IADD3 R88, P0, R9, R88, RZ ;  /* 0x0000005809589210 */ /* 0x000fe20007f1e0ff */
[----:B------:R-:W-:Y:S01]  /*5560*/  @P3 STS [R121+0x6000], RZ ;  /* 0x006000ff79003388 */ /* 0x000fe20000000800 */
[----:B------:R-:W-:Y:S01]  /*5570*/  @!P1 LEA R12, P4, R5, c[0x0][0x170], 0x1 ;  /* 0x00005c00050c9a11 */ /* 0x000fe200078808ff */
[----:B------:R-:W-:Y:S01]  /*5580*/  @!P2 IMAD.X R9, R7, 0x1, R84, P5 ;  /* 0x000000010709a824 */ /* 0x000fe200028e0654 */
[----:B------:R-:W-:Y:S01]  /*5590*/  @!P3 LEA R14, P5, R3, R136, 0x6 ;  /* 0x00000088030eb211 */ /* 0x000fe200078a30ff */
[----:B------:R-:W-:Y:S01]  /*55a0*/  @P3 STS [R121+0x6004], RZ ;  /* 0x006004ff79003388 */ /* 0x000fe20000000800 */
[----:B------:R-:W-:Y:S01]  /*55b0*/  @!P1 LEA.HI.X R13, R5, c[0x0][0x174], R4, 0x1, P4 ;  /* 0x00005d00050d9a11 */ /* 0x000fe200020f0c04 */
[----:B------:R-:W-:Y:S01]  /*55c0*/  @!P1 IMAD.X R7, R7, 0x1, R84, P0 ;  /* 0x0000000107079824 */ /* 0x000fe200000e0654 */
[----:B------:R-:W-:Y:S01]  /*55d0*/  @!P3 LEA.HI.X R15, R3, R137, R8, 0x6, P5 ;  /* 0x00000089030fb211 */ /* 0x000fe200028f3408 */
[----:B------:R-:W-:Y:S01]  /*55e0*/  @P3 STS.64 [R121+0x6008], RZ ;  /* 0x006008ff79003388 */ /* 0x000fe20000000a00 */
[----:B------:R-:W-:-:S02]  /*55f0*/  @!P2 LEA R8, P4, R6, c[0x0][0x170], 0x1 ;  /* 0x00005c000608aa11 */ /* 0x000fc400078808ff */
[----:B------:R-:W-:Y:S01]  /*5600*/  @!P1 LEA R24, P0, R88, c[0x0][0x170], 0x1 ;  /* 0x00005c0058189a11 */ /* 0x000fe200078008ff */
        /* <DEDUP_REMOVED lines=40> */
[----:B------:R-:W0:Y:S01]  /*5890*/  LDGDEPBAR ;  /* 0x00000000000079af */ /* 0x000e220000000000 */
[C---:B-----5:R-:W-:Y:S08]  /*58a0*/  HMMA.16816.F32.BF16 R32, R4.reuse, R28, RZ ;  /* 0x0000001c0420723c */ /* 0x060ff000000418ff */
[C---:B------:R-:W-:Y:S08]  /*58b0*/  HMMA.16816.F32.BF16 R28, R4.reuse, R30, RZ ;  /* 0x0000001e041c723c */ /* 0x040ff000000418ff */
[C---:B----4-:R-:W-:Y:S08]  /*58c0*/  HMMA.16816.F32.BF16 R24, R4.reuse, R20, RZ ;  /* 0x000000140418723c */ /* 0x050ff000000418ff */
[----:B------:R-:W-:Y:S08]  /*58d0*/  HMMA.16816.F32.BF16 R20, R4, R22, RZ ;  /* 0x000000160414723c */ /* 0x000ff000000418ff */
[C---:B-1----:R-:W-:Y:S08]  /*58e0*/  HMMA.16816.F32.BF16 R32, R84.reuse, R16, R32 ;  /* 0x000000105420723c */ /* 0x042ff00000041820 */
[----:B------:R-:W-:Y:S08]  /*58f0*/  HMMA.16816.F32.BF16 R28, R84, R18, R28 ;  /* 0x00000012541c723c */ /* 0x000ff0000004181c */
[----:B---3--:R-:W-:Y:S08]  /*5900*/  HMMA.16816.F32.BF16 R16, R4, R12, RZ ;  /* 0x0000000c0410723c */ /* 0x008ff000000418ff */
        /* <DEDUP_REMOVED lines=61> */
[----:B------:R-:W-:Y:S01]  /*5ce0*/  MUFU.TANH R3, R3 ;  /* 0x0000000300037308 */ /* 0x000fe20000002400 */
[----:B------:R-:W-:Y:S02]  /*5cf0*/  FMUL.FTZ R30, R30, c[0x0][0x2ec] ;  /* 0x0000bb001e1e7a20 */ /* 0x000fe40000410000 */
[----:B------:R-:W-:-:S05]  /*5d00*/  FMUL.FTZ R32, R32, c[0x0][0x2ec] ;  /* 0x0000bb0020207a20 */ /* 0x000fca0000410000 */
[----:B------:R-:W-:Y:S01]  /*5d10*/  FMUL.FTZ R103, R20, c[0x0][0x2ec] ;  /* 0x0000bb0014677a20 */ /* 0x000fe20000410000 */
[----:B------:R-:W-:Y:S01]  /*5d20*/  MUFU.TANH R34, R34 ;  /* 0x0000002200227308 */ /* 0x000fe20000002400 */
[----:B------:R-:W3:Y:S01]  /*5d30*/  S2R R20, SR_TID.X ;  /* 0x0000000000147919 */ /* 0x000ee20000002100 */
[----:B------:R-:W-:Y:S02]  /*5d40*/  FMUL.FTZ R22, R22, c[0x0][0x2ec] ;  /* 0x0000bb0016167a20 */ /* 0x000fe40000410000 */
[----:B------:R-:W-:Y:S02]  /*5d50*/  FMUL.FTZ R21, R21, c[0x0][0x2ec] ;  /* 0x0000bb0015157a20 */ /* 0x000fe40000410000 */
[----:B------:R-:W-:Y:S01]  /*5d60*/  FMUL.FTZ R23, R23, c[0x0][0x2ec] ;  /* 0x0000bb0017177a20 */ /* 0x000fe20000410000 */
[----:B-1----:R-:W-:Y:S01]  /*5d70*/  HMMA.16816.F32.BF16 R16, R92, R88, R16 ;  /* 0x000000585c10723c */ /* 0x002fe20000041810 */
[----:B------:R-:W-:Y:S01]  /*5d80*/  MUFU.TANH R30, R30 ;  /* 0x0000001e001e7308 */ /* 0x000fe20000002400 */
[----:B------:R-:W-:-:S02]  /*5d90*/  FMUL.FTZ R24, R24, c[0x0][0x2ec] ;  /* 0x0000bb0018187a20 */ /* 0x000fc40000410000 */
[----:B------:R-:W-:Y:S02]  /*5da0*/  FMUL.FTZ R26, R26, c[0x0][0x2ec] ;  /* 0x0000bb001a1a7a20 */ /* 0x000fe40000410000 */
[----:B------:R-:W-:Y:S02]  /*5db0*/  FMUL.FTZ R25, R25, c[0x0][0x2ec] ;  /* 0x0000bb0019197a20 */ /* 0x000fe40000410000 */
[----:B------:R-:W-:Y:S01]  /*5dc0*/  HMMA.16816.F32.BF16 R12, R92, R90, R12 ;  /* 0x0000005a5c0c723c */ /* 0x000fe2000004180c */
[----:B------:R-:W-:Y:S01]  /*5dd0*/  MUFU.TANH R129, R24 ;  /* 0x0000001800817308 */ /* 0x000fe20000002400 */
[----:B------:R-:W-:-:S06]  /*5de0*/  FMUL.FTZ R27, R27, c[0x0][0x2ec] ;  /* 0x0000bb001b1b7a20 */ /* 0x000fcc0000410000 */
[C---:B--2---:R-:W-:Y:S01]  /*5df0*/  HMMA.16816.F32.BF16 R8, R92.reuse, R84, R8 ;  /* 0x000000545c08723c */ /* 0x044fe20000041808 */
[----:B------:R-:W-:Y:S06]  /*5e00*/  MUFU.TANH R152, R26 ;  /* 0x0000001a00987308 */ /* 0x000fec0000002400 */
[----:B------:R-:W-:Y:S01]  /*5e10*/  FMUL.FTZ R84, R33, c[0x0][0x2ec] ;  /* 0x0000bb0021547a20 */ /* 0x000fe20000410000 */
[----:B------:R-:W-:Y:S01]  /*5e20*/  HMMA.16816.F32.BF16 R4, R92, R86, R4 ;  /* 0x000000565c04723c */ /* 0x000fe20000041804 */
[----:B------:R-:W-:Y:S01]  /*5e30*/  FMUL.FTZ R139, R17, c[0x0][0x2ec] ;  /* 0x0000bb00118b7a20 */ /* 0x000fe20000410000 */
[----:B------:R-:W-:Y:S01]  /*5e40*/  MUFU.TANH R145, R25 ;  /* 0x0000001900917308 */ /* 0x000fe20000002400 */
[----:B---3--:R-:W-:-:S02]  /*5e50*/  IMAD.SHL.U32 R17, R20, 0x2, RZ ;  /* 0x0000000214117824 */ /* 0x008fc400078e00ff */
[----:B------:R-:W-:Y:S02]  /*5e60*/  FMUL.FTZ R33, R28, c[0x0][0x2ec] ;  /* 0x0000bb001c217a20 */ /* 0x000fe40000410000 */
[----:B------:R-:W-:Y:S01]  /*5e70*/  FMUL.FTZ R28, R29, c[0x0][0x2ec] ;  /* 0x0000bb001d1c7a20 */ /* 0x000fe20000410000 */
[----:B------:R-:W-:Y:S01]  /*5e80*/  LOP3.LUT R17, R17, 0x6, RZ, 0xc0, !PT ;  /* 0x0000000611117812 */ /* 0x000fe200078ec0ff */
[----:B------:R-:W-:Y:S01]  /*5e90*/  FMUL.FTZ R16, R16, c[0x0][0x2ec] ;  /* 0x0000bb0010107a20 */ /* 0x000fe20000410000 */
[----:B------:R-:W1:Y:S01]  /*5ea0*/  MUFU.TANH R84, R84 ;  /* 0x0000005400547308 */ /* 0x000e620000002400 */
[----:B------:R-:W-:Y:S02]  /*5eb0*/  FMUL.FTZ R29, R31, c[0x0][0x2ec] ;  /* 0x0000bb001f1d7a20 */ /* 0x000fe40000410000 */
[----:B------:R-:W-:Y:S02]  /*5ec0*/  IMAD R20, R120, 0x40, R17 ;  /* 0x0000004078147824 */ /* 0x000fe400078e0211 */
[----:B------:R-:W-:-:S02]  /*5ed0*/  FMUL.FTZ R132, R19, c[0x0][0x2ec] ;  /* 0x0000bb0013847a20 */ /* 0x000fc40000410000 */
[----:B------:R-:W-:Y:S01]  /*5ee0*/  FMUL.FTZ R18, R18, c[0x0][0x2ec] ;  /* 0x0000bb0012127a20 */ /* 0x000fe20000410000 */
[----:B------:R-:W2:Y:S01]  /*5ef0*/  MUFU.TANH R33, R33 ;  /* 0x0000002100217308 */ /* 0x000ea20000002400 */
[----:B------:R-:W-:Y:S01]  /*5f00*/  IADD3 R17, R20, 0x1, RZ ;  /* 0x0000000114117810 */ /* 0x000fe20007ffe0ff */
[----:B------:R-:W-:Y:S01]  /*5f10*/  FMUL.FTZ R133, R12, c[0x0][0x2ec] ;  /* 0x0000bb000c857a20 */ /* 0x000fe20000410000 */
[----:B------:R-:W-:Y:S01]  /*5f20*/  IADD3 R12, R20, 0x10, RZ ;  /* 0x00000010140c7810 */ /* 0x000fe20007ffe0ff */
[----:B------:R-:W-:Y:S01]  /*5f30*/  FMUL.FTZ R141, R13, c[0x0][0x2ec] ;  /* 0x0000bb000d8d7a20 */ /* 0x000fe20000410000 */
[C---:B------:R-:W-:Y:S01]  /*5f40*/  ISETP.GE.AND P0, PT, R17.reuse, R99, PT ;  /* 0x000000631100720c */ /* 0x040fe20003f06270 */
[----:B------:R-:W-:Y:S01]  /*5f50*/  FMUL.FTZ R144, R14, c[0x0][0x2ec] ;  /* 0x0000bb000e907a20 */ /* 0x000fe20000410000 */
[----:B------:R-:W-:Y:S01]  /*5f60*/  ISETP.GE.AND P5, PT, R17, R98, PT ;  /* 0x000000621100720c */ /* 0x000fe20003fa6270 */
[----:B------:R-:W3:Y:S01]  /*5f70*/  MUFU.TANH R28, R28 ;  /* 0x0000001c001c7308 */ /* 0x000ee20000002400 */
[----:B-1----:R-:W-:Y:S01]  /*5f80*/  FSEL R19, R84, -INF , !P0 ;  /* 0xff80000054137808 */ /* 0x002fe20004000000 */
[----:B------:R-:W-:Y:S01]  /*5f90*/  FMUL.FTZ R100, R15, c[0x0][0x2ec] ;  /* 0x0000bb000f647a20 */ /* 0x000fe20000410000 */
[----:B------:R-:W-:Y:S01]  /*5fa0*/  IADD3 R14, R20, 0x11, RZ ;  /* 0x00000011140e7810 */ /* 0x000fe20007ffe0ff */
[----:B------:R-:W-:Y:S01]  /*5fb0*/  FMUL.FTZ R101, R8, c[0x0][0x2ec] ;  /* 0x0000bb0008657a20 */ /* 0x000fe20000410000 */
[C---:B------:R-:W-:Y:S01]  /*5fc0*/  IADD3 R15, R20.reuse, 0x18, RZ ;  /* 0x00000018140f7810 */ /* 0x040fe20007ffe0ff */
[----:B------:R-:W-:Y:S01]  /*5fd0*/  FMUL.FTZ R9, R9, c[0x0][0x2ec] ;  /* 0x0000bb0009097a20 */ /* 0x000fe20000410000 */
[----:B------:R-:W-:Y:S01]  /*5fe0*/  IADD3 R8, R20, 0x21, RZ ;  /* 0x0000002114087810 */ /* 0x000fe20007ffe0ff */
[----:B------:R1:W-:Y:S01]  /*5ff0*/  MUFU.TANH R128, R16 ;  /* 0x0000001000807308 */ /* 0x0003e20000002400 */
[----:B------:R-:W-:-:S02]  /*6000*/  FMUL.FTZ R6, R6, c[0x0][0x2ec] ;  /* 0x0000bb0006067a20 */ /* 0x000fc40000410000 */
[----:B------:R-:W-:Y:S02]  /*6010*/  FMUL.FTZ R10, R10, c[0x0][0x2ec] ;  /* 0x0000bb000a0a7a20 */ /* 0x000fe40000410000 */
[----:B------:R-:W-:Y:S01]  /*6020*/  FMUL.FTZ R104, R4, c[0x0][0x2ec] ;  /* 0x0000bb0004687a20 */ /* 0x000fe20000410000 */
[C---:B------:R-:W-:Y:S01]  /*6030*/  IADD3 R4, R20.reuse, 0x38, RZ ;  /* 0x0000003814047810 */ /* 0x040fe20007ffe0ff */
[----:B------:R-:W-:Y:S01]  /*6040*/  FMUL.FTZ R11, R11, c[0x0][0x2ec] ;  /* 0x0000bb000b0b7a20 */ /* 0x000fe20000410000 */
[----:B------:R-:W4:Y:S01]  /*6050*/  MUFU.TANH R29, R29 ;  /* 0x0000001d001d7308 */ /* 0x000f220000002400 */
[----:B------:R-:W-:Y:S02]  /*6060*/  FMUL.FTZ R5, R5, c[0x0][0x2ec] ;  /* 0x0000bb0005057a20 */ /* 0x000fe40000410000 */
[----:B------:R-:W-:Y:S01]  /*6070*/  FMUL.FTZ R7, R7, c[0x0][0x2ec] ;  /* 0x0000bb0007077a20 */ /* 0x000fe20000410000 */
[----:B-1----:R-:W-:-:S04]  /*6080*/  IADD3 R16, R20, 0x8, RZ ;  /* 0x0000000814107810 */ /* 0x002fc80007ffe0ff */
[----:B------:R-:W1:Y:S01]  /*6090*/  MUFU.TANH R150, R27 ;  /* 0x0000001b00967308 */ /* 0x000e620000002400 */
[C---:B------:R-:W-:Y:S02]  /*60a0*/  ISETP.GE.AND P4, PT, R16.reuse, R99, PT ;  /* 0x000000631000720c */ /* 0x040fe40003f86270 */
[----:B------:R-:W-:Y:S02]  /*60b0*/  ISETP.GE.AND P0, PT, R16, R98, PT ;  /* 0x000000621000720c */ /* 0x000fe40003f06270 */
[----:B------:R-:W-:-:S03]  /*60c0*/  IADD3 R16, R20, 0x9, RZ ;  /* 0x0000000914107810 */ /* 0x000fc60007ffe0ff */
[----:B------:R-:W5:Y:S01]  /*60d0*/  MUFU.TANH R103, R103 ;  /* 0x0000006700677308 */ /* 0x000f620000002400 */
[----:B--2---:R-:W-:Y:S02]  /*60e0*/  FSEL R17, R33, -INF , !P4 ;  /* 0xff80000021117808 */ /* 0x004fe40006000000 */
[----:B------:R-:W-:-:S05]  /*60f0*/  ISETP.GE.AND P4, PT, R16, R98, PT ;  /* 0x000000621000720c */ /* 0x000fca0003f86270 */
[----:B------:R2:W-:Y:S08]  /*6100*/  MUFU.TANH R138, R18 ;  /* 0x00000012008a7308 */ /* 0x0005f00000002400 */
[----:B------:R-:W1:Y:S01]  /*6110*/  MUFU.TANH R148, R22 ;  /* 0x0000001600947308 */ /* 0x000e620000002400 */
[----:B--2---:R-:W-:-:S07]  /*6120*/  FSEL R18, R34, -INF , !P5 ;  /* 0xff80000022127808 */ /* 0x004fce0006800000 */
[----:B------:R-:W2:Y:S01]  /*6130*/  MUFU.TANH R107, R21 ;  /* 0x00000015006b7308 */ /* 0x000ea20000002400 */
[-C--:B------:R-:W-:Y:S02]  /*6140*/  ISETP.GE.AND P5, PT, R16, R99.reuse, PT ;  /* 0x000000631000720c */ /* 0x080fe40003fa6270 */
[----:B------:R-:W-:Y:S02]  /*6150*/  FSEL R16, R30, -INF , !P0 ;  /* 0xff8000001e107808 */ /* 0x000fe40004000000 */
[----:B---3--:R-:W-:Y:S02]  /*6160*/  FSEL R13, R28, -INF , !P5 ;  /* 0xff8000001c0d7808 */ /* 0x008fe40006800000 */
[C---:B------:R-:W-:Y:S01]  /*6170*/  ISETP.GE.AND P0, PT, R12.reuse, R99, PT ;  /* 0x000000630c00720c */ /* 0x040fe20003f06270 */
[----:B------:R-:W3:Y:S01]  /*6180*/  MUFU.TANH R146, R23 ;  /* 0x0000001700927308 */ /* 0x000ee20000002400 */
[----:B------:R-:W-:Y:S02]  /*6190*/  ISETP.GE.AND P5, PT, R12, R98, PT ;  /* 0x000000620c00720c */ /* 0x000fe40003fa6270 */
[----:B----4-:R-:W-:-:S02]  /*61a0*/  FSEL R12, R29, -INF , !P4 ;  /* 0xff8000001d0c7808 */ /* 0x010fc40006000000 */
[----:B------:R-:W-:Y:S02]  /*61b0*/  FSEL R129, R129, -INF , !P0 ;  /* 0xff80000081817808 */ /* 0x000fe40004000000 */
[----:B------:R-:W-:Y:S01]  /*61c0*/  FSEL R152, R152, -INF , !P5 ;  /* 0xff80000098987808 */ /* 0x000fe20006800000 */
[----:B------:R-:W4:Y:S01]  /*61d0*/  MUFU.TANH R139, R139 ;  /* 0x0000008b008b7308 */ /* 0x000f220000002400 */
[CC--:B------:R-:W-:Y:S02]  /*61e0*/  ISETP.GE.AND P4, PT, R14.reuse, R99.reuse, PT ;  /* 0x000000630e00720c */ /* 0x0c0fe40003f86270 */
[----:B------:R-:W-:Y:S02]  /*61f0*/  ISETP.GE.AND P0, PT, R14, R98, PT ;  /* 0x000000620e00720c */ /* 0x000fe40003f06270 */
[----:B------:R-:W-:Y:S02]  /*6200*/  ISETP.GE.AND P5, PT, R15, R99, PT ;  /* 0x000000630f00720c */ /* 0x000fe40003fa6270 */
[----:B------:R-:W-:Y:S01]  /*6210*/  IADD3 R14, R20, 0x19, RZ ;  /* 0x00000019140e7810 */ /* 0x000fe20007ffe0ff */
[----:B------:R-:W2:Y:S01]  /*6220*/  MUFU.TANH R132, R132 ;  /* 0x0000008400847308 */ /* 0x000ea20000002400 */
[----:B------:R-:W-:-:S02]  /*6230*/  FSEL R145, R145, -INF , !P4 ;  /* 0xff80000091917808 */ /* 0x000fc40006000000 */
[----:B-1----:R-:W-:Y:S02]  /*6240*/  FSEL R150, R150, -INF , !P0 ;  /* 0xff80000096967808 */ /* 0x002fe40004000000 */
[----:B-----5:R-:W-:Y:S02]  /*6250*/  FSEL R103, R103, -INF , !P5 ;  /* 0xff80000067677808 */ /* 0x020fe40006800000 */
[-C--:B------:R-:W-:Y:S01]  /*6260*/  ISETP.GE.AND P4, PT, R15, R98.reuse, PT ;  /* 0x000000620f00720c */ /* 0x080fe20003f86270 */
[----:B------:R-:W1:Y:S01]  /*6270*/  MUFU.TANH R133, R133 ;  /* 0x0000008500857308 */ /* 0x000e620000002400 */
[C---:B------:R-:W-:Y:S02]  /*6280*/  ISETP.GE.AND P0, PT, R14.reuse, R99, PT ;  /* 0x000000630e00720c */ /* 0x040fe40003f06270 */
[----:B------:R-:W-:Y:S02]  /*6290*/  ISETP.GE.AND P5, PT, R14, R98, PT ;  /* 0x000000620e00720c */ /* 0x000fe40003fa6270 */
[----:B------:R-:W-:-:S02]  /*62a0*/  IADD3 R14, R20, 0x20, RZ ;  /* 0x00000020140e7810 */ /* 0x000fc40007ffe0ff */
[----:B------:R-:W-:Y:S01]  /*62b0*/  FSEL R148, R148, -INF , !P4 ;  /* 0xff80000094947808 */ /* 0x000fe20006000000 */
[----:B------:R-:W-:Y:S01]  /*62c0*/  MUFU.TANH R141, R141 ;  /* 0x0000008d008d7308 */ /* 0x000fe20000002400 */
[----:B------:R-:W-:Y:S02]  /*62d0*/  ISETP.GE.AND P4, PT, R14, R99, PT ;  /* 0x000000630e00720c */ /* 0x000fe40003f86270 */
[----:B--2---:R-:W-:Y:S02]  /*62e0*/  FSEL R107, R107, -INF , !P0 ;  /* 0xff8000006b6b7808 */ /* 0x004fe40004000000 */
[----:B---3--:R-:W-:Y:S02]  /*62f0*/  FSEL R146, R146, -INF , !P5 ;  /* 0xff80000092927808 */ /* 0x008fe40006800000 */
[----:B------:R-:W-:Y:S01]  /*6300*/  FSEL R128, R128, -INF , !P4 ;  /* 0xff80000080807808 */ /* 0x000fe20006000000 */
[----:B------:R-:W2:Y:S01]  /*6310*/  MUFU.TANH R144, R144 ;  /* 0x0000009000907308 */ /* 0x000ea20000002400 */
[----:B------:R-:W-:-:S02]  /*6320*/  ISETP.GE.AND P0, PT, R14, R98, PT ;  /* 0x000000620e00720c */ /* 0x000fc40003f06270 */
[C---:B------:R-:W-:Y:S02]  /*6330*/  ISETP.GE.AND P5, PT, R8.reuse, R99, PT ;  /* 0x000000630800720c */ /* 0x040fe40003fa6270 */
[----:B------:R-:W-:Y:S02]  /*6340*/  ISETP.GE.AND P4, PT, R8, R98, PT ;  /* 0x000000620800720c */ /* 0x000fe40003f86270 */
[----:B------:R-:W-:Y:S01]  /*6350*/  IADD3 R8, R20, 0x28, RZ ;  /* 0x0000002814087810 */ /* 0x000fe20007ffe0ff */
[----:B------:R-:W3:Y:S01]  /*6360*/  MUFU.TANH R100, R100 ;  /* 0x0000006400647308 */ /* 0x000ee20000002400 */
[----:B------:R-:W-:Y:S02]  /*6370*/  FSEL R138, R138, -INF , !P0 ;  /* 0xff8000008a8a7808 */ /* 0x000fe40004000000 */
[----:B----4-:R-:W-:Y:S02]  /*6380*/  FSEL R139, R139, -INF , !P5 ;  /* 0xff8000008b8b7808 */ /* 0x010fe40006800000 */
[----:B------:R-:W-:-:S02]  /*6390*/  FSEL R132, R132, -INF , !P4 ;  /* 0xff80000084847808 */ /* 0x000fc40006000000 */
[CC--:B------:R-:W-:Y:S01]  /*63a0*/  ISETP.GE.AND P0, PT, R8.reuse, R99.reuse, PT ;  /* 0x000000630800720c */ /* 0x0c0fe20003f06270 */
[----:B------:R4:W-:Y:S01]  /*63b0*/  MUFU.TANH R102, R9 ;  /* 0x0000000900667308 */ /* 0x0009e20000002400 */
[----:B------:R-:W-:Y:S02]  /*63c0*/  ISETP.GE.AND P5, PT, R8, R98, PT ;  /* 0x000000620800720c */ /* 0x000fe40003fa6270 */
[----:B------:R-:W-:Y:S02]  /*63d0*/  IADD3 R8, R20, 0x30, RZ ;  /* 0x0000003014087810 */ /* 0x000fe40007ffe0ff */
[----:B-1----:R-:W-:Y:S02]  /*63e0*/  FSEL R133, R133, -INF , !P0 ;  /* 0xff80000085857808 */ /* 0x002fe40004000000 */
[----:B--2---:R-:W-:Y:S01]  /*63f0*/  FSEL R144, R144, -INF , !P5 ;  /* 0xff80000090907808 */ /* 0x004fe20006800000 */
[----:B------:R-:W-:Y:S01]  /*6400*/  MUFU.TANH R90, R6 ;  /* 0x00000006005a7308 */ /* 0x000fe20000002400 */
[----:B------:R-:W-:-:S02]  /*6410*/  ISETP.GE.AND P5, PT, R8, R99, PT ;  /* 0x000000630800720c */ /* 0x000fc40003fa6270 */
[----:B----4-:R-:W-:-:S05]  /*6420*/  IADD3 R9, R20, 0x29, RZ ;  /* 0x0000002914097810 */ /* 0x010fca0007ffe0ff */
[----:B------:R-:W1:Y:S01]  /*6430*/  MUFU.TANH R101, R101 ;  /* 0x0000006500657308 */ /* 0x000e620000002400 */
[C---:B------:R-:W-:Y:S02]  /*6440*/  ISETP.GE.AND P4, PT, R9.reuse, R99, PT ;  /* 0x000000630900720c */ /* 0x040fe40003f86270 */
[----:B------:R-:W-:Y:S02]  /*6450*/  ISETP.GE.AND P0, PT, R9, R98, PT ;  /* 0x000000620900720c */ /* 0x000fe40003f06270 */
[----:B------:R-:W-:-:S03]  /*6460*/  FSEL R141, R141, -INF , !P4 ;  /* 0xff8000008d8d7808 */ /* 0x000fc60006000000 */
[----:B------:R-:W2:Y:S01]  /*6470*/  MUFU.TANH R93, R10 ;  /* 0x0000000a005d7308 */ /* 0x000ea20000002400 */
[-C--:B------:R-:W-:Y:S02]  /*6480*/  ISETP.GE.AND P4, PT, R8, R98.reuse, PT ;  /* 0x000000620800720c */ /* 0x080fe40003f86270 */
[----:B------:R-:W-:Y:S02]  /*6490*/  IADD3 R8, R20, 0x31, RZ ;  /* 0x0000003114087810 */ /* 0x000fe40007ffe0ff */
[----:B---3--:R-:W-:Y:S02]  /*64a0*/  FSEL R100, R100, -INF , !P0 ;  /* 0xff80000064647808 */ /* 0x008fe40004000000 */
[----:B------:R-:W-:Y:S01]  /*64b0*/  ISETP.GE.AND P0, PT, R8, R99, PT ;  /* 0x000000630800720c */ /* 0x000fe20003f06270 */
[----:B------:R-:W3:Y:S01]  /*64c0*/  MUFU.TANH R84, R11 ;  /* 0x0000000b00547308 */ /* 0x000ee20000002400 */
[----:B-1----:R-:W-:Y:S02]  /*64d0*/  FSEL R101, R101, -INF , !P5 ;  /* 0xff80000065657808 */ /* 0x002fe40006800000 */
[----:B------:R-:W-:Y:S01]  /*64e0*/  FSEL R102, R102, -INF , !P0 ;  /* 0xff80000066667808 */ /* 0x000fe20004000000 */
[----:B------:R-:W-:Y:S01]  /*64f0*/  BAR.SYNC.DEFER_BLOCKING 0x0 ;  /* 0x0000000000007b1d */ /* 0x000fe20000010000 */
[----:B------:R-:W-:-:S02]  /*6500*/  ISETP.GE.AND P0, PT, R4, R98, PT ;  /* 0x000000620400720c */ /* 0x000fc40003f06270 */
[----:B------:R-:W-:Y:S02]  /*6510*/  ISETP.GE.AND P5, PT, R8, R98, PT ;  /* 0x000000620800720c */ /* 0x000fe40003fa6270 */
[----:B------:R-:W-:Y:S01]  /*6520*/  FSEL R90, R90, -INF , !P0 ;  /* 0xff8000005a5a7808 */ /* 0x000fe20004000000 */
[----:B------:R-:W1:Y:S01]  /*6530*/  MUFU.TANH R104, R104 ;  /* 0x0000006800687308 */ /* 0x000e620000002400 */
[C---:B------:R-:W-:Y:S02]  /*6540*/  LEA R130, P0, R96.reuse, c[0x0][0x168], 0x1 ;  /* 0x00005a0060827a11 */ /* 0x040fe400078008ff */
[----:B--2---:R-:W-:Y:S02]  /*6550*/  FSEL R93, R93, -INF , !P4 ;  /* 0xff8000005d5d7808 */ /* 0x004fe40006000000 */
[----:B------:R-:W-:Y:S02]  /*6560*/  LEA.HI.X R131, R96, c[0x0][0x16c], R97, 0x1, P0 ;  /* 0x00005b0060837a11 */ /* 0x000fe400000f0c61 */
[----:B------:R-:W-:Y:S01]  /*6570*/  ISETP.GT.AND P0, PT, R120, R115, PT ;  /* 0x000000737800720c */ /* 0x000fe20003f04270 */
[----:B------:R-:W2:Y:S01]  /*6580*/  MUFU.TANH R32, R32 ;  /* 0x0000002000207308 */ /* 0x000ea20000002400 */
[----:B------:R-:W-:-:S02]  /*6590*/  ISETP.GE.AND P4, PT, R4, R99, PT ;  /* 0x000000630400720c */ /* 0x000fc40003f86270 */
[----:B------:R-:W-:Y:S02]  /*65a0*/  IADD3 R4, R20, 0x39, RZ ;  /* 0x0000003914047810 */ /* 0x000fe40007ffe0ff */
[----:B---3--:R-:W-:Y:S02]  /*65b0*/  FSEL R84, R84, -INF , !P5 ;  /* 0xff80000054547808 */ /* 0x008fe40006800000 */
[-C--:B------:R-:W-:Y:S01]  /*65c0*/  ISETP.GE.AND P5, PT, R20, R99.reuse, PT ;  /* 0x000000631400720c */ /* 0x080fe20003fa6270 */
[----:B------:R2:W3:Y:S01]  /*65d0*/  MUFU.TANH R105, R5 ;  /* 0x0000000500697308 */ /* 0x0004e20000002400 */
[----:B-1----:R-:W-:Y:S02]  /*65e0*/  FSEL R104, R104, -INF , !P4 ;  /* 0xff80000068687808 */ /* 0x002fe40006000000 */
[----:B------:R-:W-:-:S05]  /*65f0*/  ISETP.GE.AND P4, PT, R4, R99, PT ;  /* 0x000000630400720c */ /* 0x000fca0003f86270 */
[----:B------:R-:W1:Y:S01]  /*6600*/  MUFU.TANH R92, R7 ;  /* 0x00000007005c7308 */ /* 0x000e620000002400 */
[----:B--2---:R-:W-:Y:S02]  /*6610*/  FSEL R5, R32, -INF , !P5 ;  /* 0xff80000020057808 */ /* 0x004fe40006800000 */
[----:B---3--:R-:W-:Y:S02]  /*6620*/  FSEL R105, R105, -INF , !P4 ;  /* 0xff80000069697808 */ /* 0x008fe40006000000 */
[-C--:B------:R-:W-:Y:S02]  /*6630*/  ISETP.GE.AND P5, PT, R20, R98.reuse, PT ;  /* 0x000000621400720c */ /* 0x080fe40003fa6270 */
[----:B------:R-:W-:Y:S02]  /*6640*/  ISETP.GE.AND P4, PT, R4, R98, PT ;  /* 0x000000620400720c */ /* 0x000fe40003f86270 */
[----:B------:R-:W-:Y:S02]  /*6650*/  FSEL R4, R3, -INF , !P5 ;  /* 0xff80000003047808 */ /* 0x000fe40006800000 */
[----:B-1----:R-:W-:Y:S01]  /*6660*/  FSEL R92, R92, -INF , !P4 ;  /* 0xff8000005c5c7808 */ /* 0x002fe20006000000 */
        /* <DEDUP_REMOVED lines=16> */
[----:B------:R-:W-:Y:S01]  /*6770*/  IMAD.HI.U32 R11, R8, R15, RZ ;  /* 0x0000000f080b7227 */ /* 0x000fe200078e00ff */
[----:B------:R-:W-:Y:S02]  /*6780*/  IABS R6, R10 ;  /* 0x0000000a00067213 */ /* 0x000fe40000000000 */
[----:B------:R-:W-:Y:S01]  /*6790*/  LOP3.LUT R10, R10, c[0x0][0x2d0], RZ, 0x3c, !PT ;  /* 0x0000b4000a0a7a12 */ /* 0x000fe200078e3cff */
[----:B------:R-:W-:Y:S02]  /*67a0*/  IMAD.MOV R14, RZ, RZ, -R11 ;  /* 0x000000ffff0e7224 */ /* 0x000fe400078e0a0b */
[----:B------:R-:W-:-:S04]  /*67b0*/  IMAD.HI.U32 R8, R8, R6, RZ ;  /* 0x0000000608087227 */ /* 0x000fc800078e00ff */
[----:B------:R-:W-:-:S05]  /*67c0*/  IMAD R14, R7, R14, R15 ;  /* 0x0000000e070e7224 */ /* 0x000fca00078e020f */
[----:B------:R-:W-:-:S13]  /*67d0*/  ISETP.GT.U32.AND P5, PT, R7, R14, PT ;  /* 0x0000000e0700720c */ /* 0x000fda0003fa4070 */
        /* <DEDUP_REMOVED lines=12> */
[----:B------:R-:W-:-:S13]  /*68a0*/  ISETP.GE.U32.AND P4, PT, R6, R7, PT ;  /* 0x000000070600720c */ /* 0x000fda0003f86070 */
[----:B------:R-:W-:Y:S02]  /*68b0*/  @P4 IADD3 R8, R8, 0x1, RZ ;  /* 0x0000000108084810 */ /* 0x000fe40007ffe0ff */
[----:B------:R-:W-:Y:S02]  /*68c0*/  ISETP.NE.AND P4, PT, RZ, c[0x0][0x2d0], PT ;  /* 0x0000b400ff007a0c */ /* 0x000fe40003f85270 */
[----:B------:R-:W-:Y:S02]  /*68d0*/  MOV R7, R8 ;  /* 0x0000000800077202 */ /* 0x000fe40000000f00 */
[----:B------:R-:W-:-:S03]  /*68e0*/  LOP3.LUT R8, RZ, c[0x0][0x2d0], RZ, 0x33, !PT ;  /* 0x0000b400ff087a12 */ /* 0x000fc600078e33ff */
[----:B------:R-:W-:Y:S01]  /*68f0*/  @!P5 IMAD.MOV R7, RZ, RZ, -R7 ;  /* 0x000000ffff07d224 */ /* 0x000fe200078e0a07 */
[----:B------:R-:W-:-:S04]  /*6900*/  SEL R9, R8, R11, !P4 ;  /* 0x0000000b08097207 */ /* 0x000fc80006000000 */
[----:B------:R-:W-:Y:S01]  /*6910*/  SEL R8, R8, R7, !P4 ;  /* 0x0000000708087207 */ /* 0x000fe20006000000 */
        /* <DEDUP_REMOVED lines=11> */
[----:B------:R-:W-:Y:S01]  /*69d0*/  IMAD.IADD R9, R11, 0x1, R8 ;  /* 0x000000010b097824 */ /* 0x000fe200078e0208 */
[----:B------:R-:W-:Y:S01]  /*69e0*/  MOV R8, R10 ;  /* 0x0000000a00087202 */ /* 0x000fe20000000f00 */
        /* <DEDUP_REMOVED lines=8> */
.L_x_4656:
[----:B------:R-:W-:-:S04]  /*6a70*/  LEA R7, -R3, RZ, 0x6 ;  /* 0x000000ff03077211 */ /* 0x000fc800078e31ff */
[----:B------:R-:W-:Y:S02]  /*6a80*/  SHF.R.S32.HI R6, RZ, 0x1f, R7 ;  /* 0x0000001fff067819 */ /* 0x000fe40000011407 */
.L_x_4657:
        /* <DEDUP_REMOVED lines=57> */
.L_x_4659:
[----:B------:R-:W-:Y:S05]  /*6e20*/  BSYNC B0 ;  /* 0x0000000000007941 */ /* 0x000fea0003800000 */
.L_x_4658:
[----:B------:R-:W0:Y:S02]  /*6e30*/  LDGDEPBAR ;  /* 0x00000000000079af */ /* 0x000e240000000000 */
.L_x_4655:
        /* <DEDUP_REMOVED lines=28> */
[----:B--2---:R-:W-:Y:S02]  /*7000*/  FMNMX.FTZ R9, R93, R6, !PT ;  /* 0x000000065d097209 */ /* 0x004fe40007810000 */
[----:B------:R-:W-:Y:S02]  /*7010*/  FMNMX.FTZ R8, R104, R7, !PT ;  /* 0x0000000768087209 */ /* 0x000fe40007810000 */
[----:B------:R-:W-:-:S02]  /*7020*/  FMNMX.FTZ R9, R84, R9, !PT ;  /* 0x0000000954097209 */ /* 0x000fc40007810000 */
[----:B------:R-:W-:Y:S02]  /*7030*/  FMNMX.FTZ R8, R105, R8, !PT ;  /* 0x0000000869087209 */ /* 0x000fe40007810000 */
[----:B------:R-:W-:-:S03]  /*7040*/  FMNMX.FTZ R9, R90, R9, !PT ;  /* 0x000000095a097209 */ /* 0x000fc60007810000 */
[----:B------:R-:W2:Y:S01]  /*7050*/  SHFL.BFLY PT, R7, R8, 0x2, 0x1f ;  /* 0x0c401f0008077f89 */ /* 0x000ea200000e0000 */
[----:B------:R-:W-:-:S05]  /*7060*/  FMNMX.FTZ R9, R92, R9, !PT ;  /* 0x000000095c097209 */ /* 0x000fca0007810000 */
[----:B------:R-:W3:Y:S01]  /*7070*/  SHFL.BFLY PT, R6, R9, 0x2, 0x1f ;  /* 0x0c401f0009067f89 */ /* 0x000ee200000e0000 */
[----:B--2---:R-:W-:-:S05]  /*7080*/  FMNMX.FTZ R7, R8, R7, !PT ;  /* 0x0000000708077209 */ /* 0x004fca0007810000 */
[----:B------:R-:W2:Y:S01]  /*7090*/  SHFL.BFLY PT, R88, R7, 0x1, 0x1f ;  /* 0x0c201f0007587f89 */ /* 0x000ea200000e0000 */
[----:B---3--:R-:W-:-:S03]  /*70a0*/  FMNMX.FTZ R6, R9, R6, !PT ;  /* 0x0000000609067209 */ /* 0x008fc60007810000 */
[----:B-1----:R-:W-:Y:S04]  /*70b0*/  LDSM.16.MT88.4 R8, [R110+0x6000] ;  /* 0x006000006e08783b */ /* 0x002fe80000004200 */
[----:B------:R-:W1:Y:S01]  /*70c0*/  SHFL.BFLY PT, R3, R6, 0x1, 0x1f ;  /* 0x0c201f0006037f89 */ /* 0x000e6200000e0000 */
[----:B--2---:R-:W-:-:S04]  /*70d0*/  FMNMX.FTZ R88, R7, R88, !PT ;  /* 0x0000005807587209 */ /* 0x004fc80007810000 */
[C---:B------:R-:W-:Y:S01]  /*70e0*/  FSETP.NEU.FTZ.AND P2, PT, R88.reuse, -INF , PT ;  /* 0xff8000005800780b */ /* 0x040fe20003f5d000 */
[----:B------:R-:W-:Y:S01]  /*70f0*/  FMUL.FTZ R142, R88, c[0x0][0x23c] ;  /* 0x00008f00588e7a20 */ /* 0x000fe20000410000 */
[----:B-1----:R-:W-:Y:S02]  /*7100*/  FMNMX.FTZ R3, R6, R3, !PT ;  /* 0x0000000306037209 */ /* 0x002fe40007810000 */
        /* <DEDUP_REMOVED lines=9> */
[--C-:B------:R-:W-:Y:S02]  /*71a0*/  FFMA.FTZ R140, R5, c[0x0][0x23c], -R142.reuse ;  /* 0x00008f00058c7a23 */ /* 0x100fe4000001088e */
[----:B------:R-:W-:Y:S01]  /*71b0*/  FMUL.FTZ R97, R97, c[0x0][0x23c] ;  /* 0x00008f0061617a20 */ /* 0x000fe20000410000 */
[----:B------:R-:W1:Y:S01]  /*71c0*/  MUFU.EX2 R143, R143 ;  /* 0x0000008f008f7308 */ /* 0x000e620000000800 */
[--C-:B------:R-:W-:Y:S02]  /*71d0*/  FFMA.FTZ R89, R19, c[0x0][0x23c], -R142.reuse ;  /* 0x00008f0013597a23 */ /* 0x100fe4000001088e */
[----:B------:R-:W-:-:S02]  /*71e0*/  FFMA.FTZ R87, R17, c[0x0][0x23c], -R142 ;  /* 0x00008f0011577a23 */ /* 0x000fc4000001088e */
[--C-:B------:R-:W-:Y:S02]  /*71f0*/  FFMA.FTZ R86, R13, c[0x0][0x23c], -R142.reuse ;  /* 0x00008f000d567a23 */ /* 0x100fe4000001088e */
[--C-:B------:R-:W-:Y:S01]  /*7200*/  FFMA.FTZ R94, R4, c[0x0][0x23c], -R95.reuse ;  /* 0x00008f00045e7a23 */ /* 0x100fe2000001085f */
[----:B------:R-:W2:Y:S01]  /*7210*/  MUFU.EX2 R97, R97 ;  /* 0x0000006100617308 */ /* 0x000ea20000000800 */
[--C-:B------:R-:W-:Y:S02]  /*7220*/  FFMA.FTZ R85, R18, c[0x0][0x23c], -R95.reuse ;  /* 0x00008f0012557a23 */ /* 0x100fe4000001085f */
[--C-:B------:R-:W-:Y:S02]  /*7230*/  FFMA.FTZ R91, R16, c[0x0][0x23c], -R95.reuse ;  /* 0x00008f00105b7a23 */ /* 0x100fe4000001085f */
[----:B------:R-:W-:Y:S01]  /*7240*/  FFMA.FTZ R0, R12, c[0x0][0x23c], -R95 ;  /* 0x00008f000c007a23 */ /* 0x000fe2000001085f */
[----:B------:R-:W3:Y:S01]  /*7250*/  LDSM.16.MT88.4 R16, [R108+0x6000] ;  /* 0x006000006c10783b */ /* 0x000ee20000004200 */
        /* <DEDUP_REMOVED lines=9> */
[----:B------:R-:W-:-:S02]  /*72f0*/  FMUL.FTZ R30, R58, R97 ;  /* 0x000000613a1e7220 */ /* 0x000fc40000410000 */
[----:B------:R-:W-:Y:S01]  /*7300*/  FMUL.FTZ R31, R59, R97 ;  /* 0x000000613b1f7220 */ /* 0x000fe20000410000 */
[----:B------:R-:W-:Y:S01]  /*7310*/  MUFU.EX2 R87, R87 ;  /* 0x0000005700577308 */ /* 0x000fe20000000800 */
[-C--:B------:R-:W-:Y:S01]  /*7320*/  FMUL.FTZ R52, R52, R143.reuse ;  /* 0x0000008f34347220 */ /* 0x080fe20000410000 */
[----:B------:R-:W-:Y:S01]  /*7330*/  LDSM.16.MT88.4 R56, [R110+0x6400] ;  /* 0x006400006e38783b */ /* 0x000fe20000004200 */
[----:B------:R-:W-:Y:S02]  /*7340*/  FMUL.FTZ R53, R53, R143 ;  /* 0x0000008f35357220 */ /* 0x000fe40000410000 */
[-C--:B------:R-:W-:Y:S02]  /*7350*/  FMUL.FTZ R54, R54, R97.reuse ;  /* 0x0000006136367220 */ /* 0x080fe40000410000 */
[----:B------:R-:W-:Y:S01]  /*7360*/  FMUL.FTZ R55, R55, R97 ;  /* 0x0000006137377220 */ /* 0x000fe20000410000 */
[----:B------:R-:W2:Y:S01]  /*7370*/  MUFU.EX2 R86, R86 ;  /* 0x0000005600567308 */ /* 0x000ea20000000800 */
[----:B-1----:R-:W-:Y:S01]  /*7380*/  F2FP.BF16.PACK_AB R80, R89, R140 ;  /* 0x0000008c5950723e */ /* 0x002fe200000010ff */
[----:B------:R-:W-:-:S02]  /*7390*/  FMUL.FTZ R36, R36, R143 ;  /* 0x0000008f24247220 */ /* 0x000fc40000410000 */
[----:B------:R-:W-:Y:S02]  /*73a0*/  FMUL.FTZ R37, R37, R143 ;  /* 0x0000008f25257220 */ /* 0x000fe40000410000 */
[-C--:B------:R-:W-:Y:S02]  /*73b0*/  FMUL.FTZ R38, R38, R97.reuse ;  /* 0x0000006126267220 */ /* 0x080fe40000410000 */
[----:B------:R-:W-:Y:S01]  /*73c0*/  MUFU.EX2 R94, R94 ;  /* 0x0000005e005e7308 */ /* 0x000fe20000000800 */
[----:B------:R-:W-:Y:S02]  /*73d0*/  FMUL.FTZ R39, R39, R97 ;  /* 0x0000006127277220 */ /* 0x000fe40000410000 */
[-C--:B------:R-:W-:Y:S02]  /*73e0*/  FMUL.FTZ R40, R40, R143.reuse ;  /* 0x0000008f28287220 */ /* 0x080fe40000410000 */
[----:B------:R-:W-:Y:S02]  /*73f0*/  FMUL.FTZ R41, R41, R143 ;  /* 0x0000008f29297220 */ /* 0x000fe40000410000 */
[----:B------:R-:W-:Y:S01]  /*7400*/  FMUL.FTZ R42, R42, R97 ;  /* 0x000000612a2a7220 */ /* 0x000fe20000410000 */
[----:B------:R-:W1:Y:S01]  /*7410*/  MUFU.EX2 R85, R85 ;  /* 0x0000005500557308 */ /* 0x000e620000000800 */
[----:B--2---:R-:W-:Y:S01]  /*7420*/  F2FP.BF16.PACK_AB R82, R86, R87 ;  /* 0x000000575652723e */ /* 0x004fe200000010ff */
[----:B------:R-:W-:-:S02]  /*7430*/  FMUL.FTZ R43, R43, R97 ;  /* 0x000000612b2b7220 */ /* 0x000fc40000410000 */
[-C--:B------:R-:W-:Y:S02]  /*7440*/  FMUL.FTZ R76, R76, R143.reuse ;  /* 0x0000008f4c4c7220 */ /* 0x080fe40000410000 */
[----:B------:R-:W-:Y:S02]  /*7450*/  FMUL.FTZ R77, R77, R143 ;  /* 0x0000008f4d4d7220 */ /* 0x000fe40000410000 */
[----:B------:R-:W-:Y:S01]  /*7460*/  MUFU.EX2 R91, R91 ;  /* 0x0000005b005b7308 */ /* 0x000fe20000000800 */
[-C--:B------:R-:W-:Y:S02]  /*7470*/  FMUL.FTZ R78, R78, R97.reuse ;  /* 0x000000614e4e7220 */ /* 0x080fe40000410000 */
[----:B------:R-:W-:Y:S02]  /*7480*/  FMUL.FTZ R79, R79, R97 ;  /* 0x000000614f4f7220 */ /* 0x000fe40000410000 */
[--C-:B------:R-:W-:Y:S02]  /*7490*/  FFMA.FTZ R129, R129, c[0x0][0x23c], -R142.reuse ;  /* 0x00008f0081817a23 */ /* 0x100fe4000001088e */
[--C-:B------:R-:W-:Y:S01]  /*74a0*/  FFMA.FTZ R106, R145, c[0x0][0x23c], -R142.reuse ;  /* 0x00008f00916a7a23 */ /* 0x100fe2000001088e */
[----:B------:R-:W2:Y:S01]  /*74b0*/  MUFU.EX2 R0, R0 ;  /* 0x0000000000007308 */ /* 0x000ea20000000800 */
[----:B-1----:R-:W-:Y:S01]  /*74c0*/  F2FP.BF16.PACK_AB R81, R85, R94 ;  /* 0x0000005e5551723e */ /* 0x002fe200000010ff */
[----:B------:R-:W-:-:S02]  /*74d0*/  FFMA.FTZ R103, R103, c[0x0][0x23c], -R142 ;  /* 0x00008f0067677a23 */ /* 0x000fc4000001088e */
[--C-:B------:R-:W-:Y:S02]  /*74e0*/  FFMA.FTZ R107, R152, c[0x0][0x23c], -R95.reuse ;  /* 0x00008f00986b7a23 */ /* 0x100fe4000001085f */
[--C-:B------:R-:W-:Y:S02]  /*74f0*/  FFMA.FTZ R98, R150, c[0x0][0x23c], -R95.reuse ;  /* 0x00008f0096627a23 */ /* 0x100fe4000001085f */
[--C-:B------:R-:W-:Y:S01]  /*7500*/  FFMA.FTZ R99, R148, c[0x0][0x23c], -R95.reuse ;  /* 0x00008f0094637a23 */ /* 0x100fe2000001085f */
[----:B------:R-:W-:Y:S01]  /*7510*/  MUFU.EX2 R129, R129 ;  /* 0x0000008100817308 */ /* 0x000fe20000000800 */
[----:B------:R-:W-:Y:S02]  /*7520*/  FFMA.FTZ R2, R146, c[0x0][0x23c], -R95 ;  /* 0x00008f0092027a23 */ /* 0x000fe4000001085f */
[-C--:B------:R-:W-:Y:S02]  /*7530*/  FMUL.FTZ R44, R44, R143.reuse ;  /* 0x0000008f2c2c7220 */ /* 0x080fe40000410000 */
[----:B------:R-:W-:Y:S01]  /*7540*/  FMUL.FTZ R45, R45, R143 ;  /* 0x0000008f2d2d7220 */ /* 0x000fe20000410000 */
[----:B--2---:R-:W-:-:S02]  /*7550*/  F2FP.BF16.PACK_AB R83, R0, R91 ;  /* 0x0000005b0053723e */ /* 0x004fc400000010ff */
[----:B------:R-:W1:Y:S01]  /*7560*/  MUFU.EX2 R106, R106 ;  /* 0x0000006a006a7308 */ /* 0x000e620000000800 */
[-C--:B------:R-:W-:Y:S02]  /*7570*/  FMUL.FTZ R46, R46, R97.reuse ;  /* 0x000000612e2e7220 */ /* 0x080fe40000410000 */
[----:B------:R-:W-:Y:S02]  /*7580*/  FMUL.FTZ R47, R47, R97 ;  /* 0x000000612f2f7220 */ /* 0x000fe40000410000 */
[-C--:B------:R-:W-:Y:S01]  /*7590*/  FMUL.FTZ R48, R48, R143.reuse ;  /* 0x0000008f30307220 */ /* 0x080fe20000410000 */
[----:B------:R-:W-:Y:S01]  /*75a0*/  HMMA.16816.F32.BF16 R28, R80, R32, R28 ;  /* 0x00000020501c723c */ /* 0x000fe2000004181c */
[----:B------:R-:W-:Y:S01]  /*75b0*/  FMUL.FTZ R49, R49, R143 ;  /* 0x0000008f31317220 */ /* 0x000fe20000410000 */
[----:B------:R-:W-:Y:S01]  /*75c0*/  MUFU.EX2 R103, R103 ;  /* 0x0000006700677308 */ /* 0x000fe20000000800 */
[-C--:B------:R-:W-:Y:S02]  /*75d0*/  FMUL.FTZ R50, R50, R97.reuse ;  /* 0x0000006132327220 */ /* 0x080fe40000410000 */
[----:B------:R-:W-:-:S02]  /*75e0*/  FMUL.FTZ R51, R51, R97 ;  /* 0x0000006133337220 */ /* 0x000fc40000410000 */
[-C--:B------:R-:W-:Y:S01]  /*75f0*/  FMUL.FTZ R12, R72, R143.reuse ;  /* 0x0000008f480c7220 */ /* 0x080fe20000410000 */
[C---:B------:R-:W-:Y:S01]  /*7600*/  HMMA.16816.F32.BF16 R32, R80.reuse, R34, R52 ;  /* 0x000000225020723c */ /* 0x040fe20000041834 */
[----:B------:R-:W2:Y:S01]  /*7610*/  LDSM.16.MT88.4 R52, [R110+0x8000] ;  /* 0x008000006e34783b */ /* 0x000ea20000004200 */
        /* <DEDUP_REMOVED lines=17> */
[----:B---3--:R-:W-:Y:S01]  /*7730*/  HMMA.16816.F32.BF16 R12, R80, R16, R12 ;  /* 0x00000010500c723c */ /* 0x008fe2000004180c */
[-C--:B------:R-:W-:Y:S01]  /*7740*/  FMUL.FTZ R60, R60, R143.reuse ;  /* 0x0000008f3c3c7220 */ /* 0x080fe20000410000 */
[----:B------:R-:W-:Y:S01]  /*7750*/  MUFU.EX2 R99, R99 ;  /* 0x0000006300637308 */ /* 0x000fe20000000800 */
[----:B------:R-:W-:-:S02]  /*7760*/  FMUL.FTZ R61, R61, R143 ;  /* 0x0000008f3d3d7220 */ /* 0x000fc40000410000 */
[-C--:B------:R-:W-:Y:S02]  /*7770*/  FMUL.FTZ R62, R62, R97.reuse ;  /* 0x000000613e3e7220 */ /* 0x080fe40000410000 */
[----:B------:R-:W-:Y:S01]  /*7780*/  FMUL.FTZ R63, R63, R97 ;  /* 0x000000613f3f7220 */ /* 0x000fe20000410000 */
[C---:B------:R-:W-:Y:S01]  /*7790*/  HMMA.16816.F32.BF16 R16, R80.reuse, R18, R68 ;  /* 0x000000125010723c */ /* 0x040fe20000041844 */
[--C-:B------:R-:W-:Y:S01]  /*77a0*/  FFMA.FTZ R145, R128, c[0x0][0x23c], -R142.reuse ;  /* 0x00008f0080917a23 */ /* 0x100fe2000001088e */
[----:B------:R-:W3:Y:S01]  /*77b0*/  MUFU.EX2 R2, R2 ;  /* 0x0000000200027308 */ /* 0x000ee20000000800 */
[--C-:B------:R-:W-:Y:S01]  /*77c0*/  FFMA.FTZ R128, R133, c[0x0][0x23c], -R142.reuse ;  /* 0x00008f0085807a23 */ /* 0x100fe2000001088e */
[----:B------:R-:W-:Y:S01]  /*77d0*/  LDSM.16.MT88.4 R68, [R108+0x6c00] ;  /* 0x006c00006c44783b */ /* 0x000fe20000004200 */
        /* <DEDUP_REMOVED lines=8> */
[C---:B--2---:R-:W-:Y:S01]  /*7860*/  HMMA.16816.F32.BF16 R36, R80.reuse, R52, R36 ;  /* 0x000000345024723c */ /* 0x044fe20000041824 */
[----:B------:R-:W-:Y:S01]  /*7870*/  FFMA.FTZ R100, R104, c[0x0][0x23c], -R142 ;  /* 0x00008f0068647a23 */ /* 0x000fe2000001088e */
[----:B------:R-:W-:Y:S01]  /*7880*/  MUFU.EX2 R146, R146 ;  /* 0x0000009200927308 */ /* 0x000fe20000000800 */
[----:B------:R-:W-:Y:S02]  /*7890*/  FFMA.FTZ R140, R135, R143, R140 ;  /* 0x0000008f878c7223 */ /* 0x000fe4000001008c */
[----:B------:R-:W-:Y:S02]  /*78a0*/  FFMA.FTZ R64, R101, c[0x0][0x23c], -R142 ;  /* 0x00008f0065407a23 */ /* 0x000fe4000001088e */
[--C-:B------:R-:W-:Y:S01]  /*78b0*/  FFMA.FTZ R93, R93, c[0x0][0x23c], -R95.reuse ;  /* 0x00008f005d5d7a23 */ /* 0x100fe2000001085f */
[----:B------:R-:W-:Y:S01]  /*78c0*/  HMMA.16816.F32.BF16 R40, R80, R54, R40 ;  /* 0x000000365028723c */ /* 0x000fe20000041828 */
[----:B------:R-:W2:Y:S01]  /*78d0*/  LDSM.16.MT88.4 R52, [R108+0x8000] ;  /* 0x008000006c34783b */ /* 0x000ea20000004200 */
[----:B------:R-:W-:Y:S01]  /*78e0*/  MUFU.EX2 R128, R128 ;  /* 0x0000008000807308 */ /* 0x000fe20000000800 */
[----:B------:R-:W-:-:S02]  /*78f0*/  FFMA.FTZ R104, R84, c[0x0][0x23c], -R95 ;  /* 0x00008f0054687a23 */ /* 0x000fc4000001085f */
[--C-:B------:R-:W-:Y:S02]  /*7900*/  FFMA.FTZ R90, R90, c[0x0][0x23c], -R95.reuse ;  /* 0x00008f005a5a7a23 */ /* 0x100fe4000001085f */
[--C-:B------:R-:W-:Y:S01]  /*7910*/  FFMA.FTZ R101, R102, c[0x0][0x23c], -R142.reuse ;  /* 0x00008f0066657a23 */ /* 0x100fe2000001088e */
[----:B------:R-:W-:Y:S01]  /*7920*/  HMMA.16816.F32.BF16 R24, R80, R26, R60 ;  /* 0x0000001a5018723c */ /* 0x000fe2000004183c */
[----:B------:R-:W-:Y:S01]  /*7930*/  LDSM.16.MT88.4 R60, [R110+0x6800] ;  /* 0x006800006e3c783b */ /* 0x000fe20000004200 */
[----:B------:R-:W-:Y:S01]  /*7940*/  MUFU.EX2 R133, R133 ;  /* 0x0000008500857308 */ /* 0x000fe20000000800 */
[----:B------:R-:W-:Y:S02]  /*7950*/  FFMA.FTZ R135, R105, c[0x0][0x23c], -R142 ;  /* 0x00008f0069877a23 */ /* 0x000fe4000001088e */
[----:B------:R-:W-:Y:S02]  /*7960*/  FFMA.FTZ R95, R92, c[0x0][0x23c], -R95 ;  /* 0x00008f005c5f7a23 */ /* 0x000fe4000001085f */
[----:B------:R-:W-:-:S02]  /*7970*/  FADD.FTZ R140, R89, R140 ;  /* 0x0000008c598c7221 */ /* 0x000fc40000010000 */
[----:B------:R-:W-:Y:S01]  /*7980*/  FFMA.FTZ R94, R134, R97, R94 ;  /* 0x00000061865e7223 */ /* 0x000fe2000001005e */
[----:B------:R-:W-:Y:S01]  /*7990*/  MUFU.EX2 R138, R138 ;  /* 0x0000008a008a7308 */ /* 0x000fe20000000800 */
[----:B------:R-:W-:Y:S02]  /*79a0*/  FADD.FTZ R87, R87, R140 ;  /* 0x0000008c57577221 */ /* 0x000fe40000010000 */
[----:B------:R-:W-:Y:S02]  /*79b0*/  FADD.FTZ R94, R85, R94 ;  /* 0x0000005e555e7221 */ /* 0x000fe40000010000 */
[----:B------:R-:W-:Y:S02]  /*79c0*/  FADD.FTZ R92, R86, R87 ;  /* 0x00000057565c7221 */ /* 0x000fe40000010000 */
[----:B------:R-:W-:Y:S01]  /*79d0*/  FADD.FTZ R91, R91, R94 ;  /* 0x0000005e5b5b7221 */ /* 0x000fe20000010000 */
[----:B------:R-:W-:Y:S03]  /*79e0*/  MUFU.EX2 R141, R141 ;  /* 0x0000008d008d7308 */ /* 0x000fe60000000800 */
[----:B------:R-:W-:-:S05]  /*79f0*/  FADD.FTZ R0, R0, R91 ;  /* 0x0000005b00007221 */ /* 0x000fca0000010000 */
[----:B------:R-:W-:Y:S01]  /*7a00*/  MUFU.EX2 R132, R132 ;  /* 0x0000008400847308 */ /* 0x000fe20000000800 */
[C---:B--2---:R-:W-:Y:S07]  /*7a10*/  HMMA.16816.F32.BF16 R44, R80.reuse, R52, R44 ;  /* 0x00000034502c723c */ /* 0x044fee000004182c */
[----:B------:R-:W-:Y:S01]  /*7a20*/  MUFU.EX2 R139, R139 ;  /* 0x0000008b008b7308 */ /* 0x000fe20000000800 */
[----:B-1----:R-:W-:Y:S01]  /*7a30*/  F2FP.BF16.PACK_AB R52, R106, R129 ;  /* 0x000000816a34723e */ /* 0x002fe200000010ff */
[----:B------:R-:W-:Y:S01]  /*7a40*/  HMMA.16816.F32.BF16 R48, R80, R54, R48 ;  /* 0x000000365030723c */ /* 0x000fe20000041830 */
[----:B----4-:R-:W-:-:S05]  /*7a50*/  F2FP.BF16.PACK_AB R53, R98, R107 ;  /* 0x0000006b6235723e */ /* 0x010fca00000010ff */
[----:B------:R-:W-:Y:S01]  /*7a60*/  MUFU.EX2 R102, R64 ;  /* 0x0000004000667308 */ /* 0x000fe20000000800 */
[----:B------:R-:W-:Y:S02]  /*7a70*/  FADD.FTZ R129, R129, R92 ;  /* 0x0000005c81817221 */ /* 0x000fe40000010000 */
[----:B------:R-:W-:Y:S01]  /*7a80*/  FADD.FTZ R107, R107, R0 ;  /* 0x000000006b6b7221 */ /* 0x000fe20000010000 */
[----:B------:R-:W-:Y:S01]  /*7a90*/  F2FP.BF16.PACK_AB R54, R96, R103 ;  /* 0x000000676036723e */ /* 0x000fe200000010ff */
[----:B------:R-:W-:Y:S01]  /*7aa0*/  FADD.FTZ R106, R106, R129 ;  /* 0x000000816a6a7221 */ /* 0x000fe20000010000 */
[----:B---3--:R-:W-:Y:S02]  /*7ab0*/  F2FP.BF16.PACK_AB R55, R2, R99 ;  /* 0x000000630237723e */ /* 0x008fe400000010ff */
[----:B------:R-:W1:Y:S01]  /*7ac0*/  MUFU.EX2 R101, R101 ;  /* 0x0000006500657308 */ /* 0x000e620000000800 */
[----:B------:R-:W-:Y:S02]  /*7ad0*/  FADD.FTZ R98, R98, R107 ;  /* 0x0000006b62627221 */ /* 0x000fe40000010000 */
[----:B------:R-:W-:-:S02]  /*7ae0*/  FADD.FTZ R103, R103, R106 ;  /* 0x0000006a67677221 */ /* 0x000fc40000010000 */
[C---:B------:R-:W-:Y:S02]  /*7af0*/  HMMA.16816.F32.BF16 R4, R52.reuse, R56, R4 ;  /* 0x000000383404723c */ /* 0x040fe40000041804 */
[----:B------:R-:W-:Y:S01]  /*7b00*/  FADD.FTZ R96, R96, R103 ;  /* 0x0000006760607221 */ /* 0x000fe20000010000 */
        /* <DEDUP_REMOVED lines=29> */
[----:B------:R-:W-:-:S02]  /*7ce0*/  F2FP.BF16.PACK_AB R53, R141, R138 ;  /* 0x0000008a8d35723e */ /* 0x000fc400000010ff */
        /* <DEDUP_REMOVED lines=15> */
[----:B------:R-:W-:Y:S08]  /*7de0*/  HMMA.16816.F32.BF16 R72, R84, R68, R12 ;  /* 0x000000445448723c */ /* 0x000ff0000004180c */
[C---:B-1----:R-:W-:Y:S08]  /*7df0*/  HMMA.16816.F32.BF16 R28, R52.reuse, R56, R28 ;  /* 0x00000038341c723c */ /* 0x042ff0000004181c */
[----:B------:R-:W-:Y:S01]  /*7e00*/  HMMA.16816.F32.BF16 R32, R52, R58, R32 ;  /* 0x0000003a3420723c */ /* 0x000fe20000041820 */
[----:B------:R-:W1:Y:S07]  /*7e10*/  LDSM.16.MT88.4 R56, [R108+0x8800] ;  /* 0x008800006c38783b */ /* 0x000e6e0000004200 */
[----:B------:R-:W-:Y:S08]  /*7e20*/  HMMA.16816.F32.BF16 R68, R84, R70, R16 ;  /* 0x000000465444723c */ /* 0x000ff00000041810 */
[C---:B--2---:R-:W-:Y:S08]  /*7e30*/  HMMA.16816.F32.BF16 R36, R52.reuse, R60, R36 ;  /* 0x0000003c3424723c */ /* 0x044ff00000041824 */
[C---:B------:R-:W-:Y:S01]  /*7e40*/  HMMA.16816.F32.BF16 R40, R52.reuse, R62, R40 ;  /* 0x0000003e3428723c */ /* 0x040fe20000041828 */
[----:B------:R-:W2:Y:S07]  /*7e50*/  LDSM.16.MT88.4 R60, [R110+0x7c00] ;  /* 0x007c00006e3c783b */ /* 0x000eae0000004200 */
[C---:B-1----:R-:W-:Y:S08]  /*7e60*/  HMMA.16816.F32.BF16 R44, R52.reuse, R56, R44 ;  /* 0x00000038342c723c */ /* 0x042ff0000004182c */
[----:B------:R-:W-:Y:S01]  /*7e70*/  HMMA.16816.F32.BF16 R48, R52, R58, R48 ;  /* 0x0000003a3430723c */ /* 0x000fe20000041830 */
[----:B------:R-:W1:Y:S07]  /*7e80*/  LDSM.16.MT88.4 R52, [R108+0x7c00] ;  /* 0x007c00006c34783b */ /* 0x000e6e0000004200 */
[C---:B------:R-:W-:Y:S07]  /*7e90*/  HMMA.16816.F32.BF16 R36, R84.reuse, R8, R36 ;  /* 0x000000085424723c */ /* 0x040fee0000041824 */
[----:B------:R-:W-:Y:S01]  /*7ea0*/  FADD.FTZ R9, R99, R98 ;  /* 0x0000006263097221 */ /* 0x000fe20000010000 */
[----:B------:R-:W-:Y:S03]  /*7eb0*/  HMMA.16816.F32.BF16 R40, R84, R10, R40 ;  /* 0x0000000a5428723c */ /* 0x000fe60000041828 */
[----:B------:R-:W-:Y:S01]  /*7ec0*/  FADD.FTZ R9, R2, R9 ;  /* 0x0000000902097221 */ /* 0x000fe20000010000 */
[----:B------:R-:W-:-:S03]  /*7ed0*/  MOV R2, R88 ;  /* 0x0000005800027202 */ /* 0x000fc60000000f00 */
        /* <DEDUP_REMOVED lines=17> */
[----:B-1----:R-:W-:Y:S01]  /*7ff0*/  HMMA.16816.F32.BF16 R56, R84, R52, R28 ;  /* 0x000000345438723c */ /* 0x002fe2000004181c */
[----:B------:R-:W-:Y:S02]  /*8000*/  FADD.FTZ R135, R135, R100 ;  /* 0x0000006487877221 */ /* 0x000fe40000010000 */
[----:B------:R-:W-:-:S05]  /*8010*/  FADD.FTZ R134, R95, R90 ;  /* 0x0000005a5f867221 */ /* 0x000fca0000010000 */
[C---:B------:R-:W-:Y:S08]  /*8020*/  HMMA.16816.F32.BF16 R52, R84.reuse, R54, R32 ;  /* 0x000000365434723c */ /* 0x040ff00000041820 */
[----:B------:R-:W-:Y:S11]  /*8030*/  HMMA.16816.F32.BF16 R48, R84, R6, R48 ;  /* 0x000000065430723c */ /* 0x000ff60000041830 */
[----:B------:R-:W-:Y:S08]  /*8040*/  @!UPT UIADD3 URZ, URZ, URZ, URZ ;  /* 0x0000003f3f3ff290 */ /* 0x000ff0000fffe03f */
.L_x_4652:
        /* <DEDUP_REMOVED lines=11> */
.L_x_4664:
        /* <DEDUP_REMOVED lines=65> */
.L_x_4661:
[----:B------:R-:W-:Y:S02]  /*8510*/  ISETP.GE.AND P3, PT, R124, c[0x0][0x220], PT ;  /* 0x000088007c007a0c */ /* 0x000fe40003f66270 */
[C---:B------:R-:W-:Y:S02]  /*8520*/  LEA R132, P4, R2.reuse, R136, 0x1 ;  /* 0x0000008802847211 */ /* 0x040fe400078808ff */
[----:B------:R-:W-:Y:S02]  /*8530*/  ISETP.GE.AND P2, PT, R123, c[0x0][0x220], PT ;  /* 0x000088007b007a0c */ /* 0x000fe40003f46270 */
[-C--:B------:R-:W-:Y:S02]  /*8540*/  LEA.HI.X R133, R2, R137.reuse, R0, 0x1, P4 ;  /* 0x0000008902857211 */ /* 0x080fe400020f0c00 */
[----:B------:R-:W-:Y:S02]  /*8550*/  ISETP.GE.AND P1, PT, R122, c[0x0][0x220], PT ;  /* 0x000088007a007a0c */ /* 0x000fe40003f26270 */
[----:B------:R-:W-:Y:S03]  /*8560*/  IADD3 R139, P0, R119, R2, RZ ;  /* 0x00000002778b7210 */ /* 0x000fe60007f1e0ff */
[----:B------:R-:W-:Y:S01]  /*8570*/  @P3 STS [R121+0x6000], RZ ;  /* 0x006000ff79003388 */ /* 0x000fe20000000800 */
[----:B------:R-:W-:Y:S02]  /*8580*/  @!P3 MOV R3, c[0x0][0x1a0] ;  /* 0x000068000003ba02 */ /* 0x000fe40000000f00 */
[----:B------:R-:W-:Y:S02]  /*8590*/  IADD3.X R0, R118, R0, RZ, P0, !PT ;  /* 0x0000000076007210 */ /* 0x000fe400007fe4ff */
[----:B------:R-:W-:Y:S01]  /*85a0*/  @!P2 LEA R140, P4, R139, R136, 0x1 ;  /* 0x000000888b8ca211 */ /* 0x000fe200078808ff */
[----:B------:R-:W-:Y:S01]  /*85b0*/  @P3 STS [R121+0x6004], RZ ;  /* 0x006004ff79003388 */ /* 0x000fe20000000800 */
[----:B------:R-:W-:Y:S02]  /*85c0*/  @!P3 LEA R138, P5, R3, R132, 0x6 ;  /* 0x00000084038ab211 */ /* 0x000fe400078a30ff */
[C---:B------:R-:W-:Y:S02]  /*85d0*/  @!P1 LEA R136, P0, R139.reuse, R136, 0x1 ;  /* 0x000000888b889211 */ /* 0x040fe400078008ff */
[----:B------:R-:W-:Y:S01]  /*85e0*/  @!P3 MOV R2, c[0x0][0x1a4] ;  /* 0x000069000002ba02 */ /* 0x000fe20000000f00 */
[----:B------:R-:W-:Y:S01]  /*85f0*/  @P3 STS.64 [R121+0x6008], RZ ;  /* 0x006008ff79003388 */ /* 0x000fe20000000a00 */
[CCC-:B------:R-:W-:Y:S02]  /*8600*/  @!P2 LEA.HI.X R141, R139.reuse, R137.reuse, R0.reuse, 0x1, P4 ;  /* 0x000000898b8da211 */ /* 0x1c0fe400020f0c00 */
[----:B------:R-:W-:Y:S02]  /*8610*/  @!P1 LEA.HI.X R137, R139, R137, R0, 0x1, P0 ;  /* 0x000000898b899211 */ /* 0x000fe400000f0c00 */
[----:B------:R-:W-:Y:S01]  /*8620*/  @!P3 LEA.HI.X R139, R3, R133, R2, 0x6, P5 ;  /* 0x00000085038bb211 */ /* 0x000fe200028f3402 */
[----:B------:R-:W-:Y:S01]  /*8630*/  @!PT LDS RZ, [RZ] ;  /* 0x00000000fffff984 */ /* 0x000fe20000000800 */
[----:B------:R-:W-:Y:S01]  /*8640*/  @!PT LDS RZ, [RZ] ;  /* 0x00000000fffff984 */ /* 0x000fe20000000800 */
[----:B------:R-:W-:Y:S01]  /*8650*/  @!PT LDS RZ, [RZ] ;  /* 0x00000000fffff984 */ /* 0x000fe20000000800 */
[----:B------:R1:W-:Y:S01]  /*8660*/  @!P3 LDGSTS.E.BYPASS.LTC128B.128 [R121+0x6000], [R132.64] ;  /* 0x060000008479bfae */ /* 0x0003e2000b901d48 */
[----:B------:R-:W-:Y:S05]  /*8670*/  ISETP.GT.AND P0, PT, R120, R115, PT ;  /* 0x000000737800720c */ /* 0x000fea0003f04270 */
        /* <DEDUP_REMOVED lines=126> */
[----:B------:R-:W-:Y:S01]  /*8e60*/  FMUL.FTZ R147, R19, c[0x0][0x2ec] ;  /* 0x0000bb0013937a20 */ /* 0x000fe20000410000 */
[----:B------:R-:W1:Y:S01]  /*8e70*/  MUFU.TANH R165, R165 ;  /* 0x000000a500a57308 */ /* 0x000e620000002400 */
[----:B------:R-:W-:Y:S02]  /*8e80*/  FMUL.FTZ R138, R20, c[0x0][0x2ec] ;  /* 0x0000bb00148a7a20 */ /* 0x000fe40000410000 */
[----:B---3--:R-:W-:Y:S02]  /*8e90*/  FMUL.FTZ R140, R21, c[0x0][0x2ec] ;  /* 0x0000bb00158c7a20 */ /* 0x008fe40000410000 */
[----:B------:R-:W-:Y:S02]  /*8ea0*/  FMUL.FTZ R141, R22, c[0x0][0x2ec] ;  /* 0x0000bb00168d7a20 */ /* 0x000fe40000410000 */
[----:B------:R-:W-:Y:S02]  /*8eb0*/  FMUL.FTZ R143, R23, c[0x0][0x2ec] ;  /* 0x0000bb00178f7a20 */ /* 0x000fe40000410000 */
[----:B------:R-:W-:Y:S01]  /*8ec0*/  FMUL.FTZ R148, R24, c[0x0][0x2ec] ;  /* 0x0000bb0018947a20 */ /* 0x000fe20000410000 */
[----:B------:R-:W3:Y:S01]  /*8ed0*/  MUFU.TANH R163, R163 ;  /* 0x000000a300a37308 */ /* 0x000ee20000002400 */
[----:B------:R-:W-:Y:S02]  /*8ee0*/  FMUL.FTZ R152, R25, c[0x0][0x2ec] ;  /* 0x0000bb0019987a20 */ /* 0x000fe40000410000 */
[----:B------:R-:W-:Y:S02]  /*8ef0*/  FMUL.FTZ R145, R26, c[0x0][0x2ec] ;  /* 0x0000bb001a917a20 */ /* 0x000fe40000410000 */
[----:B------:R-:W-:Y:S02]  /*8f00*/  FMUL.FTZ R139, R27, c[0x0][0x2ec] ;  /* 0x0000bb001b8b7a20 */ /* 0x000fe40000410000 */
[----:B------:R-:W-:Y:S02]  /*8f10*/  FMUL.FTZ R154, R28, c[0x0][0x2ec] ;  /* 0x0000bb001c9a7a20 */ /* 0x000fe40000410000 */
[----:B------:R-:W-:Y:S01]  /*8f20*/  FMUL.FTZ R155, R29, c[0x0][0x2ec] ;  /* 0x0000bb001d9b7a20 */ /* 0x000fe20000410000 */
[----:B------:R-:W1:Y:S01]  /*8f30*/  MUFU.TANH R161, R161 ;  /* 0x000000a100a17308 */ /* 0x000e620000002400 */
[----:B----4-:R-:W-:Y:S02]  /*8f40*/  FMUL.FTZ R136, R30, c[0x0][0x2ec] ;  /* 0x0000bb001e887a20 */ /* 0x010fe40000410000 */
[----:B------:R-:W-:Y:S02]  /*8f50*/  FMUL.FTZ R137, R31, c[0x0][0x2ec] ;  /* 0x0000bb001f897a20 */ /* 0x000fe40000410000 */
[----:B------:R-:W-:Y:S02]  /*8f60*/  FMUL.FTZ R156, R32, c[0x0][0x2ec] ;  /* 0x0000bb00209c7a20 */ /* 0x000fe40000410000 */
[----:B------:R-:W-:Y:S02]  /*8f70*/  FMUL.FTZ R157, R33, c[0x0][0x2ec] ;  /* 0x0000bb00219d7a20 */ /* 0x000fe40000410000 */
[----:B------:R-:W-:Y:S01]  /*8f80*/  FMUL.FTZ R84, R34, c[0x0][0x2ec] ;  /* 0x0000bb0022547a20 */ /* 0x000fe20000410000 */
[----:B------:R-:W4:Y:S01]  /*8f90*/  MUFU.TANH R146, R146 ;  /* 0x0000009200927308 */ /* 0x000f220000002400 */
        /* <DEDUP_REMOVED lines=31> */
[----:B------:R-:W-:Y:S02]  /*9190*/  IADD3 R8, R4, -0x40, RZ ;  /* 0xffffffc004087810 */ /* 0x000fe40007ffe0ff */
[----:B------:R-:W-:Y:S02]  /*91a0*/  IABS R9, R4 ;  /* 0x0000000400097213 */ /* 0x000fe40000000000 */
[----:B------:R-:W-:Y:S02]  /*91b0*/  IABS R7, R8 ;  /* 0x0000000800077213 */ /* 0x000fe40000000000 */
[----:B------:R-:W-:Y:S02]  /*91c0*/  LOP3.LUT R8, R8, c[0x0][0x2d0], RZ, 0x3c, !PT ;  /* 0x0000b40008087a12 */ /* 0x000fe400078e3cff */
[----:B------:R-:W-:Y:S01]  /*91d0*/  LOP3.LUT R4, R4, c[0x0][0x2d0], RZ, 0x3c, !PT ;  /* 0x0000b40004047a12 */ /* 0x000fe200078e3cff */
[----:B--2---:R-:W2:Y:S02]  /*91e0*/  MUFU.RCP R0, R6 ;  /* 0x0000000600007308 */ /* 0x004ea40000001000 */
[----:B--2---:R-:W-:Y:S08]  /*91f0*/  IADD3 R10, R0, 0xffffffe, RZ ;  /* 0x0ffffffe000a7810 */ /* 0x004ff00007ffe0ff */
[----:B------:R-:W2:Y:S02]  /*9200*/  F2I.FTZ.U32.TRUNC.NTZ R11, R10 ;  /* 0x0000000a000b7305 */ /* 0x000ea4000021f000 */
[--C-:B--2---:R-:W-:Y:S02]  /*9210*/  IMAD.MOV R5, RZ, RZ, -R11.reuse ;  /* 0x000000ffff057224 */ /* 0x104fe400078e0a0b */
        /* <DEDUP_REMOVED lines=47> */
.L_x_4663:
        /* <DEDUP_REMOVED lines=47> */
.L_x_4662:
        /* <DEDUP_REMOVED lines=129> */
[----:B------:R-:W-:Y:S02]  /*a010*/  FFMA.FTZ R139, R139, c[0x0][0x23c], -R92 ;  /* 0x00008f008b8b7a23 */ /* 0x000fe4000001085c */
[--C-:B------:R-:W-:Y:S01]  /*a020*/  FFMA.FTZ R152, R152, c[0x0][0x23c], -R103.reuse ;  /* 0x00008f0098987a23 */ /* 0x100fe20000010867 */
[----:B--2---:R-:W-:Y:S01]  /*a030*/  F2FP.BF16.PACK_AB R83, R88, R89 ;  /* 0x000000595853723e */ /* 0x004fe200000010ff */
[--C-:B------:R-:W-:Y:S02]  /*a040*/  FFMA.FTZ R154, R154, c[0x0][0x23c], -R103.reuse ;  /* 0x00008f009a9a7a23 */ /* 0x100fe40000010867 */
[--C-:B------:R-:W-:Y:S02]  /*a050*/  FFMA.FTZ R155, R155, c[0x0][0x23c], -R103.reuse ;  /* 0x00008f009b9b7a23 */ /* 0x100fe40000010867 */
[--C-:B------:R-:W-:Y:S01]  /*a060*/  FFMA.FTZ R156, R156, c[0x0][0x23c], -R103.reuse ;  /* 0x00008f009c9c7a23 */ /* 0x100fe20000010867 */
[----:B------:R-:W-:Y:S01]  /*a070*/  MUFU.EX2 R105, R105 ;  /* 0x0000006900697308 */ /* 0x000fe20000000800 */
[C---:B------:R-:W-:Y:S05]  /*a080*/  HMMA.16816.F32.BF16 R4, R80.reuse, R12, R4 ;  /* 0x0000000c5004723c */ /* 0x040fea0000041804 */
[----:B------:R-:W-:Y:S02]  /*a090*/  FFMA.FTZ R157, R157, c[0x0][0x23c], -R103 ;  /* 0x00008f009d9d7a23 */ /* 0x000fe40000010867 */
[C---:B------:R-:W-:Y:S01]  /*a0a0*/  FMUL.FTZ R12, R86.reuse, R72 ;  /* 0x00000048560c7220 */ /* 0x040fe20000410000 */
[C---:B------:R-:W-:Y:S01]  /*a0b0*/  HMMA.16816.F32.BF16 R8, R80.reuse, R14, R8 ;  /* 0x0000000e5008723c */ /* 0x040fe20000041808 */
[----:B------:R-:W-:Y:S03]  /*a0c0*/  MUFU.EX2 R95, R95 ;  /* 0x0000005f005f7308 */ /* 0x000fe60000000800 */
[C---:B------:R-:W-:Y:S02]  /*a0d0*/  FMUL.FTZ R13, R86.reuse, R73 ;  /* 0x00000049560d7220 */ /* 0x040fe40000410000 */
[----:B------:R-:W-:Y:S02]  /*a0e0*/  FFMA.FTZ R101, R86, R135, R101 ;  /* 0x0000008756657223 */ /* 0x000fe40000010065 */
[C---:B------:R-:W-:Y:S03]  /*a0f0*/  FMUL.FTZ R14, R85.reuse, R74 ;  /* 0x0000004a550e7220 */ /* 0x040fe60000410000 */
[----:B------:R-:W-:Y:S01]  /*a100*/  MUFU.EX2 R97, R97 ;  /* 0x0000006100617308 */ /* 0x000fe20000000800 */
[C---:B------:R-:W-:Y:S02]  /*a110*/  FMUL.FTZ R15, R85.reuse, R75 ;  /* 0x0000004b550f7220 */ /* 0x040fe40000410000 */
[----:B------:R-:W-:Y:S02]  /*a120*/  FFMA.FTZ R104, R85, R134, R104 ;  /* 0x0000008655687223 */ /* 0x000fe40000010068 */
[----:B------:R-:W-:Y:S02]  /*a130*/  FFMA.FTZ R84, R84, c[0x0][0x23c], -R92 ;  /* 0x00008f0054547a23 */ /* 0x000fe4000001085c */
[----:B------:R-:W-:Y:S01]  /*a140*/  FADD.FTZ R104, R91, R104 ;  /* 0x000000685b687221 */ /* 0x000fe20000010000 */
        /* <DEDUP_REMOVED lines=11> */
[----:B------:R-:W-:Y:S01]  /*a200*/  FADD.FTZ R101, R88, R101 ;  /* 0x0000006558657221 */ /* 0x000fe20000010000 */
[----:B------:R-:W-:Y:S01]  /*a210*/  MUFU.EX2 R106, R106 ;  /* 0x0000006a006a7308 */ /* 0x000fe20000000800 */
[----:B------:R-:W-:Y:S03]  /*a220*/  FADD.FTZ R93, R93, R94 ;  /* 0x0000005e5d5d7221 */ /* 0x000fe60000010000 */
[C---:B------:R-:W-:Y:S03]  /*a230*/  HMMA.16816.F32.BF16 R20, R80.reuse, R28, R20 ;  /* 0x0000001c5014723c */ /* 0x040fe60000041814 */
[----:B------:R-:W-:Y:S03]  /*a240*/  FADD.FTZ R90, R90, R93 ;  /* 0x0000005d5a5a7221 */ /* 0x000fe60000010000 */
        /* <DEDUP_REMOVED lines=14> */
[----:B------:R-:W-:Y:S06]  /*a330*/  MUFU.EX2 R139, R139 ;  /* 0x0000008b008b7308 */ /* 0x000fec0000000800 */
[--C-:B------:R-:W-:Y:S01]  /*a340*/  FFMA.FTZ R60, R138, c[0x0][0x23c], -R103.reuse ;  /* 0x00008f008a3c7a23 */ /* 0x100fe20000010867 */
[C---:B------:R-:W-:Y:S03]  /*a350*/  HMMA.16816.F32.BF16 R32, R80.reuse, R62, R32 ;  /* 0x0000003e5020723c */ /* 0x040fe60000041820 */
[----:B------:R1:W-:Y:S01]  /*a360*/  MUFU.EX2 R140, R60 ;  /* 0x0000003c008c7308 */ /* 0x0003e20000000800 */
[----:B------:R-:W-:Y:S02]  /*a370*/  FFMA.FTZ R138, R148, c[0x0][0x23c], -R103 ;  /* 0x00008f00948a7a23 */ /* 0x000fe40000010867 */
[----:B--2---:R-:W-:Y:S02]  /*a380*/  FADD.FTZ R93, R65, R90 ;  /* 0x0000005a415d7221 */ /* 0x004fe40000010000 */
[C---:B---3--:R-:W-:Y:S05]  /*a390*/  HMMA.16816.F32.BF16 R36, R80.reuse, R52, R36 ;  /* 0x000000345024723c */ /* 0x048fea0000041824 */
[----:B------:R-:W-:Y:S03]  /*a3a0*/  MUFU.EX2 R138, R138 ;  /* 0x0000008a008a7308 */ /* 0x000fe60000000800 */
[C---:B------:R-:W-:Y:S01]  /*a3b0*/  HMMA.16816.F32.BF16 R40, R80.reuse, R54, R40 ;  /* 0x000000365028723c */ /* 0x040fe20000041828 */
[----:B------:R-:W2:Y:S06]  /*a3c0*/  LDSM.16.MT88.4 R52, [R108+0x8000] ;  /* 0x008000006c34783b */ /* 0x000eac0000004200 */
[----:B------:R-:W-:Y:S02]  /*a3d0*/  MUFU.EX2 R102, R102 ;  /* 0x0000006600667308 */ /* 0x000fe40000000800 */
[----:B-1----:R-:W-:Y:S08]  /*a3e0*/  LDSM.16.MT88.4 R60, [R108+0x6800] ;  /* 0x006800006c3c783b */ /* 0x002ff00000004200 */
[----:B------:R-:W1:Y:S10]  /*a3f0*/  MUFU.EX2 R99, R99 ;  /* 0x0000006300637308 */ /* 0x000e740000000800 */
[----:B------:R-:W-:Y:S10]  /*a400*/  MUFU.EX2 R103, R152 ;  /* 0x0000009800677308 */ /* 0x000ff40000000800 */
[----:B------:R-:W-:Y:S01]  /*a410*/  MUFU.EX2 R154, R154 ;  /* 0x0000009a009a7308 */ /* 0x000fe20000000800 */
[C---:B--2---:R-:W-:Y:S09]  /*a420*/  HMMA.16816.F32.BF16 R44, R80.reuse, R52, R44 ;  /* 0x00000034502c723c */ /* 0x044ff2000004182c */
[----:B------:R-:W2:Y:S03]  /*a430*/  MUFU.EX2 R155, R155 ;  /* 0x0000009b009b7308 */ /* 0x000ea60000000800 */
[----:B------:R-:W-:Y:S01]  /*a440*/  F2FP.BF16.PACK_AB R52, R96, R65 ;  /* 0x000000416034723e */ /* 0x000fe200000010ff */
[----:B------:R-:W-:Y:S03]  /*a450*/  HMMA.16816.F32.BF16 R48, R80, R54, R48 ;  /* 0x000000365030723c */ /* 0x000fe60000041830 */
[----:B------:R-:W-:Y:S01]  /*a460*/  F2FP.BF16.PACK_AB R53, R95, R98 ;  /* 0x000000625f35723e */ /* 0x000fe200000010ff */
[----:B------:R-:W-:Y:S03]  /*a470*/  FADD.FTZ R98, R98, R101 ;  /* 0x0000006562627221 */ /* 0x000fe60000010000 */
[----:B------:R-:W-:Y:S01]  /*a480*/  F2FP.BF16.PACK_AB R54, R100, R97 ;  /* 0x000000616436723e */ /* 0x000fe200000010ff */
[----:B------:R-:W-:Y:S01]  /*a490*/  MUFU.EX2 R86, R86 ;  /* 0x0000005600567308 */ /* 0x000fe20000000800 */
[----:B-1----:R-:W-:Y:S03]  /*a4a0*/  F2FP.BF16.PACK_AB R55, R99, R102 ;  /* 0x000000666337723e */ /* 0x002fe600000010ff */
[----:B------:R-:W-:Y:S02]  /*a4b0*/  FADD.FTZ R96, R96, R93 ;  /* 0x0000005d60607221 */ /* 0x000fe40000010000 */
[----:B------:R-:W-:Y:S02]  /*a4c0*/  FADD.FTZ R95, R95, R98 ;  /* 0x000000625f5f7221 */ /* 0x000fe40000010000 */
[C---:B------:R-:W-:Y:S02]  /*a4d0*/  HMMA.16816.F32.BF16 R4, R52.reuse, R56, R4 ;  /* 0x000000383404723c */ /* 0x040fe40000041804 */
[----:B------:R-:W1:Y:S03]  /*a4e0*/  MUFU.EX2 R85, R85 ;  /* 0x0000005500557308 */ /* 0x000e660000000800 */
[----:B------:R-:W-:Y:S01]  /*a4f0*/  FADD.FTZ R97, R97, R96 ;  /* 0x0000006061617221 */ /* 0x000fe20000010000 */
[----:B--2---:R-:W-:Y:S01]  /*a500*/  F2FP.BF16.PACK_AB R88, R155, R154 ;  /* 0x0000009a9b58723e */ /* 0x004fe200000010ff */
[----:B------:R-:W-:Y:S01]  /*a510*/  FADD.FTZ R102, R102, R95 ;  /* 0x0000005f66667221 */ /* 0x000fe20000010000 */
[C---:B------:R-:W-:Y:S01]  /*a520*/  HMMA.16816.F32.BF16 R8, R52.reuse, R58, R8 ;  /* 0x0000003a3408723c */ /* 0x040fe20000041808 */
[----:B------:R-:W2:Y:S03]  /*a530*/  LDSM.16.MT88.4 R56, [R108+0x6400] ;  /* 0x006400006c38783b */ /* 0x000ea60000004200 */
[----:B------:R-:W-:Y:S01]  /*a540*/  MUFU.EX2 R156, R156 ;  /* 0x0000009c009c7308 */ /* 0x000fe20000000800 */
[----:B------:R-:W-:Y:S02]  /*a550*/  FADD.FTZ R97, R100, R97 ;  /* 0x0000006164617221 */ /* 0x000fe40000010000 */
[----:B------:R-:W-:Y:S07]  /*a560*/  FADD.FTZ R102, R99, R102 ;  /* 0x0000006663667221 */ /* 0x000fee0000010000 */
[----:B------:R-:W3:Y:S01]  /*a570*/  MUFU.EX2 R157, R157 ;  /* 0x0000009d009d7308 */ /* 0x000ee20000000800 */
[----:B-1----:R-:W-:Y:S09]  /*a580*/  F2FP.BF16.PACK_AB R89, R85, R86 ;  /* 0x000000565559723e */ /* 0x002ff200000010ff */
[----:B------:R-:W-:Y:S10]  /*a590*/  MUFU.EX2 R3, R84 ;  /* 0x0000005400037308 */ /* 0x000ff40000000800 */
[----:B------:R-:W1:Y:S01]  /*a5a0*/  MUFU.EX2 R92, R92 ;  /* 0x0000005c005c7308 */ /* 0x000e620000000800 */
[----:B---3--:R-:W-:Y:S01]  /*a5b0*/  F2FP.BF16.PACK_AB R90, R157, R156 ;  /* 0x0000009c9d5a723e */ /* 0x008fe200000010ff */
[C---:B--2---:R-:W-:Y:S08]  /*a5c0*/  HMMA.16816.F32.BF16 R12, R52.reuse, R56, R12 ;  /* 0x00000038340c723c */ /* 0x044ff0000004180c */
[C---:B------:R-:W-:Y:S01]  /*a5d0*/  HMMA.16816.F32.BF16 R16, R52.reuse, R58, R16 ;  /* 0x0000003a3410723c */ /* 0x040fe20000041810 */
[----:B------:R-:W2:Y:S03]  /*a5e0*/  LDSM.16.MT88.4 R56, [R110+0x7400] ;  /* 0x007400006e38783b */ /* 0x000ea60000004200 */
[----:B-1----:R-:W-:Y:S04]  /*a5f0*/  F2FP.BF16.PACK_AB R91, R92, R3 ;  /* 0x000000035c5b723e */ /* 0x002fe800000010ff */
        /* <DEDUP_REMOVED lines=14> */
[C---:B------:R-:W-:Y:S03]  /*a6e0*/  F2FP.BF16.PACK_AB R53, R106.reuse, R107 ;  /* 0x0000006b6a35723e */ /* 0x040fe600000010ff */
        /* <DEDUP_REMOVED lines=40> */
[----:B------:R-:W4:Y:S07]  /*a970*/  LDSM.16.MT88.4 R8, [R108+0x8c00] ;  /* 0x008c00006c08783b */ /* 0x000f2e0000004200 */
[C---:B------:R-:W-:Y:S08]  /*a980*/  HMMA.16816.F32.BF16 R68, R88.reuse, R70, R16 ;  /* 0x000000465844723c */ /* 0x040ff00000041810 */
[C---:B-1----:R-:W-:Y:S08]  /*a990*/  HMMA.16816.F32.BF16 R64, R88.reuse, R60, R20 ;  /* 0x0000003c5840723c */ /* 0x042ff00000041814 */
[C---:B------:R-:W-:Y:S08]  /*a9a0*/  HMMA.16816.F32.BF16 R60, R88.reuse, R62, R24 ;  /* 0x0000003e583c723c */ /* 0x040ff00000041818 */
[C---:B--2---:R-:W-:Y:S08]  /*a9b0*/  HMMA.16816.F32.BF16 R56, R88.reuse, R52, R28 ;  /* 0x000000345838723c */ /* 0x044ff0000004181c */
[C---:B------:R-:W-:Y:S08]  /*a9c0*/  HMMA.16816.F32.BF16 R52, R88.reuse, R54, R32 ;  /* 0x000000365834723c */ /* 0x040ff00000041820 */
[C---:B---3--:R-:W-:Y:S08]  /*a9d0*/  HMMA.16816.F32.BF16 R36, R88.reuse, R4, R36 ;  /* 0x000000045824723c */ /* 0x048ff00000041824 */
[C---:B------:R-:W-:Y:S08]  /*a9e0*/  HMMA.16816.F32.BF16 R40, R88.reuse, R6, R40 ;  /* 0x000000065828723c */ /* 0x040ff00000041828 */
[C---:B----4-:R-:W-:Y:S08]  /*a9f0*/  HMMA.16816.F32.BF16 R44, R88.reuse, R8, R44 ;  /* 0x00000008582c723c */ /* 0x050ff0000004182c */
[----:B------:R-:W-:Y:S01]  /*aa00*/  HMMA.16816.F32.BF16 R48, R88, R10, R48 ;  /* 0x0000000a5830723c */ /* 0x000fe20000041830 */
[----:B------:R-:W-:-:S07]  /*aa10*/  @P0 BRA `(.L_x_4664) ;  /* 0xffffd6e000000947 */ /* 0x000fce000383ffff */
.L_x_4660:
        /* <DEDUP_REMOVED lines=207> */
.L_x_4666:
[----:B--23--:R-:W-:Y:S05]  /*b710*/  BSYNC B0 ;  /* 0x0000000000007941 */ /* 0x00cfea0003800000 */
.L_x_4665:
        /* <DEDUP_REMOVED lines=18> */
.L_x_4668:
[----:B------:R-:W-:Y:S05]  /*b840*/  BSYNC B0 ;  /* 0x0000000000007941 */ /* 0x000fea0003800000 */
.L_x_4667:
        /* <DEDUP_REMOVED lines=10> */
.L_x_4670:
[----:B------:R-:W-:Y:S05]  /*b8f0*/  BSYNC B0 ;  /* 0x0000000000007941 */ /* 0x000fea0003800000 */
.L_x_4669:
        /* <DEDUP_REMOVED lines=10> */
.L_x_4672:
[----:B------:R-:W-:Y:S05]  /*b9a0*/  BSYNC B0 ;  /* 0x0000000000007941 */ /* 0x000fea0003800000 */
.L_x_4671:
        /* <DEDUP_REMOVED lines=11> */
.L_x_4673:
        /* <DEDUP_REMOVED lines=10> */
.L_x_6365:


//--------------------- .text._ZN5flash24flash_fwd_splitkv_kernelI23Flash_fwd_kernel_traitsILi96ELi64ELi64ELi4ELb0ELb0EN7cutlass10bfloat16_tE19Flash_kernel_traitsILi96ELi64ELi64ELi4ES3_EELb1ELb0ELb0ELb0ELb0ELb0ELb1ELb1EEEvNS_16Flash_fwd_paramsE --------------------------
	.section	.text._ZN5flash24flash_fwd_splitkv_kernelI23Flash_fwd_kernel_traitsILi96ELi64ELi64ELi4ELb0ELb0EN7cutlass10bfloat16_tE19Flash_kernel_traitsILi96ELi64ELi64ELi4ES3_EELb1ELb0ELb0ELb0ELb0ELb0ELb1ELb1EEEvNS_16Flash_fwd_paramsE,"ax",@progbits
	.sectioninfo	@"SHI_REGISTERS=161"
	.align	128
        .global         _ZN5flash24flash_fwd_splitkv_kernelI23Flash_fwd_kernel_traitsILi96ELi64ELi64ELi4ELb0ELb0EN7cutlass10bfloat16_tE19Flash_kernel_traitsILi96ELi64ELi64ELi4ES3_EELb1ELb0ELb0ELb0ELb0ELb0ELb1ELb1EEEvNS_16Flash_fwd_paramsE
        .type           _ZN5flash24flash_fwd_splitkv_kernelI23Flash_fwd_kernel_traitsILi96ELi64ELi64ELi4ELb0ELb0EN7cutlass10bfloat16_tE19Flash_kernel_traitsILi96ELi64ELi64ELi4ES3_EELb1ELb0ELb0ELb0ELb0ELb0ELb1ELb1EEEvNS_16Flash_fwd_paramsE,@function
        .size           _ZN5flash24flash_fwd_splitkv_kernelI23Flash_fwd_kernel_traitsILi96ELi64ELi64ELi4ELb0ELb0EN7cutlass10bfloat16_tE19Flash_kernel_traitsILi96ELi64ELi64ELi4ES3_EELb1ELb0ELb0ELb0ELb0ELb0ELb1ELb1EEEvNS_16Flash_fwd_paramsE,(.L_x_6366 - _ZN5flash24flash_fwd_splitkv_kernelI23Flash_fwd_kernel_traitsILi96ELi64ELi64ELi4ELb0ELb0EN7cutlass10bfloat16_tE19Flash_kernel_traitsILi96ELi64ELi64ELi4ES3_EELb1ELb0ELb0ELb0ELb0ELb0ELb1ELb1EEEvNS_16Flash_fwd_paramsE)
        .other          _ZN5flash24flash_fwd_splitkv_kernelI23Flash_fwd_kernel_traitsILi96ELi64ELi64ELi4ELb0ELb0EN7cutlass10bfloat16_tE19Flash_kernel_traitsILi96ELi64ELi64ELi4ES3_EELb1ELb0ELb0ELb0ELb0ELb0ELb1ELb1EEEvNS_16Flash_fwd_paramsE,@"STO_CUDA_ENTRY STV_DEFAULT"
_ZN5flash24flash_fwd_splitkv_kernelI23Flash_fwd_kernel_traitsILi96ELi64ELi64ELi4ELb0ELb0EN7cutlass10bfloat16_tE19Flash_kernel_traitsILi96ELi64ELi64ELi4ES3_EELb1ELb0ELb0ELb0ELb0ELb0ELb1ELb1EEEvNS_16Flash_fwd_paramsE:
.text._ZN5flash24flash_fwd_splitkv_kernelI23Flash_fwd_kernel_traitsILi96ELi64ELi64ELi4ELb0ELb0EN7cutlass10bfloat16_tE19Flash_kernel_traitsILi96ELi64ELi64ELi4ES3_EELb1ELb0ELb0ELb0ELb0ELb0ELb1ELb1EEEvNS_16Flash_fwd_paramsE:
        /* <DEDUP_REMOVED lines=10> */
[----:B-1----:R-:W-:-:S06]  /*00a0*/  IADD3 R3, R3, 0xffffffe, RZ ;  /* 0x0ffffffe03037810 */ /* 0x002fcc0007ffe0ff */
[----:B------:R-:W1:Y:S02]  /*00b0*/  F2I.FTZ.U32.TRUNC.NTZ R3, R3 ;  /* 0x0000000300037305 */ /* 0x000e64000021f000 */
[----:B-1----:R-:W-:-:S04]  /*00c0*/  IMAD.MOV R0, RZ, RZ, -R3 ;  /* 0x000000ffff007224 */ /* 0x002fc800078e0a03 */
[----:B------:R-:W-:-:S04]  /*00d0*/  IMAD R7, R0, c[0x0][0x1c0], RZ ;  /* 0x0000700000077a24 */ /* 0x000fc800078e02ff */
[----:B------:R-:W-:-:S06]  /*00e0*/  IMAD.HI.U32 R2, R3, R7, R2 ;  /* 0x0000000703027227 */ /* 0x000fcc00078e0002 */
[----:B--2---:R-:W-:Y:S02]  /*00f0*/  IMAD.HI.U32 R129, R2, R5, RZ ;  /* 0x0000000502817227 */ /* 0x004fe400078e00ff */
[----:B------:R-:W1:Y:S02]  /*0100*/  LDC.U8 R2, c[0x0][0x312] ;  /* 0x0000c480ff027b82 */ /* 0x000e640000000000 */
        /* <DEDUP_REMOVED lines=10> */
[----:B------:R-:W-:Y:S01]  /*01b0*/  @!P0 LOP3.LUT R129, RZ, c[0x0][0x1c0], RZ, 0x33, !PT ;  /* 0x00007000ff818a12 */ /* 0x000fe200078e33ff */
[----:B------:R-:W-:Y:S01]  /*01c0*/  IMAD.MOV.U32 R3, RZ, RZ, RZ ;  /* 0x000000ffff037224 */ /* 0x000fe200078e00ff */
        /* <DEDUP_REMOVED lines=16> */
[----:B------:R-:W4:Y:S01]  /*02d0*/  S2R R2, SR_CTAID.Y ;  /* 0x0000000000027919 */ /* 0x000f220000002600 */
[----:B--2---:R-:W-:Y:S01]  /*02e0*/  @P1 IADD3 R127, R4, -R13, RZ ;  /* 0x8000000d047f1210 */ /* 0x004fe20007ffe0ff */
[----:B------:R-:W-:-:S08]  /*02f0*/  @!P1 IMAD.MOV.U32 R127, RZ, RZ, c[0x0][0x214] ;  /* 0x00008500ff7f9624 */ /* 0x000fd000078e00ff */
[----:B------:R-:W-:Y:S05]  /*0300*/  @!P0 BRA `(.L_x_4674) ;  /* 0x0000004000008947 */ /* 0x000fea0003800000 */
[----:B-1-34-:R-:W2:Y:S02]  /*0310*/  @P2 LDG.E R5, [R6.64+0x4] ;  /* 0x0000040606052981 */ /* 0x01aea4000c1e1900 */
[----:B--2--5:R-:W-:-:S06]  /*0320*/  @P2 IADD3 R4, R5, -R8, RZ ;  /* 0x8000000805042210 */ /* 0x024fcc0007ffe0ff */
[----:B------:R1:W5:Y:S01]  /*0330*/  @!P2 LDG.E R4, [R6.64] ;  /* 0x000000060604a981 */ /* 0x000362000c1e1900 */
[----:B------:R-:W-:Y:S05]  /*0340*/  BRA `(.L_x_4675) ;  /* 0x0000001000007947 */ /* 0x000fea0003800000 */
.L_x_4674:
[----:B-1-34-:R-:W-:Y:S02]  /*0350*/  MOV R4, c[0x0][0x218] ;  /* 0x0000860000047a02 */ /* 0x01afe40000000f00 */
.L_x_4675:
[----:B------:R-:W-:-:S04]  /*0360*/  ISETP.NE.U32.AND P2, PT, RZ, c[0x0][0x258], PT ;  /* 0x00009600ff007a0c */ /* 0x000fc80003f45070 */
[----:B------:R-:W-:-:S13]  /*0370*/  ISETP.NE.AND.EX P2, PT, RZ, c[0x0][0x25c], PT, P2 ;  /* 0x00009700ff007a0c */ /* 0x000fda0003f45320 */
[----:B-1----:R-:W-:-:S06]  /*0380*/  @P2 IMAD.WIDE R6, R129, R0, c[0x0][0x258] ;  /* 0x0000960081062625 */ /* 0x002fcc00078e0200 */
        /* <DEDUP_REMOVED lines=19> */
[----:B------:R-:W-:-:S04]  /*04c0*/  IADD3 R7, R7, -0x1, RZ ;  /* 0xffffffff07077810 */ /* 0x000fc80007ffe0ff */
[----:B------:R-:W-:Y:S02]  /*04d0*/  IABS R4, R7 ;  /* 0x0000000700047213 */ /* 0x000fe40000000000 */
[----:B------:R-:W-:-:S04]  /*04e0*/  LOP3.LUT R7, R7, c[0x0][0x10], RZ, 0x3c, !PT ;  /* 0x0000040007077a12 */ /* 0x000fc800078e3cff */
[----:B------:R-:W-:Y:S02]  /*04f0*/  ISETP.GE.AND P0, PT, R7, RZ, PT ;  /* 0x000000ff0700720c */ /* 0x000fe40003f06270 */
[----:B--2---:R-:W-:-:S04]  /*0500*/  IADD3 R10, R10, 0xffffffe, RZ ;  /* 0x0ffffffe0a0a7810 */ /* 0x004fc80007ffe0ff */
[----:B------:R-:W2:Y:S02]  /*0510*/  F2I.FTZ.U32.TRUNC.NTZ R11, R10 ;  /* 0x0000000a000b7305 */ /* 0x000ea4000021f000 */
[----:B--2---:R-:W-:Y:S02]  /*0520*/  IMAD.MOV R5, RZ, RZ, -R11 ;  /* 0x000000ffff057224 */ /* 0x004fe400078e0a0b */
[----:B------:R-:W-:Y:S02]  /*0530*/  IMAD.MOV.U32 R10, RZ, RZ, RZ ;  /* 0x000000ffff0a7224 */ /* 0x000fe400078e00ff */
[----:B------:R-:W-:-:S04]  /*0540*/  IMAD R5, R5, R6, RZ ;  /* 0x0000000605057224 */ /* 0x000fc800078e02ff */
[----:B------:R-:W-:-:S06]  /*0550*/  IMAD.HI.U32 R5, R11, R5, R10 ;  /* 0x000000050b057227 */ /* 0x000fcc00078e000a */
[----:B------:R-:W-:-:S04]  /*0560*/  IMAD.HI.U32 R9, R5, R4, RZ ;  /* 0x0000000405097227 */ /* 0x000fc800078e00ff */
[----:B------:R-:W-:-:S04]  /*0570*/  IMAD.MOV R5, RZ, RZ, -R9 ;  /* 0x000000ffff057224 */ /* 0x000fc800078e0a09 */
[----:B------:R-:W-:Y:S01]  /*0580*/  IMAD R5, R6, R5, R4 ;  /* 0x0000000506057224 */ /* 0x000fe200078e0204 */
[----:B------:R-:W-:-:S04]  /*0590*/  IADD3 R4, -R127, 0x7f, R62 ;  /* 0x0000007f7f047810 */ /* 0x000fc80007ffe13e */
[----:B------:R-:W-:Y:S02]  /*05a0*/  ISETP.GT.U32.AND P1, PT, R6, R5, PT ;  /* 0x000000050600720c */ /* 0x000fe40003f24070 */
[----:B------:R-:W-:-:S04]  /*05b0*/  IADD3 R4, R4, c[0x0][0x2e8], R61 ;  /* 0x0000ba0004047a10 */ /* 0x000fc80007ffe03d */
[----:B------:R-:W-:-:S04]  /*05c0*/  SHF.R.S32.HI R85, RZ, 0x1f, R4 ;  /* 0x0000001fff557819 */ /* 0x000fc80000011404 */
[----:B------:R-:W-:-:S03]  /*05d0*/  LEA.HI R85, R85, R4, RZ, 0x6 ;  /* 0x0000000455557211 */ /* 0x000fc600078f30ff */
[----:B------:R-:W-:Y:S01]  /*05e0*/  @!P1 IMAD.IADD R5, R5, 0x1, -R6 ;  /* 0x0000000105059824 */ /* 0x000fe200078e0a06 */
[----:B------:R-:W-:Y:S02]  /*05f0*/  @!P1 IADD3 R9, R9, 0x1, RZ ;  /* 0x0000000109099810 */ /* 0x000fe40007ffe0ff */
[----:B------:R-:W-:Y:S02]  /*0600*/  ISETP.NE.AND P1, PT, RZ, c[0x0][0x10], PT ;  /* 0x00000400ff007a0c */ /* 0x000fe40003f25270 */
[----:B------:R-:W-:Y:S02]  /*0610*/  ISETP.GE.U32.AND P2, PT, R5, R6, PT ;  /* 0x000000060500720c */ /* 0x000fe40003f46070 */
[----:B------:R-:W-:Y:S02]  /*0620*/  IADD3 R6, R61, 0x3f, RZ ;  /* 0x0000003f3d067810 */ /* 0x000fe40007ffe0ff */
[----:B------:R-:W-:Y:S02]  /*0630*/  SHF.R.S32.HI R85, RZ, 0x6, R85 ;  /* 0x00000006ff557819 */ /* 0x000fe40000011455 */
[----:B------:R-:W-:-:S04]  /*0640*/  SHF.R.S32.HI R5, RZ, 0x1f, R6 ;  /* 0x0000001fff057819 */ /* 0x000fc80000011406 */
[----:B------:R-:W-:-:S03]  /*0650*/  LEA.HI R5, R5, R6, RZ, 0x6 ;  /* 0x0000000605057211 */ /* 0x000fc600078f30ff */
[----:B------:R-:W-:Y:S02]  /*0660*/  @P2 IADD3 R9, R9, 0x1, RZ ;  /* 0x0000000109092810 */ /* 0x000fe40007ffe0ff */
[----:B------:R-:W-:-:S03]  /*0670*/  SHF.R.S32.HI R5, RZ, 0x6, R5 ;  /* 0x00000006ff057819 */ /* 0x000fc60000011405 */
[----:B------:R-:W-:-:S04]  /*0680*/  IMAD.MOV.U32 R7, RZ, RZ, R9 ;  /* 0x000000ffff077224 */ /* 0x000fc800078e0009 */
        /* <DEDUP_REMOVED lines=36> */
.L_x_4678:
[----:B------:R-:W-:Y:S05]  /*08d0*/  BSYNC B0 ;  /* 0x0000000000007941 */ /* 0x000fea0003800000 */
.L_x_4677:
        /* <DEDUP_REMOVED lines=10> */
.L_x_4680:
[----:B------:R-:W-:Y:S05]  /*0980*/  BSYNC B0 ;  /* 0x0000000000007941 */ /* 0x000fea0003800000 */
.L_x_4679:
        /* <DEDUP_REMOVED lines=10> */
.L_x_4682:
[----:B------:R-:W-:Y:S05]  /*0a30*/  BSYNC B0 ;  /* 0x0000000000007941 */ /* 0x000fea0003800000 */
.L_x_4681:
        /* <DEDUP_REMOVED lines=10> */
.L_x_4684:
[----:B------:R-:W-:Y:S05]  /*0ae0*/  BSYNC B0 ;  /* 0x0000000000007941 */ /* 0x000fea0003800000 */
.L_x_4683:
        /* <DEDUP_REMOVED lines=20> */
.L_x_4676:
[----:B-1----:R-:W-:Y:S01]  /*0c30*/  ISETP.NE.U32.AND P0, PT, RZ, c[0x0][0x2b8], PT ;  /* 0x0000ae00ff007a0c */ /* 0x002fe20003f05070 */
[----:B------:R-:W-:Y:S01]  /*0c40*/  IMAD.MOV.U32 R2, RZ, RZ, R129 ;  /* 0x000000ffff027224 */ /* 0x000fe200078e0081 */
[----:B------:R-:W-:Y:S02]  /*0c50*/  ISETP.NE.U32.AND P1, PT, RZ, c[0x0][0x2c0], PT ;  /* 0x0000b000ff007a0c */ /* 0x000fe40003f25070 */
[----:B------:R-:W-:Y:S02]  /*0c60*/  ISETP.NE.AND.EX P0, PT, RZ, c[0x0][0x2bc], PT, P0 ;  /* 0x0000af00ff007a0c */ /* 0x000fe40003f05300 */
[----:B------:R-:W-:-:S11]  /*0c70*/  ISETP.NE.AND.EX P1, PT, RZ, c[0x0][0x2c4], PT, P1 ;  /* 0x0000b100ff007a0c */ /* 0x000fd60003f25310 */
[----:B------:R-:W-:Y:S01]  /*0c80*/  @P0 IMAD.WIDE R10, R129, R0, c[0x0][0x2b8] ;  /* 0x0000ae00810a0625 */ /* 0x000fe200078e0200 */
[----:B------:R-:W-:-:S03]  /*0c90*/  SHF.R.S32.HI R0, RZ, 0x1f, R129 ;  /* 0x0000001fff007819 */ /* 0x000fc60000011481 */
[----:B------:R-:W-:Y:S01]  /*0ca0*/  @P1 IMAD.WIDE.U32 R6, R129, c[0x0][0x2c8], RZ ;  /* 0x0000b20081061a25 */ /* 0x000fe200078e00ff */
[----:B------:R-:W-:Y:S01]  /*0cb0*/  CS2R R130, SRZ ;  /* 0x0000000000827805 */ /* 0x000fe2000001ff00 */
[----:B------:R1:W5:Y:S01]  /*0cc0*/  @P0 LDG.E R2, [R10.64] ;  /* 0x000000060a020981 */ /* 0x000362000c1e1900 */
[----:B------:R-:W-:Y:S01]  /*0cd0*/  PLOP3.LUT P3, PT, PT, PT, PT, 0x8, 0x0 ;  /* 0x000000000000781c */ /* 0x000fe20003f6e170 */
[----:B------:R-:W-:Y:S01]  /*0ce0*/  @P1 IMAD R4, R0, c[0x0][0x2c8], RZ ;  /* 0x0000b20000041a24 */ /* 0x000fe200078e02ff */
[----:B------:R-:W-:-:S03]  /*0cf0*/  @P1 LEA R130, P0, R6, c[0x0][0x2c0], 0x2 ;  /* 0x0000b00006821a11 */ /* 0x000fc600078010ff */
[----:B------:R-:W-:-:S04]  /*0d00*/  @P1 IMAD R4, R129, c[0x0][0x2cc], R4 ;  /* 0x0000b30081041a24 */ /* 0x000fc800078e0204 */
        /* <DEDUP_REMOVED lines=43> */
[----:B------:R-:W-:Y:S02]  /*0fc0*/  IMAD.MOV.U32 R7, RZ, RZ, R4 ;  /* 0x000000ffff077224 */ /* 0x000fe400078e0004 */
[----:B------:R-:W-:Y:S02]  /*0fd0*/  IMAD R9, R5, c[0x0][0x2d0], R118 ;  /* 0x0000b40005097a24 */ /* 0x000fe400078e0276 */
[----:B------:R-:W-:-:S03]  /*0fe0*/  IMAD.HI.U32 R6, R6, R7, RZ ;  /* 0x0000000706067227 */ /* 0x000fc600078e00ff */
[----:B------:R-:W-:Y:S02]  /*0ff0*/  SHF.R.S32.HI R5, RZ, 0x1f, R9 ;  /* 0x0000001fff057819 */ /* 0x000fe40000011409 */
[----:B------:R-:W-:-:S05]  /*1000*/  IADD3 R4, -R6, RZ, RZ ;  /* 0x000000ff06047210 */ /* 0x000fca0007ffe1ff */
[----:B------:R-:W-:-:S05]  /*1010*/  IMAD R4, R3, R4, R7 ;  /* 0x0000000403047224 */ /* 0x000fca00078e0207 */
[----:B------:R-:W-:-:S13]  /*1020*/  ISETP.GT.U32.AND P0, PT, R3, R4, PT ;  /* 0x000000040300720c */ /* 0x000fda0003f04070 */
[----:B------:R-:W-:Y:S01]  /*1030*/  @!P0 IMAD.IADD R4, R4, 0x1, -R3 ;  /* 0x0000000104048824 */ /* 0x000fe200078e0a03 */
[----:B------:R-:W-:-:S04]  /*1040*/  @!P0 IADD3 R6, R6, 0x1, RZ ;  /* 0x0000000106068810 */ /* 0x000fc80007ffe0ff */
[----:B------:R-:W-:Y:S01]  /*1050*/  ISETP.GE.U32.AND P1, PT, R4, R3, PT ;  /* 0x000000030400720c */ /* 0x000fe20003f26070 */
[----:B------:R-:W-:Y:S01]  /*1060*/  IMAD R4, R5, c[0x0][0x198], RZ ;  /* 0x0000660005047a24 */ /* 0x000fe200078e02ff */
[----:B------:R-:W-:-:S04]  /*1070*/  LOP3.LUT R3, R114, c[0x0][0x1c8], RZ, 0x3c, !PT ;  /* 0x0000720072037a12 */ /* 0x000fc800078e3cff */
        /* <DEDUP_REMOVED lines=10> */
[----:B------:R-:W-:-:S03]  /*1120*/  IMAD.WIDE.U32 R14, R2, c[0x0][0x188], RZ ;  /* 0x00006200020e7a25 */ /* 0x000fc600078e00ff */
[----:B------:R-:W-:Y:S01]  /*1130*/  IADD3 R11, R11, R3, RZ ;  /* 0x000000030b0b7210 */ /* 0x000fe20007ffe0ff */
[C---:B------:R-:W-:Y:S01]  /*1140*/  IMAD R3, R9.reuse, c[0x0][0x19c], R4 ;  /* 0x0000670009037a24 */ /* 0x040fe200078e0204 */
[----:B------:R-:W-:Y:S01]  /*1150*/  SHF.R.S32.HI R4, RZ, 0x1f, R6 ;  /* 0x0000001fff047819 */ /* 0x000fe20000011406 */
[----:B------:R-:W-:Y:S01]  /*1160*/  IMAD R19, R2, c[0x0][0x18c], R19 ;  /* 0x0000630002137a24 */ /* 0x000fe200078e0213 */
[----:B------:R-:W-:Y:S01]  /*1170*/  MOV R18, R14 ;  /* 0x0000000e00127202 */ /* 0x000fe20000000f00 */
[----:B------:R-:W-:-:S04]  /*1180*/  IMAD.WIDE.U32 R10, R9, c[0x0][0x198], R10 ;  /* 0x00006600090a7a25 */ /* 0x000fc800078e000a */
[----:B------:R-:W-:Y:S02]  /*1190*/  IMAD.IADD R11, R11, 0x1, R3 ;  /* 0x000000010b0b7824 */ /* 0x000fe400078e0203 */
[----:B------:R-:W-:Y:S02]  /*11a0*/  IMAD R3, R4, c[0x0][0x1b0], RZ ;  /* 0x00006c0004037a24 */ /* 0x000fe400078e02ff */
[----:B------:R-:W-:-:S04]  /*11b0*/  IMAD.WIDE.U32 R110, R6, c[0x0][0x1b0], R10 ;  /* 0x00006c00066e7a25 */ /* 0x000fc800078e000a */
[----:B------:R-:W-:Y:S02]  /*11c0*/  IMAD R3, R6, c[0x0][0x1b4], R3 ;  /* 0x00006d0006037a24 */ /* 0x000fe400078e0203 */
[----:B------:R-:W-:-:S03]  /*11d0*/  IMAD.IADD R19, R15, 0x1, R19 ;  /* 0x000000010f137824 */ /* 0x000fc600078e0213 */
[----:B------:R-:W-:Y:S01]  /*11e0*/  IADD3 R7, R111, R3, RZ ;  /* 0x000000036f077210 */ /* 0x000fe20007ffe0ff */
[----:B------:R-:W-:Y:S05]  /*11f0*/  BRA `(.L_x_4686) ;  /* 0x0000044000007947 */ /* 0x000fea0003800000 */
.L_x_4685:
        /* <DEDUP_REMOVED lines=16> */
.L_x_4687:
[----:B------:R-:W-:Y:S01]  /*1300*/  IABS R7, c[0x0][0x1c8] ;  /* 0x0000720000077a13 */ /* 0x000fe20000000000 */
[----:B------:R-:W-:Y:S01]  /*1310*/  IMAD.MOV.U32 R10, RZ, RZ, RZ ;  /* 0x000000ffff0a7224 */ /* 0x000fe200078e00ff */
[----:B------:R-:W-:Y:S01]  /*1320*/  LEA R118, R85, 0xffffffc0, 0x6 ;  /* 0xffffffc055767811 */ /* 0x000fe200078e30ff */
[----:B------:R-:W-:Y:S01]  /*1330*/  @P4 IMAD.IADD R19, R3, 0x1, R8 ;  /* 0x0000000103134824 */ /* 0x000fe200078e0208 */
        /* <DEDUP_REMOVED lines=8> */
[----:B------:R-:W-:-:S03]  /*13c0*/  MOV R11, R9 ;  /* 0x00000009000b7202 */ /* 0x000fc60000000f00 */
[----:B------:R-:W-:-:S04]  /*13d0*/  @P4 IMAD.WIDE.U32 R8, R19, c[0x0][0x1a0], RZ ;  /* 0x0000680013084a25 */ /* 0x000fc800078e00ff */
[----:B------:R-:W-:-:S04]  /*13e0*/  IMAD.HI.U32 R6, R6, R5, RZ ;  /* 0x0000000506067227 */ /* 0x000fc800078e00ff */
[----:B------:R-:W-:Y:S01]  /*13f0*/  @P4 IMAD R19, R19, c[0x0][0x1a4], R9 ;  /* 0x0000690013134a24 */ /* 0x000fe200078e0209 */
[----:B------:R-:W-:Y:S01]  /*1400*/  IADD3 R10, -R6, RZ, RZ ;  /* 0x000000ff060a7210 */ /* 0x000fe20007ffe1ff */
[----:B------:R-:W-:Y:S02]  /*1410*/  @P4 IMAD.MOV.U32 R18, RZ, RZ, R8 ;  /* 0x000000ffff124224 */ /* 0x000fe400078e0008 */
[----:B------:R-:W-:Y:S02]  /*1420*/  IMAD.MOV.U32 R9, RZ, RZ, R118 ;  /* 0x000000ffff097224 */ /* 0x000fe400078e0076 */
[----:B------:R-:W-:Y:S01]  /*1430*/  IMAD R10, R7, R10, R5 ;  /* 0x0000000a070a7224 */ /* 0x000fe200078e0205 */
[----:B------:R-:W-:-:S04]  /*1440*/  LOP3.LUT R5, R114, c[0x0][0x1c8], RZ, 0x3c, !PT ;  /* 0x0000720072057a12 */ /* 0x000fc800078e3cff */
[----:B------:R-:W-:Y:S02]  /*1450*/  ISETP.GT.U32.AND P0, PT, R7, R10, PT ;  /* 0x0000000a0700720c */ /* 0x000fe40003f04070 */
[----:B------:R-:W-:Y:S02]  /*1460*/  ISETP.GE.AND P1, PT, R5, RZ, PT ;  /* 0x000000ff0500720c */ /* 0x000fe40003f26270 */
[----:B------:R-:W-:-:S09]  /*1470*/  SHF.R.S32.HI R5, RZ, 0x1f, R118 ;  /* 0x0000001fff057819 */ /* 0x000fd20000011476 */
[----:B------:R-:W-:Y:S01]  /*1480*/  @!P0 IMAD.IADD R10, R10, 0x1, -R7 ;  /* 0x000000010a0a8824 */ /* 0x000fe200078e0a07 */
[----:B------:R-:W-:Y:S02]  /*1490*/  @!P0 IADD3 R6, R6, 0x1, RZ ;  /* 0x0000000106068810 */ /* 0x000fe40007ffe0ff */
[----:B------:R-:W-:Y:S02]  /*14a0*/  ISETP.NE.AND P0, PT, RZ, c[0x0][0x1c8], PT ;  /* 0x00007200ff007a0c */ /* 0x000fe40003f05270 */
[----:B------:R-:W-:Y:S01]  /*14b0*/  ISETP.GE.U32.AND P2, PT, R10, R7, PT ;  /* 0x000000070a00720c */ /* 0x000fe20003f46070 */
[----:B------:R-:W-:Y:S02]  /*14c0*/  IMAD R7, R5, c[0x0][0x198], RZ ;  /* 0x0000660005077a24 */ /* 0x000fe400078e02ff */
[----:B------:R-:W-:Y:S02]  /*14d0*/  IMAD.MOV.U32 R10, RZ, RZ, R4 ;  /* 0x000000ffff0a7224 */ /* 0x000fe400078e0004 */
[----:B------:R-:W-:-:S02]  /*14e0*/  IMAD R7, R118, c[0x0][0x19c], R7 ;  /* 0x0000670076077a24 */ /* 0x000fc400078e0207 */
[----:B------:R-:W-:-:S05]  /*14f0*/  IMAD.WIDE.U32 R10, R118, c[0x0][0x198], R10 ;  /* 0x00006600760a7a25 */ /* 0x000fca00078e000a */
[----:B------:R-:W-:Y:S02]  /*1500*/  IADD3 R11, R11, R7, RZ ;  /* 0x000000070b0b7210 */ /* 0x000fe40007ffe0ff */
[----:B------:R-:W-:-:S04]  /*1510*/  @P2 IADD3 R6, R6, 0x1, RZ ;  /* 0x0000000106062810 */ /* 0x000fc80007ffe0ff */
[----:B------:R-:W-:Y:S02]  /*1520*/  @!P1 IADD3 R6, -R6, RZ, RZ ;  /* 0x000000ff06069210 */ /* 0x000fe40007ffe1ff */
[----:B------:R-:W-:-:S04]  /*1530*/  @!P0 LOP3.LUT R6, RZ, c[0x0][0x1c8], RZ, 0x33, !PT ;  /* 0x00007200ff068a12 */ /* 0x000fc800078e33ff */
        /* <DEDUP_REMOVED lines=16> */
.L_x_4686:
        /* <DEDUP_REMOVED lines=8> */
[CC--:B------:R-:W-:Y:S01]  /*16c0*/  LEA.HI R109, R15.reuse, R72.reuse, RZ, 0x2 ;  /* 0x000000480f6d7211 */ /* 0x0c0fe200078f10ff */
[----:B------:R-:W-:Y:S01]  /*16d0*/  IMAD.MOV.U32 R64, RZ, RZ, c[0x0][0x1a0] ;  /* 0x00006800ff407624 */ /* 0x000fe200078e00ff */
[----:B------:R-:W-:Y:S01]  /*16e0*/  SHF.R.S32.HI R11, RZ, 0x3, R8 ;  /* 0x00000003ff0b7819 */ /* 0x000fe20000011408 */
[----:B------:R-:W-:Y:S01]  /*16f0*/  IMAD.HI.U32 R83, R10, R83, R24 ;  /* 0x000000530a537227 */ /* 0x000fe200078e0018 */
[----:B------:R-:W-:-:S02]  /*1700*/  LEA.HI R68, R15, R72, RZ, 0x4 ;  /* 0x000000480f447211 */ /* 0x000fc400078f20ff */
[----:B------:R-:W-:Y:S01]  /*1710*/  LEA.HI R73, R15, R72, RZ, 0x5 ;  /* 0x000000480f497211 */ /* 0x000fe200078f28ff */
[----:B-----5:R-:W-:Y:S01]  /*1720*/  @!P0 IMAD R2, R0, c[0x0][0x178], RZ ;  /* 0x00005e0000028a24 */ /* 0x020fe200078e02ff */
[----:B------:R-:W-:Y:S01]  /*1730*/  LOP3.LUT R15, R8, 0xfffffff8, RZ, 0xc0, !PT ;  /* 0xfffffff8080f7812 */ /* 0x000fe200078ec0ff */
[----:B------:R-:W-:Y:S01]  /*1740*/  @P0 IMAD.WIDE.U32 R20, R13, c[0x0][0x190], RZ ;  /* 0x000064000d140a25 */ /* 0x000fe200078e00ff */
[----:B------:R-:W-:Y:S02]  /*1750*/  LOP3.LUT R71, R68, 0xfffffff0, RZ, 0xc0, !PT ;  /* 0xfffffff044477812 */ /* 0x000fe400078ec0ff */
[----:B------:R-:W-:Y:S01]  /*1760*/  SHF.R.S32.HI R112, RZ, 0x2, R109 ;  /* 0x00000002ff707819 */ /* 0x000fe2000001146d */
[C---:B------:R-:W-:Y:S01]  /*1770*/  @!P0 IMAD.WIDE.U32 R22, R129.reuse, c[0x0][0x178], RZ ;  /* 0x00005e0081168a25 */ /* 0x040fe200078e00ff */
[----:B------:R-:W-:Y:S02]  /*1780*/  SHF.R.S32.HI R60, RZ, 0x5, R73 ;  /* 0x00000005ff3c7819 */ /* 0x000fe40000011449 */
[----:B------:R-:W-:Y:S01]  /*1790*/  SHF.R.S32.HI R113, RZ, 0x1f, R112 ;  /* 0x0000001fff717819 */ /* 0x000fe20000011470 */
[----:B------:R-:W-:Y:S01]  /*17a0*/  @!P0 IMAD R2, R129, c[0x0][0x17c], R2 ;  /* 0x00005f0081028a24 */ /* 0x000fe200078e0202 */
[----:B------:R-:W-:Y:S01]  /*17b0*/  SHF.R.S32.HI R79, RZ, 0x1, R83 ;  /* 0x00000001ff4f7819 */ /* 0x000fe20000011453 */
[----:B------:R-:W-:Y:S01]  /*17c0*/  @P0 IMAD R13, R13, c[0x0][0x194], R21 ;  /* 0x000065000d0d0a24 */ /* 0x000fe200078e0215 */
[----:B------:R-:W-:Y:S01]  /*17d0*/  LOP3.LUT R21, R109, 0xfffffffc, RZ, 0xc0, !PT ;  /* 0xfffffffc6d157812 */ /* 0x000fe200078ec0ff */
[----:B------:R-:W-:Y:S01]  /*17e0*/  @!P0 IMAD.IADD R13, R23, 0x1, R2 ;  /* 0x00000001170d8824 */ /* 0x000fe200078e0202 */
[----:B------:R-:W-:Y:S01]  /*17f0*/  LEA.HI R2, R8, R11, RZ, 0x1 ;  /* 0x0000000b08027211 */ /* 0x000fe200078f08ff */
[C---:B------:R-:W-:Y:S01]  /*1800*/  IMAD.IADD R66, R72.reuse, 0x1, -R15 ;  /* 0x0000000148427824 */ /* 0x040fe200078e0a0f */
[----:B------:R-:W-:Y:S01]  /*1810*/  LEA.HI R109, R109, R112, RZ, 0x1 ;  /* 0x000000706d6d7211 */ /* 0x000fe200078f08ff */
[----:B------:R-:W-:Y:S01]  /*1820*/  IMAD.IADD R80, R72, 0x1, -R21 ;  /* 0x0000000148507824 */ /* 0x000fe200078e0a15 */
[----:B------:R-:W-:Y:S01]  /*1830*/  LOP3.LUT R2, R2, 0xfffffffe, RZ, 0xc0, !PT ;  /* 0xfffffffe02027812 */ /* 0x000fe200078ec0ff */
[----:B------:R-:W-:Y:S01]  /*1840*/  IMAD.IADD R71, R72, 0x1, -R71 ;  /* 0x0000000148477824 */ /* 0x000fe200078e0a47 */
[----:B------:R-:W-:Y:S01]  /*1850*/  LEA.HI R63, R66, R66, RZ, 0x1 ;  /* 0x00000042423f7211 */ /* 0x000fe200078f08ff */
[----:B------:R-:W-:Y:S01]  /*1860*/  IMAD.SHL.U32 R14, R80, 0x8, RZ ;  /* 0x00000008500e7824 */ /* 0x000fe200078e00ff */
[----:B------:R-:W-:Y:S01]  /*1870*/  LOP3.LUT R109, R109, 0x7fffffe, RZ, 0xc0, !PT ;  /* 0x07fffffe6d6d7812 */ /* 0x000fe200078ec0ff */
[----:B------:R-:W-:Y:S01]  /*1880*/  IMAD.IADD R67, R11, 0x1, -R2 ;  /* 0x000000010b437824 */ /* 0x000fe200078e0a02 */
[----:B------:R-:W-:Y:S01]  /*1890*/  LEA.HI R70, R71, R71, RZ, 0x1 ;  /* 0x0000004747467211 */ /* 0x000fe200078f08ff */
[----:B------:R-:W-:Y:S01]  /*18a0*/  IMAD.SHL.U32 R11, R11, 0x40, RZ ;  /* 0x000000400b0b7824 */ /* 0x000fe200078e00ff */
[----:B------:R-:W-:Y:S01]  /*18b0*/  ISETP.GE.AND P1, PT, R14, c[0x0][0x220], PT ;  /* 0x000088000e007a0c */ /* 0x000fe20003f26270 */
[----:B------:R-:W-:Y:S01]  /*18c0*/  @!P0 IMAD.MOV.U32 R20, RZ, RZ, R22 ;  /* 0x000000ffff148224 */ /* 0x000fe200078e0016 */
[----:B------:R-:W-:Y:S01]  /*18d0*/  SHF.R.S32.HI R10, RZ, 0x1, R70 ;  /* 0x00000001ff0a7819 */ /* 0x000fe20000011446 */
[----:B------:R-:W-:Y:S01]  /*18e0*/  IMAD.IADD R109, R112, 0x1, -R109 ;  /* 0x00000001706d7824 */ /* 0x000fe200078e0a6d */
[----:B------:R-:W-:Y:S01]  /*18f0*/  LOP3.LUT R11, R11, 0xc0, RZ, 0xc0, !PT ;  /* 0x000000c00b0b7812 */ /* 0x000fe200078ec0ff */
[----:B------:R-:W-:Y:S01]  /*1900*/  IMAD.WIDE R16, R17, 0x40, R112 ;  /* 0x0000004011107825 */ /* 0x000fe200078e0270 */
[----:B------:R-:W-:-:S02]  /*1910*/  SHF.R.S32.HI R69, RZ, 0x1f, R70 ;  /* 0x0000001fff457819 */ /* 0x000fc40000011446 */
[--C-:B------:R-:W-:Y:S01]  /*1920*/  LOP3.LUT R15, R11, 0x18, R14.reuse, 0xf8, !PT ;  /* 0x000000180b0f7812 */ /* 0x100fe200078ef80e */
[----:B------:R-:W-:Y:S01]  /*1930*/  IMAD R109, R60, 0x8, R109 ;  /* 0x000000083c6d7824 */ /* 0x000fe200078e026d */
[----:B------:R-:W-:Y:S01]  /*1940*/  SHF.R.U32.HI R2, RZ, 0x3, R11 ;  /* 0x00000003ff027819 */ /* 0x000fe2000001160b */
[----:B------:R-:W-:Y:S01]  /*1950*/  IMAD R51, R113, c[0x0][0x198], RZ ;  /* 0x0000660071337a24 */ /* 0x000fe200078e02ff */
[----:B------:R-:W-:Y:S01]  /*1960*/  LOP3.LUT R11, R63, 0xfffffffe, RZ, 0xc0, !PT ;  /* 0xfffffffe3f0b7812 */ /* 0x000fe200078ec0ff */
[----:B------:R-:W-:Y:S01]  /*1970*/  IMAD.MOV.U32 R91, RZ, RZ, 0x5 ;  /* 0x00000005ff5b7424 */ /* 0x000fe200078e00ff */
[----:B------:R-:W-:Y:S01]  /*1980*/  LOP3.LUT R2, R15, R2, RZ, 0x3c, !PT ;  /* 0x000000020f027212 */ /* 0x000fe200078e3cff */
[----:B------:R-:W-:Y:S01]  /*1990*/  IMAD R51, R112, c[0x0][0x19c], R51 ;  /* 0x0000670070337a24 */ /* 0x000fe200078e0233 */
[----:B------:R-:W-:Y:S01]  /*19a0*/  IADD3 R20, P0, R14, R20, RZ ;  /* 0x000000140e147210 */ /* 0x000fe20007f1e0ff */
[----:B------:R-:W-:Y:S01]  /*19b0*/  IMAD.SHL.U32 R65, R64, 0x20, RZ ;  /* 0x0000002040417824 */ /* 0x000fe200078e00ff */
[----:B------:R-:W-:Y:S01]  /*19c0*/  SHF.R.S32.HI R15, RZ, 0x1f, R14 ;  /* 0x0000001fff0f7819 */ /* 0x000fe2000001140e */
[----:B------:R-:W-:Y:S01]  /*19d0*/  IMAD.U32 R109, R109, 0x20, R2 ;  /* 0x000000206d6d7824 */ /* 0x000fe200078e0002 */
[----:B------:R-:W-:Y:S01]  /*19e0*/  IADD3 R66, R66, -R11, RZ ;  /* 0x8000000b42427210 */ /* 0x000fe20007ffe0ff */
[----:B------:R-:W-:Y:S01]  /*19f0*/  IMAD R2, R17, c[0x0][0x190], RZ ;  /* 0x0000640011027a24 */ /* 0x000fe200078e02ff */
[----:B------:R-:W-:Y:S01]  /*1a00*/  IADD3 R11, R14, 0x20, RZ ;  /* 0x000000200e0b7810 */ /* 0x000fe20007ffe0ff */
[----:B------:R-:W-:Y:S01]  /*1a10*/  IMAD.X R21, R15, 0x1, R13, P0 ;  /* 0x000000010f157824 */ /* 0x000fe200000e060d */
[----:B------:R-:W-:Y:S01]  /*1a20*/  LEA.HI R69, R69, R10, RZ, 0x2 ;  /* 0x0000000a45457211 */ /* 0x000fe200078f10ff */
[C---:B------:R-:W-:Y:S01]  /*1a30*/  IMAD R2, R16.reuse, c[0x0][0x194], R2 ;  /* 0x0000650010027a24 */ /* 0x040fe200078e0202 */
[----:B------:R-:W-:Y:S01]  /*1a40*/  ISETP.GE.AND P0, PT, R11, c[0x0][0x220], PT ;  /* 0x000088000b007a0c */ /* 0x000fe20003f06270 */
[----:B------:R-:W-:Y:S01]  /*1a50*/  IMAD.WIDE.U32 R20, R16, c[0x0][0x190], R20 ;  /* 0x0000640010147a25 */ /* 0x000fe200078e0014 */
[----:B------:R-:W-:-:S02]  /*1a60*/  LOP3.LUT R69, R69, 0xfffffffc, RZ, 0xc0, !PT ;  /* 0xfffffffc45457812 */ /* 0x000fc400078ec0ff */
[----:B------:R-:W-:Y:S01]  /*1a70*/  SEL R8, RZ, 0xffffffff, P0 ;  /* 0xffffffffff087807 */ /* 0x000fe20000000000 */
[----:B------:R-:W-:Y:S01]  /*1a80*/  IMAD R13, R4, c[0x0][0x1b8], RZ ;  /* 0x00006e00040d7a24 */ /* 0x000fe200078e02ff */
[----:B------:R-:W-:Y:S01]  /*1a90*/  IADD3 R18, P0, R14, R18, RZ ;  /* 0x000000120e127210 */ /* 0x000fe20007f1e0ff */
[----:B------:R-:W-:Y:S01]  /*1aa0*/  IMAD.IADD R69, R10, 0x1, -R69 ;  /* 0x000000010a457824 */ /* 0x000fe200078e0a45 */
[----:B------:R-:W-:Y:S01]  /*1ab0*/  IADD3 R10, R14, 0x40, RZ ;  /* 0x000000400e0a7810 */ /* 0x000fe20007ffe0ff */
[----:B------:R-:W-:Y:S01]  /*1ac0*/  IMAD.SHL.U32 R8, R8, 0x2, RZ ;  /* 0x0000000208087824 */ /* 0x000fe200078e00ff */
[----:B------:R-:W-:Y:S01]  /*1ad0*/  SEL R17, RZ, 0x1, P1 ;  /* 0x00000001ff117807 */ /* 0x000fe20000800000 */
[----:B------:R-:W-:Y:S01]  /*1ae0*/  IMAD.X R19, R15, 0x1, R19, P0 ;  /* 0x000000010f137824 */ /* 0x000fe200000e0613 */
[----:B------:R-:W-:Y:S01]  /*1af0*/  ISETP.GE.AND P1, PT, R10, c[0x0][0x220], PT ;  /* 0x000088000a007a0c */ /* 0x000fe20003f26270 */
[----:B------:R-:W-:Y:S01]  /*1b00*/  IMAD.IADD R21, R21, 0x1, R2 ;  /* 0x0000000115157824 */ /* 0x000fe200078e0202 */
[----:B------:R-:W-:Y:S01]  /*1b10*/  IADD3 R86, P0, R112, R9, RZ ;  /* 0x0000000970567210 */ /* 0x000fe20007f1e0ff */
[----:B------:R-:W-:Y:S01]  /*1b20*/  IMAD R13, R6, c[0x0][0x1bc], R13 ;  /* 0x00006f00060d7a24 */ /* 0x000fe200078e020d */
[----:B------:R-:W-:Y:S01]  /*1b30*/  LOP3.LUT R8, R8, 0x2, R17, 0xe2, !PT ;  /* 0x0000000208087812 */ /* 0x000fe200078ee211 */
[----:B------:R-:W-:Y:S01]  /*1b40*/  IMAD.WIDE.U32 R18, R6, c[0x0][0x1b8], R18 ;  /* 0x00006e0006127a25 */ /* 0x000fe200078e0012 */
[----:B------:R-:W-:-:S02]  /*1b50*/  SEL R9, RZ, 0x4, P1 ;  /* 0x00000004ff097807 */ /* 0x000fc40000800000 */
[----:B------:R-:W-:Y:S01]  /*1b60*/  SHF.R.S32.HI R2, RZ, 0x1f, R114 ;  /* 0x0000001fff027819 */ /* 0x000fe20000011472 */
[----:B------:R-:W-:Y:S01]  /*1b70*/  IMAD.X R5, R113, 0x1, R5, P0 ;  /* 0x0000000171057824 */ /* 0x000fe200000e0605 */
[----:B------:R-:W-:Y:S01]  /*1b80*/  LOP3.LUT R74, R8, R9, RZ, 0xfc, !PT ;  /* 0x00000009084a7212 */ /* 0x000fe200078efcff */
[----:B------:R-:W-:Y:S01]  /*1b90*/  IMAD.MOV.U32 R12, RZ, RZ, R18 ;  /* 0x000000ffff0c7224 */ /* 0x000fe200078e0012 */
[----:B------:R-:W-:Y:S01]  /*1ba0*/  SHF.R.S32.HI R8, RZ, 0x1f, R77 ;  /* 0x0000001fff087819 */ /* 0x000fe2000001144d */
[----:B------:R-:W-:Y:S01]  /*1bb0*/  IMAD R75, R2, c[0x0][0x1a8], RZ ;  /* 0x00006a00024b7a24 */ /* 0x000fe200078e02ff */
[----:B------:R-:W-:Y:S01]  /*1bc0*/  IADD3 R110, P0, R14, R110, RZ ;  /* 0x0000006e0e6e7210 */ /* 0x000fe20007f1e0ff */
[----:B------:R-:W-:Y:S01]  /*1bd0*/  IMAD R5, R5, c[0x0][0x1a0], RZ ;  /* 0x0000680005057a24 */ /* 0x000fe200078e02ff */
[----:B------:R-:W-:Y:S01]  /*1be0*/  LEA.HI R9, R8, R77, RZ, 0x6 ;  /* 0x0000004d08097211 */ /* 0x000fe200078f30ff */
[----:B------:R-:W-:Y:S01]  /*1bf0*/  IMAD R75, R114, c[0x0][0x1ac], R75 ;  /* 0x00006b00724b7a24 */ /* 0x000fe200078e024b */
[----:B------:R-:W-:Y:S01]  /*1c00*/  SHF.L.U32 R80, R80, 0x2, RZ ;  /* 0x0000000250507819 */ /* 0x000fe200000006ff */
[----:B------:R-:W-:Y:S01]  /*1c10*/  IMAD.X R111, R15, 0x1, R7, P0 ;  /* 0x000000010f6f7824 */ /* 0x000fe200000e0607 */
[----:B------:R-:W-:Y:S01]  /*1c20*/  SHF.R.S32.HI R9, RZ, 0x6, R9 ;  /* 0x00000006ff097819 */ /* 0x000fe20000011409 */
[----:B------:R-:W-:Y:S01]  /*1c30*/  IMAD R5, R86, c[0x0][0x1a4], R5 ;  /* 0x0000690056057a24 */ /* 0x000fe200078e0205 */
[----:B------:R-:W-:Y:S01]  /*1c40*/  IADD3 R13, R19, R13, RZ ;  /* 0x0000000d130d7210 */ /* 0x000fe20007ffe0ff */
[----:B------:R-:W-:Y:S01]  /*1c50*/  IMAD R81, R112, R79, R80 ;  /* 0x0000004f70517224 */ /* 0x000fe200078e0250 */
[----:B------:R-:W-:Y:S01]  /*1c60*/  IMNMX R88, R126, R9, !PT ;  /* 0x000000097e587217 */ /* 0x000fe20007800200 */
[----:B------:R-:W-:Y:S01]  /*1c70*/  IMAD.MOV.U32 R2, RZ, RZ, c[0x0][0x198] ;  /* 0x00006600ff027624 */ /* 0x000fe200078e00ff */
[----:B------:R-:W-:Y:S01]  /*1c80*/  LOP3.LUT R73, R73, 0xffffffe0, RZ, 0xc0, !PT ;  /* 0xffffffe049497812 */ /* 0x000fe200078ec0ff */
[----:B------:R-:W-:Y:S01]  /*1c90*/  IMAD.IADD R80, R80, 0x1, R81 ;  /* 0x0000000150507824 */ /* 0x000fe200078e0251 */
[----:B------:R-:W-:Y:S01]  /*1ca0*/  ISETP.GT.AND P0, PT, R85, R88, PT ;  /* 0x000000585500720c */ /* 0x000fe20003f04270 */
[----:B------:R-:W-:Y:S01]  /*1cb0*/  IMAD.WIDE.U32 R114, R114, c[0x0][0x1a8], R20 ;  /* 0x00006a0072727a25 */ /* 0x000fe200078e0014 */
[----:B------:R-:W-:-:S02]  /*1cc0*/  SHF.L.U64.HI R64, R64, R91, c[0x0][0x1a4] ;  /* 0x0000690040407619 */ /* 0x000fc4000001025b */
[----:B------:R-:W-:Y:S01]  /*1cd0*/  SHF.L.U64.HI R54, R2, R91, c[0x0][0x19c] ;  /* 0x0000670002367619 */ /* 0x000fe2000001025b */
[----:B------:R-:W-:Y:S01]  /*1ce0*/  IMAD.WIDE.U32 R86, R86, c[0x0][0x1a0], R12 ;  /* 0x0000680056567a25 */ /* 0x000fe200078e000c */
[----:B------:R-:W-:Y:S02]  /*1cf0*/  SHF.R.S32.HI R68, RZ, 0x4, R68 ;  /* 0x00000004ff447819 */ /* 0x000fe40000011444 */
[----:B------:R-:W-:Y:S01]  /*1d00*/  SHF.R.S32.HI R63, RZ, 0x1, R63 ;  /* 0x00000001ff3f7819 */ /* 0x000fe2000001143f */
[----:B------:R-:W-:Y:S01]  /*1d10*/  IMAD.WIDE.U32 R110, R112, c[0x0][0x198], R110 ;  /* 0x00006600706e7a25 */ /* 0x000fe200078e006e */
[----:B------:R-:W-:Y:S02]  /*1d20*/  SHF.R.S32.HI R78, RZ, 0x1f, R81 ;  /* 0x0000001fff4e7819 */ /* 0x000fe40000011451 */
[----:B------:R-:W-:Y:S01]  /*1d30*/  SHF.R.S32.HI R76, RZ, 0x1f, R80 ;  /* 0x0000001fff4c7819 */ /* 0x000fe20000011450 */
[----:B------:R-:W-:Y:S02]  /*1d40*/  IMAD.SHL.U32 R55, R2, 0x20, RZ ;  /* 0x0000002002377824 */ /* 0x000fe400078e00ff */
[----:B------:R-:W-:-:S02]  /*1d50*/  IMAD.IADD R73, R72, 0x1, -R73 ;  /* 0x0000000148497824 */ /* 0x000fc400078e0a49 */
[----:B------:R-:W-:Y:S02]  /*1d60*/  IMAD.SHL.U32 R82, R79, 0x20, RZ ;  /* 0x000000204f527824 */ /* 0x000fe400078e00ff */
[----:B------:R-:W-:Y:S02]  /*1d70*/  IMAD.IADD R51, R111, 0x1, R51 ;  /* 0x000000016f337824 */ /* 0x000fe400078e0233 */
[----:B------:R-:W-:Y:S02]  /*1d80*/  IMAD.IADD R84, R87, 0x1, R5 ;  /* 0x0000000157547824 */ /* 0x000fe400078e0205 */
[----:B------:R-:W-:Y:S02]  /*1d90*/  IMAD.IADD R75, R115, 0x1, R75 ;  /* 0x00000001734b7824 */ /* 0x000fe400078e024b */
[----:B------:R-:W-:Y:S01]  /*1da0*/  @!P5 IMAD.MOV.U32 R3, RZ, RZ, RZ ;  /* 0x000000ffff03d224 */ /* 0x000fe200078e00ff */
[----:B------:R-:W-:Y:S05]  /*1db0*/  @!P0 BRA `(.L_x_4688) ;  /* 0x0000475000008947 */ /* 0x000fea0003800000 */
[C---:B-1----:R-:W-:Y:S01]  /*1dc0*/  IMAD R2, R0.reuse, c[0x0][0x280], RZ ;  /* 0x0000a00000027a24 */ /* 0x042fe200078e02ff */
[----:B------:R-:W-:Y:S01]  /*1dd0*/  SHF.R.S32.HI R5, RZ, 0x1f, R118 ;  /* 0x0000001fff057819 */ /* 0x000fe20000011476 */
[----:B------:R-:W-:Y:S01]  /*1de0*/  IMAD R0, R0, c[0x0][0x278], RZ ;  /* 0x00009e0000007a24 */ /* 0x000fe200078e02ff */
[----:B------:R-:W-:Y:S01]  /*1df0*/  SHF.R.S32.HI R8, RZ, 0x1f, R77 ;  /* 0x0000001fff087819 */ /* 0x000fe2000001144d */
[C---:B------:R-:W-:Y:S01]  /*1e00*/  IMAD.WIDE.U32 R12, R129.reuse, c[0x0][0x278], R14 ;  /* 0x00009e00810c7a25 */ /* 0x040fe200078e000e */
        /* <DEDUP_REMOVED lines=25> */
[C---:B------:R-:W-:Y:S02]  /*1fa0*/  IMAD R97, R4.reuse, c[0x0][0x2a0], RZ ;  /* 0x0000a80004617a24 */ /* 0x040fe400078e02ff */
[----:B------:R-:W-:Y:S02]  /*1fb0*/  IMAD R135, R4, c[0x0][0x298], RZ ;  /* 0x0000a60004877a24 */ /* 0x000fe400078e02ff */
[----:B------:R-:W-:Y:S02]  /*1fc0*/  IMAD.IADD R5, R17, 0x1, R0 ;  /* 0x0000000111057824 */ /* 0x000fe400078e0200 */
[----:B------:R-:W-:Y:S02]  /*1fd0*/  IMAD.MOV.U32 R4, RZ, RZ, R16 ;  /* 0x000000ffff047224 */ /* 0x000fe400078e0010 */
[----:B------:R-:W-:Y:S02]  /*1fe0*/  IMAD.IADD R9, R9, 0x1, R2 ;  /* 0x0000000109097824 */ /* 0x000fe400078e0202 */
[----:B------:R-:W-:-:S02]  /*1ff0*/  IMAD R97, R6, c[0x0][0x2a4], R97 ;  /* 0x0000a90006617a24 */ /* 0x000fc400078e0261 */
[C---:B------:R-:W-:Y:S02]  /*2000*/  IMAD R135, R6.reuse, c[0x0][0x29c], R135 ;  /* 0x0000a70006877a24 */ /* 0x040fe400078e0287 */
[----:B------:R-:W-:-:S04]  /*2010*/  IMAD.WIDE.U32 R4, R6, c[0x0][0x2a0], R4 ;  /* 0x0000a80006047a25 */ /* 0x000fc800078e0004 */
[----:B------:R-:W-:Y:S01]  /*2020*/  IMAD.WIDE.U32 R6, R6, c[0x0][0x298], R8 ;  /* 0x0000a60006067a25 */ /* 0x000fe200078e0008 */
[----:B------:R-:W-:-:S03]  /*2030*/  LEA R98, P1, R4, c[0x0][0x270], 0x1 ;  /* 0x00009c0004627a11 */ /* 0x000fc600078208ff */
[----:B------:R-:W-:Y:S01]  /*2040*/  IMAD.IADD R135, R7, 0x1, R135 ;  /* 0x0000000107877824 */ /* 0x000fe200078e0287 */
[C---:B------:R-:W-:Y:S01]  /*2050*/  LEA R134, P0, R6.reuse, c[0x0][0x268], 0x1 ;  /* 0x00009a0006867a11 */ /* 0x040fe200078008ff */
[----:B------:R-:W-:Y:S02]  /*2060*/  IMAD.IADD R118, R3, 0x1, R118 ;  /* 0x0000000103767824 */ /* 0x000fe400078e0276 */
[----:B------:R-:W-:Y:S01]  /*2070*/  IMAD.IADD R97, R5, 0x1, R97 ;  /* 0x0000000105617824 */ /* 0x000fe200078e0261 */
[----:B------:R-:W-:Y:S01]  /*2080*/  LEA.HI.X R135, R6, c[0x0][0x26c], R135, 0x1, P0 ;  /* 0x00009b0006877a11 */ /* 0x000fe200000f0c87 */
[----:B------:R-:W-:Y:S01]  /*2090*/  IMAD R118, R79, R118, RZ ;  /* 0x000000764f767224 */ /* 0x000fe200078e02ff */
[----:B------:R-:W-:Y:S01]  /*20a0*/  LEA R122, P0, R86, c[0x0][0x170], 0x1 ;  /* 0x00005c00567a7a11 */ /* 0x000fe200078008ff */
[----:B------:R-:W-:Y:S01]  /*20b0*/  IMAD.MOV.U32 R90, RZ, RZ, c[0x0][0x288] ;  /* 0x0000a200ff5a7624 */ /* 0x000fe200078e00ff */
[----:B------:R-:W-:Y:S01]  /*20c0*/  LEA.HI.X R97, R4, c[0x0][0x274], R97, 0x1, P1 ;  /* 0x00009d0004617a11 */ /* 0x000fe200008f0c61 */
[----:B------:R-:W-:Y:S01]  /*20d0*/  IMAD.MOV.U32 R92, RZ, RZ, c[0x0][0x290] ;  /* 0x0000a400ff5c7624 */ /* 0x000fe200078e00ff */
[----:B------:R-:W-:Y:S01]  /*20e0*/  LEA.HI.X R123, R86, c[0x0][0x174], R84, 0x1, P0 ;  /* 0x00005d00567b7a11 */ /* 0x000fe200000f0c54 */
[----:B------:R-:W-:Y:S01]  /*20f0*/  IMAD.MOV.U32 R9, RZ, RZ, R85 ;  /* 0x000000ffff097224 */ /* 0x000fe200078e0055 */
[----:B------:R-:W-:-:S02]  /*2100*/  SHF.R.S32.HI R3, RZ, 0x1f, R118 ;  /* 0x0000001fff037819 */ /* 0x000fc40000011476 */
[-C--:B------:R-:W-:Y:S02]  /*2110*/  IADD3 R52, P0, R81, R118.reuse, RZ ;  /* 0x0000007651347210 */ /* 0x080fe40007f1e0ff */
[----:B------:R-:W-:Y:S02]  /*2120*/  IADD3 R118, P2, R80, R118, RZ ;  /* 0x0000007650767210 */ /* 0x000fe40007f5e0ff */
[-C--:B------:R-:W-:Y:S01]  /*2130*/  SHF.L.U64.HI R89, R90, R91.reuse, c[0x0][0x28c] ;  /* 0x0000a3005a597619 */ /* 0x080fe2000001025b */
[--C-:B------:R-:W-:Y:S01]  /*2140*/  IMAD.X R5, R78, 0x1, R3.reuse, P0 ;  /* 0x000000014e057824 */ /* 0x100fe200000e0603 */
[----:B------:R-:W-:Y:S01]  /*2150*/  LEA R124, P1, R110, c[0x0][0x168], 0x1 ;  /* 0x00005a006e7c7a11 */ /* 0x000fe200078208ff */
[----:B------:R-:W-:Y:S01]  /*2160*/  IMAD.SHL.U32 R90, R90, 0x20, RZ ;  /* 0x000000205a5a7824 */ /* 0x000fe200078e00ff */
[----:B------:R-:W-:Y:S01]  /*2170*/  SHF.L.U64.HI R91, R92, R91, c[0x0][0x294] ;  /* 0x0000a5005c5b7619 */ /* 0x000fe2000001025b */
[----:B------:R-:W-:Y:S01]  /*2180*/  IMAD.X R3, R76, 0x1, R3, P2 ;  /* 0x000000014c037824 */ /* 0x000fe200010e0603 */
[----:B------:R-:W-:Y:S01]  /*2190*/  LEA.HI.X R125, R110, c[0x0][0x16c], R51, 0x1, P1 ;  /* 0x00005b006e7d7a11 */ /* 0x000fe200008f0c33 */
[----:B------:R-:W-:Y:S01]  /*21a0*/  IMAD.SHL.U32 R92, R92, 0x20, RZ ;  /* 0x000000205c5c7824 */ /* 0x000fe200078e00ff */
[----:B------:R-:W-:-:S02]  /*21b0*/  IADD3 R94, P1, R90, 0x20, RZ ;  /* 0x000000205a5e7810 */ /* 0x000fc40007f3e0ff */
[----:B------:R-:W-:Y:S02]  /*21c0*/  IADD3 R96, P0, R90, 0x40, RZ ;  /* 0x000000405a607810 */ /* 0x000fe40007f1e0ff */
[C---:B------:R-:W-:Y:S01]  /*21d0*/  SHF.L.U64.HI R2, R52.reuse, 0x1, R5 ;  /* 0x0000000134027819 */ /* 0x040fe20000010205 */
[----:B------:R-:W-:Y:S01]  /*21e0*/  IMAD.SHL.U32 R52, R52, 0x2, RZ ;  /* 0x0000000234347824 */ /* 0x000fe200078e00ff */
[C---:B------:R-:W-:Y:S01]  /*21f0*/  SHF.L.U64.HI R0, R118.reuse, 0x1, R3 ;  /* 0x0000000176007819 */ /* 0x040fe20000010203 */
[----:B------:R-:W-:Y:S01]  /*2200*/  IMAD.SHL.U32 R118, R118, 0x2, RZ ;  /* 0x0000000276767824 */ /* 0x000fe200078e00ff */
[----:B------:R-:W-:Y:S01]  /*2210*/  SHF.L.U64.HI R91, R92, 0x1, R91 ;  /* 0x000000015c5b7819 */ /* 0x000fe2000001025b */
[--C-:B------:R-:W-:Y:S01]  /*2220*/  IMAD.X R93, RZ, RZ, R89.reuse, P1 ;  /* 0x000000ffff5d7224 */ /* 0x100fe200008e0659 */
[----:B------:R-:W-:Y:S01]  /*2230*/  IADD3 R16, P1, R52, c[0x0][0x2b0], RZ ;  /* 0x0000ac0034107a10 */ /* 0x000fe20007f3e0ff */
[----:B------:R-:W-:Y:S01]  /*2240*/  IMAD.X R95, RZ, RZ, R89, P0 ;  /* 0x000000ffff5f7224 */ /* 0x000fe200000e0659 */
[----:B------:R-:W-:Y:S01]  /*2250*/  IADD3 R120, P4, R118, c[0x0][0x2b0], RZ ;  /* 0x0000ac0076787a10 */ /* 0x000fe20007f9e0ff */
[----:B------:R-:W-:Y:S01]  /*2260*/  IMAD.SHL.U32 R92, R92, 0x2, RZ ;  /* 0x000000025c5c7824 */ /* 0x000fe200078e00ff */
[----:B------:R-:W-:-:S02]  /*2270*/  IADD3 R118, P2, R118, c[0x0][0x2a8], RZ ;  /* 0x0000aa0076767a10 */ /* 0x000fc40007f5e0ff */
[----:B------:R-:W-:Y:S02]  /*2280*/  IADD3 R52, P0, R52, c[0x0][0x2a8], RZ ;  /* 0x0000aa0034347a10 */ /* 0x000fe40007f1e0ff */
[C---:B------:R-:W-:Y:S01]  /*2290*/  SHF.L.U64.HI R93, R94.reuse, 0x1, R93 ;  /* 0x000000015e5d7819 */ /* 0x040fe2000001025d */
[----:B------:R-:W-:Y:S01]  /*22a0*/  IMAD.SHL.U32 R94, R94, 0x2, RZ ;  /* 0x000000025e5e7824 */ /* 0x000fe200078e00ff */
[C---:B------:R-:W-:Y:S01]  /*22b0*/  SHF.L.U64.HI R95, R96.reuse, 0x1, R95 ;  /* 0x00000001605f7819 */ /* 0x040fe2000001025f */
[----:B------:R-:W-:Y:S01]  /*22c0*/  IMAD.SHL.U32 R96, R96, 0x2, RZ ;  /* 0x0000000260607824 */ /* 0x000fe200078e00ff */
[C---:B------:R-:W-:Y:S02]  /*22d0*/  IADD3.X R121, R0.reuse, c[0x0][0x2b4], RZ, P4, !PT ;  /* 0x0000ad0000797a10 */ /* 0x040fe400027fe4ff */
[----:B------:R-:W-:Y:S02]  /*22e0*/  IADD3.X R119, R0, c[0x0][0x2ac], RZ, P2, !PT ;  /* 0x0000ab0000777a10 */ /* 0x000fe400017fe4ff */
[----:B------:R-:W-:-:S02]  /*22f0*/  IADD3.X R17, R2, c[0x0][0x2b4], RZ, P1, !PT ;  /* 0x0000ad0002117a10 */ /* 0x000fc40000ffe4ff */
[----:B------:R-:W-:Y:S02]  /*2300*/  IADD3.X R53, R2, c[0x0][0x2ac], RZ, P0, !PT ;  /* 0x0000ab0002357a10 */ /* 0x000fe400007fe4ff */
.L_x_4737:
[----:B------:R-:W-:Y:S01]  /*2310*/  IMAD.SHL.U32 R13, R9, 0x40, RZ ;  /* 0x00000040090d7824 */ /* 0x000fe200078e00ff */
[----:B------:R-:W-:Y:S01]  /*2320*/  BSSY B0, `(.L_x_4689) ;  /* 0x0000012000007945 */ /* 0x000fe20003800000 */
[----:B------:R-:W-:Y:S03]  /*2330*/  IMAD.MOV.U32 R99, RZ, RZ, R97 ;  /* 0x000000ffff637224 */ /* 0x000fe600078e0061 */
[----:B------:R-:W-:Y:S04]  /*2340*/  IADD3 R12, R13, -0x40, RZ ;  /* 0xffffffc00d0c7810 */ /* 0x000fe80007ffe0ff */
[----:B------:R-:W-:Y:S01]  /*2350*/  IADD3 R0, R77, -R12, RZ ;  /* 0x8000000c4d007210 */ /* 0x000fe20007ffe0ff */
[----:B------:R-:W-:Y:S05]  /*2360*/  IMAD.IADD R2, R61, 0x1, -R12 ;  /* 0x000000013d027824 */ /* 0x000fea00078e0a0c */
[C---:B------:R-:W-:Y:S04]  /*2370*/  ISETP.GE.AND P2, PT, R112.reuse, R2, PT ;  /* 0x000000027000720c */ /* 0x040fe80003f46270 */
[----:B------:R-:W-:Y:S11]  /*2380*/  ISETP.GE.AND P2, PT, R112, R0, !P2 ;  /* 0x000000007000720c */ /* 0x000ff60005746270 */
[----:B------:R-:W-:Y:S02]  /*2390*/  @!UPT UIADD3 URZ, URZ, URZ, URZ ;  /* 0x0000003f3f3ff290 */ /* 0x000fe4000fffe03f */
[----:B----4-:R-:W-:-:S05]  /*23a0*/  @!P2 BRA `(.L_x_4690) ;  /* 0x000000900000a947 */ /* 0x010fca0003800000 */
        /* <DEDUP_REMOVED lines=9> */
.L_x_4690:
[----:B------:R-:W-:Y:S05]  /*2440*/  BSYNC B0 ;  /* 0x0000000000007941 */ /* 0x000fea0003800000 */
.L_x_4689:
        /* <DEDUP_REMOVED lines=18> */
.L_x_4692:
[----:B------:R-:W-:Y:S05]  /*2570*/  BSYNC B0 ;  /* 0x0000000000007941 */ /* 0x000fea0003800000 */
.L_x_4691:
[----:B------:R-:W-:Y:S01]  /*2580*/  ISETP.NE.AND P6, PT, RZ, UR4, PT ;  /* 0x00000004ff007c0c */ /* 0x000fe2000bfc5270 */
[----:B------:R-:W-:Y:S01]  /*2590*/  IMAD.MOV.U32 R97, RZ, RZ, c[0x0][0x290] ;  /* 0x0000a400ff617624 */ /* 0x000fe200078e00ff */
        /* <DEDUP_REMOVED lines=63> */
.L_x_4698:
[----:B------:R-:W-:Y:S05]  /*2990*/  BSYNC B0 ;  /* 0x0000000000007941 */ /* 0x000fea0003800000 */
.L_x_4697:
        /* <DEDUP_REMOVED lines=50> */
.L_x_4700:
[----:B------:R-:W-:Y:S05]  /*2cc0*/  BSYNC B0 ;  /* 0x0000000000007941 */ /* 0x000fea0003800000 */
.L_x_4699:
        /* <DEDUP_REMOVED lines=49> */
.L_x_4696:
[----:B------:R-:W-:Y:S05]  /*2fe0*/  BSYNC B1 ;  /* 0x0000000000017941 */ /* 0x000fea0003800000 */
.L_x_4695:
[----:B------:R-:W-:Y:S01]  /*2ff0*/  BSSY B1, `(.L_x_4701) ;  /* 0x000009e000017945 */ /* 0x000fe20003800000 */
[----:B------:R-:W-:-:S05]  /*3000*/  @!P1 BRA `(.L_x_4702) ;  /* 0x000009c000009947 */ /* 0x000fca0003800000 */
[----:B------:R-:W-:Y:S01]  /*3010*/  ISETP.GE.AND P0, PT, R14, c[0x0][0x220], PT ;  /* 0x000088000e007a0c */ /* 0x000fe20003f06270 */
[C---:B-1----:R-:W-:Y:S01]  /*3020*/  IMAD.SHL.U32 R5, R82.reuse, 0x2, RZ ;  /* 0x0000000252057824 */ /* 0x042fe200078e00ff */
        /* <DEDUP_REMOVED lines=53> */
.L_x_4704:
[----:B------:R-:W-:Y:S05]  /*3380*/  BSYNC B0 ;  /* 0x0000000000007941 */ /* 0x000fea0003800000 */
.L_x_4703:
        /* <DEDUP_REMOVED lines=50> */
.L_x_4706:
[----:B------:R-:W-:Y:S05]  /*36b0*/  BSYNC B0 ;  /* 0x0000000000007941 */ /* 0x000fea0003800000 */
.L_x_4705:
        /* <DEDUP_REMOVED lines=49> */
.L_x_4702:
[----:B------:R-:W-:Y:S05]  /*39d0*/  BSYNC B1 ;  /* 0x0000000000017941 */ /* 0x000fea0003800000 */
.L_x_4701:
        /* <DEDUP_REMOVED lines=8> */
.L_x_4694:
        /* <DEDUP_REMOVED lines=30> */
[----:B------:R-:W3:Y:S01]  /*3c40*/  LDG.E.128 R140, [R140.64] ;  /* 0x000000068c8c7981 */ /* 0x000ee2000c1e1d00 */
[----:B------:R-:W-:Y:S01]  /*3c50*/  MOV R99, RZ ;  /* 0x000000ff00637202 */ /* 0x000fe20000000f00 */
[----:B------:R-:W-:Y:S05]  /*3c60*/  @P2 IMAD R99, RZ, RZ, -UR5 ;  /* 0x80000005ff632e24 */ /* 0x000fea000f8e02ff */
[C---:B------:R-:W-:Y:S01]  /*3c70*/  LEA R38, P0, R99.reuse, R118, 0x1 ;  /* 0x0000007663267211 */ /* 0x040fe200078008ff */
[----:B-1----:R1:W4:Y:S03]  /*3c80*/  LDG.E.128 R20, [R18.64] ;  /* 0x0000000612147981 */ /* 0x002326000c1e1d00 */
[----:B------:R-:W-:Y:S05]  /*3c90*/  LEA.HI.X.SX32 R39, R99, R119, 0x1, P0 ;  /* 0x0000007763277211 */ /* 0x000fea00000f0eff */
[----:B--2---:R-:W2:Y:S01]  /*3ca0*/  LDG.E.128 R56, [R38.64] ;  /* 0x0000000626387981 */ /* 0x004ea2000c1e1d00 */
[----:B---3--:R-:W-:Y:S01]  /*3cb0*/  IMAD.U32 R27, R141, 0x10000, RZ ;  /* 0x000100008d1b7824 */ /* 0x008fe200078e00ff */
[C---:B------:R-:W-:Y:S01]  /*3cc0*/  SHF.L.U32 R33, R140.reuse, 0x10, RZ ;  /* 0x000000108c217819 */ /* 0x040fe200000006ff */
[----:B-1----:R-:W-:Y:S01]  /*3cd0*/  IMAD.U32 R19, R143, 0x10000, RZ ;  /* 0x000100008f137824 */ /* 0x002fe200078e00ff */
        /* <DEDUP_REMOVED lines=14> */
[----:B--2---:R-:W-:Y:S01]  /*3dc0*/  SHF.L.U32 R36, R56, 0x10, RZ ;  /* 0x0000001038247819 */ /* 0x004fe200000006ff */
        /* <DEDUP_REMOVED lines=34> */
.L_x_4713:
[----:B------:R-:W-:Y:S05]  /*3ff0*/  BSYNC B0 ;  /* 0x0000000000007941 */ /* 0x000fea0003800000 */
.L_x_4712:
[----:B-----5:R3:W-:Y:S02]  /*4000*/  STG.E.128 [R124.64], R40 ;  /* 0x000000287c007986 */ /* 0x0207e4000c101d06 */
.L_x_4711:
[----:B------:R-:W-:Y:S05]  /*4010*/  BSYNC B1 ;  /* 0x0000000000017941 */ /* 0x000fea0003800000 */
.L_x_4710:
[----:B------:R-:W-:Y:S01]  /*4020*/  ISETP.GE.AND P0, PT, R11, c[0x0][0x220], PT ;  /* 0x000088000b007a0c */ /* 0x000fe20003f06270 */
[----:B------:R-:W-:Y:S01]  /*4030*/  @!UPT UIADD3 URZ, URZ, URZ, URZ ;  /* 0x0000003f3f3ff290 */ /* 0x000fe2000fffe03f */
[----:B------:R-:W-:Y:S11]  /*4040*/  BSSY B1, `(.L_x_4714) ;  /* 0x0000057000017945 */ /* 0x000ff60003800000 */
[----:B------:R-:W-:-:S05]  /*4050*/  @P0 BRA `(.L_x_4715) ;  /* 0x0000055000000947 */ /* 0x000fca0003800000 */
[----:B---3--:R3:W5:Y:S01]  /*4060*/  LDG.E.128 R40, [R134.64+0x40] ;  /* 0x0000400686287981 */ /* 0x008762000c1e1d00 */
        /* <DEDUP_REMOVED lines=23> */
[----:B------:R-:W4:Y:S01]  /*41e0*/  LDG.E.128 R140, [R140.64+0x40] ;  /* 0x000040068c8c7981 */ /* 0x000f22000c1e1d00 */
[----:B------:R-:W-:Y:S01]  /*41f0*/  MOV R99, RZ ;  /* 0x000000ff00637202 */ /* 0x000fe20000000f00 */
[----:B------:R-:W-:Y:S05]  /*4200*/  @P2 IMAD R99, RZ, RZ, -UR5 ;  /* 0x80000005ff632e24 */ /* 0x000fea000f8e02ff */
[C---:B------:R-:W-:Y:S01]  /*4210*/  LEA R38, P0, R99.reuse, R118, 0x1 ;  /* 0x0000007663267211 */ /* 0x040fe200078008ff */
[----:B-12---:R1:W2:Y:S03]  /*4220*/  LDG.E.128 R20, [R18.64+0x40] ;  /* 0x0000400612147981 */ /* 0x0062a6000c1e1d00 */
[----:B------:R-:W-:Y:S05]  /*4230*/  LEA.HI.X.SX32 R39, R99, R119, 0x1, P0 ;  /* 0x0000007763277211 */ /* 0x000fea00000f0eff */
[----:B---3--:R-:W3:Y:S01]  /*4240*/  LDG.E.128 R56, [R38.64+0x40] ;  /* 0x0000400626387981 */ /* 0x008ee2000c1e1d00 */
[----:B----4-:R-:W-:Y:S01]  /*4250*/  IMAD.U32 R27, R141, 0x10000, RZ ;  /* 0x000100008d1b7824 */ /* 0x010fe200078e00ff */
        /* <DEDUP_REMOVED lines=16> */
[----:B---3--:R-:W-:Y:S01]  /*4360*/  SHF.L.U32 R36, R56, 0x10, RZ ;  /* 0x0000001038247819 */ /* 0x008fe200000006ff */
        /* <DEDUP_REMOVED lines=34> */
.L_x_4717:
[----:B------:R-:W-:Y:S05]  /*4590*/  BSYNC B0 ;  /* 0x0000000000007941 */ /* 0x000fea0003800000 */
.L_x_4716:
[----:B-----5:R4:W-:Y:S02]  /*45a0*/  STG.E.128 [R124.64+0x40], R40 ;  /* 0x000040287c007986 */ /* 0x0209e4000c101d06 */
.L_x_4715:
[----:B------:R-:W-:Y:S05]  /*45b0*/  BSYNC B1 ;  /* 0x0000000000017941 */ /* 0x000fea0003800000 */
.L_x_4714:
[----:B------:R-:W-:Y:S11]  /*45c0*/  ISETP.GE.AND P0, PT, R10, c[0x0][0x220], PT ;  /* 0x000088000a007a0c */ /* 0x000ff60003f06270 */
[----:B------:R-:W-:Y:S02]  /*45d0*/  @!UPT UIADD3 URZ, URZ, URZ, URZ ;  /* 0x0000003f3f3ff290 */ /* 0x000fe4000fffe03f */
[----:B------:R-:W-:-:S05]  /*45e0*/  @P0 BRA `(.L_x_4709) ;  /* 0x0000055000000947 */ /* 0x000fca0003800000 */
[----:B---34-:R3:W5:Y:S01]  /*45f0*/  LDG.E.128 R40, [R134.64+0x80] ;  /* 0x0000800686287981 */ /* 0x018762000c1e1d00 */
        /* <DEDUP_REMOVED lines=82> */
.L_x_4719:
[----:B------:R-:W-:Y:S05]  /*4b20*/  BSYNC B0 ;  /* 0x0000000000007941 */ /* 0x000fea0003800000 */
.L_x_4718:
[----:B-----5:R4:W-:Y:S02]  /*4b30*/  STG.E.128 [R124.64+0x80], R40 ;  /* 0x000080287c007986 */ /* 0x0209e4000c101d06 */
.L_x_4709:
[----:B------:R-:W-:Y:S05]  /*4b40*/  BSYNC B2 ;  /* 0x0000000000027941 */ /* 0x000fea0003800000 */
.L_x_4708:
[----:B------:R-:W-:Y:S01]  /*4b50*/  BSSY B2, `(.L_x_4720) ;  /* 0x000011e000027945 */ /* 0x000fe20003800000 */
[----:B------:R-:W-:-:S05]  /*4b60*/  @!P1 BRA `(.L_x_4721) ;  /* 0x000011c000009947 */ /* 0x000fca0003800000 */
[----:B------:R-:W-:Y:S01]  /*4b70*/  ISETP.GE.AND P0, PT, R14, c[0x0][0x220], PT ;  /* 0x000088000e007a0c */ /* 0x000fe20003f06270 */
[----:B------:R-:W-:Y:S01]  /*4b80*/  @!UPT UIADD3 URZ, URZ, URZ, URZ ;  /* 0x0000003f3f3ff290 */ /* 0x000fe2000fffe03f */
[----:B------:R-:W-:Y:S11]  /*4b90*/  BSSY B1, `(.L_x_4722) ;  /* 0x000005b000017945 */ /* 0x000ff60003800000 */
[----:B------:R-:W-:-:S05]  /*4ba0*/  @P0 BRA `(.L_x_4723) ;  /* 0x0000059000000947 */ /* 0x000fca0003800000 */
[----:B---34-:R3:W5:Y:S01]  /*4bb0*/  LDG.E.128 R40, [R136.64] ;  /* 0x0000000688287981 */ /* 0x018762000c1e1d00 */
[----:B------:R-:W-:Y:S01]  /*4bc0*/  ISETP.GE.AND P0, PT, R14, UR4, PT ;  /* 0x000000040e007c0c */ /* 0x000fe2000bf06270 */
[----:B------:R-:W-:Y:S01]  /*4bd0*/  @!UPT UIADD3 URZ, URZ, URZ, URZ ;  /* 0x0000003f3f3ff290 */ /* 0x000fe2000fffe03f */
[----:B------:R-:W-:Y:S11]  /*4be0*/  BSSY B0, `(.L_x_4724) ;  /* 0x0000054000007945 */ /* 0x000ff60003800000 */
        /* <DEDUP_REMOVED lines=22> */
[----:B------:R-:W-:Y:S01]  /*4d50*/  IMAD.MOV.U32 R99, RZ, RZ, RZ ;  /* 0x000000ffff637224 */ /* 0x000fe200078e00ff */
[----:B------:R-:W-:Y:S01]  /*4d60*/  @P1 IADD3 R99, RZ, -UR5, RZ ;  /* 0x80000005ff631c10 */ /* 0x000fe2000fffe0ff */
[----:B------:R-:W4:Y:S03]  /*4d70*/  LDG.E.128 R140, [R142.64] ;  /* 0x000000068e8c7981 */ /* 0x000f26000c1e1d00 */
[----:B------:R-:W-:Y:S04]  /*4d80*/  IADD3 R139, P0, R82, R99, RZ ;  /* 0x00000063528b7210 */ /* 0x000fe80007f1e0ff */
[----:B------:R-:W-:Y:S01]  /*4d90*/  LEA.HI.X.SX32 R99, R99, R103, 0x1, P0 ;  /* 0x0000006763637211 */ /* 0x000fe200000f0eff */
[----:B-12---:R-:W2:Y:S01]  /*4da0*/  LDG.E.128 R20, [R18.64] ;  /* 0x0000000612147981 */ /* 0x006ea2000c1e1d00 */
[C---:B------:R-:W-:Y:S04]  /*4db0*/  LEA R38, P0, R139.reuse, R118, 0x1 ;  /* 0x000000768b267211 */ /* 0x040fe800078008ff */
[----:B------:R-:W-:Y:S05]  /*4dc0*/  LEA.HI.X R39, R139, R119, R99, 0x1, P0 ;  /* 0x000000778b277211 */ /* 0x000fea00000f0c63 */
[----:B---3--:R-:W3:Y:S01]  /*4dd0*/  LDG.E.128 R56, [R38.64] ;  /* 0x0000000626387981 */ /* 0x008ee2000c1e1d00 */
        /* <DEDUP_REMOVED lines=8> */
[C---:B--2---:R-:W-:Y:S01]  /*4e60*/  IMAD.U32 R34, R20.reuse, 0x10000, RZ ;  /* 0x0001000014227824 */ /* 0x044fe200078e00ff */
        /* <DEDUP_REMOVED lines=9> */
[C---:B---3--:R-:W-:Y:S01]  /*4f00*/  IMAD.U32 R36, R56.reuse, 0x10000, RZ ;  /* 0x0001000038247824 */ /* 0x048fe200078e00ff */
[----:B------:R-:W-:Y:S01]  /*4f10*/  LOP3.LUT R38, R56, 0xffff0000, RZ, 0xc0, !PT ;  /* 0xffff000038267812 */ /* 0x000fe200078ec0ff */
[----:B------:R-:W-:Y:S01]  /*4f20*/  IMAD.U32 R28, R22, 0x10000, RZ ;  /* 0x00010000161c7824 */ /* 0x000fe200078e00ff */
[----:B------:R-:W-:Y:S01]  /*4f30*/  SHF.L.U32 R39, R57, 0x10, RZ ;  /* 0x0000001039277819 */ /* 0x000fe200000006ff */
        /* <DEDUP_REMOVED lines=30> */
.L_x_4725:
[----:B------:R-:W-:Y:S05]  /*5120*/  BSYNC B0 ;  /* 0x0000000000007941 */ /* 0x000fea0003800000 */
.L_x_4724:
[----:B-----5:R4:W-:Y:S02]  /*5130*/  STG.E.128 [R132.64], R40 ;  /* 0x0000002884007986 */ /* 0x0209e4000c101d06 */
.L_x_4723:
[----:B------:R-:W-:Y:S05]  /*5140*/  BSYNC B1 ;  /* 0x0000000000017941 */ /* 0x000fea0003800000 */
.L_x_4722:
[----:B------:R-:W-:Y:S01]  /*5150*/  ISETP.GE.AND P0, PT, R11, c[0x0][0x220], PT ;  /* 0x000088000b007a0c */ /* 0x000fe20003f06270 */
[----:B------:R-:W-:Y:S01]  /*5160*/  @!UPT UIADD3 URZ, URZ, URZ, URZ ;  /* 0x0000003f3f3ff290 */ /* 0x000fe2000fffe03f */
[----:B------:R-:W-:Y:S11]  /*5170*/  BSSY B1, `(.L_x_4726) ;  /* 0x000005d000017945 */ /* 0x000ff60003800000 */
[----:B------:R-:W-:-:S05]  /*5180*/  @P0 BRA `(.L_x_4727) ;  /* 0x000005b000000947 */ /* 0x000fca0003800000 */
[----:B---34-:R3:W5:Y:S01]  /*5190*/  LDG.E.128 R40, [R136.64+0x40] ;  /* 0x0000400688287981 */ /* 0x018762000c1e1d00 */
        /* <DEDUP_REMOVED lines=8> */
[----:B------:R-:W-:Y:S01]  /*5220*/  LOP3.LUT R45, R42, 0xffff0000, RZ, 0xc0, !PT ;  /* 0xffff00002a2d7812 */ /* 0x000fe200078ec0ff */
[----:B------:R-:W-:Y:S01]  /*5230*/  USHF.R.S32.HI UR5, URZ, 0x1, UR5 ;  /* 0x000000013f057899 */ /* 0x000fe20008011405 */
[----:B------:R-:W-:Y:S01]  /*5240*/  LOP3.LUT R49, R43, 0xffff0000, RZ, 0xc0, !PT ;  /* 0xffff00002b317812 */ /* 0x000fe200078ec0ff */
[----:B------:R-:W-:Y:S02]  /*5250*/  IMAD.X R145, R135, 0x1, R93, P2 ;  /* 0x0000000187917824 */ /* 0x000fe400010e065d */
[----:B------:R-:W-:Y:S01]  /*5260*/  IMAD.U32 R35, R40, 0x10000, RZ ;  /* 0x0001000028237824 */ /* 0x000fe200078e00ff */
[----:B------:R-:W-:Y:S01]  /*5270*/  SHF.L.U32 R40, R41, 0x10, RZ ;  /* 0x0000001029287819 */ /* 0x000fe200000006ff */
[----:B------:R-:W-:Y:S01]  /*5280*/  IMAD.U32 R44, R42, 0x10000, RZ ;  /* 0x000100002a2c7824 */ /* 0x000fe200078e00ff */
[----:B------:R-:W-:Y:S01]  /*5290*/  ISETP.GE.AND P0, PT, R11, UR5, PT ;  /* 0x000000050b007c0c */ /* 0x000fe2000bf06270 */
[----:B------:R-:W-:Y:S01]  /*52a0*/  IMAD.U32 R48, R43, 0x10000, RZ ;  /* 0x000100002b307824 */ /* 0x000fe200078e00ff */
        /* <DEDUP_REMOVED lines=10> */
[----:B------:R-:W4:Y:S01]  /*5350*/  LDG.E.128 R140, [R142.64] ;  /* 0x000000068e8c7981 */ /* 0x000f22000c1e1d00 */
[----:B------:R-:W-:Y:S01]  /*5360*/  MOV R99, RZ ;  /* 0x000000ff00637202 */ /* 0x000fe20000000f00 */
[----:B------:R-:W-:Y:S05]  /*5370*/  @P0 IMAD R99, RZ, RZ, -UR5 ;  /* 0x80000005ff630e24 */ /* 0x000fea000f8e02ff */
[----:B------:R-:W-:Y:S01]  /*5380*/  IADD3 R139, P1, R104, R99, RZ ;  /* 0x00000063688b7210 */ /* 0x000fe20007f3e0ff */
[----:B-12---:R-:W2:Y:S03]  /*5390*/  LDG.E.128 R20, [R18.64] ;  /* 0x0000000612147981 */ /* 0x006ea6000c1e1d00 */
[----:B------:R-:W-:Y:S02]  /*53a0*/  LEA.HI.X.SX32 R99, R99, R101, 0x1, P1 ;  /* 0x0000006563637211 */ /* 0x000fe400008f0eff */
[C---:B------:R-:W-:Y:S04]  /*53b0*/  LEA R38, P1, R139.reuse, R118, 0x1 ;  /* 0x000000768b267211 */ /* 0x040fe800078208ff */
[----:B------:R-:W-:Y:S05]  /*53c0*/  LEA.HI.X R39, R139, R119, R99, 0x1, P1 ;  /* 0x000000778b277211 */ /* 0x000fea00008f0c63 */
[----:B---3--:R-:W3:Y:S01]  /*53d0*/  LDG.E.128 R56, [R38.64] ;  /* 0x0000000626387981 */ /* 0x008ee2000c1e1d00 */
        /* <DEDUP_REMOVED lines=22> */
[C---:B---3--:R-:W-:Y:S01]  /*5540*/  IMAD.U32 R36, R56.reuse, 0x10000, RZ ;  /* 0x0001000038247824 */ /* 0x048fe200078e00ff */
        /* <DEDUP_REMOVED lines=29> */
.L_x_4729:
[----:B------:R-:W-:Y:S05]  /*5720*/  BSYNC B0 ;  /* 0x0000000000007941 */ /* 0x000fea0003800000 */
.L_x_4728:
[----:B-----5:R4:W-:Y:S02]  /*5730*/  STG.E.128 [R132.64+0x40], R40 ;  /* 0x0000402884007986 */ /* 0x0209e4000c101d06 */
.L_x_4727:
[----:B------:R-:W-:Y:S05]  /*5740*/  BSYNC B1 ;  /* 0x0000000000017941 */ /* 0x000fea0003800000 */
.L_x_4726:
        /* <DEDUP_REMOVED lines=11> */
[----:B---3--:R-:W-:Y:S01]  /*5800*/  IMAD.MOV.U32 R137, RZ, RZ, RZ ;  /* 0x000000ffff897224 */ /* 0x008fe200078e00ff */
        /* <DEDUP_REMOVED lines=22> */
[----:B-1----:R-:W4:Y:S01]  /*5970*/  LDG.E.128 R20, [R18.64] ;  /* 0x0000000612147981 */ /* 0x002f22000c1e1d00 */
        /* <DEDUP_REMOVED lines=57> */
.L_x_4731:
[----:B------:R-:W-:Y:S05]  /*5d10*/  BSYNC B0 ;  /* 0x0000000000007941 */ /* 0x000fea0003800000 */
.L_x_4730:
[----:B-----5:R4:W-:Y:S02]  /*5d20*/  STG.E.128 [R132.64+0x80], R40 ;  /* 0x0000802884007986 */ /* 0x0209e4000c101d06 */
.L_x_4721:
[----:B------:R-:W-:Y:S05]  /*5d30*/  BSYNC B2 ;  /* 0x0000000000027941 */ /* 0x000fea0003800000 */
.L_x_4720:
        /* <DEDUP_REMOVED lines=8> */
.L_x_4693:
        /* <DEDUP_REMOVED lines=11> */
.L_x_4733:
[----:B------:R-:W-:Y:S05]  /*5e70*/  BSYNC B0 ;  /* 0x0000000000007941 */ /* 0x000fea0003800000 */
.L_x_4732:
        /* <DEDUP_REMOVED lines=12> */
.L_x_4734:
[----:B------:R-:W-:Y:S05]  /*5f40*/  BSYNC B0 ;  /* 0x0000000000007941 */ /* 0x000fea0003800000 */
.L_x_4707:
[----:B-1----:R-:W-:Y:S04]  /*5f50*/  IMAD.MOV.U32 R3, RZ, RZ, c[0x0][0x288] ;  /* 0x0000a200ff037624 */ /* 0x002fe800078e00ff */
[----:B------:R-:W-:Y:S05]  /*5f60*/  IMAD.U32 R3, R3, -0x40, RZ ;  /* 0xffffffc003037824 */ /* 0x000fea00078e00ff */
[C---:B--23--:R-:W-:Y:S04]  /*5f70*/  LEA R134, P0, R3.reuse, R134, 0x1 ;  /* 0x0000008603867211 */ /* 0x04cfe800078008ff */
        /* <DEDUP_REMOVED lines=73> */
[----:B----4-:R-:W-:Y:S02]  /*6410*/  LEA R124, P0, R20, R124, 0x1 ;  /* 0x0000007c147c7211 */ /* 0x010fe400078008ff */
[----:B------:R-:W-:Y:S02]  /*6420*/  LEA.HI.X R123, R22, R123, R19, 0x1, P1 ;  /* 0x0000007b167b7211 */ /* 0x000fe400008f0c13 */
[----:B------:R-:W-:Y:S01]  /*6430*/  LEA.HI.X R125, R20, R125, R7, 0x1, P0 ;  /* 0x0000007d147d7211 */ /* 0x000fe200000f0c07 */
[----:B------:R-:W-:-:S05]  /*6440*/  BRA `(.L_x_4736) ;  /* 0x0000008000007947 */ /* 0x000fca0003800000 */
.L_x_4735:
[----:B------:R-:W-:Y:S02]  /*6450*/  IMAD.MOV.U32 R5, RZ, RZ, c[0x0][0x1a0] ;  /* 0x00006800ff057624 */ /* 0x000fe400078e00ff */
[----:B------:R-:W-:Y:S02]  /*6460*/  IMAD.MOV.U32 R3, RZ, RZ, c[0x0][0x198] ;  /* 0x00006600ff037624 */ /* 0x000fe400078e00ff */
[----:B------:R-:W-:Y:S02]  /*6470*/  IMAD.U32 R5, R5, -0x40, RZ ;  /* 0xffffffc005057824 */ /* 0x000fe400078e00ff */
[----:B------:R-:W-:Y:S03]  /*6480*/  IMAD.U32 R3, R3, -0x40, RZ ;  /* 0xffffffc003037824 */ /* 0x000fe600078e00ff */
[----:B------:R-:W-:Y:S02]  /*6490*/  LEA R122, P1, R5, R122, 0x1 ;  /* 0x0000007a057a7211 */ /* 0x000fe400078208ff */
[----:B----4-:R-:W-:Y:S02]  /*64a0*/  LEA R124, P0, R3, R124, 0x1 ;  /* 0x0000007c037c7211 */ /* 0x010fe400078008ff */
[----:B------:R-:W-:Y:S02]  /*64b0*/  LEA.HI.X.SX32 R123, R5, R123, 0x1, P1 ;  /* 0x0000007b057b7211 */ /* 0x000fe400008f0eff */
[----:B------:R-:W-:Y:S02]  /*64c0*/  LEA.HI.X.SX32 R125, R3, R125, 0x1, P0 ;  /* 0x0000007d037d7211 */ /* 0x000fe400000f0eff */
.L_x_4736:
[----:B------:R-:W-:Y:S04]  /*64d0*/  IADD3 R9, R9, -0x1, RZ ;  /* 0xffffffff09097810 */ /* 0x000fe80007ffe0ff */
[----:B------:R-:W-:Y:S11]  /*64e0*/  ISETP.GT.AND P0, PT, R9, R88, PT ;  /* 0x000000580900720c */ /* 0x000ff60003f04270 */
[----:B------:R-:W-:Y:S02]  /*64f0*/  @!UPT UIADD3 URZ, URZ, URZ, URZ ;  /* 0x0000003f3f3ff290 */ /* 0x000fe4000fffe03f */
[----:B------:R-:W-:-:S05]  /*6500*/  @P0 BRA `(.L_x_4737) ;  /* 0xffffbe0000000947 */ /* 0x000fca000383ffff */
.L_x_4688:
        /* <DEDUP_REMOVED lines=15> */
[----:B------:R-:W-:Y:S01]  /*6600*/  LEA R30, P1, R114, c[0x0][0x160], 0x1 ;  /* 0x00005800721e7a11 */ /* 0x000fe200078208ff */
[----:B------:R-:W-:-:S03]  /*6610*/  IMAD.IADD R3, R127, 0x1, -R62 ;  /* 0x000000017f037824 */ /* 0x000fc600078e0a3e */
[----:B------:R-:W-:Y:S02]  /*6620*/  LEA.HI.X R31, R114, c[0x0][0x164], R75, 0x1, P1 ;  /* 0x00005900721f7a11 */ /* 0x000fe400008f0c4b */
[----:B--2---:R-:W-:-:S05]  /*6630*/  IADD3 R0, R0, R77, R62 ;  /* 0x0000004d00007210 */ /* 0x004fca0007ffe03e */
[----:B------:R-:W-:Y:S01]  /*6640*/  IMAD R2, R79, R0, RZ ;  /* 0x000000004f027224 */ /* 0x000fe200078e02ff */
[----:B------:R-:W-:Y:S01]  /*6650*/  IADD3 R0, P2, R114, UR4, RZ ;  /* 0x0000000472007c10 */ /* 0x000fe2000ff5e0ff */
[----:B------:R-:W-:-:S03]  /*6660*/  ULDC.U8 UR4, c[0x0][0x313] ;  /* 0x0000c4c000047ab9 */ /* 0x000fc60000000000 */
[-C--:B------:R-:W-:Y:S02]  /*6670*/  IADD3 R81, P1, R81, R2.reuse, RZ ;  /* 0x0000000251517210 */ /* 0x080fe40007f3e0ff */
[----:B------:R-:W-:Y:S02]  /*6680*/  SHF.R.S32.HI R13, RZ, 0x1f, R2 ;  /* 0x0000001fff0d7819 */ /* 0x000fe40000011402 */
[----:B------:R-:W-:Y:S02]  /*6690*/  IADD3 R9, P6, R80, R2, RZ ;  /* 0x0000000250097210 */ /* 0x000fe40007fde0ff */
[----:B------:R-:W-:Y:S01]  /*66a0*/  IADD3.X R75, R75, UR5, RZ, P2, !PT ;  /* 0x000000054b4b7c10 */ /* 0x000fe200097fe4ff */
[--C-:B------:R-:W-:Y:S01]  /*66b0*/  IMAD.X R78, R78, 0x1, R13.reuse, P1 ;  /* 0x000000014e4e7824 */ /* 0x100fe200008e060d */
[----:B------:R-:W-:Y:S01]  /*66c0*/  ISETP.NE.AND P1, PT, RZ, UR4, PT ;  /* 0x00000004ff007c0c */ /* 0x000fe2000bf25270 */
[----:B------:R-:W-:Y:S01]  /*66d0*/  IMAD.X R13, R76, 0x1, R13, P6 ;  /* 0x000000014c0d7824 */ /* 0x000fe200030e060d */
[----:B------:R-:W-:-:S02]  /*66e0*/  ISETP.GE.AND P2, PT, R112, R3, PT ;  /* 0x000000037000720c */ /* 0x000fc40003f46270 */
[----:B------:R-:W-:Y:S02]  /*66f0*/  LEA R28, P5, R0, c[0x0][0x160], 0x1 ;  /* 0x00005800001c7a11 */ /* 0x000fe400078a08ff */
[----:B------:R-:W-:Y:S02]  /*6700*/  ISETP.GT.AND P2, PT, R72, -0x4, !P2 ;  /* 0xfffffffc4800780c */ /* 0x000fe40005744270 */
[----:B------:R-:W-:-:S05]  /*6710*/  LEA.HI.X R29, R0, c[0x0][0x164], R75, 0x1, P5 ;  /* 0x00005900001d7a11 */ /* 0x000fca00028f0c4b */
        /* <DEDUP_REMOVED lines=19> */
[----:B------:R-:W3:Y:S04]  /*6850*/  LDG.E.64 R4, [R22.64] ;  /* 0x0000000616047981 */ /* 0x000ee8000c1e1b00 */
[----:B--2---:R-:W2:Y:S01]  /*6860*/  LDG.E.64 R6, [R8.64] ;  /* 0x0000000608067981 */ /* 0x004ea2000c1e1b00 */
[C---:B-----5:R-:W-:Y:S02]  /*6870*/  SHF.L.U32 R2, R17.reuse, 0x10, RZ ;  /* 0x0000001011027819 */ /* 0x060fe400000006ff */
[----:B------:R-:W-:Y:S02]  /*6880*/  LOP3.LUT R0, R17, 0xffff0000, RZ, 0xc0, !PT ;  /* 0xffff000011007812 */ /* 0x000fe400078ec0ff */
[C---:B------:R-:W-:Y:S02]  /*6890*/  SHF.L.U32 R12, R16.reuse, 0x10, RZ ;  /* 0x00000010100c7819 */ /* 0x040fe400000006ff */
[----:B------:R-:W-:-:S02]  /*68a0*/  LOP3.LUT R20, R16, 0xffff0000, RZ, 0xc0, !PT ;  /* 0xffff000010147812 */ /* 0x000fc400078ec0ff */
[C---:B------:R-:W-:Y:S02]  /*68b0*/  SHF.L.U32 R17, R19.reuse, 0x10, RZ ;  /* 0x0000001013117819 */ /* 0x040fe400000006ff */
[----:B------:R-:W-:Y:S01]  /*68c0*/  LOP3.LUT R16, R19, 0xffff0000, RZ, 0xc0, !PT ;  /* 0xffff000013107812 */ /* 0x000fe200078ec0ff */
[C---:B------:R-:W-:Y:S01]  /*68d0*/  IMAD.U32 R19, R18.reuse, 0x10000, RZ ;  /* 0x0001000012137824 */ /* 0x040fe200078e00ff */
[----:B------:R-:W-:Y:S02]  /*68e0*/  LOP3.LUT R26, R18, 0xffff0000, RZ, 0xc0, !PT ;  /* 0xffff0000121a7812 */ /* 0x000fe400078ec0ff */
[----:B---3--:R-:W-:Y:S02]  /*68f0*/  LOP3.LUT R13, R4, 0xffff0000, RZ, 0xc0, !PT ;  /* 0xffff0000040d7812 */ /* 0x008fe400078ec0ff */
[----:B------:R-:W-:Y:S02]  /*6900*/  LOP3.LUT R18, R5, 0xffff0000, RZ, 0xc0, !PT ;  /* 0xffff000005127812 */ /* 0x000fe400078ec0ff */
[----:B--2---:R-:W-:Y:S01]  /*6910*/  LOP3.LUT R24, R7, 0xffff0000, RZ, 0xc0, !PT ;  /* 0xffff000007187812 */ /* 0x004fe200078ec0ff */
        /* <DEDUP_REMOVED lines=9> */
[-C--:B------:R-:W-:Y:S02]  /*69b0*/  FFMA.FTZ R21, R2, R25.reuse, -R21 ;  /* 0x0000001902157223 */ /* 0x080fe40000010815 */
[----:B------:R-:W-:Y:S02]  /*69c0*/  FFMA.FTZ R0, R0, R25, R27 ;  /* 0x0000001900007223 */ /* 0x000fe4000001001b */
[----:B------:R-:W-:Y:S02]  /*69d0*/  FMUL.FTZ R2, R20, R17 ;  /* 0x0000001114027220 */ /* 0x000fe40000410000 */
[----:B------:R-:W-:Y:S01]  /*69e0*/  IMAD.U32 R25, R6, 0x10000, RZ ;  /* 0x0001000006197824 */ /* 0x000fe200078e00ff */
[----:B------:R-:W-:Y:S01]  /*69f0*/  F2FP.BF16.PACK_AB R0, R0, R21 ;  /* 0x000000150000723e */ /* 0x000fe200000010ff */
[----:B------:R-:W-:-:S02]  /*6a00*/  FMUL.FTZ R17, R12, R17 ;  /* 0x000000110c117220 */ /* 0x000fc40000410000 */
[-C--:B------:R-:W-:Y:S02]  /*6a10*/  FMUL.FTZ R4, R26, R5.reuse ;  /* 0x000000051a047220 */ /* 0x080fe40000410000 */
[C---:B------:R-:W-:Y:S02]  /*6a20*/  FMUL.FTZ R5, R19.reuse, R5 ;  /* 0x0000000513057220 */ /* 0x040fe40000410000 */
[----:B------:R-:W-:Y:S02]  /*6a30*/  FFMA.FTZ R16, R16, R24, R33 ;  /* 0x0000001810107223 */ /* 0x000fe40000010021 */
[-C--:B------:R-:W-:Y:S02]  /*6a40*/  FFMA.FTZ R2, R12, R25.reuse, -R2 ;  /* 0x000000190c027223 */ /* 0x080fe40000010802 */
[----:B------:R-:W-:Y:S02]  /*6a50*/  FFMA.FTZ R17, R20, R25, R17 ;  /* 0x0000001914117223 */ /* 0x000fe40000010011 */
[----:B------:R-:W-:Y:S01]  /*6a60*/  FFMA.FTZ R4, R19, R7, -R4 ;  /* 0x0000000713047223 */ /* 0x000fe20000010804 */
[----:B------:R-:W-:Y:S01]  /*6a70*/  F2FP.BF16.PACK_AB R19, R16, R13 ;  /* 0x0000000d1013723e */ /* 0x000fe200000010ff */
[----:B------:R-:W-:Y:S01]  /*6a80*/  FFMA.FTZ R5, R26, R7, R5 ;  /* 0x000000071a057223 */ /* 0x000fe20000010005 */
[----:B------:R-:W-:-:S02]  /*6a90*/  F2FP.BF16.PACK_AB R16, R17, R2 ;  /* 0x000000021110723e */ /* 0x000fc400000010ff */
[----:B------:R-:W-:Y:S02]  /*6aa0*/  MOV R17, R0 ;  /* 0x0000000000117202 */ /* 0x000fe40000000f00 */
[----:B------:R-:W-:Y:S02]  /*6ab0*/  F2FP.BF16.PACK_AB R18, R5, R4 ;  /* 0x000000040512723e */ /* 0x000fe400000010ff */
.L_x_4746:
[----:B------:R-:W-:Y:S05]  /*6ac0*/  BSYNC B0 ;  /* 0x0000000000007941 */ /* 0x000fea0003800000 */
.L_x_4745:
[----:B-----5:R3:W-:Y:S04]  /*6ad0*/  STS.64 [R128], R16 ;  /* 0x0000001080007388 */ /* 0x0207e80000000a00 */
[----:B------:R3:W-:Y:S02]  /*6ae0*/  STS.64 [R128+0x8], R18 ;  /* 0x0000081280007388 */ /* 0x0007e40000000a00 */
.L_x_4744:
[----:B------:R-:W-:Y:S05]  /*6af0*/  BSYNC B1 ;  /* 0x0000000000017941 */ /* 0x000fea0003800000 */
.L_x_4743:
[----:B------:R1:W-:Y:S01]  /*6b00*/  @P4 STS.128 [R128+0x1000], RZ ;  /* 0x001000ff80004388 */ /* 0x0003e20000000c00 */
[----:B------:R-:W-:Y:S01]  /*6b10*/  BSSY B1, `(.L_x_4747) ;  /* 0x000002f000017945 */ /* 0x000fe20003800000 */
[----:B------:R-:W-:Y:S05]  /*6b20*/  @P4 BRA `(.L_x_4748) ;  /* 0x000002d000004947 */ /* 0x000fea0003800000 */
[----:B---3--:R3:W5:Y:S01]  /*6b30*/  LDG.E.128 R16, [R30.64+0x40] ;  /* 0x000040061e107981 */ /* 0x008762000c1e1d00 */
[----:B------:R-:W-:Y:S01]  /*6b40*/  ISETP.GE.AND P1, PT, R11, c[0x0][0x230], PT ;  /* 0x00008c000b007a0c */ /* 0x000fe20003f26270 */
[----:B------:R-:W-:-:S12]  /*6b50*/  BSSY B0, `(.L_x_4749) ;  /* 0x0000029000007945 */ /* 0x000fd80003800000 */
[----:B------:R-:W-:Y:S05]  /*6b60*/  @P1 BRA `(.L_x_4750) ;  /* 0x0000027000001947 */ /* 0x000fea0003800000 */
[----:B--2---:R-:W2:Y:S04]  /*6b70*/  LDG.E.64 R4, [R22.64+0x20] ;  /* 0x0000200616047981 */ /* 0x004ea8000c1e1b00 */
[----:B---3--:R-:W3:Y:S01]  /*6b80*/  LDG.E.64 R6, [R8.64+0x20] ;  /* 0x0000200608067981 */ /* 0x008ee2000c1e1b00 */
        /* <DEDUP_REMOVED lines=8> */
[----:B--2---:R-:W-:Y:S02]  /*6c10*/  LOP3.LUT R13, R4, 0xffff0000, RZ, 0xc0, !PT ;  /* 0xffff0000040d7812 */ /* 0x004fe400078ec0ff */
[----:B------:R-:W-:Y:S02]  /*6c20*/  LOP3.LUT R18, R5, 0xffff0000, RZ, 0xc0, !PT ;  /* 0xffff000005127812 */ /* 0x000fe400078ec0ff */
[----:B---3--:R-:W-:Y:S01]  /*6c30*/  LOP3.LUT R24, R7, 0xffff0000, RZ, 0xc0, !PT ;  /* 0xffff000007187812 */ /* 0x008fe200078ec0ff */
        /* <DEDUP_REMOVED lines=26> */
.L_x_4750:
[----:B------:R-:W-:Y:S05]  /*6de0*/  BSYNC B0 ;  /* 0x0000000000007941 */ /* 0x000fea0003800000 */
.L_x_4749:
[----:B-----5:R1:W-:Y:S02]  /*6df0*/  STS.128 [R128+0x1000], R16 ;  /* 0x0010001080007388 */ /* 0x0203e40000000c00 */
.L_x_4748:
[----:B------:R-:W-:Y:S05]  /*6e00*/  BSYNC B1 ;  /* 0x0000000000017941 */ /* 0x000fea0003800000 */
.L_x_4747:
[----:B------:R1:W-:Y:S01]  /*6e10*/  @P0 STS.128 [R128+0x2000], RZ ;  /* 0x002000ff80000388 */ /* 0x0003e20000000c00 */
[----:B------:R-:W-:Y:S05]  /*6e20*/  @P0 BRA `(.L_x_4742) ;  /* 0x000002d000000947 */ /* 0x000fea0003800000 */
[----:B-1-3--:R1:W5:Y:S01]  /*6e30*/  LDG.E.128 R16, [R30.64+0x80] ;  /* 0x000080061e107981 */ /* 0x00a362000c1e1d00 */
[----:B------:R-:W-:Y:S01]  /*6e40*/  ISETP.GE.AND P1, PT, R10, c[0x0][0x230], PT ;  /* 0x00008c000a007a0c */ /* 0x000fe20003f26270 */
[----:B------:R-:W-:-:S12]  /*6e50*/  BSSY B0, `(.L_x_4751) ;  /* 0x0000029000007945 */ /* 0x000fd80003800000 */
[----:B------:R-:W-:Y:S05]  /*6e60*/  @P1 BRA `(.L_x_4752) ;  /* 0x0000027000001947 */ /* 0x000fea0003800000 */
[----:B------:R-:W3:Y:S04]  /*6e70*/  LDG.E.64 R4, [R22.64+0x40] ;  /* 0x0000400616047981 */ /* 0x000ee8000c1e1b00 */
[----:B--2---:R-:W2:Y:S01]  /*6e80*/  LDG.E.64 R6, [R8.64+0x40] ;  /* 0x0000400608067981 */ /* 0x004ea2000c1e1b00 */
        /* <DEDUP_REMOVED lines=20> */
[-C--:B------:R-:W-:Y:S02]  /*6fd0*/  FFMA.FTZ R22, R0, R21.reuse, R22 ;  /* 0x0000001500167223 */ /* 0x080fe40000010016 */
[----:B------:R-:W-:Y:S02]  /*6fe0*/  FFMA.FTZ R9, R2, R21, -R9 ;  /* 0x0000001502097223 */ /* 0x000fe40000010809 */
[----:B------:R-:W-:Y:S02]  /*6ff0*/  FMUL.FTZ R0, R20, R17 ;  /* 0x0000001114007220 */ /* 0x000fe40000410000 */
[----:B------:R-:W-:Y:S01]  /*7000*/  IMAD.U32 R21, R6, 0x10000, RZ ;  /* 0x0001000006157824 */ /* 0x000fe200078e00ff */
[----:B------:R-:W-:Y:S01]  /*7010*/  F2FP.BF16.PACK_AB R9, R22, R9 ;  /* 0x000000091609723e */ /* 0x000fe200000010ff */
[----:B------:R-:W-:-:S02]  /*7020*/  FMUL.FTZ R17, R12, R17 ;  /* 0x000000110c117220 */ /* 0x000fc40000410000 */
[-C--:B------:R-:W-:Y:S02]  /*7030*/  FMUL.FTZ R2, R24, R5.reuse ;  /* 0x0000000518027220 */ /* 0x080fe40000410000 */
[C---:B------:R-:W-:Y:S02]  /*7040*/  FMUL.FTZ R5, R19.reuse, R5 ;  /* 0x0000000513057220 */ /* 0x040fe40000410000 */
[-C--:B------:R-:W-:Y:S02]  /*7050*/  FFMA.FTZ R0, R12, R21.reuse, -R0 ;  /* 0x000000150c007223 */ /* 0x080fe40000010800 */
[----:B------:R-:W-:Y:S02]  /*7060*/  FFMA.FTZ R17, R20, R21, R17 ;  /* 0x0000001514117223 */ /* 0x000fe40000010011 */
[----:B------:R-:W-:Y:S02]  /*7070*/  FFMA.FTZ R8, R16, R8, R23 ;  /* 0x0000000810087223 */ /* 0x000fe40000010017 */
[-C--:B------:R-:W-:Y:S01]  /*7080*/  FFMA.FTZ R2, R19, R7.reuse, -R2 ;  /* 0x0000000713027223 */ /* 0x080fe20000010802 */
[----:B------:R-:W-:Y:S01]  /*7090*/  F2FP.BF16.PACK_AB R16, R17, R0 ;  /* 0x000000001110723e */ /* 0x000fe200000010ff */
[----:B------:R-:W-:Y:S01]  /*70a0*/  FFMA.FTZ R5, R24, R7, R5 ;  /* 0x0000000718057223 */ /* 0x000fe20000010005 */
[----:B------:R-:W-:-:S02]  /*70b0*/  F2FP.BF16.PACK_AB R19, R8, R13 ;  /* 0x0000000d0813723e */ /* 0x000fc400000010ff */
[----:B------:R-:W-:Y:S02]  /*70c0*/  MOV R17, R9 ;  /* 0x0000000900117202 */ /* 0x000fe40000000f00 */
[----:B------:R-:W-:Y:S02]  /*70d0*/  F2FP.BF16.PACK_AB R18, R5, R2 ;  /* 0x000000020512723e */ /* 0x000fe400000010ff */
.L_x_4752:
[----:B------:R-:W-:Y:S05]  /*70e0*/  BSYNC B0 ;  /* 0x0000000000007941 */ /* 0x000fea0003800000 */
.L_x_4751:
[----:B-----5:R3:W-:Y:S02]  /*70f0*/  STS.128 [R128+0x2000], R16 ;  /* 0x0020001080007388 */ /* 0x0207e40000000c00 */
.L_x_4742:
[----:B------:R-:W-:Y:S05]  /*7100*/  BSYNC B2 ;  /* 0x0000000000027941 */ /* 0x000fea0003800000 */
.L_x_4741:
[----:B------:R-:W-:-:S04]  /*7110*/  IADD3 R2, R112, 0x20, RZ ;  /* 0x0000002070027810 */ /* 0x000fc80007ffe0ff */
        /* <DEDUP_REMOVED lines=15> */
[----:B-1-3--:R1:W5:Y:S01]  /*7210*/  LDG.E.128 R16, [R28.64] ;  /* 0x000000061c107981 */ /* 0x00a362000c1e1d00 */
        /* <DEDUP_REMOVED lines=8> */
[----:B------:R-:W-:Y:S01]  /*72a0*/  LOP3.LUT R17, R16, 0xffff0000, RZ, 0xc0, !PT ;  /* 0xffff000010117812 */ /* 0x000fe200078ec0ff */
[----:B------:R-:W-:Y:S01]  /*72b0*/  IMAD.U32 R16, R18, 0x10000, RZ ;  /* 0x0001000012107824 */ /* 0x000fe200078e00ff */
[----:B------:R-:W-:-:S02]  /*72c0*/  SHF.L.U32 R15, R19, 0x10, RZ ;  /* 0x00000010130f7819 */ /* 0x000fc400000006ff */
[----:B------:R-:W-:Y:S02]  /*72d0*/  LOP3.LUT R14, R19, 0xffff0000, RZ, 0xc0, !PT ;  /* 0xffff0000130e7812 */ /* 0x000fe400078ec0ff */
[----:B------:R-:W-:Y:S02]  /*72e0*/  LOP3.LUT R24, R18, 0xffff0000, RZ, 0xc0, !PT ;  /* 0xffff000012187812 */ /* 0x000fe400078ec0ff */
[----:B---3--:R-:W-:Y:S02]  /*72f0*/  LOP3.LUT R13, R4, 0xffff0000, RZ, 0xc0, !PT ;  /* 0xffff0000040d7812 */ /* 0x008fe400078ec0ff */
[C---:B------:R-:W-:Y:S01]  /*7300*/  LOP3.LUT R19, R5.reuse, 0xffff0000, RZ, 0xc0, !PT ;  /* 0xffff000005137812 */ /* 0x040fe200078ec0ff */
[----:B------:R-:W-:Y:S01]  /*7310*/  IMAD.U32 R5, R5, 0x10000, RZ ;  /* 0x0001000005057824 */ /* 0x000fe200078e00ff */
[----:B--2---:R-:W-:Y:S01]  /*7320*/  LOP3.LUT R23, R6, 0xffff0000, RZ, 0xc0, !PT ;  /* 0xffff000006177812 */ /* 0x004fe200078ec0ff */
[-C--:B------:R-:W-:Y:S01]  /*7330*/  FMUL.FTZ R18, R0, R13.reuse ;  /* 0x0000000d00127220 */ /* 0x080fe20000410000 */
[----:B------:R-:W-:Y:S01]  /*7340*/  SHF.L.U32 R4, R4, 0x10, RZ ;  /* 0x0000001004047819 */ /* 0x000fe200000006ff */
[----:B------:R-:W-:Y:S01]  /*7350*/  FMUL.FTZ R25, R3, R13 ;  /* 0x0000000d03197220 */ /* 0x000fe20000410000 */
[----:B------:R-:W-:Y:S01]  /*7360*/  LOP3.LUT R22, R7, 0xffff0000, RZ, 0xc0, !PT ;  /* 0xffff000007167812 */ /* 0x000fe200078ec0ff */
[-C--:B------:R-:W-:Y:S01]  /*7370*/  FFMA.FTZ R18, R3, R23.reuse, -R18 ;  /* 0x0000001703127223 */ /* 0x080fe20000010812 */
[----:B------:R-:W-:Y:S01]  /*7380*/  SHF.L.U32 R6, R6, 0x10, RZ ;  /* 0x0000001006067819 */ /* 0x000fe200000006ff */
[----:B------:R-:W-:Y:S01]  /*7390*/  FFMA.FTZ R25, R0, R23, R25 ;  /* 0x0000001700197223 */ /* 0x000fe20000010019 */
[----:B------:R-:W-:Y:S01]  /*73a0*/  SHF.L.U32 R7, R7, 0x10, RZ ;  /* 0x0000001007077819 */ /* 0x000fe200000006ff */
[----:B------:R-:W-:-:S02]  /*73b0*/  FMUL.FTZ R13, R14, R19 ;  /* 0x000000130e0d7220 */ /* 0x000fc40000410000 */
[-C--:B------:R-:W-:Y:S02]  /*73c0*/  FMUL.FTZ R3, R17, R4.reuse ;  /* 0x0000000411037220 */ /* 0x080fe40000410000 */
[----:B------:R-:W-:Y:S02]  /*73d0*/  FMUL.FTZ R0, R24, R5 ;  /* 0x0000000518007220 */ /* 0x000fe40000410000 */
        /* <DEDUP_REMOVED lines=13> */
.L_x_4757:
[----:B------:R-:W-:Y:S05]  /*74b0*/  BSYNC B0 ;  /* 0x0000000000007941 */ /* 0x000fea0003800000 */
.L_x_4756:
[----:B-----5:R3:W-:Y:S02]  /*74c0*/  STS.128 [R128+0x800], R16 ;  /* 0x0008001080007388 */ /* 0x0207e40000000c00 */
.L_x_4755:
[----:B------:R-:W-:Y:S05]  /*74d0*/  BSYNC B1 ;  /* 0x0000000000017941 */ /* 0x000fea0003800000 */
.L_x_4754:
[----:B------:R1:W-:Y:S01]  /*74e0*/  @P4 STS.128 [R128+0x1800], RZ ;  /* 0x001800ff80004388 */ /* 0x0003e20000000c00 */
[----:B------:R-:W-:Y:S01]  /*74f0*/  BSSY B1, `(.L_x_4758) ;  /* 0x0000030000017945 */ /* 0x000fe20003800000 */
[----:B------:R-:W-:Y:S05]  /*7500*/  @P4 BRA `(.L_x_4759) ;  /* 0x000002e000004947 */ /* 0x000fea0003800000 */
[----:B------:R1:W5:Y:S01]  /*7510*/  LDG.E.128 R12, [R28.64+0x40] ;  /* 0x000040061c0c7981 */ /* 0x000362000c1e1d00 */
[----:B------:R-:W-:Y:S01]  /*7520*/  ISETP.GE.AND P1, PT, R11, c[0x0][0x230], PT ;  /* 0x00008c000b007a0c */ /* 0x000fe20003f26270 */
[----:B------:R-:W-:-:S12]  /*7530*/  BSSY B0, `(.L_x_4760) ;  /* 0x000002a000007945 */ /* 0x000fd80003800000 */
[----:B------:R-:W-:Y:S05]  /*7540*/  @P1 BRA `(.L_x_4761) ;  /* 0x0000028000001947 */ /* 0x000fea0003800000 */
[----:B--2---:R-:W2:Y:S04]  /*7550*/  LDG.E.64 R4, [R20.64+0x20] ;  /* 0x0000200614047981 */ /* 0x004ea8000c1e1b00 */
[----:B---3--:R-:W3:Y:S01]  /*7560*/  LDG.E.64 R6, [R8.64+0x20] ;  /* 0x0000200608067981 */ /* 0x008ee2000c1e1b00 */
[C---:B-----5:R-:W-:Y:S01]  /*7570*/  SHF.L.U32 R11, R12.reuse, 0x10, RZ ;  /* 0x000000100c0b7819 */ /* 0x060fe200000006ff */
[----:B-1----:R-:W-:Y:S01]  /*7580*/  IMAD.U32 R16, R15, 0x10000, RZ ;  /* 0x000100000f107824 */ /* 0x002fe200078e00ff */
[----:B------:R-:W-:Y:S02]  /*7590*/  LOP3.LUT R17, R12, 0xffff0000, RZ, 0xc0, !PT ;  /* 0xffff00000c117812 */ /* 0x000fe400078ec0ff */
[C---:B------:R-:W-:Y:S02]  /*75a0*/  LOP3.LUT R0, R13.reuse, 0xffff0000, RZ, 0xc0, !PT ;  /* 0xffff00000d007812 */ /* 0x040fe400078ec0ff */
[----:B------:R-:W-:-:S02]  /*75b0*/  SHF.L.U32 R3, R13, 0x10, RZ ;  /* 0x000000100d037819 */ /* 0x000fc400000006ff */
[----:B------:R-:W-:Y:S02]  /*75c0*/  LOP3.LUT R13, R15, 0xffff0000, RZ, 0xc0, !PT ;  /* 0xffff00000f0d7812 */ /* 0x000fe400078ec0ff */
[C---:B------:R-:W-:Y:S02]  /*75d0*/  SHF.L.U32 R15, R14.reuse, 0x10, RZ ;  /* 0x000000100e0f7819 */ /* 0x040fe400000006ff */
[----:B------:R-:W-:Y:S02]  /*75e0*/  LOP3.LUT R22, R14, 0xffff0000, RZ, 0xc0, !PT ;  /* 0xffff00000e167812 */ /* 0x000fe400078ec0ff */
[C---:B--2---:R-:W-:Y:S01]  /*75f0*/  LOP3.LUT R12, R4.reuse, 0xffff0000, RZ, 0xc0, !PT ;  /* 0xffff0000040c7812 */ /* 0x044fe200078ec0ff */
[----:B------:R-:W-:Y:S01]  /*7600*/  IMAD.U32 R4, R4, 0x10000, RZ ;  /* 0x0001000004047824 */ /* 0x000fe200078e00ff */
[C---:B------:R-:W-:Y:S02]  /*7610*/  LOP3.LUT R18, R5.reuse, 0xffff0000, RZ, 0xc0, !PT ;  /* 0xffff000005127812 */ /* 0x040fe400078ec0ff */
[----:B---3--:R-:W-:Y:S01]  /*7620*/  LOP3.LUT R23, R6, 0xffff0000, RZ, 0xc0, !PT ;  /* 0xffff000006177812 */ /* 0x008fe200078ec0ff */
[-C--:B------:R-:W-:Y:S01]  /*7630*/  FMUL.FTZ R14, R0, R12.reuse ;  /* 0x0000000c000e7220 */ /* 0x080fe20000410000 */
[----:B------:R-:W-:Y:S01]  /*7640*/  SHF.L.U32 R5, R5, 0x10, RZ ;  /* 0x0000001005057819 */ /* 0x000fe200000006ff */
[----:B------:R-:W-:Y:S01]  /*7650*/  FMUL.FTZ R24, R3, R12 ;  /* 0x0000000c03187220 */ /* 0x000fe20000410000 */
[----:B------:R-:W-:Y:S01]  /*7660*/  LOP3.LUT R19, R7, 0xffff0000, RZ, 0xc0, !PT ;  /* 0xffff000007137812 */ /* 0x000fe200078ec0ff */
[-C--:B------:R-:W-:Y:S01]  /*7670*/  FFMA.FTZ R14, R3, R23.reuse, -R14 ;  /* 0x00000017030e7223 */ /* 0x080fe2000001080e */
[----:B------:R-:W-:Y:S01]  /*7680*/  SHF.L.U32 R6, R6, 0x10, RZ ;  /* 0x0000001006067819 */ /* 0x000fe200000006ff */
[----:B------:R-:W-:-:S02]  /*7690*/  FFMA.FTZ R23, R0, R23, R24 ;  /* 0x0000001700177223 */ /* 0x000fc40000010018 */
[-C--:B------:R-:W-:Y:S02]  /*76a0*/  FMUL.FTZ R0, R17, R4.reuse ;  /* 0x0000000411007220 */ /* 0x080fe40000410000 */
[----:B------:R-:W-:Y:S01]  /*76b0*/  FMUL.FTZ R3, R11, R4 ;  /* 0x000000040b037220 */ /* 0x000fe20000410000 */
[----:B------:R-:W-:Y:S01]  /*76c0*/  F2FP.BF16.PACK_AB R14, R23, R14 ;  /* 0x0000000e170e723e */ /* 0x000fe200000010ff */
[-C--:B------:R-:W-:Y:S02]  /*76d0*/  FMUL.FTZ R4, R22, R5.reuse ;  /* 0x0000000516047220 */ /* 0x080fe40000410000 */
[----:B------:R-:W-:Y:S02]  /*76e0*/  IMAD.U32 R7, R7, 0x10000, RZ ;  /* 0x0001000007077824 */ /* 0x000fe400078e00ff */
[----:B------:R-:W-:Y:S02]  /*76f0*/  FMUL.FTZ R5, R15, R5 ;  /* 0x000000050f057220 */ /* 0x000fe40000410000 */
[----:B------:R-:W-:-:S02]  /*7700*/  FMUL.FTZ R12, R13, R18 ;  /* 0x000000120d0c7220 */ /* 0x000fc40000410000 */
[----:B------:R-:W-:Y:S02]  /*7710*/  FMUL.FTZ R18, R16, R18 ;  /* 0x0000001210127220 */ /* 0x000fe40000410000 */
[-C--:B------:R-:W-:Y:S02]  /*7720*/  FFMA.FTZ R4, R15, R7.reuse, -R4 ;  /* 0x000000070f047223 */ /* 0x080fe40000010804 */
[----:B------:R-:W-:Y:S02]  /*7730*/  FFMA.FTZ R5, R22, R7, R5 ;  /* 0x0000000716057223 */ /* 0x000fe40000010005 */
[-C--:B------:R-:W-:Y:S02]  /*7740*/  FFMA.FTZ R12, R16, R19.reuse, -R12 ;  /* 0x00000013100c7223 */ /* 0x080fe4000001080c */
[----:B------:R-:W-:Y:S01]  /*7750*/  FFMA.FTZ R13, R13, R19, R18 ;  /* 0x000000130d0d7223 */ /* 0x000fe20000010012 */
[----:B------:R-:W-:Y:S01]  /*7760*/  F2FP.BF16.PACK_AB R4, R5, R4 ;  /* 0x000000040504723e */ /* 0x000fe200000010ff */
[----:B------:R-:W-:-:S02]  /*7770*/  FFMA.FTZ R0, R11, R6, -R0 ;  /* 0x000000060b007223 */ /* 0x000fc40000010800 */
[----:B------:R-:W-:Y:S01]  /*7780*/  FFMA.FTZ R3, R17, R6, R3 ;  /* 0x0000000611037223 */ /* 0x000fe20000010003 */
[----:B------:R-:W-:Y:S02]  /*7790*/  F2FP.BF16.PACK_AB R15, R13, R12 ;  /* 0x0000000c0d0f723e */ /* 0x000fe400000010ff */
[----:B------:R-:W-:Y:S02]  /*77a0*/  MOV R13, R14 ;  /* 0x0000000e000d7202 */ /* 0x000fe40000000f00 */
[----:B------:R-:W-:Y:S02]  /*77b0*/  F2FP.BF16.PACK_AB R12, R3, R0 ;  /* 0x00000000030c723e */ /* 0x000fe400000010ff */
[----:B------:R-:W-:Y:S02]  /*77c0*/  MOV R14, R4 ;  /* 0x00000004000e7202 */ /* 0x000fe40000000f00 */
.L_x_4761:
[----:B------:R-:W-:Y:S05]  /*77d0*/  BSYNC B0 ;  /* 0x0000000000007941 */ /* 0x000fea0003800000 */
.L_x_4760:
[----:B-----5:R1:W-:Y:S02]  /*77e0*/  STS.128 [R128+0x1800], R12 ;  /* 0x0018000c80007388 */ /* 0x0203e40000000c00 */
.L_x_4759:
[----:B------:R-:W-:Y:S05]  /*77f0*/  BSYNC B1 ;  /* 0x0000000000017941 */ /* 0x000fea0003800000 */
.L_x_4758:
[----:B------:R1:W-:Y:S01]  /*7800*/  @P0 STS.128 [R128+0x2800], RZ ;  /* 0x002800ff80000388 */ /* 0x0003e20000000c00 */
[----:B------:R-:W-:Y:S05]  /*7810*/  @P0 BRA `(.L_x_4753) ;  /* 0x00002a2000000947 */ /* 0x000fea0003800000 */
[----:B-123--:R-:W5:Y:S01]  /*7820*/  LDG.E.128 R28, [R28.64+0x80] ;  /* 0x000080061c1c7981 */ /* 0x00ef62000c1e1d00 */
[----:B------:R-:W-:Y:S01]  /*7830*/  ISETP.GE.AND P1, PT, R10, c[0x0][0x230], PT ;  /* 0x00008c000a007a0c */ /* 0x000fe20003f26270 */
[----:B------:R-:W-:-:S12]  /*7840*/  BSSY B0, `(.L_x_4762) ;  /* 0x0000028000007945 */ /* 0x000fd80003800000 */
[----:B------:R-:W-:Y:S05]  /*7850*/  @P1 BRA `(.L_x_4763) ;  /* 0x0000026000001947 */ /* 0x000fea0003800000 */
[----:B------:R-:W2:Y:S04]  /*7860*/  LDG.E.64 R4, [R20.64+0x40] ;  /* 0x0000400614047981 */ /* 0x000ea8000c1e1b00 */
[----:B------:R-:W3:Y:S01]  /*7870*/  LDG.E.64 R6, [R8.64+0x40] ;  /* 0x0000400608067981 */ /* 0x000ee2000c1e1b00 */
[C---:B-----5:R-:W-:Y:S01]  /*7880*/  LOP3.LUT R0, R29.reuse, 0xffff0000, RZ, 0xc0, !PT ;  /* 0xffff00001d007812 */ /* 0x060fe200078ec0ff */
[----:B------:R-:W-:Y:S01]  /*7890*/  IMAD.U32 R14, R30, 0x10000, RZ ;  /* 0x000100001e0e7824 */ /* 0x000fe200078e00ff */
[----:B------:R-:W-:Y:S02]  /*78a0*/  SHF.L.U32 R3, R29, 0x10, RZ ;  /* 0x000000101d037819 */ /* 0x000fe400000006ff */
[C---:B------:R-:W-:Y:S02]  /*78b0*/  LOP3.LUT R12, R31.reuse, 0xffff0000, RZ, 0xc0, !PT ;  /* 0xffff00001f0c7812 */ /* 0x040fe400078ec0ff */
[----:B------:R-:W-:-:S02]  /*78c0*/  SHF.L.U32 R13, R31, 0x10, RZ ;  /* 0x000000101f0d7819 */ /* 0x000fc400000006ff */
        /* <DEDUP_REMOVED lines=15> */
[----:B------:R-:W-:Y:S02]  /*79c0*/  FFMA.FTZ R11, R0, R17, R11 ;  /* 0x00000011000b7223 */ /* 0x000fe4000001000b */
[-C--:B------:R-:W-:Y:S02]  /*79d0*/  FFMA.FTZ R16, R13, R9.reuse, -R16 ;  /* 0x000000090d107223 */ /* 0x080fe40000010810 */
[----:B------:R-:W-:Y:S01]  /*79e0*/  FFMA.FTZ R15, R12, R9, R15 ;  /* 0x000000090c0f7223 */ /* 0x000fe2000001000f */
[----:B------:R-:W-:Y:S01]  /*79f0*/  SHF.L.U32 R9, R6, 0x10, RZ ;  /* 0x0000001006097819 */ /* 0x000fe200000006ff */
[-C--:B------:R-:W-:Y:S01]  /*7a00*/  FMUL.FTZ R0, R28, R3.reuse ;  /* 0x000000031c007220 */ /* 0x080fe20000410000 */
[----:B------:R-:W-:Y:S01]  /*7a10*/  F2FP.BF16.PACK_AB R29, R11, R8 ;  /* 0x000000080b1d723e */ /* 0x000fe200000010ff */
[----:B------:R-:W-:Y:S01]  /*7a20*/  FMUL.FTZ R4, R10, R3 ;  /* 0x000000030a047220 */ /* 0x000fe20000410000 */
[----:B------:R-:W-:Y:S01]  /*7a30*/  F2FP.BF16.PACK_AB R31, R15, R16 ;  /* 0x000000100f1f723e */ /* 0x000fe200000010ff */
[----:B------:R-:W-:-:S02]  /*7a40*/  FMUL.FTZ R3, R30, R5 ;  /* 0x000000051e037220 */ /* 0x000fc40000410000 */
[----:B------:R-:W-:Y:S02]  /*7a50*/  FMUL.FTZ R5, R14, R5 ;  /* 0x000000050e057220 */ /* 0x000fe40000410000 */
[-C--:B------:R-:W-:Y:S02]  /*7a60*/  FFMA.FTZ R0, R10, R9.reuse, -R0 ;  /* 0x000000090a007223 */ /* 0x080fe40000010800 */
[----:B------:R-:W-:Y:S02]  /*7a70*/  FFMA.FTZ R9, R28, R9, R4 ;  /* 0x000000091c097223 */ /* 0x000fe40000010004 */
[-C--:B------:R-:W-:Y:S02]  /*7a80*/  FFMA.FTZ R3, R14, R7.reuse, -R3 ;  /* 0x000000070e037223 */ /* 0x080fe40000010803 */
[----:B------:R-:W-:Y:S01]  /*7a90*/  FFMA.FTZ R30, R30, R7, R5 ;  /* 0x000000071e1e7223 */ /* 0x000fe20000010005 */
[----:B------:R-:W-:-:S04]  /*7aa0*/  F2FP.BF16.PACK_AB R28, R9, R0 ;  /* 0x00000000091c723e */ /* 0x000fc800000010ff */
[----:B------:R-:W-:Y:S02]  /*7ab0*/  F2FP.BF16.PACK_AB R30, R30, R3 ;  /* 0x000000031e1e723e */ /* 0x000fe400000010ff */
.L_x_4763:
[----:B------:R-:W-:Y:S05]  /*7ac0*/  BSYNC B0 ;  /* 0x0000000000007941 */ /* 0x000fea0003800000 */
.L_x_4762:
[----:B-----5:R1:W-:Y:S01]  /*7ad0*/  STS.128 [R128+0x2800], R28 ;  /* 0x0028001c80007388 */ /* 0x0203e20000000c00 */
[----:B------:R-:W-:Y:S05]  /*7ae0*/  BRA `(.L_x_4753) ;  /* 0x0000275000007947 */ /* 0x000fea0003800000 */
.L_x_4740:
        /* <DEDUP_REMOVED lines=66> */
[C---:B----4-:R-:W-:Y:S01]  /*7f10*/  LOP3.LUT R26, R21.reuse, 0xffff0000, RZ, 0xc0, !PT ;  /* 0xffff0000151a7812 */ /* 0x050fe200078ec0ff */
        /* <DEDUP_REMOVED lines=27> */
.L_x_4769:
[----:B------:R-:W-:Y:S05]  /*80d0*/  BSYNC B0 ;  /* 0x0000000000007941 */ /* 0x000fea0003800000 */
.L_x_4768:
[----:B-----5:R3:W-:Y:S04]  /*80e0*/  STS.64 [R128], R24 ;  /* 0x0000001880007388 */ /* 0x0207e80000000a00 */
[----:B------:R3:W-:Y:S02]  /*80f0*/  STS.64 [R128+0x8], R26 ;  /* 0x0000081a80007388 */ /* 0x0007e40000000a00 */
.L_x_4767:
[----:B------:R-:W-:Y:S05]  /*8100*/  BSYNC B1 ;  /* 0x0000000000017941 */ /* 0x000fea0003800000 */
.L_x_4766:
[----:B------:R1:W-:Y:S01]  /*8110*/  @P4 STS.128 [R128+0x1000], RZ ;  /* 0x001000ff80004388 */ /* 0x0003e20000000c00 */
[----:B------:R-:W-:Y:S01]  /*8120*/  BSSY B1, `(.L_x_4770) ;  /* 0x000005a000017945 */ /* 0x000fe20003800000 */
[----:B------:R-:W-:Y:S05]  /*8130*/  @P4 BRA `(.L_x_4771) ;  /* 0x0000058000004947 */ /* 0x000fea0003800000 */
[----:B---3--:R3:W5:Y:S01]  /*8140*/  LDG.E.128 R24, [R30.64+0x40] ;  /* 0x000040061e187981 */ /* 0x008762000c1e1d00 */
        /* <DEDUP_REMOVED lines=85> */
.L_x_4773:
[----:B------:R-:W-:Y:S05]  /*86a0*/  BSYNC B0 ;  /* 0x0000000000007941 */ /* 0x000fea0003800000 */
.L_x_4772:
[----:B-----5:R1:W-:Y:S02]  /*86b0*/  STS.128 [R128+0x1000], R24 ;  /* 0x0010001880007388 */ /* 0x0203e40000000c00 */
.L_x_4771:
[----:B------:R-:W-:Y:S05]  /*86c0*/  BSYNC B1 ;  /* 0x0000000000017941 */ /* 0x000fea0003800000 */
.L_x_4770:
[----:B------:R1:W-:Y:S01]  /*86d0*/  @P0 STS.128 [R128+0x2000], RZ ;  /* 0x002000ff80000388 */ /* 0x0003e20000000c00 */
[----:B------:R-:W-:Y:S05]  /*86e0*/  @P0 BRA `(.L_x_4765) ;  /* 0x0000058000000947 */ /* 0x000fea0003800000 */
[----:B-1-3--:R1:W5:Y:S01]  /*86f0*/  LDG.E.128 R24, [R30.64+0x80] ;  /* 0x000080061e187981 */ /* 0x00a362000c1e1d00 */
        /* <DEDUP_REMOVED lines=12> */
[----:B------:R-:W-:Y:S02]  /*87c0*/  LEA.HI.X.SX32 R17, R2, R13, 0x1, P2 ;  /* 0x0000000d02117211 */ /* 0x000fe400010f0eff */
[----:B------:R-:W-:-:S03]  /*87d0*/  LEA R16, P2, R0, c[0x0][0x2b0], 0x1 ;  /* 0x0000ac0000107a11 */ /* 0x000fc600078408ff */
[----:B------:R-:W3:Y:S01]  /*87e0*/  LDG.E.128 R4, [R4.64+0x80] ;  /* 0x0000800604047981 */ /* 0x000ee2000c1e1d00 */
[----:B------:R-:W-:Y:S01]  /*87f0*/  LEA.HI.X R17, R0, c[0x0][0x2b4], R17, 0x1, P2 ;  /* 0x0000ad0000117a11 */ /* 0x000fe200010f0c11 */
[----:B------:R-:W-:Y:S01]  /*8800*/  IMAD.MOV.U32 R2, RZ, RZ, RZ ;  /* 0x000000ffff027224 */ /* 0x000fe200078e00ff */
[----:B------:R-:W-:-:S04]  /*8810*/  @P1 SHF.R.S32.HI R0, RZ, 0x1, R83 ;  /* 0x00000001ff001819 */ /* 0x000fc80000011453 */
[----:B------:R-:W-:Y:S01]  /*8820*/  @P1 IADD3 R2, -R0, RZ, RZ ;  /* 0x000000ff00021210 */ /* 0x000fe20007ffe1ff */
[----:B--2---:R-:W2:Y:S03]  /*8830*/  LDG.E.128 R16, [R16.64+0x80] ;  /* 0x0000800610107981 */ /* 0x004ea6000c1e1d00 */
[----:B------:R-:W-:-:S04]  /*8840*/  IADD3 R0, P2, R2, R9, RZ ;  /* 0x0000000902007210 */ /* 0x000fc80007f5e0ff */
[----:B------:R-:W-:Y:S02]  /*8850*/  LEA.HI.X.SX32 R21, R2, R13, 0x1, P2 ;  /* 0x0000000d02157211 */ /* 0x000fe400010f0eff */
[----:B------:R-:W-:-:S04]  /*8860*/  LEA R20, P2, R0, c[0x0][0x2a8], 0x1 ;  /* 0x0000aa0000147a11 */ /* 0x000fc800078408ff */
[----:B------:R-:W-:-:S06]  /*8870*/  LEA.HI.X R21, R0, c[0x0][0x2ac], R21, 0x1, P2 ;  /* 0x0000ab0000157a11 */ /* 0x000fcc00010f0c15 */
[----:B----4-:R-:W4:Y:S01]  /*8880*/  LDG.E.128 R20, [R20.64+0x80] ;  /* 0x0000800614147981 */ /* 0x010f22000c1e1d00 */
        /* <DEDUP_REMOVED lines=60> */
.L_x_4775:
[----:B------:R-:W-:Y:S05]  /*8c50*/  BSYNC B0 ;  /* 0x0000000000007941 */ /* 0x000fea0003800000 */
.L_x_4774:
[----:B-----5:R3:W-:Y:S02]  /*8c60*/  STS.128 [R128+0x2000], R24 ;  /* 0x0020001880007388 */ /* 0x0207e40000000c00 */
.L_x_4765:
[----:B------:R-:W-:Y:S05]  /*8c70*/  BSYNC B2 ;  /* 0x0000000000027941 */ /* 0x000fea0003800000 */
.L_x_4764:
[----:B------:R-:W-:-:S04]  /*8c80*/  IADD3 R2, R112, 0x20, RZ ;  /* 0x0000002070027810 */ /* 0x000fc80007ffe0ff */
        /* <DEDUP_REMOVED lines=13> */
[C---:B------:R-:W-:Y:S02]  /*8d60*/  IADD3 R8, P2, R82.reuse, R9, RZ ;  /* 0x0000000952087210 */ /* 0x040fe40007f5e0ff */
[----:B------:R-:W-:Y:S02]  /*8d70*/  MOV R15, R79 ;  /* 0x0000004f000f7202 */ /* 0x000fe40000000f00 */
[----:B------:R-:W-:-:S07]  /*8d80*/  LEA.HI.X.SX32 R3, R82, R13, 0x1, P2 ;  /* 0x0000000d52037211 */ /* 0x000fce00010f0eff */
[----:B------:R-:W-:-:S05]  /*8d90*/  @P1 SHF.R.S32.HI R0, RZ, 0x1, R83 ;  /* 0x00000001ff001819 */ /* 0x000fca0000011453 */
[--C-:B------:R-:W-:Y:S02]  /*8da0*/  @P1 IMAD.MOV R12, RZ, RZ, -R0.reuse ;  /* 0x000000ffff0c1224 */ /* 0x100fe400078e0a00 */
[----:B------:R-:W-:-:S03]  /*8db0*/  @P1 IMAD.MOV R15, RZ, RZ, -R0 ;  /* 0x000000ffff0f1224 */ /* 0x000fc600078e0a00 */
[----:B------:R-:W-:-:S04]  /*8dc0*/  IADD3 R17, P2, R12, R8, RZ ;  /* 0x000000080c117210 */ /* 0x000fc80007f5e0ff */
[----:B------:R-:W-:Y:S02]  /*8dd0*/  LEA.HI.X.SX32 R12, R12, R3, 0x1, P2 ;  /* 0x000000030c0c7211 */ /* 0x000fe400010f0eff */
[----:B------:R-:W-:-:S04]  /*8de0*/  LEA R20, P2, R17, c[0x0][0x2b0], 0x1 ;  /* 0x0000ac0011147a11 */ /* 0x000fc800078408ff */
[----:B------:R-:W-:Y:S01]  /*8df0*/  LEA.HI.X R21, R17, c[0x0][0x2b4], R12, 0x1, P2 ;  /* 0x0000ad0011157a11 */ /* 0x000fe200010f0c0c */
[----:B------:R-:W-:Y:S01]  /*8e00*/  IMAD.MOV.U32 R12, RZ, RZ, RZ ;  /* 0x000000ffff0c7224 */ /* 0x000fe200078e00ff */
[----:B------:R-:W-:Y:S01]  /*8e10*/  @P1 IADD3 R12, -R0, RZ, RZ ;  /* 0x000000ff000c1210 */ /* 0x000fe20007ffe1ff */
[----:B------:R-:W-:-:S03]  /*8e20*/  IMAD.WIDE R16, R15, 0x2, R28 ;  /* 0x000000020f107825 */ /* 0x000fc600078e021c */
[C---:B------:R-:W-:Y:S01]  /*8e30*/  IADD3 R8, P2, R12.reuse, R8, RZ ;  /* 0x000000080c087210 */ /* 0x040fe20007f5e0ff */
[----:B--2---:R-:W2:Y:S03]  /*8e40*/  LDG.E.128 R20, [R20.64] ;  /* 0x0000000614147981 */ /* 0x004ea6000c1e1d00 */
[----:B------:R-:W-:Y:S01]  /*8e50*/  LEA.HI.X.SX32 R3, R12, R3, 0x1, P2 ;  /* 0x000000030c037211 */ /* 0x000fe200010f0eff */
[----:B---3--:R-:W3:Y:S01]  /*8e60*/  LDG.E.128 R16, [R16.64] ;  /* 0x0000000610107981 */ /* 0x008ee2000c1e1d00 */
[----:B-1----:R-:W-:-:S04]  /*8e70*/  LEA R24, P2, R8, c[0x0][0x2a8], 0x1 ;  /* 0x0000aa0008187a11 */ /* 0x002fc800078408ff */
        /* <DEDUP_REMOVED lines=64> */
.L_x_4779:
[----:B------:R-:W-:Y:S05]  /*9280*/  BSYNC B0 ;  /* 0x0000000000007941 */ /* 0x000fea0003800000 */
.L_x_4778:
[----:B-----5:R1:W-:Y:S02]  /*9290*/  STS.128 [R128+0x800], R4 ;  /* 0x0008000480007388 */ /* 0x0203e40000000c00 */
.L_x_4777:
[----:B------:R-:W-:Y:S05]  /*92a0*/  BSYNC B1 ;  /* 0x0000000000017941 */ /* 0x000fea0003800000 */
.L_x_4776:
[----:B------:R1:W-:Y:S01]  /*92b0*/  @P4 STS.128 [R128+0x1800], RZ ;  /* 0x001800ff80004388 */ /* 0x0003e20000000c00 */
[----:B------:R-:W-:Y:S01]  /*92c0*/  BSSY B1, `(.L_x_4780) ;  /* 0x000005d000017945 */ /* 0x000fe20003800000 */
[----:B------:R-:W-:Y:S05]  /*92d0*/  @P4 BRA `(.L_x_4781) ;  /* 0x000005b000004947 */ /* 0x000fea0003800000 */
[----:B-1----:R1:W5:Y:S01]  /*92e0*/  LDG.E.128 R4, [R28.64+0x40] ;  /* 0x000040061c047981 */ /* 0x002362000c1e1d00 */
[----:B------:R-:W-:Y:S01]  /*92f0*/  ISETP.GE.AND P1, PT, R11, c[0x0][0x230], PT ;  /* 0x00008c000b007a0c */ /* 0x000fe20003f26270 */
[----:B------:R-:W-:-:S12]  /*9300*/  BSSY B0, `(.L_x_4782) ;  /* 0x0000057000007945 */ /* 0x000fd80003800000 */
[----:B------:R-:W-:Y:S05]  /*9310*/  @P1 BRA `(.L_x_4783) ;  /* 0x0000055000001947 */ /* 0x000fea0003800000 */
[-C--:B------:R-:W-:Y:S01]  /*9320*/  ISETP.GE.AND P1, PT, R11, R79.reuse, PT ;  /* 0x0000004f0b00720c */ /* 0x080fe20003f26270 */
[----:B------:R-:W-:Y:S01]  /*9330*/  IMAD.MOV.U32 R12, RZ, RZ, RZ ;  /* 0x000000ffff0c7224 */ /* 0x000fe200078e00ff */
[----:B------:R-:W-:Y:S02]  /*9340*/  IADD3 R0, R82, 0x20, RZ ;  /* 0x0000002052007810 */ /* 0x000fe40007ffe0ff */
[----:B------:R-:W-:Y:S02]  /*9350*/  MOV R11, R79 ;  /* 0x0000004f000b7202 */ /* 0x000fe40000000f00 */
[----:B------:R-:W-:-:S07]  /*9360*/  IADD3 R8, P2, R0, R9, RZ ;  /* 0x0000000900087210 */ /* 0x000fce0007f5e0ff */
[----:B------:R-:W-:-:S05]  /*9370*/  @P1 SHF.R.S32.HI R3, RZ, 0x1, R83 ;  /* 0x00000001ff031819 */ /* 0x000fca0000011453 */
[----:B------:R-:W-:Y:S01]  /*9380*/  @P1 IMAD.MOV R12, RZ, RZ, -R3 ;  /* 0x000000ffff0c1224 */ /* 0x000fe200078e0a03 */
[----:B------:R-:W-:Y:S02]  /*9390*/  LEA.HI.X.SX32 R3, R0, R13, 0x1, P2 ;  /* 0x0000000d00037211 */ /* 0x000fe400010f0eff */
[----:B------:R-:W-:Y:S02]  /*93a0*/  @P1 SHF.R.S32.HI R0, RZ, 0x1, R83 ;  /* 0x00000001ff001819 */ /* 0x000fe40000011453 */
[----:B------:R-:W-:-:S03]  /*93b0*/  IADD3 R15, P2, R12, R8, RZ ;  /* 0x000000080c0f7210 */ /* 0x000fc60007f5e0ff */
[----:B------:R-:W-:Y:S01]  /*93c0*/  @P1 IMAD.MOV R11, RZ, RZ, -R0 ;  /* 0x000000ffff0b1224 */ /* 0x000fe200078e0a00 */
[----:B------:R-:W-:Y:S02]  /*93d0*/  LEA.HI.X.SX32 R12, R12, R3, 0x1, P2 ;  /* 0x000000030c0c7211 */ /* 0x000fe400010f0eff */
[----:B------:R-:W-:Y:S01]  /*93e0*/  LEA R20, P2, R15, c[0x0][0x2b0], 0x1 ;  /* 0x0000ac000f147a11 */ /* 0x000fe200078408ff */
[----:B------:R-:W-:-:S03]  /*93f0*/  IMAD.WIDE R16, R11, 0x2, R28 ;  /* 0x000000020b107825 */ /* 0x000fc600078e021c */
[----:B------:R-:W-:Y:S01]  /*9400*/  LEA.HI.X R21, R15, c[0x0][0x2b4], R12, 0x1, P2 ;  /* 0x0000ad000f157a11 */ /* 0x000fe200010f0c0c */
[----:B------:R-:W-:Y:S01]  /*9410*/  IMAD.MOV.U32 R11, RZ, RZ, RZ ;  /* 0x000000ffff0b7224 */ /* 0x000fe200078e00ff */
[----:B------:R-:W-:Y:S01]  /*9420*/  @P1 IADD3 R11, -R0, RZ, RZ ;  /* 0x000000ff000b1210 */ /* 0x000fe20007ffe1ff */
[----:B--2---:R-:W2:Y:S03]  /*9430*/  LDG.E.128 R16, [R16.64+0x40] ;  /* 0x0000400610107981 */ /* 0x004ea6000c1e1d00 */
[C---:B------:R-:W-:Y:S01]  /*9440*/  IADD3 R8, P2, R11.reuse, R8, RZ ;  /* 0x000000080b087210 */ /* 0x040fe20007f5e0ff */
[----:B---3--:R-:W3:Y:S03]  /*9450*/  LDG.E.128 R20, [R20.64] ;  /* 0x0000000614147981 */ /* 0x008ee6000c1e1d00 */
[----:B------:R-:W-:-:S02]  /*9460*/  LEA.HI.X.SX32 R3, R11, R3, 0x1, P2 ;  /* 0x000000030b037211 */ /* 0x000fc400010f0eff */
        /* <DEDUP_REMOVED lines=10> */
[----:B------:R-:W-:-:S02]  /*9510*/  LOP3.LUT R4, R7, 0xffff0000, RZ, 0xc0, !PT ;  /* 0xffff000007047812 */ /* 0x000fc400078ec0ff */
[----:B--2---:R-:W-:Y:S02]  /*9520*/  SHF.L.U32 R33, R16, 0x10, RZ ;  /* 0x0000001010217819 */ /* 0x004fe400000006ff */
[----:B---3--:R-:W-:Y:S01]  /*9530*/  LOP3.LUT R7, R20, 0xffff0000, RZ, 0xc0, !PT ;  /* 0xffff000014077812 */ /* 0x008fe200078ec0ff */
[----:B------:R-:W-:Y:S01]  /*9540*/  IMAD.U32 R30, R22, 0x10000, RZ ;  /* 0x00010000161e7824 */ /* 0x000fe200078e00ff */
[C---:B------:R-:W-:Y:S02]  /*9550*/  SHF.L.U32 R6, R21.reuse, 0x10, RZ ;  /* 0x0000001015067819 */ /* 0x040fe400000006ff */
[----:B------:R-:W-:Y:S01]  /*9560*/  LOP3.LUT R31, R21, 0xffff0000, RZ, 0xc0, !PT ;  /* 0xffff0000151f7812 */ /* 0x000fe200078ec0ff */
[----:B------:R-:W-:Y:S01]  /*9570*/  IMAD.U32 R14, R20, 0x10000, RZ ;  /* 0x00010000140e7824 */ /* 0x000fe200078e00ff */
[----:B------:R-:W-:Y:S01]  /*9580*/  LOP3.LUT R21, R22, 0xffff0000, RZ, 0xc0, !PT ;  /* 0xffff000016157812 */ /* 0x000fe200078ec0ff */
[C---:B------:R-:W-:Y:S01]  /*9590*/  IMAD.U32 R20, R23.reuse, 0x10000, RZ ;  /* 0x0001000017147824 */ /* 0x040fe200078e00ff */
[----:B------:R-:W-:Y:S01]  /*95a0*/  LOP3.LUT R22, R23, 0xffff0000, RZ, 0xc0, !PT ;  /* 0xffff000017167812 */ /* 0x000fe200078ec0ff */
[C---:B------:R-:W-:Y:S01]  /*95b0*/  IMAD.U32 R23, R17.reuse, 0x10000, RZ ;  /* 0x0001000011177824 */ /* 0x040fe200078e00ff */
        /* <DEDUP_REMOVED lines=11> */
[----:B------:R-:W-:Y:S01]  /*9670*/  FMUL.FTZ R16, R16, R7 ;  /* 0x0000000710107220 */ /* 0x000fe20000410000 */
[----:B----4-:R-:W-:Y:S01]  /*9680*/  LOP3.LUT R7, R24, 0xffff0000, RZ, 0xc0, !PT ;  /* 0xffff000018077812 */ /* 0x010fe200078ec0ff */
[----:B------:R-:W-:Y:S02]  /*9690*/  @!P1 FADD.FTZ R20, -R20, -RZ ;  /* 0x800000ff14149221 */ /* 0x000fe40000010100 */
[----:B------:R-:W-:Y:S02]  /*96a0*/  @!P1 FADD.FTZ R31, -R31, -RZ ;  /* 0x800000ff1f1f9221 */ /* 0x000fe40000010100 */
[----:B------:R-:W-:Y:S02]  /*96b0*/  FMUL.FTZ R33, R33, R14 ;  /* 0x0000000e21217220 */ /* 0x000fe40000410000 */
[----:B------:R-:W-:-:S02]  /*96c0*/  @!P1 FADD.FTZ R30, -R30, -RZ ;  /* 0x800000ff1e1e9221 */ /* 0x000fc40000010100 */
[----:B------:R-:W-:Y:S01]  /*96d0*/  FMUL.FTZ R18, R18, R21 ;  /* 0x0000001512127220 */ /* 0x000fe20000410000 */
[C---:B------:R-:W-:Y:S01]  /*96e0*/  LOP3.LUT R21, R26.reuse, 0xffff0000, RZ, 0xc0, !PT ;  /* 0xffff00001a157812 */ /* 0x040fe200078ec0ff */
[----:B------:R-:W-:Y:S01]  /*96f0*/  FMUL.FTZ R19, R19, R22 ;  /* 0x0000001613137220 */ /* 0x000fe20000410000 */
[----:B------:R-:W-:Y:S01]  /*9700*/  SHF.L.U32 R22, R26, 0x10, RZ ;  /* 0x000000101a167819 */ /* 0x000fe200000006ff */
[----:B------:R-:W-:Y:S01]  /*9710*/  IMAD.U32 R14, R24, 0x10000, RZ ;  /* 0x00010000180e7824 */ /* 0x000fe200078e00ff */
[----:B------:R-:W-:Y:S01]  /*9720*/  LOP3.LUT R24, R25, 0xffff0000, RZ, 0xc0, !PT ;  /* 0xffff000019187812 */ /* 0x000fe200078ec0ff */
[----:B------:R-:W-:Y:S01]  /*9730*/  FMUL.FTZ R23, R23, R6 ;  /* 0x0000000617177220 */ /* 0x000fe20000410000 */
[----:B------:R-:W-:Y:S01]  /*9740*/  LOP3.LUT R26, R27, 0xffff0000, RZ, 0xc0, !PT ;  /* 0xffff00001b1a7812 */ /* 0x000fe200078ec0ff */
[----:B------:R-:W-:Y:S02]  /*9750*/  FMUL.FTZ R20, R17, R20 ;  /* 0x0000001411147220 */ /* 0x000fe40000410000 */
[----:B------:R-:W-:-:S02]  /*9760*/  FMUL.FTZ R31, R32, R31 ;  /* 0x0000001f201f7220 */ /* 0x000fc40000410000 */
[----:B------:R-:W-:Y:S02]  /*9770*/  IMAD.U32 R6, R25, 0x10000, RZ ;  /* 0x0001000019067824 */ /* 0x000fe400078e00ff */
[----:B------:R-:W-:Y:S02]  /*9780*/  IMAD.U32 R17, R27, 0x10000, RZ ;  /* 0x000100001b117824 */ /* 0x000fe400078e00ff */
        /* <DEDUP_REMOVED lines=13> */
[----:B------:R-:W-:Y:S02]  /*9860*/  MOV R4, R3 ;  /* 0x0000000300047202 */ /* 0x000fe40000000f00 */
.L_x_4783:
[----:B------:R-:W-:Y:S05]  /*9870*/  BSYNC B0 ;  /* 0x0000000000007941 */ /* 0x000fea0003800000 */
.L_x_4782:
[----:B-----5:R1:W-:Y:S02]  /*9880*/  STS.128 [R128+0x1800], R4 ;  /* 0x0018000480007388 */ /* 0x0203e40000000c00 */
.L_x_4781:
[----:B------:R-:W-:Y:S05]  /*9890*/  BSYNC B1 ;  /* 0x0000000000017941 */ /* 0x000fea0003800000 */
.L_x_4780:
[----:B------:R1:W-:Y:S01]  /*98a0*/  @P0 STS.128 [R128+0x2800], RZ ;  /* 0x002800ff80000388 */ /* 0x0003e20000000c00 */
[----:B------:R-:W-:Y:S05]  /*98b0*/  @P0 BRA `(.L_x_4753) ;  /* 0x0000098000000947 */ /* 0x000fea0003800000 */
[----:B-1----:R1:W5:Y:S01]  /*98c0*/  LDG.E.128 R4, [R28.64+0x80] ;  /* 0x000080061c047981 */ /* 0x002362000c1e1d00 */
[----:B------:R-:W-:Y:S01]  /*98d0*/  ISETP.GE.AND P1, PT, R10, c[0x0][0x230], PT ;  /* 0x00008c000a007a0c */ /* 0x000fe20003f26270 */
[----:B------:R-:W-:-:S12]  /*98e0*/  BSSY B0, `(.L_x_4784) ;  /* 0x0000059000007945 */ /* 0x000fd80003800000 */
[----:B------:R-:W-:Y:S05]  /*98f0*/  @P1 BRA `(.L_x_4785) ;  /* 0x0000057000001947 */ /* 0x000fea0003800000 */
[----:B------:R-:W-:Y:S01]  /*9900*/  ISETP.GE.AND P1, PT, R10, R79, PT ;  /* 0x0000004f0a00720c */ /* 0x000fe20003f26270 */
[----:B------:R-:W-:Y:S01]  /*9910*/  IMAD.MOV.U32 R8, RZ, RZ, RZ ;  /* 0x000000ffff087224 */ /* 0x000fe200078e00ff */
[----:B------:R-:W-:Y:S02]  /*9920*/  IADD3 R82, R82, 0x40, RZ ;  /* 0x0000004052527810 */ /* 0x000fe40007ffe0ff */
[----:B------:R-:W-:Y:S01]  /*9930*/  IADD3 R10, P5, R28, 0x80, RZ ;  /* 0x000000801c0a7810 */ /* 0x000fe20007fbe0ff */
[----:B------:R-:W-:-:S04]  /*9940*/  IMAD.MOV.U32 R16, RZ, RZ, RZ ;  /* 0x000000ffff107224 */ /* 0x000fc800078e00ff */
[----:B------:R-:W-:-:S04]  /*9950*/  IMAD.X R11, RZ, RZ, R29, P5 ;  /* 0x000000ffff0b7224 */ /* 0x000fc800028e061d */
[--C-:B------:R-:W-:Y:S02]  /*9960*/  @P1 SHF.R.S32.HI R0, RZ, 0x1, R83.reuse ;  /* 0x00000001ff001819 */ /* 0x100fe40000011453 */
[----:B------:R-:W-:-:S03]  /*9970*/  @P1 SHF.R.S32.HI R3, RZ, 0x1, R83 ;  /* 0x00000001ff031819 */ /* 0x000fc60000011453 */
[----:B------:R-:W-:Y:S01]  /*9980*/  @P1 IMAD.MOV R8, RZ, RZ, -R0 ;  /* 0x000000ffff081224 */ /* 0x000fe200078e0a00 */
[C---:B------:R-:W-:Y:S02]  /*9990*/  IADD3 R0, P2, R82.reuse, R9, RZ ;  /* 0x0000000952007210 */ /* 0x040fe40007f5e0ff */
[----:B------:R-:W-:Y:S02]  /*99a0*/  @P1 IADD3 R79, -R3, RZ, RZ ;  /* 0x000000ff034f1210 */ /* 0x000fe40007ffe1ff */
[----:B------:R-:W-:Y:S02]  /*99b0*/  LEA.HI.X.SX32 R3, R82, R13, 0x1, P2 ;  /* 0x0000000d52037211 */ /* 0x000fe400010f0eff */
[C---:B------:R-:W-:Y:S01]  /*99c0*/  IADD3 R12, P2, R8.reuse, R0, RZ ;  /* 0x00000000080c7210 */ /* 0x040fe20007f5e0ff */
[----:B------:R-:W-:Y:S01]  /*99d0*/  IMAD.WIDE R10, R79, 0x2, R10 ;  /* 0x000000024f0a7825 */ /* 0x000fe200078e020a */
[----:B------:R-:W-:Y:S02]  /*99e0*/  @P1 SHF.R.S32.HI R83, RZ, 0x1, R83 ;  /* 0x00000001ff531819 */ /* 0x000fe40000011453 */
[----:B------:R-:W-:-:S02]  /*99f0*/  LEA.HI.X.SX32 R13, R8, R3, 0x1, P2 ;  /* 0x00000003080d7211 */ /* 0x000fc400010f0eff */
[C---:B------:R-:W-:Y:S01]  /*9a00*/  LEA R14, P2, R12.reuse, c[0x0][0x2b0], 0x1 ;  /* 0x0000ac000c0e7a11 */ /* 0x040fe200078408ff */
[----:B------:R-:W-:Y:S01]  /*9a10*/  @P1 IMAD.MOV R16, RZ, RZ, -R83 ;  /* 0x000000ffff101224 */ /* 0x000fe200078e0a53 */
[----:B--2---:R-:W2:Y:S02]  /*9a20*/  LDG.E.128 R8, [R10.64] ;  /* 0x000000060a087981 */ /* 0x004ea4000c1e1d00 */
[----:B------:R-:W-:Y:S02]  /*9a30*/  LEA.HI.X R15, R12, c[0x0][0x2b4], R13, 0x1, P2 ;  /* 0x0000ad000c0f7a11 */ /* 0x000fe400010f0c0d */
[----:B------:R-:W-:-:S04]  /*9a40*/  IADD3 R0, P2, R16, R0, RZ ;  /* 0x0000000010007210 */ /* 0x000fc80007f5e0ff */
[----:B------:R-:W-:Y:S01]  /*9a50*/  LEA.HI.X.SX32 R3, R16, R3, 0x1, P2 ;  /* 0x0000000310037211 */ /* 0x000fe200010f0eff */
[----:B---3--:R-:W3:Y:S01]  /*9a60*/  LDG.E.128 R12, [R14.64] ;  /* 0x000000060e0c7981 */ /* 0x008ee2000c1e1d00 */
[----:B------:R-:W-:-:S04]  /*9a70*/  LEA R16, P2, R0, c[0x0][0x2a8], 0x1 ;  /* 0x0000aa0000107a11 */ /* 0x000fc800078408ff */
[----:B------:R-:W-:-:S06]  /*9a80*/  LEA.HI.X R17, R0, c[0x0][0x2ac], R3, 0x1, P2 ;  /* 0x0000ab0000117a11 */ /* 0x000fcc00010f0c03 */
[----:B----4-:R-:W4:Y:S01]  /*9a90*/  LDG.E.128 R16, [R16.64] ;  /* 0x0000000610107981 */ /* 0x010f22000c1e1d00 */
        /* <DEDUP_REMOVED lines=16> */
[C---:B-1-3--:R-:W-:Y:S01]  /*9ba0*/  IMAD.U32 R28, R12.reuse, 0x10000, RZ ;  /* 0x000100000c1c7824 */ /* 0x04afe200078e00ff */
[----:B------:R-:W-:Y:S01]  /*9bb0*/  LOP3.LUT R10, R12, 0xffff0000, RZ, 0xc0, !PT ;  /* 0xffff00000c0a7812 */ /* 0x000fe200078ec0ff */
[----:B------:R-:W-:Y:S01]  /*9bc0*/  IMAD.U32 R30, R14, 0x10000, RZ ;  /* 0x000100000e1e7824 */ /* 0x000fe200078e00ff */
[C---:B------:R-:W-:Y:S01]  /*9bd0*/  SHF.L.U32 R11, R13.reuse, 0x10, RZ ;  /* 0x000000100d0b7819 */ /* 0x040fe200000006ff */
[----:B------:R-:W-:Y:S01]  /*9be0*/  @!P1 FADD.FTZ R28, -R28, -RZ ;  /* 0x800000ff1c1c9221 */ /* 0x000fe20000010100 */
[----:B------:R-:W-:Y:S01]  /*9bf0*/  LOP3.LUT R29, R13, 0xffff0000, RZ, 0xc0, !PT ;  /* 0xffff00000d1d7812 */ /* 0x000fe200078ec0ff */
[C---:B------:R-:W-:Y:S01]  /*9c00*/  IMAD.U32 R13, R15.reuse, 0x10000, RZ ;  /* 0x000100000f0d7824 */ /* 0x040fe200078e00ff */
[----:B------:R-:W-:Y:S01]  /*9c10*/  LOP3.LUT R12, R14, 0xffff0000, RZ, 0xc0, !PT ;  /* 0xffff00000e0c7812 */ /* 0x000fe200078ec0ff */
[----:B------:R-:W-:Y:S01]  /*9c20*/  @!P1 FADD.FTZ R10, -R10, -RZ ;  /* 0x800000ff0a0a9221 */ /* 0x000fe20000010100 */
[----:B------:R-:W-:Y:S01]  /*9c30*/  LOP3.LUT R14, R15, 0xffff0000, RZ, 0xc0, !PT ;  /* 0xffff00000f0e7812 */ /* 0x000fe200078ec0ff */
[----:B------:R-:W-:-:S02]  /*9c40*/  @!P1 FADD.FTZ R13, -R13, -RZ ;  /* 0x800000ff0d0d9221 */ /* 0x000fc40000010100 */
[----:B------:R-:W-:Y:S01]  /*9c50*/  FMUL.FTZ R10, R7, R10 ;  /* 0x0000000a070a7220 */ /* 0x000fe20000410000 */
[----:B----4-:R-:W-:Y:S01]  /*9c60*/  LOP3.LUT R7, R16, 0xffff0000, RZ, 0xc0, !PT ;  /* 0xffff000010077812 */ /* 0x010fe200078ec0ff */
[----:B------:R-:W-:Y:S02]  /*9c70*/  @!P1 FADD.FTZ R14, -R14, -RZ ;  /* 0x800000ff0e0e9221 */ /* 0x000fe40000010100 */
[----:B------:R-:W-:Y:S02]  /*9c80*/  @!P1 FADD.FTZ R12, -R12, -RZ ;  /* 0x800000ff0c0c9221 */ /* 0x000fe40000010100 */
[----:B------:R-:W-:Y:S01]  /*9c90*/  FMUL.FTZ R13, R8, R13 ;  /* 0x0000000d080d7220 */ /* 0x000fe20000410000 */
[----:B------:R-:W-:Y:S01]  /*9ca0*/  SHF.L.U32 R8, R16, 0x10, RZ ;  /* 0x0000001010087819 */ /* 0x000fe200000006ff */
[----:B------:R-:W-:Y:S01]  /*9cb0*/  @!P1 FADD.FTZ R11, -R11, -RZ ;  /* 0x800000ff0b0b9221 */ /* 0x000fe20000010100 */
[----:B------:R-:W-:Y:S01]  /*9cc0*/  LOP3.LUT R16, R17, 0xffff0000, RZ, 0xc0, !PT ;  /* 0xffff000011107812 */ /* 0x000fe200078ec0ff */
[----:B------:R-:W-:-:S02]  /*9cd0*/  @!P1 FADD.FTZ R29, -R29, -RZ ;  /* 0x800000ff1d1d9221 */ /* 0x000fc40000010100 */
[----:B------:R-:W-:Y:S02]  /*9ce0*/  FMUL.FTZ R23, R23, R28 ;  /* 0x0000001c17177220 */ /* 0x000fe40000410000 */
[----:B------:R-:W-:Y:S02]  /*9cf0*/  @!P1 FADD.FTZ R30, -R30, -RZ ;  /* 0x800000ff1e1e9221 */ /* 0x000fe40000010100 */
[----:B------:R-:W-:Y:S01]  /*9d00*/  FMUL.FTZ R27, R27, R14 ;  /* 0x0000000e1b1b7220 */ /* 0x000fe20000410000 */
[C---:B------:R-:W-:Y:S01]  /*9d10*/  LOP3.LUT R14, R18.reuse, 0xffff0000, RZ, 0xc0, !PT ;  /* 0xffff0000120e7812 */ /* 0x040fe200078ec0ff */
[----:B------:R-:W-:Y:S01]  /*9d20*/  FMUL.FTZ R12, R9, R12 ;  /* 0x0000000c090c7220 */ /* 0x000fe20000410000 */
[C---:B------:R-:W-:Y:S01]  /*9d30*/  SHF.L.U32 R9, R19.reuse, 0x10, RZ ;  /* 0x0000001013097819 */ /* 0x040fe200000006ff */
[----:B------:R-:W-:Y:S01]  /*9d40*/  IMAD.U32 R15, R18, 0x10000, RZ ;  /* 0x00010000120f7824 */ /* 0x000fe200078e00ff */
[----:B------:R-:W-:Y:S01]  /*9d50*/  LOP3.LUT R18, R19, 0xffff0000, RZ, 0xc0, !PT ;  /* 0xffff000013127812 */ /* 0x000fe200078ec0ff */
[----:B------:R-:W-:-:S02]  /*9d60*/  FMUL.FTZ R11, R6, R11 ;  /* 0x0000000b060b7220 */ /* 0x000fc40000410000 */
[----:B------:R-:W-:Y:S02]  /*9d70*/  FMUL.FTZ R29, R26, R29 ;  /* 0x0000001d1a1d7220 */ /* 0x000fe40000410000 */
[----:B------:R-:W-:Y:S02]  /*9d80*/  IMAD.U32 R6, R17, 0x10000, RZ ;  /* 0x0001000011067824 */ /* 0x000fe400078e00ff */
[----:B------:R-:W-:Y:S02]  /*9d90*/  FFMA.FTZ R8, R20, R8, R23 ;  /* 0x0000000814087223 */ /* 0x000fe40000010017 */
[----:B------:R-:W-:Y:S02]  /*9da0*/  FFMA.FTZ R3, R3, R7, R10 ;  /* 0x0000000703037223 */ /* 0x000fe4000001000a */
[----:B------:R-:W-:Y:S02]  /*9db0*/  FMUL.FTZ R30, R25, R30 ;  /* 0x0000001e191e7220 */ /* 0x000fe40000410000 */
[----:B------:R-:W-:Y:S01]  /*9dc0*/  FFMA.FTZ R6, R22, R6, R11 ;  /* 0x0000000616067223 */ /* 0x000fe2000001000b */
[----:B------:R-:W-:Y:S01]  /*9dd0*/  F2FP.BF16.PACK_AB R8, R3, R8 ;  /* 0x000000080308723e */ /* 0x000fe200000010ff */
[----:B------:R-:W-:-:S02]  /*9de0*/  FFMA.FTZ R29, R0, R16, R29 ;  /* 0x00000010001d7223 */ /* 0x000fc4000001001d */
[----:B------:R-:W-:Y:S02]  /*9df0*/  FFMA.FTZ R9, R24, R9, R13 ;  /* 0x0000000918097223 */ /* 0x000fe4000001000d */
[----:B------:R-:W-:Y:S02]  /*9e00*/  FFMA.FTZ R4, R4, R18, R27 ;  /* 0x0000001204047223 */ /* 0x000fe4000001001b */
[----:B------:R-:W-:Y:S02]  /*9e10*/  FFMA.FTZ R15, R21, R15, R30 ;  /* 0x0000000f150f7223 */ /* 0x000fe4000001001e */
[----:B------:R-:W-:Y:S01]  /*9e20*/  FFMA.FTZ R12, R5, R14, R12 ;  /* 0x0000000e050c7223 */ /* 0x000fe2000001000c */
[----:B------:R-:W-:Y:S02]  /*9e30*/  F2FP.BF16.PACK_AB R5, R29, R6 ;  /* 0x000000061d05723e */ /* 0x000fe400000010ff */
[----:B------:R-:W-:Y:S01]  /*9e40*/  F2FP.BF16.PACK_AB R7, R4, R9 ;  /* 0x000000090407723e */ /* 0x000fe200000010ff */
[----:B------:R-:W-:Y:S01]  /*9e50*/  IMAD.MOV.U32 R4, RZ, RZ, R8 ;  /* 0x000000ffff047224 */ /* 0x000fe200078e0008 */
[----:B------:R-:W-:-:S02]  /*9e60*/  F2FP.BF16.PACK_AB R6, R12, R15 ;  /* 0x0000000f0c06723e */ /* 0x000fc400000010ff */
.L_x_4785:
[----:B------:R-:W-:Y:S05]  /*9e70*/  BSYNC B0 ;  /* 0x0000000000007941 */ /* 0x000fea0003800000 */
.L_x_4784:
[----:B-----5:R1:W-:Y:S01]  /*9e80*/  STS.128 [R128+0x2800], R4 ;  /* 0x0028000480007388 */ /* 0x0203e20000000c00 */
[----:B------:R-:W-:Y:S05]  /*9e90*/  BRA `(.L_x_4753) ;  /* 0x000003a000007947 */ /* 0x000fea0003800000 */
.L_x_4739:
        /* <DEDUP_REMOVED lines=29> */
.L_x_4787:
[----:B------:R-:W-:Y:S05]  /*a070*/  BSYNC B0 ;  /* 0x0000000000007941 */ /* 0x000fea0003800000 */
.L_x_4786:
        /* <DEDUP_REMOVED lines=28> */
.L_x_4753:
[----:B------:R-:W-:Y:S05]  /*a240*/  BSYNC B3 ;  /* 0x0000000000037941 */ /* 0x000fea0003800000 */
.L_x_4738:
[----:B------:R-:W-:Y:S01]  /*a250*/  IADD3 R139, R85, -0x1, RZ ;  /* 0xffffffff558b7810 */ /* 0x000fe20007ffe0ff */
[----:B------:R-:W-:Y:S01]  /*a260*/  BSSY B0, `(.L_x_4788) ;  /* 0x0000022000007945 */ /* 0x000fe20003800000 */
[----:B------:R-:W-:Y:S02]  /*a270*/  LEA R134, P1, R110, c[0x0][0x168], 0x1 ;  /* 0x00005a006e867a11 */ /* 0x000fe400078208ff */
[----:B----4-:R-:W-:Y:S01]  /*a280*/  LOP3.LUT R132, R74, 0xffff, RZ, 0xc0, !PT ;  /* 0x0000ffff4a847812 */ /* 0x010fe200078ec0ff */
[----:B------:R-:W-:Y:S01]  /*a290*/  IMAD R3, R139, -0x40, R61 ;  /* 0xffffffc08b037824 */ /* 0x000fe200078e023d */
[----:B------:R-:W-:Y:S02]  /*a2a0*/  LEA.HI.X R133, R110, c[0x0][0x16c], R51, 0x1, P1 ;  /* 0x00005b006e857a11 */ /* 0x000fe400008f0c33 */
[----:B------:R-:W-:Y:S02]  /*a2b0*/  LOP3.LUT R92, R132, 0xff, RZ, 0xc0, !PT ;  /* 0x000000ff845c7812 */ /* 0x000fe400078ec0ff */
[----:B------:R-:W-:-:S13]  /*a2c0*/  ISETP.GE.AND P2, PT, R112, R3, PT ;  /* 0x000000037000720c */ /* 0x000fda0003f46270 */
[----:B------:R-:W-:Y:S05]  /*a2d0*/  @P2 BRA `(.L_x_4789) ;  /* 0x000001a000002947 */ /* 0x000fea0003800000 */
[C---:B------:R-:W-:Y:S02]  /*a2e0*/  LOP3.LUT R0, R92.reuse, 0x1, RZ, 0xc0, !PT ;  /* 0x000000015c007812 */ /* 0x040fe400078ec0ff */
[----:B------:R-:W-:Y:S02]  /*a2f0*/  R2P PR, R92, 0x6 ;  /* 0x000000065c007804 */ /* 0x000fe40000000000 */
[----:B------:R-:W-:-:S11]  /*a300*/  ISETP.NE.U32.AND P5, PT, R0, 0x1, PT ;  /* 0x000000010000780c */ /* 0x000fd60003fa5070 */
[--C-:B------:R-:W-:Y:S02]  /*a310*/  @P1 IMAD.MOV.U32 R135, RZ, RZ, R133.reuse ;  /* 0x000000ffff871224 */ /* 0x100fe400078e0085 */
[----:B-1----:R-:W-:Y:S02]  /*a320*/  @!P5 IMAD.MOV.U32 R4, RZ, RZ, R134 ;  /* 0x000000ffff04d224 */ /* 0x002fe400078e0086 */
        /* <DEDUP_REMOVED lines=20> */
.L_x_4790:
[----:B------:R4:W-:Y:S02]  /*a470*/  STS.128 [R128+0x5000], RZ ;  /* 0x005000ff80007388 */ /* 0x0009e40000000c00 */
.L_x_4789:
[----:B------:R-:W-:Y:S05]  /*a480*/  BSYNC B0 ;  /* 0x0000000000007941 */ /* 0x000fea0003800000 */
.L_x_4788:
[----:B------:R-:W-:Y:S01]  /*a490*/  ISETP.GE.AND P1, PT, R2, R3, PT ;  /* 0x000000030200720c */ /* 0x000fe20003f26270 */
[----:B------:R-:W-:-:S12]  /*a4a0*/  BSSY B0, `(.L_x_4791) ;  /* 0x000001f000007945 */ /* 0x000fd80003800000 */
[----:B------:R-:W-:Y:S05]  /*a4b0*/  @P1 BRA `(.L_x_4792) ;  /* 0x000001d000001947 */ /* 0x000fea0003800000 */
[C---:B------:R-:W-:Y:S01]  /*a4c0*/  LOP3.LUT R0, R92.reuse, 0x1, RZ, 0xc0, !PT ;  /* 0x000000015c007812 */ /* 0x040fe200078ec0ff */
[----:B-1----:R-:W-:Y:S01]  /*a4d0*/  IMAD.MOV.U32 R5, RZ, RZ, c[0x0][0x19c] ;  /* 0x00006700ff057624 */ /* 0x002fe200078e00ff */
[----:B------:R-:W-:Y:S02]  /*a4e0*/  LOP3.LUT P5, RZ, R92, 0x2, RZ, 0xc0, !PT ;  /* 0x000000025cff7812 */ /* 0x000fe400078ac0ff */
[----:B------:R-:W-:Y:S01]  /*a4f0*/  ISETP.NE.U32.AND P6, PT, R0, 0x1, PT ;  /* 0x000000010000780c */ /* 0x000fe20003fc5070 */
[----:B------:R-:W-:Y:S01]  /*a500*/  IMAD.MOV.U32 R0, RZ, RZ, c[0x0][0x198] ;  /* 0x00006600ff007624 */ /* 0x000fe200078e00ff */
[----:B------:R-:W-:-:S11]  /*a510*/  LOP3.LUT P2, RZ, R92, 0x4, RZ, 0xc0, !PT ;  /* 0x000000045cff7812 */ /* 0x000fd6000784c0ff */
[----:B------:R-:W-:-:S04]  /*a520*/  @!P6 LEA R6, P1, R55, R134, 0x1 ;  /* 0x000000863706e211 */ /* 0x000fc800078208ff */
[----:B------:R-:W-:Y:S02]  /*a530*/  @!P6 LEA.HI.X R7, R55, R133, R54, 0x1, P1 ;  /* 0x000000853707e211 */ /* 0x000fe400008f0c36 */
[----:B------:R-:W-:-:S03]  /*a540*/  LEA R4, P1, R0, R110, 0x5 ;  /* 0x0000006e00047211 */ /* 0x000fc600078228ff */
[----:B------:R-:W-:Y:S01]  /*a550*/  @!PT LDS RZ, [RZ] ;  /* 0x00000000fffff984 */ /* 0x000fe20000000800 */
[----:B------:R-:W-:Y:S01]  /*a560*/  @!PT LDS RZ, [RZ] ;  /* 0x00000000fffff984 */ /* 0x000fe20000000800 */
[----:B------:R-:W-:Y:S01]  /*a570*/  @!PT LDS RZ, [RZ] ;  /* 0x00000000fffff984 */ /* 0x000fe20000000800 */
[----:B------:R1:W-:Y:S01]  /*a580*/  @!P6 LDGSTS.E.BYPASS.LTC128B.128 [R128+0x3800], [R6.64] ;  /* 0x038000000680efae */ /* 0x0003e2000b901d46 */
[----:B------:R-:W-:Y:S02]  /*a590*/  LEA.HI.X R5, R0, R51, R5, 0x5, P1 ;  /* 0x0000003300057211 */ /* 0x000fe400008f2c05 */
[C---:B------:R-:W-:Y:S01]  /*a5a0*/  @P5 LEA R10, P1, R4.reuse, c[0x0][0x168], 0x1 ;  /* 0x00005a00040a5a11 */ /* 0x040fe200078208ff */
[----:B------:R1:W-:Y:S03]  /*a5b0*/  @P6 STS.128 [R128+0x3800], RZ ;  /* 0x003800ff80006388 */ /* 0x0003e60000000c00 */
[C---:B------:R-:W-:Y:S02]  /*a5c0*/  @P5 LEA.HI.X R11, R4.reuse, c[0x0][0x16c], R5, 0x1, P1 ;  /* 0x00005b00040b5a11 */ /* 0x040fe400008f0c05 */
[----:B------:R-:W-:-:S03]  /*a5d0*/  @P2 LEA R8, P1, R4, c[0x0][0x168], 0x1 ;  /* 0x00005a0004082a11 */ /* 0x000fc600078208ff */
[----:B------:R-:W-:Y:S01]  /*a5e0*/  @!PT LDS RZ, [RZ] ;  /* 0x00000000fffff984 */ /* 0x000fe20000000800 */
[----:B------:R-:W-:Y:S01]  /*a5f0*/  @!PT LDS RZ, [RZ] ;  /* 0x00000000fffff984 */ /* 0x000fe20000000800 */
[----:B------:R-:W-:Y:S01]  /*a600*/  @!PT LDS RZ, [RZ] ;  /* 0x00000000fffff984 */ /* 0x000fe20000000800 */
[----:B------:R1:W-:Y:S01]  /*a610*/  @P5 LDGSTS.E.BYPASS.LTC128B.128 [R128+0x4800], [R10.64+0x40] ;  /* 0x048000400a805fae */ /* 0x0003e2000b901d46 */
[----:B------:R-:W-:-:S03]  /*a620*/  @P2 LEA.HI.X R9, R4, c[0x0][0x16c], R5, 0x1, P1 ;  /* 0x00005b0004092a11 */ /* 0x000fc600008f0c05 */
[----:B------:R1:W-:Y:S04]  /*a630*/  @!P5 STS.128 [R128+0x4800], RZ ;  /* 0x004800ff8000d388 */ /* 0x0003e80000000c00 */
[----:B------:R-:W-:Y:S01]  /*a640*/  @!PT LDS RZ, [RZ] ;  /* 0x00000000fffff984 */ /* 0x000fe20000000800 */
[----:B------:R-:W-:Y:S01]  /*a650*/  @!PT LDS RZ, [RZ] ;  /* 0x00000000fffff984 */ /* 0x000fe20000000800 */
[----:B------:R-:W-:Y:S01]  /*a660*/  @!PT LDS RZ, [RZ] ;  /* 0x00000000fffff984 */ /* 0x000fe20000000800 */
[----:B------:R1:W-:Y:S04]  /*a670*/  @P2 LDGSTS.E.BYPASS.LTC128B.128 [R128+0x5800], [R8.64+0x80] ;  /* 0x0580008008802fae */ /* 0x0003e8000b901d46 */
[----:B------:R1:W-:Y:S02]  /*a680*/  @!P2 STS.128 [R128+0x5800], RZ ;  /* 0x005800ff8000a388 */ /* 0x0003e40000000c00 */
.L_x_4792:
[----:B------:R-:W-:Y:S05]  /*a690*/  BSYNC B0 ;  /* 0x0000000000007941 */ /* 0x000fea0003800000 */
.L_x_4791:
[----:B------:R-:W0:Y:S01]  /*a6a0*/  LDGDEPBAR ;  /* 0x00000000000079af */ /* 0x000e220000000000 */
[----:B------:R-:W-:Y:S01]  /*a6b0*/  ISETP.GE.AND P2, PT, R112, R3, PT ;  /* 0x000000037000720c */ /* 0x000fe20003f46270 */
[----:B------:R-:W-:Y:S01]  /*a6c0*/  IMAD.SHL.U32 R72, R72, 0x2, RZ ;  /* 0x0000000248487824 */ /* 0x000fe200078e00ff */
[----:B------:R-:W-:Y:S01]  /*a6d0*/  SHF.R.S32.HI R0, RZ, 0x1f, R73 ;  /* 0x0000001fff007819 */ /* 0x000fe20000011449 */
[----:B------:R-:W-:Y:S01]  /*a6e0*/  BSSY B0, `(.L_x_4793) ;  /* 0x0000026000007945 */ /* 0x000fe20003800000 */
[----:B------:R-:W-:-:S02]  /*a6f0*/  LEA R144, P1, R86, c[0x0][0x170], 0x1 ;  /* 0x00005c0056907a11 */ /* 0x000fc400078208ff */
[----:B-1----:R-:W-:Y:S02]  /*a700*/  LEA.HI R135, R0, R73, RZ, 0x2 ;  /* 0x0000004900877211 */ /* 0x002fe400078f10ff */
[----:B------:R-:W-:Y:S02]  /*a710*/  LOP3.LUT R0, R72, 0x6, RZ, 0xc0, !PT ;  /* 0x0000000648007812 */ /* 0x000fe400078ec0ff */
        /* <DEDUP_REMOVED lines=33> */
.L_x_4795:
[----:B------:R1:W-:Y:S02]  /*a930*/  STS.128 [R128+0x8000], RZ ;  /* 0x008000ff80007388 */ /* 0x0003e40000000c00 */
.L_x_4794:
[----:B------:R-:W-:Y:S05]  /*a940*/  BSYNC B0 ;  /* 0x0000000000007941 */ /* 0x000fea0003800000 */
.L_x_4793:
        /* <DEDUP_REMOVED lines=9> */
[C---:B------:R-:W-:Y:S02]  /*a9e0*/  LOP3.LUT R2, R92.reuse, 0x1, RZ, 0xc0, !PT ;  /* 0x000000015c027812 */ /* 0x040fe400078ec0ff */
[----:B------:R-:W-:-:S02]  /*a9f0*/  LOP3.LUT P2, RZ, R92, 0x2, RZ, 0xc0, !PT ;  /* 0x000000025cff7812 */ /* 0x000fc4000784c0ff */
[----:B------:R-:W-:-:S11]  /*aa00*/  ISETP.NE.U32.AND P5, PT, R2, 0x1, PT ;  /* 0x000000010200780c */ /* 0x000fd60003fa5070 */
        /* <DEDUP_REMOVED lines=23> */
.L_x_4798:
[----:B------:R1:W-:Y:S02]  /*ab80*/  STS.128 [R128+0x8800], RZ ;  /* 0x008800ff80007388 */ /* 0x0003e40000000c00 */
.L_x_4797:
[----:B------:R-:W-:Y:S05]  /*ab90*/  BSYNC B0 ;  /* 0x0000000000007941 */ /* 0x000fea0003800000 */
.L_x_4796:
[----:B------:R-:W-:Y:S01]  /*aba0*/  LOP3.LUT R2, R70, 0x7fffffe, RZ, 0xc0, !PT ;  /* 0x07fffffe46027812 */ /* 0x000fe200078ec0ff */
[----:B------:R-:W-:Y:S01]  /*abb0*/  IMAD.SHL.U32 R69, R69, 0x40, RZ ;  /* 0x0000004045457824 */ /* 0x000fe200078e00ff */
[----:B-1----:R-:W-:Y:S01]  /*abc0*/  LEA.HI R5, R68, R68, RZ, 0x1 ;  /* 0x0000004444057211 */ /* 0x002fe200078f08ff */
[----:B------:R-:W-:Y:S01]  /*abd0*/  IMAD.SHL.U32 R67, R67, 0x8, RZ ;  /* 0x0000000843437824 */ /* 0x000fe200078e00ff */
[----:B------:R-:W-:Y:S01]  /*abe0*/  SHF.R.S32.HI R4, RZ, 0x1f, R71 ;  /* 0x0000001fff047819 */ /* 0x000fe20000011447 */
[----:B------:R-:W-:Y:S01]  /*abf0*/  IMAD.IADD R2, R71, 0x1, -R2 ;  /* 0x0000000147027824 */ /* 0x000fe200078e0a02 */
[----:B------:R-:W-:Y:S01]  /*ac00*/  LOP3.LUT R5, R5, 0xfffffffe, RZ, 0xc0, !PT ;  /* 0xfffffffe05057812 */ /* 0x000fe200078ec0ff */
[----:B------:R-:W-:Y:S01]  /*ac10*/  IMAD R0, R139, 0x40, R0 ;  /* 0x000000408b007824 */ /* 0x000fe200078e0200 */
        /* <DEDUP_REMOVED lines=8> */
[----:B------:R-:W0:Y:S01]  /*aca0*/  LDGDEPBAR ;  /* 0x00000000000079af */ /* 0x000e220000000000 */
[----:B------:R-:W-:Y:S01]  /*acb0*/  IMAD R5, R5, 0x8, R66 ;  /* 0x0000000805057824 */ /* 0x000fe200078e0242 */
[----:B------:R-:W-:-:S02]  /*acc0*/  LOP3.LUT R49, R49, 0xffffff00, RZ, 0xc0, !PT ;  /* 0xffffff0031317812 */ /* 0x000fc400078ec0ff */
[----:B------:R-:W-:Y:S02]  /*acd0*/  LOP3.LUT R67, R4, 0x8, R67, 0xf8, !PT ;  /* 0x0000000804437812 */ /* 0x000fe400078ef843 */
[----:B------:R-:W-:Y:S01]  /*ace0*/  LOP3.LUT R6, R69, 0x8, R6, 0xf8, !PT ;  /* 0x0000000845067812 */ /* 0x000fe200078ef806 */
[--C-:B------:R-:W-:Y:S01]  /*acf0*/  IMAD R7, R60, 0x200, R49.reuse ;  /* 0x000002003c077824 */ /* 0x100fe200078e0231 */
[----:B------:R-:W-:Y:S01]  /*ad00*/  SHF.R.U32.HI R4, RZ, 0x3, R4 ;  /* 0x00000003ff047819 */ /* 0x000fe20000011604 */
[C---:B------:R-:W-:Y:S01]  /*ad10*/  IMAD R49, R2.reuse, 0x20, R49 ;  /* 0x0000002002317824 */ /* 0x040fe200078e0231 */
[----:B------:R-:W-:Y:S01]  /*ad20*/  SHF.R.U32.HI R69, RZ, 0x3, R69 ;  /* 0x00000003ff457819 */ /* 0x000fe20000011645 */
[----:B------:R-:W-:Y:S01]  /*ad30*/  IMAD R7, R2, 0x20, R7 ;  /* 0x0000002002077824 */ /* 0x000fe200078e0207 */
[----:B------:R-:W-:Y:S02]  /*ad40*/  LOP3.LUT R4, R67, R4, RZ, 0x3c, !PT ;  /* 0x0000000443047212 */ /* 0x000fe400078e3cff */
[----:B------:R-:W-:-:S02]  /*ad50*/  LOP3.LUT R48, R6, R69, RZ, 0x3c, !PT ;  /* 0x0000004506307212 */ /* 0x000fc400078e3cff */
[----:B------:R-:W-:Y:S01]  /*ad60*/  IADD3 R2, R0, 0x1, RZ ;  /* 0x0000000100027810 */ /* 0x000fe20007ffe0ff */
        /* <DEDUP_REMOVED lines=8> */
[----:B------:R-:W1:Y:S01]  /*adf0*/  LDSM.16.M88.4 R68, [R125] ;  /* 0x000000007d44783b */ /* 0x000e620000000200 */
[----:B------:R-:W-:-:S03]  /*ae00*/  SEL R5, R5, 0xffffffe0, !P1 ;  /* 0xffffffe005057807 */ /* 0x000fc60004800000 */
[----:B--23--:R-:W2:Y:S02]  /*ae10*/  LDSM.16.M88.4 R28, [R124+0x3400] ;  /* 0x003400007c1c783b */ /* 0x00cea40000000200 */
[----:B------:R-:W-:Y:S02]  /*ae20*/  IMAD.IADD R121, R124, 0x1, R5 ;  /* 0x000000017c797824 */ /* 0x000fe400078e0205 */
[----:B------:R-:W3:Y:S04]  /*ae30*/  LDSM.16.M88.4 R20, [R124+0x3800] ;  /* 0x003800007c14783b */ /* 0x000ee80000000200 */
[----:B------:R-:W-:Y:S04]  /*ae40*/  LDSM.16.M88.4 R8, [R121+0x3000] ;  /* 0x003000007908783b */ /* 0x000fe80000000200 */
[----:B------:R-:W5:Y:S04]  /*ae50*/  LDSM.16.M88.4 R4, [R123] ;  /* 0x000000007b04783b */ /* 0x000f680000000200 */
[----:B------:R-:W4:Y:S04]  /*ae60*/  LDSM.16.M88.4 R80, [R124+0x3c00] ;  /* 0x003c00007c50783b */ /* 0x000f280000000200 */
[----:B------:R-:W3:Y:S04]  /*ae70*/  LDSM.16.M88.4 R44, [R121+0x3400] ;  /* 0x00340000792c783b */ /* 0x000ee80000000200 */
[----:B------:R-:W3:Y:S04]  /*ae80*/  LDSM.16.M88.4 R12, [R121+0x3800] ;  /* 0x00380000790c783b */ /* 0x000ee80000000200 */
[----:B------:R-:W3:Y:S04]  /*ae90*/  LDSM.16.M88.4 R76, [R121+0x3c00] ;  /* 0x003c0000794c783b */ /* 0x000ee80000000200 */
[----:B------:R-:W-:Y:S01]  /*aea0*/  LDSM.16.M88.4 R64, [R124+0x4000] ;  /* 0x004000007c40783b */ /* 0x000fe20000000200 */
[C---:B-1----:R-:W-:Y:S03]  /*aeb0*/  HMMA.16816.F32.BF16 R40, R68.reuse, R36, RZ ;  /* 0x000000244428723c */ /* 0x042fe600000418ff */
[----:B------:R-:W1:Y:S04]  /*aec0*/  LDSM.16.M88.4 R16, [R125+0x1000] ;  /* 0x001000007d10783b */ /* 0x000e680000000200 */
[----:B------:R-:W-:Y:S01]  /*aed0*/  LDSM.16.M88.4 R56, [R124+0x4400] ;  /* 0x004400007c38783b */ /* 0x000fe20000000200 */
[C---:B------:R-:W-:Y:S03]  /*aee0*/  HMMA.16816.F32.BF16 R36, R68.reuse, R38, RZ ;  /* 0x000000264424723c */ /* 0x040fe600000418ff */
[----:B------:R-:W-:Y:S05]  /*aef0*/  LDSM.16.M88.4 R88, [R121+0x4800] ;  /* 0x004800007958783b */ /* 0x000fea0000000200 */
[C---:B--2---:R-:W-:Y:S08]  /*af00*/  HMMA.16816.F32.BF16 R32, R68.reuse, R28, RZ ;  /* 0x0000001c4420723c */ /* 0x044ff000000418ff */
[C---:B------:R-:W-:Y:S08]  /*af10*/  HMMA.16816.F32.BF16 R28, R68.reuse, R30, RZ ;  /* 0x0000001e441c723c */ /* 0x040ff000000418ff */
[C---:B---3--:R-:W-:Y:S08]  /*af20*/  HMMA.16816.F32.BF16 R24, R68.reuse, R20, RZ ;  /* 0x000000144418723c */ /* 0x048ff000000418ff */
[----:B------:R-:W-:Y:S08]  /*af30*/  HMMA.16816.F32.BF16 R20, R68, R22, RZ ;  /* 0x000000164414723c */ /* 0x000ff000000418ff */
[C---:B-----5:R-:W-:Y:S08]  /*af40*/  HMMA.16816.F32.BF16 R40, R4.reuse, R8, R40 ;  /* 0x000000080428723c */ /* 0x060ff00000041828 */
[----:B------:R-:W-:Y:S01]  /*af50*/  HMMA.16816.F32.BF16 R36, R4, R10, R36 ;  /* 0x0000000a0424723c */ /* 0x000fe20000041824 */
[----:B------:R-:W2:Y:S07]  /*af60*/  LDSM.16.M88.4 R8, [R124+0x4800] ;  /* 0x004800007c08783b */ /* 0x000eae0000000200 */
[C---:B----4-:R-:W-:Y:S08]  /*af70*/  HMMA.16816.F32.BF16 R72, R68.reuse, R80, RZ ;  /* 0x000000504448723c */ /* 0x050ff000000418ff */
[----:B------:R-:W-:Y:S01]  /*af80*/  HMMA.16816.F32.BF16 R68, R68, R82, RZ ;  /* 0x000000524444723c */ /* 0x000fe200000418ff */
        /* <DEDUP_REMOVED lines=9> */
[----:B------:R-:W5:Y:S04]  /*b020*/  LDSM.16.M88.4 R4, [R121+0x4400] ;  /* 0x004400007904783b */ /* 0x000f680000000200 */
[----:B------:R-:W3:Y:S03]  /*b030*/  LDSM.16.M88.4 R76, [R121+0x4c00] ;  /* 0x004c0000794c783b */ /* 0x000ee60000000200 */
        /* <DEDUP_REMOVED lines=8> */
[----:B------:R-:W-:Y:S07]  /*b0c0*/  LDSM.16.M88.4 R56, [R124+0x5400] ;  /* 0x005400007c38783b */ /* 0x000fee0000000200 */
[C---:B---3--:R-:W-:Y:S08]  /*b0d0*/  HMMA.16816.F32.BF16 R72, R16.reuse, R44, R72 ;  /* 0x0000002c1048723c */ /* 0x048ff00000041848 */
[----:B------:R-:W-:Y:S01]  /*b0e0*/  HMMA.16816.F32.BF16 R68, R16, R46, R68 ;  /* 0x0000002e1044723c */ /* 0x000fe20000041844 */
[----:B------:R-:W2:Y:S04]  /*b0f0*/  LDSM.16.M88.4 R44, [R124+0x5800] ;  /* 0x005800007c2c783b */ /* 0x000ea80000000200 */
[----:B------:R-:W-:Y:S03]  /*b100*/  LDSM.16.M88.4 R16, [R121+0x5000] ;  /* 0x005000007910783b */ /* 0x000fe60000000200 */
[C---:B----4-:R-:W-:Y:S08]  /*b110*/  HMMA.16816.F32.BF16 R40, R80.reuse, R12, R40 ;  /* 0x0000000c5028723c */ /* 0x050ff00000041828 */
[C---:B------:R-:W-:Y:S01]  /*b120*/  HMMA.16816.F32.BF16 R36, R80.reuse, R14, R36 ;  /* 0x0000000e5024723c */ /* 0x040fe20000041824 */
[----:B------:R-:W3:Y:S07]  /*b130*/  LDSM.16.M88.4 R12, [R124+0x5c00] ;  /* 0x005c00007c0c783b */ /* 0x000eee0000000200 */
[C---:B-----5:R-:W-:Y:S08]  /*b140*/  HMMA.16816.F32.BF16 R32, R80.reuse, R4, R32 ;  /* 0x000000045020723c */ /* 0x060ff00000041820 */
[C---:B------:R-:W-:Y:S01]  /*b150*/  HMMA.16816.F32.BF16 R28, R80.reuse, R6, R28 ;  /* 0x00000006501c723c */ /* 0x040fe2000004181c */
[----:B------:R-:W4:Y:S07]  /*b160*/  LDSM.16.M88.4 R4, [R123+0x2000] ;  /* 0x002000007b04783b */ /* 0x000f2e0000000200 */
[C---:B------:R-:W-:Y:S08]  /*b170*/  HMMA.16816.F32.BF16 R24, R80.reuse, R88, R24 ;  /* 0x000000585018723c */ /* 0x040ff00000041818 */
[C---:B------:R-:W-:Y:S08]  /*b180*/  HMMA.16816.F32.BF16 R20, R80.reuse, R90, R20 ;  /* 0x0000005a5014723c */ /* 0x040ff00000041814 */
[C---:B------:R-:W-:Y:S08]  /*b190*/  HMMA.16816.F32.BF16 R72, R80.reuse, R76, R72 ;  /* 0x0000004c5048723c */ /* 0x040ff00000041848 */
[----:B------:R-:W-:Y:S08]  /*b1a0*/  HMMA.16816.F32.BF16 R68, R80, R78, R68 ;  /* 0x0000004e5044723c */ /* 0x000ff00000041844 */
[C---:B-1----:R-:W-:Y:S01]  /*b1b0*/  HMMA.16816.F32.BF16 R76, R8.reuse, R64, R40 ;  /* 0x00000040084c723c */ /* 0x042fe20000041828 */
[----:B------:R-:W1:Y:S07]  /*b1c0*/  LDSM.16.M88.4 R40, [R121+0x5400] ;  /* 0x005400007928783b */ /* 0x000e6e0000000200 */
[C---:B------:R-:W-:Y:S08]  /*b1d0*/  HMMA.16816.F32.BF16 R36, R8.reuse, R66, R36 ;  /* 0x000000420824723c */ /* 0x040ff00000041824 */
[C---:B--2---:R-:W-:Y:S08]  /*b1e0*/  HMMA.16816.F32.BF16 R24, R8.reuse, R44, R24 ;  /* 0x0000002c0818723c */ /* 0x044ff00000041818 */
[C---:B------:R-:W-:Y:S01]  /*b1f0*/  HMMA.16816.F32.BF16 R20, R8.reuse, R46, R20 ;  /* 0x0000002e0814723c */ /* 0x040fe20000041814 */
[----:B------:R-:W2:Y:S07]  /*b200*/  LDSM.16.M88.4 R44, [R121+0x5800] ;  /* 0x00580000792c783b */ /* 0x000eae0000000200 */
[C---:B------:R-:W-:Y:S08]  /*b210*/  HMMA.16816.F32.BF16 R32, R8.reuse, R56, R32 ;  /* 0x000000380820723c */ /* 0x040ff00000041820 */
[C---:B------:R-:W-:Y:S08]  /*b220*/  HMMA.16816.F32.BF16 R28, R8.reuse, R58, R28 ;  /* 0x0000003a081c723c */ /* 0x040ff0000004181c */
[----:B---3--:R-:W-:Y:S07]  /*b230*/  HMMA.16816.F32.BF16 R72, R8, R12, R72 ;  /* 0x0000000c0848723c */ /* 0x008fee0000041848 */
[----:B------:R-:W-:Y:S01]  /*b240*/  IMAD R12, R60, 0x10, R62 ;  /* 0x000000103c0c7824 */ /* 0x000fe200078e023e */
[----:B----4-:R-:W-:Y:S01]  /*b250*/  HMMA.16816.F32.BF16 R76, R4, R16, R76 ;  /* 0x00000010044c723c */ /* 0x010fe2000004184c */
[----:B------:R-:W-:-:S03]  /*b260*/  IADD3 R13, R0, 0x18, RZ ;  /* 0x00000018000d7810 */ /* 0x000fc60007ffe0ff */
[----:B------:R-:W-:-:S04]  /*b270*/  IADD3 R12, R12, 0x1, R135 ;  /* 0x000000010c0c7810 */ /* 0x000fc80007ffe087 */
[----:B------:R-:W-:Y:S01]  /*b280*/  HMMA.16816.F32.BF16 R36, R4, R18, R36 ;  /* 0x000000120424723c */ /* 0x000fe20000041824 */
[----:B------:R-:W3:Y:S01]  /*b290*/  LDSM.16.M88.4 R16, [R121+0x5c00] ;  /* 0x005c00007910783b */ /* 0x000ee20000000200 */
[----:B------:R-:W-:Y:S01]  /*b2a0*/  IADD3 R12, R61, R12, -R127 ;  /* 0x0000000c3d0c7210 */ /* 0x000fe20007ffe87f */
[----:B------:R-:W-:-:S04]  /*b2b0*/  DEPBAR.LE SB0, 0x0 ;  /* 0x000080000000791a */ /* 0x000fc80000000000 */
[----:B------:R-:W-:Y:S01]  /*b2c0*/  IADD3 R100, R12, c[0x0][0x2e8], RZ ;  /* 0x0000ba000c647a10 */ /* 0x000fe20007ffe0ff */
[C---:B-1----:R-:W-:Y:S03]  /*b2d0*/  HMMA.16816.F32.BF16 R32, R4.reuse, R40, R32 ;  /* 0x000000280420723c */ /* 0x042fe60000041820 */
[C---:B------:R-:W-:Y:S02]  /*b2e0*/  IADD3 R12, R100.reuse, 0x8, RZ ;  /* 0x00000008640c7810 */ /* 0x040fe40007ffe0ff */
[-C--:B------:R-:W-:Y:S02]  /*b2f0*/  IMNMX R100, R100, R61.reuse, PT ;  /* 0x0000003d64647217 */ /* 0x080fe40003800200 */
[----:B------:R-:W-:Y:S01]  /*b300*/  IMNMX R101, R12, R61, PT ;  /* 0x0000003d0c657217 */ /* 0x000fe20003800200 */
[----:B------:R-:W-:Y:S01]  /*b310*/  HMMA.16816.F32.BF16 R28, R4, R42, R28 ;  /* 0x0000002a041c723c */ /* 0x000fe2000004181c */
[----:B------:R-:W-:-:S02]  /*b320*/  ISETP.GE.AND P5, PT, R0, R100, PT ;  /* 0x000000640000720c */ /* 0x000fc40003fa6270 */
[----:B------:R-:W-:Y:S02]  /*b330*/  IADD3 R12, R0, 0x8, RZ ;  /* 0x00000008000c7810 */ /* 0x000fe40007ffe0ff */
[-C--:B------:R-:W-:Y:S02]  /*b340*/  ISETP.GE.AND P1, PT, R2, R100.reuse, PT ;  /* 0x000000640200720c */ /* 0x080fe40003f26270 */
[----:B------:R-:W-:Y:S01]  /*b350*/  FSEL R76, R76, -INF , !P5 ;  /* 0xff8000004c4c7808 */ /* 0x000fe20006800000 */
[----:B--2---:R-:W-:Y:S01]  /*b360*/  HMMA.16816.F32.BF16 R24, R4, R44, R24 ;  /* 0x0000002c0418723c */ /* 0x004fe20000041818 */
[----:B------:R-:W-:Y:S01]  /*b370*/  BAR.SYNC.DEFER_BLOCKING 0x0 ;  /* 0x0000000000007b1d */ /* 0x000fe20000010000 */
[C---:B------:R-:W-:Y:S02]  /*b380*/  ISETP.GE.AND P6, PT, R12.reuse, R100, PT ;  /* 0x000000640c00720c */ /* 0x040fe40003fc6270 */
[----:B------:R-:W-:Y:S02]  /*b390*/  ISETP.GE.AND P5, PT, R12, R101, PT ;  /* 0x000000650c00720c */ /* 0x000fe40003fa6270 */
[----:B------:R-:W-:-:S02]  /*b3a0*/  IADD3 R12, R0, 0x9, RZ ;  /* 0x00000009000c7810 */ /* 0x000fc40007ffe0ff */
[----:B------:R-:W-:Y:S01]  /*b3b0*/  FSEL R77, R77, -INF , !P1 ;  /* 0xff8000004d4d7808 */ /* 0x000fe20004800000 */
[----:B------:R-:W-:Y:S01]  /*b3c0*/  HMMA.16816.F32.BF16 R68, R8, R14, R68 ;  /* 0x0000000e0844723c */ /* 0x000fe20000041844 */
[-C--:B------:R-:W-:Y:S02]  /*b3d0*/  ISETP.GE.AND P1, PT, R0, R101.reuse, PT ;  /* 0x000000650000720c */ /* 0x080fe40003f26270 */
[----:B------:R-:W-:Y:S02]  /*b3e0*/  FSEL R36, R36, -INF , !P6 ;  /* 0xff80000024247808 */ /* 0x000fe40007000000 */
[----:B------:R-:W-:Y:S02]  /*b3f0*/  ISETP.GE.AND P2, PT, R2, R101, PT ;  /* 0x000000650200720c */ /* 0x000fe40003f46270 */
[----:B------:R-:W-:Y:S01]  /*b400*/  ISETP.GE.AND P6, PT, R12, R100, PT ;  /* 0x000000640c00720c */ /* 0x000fe20003fc6270 */
[----:B------:R-:W-:Y:S01]  /*b410*/  HMMA.16816.F32.BF16 R20, R4, R46, R20 ;  /* 0x0000002e0414723c */ /* 0x000fe20000041814 */
[----:B------:R-:W-:-:S02]  /*b420*/  IADD3 R2, R0, 0x10, RZ ;  /* 0x0000001000027810 */ /* 0x000fc40007ffe0ff */
[----:B------:R-:W-:Y:S02]  /*b430*/  FSEL R78, R78, -INF , !P1 ;  /* 0xff8000004e4e7808 */ /* 0x000fe40004800000 */
[-C--:B------:R-:W-:Y:S02]  /*b440*/  ISETP.GE.AND P1, PT, R12, R101.reuse, PT ;  /* 0x000000650c00720c */ /* 0x080fe40003f26270 */
[----:B------:R-:W-:Y:S01]  /*b450*/  FSEL R12, R79, -INF , !P2 ;  /* 0xff8000004f0c7808 */ /* 0x000fe20005000000 */
[----:B---3--:R-:W-:Y:S01]  /*b460*/  HMMA.16816.F32.BF16 R72, R4, R16, R72 ;  /* 0x000000100448723c */ /* 0x008fe20000041848 */
[----:B------:R-:W-:Y:S02]  /*b470*/  FSEL R52, R37, -INF , !P6 ;  /* 0xff80000025347808 */ /* 0x000fe40007000000 */
[C---:B------:R-:W-:Y:S02]  /*b480*/  ISETP.GE.AND P6, PT, R2.reuse, R100, PT ;  /* 0x000000640200720c */ /* 0x040fe40003fc6270 */
[----:B------:R-:W-:-:S02]  /*b490*/  ISETP.GE.AND P2, PT, R2, R101, PT ;  /* 0x000000650200720c */ /* 0x000fc40003f46270 */
[----:B------:R-:W-:Y:S01]  /*b4a0*/  IADD3 R2, R0, 0x11, RZ ;  /* 0x0000001100027810 */ /* 0x000fe20007ffe0ff */
[----:B------:R-:W-:Y:S01]  /*b4b0*/  HMMA.16816.F32.BF16 R68, R4, R18, R68 ;  /* 0x000000120444723c */ /* 0x000fe20000041844 */
        /* <DEDUP_REMOVED lines=23> */
[----:B------:R-:W-:Y:S02]  /*b630*/  FSEL R106, R24, -INF , !P6 ;  /* 0xff800000186a7808 */ /* 0x000fe40007000000 */
[----:B------:R-:W-:Y:S02]  /*b640*/  ISETP.GE.AND P1, PT, R9, R101, PT ;  /* 0x000000650900720c */ /* 0x000fe40003f26270 */
[-C--:B------:R-:W-:Y:S02]  /*b650*/  ISETP.GE.AND P6, PT, R2, R100.reuse, PT ;  /* 0x000000640200720c */ /* 0x080fe40003fc6270 */
[----:B------:R-:W-:Y:S02]  /*b660*/  IADD3 R9, R0, 0x29, RZ ;  /* 0x0000002900097810 */ /* 0x000fe40007ffe0ff */
[----:B------:R-:W-:Y:S02]  /*b670*/  FSEL R102, R20, -INF , !P6 ;  /* 0xff80000014667808 */ /* 0x000fe40007000000 */
        /* <DEDUP_REMOVED lines=13> */
[C---:B------:R-:W-:Y:S02]  /*b750*/  ISETP.GE.AND P1, PT, R2.reuse, R100, PT ;  /* 0x000000640200720c */ /* 0x040fe40003f26270 */
[----:B------:R-:W-:Y:S02]  /*b760*/  ISETP.GE.AND P5, PT, R2, R101, PT ;  /* 0x000000650200720c */ /* 0x000fe40003fa6270 */
[----:B------:R-:W-:Y:S02]  /*b770*/  ISETP.GT.AND P6, PT, R139, R126, PT ;  /* 0x0000007e8b00720c */ /* 0x000fe40003fc4270 */
[----:B------:R-:W-:Y:S02]  /*b780*/  ISETP.GE.AND P2, PT, R4, R100, PT ;  /* 0x000000640400720c */ /* 0x000fe40003f46270 */
[----:B------:R-:W-:Y:S02]  /*b790*/  IADD3 R2, R0, 0x38, RZ ;  /* 0x0000003800027810 */ /* 0x000fe40007ffe0ff */
[----:B------:R-:W-:-:S02]  /*b7a0*/  SHF.R.S32.HI R5, RZ, 0x1f, R60 ;  /* 0x0000001fff057819 */ /* 0x000fc4000001143c */
[----:B------:R-:W-:Y:S02]  /*b7b0*/  IADD3 R0, R0, 0x39, RZ ;  /* 0x0000003900007810 */ /* 0x000fe40007ffe0ff */
[----:B------:R-:W-:Y:S02]  /*b7c0*/  FSEL R88, R72, -INF , !P2 ;  /* 0xff80000048587808 */ /* 0x000fe40005000000 */
[----:B------:R-:W-:Y:S02]  /*b7d0*/  FSEL R35, R73, -INF , !P1 ;  /* 0xff80000049237808 */ /* 0x000fe40004800000 */
[-C--:B------:R-:W-:Y:S02]  /*b7e0*/  ISETP.GE.AND P2, PT, R2, R100.reuse, PT ;  /* 0x000000640200720c */ /* 0x080fe40003f46270 */
[----:B------:R-:W-:Y:S02]  /*b7f0*/  ISETP.GE.AND P1, PT, R0, R100, PT ;  /* 0x000000640000720c */ /* 0x000fe40003f26270 */
[----:B------:R-:W-:-:S02]  /*b800*/  LEA.HI R5, R5, R60, RZ, 0x2 ;  /* 0x0000003c05057211 */ /* 0x000fc400078f10ff */
[----:B------:R-:W-:Y:S02]  /*b810*/  FSEL R34, R68, -INF , !P2 ;  /* 0xff80000044227808 */ /* 0x000fe40005000000 */
[----:B------:R-:W-:Y:S02]  /*b820*/  FSEL R33, R69, -INF , !P1 ;  /* 0xff80000045217808 */ /* 0x000fe40004800000 */
[----:B------:R-:W-:Y:S02]  /*b830*/  LOP3.LUT R5, R5, 0xfffffffc, RZ, 0xc0, !PT ;  /* 0xfffffffc05057812 */ /* 0x000fe400078ec0ff */
[-C--:B------:R-:W-:Y:S02]  /*b840*/  ISETP.GE.AND P2, PT, R2, R101.reuse, PT ;  /* 0x000000650200720c */ /* 0x080fe40003f46270 */
[----:B------:R-:W-:Y:S01]  /*b850*/  ISETP.GE.AND P1, PT, R0, R101, PT ;  /* 0x000000650000720c */ /* 0x000fe20003f26270 */
[----:B------:R-:W-:Y:S01]  /*b860*/  IMAD.IADD R136, R60, 0x1, -R5 ;  /* 0x000000013c887824 */ /* 0x000fe200078e0a05 */
        /* <DEDUP_REMOVED lines=8> */
[----:B------:R-:W-:Y:S02]  /*b8f0*/  IABS R9, R4 ;  /* 0x0000000400097213 */ /* 0x000fe40000000000 */
[C---:B------:R-:W-:Y:S02]  /*b900*/  IADD3 R6, R4.reuse, -0x40, RZ ;  /* 0xffffffc004067810 */ /* 0x040fe40007ffe0ff */
[----:B------:R-:W-:Y:S02]  /*b910*/  LOP3.LUT R4, R4, c[0x0][0x2d0], RZ, 0x3c, !PT ;  /* 0x0000b40004047a12 */ /* 0x000fe400078e3cff */
[----:B-1----:R-:W1:Y:S02]  /*b920*/  MUFU.RCP R16, R7 ;  /* 0x0000000700107308 */ /* 0x002e640000001000 */
[----:B-1----:R-:W-:-:S06]  /*b930*/  IADD3 R16, R16, 0xffffffe, RZ ;  /* 0x0ffffffe10107810 */ /* 0x002fcc0007ffe0ff */
[----:B------:R-:W1:Y:S02]  /*b940*/  F2I.FTZ.U32.TRUNC.NTZ R17, R16 ;  /* 0x0000001000117305 */ /* 0x000e64000021f000 */
[--C-:B-1----:R-:W-:Y:S02]  /*b950*/  IMAD.MOV R5, RZ, RZ, -R17.reuse ;  /* 0x000000ffff057224 */ /* 0x102fe400078e0a11 */
[----:B------:R-:W-:Y:S02]  /*b960*/  IMAD.MOV.U32 R16, RZ, RZ, RZ ;  /* 0x000000ffff107224 */ /* 0x000fe400078e00ff */
        /* <DEDUP_REMOVED lines=18> */
[----:B------:R-:W-:-:S05]  /*ba90*/  ISETP.GE.AND P2, PT, R6, RZ, PT ;  /* 0x000000ff0600720c */ /* 0x000fca0003f46270 */
[----:B------:R-:W-:Y:S02]  /*baa0*/  @P5 IADD3 R11, R11, 0x1, RZ ;  /* 0x000000010b0b5810 */ /* 0x000fe40007ffe0ff */
[----:B------:R-:W-:-:S04]  /*bab0*/  ISETP.GE.AND P5, PT, R4, RZ, PT ;  /* 0x000000ff0400720c */ /* 0x000fc80003fa6270 */
[----:B------:R-:W-:Y:S02]  /*bac0*/  @P1 IADD3 R0, R0, 0x1, RZ ;  /* 0x0000000100001810 */ /* 0x000fe40007ffe0ff */
[----:B------:R-:W-:-:S03]  /*bad0*/  ISETP.NE.AND P1, PT, RZ, c[0x0][0x2d0], PT ;  /* 0x0000b400ff007a0c */ /* 0x000fc60003f25270 */
[----:B------:R-:W-:Y:S01]  /*bae0*/  IMAD.MOV.U32 R7, RZ, RZ, R0 ;  /* 0x000000ffff077224 */ /* 0x000fe200078e0000 */
[----:B------:R-:W-:-:S03]  /*baf0*/  LOP3.LUT R0, RZ, c[0x0][0x2d0], RZ, 0x33, !PT ;  /* 0x0000b400ff007a12 */ /* 0x000fc600078e33ff */
        /* <DEDUP_REMOVED lines=10> */
[----:B------:R-:W-:-:S05]  /*bba0*/  IMAD R5, R0, R5, -0x40 ;  /* 0xffffffc000057424 */ /* 0x000fca00078e0205 */
[----:B------:R-:W-:-:S05]  /*bbb0*/  SHF.R.S32.HI R0, RZ, 0x1f, R5 ;  /* 0x0000001fff007819 */ /* 0x000fca0000011405 */
[----:B------:R-:W-:-:S04]  /*bbc0*/  IMAD R0, R0, c[0x0][0x198], RZ ;  /* 0x0000660000007a24 */ /* 0x000fc800078e02ff */
[----:B------:R-:W-:Y:S01]  /*bbd0*/  IMAD R0, R5, c[0x0][0x19c], R0 ;  /* 0x0000670005007a24 */ /* 0x000fe200078e0200 */
[----:B--2---:R-:W-:Y:S01]  /*bbe0*/  IADD3 R4, -R7, R4, RZ ;  /* 0x0000000407047210 */ /* 0x004fe20007ffe1ff */
[----:B------:R-:W-:-:S03]  /*bbf0*/  IMAD.WIDE.U32 R6, R5, c[0x0][0x198], RZ ;  /* 0x0000660005067a25 */ /* 0x000fc600078e00ff */
[----:B------:R-:W-:Y:S01]  /*bc00*/  SHF.R.S32.HI R2, RZ, 0x1f, R4 ;  /* 0x0000001fff027819 */ /* 0x000fe20000011404 */
[----:B------:R-:W-:-:S04]  /*bc10*/  IMAD.IADD R7, R7, 0x1, R0 ;  /* 0x0000000107077824 */ /* 0x000fc800078e0200 */
[----:B------:R-:W-:Y:S02]  /*bc20*/  IMAD R5, R2, c[0x0][0x180], RZ ;  /* 0x0000600002057a24 */ /* 0x000fe400078e02ff */
[----:B------:R-:W-:-:S04]  /*bc30*/  IMAD.WIDE.U32 R6, R4, c[0x0][0x180], R6 ;  /* 0x0000600004067a25 */ /* 0x000fc800078e0006 */
[----:B------:R-:W-:-:S04]  /*bc40*/  IMAD R5, R4, c[0x0][0x184], R5 ;  /* 0x0000610004057a24 */ /* 0x000fc800078e0205 */
[----:B------:R-:W-:Y:S01]  /*bc50*/  IMAD.IADD R2, R7, 0x1, R5 ;  /* 0x0000000107027824 */ /* 0x000fe200078e0205 */
[----:B------:R-:W-:Y:S01]  /*bc60*/  MOV R7, R6 ;  /* 0x0000000600077202 */ /* 0x000fe20000000f00 */
[----:B------:R-:W-:Y:S05]  /*bc70*/  BRA `(.L_x_4801) ;  /* 0x0000003000007947 */ /* 0x000fea0003800000 */
.L_x_4800:
[----:B------:R-:W-:-:S05]  /*bc80*/  IMAD.MOV.U32 R7, RZ, RZ, c[0x0][0x198] ;  /* 0x00006600ff077624 */ /* 0x000fca00078e00ff */
[----:B------:R-:W-:-:S04]  /*bc90*/  LEA R7, -R7, RZ, 0x6 ;  /* 0x000000ff07077211 */ /* 0x000fc800078e31ff */
[----:B------:R-:W-:Y:S02]  /*bca0*/  SHF.R.S32.HI R2, RZ, 0x1f, R7 ;  /* 0x0000001fff027819 */ /* 0x000fe40000011407 */
.L_x_4801:
[C---:B------:R-:W-:Y:S02]  /*bcb0*/  LOP3.LUT P5, RZ, R92.reuse, 0x2, RZ, 0xc0, !PT ;  /* 0x000000025cff7812 */ /* 0x040fe400078ac0ff */
[C---:B------:R-:W-:Y:S02]  /*bcc0*/  LEA R134, P1, R7.reuse, R134, 0x1 ;  /* 0x0000008607867211 */ /* 0x040fe400078208ff */
[----:B------:R-:W-:Y:S02]  /*bcd0*/  LOP3.LUT P2, RZ, R92, 0x1, RZ, 0xc0, !PT ;  /* 0x000000015cff7812 */ /* 0x000fe4000784c0ff */
[----:B------:R-:W-:-:S07]  /*bce0*/  LEA.HI.X R133, R7, R133, R2, 0x1, P1 ;  /* 0x0000008507857211 */ /* 0x000fce00008f0c02 */
[----:B------:R-:W-:-:S05]  /*bcf0*/  @P5 IADD3 R9, P1, R7, R110, RZ ;  /* 0x0000006e07095210 */ /* 0x000fca0007f3e0ff */
[----:B------:R-:W-:Y:S01]  /*bd00*/  @P5 IMAD.X R4, R2, 0x1, R51, P1 ;  /* 0x0000000102045824 */ /* 0x000fe200008e0633 */
[----:B------:R-:W-:-:S05]  /*bd10*/  IADD3 R5, P1, R55, R7, RZ ;  /* 0x0000000737057210 */ /* 0x000fca0007f3e0ff */
[----:B------:R-:W-:Y:S01]  /*bd20*/  IMAD.X R0, R54, 0x1, R2, P1 ;  /* 0x0000000136007824 */ /* 0x000fe200008e0602 */
[----:B------:R-:W-:-:S04]  /*bd30*/  @P2 LEA R16, P1, R55, R134, 0x1 ;  /* 0x0000008637102211 */ /* 0x000fc800078208ff */
[----:B------:R-:W-:Y:S02]  /*bd40*/  @P2 LEA.HI.X R17, R55, R133, R54, 0x1, P1 ;  /* 0x0000008537112211 */ /* 0x000fe400008f0c36 */
[----:B------:R-:W-:-:S13]  /*bd50*/  LOP3.LUT P2, RZ, R92, 0x4, RZ, 0xc0, !PT ;  /* 0x000000045cff7812 */ /* 0x000fda000784c0ff */
[----:B------:R-:W-:-:S05]  /*bd60*/  @P2 IADD3 R7, P1, R7, R110, RZ ;  /* 0x0000006e07072210 */ /* 0x000fca0007f3e0ff */
[----:B------:R-:W-:Y:S01]  /*bd70*/  @P2 IMAD.X R2, R2, 0x1, R51, P1 ;  /* 0x0000000102022824 */ /* 0x000fe200008e0633 */
[----:B------:R-:W-:-:S05]  /*bd80*/  @P5 IADD3 R11, P1, R5, R110, RZ ;  /* 0x0000006e050b5210 */ /* 0x000fca0007f3e0ff */
[----:B------:R-:W-:Y:S01]  /*bd90*/  @P5 IMAD.X R6, R0, 0x1, R51, P1 ;  /* 0x0000000100065824 */ /* 0x000fe200008e0633 */
[----:B------:R-:W-:-:S05]  /*bda0*/  @P2 IADD3 R5, P1, R5, R110, RZ ;  /* 0x0000006e05052210 */ /* 0x000fca0007f3e0ff */
[----:B------:R-:W-:Y:S01]  /*bdb0*/  @P2 IMAD.X R0, R0, 0x1, R51, P1 ;  /* 0x0000000100002824 */ /* 0x000fe200008e0633 */
[----:B------:R-:W-:-:S04]  /*bdc0*/  @P5 LEA R18, P1, R9, c[0x0][0x168], 0x1 ;  /* 0x00005a0009125a11 */ /* 0x000fc800078208ff */
[----:B------:R-:W-:Y:S02]  /*bdd0*/  @P5 LEA.HI.X R19, R9, c[0x0][0x16c], R4, 0x1, P1 ;  /* 0x00005b0009135a11 */ /* 0x000fe400008f0c04 */
[----:B------:R-:W-:-:S04]  /*bde0*/  @P2 LEA R20, P1, R7, c[0x0][0x168], 0x1 ;  /* 0x00005a0007142a11 */ /* 0x000fc800078208ff */
[----:B------:R-:W-:Y:S02]  /*bdf0*/  @P2 LEA.HI.X R21, R7, c[0x0][0x16c], R2, 0x1, P1 ;  /* 0x00005b0007152a11 */ /* 0x000fe400008f0c02 */
[----:B------:R-:W-:-:S04]  /*be00*/  @P2 LEA R4, P1, R5, c[0x0][0x168], 0x1 ;  /* 0x00005a0005042a11 */ /* 0x000fc800078208ff */
[----:B------:R-:W-:Y:S02]  /*be10*/  @P2 LEA.HI.X R5, R5, c[0x0][0x16c], R0, 0x1, P1 ;  /* 0x00005b0005052a11 */ /* 0x000fe400008f0c00 */
[----:B------:R-:W-:-:S04]  /*be20*/  @P5 LEA R22, P1, R11, c[0x0][0x168], 0x1 ;  /* 0x00005a000b165a11 */ /* 0x000fc800078208ff */
[----:B------:R-:W-:Y:S02]  /*be30*/  @P5 LEA.HI.X R23, R11, c[0x0][0x16c], R6, 0x1, P1 ;  /* 0x00005b000b175a11 */ /* 0x000fe400008f0c06 */
[----:B------:R-:W-:-:S13]  /*be40*/  LOP3.LUT P1, RZ, R92, 0x1, RZ, 0xc0, !PT ;  /* 0x000000015cff7812 */ /* 0x000fda000782c0ff */
[----:B------:R-:W-:Y:S02]  /*be50*/  @P1 IMAD.MOV.U32 R6, RZ, RZ, R134 ;  /* 0x000000ffff061224 */ /* 0x000fe400078e0086 */
[----:B------:R-:W-:-:S05]  /*be60*/  @P1 IMAD.MOV.U32 R7, RZ, RZ, R133 ;  /* 0x000000ffff071224 */ /* 0x000fca00078e0085 */
[----:B------:R-:W-:Y:S01]  /*be70*/  @!PT LDS RZ, [RZ] ;  /* 0x00000000fffff984 */ /* 0x000fe20000000800 */
[----:B------:R-:W-:Y:S01]  /*be80*/  @!PT LDS RZ, [RZ] ;  /* 0x00000000fffff984 */ /* 0x000fe20000000800 */
[----:B------:R-:W-:Y:S01]  /*be90*/  @!PT LDS RZ, [RZ] ;  /* 0x00000000fffff984 */ /* 0x000fe20000000800 */
[----:B------:R1:W-:Y:S04]  /*bea0*/  @P1 LDGSTS.E.BYPASS.LTC128B.128 [R128+0x3000], [R6.64] ;  /* 0x0300000006801fae */ /* 0x0003e8000b901d46 */
[----:B------:R1:W-:Y:S04]  /*beb0*/  @!P1 STS [R128+0x3000], RZ ;  /* 0x003000ff80009388 */ /* 0x0003e80000000800 */
[----:B------:R1:W-:Y:S04]  /*bec0*/  @!P1 STS [R128+0x3004], RZ ;  /* 0x003004ff80009388 */ /* 0x0003e80000000800 */
[----:B------:R1:W-:Y:S04]  /*bed0*/  @!P1 STS.64 [R128+0x3008], RZ ;  /* 0x003008ff80009388 */ /* 0x0003e80000000a00 */
        /* <DEDUP_REMOVED lines=26> */
.L_x_4799:
        /* <DEDUP_REMOVED lines=30> */
[----:B------:R-:W-:Y:S01]  /*c260*/  SHF.L.U32 R122, R122, 0x1, RZ ;  /* 0x000000017a7a7819 */ /* 0x000fe200000006ff */
[----:B------:R-:W1:Y:S03]  /*c270*/  SHFL.BFLY PT, R7, R0, 0x2, 0x1f ;  /* 0x0c401f0000077f89 */ /* 0x000e6600000e0000 */
[----:B------:R-:W-:Y:S01]  /*c280*/  LEA R120, R3, R122, 0x1 ;  /* 0x0000007a03787211 */ /* 0x000fe200078e08ff */
[----:B------:R-:W2:Y:S04]  /*c290*/  SHFL.BFLY PT, R5, R4, 0x2, 0x1f ;  /* 0x0c401f0004057f89 */ /* 0x000ea800000e0000 */
[----:B------:R-:W-:Y:S04]  /*c2a0*/  LDSM.16.MT88.4 R60, [R120+0x7000] ;  /* 0x00700000783c783b */ /* 0x000fe80000004200 */
[----:B------:R-:W-:Y:S01]  /*c2b0*/  LDSM.16.MT88.4 R16, [R122+0x6400] ;  /* 0x006400007a10783b */ /* 0x000fe20000004200 */
[----:B-1----:R-:W-:-:S02]  /*c2c0*/  FMNMX.FTZ R7, R0, R7, !PT ;  /* 0x0000000700077209 */ /* 0x002fc40007810000 */
[----:B--2---:R-:W-:-:S03]  /*c2d0*/  FMNMX.FTZ R5, R4, R5, !PT ;  /* 0x0000000504057209 */ /* 0x004fc60007810000 */
[----:B------:R-:W1:Y:S04]  /*c2e0*/  SHFL.BFLY PT, R2, R7, 0x1, 0x1f ;  /* 0x0c201f0007027f89 */ /* 0x000e6800000e0000 */
[----:B------:R-:W2:Y:S01]  /*c2f0*/  SHFL.BFLY PT, R0, R5, 0x1, 0x1f ;  /* 0x0c201f0005007f89 */ /* 0x000ea200000e0000 */
        /* <DEDUP_REMOVED lines=9> */
[--C-:B------:R-:W-:Y:S02]  /*c390*/  FFMA.FTZ R90, R77, c[0x0][0x23c], -R97.reuse ;  /* 0x00008f004d5a7a23 */ /* 0x100fe40000010861 */
[----:B------:R-:W-:Y:S02]  /*c3a0*/  FFMA.FTZ R91, R36, c[0x0][0x23c], -R97 ;  /* 0x00008f00245b7a23 */ /* 0x000fe40000010861 */
[----:B------:R-:W-:Y:S01]  /*c3b0*/  FFMA.FTZ R96, R44, c[0x0][0x23c], -R89 ;  /* 0x00008f002c607a23 */ /* 0x000fe20000010859 */
[----:B------:R-:W-:Y:S01]  /*c3c0*/  MUFU.EX2 R93, R93 ;  /* 0x0000005d005d7308 */ /* 0x000fe20000000800 */
[----:B------:R-:W1:Y:S01]  /*c3d0*/  LDSM.16.MT88.4 R44, [R120+0x6000] ;  /* 0x00600000782c783b */ /* 0x000e620000004200 */
[----:B------:R-:W-:Y:S02]  /*c3e0*/  FFMA.FTZ R26, R52, c[0x0][0x23c], -R97 ;  /* 0x00008f00341a7a23 */ /* 0x000fe40000010861 */
[--C-:B------:R-:W-:Y:S01]  /*c3f0*/  FFMA.FTZ R95, R78, c[0x0][0x23c], -R89.reuse ;  /* 0x00008f004e5f7a23 */ /* 0x100fe20000010859 */
[----:B------:R-:W2:Y:S01]  /*c400*/  LDSM.16.MT88.4 R52, [R122+0x7000] ;  /* 0x007000007a34783b */ /* 0x000ea20000004200 */
[----:B------:R-:W-:-:S02]  /*c410*/  FFMA.FTZ R94, R12, c[0x0][0x23c], -R89 ;  /* 0x00008f000c5e7a23 */ /* 0x000fc40000010859 */
[----:B------:R-:W-:Y:S01]  /*c420*/  FFMA.FTZ R27, R42, c[0x0][0x23c], -R89 ;  /* 0x00008f002a1b7a23 */ /* 0x000fe20000010859 */
[----:B------:R-:W3:Y:S01]  /*c430*/  MUFU.EX2 R90, R90 ;  /* 0x0000005a005a7308 */ /* 0x000ee20000000800 */
[----:B------:R-:W-:Y:S01]  /*c440*/  FFMA.FTZ R23, R28, c[0x0][0x23c], -R97 ;  /* 0x00008f001c177a23 */ /* 0x000fe20000010861 */
[----:B------:R-:W-:Y:S01]  /*c450*/  LDSM.16.MT88.4 R76, [R122+0x8000] ;  /* 0x008000007a4c783b */ /* 0x000fe20000004200 */
[--C-:B------:R-:W-:Y:S02]  /*c460*/  FFMA.FTZ R28, R10, c[0x0][0x23c], -R89.reuse ;  /* 0x00008f000a1c7a23 */ /* 0x100fe40000010859 */
[----:B------:R-:W-:Y:S02]  /*c470*/  FFMA.FTZ R21, R8, c[0x0][0x23c], -R89 ;  /* 0x00008f0008157a23 */ /* 0x000fe40000010859 */
[----:B------:R-:W-:Y:S01]  /*c480*/  LDSM.16.MT88.4 R8, [R120+0x6400] ;  /* 0x006400007808783b */ /* 0x000fe20000004200 */
[----:B------:R-:W-:Y:S01]  /*c490*/  MUFU.EX2 R91, R91 ;  /* 0x0000005b005b7308 */ /* 0x000fe20000000800 */
[----:B------:R-:W-:-:S02]  /*c4a0*/  FFMA.FTZ R25, R38, c[0x0][0x23c], -R97 ;  /* 0x00008f0026197a23 */ /* 0x000fc40000010861 */
[--C-:B------:R-:W-:Y:S01]  /*c4b0*/  FFMA.FTZ R24, R40, c[0x0][0x23c], -R97.reuse ;  /* 0x00008f0028187a23 */ /* 0x100fe20000010861 */
[----:B------:R-:W4:Y:S01]  /*c4c0*/  LDSM.16.MT88.4 R36, [R122+0x6000] ;  /* 0x006000007a24783b */ /* 0x000f220000004200 */
[----:B------:R-:W-:Y:S02]  /*c4d0*/  FFMA.FTZ R20, R14, c[0x0][0x23c], -R97 ;  /* 0x00008f000e147a23 */ /* 0x000fe40000010861 */
        /* <DEDUP_REMOVED lines=8> */
[----:B------:R-:W-:Y:S02]  /*c560*/  FFMA.FTZ R107, R98, c[0x0][0x23c], -R89 ;  /* 0x00008f00626b7a23 */ /* 0x000fe40000010859 */
[--C-:B------:R-:W-:Y:S02]  /*c570*/  FFMA.FTZ R106, R106, c[0x0][0x23c], -R97.reuse ;  /* 0x00008f006a6a7a23 */ /* 0x100fe40000010861 */
[----:B------:R-:W-:Y:S02]  /*c580*/  FFMA.FTZ R99, R116, c[0x0][0x23c], -R97 ;  /* 0x00008f0074637a23 */ /* 0x000fe40000010861 */
        /* <DEDUP_REMOVED lines=34> */
[----:B------:R-:W-:Y:S02]  /*c7b0*/  HMMA.16816.F32.BF16 R52, R72, R54, RZ ;  /* 0x000000364834723c */ /* 0x000fe400000418ff */
[----:B------:R-:W1:Y:S01]  /*c7c0*/  MUFU.EX2 R21, R21 ;  /* 0x0000001500157308 */ /* 0x000e620000000800 */
[----:B-----5:R-:W-:Y:S01]  /*c7d0*/  F2FP.BF16.PACK_AB R6, R20, R23 ;  /* 0x000000171406723e */ /* 0x020fe200000010ff */
[----:B------:R-:W-:-:S04]  /*c7e0*/  FADD.FTZ R23, R23, R24 ;  /* 0x0000001817177221 */ /* 0x000fc80000010000 */
[C---:B----4-:R-:W-:Y:S01]  /*c7f0*/  HMMA.16816.F32.BF16 R80, R72.reuse, R36, RZ ;  /* 0x000000244850723c */ /* 0x050fe200000418ff */
        /* <DEDUP_REMOVED lines=22> */
[----:B------:R-:W4:Y:S06]  /*c960*/  MUFU.EX2 R102, R102 ;  /* 0x0000006600667308 */ /* 0x000f2c0000000800 */
[C---:B---3--:R-:W-:Y:S02]  /*c970*/  HMMA.16816.F32.BF16 R48, R4.reuse, R12, R48 ;  /* 0x0000000c0430723c */ /* 0x048fe40000041830 */
[----:B------:R-:W-:Y:S06]  /*c980*/  MUFU.EX2 R103, R103 ;  /* 0x0000006700677308 */ /* 0x000fec0000000800 */
[C---:B------:R-:W-:Y:S01]  /*c990*/  HMMA.16816.F32.BF16 R52, R4.reuse, R14, R52 ;  /* 0x0000000e0434723c */ /* 0x040fe20000041834 */
[----:B------:R-:W3:Y:S01]  /*c9a0*/  LDSM.16.MT88.4 R12, [R122+0x8400] ;  /* 0x008400007a0c783b */ /* 0x000ee20000004200 */
[----:B------:R-:W5:Y:S06]  /*c9b0*/  MUFU.EX2 R98, R98 ;  /* 0x0000006200627308 */ /* 0x000f6c0000000800 */
[C---:B------:R-:W-:Y:S02]  /*c9c0*/  HMMA.16816.F32.BF16 R80, R4.reuse, R16, R80 ;  /* 0x000000100450723c */ /* 0x040fe40000041850 */
[----:B------:R-:W-:Y:S06]  /*c9d0*/  MUFU.EX2 R88, R88 ;  /* 0x0000005800587308 */ /* 0x000fec0000000800 */
[----:B------:R-:W-:Y:S01]  /*c9e0*/  HMMA.16816.F32.BF16 R36, R4, R18, R36 ;  /* 0x000000120424723c */ /* 0x000fe20000041824 */
[----:B------:R-:W1:Y:S01]  /*c9f0*/  LDSM.16.MT88.4 R16, [R120+0x7400] ;  /* 0x007400007810783b */ /* 0x000e620000004200 */
[----:B------:R-:W1:Y:S06]  /*ca00*/  MUFU.EX2 R35, R35 ;  /* 0x0000002300237308 */ /* 0x000e6c0000000800 */
[C---:B--2---:R-:W-:Y:S02]  /*ca10*/  HMMA.16816.F32.BF16 R68, R72.reuse, R8, RZ ;  /* 0x000000084844723c */ /* 0x044fe400000418ff */
[----:B------:R-:W-:Y:S06]  /*ca20*/  MUFU.EX2 R34, R34 ;  /* 0x0000002200227308 */ /* 0x000fec0000000800 */
[----:B------:R-:W-:Y:S01]  /*ca30*/  HMMA.16816.F32.BF16 R72, R72, R10, RZ ;  /* 0x0000000a4848723c */ /* 0x000fe200000418ff */
[----:B------:R-:W2:Y:S01]  /*ca40*/  LDSM.16.MT88.4 R8, [R120+0x8400] ;  /* 0x008400007808783b */ /* 0x000ea20000004200 */
[----:B------:R-:W-:Y:S06]  /*ca50*/  MUFU.EX2 R143, R143 ;  /* 0x0000008f008f7308 */ /* 0x000fec0000000800 */
        /* <DEDUP_REMOVED lines=10> */
[C---:B--2---:R-:W-:Y:S08]  /*cb00*/  HMMA.16816.F32.BF16 R68, R4.reuse, R8, R68 ;  /* 0x000000080444723c */ /* 0x044ff00000041844 */
[----:B------:R-:W-:Y:S01]  /*cb10*/  HMMA.16816.F32.BF16 R72, R4, R10, R72 ;  /* 0x0000000a0448723c */ /* 0x000fe20000041848 */
[----:B------:R-:W2:Y:S06]  /*cb20*/  LDSM.16.MT88.4 R8, [R120+0x6800] ;  /* 0x006800007808783b */ /* 0x000eac0000004200 */
[----:B------:R-:W-:Y:S01]  /*cb30*/  F2FP.BF16.PACK_AB R4, R105, R106 ;  /* 0x0000006a6904723e */ /* 0x000fe200000010ff */
[----:B------:R-:W-:Y:S01]  /*cb40*/  FADD.FTZ R106, R106, R23 ;  /* 0x000000176a6a7221 */ /* 0x000fe20000010000 */
[----:B----4-:R-:W-:Y:S01]  /*cb50*/  F2FP.BF16.PACK_AB R5, R102, R107 ;  /* 0x0000006b6605723e */ /* 0x010fe200000010ff */
        /* <DEDUP_REMOVED lines=37> */
[----:B------:R-:W-:Y:S01]  /*cdb0*/  HMMA.16816.F32.BF16 R80, R4, R16, R80 ;  /* 0x000000100450723c */ /* 0x000fe20000041850 */
[----:B------:R-:W-:Y:S02]  /*cdc0*/  FADD.FTZ R143, R143, R34 ;  /* 0x000000228f8f7221 */ /* 0x000fe40000010000 */
[----:B------:R-:W-:-:S05]  /*cdd0*/  FADD.FTZ R142, R29, R30 ;  /* 0x0000001e1d8e7221 */ /* 0x000fca0000010000 */
        /* <DEDUP_REMOVED lines=20> */
[----:B------:R-:W-:Y:S02]  /*cf20*/  IMAD.SHL.U32 R5, R139, 0x40, RZ ;  /* 0x000000408b057824 */ /* 0x000fe400078e00ff */
[----:B------:R-:W-:Y:S01]  /*cf30*/  IMAD.MOV.U32 R6, RZ, RZ, RZ ;  /* 0x000000ffff067224 */ /* 0x000fe200078e00ff */
[----:B------:R-:W1:Y:S02]  /*cf40*/  I2F.RP R9, R4 ;  /* 0x0000000400097306 */ /* 0x000e640000209400 */
[----:B------:R-:W-:-:S04]  /*cf50*/  IADD3 R10, R5, 0x40, RZ ;  /* 0x00000040050a7810 */ /* 0x000fc80007ffe0ff */
[----:B------:R-:W-:Y:S02]  /*cf60*/  IABS R8, R10 ;  /* 0x0000000a00087213 */ /* 0x000fe40000000000 */
[----:B------:R-:W-:Y:S01]  /*cf70*/  LOP3.LUT R10, R10, c[0x0][0x2d0], RZ, 0x3c, !PT ;  /* 0x0000b4000a0a7a12 */ /* 0x000fe200078e3cff */
[----:B-1----:R-:W1:Y:S02]  /*cf80*/  MUFU.RCP R7, R9 ;  /* 0x0000000900077308 */ /* 0x002e640000001000 */
[----:B-1----:R-:W-:-:S06]  /*cf90*/  IADD3 R7, R7, 0xffffffe, RZ ;  /* 0x0ffffffe07077810 */ /* 0x002fcc0007ffe0ff */
[----:B------:R-:W1:Y:S02]  /*cfa0*/  F2I.FTZ.U32.TRUNC.NTZ R7, R7 ;  /* 0x0000000700077305 */ /* 0x000e64000021f000 */
[----:B-1----:R-:W-:-:S04]  /*cfb0*/  IMAD.MOV R3, RZ, RZ, -R7 ;  /* 0x000000ffff037224 */ /* 0x002fc800078e0a07 */
[----:B------:R-:W-:-:S04]  /*cfc0*/  IMAD R3, R3, R4, RZ ;  /* 0x0000000403037224 */ /* 0x000fc800078e02ff */
[----:B------:R-:W-:Y:S01]  /*cfd0*/  IMAD.HI.U32 R3, R7, R3, R6 ;  /* 0x0000000307037227 */ /* 0x000fe200078e0006 */
[----:B------:R-:W-:Y:S02]  /*cfe0*/  IABS R6, R5 ;  /* 0x0000000500067213 */ /* 0x000fe40000000000 */
[----:B------:R-:W-:-:S03]  /*cff0*/  LOP3.LUT R5, R5, c[0x0][0x2d0], RZ, 0x3c, !PT ;  /* 0x0000b40005057a12 */ /* 0x000fc600078e3cff */
[----:B------:R-:W-:-:S04]  /*d000*/  IMAD.HI.U32 R9, R3, R8, RZ ;  /* 0x0000000803097227 */ /* 0x000fc800078e00ff */
[----:B------:R-:W-:Y:S01]  /*d010*/  IMAD.HI.U32 R3, R3, R6, RZ ;  /* 0x0000000603037227 */ /* 0x000fe200078e00ff */
[----:B------:R-:W-:-:S05]  /*d020*/  IADD3 R7, -R9, RZ, RZ ;  /* 0x000000ff09077210 */ /* 0x000fca0007ffe1ff */
[----:B------:R-:W-:Y:S02]  /*d030*/  IMAD R11, R4, R7, R8 ;  /* 0x00000007040b7224 */ /* 0x000fe400078e0208 */
[----:B------:R-:W-:-:S03]  /*d040*/  IMAD.MOV R7, RZ, RZ, -R3 ;  /* 0x000000ffff077224 */ /* 0x000fc600078e0a03 */
[C---:B------:R-:W-:Y:S01]  /*d050*/  ISETP.GT.U32.AND P5, PT, R4.reuse, R11, PT ;  /* 0x0000000b0400720c */ /* 0x040fe20003fa4070 */
[----:B------:R-:W-:Y:S01]  /*d060*/  IMAD R7, R4, R7, R6 ;  /* 0x0000000704077224 */ /* 0x000fe200078e0206 */
[----:B------:R-:W-:-:S04]  /*d070*/  LOP3.LUT R6, RZ, c[0x0][0x2d0], RZ, 0x33, !PT ;  /* 0x0000b400ff067a12 */ /* 0x000fc800078e33ff */
        /* <DEDUP_REMOVED lines=8> */
[----:B------:R-:W-:-:S05]  /*d100*/  ISETP.NE.AND P2, PT, RZ, c[0x0][0x2d0], PT ;  /* 0x0000b400ff007a0c */ /* 0x000fca0003f45270 */
[----:B------:R-:W-:Y:S02]  /*d110*/  @P1 IADD3 R9, R9, 0x1, RZ ;  /* 0x0000000109091810 */ /* 0x000fe40007ffe0ff */
[----:B------:R-:W-:-:S03]  /*d120*/  ISETP.GE.AND P1, PT, R5, RZ, PT ;  /* 0x000000ff0500720c */ /* 0x000fc60003f26270 */
[----:B------:R-:W-:Y:S01]  /*d130*/  @!P5 IMAD.MOV R9, RZ, RZ, -R9 ;  /* 0x000000ffff09d224 */ /* 0x000fe200078e0a09 */
[----:B------:R-:W-:-:S05]  /*d140*/  @P6 IADD3 R3, R3, 0x1, RZ ;  /* 0x0000000103036810 */ /* 0x000fca0007ffe0ff */
[----:B------:R-:W-:Y:S01]  /*d150*/  IMAD.MOV.U32 R5, RZ, RZ, R3 ;  /* 0x000000ffff057224 */ /* 0x000fe200078e0003 */
[----:B------:R-:W-:-:S04]  /*d160*/  SEL R3, R6, R9, !P2 ;  /* 0x0000000906037207 */ /* 0x000fc80005000000 */
        /* <DEDUP_REMOVED lines=9> */
[----:B------:R-:W-:Y:S01]  /*d200*/  SHF.R.S32.HI R3, RZ, 0x1f, R6 ;  /* 0x0000001fff037819 */ /* 0x000fe20000011406 */
[----:B------:R-:W-:-:S04]  /*d210*/  IMAD.WIDE.U32 R8, R6, c[0x0][0x1a0], RZ ;  /* 0x0000680006087a25 */ /* 0x000fc800078e00ff */
[----:B------:R-:W-:-:S04]  /*d220*/  IMAD R3, R3, c[0x0][0x1a0], RZ ;  /* 0x0000680003037a24 */ /* 0x000fc800078e02ff */
[----:B------:R-:W-:-:S04]  /*d230*/  IMAD R3, R6, c[0x0][0x1a4], R3 ;  /* 0x0000690006037a24 */ /* 0x000fc800078e0203 */
[----:B------:R-:W-:Y:S01]  /*d240*/  IMAD.IADD R9, R9, 0x1, R3 ;  /* 0x0000000109097824 */ /* 0x000fe200078e0203 */
[----:B--2---:R-:W-:-:S04]  /*d250*/  IADD3 R5, -R4, R5, RZ ;  /* 0x0000000504057210 */ /* 0x004fc80007ffe1ff */
[----:B------:R-:W-:Y:S01]  /*d260*/  SHF.R.S32.HI R4, RZ, 0x1f, R5 ;  /* 0x0000001fff047819 */ /* 0x000fe20000011405 */
[----:B------:R-:W-:-:S04]  /*d270*/  IMAD.WIDE.U32 R8, R5, c[0x0][0x188], R8 ;  /* 0x0000620005087a25 */ /* 0x000fc800078e0008 */
[----:B------:R-:W-:-:S04]  /*d280*/  IMAD R4, R4, c[0x0][0x188], RZ ;  /* 0x0000620004047a24 */ /* 0x000fc800078e02ff */
[----:B------:R-:W-:Y:S01]  /*d290*/  IMAD R4, R5, c[0x0][0x18c], R4 ;  /* 0x0000630005047a24 */ /* 0x000fe200078e0204 */
[----:B------:R-:W-:-:S03]  /*d2a0*/  MOV R5, R8 ;  /* 0x0000000800057202 */ /* 0x000fc60000000f00 */
[----:B------:R-:W-:Y:S01]  /*d2b0*/  IMAD.IADD R3, R9, 0x1, R4 ;  /* 0x0000000109037824 */ /* 0x000fe200078e0204 */
[----:B------:R-:W-:Y:S05]  /*d2c0*/  BRA `(.L_x_4804) ;  /* 0x0000003000007947 */ /* 0x000fea0003800000 */
.L_x_4803:
[----:B------:R-:W-:-:S05]  /*d2d0*/  IMAD.MOV.U32 R5, RZ, RZ, c[0x0][0x1a0] ;  /* 0x00006800ff057624 */ /* 0x000fca00078e00ff */
[----:B------:R-:W-:-:S04]  /*d2e0*/  LEA R5, -R5, RZ, 0x6 ;  /* 0x000000ff05057211 */ /* 0x000fc800078e31ff */
[----:B------:R-:W-:Y:S02]  /*d2f0*/  SHF.R.S32.HI R3, RZ, 0x1f, R5 ;  /* 0x0000001fff037819 */ /* 0x000fe40000011405 */
.L_x_4804:
[C---:B------:R-:W-:Y:S01]  /*d300*/  LOP3.LUT P5, RZ, R92.reuse, 0x2, RZ, 0xc0, !PT ;  /* 0x000000025cff7812 */ /* 0x040fe200078ac0ff */
[----:B------:R-:W-:Y:S01]  /*d310*/  IMAD.MOV.U32 R6, RZ, RZ, c[0x0][0x1a0] ;  /* 0x00006800ff067624 */ /* 0x000fe200078e00ff */
[----:B------:R-:W-:Y:S02]  /*d320*/  LOP3.LUT P2, RZ, R92, 0x4, RZ, 0xc0, !PT ;  /* 0x000000045cff7812 */ /* 0x000fe4000784c0ff */
[----:B------:R-:W-:-:S04]  /*d330*/  LEA R144, P6, R5, R144, 0x1 ;  /* 0x0000009005907211 */ /* 0x000fc800078c08ff */
[----:B------:R-:W-:Y:S02]  /*d340*/  LEA.HI.X R145, R5, R145, R3, 0x1, P6 ;  /* 0x0000009105917211 */ /* 0x000fe400030f0c03 */
[----:B------:R-:W-:-:S03]  /*d350*/  LOP3.LUT P6, RZ, R92, 0x1, RZ, 0xc0, !PT ;  /* 0x000000015cff7812 */ /* 0x000fc600078cc0ff */
[----:B------:R-:W-:-:S05]  /*d360*/  @P5 IADD3 R7, P1, R5, R86, RZ ;  /* 0x0000005605075210 */ /* 0x000fca0007f3e0ff */
[----:B------:R-:W-:Y:S01]  /*d370*/  @P5 IMAD.X R4, R3, 0x1, R84, P1 ;  /* 0x0000000103045824 */ /* 0x000fe200008e0654 */
[----:B------:R-:W-:-:S04]  /*d380*/  @P5 LEA R10, P1, R7, c[0x0][0x170], 0x1 ;  /* 0x00005c00070a5a11 */ /* 0x000fc800078208ff */
[----:B------:R-:W-:Y:S01]  /*d390*/  @P5 LEA.HI.X R11, R7, c[0x0][0x174], R4, 0x1, P1 ;  /* 0x00005d00070b5a11 */ /* 0x000fe200008f0c04 */
[----:B------:R-:W-:Y:S01]  /*d3a0*/  @!PT LDS RZ, [RZ] ;  /* 0x00000000fffff984 */ /* 0x000fe20000000800 */
[----:B------:R-:W-:Y:S01]  /*d3b0*/  @!PT LDS RZ, [RZ] ;  /* 0x00000000fffff984 */ /* 0x000fe20000000800 */
[----:B------:R-:W-:Y:S01]  /*d3c0*/  @!PT LDS RZ, [RZ] ;  /* 0x00000000fffff984 */ /* 0x000fe20000000800 */
[----:B------:R1:W-:Y:S01]  /*d3d0*/  @P6 LDGSTS.E.BYPASS.LTC128B.128 [R128+0x6000], [R144.64] ;  /* 0x0600000090806fae */ /* 0x0003e2000b901d46 */
[----:B------:R-:W-:-:S03]  /*d3e0*/  @P2 IADD3 R7, P1, R5, R86, RZ ;  /* 0x0000005605072210 */ /* 0x000fc60007f3e0ff */
[----:B------:R-:W-:Y:S02]  /*d3f0*/  @!P6 STS [R128+0x6000], RZ ;  /* 0x006000ff8000e388 */ /* 0x000fe40000000800 */
[----:B------:R-:W-:Y:S01]  /*d400*/  @P2 IMAD.X R4, R3, 0x1, R84, P1 ;  /* 0x0000000103042824 */ /* 0x000fe200008e0654 */
[C---:B------:R-:W-:Y:S01]  /*d410*/  @P2 LEA R12, P1, R7.reuse, c[0x0][0x170], 0x1 ;  /* 0x00005c00070c2a11 */ /* 0x040fe200078208ff */
[----:B------:R-:W-:Y:S03]  /*d420*/  @!P6 STS [R128+0x6004], RZ ;  /* 0x006004ff8000e388 */ /* 0x000fe60000000800 */
[----:B------:R-:W-:Y:S01]  /*d430*/  @P2 LEA.HI.X R13, R7, c[0x0][0x174], R4, 0x1, P1 ;  /* 0x00005d00070d2a11 */ /* 0x000fe200008f0c04 */
[----:B------:R-:W-:Y:S01]  /*d440*/  IMAD.MOV.U32 R7, RZ, RZ, c[0x0][0x1a4] ;  /* 0x00006900ff077624 */ /* 0x000fe200078e00ff */
[C---:B------:R-:W-:Y:S01]  /*d450*/  LEA R5, P1, R6.reuse, R5, 0x5 ;  /* 0x0000000506057211 */ /* 0x040fe200078228ff */
[C---:B------:R-:W-:Y:S01]  /*d460*/  @P6 IMAD.SHL.U32 R4, R6.reuse, 0x20, RZ ;  /* 0x0000002006046824 */ /* 0x040fe200078e00ff */
[----:B------:R-:W-:Y:S02]  /*d470*/  @!P6 STS.64 [R128+0x6008], RZ ;  /* 0x006008ff8000e388 */ /* 0x000fe40000000a00 */
[----:B------:R-:W-:-:S02]  /*d480*/  LEA.HI.X R3, R6, R3, R7, 0x5, P1 ;  /* 0x0000000306037211 */ /* 0x000fc400008f2c07 */
[----:B------:R-:W-:Y:S01]  /*d490*/  @P6 SHF.L.U64.HI R8, R6, 0x5, R7 ;  /* 0x0000000506086819 */ /* 0x000fe20000010207 */
[----:B------:R-:W-:Y:S01]  /*d4a0*/  @!PT LDS RZ, [RZ] ;  /* 0x00000000fffff984 */ /* 0x000fe20000000800 */
[----:B------:R-:W-:Y:S01]  /*d4b0*/  @!PT LDS RZ, [RZ] ;  /* 0x00000000fffff984 */ /* 0x000fe20000000800 */
[----:B------:R-:W-:Y:S01]  /*d4c0*/  @!PT LDS RZ, [RZ] ;  /* 0x00000000fffff984 */ /* 0x000fe20000000800 */
[----:B------:R2:W-:Y:S01]  /*d4d0*/  @P5 LDGSTS.E.BYPASS.LTC128B.128 [R128+0x7000], [R10.64+0x40] ;  /* 0x070000400a805fae */ /* 0x0005e2000b901d46 */
[----:B------:R-:W-:-:S03]  /*d4e0*/  @P6 LEA R14, P1, R4, R144, 0x1 ;  /* 0x00000090040e6211 */ /* 0x000fc600078208ff */
[----:B------:R-:W-:Y:S01]  /*d4f0*/  @!P5 STS.128 [R128+0x7000], RZ ;  /* 0x007000ff8000d388 */ /* 0x000fe20000000c00 */
[----:B------:R-:W-:Y:S02]  /*d500*/  @P6 LEA.HI.X R15, R4, R145, R8, 0x1, P1 ;  /* 0x00000091040f6211 */ /* 0x000fe400008f0c08 */
[-C--:B------:R-:W-:Y:S01]  /*d510*/  @P5 IADD3 R7, P1, R5, R86.reuse, RZ ;  /* 0x0000005605075210 */ /* 0x080fe20007f3e0ff */
[----:B------:R-:W-:Y:S01]  /*d520*/  @!PT LDS RZ, [RZ] ;  /* 0x00000000fffff984 */ /* 0x000fe20000000800 */
[----:B------:R-:W-:Y:S01]  /*d530*/  @!PT LDS RZ, [RZ] ;  /* 0x00000000fffff984 */ /* 0x000fe20000000800 */
[----:B------:R-:W-:Y:S01]  /*d540*/  @!PT LDS RZ, [RZ] ;  /* 0x00000000fffff984 */ /* 0x000fe20000000800 */
[----:B------:R3:W-:Y:S04]  /*d550*/  @P2 LDGSTS.E.BYPASS.LTC128B.128 [R128+0x8000], [R12.64+0x80] ;  /* 0x080000800c802fae */ /* 0x0007e8000b901d46 */
[--C-:B------:R-:W-:Y:S01]  /*d560*/  @P5 IMAD.X R4, R3, 0x1, R84.reuse, P1 ;  /* 0x0000000103045824 */ /* 0x100fe200008e0654 */
[----:B------:R-:W-:Y:S01]  /*d570*/  @P2 IADD3 R5, P1, R5, R86, RZ ;  /* 0x0000005605052210 */ /* 0x000fe20007f3e0ff */
[----:B------:R-:W-:Y:S04]  /*d580*/  @!P2 STS.128 [R128+0x8000], RZ ;  /* 0x008000ff8000a388 */ /* 0x000fe80000000c00 */
[----:B------:R-:W-:Y:S01]  /*d590*/  @P2 IMAD.X R84, R3, 0x1, R84, P1 ;  /* 0x0000000103542824 */ /* 0x000fe200008e0654 */
[C---:B------:R-:W-:Y:S01]  /*d5a0*/  @P2 LEA R20, P1, R5.reuse, c[0x0][0x170], 0x1 ;  /* 0x00005c0005142a11 */ /* 0x040fe200078208ff */
[----:B------:R-:W-:Y:S01]  /*d5b0*/  @!PT LDS RZ, [RZ] ;  /* 0x00000000fffff984 */ /* 0x000fe20000000800 */
[----:B------:R-:W-:Y:S01]  /*d5c0*/  @!PT LDS RZ, [RZ] ;  /* 0x00000000fffff984 */ /* 0x000fe20000000800 */
[----:B------:R-:W-:Y:S01]  /*d5d0*/  @!PT LDS RZ, [RZ] ;  /* 0x00000000fffff984 */ /* 0x000fe20000000800 */
[----:B------:R3:W-:Y:S03]  /*d5e0*/  @P6 LDGSTS.E.BYPASS.LTC128B.128 [R128+0x6800], [R14.64] ;  /* 0x068000000e806fae */ /* 0x0007e6000b901d46 */
[----:B------:R-:W-:Y:S01]  /*d5f0*/  @P2 LEA.HI.X R21, R5, c[0x0][0x174], R84, 0x1, P1 ;  /* 0x00005d0005152a11 */ /* 0x000fe200008f0c54 */
[----:B------:R-:W-:Y:S01]  /*d600*/  @!P6 STS.128 [R128+0x6800], RZ ;  /* 0x006800ff8000e388 */ /* 0x000fe20000000c00 */
[----:B------:R-:W-:-:S03]  /*d610*/  @P5 LEA R6, P1, R7, c[0x0][0x170], 0x1 ;  /* 0x00005c0007065a11 */ /* 0x000fc600078208ff */
[----:B------:R-:W4:Y:S01]  /*d620*/  S2R R3, SR_TID.X ;  /* 0x0000000000037919 */ /* 0x000f220000002100 */
[----:B------:R-:W-:-:S05]  /*d630*/  @P5 LEA.HI.X R7, R7, c[0x0][0x174], R4, 0x1, P1 ;  /* 0x00005d0007075a11 */ /* 0x000fca00008f0c04 */
        /* <DEDUP_REMOVED lines=10> */
[----:B------:R-:W-:Y:S01]  /*d6e0*/  LDSM.16.M88.4 R16, [R125] ;  /* 0x000000007d10783b */ /* 0x000fe20000000200 */
[----:B----4-:R-:W-:-:S03]  /*d6f0*/  IMAD.SHL.U32 R3, R3, 0x2, RZ ;  /* 0x0000000203037824 */ /* 0x010fc600078e00ff */
[----:B--2---:R-:W3:Y:S04]  /*d700*/  LDSM.16.M88.4 R8, [R124+0x3000] ;  /* 0x003000007c08783b */ /* 0x004ee80000000200 */
[----:B------:R-:W5:Y:S04]  /*d710*/  LDSM.16.M88.4 R32, [R124+0x3400] ;  /* 0x003400007c20783b */ /* 0x000f680000000200 */
[----:B------:R-:W2:Y:S04]  /*d720*/  LDSM.16.M88.4 R24, [R124+0x3800] ;  /* 0x003800007c18783b */ /* 0x000ea80000000200 */
[----:B------:R-:W1:Y:S04]  /*d730*/  LDSM.16.M88.4 R92, [R124+0x3c00] ;  /* 0x003c00007c5c783b */ /* 0x000e680000000200 */
[----:B------:R-:W-:Y:S04]  /*d740*/  LDSM.16.M88.4 R84, [R123] ;  /* 0x000000007b54783b */ /* 0x000fe80000000200 */
[----:B------:R-:W4:Y:S04]  /*d750*/  LDSM.16.M88.4 R88, [R121+0x3000] ;  /* 0x003000007958783b */ /* 0x000f280000000200 */
[----:B------:R-:W1:Y:S04]  /*d760*/  LDSM.16.M88.4 R96, [R121+0x3400] ;  /* 0x003400007960783b */ /* 0x000e680000000200 */
[----:B------:R-:W0:Y:S01]  /*d770*/  LDGDEPBAR ;  /* 0x00000000000079af */ /* 0x000e220000000000 */
[C---:B---3--:R-:W-:Y:S08]  /*d780*/  HMMA.16816.F32.BF16 R12, R16.reuse, R8, RZ ;  /* 0x00000008100c723c */ /* 0x048ff000000418ff */
[C---:B------:R-:W-:Y:S08]  /*d790*/  HMMA.16816.F32.BF16 R8, R16.reuse, R10, RZ ;  /* 0x0000000a1008723c */ /* 0x040ff000000418ff */
[C---:B-----5:R-:W-:Y:S08]  /*d7a0*/  HMMA.16816.F32.BF16 R4, R16.reuse, R32, RZ ;  /* 0x000000201004723c */ /* 0x060ff000000418ff */
[C---:B--2---:R-:W-:Y:S08]  /*d7b0*/  HMMA.16816.F32.BF16 R28, R16.reuse, R24, RZ ;  /* 0x00000018101c723c */ /* 0x044ff000000418ff */
[C---:B------:R-:W-:Y:S08]  /*d7c0*/  HMMA.16816.F32.BF16 R32, R16.reuse, R34, RZ ;  /* 0x000000221020723c */ /* 0x040ff000000418ff */
[C---:B------:R-:W-:Y:S08]  /*d7d0*/  HMMA.16816.F32.BF16 R24, R16.reuse, R26, RZ ;  /* 0x0000001a1018723c */ /* 0x040ff000000418ff */
[C---:B-1----:R-:W-:Y:S08]  /*d7e0*/  HMMA.16816.F32.BF16 R20, R16.reuse, R92, RZ ;  /* 0x0000005c1014723c */ /* 0x042ff000000418ff */
[----:B------:R-:W-:Y:S01]  /*d7f0*/  HMMA.16816.F32.BF16 R16, R16, R94, RZ ;  /* 0x0000005e1010723c */ /* 0x000fe200000418ff */
[----:B------:R-:W1:Y:S07]  /*d800*/  LDSM.16.M88.4 R92, [R121+0x3800] ;  /* 0x00380000795c783b */ /* 0x000e6e0000000200 */
[C---:B----4-:R-:W-:Y:S08]  /*d810*/  HMMA.16816.F32.BF16 R12, R84.reuse, R88, R12 ;  /* 0x00000058540c723c */ /* 0x050ff0000004180c */
        /* <DEDUP_REMOVED lines=13> */
[C---:B--2---:R-:W-:Y:S08]  /*d8f0*/  HMMA.16816.F32.BF16 R12, R84.reuse, R88, R12 ;  /* 0x00000058540c723c */ /* 0x044ff0000004180c */
[C---:B------:R-:W-:Y:S01]  /*d900*/  HMMA.16816.F32.BF16 R8, R84.reuse, R90, R8 ;  /* 0x0000005a5408723c */ /* 0x040fe20000041808 */
[----:B------:R-:W1:Y:S07]  /*d910*/  LDSM.16.M88.4 R88, [R124+0x4c00] ;  /* 0x004c00007c58783b */ /* 0x000e6e0000000200 */
[C---:B------:R-:W-:Y:S01]  /*d920*/  HMMA.16816.F32.BF16 R32, R84.reuse, R98, R32 ;  /* 0x000000625420723c */ /* 0x040fe20000041820 */
[----:B------:R-:W-:Y:S07]  /*d930*/  LDSM.16.M88.4 R96, [R121+0x4400] ;  /* 0x004400007960783b */ /* 0x000fee0000000200 */
        /* <DEDUP_REMOVED lines=28> */
[----:B------:R-:W2:Y:S07]  /*db00*/  LDSM.16.M88.4 R92, [R123+0x2000] ;  /* 0x002000007b5c783b */ /* 0x000eae0000000200 */
[C---:B-1----:R-:W-:Y:S08]  /*db10*/  HMMA.16816.F32.BF16 R20, R84.reuse, R88, R20 ;  /* 0x000000585414723c */ /* 0x042ff00000041814 */
[----:B------:R-:W-:Y:S01]  /*db20*/  HMMA.16816.F32.BF16 R16, R84, R90, R16 ;  /* 0x0000005a5410723c */ /* 0x000fe20000041810 */
[----:B------:R-:W1:Y:S04]  /*db30*/  LDSM.16.M88.4 R84, [R121+0x5000] ;  /* 0x005000007954783b */ /* 0x000e680000000200 */
[----:B------:R-:W3:Y:S03]  /*db40*/  LDSM.16.M88.4 R88, [R121+0x5800] ;  /* 0x005800007958783b */ /* 0x000ee60000000200 */
[C---:B--2---:R-:W-:Y:S08]  /*db50*/  HMMA.16816.F32.BF16 R4, R92.reuse, R96, R4 ;  /* 0x000000605c04723c */ /* 0x044ff00000041804 */
[C---:B------:R-:W-:Y:S08]  /*db60*/  HMMA.16816.F32.BF16 R32, R92.reuse, R98, R32 ;  /* 0x000000625c20723c */ /* 0x040ff00000041820 */
[C---:B-1----:R-:W-:Y:S08]  /*db70*/  HMMA.16816.F32.BF16 R12, R92.reuse, R84, R12 ;  /* 0x000000545c0c723c */ /* 0x042ff0000004180c */
[----:B------:R-:W-:Y:S01]  /*db80*/  HMMA.16816.F32.BF16 R8, R92, R86, R8 ;  /* 0x000000565c08723c */ /* 0x000fe20000041808 */
[----:B------:R-:W1:Y:S01]  /*db90*/  LDSM.16.M88.4 R84, [R121+0x5c00] ;  /* 0x005c00007954783b */ /* 0x000e620000000200 */
[----:B------:R-:W-:-:S06]  /*dba0*/  DEPBAR.LE SB0, 0x0 ;  /* 0x000080000000791a */ /* 0x000fcc0000000000 */
[C---:B---3--:R-:W-:Y:S08]  /*dbb0*/  HMMA.16816.F32.BF16 R28, R92.reuse, R88, R28 ;  /* 0x000000585c1c723c */ /* 0x048ff0000004181c */
[C---:B------:R-:W-:Y:S08]  /*dbc0*/  HMMA.16816.F32.BF16 R24, R92.reuse, R90, R24 ;  /* 0x0000005a5c18723c */ /* 0x040ff00000041818 */
[C---:B-1----:R-:W-:Y:S07]  /*dbd0*/  HMMA.16816.F32.BF16 R20, R92.reuse, R84, R20 ;  /* 0x000000545c14723c */ /* 0x042fee0000041814 */
[----:B------:R-:W-:Y:S01]  /*dbe0*/  LOP3.LUT R84, R3, 0x6, RZ, 0xc0, !PT ;  /* 0x0000000603547812 */ /* 0x000fe200078ec0ff */
[----:B------:R-:W-:Y:S04]  /*dbf0*/  HMMA.16816.F32.BF16 R16, R92, R86, R16 ;  /* 0x000000565c10723c */ /* 0x000fe80000041810 */
[----:B------:R-:W-:-:S05]  /*dc00*/  IMAD R3, R139, 0x40, R84 ;  /* 0x000000408b037824 */ /* 0x000fca00078e0254 */
[C---:B------:R-:W-:Y:S02]  /*dc10*/  IADD3 R84, R3.reuse, 0x1, RZ ;  /* 0x0000000103547810 */ /* 0x040fe40007ffe0ff */
[C---:B------:R-:W-:Y:S01]  /*dc20*/  IADD3 R86, R3.reuse, 0x8, RZ ;  /* 0x0000000803567810 */ /* 0x040fe20007ffe0ff */
[----:B------:R-:W-:Y:S01]  /*dc30*/  BAR.SYNC.DEFER_BLOCKING 0x0 ;  /* 0x0000000000007b1d */ /* 0x000fe20000010000 */
[-C--:B------:R-:W-:Y:S02]  /*dc40*/  ISETP.GE.AND P1, PT, R84, R100.reuse, PT ;  /* 0x000000645400720c */ /* 0x080fe40003f26270 */
[----:B------:R-:W-:Y:S02]  /*dc50*/  IADD3 R85, R3, 0x9, RZ ;  /* 0x0000000903557810 */ /* 0x000fe40007ffe0ff */
[C---:B------:R-:W-:Y:S02]  /*dc60*/  ISETP.GE.AND P6, PT, R86.reuse, R100, PT ;  /* 0x000000645600720c */ /* 0x040fe40003fc6270 */
[----:B------:R-:W-:-:S02]  /*dc70*/  ISETP.GE.AND P2, PT, R86, R101, PT ;  /* 0x000000655600720c */ /* 0x000fc40003f46270 */
[----:B------:R-:W-:Y:S02]  /*dc80*/  FSEL R86, R13, -INF , !P1 ;  /* 0xff8000000d567808 */ /* 0x000fe40004800000 */
[----:B------:R-:W-:Y:S02]  /*dc90*/  ISETP.GE.AND P5, PT, R84, R101, PT ;  /* 0x000000655400720c */ /* 0x000fe40003fa6270 */
        /* <DEDUP_REMOVED lines=28> */
[CC--:B------:R-:W-:Y:S02]  /*de60*/  ISETP.GE.AND P6, PT, R5.reuse, R100.reuse, PT ;  /* 0x000000640500720c */ /* 0x0c0fe40003fc6270 */
        /* <DEDUP_REMOVED lines=23> */
[----:B------:R-:W-:Y:S02]  /*dfe0*/  FSEL R114, R27, -INF , !P2 ;  /* 0xff8000001b727808 */ /* 0x000fe40005000000 */
[----:B------:R-:W-:Y:S02]  /*dff0*/  FSEL R12, R12, -INF , !P1 ;  /* 0xff8000000c0c7808 */ /* 0x000fe40004800000 */
[----:B------:R-:W-:Y:S02]  /*e000*/  ISETP.GT.AND P1, PT, R139, R126, PT ;  /* 0x0000007e8b00720c */ /* 0x000fe40003f24270 */
[----:B------:R-:W-:Y:S02]  /*e010*/  ISETP.GE.AND P6, PT, R5, R101, PT ;  /* 0x000000650500720c */ /* 0x000fe40003fc6270 */
        /* <DEDUP_REMOVED lines=13> */
[----:B------:R-:W-:-:S02]  /*e0f0*/  FSEL R14, R14, -INF , !P5 ;  /* 0xff8000000e0e7808 */ /* 0x000fc40006800000 */
[----:B------:R-:W-:Y:S02]  /*e100*/  FSEL R100, R17, -INF , !P6 ;  /* 0xff80000011647808 */ /* 0x000fe40007000000 */
[----:B------:R-:W-:Y:S01]  /*e110*/  FSEL R87, R19, -INF , !P2 ;  /* 0xff80000013577808 */ /* 0x000fe20005000000 */
[----:B------:R-:W-:Y:S05]  /*e120*/  @!P1 BRA `(.L_x_4805) ;  /* 0x0000078000009947 */ /* 0x000fea0003800000 */
[----:B------:R-:W1:Y:S01]  /*e130*/  S2R R7, SR_TID.X ;  /* 0x0000000000077919 */ /* 0x000e620000002100 */
[----:B------:R-:W-:Y:S05]  /*e140*/  @!P3 BRA `(.L_x_4806) ;  /* 0x000003c00000b947 */ /* 0x000fea0003800000 */
[----:B------:R-:W-:Y:S01]  /*e150*/  IABS R5, c[0x0][0x2d0] ;  /* 0x0000b40000057a13 */ /* 0x000fe20000000000 */
[----:B------:R-:W-:-:S03]  /*e160*/  IMAD.SHL.U32 R6, R139, 0x40, RZ ;  /* 0x000000408b067824 */ /* 0x000fc600078e00ff */
[----:B------:R-:W2:Y:S02]  /*e170*/  I2F.RP R11, R5 ;  /* 0x00000005000b7306 */ /* 0x000ea40000209400 */
[----:B------:R-:W-:Y:S02]  /*e180*/  IABS R20, R6 ;  /* 0x0000000600147213 */ /* 0x000fe40000000000 */
[C---:B------:R-:W-:Y:S02]  /*e190*/  IADD3 R9, R6.reuse, -0x40, RZ ;  /* 0xffffffc006097810 */ /* 0x040fe40007ffe0ff */
[----:B------:R-:W-:Y:S02]  /*e1a0*/  LOP3.LUT R6, R6, c[0x0][0x2d0], RZ, 0x3c, !PT ;  /* 0x0000b40006067a12 */ /* 0x000fe400078e3cff */
[----:B--2---:R-:W2:Y:S02]  /*e1b0*/  MUFU.RCP R17, R11 ;  /* 0x0000000b00117308 */ /* 0x004ea40000001000 */
[----:B--2---:R-:W-:-:S06]  /*e1c0*/  IADD3 R17, R17, 0xffffffe, RZ ;  /* 0x0ffffffe11117810 */ /* 0x004fcc0007ffe0ff */
[----:B------:R-:W2:Y:S02]  /*e1d0*/  F2I.FTZ.U32.TRUNC.NTZ R17, R17 ;  /* 0x0000001100117305 */ /* 0x000ea4000021f000 */
[----:B--2---:R-:W-:-:S04]  /*e1e0*/  IMAD.MOV R16, RZ, RZ, -R17 ;  /* 0x000000ffff107224 */ /* 0x004fc800078e0a11 */
[----:B------:R-:W-:Y:S02]  /*e1f0*/  IMAD R3, R16, R5, RZ ;  /* 0x0000000510037224 */ /* 0x000fe400078e02ff */
[----:B------:R-:W-:-:S04]  /*e200*/  IMAD.MOV.U32 R16, RZ, RZ, RZ ;  /* 0x000000ffff107224 */ /* 0x000fc800078e00ff */
[----:B------:R-:W-:Y:S01]  /*e210*/  IMAD.HI.U32 R3, R17, R3, R16 ;  /* 0x0000000311037227 */ /* 0x000fe200078e0010 */
[----:B------:R-:W-:Y:S02]  /*e220*/  IABS R16, R9 ;  /* 0x0000000900107213 */ /* 0x000fe40000000000 */
[----:B------:R-:W-:-:S03]  /*e230*/  LOP3.LUT R9, R9, c[0x0][0x2d0], RZ, 0x3c, !PT ;  /* 0x0000b40009097a12 */ /* 0x000fc600078e3cff */
        /* <DEDUP_REMOVED lines=18> */
[----:B------:R-:W-:Y:S02]  /*e360*/  ISETP.GE.AND P1, PT, R9, RZ, PT ;  /* 0x000000ff0900720c */ /* 0x000fe40003f26270 */
[----:B------:R-:W-:Y:S01]  /*e370*/  @P6 IADD3 R3, R3, 0x1, RZ ;  /* 0x0000000103036810 */ /* 0x000fe20007ffe0ff */
[----:B------:R-:W-:-:S04]  /*e380*/  @!P5 IMAD.MOV R11, RZ, RZ, -R11 ;  /* 0x000000ffff0bd224 */ /* 0x000fc800078e0a0b */
[----:B------:R-:W-:Y:S01]  /*e390*/  IMAD.MOV.U32 R6, RZ, RZ, R3 ;  /* 0x000000ffff067224 */ /* 0x000fe200078e0003 */
        /* <DEDUP_REMOVED lines=19> */
[----:B------:R-:W-:Y:S01]  /*e4d0*/  IMAD R6, R9, c[0x0][0x184], R6 ;  /* 0x0000610009067a24 */ /* 0x000fe200078e0206 */
[----:B------:R-:W-:-:S03]  /*e4e0*/  MOV R3, R16 ;  /* 0x0000001000037202 */ /* 0x000fc60000000f00 */
[----:B------:R-:W-:Y:S01]  /*e4f0*/  IMAD.IADD R6, R17, 0x1, R6 ;  /* 0x0000000111067824 */ /* 0x000fe200078e0206 */
[----:B------:R-:W-:Y:S05]  /*e500*/  BRA `(.L_x_4807) ;  /* 0x0000003000007947 */ /* 0x000fea0003800000 */
.L_x_4806:
[----:B------:R-:W-:-:S05]  /*e510*/  IMAD.MOV.U32 R3, RZ, RZ, c[0x0][0x198] ;  /* 0x00006600ff037624 */ /* 0x000fca00078e00ff */
[----:B------:R-:W-:-:S04]  /*e520*/  LEA R3, -R3, RZ, 0x6 ;  /* 0x000000ff03037211 */ /* 0x000fc800078e31ff */
[----:B------:R-:W-:Y:S02]  /*e530*/  SHF.R.S32.HI R6, RZ, 0x1f, R3 ;  /* 0x0000001fff067819 */ /* 0x000fe40000011403 */
.L_x_4807:
[----:B-1----:R-:W-:Y:S02]  /*e540*/  SHF.R.S32.HI R16, RZ, 0x1f, R7 ;  /* 0x0000001fff107819 */ /* 0x002fe40000011407 */
[C---:B------:R-:W-:Y:S02]  /*e550*/  LEA R18, P2, R3.reuse, R134, 0x1 ;  /* 0x0000008603127211 */ /* 0x040fe400078408ff */
[----:B------:R-:W-:Y:S02]  /*e560*/  LEA.HI R16, R16, R7, RZ, 0x2 ;  /* 0x0000000710107211 */ /* 0x000fe400078f10ff */
[----:B------:R-:W-:Y:S02]  /*e570*/  LEA.HI.X R19, R3, R133, R6, 0x1, P2 ;  /* 0x0000008503137211 */ /* 0x000fe400010f0c06 */
[----:B------:R-:W-:-:S05]  /*e580*/  LOP3.LUT R16, R16, 0xfffffffc, RZ, 0xc0, !PT ;  /* 0xfffffffc10107812 */ /* 0x000fca00078ec0ff */
[----:B------:R-:W-:Y:S01]  /*e590*/  IMAD.IADD R5, R7, 0x1, -R16 ;  /* 0x0000000107057824 */ /* 0x000fe200078e0a10 */
[----:B------:R-:W-:Y:S01]  /*e5a0*/  SEL R7, RZ, 0x3fffc, P0 ;  /* 0x0003fffcff077807 */ /* 0x000fe20000000000 */
[----:B------:R-:W-:Y:S02]  /*e5b0*/  IMAD.MOV.U32 R16, RZ, RZ, c[0x0][0x198] ;  /* 0x00006600ff107624 */ /* 0x000fe400078e00ff */
[----:B------:R-:W-:Y:S01]  /*e5c0*/  IMAD.SHL.U32 R5, R5, 0x8, RZ ;  /* 0x0000000805057824 */ /* 0x000fe200078e00ff */
[----:B------:R-:W-:Y:S02]  /*e5d0*/  LOP3.LUT P6, RZ, R7, 0x4, RZ, 0xc0, !PT ;  /* 0x0000000407ff7812 */ /* 0x000fe400078cc0ff */
[----:B------:R-:W-:Y:S02]  /*e5e0*/  LEA R7, P0, R16, R3, 0x5 ;  /* 0x0000000310077211 */ /* 0x000fe400078028ff */
[----:B------:R-:W-:Y:S01]  /*e5f0*/  ISETP.GE.AND P1, PT, R5, c[0x0][0x220], PT ;  /* 0x0000880005007a0c */ /* 0x000fe20003f26270 */
[----:B------:R-:W-:Y:S01]  /*e600*/  IMAD.MOV.U32 R5, RZ, RZ, c[0x0][0x19c] ;  /* 0x00006700ff057624 */ /* 0x000fe200078e00ff */
[----:B------:R-:W-:-:S04]  /*e610*/  @!P4 LEA R20, P2, R7, R134, 0x1 ;  /* 0x000000860714c211 */ /* 0x000fc800078408ff */
[----:B------:R-:W-:-:S03]  /*e620*/  LEA.HI.X R6, R16, R6, R5, 0x5, P0 ;  /* 0x0000000610067211 */ /* 0x000fc600000f2c05 */
[C---:B------:R-:W-:Y:S01]  /*e630*/  @P6 LEA R22, P0, R7.reuse, R134, 0x1 ;  /* 0x0000008607166211 */ /* 0x040fe200078008ff */
[----:B------:R-:W-:Y:S01]  /*e640*/  IMAD.MOV.U32 R134, RZ, RZ, R18 ;  /* 0x000000ffff867224 */ /* 0x000fe200078e0012 */
[CCC-:B------:R-:W-:Y:S02]  /*e650*/  @!P4 LEA.HI.X R21, R7.reuse, R133.reuse, R6.reuse, 0x1, P2 ;  /* 0x000000850715c211 */ /* 0x1c0fe400010f0c06 */
[C---:B------:R-:W-:Y:S01]  /*e660*/  @!P1 LEA R24, P5, R16.reuse, R18, 0x6 ;  /* 0x0000001210189211 */ /* 0x040fe200078a30ff */
[----:B------:R-:W-:Y:S01]  /*e670*/  @!PT LDS RZ, [RZ] ;  /* 0x00000000fffff984 */ /* 0x000fe20000000800 */
[----:B------:R-:W-:Y:S01]  /*e680*/  @!PT LDS RZ, [RZ] ;  /* 0x00000000fffff984 */ /* 0x000fe20000000800 */
[----:B------:R-:W-:Y:S01]  /*e690*/  @!PT LDS RZ, [RZ] ;  /* 0x00000000fffff984 */ /* 0x000fe20000000800 */
[----:B------:R1:W-:Y:S01]  /*e6a0*/  @!P1 LDGSTS.E.BYPASS.LTC128B.128 [R128+0x3000], [R18.64] ;  /* 0x0300000012809fae */ /* 0x0003e2000b901d46 */
[----:B------:R-:W-:Y:S01]  /*e6b0*/  @P6 LEA.HI.X R23, R7, R133, R6, 0x1, P0 ;  /* 0x0000008507176211 */ /* 0x000fe200000f0c06 */
[----:B------:R-:W-:Y:S01]  /*e6c0*/  IMAD.MOV.U32 R133, RZ, RZ, R19 ;  /* 0x000000ffff857224 */ /* 0x000fe200078e0013 */
[----:B------:R-:W-:Y:S01]  /*e6d0*/  @!P1 LEA.HI.X R25, R16, R19, R5, 0x6, P5 ;  /* 0x0000001310199211 */ /* 0x000fe200028f3405 */
[----:B------:R1:W-:Y:S04]  /*e6e0*/  @P1 STS [R128+0x3000], RZ ;  /* 0x003000ff80001388 */ /* 0x0003e80000000800 */
[----:B------:R1:W-:Y:S04]  /*e6f0*/  @P1 STS [R128+0x3004], RZ ;  /* 0x003004ff80001388 */ /* 0x0003e80000000800 */
        /* <DEDUP_REMOVED lines=27> */
.L_x_4805:
[----:B------:R-:W-:Y:S01]  /*e8b0*/  FMNMX.FTZ R3, R2, R12, !PT ;  /* 0x0000000c02037209 */ /* 0x000fe20007810000 */
[----:B-1----:R-:W-:Y:S01]  /*e8c0*/  LDSM.16.MT88.4 R24, [R122+0x7000] ;  /* 0x007000007a18783b */ /* 0x002fe20000004200 */
        /* <DEDUP_REMOVED lines=51> */
[----:B------:R-:W-:Y:S02]  /*ec00*/  FFMA.FTZ R3, R8, c[0x0][0x23c], -R101 ;  /* 0x00008f0008037a23 */ /* 0x000fe40000010865 */
[----:B------:R-:W-:Y:S02]  /*ec10*/  FFMA.FTZ R6, R10, c[0x0][0x23c], -R93 ;  /* 0x00008f000a067a23 */ /* 0x000fe4000001085d */
[----:B------:R-:W1:Y:S01]  /*ec20*/  LDSM.16.MT88.4 R8, [R122+0x6000] ;  /* 0x006000007a08783b */ /* 0x000e620000004200 */
[----:B------:R-:W-:Y:S01]  /*ec30*/  FMUL.FTZ R95, R95, c[0x0][0x23c] ;  /* 0x00008f005f5f7a20 */ /* 0x000fe20000410000 */
[----:B------:R-:W-:Y:S01]  /*ec40*/  MUFU.EX2 R3, R3 ;  /* 0x0000000300037308 */ /* 0x000fe20000000800 */
[----:B------:R-:W-:Y:S02]  /*ec50*/  FMUL.FTZ R0, R0, c[0x0][0x23c] ;  /* 0x00008f0000007a20 */ /* 0x000fe40000410000 */
[--C-:B------:R-:W-:Y:S02]  /*ec60*/  FFMA.FTZ R94, R12, c[0x0][0x23c], -R101.reuse ;  /* 0x00008f000c5e7a23 */ /* 0x100fe40000010865 */
[----:B------:R-:W-:-:S02]  /*ec70*/  FFMA.FTZ R86, R86, c[0x0][0x23c], -R101 ;  /* 0x00008f0056567a23 */ /* 0x000fc40000010865 */
[----:B------:R-:W-:Y:S01]  /*ec80*/  FFMA.FTZ R88, R88, c[0x0][0x23c], -R101 ;  /* 0x00008f0058587a23 */ /* 0x000fe20000010865 */
        /* <DEDUP_REMOVED lines=9> */
[----:B------:R-:W-:Y:S01]  /*ed20*/  FFMA.FTZ R108, R108, c[0x0][0x23c], -R93 ;  /* 0x00008f006c6c7a23 */ /* 0x000fe2000001085d */
[----:B------:R-:W-:Y:S01]  /*ed30*/  MUFU.EX2 R94, R94 ;  /* 0x0000005e005e7308 */ /* 0x000fe20000000800 */
[-C--:B--2---:R-:W-:Y:S02]  /*ed40*/  FMUL.FTZ R28, R56, R95.reuse ;  /* 0x0000005f381c7220 */ /* 0x084fe40000410000 */
[-C--:B------:R-:W-:Y:S02]  /*ed50*/  FMUL.FTZ R29, R57, R95.reuse ;  /* 0x0000005f391d7220 */ /* 0x080fe40000410000 */
[----:B------:R-:W-:-:S02]  /*ed60*/  FMUL.FTZ R4, R80, R95 ;  /* 0x0000005f50047220 */ /* 0x000fc40000410000 */
[-C--:B------:R-:W-:Y:S01]  /*ed70*/  FMUL.FTZ R5, R81, R95.reuse ;  /* 0x0000005f51057220 */ /* 0x080fe20000410000 */
[----:B------:R-:W2:Y:S01]  /*ed80*/  MUFU.EX2 R86, R86 ;  /* 0x0000005600567308 */ /* 0x000ea20000000800 */
[-C--:B---3--:R-:W-:Y:S02]  /*ed90*/  FMUL.FTZ R30, R58, R0.reuse ;  /* 0x000000003a1e7220 */ /* 0x088fe40000410000 */
[-C--:B------:R-:W-:Y:S02]  /*eda0*/  FMUL.FTZ R31, R59, R0.reuse ;  /* 0x000000003b1f7220 */ /* 0x080fe40000410000 */
[----:B------:R-:W-:Y:S01]  /*edb0*/  LDSM.16.MT88.4 R56, [R122+0x6400] ;  /* 0x006400007a38783b */ /* 0x000fe20000004200 */
[----:B------:R-:W-:Y:S02]  /*edc0*/  FMUL.FTZ R7, R83, R0 ;  /* 0x0000000053077220 */ /* 0x000fe40000410000 */
[----:B------:R-:W-:Y:S01]  /*edd0*/  MUFU.EX2 R88, R88 ;  /* 0x0000005800587308 */ /* 0x000fe20000000800 */
[----:B------:R-:W-:-:S02]  /*ede0*/  FMUL.FTZ R36, R36, R95 ;  /* 0x0000005f24247220 */ /* 0x000fc40000410000 */
[----:B------:R-:W-:Y:S02]  /*edf0*/  FMUL.FTZ R37, R37, R95 ;  /* 0x0000005f25257220 */ /* 0x000fe40000410000 */
[-C--:B------:R-:W-:Y:S02]  /*ee00*/  FMUL.FTZ R38, R38, R0.reuse ;  /* 0x0000000026267220 */ /* 0x080fe40000410000 */
[----:B------:R-:W-:Y:S01]  /*ee10*/  FMUL.FTZ R39, R39, R0 ;  /* 0x0000000027277220 */ /* 0x000fe20000410000 */
[----:B------:R-:W-:Y:S01]  /*ee20*/  MUFU.EX2 R85, R85 ;  /* 0x0000005500557308 */ /* 0x000fe20000000800 */
[----:B--2---:R-:W-:Y:S01]  /*ee30*/  F2FP.BF16.PACK_AB R80, R86, R94 ;  /* 0x0000005e5650723e */ /* 0x004fe200000010ff */
[--C-:B------:R-:W-:Y:S02]  /*ee40*/  FFMA.FTZ R107, R152, c[0x0][0x23c], -R93.reuse ;  /* 0x00008f00986b7a23 */ /* 0x100fe4000001085d */
[--C-:B------:R-:W-:Y:S02]  /*ee50*/  FFMA.FTZ R104, R104, c[0x0][0x23c], -R93.reuse ;  /* 0x00008f0068687a23 */ /* 0x100fe4000001085d */
[----:B------:R-:W-:-:S02]  /*ee60*/  FFMA.FTZ R103, R150, c[0x0][0x23c], -R93 ;  /* 0x00008f0096677a23 */ /* 0x000fc4000001085d */
[----:B------:R-:W2:Y:S01]  /*ee70*/  MUFU.EX2 R92, R92 ;  /* 0x0000005c005c7308 */ /* 0x000ea20000000800 */
[-C--:B------:R-:W-:Y:S02]  /*ee80*/  FMUL.FTZ R20, R48, R95.reuse ;  /* 0x0000005f30147220 */ /* 0x080fe40000410000 */
[-C--:B------:R-:W-:Y:S02]  /*ee90*/  FMUL.FTZ R21, R49, R95.reuse ;  /* 0x0000005f31157220 */ /* 0x080fe40000410000 */
[-C--:B------:R-:W-:Y:S02]  /*eea0*/  FMUL.FTZ R22, R50, R0.reuse ;  /* 0x0000000032167220 */ /* 0x080fe40000410000 */
[----:B------:R-:W-:Y:S01]  /*eeb0*/  FMUL.FTZ R23, R51, R0 ;  /* 0x0000000033177220 */ /* 0x000fe20000410000 */
[----:B------:R3:W-:Y:S01]  /*eec0*/  MUFU.EX2 R2, R6 ;  /* 0x0000000600027308 */ /* 0x0007e20000000800 */
[-C--:B------:R-:W-:Y:S01]  /*eed0*/  FMUL.FTZ R52, R52, R95.reuse ;  /* 0x0000005f34347220 */ /* 0x080fe20000410000 */
[----:B------:R-:W-:Y:S01]  /*eee0*/  LDSM.16.MT88.4 R48, [R120+0x8000] ;  /* 0x008000007830783b */ /* 0x000fe20000004200 */
[----:B------:R-:W-:-:S02]  /*eef0*/  FMUL.FTZ R53, R53, R95 ;  /* 0x0000005f35357220 */ /* 0x000fc40000410000 */
[-C--:B------:R-:W-:Y:S02]  /*ef00*/  FMUL.FTZ R54, R54, R0.reuse ;  /* 0x0000000036367220 */ /* 0x080fe40000410000 */
[-C--:B------:R-:W-:Y:S01]  /*ef10*/  FMUL.FTZ R55, R55, R0.reuse ;  /* 0x0000000037377220 */ /* 0x080fe20000410000 */
[----:B------:R-:W4:Y:S01]  /*ef20*/  MUFU.EX2 R91, R91 ;  /* 0x0000005b005b7308 */ /* 0x000f220000000800 */
[----:B--2---:R-:W-:Y:S01]  /*ef30*/  F2FP.BF16.PACK_AB R81, R92, R85 ;  /* 0x000000555c51723e */ /* 0x004fe200000010ff */
[-C--:B------:R-:W-:Y:S02]  /*ef40*/  FMUL.FTZ R60, R60, R95.reuse ;  /* 0x0000005f3c3c7220 */ /* 0x080fe40000410000 */
[----:B------:R-:W-:Y:S02]  /*ef50*/  FMUL.FTZ R61, R61, R95 ;  /* 0x0000005f3d3d7220 */ /* 0x000fe40000410000 */
[-C--:B------:R-:W-:Y:S02]  /*ef60*/  FMUL.FTZ R62, R62, R0.reuse ;  /* 0x000000003e3e7220 */ /* 0x080fe40000410000 */
[----:B---3--:R-:W-:Y:S01]  /*ef70*/  FMUL.FTZ R6, R82, R0 ;  /* 0x0000000052067220 */ /* 0x008fe20000410000 */
[----:B------:R-:W-:Y:S01]  /*ef80*/  F2FP.BF16.PACK_AB R82, R3, R88 ;  /* 0x000000580352723e */ /* 0x000fe200000010ff */
[----:B------:R-:W-:Y:S01]  /*ef90*/  MUFU.EX2 R110, R110 ;  /* 0x0000006e006e7308 */ /* 0x000fe20000000800 */
[----:B------:R-:W-:-:S02]  /*efa0*/  FMUL.FTZ R63, R63, R0 ;  /* 0x000000003f3f7220 */ /* 0x000fc40000410000 */
[-C--:B------:R-:W-:Y:S02]  /*efb0*/  FMUL.FTZ R12, R40, R95.reuse ;  /* 0x0000005f280c7220 */ /* 0x080fe40000410000 */
[-C--:B------:R-:W-:Y:S01]  /*efc0*/  FMUL.FTZ R13, R41, R95.reuse ;  /* 0x0000005f290d7220 */ /* 0x080fe20000410000 */
[----:B----4-:R-:W-:Y:S01]  /*efd0*/  F2FP.BF16.PACK_AB R83, R91, R2 ;  /* 0x000000025b53723e */ /* 0x010fe200000010ff */
[-C--:B------:R-:W-:Y:S01]  /*efe0*/  FMUL.FTZ R14, R42, R0.reuse ;  /* 0x000000002a0e7220 */ /* 0x080fe20000410000 */
[----:B------:R-:W2:Y:S01]  /*eff0*/  MUFU.EX2 R109, R109 ;  /* 0x0000006d006d7308 */ /* 0x000ea20000000800 */
[----:B------:R-:W-:Y:S02]  /*f000*/  FMUL.FTZ R15, R43, R0 ;  /* 0x000000002b0f7220 */ /* 0x000fe40000410000 */
[-C--:B------:R-:W-:Y:S01]  /*f010*/  FMUL.FTZ R44, R44, R95.reuse ;  /* 0x0000005f2c2c7220 */ /* 0x080fe20000410000 */
[----:B------:R-:W3:Y:S01]  /*f020*/  LDSM.16.MT88.4 R40, [R122+0x8000] ;  /* 0x008000007a28783b */ /* 0x000ee20000004200 */
[----:B-1----:R-:W-:Y:S01]  /*f030*/  HMMA.16816.F32.BF16 R4, R80, R8, R4 ;  /* 0x000000085004723c */ /* 0x002fe20000041804 */
[----:B------:R-:W-:-:S02]  /*f040*/  FMUL.FTZ R45, R45, R95 ;  /* 0x0000005f2d2d7220 */ /* 0x000fc40000410000 */
[----:B------:R-:W-:Y:S01]  /*f050*/  MUFU.EX2 R106, R106 ;  /* 0x0000006a006a7308 */ /* 0x000fe20000000800 */
[-C--:B------:R-:W-:Y:S02]  /*f060*/  FMUL.FTZ R46, R46, R0.reuse ;  /* 0x000000002e2e7220 */ /* 0x080fe40000410000 */
[-C--:B------:R-:W-:Y:S02]  /*f070*/  FMUL.FTZ R47, R47, R0.reuse ;  /* 0x000000002f2f7220 */ /* 0x080fe40000410000 */
[----:B------:R-:W-:Y:S01]  /*f080*/  HMMA.16816.F32.BF16 R8, R80, R10, R36 ;  /* 0x0000000a5008723c */ /* 0x000fe20000041824 */
[-C--:B------:R-:W-:Y:S02]  /*f090*/  FMUL.FTZ R76, R76, R95.reuse ;  /* 0x0000005f4c4c7220 */ /* 0x080fe40000410000 */
[----:B------:R-:W1:Y:S01]  /*f0a0*/  MUFU.EX2 R105, R105 ;  /* 0x0000006900697308 */ /* 0x000e620000000800 */
[----:B------:R-:W-:Y:S02]  /*f0b0*/  FMUL.FTZ R77, R77, R95 ;  /* 0x0000005f4d4d7220 */ /* 0x000fe40000410000 */
[----:B------:R-:W-:-:S02]  /*f0c0*/  FMUL.FTZ R78, R78, R0 ;  /* 0x000000004e4e7220 */ /* 0x000fc40000410000 */
[C---:B------:R-:W-:Y:S01]  /*f0d0*/  HMMA.16816.F32.BF16 R20, R80.reuse, R24, R20 ;  /* 0x000000185014723c */ /* 0x040fe20000041814 */
[-C--:B------:R-:W-:Y:S02]  /*f0e0*/  FMUL.FTZ R36, R64, R95.reuse ;  /* 0x0000005f40247220 */ /* 0x080fe40000410000 */
[----:B------:R-:W-:Y:S01]  /*f0f0*/  MUFU.EX2 R108, R108 ;  /* 0x0000006c006c7308 */ /* 0x000fe20000000800 */
[----:B------:R-:W-:Y:S02]  /*f100*/  FMUL.FTZ R37, R65, R95 ;  /* 0x0000005f41257220 */ /* 0x000fe40000410000 */
[-C--:B------:R-:W-:Y:S02]  /*f110*/  FMUL.FTZ R38, R66, R0.reuse ;  /* 0x0000000042267220 */ /* 0x080fe40000410000 */
[----:B------:R-:W-:Y:S01]  /*f120*/  HMMA.16816.F32.BF16 R28, R80, R32, R28 ;  /* 0x00000020501c723c */ /* 0x000fe2000004181c */
[-C--:B------:R-:W-:Y:S02]  /*f130*/  FMUL.FTZ R39, R67, R0.reuse ;  /* 0x0000000043277220 */ /* 0x080fe40000410000 */
[----:B------:R-:W4:Y:S01]  /*f140*/  MUFU.EX2 R107, R107 ;  /* 0x0000006b006b7308 */ /* 0x000f220000000800 */
[----:B------:R-:W-:-:S02]  /*f150*/  FMUL.FTZ R79, R79, R0 ;  /* 0x000000004f4f7220 */ /* 0x000fc40000410000 */
[-C--:B------:R-:W-:Y:S02]  /*f160*/  FMUL.FTZ R72, R72, R95.reuse ;  /* 0x0000005f48487220 */ /* 0x080fe40000410000 */
[C---:B------:R-:W-:Y:S01]  /*f170*/  HMMA.16816.F32.BF16 R24, R80.reuse, R26, R52 ;  /* 0x0000001a5018723c */ /* 0x040fe20000041834 */
[----:B------:R-:W-:Y:S02]  /*f180*/  FMUL.FTZ R73, R73, R95 ;  /* 0x0000005f49497220 */ /* 0x000fe40000410000 */
[----:B------:R-:W-:Y:S01]  /*f190*/  MUFU.EX2 R104, R104 ;  /* 0x0000006800687308 */ /* 0x000fe20000000800 */
[-C--:B------:R-:W-:Y:S02]  /*f1a0*/  FMUL.FTZ R74, R74, R0.reuse ;  /* 0x000000004a4a7220 */ /* 0x080fe40000410000 */
[----:B------:R-:W-:Y:S01]  /*f1b0*/  FMUL.FTZ R75, R75, R0 ;  /* 0x000000004b4b7220 */ /* 0x000fe20000410000 */
[----:B--2---:R-:W-:Y:S01]  /*f1c0*/  F2FP.BF16.PACK_AB R52, R109, R110 ;  /* 0x0000006e6d34723e */ /* 0x004fe200000010ff */
[----:B------:R-:W-:Y:S01]  /*f1d0*/  HMMA.16816.F32.BF16 R32, R80, R34, R60 ;  /* 0x000000225020723c */ /* 0x000fe2000004183c */
[----:B-1----:R-:W-:Y:S01]  /*f1e0*/  F2FP.BF16.PACK_AB R54, R105, R106 ;  /* 0x0000006a6936723e */ /* 0x002fe200000010ff */
[----:B------:R-:W1:Y:S01]  /*f1f0*/  LDSM.16.MT88.4 R60, [R120+0x6400] ;  /* 0x00640000783c783b */ /* 0x000e620000004200 */
[----:B------:R-:W2:Y:S01]  /*f200*/  MUFU.EX2 R103, R103 ;  /* 0x0000006700677308 */ /* 0x000ea20000000800 */
[----:B----4-:R-:W-:Y:S01]  /*f210*/  F2FP.BF16.PACK_AB R53, R107, R108 ;  /* 0x0000006c6b35723e */ /* 0x010fe200000010ff */
[----:B------:R-:W-:-:S02]  /*f220*/  FFMA.FTZ R113, R118, c[0x0][0x23c], -R101 ;  /* 0x00008f0076717a23 */ /* 0x000fc40000010865 */
[--C-:B------:R-:W-:Y:S01]  /*f230*/  FFMA.FTZ R140, R140, c[0x0][0x23c], -R101.reuse ;  /* 0x00008f008c8c7a23 */ /* 0x100fe20000010865 */
[C---:B------:R-:W-:Y:S01]  /*f240*/  HMMA.16816.F32.BF16 R12, R80.reuse, R16, R12 ;  /* 0x00000010500c723c */ /* 0x040fe2000004180c */
[--C-:B------:R-:W-:Y:S02]  /*f250*/  FFMA.FTZ R111, R146, c[0x0][0x23c], -R101.reuse ;  /* 0x00008f00926f7a23 */ /* 0x100fe40000010865 */
[----:B------:R-:W-:Y:S01]  /*f260*/  FFMA.FTZ R118, R148, c[0x0][0x23c], -R101 ;  /* 0x00008f0094767a23 */ /* 0x000fe20000010865 */
[----:B------:R-:W-:Y:S01]  /*f270*/  MUFU.EX2 R113, R113 ;  /* 0x0000007100717308 */ /* 0x000fe20000000800 */
[--C-:B------:R-:W-:Y:S02]  /*f280*/  FFMA.FTZ R117, R138, c[0x0][0x23c], -R93.reuse ;  /* 0x00008f008a757a23 */ /* 0x100fe4000001085d */
[--C-:B------:R-:W-:Y:S01]  /*f290*/  FFMA.FTZ R116, R116, c[0x0][0x23c], -R93.reuse ;  /* 0x00008f0074747a23 */ /* 0x100fe2000001085d */
[----:B------:R-:W-:Y:S01]  /*f2a0*/  HMMA.16816.F32.BF16 R16, R80, R18, R44 ;  /* 0x000000125010723c */ /* 0x000fe2000004182c */
[--C-:B------:R-:W-:Y:S01]  /*f2b0*/  FFMA.FTZ R112, R112, c[0x0][0x23c], -R93.reuse ;  /* 0x00008f0070707a23 */ /* 0x100fe2000001085d */
[----:B--2---:R-:W-:Y:S01]  /*f2c0*/  F2FP.BF16.PACK_AB R55, R103, R104 ;  /* 0x000000686737723e */ /* 0x004fe200000010ff */
[----:B------:R-:W-:Y:S01]  /*f2d0*/  FFMA.FTZ R115, R114, c[0x0][0x23c], -R93 ;  /* 0x00008f0072737a23 */ /* 0x000fe2000001085d */
[----:B------:R-:W-:Y:S01]  /*f2e0*/  MUFU.EX2 R140, R140 ;  /* 0x0000008c008c7308 */ /* 0x000fe20000000800 */
[----:B------:R-:W-:-:S03]  /*f2f0*/  FFMA.FTZ R114, R99, c[0x0][0x23c], -R101 ;  /* 0x00008f0063727a23 */ /* 0x000fc60000010865 */
[----:B---3--:R-:W-:Y:S01]  /*f300*/  HMMA.16816.F32.BF16 R36, R80, R40, R36 ;  /* 0x000000285024723c */ /* 0x008fe20000041824 */
[-C--:B------:R-:W-:Y:S02]  /*f310*/  FMUL.FTZ R44, R68, R95.reuse ;  /* 0x0000005f442c7220 */ /* 0x080fe40000410000 */
[----:B------:R-:W-:Y:S02]  /*f320*/  FMUL.FTZ R45, R69, R95 ;  /* 0x0000005f452d7220 */ /* 0x000fe40000410000 */
[-C--:B------:R-:W-:Y:S01]  /*f330*/  FMUL.FTZ R46, R70, R0.reuse ;  /* 0x00000000462e7220 */ /* 0x080fe20000410000 */
[----:B------:R-:W-:Y:S01]  /*f340*/  MUFU.EX2 R111, R111 ;  /* 0x0000006f006f7308 */ /* 0x000fe20000000800 */
[----:B------:R-:W-:Y:S01]  /*f350*/  FMUL.FTZ R47, R71, R0 ;  /* 0x00000000472f7220 */ /* 0x000fe20000410000 */
[----:B------:R-:W-:Y:S01]  /*f360*/  HMMA.16816.F32.BF16 R4, R52, R56, R4 ;  /* 0x000000383404723c */ /* 0x000fe20000041804 */
[--C-:B------:R-:W-:Y:S02]  /*f370*/  FFMA.FTZ R97, R97, c[0x0][0x23c], -R101.reuse ;  /* 0x00008f0061617a23 */ /* 0x100fe40000010865 */
[----:B------:R-:W-:-:S02]  /*f380*/  FFMA.FTZ R99, R102, c[0x0][0x23c], -R101 ;  /* 0x00008f0066637a23 */ /* 0x000fc40000010865 */
[----:B------:R-:W-:Y:S01]  /*f390*/  FFMA.FTZ R100, R100, c[0x0][0x23c], -R101 ;  /* 0x00008f0064647a23 */ /* 0x000fe20000010865 */
[----:B------:R-:W-:Y:S01]  /*f3a0*/  MUFU.EX2 R118, R118 ;  /* 0x0000007600767308 */ /* 0x000fe20000000800 */
[--C-:B------:R-:W-:Y:S01]  /*f3b0*/  FFMA.FTZ R101, R98, c[0x0][0x23c], -R93.reuse ;  /* 0x00008f0062657a23 */ /* 0x100fe2000001085d */
[C---:B------:R-:W-:Y:S01]  /*f3c0*/  HMMA.16816.F32.BF16 R8, R52.reuse, R58, R8 ;  /* 0x0000003a3408723c */ /* 0x040fe20000041808 */
[----:B------:R-:W2:Y:S01]  /*f3d0*/  LDSM.16.MT88.4 R56, [R122+0x7400] ;  /* 0x007400007a38783b */ /* 0x000ea20000004200 */
[--C-:B------:R-:W-:Y:S02]  /*f3e0*/  FFMA.FTZ R96, R96, c[0x0][0x23c], -R93.reuse ;  /* 0x00008f0060607a23 */ /* 0x100fe4000001085d */
[--C-:B------:R-:W-:Y:S02]  /*f3f0*/  FFMA.FTZ R98, R84, c[0x0][0x23c], -R93.reuse ;  /* 0x00008f0054627a23 */ /* 0x100fe4000001085d */
[----:B------:R-:W-:Y:S01]  /*f400*/  MUFU.EX2 R117, R117 ;  /* 0x0000007500757308 */ /* 0x000fe20000000800 */
[----:B------:R-:W-:Y:S01]  /*f410*/  FFMA.FTZ R93, R87, c[0x0][0x23c], -R93 ;  /* 0x00008f00575d7a23 */ /* 0x000fe2000001085d */
[----:B-1----:R-:W-:Y:S01]  /*f420*/  HMMA.16816.F32.BF16 R12, R52, R60, R12 ;  /* 0x0000003c340c723c */ /* 0x002fe2000004180c */
[----:B------:R-:W-:-:S04]  /*f430*/  FFMA.FTZ R95, R143, R95, R94 ;  /* 0x0000005f8f5f7223 */ /* 0x000fc8000001005e */
[----:B------:R-:W-:Y:S01]  /*f440*/  FADD.FTZ R95, R86, R95 ;  /* 0x0000005f565f7221 */ /* 0x000fe20000010000 */
[----:B------:R-:W-:Y:S02]  /*f450*/  MUFU.EX2 R116, R116 ;  /* 0x0000007400747308 */ /* 0x000fe40000000800 */
[----:B------:R-:W-:Y:S01]  /*f460*/  HMMA.16816.F32.BF16 R16, R52, R62, R16 ;  /* 0x0000003e3410723c */ /* 0x000fe20000041810 */
[----:B------:R-:W1:Y:S01]  /*f470*/  LDSM.16.MT88.4 R60, [R120+0x7400] ;  /* 0x00740000783c783b */ /* 0x000e620000004200 */
[----:B------:R-:W-:-:S04]  /*f480*/  FADD.FTZ R88, R88, R95 ;  /* 0x0000005f58587221 */ /* 0x000fc80000010000 */
[----:B------:R-:W-:Y:S01]  /*f490*/  MUFU.EX2 R112, R112 ;  /* 0x0000007000707308 */ /* 0x000fe20000000800 */
[----:B------:R-:W-:Y:S01]  /*f4a0*/  FADD.FTZ R3, R3, R88 ;  /* 0x0000005803037221 */ /* 0x000fe20000010000 */
[----:B------:R-:W-:Y:S01]  /*f4b0*/  HMMA.16816.F32.BF16 R40, R80, R42, R76 ;  /* 0x0000002a5028723c */ /* 0x000fe2000004184c */
[----:B------:R-:W-:Y:S02]  /*f4c0*/  LDSM.16.MT88.4 R76, [R122+0x8800] ;  /* 0x008800007a4c783b */ /* 0x000fe40000004200 */
[----:B------:R-:W-:-:S03]  /*f4d0*/  FADD.FTZ R110, R110, R3 ;  /* 0x000000036e6e7221 */ /* 0x000fc60000010000 */
[----:B------:R-:W-:Y:S01]  /*f4e0*/  MUFU.EX2 R115, R115 ;  /* 0x0000007300737308 */ /* 0x000fe20000000800 */
[----:B------:R-:W-:Y:S01]  /*f4f0*/  FADD.FTZ R109, R109, R110 ;  /* 0x0000006e6d6d7221 */ /* 0x000fe20000010000 */
[C---:B------:R-:W-:Y:S06]  /*f500*/  HMMA.16816.F32.BF16 R44, R80.reuse, R48, R44 ;  /* 0x00000030502c723c */ /* 0x040fec000004182c */
[----:B------:R-:W-:Y:S02]  /*f510*/  MUFU.EX2 R97, R97 ;  /* 0x0000006100617308 */ /* 0x000fe40000000800 */
[----:B------:R-:W-:Y:S01]  /*f520*/  HMMA.16816.F32.BF16 R48, R80, R50, R72 ;  /* 0x000000325030723c */ /* 0x000fe20000041848 */
[----:B------:R-:W-:Y:S05]  /*f530*/  LDSM.16.MT88.4 R72, [R120+0x8800] ;  /* 0x008800007848783b */ /* 0x000fea0000004200 */
[----:B------:R-:W3:Y:S02]  /*f540*/  MUFU.EX2 R114, R114 ;  /* 0x0000007200727308 */ /* 0x000ee40000000800 */
[C---:B--2---:R-:W-:Y:S06]  /*f550*/  HMMA.16816.F32.BF16 R20, R52.reuse, R56, R20 ;  /* 0x000000383414723c */ /* 0x044fec0000041814 */
[----:B------:R-:W-:Y:S02]  /*f560*/  MUFU.EX2 R99, R99 ;  /* 0x0000006300637308 */ /* 0x000fe40000000800 */
[C---:B------:R-:W-:Y:S01]  /*f570*/  HMMA.16816.F32.BF16 R24, R52.reuse, R58, R24 ;  /* 0x0000003a3418723c */ /* 0x040fe20000041818 */
[----:B------:R-:W2:Y:S05]  /*f580*/  LDSM.16.MT88.4 R56, [R122+0x8400] ;  /* 0x008400007a38783b */ /* 0x000eaa0000004200 */
[----:B------:R-:W4:Y:S01]  /*f590*/  MUFU.EX2 R100, R100 ;  /* 0x0000006400647308 */ /* 0x000f220000000800 */
[----:B---3--:R-:W-:Y:S01]  /*f5a0*/  F2FP.BF16.PACK_AB R84, R114, R97 ;  /* 0x000000617254723e */ /* 0x008fe200000010ff */
[C---:B-1----:R-:W-:Y:S06]  /*f5b0*/  HMMA.16816.F32.BF16 R28, R52.reuse, R60, R28 ;  /* 0x0000003c341c723c */ /* 0x042fec000004181c */
[----:B------:R-:W-:Y:S02]  /*f5c0*/  MUFU.EX2 R96, R96 ;  /* 0x0000006000607308 */ /* 0x000fe40000000800 */
[----:B------:R-:W-:Y:S01]  /*f5d0*/  HMMA.16816.F32.BF16 R32, R52, R62, R32 ;  /* 0x0000003e3420723c */ /* 0x000fe20000041820 */
[----:B------:R-:W1:Y:S05]  /*f5e0*/  LDSM.16.MT88.4 R60, [R120+0x8400] ;  /* 0x00840000783c783b */ /* 0x000e6a0000004200 */
[----:B------:R-:W-:Y:S01]  /*f5f0*/  MUFU.EX2 R101, R101 ;  /* 0x0000006500657308 */ /* 0x000fe20000000800 */
[----:B----4-:R-:W-:-:S07]  /*f600*/  F2FP.BF16.PACK_AB R86, R100, R99 ;  /* 0x000000636456723e */ /* 0x010fce00000010ff */
[----:B------:R-:W-:Y:S08]  /*f610*/  MUFU.EX2 R98, R98 ;  /* 0x0000006200627308 */ /* 0x000ff00000000800 */
[----:B------:R-:W3:Y:S01]  /*f620*/  MUFU.EX2 R93, R93 ;  /* 0x0000005d005d7308 */ /* 0x000ee20000000800 */
[C---:B--2---:R-:W-:Y:S08]  /*f630*/  HMMA.16816.F32.BF16 R36, R52.reuse, R56, R36 ;  /* 0x000000383424723c */ /* 0x044ff00000041824 */
[----:B------:R-:W-:Y:S01]  /*f640*/  HMMA.16816.F32.BF16 R40, R52, R58, R40 ;  /* 0x0000003a3428723c */ /* 0x000fe20000041828 */
[----:B------:R-:W2:Y:S01]  /*f650*/  LDSM.16.MT88.4 R56, [R122+0x6800] ;  /* 0x006800007a38783b */ /* 0x000ea20000004200 */
[----:B---3--:R-:W-:-:S06]  /*f660*/  F2FP.BF16.PACK_AB R87, R93, R98 ;  /* 0x000000625d57723e */ /* 0x008fcc00000010ff */
[C---:B-1----:R-:W-:Y:S08]  /*f670*/  HMMA.16816.F32.BF16 R44, R52.reuse, R60, R44 ;  /* 0x0000003c342c723c */ /* 0x042ff0000004182c */
[----:B------:R-:W-:Y:S01]  /*f680*/  HMMA.16816.F32.BF16 R48, R52, R62, R48 ;  /* 0x0000003e3430723c */ /* 0x000fe20000041830 */
[----:B------:R-:W1:Y:S06]  /*f690*/  LDSM.16.MT88.4 R60, [R120+0x6800] ;  /* 0x00680000783c783b */ /* 0x000e6c0000004200 */
[----:B------:R-:W-:-:S02]  /*f6a0*/  F2FP.BF16.PACK_AB R52, R140, R113 ;  /* 0x000000718c34723e */ /* 0x000fc400000010ff */
[----:B------:R-:W-:Y:S02]  /*f6b0*/  F2FP.BF16.PACK_AB R53, R116, R117 ;  /* 0x000000757435723e */ /* 0x000fe400000010ff */
[----:B------:R-:W-:Y:S02]  /*f6c0*/  F2FP.BF16.PACK_AB R54, R118, R111 ;  /* 0x0000006f7636723e */ /* 0x000fe400000010ff */
[----:B------:R-:W-:-:S07]  /*f6d0*/  F2FP.BF16.PACK_AB R55, R115, R112 ;  /* 0x000000707337723e */ /* 0x000fce00000010ff */
[C---:B------:R-:W-:Y:S01]  /*f6e0*/  HMMA.16816.F32.BF16 R64, R52.reuse, R76, R36 ;  /* 0x0000004c3440723c */ /* 0x040fe20000041824 */
[----:B------:R-:W-:Y:S07]  /*f6f0*/  LDSM.16.MT88.4 R36, [R122+0x6c00] ;  /* 0x006c00007a24783b */ /* 0x000fee0000004200 */
[C---:B--2---:R-:W-:Y:S08]  /*f700*/  HMMA.16816.F32.BF16 R4, R52.reuse, R56, R4 ;  /* 0x000000383404723c */ /* 0x044ff00000041804 */
[C---:B------:R-:W-:Y:S01]  /*f710*/  HMMA.16816.F32.BF16 R8, R52.reuse, R58, R8 ;  /* 0x0000003a3408723c */ /* 0x040fe20000041808 */
[----:B------:R-:W2:Y:S07]  /*f720*/  LDSM.16.MT88.4 R56, [R122+0x7800] ;  /* 0x007800007a38783b */ /* 0x000eae0000004200 */
[C---:B------:R-:W-:Y:S01]  /*f730*/  HMMA.16816.F32.BF16 R68, R52.reuse, R72, R44 ;  /* 0x000000483444723c */ /* 0x040fe2000004182c */
[----:B------:R-:W-:Y:S07]  /*f740*/  LDSM.16.MT88.4 R44, [R120+0x6c00] ;  /* 0x006c0000782c783b */ /* 0x000fee0000004200 */
[C---:B-1----:R-:W-:Y:S08]  /*f750*/  HMMA.16816.F32.BF16 R12, R52.reuse, R60, R12 ;  /* 0x0000003c340c723c */ /* 0x042ff0000004180c */
[C---:B------:R-:W-:Y:S01]  /*f760*/  HMMA.16816.F32.BF16 R16, R52.reuse, R62, R16 ;  /* 0x0000003e3410723c */ /* 0x040fe20000041810 */
[----:B------:R-:W-:Y:S07]  /*f770*/  LDSM.16.MT88.4 R60, [R120+0x7c00] ;  /* 0x007c0000783c783b */ /* 0x000fee0000004200 */
[C---:B------:R-:W-:Y:S08]  /*f780*/  HMMA.16816.F32.BF16 R76, R52.reuse, R78, R40 ;  /* 0x0000004e344c723c */ /* 0x040ff00000041828 */
[C---:B------:R-:W-:Y:S08]  /*f790*/  HMMA.16816.F32.BF16 R72, R52.reuse, R74, R48 ;  /* 0x0000004a3448723c */ /* 0x040ff00000041830 */
[C---:B--2---:R-:W-:Y:S08]  /*f7a0*/  HMMA.16816.F32.BF16 R20, R52.reuse, R56, R20 ;  /* 0x000000383414723c */ /* 0x044ff00000041814 */
[C---:B------:R-:W-:Y:S01]  /*f7b0*/  HMMA.16816.F32.BF16 R24, R52.reuse, R58, R24 ;  /* 0x0000003a3418723c */ /* 0x040fe20000041818 */
[----:B------:R-:W1:Y:S07]  /*f7c0*/  LDSM.16.MT88.4 R56, [R120+0x7800] ;  /* 0x007800007838783b */ /* 0x000e6e0000004200 */
[C---:B-1----:R-:W-:Y:S07]  /*f7d0*/  HMMA.16816.F32.BF16 R28, R52.reuse, R56, R28 ;  /* 0x00000038341c723c */ /* 0x042fee000004181c */
[----:B------:R-:W-:Y:S01]  /*f7e0*/  FFMA.FTZ R57, R142, R0, R85 ;  /* 0x000000008e397223 */ /* 0x000fe20000010055 */
[----:B------:R-:W-:Y:S01]  /*f7f0*/  F2FP.BF16.PACK_AB R85, R101, R96 ;  /* 0x000000606555723e */ /* 0x000fe200000010ff */
[----:B------:R-:W-:Y:S01]  /*f800*/  HMMA.16816.F32.BF16 R32, R52, R58, R32 ;  /* 0x0000003a3420723c */ /* 0x000fe20000041820 */
[----:B------:R-:W1:Y:S01]  /*f810*/  LDSM.16.MT88.4 R52, [R122+0x7c00] ;  /* 0x007c00007a34783b */ /* 0x000e620000004200 */
[----:B------:R-:W-:-:S04]  /*f820*/  FADD.FTZ R0, R106, R109 ;  /* 0x0000006d6a007221 */ /* 0x000fc80000010000 */
[----:B------:R-:W-:Y:S02]  /*f830*/  FADD.FTZ R0, R105, R0 ;  /* 0x0000000069007221 */ /* 0x000fe40000010000 */
[----:B------:R-:W-:Y:S01]  /*f840*/  HMMA.16816.F32.BF16 R80, R84, R36, R4 ;  /* 0x000000245450723c */ /* 0x000fe20000041804 */
[----:B------:R-:W-:Y:S01]  /*f850*/  LDSM.16.MT88.4 R4, [R120+0x8c00] ;  /* 0x008c00007804783b */ /* 0x000fe20000004200 */
[----:B------:R-:W-:Y:S01]  /*f860*/  FADD.FTZ R113, R113, R0 ;  /* 0x0000000071717221 */ /* 0x000fe20000010000 */
[----:B------:R-:W-:-:S03]  /*f870*/  MOV R0, R89 ;  /* 0x0000005900007202 */ /* 0x000fc60000000f00 */
[----:B------:R-:W-:Y:S02]  /*f880*/  FADD.FTZ R140, R140, R113 ;  /* 0x000000718c8c7221 */ /* 0x000fe40000010000 */
[----:B------:R-:W-:Y:S01]  /*f890*/  HMMA.16816.F32.BF16 R36, R84, R38, R8 ;  /* 0x000000265424723c */ /* 0x000fe20000041808 */
[----:B------:R-:W2:Y:S01]  /*f8a0*/  LDSM.16.MT88.4 R8, [R122+0x8c00] ;  /* 0x008c00007a08783b */ /* 0x000ea20000004200 */
[----:B------:R-:W-:-:S04]  /*f8b0*/  FADD.FTZ R111, R111, R140 ;  /* 0x0000008c6f6f7221 */ /* 0x000fc80000010000 */
[----:B------:R-:W-:Y:S02]  /*f8c0*/  FADD.FTZ R118, R118, R111 ;  /* 0x0000006f76767221 */ /* 0x000fe40000010000 */
[----:B------:R-:W-:Y:S02]  /*f8d0*/  HMMA.16816.F32.BF16 R40, R84, R44, R12 ;  /* 0x0000002c5428723c */ /* 0x000fe4000004180c */
[----:B------:R-:W-:-:S04]  /*f8e0*/  FADD.FTZ R97, R97, R118 ;  /* 0x0000007661617221 */ /* 0x000fc80000010000 */
[----:B------:R-:W-:Y:S02]  /*f8f0*/  FADD.FTZ R114, R114, R97 ;  /* 0x0000006172727221 */ /* 0x000fe40000010000 */
[----:B------:R-:W-:Y:S01]  /*f900*/  FADD.FTZ R13, R92, R57 ;  /* 0x000000395c0d7221 */ /* 0x000fe20000010000 */
[C---:B------:R-:W-:Y:S01]  /*f910*/  HMMA.16816.F32.BF16 R44, R84.reuse, R46, R16 ;  /* 0x0000002e542c723c */ /* 0x040fe20000041810 */
[----:B------:R-:W-:Y:S02]  /*f920*/  FADD.FTZ R99, R99, R114 ;  /* 0x0000007263637221 */ /* 0x000fe40000010000 */
[----:B------:R-:W-:Y:S02]  /*f930*/  FADD.FTZ R2, R2, R13 ;  /* 0x0000000d02027221 */ /* 0x000fe40000010000 */
[----:B------:R-:W-:Y:S02]  /*f940*/  FADD.FTZ R143, R100, R99 ;  /* 0x00000063648f7221 */ /* 0x000fe40000010000 */
        /* <DEDUP_REMOVED lines=22> */
.L_x_4802:
[----:B------:R-:W-:-:S13]  /*fab0*/  ISETP.GT.AND P0, PT, R139, R126, PT ;  /* 0x0000007e8b00720c */ /* 0x000fda0003f04270 */
        /* <DEDUP_REMOVED lines=11> */
.L_x_4812:
        /* <DEDUP_REMOVED lines=66> */
.L_x_4809:
        /* <DEDUP_REMOVED lines=193> */
.L_x_4811:
        /* <DEDUP_REMOVED lines=47> */
.L_x_4810:
        /* <DEDUP_REMOVED lines=55> */
[--C-:B------:R-:W-:Y:S01]  /*11200*/  FFMA.FTZ R98, R5, c[0x0][0x23c], -R102.reuse ;  /* 0x00008f0005627a23 */ /* 0x100fe20000010866 */
[----:B------:R-:W-:Y:S01]  /*11210*/  ISETP.GT.AND P0, PT, R139, R126, PT ;  /* 0x0000007e8b00720c */ /* 0x000fe20003f04270 */
[--C-:B------:R-:W-:Y:S02]  /*11220*/  FFMA.FTZ R96, R8, c[0x0][0x23c], -R102.reuse ;  /* 0x00008f0008607a23 */ /* 0x100fe40000010866 */
[--C-:B------:R-:W-:Y:S01]  /*11230*/  FFMA.FTZ R99, R6, c[0x0][0x23c], -R97.reuse ;  /* 0x00008f0006637a23 */ /* 0x100fe20000010861 */
[----:B------:R-:W-:Y:S01]  /*11240*/  MUFU.EX2 R87, R87 ;  /* 0x0000005700577308 */ /* 0x000fe20000000800 */
[--C-:B------:R-:W-:Y:S02]  /*11250*/  FFMA.FTZ R5, R9, c[0x0][0x23c], -R102.reuse ;  /* 0x00008f0009057a23 */ /* 0x100fe40000010866 */
[--C-:B------:R-:W-:Y:S02]  /*11260*/  FFMA.FTZ R6, R10, c[0x0][0x23c], -R97.reuse ;  /* 0x00008f000a067a23 */ /* 0x100fe40000010861 */
[----:B------:R-:W-:Y:S01]  /*11270*/  FMUL.FTZ R3, R85, c[0x0][0x23c] ;  /* 0x00008f0055037a20 */ /* 0x000fe20000410000 */
[----:B------:R-:W-:Y:S01]  /*11280*/  MOV R85, R2 ;  /* 0x0000000200557202 */ /* 0x000fe20000000f00 */
        /* <DEDUP_REMOVED lines=20> */
[C---:B------:R-:W-:Y:S01]  /*113d0*/  FMUL.FTZ R53, R84.reuse, R53 ;  /* 0x0000003554357220 */ /* 0x040fe20000410000 */
[----:B------:R-:W3:Y:S01]  /*113e0*/  MUFU.EX2 R86, R86 ;  /* 0x0000005600567308 */ /* 0x000ee20000000800 */
[C---:B------:R-:W-:Y:S02]  /*113f0*/  FMUL.FTZ R56, R84.reuse, R56 ;  /* 0x0000003854387220 */ /* 0x040fe40000410000 */
[----:B------:R-:W-:Y:S02]  /*11400*/  FMUL.FTZ R57, R84, R57 ;  /* 0x0000003954397220 */ /* 0x000fe40000410000 */
[C---:B--2---:R-:W-:Y:S02]  /*11410*/  FMUL.FTZ R10, R3.reuse, R82 ;  /* 0x00000052030a7220 */ /* 0x044fe40000410000 */
        /* <DEDUP_REMOVED lines=34> */
[----:B------:R-:W-:Y:S01]  /*11640*/  MUFU.EX2 R101, R101 ;  /* 0x0000006500657308 */ /* 0x000fe20000000800 */
[C---:B------:R-:W-:Y:S02]  /*11650*/  FMUL.FTZ R72, R84.reuse, R72 ;  /* 0x0000004854487220 */ /* 0x040fe40000410000 */
[----:B------:R-:W-:Y:S01]  /*11660*/  FMUL.FTZ R73, R84, R73 ;  /* 0x0000004954497220 */ /* 0x000fe20000410000 */
[----:B---3--:R-:W-:Y:S01]  /*11670*/  F2FP.BF16.PACK_AB R83, R7, R6 ;  /* 0x000000060753723e */ /* 0x008fe200000010ff */
[--C-:B------:R-:W-:Y:S02]  /*11680*/  FFMA.FTZ R104, R20, c[0x0][0x23c], -R102.reuse ;  /* 0x00008f0014687a23 */ /* 0x100fe40000010866 */
[--C-:B------:R-:W-:Y:S02]  /*11690*/  FFMA.FTZ R106, R22, c[0x0][0x23c], -R97.reuse ;  /* 0x00008f00166a7a23 */ /* 0x100fe40000010861 */
[--C-:B------:R-:W-:Y:S02]  /*116a0*/  FFMA.FTZ R103, R23, c[0x0][0x23c], -R97.reuse ;  /* 0x00008f0017677a23 */ /* 0x100fe40000010861 */
[C---:B------:R-:W-:Y:S01]  /*116b0*/  HMMA.16816.F32.BF16 R8, R80.reuse, R88, R8 ;  /* 0x000000585008723c */ /* 0x040fe20000041808 */
[----:B------:R-:W-:Y:S04]  /*116c0*/  MUFU.EX2 R104, R104 ;  /* 0x0000006800687308 */ /* 0x000fe80000000800 */
[--C-:B------:R-:W-:Y:S02]  /*116d0*/  FFMA.FTZ R105, R24, c[0x0][0x23c], -R102.reuse ;  /* 0x00008f0018697a23 */ /* 0x100fe40000010866 */
[--C-:B------:R-:W-:Y:S01]  /*116e0*/  FFMA.FTZ R108, R26, c[0x0][0x23c], -R97.reuse ;  /* 0x00008f001a6c7a23 */ /* 0x100fe20000010861 */
[C---:B------:R-:W-:Y:S01]  /*116f0*/  HMMA.16816.F32.BF16 R36, R80.reuse, R90, R36 ;  /* 0x0000005a5024723c */ /* 0x040fe20000041824 */
[----:B------:R-:W2:Y:S02]  /*11700*/  LDSM.16.MT88.4 R88, [R122+0x7000] ;  /* 0x007000007a58783b */ /* 0x000ea40000004200 */
        /* <DEDUP_REMOVED lines=22> */
[C---:B--2---:R-:W-:Y:S02]  /*11870*/  HMMA.16816.F32.BF16 R48, R80.reuse, R88, R48 ;  /* 0x000000585030723c */ /* 0x044fe40000041830 */
[----:B------:R-:W-:Y:S01]  /*11880*/  MUFU.EX2 R107, R107 ;  /* 0x0000006b006b7308 */ /* 0x000fe20000000800 */
[----:B------:R-:W-:Y:S02]  /*11890*/  FADD.FTZ R6, R6, R99 ;  /* 0x0000006306067221 */ /* 0x000fe40000010000 */
[----:B------:R-:W-:Y:S02]  /*118a0*/  FADD.FTZ R5, R5, R96 ;  /* 0x0000006005057221 */ /* 0x000fe40000010000 */
[----:B------:R-:W-:Y:S01]  /*118b0*/  FADD.FTZ R6, R7, R6 ;  /* 0x0000000607067221 */ /* 0x000fe20000010000 */
[C---:B------:R-:W-:Y:S01]  /*118c0*/  HMMA.16816.F32.BF16 R52, R80.reuse, R90, R52 ;  /* 0x0000005a5034723c */ /* 0x040fe20000041834 */
[----:B------:R-:W2:Y:S03]  /*118d0*/  LDSM.16.MT88.4 R88, [R122+0x8000] ;  /* 0x008000007a58783b */ /* 0x000ea60000004200 */
[----:B------:R-:W-:Y:S04]  /*118e0*/  MUFU.EX2 R109, R109 ;  /* 0x0000006d006d7308 */ /* 0x000fe80000000800 */
[C---:B-1----:R-:W-:Y:S06]  /*118f0*/  HMMA.16816.F32.BF16 R56, R80.reuse, R92, R56 ;  /* 0x0000005c5038723c */ /* 0x042fec0000041838 */
[----:B------:R-:W-:Y:S02]  /*11900*/  MUFU.EX2 R110, R110 ;  /* 0x0000006e006e7308 */ /* 0x000fe40000000800 */
[C---:B------:R-:W-:Y:S01]  /*11910*/  HMMA.16816.F32.BF16 R60, R80.reuse, R94, R60 ;  /* 0x0000005e503c723c */ /* 0x040fe2000004183c */
[----:B------:R-:W1:Y:S07]  /*11920*/  LDSM.16.MT88.4 R92, [R120+0x8000] ;  /* 0x00800000785c783b */ /* 0x000e6e0000004200 */
[----:B------:R-:W-:Y:S10]  /*11930*/  MUFU.EX2 R112, R112 ;  /* 0x0000007000707308 */ /* 0x000ff40000000800 */
[----:B------:R-:W-:Y:S01]  /*11940*/  MUFU.EX2 R111, R111 ;  /* 0x0000006f006f7308 */ /* 0x000fe20000000800 */
[C---:B--2---:R-:W-:Y:S09]  /*11950*/  HMMA.16816.F32.BF16 R64, R80.reuse, R88, R64 ;  /* 0x000000585040723c */ /* 0x044ff20000041840 */
[----:B------:R-:W-:Y:S03]  /*11960*/  MUFU.EX2 R113, R113 ;  /* 0x0000007100717308 */ /* 0x000fe60000000800 */
[--C-:B------:R-:W-:Y:S02]  /*11970*/  FFMA.FTZ R89, R13, c[0x0][0x23c], -R102.reuse ;  /* 0x00008f000d597a23 */ /* 0x100fe40000010866 */
[----:B------:R-:W-:Y:S02]  /*11980*/  FMUL.FTZ R13, R84, R77 ;  /* 0x0000004d540d7220 */ /* 0x000fe40000410000 */
[--C-:B------:R-:W-:Y:S03]  /*11990*/  FFMA.FTZ R88, R15, c[0x0][0x23c], -R97.reuse ;  /* 0x00008f000f587a23 */ /* 0x100fe60000010861 */
[----:B------:R-:W-:Y:S01]  /*119a0*/  MUFU.EX2 R89, R89 ;  /* 0x0000005900597308 */ /* 0x000fe20000000800 */
[----:B------:R-:W-:Y:S01]  /*119b0*/  FMUL.FTZ R15, R3, R79 ;  /* 0x0000004f030f7220 */ /* 0x000fe20000410000 */
[----:B------:R-:W-:Y:S01]  /*119c0*/  MOV R3, R0 ;  /* 0x0000000000037202 */ /* 0x000fe20000000f00 */
[----:B------:R-:W2:Y:S05]  /*119d0*/  LDSM.16.MT88.4 R76, [R122+0x6400] ;  /* 0x006400007a4c783b */ /* 0x000eaa0000004200 */
[C---:B------:R-:W-:Y:S02]  /*119e0*/  HMMA.16816.F32.BF16 R12, R80.reuse, R90, R12 ;  /* 0x0000005a500c723c */ /* 0x040fe4000004180c */
[----:B------:R-:W3:Y:S05]  /*119f0*/  MUFU.EX2 R88, R88 ;  /* 0x0000005800587308 */ /* 0x000eea0000000800 */
[--C-:B------:R-:W-:Y:S01]  /*11a00*/  FFMA.FTZ R91, R17, c[0x0][0x23c], -R102.reuse ;  /* 0x00008f00115b7a23 */ /* 0x100fe20000010866 */
[C---:B-1----:R-:W-:Y:S04]  /*11a10*/  HMMA.16816.F32.BF16 R68, R80.reuse, R92, R68 ;  /* 0x0000005c5044723c */ /* 0x042fe80000041844 */
        /* <DEDUP_REMOVED lines=14> */
[----:B-1----:R-:W-:Y:S01]  /*11b00*/  F2FP.BF16.PACK_AB R16, R89, R100 ;  /* 0x000000645910723e */ /* 0x002fe200000010ff */
[----:B------:R-:W-:Y:S02]  /*11b10*/  FADD.FTZ R100, R100, R5 ;  /* 0x0000000564647221 */ /* 0x000fe40000010000 */
[----:B------:R-:W-:Y:S03]  /*11b20*/  FADD.FTZ R101, R101, R6 ;  /* 0x0000000665657221 */ /* 0x000fe60000010000 */
[----:B------:R-:W-:Y:S01]  /*11b30*/  LDSM.16.MT88.4 R32, [R122+0x7c00] ;  /* 0x007c00007a20783b */ /* 0x000fe20000004200 */
[----:B------:R-:W1:Y:S01]  /*11b40*/  MUFU.EX2 R93, R93 ;  /* 0x0000005d005d7308 */ /* 0x000e620000000800 */
[----:B------:R-:W-:Y:S02]  /*11b50*/  FADD.FTZ R89, R89, R100 ;  /* 0x0000006459597221 */ /* 0x000fe40000010000 */
[----:B------:R-:W-:Y:S01]  /*11b60*/  FADD.FTZ R101, R88, R101 ;  /* 0x0000006558657221 */ /* 0x000fe20000010000 */
[C---:B-----5:R-:W-:Y:S01]  /*11b70*/  F2FP.BF16.PACK_AB R18, R91.reuse, R90 ;  /* 0x0000005a5b12723e */ /* 0x060fe200000010ff */
[----:B------:R-:W-:Y:S04]  /*11b80*/  FADD.FTZ R90, R90, R89 ;  /* 0x000000595a5a7221 */ /* 0x000fe80000010000 */
[----:B------:R-:W-:Y:S01]  /*11b90*/  FADD.FTZ R91, R91, R90 ;  /* 0x0000005a5b5b7221 */ /* 0x000fe20000010000 */
[----:B------:R-:W3:Y:S10]  /*11ba0*/  MUFU.EX2 R95, R95 ;  /* 0x0000005f005f7308 */ /* 0x000ef40000000800 */
[----:B------:R-:W5:Y:S01]  /*11bb0*/  MUFU.EX2 R94, R94 ;  /* 0x0000005e005e7308 */ /* 0x000f620000000800 */
[C---:B-1----:R-:W-:Y:S01]  /*11bc0*/  F2FP.BF16.PACK_AB R19, R93.reuse, R92 ;  /* 0x0000005c5d13723e */ /* 0x042fe200000010ff */
[----:B------:R-:W-:Y:S04]  /*11bd0*/  FADD.FTZ R92, R92, R101 ;  /* 0x000000655c5c7221 */ /* 0x000fe80000010000 */
[----:B------:R-:W-:Y:S04]  /*11be0*/  FADD.FTZ R93, R93, R92 ;  /* 0x0000005c5d5d7221 */ /* 0x000fe80000010000 */
[----:B------:R-:W1:Y:S01]  /*11bf0*/  MUFU.EX2 R102, R102 ;  /* 0x0000006600667308 */ /* 0x000e620000000800 */
[C---:B--2---:R-:W-:Y:S08]  /*11c00*/  HMMA.16816.F32.BF16 R8, R16.reuse, R76, R8 ;  /* 0x0000004c1008723c */ /* 0x044ff00000041808 */
[C---:B------:R-:W-:Y:S01]  /*11c10*/  HMMA.16816.F32.BF16 R36, R16.reuse, R78, R36 ;  /* 0x0000004e1024723c */ /* 0x040fe20000041824 */
[----:B------:R-:W2:Y:S01]  /*11c20*/  LDSM.16.MT88.4 R76, [R122+0x7400] ;  /* 0x007400007a4c783b */ /* 0x000ea20000004200 */
[----:B------:R-:W-:Y:S06]  /*11c30*/  MUFU.EX2 R114, R114 ;  /* 0x0000007200727308 */ /* 0x000fec0000000800 */
[C---:B----4-:R-:W-:Y:S04]  /*11c40*/  HMMA.16816.F32.BF16 R40, R16.reuse, R80, R40 ;  /* 0x000000501028723c */ /* 0x050fe80000041828 */
[----:B------:R-:W4:Y:S04]  /*11c50*/  MUFU.EX2 R97, R97 ;  /* 0x0000006100617308 */ /* 0x000f280000000800 */
        /* <DEDUP_REMOVED lines=10> */
[----:B------:R-:W-:Y:S07]  /*11d00*/  LDSM.16.MT88.4 R76, [R122+0x8c00] ;  /* 0x008c00007a4c783b */ /* 0x000fee0000004200 */
[C---:B-1----:R-:W-:Y:S08]  /*11d10*/  HMMA.16816.F32.BF16 R68, R16.reuse, R80, R68 ;  /* 0x000000501044723c */ /* 0x042ff00000041844 */
[----:B------:R-:W-:Y:S07]  /*11d20*/  HMMA.16816.F32.BF16 R72, R16, R82, R72 ;  /* 0x000000521048723c */ /* 0x000fee0000041848 */
[----:B---3--:R-:W-:Y:S01]  /*11d30*/  F2FP.BF16.PACK_AB R16, R95, R104 ;  /* 0x000000685f10723e */ /* 0x008fe200000010ff */
[----:B------:R-:W-:Y:S01]  /*11d40*/  FADD.FTZ R104, R104, R91 ;  /* 0x0000005b68687221 */ /* 0x000fe20000010000 */
[----:B------:R-:W-:Y:S03]  /*11d50*/  F2FP.BF16.PACK_AB R17, R103, R106 ;  /* 0x0000006a6711723e */ /* 0x000fe600000010ff */
        /* <DEDUP_REMOVED lines=53> */
.L_x_4808:
[----:B------:R-:W1:Y:S01]  /*120b0*/  SHFL.BFLY PT, R4, R143, 0x2, 0x1f ;  /* 0x0c401f008f047f89 */ /* 0x000e6200000e0000 */
[----:B------:R-:W-:Y:S01]  /*120c0*/  MOV R8, 0x3f800000 ;  /* 0x3f80000000087802 */ /* 0x000fe20000000f00 */
[----:B------:R-:W-:Y:S01]  /*120d0*/  BSSY B0, `(.L_x_4813) ;  /* 0x00000bf000007945 */ /* 0x000fe20003800000 */
[----:B------:R-:W-:Y:S01]  /*120e0*/  MOV R7, 0x3f800000 ;  /* 0x3f80000000077802 */ /* 0x000fe20000000f00 */
[----:B------:R-:W2:Y:S01]  /*120f0*/  SHFL.BFLY PT, R5, R142, 0x2, 0x1f ;  /* 0x0c401f008e057f89 */ /* 0x000ea200000e0000 */
[----:B------:R-:W-:-:S03]  /*12100*/  IMAD R136, R136, 0x10, R135 ;  /* 0x0000001088887824 */ /* 0x000fc600078e0287 */
[----:B------:R-:W-:Y:S01]  /*12110*/  BAR.SYNC.DEFER_BLOCKING 0x0 ;  /* 0x0000000000007b1d */ /* 0x000fe20000010000 */
[----:B-1----:R-:W-:-:S05]  /*12120*/  FADD.FTZ R3, R4, R143 ;  /* 0x0000008f04037221 */ /* 0x002fca0000010000 */
[----:B------:R-:W1:Y:S01]  /*12130*/  S2R R4, SR_TID.X ;  /* 0x0000000000047919 */ /* 0x000e620000002100 */
[----:B--2---:R-:W-:-:S03]  /*12140*/  FADD.FTZ R10, R5, R142 ;  /* 0x0000008e050a7221 */ /* 0x004fc60000010000 */
[----:B------:R-:W2:Y:S04]  /*12150*/  SHFL.BFLY PT, R6, R3, 0x1, 0x1f ;  /* 0x0c201f0003067f89 */ /* 0x000ea800000e0000 */
[----:B------:R-:W3:Y:S01]  /*12160*/  SHFL.BFLY PT, R5, R10, 0x1, 0x1f ;  /* 0x0c201f000a057f89 */ /* 0x000ee200000e0000 */
[----:B-1----:R-:W-:-:S04]  /*12170*/  SHF.R.S32.HI R9, RZ, 0x1f, R4 ;  /* 0x0000001fff097819 */ /* 0x002fc80000011404 */
[-C--:B------:R-:W-:Y:S01]  /*12180*/  LEA.HI R11, R9, R4.reuse, RZ, 0x2 ;  /* 0x00000004090b7211 */ /* 0x080fe200078f10ff */
[----:B--2---:R-:W-:Y:S01]  /*12190*/  FADD.FTZ R6, R3, R6 ;  /* 0x0000000603067221 */ /* 0x004fe20000010000 */
[-C--:B------:R-:W-:Y:S02]  /*121a0*/  LEA.HI R3, R9, R4.reuse, RZ, 0x5 ;  /* 0x0000000409037211 */ /* 0x080fe400078f28ff */
[----:B------:R-:W-:Y:S01]  /*121b0*/  LOP3.LUT R15, R11, 0xfffffffc, RZ, 0xc0, !PT ;  /* 0xfffffffc0b0f7812 */ /* 0x000fe200078ec0ff */
[----:B---3--:R-:W-:Y:S01]  /*121c0*/  FADD.FTZ R5, R10, R5 ;  /* 0x000000050a057221 */ /* 0x008fe20000010000 */
[----:B------:R-:W-:Y:S02]  /*121d0*/  SHF.R.S32.HI R11, RZ, 0x2, R11 ;  /* 0x00000002ff0b7819 */ /* 0x000fe4000001140b */
[----:B------:R-:W-:Y:S02]  /*121e0*/  SHF.R.S32.HI R13, RZ, 0x5, R3 ;  /* 0x00000005ff0d7819 */ /* 0x000fe40000011403 */
[----:B------:R-:W-:-:S02]  /*121f0*/  IADD3 R10, -R15, R4, RZ ;  /* 0x000000040f0a7210 */ /* 0x000fc40007ffe1ff */
[----:B------:R-:W-:Y:S02]  /*12200*/  SHF.R.S32.HI R16, RZ, 0x1f, R11 ;  /* 0x0000001fff107819 */ /* 0x000fe4000001140b */
[----:B------:R-:W-:Y:S02]  /*12210*/  LEA R10, R13, R10, 0x8 ;  /* 0x0000000a0d0a7211 */ /* 0x000fe400078e40ff */
[----:B------:R-:W-:Y:S02]  /*12220*/  LEA.HI R13, R9, R4, RZ, 0x3 ;  /* 0x00000004090d7211 */ /* 0x000fe400078f18ff */
[----:B------:R-:W-:Y:S02]  /*12230*/  LEA.HI R16, R16, R11, RZ, 0x3 ;  /* 0x0000000b10107211 */ /* 0x000fe400078f18ff */
[----:B------:R-:W-:Y:S02]  /*12240*/  SHF.R.S32.HI R12, RZ, 0x3, R13 ;  /* 0x00000003ff0c7819 */ /* 0x000fe4000001140d */
[----:B------:R-:W-:-:S02]  /*12250*/  LOP3.LUT R16, R16, 0xfffffff8, RZ, 0xc0, !PT ;  /* 0xfffffff810107812 */ /* 0x000fc400078ec0ff */
[----:B------:R-:W-:Y:S02]  /*12260*/  LEA.HI R14, R9, R4, RZ, 0x6 ;  /* 0x00000004090e7211 */ /* 0x000fe400078f30ff */
[----:B------:R-:W-:Y:S01]  /*12270*/  LEA.HI R15, R13, R12, RZ, 0x1 ;  /* 0x0000000c0d0f7211 */ /* 0x000fe200078f08ff */
[----:B------:R-:W-:Y:S01]  /*12280*/  IMAD.IADD R17, R11, 0x1, -R16 ;  /* 0x000000010b117824 */ /* 0x000fe200078e0a10 */
[----:B------:R-:W-:Y:S02]  /*12290*/  SHF.L.U32 R14, R14, 0x2, RZ ;  /* 0x000000020e0e7819 */ /* 0x000fe400000006ff */
[----:B------:R-:W-:Y:S02]  /*122a0*/  LEA.HI R11, R9, R4, RZ, 0x4 ;  /* 0x00000004090b7211 */ /* 0x000fe400078f20ff */
[----:B------:R-:W-:Y:S02]  /*122b0*/  LOP3.LUT R9, R15, 0xfffffffe, RZ, 0xc0, !PT ;  /* 0xfffffffe0f097812 */ /* 0x000fe400078ec0ff */
[----:B------:R-:W-:-:S02]  /*122c0*/  LOP3.LUT R19, R13, 0xfffffff8, RZ, 0xc0, !PT ;  /* 0xfffffff80d137812 */ /* 0x000fc400078ec0ff */
[----:B------:R-:W-:Y:S02]  /*122d0*/  FSETP.NE.FTZ.AND P3, PT, R6, RZ, PT ;  /* 0x000000ff0600720b */ /* 0x000fe40003f75000 */
[----:B------:R-:W-:Y:S02]  /*122e0*/  LOP3.LUT R15, R14, 0x3fffff00, RZ, 0xc0, !PT ;  /* 0x3fffff000e0f7812 */ /* 0x000fe400078ec0ff */
[----:B------:R-:W-:Y:S02]  /*122f0*/  LEA.HI R13, R17, R17, RZ, 0x1 ;  /* 0x00000011110d7211 */ /* 0x000fe400078f08ff */
[----:B------:R-:W-:Y:S02]  /*12300*/  IADD3 R14, R12, -R9, RZ ;  /* 0x800000090c0e7210 */ /* 0x000fe40007ffe0ff */
[----:B------:R-:W-:Y:S02]  /*12310*/  IADD3 R9, -R19, R4, RZ ;  /* 0x0000000413097210 */ /* 0x000fe40007ffe1ff */
[----:B------:R-:W-:-:S02]  /*12320*/  LOP3.LUT R18, R13, 0x1fffffe, RZ, 0xc0, !PT ;  /* 0x01fffffe0d127812 */ /* 0x000fc400078ec0ff */
[----:B------:R-:W-:Y:S01]  /*12330*/  FSETP.NE.FTZ.AND P2, PT, R5, RZ, PT ;  /* 0x000000ff0500720b */ /* 0x000fe20003f55000 */
[----:B------:R-:W1:Y:S01]  /*12340*/  @P3 MUFU.RCP R8, R6 ;  /* 0x0000000600083308 */ /* 0x000e620000001000 */
[----:B------:R-:W-:Y:S02]  /*12350*/  LEA.HI R16, R9, R9, RZ, 0x1 ;  /* 0x0000000909107211 */ /* 0x000fe400078f08ff */
[----:B------:R-:W-:Y:S02]  /*12360*/  IADD3 R17, R17, -R18, RZ ;  /* 0x8000001211117210 */ /* 0x000fe40007ffe0ff */
[----:B------:R-:W-:Y:S02]  /*12370*/  SHF.R.S32.HI R13, RZ, 0x1, R13 ;  /* 0x00000001ff0d7819 */ /* 0x000fe4000001140d */
[----:B------:R-:W-:Y:S01]  /*12380*/  SHF.R.S32.HI R18, RZ, 0x1, R16 ;  /* 0x00000001ff127819 */ /* 0x000fe20000011410 */
[----:B------:R-:W-:Y:S01]  /*12390*/  @P3 MUFU.LG2 R6, R6 ;  /* 0x0000000600063308 */ /* 0x000fe20000000c00 */
[----:B------:R-:W-:-:S02]  /*123a0*/  LOP3.LUT R16, R16, 0xfffffffe, RZ, 0xc0, !PT ;  /* 0xfffffffe10107812 */ /* 0x000fc400078ec0ff */
[----:B------:R-:W-:Y:S02]  /*123b0*/  LEA R14, R14, R15, 0x5 ;  /* 0x0000000f0e0e7211 */ /* 0x000fe400078e28ff */
[----:B------:R-:W-:Y:S02]  /*123c0*/  SHF.R.S32.HI R11, RZ, 0x4, R11 ;  /* 0x00000004ff0b7819 */ /* 0x000fe4000001140b */
[----:B------:R-:W-:Y:S01]  /*123d0*/  SHF.L.U32 R15, R13, 0x6, RZ ;  /* 0x000000060d0f7819 */ /* 0x000fe200000006ff */
[----:B------:R-:W2:Y:S01]  /*123e0*/  @P2 MUFU.RCP R7, R5 ;  /* 0x0000000500072308 */ /* 0x000ea20000001000 */
[----:B------:R-:W-:Y:S01]  /*123f0*/  LEA R10, R17, R10, 0x4 ;  /* 0x0000000a110a7211 */ /* 0x000fe200078e20ff */
[----:B------:R-:W-:Y:S01]  /*12400*/  IMAD.IADD R17, R9, 0x1, -R16 ;  /* 0x0000000109117824 */ /* 0x000fe200078e0a10 */
[----:B------:R-:W-:Y:S01]  /*12410*/  LOP3.LUT R15, R15, 0xc0, RZ, 0xc0, !PT ;  /* 0x000000c00f0f7812 */ /* 0x000fe200078ec0ff */
[----:B------:R-:W-:Y:S01]  /*12420*/  IMAD.SHL.U32 R11, R11, 0x40, RZ ;  /* 0x000000400b0b7824 */ /* 0x000fe200078e00ff */
[----:B------:R-:W-:Y:S01]  /*12430*/  LOP3.LUT R16, R13, 0x1, RZ, 0xc0, !PT ;  /* 0x000000010d107812 */ /* 0x000fe200078ec0ff */
[C---:B-1----:R-:W-:Y:S01]  /*12440*/  FMUL.FTZ R80, R8.reuse, R80 ;  /* 0x0000005008507220 */ /* 0x042fe20000410000 */
[----:B------:R-:W-:Y:S01]  /*12450*/  LEA.HI R15, R15, R15, RZ, 0x1d ;  /* 0x0000000f0f0f7211 */ /* 0x000fe200078fe8ff */
[----:B------:R-:W-:Y:S01]  /*12460*/  FMUL.FTZ R81, R8, R81 ;  /* 0x0000005108517220 */ /* 0x000fe20000410000 */
[----:B------:R-:W-:Y:S01]  /*12470*/  ISETP.NE.U32.AND P1, PT, R16, 0x1, PT ;  /* 0x000000011000780c */ /* 0x000fe20003f25070 */
[C---:B------:R-:W-:Y:S01]  /*12480*/  FMUL.FTZ R36, R8.reuse, R36 ;  /* 0x0000002408247220 */ /* 0x040fe20000410000 */
[----:B------:R-:W-:Y:S01]  /*12490*/  LOP3.LUT R11, R11, 0xc0, RZ, 0xc0, !PT ;  /* 0x000000c00b0b7812 */ /* 0x000fe200078ec0ff */
[----:B------:R-:W-:Y:S01]  /*124a0*/  FMUL.FTZ R37, R8, R37 ;  /* 0x0000002508257220 */ /* 0x000fe20000410000 */
[----:B------:R-:W-:Y:S01]  /*124b0*/  SHF.L.U32 R18, R18, 0x3, RZ ;  /* 0x0000000312127819 */ /* 0x000fe200000006ff */
[----:B------:R-:W-:Y:S01]  /*124c0*/  FMUL.FTZ R40, R8, R40 ;  /* 0x0000002808287220 */ /* 0x000fe20000410000 */
[----:B------:R-:W-:Y:S01]  /*124d0*/  LEA R10, R10, R15, 0x1 ;  /* 0x0000000f0a0a7211 */ /* 0x000fe200078e08ff */
[C---:B------:R-:W-:Y:S01]  /*124e0*/  FMUL.FTZ R41, R8.reuse, R41 ;  /* 0x0000002908297220 */ /* 0x040fe20000410000 */
[----:B------:R-:W-:Y:S01]  /*124f0*/  LOP3.LUT R18, R11, 0x18, R18, 0xf8, !PT ;  /* 0x000000180b127812 */ /* 0x000fe200078ef812 */
[C---:B------:R-:W-:Y:S01]  /*12500*/  FMUL.FTZ R44, R8.reuse, R44 ;  /* 0x0000002c082c7220 */ /* 0x040fe20000410000 */
[----:B------:R-:W-:Y:S01]  /*12510*/  SHF.R.U32.HI R11, RZ, 0x3, R11 ;  /* 0x00000003ff0b7819 */ /* 0x000fe2000001160b */
[C---:B------:R-:W-:Y:S01]  /*12520*/  FMUL.FTZ R45, R8.reuse, R45 ;  /* 0x0000002d082d7220 */ /* 0x040fe20000410000 */
[----:B------:R-:W-:Y:S01]  /*12530*/  LOP3.LUT P0, RZ, R13, 0x2, RZ, 0xc0, !PT ;  /* 0x000000020dff7812 */ /* 0x000fe2000780c0ff */
[----:B------:R-:W-:Y:S01]  /*12540*/  FMUL.FTZ R48, R8, R48 ;  /* 0x0000003008307220 */ /* 0x000fe20000410000 */
[----:B------:R-:W-:Y:S01]  /*12550*/  SHF.L.U32 R13, R10, 0x2, RZ ;  /* 0x000000020a0d7819 */ /* 0x000fe200000006ff */
[C---:B------:R-:W-:Y:S01]  /*12560*/  FMUL.FTZ R49, R8.reuse, R49 ;  /* 0x0000003108317220 */ /* 0x040fe20000410000 */
[----:B------:R-:W-:Y:S01]  /*12570*/  LEA R14, R17, R14, 0x2 ;  /* 0x0000000e110e7211 */ /* 0x000fe200078e10ff */
[----:B------:R-:W-:Y:S01]  /*12580*/  FMUL.FTZ R52, R8, R52 ;  /* 0x0000003408347220 */ /* 0x000fe20000410000 */
[----:B------:R-:W-:Y:S01]  /*12590*/  LOP3.LUT R11, R18, R11, RZ, 0x3c, !PT ;  /* 0x0000000b120b7212 */ /* 0x000fe200078e3cff */
[C---:B------:R-:W-:Y:S01]  /*125a0*/  FMUL.FTZ R53, R8.reuse, R53 ;  /* 0x0000003508357220 */ /* 0x040fe20000410000 */
[C---:B------:R-:W-:Y:S01]  /*125b0*/  IADD3 R15, R13.reuse, -0x20, RZ ;  /* 0xffffffe00d0f7810 */ /* 0x040fe20007ffe0ff */
[C---:B------:R-:W-:Y:S01]  /*125c0*/  FMUL.FTZ R56, R8.reuse, R56 ;  /* 0x0000003808387220 */ /* 0x040fe20000410000 */
        /* <DEDUP_REMOVED lines=23> */
[----:B------:R-:W-:Y:S01]  /*12740*/  FMUL.FTZ R38, R7, R38 ;  /* 0x0000002607267220 */ /* 0x000fe20000410000 */
        /* <DEDUP_REMOVED lines=25> */
[----:B------:R-:W-:Y:S02]  /*128e0*/  FMUL.FTZ R74, R7, R74 ;  /* 0x0000004a074a7220 */ /* 0x000fe40000410000 */
[----:B------:R-:W-:Y:S01]  /*128f0*/  IMAD.IADD R7, R14, 0x1, R11 ;  /* 0x000000010e077824 */ /* 0x000fe200078e020b */
[----:B------:R-:W-:Y:S01]  /*12900*/  IADD3 R14, R8, R15, RZ ;  /* 0x0000000f080e7210 */ /* 0x000fe20007ffe0ff */
[----:B------:R-:W2:Y:S01]  /*12910*/  S2R R11, SR_CTAID.Z ;  /* 0x00000000000b7919 */ /* 0x000ea20000002700 */
[----:B-1----:R-:W-:-:S03]  /*12920*/  @P2 FMUL.FTZ R5, R5, 0.69314718246459960938 ;  /* 0x3f31721805052820 */ /* 0x002fc60000410000 */
        /* <DEDUP_REMOVED lines=8> */
[----:B------:R-:W1:Y:S04]  /*129b0*/  S2R R8, SR_CTAID.Y ;  /* 0x0000000000087919 */ /* 0x000e680000002600 */
[----:B------:R-:W-:Y:S04]  /*129c0*/  STS.64 [R14+0x2000], R60 ;  /* 0x0020003c0e007388 */ /* 0x000fe80000000a00 */
[----:B------:R-:W-:Y:S04]  /*129d0*/  STS.64 [R14+0x2400], R62 ;  /* 0x0024003e0e007388 */ /* 0x000fe80000000a00 */
[----:B------:R-:W-:Y:S04]  /*129e0*/  STS.64 [R10.X4+0x4000], R64 ;  /* 0x004000400a007388 */ /* 0x000fe80000004a00 */
[----:B------:R3:W-:Y:S04]  /*129f0*/  STS.64 [R10.X4+0x4400], R66 ;  /* 0x004400420a007388 */ /* 0x0007e80000004a00 */
[----:B------:R-:W-:Y:S04]  /*12a00*/  STS.64 [R15+0x4000], R76 ;  /* 0x0040004c0f007388 */ /* 0x000fe80000000a00 */
[----:B------:R-:W-:Y:S01]  /*12a10*/  STS.64 [R15+0x4400], R78 ;  /* 0x0044004e0f007388 */ /* 0x000fe20000000a00 */
[----:B-1----:R-:W-:-:S03]  /*12a20*/  IMAD R8, R8, c[0x0][0x210], R129 ;  /* 0x0000840008087a24 */ /* 0x002fc600078e0281 */
[----:B------:R-:W-:Y:S04]  /*12a30*/  STS.64 [R13+0x4000], R68 ;  /* 0x004000440d007388 */ /* 0x000fe80000000a00 */
[----:B------:R-:W-:Y:S04]  /*12a40*/  STS.64 [R13+0x4400], R70 ;  /* 0x004400460d007388 */ /* 0x000fe80000000a00 */
[----:B------:R-:W-:Y:S04]  /*12a50*/  STS.64 [R14+0x4000], R72 ;  /* 0x004000480e007388 */ /* 0x000fe80000000a00 */
[----:B------:R1:W-:Y:S04]  /*12a60*/  STS.64 [R14+0x4400], R74 ;  /* 0x0044004a0e007388 */ /* 0x0003e80000000a00 */
[----:B---3--:R-:W3:Y:S04]  /*12a70*/  S2R R10, SR_CTAID.X ;  /* 0x00000000000a7919 */ /* 0x008ee80000002500 */
[----:B------:R-:W-:Y:S01]  /*12a80*/  BAR.SYNC.DEFER_BLOCKING 0x0 ;  /* 0x0000000000007b1d */ /* 0x000fe20000010000 */
[----:B-1----:R-:W-:-:S02]  /*12a90*/  IADD3 R14, -R129, RZ, RZ ;  /* 0x000000ff810e7210 */ /* 0x002fc40007ffe1ff */
[----:B---3--:R-:W-:-:S03]  /*12aa0*/  SHF.L.U32 R3, R10, 0x6, RZ ;  /* 0x000000060a037819 */ /* 0x008fc600000006ff */
[----:B--2---:R-:W-:Y:S01]  /*12ab0*/  IMAD R11, R14, c[0x0][0x1c0], R11 ;  /* 0x000070000e0b7a24 */ /* 0x004fe200078e020b */
[----:B------:R-:W-:Y:S01]  /*12ac0*/  SHF.L.U32 R14, R9, 0x2, RZ ;  /* 0x00000002090e7819 */ /* 0x000fe200000006ff */
[----:B------:R-:W-:Y:S01]  /*12ad0*/  @P3 FMUL.FTZ R9, R6, 0.69314718246459960938 ;  /* 0x3f31721806093820 */ /* 0x000fe20000410000 */
[----:B------:R-:W1:Y:S01]  /*12ae0*/  LDS.128 R56, [R7.X4] ;  /* 0x0000000007387984 */ /* 0x000e620000004c00 */
[----:B------:R-:W-:Y:S01]  /*12af0*/  IMAD R8, R8, c[0x0][0x1c0], R11 ;  /* 0x0000700008087a24 */ /* 0x000fe200078e020b */
[----:B------:R-:W-:Y:S01]  /*12b00*/  SHF.R.S32.HI R15, RZ, 0x1f, R14 ;  /* 0x0000001fff0f7819 */ /* 0x000fe2000001140e */
[----:B------:R-:W-:Y:S01]  /*12b10*/  @P3 FFMA.FTZ R4, R2, c[0x0][0x238], R9 ;  /* 0x00008e0002043a23 */ /* 0x000fe20000010009 */
[----:B------:R-:W2:Y:S01]  /*12b20*/  LDS.128 R52, [R7.X4+0x800] ;  /* 0x0008000007347984 */ /* 0x000ea20000004c00 */
[----:B------:R-:W-:-:S03]  /*12b30*/  IMAD R3, R8, c[0x0][0x214], R3 ;  /* 0x0000850008037a24 */ /* 0x000fc600078e0203 */
        /* <DEDUP_REMOVED lines=13> */
[----:B--234-:R-:W-:Y:S01]  /*12c10*/  IMAD R5, R10, -0x40, R127 ;  /* 0xffffffc00a057824 */ /* 0x01cfe200078e027f */
[----:B------:R-:W-:-:S02]  /*12c20*/  IADD3 R6, R136, 0x8, RZ ;  /* 0x0000000888067810 */ /* 0x000fc40007ffe0ff */
        /* <DEDUP_REMOVED lines=9> */
.L_x_4814:
[----:B--234-:R-:W-:Y:S05]  /*12cc0*/  BSYNC B0 ;  /* 0x0000000000007941 */ /* 0x01cfea0003800000 */
.L_x_4813:
[----:B------:R-:W-:Y:S01]  /*12cd0*/  IMAD R127, R10, -0x40, R127 ;  /* 0xffffffc00a7f7824 */ /* 0x000fe200078e027f */
[----:B------:R-:W-:Y:S01]  /*12ce0*/  BSSY B0, `(.L_x_4815) ;  /* 0x0000012000007945 */ /* 0x000fe20003800000 */
[----:B------:R-:W-:Y:S01]  /*12cf0*/  IMAD.WIDE R4, R12, 0x60, R14 ;  /* 0x000000600c047825 */ /* 0x000fe200078e020e */
[----:B------:R-:W-:Y:S02]  /*12d00*/  IADD3 R2, R14, 0x20, RZ ;  /* 0x000000200e027810 */ /* 0x000fe40007ffe0ff */
[----:B------:R-:W-:Y:S01]  /*12d10*/  ISETP.GE.AND P1, PT, R12, R127, PT ;  /* 0x0000007f0c00720c */ /* 0x000fe20003f26270 */
        /* <DEDUP_REMOVED lines=14> */
.L_x_4816:
[----:B------:R-:W-:Y:S05]  /*12e00*/  BSYNC B0 ;  /* 0x0000000000007941 */ /* 0x000fea0003800000 */
.L_x_4815:
        /* <DEDUP_REMOVED lines=10> */
.L_x_4818:
[----:B------:R-:W-:Y:S05]  /*12eb0*/  BSYNC B0 ;  /* 0x0000000000007941 */ /* 0x000fea0003800000 */
.L_x_4817:
        /* <DEDUP_REMOVED lines=10> */
.L_x_4820:
[----:B------:R-:W-:Y:S05]  /*12f60*/  BSYNC B0 ;  /* 0x0000000000007941 */ /* 0x000fea0003800000 */
.L_x_4819:
        /* <DEDUP_REMOVED lines=11> */
.L_x_4821:
        /* <DEDUP_REMOVED lines=14> */
.L_x_6366:


//--------------------- .text._ZN5flash24flash_fwd_splitkv_kernelI23Flash_fwd_kernel_traitsILi96ELi64ELi64ELi4ELb0ELb0EN7cutlass10bfloat16_tE19Flash_kernel_traitsILi96ELi64ELi64ELi4ES3_EELb1ELb0ELb0ELb0ELb0ELb1ELb1ELb1EEEvNS_16Flash_fwd_paramsE --------------------------
	.section	.text._ZN5flash24flash_fwd_splitkv_kernelI23Flash_fwd_kernel_traitsILi96ELi64ELi64ELi4ELb0ELb0EN7cutlass10bfloat16_tE19Flash_kernel_traitsILi96ELi64ELi64ELi4ES3_EELb1ELb0ELb0ELb0ELb0ELb1ELb1ELb1EEEvNS_16Flash_fwd_paramsE,"ax",@progbits
	.sectioninfo	@"SHI_REGISTERS=168"
	.align	128
        .global         _ZN5flash24flash_fwd_splitkv_kernelI23Flash_fwd_kernel_traitsILi96ELi64ELi64ELi4ELb0ELb0EN7cutlass10bfloat16_tE19Flash_kernel_traitsILi96ELi64ELi64ELi4ES3_EELb1ELb0ELb0ELb0ELb0ELb1ELb1ELb1EEEvNS_16Flash_fwd_paramsE
        .type           _ZN5flash24flash_fwd_splitkv_kernelI23Flash_fwd_kernel_traitsILi96ELi64ELi64ELi4ELb0ELb0EN7cutlass10bfloat16_tE19Flash_kernel_traitsILi96ELi64ELi64ELi4ES3_EELb1ELb0ELb0ELb0ELb0ELb1ELb1ELb1EEEvNS_16Flash_fwd_paramsE,@function
        .size           _ZN5flash24flash_fwd_splitkv_kernelI23Flash_fwd_kernel_traitsILi96ELi64ELi64ELi4ELb0ELb0EN7cutlass10bfloat16_tE19Flash_kernel_traitsILi96ELi64ELi64ELi4ES3_EELb1ELb0ELb0ELb0ELb0ELb1ELb1ELb1EEEvNS_16Flash_fwd_paramsE,(.L_x_6367 - _ZN5flash24flash_fwd_splitkv_kernelI23Flash_fwd_kernel_traitsILi96ELi64ELi64ELi4ELb0ELb0EN7cutlass10bfloat16_tE19Flash_kernel_traitsILi96ELi64ELi64ELi4ES3_EELb1ELb0ELb0ELb0ELb0ELb1ELb1ELb1EEEvNS_16Flash_fwd_paramsE)
        .other          _ZN5flash24flash_fwd_splitkv_kernelI23Flash_fwd_kernel_traitsILi96ELi64ELi64ELi4ELb0ELb0EN7cutlass10bfloat16_tE19Flash_kernel_traitsILi96ELi64ELi64ELi4ES3_EELb1ELb0ELb0ELb0ELb0ELb1ELb1ELb1EEEvNS_16Flash_fwd_paramsE,@"STO_CUDA_ENTRY STV_DEFAULT"
_ZN5flash24flash_fwd_splitkv_kernelI23Flash_fwd_kernel_traitsILi96ELi64ELi64ELi4ELb0ELb0EN7cutlass10bfloat16_tE19Flash_kernel_traitsILi96ELi64ELi64ELi4ES3_EELb1ELb0ELb0ELb0ELb0ELb1ELb1ELb1EEEvNS_16Flash_fwd_paramsE:
.text._ZN5flash24flash_fwd_splitkv_kernelI23Flash_fwd_kernel_traitsILi96ELi64ELi64ELi4ELb0ELb0EN7cutlass10bfloat16_tE19Flash_kernel_traitsILi96ELi64ELi64ELi4ES3_EELb1ELb0ELb0ELb0ELb0ELb1ELb1ELb1EEEvNS_16Flash_fwd_paramsE:
        /* <DEDUP_REMOVED lines=53> */
.L_x_4822:
[----:B-1-34-:R-:W-:Y:S02]  /*0350*/  MOV R4, c[0x0][0x218] ;  /* 0x0000860000047a02 */ /* 0x01afe40000000f00 */
.L_x_4823:
        /* <DEDUP_REMOVED lines=87> */
.L_x_4826:
[----:B------:R-:W-:Y:S05]  /*08d0*/  BSYNC B0 ;  /* 0x0000000000007941 */ /* 0x000fea0003800000 */
.L_x_4825:
        /* <DEDUP_REMOVED lines=10> */
.L_x_4828:
[----:B------:R-:W-:Y:S05]  /*0980*/  BSYNC B0 ;  /* 0x0000000000007941 */ /* 0x000fea0003800000 */
.L_x_4827:
        /* <DEDUP_REMOVED lines=10> */
.L_x_4830:
[----:B------:R-:W-:Y:S05]  /*0a30*/  BSYNC B0 ;  /* 0x0000000000007941 */ /* 0x000fea0003800000 */
.L_x_4829:
        /* <DEDUP_REMOVED lines=10> */
.L_x_4832:
[----:B------:R-:W-:Y:S05]  /*0ae0*/  BSYNC B0 ;  /* 0x0000000000007941 */ /* 0x000fea0003800000 */
.L_x_4831:
        /* <DEDUP_REMOVED lines=20> */
.L_x_4824:
        /* <DEDUP_REMOVED lines=93> */
.L_x_4833:
        /* <DEDUP_REMOVED lines=16> */
.L_x_4835:
        /* <DEDUP_REMOVED lines=52> */
.L_x_4834:
        /* <DEDUP_REMOVED lines=205> */
.L_x_4885:
        /* <DEDUP_REMOVED lines=19> */
.L_x_4838:
[----:B------:R-:W-:Y:S05]  /*2440*/  BSYNC B0 ;  /* 0x0000000000007941 */ /* 0x000fea0003800000 */
.L_x_4837:
        /* <DEDUP_REMOVED lines=18> */
.L_x_4840:
[----:B------:R-:W-:Y:S05]  /*2570*/  BSYNC B0 ;  /* 0x0000000000007941 */ /* 0x000fea0003800000 */
.L_x_4839:
        /* <DEDUP_REMOVED lines=65> */
.L_x_4846:
[----:B------:R-:W-:Y:S05]  /*2990*/  BSYNC B0 ;  /* 0x0000000000007941 */ /* 0x000fea0003800000 */
.L_x_4845:
        /* <DEDUP_REMOVED lines=50> */
.L_x_4848:
[----:B------:R-:W-:Y:S05]  /*2cc0*/  BSYNC B0 ;  /* 0x0000000000007941 */ /* 0x000fea0003800000 */
.L_x_4847:
        /* <DEDUP_REMOVED lines=49> */
.L_x_4844:
[----:B------:R-:W-:Y:S05]  /*2fe0*/  BSYNC B1 ;  /* 0x0000000000017941 */ /* 0x000fea0003800000 */
.L_x_4843:
        /* <DEDUP_REMOVED lines=57> */
.L_x_4852:
[----:B------:R-:W-:Y:S05]  /*3380*/  BSYNC B0 ;  /* 0x0000000000007941 */ /* 0x000fea0003800000 */
.L_x_4851:
        /* <DEDUP_REMOVED lines=50> */
.L_x_4854:
[----:B------:R-:W-:Y:S05]  /*36b0*/  BSYNC B0 ;  /* 0x0000000000007941 */ /* 0x000fea0003800000 */
.L_x_4853:
        /* <DEDUP_REMOVED lines=49> */
.L_x_4850:
[----:B------:R-:W-:Y:S05]  /*39d0*/  BSYNC B1 ;  /* 0x0000000000017941 */ /* 0x000fea0003800000 */
.L_x_4849:
        /* <DEDUP_REMOVED lines=8> */
.L_x_4842:
        /* <DEDUP_REMOVED lines=89> */
.L_x_4861:
[----:B------:R-:W-:Y:S05]  /*3ff0*/  BSYNC B0 ;  /* 0x0000000000007941 */ /* 0x000fea0003800000 */
.L_x_4860:
[----:B-----5:R3:W-:Y:S02]  /*4000*/  STG.E.128 [R124.64], R40 ;  /* 0x000000287c007986 */ /* 0x0207e4000c101d06 */
.L_x_4859:
[----:B------:R-:W-:Y:S05]  /*4010*/  BSYNC B1 ;  /* 0x0000000000017941 */ /* 0x000fea0003800000 */
.L_x_4858:
        /* <DEDUP_REMOVED lines=87> */
.L_x_4865:
[----:B------:R-:W-:Y:S05]  /*4590*/  BSYNC B0 ;  /* 0x0000000000007941 */ /* 0x000fea0003800000 */
.L_x_4864:
[----:B-----5:R4:W-:Y:S02]  /*45a0*/  STG.E.128 [R124.64+0x40], R40 ;  /* 0x000040287c007986 */ /* 0x0209e4000c101d06 */
.L_x_4863:
[----:B------:R-:W-:Y:S05]  /*45b0*/  BSYNC B1 ;  /* 0x0000000000017941 */ /* 0x000fea0003800000 */
.L_x_4862:
        /* <DEDUP_REMOVED lines=86> */
.L_x_4867:
[----:B------:R-:W-:Y:S05]  /*4b20*/  BSYNC B0 ;  /* 0x0000000000007941 */ /* 0x000fea0003800000 */
.L_x_4866:
[----:B-----5:R4:W-:Y:S02]  /*4b30*/  STG.E.128 [R124.64+0x80], R40 ;  /* 0x000080287c007986 */ /* 0x0209e4000c101d06 */
.L_x_4857:
[----:B------:R-:W-:Y:S05]  /*4b40*/  BSYNC B2 ;  /* 0x0000000000027941 */ /* 0x000fea0003800000 */
.L_x_4856:
        /* <DEDUP_REMOVED lines=93> */
.L_x_4873:
[----:B------:R-:W-:Y:S05]  /*5120*/  BSYNC B0 ;  /* 0x0000000000007941 */ /* 0x000fea0003800000 */
.L_x_4872:
[----:B-----5:R4:W-:Y:S02]  /*5130*/  STG.E.128 [R132.64], R40 ;  /* 0x0000002884007986 */ /* 0x0209e4000c101d06 */
.L_x_4871:
[----:B------:R-:W-:Y:S05]  /*5140*/  BSYNC B1 ;  /* 0x0000000000017941 */ /* 0x000fea0003800000 */
.L_x_4870:
        /* <DEDUP_REMOVED lines=93> */
.L_x_4877:
[----:B------:R-:W-:Y:S05]  /*5720*/  BSYNC B0 ;  /* 0x0000000000007941 */ /* 0x000fea0003800000 */
.L_x_4876:
[----:B-----5:R4:W-:Y:S02]  /*5730*/  STG.E.128 [R132.64+0x40], R40 ;  /* 0x0000402884007986 */ /* 0x0209e4000c101d06 */
.L_x_4875:
[----:B------:R-:W-:Y:S05]  /*5740*/  BSYNC B1 ;  /* 0x0000000000017941 */ /* 0x000fea0003800000 */
.L_x_4874:
        /* <DEDUP_REMOVED lines=92> */
.L_x_4879:
[----:B------:R-:W-:Y:S05]  /*5d10*/  BSYNC B0 ;  /* 0x0000000000007941 */ /* 0x000fea0003800000 */
.L_x_4878:
[----:B-----5:R4:W-:Y:S02]  /*5d20*/  STG.E.128 [R132.64+0x80], R40 ;  /* 0x0000802884007986 */ /* 0x0209e4000c101d06 */
.L_x_4869:
[----:B------:R-:W-:Y:S05]  /*5d30*/  BSYNC B2 ;  /* 0x0000000000027941 */ /* 0x000fea0003800000 */
.L_x_4868:
        /* <DEDUP_REMOVED lines=8> */
.L_x_4841:
        /* <DEDUP_REMOVED lines=11> */
.L_x_4881:
[----:B------:R-:W-:Y:S05]  /*5e70*/  BSYNC B0 ;  /* 0x0000000000007941 */ /* 0x000fea0003800000 */
.L_x_4880:
        /* <DEDUP_REMOVED lines=12> */
.L_x_4882:
[----:B------:R-:W-:Y:S05]  /*5f40*/  BSYNC B0 ;  /* 0x0000000000007941 */ /* 0x000fea0003800000 */
.L_x_4855:
        /* <DEDUP_REMOVED lines=80> */
.L_x_4883:
        /* <DEDUP_REMOVED lines=8> */
.L_x_4884:
[----:B------:R-:W-:Y:S04]  /*64d0*/  IADD3 R9, R9, -0x1, RZ ;  /* 0xffffffff09097810 */ /* 0x000fe80007ffe0ff */
[----:B------:R-:W-:Y:S11]  /*64e0*/  ISETP.GT.AND P0, PT, R9, R88, PT ;  /* 0x000000580900720c */ /* 0x000ff60003f04270 */
[----:B------:R-:W-:Y:S02]  /*64f0*/  @!UPT UIADD3 URZ, URZ, URZ, URZ ;  /* 0x0000003f3f3ff290 */ /* 0x000fe4000fffe03f */
[----:B------:R-:W-:-:S05]  /*6500*/  @P0 BRA `(.L_x_4885) ;  /* 0xffffbe0000000947 */ /* 0x000fca000383ffff */
.L_x_4836:
        /* <DEDUP_REMOVED lines=91> */
.L_x_4894:
[----:B------:R-:W-:Y:S05]  /*6ac0*/  BSYNC B0 ;  /* 0x0000000000007941 */ /* 0x000fea0003800000 */
.L_x_4893:
[----:B-----5:R3:W-:Y:S04]  /*6ad0*/  STS.64 [R128], R16 ;  /* 0x0000001080007388 */ /* 0x0207e80000000a00 */
[----:B------:R3:W-:Y:S02]  /*6ae0*/  STS.64 [R128+0x8], R18 ;  /* 0x0000081280007388 */ /* 0x0007e40000000a00 */
.L_x_4892:
[----:B------:R-:W-:Y:S05]  /*6af0*/  BSYNC B1 ;  /* 0x0000000000017941 */ /* 0x000fea0003800000 */
.L_x_4891:
        /* <DEDUP_REMOVED lines=46> */
.L_x_4898:
[----:B------:R-:W-:Y:S05]  /*6de0*/  BSYNC B0 ;  /* 0x0000000000007941 */ /* 0x000fea0003800000 */
.L_x_4897:
[----:B-----5:R1:W-:Y:S02]  /*6df0*/  STS.128 [R128+0x1000], R16 ;  /* 0x0010001080007388 */ /* 0x0203e40000000c00 */
.L_x_4896:
[----:B------:R-:W-:Y:S05]  /*6e00*/  BSYNC B1 ;  /* 0x0000000000017941 */ /* 0x000fea0003800000 */
.L_x_4895:
        /* <DEDUP_REMOVED lines=45> */
.L_x_4900:
[----:B------:R-:W-:Y:S05]  /*70e0*/  BSYNC B0 ;  /* 0x0000000000007941 */ /* 0x000fea0003800000 */
.L_x_4899:
[----:B-----5:R3:W-:Y:S02]  /*70f0*/  STS.128 [R128+0x2000], R16 ;  /* 0x0020001080007388 */ /* 0x0207e40000000c00 */
.L_x_4890:
[----:B------:R-:W-:Y:S05]  /*7100*/  BSYNC B2 ;  /* 0x0000000000027941 */ /* 0x000fea0003800000 */
.L_x_4889:
        /* <DEDUP_REMOVED lines=58> */
.L_x_4905:
[----:B------:R-:W-:Y:S05]  /*74b0*/  BSYNC B0 ;  /* 0x0000000000007941 */ /* 0x000fea0003800000 */
.L_x_4904:
[----:B-----5:R3:W-:Y:S02]  /*74c0*/  STS.128 [R128+0x800], R16 ;  /* 0x0008001080007388 */ /* 0x0207e40000000c00 */
.L_x_4903:
[----:B------:R-:W-:Y:S05]  /*74d0*/  BSYNC B1 ;  /* 0x0000000000017941 */ /* 0x000fea0003800000 */
.L_x_4902:
        /* <DEDUP_REMOVED lines=47> */
.L_x_4909:
[----:B------:R-:W-:Y:S05]  /*77d0*/  BSYNC B0 ;  /* 0x0000000000007941 */ /* 0x000fea0003800000 */
.L_x_4908:
[----:B-----5:R1:W-:Y:S02]  /*77e0*/  STS.128 [R128+0x1800], R12 ;  /* 0x0018000c80007388 */ /* 0x0203e40000000c00 */
.L_x_4907:
[----:B------:R-:W-:Y:S05]  /*77f0*/  BSYNC B1 ;  /* 0x0000000000017941 */ /* 0x000fea0003800000 */
.L_x_4906:
        /* <DEDUP_REMOVED lines=44> */
.L_x_4911:
[----:B------:R-:W-:Y:S05]  /*7ac0*/  BSYNC B0 ;  /* 0x0000000000007941 */ /* 0x000fea0003800000 */
.L_x_4910:
[----:B-----5:R1:W-:Y:S01]  /*7ad0*/  STS.128 [R128+0x2800], R28 ;  /* 0x0028001c80007388 */ /* 0x0203e20000000c00 */
[----:B------:R-:W-:Y:S05]  /*7ae0*/  BRA `(.L_x_4901) ;  /* 0x0000275000007947 */ /* 0x000fea0003800000 */
.L_x_4888:
        /* <DEDUP_REMOVED lines=94> */
.L_x_4917:
[----:B------:R-:W-:Y:S05]  /*80d0*/  BSYNC B0 ;  /* 0x0000000000007941 */ /* 0x000fea0003800000 */
.L_x_4916:
[----:B-----5:R3:W-:Y:S04]  /*80e0*/  STS.64 [R128], R24 ;  /* 0x0000001880007388 */ /* 0x0207e80000000a00 */
[----:B------:R3:W-:Y:S02]  /*80f0*/  STS.64 [R128+0x8], R26 ;  /* 0x0000081a80007388 */ /* 0x0007e40000000a00 */
.L_x_4915:
[----:B------:R-:W-:Y:S05]  /*8100*/  BSYNC B1 ;  /* 0x0000000000017941 */ /* 0x000fea0003800000 */
.L_x_4914:
        /* <DEDUP_REMOVED lines=89> */
.L_x_4921:
[----:B------:R-:W-:Y:S05]  /*86a0*/  BSYNC B0 ;  /* 0x0000000000007941 */ /* 0x000fea0003800000 */
.L_x_4920:
[----:B-----5:R1:W-:Y:S02]  /*86b0*/  STS.128 [R128+0x1000], R24 ;  /* 0x0010001880007388 */ /* 0x0203e40000000c00 */
.L_x_4919:
[----:B------:R-:W-:Y:S05]  /*86c0*/  BSYNC B1 ;  /* 0x0000000000017941 */ /* 0x000fea0003800000 */
.L_x_4918:
        /* <DEDUP_REMOVED lines=88> */
.L_x_4923:
[----:B------:R-:W-:Y:S05]  /*8c50*/  BSYNC B0 ;  /* 0x0000000000007941 */ /* 0x000fea0003800000 */
.L_x_4922:
[----:B-----5:R3:W-:Y:S02]  /*8c60*/  STS.128 [R128+0x2000], R24 ;  /* 0x0020001880007388 */ /* 0x0207e40000000c00 */
.L_x_4913:
[----:B------:R-:W-:Y:S05]  /*8c70*/  BSYNC B2 ;  /* 0x0000000000027941 */ /* 0x000fea0003800000 */
.L_x_4912:
        /* <DEDUP_REMOVED lines=96> */
.L_x_4927:
[----:B------:R-:W-:Y:S05]  /*9280*/  BSYNC B0 ;  /* 0x0000000000007941 */ /* 0x000fea0003800000 */
.L_x_4926:
[----:B-----5:R1:W-:Y:S02]  /*9290*/  STS.128 [R128+0x800], R4 ;  /* 0x0008000480007388 */ /* 0x0203e40000000c00 */
.L_x_4925:
[----:B------:R-:W-:Y:S05]  /*92a0*/  BSYNC B1 ;  /* 0x0000000000017941 */ /* 0x000fea0003800000 */
.L_x_4924:
        /* <DEDUP_REMOVED lines=92> */
.L_x_4931:
[----:B------:R-:W-:Y:S05]  /*9870*/  BSYNC B0 ;  /* 0x0000000000007941 */ /* 0x000fea0003800000 */
.L_x_4930:
[----:B-----5:R1:W-:Y:S02]  /*9880*/  STS.128 [R128+0x1800], R4 ;  /* 0x0018000480007388 */ /* 0x0203e40000000c00 */
.L_x_4929:
[----:B------:R-:W-:Y:S05]  /*9890*/  BSYNC B1 ;  /* 0x0000000000017941 */ /* 0x000fea0003800000 */
.L_x_4928:
        /* <DEDUP_REMOVED lines=93> */
.L_x_4933:
[----:B------:R-:W-:Y:S05]  /*9e70*/  BSYNC B0 ;  /* 0x0000000000007941 */ /* 0x000fea0003800000 */
.L_x_4932:
[----:B-----5:R1:W-:Y:S01]  /*9e80*/  STS.128 [R128+0x2800], R4 ;  /* 0x0028000480007388 */ /* 0x0203e20000000c00 */
[----:B------:R-:W-:Y:S05]  /*9e90*/  BRA `(.L_x_4901) ;  /* 0x000003a000007947 */ /* 0x000fea0003800000 */
.L_x_4887:
        /* <DEDUP_REMOVED lines=29> */
.L_x_4935:
[----:B------:R-:W-:Y:S05]  /*a070*/  BSYNC B0 ;  /* 0x0000000000007941 */ /* 0x000fea0003800000 */
.L_x_4934:
        /* <DEDUP_REMOVED lines=28> */
.L_x_4901:
[----:B------:R-:W-:Y:S05]  /*a240*/  BSYNC B3 ;  /* 0x0000000000037941 */ /* 0x000fea0003800000 */
.L_x_4886:
        /* <DEDUP_REMOVED lines=34> */
.L_x_4938:
[----:B------:R4:W-:Y:S02]  /*a470*/  STS.128 [R128+0x5000], RZ ;  /* 0x005000ff80007388 */ /* 0x0009e40000000c00 */
.L_x_4937:
[----:B------:R-:W-:Y:S05]  /*a480*/  BSYNC B0 ;  /* 0x0000000000007941 */ /* 0x000fea0003800000 */
.L_x_4936:
        /* <DEDUP_REMOVED lines=32> */
.L_x_4940:
[----:B------:R-:W-:Y:S05]  /*a690*/  BSYNC B0 ;  /* 0x0000000000007941 */ /* 0x000fea0003800000 */
.L_x_4939:
        /* <DEDUP_REMOVED lines=41> */
.L_x_4943:
[----:B------:R1:W-:Y:S02]  /*a930*/  STS.128 [R128+0x8000], RZ ;  /* 0x008000ff80007388 */ /* 0x0003e40000000c00 */
.L_x_4942:
[----:B------:R-:W-:Y:S05]  /*a940*/  BSYNC B0 ;  /* 0x0000000000007941 */ /* 0x000fea0003800000 */
.L_x_4941:
        /* <DEDUP_REMOVED lines=35> */
.L_x_4946:
[----:B------:R1:W-:Y:S02]  /*ab80*/  STS.128 [R128+0x8800], RZ ;  /* 0x008800ff80007388 */ /* 0x0003e40000000c00 */
.L_x_4945:
[----:B------:R-:W-:Y:S05]  /*ab90*/  BSYNC B0 ;  /* 0x0000000000007941 */ /* 0x000fea0003800000 */
.L_x_4944:
        /* <DEDUP_REMOVED lines=38> */
[----:B------:R-:W-:Y:S02]  /*ae00*/  LDSM.16.M88.4 R80, [R123] ;  /* 0x000000007b50783b */ /* 0x000fe40000000200 */
[----:B------:R-:W-:Y:S02]  /*ae10*/  IMAD.IADD R121, R124, 0x1, R5 ;  /* 0x000000017c797824 */ /* 0x000fe400078e0205 */
[----:B------:R-:W5:Y:S04]  /*ae20*/  LDSM.16.M88.4 R64, [R124+0x3400] ;  /* 0x003400007c40783b */ /* 0x000f680000000200 */
[----:B------:R-:W2:Y:S04]  /*ae30*/  LDSM.16.M88.4 R32, [R121+0x3000] ;  /* 0x003000007920783b */ /* 0x000ea80000000200 */
[----:B------:R-:W-:Y:S04]  /*ae40*/  LDSM.16.M88.4 R8, [R124+0x4000] ;  /* 0x004000007c08783b */ /* 0x000fe80000000200 */
[----:B------:R-:W3:Y:S04]  /*ae50*/  LDSM.16.M88.4 R72, [R125+0x1000] ;  /* 0x001000007d48783b */ /* 0x000ee80000000200 */
[----:B------:R-:W4:Y:S04]  /*ae60*/  LDSM.16.M88.4 R44, [R124+0x3800] ;  /* 0x003800007c2c783b */ /* 0x000f280000000200 */
[----:B---3--:R-:W3:Y:S04]  /*ae70*/  LDSM.16.M88.4 R24, [R124+0x3c00] ;  /* 0x003c00007c18783b */ /* 0x008ee80000000200 */
[----:B------:R-:W3:Y:S04]  /*ae80*/  LDSM.16.M88.4 R20, [R121+0x3400] ;  /* 0x003400007914783b */ /* 0x000ee80000000200 */
[----:B------:R-:W-:Y:S01]  /*ae90*/  LDSM.16.M88.4 R96, [R121+0x4000] ;  /* 0x004000007960783b */ /* 0x000fe20000000200 */
[C---:B-1----:R-:W-:Y:S03]  /*aea0*/  HMMA.16816.F32.BF16 R16, R76.reuse, R12, RZ ;  /* 0x0000000c4c10723c */ /* 0x042fe600000418ff */
[----:B------:R-:W1:Y:S04]  /*aeb0*/  LDSM.16.M88.4 R36, [R123+0x1000] ;  /* 0x001000007b24783b */ /* 0x000e680000000200 */
[----:B------:R-:W1:Y:S01]  /*aec0*/  LDSM.16.M88.4 R4, [R121+0x3800] ;  /* 0x003800007904783b */ /* 0x000e620000000200 */
[C---:B------:R-:W-:Y:S03]  /*aed0*/  HMMA.16816.F32.BF16 R12, R76.reuse, R14, RZ ;  /* 0x0000000e4c0c723c */ /* 0x040fe600000418ff */
[----:B------:R-:W1:Y:S04]  /*aee0*/  LDSM.16.M88.4 R88, [R124+0x4400] ;  /* 0x004400007c58783b */ /* 0x000e680000000200 */
[----:B------:R-:W-:Y:S01]  /*aef0*/  LDSM.16.M88.4 R92, [R121+0x3c00] ;  /* 0x003c0000795c783b */ /* 0x000fe20000000200 */
[----:B--2--5:R-:W-:Y:S03]  /*af00*/  HMMA.16816.F32.BF16 R28, R76, R64, RZ ;  /* 0x000000404c1c723c */ /* 0x024fe600000418ff */
[----:B------:R-:W-:Y:S05]  /*af10*/  LDSM.16.M88.4 R68, [R124+0x4800] ;  /* 0x004800007c44783b */ /* 0x000fea0000000200 */
[C---:B------:R-:W-:Y:S08]  /*af20*/  HMMA.16816.F32.BF16 R16, R80.reuse, R32, R16 ;  /* 0x000000205010723c */ /* 0x040ff00000041810 */
[----:B------:R-:W-:Y:S01]  /*af30*/  HMMA.16816.F32.BF16 R12, R80, R34, R12 ;  /* 0x00000022500c723c */ /* 0x000fe2000004180c */
[----:B------:R-:W-:Y:S07]  /*af40*/  LDSM.16.M88.4 R32, [R121+0x4400] ;  /* 0x004400007920783b */ /* 0x000fee0000000200 */
[----:B------:R-:W-:Y:S08]  /*af50*/  HMMA.16816.F32.BF16 R64, R76, R66, RZ ;  /* 0x000000424c40723c */ /* 0x000ff000000418ff */
[C---:B------:R-:W-:Y:S08]  /*af60*/  HMMA.16816.F32.BF16 R16, R72.reuse, R8, R16 ;  /* 0x000000084810723c */ /* 0x040ff00000041810 */
[----:B------:R-:W-:Y:S01]  /*af70*/  HMMA.16816.F32.BF16 R12, R72, R10, R12 ;  /* 0x0000000a480c723c */ /* 0x000fe2000004180c */
[----:B------:R-:W-:Y:S07]  /*af80*/  LDSM.16.M88.4 R8, [R123+0x2000] ;  /* 0x002000007b08783b */ /* 0x000fee0000000200 */
[C---:B----4-:R-:W-:Y:S08]  /*af90*/  HMMA.16816.F32.BF16 R56, R76.reuse, R44, RZ ;  /* 0x0000002c4c38723c */ /* 0x050ff000000418ff */
[C---:B------:R-:W-:Y:S08]  /*afa0*/  HMMA.16816.F32.BF16 R44, R76.reuse, R46, RZ ;  /* 0x0000002e4c2c723c */ /* 0x040ff000000418ff */
[C---:B---3--:R-:W-:Y:S08]  /*afb0*/  HMMA.16816.F32.BF16 R40, R76.reuse, R24, RZ ;  /* 0x000000184c28723c */ /* 0x048ff000000418ff */
[----:B------:R-:W-:Y:S01]  /*afc0*/  HMMA.16816.F32.BF16 R76, R76, R26, RZ ;  /* 0x0000001a4c4c723c */ /* 0x000fe200000418ff */
[----:B------:R-:W-:Y:S07]  /*afd0*/  LDSM.16.M88.4 R24, [R125+0x2000] ;  /* 0x002000007d18783b */ /* 0x000fee0000000200 */
[C---:B------:R-:W-:Y:S08]  /*afe0*/  HMMA.16816.F32.BF16 R28, R80.reuse, R20, R28 ;  /* 0x00000014501c723c */ /* 0x040ff0000004181c */
[----:B------:R-:W-:Y:S01]  /*aff0*/  HMMA.16816.F32.BF16 R64, R80, R22, R64 ;  /* 0x000000165040723c */ /* 0x000fe20000041840 */
[----:B------:R-:W2:Y:S07]  /*b000*/  LDSM.16.M88.4 R20, [R124+0x5000] ;  /* 0x005000007c14783b */ /* 0x000eae0000000200 */
[C---:B-1----:R-:W-:Y:S08]  /*b010*/  HMMA.16816.F32.BF16 R16, R36.reuse, R96, R16 ;  /* 0x000000602410723c */ /* 0x042ff00000041810 */
[----:B------:R-:W-:Y:S08]  /*b020*/  HMMA.16816.F32.BF16 R12, R36, R98, R12 ;  /* 0x00000062240c723c */ /* 0x000ff0000004180c */
[C---:B------:R-:W-:Y:S08]  /*b030*/  HMMA.16816.F32.BF16 R56, R80.reuse, R4, R56 ;  /* 0x000000045038723c */ /* 0x040ff00000041838 */
[----:B------:R-:W-:Y:S01]  /*b040*/  HMMA.16816.F32.BF16 R44, R80, R6, R44 ;  /* 0x00000006502c723c */ /* 0x000fe2000004182c */
[----:B------:R-:W1:Y:S07]  /*b050*/  LDSM.16.M88.4 R4, [R121+0x5000] ;  /* 0x005000007904783b */ /* 0x000e6e0000000200 */
[----:B------:R-:W-:Y:S08]  /*b060*/  HMMA.16816.F32.BF16 R28, R72, R88, R28 ;  /* 0x00000058481c723c */ /* 0x000ff0000004181c */
[C---:B--2---:R-:W-:Y:S08]  /*b070*/  HMMA.16816.F32.BF16 R16, R24.reuse, R20, R16 ;  /* 0x000000141810723c */ /* 0x044ff00000041810 */
[----:B------:R-:W-:Y:S01]  /*b080*/  HMMA.16816.F32.BF16 R12, R24, R22, R12 ;  /* 0x00000016180c723c */ /* 0x000fe2000004180c */
[----:B------:R-:W2:Y:S07]  /*b090*/  LDSM.16.M88.4 R20, [R121+0x4800] ;  /* 0x004800007914783b */ /* 0x000eae0000000200 */
[C---:B------:R-:W-:Y:S08]  /*b0a0*/  HMMA.16816.F32.BF16 R40, R80.reuse, R92, R40 ;  /* 0x0000005c5028723c */ /* 0x040ff00000041828 */
[----:B------:R-:W-:Y:S01]  /*b0b0*/  HMMA.16816.F32.BF16 R80, R80, R94, R76 ;  /* 0x0000005e5050723c */ /* 0x000fe2000004184c */
[----:B------:R-:W3:Y:S07]  /*b0c0*/  LDSM.16.M88.4 R76, [R124+0x5400] ;  /* 0x005400007c4c783b */ /* 0x000eee0000000200 */
[----:B------:R-:W-:Y:S08]  /*b0d0*/  HMMA.16816.F32.BF16 R64, R72, R90, R64 ;  /* 0x0000005a4840723c */ /* 0x000ff00000041840 */
[----:B-1----:R-:W-:Y:S08]  /*b0e0*/  HMMA.16816.F32.BF16 R16, R8, R4, R16 ;  /* 0x000000040810723c */ /* 0x002ff00000041810 */
[----:B------:R-:W-:Y:S01]  /*b0f0*/  HMMA.16816.F32.BF16 R88, R72, R68, R56 ;  /* 0x000000444858723c */ /* 0x000fe20000041838 */
[----:B------:R-:W-:Y:S07]  /*b100*/  LDSM.16.M88.4 R56, [R121+0x5400] ;  /* 0x005400007938783b */ /* 0x000fee0000000200 */
[----:B------:R-:W-:Y:S01]  /*b110*/  HMMA.16816.F32.BF16 R12, R8, R6, R12 ;  /* 0x00000006080c723c */ /* 0x000fe2000004180c */
[----:B------:R-:W1:Y:S07]  /*b120*/  LDSM.16.M88.4 R4, [R124+0x4c00] ;  /* 0x004c00007c04783b */ /* 0x000e6e0000000200 */
[----:B------:R-:W-:Y:S01]  /*b130*/  HMMA.16816.F32.BF16 R44, R72, R70, R44 ;  /* 0x00000046482c723c */ /* 0x000fe2000004182c */
[----:B------:R-:W-:-:S02]  /*b140*/  FMUL.FTZ R16, R16, c[0x0][0x2ec] ;  /* 0x0000bb0010107a20 */ /* 0x000fc40000410000 */
[----:B------:R-:W-:Y:S02]  /*b150*/  FMUL.FTZ R17, R17, c[0x0][0x2ec] ;  /* 0x0000bb0011117a20 */ /* 0x000fe40000410000 */
[----:B------:R-:W-:Y:S01]  /*b160*/  MUFU.TANH R50, R16 ;  /* 0x0000001000327308 */ /* 0x000fe20000002400 */
[----:B------:R-:W-:Y:S02]  /*b170*/  FMUL.FTZ R53, R18, c[0x0][0x2ec] ;  /* 0x0000bb0012357a20 */ /* 0x000fe40000410000 */
[C---:B------:R-:W-:Y:S05]  /*b180*/  HMMA.16816.F32.BF16 R28, R36.reuse, R32, R28 ;  /* 0x00000020241c723c */ /* 0x040fea000004181c */
[----:B------:R4:W-:Y:S03]  /*b190*/  MUFU.TANH R52, R17 ;  /* 0x0000001100347308 */ /* 0x0009e60000002400 */
[----:B------:R-:W-:Y:S01]  /*b1a0*/  HMMA.16816.F32.BF16 R64, R36, R34, R64 ;  /* 0x000000222440723c */ /* 0x000fe20000041840 */
[----:B------:R-:W-:Y:S01]  /*b1b0*/  LDSM.16.M88.4 R32, [R124+0x5800] ;  /* 0x005800007c20783b */ /* 0x000fe20000000200 */
[----:B------:R-:W-:-:S02]  /*b1c0*/  FMUL.FTZ R12, R12, c[0x0][0x2ec] ;  /* 0x0000bb000c0c7a20 */ /* 0x000fc40000410000 */
[----:B------:R-:W-:Y:S01]  /*b1d0*/  FMUL.FTZ R13, R13, c[0x0][0x2ec] ;  /* 0x0000bb000d0d7a20 */ /* 0x000fe20000410000 */
[----:B------:R-:W-:Y:S01]  /*b1e0*/  MUFU.TANH R53, R53 ;  /* 0x0000003500357308 */ /* 0x000fe20000002400 */
[----:B------:R-:W-:Y:S02]  /*b1f0*/  FMUL.FTZ R14, R14, c[0x0][0x2ec] ;  /* 0x0000bb000e0e7a20 */ /* 0x000fe40000410000 */
[----:B--2---:R-:W-:Y:S01]  /*b200*/  HMMA.16816.F32.BF16 R88, R36, R20, R88 ;  /* 0x000000142458723c */ /* 0x004fe20000041858 */
[----:B------:R-:W-:-:S04]  /*b210*/  FMUL.FTZ R15, R15, c[0x0][0x2ec] ;  /* 0x0000bb000f0f7a20 */ /* 0x000fc80000410000 */
[----:B------:R-:W2:Y:S03]  /*b220*/  MUFU.TANH R61, R12 ;  /* 0x0000000c003d7308 */ /* 0x000ea60000002400 */
[----:B------:R-:W-:Y:S01]  /*b230*/  HMMA.16816.F32.BF16 R44, R36, R22, R44 ;  /* 0x00000016242c723c */ /* 0x000fe2000004182c */
[----:B------:R-:W5:Y:S07]  /*b240*/  LDSM.16.M88.4 R20, [R121+0x4c00] ;  /* 0x004c00007914783b */ /* 0x000f6e0000000200 */
[----:B---3--:R-:W-:Y:S08]  /*b250*/  HMMA.16816.F32.BF16 R28, R24, R76, R28 ;  /* 0x0000004c181c723c */ /* 0x008ff0000004181c */
[----:B-1----:R-:W-:Y:S08]  /*b260*/  HMMA.16816.F32.BF16 R40, R72, R4, R40 ;  /* 0x000000044828723c */ /* 0x002ff00000041828 */
[----:B------:R-:W-:Y:S08]  /*b270*/  HMMA.16816.F32.BF16 R64, R24, R78, R64 ;  /* 0x0000004e1840723c */ /* 0x000ff00000041840 */
[----:B------:R-:W-:Y:S01]  /*b280*/  HMMA.16816.F32.BF16 R80, R72, R6, R80 ;  /* 0x000000064850723c */ /* 0x000fe20000041850 */
[----:B------:R-:W1:Y:S07]  /*b290*/  LDSM.16.M88.4 R4, [R124+0x5c00] ;  /* 0x005c00007c04783b */ /* 0x000e6e0000000200 */
[----:B------:R-:W-:Y:S01]  /*b2a0*/  HMMA.16816.F32.BF16 R28, R8, R56, R28 ;  /* 0x00000038081c723c */ /* 0x000fe2000004181c */
[----:B------:R-:W-:Y:S06]  /*b2b0*/  MUFU.TANH R56, R13 ;  /* 0x0000000d00387308 */ /* 0x000fec0000002400 */
[----:B------:R-:W-:Y:S01]  /*b2c0*/  FMUL.FTZ R57, R19, c[0x0][0x2ec] ;  /* 0x0000bb0013397a20 */ /* 0x000fe20000410000 */
[----:B-----5:R-:W-:Y:S01]  /*b2d0*/  HMMA.16816.F32.BF16 R40, R36, R20, R40 ;  /* 0x000000142428723c */ /* 0x020fe20000041828 */
[----:B----4-:R-:W3:Y:S04]  /*b2e0*/  LDSM.16.M88.4 R16, [R121+0x5800] ;  /* 0x005800007910783b */ /* 0x010ee80000000200 */
[----:B------:R-:W-:Y:S02]  /*b2f0*/  MUFU.TANH R57, R57 ;  /* 0x0000003900397308 */ /* 0x000fe40000002400 */
[----:B------:R-:W-:Y:S01]  /*b300*/  IMAD R20, R54, 0x10, R60 ;  /* 0x0000001036147824 */ /* 0x000fe200078e023c */
[----:B------:R-:W-:Y:S04]  /*b310*/  HMMA.16816.F32.BF16 R64, R8, R58, R64 ;  /* 0x0000003a0840723c */ /* 0x000fe80000041840 */
[----:B------:R-:W-:Y:S01]  /*b320*/  IADD3 R20, R20, 0x1, R135 ;  /* 0x0000000114147810 */ /* 0x000fe20007ffe087 */
[----:B------:R-:W4:Y:S03]  /*b330*/  MUFU.TANH R58, R14 ;  /* 0x0000000e003a7308 */ /* 0x000f260000002400 */
[----:B------:R-:W-:Y:S01]  /*b340*/  HMMA.16816.F32.BF16 R88, R24, R32, R88 ;  /* 0x000000201858723c */ /* 0x000fe20000041858 */
[----:B------:R-:W-:Y:S01]  /*b350*/  IADD3 R20, R55, R20, -R127 ;  /* 0x0000001437147210 */ /* 0x000fe20007ffe87f */
[----:B------:R-:W-:-:S02]  /*b360*/  FMUL.FTZ R28, R28, c[0x0][0x2ec] ;  /* 0x0000bb001c1c7a20 */ /* 0x000fc40000410000 */
[----:B------:R-:W-:Y:S01]  /*b370*/  FMUL.FTZ R29, R29, c[0x0][0x2ec] ;  /* 0x0000bb001d1d7a20 */ /* 0x000fe20000410000 */
[----:B------:R5:W1:Y:S01]  /*b380*/  MUFU.TANH R59, R15 ;  /* 0x0000000f003b7308 */ /* 0x000a620000002400 */
[----:B------:R-:W-:Y:S02]  /*b390*/  IADD3 R20, R20, c[0x0][0x2e8], RZ ;  /* 0x0000ba0014147a10 */ /* 0x000fe40007ffe0ff */
[----:B------:R-:W-:Y:S02]  /*b3a0*/  HMMA.16816.F32.BF16 R80, R36, R22, R80 ;  /* 0x000000162450723c */ /* 0x000fe40000041850 */
[C---:B------:R-:W-:Y:S02]  /*b3b0*/  IADD3 R2, R20.reuse, 0x8, RZ ;  /* 0x0000000814027810 */ /* 0x040fe40007ffe0ff */
[-C--:B------:R-:W-:Y:S01]  /*b3c0*/  IMNMX R100, R20, R55.reuse, PT ;  /* 0x0000003714647217 */ /* 0x080fe20003800200 */
[----:B------:R-:W3:Y:S01]  /*b3d0*/  MUFU.TANH R28, R28 ;  /* 0x0000001c001c7308 */ /* 0x000ee20000002400 */
[----:B------:R-:W-:-:S02]  /*b3e0*/  IMNMX R101, R2, R55, PT ;  /* 0x0000003702657217 */ /* 0x000fc40003800200 */
[C---:B------:R-:W-:Y:S01]  /*b3f0*/  HMMA.16816.F32.BF16 R44, R24.reuse, R34, R44 ;  /* 0x00000022182c723c */ /* 0x040fe2000004182c */
[----:B------:R-:W-:Y:S01]  /*b400*/  IADD3 R2, R0, 0x8, RZ ;  /* 0x0000000800027810 */ /* 0x000fe20007ffe0ff */
[----:B------:R-:W-:Y:S01]  /*b410*/  FMUL.FTZ R32, R64, c[0x0][0x2ec] ;  /* 0x0000bb0040207a20 */ /* 0x000fe20000410000 */
[-C--:B------:R-:W-:Y:S01]  /*b420*/  ISETP.GE.AND P6, PT, R0, R100.reuse, PT ;  /* 0x000000640000720c */ /* 0x080fe20003fc6270 */
[----:B------:R-:W-:Y:S01]  /*b430*/  FMUL.FTZ R33, R65, c[0x0][0x2ec] ;  /* 0x0000bb0041217a20 */ /* 0x000fe20000410000 */
[----:B-----5:R-:W5:Y:S01]  /*b440*/  LDSM.16.M88.4 R12, [R121+0x5c00] ;  /* 0x005c0000790c783b */ /* 0x020f620000000200 */
[----:B------:R-:W-:Y:S01]  /*b450*/  ISETP.GE.AND P5, PT, R2, R100, PT ;  /* 0x000000640200720c */ /* 0x000fe20003fa6270 */
[----:B------:R-:W4:Y:S01]  /*b460*/  MUFU.TANH R29, R29 ;  /* 0x0000001d001d7308 */ /* 0x000f220000002400 */
[----:B-1----:R-:W-:Y:S01]  /*b470*/  HMMA.16816.F32.BF16 R40, R24, R4, R40 ;  /* 0x000000041828723c */ /* 0x002fe20000041828 */
[----:B------:R-:W-:Y:S01]  /*b480*/  FMUL.FTZ R66, R66, c[0x0][0x2ec] ;  /* 0x0000bb0042427a20 */ /* 0x000fe20000410000 */
[----:B--2---:R-:W-:Y:S01]  /*b490*/  FSEL R61, R61, -INF , !P5 ;  /* 0xff8000003d3d7808 */ /* 0x004fe20006800000 */
[----:B------:R-:W-:-:S04]  /*b4a0*/  DEPBAR.LE SB0, 0x0 ;  /* 0x000080000000791a */ /* 0x000fc80000000000 */
[----:B------:R-:W-:Y:S01]  /*b4b0*/  IADD3 R4, R0, 0x1, RZ ;  /* 0x0000000100047810 */ /* 0x000fe20007ffe0ff */
[----:B---3--:R-:W-:Y:S01]  /*b4c0*/  HMMA.16816.F32.BF16 R88, R8, R16, R88 ;  /* 0x000000100858723c */ /* 0x008fe20000041858 */
[----:B------:R-:W1:Y:S01]  /*b4d0*/  MUFU.TANH R32, R32 ;  /* 0x0000002000207308 */ /* 0x000e620000002400 */
[----:B------:R-:W-:Y:S02]  /*b4e0*/  FSEL R5, R50, -INF , !P6 ;  /* 0xff80000032057808 */ /* 0x000fe40007000000 */
[C---:B------:R-:W-:Y:S02]  /*b4f0*/  ISETP.GE.AND P2, PT, R4.reuse, R100, PT ;  /* 0x000000640400720c */ /* 0x040fe40003f46270 */
[-C--:B------:R-:W-:Y:S01]  /*b500*/  ISETP.GE.AND P1, PT, R4, R101.reuse, PT ;  /* 0x000000650400720c */ /* 0x080fe20003f26270 */
[----:B------:R-:W-:Y:S01]  /*b510*/  FMUL.FTZ R16, R30, c[0x0][0x2ec] ;  /* 0x0000bb001e107a20 */ /* 0x000fe20000410000 */
[----:B------:R-:W-:Y:S01]  /*b520*/  HMMA.16816.F32.BF16 R80, R24, R6, R80 ;  /* 0x000000061850723c */ /* 0x000fe20000041850 */
[----:B------:R-:W-:Y:S01]  /*b530*/  IADD3 R4, R0, 0x9, RZ ;  /* 0x0000000900047810 */ /* 0x000fe20007ffe0ff */
[----:B------:R-:W-:Y:S01]  /*b540*/  FMUL.FTZ R17, R31, c[0x0][0x2ec] ;  /* 0x0000bb001f117a20 */ /* 0x000fe20000410000 */
[----:B------:R-:W-:Y:S01]  /*b550*/  FSEL R52, R52, -INF , !P2 ;  /* 0xff80000034347808 */ /* 0x000fe20005000000 */
[----:B------:R-:W2:Y:S01]  /*b560*/  MUFU.TANH R33, R33 ;  /* 0x0000002100217308 */ /* 0x000ea20000002400 */
[----:B------:R-:W-:-:S02]  /*b570*/  ISETP.GE.AND P6, PT, R2, R101, PT ;  /* 0x000000650200720c */ /* 0x000fc40003fc6270 */
[-C--:B------:R-:W-:Y:S01]  /*b580*/  ISETP.GE.AND P2, PT, R4, R100.reuse, PT ;  /* 0x000000640400720c */ /* 0x080fe20003f46270 */
[C---:B------:R-:W-:Y:S01]  /*b590*/  HMMA.16816.F32.BF16 R44, R8.reuse, R18, R44 ;  /* 0x00000012082c723c */ /* 0x040fe2000004182c */
[C---:B------:R-:W-:Y:S02]  /*b5a0*/  ISETP.GE.AND P5, PT, R0.reuse, R101, PT ;  /* 0x000000650000720c */ /* 0x040fe40003fa6270 */
[----:B------:R-:W-:Y:S01]  /*b5b0*/  IADD3 R2, R0, 0x10, RZ ;  /* 0x0000001000027810 */ /* 0x000fe20007ffe0ff */
[----:B------:R-:W3:Y:S01]  /*b5c0*/  MUFU.TANH R16, R16 ;  /* 0x0000001000107308 */ /* 0x000ee20000002400 */
[----:B------:R-:W-:Y:S02]  /*b5d0*/  FSEL R53, R53, -INF , !P5 ;  /* 0xff80000035357808 */ /* 0x000fe40006800000 */
[----:B------:R-:W-:Y:S01]  /*b5e0*/  FMUL.FTZ R19, R67, c[0x0][0x2ec] ;  /* 0x0000bb0043137a20 */ /* 0x000fe20000410000 */
[----:B------:R-:W-:Y:S01]  /*b5f0*/  ISETP.GE.AND P5, PT, R2, R100, PT ;  /* 0x000000640200720c */ /* 0x000fe20003fa6270 */
[----:B------:R-:W-:Y:S01]  /*b600*/  FMUL.FTZ R88, R88, c[0x0][0x2ec] ;  /* 0x0000bb0058587a20 */ /* 0x000fe20000410000 */
[----:B----4-:R-:W-:Y:S01]  /*b610*/  FSEL R58, R58, -INF , !P6 ;  /* 0xff8000003a3a7808 */ /* 0x010fe20007000000 */
[----:B------:R-:W-:Y:S01]  /*b620*/  FMUL.FTZ R89, R89, c[0x0][0x2ec] ;  /* 0x0000bb0059597a20 */ /* 0x000fe20000410000 */
[----:B------:R-:W4:Y:S01]  /*b630*/  MUFU.TANH R17, R17 ;  /* 0x0000001100117308 */ /* 0x000f220000002400 */
[----:B-----5:R-:W-:Y:S01]  /*b640*/  HMMA.16816.F32.BF16 R40, R8, R12, R40 ;  /* 0x0000000c0828723c */ /* 0x020fe20000041828 */
[----:B------:R-:W-:-:S02]  /*b650*/  FMUL.FTZ R91, R91, c[0x0][0x2ec] ;  /* 0x0000bb005b5b7a20 */ /* 0x000fc40000410000 */
[----:B------:R-:W-:-:S04]  /*b660*/  FMUL.FTZ R90, R90, c[0x0][0x2ec] ;  /* 0x0000bb005a5a7a20 */ /* 0x000fc80000410000 */
[----:B------:R-:W-:Y:S01]  /*b670*/  FSEL R13, R56, -INF , !P2 ;  /* 0xff800000380d7808 */ /* 0x000fe20005000000 */
[----:B------:R-:W-:Y:S01]  /*b680*/  HMMA.16816.F32.BF16 R80, R8, R14, R80 ;  /* 0x0000000e0850723c */ /* 0x000fe20000041850 */
[----:B------:R-:W-:Y:S01]  /*b690*/  FSEL R12, R57, -INF , !P1 ;  /* 0xff800000390c7808 */ /* 0x000fe20004800000 */
[----:B------:R-:W5:Y:S01]  /*b6a0*/  MUFU.TANH R18, R66 ;  /* 0x0000004200127308 */ /* 0x000f620000002400 */
[-C--:B------:R-:W-:Y:S01]  /*b6b0*/  ISETP.GE.AND P2, PT, R4, R101.reuse, PT ;  /* 0x000000650400720c */ /* 0x080fe20003f46270 */
[----:B------:R-:W-:Y:S01]  /*b6c0*/  FMUL.FTZ R44, R44, c[0x0][0x2ec] ;  /* 0x0000bb002c2c7a20 */ /* 0x000fe20000410000 */
[----:B------:R-:W-:Y:S01]  /*b6d0*/  ISETP.GE.AND P1, PT, R2, R101, PT ;  /* 0x000000650200720c */ /* 0x000fe20003f26270 */
[----:B------:R-:W-:Y:S01]  /*b6e0*/  FMUL.FTZ R45, R45, c[0x0][0x2ec] ;  /* 0x0000bb002d2d7a20 */ /* 0x000fe20000410000 */
[----:B------:R-:W-:Y:S01]  /*b6f0*/  IADD3 R2, R0, 0x11, RZ ;  /* 0x0000001100027810 */ /* 0x000fe20007ffe0ff */
[----:B------:R-:W-:Y:S01]  /*b700*/  FMUL.FTZ R46, R46, c[0x0][0x2ec] ;  /* 0x0000bb002e2e7a20 */ /* 0x000fe20000410000 */
[----:B------:R-:W-:Y:S01]  /*b710*/  IADD3 R4, R0, 0x18, RZ ;  /* 0x0000001800047810 */ /* 0x000fe20007ffe0ff */
[----:B------:R-:W2:Y:S01]  /*b720*/  MUFU.TANH R19, R19 ;  /* 0x0000001300137308 */ /* 0x000ea20000002400 */
[----:B------:R-:W-:Y:S01]  /*b730*/  FSEL R10, R59, -INF , !P2 ;  /* 0xff8000003b0a7808 */ /* 0x000fe20005000000 */
[----:B------:R-:W-:Y:S01]  /*b740*/  FMUL.FTZ R47, R47, c[0x0][0x2ec] ;  /* 0x0000bb002f2f7a20 */ /* 0x000fe20000410000 */
[----:B------:R-:W-:-:S02]  /*b750*/  FSEL R15, R28, -INF , !P5 ;  /* 0xff8000001c0f7808 */ /* 0x000fc40006800000 */
[CC--:B------:R-:W-:Y:S01]  /*b760*/  ISETP.GE.AND P6, PT, R2.reuse, R100.reuse, PT ;  /* 0x000000640200720c */ /* 0x0c0fe20003fc6270 */
[----:B------:R-:W-:Y:S01]  /*b770*/  FMUL.FTZ R35, R41, c[0x0][0x2ec] ;  /* 0x0000bb0029237a20 */ /* 0x000fe20000410000 */
[-C--:B------:R-:W-:Y:S01]  /*b780*/  ISETP.GE.AND P2, PT, R2, R101.reuse, PT ;  /* 0x000000650200720c */ /* 0x080fe20003f46270 */
[----:B------:R-:W3:Y:S01]  /*b790*/  MUFU.TANH R105, R88 ;  /* 0x0000005800697308 */ /* 0x000ee20000002400 */
[-C--:B------:R-:W-:Y:S01]  /*b7a0*/  ISETP.GE.AND P5, PT, R4, R100.reuse, PT ;  /* 0x000000640400720c */ /* 0x080fe20003fa6270 */
[----:B------:R-:W-:Y:S01]  /*b7b0*/  FMUL.FTZ R40, R40, c[0x0][0x2ec] ;  /* 0x0000bb0028287a20 */ /* 0x000fe20000410000 */
[----:B------:R-:W-:Y:S01]  /*b7c0*/  IADD3 R2, R0, 0x19, RZ ;  /* 0x0000001900027810 */ /* 0x000fe20007ffe0ff */
[----:B------:R-:W-:Y:S01]  /*b7d0*/  FMUL.FTZ R31, R43, c[0x0][0x2ec] ;  /* 0x0000bb002b1f7a20 */ /* 0x000fe20000410000 */
[----:B------:R-:W-:Y:S01]  /*b7e0*/  FSEL R11, R29, -INF , !P6 ;  /* 0xff8000001d0b7808 */ /* 0x000fe20007000000 */
[----:B------:R-:W-:Y:S01]  /*b7f0*/  FMUL.FTZ R34, R80, c[0x0][0x2ec] ;  /* 0x0000bb0050227a20 */ /* 0x000fe20000410000 */
[----:B-1----:R-:W-:Y:S01]  /*b800*/  FSEL R9, R32, -INF , !P5 ;  /* 0xff80000020097808 */ /* 0x002fe20006800000 */
[----:B------:R-:W1:Y:S01]  /*b810*/  MUFU.TANH R103, R89 ;  /* 0x0000005900677308 */ /* 0x000e620000002400 */
[----:B------:R-:W-:Y:S01]  /*b820*/  ISETP.GE.AND P6, PT, R2, R100, PT ;  /* 0x000000640200720c */ /* 0x000fe20003fc6270 */
[----:B------:R-:W-:Y:S01]  /*b830*/  FMUL.FTZ R32, R42, c[0x0][0x2ec] ;  /* 0x0000bb002a207a20 */ /* 0x000fe20000410000 */
[-C--:B------:R-:W-:Y:S01]  /*b840*/  ISETP.GE.AND P5, PT, R4, R101.reuse, PT ;  /* 0x000000650400720c */ /* 0x080fe20003fa6270 */
[----:B------:R-:W-:Y:S01]  /*b850*/  FMUL.FTZ R30, R82, c[0x0][0x2ec] ;  /* 0x0000bb00521e7a20 */ /* 0x000fe20000410000 */
[----:B------:R-:W-:Y:S01]  /*b860*/  IADD3 R4, R0, 0x20, RZ ;  /* 0x0000002000047810 */ /* 0x000fe20007ffe0ff */
[----:B------:R-:W-:Y:S01]  /*b870*/  FMUL.FTZ R29, R83, c[0x0][0x2ec] ;  /* 0x0000bb00531d7a20 */ /* 0x000fe20000410000 */
[----:B--2---:R-:W-:Y:S01]  /*b880*/  FSEL R7, R33, -INF , !P6 ;  /* 0xff80000021077808 */ /* 0x004fe20007000000 */
[----:B------:R-:W2:Y:S01]  /*b890*/  MUFU.TANH R99, R44 ;  /* 0x0000002c00637308 */ /* 0x000ea20000002400 */
[----:B---3--:R-:W-:Y:S01]  /*b8a0*/  FSEL R16, R16, -INF , !P1 ;  /* 0xff80000010107808 */ /* 0x008fe20004800000 */
[----:B------:R-:W-:Y:S01]  /*b8b0*/  FMUL.FTZ R33, R81, c[0x0][0x2ec] ;  /* 0x0000bb0051217a20 */ /* 0x000fe20000410000 */
[----:B------:R-:W-:-:S02]  /*b8c0*/  ISETP.GE.AND P6, PT, R2, R101, PT ;  /* 0x000000650200720c */ /* 0x000fc40003fc6270 */
[----:B------:R-:W-:Y:S02]  /*b8d0*/  ISETP.GE.AND P1, PT, R4, R100, PT ;  /* 0x000000640400720c */ /* 0x000fe40003f26270 */
[C---:B------:R-:W-:Y:S01]  /*b8e0*/  IADD3 R2, R0.reuse, 0x21, RZ ;  /* 0x0000002100027810 */ /* 0x040fe20007ffe0ff */
[----:B------:R-:W3:Y:S01]  /*b8f0*/  MUFU.TANH R97, R45 ;  /* 0x0000002d00617308 */ /* 0x000ee20000002400 */
[----:B------:R-:W-:Y:S02]  /*b900*/  IADD3 R14, R0, 0x28, RZ ;  /* 0x00000028000e7810 */ /* 0x000fe40007ffe0ff */
[----:B----4-:R-:W-:Y:S02]  /*b910*/  FSEL R8, R17, -INF , !P2 ;  /* 0xff80000011087808 */ /* 0x010fe40005000000 */
[----:B------:R-:W-:Y:S02]  /*b920*/  ISETP.GE.AND P2, PT, R4, R101, PT ;  /* 0x000000650400720c */ /* 0x000fe40003f46270 */
[----:B-----5:R-:W-:Y:S01]  /*b930*/  FSEL R6, R18, -INF , !P5 ;  /* 0xff80000012067808 */ /* 0x020fe20006800000 */
[----:B------:R-:W4:Y:S01]  /*b940*/  MUFU.TANH R114, R91 ;  /* 0x0000005b00727308 */ /* 0x000f220000002400 */
[----:B------:R-:W-:-:S02]  /*b950*/  FSEL R4, R19, -INF , !P6 ;  /* 0xff80000013047808 */ /* 0x000fc40007000000 */
[----:B------:R-:W-:Y:S02]  /*b960*/  FSEL R105, R105, -INF , !P1 ;  /* 0xff80000069697808 */ /* 0x000fe40004800000 */
[CC--:B------:R-:W-:Y:S02]  /*b970*/  ISETP.GE.AND P5, PT, R2.reuse, R100.reuse, PT ;  /* 0x000000640200720c */ /* 0x0c0fe40003fa6270 */
[----:B------:R-:W-:Y:S01]  /*b980*/  ISETP.GE.AND P6, PT, R2, R101, PT ;  /* 0x000000650200720c */ /* 0x000fe20003fc6270 */
[----:B------:R-:W5:Y:S01]  /*b990*/  MUFU.TANH R104, R46 ;  /* 0x0000002e00687308 */ /* 0x000f620000002400 */
[----:B------:R-:W-:Y:S02]  /*b9a0*/  ISETP.GE.AND P1, PT, R14, R100, PT ;  /* 0x000000640e00720c */ /* 0x000fe40003f26270 */
[----:B------:R-:W-:Y:S02]  /*b9b0*/  IADD3 R2, R0, 0x29, RZ ;  /* 0x0000002900027810 */ /* 0x000fe40007ffe0ff */
[----:B-1----:R-:W-:-:S02]  /*b9c0*/  FSEL R103, R103, -INF , !P5 ;  /* 0xff80000067677808 */ /* 0x002fc40006800000 */
[----:B--2---:R-:W-:Y:S01]  /*b9d0*/  FSEL R99, R99, -INF , !P1 ;  /* 0xff80000063637808 */ /* 0x004fe20004800000 */
[----:B------:R-:W1:Y:S01]  /*b9e0*/  MUFU.TANH R112, R47 ;  /* 0x0000002f00707308 */ /* 0x000e620000002400 */
[----:B------:R-:W-:Y:S02]  /*b9f0*/  ISETP.GE.AND P5, PT, R2, R100, PT ;  /* 0x000000640200720c */ /* 0x000fe40003fa6270 */
[----:B------:R-:W-:Y:S02]  /*ba00*/  ISETP.GE.AND P1, PT, R14, R101, PT ;  /* 0x000000650e00720c */ /* 0x000fe40003f26270 */
[----:B------:R-:W-:Y:S02]  /*ba10*/  IADD3 R14, R0, 0x30, RZ ;  /* 0x00000030000e7810 */ /* 0x000fe40007ffe0ff */
[----:B---3--:R-:W-:Y:S01]  /*ba20*/  FSEL R97, R97, -INF , !P5 ;  /* 0xff80000061617808 */ /* 0x008fe20006800000 */
[----:B------:R-:W2:Y:S01]  /*ba30*/  MUFU.TANH R32, R32 ;  /* 0x0000002000207308 */ /* 0x000ea20000002400 */
[----:B----4-:R-:W-:-:S02]  /*ba40*/  FSEL R114, R114, -INF , !P6 ;  /* 0xff80000072727808 */ /* 0x010fc40007000000 */
[-C--:B------:R-:W-:Y:S02]  /*ba50*/  ISETP.GE.AND P5, PT, R2, R101.reuse, PT ;  /* 0x000000650200720c */ /* 0x080fe40003fa6270 */
[----:B------:R-:W-:Y:S02]  /*ba60*/  ISETP.GE.AND P6, PT, R14, R101, PT ;  /* 0x000000650e00720c */ /* 0x000fe40003fc6270 */
[----:B------:R-:W-:Y:S01]  /*ba70*/  IADD3 R2, R0, 0x31, RZ ;  /* 0x0000003100027810 */ /* 0x000fe20007ffe0ff */
[----:B------:R-:W3:Y:S01]  /*ba80*/  MUFU.TANH R106, R90 ;  /* 0x0000005a006a7308 */ /* 0x000ee20000002400 */
[----:B-----5:R-:W-:Y:S02]  /*ba90*/  FSEL R104, R104, -INF , !P1 ;  /* 0xff80000068687808 */ /* 0x020fe40004800000 */
[----:B-1----:R-:W-:Y:S02]  /*baa0*/  FSEL R112, R112, -INF , !P5 ;  /* 0xff80000070707808 */ /* 0x002fe40006800000 */
[----:B------:R-:W-:-:S02]  /*bab0*/  ISETP.GE.AND P1, PT, R2, R100, PT ;  /* 0x000000640200720c */ /* 0x000fc40003f26270 */
[----:B------:R-:W-:Y:S01]  /*bac0*/  ISETP.GE.AND P5, PT, R2, R101, PT ;  /* 0x000000650200720c */ /* 0x000fe20003fa6270 */
[----:B------:R-:W1:Y:S01]  /*bad0*/  MUFU.TANH R88, R40 ;  /* 0x0000002800587308 */ /* 0x000e620000002400 */
[----:B--2---:R-:W-:Y:S02]  /*bae0*/  FSEL R32, R32, -INF , !P6 ;  /* 0xff80000020207808 */ /* 0x004fe40007000000 */
[----:B------:R-:W-:Y:S02]  /*baf0*/  ISETP.GT.AND P6, PT, R139, R126, PT ;  /* 0x0000007e8b00720c */ /* 0x000fe40003fc4270 */
[----:B------:R-:W-:Y:S02]  /*bb00*/  IADD3 R2, R0, 0x38, RZ ;  /* 0x0000003800027810 */ /* 0x000fe40007ffe0ff */
[----:B------:R-:W-:Y:S01]  /*bb10*/  SHF.R.S32.HI R17, RZ, 0x1f, R54 ;  /* 0x0000001fff117819 */ /* 0x000fe20000011436 */
[----:B------:R-:W2:Y:S01]  /*bb20*/  MUFU.TANH R35, R35 ;  /* 0x0000002300237308 */ /* 0x000ea20000002400 */
[----:B---3--:R-:W-:-:S02]  /*bb30*/  FSEL R106, R106, -INF , !P2 ;  /* 0xff8000006a6a7808 */ /* 0x008fc40005000000 */
[----:B------:R-:W-:Y:S02]  /*bb40*/  ISETP.GE.AND P2, PT, R14, R100, PT ;  /* 0x000000640e00720c */ /* 0x000fe40003f46270 */
[----:B------:R-:W-:Y:S02]  /*bb50*/  IADD3 R0, R0, 0x39, RZ ;  /* 0x0000003900007810 */ /* 0x000fe40007ffe0ff */
[----:B------:R-:W-:Y:S01]  /*bb60*/  LEA.HI R17, R17, R54, RZ, 0x2 ;  /* 0x0000003611117211 */ /* 0x000fe200078f10ff */
[----:B------:R-:W3:Y:S01]  /*bb70*/  MUFU.TANH R34, R34 ;  /* 0x0000002200227308 */ /* 0x000ee20000002400 */
[----:B-1----:R-:W-:Y:S01]  /*bb80*/  FSEL R88, R88, -INF , !P2 ;  /* 0xff80000058587808 */ /* 0x002fe20005000000 */
[----:B------:R-:W-:Y:S01]  /*bb90*/  BAR.SYNC.DEFER_BLOCKING 0x0 ;  /* 0x0000000000007b1d */ /* 0x000fe20000010000 */
[----:B------:R-:W-:Y:S02]  /*bba0*/  ISETP.GE.AND P2, PT, R2, R100, PT ;  /* 0x000000640200720c */ /* 0x000fe40003f46270 */
[----:B------:R-:W-:-:S03]  /*bbb0*/  LOP3.LUT R17, R17, 0xfffffffc, RZ, 0xc0, !PT ;  /* 0xfffffffc11117812 */ /* 0x000fc600078ec0ff */
[----:B------:R-:W1:Y:S01]  /*bbc0*/  MUFU.TANH R33, R33 ;  /* 0x0000002100217308 */ /* 0x000e620000002400 */
[----:B--2---:R-:W-:Y:S01]  /*bbd0*/  FSEL R35, R35, -INF , !P1 ;  /* 0xff80000023237808 */ /* 0x004fe20004800000 */
[----:B------:R-:W-:Y:S01]  /*bbe0*/  IMAD.IADD R136, R54, 0x1, -R17 ;  /* 0x0000000136887824 */ /* 0x000fe200078e0a11 */
        /* <DEDUP_REMOVED lines=9> */
[----:B---3--:R-:W-:Y:S02]  /*bc80*/  FSEL R30, R30, -INF , !P2 ;  /* 0xff8000001e1e7808 */ /* 0x008fe40005000000 */
[----:B-1----:R-:W-:Y:S01]  /*bc90*/  FSEL R29, R29, -INF , !P1 ;  /* 0xff8000001d1d7808 */ /* 0x002fe20004800000 */
        /* <DEDUP_REMOVED lines=62> */
.L_x_4948:
[----:B------:R-:W-:-:S05]  /*c080*/  IMAD.MOV.U32 R19, RZ, RZ, c[0x0][0x198] ;  /* 0x00006600ff137624 */ /* 0x000fca00078e00ff */
[----:B------:R-:W-:-:S04]  /*c090*/  LEA R19, -R19, RZ, 0x6 ;  /* 0x000000ff13137211 */ /* 0x000fc800078e31ff */
[----:B------:R-:W-:Y:S02]  /*c0a0*/  SHF.R.S32.HI R14, RZ, 0x1f, R19 ;  /* 0x0000001fff0e7819 */ /* 0x000fe40000011413 */
.L_x_4949:
[C---:B------:R-:W-:Y:S02]  /*c0b0*/  LOP3.LUT P5, RZ, R102.reuse, 0x2, RZ, 0xc0, !PT ;  /* 0x0000000266ff7812 */ /* 0x040fe400078ac0ff */
[C---:B------:R-:W-:Y:S02]  /*c0c0*/  LEA R134, P1, R19.reuse, R134, 0x1 ;  /* 0x0000008613867211 */ /* 0x040fe400078208ff */
[C---:B------:R-:W-:Y:S02]  /*c0d0*/  LOP3.LUT P2, RZ, R102.reuse, 0x4, RZ, 0xc0, !PT ;  /* 0x0000000466ff7812 */ /* 0x040fe4000784c0ff */
[----:B------:R-:W-:Y:S02]  /*c0e0*/  LEA.HI.X R133, R19, R133, R14, 0x1, P1 ;  /* 0x0000008513857211 */ /* 0x000fe400008f0c0e */
[----:B------:R-:W-:Y:S02]  /*c0f0*/  P2R R18, PR, RZ, 0x1 ;  /* 0x00000001ff127803 */ /* 0x000fe40000000000 */
[----:B------:R-:W-:-:S03]  /*c100*/  LOP3.LUT P0, RZ, R102, 0x1, RZ, 0xc0, !PT ;  /* 0x0000000166ff7812 */ /* 0x000fc6000780c0ff */
[----:B------:R-:W-:-:S05]  /*c110*/  @P5 IADD3 R17, P1, R19, R110, RZ ;  /* 0x0000006e13115210 */ /* 0x000fca0007f3e0ff */
[----:B------:R-:W-:Y:S01]  /*c120*/  @P5 IMAD.X R0, R14, 0x1, R51, P1 ;  /* 0x000000010e005824 */ /* 0x000fe200008e0633 */
[----:B------:R-:W-:-:S04]  /*c130*/  @P5 LEA R22, P1, R17, c[0x0][0x168], 0x1 ;  /* 0x00005a0011165a11 */ /* 0x000fc800078208ff */
[----:B------:R-:W-:Y:S01]  /*c140*/  @P5 LEA.HI.X R23, R17, c[0x0][0x16c], R0, 0x1, P1 ;  /* 0x00005b0011175a11 */ /* 0x000fe200008f0c00 */
[----:B------:R-:W-:Y:S01]  /*c150*/  IMAD.MOV.U32 R0, RZ, RZ, c[0x0][0x198] ;  /* 0x00006600ff007624 */ /* 0x000fe200078e00ff */
[----:B------:R-:W-:-:S05]  /*c160*/  @P2 IADD3 R17, P1, R19, R110, RZ ;  /* 0x0000006e13112210 */ /* 0x000fca0007f3e0ff */
[----:B------:R-:W-:Y:S01]  /*c170*/  @P2 IMAD.X R2, R14, 0x1, R51, P1 ;  /* 0x000000010e022824 */ /* 0x000fe200008e0633 */
[----:B------:R-:W-:-:S04]  /*c180*/  @P2 LEA R20, P1, R17, c[0x0][0x168], 0x1 ;  /* 0x00005a0011142a11 */ /* 0x000fc800078208ff */
[----:B------:R-:W-:Y:S01]  /*c190*/  @P2 LEA.HI.X R21, R17, c[0x0][0x16c], R2, 0x1, P1 ;  /* 0x00005b0011152a11 */ /* 0x000fe200008f0c02 */
[----:B------:R-:W-:Y:S01]  /*c1a0*/  IMAD.MOV.U32 R17, RZ, RZ, c[0x0][0x19c] ;  /* 0x00006700ff117624 */ /* 0x000fe200078e00ff */
[C---:B------:R-:W-:Y:S01]  /*c1b0*/  LEA R19, P1, R0.reuse, R19, 0x5 ;  /* 0x0000001300137211 */ /* 0x040fe200078228ff */
[----:B------:R-:W-:-:S03]  /*c1c0*/  @P0 IMAD.SHL.U32 R2, R0, 0x20, RZ ;  /* 0x0000002000020824 */ /* 0x000fc600078e00ff */
[C-C-:B------:R-:W-:Y:S02]  /*c1d0*/  LEA.HI.X R14, R0.reuse, R14, R17.reuse, 0x5, P1 ;  /* 0x0000000e000e7211 */ /* 0x140fe400008f2c11 */
[----:B------:R-:W-:Y:S02]  /*c1e0*/  @P0 SHF.L.U64.HI R0, R0, 0x5, R17 ;  /* 0x0000000500000819 */ /* 0x000fe40000010211 */
[----:B------:R-:W-:-:S04]  /*c1f0*/  @P0 LEA R24, P1, R2, R134, 0x1 ;  /* 0x0000008602180211 */ /* 0x000fc800078208ff */
[----:B------:R-:W-:Y:S02]  /*c200*/  @P0 LEA.HI.X R25, R2, R133, R0, 0x1, P1 ;  /* 0x0000008502190211 */ /* 0x000fe400008f0c00 */
[----:B------:R-:W-:Y:S02]  /*c210*/  @P5 IADD3 R17, P1, R19, R110, RZ ;  /* 0x0000006e13115210 */ /* 0x000fe40007f3e0ff */
[----:B------:R-:W-:-:S03]  /*c220*/  ISETP.NE.AND P0, PT, R18, RZ, PT ;  /* 0x000000ff1200720c */ /* 0x000fc60003f05270 */
[----:B------:R-:W-:Y:S01]  /*c230*/  @P5 IMAD.X R0, R14, 0x1, R51, P1 ;  /* 0x000000010e005824 */ /* 0x000fe200008e0633 */
[----:B------:R-:W-:-:S05]  /*c240*/  @P2 IADD3 R19, P1, R19, R110, RZ ;  /* 0x0000006e13132210 */ /* 0x000fca0007f3e0ff */
[----:B------:R-:W-:Y:S01]  /*c250*/  @P2 IMAD.X R14, R14, 0x1, R51, P1 ;  /* 0x000000010e0e2824 */ /* 0x000fe200008e0633 */
        /* <DEDUP_REMOVED lines=40> */
.L_x_4947:
        /* <DEDUP_REMOVED lines=59> */
[--C-:B------:R-:W-:Y:S01]  /*c890*/  FFMA.FTZ R27, R10, c[0x0][0x23c], -R89.reuse ;  /* 0x00008f000a1b7a23 */ /* 0x100fe20000010859 */
[----:B------:R-:W3:Y:S01]  /*c8a0*/  MUFU.EX2 R90, R90 ;  /* 0x0000005a005a7308 */ /* 0x000ee20000000800 */
[--C-:B------:R-:W-:Y:S02]  /*c8b0*/  FFMA.FTZ R24, R11, c[0x0][0x23c], -R96.reuse ;  /* 0x00008f000b187a23 */ /* 0x100fe40000010860 */
[--C-:B------:R-:W-:Y:S02]  /*c8c0*/  FFMA.FTZ R23, R9, c[0x0][0x23c], -R96.reuse ;  /* 0x00008f0009177a23 */ /* 0x100fe40000010860 */
[----:B------:R-:W-:Y:S02]  /*c8d0*/  FFMA.FTZ R21, R8, c[0x0][0x23c], -R89 ;  /* 0x00008f0008157a23 */ /* 0x000fe40000010859 */
[----:B------:R-:W4:Y:S01]  /*c8e0*/  LDSM.16.MT88.4 R8, [R120+0x6400] ;  /* 0x006400007808783b */ /* 0x000f220000004200 */
[----:B------:R-:W-:Y:S01]  /*c8f0*/  MUFU.EX2 R91, R91 ;  /* 0x0000005b005b7308 */ /* 0x000fe20000000800 */
[----:B------:R-:W-:-:S02]  /*c900*/  FFMA.FTZ R25, R15, c[0x0][0x23c], -R96 ;  /* 0x00008f000f197a23 */ /* 0x000fc40000010860 */
[--C-:B------:R-:W-:Y:S01]  /*c910*/  FFMA.FTZ R20, R7, c[0x0][0x23c], -R96.reuse ;  /* 0x00008f0007147a23 */ /* 0x100fe20000010860 */
[----:B------:R-:W5:Y:S01]  /*c920*/  LDSM.16.MT88.4 R12, [R122+0x7400] ;  /* 0x007400007a0c783b */ /* 0x000f620000004200 */
[--C-:B------:R-:W-:Y:S02]  /*c930*/  FFMA.FTZ R28, R16, c[0x0][0x23c], -R89.reuse ;  /* 0x00008f00101c7a23 */ /* 0x100fe40000010859 */
[--C-:B------:R-:W-:Y:S01]  /*c940*/  FFMA.FTZ R22, R6, c[0x0][0x23c], -R89.reuse ;  /* 0x00008f0006167a23 */ /* 0x100fe20000010859 */
[----:B------:R-:W1:Y:S01]  /*c950*/  MUFU.EX2 R26, R26 ;  /* 0x0000001a001a7308 */ /* 0x000e620000000800 */
        /* <DEDUP_REMOVED lines=11> */
[----:B-1----:R-:W-:Y:S01]  /*ca10*/  F2FP.BF16.PACK_AB R50, R26, R91 ;  /* 0x0000005b1a32723e */ /* 0x002fe200000010ff */
        /* <DEDUP_REMOVED lines=8> */
[----:B------:R-:W1:Y:S01]  /*caa0*/  MUFU.EX2 R27, R27 ;  /* 0x0000001b001b7308 */ /* 0x000e620000000800 */
[----:B--2---:R-:W-:Y:S01]  /*cab0*/  F2FP.BF16.PACK_AB R49, R92, R95 ;  /* 0x0000005f5c31723e */ /* 0x004fe200000010ff */
[----:B------:R-:W-:-:S02]  /*cac0*/  FFMA.FTZ R31, R31, c[0x0][0x23c], -R89 ;  /* 0x00008f001f1f7a23 */ /* 0x000fc40000010859 */
[--C-:B------:R-:W-:Y:S02]  /*cad0*/  FFMA.FTZ R30, R30, c[0x0][0x23c], -R89.reuse ;  /* 0x00008f001e1e7a23 */ /* 0x100fe40000010859 */
[----:B------:R-:W-:Y:S02]  /*cae0*/  FFMA.FTZ R29, R29, c[0x0][0x23c], -R89 ;  /* 0x00008f001d1d7a23 */ /* 0x000fe40000010859 */
[----:B------:R-:W-:Y:S01]  /*caf0*/  MUFU.EX2 R25, R25 ;  /* 0x0000001900197308 */ /* 0x000fe20000000800 */
[----:B------:R-:W-:Y:S02]  /*cb00*/  FADD.FTZ R90, R93, R90 ;  /* 0x0000005a5d5a7221 */ /* 0x000fe40000010000 */
[----:B------:R-:W-:Y:S02]  /*cb10*/  FADD.FTZ R95, R95, R92 ;  /* 0x0000005c5f5f7221 */ /* 0x000fe40000010000 */
[----:B------:R-:W-:Y:S01]  /*cb20*/  FADD.FTZ R91, R91, R90 ;  /* 0x0000005a5b5b7221 */ /* 0x000fe20000010000 */
[----:B-1----:R-:W-:-:S02]  /*cb30*/  F2FP.BF16.PACK_AB R51, R27, R94 ;  /* 0x0000005e1b33723e */ /* 0x002fc400000010ff */
[----:B------:R-:W1:Y:S01]  /*cb40*/  MUFU.EX2 R24, R24 ;  /* 0x0000001800187308 */ /* 0x000e620000000800 */
[----:B------:R-:W-:Y:S02]  /*cb50*/  FADD.FTZ R94, R94, R95 ;  /* 0x0000005f5e5e7221 */ /* 0x000fe40000010000 */
[----:B------:R-:W-:Y:S02]  /*cb60*/  FADD.FTZ R26, R26, R91 ;  /* 0x0000005b1a1a7221 */ /* 0x000fe40000010000 */
[----:B------:R-:W-:Y:S01]  /*cb70*/  FADD.FTZ R27, R27, R94 ;  /* 0x0000005e1b1b7221 */ /* 0x000fe20000010000 */
[C---:B------:R-:W-:Y:S02]  /*cb80*/  HMMA.16816.F32.BF16 R72, R48.reuse, R68, RZ ;  /* 0x000000443048723c */ /* 0x040fe400000418ff */
        /* <DEDUP_REMOVED lines=29> */
[C---:B----4-:R-:W-:Y:S02]  /*cd60*/  HMMA.16816.F32.BF16 R72, R4.reuse, R8, R72 ;  /* 0x000000080448723c */ /* 0x050fe40000041848 */
[----:B------:R-:W-:Y:S06]  /*cd70*/  MUFU.EX2 R98, R98 ;  /* 0x0000006200627308 */ /* 0x000fec0000000800 */
[----:B------:R-:W-:Y:S01]  /*cd80*/  HMMA.16816.F32.BF16 R68, R4, R10, R68 ;  /* 0x0000000a0444723c */ /* 0x000fe20000041844 */
[----:B------:R-:W2:Y:S01]  /*cd90*/  LDSM.16.MT88.4 R8, [R120+0x8000] ;  /* 0x008000007808783b */ /* 0x000ea20000004200 */
[----:B------:R-:W-:Y:S06]  /*cda0*/  MUFU.EX2 R106, R106 ;  /* 0x0000006a006a7308 */ /* 0x000fec0000000800 */
[----:B------:R-:W-:Y:S02]  /*cdb0*/  HMMA.16816.F32.BF16 R40, R48, R42, RZ ;  /* 0x0000002a3028723c */ /* 0x000fe400000418ff */
[----:B------:R-:W4:Y:S06]  /*cdc0*/  MUFU.EX2 R99, R99 ;  /* 0x0000006300637308 */ /* 0x000f2c0000000800 */
[C---:B-----5:R-:W-:Y:S02]  /*cdd0*/  HMMA.16816.F32.BF16 R64, R4.reuse, R12, R64 ;  /* 0x0000000c0440723c */ /* 0x060fe40000041840 */
[----:B------:R-:W-:Y:S06]  /*cde0*/  MUFU.EX2 R104, R104 ;  /* 0x0000006800687308 */ /* 0x000fec0000000800 */
[C---:B------:R-:W-:Y:S01]  /*cdf0*/  HMMA.16816.F32.BF16 R60, R4.reuse, R14, R60 ;  /* 0x0000000e043c723c */ /* 0x040fe2000004183c */
[----:B------:R-:W5:Y:S01]  /*ce00*/  LDSM.16.MT88.4 R12, [R122+0x8400] ;  /* 0x008400007a0c783b */ /* 0x000f620000004200 */
[----:B------:R-:W1:Y:S06]  /*ce10*/  MUFU.EX2 R97, R97 ;  /* 0x0000006100617308 */ /* 0x000e6c0000000800 */
[C---:B---3--:R-:W-:Y:S02]  /*ce20*/  HMMA.16816.F32.BF16 R80, R4.reuse, R16, R80 ;  /* 0x000000100450723c */ /* 0x048fe40000041850 */
[----:B------:R-:W-:Y:S06]  /*ce30*/  MUFU.EX2 R88, R88 ;  /* 0x0000005800587308 */ /* 0x000fec0000000800 */
[----:B------:R-:W-:Y:S01]  /*ce40*/  HMMA.16816.F32.BF16 R76, R4, R18, R76 ;  /* 0x00000012044c723c */ /* 0x000fe2000004184c */
[----:B------:R-:W3:Y:S01]  /*ce50*/  LDSM.16.MT88.4 R16, [R120+0x7400] ;  /* 0x007400007810783b */ /* 0x000ee20000004200 */
[----:B------:R-:W1:Y:S06]  /*ce60*/  MUFU.EX2 R35, R35 ;  /* 0x0000002300237308 */ /* 0x000e6c0000000800 */
[C---:B--2---:R-:W-:Y:S02]  /*ce70*/  HMMA.16816.F32.BF16 R44, R48.reuse, R8, RZ ;  /* 0x00000008302c723c */ /* 0x044fe400000418ff */
[----:B------:R-:W-:Y:S06]  /*ce80*/  MUFU.EX2 R34, R34 ;  /* 0x0000002200227308 */ /* 0x000fec0000000800 */
[----:B------:R-:W-:Y:S01]  /*ce90*/  HMMA.16816.F32.BF16 R48, R48, R10, RZ ;  /* 0x0000000a3030723c */ /* 0x000fe200000418ff */
[----:B------:R-:W2:Y:S01]  /*cea0*/  LDSM.16.MT88.4 R8, [R120+0x8400] ;  /* 0x008400007808783b */ /* 0x000ea20000004200 */
[----:B------:R-:W-:Y:S06]  /*ceb0*/  MUFU.EX2 R143, R143 ;  /* 0x0000008f008f7308 */ /* 0x000fec0000000800 */
[C---:B-----5:R-:W-:Y:S02]  /*cec0*/  HMMA.16816.F32.BF16 R36, R4.reuse, R12, R36 ;  /* 0x0000000c0424723c */ /* 0x060fe40000041824 */
[----:B------:R-:W-:Y:S06]  /*ced0*/  MUFU.EX2 R32, R32 ;  /* 0x0000002000207308 */ /* 0x000fec0000000800 */
[C---:B------:R-:W-:Y:S01]  /*cee0*/  HMMA.16816.F32.BF16 R40, R4.reuse, R14, R40 ;  /* 0x0000000e0428723c */ /* 0x040fe20000041828 */
[----:B------:R-:W5:Y:S01]  /*cef0*/  LDSM.16.MT88.4 R12, [R122+0x6800] ;  /* 0x006800007a0c783b */ /* 0x000f620000004200 */
[----:B------:R-:W1:Y:S06]  /*cf00*/  MUFU.EX2 R31, R31 ;  /* 0x0000001f001f7308 */ /* 0x000e6c0000000800 */
[C---:B---3--:R-:W-:Y:S02]  /*cf10*/  HMMA.16816.F32.BF16 R56, R4.reuse, R16, R56 ;  /* 0x000000100438723c */ /* 0x048fe40000041838 */
[----:B------:R-:W-:Y:S06]  /*cf20*/  MUFU.EX2 R30, R30 ;  /* 0x0000001e001e7308 */ /* 0x000fec0000000800 */
[C---:B------:R-:W-:Y:S01]  /*cf30*/  HMMA.16816.F32.BF16 R52, R4.reuse, R18, R52 ;  /* 0x000000120434723c */ /* 0x040fe20000041834 */
[----:B------:R-:W-:Y:S01]  /*cf40*/  LDSM.16.MT88.4 R16, [R122+0x6c00] ;  /* 0x006c00007a10783b */ /* 0x000fe20000004200 */
[----:B------:R-:W3:Y:S06]  /*cf50*/  MUFU.EX2 R29, R29 ;  /* 0x0000001d001d7308 */ /* 0x000eec0000000800 */
[C---:B--2---:R-:W-:Y:S08]  /*cf60*/  HMMA.16816.F32.BF16 R44, R4.reuse, R8, R44 ;  /* 0x00000008042c723c */ /* 0x044ff0000004182c */
[----:B------:R-:W-:Y:S01]  /*cf70*/  HMMA.16816.F32.BF16 R48, R4, R10, R48 ;  /* 0x0000000a0430723c */ /* 0x000fe20000041830 */
[----:B------:R-:W2:Y:S06]  /*cf80*/  LDSM.16.MT88.4 R8, [R120+0x6800] ;  /* 0x006800007808783b */ /* 0x000eac0000004200 */
[----:B-1----:R-:W-:Y:S01]  /*cf90*/  F2FP.BF16.PACK_AB R4, R105, R108 ;  /* 0x0000006c6904723e */ /* 0x002fe200000010ff */
        /* <DEDUP_REMOVED lines=39> */
[----:B------:R-:W-:Y:S01]  /*d210*/  HMMA.16816.F32.BF16 R80, R4, R16, R80 ;  /* 0x000000100450723c */ /* 0x000fe20000041850 */
        /* <DEDUP_REMOVED lines=81> */
.L_x_4951:
[----:B------:R-:W-:-:S05]  /*d730*/  IMAD.MOV.U32 R5, RZ, RZ, c[0x0][0x1a0] ;  /* 0x00006800ff057624 */ /* 0x000fca00078e00ff */
[----:B------:R-:W-:-:S04]  /*d740*/  LEA R5, -R5, RZ, 0x6 ;  /* 0x000000ff05057211 */ /* 0x000fc800078e31ff */
[----:B------:R-:W-:Y:S02]  /*d750*/  SHF.R.S32.HI R3, RZ, 0x1f, R5 ;  /* 0x0000001fff037819 */ /* 0x000fe40000011405 */
.L_x_4952:
        /* <DEDUP_REMOVED lines=49> */
[----:B------:R-:W-:-:S04]  /*da70*/  @P5 LEA R6, P1, R7, c[0x0][0x170], 0x1 ;  /* 0x00005c0007065a11 */ /* 0x000fc800078208ff */
        /* <DEDUP_REMOVED lines=13> */
[----:B------:R-:W5:Y:S04]  /*db50*/  LDSM.16.M88.4 R16, [R124+0x3400] ;  /* 0x003400007c10783b */ /* 0x000f680000000200 */
[----:B--2---:R-:W3:Y:S04]  /*db60*/  LDSM.16.M88.4 R8, [R124+0x3800] ;  /* 0x003800007c08783b */ /* 0x004ee80000000200 */
[----:B------:R-:W4:Y:S04]  /*db70*/  LDSM.16.M88.4 R92, [R124+0x3c00] ;  /* 0x003c00007c5c783b */ /* 0x000f280000000200 */
[----:B------:R-:W-:Y:S04]  /*db80*/  LDSM.16.M88.4 R32, [R123] ;  /* 0x000000007b20783b */ /* 0x000fe80000000200 */
[----:B------:R-:W2:Y:S04]  /*db90*/  LDSM.16.M88.4 R84, [R121+0x3000] ;  /* 0x003000007954783b */ /* 0x000ea80000000200 */
[----:B------:R-:W2:Y:S04]  /*dba0*/  LDSM.16.M88.4 R96, [R121+0x3400] ;  /* 0x003400007960783b */ /* 0x000ea80000000200 */
[----:B------:R-:W0:Y:S01]  /*dbb0*/  LDGDEPBAR ;  /* 0x00000000000079af */ /* 0x000e220000000000 */
[C---:B-1----:R-:W-:Y:S08]  /*dbc0*/  HMMA.16816.F32.BF16 R28, R88.reuse, R24, RZ ;  /* 0x00000018581c723c */ /* 0x042ff000000418ff */
[C---:B------:R-:W-:Y:S08]  /*dbd0*/  HMMA.16816.F32.BF16 R24, R88.reuse, R26, RZ ;  /* 0x0000001a5818723c */ /* 0x040ff000000418ff */
[C---:B-----5:R-:W-:Y:S08]  /*dbe0*/  HMMA.16816.F32.BF16 R20, R88.reuse, R16, RZ ;  /* 0x000000105814723c */ /* 0x060ff000000418ff */
[C---:B---3--:R-:W-:Y:S08]  /*dbf0*/  HMMA.16816.F32.BF16 R12, R88.reuse, R8, RZ ;  /* 0x00000008580c723c */ /* 0x048ff000000418ff */
[C---:B------:R-:W-:Y:S08]  /*dc00*/  HMMA.16816.F32.BF16 R16, R88.reuse, R18, RZ ;  /* 0x000000125810723c */ /* 0x040ff000000418ff */
[C---:B------:R-:W-:Y:S08]  /*dc10*/  HMMA.16816.F32.BF16 R8, R88.reuse, R10, RZ ;  /* 0x0000000a5808723c */ /* 0x040ff000000418ff */
[C---:B----4-:R-:W-:Y:S08]  /*dc20*/  HMMA.16816.F32.BF16 R4, R88.reuse, R92, RZ ;  /* 0x0000005c5804723c */ /* 0x050ff000000418ff */
[----:B------:R-:W-:Y:S01]  /*dc30*/  HMMA.16816.F32.BF16 R88, R88, R94, RZ ;  /* 0x0000005e5858723c */ /* 0x000fe200000418ff */
[----:B------:R-:W1:Y:S07]  /*dc40*/  LDSM.16.M88.4 R92, [R121+0x3800] ;  /* 0x00380000795c783b */ /* 0x000e6e0000000200 */
[C---:B--2---:R-:W-:Y:S08]  /*dc50*/  HMMA.16816.F32.BF16 R28, R32.reuse, R84, R28 ;  /* 0x00000054201c723c */ /* 0x044ff0000004181c */
        /* <DEDUP_REMOVED lines=37> */
[----:B------:R-:W3:Y:S11]  /*deb0*/  LDSM.16.M88.4 R84, [R124+0x5400] ;  /* 0x005400007c54783b */ /* 0x000ef60000000200 */
[C---:B--2---:R-:W-:Y:S08]  /*dec0*/  HMMA.16816.F32.BF16 R4, R92.reuse, R96, R4 ;  /* 0x000000605c04723c */ /* 0x044ff00000041804 */
[C---:B------:R-:W-:Y:S08]  /*ded0*/  HMMA.16816.F32.BF16 R88, R92.reuse, R98, R88 ;  /* 0x000000625c58723c */ /* 0x040ff00000041858 */
[C---:B-1----:R-:W-:Y:S08]  /*dee0*/  HMMA.16816.F32.BF16 R28, R92.reuse, R32, R28 ;  /* 0x000000205c1c723c */ /* 0x042ff0000004181c */
[C---:B------:R-:W-:Y:S01]  /*def0*/  HMMA.16816.F32.BF16 R24, R92.reuse, R34, R24 ;  /* 0x000000225c18723c */ /* 0x040fe20000041818 */
[----:B------:R-:W1:Y:S07]  /*df00*/  LDSM.16.M88.4 R32, [R124+0x5800] ;  /* 0x005800007c20783b */ /* 0x000e6e0000000200 */
[C---:B---3--:R-:W-:Y:S08]  /*df10*/  HMMA.16816.F32.BF16 R20, R92.reuse, R84, R20 ;  /* 0x000000545c14723c */ /* 0x048ff00000041814 */
        /* <DEDUP_REMOVED lines=10> */
[----:B------:R-:W-:Y:S01]  /*dfc0*/  FMUL.FTZ R3, R28, c[0x0][0x2ec] ;  /* 0x0000bb001c037a20 */ /* 0x000fe20000410000 */
[----:B------:R-:W-:Y:S01]  /*dfd0*/  HMMA.16816.F32.BF16 R16, R84, R94, R16 ;  /* 0x0000005e5410723c */ /* 0x000fe20000041810 */
[----:B------:R-:W-:-:S02]  /*dfe0*/  FMUL.FTZ R28, R30, c[0x0][0x2ec] ;  /* 0x0000bb001e1c7a20 */ /* 0x000fc40000410000 */
[----:B------:R-:W-:Y:S02]  /*dff0*/  FMUL.FTZ R92, R31, c[0x0][0x2ec] ;  /* 0x0000bb001f5c7a20 */ /* 0x000fe40000410000 */
[----:B------:R-:W-:Y:S01]  /*e000*/  FMUL.FTZ R29, R29, c[0x0][0x2ec] ;  /* 0x0000bb001d1d7a20 */ /* 0x000fe20000410000 */
[----:B------:R-:W-:Y:S01]  /*e010*/  MUFU.TANH R3, R3 ;  /* 0x0000000300037308 */ /* 0x000fe20000002400 */
[----:B------:R-:W-:Y:S02]  /*e020*/  FMUL.FTZ R24, R24, c[0x0][0x2ec] ;  /* 0x0000bb0018187a20 */ /* 0x000fe40000410000 */
[----:B------:R-:W-:Y:S02]  /*e030*/  FMUL.FTZ R30, R25, c[0x0][0x2ec] ;  /* 0x0000bb00191e7a20 */ /* 0x000fe40000410000 */
[----:B------:R-:W-:-:S03]  /*e040*/  FMUL.FTZ R93, R26, c[0x0][0x2ec] ;  /* 0x0000bb001a5d7a20 */ /* 0x000fc60000410000 */
[----:B------:R2:W-:Y:S01]  /*e050*/  MUFU.TANH R31, R24 ;  /* 0x00000018001f7308 */ /* 0x0005e20000002400 */
[----:B------:R-:W-:Y:S02]  /*e060*/  FMUL.FTZ R110, R20, c[0x0][0x2ec] ;  /* 0x0000bb00146e7a20 */ /* 0x000fe40000410000 */
[----:B------:R-:W3:Y:S01]  /*e070*/  S2R R20, SR_TID.X ;  /* 0x0000000000147919 */ /* 0x000ee20000002100 */
[----:B------:R-:W-:Y:S02]  /*e080*/  FMUL.FTZ R22, R22, c[0x0][0x2ec] ;  /* 0x0000bb0016167a20 */ /* 0x000fe40000410000 */
[----:B------:R-:W-:Y:S02]  /*e090*/  FMUL.FTZ R21, R21, c[0x0][0x2ec] ;  /* 0x0000bb0015157a20 */ /* 0x000fe40000410000 */
        /* <DEDUP_REMOVED lines=8> */
[----:B------:R-:W-:Y:S01]  /*e120*/  HMMA.16816.F32.BF16 R8, R84, R34, R8 ;  /* 0x000000225408723c */ /* 0x000fe20000041808 */
[----:B--2---:R-:W2:Y:S01]  /*e130*/  LDSM.16.M88.4 R24, [R121+0x5c00] ;  /* 0x005c00007918783b */ /* 0x004ea20000000200 */
[----:B------:R-:W-:Y:S01]  /*e140*/  FMUL.FTZ R19, R19, c[0x0][0x2ec] ;  /* 0x0000bb0013137a20 */ /* 0x000fe20000410000 */
[----:B------:R-:W-:-:S04]  /*e150*/  DEPBAR.LE SB0, 0x0 ;  /* 0x000080000000791a */ /* 0x000fc80000000000 */
[----:B------:R-:W4:Y:S08]  /*e160*/  MUFU.TANH R93, R93 ;  /* 0x0000005d005d7308 */ /* 0x000f300000002400 */
[----:B------:R-:W5:Y:S01]  /*e170*/  MUFU.TANH R30, R30 ;  /* 0x0000001e001e7308 */ /* 0x000f620000002400 */
[----:B------:R-:W-:Y:S02]  /*e180*/  FMUL.FTZ R140, R12, c[0x0][0x2ec] ;  /* 0x0000bb000c8c7a20 */ /* 0x000fe40000410000 */
[----:B---3--:R-:W-:-:S02]  /*e190*/  IMAD.SHL.U32 R12, R20, 0x2, RZ ;  /* 0x00000002140c7824 */ /* 0x008fc400078e00ff */
[----:B------:R-:W-:Y:S02]  /*e1a0*/  FMUL.FTZ R138, R13, c[0x0][0x2ec] ;  /* 0x0000bb000d8a7a20 */ /* 0x000fe40000410000 */
[----:B------:R-:W-:Y:S01]  /*e1b0*/  FMUL.FTZ R118, R14, c[0x0][0x2ec] ;  /* 0x0000bb000e767a20 */ /* 0x000fe20000410000 */
[----:B------:R-:W-:Y:S01]  /*e1c0*/  LOP3.LUT R12, R12, 0x6, RZ, 0xc0, !PT ;  /* 0x000000060c0c7812 */ /* 0x000fe200078ec0ff */
[----:B------:R-:W-:Y:S01]  /*e1d0*/  MUFU.TANH R32, R32 ;  /* 0x0000002000207308 */ /* 0x000fe20000002400 */
[----:B------:R-:W-:Y:S02]  /*e1e0*/  FMUL.FTZ R148, R9, c[0x0][0x2ec] ;  /* 0x0000bb0009947a20 */ /* 0x000fe40000410000 */
[----:B------:R-:W-:Y:S02]  /*e1f0*/  FMUL.FTZ R146, R8, c[0x0][0x2ec] ;  /* 0x0000bb0008927a20 */ /* 0x000fe40000410000 */
[----:B------:R-:W-:Y:S02]  /*e200*/  IMAD R13, R139, 0x40, R12 ;  /* 0x000000408b0d7824 */ /* 0x000fe400078e020c */
[----:B------:R-:W-:Y:S01]  /*e210*/  FMUL.FTZ R15, R15, c[0x0][0x2ec] ;  /* 0x0000bb000f0f7a20 */ /* 0x000fe20000410000 */
[----:B------:R-:W-:Y:S01]  /*e220*/  MUFU.TANH R110, R110 ;  /* 0x0000006e006e7308 */ /* 0x000fe20000002400 */
[----:B------:R-:W-:Y:S01]  /*e230*/  FMUL.FTZ R10, R10, c[0x0][0x2ec] ;  /* 0x0000bb000a0a7a20 */ /* 0x000fe20000410000 */
[----:B------:R-:W-:Y:S01]  /*e240*/  IADD3 R12, R13, 0x1, RZ ;  /* 0x000000010d0c7810 */ /* 0x000fe20007ffe0ff */
[----:B------:R-:W-:Y:S01]  /*e250*/  FMUL.FTZ R11, R11, c[0x0][0x2ec] ;  /* 0x0000bb000b0b7a20 */ /* 0x000fe20000410000 */
[----:B------:R-:W-:-:S02]  /*e260*/  IADD3 R9, R13, 0x11, RZ ;  /* 0x000000110d097810 */ /* 0x000fc40007ffe0ff */
[CC--:B------:R-:W-:Y:S02]  /*e270*/  ISETP.GE.AND P1, PT, R12.reuse, R100.reuse, PT ;  /* 0x000000640c00720c */ /* 0x0c0fe40003f26270 */
[-C--:B------:R-:W-:Y:S01]  /*e280*/  ISETP.GE.AND P5, PT, R12, R101.reuse, PT ;  /* 0x000000650c00720c */ /* 0x080fe20003fa6270 */
[C---:B--2---:R-:W-:Y:S01]  /*e290*/  HMMA.16816.F32.BF16 R4, R84.reuse, R24, R4 ;  /* 0x000000185404723c */ /* 0x044fe20000041804 */
[C---:B------:R-:W-:Y:S01]  /*e2a0*/  IADD3 R12, R13.reuse, 0x8, RZ ;  /* 0x000000080d0c7810 */ /* 0x040fe20007ffe0ff */
[----:B------:R-:W2:Y:S01]  /*e2b0*/  MUFU.TANH R108, R22 ;  /* 0x00000016006c7308 */ /* 0x000ea20000002400 */
[----:B-1----:R-:W-:Y:S02]  /*e2c0*/  FSEL R14, R92, -INF , !P5 ;  /* 0xff8000005c0e7808 */ /* 0x002fe40006800000 */
[C---:B------:R-:W-:Y:S02]  /*e2d0*/  ISETP.GE.AND P6, PT, R12.reuse, R100, PT ;  /* 0x000000640c00720c */ /* 0x040fe40003fc6270 */
[----:B------:R-:W-:Y:S01]  /*e2e0*/  ISETP.GE.AND P2, PT, R12, R101, PT ;  /* 0x000000650c00720c */ /* 0x000fe20003f46270 */
[----:B------:R-:W-:Y:S01]  /*e2f0*/  HMMA.16816.F32.BF16 R88, R84, R26, R88 ;  /* 0x0000001a5458723c */ /* 0x000fe20000041858 */
[----:B------:R-:W-:Y:S01]  /*e300*/  IADD3 R12, R13, 0x9, RZ ;  /* 0x000000090d0c7810 */ /* 0x000fe20007ffe0ff */
[----:B------:R1:W-:Y:S01]  /*e310*/  MUFU.TANH R156, R16 ;  /* 0x00000010009c7308 */ /* 0x0003e20000002400 */
[----:B----4-:R-:W-:-:S02]  /*e320*/  FSEL R8, R93, -INF , !P2 ;  /* 0xff8000005d087808 */ /* 0x010fc40005000000 */
[----:B------:R-:W-:-:S05]  /*e330*/  ISETP.GE.AND P5, PT, R12, R101, PT ;  /* 0x000000650c00720c */ /* 0x000fca0003fa6270 */
[----:B------:R-:W3:Y:S06]  /*e340*/  MUFU.TANH R106, R21 ;  /* 0x00000015006a7308 */ /* 0x000eec0000002400 */
[----:B------:R-:W-:Y:S01]  /*e350*/  FMUL.FTZ R99, R5, c[0x0][0x2ec] ;  /* 0x0000bb0005637a20 */ /* 0x000fe20000410000 */
[----:B------:R-:W-:Y:S01]  /*e360*/  IADD3 R5, R13, 0x21, RZ ;  /* 0x000000210d057810 */ /* 0x000fe20007ffe0ff */
[----:B------:R4:W-:Y:S01]  /*e370*/  MUFU.TANH R152, R18 ;  /* 0x0000001200987308 */ /* 0x0009e20000002400 */
[----:B-1----:R-:W-:Y:S01]  /*e380*/  FSEL R16, R29, -INF , !P1 ;  /* 0xff8000001d107808 */ /* 0x002fe20004800000 */
[----:B------:R-:W-:Y:S01]  /*e390*/  FMUL.FTZ R4, R4, c[0x0][0x2ec] ;  /* 0x0000bb0004047a20 */ /* 0x000fe20000410000 */
[-C--:B------:R-:W-:Y:S01]  /*e3a0*/  ISETP.GE.AND P1, PT, R12, R100.reuse, PT ;  /* 0x000000640c00720c */ /* 0x080fe20003f26270 */
[----:B------:R-:W-:Y:S01]  /*e3b0*/  FMUL.FTZ R6, R6, c[0x0][0x2ec] ;  /* 0x0000bb0006067a20 */ /* 0x000fe20000410000 */
[----:B------:R-:W-:Y:S01]  /*e3c0*/  IADD3 R12, R13, 0x10, RZ ;  /* 0x000000100d0c7810 */ /* 0x000fe20007ffe0ff */
[----:B------:R-:W-:Y:S01]  /*e3d0*/  FMUL.FTZ R86, R90, c[0x0][0x2ec] ;  /* 0x0000bb005a567a20 */ /* 0x000fe20000410000 */
[----:B-----5:R-:W-:Y:S01]  /*e3e0*/  FSEL R30, R30, -INF , !P1 ;  /* 0xff8000001e1e7808 */ /* 0x020fe20004800000 */
[----:B------:R-:W-:Y:S01]  /*e3f0*/  MUFU.TANH R154, R17 ;  /* 0x00000011009a7308 */ /* 0x000fe20000002400 */
[----:B------:R-:W-:Y:S01]  /*e400*/  ISETP.GE.AND P2, PT, R12, R101, PT ;  /* 0x000000650c00720c */ /* 0x000fe20003f46270 */
[----:B------:R-:W-:Y:S01]  /*e410*/  FMUL.FTZ R7, R7, c[0x0][0x2ec] ;  /* 0x0000bb0007077a20 */ /* 0x000fe20000410000 */
[-C--:B------:R-:W-:Y:S01]  /*e420*/  ISETP.GE.AND P1, PT, R9, R100.reuse, PT ;  /* 0x000000640900720c */ /* 0x080fe20003f26270 */
[----:B------:R-:W-:Y:S01]  /*e430*/  FMUL.FTZ R88, R88, c[0x0][0x2ec] ;  /* 0x0000bb0058587a20 */ /* 0x000fe20000410000 */
[----:B--2---:R-:W-:Y:S01]  /*e440*/  FSEL R108, R108, -INF , !P2 ;  /* 0xff8000006c6c7808 */ /* 0x004fe20005000000 */
[----:B------:R-:W-:Y:S01]  /*e450*/  FMUL.FTZ R87, R91, c[0x0][0x2ec] ;  /* 0x0000bb005b577a20 */ /* 0x000fe20000410000 */
[----:B---3--:R-:W-:Y:S01]  /*e460*/  FSEL R106, R106, -INF , !P1 ;  /* 0xff8000006a6a7808 */ /* 0x008fe20004800000 */
[----:B------:R-:W1:Y:S01]  /*e470*/  MUFU.TANH R104, R23 ;  /* 0x0000001700687308 */ /* 0x000e620000002400 */
[----:B----4-:R-:W-:Y:S01]  /*e480*/  FSEL R18, R31, -INF , !P6 ;  /* 0xff8000001f127808 */ /* 0x010fe20007000000 */
[----:B------:R-:W-:Y:S01]  /*e490*/  FMUL.FTZ R89, R89, c[0x0][0x2ec] ;  /* 0x0000bb0059597a20 */ /* 0x000fe20000410000 */
[----:B------:R-:W-:-:S02]  /*e4a0*/  ISETP.GE.AND P6, PT, R12, R100, PT ;  /* 0x000000640c00720c */ /* 0x000fc40003fc6270 */
[----:B------:R-:W-:Y:S02]  /*e4b0*/  FSEL R12, R32, -INF , !P5 ;  /* 0xff800000200c7808 */ /* 0x000fe40006800000 */
[-C--:B------:R-:W-:Y:S01]  /*e4c0*/  ISETP.GE.AND P5, PT, R9, R101.reuse, PT ;  /* 0x000000650900720c */ /* 0x080fe20003fa6270 */
[----:B------:R-:W2:Y:S01]  /*e4d0*/  MUFU.TANH R138, R138 ;  /* 0x0000008a008a7308 */ /* 0x000ea20000002400 */
[----:B------:R-:W-:Y:S02]  /*e4e0*/  IADD3 R9, R13, 0x18, RZ ;  /* 0x000000180d097810 */ /* 0x000fe40007ffe0ff */
[----:B------:R-:W-:Y:S02]  /*e4f0*/  FSEL R110, R110, -INF , !P6 ;  /* 0xff8000006e6e7808 */ /* 0x000fe40007000000 */
[C---:B------:R-:W-:Y:S02]  /*e500*/  ISETP.GE.AND P6, PT, R9.reuse, R100, PT ;  /* 0x000000640900720c */ /* 0x040fe40003fc6270 */
[----:B------:R-:W-:Y:S01]  /*e510*/  ISETP.GE.AND P2, PT, R9, R101, PT ;  /* 0x000000650900720c */ /* 0x000fe20003f46270 */
[----:B------:R-:W3:Y:S01]  /*e520*/  MUFU.TANH R150, R19 ;  /* 0x0000001300967308 */ /* 0x000ee20000002400 */
[----:B------:R-:W-:-:S02]  /*e530*/  IADD3 R9, R13, 0x19, RZ ;  /* 0x000000190d097810 */ /* 0x000fc40007ffe0ff */
[----:B-1----:R-:W-:Y:S02]  /*e540*/  FSEL R104, R104, -INF , !P5 ;  /* 0xff80000068687808 */ /* 0x002fe40006800000 */
[CC--:B------:R-:W-:Y:S02]  /*e550*/  ISETP.GE.AND P1, PT, R9.reuse, R100.reuse, PT ;  /* 0x000000640900720c */ /* 0x0c0fe40003f26270 */
[----:B------:R-:W-:Y:S01]  /*e560*/  ISETP.GE.AND P5, PT, R9, R101, PT ;  /* 0x000000650900720c */ /* 0x000fe20003fa6270 */
[----:B------:R-:W-:Y:S01]  /*e570*/  MUFU.TANH R148, R148 ;  /* 0x0000009400947308 */ /* 0x000fe20000002400 */
[----:B------:R-:W-:Y:S02]  /*e580*/  FSEL R154, R154, -INF , !P1 ;  /* 0xff8000009a9a7808 */ /* 0x000fe40004800000 */
[----:B------:R-:W-:Y:S02]  /*e590*/  ISETP.GE.AND P1, PT, R5, R100, PT ;  /* 0x000000640500720c */ /* 0x000fe40003f26270 */
[----:B------:R-:W-:-:S02]  /*e5a0*/  IADD3 R9, R13, 0x20, RZ ;  /* 0x000000200d097810 */ /* 0x000fc40007ffe0ff */
[----:B--2---:R-:W-:Y:S01]  /*e5b0*/  FSEL R138, R138, -INF , !P1 ;  /* 0xff8000008a8a7808 */ /* 0x004fe20004800000 */
[----:B------:R-:W1:Y:S01]  /*e5c0*/  MUFU.TANH R116, R15 ;  /* 0x0000000f00747308 */ /* 0x000e620000002400 */
[----:B---3--:R-:W-:Y:S02]  /*e5d0*/  FSEL R150, R150, -INF , !P5 ;  /* 0xff80000096967808 */ /* 0x008fe40006800000 */
[----:B------:R-:W-:Y:S02]  /*e5e0*/  FSEL R156, R156, -INF , !P6 ;  /* 0xff8000009c9c7808 */ /* 0x000fe40007000000 */
[----:B------:R-:W-:Y:S02]  /*e5f0*/  FSEL R152, R152, -INF , !P2 ;  /* 0xff80000098987808 */ /* 0x000fe40005000000 */
[----:B------:R-:W-:Y:S01]  /*e600*/  ISETP.GE.AND P5, PT, R5, R101, PT ;  /* 0x000000650500720c */ /* 0x000fe20003fa6270 */
[----:B------:R-:W2:Y:S01]  /*e610*/  MUFU.TANH R140, R140 ;  /* 0x0000008c008c7308 */ /* 0x000ea20000002400 */
[----:B------:R-:W-:-:S02]  /*e620*/  ISETP.GE.AND P6, PT, R9, R100, PT ;  /* 0x000000640900720c */ /* 0x000fc40003fc6270 */
[----:B------:R-:W-:Y:S02]  /*e630*/  ISETP.GE.AND P2, PT, R9, R101, PT ;  /* 0x000000650900720c */ /* 0x000fe40003f46270 */
[----:B------:R-:W-:-:S03]  /*e640*/  IADD3 R5, R13, 0x28, RZ ;  /* 0x000000280d057810 */ /* 0x000fc60007ffe0ff */
[----:B------:R-:W3:Y:S01]  /*e650*/  MUFU.TANH R118, R118 ;  /* 0x0000007600767308 */ /* 0x000ee20000002400 */
[----:B-1----:R-:W-:-:S07]  /*e660*/  FSEL R116, R116, -INF , !P5 ;  /* 0xff80000074747808 */ /* 0x002fce0006800000 */
[----:B------:R-:W-:Y:S01]  /*e670*/  MUFU.TANH R99, R99 ;  /* 0x0000006300637308 */ /* 0x000fe20000002400 */
[----:B--2---:R-:W-:Y:S02]  /*e680*/  FSEL R140, R140, -INF , !P6 ;  /* 0xff8000008c8c7808 */ /* 0x004fe40007000000 */
[----:B------:R-:W-:-:S05]  /*e690*/  ISETP.GE.AND P6, PT, R5, R100, PT ;  /* 0x000000640500720c */ /* 0x000fca0003fc6270 */
[----:B------:R1:W-:Y:S01]  /*e6a0*/  MUFU.TANH R102, R4 ;  /* 0x0000000400667308 */ /* 0x0003e20000002400 */
[----:B---3--:R-:W-:Y:S02]  /*e6b0*/  FSEL R118, R118, -INF , !P2 ;  /* 0xff80000076767808 */ /* 0x008fe40005000000 */
[----:B------:R-:W-:Y:S02]  /*e6c0*/  ISETP.GE.AND P2, PT, R5, R101, PT ;  /* 0x000000650500720c */ /* 0x000fe40003f46270 */
[----:B------:R-:W-:-:S03]  /*e6d0*/  IADD3 R5, R13, 0x38, RZ ;  /* 0x000000380d057810 */ /* 0x000fc60007ffe0ff */
[----:B------:R-:W2:Y:S08]  /*e6e0*/  MUFU.TANH R146, R146 ;  /* 0x0000009200927308 */ /* 0x000eb00000002400 */
[----:B------:R-:W3:Y:S01]  /*e6f0*/  MUFU.TANH R112, R10 ;  /* 0x0000000a00707308 */ /* 0x000ee20000002400 */
[----:B-1----:R-:W-:-:S04]  /*e700*/  IADD3 R4, R13, 0x29, RZ ;  /* 0x000000290d047810 */ /* 0x002fc80007ffe0ff */
[CC--:B------:R-:W-:Y:S02]  /*e710*/  ISETP.GE.AND P1, PT, R4.reuse, R100.reuse, PT ;  /* 0x000000640400720c */ /* 0x0c0fe40003f26270 */
[----:B------:R-:W-:Y:S01]  /*e720*/  ISETP.GE.AND P5, PT, R4, R101, PT ;  /* 0x000000650400720c */ /* 0x000fe20003fa6270 */
[----:B------:R1:W4:Y:S01]  /*e730*/  MUFU.TANH R98, R6 ;  /* 0x0000000600627308 */ /* 0x0003220000002400 */
[----:B------:R-:W-:Y:S02]  /*e740*/  FSEL R148, R148, -INF , !P1 ;  /* 0xff80000094947808 */ /* 0x000fe40004800000 */
[----:B------:R-:W-:Y:S02]  /*e750*/  IADD3 R4, R13, 0x30, RZ ;  /* 0x000000300d047810 */ /* 0x000fe40007ffe0ff */
[----:B--2---:R-:W-:Y:S02]  /*e760*/  FSEL R146, R146, -INF , !P6 ;  /* 0xff80000092927808 */ /* 0x004fe40007000000 */
[----:B------:R-:W-:Y:S01]  /*e770*/  ISETP.GE.AND P6, PT, R4, R100, PT ;  /* 0x000000640400720c */ /* 0x000fe20003fc6270 */
[----:B------:R-:W2:Y:S01]  /*e780*/  MUFU.TANH R114, R11 ;  /* 0x0000000b00727308 */ /* 0x000ea20000002400 */
[----:B---3--:R-:W-:-:S02]  /*e790*/  FSEL R112, R112, -INF , !P2 ;  /* 0xff80000070707808 */ /* 0x008fc40005000000 */
[----:B------:R-:W-:Y:S02]  /*e7a0*/  ISETP.GE.AND P2, PT, R4, R101, PT ;  /* 0x000000650400720c */ /* 0x000fe40003f46270 */
[----:B------:R-:W-:Y:S02]  /*e7b0*/  FSEL R102, R102, -INF , !P6 ;  /* 0xff80000066667808 */ /* 0x000fe40007000000 */
[-C--:B------:R-:W-:Y:S01]  /*e7c0*/  ISETP.GE.AND P6, PT, R5, R100.reuse, PT ;  /* 0x000000640500720c */ /* 0x080fe20003fc6270 */
[----:B------:R-:W3:Y:S01]  /*e7d0*/  MUFU.TANH R96, R7 ;  /* 0x0000000700607308 */ /* 0x000ee20000002400 */
[----:B-1----:R-:W-:Y:S02]  /*e7e0*/  IADD3 R6, R13, 0x31, RZ ;  /* 0x000000310d067810 */ /* 0x002fe40007ffe0ff */
[----:B----4-:R-:W-:Y:S02]  /*e7f0*/  FSEL R98, R98, -INF , !P2 ;  /* 0xff80000062627808 */ /* 0x010fe40005000000 */
[----:B------:R-:W-:-:S02]  /*e800*/  ISETP.GE.AND P1, PT, R6, R100, PT ;  /* 0x000000640600720c */ /* 0x000fc40003f26270 */
[-C--:B------:R-:W-:Y:S01]  /*e810*/  ISETP.GE.AND P2, PT, R5, R101.reuse, PT ;  /* 0x000000650500720c */ /* 0x080fe20003f46270 */
[----:B------:R-:W1:Y:S01]  /*e820*/  MUFU.TANH R97, R88 ;  /* 0x0000005800617308 */ /* 0x000e620000002400 */
[----:B------:R-:W-:Y:S02]  /*e830*/  FSEL R99, R99, -INF , !P1 ;  /* 0xff80000063637808 */ /* 0x000fe40004800000 */
[----:B------:R-:W-:Y:S02]  /*e840*/  ISETP.GE.AND P1, PT, R13, R100, PT ;  /* 0x000000640d00720c */ /* 0x000fe40003f26270 */
[----:B--2---:R-:W-:Y:S02]  /*e850*/  FSEL R114, R114, -INF , !P5 ;  /* 0xff80000072727808 */ /* 0x004fe40006800000 */
[----:B------:R-:W-:Y:S01]  /*e860*/  FSEL R3, R3, -INF , !P1 ;  /* 0xff80000003037808 */ /* 0x000fe20004800000 */
[----:B------:R-:W2:Y:S01]  /*e870*/  MUFU.TANH R86, R86 ;  /* 0x0000005600567308 */ /* 0x000ea20000002400 */
[----:B------:R-:W-:Y:S01]  /*e880*/  ISETP.GT.AND P1, PT, R139, R126, PT ;  /* 0x0000007e8b00720c */ /* 0x000fe20003f24270 */
[----:B------:R-:W-:Y:S01]  /*e890*/  BAR.SYNC.DEFER_BLOCKING 0x0 ;  /* 0x0000000000007b1d */ /* 0x000fe20000010000 */
[----:B------:R-:W-:-:S02]  /*e8a0*/  ISETP.GE.AND P5, PT, R6, R101, PT ;  /* 0x000000650600720c */ /* 0x000fc40003fa6270 */
[----:B------:R-:W-:Y:S02]  /*e8b0*/  IADD3 R5, R13, 0x39, RZ ;  /* 0x000000390d057810 */ /* 0x000fe40007ffe0ff */
[----:B---3--:R-:W-:Y:S01]  /*e8c0*/  FSEL R96, R96, -INF , !P5 ;  /* 0xff80000060607808 */ /* 0x008fe20006800000 */
[----:B------:R-:W3:Y:S01]  /*e8d0*/  MUFU.TANH R28, R28 ;  /* 0x0000001c001c7308 */ /* 0x000ee20000002400 */
[----:B-1----:R-:W-:Y:S02]  /*e8e0*/  FSEL R97, R97, -INF , !P6 ;  /* 0xff80000061617808 */ /* 0x002fe40007000000 */
[----:B------:R-:W-:Y:S02]  /*e8f0*/  ISETP.GE.AND P5, PT, R13, R101, PT ;  /* 0x000000650d00720c */ /* 0x000fe40003fa6270 */
[----:B------:R-:W-:-:S03]  /*e900*/  ISETP.GE.AND P6, PT, R5, R100, PT ;  /* 0x000000640500720c */ /* 0x000fc60003fc6270 */
[----:B------:R-:W1:Y:S01]  /*e910*/  MUFU.TANH R4, R89 ;  /* 0x0000005900047308 */ /* 0x000e620000002400 */
[----:B--2---:R-:W-:Y:S02]  /*e920*/  FSEL R86, R86, -INF , !P2 ;  /* 0xff80000056567808 */ /* 0x004fe40005000000 */
[----:B------:R-:W-:-:S05]  /*e930*/  ISETP.GE.AND P2, PT, R5, R101, PT ;  /* 0x000000650500720c */ /* 0x000fca0003f46270 */
[----:B------:R-:W2:Y:S01]  /*e940*/  MUFU.TANH R87, R87 ;  /* 0x0000005700577308 */ /* 0x000ea20000002400 */
[----:B---3--:R-:W-:Y:S02]  /*e950*/  FSEL R28, R28, -INF , !P5 ;  /* 0xff8000001c1c7808 */ /* 0x008fe40006800000 */
[----:B-1----:R-:W-:Y:S02]  /*e960*/  FSEL R100, R4, -INF , !P6 ;  /* 0xff80000004647808 */ /* 0x002fe40007000000 */
[----:B--2---:R-:W-:Y:S01]  /*e970*/  FSEL R87, R87, -INF , !P2 ;  /* 0xff80000057577808 */ /* 0x004fe20005000000 */
        /* <DEDUP_REMOVED lines=10> */
[----:B--2---:R-:W-:-:S02]  /*ea20*/  IADD3 R20, R20, 0xffffffe, RZ ;  /* 0x0ffffffe14147810 */ /* 0x004fc40007ffe0ff */
[----:B------:R-:W-:-:S04]  /*ea30*/  IABS R9, R13 ;  /* 0x0000000d00097213 */ /* 0x000fc80000000000 */
[----:B------:R-:W2:Y:S01]  /*ea40*/  F2I.FTZ.U32.TRUNC.NTZ R21, R20 ;  /* 0x0000001400157305 */ /* 0x000ea2000021f000 */
[----:B------:R-:W-:Y:S01]  /*ea50*/  LOP3.LUT R13, R13, c[0x0][0x2d0], RZ, 0x3c, !PT ;  /* 0x0000b4000d0d7a12 */ /* 0x000fe200078e3cff */
[----:B--2---:R-:W-:Y:S02]  /*ea60*/  IMAD.MOV R4, RZ, RZ, -R21 ;  /* 0x000000ffff047224 */ /* 0x004fe400078e0a15 */
[----:B------:R-:W-:Y:S02]  /*ea70*/  IMAD.MOV.U32 R20, RZ, RZ, RZ ;  /* 0x000000ffff147224 */ /* 0x000fe400078e00ff */
[----:B------:R-:W-:-:S04]  /*ea80*/  IMAD R4, R4, R5, RZ ;  /* 0x0000000504047224 */ /* 0x000fc800078e02ff */
        /* <DEDUP_REMOVED lines=22> */
[----:B------:R-:W-:-:S04]  /*ebf0*/  LOP3.LUT R4, RZ, c[0x0][0x2d0], RZ, 0x33, !PT ;  /* 0x0000b400ff047a12 */ /* 0x000fc800078e33ff */
[----:B------:R-:W-:Y:S02]  /*ec00*/  @!P1 IADD3 R5, -R5, RZ, RZ ;  /* 0x000000ff05059210 */ /* 0x000fe40007ffe1ff */
        /* <DEDUP_REMOVED lines=18> */
[----:B------:R-:W-:-:S04]  /*ed30*/  IMAD R5, R6, c[0x0][0x184], R5 ;  /* 0x0000610006057a24 */ /* 0x000fc800078e0205 */
[----:B------:R-:W-:Y:S01]  /*ed40*/  IMAD.IADD R4, R11, 0x1, R5 ;  /* 0x000000010b047824 */ /* 0x000fe200078e0205 */
[----:B------:R-:W-:Y:S01]  /*ed50*/  MOV R5, R10 ;  /* 0x0000000a00057202 */ /* 0x000fe20000000f00 */
[----:B------:R-:W-:Y:S05]  /*ed60*/  BRA `(.L_x_4955) ;  /* 0x0000003000007947 */ /* 0x000fea0003800000 */
.L_x_4954:
[----:B------:R-:W-:-:S05]  /*ed70*/  IMAD.MOV.U32 R5, RZ, RZ, c[0x0][0x198] ;  /* 0x00006600ff057624 */ /* 0x000fca00078e00ff */
[----:B------:R-:W-:-:S04]  /*ed80*/  LEA R5, -R5, RZ, 0x6 ;  /* 0x000000ff05057211 */ /* 0x000fc800078e31ff */
[----:B------:R-:W-:Y:S02]  /*ed90*/  SHF.R.S32.HI R4, RZ, 0x1f, R5 ;  /* 0x0000001fff047819 */ /* 0x000fe40000011405 */
.L_x_4955:
[----:B-1----:R-:W-:Y:S02]  /*eda0*/  SHF.R.S32.HI R6, RZ, 0x1f, R7 ;  /* 0x0000001fff067819 */ /* 0x002fe40000011407 */
[C---:B------:R-:W-:Y:S02]  /*edb0*/  LEA R10, P2, R5.reuse, R134, 0x1 ;  /* 0x00000086050a7211 */ /* 0x040fe400078408ff */
[----:B------:R-:W-:Y:S02]  /*edc0*/  LEA.HI R6, R6, R7, RZ, 0x2 ;  /* 0x0000000706067211 */ /* 0x000fe400078f10ff */
[----:B------:R-:W-:Y:S02]  /*edd0*/  LEA.HI.X R11, R5, R133, R4, 0x1, P2 ;  /* 0x00000085050b7211 */ /* 0x000fe400010f0c04 */
[----:B------:R-:W-:-:S05]  /*ede0*/  LOP3.LUT R6, R6, 0xfffffffc, RZ, 0xc0, !PT ;  /* 0xfffffffc06067812 */ /* 0x000fca00078ec0ff */
[----:B------:R-:W-:Y:S01]  /*edf0*/  IMAD.IADD R6, R7, 0x1, -R6 ;  /* 0x0000000107067824 */ /* 0x000fe200078e0a06 */
[----:B------:R-:W-:-:S03]  /*ee00*/  SEL R7, RZ, 0x3fffc, P0 ;  /* 0x0003fffcff077807 */ /* 0x000fc60000000000 */
[----:B------:R-:W-:Y:S01]  /*ee10*/  IMAD.SHL.U32 R6, R6, 0x8, RZ ;  /* 0x0000000806067824 */ /* 0x000fe200078e00ff */
[----:B------:R-:W-:Y:S01]  /*ee20*/  LOP3.LUT P6, RZ, R7, 0x4, RZ, 0xc0, !PT ;  /* 0x0000000407ff7812 */ /* 0x000fe200078cc0ff */
[----:B------:R-:W-:-:S03]  /*ee30*/  IMAD.MOV.U32 R7, RZ, RZ, c[0x0][0x19c] ;  /* 0x00006700ff077624 */ /* 0x000fc600078e00ff */
[----:B------:R-:W-:Y:S01]  /*ee40*/  ISETP.GE.AND P1, PT, R6, c[0x0][0x220], PT ;  /* 0x0000880006007a0c */ /* 0x000fe20003f26270 */
[----:B------:R-:W-:-:S05]  /*ee50*/  IMAD.MOV.U32 R6, RZ, RZ, c[0x0][0x198] ;  /* 0x00006600ff067624 */ /* 0x000fca00078e00ff */
[----:B------:R-:W-:-:S04]  /*ee60*/  LEA R9, P0, R6, R5, 0x5 ;  /* 0x0000000506097211 */ /* 0x000fc800078028ff */
[C-C-:B------:R-:W-:Y:S02]  /*ee70*/  LEA.HI.X R4, R6.reuse, R4, R7.reuse, 0x5, P0 ;  /* 0x0000000406047211 */ /* 0x140fe400000f2c07 */
[C---:B------:R-:W-:Y:S01]  /*ee80*/  @!P4 LEA R20, P2, R9.reuse, R134, 0x1 ;  /* 0x000000860914c211 */ /* 0x040fe200078408ff */
[----:B------:R-:W-:Y:S01]  /*ee90*/  @!PT LDS RZ, [RZ] ;  /* 0x00000000fffff984 */ /* 0x000fe20000000800 */
[----:B------:R-:W-:Y:S01]  /*eea0*/  @!PT LDS RZ, [RZ] ;  /* 0x00000000fffff984 */ /* 0x000fe20000000800 */
[----:B------:R-:W-:Y:S01]  /*eeb0*/  @!PT LDS RZ, [RZ] ;  /* 0x00000000fffff984 */ /* 0x000fe20000000800 */
[----:B------:R1:W-:Y:S01]  /*eec0*/  @!P1 LDGSTS.E.BYPASS.LTC128B.128 [R128+0x3000], [R10.64] ;  /* 0x030000000a809fae */ /* 0x0003e2000b901d46 */
[C---:B------:R-:W-:Y:S02]  /*eed0*/  @!P1 LEA R24, P5, R6.reuse, R10, 0x6 ;  /* 0x0000000a06189211 */ /* 0x040fe400078a30ff */
        /* <DEDUP_REMOVED lines=35> */
.L_x_4953:
        /* <DEDUP_REMOVED lines=56> */
[----:B------:R-:W-:Y:S02]  /*f490*/  FFMA.FTZ R3, R30, c[0x0][0x23c], -R101 ;  /* 0x00008f001e037a23 */ /* 0x000fe40000010865 */
[----:B------:R-:W-:Y:S02]  /*f4a0*/  FFMA.FTZ R85, R28, c[0x0][0x23c], -R93 ;  /* 0x00008f001c557a23 */ /* 0x000fe4000001085d */
[----:B------:R-:W-:-:S02]  /*f4b0*/  FFMA.FTZ R84, R16, c[0x0][0x23c], -R101 ;  /* 0x00008f0010547a23 */ /* 0x000fc40000010865 */
[----:B------:R-:W-:Y:S01]  /*f4c0*/  FFMA.FTZ R88, R18, c[0x0][0x23c], -R101 ;  /* 0x00008f0012587a23 */ /* 0x000fe20000010865 */
[----:B------:R-:W2:Y:S01]  /*f4d0*/  MUFU.EX2 R0, R0 ;  /* 0x0000000000007308 */ /* 0x000ea20000000800 */
[--C-:B------:R-:W-:Y:S01]  /*f4e0*/  FFMA.FTZ R92, R14, c[0x0][0x23c], -R93.reuse ;  /* 0x00008f000e5c7a23 */ /* 0x100fe2000001085d */
[----:B------:R-:W-:Y:S01]  /*f4f0*/  LDSM.16.MT88.4 R16, [R120+0x6000] ;  /* 0x006000007810783b */ /* 0x000fe20000004200 */
[--C-:B------:R-:W-:Y:S02]  /*f500*/  FFMA.FTZ R91, R12, c[0x0][0x23c], -R93.reuse ;  /* 0x00008f000c5b7a23 */ /* 0x100fe4000001085d */
[----:B------:R-:W-:Y:S02]  /*f510*/  FFMA.FTZ R6, R8, c[0x0][0x23c], -R93 ;  /* 0x00008f0008067a23 */ /* 0x000fe4000001085d */
[----:B------:R-:W-:Y:S01]  /*f520*/  LDSM.16.MT88.4 R8, [R122+0x6000] ;  /* 0x006000007a08783b */ /* 0x000fe20000004200 */
[-C--:B-1----:R-:W-:Y:S01]  /*f530*/  FMUL.FTZ R28, R56, R95.reuse ;  /* 0x0000005f381c7220 */ /* 0x082fe20000410000 */
[----:B------:R-:W-:Y:S01]  /*f540*/  MUFU.EX2 R94, R94 ;  /* 0x0000005e005e7308 */ /* 0x000fe20000000800 */
[----:B------:R-:W-:-:S02]  /*f550*/  FMUL.FTZ R29, R57, R95 ;  /* 0x0000005f391d7220 */ /* 0x000fc40000410000 */
[-C--:B------:R-:W-:Y:S02]  /*f560*/  FMUL.FTZ R4, R80, R95.reuse ;  /* 0x0000005f50047220 */ /* 0x080fe40000410000 */
[-C--:B------:R-:W-:Y:S02]  /*f570*/  FMUL.FTZ R5, R81, R95.reuse ;  /* 0x0000005f51057220 */ /* 0x080fe40000410000 */
[-C--:B--2---:R-:W-:Y:S01]  /*f580*/  FMUL.FTZ R30, R58, R0.reuse ;  /* 0x000000003a1e7220 */ /* 0x084fe20000410000 */
[----:B------:R-:W1:Y:S01]  /*f590*/  MUFU.EX2 R84, R84 ;  /* 0x0000005400547308 */ /* 0x000e620000000800 */
[-C--:B------:R-:W-:Y:S02]  /*f5a0*/  FMUL.FTZ R31, R59, R0.reuse ;  /* 0x000000003b1f7220 */ /* 0x080fe40000410000 */
[----:B------:R-:W2:Y:S01]  /*f5b0*/  LDSM.16.MT88.4 R56, [R122+0x8000] ;  /* 0x008000007a38783b */ /* 0x000ea20000004200 */
[----:B------:R-:W-:Y:S02]  /*f5c0*/  FMUL.FTZ R7, R83, R0 ;  /* 0x0000000053077220 */ /* 0x000fe40000410000 */
[----:B------:R-:W-:-:S02]  /*f5d0*/  FMUL.FTZ R52, R52, R95 ;  /* 0x0000005f34347220 */ /* 0x000fc40000410000 */
[----:B------:R-:W-:Y:S01]  /*f5e0*/  MUFU.EX2 R88, R88 ;  /* 0x0000005800587308 */ /* 0x000fe20000000800 */
[-C--:B------:R-:W-:Y:S02]  /*f5f0*/  FMUL.FTZ R53, R53, R95.reuse ;  /* 0x0000005f35357220 */ /* 0x080fe40000410000 */
[-C--:B------:R-:W-:Y:S02]  /*f600*/  FMUL.FTZ R54, R54, R0.reuse ;  /* 0x0000000036367220 */ /* 0x080fe40000410000 */
[----:B------:R-:W-:Y:S02]  /*f610*/  FMUL.FTZ R55, R55, R0 ;  /* 0x0000000037377220 */ /* 0x000fe40000410000 */
[-C--:B------:R-:W-:Y:S01]  /*f620*/  FMUL.FTZ R36, R36, R95.reuse ;  /* 0x0000005f24247220 */ /* 0x080fe20000410000 */
[----:B------:R-:W-:Y:S01]  /*f630*/  MUFU.EX2 R3, R3 ;  /* 0x0000000300037308 */ /* 0x000fe20000000800 */
[----:B-1----:R-:W-:Y:S01]  /*f640*/  F2FP.BF16.PACK_AB R80, R84, R94 ;  /* 0x0000005e5450723e */ /* 0x002fe200000010ff */
        /* <DEDUP_REMOVED lines=8> */
[----:B------:R-:W1:Y:S01]  /*f6d0*/  MUFU.EX2 R92, R92 ;  /* 0x0000005c005c7308 */ /* 0x000e620000000800 */
[----:B------:R-:W-:-:S02]  /*f6e0*/  FMUL.FTZ R20, R64, R95 ;  /* 0x0000005f40147220 */ /* 0x000fc40000410000 */
[-C--:B------:R-:W-:Y:S02]  /*f6f0*/  FMUL.FTZ R21, R65, R95.reuse ;  /* 0x0000005f41157220 */ /* 0x080fe40000410000 */
[-C--:B------:R-:W-:Y:S02]  /*f700*/  FMUL.FTZ R22, R66, R0.reuse ;  /* 0x0000000042167220 */ /* 0x080fe40000410000 */
[-C--:B------:R-:W-:Y:S01]  /*f710*/  FMUL.FTZ R23, R67, R0.reuse ;  /* 0x0000000043177220 */ /* 0x080fe20000410000 */
[----:B------:R3:W-:Y:S01]  /*f720*/  MUFU.EX2 R2, R6 ;  /* 0x0000000600027308 */ /* 0x0007e20000000800 */
[-C--:B------:R-:W-:Y:S02]  /*f730*/  FMUL.FTZ R60, R60, R95.reuse ;  /* 0x0000005f3c3c7220 */ /* 0x080fe40000410000 */
[----:B------:R-:W-:Y:S02]  /*f740*/  FMUL.FTZ R61, R61, R95 ;  /* 0x0000005f3d3d7220 */ /* 0x000fe40000410000 */
[----:B------:R-:W-:-:S02]  /*f750*/  FMUL.FTZ R62, R62, R0 ;  /* 0x000000003e3e7220 */ /* 0x000fc40000410000 */
[-C--:B------:R-:W-:Y:S01]  /*f760*/  FMUL.FTZ R63, R63, R0.reuse ;  /* 0x000000003f3f7220 */ /* 0x080fe20000410000 */
[----:B------:R-:W4:Y:S01]  /*f770*/  MUFU.EX2 R91, R91 ;  /* 0x0000005b005b7308 */ /* 0x000f220000000800 */
[----:B-1----:R-:W-:Y:S01]  /*f780*/  F2FP.BF16.PACK_AB R81, R92, R85 ;  /* 0x000000555c51723e */ /* 0x002fe200000010ff */
[-C--:B------:R-:W-:Y:S02]  /*f790*/  FMUL.FTZ R76, R76, R95.reuse ;  /* 0x0000005f4c4c7220 */ /* 0x080fe40000410000 */
[----:B------:R-:W-:Y:S02]  /*f7a0*/  FMUL.FTZ R77, R77, R95 ;  /* 0x0000005f4d4d7220 */ /* 0x000fe40000410000 */
[-C--:B------:R-:W-:Y:S02]  /*f7b0*/  FMUL.FTZ R78, R78, R0.reuse ;  /* 0x000000004e4e7220 */ /* 0x080fe40000410000 */
[----:B---3--:R-:W-:Y:S01]  /*f7c0*/  FMUL.FTZ R6, R82, R0 ;  /* 0x0000000052067220 */ /* 0x008fe20000410000 */
[----:B------:R-:W-:Y:S01]  /*f7d0*/  F2FP.BF16.PACK_AB R82, R3, R88 ;  /* 0x000000580352723e */ /* 0x000fe200000010ff */
[----:B------:R-:W-:-:S02]  /*f7e0*/  FMUL.FTZ R79, R79, R0 ;  /* 0x000000004f4f7220 */ /* 0x000fc40000410000 */
[----:B------:R-:W-:Y:S02]  /*f7f0*/  FFMA.FTZ R109, R106, c[0x0][0x23c], -R101 ;  /* 0x00008f006a6d7a23 */ /* 0x000fe40000010865 */
[----:B------:R-:W-:Y:S01]  /*f800*/  FFMA.FTZ R107, R104, c[0x0][0x23c], -R93 ;  /* 0x00008f00686b7a23 */ /* 0x000fe2000001085d */
[----:B----4-:R-:W-:Y:S01]  /*f810*/  F2FP.BF16.PACK_AB R83, R91, R2 ;  /* 0x000000025b53723e */ /* 0x010fe200000010ff */
[--C-:B------:R-:W-:Y:S02]  /*f820*/  FFMA.FTZ R110, R110, c[0x0][0x23c], -R101.reuse ;  /* 0x00008f006e6e7a23 */ /* 0x100fe40000010865 */
[----:B------:R-:W-:Y:S01]  /*f830*/  MUFU.EX2 R109, R109 ;  /* 0x0000006d006d7308 */ /* 0x000fe20000000800 */
[--C-:B------:R-:W-:Y:S02]  /*f840*/  FFMA.FTZ R106, R156, c[0x0][0x23c], -R101.reuse ;  /* 0x00008f009c6a7a23 */ /* 0x100fe40000010865 */
[----:B------:R-:W-:Y:S01]  /*f850*/  FFMA.FTZ R105, R154, c[0x0][0x23c], -R101 ;  /* 0x00008f009a697a23 */ /* 0x000fe20000010865 */
[----:B------:R-:W-:Y:S01]  /*f860*/  HMMA.16816.F32.BF16 R28, R80, R32, R28 ;  /* 0x00000020501c723c */ /* 0x000fe2000004181c */
[----:B------:R-:W-:-:S02]  /*f870*/  FFMA.FTZ R108, R108, c[0x0][0x23c], -R93 ;  /* 0x00008f006c6c7a23 */ /* 0x000fc4000001085d */
[--C-:B------:R-:W-:Y:S01]  /*f880*/  FFMA.FTZ R104, R152, c[0x0][0x23c], -R93.reuse ;  /* 0x00008f0098687a23 */ /* 0x100fe2000001085d */
[----:B------:R-:W1:Y:S01]  /*f890*/  MUFU.EX2 R110, R110 ;  /* 0x0000006e006e7308 */ /* 0x000e620000000800 */
[----:B------:R-:W-:Y:S02]  /*f8a0*/  FFMA.FTZ R103, R150, c[0x0][0x23c], -R93 ;  /* 0x00008f0096677a23 */ /* 0x000fe4000001085d */
[-C--:B------:R-:W-:Y:S01]  /*f8b0*/  FMUL.FTZ R12, R72, R95.reuse ;  /* 0x0000005f480c7220 */ /* 0x080fe20000410000 */
[----:B------:R-:W-:Y:S01]  /*f8c0*/  HMMA.16816.F32.BF16 R32, R80, R34, R52 ;  /* 0x000000225020723c */ /* 0x000fe20000041834 */
[----:B------:R-:W3:Y:S01]  /*f8d0*/  LDSM.16.MT88.4 R52, [R120+0x8000] ;  /* 0x008000007834783b */ /* 0x000ee20000004200 */
[----:B------:R-:W-:Y:S02]  /*f8e0*/  FMUL.FTZ R13, R73, R95 ;  /* 0x0000005f490d7220 */ /* 0x000fe40000410000 */
[-C--:B------:R-:W-:Y:S01]  /*f8f0*/  FMUL.FTZ R14, R74, R0.reuse ;  /* 0x000000004a0e7220 */ /* 0x080fe20000410000 */
[----:B------:R-:W-:Y:S01]  /*f900*/  MUFU.EX2 R106, R106 ;  /* 0x0000006a006a7308 */ /* 0x000fe20000000800 */
[----:B------:R-:W-:-:S02]  /*f910*/  FMUL.FTZ R15, R75, R0 ;  /* 0x000000004b0f7220 */ /* 0x000fc40000410000 */
[C---:B--2---:R-:W-:Y:S01]  /*f920*/  HMMA.16816.F32.BF16 R36, R80.reuse, R56, R36 ;  /* 0x000000385024723c */ /* 0x044fe20000041824 */
[-C--:B------:R-:W-:Y:S02]  /*f930*/  FMUL.FTZ R68, R68, R95.reuse ;  /* 0x0000005f44447220 */ /* 0x080fe40000410000 */
[----:B------:R-:W-:Y:S02]  /*f940*/  FMUL.FTZ R69, R69, R95 ;  /* 0x0000005f45457220 */ /* 0x000fe40000410000 */
[----:B------:R-:W-:Y:S01]  /*f950*/  MUFU.EX2 R105, R105 ;  /* 0x0000006900697308 */ /* 0x000fe20000000800 */
[-C--:B------:R-:W-:Y:S02]  /*f960*/  FMUL.FTZ R70, R70, R0.reuse ;  /* 0x0000000046467220 */ /* 0x080fe40000410000 */
[----:B------:R-:W-:Y:S01]  /*f970*/  HMMA.16816.F32.BF16 R40, R80, R58, R40 ;  /* 0x0000003a5028723c */ /* 0x000fe20000041828 */
[----:B------:R-:W2:Y:S01]  /*f980*/  LDSM.16.MT88.4 R56, [R122+0x6400] ;  /* 0x006400007a38783b */ /* 0x000ea20000004200 */
[----:B------:R-:W-:-:S02]  /*f990*/  FMUL.FTZ R71, R71, R0 ;  /* 0x0000000047477220 */ /* 0x000fc40000410000 */
[-C--:B------:R-:W-:Y:S01]  /*f9a0*/  FMUL.FTZ R44, R44, R95.reuse ;  /* 0x0000005f2c2c7220 */ /* 0x080fe20000410000 */
[----:B------:R-:W-:Y:S01]  /*f9b0*/  MUFU.EX2 R108, R108 ;  /* 0x0000006c006c7308 */ /* 0x000fe20000000800 */
[-C--:B------:R-:W-:Y:S02]  /*f9c0*/  FMUL.FTZ R45, R45, R95.reuse ;  /* 0x0000005f2d2d7220 */ /* 0x080fe40000410000 */
[----:B------:R-:W-:Y:S01]  /*f9d0*/  HMMA.16816.F32.BF16 R20, R80, R24, R20 ;  /* 0x000000185014723c */ /* 0x000fe20000041814 */
[-C--:B------:R-:W-:Y:S02]  /*f9e0*/  FMUL.FTZ R46, R46, R0.reuse ;  /* 0x000000002e2e7220 */ /* 0x080fe40000410000 */
[----:B------:R-:W-:Y:S02]  /*f9f0*/  FMUL.FTZ R47, R47, R0 ;  /* 0x000000002f2f7220 */ /* 0x000fe40000410000 */
[----:B------:R-:W4:Y:S01]  /*fa00*/  MUFU.EX2 R107, R107 ;  /* 0x0000006b006b7308 */ /* 0x000f220000000800 */
[----:B------:R-:W-:-:S02]  /*fa10*/  FMUL.FTZ R48, R48, R95 ;  /* 0x0000005f30307220 */ /* 0x000fc40000410000 */
[C---:B------:R-:W-:Y:S01]  /*fa20*/  HMMA.16816.F32.BF16 R24, R80.reuse, R26, R60 ;  /* 0x0000001a5018723c */ /* 0x040fe2000004183c */
[----:B------:R-:W5:Y:S01]  /*fa30*/  LDSM.16.MT88.4 R60, [R120+0x6400] ;  /* 0x00640000783c783b */ /* 0x000f620000004200 */
[----:B------:R-:W-:Y:S02]  /*fa40*/  FMUL.FTZ R49, R49, R95 ;  /* 0x0000005f31317220 */ /* 0x000fe40000410000 */
[-C--:B------:R-:W-:Y:S01]  /*fa50*/  FMUL.FTZ R50, R50, R0.reuse ;  /* 0x0000000032327220 */ /* 0x080fe20000410000 */
[----:B------:R-:W-:Y:S01]  /*fa60*/  MUFU.EX2 R104, R104 ;  /* 0x0000006800687308 */ /* 0x000fe20000000800 */
[----:B------:R-:W-:Y:S02]  /*fa70*/  FMUL.FTZ R51, R51, R0 ;  /* 0x0000000033337220 */ /* 0x000fe40000410000 */
[----:B------:R-:W-:Y:S01]  /*fa80*/  HMMA.16816.F32.BF16 R4, R80, R8, R4 ;  /* 0x000000085004723c */ /* 0x000fe20000041804 */
[--C-:B------:R-:W-:Y:S02]  /*fa90*/  FFMA.FTZ R113, R140, c[0x0][0x23c], -R101.reuse ;  /* 0x00008f008c717a23 */ /* 0x100fe40000010865 */
[----:B------:R-:W-:-:S02]  /*faa0*/  FFMA.FTZ R140, R138, c[0x0][0x23c], -R101 ;  /* 0x00008f008a8c7a23 */ /* 0x000fc40000010865 */
[----:B------:R-:W1:Y:S01]  /*fab0*/  MUFU.EX2 R103, R103 ;  /* 0x0000006700677308 */ /* 0x000e620000000800 */
[--C-:B------:R-:W-:Y:S02]  /*fac0*/  FFMA.FTZ R111, R146, c[0x0][0x23c], -R101.reuse ;  /* 0x00008f00926f7a23 */ /* 0x100fe40000010865 */
[C---:B------:R-:W-:Y:S01]  /*fad0*/  HMMA.16816.F32.BF16 R8, R80.reuse, R10, R76 ;  /* 0x0000000a5008723c */ /* 0x040fe2000004184c */
[----:B------:R-:W-:Y:S01]  /*fae0*/  FFMA.FTZ R138, R148, c[0x0][0x23c], -R101 ;  /* 0x00008f00948a7a23 */ /* 0x000fe20000010865 */
[----:B------:R-:W-:Y:S01]  /*faf0*/  LDSM.16.MT88.4 R76, [R122+0x6c00] ;  /* 0x006c00007a4c783b */ /* 0x000fe20000004200 */
        /* <DEDUP_REMOVED lines=8> */
[----:B------:R-:W-:Y:S01]  /*fb80*/  MUFU.EX2 R140, R140 ;  /* 0x0000008c008c7308 */ /* 0x000fe20000000800 */
[--C-:B------:R-:W-:Y:S01]  /*fb90*/  FFMA.FTZ R97, R97, c[0x0][0x23c], -R101.reuse ;  /* 0x00008f0061617a23 */ /* 0x100fe20000010865 */
[C---:B------:R-:W-:Y:S01]  /*fba0*/  HMMA.16816.F32.BF16 R16, R80.reuse, R18, R68 ;  /* 0x000000125010723c */ /* 0x040fe20000041844 */
[----:B------:R-:W-:Y:S01]  /*fbb0*/  LDSM.16.MT88.4 R68, [R120+0x6c00] ;  /* 0x006c00007844783b */ /* 0x000fe20000004200 */
[----:B------:R-:W-:Y:S02]  /*fbc0*/  FFMA.FTZ R100, R100, c[0x0][0x23c], -R101 ;  /* 0x00008f0064647a23 */ /* 0x000fe40000010865 */
[--C-:B------:R-:W-:Y:S02]  /*fbd0*/  FFMA.FTZ R101, R96, c[0x0][0x23c], -R93.reuse ;  /* 0x00008f0060657a23 */ /* 0x100fe4000001085d */
[----:B------:R-:W-:Y:S01]  /*fbe0*/  MUFU.EX2 R111, R111 ;  /* 0x0000006f006f7308 */ /* 0x000fe20000000800 */
[--C-:B------:R-:W-:Y:S01]  /*fbf0*/  FFMA.FTZ R98, R98, c[0x0][0x23c], -R93.reuse ;  /* 0x00008f0062627a23 */ /* 0x100fe2000001085d */
[----:B---3--:R-:W-:Y:S01]  /*fc00*/  HMMA.16816.F32.BF16 R44, R80, R52, R44 ;  /* 0x00000034502c723c */ /* 0x008fe2000004182c */
[----:B------:R-:W-:-:S02]  /*fc10*/  FFMA.FTZ R96, R86, c[0x0][0x23c], -R93 ;  /* 0x00008f0056607a23 */ /* 0x000fc4000001085d */
[----:B------:R-:W-:Y:S02]  /*fc20*/  FFMA.FTZ R93, R87, c[0x0][0x23c], -R93 ;  /* 0x00008f00575d7a23 */ /* 0x000fe4000001085d */
[----:B------:R-:W-:Y:S01]  /*fc30*/  FFMA.FTZ R95, R143, R95, R94 ;  /* 0x0000005f8f5f7223 */ /* 0x000fe2000001005e */
[----:B------:R-:W-:Y:S01]  /*fc40*/  MUFU.EX2 R138, R138 ;  /* 0x0000008a008a7308 */ /* 0x000fe20000000800 */
[----:B-1----:R-:W-:Y:S01]  /*fc50*/  F2FP.BF16.PACK_AB R52, R109, R110 ;  /* 0x0000006e6d34723e */ /* 0x002fe200000010ff */
[----:B------:R-:W-:Y:S01]  /*fc60*/  HMMA.16816.F32.BF16 R48, R80, R54, R48 ;  /* 0x000000365030723c */ /* 0x000fe20000041830 */
[----:B----4-:R-:W-:Y:S01]  /*fc70*/  F2FP.BF16.PACK_AB R53, R107, R108 ;  /* 0x0000006c6b35723e */ /* 0x010fe200000010ff */
[----:B------:R-:W-:-:S04]  /*fc80*/  FADD.FTZ R95, R84, R95 ;  /* 0x0000005f545f7221 */ /* 0x000fc80000010000 */
[----:B------:R-:W-:Y:S01]  /*fc90*/  MUFU.EX2 R117, R117 ;  /* 0x0000007500757308 */ /* 0x000fe20000000800 */
[----:B------:R-:W-:Y:S01]  /*fca0*/  F2FP.BF16.PACK_AB R54, R105, R106 ;  /* 0x0000006a6936723e */ /* 0x000fe200000010ff */
[----:B------:R-:W-:Y:S01]  /*fcb0*/  FADD.FTZ R88, R88, R95 ;  /* 0x0000005f58587221 */ /* 0x000fe20000010000 */
[----:B------:R-:W-:-:S03]  /*fcc0*/  F2FP.BF16.PACK_AB R55, R103, R104 ;  /* 0x000000686737723e */ /* 0x000fc600000010ff */
[----:B------:R-:W-:Y:S02]  /*fcd0*/  FADD.FTZ R3, R3, R88 ;  /* 0x0000005803037221 */ /* 0x000fe40000010000 */
[----:B------:R-:W-:Y:S02]  /*fce0*/  MUFU.EX2 R116, R116 ;  /* 0x0000007400747308 */ /* 0x000fe40000000800 */
[----:B--2---:R-:W-:Y:S01]  /*fcf0*/  HMMA.16816.F32.BF16 R4, R52, R56, R4 ;  /* 0x000000383404723c */ /* 0x004fe20000041804 */
[----:B------:R-:W-:-:S04]  /*fd00*/  FADD.FTZ R110, R110, R3 ;  /* 0x000000036e6e7221 */ /* 0x000fc80000010000 */
[----:B------:R-:W-:Y:S01]  /*fd10*/  FADD.FTZ R109, R109, R110 ;  /* 0x0000006e6d6d7221 */ /* 0x000fe20000010000 */
[----:B------:R-:W-:Y:S02]  /*fd20*/  MUFU.EX2 R112, R112 ;  /* 0x0000007000707308 */ /* 0x000fe40000000800 */
[C---:B------:R-:W-:Y:S01]  /*fd30*/  HMMA.16816.F32.BF16 R8, R52.reuse, R58, R8 ;  /* 0x0000003a3408723c */ /* 0x040fe20000041808 */
[----:B------:R-:W1:Y:S05]  /*fd40*/  LDSM.16.MT88.4 R56, [R122+0x7400] ;  /* 0x007400007a38783b */ /* 0x000e6a0000004200 */
[----:B------:R-:W-:Y:S02]  /*fd50*/  MUFU.EX2 R115, R115 ;  /* 0x0000007300737308 */ /* 0x000fe40000000800 */
[C---:B-----5:R-:W-:Y:S06]  /*fd60*/  HMMA.16816.F32.BF16 R12, R52.reuse, R60, R12 ;  /* 0x0000003c340c723c */ /* 0x060fec000004180c */
[----:B------:R-:W-:Y:S02]  /*fd70*/  MUFU.EX2 R102, R102 ;  /* 0x0000006600667308 */ /* 0x000fe40000000800 */
[C---:B------:R-:W-:Y:S01]  /*fd80*/  HMMA.16816.F32.BF16 R16, R52.reuse, R62, R16 ;  /* 0x0000003e3410723c */ /* 0x040fe20000041810 */
[----:B------:R-:W2:Y:S05]  /*fd90*/  LDSM.16.MT88.4 R60, [R120+0x7400] ;  /* 0x00740000783c783b */ /* 0x000eaa0000004200 */
        /* <DEDUP_REMOVED lines=51> */
[----:B------:R-:W2:Y:S03]  /*100d0*/  LDSM.16.MT88.4 R52, [R120+0x7c00] ;  /* 0x007c00007834783b */ /* 0x000ea60000004200 */
[C---:B------:R-:W-:Y:S01]  /*100e0*/  HMMA.16816.F32.BF16 R80, R84.reuse, R76, R4 ;  /* 0x0000004c5450723c */ /* 0x040fe20000041804 */
[----:B------:R-:W-:Y:S07]  /*100f0*/  LDSM.16.MT88.4 R4, [R120+0x8c00] ;  /* 0x008c00007804783b */ /* 0x000fee0000004200 */
[C---:B------:R-:W-:Y:S01]  /*10100*/  HMMA.16816.F32.BF16 R76, R84.reuse, R78, R8 ;  /* 0x0000004e544c723c */ /* 0x040fe20000041808 */
[----:B------:R-:W3:Y:S07]  /*10110*/  LDSM.16.MT88.4 R8, [R122+0x8c00] ;  /* 0x008c00007a08783b */ /* 0x000eee0000004200 */
        /* <DEDUP_REMOVED lines=15> */
[C---:B------:R-:W-:Y:S03]  /*10210*/  HMMA.16816.F32.BF16 R52, R84.reuse, R54, R32 ;  /* 0x000000365434723c */ /* 0x040fe60000041820 */
        /* <DEDUP_REMOVED lines=13> */
[C---:B------:R-:W-:Y:S08]  /*102f0*/  HMMA.16816.F32.BF16 R44, R84.reuse, R4, R44 ;  /* 0x00000004542c723c */ /* 0x040ff0000004182c */
[----:B------:R-:W-:Y:S08]  /*10300*/  HMMA.16816.F32.BF16 R48, R84, R6, R48 ;  /* 0x000000065430723c */ /* 0x000ff00000041830 */
.L_x_4950:
        /* <DEDUP_REMOVED lines=12> */
.L_x_4960:
        /* <DEDUP_REMOVED lines=66> */
.L_x_4957:
        /* <DEDUP_REMOVED lines=21> */
[----:B------:R-:W-:Y:S01]  /*10940*/  ISETP.GT.AND P0, PT, R139, R126, PT ;  /* 0x0000007e8b00720c */ /* 0x000fe20003f04270 */
        /* <DEDUP_REMOVED lines=234> */
.L_x_4959:
        /* <DEDUP_REMOVED lines=47> */
.L_x_4958:
        /* <DEDUP_REMOVED lines=180> */
[----:B------:R-:W-:Y:S01]  /*12620*/  FADD.FTZ R94, R94, R3 ;  /* 0x000000035e5e7221 */ /* 0x000fe20000010000 */
[----:B------:R-:W-:Y:S01]  /*12630*/  MOV R3, R0 ;  /* 0x0000000000037202 */ /* 0x000fe20000000f00 */
        /* <DEDUP_REMOVED lines=66> */
[C---:B--2---:R-:W-:Y:S03]  /*12a60*/  HMMA.16816.F32.BF16 R4, R52.reuse, R56, R4 ;  /* 0x000000383404723c */ /* 0x044fe60000041804 */
[----:B------:R-:W-:Y:S02]  /*12a70*/  FADD.FTZ R112, R112, R113 ;  /* 0x0000007170707221 */ /* 0x000fe40000010000 */
[----:B------:R-:W-:Y:S02]  /*12a80*/  FADD.FTZ R114, R114, R109 ;  /* 0x0000006d72727221 */ /* 0x000fe40000010000 */
[----:B------:R-:W-:Y:S01]  /*12a90*/  FADD.FTZ R117, R117, R112 ;  /* 0x0000007075757221 */ /* 0x000fe20000010000 */
[C---:B------:R-:W-:Y:S01]  /*12aa0*/  HMMA.16816.F32.BF16 R8, R52.reuse, R58, R8 ;  /* 0x0000003a3408723c */ /* 0x040fe20000041808 */
[----:B------:R-:W2:Y:S03]  /*12ab0*/  LDSM.16.MT88.4 R56, [R122+0x7800] ;  /* 0x007800007a38783b */ /* 0x000ea60000004200 */
[----:B------:R-:W-:Y:S02]  /*12ac0*/  FADD.FTZ R115, R115, R114 ;  /* 0x0000007273737221 */ /* 0x000fe40000010000 */
[----:B------:R-:W-:Y:S02]  /*12ad0*/  FADD.FTZ R117, R116, R117 ;  /* 0x0000007574757221 */ /* 0x000fe40000010000 */
[C---:B-1----:R-:W-:Y:S04]  /*12ae0*/  HMMA.16816.F32.BF16 R12, R52.reuse, R60, R12 ;  /* 0x0000003c340c723c */ /* 0x042fe8000004180c */
[----:B------:R-:W-:Y:S02]  /*12af0*/  FADD.FTZ R118, R118, R115 ;  /* 0x0000007376767221 */ /* 0x000fe40000010000 */
[----:B------:R-:W-:Y:S02]  /*12b00*/  FADD.FTZ R86, R86, R117 ;  /* 0x0000007556567221 */ /* 0x000fe40000010000 */
[C---:B------:R-:W-:Y:S01]  /*12b10*/  HMMA.16816.F32.BF16 R16, R52.reuse, R62, R16 ;  /* 0x0000003e3410723c */ /* 0x040fe20000041810 */
[----:B------:R-:W1:Y:S03]  /*12b20*/  LDSM.16.MT88.4 R60, [R120+0x7800] ;  /* 0x00780000783c783b */ /* 0x000e660000004200 */
[----:B------:R-:W-:Y:S02]  /*12b30*/  FADD.FTZ R143, R105, R118 ;  /* 0x00000076698f7221 */ /* 0x000fe40000010000 */
[----:B------:R-:W-:Y:S02]  /*12b40*/  FADD.FTZ R142, R85, R86 ;  /* 0x00000056558e7221 */ /* 0x000fe40000010000 */
        /* <DEDUP_REMOVED lines=22> */
[C---:B---3--:R-:W-:Y:S08]  /*12cb0*/  HMMA.16816.F32.BF16 R36, R88.reuse, R4, R36 ;  /* 0x000000045824723c */ /* 0x048ff00000041824 */
[C---:B------:R-:W-:Y:S08]  /*12cc0*/  HMMA.16816.F32.BF16 R40, R88.reuse, R6, R40 ;  /* 0x000000065828723c */ /* 0x040ff00000041828 */
[C---:B----4-:R-:W-:Y:S08]  /*12cd0*/  HMMA.16816.F32.BF16 R44, R88.reuse, R8, R44 ;  /* 0x00000008582c723c */ /* 0x050ff0000004182c */
[----:B------:R-:W-:Y:S01]  /*12ce0*/  HMMA.16816.F32.BF16 R48, R88, R10, R48 ;  /* 0x0000000a5830723c */ /* 0x000fe20000041830 */
[----:B------:R-:W-:-:S07]  /*12cf0*/  @P0 BRA `(.L_x_4960) ;  /* 0xffffd6d000000947 */ /* 0x000fce000383ffff */
.L_x_4956:
        /* <DEDUP_REMOVED lines=193> */
.L_x_4962:
[----:B--234-:R-:W-:Y:S05]  /*13910*/  BSYNC B0 ;  /* 0x0000000000007941 */ /* 0x01cfea0003800000 */
.L_x_4961:
        /* <DEDUP_REMOVED lines=19> */
.L_x_4964:
[----:B------:R-:W-:Y:S05]  /*13a50*/  BSYNC B0 ;  /* 0x0000000000007941 */ /* 0x000fea0003800000 */
.L_x_4963:
        /* <DEDUP_REMOVED lines=10> */
.L_x_4966:
[----:B------:R-:W-:Y:S05]  /*13b00*/  BSYNC B0 ;  /* 0x0000000000007941 */ /* 0x000fea0003800000 */
.L_x_4965:
        /* <DEDUP_REMOVED lines=10> */
.L_x_4968:
[----:B------:R-:W-:Y:S05]  /*13bb0*/  BSYNC B0 ;  /* 0x0000000000007941 */ /* 0x000fea0003800000 */
.L_x_4967:
        /* <DEDUP_REMOVED lines=11> */
.L_x_4969:
        /* <DEDUP_REMOVED lines=9> */
.L_x_6367:


//--------------------- .text._ZN5flash24flash_fwd_splitkv_kernelI23Flash_fwd_kernel_traitsILi96ELi64ELi64ELi4ELb0ELb0EN7cutlass10bfloat16_tE19Flash_kernel_traitsILi96ELi64ELi64ELi4ES3_EELb1ELb0ELb0ELb1ELb1ELb0ELb0ELb0EEEvNS_16Flash_fwd_paramsE --------------------------
	.section	.text._ZN5flash24flash_fwd_splitkv_kernelI23Flash_fwd_kernel_traitsILi96ELi64ELi64ELi4ELb0ELb0EN7cutlass10bfloat16_tE19Flash_kernel_traitsILi96ELi64ELi64ELi4ES3_EELb1ELb0ELb0ELb1ELb1ELb0ELb0ELb0EEEvNS_16Flash_fwd_paramsE,"ax",@progbits
	.sectioninfo	@"SHI_REGISTERS=167"
	.align	128
        .global         _ZN5flash24flash_fwd_splitkv_kernelI23Flash_fwd_kernel_traitsILi96ELi64ELi64ELi4ELb0ELb0EN7cutlass10bfloat16_tE19Flash_kernel_traitsILi96ELi64ELi64ELi4ES3_EELb1ELb0ELb0ELb1ELb1ELb0ELb0ELb0EEEvNS_16Flash_fwd_paramsE
        .type           _ZN5flash24flash_fwd_splitkv_kernelI23Flash_fwd_kernel_traitsILi96ELi64ELi64ELi4ELb0ELb0EN7cutlass10bfloat16_tE19Flash_kernel_traitsILi96ELi64ELi64ELi4ES3_EELb1ELb0ELb0ELb1ELb1ELb0ELb0ELb0EEEvNS_16Flash_fwd_paramsE,@function
        .size           _ZN5flash24flash_fwd_splitkv_kernelI23Flash_fwd_kernel_traitsILi96ELi64ELi64ELi4ELb0ELb0EN7cutlass10bfloat16_tE19Flash_kernel_traitsILi96ELi64ELi64ELi4ES3_EELb1ELb0ELb0ELb1ELb1ELb0ELb0ELb0EEEvNS_16Flash_fwd_paramsE,(.L_x_6368 - _ZN5flash24flash_fwd_splitkv_kernelI23Flash_fwd_kernel_traitsILi96ELi64ELi64ELi4ELb0ELb0EN7cutlass10bfloat16_tE19Flash_kernel_traitsILi96ELi64ELi64ELi4ES3_EELb1ELb0ELb0ELb1ELb1ELb0ELb0ELb0EEEvNS_16Flash_fwd_paramsE)
        .other          _ZN5flash24flash_fwd_splitkv_kernelI23Flash_fwd_kernel_traitsILi96ELi64ELi64ELi4ELb0ELb0EN7cutlass10bfloat16_tE19Flash_kernel_traitsILi96ELi64ELi64ELi4ES3_EELb1ELb0ELb0ELb1ELb1ELb0ELb0ELb0EEEvNS_16Flash_fwd_paramsE,@"STO_CUDA_ENTRY STV_DEFAULT"
_ZN5flash24flash_fwd_splitkv_kernelI23Flash_fwd_kernel_traitsILi96ELi64ELi64ELi4ELb0ELb0EN7cutlass10bfloat16_tE19Flash_kernel_traitsILi96ELi64ELi64ELi4ES3_EELb1ELb0ELb0ELb1ELb1ELb0ELb0ELb0EEEvNS_16Flash_fwd_paramsE:
.text._ZN5flash24flash_fwd_splitkv_kernelI23Flash_fwd_kernel_traitsILi96ELi64ELi64ELi4ELb0ELb0EN7cutlass10bfloat16_tE19Flash_kernel_traitsILi96ELi64ELi64ELi4ES3_EELb1ELb0ELb0ELb1ELb1ELb0ELb0ELb0EEEvNS_16Flash_fwd_paramsE:
        /* <DEDUP_REMOVED lines=12> */
[----:B------:R-:W2:Y:S05]  /*00c0*/  @P0 LDG.E R16, [R6.64] ;  /* 0x0000000a06100981 */ /* 0x000eaa000c1e1900 */
        /* <DEDUP_REMOVED lines=39> */
[----:B------:R-:W-:Y:S01]  /*0340*/  IMAD R7, R91, c[0x0][0x1ec], R0 ;  /* 0x00007b005b077a24 */ /* 0x000fe200078e0200 */
[----:B------:R-:W-:Y:S01]  /*0350*/  SHF.R.S32.HI R0, RZ, 0x1f, R11 ;  /* 0x0000001fff007819 */ /* 0x000fe2000001140b */
[C---:B------:R-:W-:Y:S01]  /*0360*/  IMAD.IADD R4, R87.reuse, 0x1, -R4 ;  /* 0x0000000157047824 */ /* 0x040fe200078e0a04 */
[----:B------:R-:W-:Y:S01]  /*0370*/  LOP3.LUT P3, RZ, R87, 0x3, RZ, 0xc0, !PT ;  /* 0x0000000357ff7812 */ /* 0x000fe2000786c0ff */
[----:B------:R-:W-:-:S02]  /*0380*/  IMAD R3, R3, c[0x0][0x1e0], RZ ;  /* 0x0000780003037a24 */ /* 0x000fc400078e02ff */
[----:B------:R-:W-:Y:S02]  /*0390*/  IMAD.SHL.U32 R4, R4, 0x8, RZ ;  /* 0x0000000804047824 */ /* 0x000fe400078e00ff */
[----:B------:R-:W-:Y:S02]  /*03a0*/  IMAD R3, R30, c[0x0][0x1e4], R3 ;  /* 0x000079001e037a24 */ /* 0x000fe400078e0203 */
[----:B------:R-:W-:Y:S01]  /*03b0*/  IMAD R0, R0, c[0x0][0x1f0], RZ ;  /* 0x00007c0000007a24 */ /* 0x000fe200078e02ff */
[----:B------:R-:W-:-:S05]  /*03c0*/  SHF.R.S32.HI R5, RZ, 0x1f, R4 ;  /* 0x0000001fff057819 */ /* 0x000fca0000011404 */
        /* <DEDUP_REMOVED lines=42> */
.L_x_4970:
        /* <DEDUP_REMOVED lines=19> */
.L_x_4971:
[----:B------:R-:W-:Y:S01]  /*07a0*/  IABS R5, c[0x0][0x2d0] ;  /* 0x0000b40000057a13 */ /* 0x000fe20000000000 */
[----:B------:R-:W-:Y:S05]  /*07b0*/  @P6 BRA `(.L_x_4972) ;  /* 0x0000046000006947 */ /* 0x000fea0003800000 */
[----:B------:R-:W2:Y:S01]  /*07c0*/  I2F.RP R4, R5 ;  /* 0x0000000500047306 */ /* 0x000ea20000209400 */
[----:B------:R-:W-:-:S04]  /*07d0*/  LEA R13, R84, 0xffffffc0, 0x6 ;  /* 0xffffffc0540d7811 */ /* 0x000fc800078e30ff */
[----:B-----5:R-:W-:-:S03]  /*07e0*/  IABS R0, R13 ;  /* 0x0000000d00007213 */ /* 0x020fc60000000000 */
[----:B--2---:R-:W2:Y:S02]  /*07f0*/  MUFU.RCP R6, R4 ;  /* 0x0000000400067308 */ /* 0x004ea40000001000 */
[----:B--2---:R-:W-:-:S06]  /*0800*/  IADD3 R6, R6, 0xffffffe, RZ ;  /* 0x0ffffffe06067810 */ /* 0x004fcc0007ffe0ff */
[----:B------:R-:W2:Y:S02]  /*0810*/  F2I.FTZ.U32.TRUNC.NTZ R7, R6 ;  /* 0x0000000600077305 */ /* 0x000ea4000021f000 */
[----:B-12---:R-:W-:Y:S02]  /*0820*/  IMAD.MOV R2, RZ, RZ, -R7 ;  /* 0x000000ffff027224 */ /* 0x006fe400078e0a07 */
        /* <DEDUP_REMOVED lines=51> */
[C---:B------:R-:W-:Y:S02]  /*0b60*/  IMAD R21, R22.reuse, c[0x0][0x18c], R21 ;  /* 0x0000630016157a24 */ /* 0x040fe400078e0215 */
[----:B------:R-:W-:Y:S01]  /*0b70*/  IMAD.IADD R9, R9, 0x1, R3 ;  /* 0x0000000109097824 */ /* 0x000fe200078e0203 */
[----:B------:R-:W-:Y:S01]  /*0b80*/  SHF.R.S32.HI R3, RZ, 0x1f, R6 ;  /* 0x0000001fff037819 */ /* 0x000fe20000011406 */
[----:B------:R-:W-:-:S04]  /*0b90*/  IMAD.WIDE.U32 R22, R22, c[0x0][0x188], RZ ;  /* 0x0000620016167a25 */ /* 0x000fc800078e00ff */
[----:B------:R-:W-:-:S04]  /*0ba0*/  IMAD.WIDE.U32 R24, R13, c[0x0][0x198], R8 ;  /* 0x000066000d187a25 */ /* 0x000fc800078e0008 */
[----:B------:R-:W-:Y:S01]  /*0bb0*/  IMAD.IADD R21, R23, 0x1, R21 ;  /* 0x0000000117157824 */ /* 0x000fe200078e0215 */
[----:B------:R-:W-:Y:S01]  /*0bc0*/  IADD3 R25, R25, R7, RZ ;  /* 0x0000000719197210 */ /* 0x000fe20007ffe0ff */
[----:B------:R-:W-:-:S04]  /*0bd0*/  IMAD R7, R3, c[0x0][0x1b0], RZ ;  /* 0x00006c0003077a24 */ /* 0x000fc800078e02ff */
[C---:B------:R-:W-:Y:S02]  /*0be0*/  IMAD R7, R6.reuse, c[0x0][0x1b4], R7 ;  /* 0x00006d0006077a24 */ /* 0x040fe400078e0207 */
[----:B------:R-:W-:-:S05]  /*0bf0*/  IMAD.WIDE.U32 R24, R6, c[0x0][0x1b0], R24 ;  /* 0x00006c0006187a25 */ /* 0x000fca00078e0018 */
[----:B------:R-:W-:Y:S01]  /*0c00*/  IADD3 R7, R25, R7, RZ ;  /* 0x0000000719077210 */ /* 0x000fe20007ffe0ff */
[----:B------:R-:W-:Y:S05]  /*0c10*/  BRA `(.L_x_4973) ;  /* 0x0000033000007947 */ /* 0x000fea0003800000 */
.L_x_4972:
[----:B------:R-:W-:Y:S01]  /*0c20*/  IABS R4, c[0x0][0x1c8] ;  /* 0x0000720000047a13 */ /* 0x000fe20000000000 */
[----:B------:R-:W-:Y:S01]  /*0c30*/  IMAD.MOV.U32 R6, RZ, RZ, RZ ;  /* 0x000000ffff067224 */ /* 0x000fe200078e00ff */
[----:B------:R-:W-:Y:S02]  /*0c40*/  LEA R13, R84, 0xffffffc0, 0x6 ;  /* 0xffffffc0540d7811 */ /* 0x000fe400078e30ff */
[----:B------:R-:W2:Y:S01]  /*0c50*/  I2F.RP R8, R4 ;  /* 0x0000000400087306 */ /* 0x000ea20000209400 */
[----:B-----5:R-:W-:Y:S02]  /*0c60*/  SHF.R.S32.HI R21, RZ, 0x1f, R0 ;  /* 0x0000001fff157819 */ /* 0x020fe40000011400 */
[----:B------:R-:W-:-:S05]  /*0c70*/  IADD3 R14, P1, R16, R13, RZ ;  /* 0x0000000d100e7210 */ /* 0x000fca0007f3e0ff */
[----:B--2---:R-:W2:Y:S02]  /*0c80*/  MUFU.RCP R7, R8 ;  /* 0x0000000800077308 */ /* 0x004ea40000001000 */
[----:B--2---:R-:W-:-:S06]  /*0c90*/  IADD3 R7, R7, 0xffffffe, RZ ;  /* 0x0ffffffe07077810 */ /* 0x004fcc0007ffe0ff */
[----:B------:R-:W2:Y:S02]  /*0ca0*/  F2I.FTZ.U32.TRUNC.NTZ R7, R7 ;  /* 0x0000000700077305 */ /* 0x000ea4000021f000 */
[----:B-12---:R-:W-:-:S05]  /*0cb0*/  IADD3 R2, RZ, -R7, RZ ;  /* 0x80000007ff027210 */ /* 0x006fca0007ffe0ff */
[----:B------:R-:W-:Y:S01]  /*0cc0*/  IMAD R3, R2, R4, RZ ;  /* 0x0000000402037224 */ /* 0x000fe200078e02ff */
[----:B------:R-:W-:-:S03]  /*0cd0*/  IABS R2, R11 ;  /* 0x0000000b00027213 */ /* 0x000fc60000000000 */
[----:B------:R-:W-:Y:S01]  /*0ce0*/  IMAD.HI.U32 R3, R7, R3, R6 ;  /* 0x0000000307037227 */ /* 0x000fe200078e0006 */
[----:B------:R-:W-:-:S05]  /*0cf0*/  SHF.R.S32.HI R7, RZ, 0x1f, R16 ;  /* 0x0000001fff077819 */ /* 0x000fca0000011410 */
[----:B------:R-:W-:-:S05]  /*0d00*/  IMAD.HI.U32 R6, R3, R2, RZ ;  /* 0x0000000203067227 */ /* 0x000fca00078e00ff */
[----:B------:R-:W-:-:S05]  /*0d10*/  IADD3 R3, -R6, RZ, RZ ;  /* 0x000000ff06037210 */ /* 0x000fca0007ffe1ff */
[----:B------:R-:W-:Y:S01]  /*0d20*/  IMAD R3, R4, R3, R2 ;  /* 0x0000000304037224 */ /* 0x000fe200078e0202 */
[----:B------:R-:W-:-:S04]  /*0d30*/  SHF.R.S32.HI R2, RZ, 0x1f, R13 ;  /* 0x0000001fff027819 */ /* 0x000fc8000001140d */
[----:B------:R-:W-:Y:S02]  /*0d40*/  ISETP.GT.U32.AND P0, PT, R4, R3, PT ;  /* 0x000000030400720c */ /* 0x000fe40003f04070 */
[C---:B------:R-:W-:Y:S01]  /*0d50*/  IADD3.X R9, R7.reuse, R2, RZ, P1, !PT ;  /* 0x0000000207097210 */ /* 0x040fe20000ffe4ff */
[----:B------:R-:W-:-:S04]  /*0d60*/  IMAD R7, R7, c[0x0][0x1a0], RZ ;  /* 0x0000680007077a24 */ /* 0x000fc800078e02ff */
[----:B------:R-:W-:Y:S02]  /*0d70*/  IMAD R9, R9, c[0x0][0x198], RZ ;  /* 0x0000660009097a24 */ /* 0x000fe400078e02ff */
[C---:B------:R-:W-:Y:S02]  /*0d80*/  IMAD R8, R16.reuse, c[0x0][0x1a4], R7 ;  /* 0x0000690010087a24 */ /* 0x040fe400078e0207 */
[----:B------:R-:W-:Y:S02]  /*0d90*/  IMAD.WIDE.U32 R16, R16, c[0x0][0x1a0], RZ ;  /* 0x0000680010107a25 */ /* 0x000fe400078e00ff */
[----:B------:R-:W-:Y:S02]  /*0da0*/  @!P0 IADD3 R6, R6, 0x1, RZ ;  /* 0x0000000106068810 */ /* 0x000fe40007ffe0ff */
[----:B------:R-:W-:Y:S01]  /*0db0*/  @!P0 IMAD.IADD R3, R3, 0x1, -R4 ;  /* 0x0000000103038824 */ /* 0x000fe200078e0a04 */
[----:B------:R-:W-:-:S04]  /*0dc0*/  ISETP.NE.AND P0, PT, RZ, c[0x0][0x1c8], PT ;  /* 0x00007200ff007a0c */ /* 0x000fc80003f05270 */
[----:B------:R-:W-:Y:S02]  /*0dd0*/  ISETP.GE.U32.AND P2, PT, R3, R4, PT ;  /* 0x000000040300720c */ /* 0x000fe40003f46070 */
[----:B------:R-:W-:-:S04]  /*0de0*/  LOP3.LUT R3, R11, c[0x0][0x1c8], RZ, 0x3c, !PT ;  /* 0x000072000b037a12 */ /* 0x000fc800078e3cff */
[----:B------:R-:W-:Y:S01]  /*0df0*/  ISETP.GE.AND P1, PT, R3, RZ, PT ;  /* 0x000000ff0300720c */ /* 0x000fe20003f26270 */
[C---:B------:R-:W-:Y:S02]  /*0e00*/  IMAD R3, R14.reuse, c[0x0][0x19c], R9 ;  /* 0x000067000e037a24 */ /* 0x040fe400078e0209 */
[----:B------:R-:W-:-:S04]  /*0e10*/  IMAD.WIDE.U32 R14, R14, c[0x0][0x198], RZ ;  /* 0x000066000e0e7a25 */ /* 0x000fc800078e00ff */
[----:B------:R-:W-:Y:S01]  /*0e20*/  @P2 IADD3 R6, R6, 0x1, RZ ;  /* 0x0000000106062810 */ /* 0x000fe20007ffe0ff */
[----:B------:R-:W-:Y:S02]  /*0e30*/  IMAD.IADD R15, R15, 0x1, R3 ;  /* 0x000000010f0f7824 */ /* 0x000fe400078e0203 */
[----:B------:R-:W-:Y:S02]  /*0e40*/  IMAD R3, R21, c[0x0][0x180], RZ ;  /* 0x0000600015037a24 */ /* 0x000fe400078e02ff */
[----:B------:R-:W-:Y:S01]  /*0e50*/  IMAD.WIDE.U32 R14, R0, c[0x0][0x180], R14 ;  /* 0x00006000000e7a25 */ /* 0x000fe200078e000e */
[----:B------:R-:W-:Y:S02]  /*0e60*/  @!P1 IADD3 R6, -R6, RZ, RZ ;  /* 0x000000ff06069210 */ /* 0x000fe40007ffe1ff */
[----:B------:R-:W-:Y:S01]  /*0e70*/  @!P0 LOP3.LUT R6, RZ, c[0x0][0x1c8], RZ, 0x33, !PT ;  /* 0x00007200ff068a12 */ /* 0x000fe200078e33ff */
[----:B------:R-:W-:Y:S02]  /*0e80*/  IMAD R4, R0, c[0x0][0x184], R3 ;  /* 0x0000610000047a24 */ /* 0x000fe400078e0203 */
[----:B------:R-:W-:Y:S01]  /*0e90*/  IMAD.IADD R9, R17, 0x1, R8 ;  /* 0x0000000111097824 */ /* 0x000fe200078e0208 */
[----:B------:R-:W-:Y:S01]  /*0ea0*/  SHF.R.S32.HI R3, RZ, 0x1f, R6 ;  /* 0x0000001fff037819 */ /* 0x000fe20000011406 */
[----:B------:R-:W-:Y:S01]  /*0eb0*/  IMAD R21, R21, c[0x0][0x188], RZ ;  /* 0x0000620015157a24 */ /* 0x000fe200078e02ff */
[----:B------:R-:W-:Y:S01]  /*0ec0*/  IADD3 R15, R15, R4, RZ ;  /* 0x000000040f0f7210 */ /* 0x000fe20007ffe0ff */
[----:B------:R-:W-:-:S02]  /*0ed0*/  IMAD.MOV.U32 R8, RZ, RZ, R16 ;  /* 0x000000ffff087224 */ /* 0x000fc400078e0010 */
[----:B------:R-:W-:Y:S02]  /*0ee0*/  IMAD R7, R3, c[0x0][0x1b0], RZ ;  /* 0x00006c0003077a24 */ /* 0x000fe400078e02ff */
[C---:B------:R-:W-:Y:S02]  /*0ef0*/  IMAD R21, R0.reuse, c[0x0][0x18c], R21 ;  /* 0x0000630000157a24 */ /* 0x040fe400078e0215 */
[----:B------:R-:W-:-:S04]  /*0f00*/  IMAD.WIDE.U32 R22, R0, c[0x0][0x188], R8 ;  /* 0x0000620000167a25 */ /* 0x000fc800078e0008 */
[----:B------:R-:W-:Y:S01]  /*0f10*/  IMAD.WIDE.U32 R24, R6, c[0x0][0x1b0], R14 ;  /* 0x00006c0006187a25 */ /* 0x000fe200078e000e */
[----:B------:R-:W-:-:S03]  /*0f20*/  IADD3 R21, R23, R21, RZ ;  /* 0x0000001517157210 */ /* 0x000fc60007ffe0ff */
[----:B------:R-:W-:-:S05]  /*0f30*/  IMAD R7, R6, c[0x0][0x1b4], R7 ;  /* 0x00006d0006077a24 */ /* 0x000fca00078e0207 */
[----:B------:R-:W-:Y:S02]  /*0f40*/  IADD3 R7, R25, R7, RZ ;  /* 0x0000000719077210 */ /* 0x000fe40007ffe0ff */
.L_x_4973:
[----:B------:R-:W-:Y:S01]  /*0f50*/  SHF.R.S32.HI R8, RZ, 0x1f, R87 ;  /* 0x0000001fff087819 */ /* 0x000fe20000011457 */
[----:B------:R-:W-:Y:S01]  /*0f60*/  IMAD R3, R3, c[0x0][0x1b8], RZ ;  /* 0x00006e0003037a24 */ /* 0x000fe200078e02ff */
[----:B------:R-:W-:Y:S01]  /*0f70*/  SHF.R.S32.HI R17, RZ, 0x1f, R30 ;  /* 0x0000001fff117819 */ /* 0x000fe2000001141e */
[----:B------:R-:W-:Y:S01]  /*0f80*/  IMAD.MOV.U32 R123, RZ, RZ, 0x6 ;  /* 0x00000006ff7b7424 */ /* 0x000fe200078e00ff */
[-C--:B------:R-:W-:Y:S01]  /*0f90*/  LEA.HI R27, R8, R87.reuse, RZ, 0x2 ;  /* 0x00000057081b7211 */ /* 0x080fe200078f10ff */
[----:B------:R-:W-:Y:S01]  /*0fa0*/  IMAD R3, R6, c[0x0][0x1bc], R3 ;  /* 0x00006f0006037a24 */ /* 0x000fe200078e0203 */
[CC--:B------:R-:W-:Y:S01]  /*0fb0*/  LEA.HI R4, R8.reuse, R87.reuse, RZ, 0x4 ;  /* 0x0000005708047211 */ /* 0x0c0fe200078f20ff */
[----:B------:R-:W-:Y:S01]  /*0fc0*/  IMAD R17, R17, c[0x0][0x178], RZ ;  /* 0x00005e0011117a24 */ /* 0x000fe200078e02ff */
[----:B------:R-:W-:Y:S02]  /*0fd0*/  LOP3.LUT R126, R27, 0xfffffffc, RZ, 0xc0, !PT ;  /* 0xfffffffc1b7e7812 */ /* 0x000fe400078ec0ff */
[----:B------:R-:W-:Y:S01]  /*0fe0*/  LEA.HI R9, R8, R87, RZ, 0x3 ;  /* 0x0000005708097211 */ /* 0x000fe200078f18ff */
[----:B------:R-:W-:Y:S01]  /*0ff0*/  IMAD R17, R30, c[0x0][0x17c], R17 ;  /* 0x00005f001e117a24 */ /* 0x000fe200078e0211 */
[----:B------:R-:W-:Y:S01]  /*1000*/  SHF.R.S32.HI R23, RZ, 0x4, R4 ;  /* 0x00000004ff177819 */ /* 0x000fe20000011404 */
[----:B------:R-:W-:Y:S01]  /*1010*/  IMAD.IADD R126, R87, 0x1, -R126 ;  /* 0x00000001577e7824 */ /* 0x000fe200078e0a7e */
[----:B------:R-:W-:-:S02]  /*1020*/  SHF.R.S32.HI R15, RZ, 0x3, R9 ;  /* 0x00000003ff0f7819 */ /* 0x000fc40000011409 */
[----:B------:R-:W-:Y:S01]  /*1030*/  LEA.HI R10, R4, R23, RZ, 0x1 ;  /* 0x00000017040a7211 */ /* 0x000fe200078f08ff */
[----:B------:R-:W-:Y:S01]  /*1040*/  IMAD.SHL.U32 R126, R126, 0x8, RZ ;  /* 0x000000087e7e7824 */ /* 0x000fe200078e00ff */
[----:B------:R-:W-:Y:S01]  /*1050*/  LOP3.LUT R16, R9, 0xfffffff8, RZ, 0xc0, !PT ;  /* 0xfffffff809107812 */ /* 0x000fe200078ec0ff */
[----:B------:R-:W-:Y:S01]  /*1060*/  IMAD.SHL.U32 R15, R15, 0x40, RZ ;  /* 0x000000400f0f7824 */ /* 0x000fe200078e00ff */
[----:B------:R-:W-:Y:S02]  /*1070*/  LOP3.LUT R10, R10, 0xfffffffe, RZ, 0xc0, !PT ;  /* 0xfffffffe0a0a7812 */ /* 0x000fe400078ec0ff */
[----:B------:R-:W-:Y:S01]  /*1080*/  IADD3 R22, P0, R126, R22, RZ ;  /* 0x000000167e167210 */ /* 0x000fe20007f1e0ff */
[----:B------:R-:W-:Y:S01]  /*1090*/  IMAD.IADD R16, R87, 0x1, -R16 ;  /* 0x0000000157107824 */ /* 0x000fe200078e0a10 */
[----:B------:R-:W-:Y:S01]  /*10a0*/  SHF.R.S32.HI R127, RZ, 0x1f, R126 ;  /* 0x0000001fff7f7819 */ /* 0x000fe2000001147e */
[----:B------:R-:W-:Y:S01]  /*10b0*/  IMAD.IADD R10, R23, 0x1, -R10 ;  /* 0x00000001170a7824 */ /* 0x000fe200078e0a0a */
[----:B------:R-:W-:-:S02]  /*10c0*/  LOP3.LUT R4, R4, 0xfffffff0, RZ, 0xc0, !PT ;  /* 0xfffffff004047812 */ /* 0x000fc400078ec0ff */
[----:B------:R-:W-:Y:S01]  /*10d0*/  SHF.R.S32.HI R18, RZ, 0x2, R27 ;  /* 0x00000002ff127819 */ /* 0x000fe2000001141b */
[----:B------:R-:W-:Y:S01]  /*10e0*/  IMAD.X R23, R127, 0x1, R21, P0 ;  /* 0x000000017f177824 */ /* 0x000fe200000e0615 */
[----:B------:R-:W-:Y:S01]  /*10f0*/  LOP3.LUT R15, R15, 0xc0, RZ, 0xc0, !PT ;  /* 0x000000c00f0f7812 */ /* 0x000fe200078ec0ff */
[----:B------:R-:W-:Y:S01]  /*1100*/  IMAD.IADD R21, R87, 0x1, -R4 ;  /* 0x0000000157157824 */ /* 0x000fe200078e0a04 */
[----:B------:R-:W-:Y:S01]  /*1110*/  IADD3 R24, P1, R126, R24, RZ ;  /* 0x000000187e187210 */ /* 0x000fe20007f3e0ff */
[----:B------:R-:W-:Y:S01]  /*1120*/  IMAD.WIDE.U32 R30, R30, c[0x0][0x178], R126 ;  /* 0x00005e001e1e7a25 */ /* 0x000fe200078e007e */
[----:B------:R-:W-:Y:S02]  /*1130*/  LOP3.LUT R0, R15, 0x18, R126, 0xf8, !PT ;  /* 0x000000180f007812 */ /* 0x000fe400078ef87e */
[----:B------:R-:W-:Y:S01]  /*1140*/  LEA.HI R27, R27, R18, RZ, 0x1 ;  /* 0x000000121b1b7211 */ /* 0x000fe200078f08ff */
[----:B------:R-:W-:Y:S01]  /*1150*/  IMAD.X R25, R127, 0x1, R7, P1 ;  /* 0x000000017f197824 */ /* 0x000fe200008e0607 */
[----:B------:R-:W-:Y:S01]  /*1160*/  SHF.R.U32.HI R15, RZ, 0x3, R15 ;  /* 0x00000003ff0f7819 */ /* 0x000fe2000001160f */
[----:B------:R-:W-:Y:S01]  /*1170*/  IMAD.IADD R31, R31, 0x1, R17 ;  /* 0x000000011f1f7824 */ /* 0x000fe200078e0211 */
[----:B------:R-:W-:Y:S01]  /*1180*/  LEA.HI R4, R16, R16, RZ, 0x1 ;  /* 0x0000001010047211 */ /* 0x000fe200078f08ff */
[----:B------:R-:W-:Y:S01]  /*1190*/  IMAD.WIDE.U32 R24, R18, c[0x0][0x198], R24 ;  /* 0x0000660012187a25 */ /* 0x000fe200078e0018 */
[----:B------:R-:W-:-:S02]  /*11a0*/  LEA.HI R89, R8, R87, RZ, 0x5 ;  /* 0x0000005708597211 */ /* 0x000fc400078f28ff */
[----:B------:R-:W-:Y:S01]  /*11b0*/  LOP3.LUT R27, R27, 0x7fffffe, RZ, 0xc0, !PT ;  /* 0x07fffffe1b1b7812 */ /* 0x000fe200078ec0ff */
[----:B------:R-:W-:Y:S01]  /*11c0*/  IMAD.WIDE.U32 R30, R11, c[0x0][0x1a8], R30 ;  /* 0x00006a000b1e7a25 */ /* 0x000fe200078e001e */
[----:B------:R-:W-:Y:S02]  /*11d0*/  LOP3.LUT R15, R0, R15, RZ, 0x3c, !PT ;  /* 0x0000000f000f7212 */ /* 0x000fe400078e3cff */
[----:B------:R-:W-:Y:S01]  /*11e0*/  LOP3.LUT R7, R4, 0x3fffffe, RZ, 0xc0, !PT ;  /* 0x03fffffe04077812 */ /* 0x000fe200078ec0ff */
[----:B------:R-:W-:Y:S01]  /*11f0*/  IMAD.IADD R27, R18, 0x1, -R27 ;  /* 0x00000001121b7824 */ /* 0x000fe200078e0a1b */
[----:B------:R-:W-:Y:S01]  /*1200*/  SHF.R.S32.HI R0, RZ, 0x1f, R11 ;  /* 0x0000001fff007819 */ /* 0x000fe2000001140b */
[----:B------:R-:W-:Y:S01]  /*1210*/  IMAD.WIDE.U32 R22, R6, c[0x0][0x1b8], R22 ;  /* 0x00006e0006167a25 */ /* 0x000fe200078e0016 */
[----:B------:R-:W-:Y:S02]  /*1220*/  SHF.R.S32.HI R88, RZ, 0x5, R89 ;  /* 0x00000005ff587819 */ /* 0x000fe40000011459 */
[----:B------:R-:W-:Y:S01]  /*1230*/  SHF.R.S32.HI R19, RZ, 0x1f, R18 ;  /* 0x0000001fff137819 */ /* 0x000fe20000011412 */
[----:B------:R-:W-:Y:S01]  /*1240*/  IMAD.IADD R7, R16, 0x1, -R7 ;  /* 0x0000000110077824 */ /* 0x000fe200078e0a07 */
[----:B------:R-:W-:Y:S01]  /*1250*/  LEA.HI R12, R21, R21, RZ, 0x1 ;  /* 0x00000015150c7211 */ /* 0x000fe200078f08ff */
[----:B------:R-:W-:Y:S01]  /*1260*/  IMAD R16, R0, c[0x0][0x1a8], RZ ;  /* 0x00006a0000107a24 */ /* 0x000fe200078e02ff */
[----:B------:R-:W-:Y:S01]  /*1270*/  IADD3 R0, P0, R18, R13, RZ ;  /* 0x0000000d12007210 */ /* 0x000fe20007f1e0ff */
[----:B------:R-:W-:Y:S01]  /*1280*/  IMAD R14, R88, 0x8, R27 ;  /* 0x00000008580e7824 */ /* 0x000fe200078e021b */
[----:B------:R-:W-:Y:S01]  /*1290*/  LOP3.LUT R86, R12, 0x7fffffe, RZ, 0xc0, !PT ;  /* 0x07fffffe0c567812 */ /* 0x000fe200078ec0ff */
[----:B------:R-:W-:Y:S01]  /*12a0*/  IMAD R16, R11, c[0x0][0x1ac], R16 ;  /* 0x00006b000b107a24 */ /* 0x000fe200078e0210 */
[----:B------:R-:W-:Y:S01]  /*12b0*/  SHF.R.S32.HI R4, RZ, 0x1, R4 ;  /* 0x00000001ff047819 */ /* 0x000fe20000011404 */
[----:B------:R-:W-:Y:S01]  /*12c0*/  IMAD.U32 R14, R14, 0x20, R15 ;  /* 0x000000200e0e7824 */ /* 0x000fe200078e000f */
[----:B------:R-:W-:Y:S01]  /*12d0*/  SHF.R.S32.HI R15, RZ, 0x1f, R12 ;  /* 0x0000001fff0f7819 */ /* 0x000fe2000001140c */
[----:B------:R-:W-:Y:S01]  /*12e0*/  IMAD.X R11, R19, 0x1, R2, P0 ;  /* 0x00000001130b7824 */ /* 0x000fe200000e0602 */
[----:B------:R-:W-:Y:S01]  /*12f0*/  SHF.R.S32.HI R2, RZ, 0x1, R12 ;  /* 0x00000001ff027819 */ /* 0x000fe2000001140c */
[----:B------:R-:W-:Y:S01]  /*1300*/  IMAD.WIDE R28, R29, 0x40, R18 ;  /* 0x000000401d1c7825 */ /* 0x000fe200078e0212 */
[----:B------:R-:W-:-:S02]  /*1310*/  LEA R134, P0, R24, c[0x0][0x168], 0x1 ;  /* 0x00005a0018867a11 */ /* 0x000fc400078008ff */
[----:B------:R-:W-:Y:S01]  /*1320*/  LEA.HI R15, R15, R2, RZ, 0x2 ;  /* 0x000000020f0f7211 */ /* 0x000fe200078f10ff */
[----:B------:R-:W-:Y:S01]  /*1330*/  IMAD R13, R19, c[0x0][0x198], RZ ;  /* 0x00006600130d7a24 */ /* 0x000fe200078e02ff */
[----:B------:R-:W-:Y:S01]  /*1340*/  SHF.R.S32.HI R8, RZ, 0x1f, R21 ;  /* 0x0000001fff087819 */ /* 0x000fe20000011415 */
[----:B------:R-:W-:Y:S01]  /*1350*/  IMAD R17, R29, c[0x0][0x190], RZ ;  /* 0x000064001d117a24 */ /* 0x000fe200078e02ff */
[----:B------:R-:W-:Y:S01]  /*1360*/  LOP3.LUT R15, R15, 0xfffffffc, RZ, 0xc0, !PT ;  /* 0xfffffffc0f0f7812 */ /* 0x000fe200078ec0ff */
[----:B------:R-:W-:Y:S01]  /*1370*/  IMAD.IADD R31, R31, 0x1, R16 ;  /* 0x000000011f1f7824 */ /* 0x000fe200078e0210 */
[----:B------:R-:W-:Y:S01]  /*1380*/  LEA.HI R8, R8, R21, RZ, 0x3 ;  /* 0x0000001508087211 */ /* 0x000fe200078f18ff */
[----:B------:R-:W-:Y:S02]  /*1390*/  IMAD R13, R18, c[0x0][0x19c], R13 ;  /* 0x00006700120d7a24 */ /* 0x000fe400078e020d */
[C---:B------:R-:W-:Y:S02]  /*13a0*/  IMAD R17, R28.reuse, c[0x0][0x194], R17 ;  /* 0x000065001c117a24 */ /* 0x040fe400078e0211 */
[----:B------:R-:W-:-:S04]  /*13b0*/  IMAD.WIDE.U32 R28, R28, c[0x0][0x190], R30 ;  /* 0x000064001c1c7a25 */ /* 0x000fc800078e001e */
[----:B------:R-:W-:Y:S01]  /*13c0*/  IMAD.IADD R13, R25, 0x1, R13 ;  /* 0x00000001190d7824 */ /* 0x000fe200078e020d */
[----:B------:R-:W-:Y:S01]  /*13d0*/  LEA R16, P1, R28, c[0x0][0x160], 0x1 ;  /* 0x000058001c107a11 */ /* 0x000fe200078208ff */
[----:B------:R-:W-:Y:S02]  /*13e0*/  IMAD.IADD R23, R23, 0x1, R3 ;  /* 0x0000000117177824 */ /* 0x000fe400078e0203 */
[----:B------:R-:W-:Y:S01]  /*13f0*/  IMAD.IADD R3, R2, 0x1, -R15 ;  /* 0x0000000102037824 */ /* 0x000fe200078e0a0f */
[----:B------:R-:W-:Y:S01]  /*1400*/  LEA.HI.X R135, R24, c[0x0][0x16c], R13, 0x1, P0 ;  /* 0x00005b0018877a11 */ /* 0x000fe200000f0c0d */
[----:B------:R-:W-:Y:S02]  /*1410*/  IMAD.IADD R17, R29, 0x1, R17 ;  /* 0x000000011d117824 */ /* 0x000fe400078e0211 */
[----:B------:R-:W-:Y:S02]  /*1420*/  IMAD.MOV.U32 R12, RZ, RZ, c[0x0][0x190] ;  /* 0x00006400ff0c7624 */ /* 0x000fe400078e00ff */
[----:B------:R-:W-:Y:S01]  /*1430*/  IMAD.MOV.U32 R2, RZ, RZ, c[0x0][0x198] ;  /* 0x00006600ff027624 */ /* 0x000fe200078e00ff */
[----:B------:R-:W-:Y:S01]  /*1440*/  LEA.HI.X R17, R28, c[0x0][0x164], R17, 0x1, P1 ;  /* 0x000059001c117a11 */ /* 0x000fe200008f0c11 */
[----:B------:R-:W-:Y:S01]  /*1450*/  IMAD.MOV.U32 R13, RZ, RZ, c[0x0][0x194] ;  /* 0x00006500ff0d7624 */ /* 0x000fe200078e00ff */
[----:B------:R-:W-:Y:S01]  /*1460*/  LEA R18, P0, R12, R16, 0x6 ;  /* 0x000000100c127211 */ /* 0x000fe200078030ff */
[C---:B------:R-:W-:Y:S01]  /*1470*/  IMAD.SHL.U32 R6, R2.reuse, 0x40, RZ ;  /* 0x0000004002067824 */ /* 0x040fe200078e00ff */
[----:B------:R-:W-:Y:S01]  /*1480*/  SHF.L.U64.HI R122, R2, R123, c[0x0][0x19c] ;  /* 0x00006700027a7619 */ /* 0x000fe2000001027b */
[----:B------:R-:W-:Y:S01]  /*1490*/  IMAD.SHL.U32 R124, R14, 0x2, RZ ;  /* 0x000000020e7c7824 */ /* 0x000fe200078e00ff */
[----:B------:R-:W-:Y:S01]  /*14a0*/  LEA.HI.X R19, R12, R17, R13, 0x6, P0 ;  /* 0x000000110c137211 */ /* 0x000fe200000f340d */
[----:B------:R-:W-:Y:S01]  /*14b0*/  IMAD R11, R11, c[0x0][0x1a0], RZ ;  /* 0x000068000b0b7a24 */ /* 0x000fe200078e02ff */
[----:B------:R-:W-:Y:S01]  /*14c0*/  IADD3 R14, P0, R6, R134, RZ ;  /* 0x00000086060e7210 */ /* 0x000fe20007f1e0ff */
[----:B------:R-:W-:Y:S01]  /*14d0*/  IMAD.SHL.U32 R12, R4, 0x40, RZ ;  /* 0x00000040040c7824 */ /* 0x000fe200078e00ff */
[----:B------:R-:W-:Y:S01]  /*14e0*/  @!PT LDS RZ, [RZ] ;  /* 0x00000000fffff984 */ /* 0x000fe20000000800 */
[----:B------:R-:W-:Y:S01]  /*14f0*/  @!PT LDS RZ, [RZ] ;  /* 0x00000000fffff984 */ /* 0x000fe20000000800 */
[----:B------:R-:W-:Y:S01]  /*1500*/  @!PT LDS RZ, [RZ] ;  /* 0x00000000fffff984 */ /* 0x000fe20000000800 */
[----:B------:R1:W-:Y:S01]  /*1510*/  LDGSTS.E.BYPASS.LTC128B.128 [R124], [R16.64] ;  /* 0x00000000107c7fae */ /* 0x0003e2000b901d4a */
[----:B------:R-:W-:Y:S01]  /*1520*/  IMAD R13, R0, c[0x0][0x1a4], R11 ;  /* 0x00006900000d7a24 */ /* 0x000fe200078e020b */
[----:B------:R-:W-:Y:S01]  /*1530*/  LOP3.LUT P1, RZ, R3, 0x2, RZ, 0xc0, !PT ;  /* 0x0000000203ff7812 */ /* 0x000fe2000782c0ff */
[----:B------:R-:W-:Y:S01]  /*1540*/  IMAD.X R15, R122, 0x1, R135, P0 ;  /* 0x000000017a0f7824 */ /* 0x000fe200000e0687 */
[----:B------:R1:W-:Y:S01]  /*1550*/  LDGSTS.E.BYPASS.LTC128B.128 [R124+0x1000], [R16.64+0x40] ;  /* 0x01000040107c7fae */ /* 0x0003e2000b901d4a */
[----:B------:R-:W-:-:S02]  /*1560*/  IMAD R11, R10, 0x8, R7 ;  /* 0x000000080a0b7824 */ /* 0x000fc400078e0207 */
[----:B------:R-:W-:Y:S01]  /*1570*/  IMAD.SHL.U32 R7, R3, 0x40, RZ ;  /* 0x0000004003077824 */ /* 0x000fe200078e00ff */
[----:B------:R1:W-:Y:S01]  /*1580*/  LDGSTS.E.BYPASS.LTC128B.128 [R124+0x2000], [R16.64+0x80] ;  /* 0x02000080107c7fae */ /* 0x0003e2000b901d4a */
[----:B------:R-:W-:Y:S02]  /*1590*/  IMAD.SHL.U32 R8, R8, 0x20, RZ ;  /* 0x0000002008087824 */ /* 0x000fe400078e00ff */
[----:B------:R-:W-:Y:S01]  /*15a0*/  IMAD.SHL.U32 R10, R10, 0x8, RZ ;  /* 0x000000080a0a7824 */ /* 0x000fe200078e00ff */
[----:B------:R2:W-:Y:S01]  /*15b0*/  LDGSTS.E.BYPASS.LTC128B.128 [R124+0x800], [R18.64] ;  /* 0x00800000127c7fae */ /* 0x0005e2000b901d4a */
[----:B------:R-:W-:Y:S01]  /*15c0*/  LOP3.LUT R7, R7, 0xc0, RZ, 0xc0, !PT ;  /* 0x000000c007077812 */ /* 0x000fe200078ec0ff */
[----:B------:R-:W-:Y:S01]  /*15d0*/  IMAD.WIDE.U32 R22, R0, c[0x0][0x1a0], R22 ;  /* 0x0000680000167a25 */ /* 0x000fe200078e0016 */
[----:B------:R-:W-:Y:S01]  /*15e0*/  LOP3.LUT R85, R8, 0xffffff00, RZ, 0xc0, !PT ;  /* 0xffffff0008557812 */ /* 0x000fe200078ec0ff */
[----:B------:R2:W-:Y:S01]  /*15f0*/  LDGSTS.E.BYPASS.LTC128B.128 [R124+0x1800], [R18.64+0x40] ;  /* 0x01800040127c7fae */ /* 0x0005e2000b901d4a */
[----:B------:R-:W-:Y:S01]  /*1600*/  LOP3.LUT R10, R7, 0x8, R10, 0xf8, !PT ;  /* 0x00000008070a7812 */ /* 0x000fe200078ef80a */
[----:B------:R-:W-:Y:S01]  /*1610*/  IMAD.IADD R13, R23, 0x1, R13 ;  /* 0x00000001170d7824 */ /* 0x000fe200078e020d */
[----:B------:R-:W-:Y:S01]  /*1620*/  SHF.R.U32.HI R7, RZ, 0x3, R7 ;  /* 0x00000003ff077819 */ /* 0x000fe20000011607 */
[----:B------:R2:W-:Y:S01]  /*1630*/  LDGSTS.E.BYPASS.LTC128B.128 [R124+0x2800], [R18.64+0x80] ;  /* 0x02800080127c7fae */ /* 0x0005e2000b901d4a */
[----:B------:R-:W-:Y:S01]  /*1640*/  IMAD.MOV.U32 R8, RZ, RZ, c[0x0][0x1a0] ;  /* 0x00006800ff087624 */ /* 0x000fe200078e00ff */
[----:B------:R-:W-:Y:S01]  /*1650*/  LEA R130, P0, R22, c[0x0][0x170], 0x1 ;  /* 0x00005c0016827a11 */ /* 0x000fe200078008ff */
[----:B------:R-:W-:Y:S01]  /*1660*/  IMAD.IADD R86, R21, 0x1, -R86 ;  /* 0x0000000115567824 */ /* 0x000fe200078e0a56 */
[----:B------:R3:W-:Y:S01]  /*1670*/  LDGSTS.E.BYPASS.LTC128B.128 [R124+0x3000], [R134.64] ;  /* 0x03000000867c7fae */ /* 0x0007e2000b901d4a */
[----:B------:R-:W-:-:S02]  /*1680*/  LOP3.LUT R7, R10, R7, RZ, 0x3c, !PT ;  /* 0x000000070a077212 */ /* 0x000fc400078e3cff */
[----:B------:R-:W-:Y:S01]  /*1690*/  LEA.HI.X R131, R22, c[0x0][0x174], R13, 0x1, P0 ;  /* 0x00005d0016837a11 */ /* 0x000fe200000f0c0d */
[----:B------:R3:W-:Y:S01]  /*16a0*/  LDGSTS.E.BYPASS.LTC128B.128 [R124+0x4000], [R134.64+0x40] ;  /* 0x04000040867c7fae */ /* 0x0007e2000b901d4a */
[C---:B------:R-:W-:Y:S02]  /*16b0*/  SHF.L.U64.HI R123, R8.reuse, R123, c[0x0][0x1a4] ;  /* 0x00006900087b7619 */ /* 0x040fe4000001027b */
[----:B------:R-:W-:Y:S01]  /*16c0*/  LEA R8, P0, R8, R130, 0x6 ;  /* 0x0000008208087211 */ /* 0x000fe200078030ff */
[----:B------:R3:W-:Y:S01]  /*16d0*/  LDGSTS.E.BYPASS.LTC128B.128 [R124+0x5000], [R134.64+0x80] ;  /* 0x05000080867c7fae */ /* 0x0007e2000b901d4a */
[----:B------:R-:W-:Y:S01]  /*16e0*/  IMAD.MOV.U32 R125, RZ, RZ, R131 ;  /* 0x000000ffff7d7224 */ /* 0x000fe200078e0083 */
[----:B-1----:R-:W-:Y:S02]  /*16f0*/  LOP3.LUT R16, R12, 0xc0, RZ, 0xc0, !PT ;  /* 0x000000c00c107812 */ /* 0x002fe400078ec0ff */
[----:B------:R1:W-:Y:S02]  /*1700*/  LDGSTS.E.BYPASS.LTC128B.128 [R124+0x3800], [R14.64] ;  /* 0x038000000e7c7fae */ /* 0x0003e4000b901d4a */
[----:B------:R-:W-:-:S02]  /*1710*/  LOP3.LUT R12, R16, 0x8, R9, 0xf8, !PT ;  /* 0x00000008100c7812 */ /* 0x000fc400078ef809 */
[----:B------:R1:W-:Y:S01]  /*1720*/  LDGSTS.E.BYPASS.LTC128B.128 [R124+0x4800], [R14.64+0x40] ;  /* 0x048000400e7c7fae */ /* 0x0003e2000b901d4a */
[----:B------:R-:W-:-:S03]  /*1730*/  SHF.R.U32.HI R9, RZ, 0x3, R16 ;  /* 0x00000003ff097819 */ /* 0x000fc60000011610 */
[----:B------:R1:W-:Y:S01]  /*1740*/  LDGSTS.E.BYPASS.LTC128B.128 [R124+0x5800], [R14.64+0x80] ;  /* 0x058000800e7c7fae */ /* 0x0003e2000b901d4a */
[----:B------:R-:W-:Y:S01]  /*1750*/  LOP3.LUT R0, R12, R9, RZ, 0x3c, !PT ;  /* 0x000000090c007212 */ /* 0x000fe200078e3cff */
[----:B------:R-:W-:Y:S02]  /*1760*/  IMAD R9, R88, 0x200, R85 ;  /* 0x0000020058097824 */ /* 0x000fe400078e0255 */
[----:B------:R-:W0:Y:S02]  /*1770*/  LDGDEPBAR ;  /* 0x00000000000079af */ /* 0x000e240000000000 */
[----:B------:R-:W-:Y:S02]  /*1780*/  IMAD R10, R86, 0x20, R9 ;  /* 0x00000020560a7824 */ /* 0x000fe400078e0209 */
[----:B------:R-:W-:Y:S02]  /*1790*/  IMAD.U32 R0, R11, 0x20, R0 ;  /* 0x000000200b007824 */ /* 0x000fe400078e0000 */
[----:B------:R-:W-:-:S02]  /*17a0*/  IMAD.IADD R121, R7, 0x1, R10 ;  /* 0x0000000107797824 */ /* 0x000fc400078e020a */
[----:B------:R-:W-:Y:S01]  /*17b0*/  IMAD.X R9, R123, 0x1, R131, P0 ;  /* 0x000000017b097824 */ /* 0x000fe200000e0683 */
[----:B------:R-:W-:Y:S01]  /*17c0*/  LOP3.LUT P0, RZ, R4, 0x2, RZ, 0xc0, !PT ;  /* 0x0000000204ff7812 */ /* 0x000fe2000780c0ff */
[C---:B------:R-:W-:Y:S01]  /*17d0*/  IMAD.SHL.U32 R92, R0.reuse, 0x2, RZ ;  /* 0x00000002005c7824 */ /* 0x040fe200078e00ff */
[----:B------:R-:W-:Y:S01]  /*17e0*/  LEA R120, R0, 0x3000, 0x1 ;  /* 0x0000300000787811 */ /* 0x000fe200078e08ff */
[----:B------:R-:W-:Y:S01]  /*17f0*/  IMAD.SHL.U32 R121, R121, 0x2, RZ ;  /* 0x0000000279797824 */ /* 0x000fe200078e00ff */
[----:B------:R-:W-:Y:S01]  /*1800*/  LOP3.LUT R0, R89, 0xffffffe0, RZ, 0xc0, !PT ;  /* 0xffffffe059007812 */ /* 0x000fe200078ec0ff */
[----:B------:R-:W-:Y:S01]  /*1810*/  IMAD.MOV.U32 R4, RZ, RZ, 0x20 ;  /* 0x00000020ff047424 */ /* 0x000fe200078e00ff */
[----:B------:R-:W-:Y:S01]  /*1820*/  SHF.R.S32.HI R89, RZ, 0x1f, R89 ;  /* 0x0000001fff597819 */ /* 0x000fe20000011459 */
[----:B------:R-:W-:Y:S02]  /*1830*/  IMAD R86, R86, 0x20, R85 ;  /* 0x0000002056567824 */ /* 0x000fe400078e0255 */
[C---:B------:R-:W-:Y:S01]  /*1840*/  IMAD.IADD R0, R87.reuse, 0x1, -R0 ;  /* 0x0000000157007824 */ /* 0x040fe200078e0a00 */
[C---:B------:R-:W-:Y:S01]  /*1850*/  SEL R3, R4.reuse, 0xffffffe0, !P0 ;  /* 0xffffffe004037807 */ /* 0x040fe20004000000 */
[----:B------:R-:W-:Y:S01]  /*1860*/  IMAD.SHL.U32 R87, R87, 0x2, RZ ;  /* 0x0000000257577824 */ /* 0x000fe200078e00ff */
[----:B------:R-:W-:Y:S01]  /*1870*/  SEL R4, R4, 0xffffffe0, !P1 ;  /* 0xffffffe004047807 */ /* 0x000fe20004800000 */
[----:B------:R-:W-:-:S04]  /*1880*/  DEPBAR.LE SB0, 0x0 ;  /* 0x000080000000791a */ /* 0x000fc80000000000 */
[----:B------:R-:W-:Y:S01]  /*1890*/  BAR.SYNC.DEFER_BLOCKING 0x0 ;  /* 0x0000000000007b1d */ /* 0x000fe20000010000 */
[----:B------:R-:W-:Y:S02]  /*18a0*/  IMAD.IADD R119, R121, 0x1, R4 ;  /* 0x0000000179777824 */ /* 0x000fe400078e0204 */
[----:B------:R-:W-:Y:S01]  /*18b0*/  IMAD.IADD R118, R120, 0x1, R3 ;  /* 0x0000000178767824 */ /* 0x000fe200078e0203 */
[----:B------:R-:W-:-:S04]  /*18c0*/  SHF.R.S32.HI R3, RZ, 0x1f, R0 ;  /* 0x0000001fff037819 */ /* 0x000fc80000011400 */
[----:B------:R-:W-:Y:S01]  /*18d0*/  LEA.HI R132, R3, R0, RZ, 0x2 ;  /* 0x0000000003847211 */ /* 0x000fe200078f10ff */
[----:B------:R-:W-:Y:S02]  /*18e0*/  IMAD R3, R88, 0x10, R91 ;  /* 0x0000001058037824 */ /* 0x000fe400078e025b */
[----:B------:R-:W-:Y:S01]  /*18f0*/  IMAD.SHL.U32 R0, R84, 0x40, RZ ;  /* 0x0000004054007824 */ /* 0x000fe200078e00ff */
[----:B------:R-:W-:-:S04]  /*1900*/  SHF.R.S32.HI R132, RZ, 0x2, R132 ;  /* 0x00000002ff847819 */ /* 0x000fc80000011484 */
[----:B------:R-:W-:-:S04]  /*1910*/  IADD3 R3, R3, 0x1, R132 ;  /* 0x0000000103037810 */ /* 0x000fc80007ffe084 */
[----:B------:R-:W-:Y:S01]  /*1920*/  IADD3 R3, R90, -c[0x0][0x214], R3 ;  /* 0x800085005a037a10 */ /* 0x000fe20007ffe003 */
        /* <DEDUP_REMOVED lines=11> */
[----:B------:R-:W3:Y:S04]  /*19e0*/  LDSM.16.M88.4 R28, [R92+0x3400] ;  /* 0x003400005c1c783b */ /* 0x000ee80000000200 */
[----:B------:R-:W3:Y:S04]  /*19f0*/  LDSM.16.M88.4 R20, [R92+0x3800] ;  /* 0x003800005c14783b */ /* 0x000ee80000000200 */
[----:B------:R-:W-:Y:S04]  /*1a00*/  LDSM.16.M88.4 R76, [R119] ;  /* 0x00000000774c783b */ /* 0x000fe80000000200 */
[----:B-1----:R-:W1:Y:S04]  /*1a10*/  LDSM.16.M88.4 R12, [R118] ;  /* 0x00000000760c783b */ /* 0x002e680000000200 */
[----:B----4-:R-:W4:Y:S04]  /*1a20*/  LDSM.16.M88.4 R8, [R118+0x400] ;  /* 0x000400007608783b */ /* 0x010f280000000200 */
[----:B--2---:R-:W2:Y:S04]  /*1a30*/  LDSM.16.M88.4 R16, [R92+0x3c00] ;  /* 0x003c00005c10783b */ /* 0x004ea80000000200 */
[----:B------:R-:W1:Y:S04]  /*1a40*/  LDSM.16.M88.4 R80, [R118+0x800] ;  /* 0x000800007650783b */ /* 0x000e680000000200 */
[----:B------:R-:W-:Y:S04]  /*1a50*/  LDSM.16.M88.4 R60, [R121+0x1000] ;  /* 0x00100000793c783b */ /* 0x000fe80000000200 */
[----:B------:R-:W1:Y:S01]  /*1a60*/  LDSM.16.M88.4 R56, [R92+0x4000] ;  /* 0x004000005c38783b */ /* 0x000e620000000200 */
[C---:B-----5:R-:W-:Y:S03]  /*1a70*/  HMMA.16816.F32.BF16 R40, R64.reuse, R36, RZ ;  /* 0x000000244028723c */ /* 0x060fe600000418ff */
[----:B------:R-:W5:Y:S04]  /*1a80*/  LDSM.16.M88.4 R52, [R92+0x4400] ;  /* 0x004400005c34783b */ /* 0x000f680000000200 */
[----:B------:R-:W1:Y:S01]  /*1a90*/  LDSM.16.M88.4 R72, [R118+0xc00] ;  /* 0x000c00007648783b */ /* 0x000e620000000200 */
[C---:B---3--:R-:W-:Y:S03]  /*1aa0*/  HMMA.16816.F32.BF16 R32, R64.reuse, R28, RZ ;  /* 0x0000001c4020723c */ /* 0x048fe600000418ff */
[----:B------:R-:W3:Y:S04]  /*1ab0*/  LDSM.16.M88.4 R48, [R92+0x4800] ;  /* 0x004800005c30783b */ /* 0x000ee80000000200 */
[----:B------:R-:W-:Y:S01]  /*1ac0*/  LDSM.16.M88.4 R44, [R92+0x4c00] ;  /* 0x004c00005c2c783b */ /* 0x000fe20000000200 */
[C---:B------:R-:W-:Y:S03]  /*1ad0*/  HMMA.16816.F32.BF16 R36, R64.reuse, R38, RZ ;  /* 0x000000264024723c */ /* 0x040fe600000418ff */
[----:B------:R-:W0:Y:S05]  /*1ae0*/  LDGDEPBAR ;  /* 0x00000000000079af */ /* 0x000e2a0000000000 */
[C---:B------:R-:W-:Y:S08]  /*1af0*/  HMMA.16816.F32.BF16 R28, R64.reuse, R30, RZ ;  /* 0x0000001e401c723c */ /* 0x040ff000000418ff */
[C---:B------:R-:W-:Y:S08]  /*1b00*/  HMMA.16816.F32.BF16 R24, R64.reuse, R20, RZ ;  /* 0x000000144018723c */ /* 0x040ff000000418ff */
[----:B------:R-:W-:Y:S08]  /*1b10*/  HMMA.16816.F32.BF16 R20, R64, R22, RZ ;  /* 0x000000164014723c */ /* 0x000ff000000418ff */
[C---:B-1----:R-:W-:Y:S08]  /*1b20*/  HMMA.16816.F32.BF16 R40, R76.reuse, R12, R40 ;  /* 0x0000000c4c28723c */ /* 0x042ff00000041828 */
[C---:B------:R-:W-:Y:S01]  /*1b30*/  HMMA.16816.F32.BF16 R36, R76.reuse, R14, R36 ;  /* 0x0000000e4c24723c */ /* 0x040fe20000041824 */
[----:B------:R-:W-:Y:S07]  /*1b40*/  LDSM.16.M88.4 R12, [R118+0x1000] ;  /* 0x00100000760c783b */ /* 0x000fee0000000200 */
[C---:B----4-:R-:W-:Y:S08]  /*1b50*/  HMMA.16816.F32.BF16 R32, R76.reuse, R8, R32 ;  /* 0x000000084c20723c */ /* 0x050ff00000041820 */
[----:B------:R-:W-:Y:S01]  /*1b60*/  HMMA.16816.F32.BF16 R28, R76, R10, R28 ;  /* 0x0000000a4c1c723c */ /* 0x000fe2000004181c */
[----:B------:R-:W-:Y:S07]  /*1b70*/  LDSM.16.M88.4 R8, [R118+0x1400] ;  /* 0x001400007608783b */ /* 0x000fee0000000200 */
[C---:B--2---:R-:W-:Y:S08]  /*1b80*/  HMMA.16816.F32.BF16 R68, R64.reuse, R16, RZ ;  /* 0x000000104044723c */ /* 0x044ff000000418ff */
[----:B------:R-:W-:Y:S01]  /*1b90*/  HMMA.16816.F32.BF16 R64, R64, R18, RZ ;  /* 0x000000124040723c */ /* 0x000fe200000418ff */
[----:B------:R-:W1:Y:S07]  /*1ba0*/  LDSM.16.M88.4 R16, [R119+0x1000] ;  /* 0x001000007710783b */ /* 0x000e6e0000000200 */
[C---:B------:R-:W-:Y:S08]  /*1bb0*/  HMMA.16816.F32.BF16 R24, R76.reuse, R80, R24 ;  /* 0x000000504c18723c */ /* 0x040ff00000041818 */
[----:B------:R-:W-:Y:S08]  /*1bc0*/  HMMA.16816.F32.BF16 R20, R76, R82, R20 ;  /* 0x000000524c14723c */ /* 0x000ff00000041814 */
[C---:B------:R-:W-:Y:S08]  /*1bd0*/  HMMA.16816.F32.BF16 R40, R60.reuse, R56, R40 ;  /* 0x000000383c28723c */ /* 0x040ff00000041828 */
[C---:B------:R-:W-:Y:S01]  /*1be0*/  HMMA.16816.F32.BF16 R36, R60.reuse, R58, R36 ;  /* 0x0000003a3c24723c */ /* 0x040fe20000041824 */
[----:B------:R-:W2:Y:S07]  /*1bf0*/  LDSM.16.M88.4 R56, [R118+0x1800] ;  /* 0x001800007638783b */ /* 0x000eae0000000200 */
[C---:B-----5:R-:W-:Y:S08]  /*1c00*/  HMMA.16816.F32.BF16 R32, R60.reuse, R52, R32 ;  /* 0x000000343c20723c */ /* 0x060ff00000041820 */
[----:B------:R-:W-:Y:S01]  /*1c10*/  HMMA.16816.F32.BF16 R28, R60, R54, R28 ;  /* 0x000000363c1c723c */ /* 0x000fe2000004181c */
[----:B------:R-:W-:Y:S07]  /*1c20*/  LDSM.16.M88.4 R52, [R121+0x2000] ;  /* 0x002000007934783b */ /* 0x000fee0000000200 */
[C---:B------:R-:W-:Y:S08]  /*1c30*/  HMMA.16816.F32.BF16 R68, R76.reuse, R72, R68 ;  /* 0x000000484c44723c */ /* 0x040ff00000041844 */
[----:B------:R-:W-:Y:S08]  /*1c40*/  HMMA.16816.F32.BF16 R64, R76, R74, R64 ;  /* 0x0000004a4c40723c */ /* 0x000ff00000041840 */
[C---:B---3--:R-:W-:Y:S08]  /*1c50*/  HMMA.16816.F32.BF16 R24, R60.reuse, R48, R24 ;  /* 0x000000303c18723c */ /* 0x048ff00000041818 */
[----:B------:R-:W-:Y:S01]  /*1c60*/  HMMA.16816.F32.BF16 R20, R60, R50, R20 ;  /* 0x000000323c14723c */ /* 0x000fe20000041814 */
[----:B------:R-:W3:Y:S07]  /*1c70*/  LDSM.16.M88.4 R48, [R118+0x1c00] ;  /* 0x001c00007630783b */ /* 0x000eee0000000200 */
[C---:B-1----:R-:W-:Y:S08]  /*1c80*/  HMMA.16816.F32.BF16 R32, R16.reuse, R8, R32 ;  /* 0x000000081020723c */ /* 0x042ff00000041820 */
[----:B------:R-:W-:Y:S01]  /*1c90*/  HMMA.16816.F32.BF16 R28, R16, R10, R28 ;  /* 0x0000000a101c723c */ /* 0x000fe2000004181c */
[----:B------:R-:W1:Y:S07]  /*1ca0*/  LDSM.16.M88.4 R8, [R92+0x5800] ;  /* 0x005800005c08783b */ /* 0x000e6e0000000200 */
[C---:B------:R-:W-:Y:S08]  /*1cb0*/  HMMA.16816.F32.BF16 R68, R60.reuse, R44, R68 ;  /* 0x0000002c3c44723c */ /* 0x040ff00000041844 */
[----:B------:R-:W-:Y:S01]  /*1cc0*/  HMMA.16816.F32.BF16 R64, R60, R46, R64 ;  /* 0x0000002e3c40723c */ /* 0x000fe20000041840 */
[----:B------:R-:W4:Y:S04]  /*1cd0*/  LDSM.16.M88.4 R44, [R92+0x5000] ;  /* 0x005000005c2c783b */ /* 0x000f280000000200 */
[----:B------:R-:W-:Y:S03]  /*1ce0*/  LDSM.16.M88.4 R60, [R92+0x5c00] ;  /* 0x005c00005c3c783b */ /* 0x000fe60000000200 */
[C---:B------:R-:W-:Y:S08]  /*1cf0*/  HMMA.16816.F32.BF16 R40, R16.reuse, R12, R40 ;  /* 0x0000000c1028723c */ /* 0x040ff00000041828 */
[C---:B------:R-:W-:Y:S01]  /*1d00*/  HMMA.16816.F32.BF16 R36, R16.reuse, R14, R36 ;  /* 0x0000000e1024723c */ /* 0x040fe20000041824 */
[----:B------:R-:W5:Y:S07]  /*1d10*/  LDSM.16.M88.4 R12, [R92+0x5400] ;  /* 0x005400005c0c783b */ /* 0x000f6e0000000200 */
[C---:B--2---:R-:W-:Y:S08]  /*1d20*/  HMMA.16816.F32.BF16 R24, R16.reuse, R56, R24 ;  /* 0x000000381018723c */ /* 0x044ff00000041818 */
[C---:B------:R-:W-:Y:S01]  /*1d30*/  HMMA.16816.F32.BF16 R20, R16.reuse, R58, R20 ;  /* 0x0000003a1014723c */ /* 0x040fe20000041814 */
[----:B------:R-:W-:Y:S07]  /*1d40*/  LDSM.16.M88.4 R56, [R119+0x2000] ;  /* 0x002000007738783b */ /* 0x000fee0000000200 */
[----:B---3--:R-:W-:Y:S01]  /*1d50*/  HMMA.16816.F32.BF16 R72, R16, R48, R68 ;  /* 0x000000301048723c */ /* 0x008fe20000041844 */
[----:B------:R-:W2:Y:S07]  /*1d60*/  LDSM.16.M88.4 R68, [R118+0x2000] ;  /* 0x002000007644783b */ /* 0x000eae0000000200 */
[C---:B-1----:R-:W-:Y:S08]  /*1d70*/  HMMA.16816.F32.BF16 R24, R52.reuse, R8, R24 ;  /* 0x000000083418723c */ /* 0x042ff00000041818 */
[C---:B------:R-:W-:Y:S01]  /*1d80*/  HMMA.16816.F32.BF16 R20, R52.reuse, R10, R20 ;  /* 0x0000000a3414723c */ /* 0x040fe20000041814 */
[----:B------:R-:W1:Y:S07]  /*1d90*/  LDSM.16.M88.4 R8, [R118+0x2400] ;  /* 0x002400007608783b */ /* 0x000e6e0000000200 */
[----:B----4-:R-:W-:Y:S08]  /*1da0*/  HMMA.16816.F32.BF16 R40, R52, R44, R40 ;  /* 0x0000002c3428723c */ /* 0x010ff00000041828 */
[----:B------:R-:W-:Y:S07]  /*1db0*/  HMMA.16816.F32.BF16 R64, R16, R50, R64 ;  /* 0x000000321040723c */ /* 0x000fee0000041840 */
[----:B------:R-:W-:Y:S01]  /*1dc0*/  IADD3 R17, R3, c[0x0][0x2e8], RZ ;  /* 0x0000ba0003117a10 */ /* 0x000fe20007ffe0ff */
[----:B------:R-:W-:Y:S01]  /*1dd0*/  HMMA.16816.F32.BF16 R36, R52, R46, R36 ;  /* 0x0000002e3424723c */ /* 0x000fe20000041824 */
[----:B------:R-:W-:-:S02]  /*1de0*/  LOP3.LUT R3, R0, 0x6, R87, 0xf8, !PT ;  /* 0x0000000600037812 */ /* 0x000fc400078ef857 */
[----:B------:R-:W-:Y:S02]  /*1df0*/  IADD3 R45, R17, 0x8, RZ ;  /* 0x00000008112d7810 */ /* 0x000fe40007ffe0ff */
[----:B------:R-:W-:Y:S02]  /*1e00*/  LEA.HI R16, R89, R88, RZ, 0x2 ;  /* 0x0000005859107211 */ /* 0x000fe400078f10ff */
[----:B------:R-:W-:Y:S01]  /*1e10*/  IADD3 R19, R3, -0x40, RZ ;  /* 0xffffffc003137810 */ /* 0x000fe20007ffe0ff */
[----:B-----5:R-:W-:Y:S01]  /*1e20*/  HMMA.16816.F32.BF16 R32, R52, R12, R32 ;  /* 0x0000000c3420723c */ /* 0x020fe20000041820 */
[-C--:B------:R-:W-:Y:S02]  /*1e30*/  IMNMX R46, R17, R90.reuse, PT ;  /* 0x0000005a112e7217 */ /* 0x080fe40003800200 */
[----:B------:R-:W-:Y:S02]  /*1e40*/  IMNMX R44, R45, R90, PT ;  /* 0x0000005a2d2c7217 */ /* 0x000fe40003800200 */
[----:B------:R-:W-:-:S02]  /*1e50*/  LOP3.LUT R133, R16, 0xfffffffc, RZ, 0xc0, !PT ;  /* 0xfffffffc10857812 */ /* 0x000fc400078ec0ff */
[C---:B------:R-:W-:Y:S01]  /*1e60*/  ISETP.GE.AND P4, PT, R19.reuse, R46, PT ;  /* 0x0000002e1300720c */ /* 0x040fe20003f86270 */
[----:B------:R-:W-:Y:S01]  /*1e70*/  HMMA.16816.F32.BF16 R28, R52, R14, R28 ;  /* 0x0000000e341c723c */ /* 0x000fe2000004181c */
[----:B------:R-:W3:Y:S01]  /*1e80*/  LDSM.16.M88.4 R12, [R118+0x2800] ;  /* 0x00280000760c783b */ /* 0x000ee20000000200 */
[----:B------:R-:W-:Y:S01]  /*1e90*/  ISETP.GE.AND P1, PT, R19, R44, PT ;  /* 0x0000002c1300720c */ /* 0x000fe20003f26270 */
[----:B------:R-:W-:Y:S01]  /*1ea0*/  IMAD.IADD R133, R88, 0x1, -R133 ;  /* 0x0000000158857824 */ /* 0x000fe200078e0a85 */
[C---:B------:R-:W-:Y:S01]  /*1eb0*/  IADD3 R45, R3.reuse, -0x3f, RZ ;  /* 0xffffffc1032d7810 */ /* 0x040fe20007ffe0ff */
[----:B------:R-:W4:Y:S01]  /*1ec0*/  LDSM.16.M88.4 R16, [R118+0x2c00] ;  /* 0x002c00007610783b */ /* 0x000f220000000200 */
[----:B------:R-:W-:Y:S01]  /*1ed0*/  IADD3 R47, R3, -0x38, RZ ;  /* 0xffffffc8032f7810 */ /* 0x000fe20007ffe0ff */
[----:B------:R-:W-:-:S04]  /*1ee0*/  DEPBAR.LE SB0, 0x0 ;  /* 0x000080000000791a */ /* 0x000fc80000000000 */
[C---:B--2---:R-:W-:Y:S01]  /*1ef0*/  HMMA.16816.F32.BF16 R40, R56.reuse, R68, R40 ;  /* 0x000000443828723c */ /* 0x044fe20000041828 */
[C---:B------:R-:W-:Y:S02]  /*1f00*/  ISETP.GE.AND P3, PT, R45.reuse, R46, PT ;  /* 0x0000002e2d00720c */ /* 0x040fe40003f66270 */
[----:B------:R-:W-:Y:S02]  /*1f10*/  ISETP.GE.AND P0, PT, R45, R44, PT ;  /* 0x0000002c2d00720c */ /* 0x000fe40003f06270 */
[----:B------:R-:W-:Y:S02]  /*1f20*/  IADD3 R45, R3, -0x30, RZ ;  /* 0xffffffd0032d7810 */ /* 0x000fe40007ffe0ff */
[C---:B------:R-:W-:Y:S01]  /*1f30*/  ISETP.GE.AND P5, PT, R47.reuse, R46, PT ;  /* 0x0000002e2f00720c */ /* 0x040fe20003fa6270 */
[----:B------:R-:W-:Y:S01]  /*1f40*/  HMMA.16816.F32.BF16 R36, R56, R70, R36 ;  /* 0x000000463824723c */ /* 0x000fe20000041824 */
[----:B------:R-:W-:-:S07]  /*1f50*/  ISETP.GE.AND P2, PT, R47, R44, PT ;  /* 0x0000002c2f00720c */ /* 0x000fce0003f46270 */
[----:B------:R-:W-:Y:S08]  /*1f60*/  HMMA.16816.F32.BF16 R72, R52, R60, R72 ;  /* 0x0000003c3448723c */ /* 0x000ff00000041848 */
[----:B-1----:R-:W-:Y:S01]  /*1f70*/  HMMA.16816.F32.BF16 R32, R56, R8, R32 ;  /* 0x000000083820723c */ /* 0x002fe20000041820 */
[----:B------:R-:W-:Y:S02]  /*1f80*/  FSEL R40, R40, -INF , !P4 ;  /* 0xff80000028287808 */ /* 0x000fe40006000000 */
[----:B------:R-:W-:-:S02]  /*1f90*/  FSEL R42, R42, -INF , !P1 ;  /* 0xff8000002a2a7808 */ /* 0x000fc40004800000 */
[----:B------:R-:W-:Y:S02]  /*1fa0*/  FSEL R41, R41, -INF , !P3 ;  /* 0xff80000029297808 */ /* 0x000fe40005800000 */
[----:B------:R-:W-:Y:S01]  /*1fb0*/  IADD3 R9, R3, -0x37, RZ ;  /* 0xffffffc903097810 */ /* 0x000fe20007ffe0ff */
[C---:B------:R-:W-:Y:S01]  /*1fc0*/  HMMA.16816.F32.BF16 R28, R56.reuse, R10, R28 ;  /* 0x0000000a381c723c */ /* 0x040fe2000004181c */
[-C--:B------:R-:W-:Y:S02]  /*1fd0*/  ISETP.GE.AND P3, PT, R45, R46.reuse, PT ;  /* 0x0000002e2d00720c */ /* 0x080fe40003f66270 */
[C---:B------:R-:W-:Y:S01]  /*1fe0*/  ISETP.GE.AND P4, PT, R9.reuse, R46, PT ;  /* 0x0000002e0900720c */ /* 0x040fe20003f86270 */
[----:B------:R-:W-:Y:S01]  /*1ff0*/  BAR.SYNC.DEFER_BLOCKING 0x0 ;  /* 0x0000000000007b1d */ /* 0x000fe20000010000 */
[----:B------:R-:W-:Y:S02]  /*2000*/  ISETP.GE.AND P1, PT, R9, R44, PT ;  /* 0x0000002c0900720c */ /* 0x000fe40003f26270 */
[----:B------:R-:W-:Y:S01]  /*2010*/  IADD3 R9, R3, -0x2f, RZ ;  /* 0xffffffd103097810 */ /* 0x000fe20007ffe0ff */
[----:B---3--:R-:W-:Y:S01]  /*2020*/  HMMA.16816.F32.BF16 R20, R56, R14, R20 ;  /* 0x0000000e3814723c */ /* 0x008fe20000041814 */
[----:B------:R-:W-:-:S02]  /*2030*/  FSEL R11, R43, -INF , !P0 ;  /* 0xff8000002b0b7808 */ /* 0x000fc40004000000 */
[----:B------:R-:W-:Y:S02]  /*2040*/  ISETP.GE.AND P0, PT, R45, R44, PT ;  /* 0x0000002c2d00720c */ /* 0x000fe40003f06270 */
[----:B------:R-:W-:Y:S02]  /*2050*/  FSEL R36, R36, -INF , !P5 ;  /* 0xff80000024247808 */ /* 0x000fe40006800000 */
[----:B------:R-:W-:Y:S01]  /*2060*/  FSEL R45, R38, -INF , !P2 ;  /* 0xff800000262d7808 */ /* 0x000fe20005000000 */
[----:B------:R-:W-:Y:S01]  /*2070*/  HMMA.16816.F32.BF16 R24, R56, R12, R24 ;  /* 0x0000000c3818723c */ /* 0x000fe20000041818 */
[C---:B------:R-:W-:Y:S02]  /*2080*/  ISETP.GE.AND P5, PT, R9.reuse, R46, PT ;  /* 0x0000002e0900720c */ /* 0x040fe40003fa6270 */
[----:B------:R-:W-:Y:S02]  /*2090*/  ISETP.GE.AND P2, PT, R9, R44, PT ;  /* 0x0000002c0900720c */ /* 0x000fe40003f46270 */
[----:B------:R-:W-:-:S02]  /*20a0*/  IADD3 R9, R3, -0x28, RZ ;  /* 0xffffffd803097810 */ /* 0x000fc40007ffe0ff */
[----:B------:R-:W-:Y:S01]  /*20b0*/  IADD3 R13, R3, -0x27, RZ ;  /* 0xffffffd9030d7810 */ /* 0x000fe20007ffe0ff */
[----:B------:R-:W-:Y:S01]  /*20c0*/  HMMA.16816.F32.BF16 R64, R52, R62, R64 ;  /* 0x0000003e3440723c */ /* 0x000fe20000041840 */
[----:B------:R-:W-:Y:S02]  /*20d0*/  FSEL R38, R37, -INF , !P4 ;  /* 0xff80000025267808 */ /* 0x000fe40006000000 */
[----:B------:R-:W-:Y:S02]  /*20e0*/  FSEL R39, R39, -INF , !P1 ;  /* 0xff80000027277808 */ /* 0x000fe40004800000 */
[C---:B------:R-:W-:Y:S02]  /*20f0*/  ISETP.GE.AND P4, PT, R9.reuse, R46, PT ;  /* 0x0000002e0900720c */ /* 0x040fe40003f86270 */
[----:B------:R-:W-:Y:S01]  /*2100*/  ISETP.GE.AND P1, PT, R9, R44, PT ;  /* 0x0000002c0900720c */ /* 0x000fe20003f26270 */
[----:B----4-:R-:W-:Y:S01]  /*2110*/  HMMA.16816.F32.BF16 R72, R56, R16, R72 ;  /* 0x000000103848723c */ /* 0x010fe20000041848 */
[----:B------:R-:W-:-:S02]  /*2120*/  FSEL R14, R32, -INF , !P3 ;  /* 0xff800000200e7808 */ /* 0x000fc40005800000 */
[----:B------:R-:W-:Y:S02]  /*2130*/  FSEL R9, R34, -INF , !P0 ;  /* 0xff80000022097808 */ /* 0x000fe40004000000 */
[C---:B------:R-:W-:Y:S02]  /*2140*/  ISETP.GE.AND P3, PT, R13.reuse, R46, PT ;  /* 0x0000002e0d00720c */ /* 0x040fe40003f66270 */
[----:B------:R-:W-:Y:S02]  /*2150*/  ISETP.GE.AND P0, PT, R13, R44, PT ;  /* 0x0000002c0d00720c */ /* 0x000fe40003f06270 */
[----:B------:R-:W-:Y:S02]  /*2160*/  IADD3 R13, R3, -0x1f, RZ ;  /* 0xffffffe1030d7810 */ /* 0x000fe40007ffe0ff */
[----:B------:R-:W-:Y:S02]  /*2170*/  FSEL R12, R33, -INF , !P5 ;  /* 0xff800000210c7808 */ /* 0x000fe40006800000 */
[----:B------:R-:W-:-:S02]  /*2180*/  IADD3 R33, R3, -0x18, RZ ;  /* 0xffffffe803217810 */ /* 0x000fc40007ffe0ff */
[----:B------:R-:W-:Y:S01]  /*2190*/  FSEL R10, R28, -INF , !P4 ;  /* 0xff8000001c0a7808 */ /* 0x000fe20006000000 */
[----:B------:R-:W-:Y:S01]  /*21a0*/  HMMA.16816.F32.BF16 R64, R56, R18, R64 ;  /* 0x000000123840723c */ /* 0x000fe20000041840 */
[----:B------:R-:W-:Y:S02]  /*21b0*/  FSEL R17, R30, -INF , !P1 ;  /* 0xff8000001e117808 */ /* 0x000fe40004800000 */
[C---:B------:R-:W-:Y:S02]  /*21c0*/  ISETP.GE.AND P4, PT, R13.reuse, R46, PT ;  /* 0x0000002e0d00720c */ /* 0x040fe40003f86270 */
[----:B------:R-:W-:Y:S02]  /*21d0*/  ISETP.GE.AND P1, PT, R13, R44, PT ;  /* 0x0000002c0d00720c */ /* 0x000fe40003f26270 */
[----:B------:R-:W-:Y:S02]  /*21e0*/  FSEL R13, R31, -INF , !P0 ;  /* 0xff8000001f0d7808 */ /* 0x000fe40004000000 */
[----:B------:R-:W-:-:S02]  /*21f0*/  FSEL R8, R29, -INF , !P3 ;  /* 0xff8000001d087808 */ /* 0x000fc40005800000 */
[-C--:B------:R-:W-:Y:S02]  /*2200*/  ISETP.GE.AND P0, PT, R33, R44.reuse, PT ;  /* 0x0000002c2100720c */ /* 0x080fe40003f06270 */
[----:B------:R-:W-:Y:S02]  /*2210*/  IADD3 R29, R3, -0x17, RZ ;  /* 0xffffffe9031d7810 */ /* 0x000fe40007ffe0ff */
[----:B------:R-:W-:Y:S02]  /*2220*/  FSEL R103, R22, -INF , !P0 ;  /* 0xff80000016677808 */ /* 0x000fe40004000000 */
[----:B------:R-:W-:Y:S02]  /*2230*/  FSEL R104, R25, -INF , !P4 ;  /* 0xff80000019687808 */ /* 0x000fe40006000000 */
[----:B------:R-:W-:Y:S02]  /*2240*/  ISETP.GE.AND P0, PT, R29, R44, PT ;  /* 0x0000002c1d00720c */ /* 0x000fe40003f06270 */
[----:B------:R-:W-:-:S02]  /*2250*/  IADD3 R25, R3, -0xf, RZ ;  /* 0xfffffff103197810 */ /* 0x000fc40007ffe0ff */
[----:B------:R-:W-:Y:S02]  /*2260*/  FSEL R105, R23, -INF , !P0 ;  /* 0xff80000017697808 */ /* 0x000fe40004000000 */
[----:B------:R-:W-:Y:S02]  /*2270*/  ISETP.GE.AND P0, PT, R25, R44, PT ;  /* 0x0000002c1900720c */ /* 0x000fe40003f06270 */
[----:B------:R-:W-:Y:S02]  /*2280*/  IADD3 R37, R3, -0x20, RZ ;  /* 0xffffffe003257810 */ /* 0x000fe40007ffe0ff */
[----:B------:R-:W-:Y:S02]  /*2290*/  FSEL R93, R75, -INF , !P0 ;  /* 0xff8000004b5d7808 */ /* 0x000fe40004000000 */
[----:B------:R-:W-:Y:S02]  /*22a0*/  FSEL R15, R35, -INF , !P2 ;  /* 0xff800000230f7808 */ /* 0x000fe40005000000 */
[----:B------:R-:W-:-:S02]  /*22b0*/  FSEL R95, R27, -INF , !P1 ;  /* 0xff8000001b5f7808 */ /* 0x000fc40004800000 */
[----:B------:R-:W-:Y:S02]  /*22c0*/  ISETP.GE.AND P0, PT, R84, 0x2, PT ;  /* 0x000000025400780c */ /* 0x000fe40003f06270 */
[----:B------:R-:W-:Y:S02]  /*22d0*/  ISETP.GE.AND P2, PT, R37, R44, PT ;  /* 0x0000002c2500720c */ /* 0x000fe40003f46270 */
[----:B------:R-:W-:Y:S02]  /*22e0*/  ISETP.GE.AND P1, PT, R29, R46, PT ;  /* 0x0000002e1d00720c */ /* 0x000fe40003f26270 */
[----:B------:R-:W-:Y:S02]  /*22f0*/  IADD3 R27, R3, -0x10, RZ ;  /* 0xfffffff0031b7810 */ /* 0x000fe40007ffe0ff */
[----:B------:R-:W-:Y:S02]  /*2300*/  FSEL R97, R26, -INF , !P2 ;  /* 0xff8000001a617808 */ /* 0x000fe40005000000 */
[----:B------:R-:W-:-:S02]  /*2310*/  FSEL R90, R21, -INF , !P1 ;  /* 0xff800000155a7808 */ /* 0x000fc40004800000 */
[-C--:B------:R-:W-:Y:S02]  /*2320*/  ISETP.GE.AND P5, PT, R37, R46.reuse, PT ;  /* 0x0000002e2500720c */ /* 0x080fe40003fa6270 */
[-C--:B------:R-:W-:Y:S02]  /*2330*/  ISETP.GE.AND P3, PT, R33, R46.reuse, PT ;  /* 0x0000002e2100720c */ /* 0x080fe40003f66270 */
[----:B------:R-:W-:Y:S02]  /*2340*/  IADD3 R19, R3, -0x8, RZ ;  /* 0xfffffff803137810 */ /* 0x000fe40007ffe0ff */
[C---:B------:R-:W-:Y:S02]  /*2350*/  ISETP.GE.AND P2, PT, R27.reuse, R46, PT ;  /* 0x0000002e1b00720c */ /* 0x040fe40003f46270 */
[----:B------:R-:W-:Y:S02]  /*2360*/  ISETP.GE.AND P1, PT, R27, R44, PT ;  /* 0x0000002c1b00720c */ /* 0x000fe40003f26270 */
[----:B------:R-:W-:-:S02]  /*2370*/  IADD3 R3, R3, -0x7, RZ ;  /* 0xfffffff903037810 */ /* 0x000fc40007ffe0ff */
[----:B------:R-:W-:Y:S02]  /*2380*/  FSEL R102, R24, -INF , !P5 ;  /* 0xff80000018667808 */ /* 0x000fe40006800000 */
[----:B------:R-:W-:Y:S02]  /*2390*/  FSEL R94, R20, -INF , !P3 ;  /* 0xff800000145e7808 */ /* 0x000fe40005800000 */
[----:B------:R-:W-:Y:S02]  /*23a0*/  FSEL R99, R72, -INF , !P2 ;  /* 0xff80000048637808 */ /* 0x000fe40005000000 */
[----:B------:R-:W-:Y:S02]  /*23b0*/  FSEL R91, R74, -INF , !P1 ;  /* 0xff8000004a5b7808 */ /* 0x000fe40004800000 */
[-C--:B------:R-:W-:Y:S02]  /*23c0*/  ISETP.GE.AND P5, PT, R25, R46.reuse, PT ;  /* 0x0000002e1900720c */ /* 0x080fe40003fa6270 */
[----:B------:R-:W-:-:S02]  /*23d0*/  ISETP.GE.AND P4, PT, R19, R46, PT ;  /* 0x0000002e1300720c */ /* 0x000fc40003f86270 */
[----:B------:R-:W-:Y:S02]  /*23e0*/  ISETP.GE.AND P3, PT, R3, R46, PT ;  /* 0x0000002e0300720c */ /* 0x000fe40003f66270 */
[-C--:B------:R-:W-:Y:S02]  /*23f0*/  ISETP.GE.AND P2, PT, R19, R44.reuse, PT ;  /* 0x0000002c1300720c */ /* 0x080fe40003f46270 */
[----:B------:R-:W-:Y:S01]  /*2400*/  ISETP.GE.AND P1, PT, R3, R44, PT ;  /* 0x0000002c0300720c */ /* 0x000fe20003f26270 */
[----:B------:R-:W-:Y:S01]  /*2410*/  IMAD.IADD R3, R7, 0x1, R86 ;  /* 0x0000000107037824 */ /* 0x000fe200078e0256 */
[----:B------:R-:W-:Y:S02]  /*2420*/  FSEL R100, R73, -INF , !P5 ;  /* 0xff80000049647808 */ /* 0x000fe40006800000 */
[----:B------:R-:W-:Y:S02]  /*2430*/  FSEL R98, R64, -INF , !P4 ;  /* 0xff80000040627808 */ /* 0x000fe40006000000 */
[----:B------:R-:W-:-:S02]  /*2440*/  FSEL R96, R65, -INF , !P3 ;  /* 0xff80000041607808 */ /* 0x000fc40005800000 */
[----:B------:R-:W-:Y:S02]  /*2450*/  FSEL R89, R66, -INF , !P2 ;  /* 0xff80000042597808 */ /* 0x000fe40005000000 */
[----:B------:R-:W-:Y:S01]  /*2460*/  FSEL R87, R67, -INF , !P1 ;  /* 0xff80000043577808 */ /* 0x000fe20004800000 */
[----:B------:R-:W-:Y:S05]  /*2470*/  @!P0 BRA `(.L_x_4974) ;  /* 0x000004e000008947 */ /* 0x000fea0003800000 */
[----:B------:R-:W-:Y:S01]  /*2480*/  IMAD.MOV.U32 R19, RZ, RZ, 0x5 ;  /* 0x00000005ff137424 */ /* 0x000fe200078e00ff */
[----:B------:R-:W-:-:S04]  /*2490*/  SHF.L.U32 R7, R2, 0x5, RZ ;  /* 0x0000000502077819 */ /* 0x000fc800000006ff */
[----:B------:R-:W-:Y:S01]  /*24a0*/  SHF.L.U64.HI R2, R2, R19, c[0x0][0x19c] ;  /* 0x0000670002027619 */ /* 0x000fe20000010213 */
[----:B------:R-:W-:Y:S05]  /*24b0*/  @P6 BRA `(.L_x_4975) ;  /* 0x000003a000006947 */ /* 0x000fea0003800000 */
[----:B------:R-:W1:Y:S01]  /*24c0*/  I2F.RP R18, R5 ;  /* 0x0000000500127306 */ /* 0x000e620000209400 */
[C---:B------:R-:W-:Y:S02]  /*24d0*/  IADD3 R6, R0.reuse, -0x40, RZ ;  /* 0xffffffc000067810 */ /* 0x040fe40007ffe0ff */
[----:B------:R-:W-:Y:S02]  /*24e0*/  IADD3 R21, R0, -0x80, RZ ;  /* 0xffffff8000157810 */ /* 0x000fe40007ffe0ff */
[----:B------:R-:W-:Y:S02]  /*24f0*/  IABS R19, R6 ;  /* 0x0000000600137213 */ /* 0x000fe40000000000 */
[----:B------:R-:W-:Y:S02]  /*2500*/  IABS R16, R21 ;  /* 0x0000001500107213 */ /* 0x000fe40000000000 */
[----:B------:R-:W-:-:S02]  /*2510*/  LOP3.LUT R6, R6, c[0x0][0x2d0], RZ, 0x3c, !PT ;  /* 0x0000b40006067a12 */ /* 0x000fc400078e3cff */
        /* <DEDUP_REMOVED lines=44> */
[----:B--2---:R-:W-:-:S04]  /*27e0*/  IMAD.IADD R6, R6, 0x1, -R5 ;  /* 0x0000000106067824 */ /* 0x004fc800078e0a05 */
[----:B------:R-:W-:Y:S01]  /*27f0*/  IMAD.WIDE.U32 R20, R6, c[0x0][0x180], R20 ;  /* 0x0000600006147a25 */ /* 0x000fe200078e0014 */
[----:B------:R-:W-:-:S05]  /*2800*/  SHF.R.S32.HI R5, RZ, 0x1f, R6 ;  /* 0x0000001fff057819 */ /* 0x000fca0000011406 */
[----:B------:R-:W-:-:S04]  /*2810*/  IMAD R5, R5, c[0x0][0x180], RZ ;  /* 0x0000600005057a24 */ /* 0x000fc800078e02ff */
[----:B------:R-:W-:Y:S02]  /*2820*/  IMAD R5, R6, c[0x0][0x184], R5 ;  /* 0x0000610006057a24 */ /* 0x000fe400078e0205 */
[----:B------:R-:W-:-:S03]  /*2830*/  IMAD.MOV.U32 R6, RZ, RZ, R20 ;  /* 0x000000ffff067224 */ /* 0x000fc600078e0014 */
[----:B------:R-:W-:Y:S01]  /*2840*/  IADD3 R5, R21, R5, RZ ;  /* 0x0000000515057210 */ /* 0x000fe20007ffe0ff */
[----:B------:R-:W-:Y:S05]  /*2850*/  BRA `(.L_x_4976) ;  /* 0x0000002000007947 */ /* 0x000fea0003800000 */
.L_x_4975:
[----:B------:R-:W-:-:S04]  /*2860*/  IADD3 R6, -R6, RZ, RZ ;  /* 0x000000ff06067210 */ /* 0x000fc80007ffe1ff */
[----:B------:R-:W-:Y:S02]  /*2870*/  SHF.R.S32.HI R5, RZ, 0x1f, R6 ;  /* 0x0000001fff057819 */ /* 0x000fe40000011406 */
.L_x_4976:
[----:B------:R-:W-:-:S04]  /*2880*/  LEA R134, P1, R6, R134, 0x1 ;  /* 0x0000008606867211 */ /* 0x000fc800078208ff */
[----:B------:R-:W-:Y:S02]  /*2890*/  LEA.HI.X R135, R6, R135, R5, 0x1, P1 ;  /* 0x0000008706877211 */ /* 0x000fe400008f0c05 */
[----:B------:R-:W-:-:S03]  /*28a0*/  LEA R6, P1, R7, R134, 0x1 ;  /* 0x0000008607067211 */ /* 0x000fc600078208ff */
[----:B------:R-:W-:Y:S01]  /*28b0*/  @!PT LDS RZ, [RZ] ;  /* 0x00000000fffff984 */ /* 0x000fe20000000800 */
[----:B------:R-:W-:Y:S01]  /*28c0*/  @!PT LDS RZ, [RZ] ;  /* 0x00000000fffff984 */ /* 0x000fe20000000800 */
[----:B------:R-:W-:Y:S01]  /*28d0*/  @!PT LDS RZ, [RZ] ;  /* 0x00000000fffff984 */ /* 0x000fe20000000800 */
[----:B------:R1:W-:Y:S01]  /*28e0*/  LDGSTS.E.BYPASS.LTC128B.128 [R124+0x3000], [R134.64] ;  /* 0x03000000867c7fae */ /* 0x0003e2000b901d4a */
[----:B------:R-:W-:-:S03]  /*28f0*/  LEA.HI.X R7, R7, R135, R2, 0x1, P1 ;  /* 0x0000008707077211 */ /* 0x000fc600008f0c02 */
[----:B------:R1:W-:Y:S04]  /*2900*/  LDGSTS.E.BYPASS.LTC128B.128 [R124+0x4000], [R134.64+0x40] ;  /* 0x04000040867c7fae */ /* 0x0003e8000b901d4a */
[----:B------:R1:W-:Y:S04]  /*2910*/  LDGSTS.E.BYPASS.LTC128B.128 [R124+0x5000], [R134.64+0x80] ;  /* 0x05000080867c7fae */ /* 0x0003e8000b901d4a */
[----:B------:R1:W-:Y:S04]  /*2920*/  LDGSTS.E.BYPASS.LTC128B.128 [R124+0x3800], [R6.64] ;  /* 0x03800000067c7fae */ /* 0x0003e8000b901d4a */
[----:B------:R1:W-:Y:S04]  /*2930*/  LDGSTS.E.BYPASS.LTC128B.128 [R124+0x4800], [R6.64+0x40] ;  /* 0x04800040067c7fae */ /* 0x0003e8000b901d4a */
[----:B------:R1:W-:Y:S04]  /*2940*/  LDGSTS.E.BYPASS.LTC128B.128 [R124+0x5800], [R6.64+0x80] ;  /* 0x05800080067c7fae */ /* 0x0003e8000b901d4a */
[----:B------:R-:W0:Y:S02]  /*2950*/  LDGDEPBAR ;  /* 0x00000000000079af */ /* 0x000e240000000000 */
.L_x_4974:
        /* <DEDUP_REMOVED lines=70> */
[--C-:B------:R-:W-:Y:S02]  /*2dc0*/  FFMA.FTZ R25, R15, c[0x0][0x23c], -R92.reuse ;  /* 0x00008f000f197a23 */ /* 0x100fe4000001085c */
[--C-:B------:R-:W-:Y:S01]  /*2dd0*/  FFMA.FTZ R26, R17, c[0x0][0x23c], -R92.reuse ;  /* 0x00008f00111a7a23 */ /* 0x100fe2000001085c */
[----:B------:R-:W4:Y:S01]  /*2de0*/  MUFU.EX2 R29, R29 ;  /* 0x0000001d001d7308 */ /* 0x000f220000000800 */
[----:B--2---:R-:W-:Y:S01]  /*2df0*/  F2FP.BF16.PACK_AB R80, R34, R35 ;  /* 0x000000232250723e */ /* 0x004fe200000010ff */
[--C-:B------:R-:W-:Y:S01]  /*2e00*/  FFMA.FTZ R3, R13, c[0x0][0x23c], -R92.reuse ;  /* 0x00008f000d037a23 */ /* 0x100fe2000001085c */
[----:B------:R-:W-:Y:S01]  /*2e10*/  LDSM.16.MT88.4 R16, [R117+0x7400] ;  /* 0x007400007510783b */ /* 0x000fe20000004200 */
[----:B------:R-:W-:Y:S02]  /*2e20*/  FFMA.FTZ R97, R97, c[0x0][0x23c], -R92 ;  /* 0x00008f0061617a23 */ /* 0x000fe4000001085c */
[--C-:B------:R-:W-:Y:S01]  /*2e30*/  FFMA.FTZ R139, R96, c[0x0][0x23c], -R101.reuse ;  /* 0x00008f00608b7a23 */ /* 0x100fe20000010865 */
[----:B------:R-:W2:Y:S01]  /*2e40*/  LDSM.16.MT88.4 R12, [R116+0x7400] ;  /* 0x00740000740c783b */ /* 0x000ea20000004200 */
[----:B------:R-:W-:Y:S01]  /*2e50*/  MUFU.EX2 R86, R86 ;  /* 0x0000005600567308 */ /* 0x000fe20000000800 */
[----:B------:R-:W-:-:S02]  /*2e60*/  FFMA.FTZ R99, R99, c[0x0][0x23c], -R101 ;  /* 0x00008f0063637a23 */ /* 0x000fc40000010865 */
[--C-:B------:R-:W-:Y:S02]  /*2e70*/  FFMA.FTZ R100, R100, c[0x0][0x23c], -R101.reuse ;  /* 0x00008f0064647a23 */ /* 0x100fe40000010865 */
[----:B------:R-:W-:Y:S02]  /*2e80*/  FFMA.FTZ R98, R98, c[0x0][0x23c], -R101 ;  /* 0x00008f0062627a23 */ /* 0x000fe40000010865 */
[--C-:B------:R-:W-:Y:S01]  /*2e90*/  FFMA.FTZ R91, R91, c[0x0][0x23c], -R92.reuse ;  /* 0x00008f005b5b7a23 */ /* 0x100fe2000001085c */
[----:B------:R-:W5:Y:S01]  /*2ea0*/  MUFU.EX2 R85, R85 ;  /* 0x0000005500557308 */ /* 0x000f620000000800 */
[----:B----4-:R-:W-:Y:S01]  /*2eb0*/  F2FP.BF16.PACK_AB R82, R29, R32 ;  /* 0x000000201d52723e */ /* 0x010fe200000010ff */
[--C-:B------:R-:W-:Y:S02]  /*2ec0*/  FFMA.FTZ R96, R93, c[0x0][0x23c], -R92.reuse ;  /* 0x00008f005d607a23 */ /* 0x100fe4000001085c */
[--C-:B------:R-:W-:Y:S02]  /*2ed0*/  FFMA.FTZ R89, R89, c[0x0][0x23c], -R92.reuse ;  /* 0x00008f0059597a23 */ /* 0x100fe4000001085c */
[----:B------:R-:W-:-:S02]  /*2ee0*/  FFMA.FTZ R140, R87, c[0x0][0x23c], -R92 ;  /* 0x00008f00578c7a23 */ /* 0x000fc4000001085c */
[----:B------:R-:W-:Y:S01]  /*2ef0*/  MUFU.EX2 R88, R88 ;  /* 0x0000005800587308 */ /* 0x000fe20000000800 */
[----:B------:R-:W-:-:S04]  /*2f00*/  FADD.FTZ R35, R35, R34 ;  /* 0x0000002223237221 */ /* 0x000fc80000010000 */
[----:B------:R-:W-:-:S03]  /*2f10*/  FADD.FTZ R32, R32, R35 ;  /* 0x0000002320207221 */ /* 0x000fc60000010000 */
[----:B------:R-:W4:Y:S01]  /*2f20*/  MUFU.EX2 R31, R31 ;  /* 0x0000001f001f7308 */ /* 0x000f220000000800 */
[----:B-----5:R-:W-:Y:S01]  /*2f30*/  F2FP.BF16.PACK_AB R81, R85, R86 ;  /* 0x000000565551723e */ /* 0x020fe200000010ff */
[----:B------:R-:W-:Y:S02]  /*2f40*/  FADD.FTZ R85, R86, R85 ;  /* 0x0000005556557221 */ /* 0x000fe40000010000 */
[----:B------:R-:W-:-:S04]  /*2f50*/  FADD.FTZ R32, R29, R32 ;  /* 0x000000201d207221 */ /* 0x000fc80000010000 */
[----:B------:R-:W-:Y:S01]  /*2f60*/  MUFU.EX2 R33, R33 ;  /* 0x0000002100217308 */ /* 0x000fe20000000800 */
[----:B----4-:R-:W-:-:S07]  /*2f70*/  F2FP.BF16.PACK_AB R83, R31, R88 ;  /* 0x000000581f53723e */ /* 0x010fce00000010ff */
[----:B------:R-:W4:Y:S01]  /*2f80*/  MUFU.EX2 R28, R28 ;  /* 0x0000001c001c7308 */ /* 0x000f220000000800 */
[----:B------:R-:W-:-:S04]  /*2f90*/  FADD.FTZ R88, R88, R85 ;  /* 0x0000005558587221 */ /* 0x000fc80000010000 */
[----:B------:R-:W-:Y:S01]  /*2fa0*/  FADD.FTZ R31, R31, R88 ;  /* 0x000000581f1f7221 */ /* 0x000fe20000010000 */
[C---:B-1----:R-:W-:Y:S02]  /*2fb0*/  HMMA.16816.F32.BF16 R36, R80.reuse, R40, RZ ;  /* 0x000000285024723c */ /* 0x042fe400000418ff */
[----:B------:R-:W-:Y:S06]  /*2fc0*/  MUFU.EX2 R27, R27 ;  /* 0x0000001b001b7308 */ /* 0x000fec0000000800 */
[C---:B------:R-:W-:Y:S02]  /*2fd0*/  HMMA.16816.F32.BF16 R40, R80.reuse, R42, RZ ;  /* 0x0000002a5028723c */ /* 0x040fe400000418ff */
[----:B------:R-:W-:Y:S06]  /*2fe0*/  MUFU.EX2 R24, R24 ;  /* 0x0000001800187308 */ /* 0x000fec0000000800 */
[C---:B------:R-:W-:Y:S02]  /*2ff0*/  HMMA.16816.F32.BF16 R44, R80.reuse, R48, RZ ;  /* 0x00000030502c723c */ /* 0x040fe400000418ff */
[----:B------:R-:W-:Y:S06]  /*3000*/  MUFU.EX2 R30, R30 ;  /* 0x0000001e001e7308 */ /* 0x000fec0000000800 */
[C---:B------:R-:W-:Y:S02]  /*3010*/  HMMA.16816.F32.BF16 R52, R80.reuse, R56, RZ ;  /* 0x000000385034723c */ /* 0x040fe400000418ff */
[----:B------:R-:W1:Y:S06]  /*3020*/  MUFU.EX2 R25, R25 ;  /* 0x0000001900197308 */ /* 0x000e6c0000000800 */
        /* <DEDUP_REMOVED lines=13> */
[----:B------:R-:W-:Y:S05]  /*3100*/  MUFU.EX2 R139, R139 ;  /* 0x0000008b008b7308 */ /* 0x000fea0000000800 */
[----:B----4-:R-:W-:Y:S01]  /*3110*/  F2FP.BF16.PACK_AB R4, R28, R33 ;  /* 0x000000211c04723e */ /* 0x010fe200000010ff */
[----:B------:R-:W-:Y:S01]  /*3120*/  HMMA.16816.F32.BF16 R80, R80, R6, RZ ;  /* 0x000000065050723c */ /* 0x000fe200000418ff */
[----:B-1----:R-:W-:Y:S01]  /*3130*/  F2FP.BF16.PACK_AB R5, R25, R30 ;  /* 0x0000001e1905723e */ /* 0x002fe200000010ff */
[----:B------:R-:W-:Y:S01]  /*3140*/  MUFU.EX2 R91, R91 ;  /* 0x0000005b005b7308 */ /* 0x000fe20000000800 */
[----:B------:R-:W-:-:S02]  /*3150*/  FADD.FTZ R33, R33, R32 ;  /* 0x0000002021217221 */ /* 0x000fc40000010000 */
[----:B------:R-:W-:Y:S02]  /*3160*/  FADD.FTZ R30, R30, R31 ;  /* 0x0000001f1e1e7221 */ /* 0x000fe40000010000 */
[----:B------:R-:W-:Y:S01]  /*3170*/  F2FP.BF16.PACK_AB R6, R24, R27 ;  /* 0x0000001b1806723e */ /* 0x000fe200000010ff */
[----:B------:R-:W-:Y:S01]  /*3180*/  FADD.FTZ R28, R28, R33 ;  /* 0x000000211c1c7221 */ /* 0x000fe20000010000 */
[----:B-----5:R-:W-:Y:S01]  /*3190*/  F2FP.BF16.PACK_AB R7, R3, R26 ;  /* 0x0000001a0307723e */ /* 0x020fe200000010ff */
[----:B------:R-:W-:Y:S01]  /*31a0*/  MUFU.EX2 R96, R96 ;  /* 0x0000006000607308 */ /* 0x000fe20000000800 */
[----:B------:R-:W-:Y:S02]  /*31b0*/  FADD.FTZ R25, R25, R30 ;  /* 0x0000001e19197221 */ /* 0x000fe40000010000 */
[----:B------:R-:W-:Y:S02]  /*31c0*/  FADD.FTZ R27, R27, R28 ;  /* 0x0000001c1b1b7221 */ /* 0x000fe40000010000 */
[----:B------:R-:W-:Y:S01]  /*31d0*/  FADD.FTZ R26, R26, R25 ;  /* 0x000000191a1a7221 */ /* 0x000fe20000010000 */
[----:B---3--:R-:W-:Y:S01]  /*31e0*/  HMMA.16816.F32.BF16 R36, R4, R8, R36 ;  /* 0x000000080424723c */ /* 0x008fe20000041824 */
[----:B------:R-:W-:Y:S01]  /*31f0*/  FADD.FTZ R24, R24, R27 ;  /* 0x0000001b18187221 */ /* 0x000fe20000010000 */
[----:B------:R-:W-:Y:S01]  /*3200*/  MUFU.EX2 R89, R89 ;  /* 0x0000005900597308 */ /* 0x000fe20000000800 */
[----:B------:R-:W-:-:S05]  /*3210*/  FADD.FTZ R26, R3, R26 ;  /* 0x0000001a031a7221 */ /* 0x000fca0000010000 */
[C---:B------:R-:W-:Y:S01]  /*3220*/  HMMA.16816.F32.BF16 R40, R4.reuse, R10, R40 ;  /* 0x0000000a0428723c */ /* 0x040fe20000041828 */
[----:B------:R-:W1:Y:S01]  /*3230*/  LDSM.16.MT88.4 R8, [R117+0x8400] ;  /* 0x008400007508783b */ /* 0x000e620000004200 */
[----:B------:R-:W-:Y:S06]  /*3240*/  MUFU.EX2 R140, R140 ;  /* 0x0000008c008c7308 */ /* 0x000fec0000000800 */
[C---:B--2---:R-:W-:Y:S08]  /*3250*/  HMMA.16816.F32.BF16 R60, R4.reuse, R12, R60 ;  /* 0x0000000c043c723c */ /* 0x044ff0000004183c */
[C---:B------:R-:W-:Y:S01]  /*3260*/  HMMA.16816.F32.BF16 R64, R4.reuse, R14, R64 ;  /* 0x0000000e0440723c */ /* 0x040fe20000041840 */
[----:B------:R-:W2:Y:S07]  /*3270*/  LDSM.16.MT88.4 R12, [R116+0x8400] ;  /* 0x00840000740c783b */ /* 0x000eae0000004200 */
[C---:B------:R-:W-:Y:S07]  /*3280*/  HMMA.16816.F32.BF16 R48, R4.reuse, R22, R48 ;  /* 0x000000160430723c */ /* 0x040fee0000041830 */
[--C-:B------:R-:W-:Y:S01]  /*3290*/  FFMA.FTZ R22, R94, c[0x0][0x23c], -R101.reuse ;  /* 0x00008f005e167a23 */ /* 0x100fe20000010865 */
[----:B------:R-:W-:Y:S01]  /*32a0*/  HMMA.16816.F32.BF16 R44, R4, R20, R44 ;  /* 0x00000014042c723c */ /* 0x000fe2000004182c */
[----:B------:R-:W-:-:S02]  /*32b0*/  FFMA.FTZ R23, R90, c[0x0][0x23c], -R101 ;  /* 0x00008f005a177a23 */ /* 0x000fc40000010865 */
[--C-:B------:R-:W-:Y:S02]  /*32c0*/  FFMA.FTZ R94, R95, c[0x0][0x23c], -R92.reuse ;  /* 0x00008f005f5e7a23 */ /* 0x100fe4000001085c */
[--C-:B------:R-:W-:Y:S01]  /*32d0*/  FFMA.FTZ R95, R103, c[0x0][0x23c], -R92.reuse ;  /* 0x00008f00675f7a23 */ /* 0x100fe2000001085c */
[----:B------:R-:W-:Y:S01]  /*32e0*/  MUFU.EX2 R22, R22 ;  /* 0x0000001600167308 */ /* 0x000fe20000000800 */
[--C-:B------:R-:W-:Y:S01]  /*32f0*/  FFMA.FTZ R21, R102, c[0x0][0x23c], -R101.reuse ;  /* 0x00008f0066157a23 */ /* 0x100fe20000010865 */
[----:B------:R-:W-:Y:S01]  /*3300*/  HMMA.16816.F32.BF16 R52, R4, R16, R52 ;  /* 0x000000100434723c */ /* 0x000fe20000041834 */
[----:B------:R-:W-:Y:S02]  /*3310*/  FFMA.FTZ R20, R104, c[0x0][0x23c], -R101 ;  /* 0x00008f0068147a23 */ /* 0x000fe40000010865 */
[----:B------:R-:W-:-:S03]  /*3320*/  FFMA.FTZ R90, R105, c[0x0][0x23c], -R92 ;  /* 0x00008f00695a7a23 */ /* 0x000fc6000001085c */
[----:B------:R-:W-:Y:S02]  /*3330*/  MUFU.EX2 R21, R21 ;  /* 0x0000001500157308 */ /* 0x000fe40000000800 */
[C---:B-1----:R-:W-:Y:S06]  /*3340*/  HMMA.16816.F32.BF16 R68, R4.reuse, R8, R68 ;  /* 0x000000080444723c */ /* 0x042fec0000041844 */
[----:B------:R-:W1:Y:S02]  /*3350*/  MUFU.EX2 R20, R20 ;  /* 0x0000001400147308 */ /* 0x000e640000000800 */
[C---:B------:R-:W-:Y:S01]  /*3360*/  HMMA.16816.F32.BF16 R72, R4.reuse, R10, R72 ;  /* 0x0000000a0448723c */ /* 0x040fe20000041848 */
[----:B------:R-:W3:Y:S05]  /*3370*/  LDSM.16.MT88.4 R8, [R117+0x6800] ;  /* 0x006800007508783b */ /* 0x000eea0000004200 */
[----:B------:R-:W-:Y:S02]  /*3380*/  MUFU.EX2 R23, R23 ;  /* 0x0000001700177308 */ /* 0x000fe40000000800 */
[C---:B------:R-:W-:Y:S01]  /*3390*/  HMMA.16816.F32.BF16 R56, R4.reuse, R18, R56 ;  /* 0x000000120438723c */ /* 0x040fe20000041838 */
[----:B------:R-:W-:Y:S05]  /*33a0*/  LDSM.16.MT88.4 R16, [R117+0x7800] ;  /* 0x007800007510783b */ /* 0x000fea0000004200 */
[----:B------:R-:W4:Y:S02]  /*33b0*/  MUFU.EX2 R94, R94 ;  /* 0x0000005e005e7308 */ /* 0x000f240000000800 */
[C---:B--2---:R-:W-:Y:S06]  /*33c0*/  HMMA.16816.F32.BF16 R76, R4.reuse, R12, R76 ;  /* 0x0000000c044c723c */ /* 0x044fec000004184c */
[----:B------:R-:W-:Y:S02]  /*33d0*/  MUFU.EX2 R95, R95 ;  /* 0x0000005f005f7308 */ /* 0x000fe40000000800 */
[----:B------:R-:W-:Y:S01]  /*33e0*/  HMMA.16816.F32.BF16 R80, R4, R14, R80 ;  /* 0x0000000e0450723c */ /* 0x000fe20000041850 */
[----:B------:R-:W2:Y:S05]  /*33f0*/  LDSM.16.MT88.4 R12, [R116+0x6800] ;  /* 0x00680000740c783b */ /* 0x000eaa0000004200 */
[----:B------:R-:W5:Y:S01]  /*3400*/  MUFU.EX2 R90, R90 ;  /* 0x0000005a005a7308 */ /* 0x000f620000000800 */
[----:B-1----:R-:W-:Y:S01]  /*3410*/  F2FP.BF16.PACK_AB R4, R20, R21 ;  /* 0x000000151404723e */ /* 0x002fe200000010ff */
[----:B------:R-:W-:Y:S01]  /*3420*/  FADD.FTZ R21, R21, R24 ;  /* 0x0000001815157221 */ /* 0x000fe20000010000 */
[----:B----4-:R-:W-:Y:S01]  /*3430*/  F2FP.BF16.PACK_AB R5, R94, R97 ;  /* 0x000000615e05723e */ /* 0x010fe200000010ff */
[----:B------:R-:W-:Y:S01]  /*3440*/  FADD.FTZ R97, R97, R26 ;  /* 0x0000001a61617221 */ /* 0x000fe20000010000 */
[----:B------:R-:W-:Y:S01]  /*3450*/  F2FP.BF16.PACK_AB R6, R23, R22 ;  /* 0x000000161706723e */ /* 0x000fe200000010ff */
[----:B------:R-:W-:-:S02]  /*3460*/  FADD.FTZ R21, R20, R21 ;  /* 0x0000001514157221 */ /* 0x000fc40000010000 */
[----:B------:R-:W-:Y:S02]  /*3470*/  FADD.FTZ R94, R94, R97 ;  /* 0x000000615e5e7221 */ /* 0x000fe40000010000 */
[----:B------:R-:W-:-:S04]  /*3480*/  FADD.FTZ R22, R22, R21 ;  /* 0x0000001516167221 */ /* 0x000fc80000010000 */
[----:B------:R-:W-:Y:S01]  /*3490*/  FADD.FTZ R22, R23, R22 ;  /* 0x0000001617167221 */ /* 0x000fe20000010000 */
[----:B-----5:R-:W-:Y:S01]  /*34a0*/  F2FP.BF16.PACK_AB R7, R90, R95 ;  /* 0x0000005f5a07723e */ /* 0x020fe200000010ff */
[----:B------:R-:W-:-:S04]  /*34b0*/  FADD.FTZ R95, R95, R94 ;  /* 0x0000005e5f5f7221 */ /* 0x000fc80000010000 */
[----:B------:R-:W-:Y:S02]  /*34c0*/  FADD.FTZ R90, R90, R95 ;  /* 0x0000005f5a5a7221 */ /* 0x000fe40000010000 */
        /* <DEDUP_REMOVED lines=39> */
[C---:B---3--:R-:W-:Y:S08]  /*3740*/  HMMA.16816.F32.BF16 R60, R4.reuse, R16, R60 ;  /* 0x00000010043c723c */ /* 0x048ff0000004183c */
[C---:B------:R-:W-:Y:S08]  /*3750*/  HMMA.16816.F32.BF16 R64, R4.reuse, R18, R64 ;  /* 0x000000120440723c */ /* 0x040ff00000041840 */
[C---:B--2---:R-:W-:Y:S08]  /*3760*/  HMMA.16816.F32.BF16 R68, R4.reuse, R12, R68 ;  /* 0x0000000c0444723c */ /* 0x044ff00000041844 */
[C---:B------:R-:W-:Y:S08]  /*3770*/  HMMA.16816.F32.BF16 R72, R4.reuse, R14, R72 ;  /* 0x0000000e0448723c */ /* 0x040ff00000041848 */
[C---:B-1----:R-:W-:Y:S08]  /*3780*/  HMMA.16816.F32.BF16 R76, R4.reuse, R8, R76 ;  /* 0x00000008044c723c */ /* 0x042ff0000004184c */
[----:B------:R-:W-:Y:S01]  /*3790*/  HMMA.16816.F32.BF16 R80, R4, R10, R80 ;  /* 0x0000000a0450723c */ /* 0x000fe20000041850 */
[----:B------:R-:W-:Y:S07]  /*37a0*/  @!P0 BRA `(.L_x_4977) ;  /* 0x000021d000008947 */ /* 0x000fee0003800000 */
[----:B------:R-:W-:Y:S01]  /*37b0*/  ULDC UR7, c[0x0][0x1a0] ;  /* 0x0000680000077ab9 */ /* 0x000fe20000000800 */
[----:B------:R-:W-:Y:S01]  /*37c0*/  IADD3 R138, R84, -0x2, RZ ;  /* 0xfffffffe548a7810 */ /* 0x000fe20007ffe0ff */
[----:B------:R-:W-:Y:S01]  /*37d0*/  USHF.L.U32 UR7, UR7, 0x6, URZ ;  /* 0x0000000607077899 */ /* 0x000fe2000800063f */
[----:B------:R-:W-:Y:S01]  /*37e0*/  IMAD.MOV.U32 R3, RZ, RZ, R0 ;  /* 0x000000ffff037224 */ /* 0x000fe200078e0000 */
[----:B------:R-:W-:Y:S01]  /*37f0*/  ULDC UR6, c[0x0][0x198] ;  /* 0x0000660000067ab9 */ /* 0x000fe20000000800 */
[----:B------:R-:W-:Y:S01]  /*3800*/  IMAD.MOV.U32 R85, RZ, RZ, R2 ;  /* 0x000000ffff557224 */ /* 0x000fe200078e0002 */
[----:B------:R-:W-:-:S02]  /*3810*/  UIADD3 UR8, -UR7, URZ, URZ ;  /* 0x0000003f07087290 */ /* 0x000fc4000fffe13f */
[----:B------:R-:W-:Y:S02]  /*3820*/  USHF.L.U32 UR6, UR6, 0x6, URZ ;  /* 0x0000000606067899 */ /* 0x000fe4000800063f */
[----:B------:R-:W-:Y:S02]  /*3830*/  USHF.R.S32.HI UR9, URZ, 0x1f, UR8 ;  /* 0x0000001f3f097899 */ /* 0x000fe40008011408 */
[----:B------:R-:W-:Y:S01]  /*3840*/  UIADD3 UR5, -UR6, URZ, URZ ;  /* 0x0000003f06057290 */ /* 0x000fe2000fffe13f */
[----:B------:R-:W-:-:S03]  /*3850*/  MOV R137, UR8 ;  /* 0x0000000800897c02 */ /* 0x000fc60008000f00 */
[----:B------:R-:W-:Y:S01]  /*3860*/  MOV R136, UR9 ;  /* 0x0000000900887c02 */ /* 0x000fe20008000f00 */
[----:B------:R-:W-:Y:S02]  /*3870*/  USHF.R.S32.HI UR4, URZ, 0x1f, UR5 ;  /* 0x0000001f3f047899 */ /* 0x000fe40008011405 */
.L_x_4981:
        /* <DEDUP_REMOVED lines=64> */
.L_x_4978:
[C---:B------:R-:W-:Y:S04]  /*3c80*/  LEA R130, P0, R8.reuse, R130, 0x1 ;  /* 0x0000008208827211 */ /* 0x040fe800078008ff */
[----:B------:R-:W-:Y:S02]  /*3c90*/  LEA.HI.X R125, R8, R125, R0, 0x1, P0 ;  /* 0x0000007d087d7211 */ /* 0x000fe400000f0c00 */
[----:B------:R-:W-:Y:S03]  /*3ca0*/  IADD3 R86, P0, R130, UR7, RZ ;  /* 0x0000000782567c10 */ /* 0x000fe6000ff1e0ff */
[--C-:B------:R-:W-:Y:S02]  /*3cb0*/  IMAD.MOV.U32 R131, RZ, RZ, R125.reuse ;  /* 0x000000ffff837224 */ /* 0x100fe400078e007d */
[----:B------:R-:W-:Y:S01]  /*3cc0*/  IMAD.X R87, R123, 0x1, R125, P0 ;  /* 0x000000017b577824 */ /* 0x000fe200000e067d */
[----:B------:R-:W-:Y:S02]  /*3cd0*/  ISETP.GE.AND P0, PT, R138, 0x1, PT ;  /* 0x000000018a00780c */ /* 0x000fe40003f06270 */
        /* <DEDUP_REMOVED lines=15> */
[----:B------:R-:W-:Y:S04]  /*3dd0*/  LDSM.16.M88.4 R108, [R119] ;  /* 0x00000000776c783b */ /* 0x000fe80000000200 */
[----:B------:R-:W1:Y:S01]  /*3de0*/  LDSM.16.M88.4 R112, [R118] ;  /* 0x000000007670783b */ /* 0x000e620000000200 */
        /* <DEDUP_REMOVED lines=14> */
[C---:B--2---:R-:W-:Y:S08]  /*3ed0*/  HMMA.16816.F32.BF16 R12, R108.reuse, R88, R12 ;  /* 0x000000586c0c723c */ /* 0x044ff0000004180c */
[C---:B------:R-:W-:Y:S01]  /*3ee0*/  HMMA.16816.F32.BF16 R16, R108.reuse, R90, R16 ;  /* 0x0000005a6c10723c */ /* 0x040fe20000041810 */
[----:B------:R-:W-:Y:S07]  /*3ef0*/  LDSM.16.M88.4 R88, [R121+0x1000] ;  /* 0x001000007958783b */ /* 0x000fee0000000200 */
[C---:B------:R-:W-:Y:S08]  /*3f00*/  HMMA.16816.F32.BF16 R20, R108.reuse, R92, R20 ;  /* 0x0000005c6c14723c */ /* 0x040ff00000041814 */
        /* <DEDUP_REMOVED lines=46> */
[----:B------:R-:W2:Y:S01]  /*41f0*/  LDSM.16.M88.4 R100, [R118+0x2c00] ;  /* 0x002c00007664783b */ /* 0x000ea20000000200 */
[----:B------:R-:W-:Y:S04]  /*4200*/  DEPBAR.LE SB0, 0x0 ;  /* 0x000080000000791a */ /* 0x000fe80000000000 */
[----:B------:R-:W-:Y:S02]  /*4210*/  BAR.SYNC.DEFER_BLOCKING 0x0 ;  /* 0x0000000000007b1d */ /* 0x000fe40000010000 */
[C---:B-1----:R-:W-:Y:S08]  /*4220*/  HMMA.16816.F32.BF16 R12, R96.reuse, R88, R12 ;  /* 0x00000058600c723c */ /* 0x042ff0000004180c */
[C---:B------:R-:W-:Y:S08]  /*4230*/  HMMA.16816.F32.BF16 R16, R96.reuse, R90, R16 ;  /* 0x0000005a6010723c */ /* 0x040ff00000041810 */
[C---:B---3--:R-:W-:Y:S08]  /*4240*/  HMMA.16816.F32.BF16 R20, R96.reuse, R92, R20 ;  /* 0x0000005c6014723c */ /* 0x048ff00000041814 */
[C---:B------:R-:W-:Y:S08]  /*4250*/  HMMA.16816.F32.BF16 R24, R96.reuse, R94, R24 ;  /* 0x0000005e6018723c */ /* 0x040ff00000041818 */
[C---:B--2---:R-:W-:Y:S08]  /*4260*/  HMMA.16816.F32.BF16 R28, R96.reuse, R100, R28 ;  /* 0x00000064601c723c */ /* 0x044ff0000004181c */
[----:B------:R-:W-:Y:S01]  /*4270*/  HMMA.16816.F32.BF16 R32, R96, R102, R32 ;  /* 0x000000666020723c */ /* 0x000fe20000041820 */
[----:B------:R-:W-:Y:S03]  /*4280*/  @!UPT UIADD3 URZ, URZ, URZ, URZ ;  /* 0x0000003f3f3ff290 */ /* 0x000fe6000fffe03f */
[----:B------:R-:W-:-:S11]  /*4290*/  @!P0 BRA `(.L_x_4979) ;  /* 0x000004c000008947 */ /* 0x000fd60003800000 */
[----:B------:R-:W-:Y:S02]  /*42a0*/  MOV R90, UR5 ;  /* 0x00000005005a7c02 */ /* 0x000fe40008000f00 */
[----:B------:R-:W-:Y:S01]  /*42b0*/  MOV R87, UR4 ;  /* 0x0000000400577c02 */ /* 0x000fe20008000f00 */
[----:B------:R-:W-:-:S06]  /*42c0*/  @P6 BRA `(.L_x_4980) ;  /* 0x000003b000006947 */ /* 0x000fcc0003800000 */
        /* <DEDUP_REMOVED lines=59> */
.L_x_4980:
[C---:B------:R-:W-:Y:S04]  /*4680*/  LEA R134, P0, R90.reuse, R134, 0x1 ;  /* 0x000000865a867211 */ /* 0x040fe800078008ff */
[----:B------:R-:W-:Y:S02]  /*4690*/  LEA.HI.X R135, R90, R135, R87, 0x1, P0 ;  /* 0x000000875a877211 */ /* 0x000fe400000f0c57 */
[----:B------:R-:W-:Y:S03]  /*46a0*/  IADD3 R86, P0, R134, UR6, RZ ;  /* 0x0000000686567c10 */ /* 0x000fe6000ff1e0ff */
[----:B------:R-:W-:Y:S01]  /*46b0*/  @!PT LDS RZ, [RZ] ;  /* 0x00000000fffff984 */ /* 0x000fe20000000800 */
[----:B------:R-:W-:Y:S01]  /*46c0*/  @!PT LDS RZ, [RZ] ;  /* 0x00000000fffff984 */ /* 0x000fe20000000800 */
[----:B------:R-:W-:Y:S01]  /*46d0*/  @!PT LDS RZ, [RZ] ;  /* 0x00000000fffff984 */ /* 0x000fe20000000800 */
[----:B------:R1:W-:Y:S02]  /*46e0*/  LDGSTS.E.BYPASS.LTC128B.128 [R124+0x3000], [R134.64] ;  /* 0x03000000867c7fae */ /* 0x0003e4000b901d4a */
[----:B------:R-:W-:Y:S02]  /*46f0*/  IMAD.X R87, R122, 0x1, R135, P0 ;  /* 0x000000017a577824 */ /* 0x000fe400000e0687 */
[----:B------:R1:W-:Y:S04]  /*4700*/  LDGSTS.E.BYPASS.LTC128B.128 [R124+0x4000], [R134.64+0x40] ;  /* 0x04000040867c7fae */ /* 0x0003e8000b901d4a */
[----:B------:R1:W-:Y:S04]  /*4710*/  LDGSTS.E.BYPASS.LTC128B.128 [R124+0x5000], [R134.64+0x80] ;  /* 0x05000080867c7fae */ /* 0x0003e8000b901d4a */
[----:B------:R1:W-:Y:S04]  /*4720*/  LDGSTS.E.BYPASS.LTC128B.128 [R124+0x3800], [R86.64] ;  /* 0x03800000567c7fae */ /* 0x0003e8000b901d4a */
[----:B------:R1:W-:Y:S04]  /*4730*/  LDGSTS.E.BYPASS.LTC128B.128 [R124+0x4800], [R86.64+0x40] ;  /* 0x04800040567c7fae */ /* 0x0003e8000b901d4a */
[----:B------:R1:W-:Y:S04]  /*4740*/  LDGSTS.E.BYPASS.LTC128B.128 [R124+0x5800], [R86.64+0x80] ;  /* 0x05800080567c7fae */ /* 0x0003e8000b901d4a */
[----:B------:R-:W0:Y:S02]  /*4750*/  LDGDEPBAR ;  /* 0x00000000000079af */ /* 0x000e240000000000 */
.L_x_4979:
        /* <DEDUP_REMOVED lines=35> */
[----:B------:R-:W2:Y:S02]  /*4990*/  SHFL.BFLY PT, R2, R89, 0x2, 0x1f ;  /* 0x0c401f0059027f89 */ /* 0x000ea400000e0000 */
[----:B-12---:R-:W-:Y:S02]  /*49a0*/  FMNMX.FTZ R87, R89, R2, !PT ;  /* 0x0000000259577209 */ /* 0x006fe40007810000 */
        /* <DEDUP_REMOVED lines=8> */
[----:B------:R-:W-:Y:S02]  /*4a30*/  FADD.FTZ R84, -R2, R85 ;  /* 0x0000005502547221 */ /* 0x000fe40000010100 */
[----:B------:R-:W-:Y:S01]  /*4a40*/  FADD.FTZ R85, -R0, R3 ;  /* 0x0000000300557221 */ /* 0x000fe20000010100 */
[----:B------:R-:W-:Y:S01]  /*4a50*/  FSEL R104, R104, RZ, P0 ;  /* 0x000000ff68687208 */ /* 0x000fe20000000000 */
[----:B------:R-:W-:Y:S01]  /*4a60*/  FMUL.FTZ R88, R84, c[0x0][0x23c] ;  /* 0x00008f0054587a20 */ /* 0x000fe20000410000 */
[----:B------:R-:W-:Y:S01]  /*4a70*/  FSETP.NEU.FTZ.AND P0, PT, R0, -INF , PT ;  /* 0xff8000000000780b */ /* 0x000fe20003f1d000 */
[----:B------:R-:W-:Y:S01]  /*4a80*/  FMUL.FTZ R3, R85, c[0x0][0x23c] ;  /* 0x00008f0055037a20 */ /* 0x000fe20000410000 */
[----:B------:R-:W-:Y:S01]  /*4a90*/  MOV R85, R2 ;  /* 0x0000000200557202 */ /* 0x000fe20000000f00 */
[--C-:B------:R-:W-:Y:S01]  /*4aa0*/  FFMA.FTZ R109, R4, c[0x0][0x23c], -R104.reuse ;  /* 0x00008f00046d7a23 */ /* 0x100fe20000010868 */
[----:B------:R-:W-:Y:S01]  /*4ab0*/  FSEL R105, R105, RZ, P0 ;  /* 0x000000ff69697208 */ /* 0x000fe20000000000 */
[--C-:B------:R-:W-:Y:S01]  /*4ac0*/  FFMA.FTZ R114, R5, c[0x0][0x23c], -R104.reuse ;  /* 0x00008f0005727a23 */ /* 0x100fe20000010868 */
[----:B------:R-:W1:Y:S01]  /*4ad0*/  MUFU.EX2 R84, R88 ;  /* 0x0000005800547308 */ /* 0x000e620000000800 */
[--C-:B------:R-:W-:Y:S01]  /*4ae0*/  FFMA.FTZ R90, R8, c[0x0][0x23c], -R104.reuse ;  /* 0x00008f00085a7a23 */ /* 0x100fe20000010868 */
[----:B------:R-:W-:Y:S01]  /*4af0*/  ISETP.GT.AND P0, PT, R138, RZ, PT ;  /* 0x000000ff8a00720c */ /* 0x000fe20003f04270 */
[--C-:B------:R-:W-:Y:S02]  /*4b00*/  FFMA.FTZ R108, R6, c[0x0][0x23c], -R105.reuse ;  /* 0x00008f00066c7a23 */ /* 0x100fe40000010869 */
        /* <DEDUP_REMOVED lines=27> */
[----:B------:R-:W3:Y:S01]  /*4cc0*/  MUFU.EX2 R131, R131 ;  /* 0x0000008300837308 */ /* 0x000ee20000000800 */
[C---:B------:R-:W-:Y:S02]  /*4cd0*/  FMUL.FTZ R61, R84.reuse, R61 ;  /* 0x0000003d543d7220 */ /* 0x040fe40000410000 */
[----:B------:R-:W-:Y:S02]  /*4ce0*/  FMUL.FTZ R64, R84, R64 ;  /* 0x0000004054407220 */ /* 0x000fe40000410000 */
[C---:B-1----:R-:W-:Y:S02]  /*4cf0*/  FMUL.FTZ R38, R3.reuse, R38 ;  /* 0x0000002603267220 */ /* 0x042fe40000410000 */
[C---:B------:R-:W-:Y:S02]  /*4d00*/  FMUL.FTZ R39, R3.reuse, R39 ;  /* 0x0000002703277220 */ /* 0x040fe40000410000 */
[C---:B------:R-:W-:Y:S01]  /*4d10*/  FMUL.FTZ R42, R3.reuse, R42 ;  /* 0x0000002a032a7220 */ /* 0x040fe20000410000 */
[----:B------:R-:W-:Y:S01]  /*4d20*/  MUFU.EX2 R90, R90 ;  /* 0x0000005a005a7308 */ /* 0x000fe20000000800 */
[C---:B------:R-:W-:Y:S02]  /*4d30*/  FMUL.FTZ R43, R3.reuse, R43 ;  /* 0x0000002b032b7220 */ /* 0x040fe40000410000 */
[C---:B------:R-:W-:Y:S01]  /*4d40*/  FMUL.FTZ R46, R3.reuse, R46 ;  /* 0x0000002e032e7220 */ /* 0x040fe20000410000 */
[----:B--2---:R-:W-:Y:S01]  /*4d50*/  F2FP.BF16.PACK_AB R92, R114, R109 ;  /* 0x0000006d725c723e */ /* 0x004fe200000010ff */
[C---:B------:R-:W-:Y:S02]  /*4d60*/  FMUL.FTZ R47, R3.reuse, R47 ;  /* 0x0000002f032f7220 */ /* 0x040fe40000410000 */
[C---:B------:R-:W-:Y:S02]  /*4d70*/  FMUL.FTZ R50, R3.reuse, R50 ;  /* 0x0000003203327220 */ /* 0x040fe40000410000 */
[C---:B------:R-:W-:Y:S01]  /*4d80*/  FMUL.FTZ R51, R3.reuse, R51 ;  /* 0x0000003303337220 */ /* 0x040fe20000410000 */
[----:B------:R-:W1:Y:S01]  /*4d90*/  MUFU.EX2 R113, R113 ;  /* 0x0000007100717308 */ /* 0x000e620000000800 */
        /* <DEDUP_REMOVED lines=27> */
[----:B------:R-:W-:Y:S01]  /*4f50*/  FFMA.FTZ R145, R16, c[0x0][0x23c], -R104 ;  /* 0x00008f0010917a23 */ /* 0x000fe20000010868 */
        /* <DEDUP_REMOVED lines=10> */
[----:B------:R-:W3:Y:S02]  /*5000*/  MUFU.EX2 R144, R144 ;  /* 0x0000009000907308 */ /* 0x000ee40000000800 */
[--C-:B------:R-:W-:Y:S02]  /*5010*/  FFMA.FTZ R160, R31, c[0x0][0x23c], -R105.reuse ;  /* 0x00008f001fa07a23 */ /* 0x100fe40000010869 */
[--C-:B------:R-:W-:Y:S02]  /*5020*/  FFMA.FTZ R163, R34, c[0x0][0x23c], -R105.reuse ;  /* 0x00008f0022a37a23 */ /* 0x100fe40000010869 */
[C---:B------:R-:W-:Y:S04]  /*5030*/  HMMA.16816.F32.BF16 R44, R92.reuse, R100, R44 ;  /* 0x000000645c2c723c */ /* 0x040fe8000004182c */
[----:B------:R-:W-:Y:S01]  /*5040*/  FFMA.FTZ R164, R35, c[0x0][0x23c], -R105 ;  /* 0x00008f0023a47a23 */ /* 0x000fe20000010869 */
[----:B------:R-:W-:Y:S01]  /*5050*/  MUFU.EX2 R145, R145 ;  /* 0x0000009100917308 */ /* 0x000fe20000000800 */
[C---:B------:R-:W-:Y:S02]  /*5060*/  FFMA.FTZ R139, R84.reuse, R139, R109 ;  /* 0x0000008b548b7223 */ /* 0x040fe4000001006d */
[C---:B------:R-:W-:Y:S01]  /*5070*/  HMMA.16816.F32.BF16 R48, R92.reuse, R102, R48 ;  /* 0x000000665c30723c */ /* 0x040fe20000041830 */
[----:B------:R-:W4:Y:S03]  /*5080*/  LDSM.16.MT88.4 R100, [R116+0x7000] ;  /* 0x007000007464783b */ /* 0x000f260000004200 */
[----:B------:R-:W-:Y:S02]  /*5090*/  FFMA.FTZ R140, R3, R140, R108 ;  /* 0x0000008c038c7223 */ /* 0x000fe4000001006c */
[--C-:B------:R-:W-:Y:S01]  /*50a0*/  FFMA.FTZ R146, R17, c[0x0][0x23c], -R104.reuse ;  /* 0x00008f0011927a23 */ /* 0x100fe20000010868 */
[----:B------:R-:W-:Y:S01]  /*50b0*/  MUFU.EX2 R147, R147 ;  /* 0x0000009300937308 */ /* 0x000fe20000000800 */
[C---:B------:R-:W-:Y:S01]  /*50c0*/  FMUL.FTZ R80, R84.reuse, R80 ;  /* 0x0000005054507220 */ /* 0x040fe20000410000 */
[----:B------:R-:W-:Y:S03]  /*50d0*/  LDSM.16.MT88.4 R108, [R117+0x7c00] ;  /* 0x007c0000756c783b */ /* 0x000fe60000004200 */
[----:B------:R-:W-:Y:S02]  /*50e0*/  FMUL.FTZ R81, R84, R81 ;  /* 0x0000005154517220 */ /* 0x000fe40000410000 */
[C---:B------:R-:W-:Y:S02]  /*50f0*/  FMUL.FTZ R82, R3.reuse, R82 ;  /* 0x0000005203527220 */ /* 0x040fe40000410000 */
[----:B------:R-:W-:Y:S01]  /*5100*/  FMUL.FTZ R83, R3, R83 ;  /* 0x0000005303537220 */ /* 0x000fe20000410000 */
[----:B------:R-:W5:Y:S01]  /*5110*/  MUFU.EX2 R146, R146 ;  /* 0x0000009200927308 */ /* 0x000f620000000800 */
[--C-:B------:R-:W-:Y:S01]  /*5120*/  FFMA.FTZ R149, R20, c[0x0][0x23c], -R104.reuse ;  /* 0x00008f0014957a23 */ /* 0x100fe20000010868 */
[----:B------:R-:W-:Y:S01]  /*5130*/  MOV R3, R0 ;  /* 0x0000000000037202 */ /* 0x000fe20000000f00 */
[--C-:B------:R-:W-:Y:S02]  /*5140*/  FFMA.FTZ R152, R21, c[0x0][0x23c], -R104.reuse ;  /* 0x00008f0015987a23 */ /* 0x100fe40000010868 */
[--C-:B------:R-:W-:Y:S02]  /*5150*/  FFMA.FTZ R153, R24, c[0x0][0x23c], -R104.reuse ;  /* 0x00008f0018997a23 */ /* 0x100fe40000010868 */
[--C-:B------:R-:W-:Y:S01]  /*5160*/  FFMA.FTZ R150, R25, c[0x0][0x23c], -R104.reuse ;  /* 0x00008f0019967a23 */ /* 0x100fe20000010868 */
[C---:B--2---:R-:W-:Y:S02]  /*5170*/  HMMA.16816.F32.BF16 R52, R92.reuse, R96, R52 ;  /* 0x000000605c34723c */ /* 0x044fe40000041834 */
[----:B------:R-:W2:Y:S01]  /*5180*/  MUFU.EX2 R148, R148 ;  /* 0x0000009400947308 */ /* 0x000ea20000000800 */
[--C-:B------:R-:W-:Y:S02]  /*5190*/  FFMA.FTZ R158, R28, c[0x0][0x23c], -R104.reuse ;  /* 0x00008f001c9e7a23 */ /* 0x100fe40000010868 */
[--C-:B------:R-:W-:Y:S02]  /*51a0*/  FFMA.FTZ R157, R29, c[0x0][0x23c], -R104.reuse ;  /* 0x00008f001d9d7a23 */ /* 0x100fe40000010868 */
[--C-:B------:R-:W-:Y:S01]  /*51b0*/  FFMA.FTZ R161, R32, c[0x0][0x23c], -R104.reuse ;  /* 0x00008f0020a17a23 */ /* 0x100fe20000010868 */
[C---:B------:R-:W-:Y:S01]  /*51c0*/  HMMA.16816.F32.BF16 R56, R92.reuse, R98, R56 ;  /* 0x000000625c38723c */ /* 0x040fe20000041838 */
[----:B------:R-:W1:Y:S03]  /*51d0*/  LDSM.16.MT88.4 R96, [R117+0x8000] ;  /* 0x008000007560783b */ /* 0x000e660000004200 */
[----:B------:R-:W-:Y:S01]  /*51e0*/  FFMA.FTZ R104, R33, c[0x0][0x23c], -R104 ;  /* 0x00008f0021687a23 */ /* 0x000fe20000010868 */
[----:B------:R-:W-:Y:S01]  /*51f0*/  MUFU.EX2 R149, R149 ;  /* 0x0000009500957308 */ /* 0x000fe20000000800 */
[----:B------:R-:W-:Y:S02]  /*5200*/  FADD.FTZ R139, R114, R139 ;  /* 0x0000008b728b7221 */ /* 0x000fe40000010000 */
[C---:B----4-:R-:W-:Y:S04]  /*5210*/  HMMA.16816.F32.BF16 R60, R92.reuse, R100, R60 ;  /* 0x000000645c3c723c */ /* 0x050fe8000004183c */
[----:B------:R-:W-:Y:S02]  /*5220*/  FADD.FTZ R131, R131, R140 ;  /* 0x0000008c83837221 */ /* 0x000fe40000010000 */
[----:B------:R-:W-:Y:S01]  /*5230*/  FADD.FTZ R90, R90, R139 ;  /* 0x0000008b5a5a7221 */ /* 0x000fe20000010000 */
[----:B------:R4:W-:Y:S01]  /*5240*/  MUFU.EX2 R162, R104 ;  /* 0x0000006800a27308 */ /* 0x0009e20000000800 */
[C---:B------:R-:W-:Y:S01]  /*5250*/  HMMA.16816.F32.BF16 R64, R92.reuse, R102, R64 ;  /* 0x000000665c40723c */ /* 0x040fe20000041840 */
[----:B------:R-:W2:Y:S03]  /*5260*/  LDSM.16.MT88.4 R100, [R116+0x8000] ;  /* 0x008000007464783b */ /* 0x000ea60000004200 */
[----:B------:R-:W-:Y:S05]  /*5270*/  FADD.FTZ R112, R112, R131 ;  /* 0x0000008370707221 */ /* 0x000fea0000010000 */
[----:B------:R-:W2:Y:S10]  /*5280*/  MUFU.EX2 R152, R152 ;  /* 0x0000009800987308 */ /* 0x000eb40000000800 */
[----:B------:R-:W-:Y:S01]  /*5290*/  MUFU.EX2 R151, R151 ;  /* 0x0000009700977308 */ /* 0x000fe20000000800 */
[----:B----4-:R-:W-:Y:S01]  /*52a0*/  LDSM.16.MT88.4 R104, [R117+0x6c00] ;  /* 0x006c00007568783b */ /* 0x010fe20000004200 */
[C---:B-1----:R-:W-:Y:S08]  /*52b0*/  HMMA.16816.F32.BF16 R68, R92.reuse, R96, R68 ;  /* 0x000000605c44723c */ /* 0x042ff00000041844 */
[----:B------:R-:W1:Y:S01]  /*52c0*/  MUFU.EX2 R154, R154 ;  /* 0x0000009a009a7308 */ /* 0x000e620000000800 */
[C---:B------:R-:W-:Y:S01]  /*52d0*/  HMMA.16816.F32.BF16 R72, R92.reuse, R98, R72 ;  /* 0x000000625c48723c */ /* 0x040fe20000041848 */
[----:B------:R-:W4:Y:S08]  /*52e0*/  LDSM.16.MT88.4 R96, [R117+0x6400] ;  /* 0x006400007560783b */ /* 0x000f300000004200 */
[----:B------:R-:W-:Y:S01]  /*52f0*/  MUFU.EX2 R153, R153 ;  /* 0x0000009900997308 */ /* 0x000fe20000000800 */
[C---:B--2---:R-:W-:Y:S08]  /*5300*/  HMMA.16816.F32.BF16 R76, R92.reuse, R100, R76 ;  /* 0x000000645c4c723c */ /* 0x044ff0000004184c */
[----:B------:R-:W-:Y:S01]  /*5310*/  HMMA.16816.F32.BF16 R80, R92, R102, R80 ;  /* 0x000000665c50723c */ /* 0x000fe20000041850 */
[----:B------:R-:W2:Y:S01]  /*5320*/  LDSM.16.MT88.4 R100, [R116+0x6400] ;  /* 0x006400007464783b */ /* 0x000ea20000004200 */
[----:B------:R-:W1:Y:S05]  /*5330*/  MUFU.EX2 R150, R150 ;  /* 0x0000009600967308 */ /* 0x000e6a0000000800 */
[----:B------:R-:W-:Y:S02]  /*5340*/  F2FP.BF16.PACK_AB R92, R142, R141 ;  /* 0x0000008d8e5c723e */ /* 0x000fe400000010ff */
[----:B---3--:R-:W-:Y:S03]  /*5350*/  F2FP.BF16.PACK_AB R93, R144, R143 ;  /* 0x0000008f905d723e */ /* 0x008fe600000010ff */
[----:B-----5:R-:W-:Y:S01]  /*5360*/  F2FP.BF16.PACK_AB R94, R146, R145 ;  /* 0x00000091925e723e */ /* 0x020fe200000010ff */
[----:B------:R-:W-:Y:S01]  /*5370*/  MUFU.EX2 R155, R155 ;  /* 0x0000009b009b7308 */ /* 0x000fe20000000800 */
[----:B------:R-:W-:Y:S09]  /*5380*/  F2FP.BF16.PACK_AB R95, R148, R147 ;  /* 0x00000093945f723e */ /* 0x000ff200000010ff */
[----:B------:R-:W3:Y:S01]  /*5390*/  MUFU.EX2 R156, R156 ;  /* 0x0000009c009c7308 */ /* 0x000ee20000000800 */
[C---:B----4-:R-:W-:Y:S08]  /*53a0*/  HMMA.16816.F32.BF16 R36, R92.reuse, R96, R36 ;  /* 0x000000605c24723c */ /* 0x050ff00000041824 */
[C---:B------:R-:W-:Y:S01]  /*53b0*/  HMMA.16816.F32.BF16 R40, R92.reuse, R98, R40 ;  /* 0x000000625c28723c */ /* 0x040fe20000041828 */
[----:B------:R-:W4:Y:S01]  /*53c0*/  LDSM.16.MT88.4 R96, [R117+0x7400] ;  /* 0x007400007560783b */ /* 0x000f220000004200 */
[----:B------:R-:W-:Y:S06]  /*53d0*/  MUFU.EX2 R158, R158 ;  /* 0x0000009e009e7308 */ /* 0x000fec0000000800 */
[C---:B--2---:R-:W-:Y:S04]  /*53e0*/  HMMA.16816.F32.BF16 R44, R92.reuse, R100, R44 ;  /* 0x000000645c2c723c */ /* 0x044fe8000004182c */
[----:B------:R-:W2:Y:S04]  /*53f0*/  MUFU.EX2 R157, R157 ;  /* 0x0000009d009d7308 */ /* 0x000ea80000000800 */
[C---:B------:R-:W-:Y:S01]  /*5400*/  HMMA.16816.F32.BF16 R48, R92.reuse, R102, R48 ;  /* 0x000000665c30723c */ /* 0x040fe20000041830 */
[----:B------:R-:W5:Y:S05]  /*5410*/  LDSM.16.MT88.4 R100, [R116+0x7400] ;  /* 0x007400007464783b */ /* 0x000f6a0000004200 */
[----:B------:R-:W-:Y:S10]  /*5420*/  MUFU.EX2 R159, R159 ;  /* 0x0000009f009f7308 */ /* 0x000ff40000000800 */
[----:B------:R-:W1:Y:S01]  /*5430*/  MUFU.EX2 R160, R160 ;  /* 0x000000a000a07308 */ /* 0x000e620000000800 */
[C---:B----4-:R-:W-:Y:S09]  /*5440*/  HMMA.16816.F32.BF16 R52, R92.reuse, R96, R52 ;  /* 0x000000605c34723c */ /* 0x050ff20000041834 */
[----:B------:R-:W4:Y:S01]  /*5450*/  MUFU.EX2 R161, R161 ;  /* 0x000000a100a17308 */ /* 0x000f220000000800 */
[C---:B------:R-:W-:Y:S01]  /*5460*/  HMMA.16816.F32.BF16 R56, R92.reuse, R98, R56 ;  /* 0x000000625c38723c */ /* 0x040fe20000041838 */
[----:B------:R-:W1:Y:S08]  /*5470*/  LDSM.16.MT88.4 R96, [R117+0x8400] ;  /* 0x008400007560783b */ /* 0x000e700000004200 */
[----:B------:R-:W-:Y:S01]  /*5480*/  MUFU.EX2 R163, R163 ;  /* 0x000000a300a37308 */ /* 0x000fe20000000800 */
[C---:B-----5:R-:W-:Y:S09]  /*5490*/  HMMA.16816.F32.BF16 R60, R92.reuse, R100, R60 ;  /* 0x000000645c3c723c */ /* 0x060ff2000004183c */
[----:B------:R-:W5:Y:S01]  /*54a0*/  MUFU.EX2 R164, R164 ;  /* 0x000000a400a47308 */ /* 0x000f620000000800 */
        /* <DEDUP_REMOVED lines=11> */
[----:B---3--:R-:W-:Y:S07]  /*5560*/  F2FP.BF16.PACK_AB R95, R156, R155 ;  /* 0x0000009b9c5f723e */ /* 0x008fee00000010ff */
        /* <DEDUP_REMOVED lines=20> */
[----:B----4-:R-:W-:Y:S02]  /*56b0*/  F2FP.BF16.PACK_AB R94, R162, R161 ;  /* 0x000000a1a25e723e */ /* 0x010fe400000010ff */
[----:B-----5:R-:W-:Y:S07]  /*56c0*/  F2FP.BF16.PACK_AB R95, R164, R163 ;  /* 0x000000a3a45f723e */ /* 0x020fee00000010ff */
[C---:B------:R-:W-:Y:S08]  /*56d0*/  HMMA.16816.F32.BF16 R36, R92.reuse, R104, R36 ;  /* 0x000000685c24723c */ /* 0x040ff00000041824 */
[C---:B------:R-:W-:Y:S01]  /*56e0*/  HMMA.16816.F32.BF16 R40, R92.reuse, R106, R40 ;  /* 0x0000006a5c28723c */ /* 0x040fe20000041828 */
[----:B------:R-:W3:Y:S07]  /*56f0*/  LDSM.16.MT88.4 R104, [R117+0x8c00] ;  /* 0x008c00007568783b */ /* 0x000eee0000004200 */
[C---:B-1----:R-:W-:Y:S08]  /*5700*/  HMMA.16816.F32.BF16 R44, R92.reuse, R96, R44 ;  /* 0x000000605c2c723c */ /* 0x042ff0000004182c */
[C---:B------:R-:W-:Y:S01]  /*5710*/  HMMA.16816.F32.BF16 R48, R92.reuse, R98, R48 ;  /* 0x000000625c30723c */ /* 0x040fe20000041830 */
[----:B------:R-:W1:Y:S07]  /*5720*/  LDSM.16.MT88.4 R96, [R116+0x8c00] ;  /* 0x008c00007460783b */ /* 0x000e6e0000004200 */
[C---:B------:R-:W-:Y:S08]  /*5730*/  HMMA.16816.F32.BF16 R52, R92.reuse, R108, R52 ;  /* 0x0000006c5c34723c */ /* 0x040ff00000041834 */
[C---:B------:R-:W-:Y:S08]  /*5740*/  HMMA.16816.F32.BF16 R56, R92.reuse, R110, R56 ;  /* 0x0000006e5c38723c */ /* 0x040ff00000041838 */
[C---:B--2---:R-:W-:Y:S07]  /*5750*/  HMMA.16816.F32.BF16 R60, R92.reuse, R100, R60 ;  /* 0x000000645c3c723c */ /* 0x044fee000004183c */
[----:B------:R-:W-:Y:S01]  /*5760*/  FADD.FTZ R100, R113, R90 ;  /* 0x0000005a71647221 */ /* 0x000fe20000010000 */
[C---:B------:R-:W-:Y:S04]  /*5770*/  HMMA.16816.F32.BF16 R64, R92.reuse, R102, R64 ;  /* 0x000000665c40723c */ /* 0x040fe80000041840 */
[----:B------:R-:W-:Y:S02]  /*5780*/  FADD.FTZ R90, R115, R112 ;  /* 0x00000070735a7221 */ /* 0x000fe40000010000 */
[----:B------:R-:W-:Y:S02]  /*5790*/  FADD.FTZ R141, R141, R100 ;  /* 0x000000648d8d7221 */ /* 0x000fe40000010000 */
[----:B------:R-:W-:Y:S01]  /*57a0*/  FADD.FTZ R143, R143, R90 ;  /* 0x0000005a8f8f7221 */ /* 0x000fe20000010000 */
[C---:B---3--:R-:W-:Y:S03]  /*57b0*/  HMMA.16816.F32.BF16 R68, R92.reuse, R104, R68 ;  /* 0x000000685c44723c */ /* 0x048fe60000041844 */
[----:B------:R-:W-:Y:S01]  /*57c0*/  FADD.FTZ R142, R142, R141 ;  /* 0x0000008d8e8e7221 */ /* 0x000fe20000010000 */
[----:B------:R-:W-:Y:S01]  /*57d0*/  IADD3 R90, R138, -0x1, RZ ;  /* 0xffffffff8a5a7810 */ /* 0x000fe20007ffe0ff */
[----:B------:R-:W-:Y:S02]  /*57e0*/  FADD.FTZ R144, R144, R143 ;  /* 0x0000008f90907221 */ /* 0x000fe40000010000 */
[----:B------:R-:W-:Y:S01]  /*57f0*/  FADD.FTZ R145, R145, R142 ;  /* 0x0000008e91917221 */ /* 0x000fe20000010000 */
[C---:B------:R-:W-:Y:S04]  /*5800*/  HMMA.16816.F32.BF16 R72, R92.reuse, R106, R72 ;  /* 0x0000006a5c48723c */ /* 0x040fe80000041848 */
[----:B------:R-:W-:Y:S01]  /*5810*/  FADD.FTZ R147, R147, R144 ;  /* 0x0000009093937221 */ /* 0x000fe20000010000 */
[----:B------:R-:W-:Y:S01]  /*5820*/  MOV R138, R90 ;  /* 0x0000005a008a7202 */ /* 0x000fe20000000f00 */
        /* <DEDUP_REMOVED lines=21> */
.L_x_4977:
[----:B------:R-:W1:Y:S01]  /*5980*/  SHFL.BFLY PT, R4, R139, 0x2, 0x1f ;  /* 0x0c401f008b047f89 */ /* 0x000e6200000e0000 */
[----:B------:R-:W-:Y:S01]  /*5990*/  MOV R11, 0x3f800000 ;  /* 0x3f800000000b7802 */ /* 0x000fe20000000f00 */
[----:B------:R-:W-:Y:S01]  /*59a0*/  ULDC.U8 UR4, c[0x0][0x328] ;  /* 0x0000ca0000047ab9 */ /* 0x000fe20000000000 */
[----:B------:R-:W-:Y:S01]  /*59b0*/  BSSY B0, `(.L_x_4982) ;  /* 0x00000b9000007945 */ /* 0x000fe20003800000 */
[----:B------:R-:W2:Y:S01]  /*59c0*/  SHFL.BFLY PT, R5, R140, 0x2, 0x1f ;  /* 0x0c401f008c057f89 */ /* 0x000ea200000e0000 */
[----:B------:R-:W-:-:S03]  /*59d0*/  LEA R133, R133, R132, 0x4 ;  /* 0x0000008485857211 */ /* 0x000fc600078e20ff */
[----:B------:R-:W3:Y:S01]  /*59e0*/  S2R R7, SR_TID.X ;  /* 0x0000000000077919 */ /* 0x000ee20000002100 */
[----:B-1----:R-:W-:-:S03]  /*59f0*/  FADD.FTZ R3, R4, R139 ;  /* 0x0000008b04037221 */ /* 0x002fc60000010000 */
[----:B------:R-:W1:Y:S01]  /*5a00*/  S2R R4, SR_TID.X ;  /* 0x0000000000047919 */ /* 0x000e620000002100 */
[----:B--2---:R-:W-:-:S03]  /*5a10*/  FADD.FTZ R12, R5, R140 ;  /* 0x0000008c050c7221 */ /* 0x004fc60000010000 */
[----:B------:R-:W2:Y:S01]  /*5a20*/  SHFL.BFLY PT, R10, R3, 0x1, 0x1f ;  /* 0x0c201f00030a7f89 */ /* 0x000ea200000e0000 */
[----:B---3--:R-:W-:-:S03]  /*5a30*/  SHF.R.S32.HI R6, RZ, 0x1f, R7 ;  /* 0x0000001fff067819 */ /* 0x008fc60000011407 */
[----:B------:R-:W3:Y:S01]  /*5a40*/  SHFL.BFLY PT, R9, R12, 0x1, 0x1f ;  /* 0x0c201f000c097f89 */ /* 0x000ee200000e0000 */
[CC--:B------:R-:W-:Y:S02]  /*5a50*/  LEA.HI R8, R6.reuse, R7.reuse, RZ, 0x2 ;  /* 0x0000000706087211 */ /* 0x0c0fe400078f10ff */
[-C--:B------:R-:W-:Y:S02]  /*5a60*/  LEA.HI R6, R6, R7.reuse, RZ, 0x5 ;  /* 0x0000000706067211 */ /* 0x080fe400078f28ff */
[----:B------:R-:W-:Y:S02]  /*5a70*/  LOP3.LUT R8, R8, 0xfffffffc, RZ, 0xc0, !PT ;  /* 0xfffffffc08087812 */ /* 0x000fe400078ec0ff */
[----:B------:R-:W-:Y:S02]  /*5a80*/  SHF.R.S32.HI R5, RZ, 0x5, R6 ;  /* 0x00000005ff057819 */ /* 0x000fe40000011406 */
[----:B------:R-:W-:Y:S02]  /*5a90*/  IADD3 R8, -R8, R7, RZ ;  /* 0x0000000708087210 */ /* 0x000fe40007ffe1ff */
[----:B------:R-:W-:-:S03]  /*5aa0*/  LOP3.LUT R6, R6, 0xffffffe0, RZ, 0xc0, !PT ;  /* 0xffffffe006067812 */ /* 0x000fc600078ec0ff */
[----:B------:R-:W-:Y:S02]  /*5ab0*/  IMAD R5, R5, 0x100, R8 ;  /* 0x0000010005057824 */ /* 0x000fe400078e0208 */
[----:B------:R-:W-:Y:S01]  /*5ac0*/  IMAD.IADD R7, R7, 0x1, -R6 ;  /* 0x0000000107077824 */ /* 0x000fe200078e0a06 */
[----:B------:R-:W-:Y:S01]  /*5ad0*/  MOV R6, 0x7f800000 ;  /* 0x7f80000000067802 */ /* 0x000fe20000000f00 */
[----:B--2---:R-:W-:Y:S01]  /*5ae0*/  FADD.FTZ R10, R3, R10 ;  /* 0x0000000a030a7221 */ /* 0x004fe20000010000 */
[----:B-1----:R-:W-:Y:S01]  /*5af0*/  SHF.R.S32.HI R3, RZ, 0x1f, R4 ;  /* 0x0000001fff037819 */ /* 0x002fe20000011404 */
[----:B---3--:R-:W-:-:S03]  /*5b00*/  FADD.FTZ R9, R12, R9 ;  /* 0x000000090c097221 */ /* 0x008fc60000010000 */
[----:B------:R-:W-:Y:S02]  /*5b10*/  LEA.HI R3, R3, R4, RZ, 0x2 ;  /* 0x0000000403037211 */ /* 0x000fe400078f10ff */
[----:B------:R-:W-:Y:S02]  /*5b20*/  FSETP.NE.FTZ.AND P3, PT, R10, RZ, PT ;  /* 0x000000ff0a00720b */ /* 0x000fe40003f75000 */
[----:B------:R-:W-:Y:S02]  /*5b30*/  SHF.R.S32.HI R3, RZ, 0x2, R3 ;  /* 0x00000002ff037819 */ /* 0x000fe40000011403 */
[----:B------:R-:W-:Y:S02]  /*5b40*/  FSETP.NE.FTZ.AND P2, PT, R9, RZ, PT ;  /* 0x000000ff0900720b */ /* 0x000fe40003f55000 */
[----:B------:R-:W-:Y:S02]  /*5b50*/  SHF.R.S32.HI R4, RZ, 0x1f, R3 ;  /* 0x0000001fff047819 */ /* 0x000fe40000011403 */
[----:B------:R-:W-:-:S02]  /*5b60*/  MOV R12, 0x3f800000 ;  /* 0x3f800000000c7802 */ /* 0x000fc40000000f00 */
[----:B------:R-:W-:-:S03]  /*5b70*/  LEA.HI R4, R4, R3, RZ, 0x3 ;  /* 0x0000000304047211 */ /* 0x000fc600078f18ff */
[----:B------:R-:W1:Y:S01]  /*5b80*/  @P3 MUFU.RCP R11, R10 ;  /* 0x0000000a000b3308 */ /* 0x000e620000001000 */
[----:B------:R-:W-:-:S04]  /*5b90*/  LOP3.LUT R4, R4, 0xfffffff8, RZ, 0xc0, !PT ;  /* 0xfffffff804047812 */ /* 0x000fc800078ec0ff */
[----:B------:R-:W-:-:S03]  /*5ba0*/  IADD3 R4, R3, -R4, RZ ;  /* 0x8000000403047210 */ /* 0x000fc60007ffe0ff */
[----:B------:R-:W2:Y:S01]  /*5bb0*/  @P2 MUFU.RCP R12, R9 ;  /* 0x00000009000c2308 */ /* 0x000ea20000001000 */
[----:B------:R-:W-:-:S04]  /*5bc0*/  LEA.HI R8, R4, R4, RZ, 0x1 ;  /* 0x0000000404087211 */ /* 0x000fc800078f08ff */
[----:B------:R-:W-:Y:S02]  /*5bd0*/  LOP3.LUT R15, R8, 0x3fffffe, RZ, 0xc0, !PT ;  /* 0x03fffffe080f7812 */ /* 0x000fe400078ec0ff */
[----:B------:R-:W-:Y:S01]  /*5be0*/  SHF.R.S32.HI R13, RZ, 0x1, R8 ;  /* 0x00000001ff0d7819 */ /* 0x000fe20000011408 */
[----:B-1----:R-:W-:Y:S01]  /*5bf0*/  FMUL.FTZ R36, R11, R36 ;  /* 0x000000240b247220 */ /* 0x002fe20000410000 */
[----:B------:R-:W-:Y:S01]  /*5c00*/  @P2 MUFU.LG2 R9, R9 ;  /* 0x0000000900092308 */ /* 0x000fe20000000c00 */
[----:B------:R-:W-:Y:S01]  /*5c10*/  IMAD.IADD R4, R4, 0x1, -R15 ;  /* 0x0000000104047824 */ /* 0x000fe200078e0a0f */
[----:B------:R-:W-:Y:S01]  /*5c20*/  SHF.L.U32 R8, R13, 0x6, RZ ;  /* 0x000000060d087819 */ /* 0x000fe200000006ff */
[----:B------:R-:W-:Y:S01]  /*5c30*/  FMUL.FTZ R37, R11, R37 ;  /* 0x000000250b257220 */ /* 0x000fe20000410000 */
[----:B------:R-:W-:Y:S01]  /*5c40*/  LOP3.LUT P0, RZ, R13, 0x2, RZ, 0xc0, !PT ;  /* 0x000000020dff7812 */ /* 0x000fe2000780c0ff */
[----:B------:R-:W-:Y:S01]  /*5c50*/  FMUL.FTZ R40, R11, R40 ;  /* 0x000000280b287220 */ /* 0x000fe20000410000 */
[----:B------:R-:W-:Y:S01]  /*5c60*/  LOP3.LUT R8, R8, 0xc0, RZ, 0xc0, !PT ;  /* 0x000000c008087812 */ /* 0x000fe200078ec0ff */
[----:B--2---:R-:W-:Y:S01]  /*5c70*/  FMUL.FTZ R39, R12, R39 ;  /* 0x000000270c277220 */ /* 0x004fe20000410000 */
[----:B------:R-:W-:Y:S01]  /*5c80*/  LEA R4, R4, R5, 0x4 ;  /* 0x0000000504047211 */ /* 0x000fe200078e20ff */
[----:B------:R-:W-:Y:S01]  /*5c90*/  FMUL.FTZ R38, R12, R38 ;  /* 0x000000260c267220 */ /* 0x000fe20000410000 */
[----:B------:R-:W-:Y:S01]  /*5ca0*/  LOP3.LUT R5, R13, 0x1, RZ, 0xc0, !PT ;  /* 0x000000010d057812 */ /* 0x000fe200078ec0ff */
[----:B------:R-:W-:Y:S01]  /*5cb0*/  FMUL.FTZ R41, R11, R41 ;  /* 0x000000290b297220 */ /* 0x000fe20000410000 */
[----:B------:R-:W-:Y:S01]  /*5cc0*/  LEA.HI R15, R8, R8, RZ, 0x1d ;  /* 0x00000008080f7211 */ /* 0x000fe200078fe8ff */
[C---:B------:R-:W-:Y:S01]  /*5cd0*/  FMUL.FTZ R43, R12.reuse, R43 ;  /* 0x0000002b0c2b7220 */ /* 0x040fe20000410000 */
[----:B------:R-:W-:Y:S01]  /*5ce0*/  ISETP.NE.U32.AND P1, PT, R5, 0x1, PT ;  /* 0x000000010500780c */ /* 0x000fe20003f25070 */
[----:B------:R-:W-:Y:S01]  /*5cf0*/  FMUL.FTZ R42, R12, R42 ;  /* 0x0000002a0c2a7220 */ /* 0x000fe20000410000 */
[----:B------:R-:W-:Y:S01]  /*5d00*/  LEA R4, R4, R15, 0x1 ;  /* 0x0000000f04047211 */ /* 0x000fe200078e08ff */
[----:B------:R-:W-:Y:S01]  /*5d10*/  FMUL.FTZ R44, R11, R44 ;  /* 0x0000002c0b2c7220 */ /* 0x000fe20000410000 */
[----:B------:R-:W-:Y:S01]  /*5d20*/  F2FP.BF16.PACK_AB R36, R37, R36 ;  /* 0x000000242524723e */ /* 0x000fe200000010ff */
[----:B------:R-:W-:Y:S01]  /*5d30*/  FMUL.FTZ R45, R11, R45 ;  /* 0x0000002d0b2d7220 */ /* 0x000fe20000410000 */
[----:B------:R-:W-:Y:S01]  /*5d40*/  F2FP.BF16.PACK_AB R38, R39, R38 ;  /* 0x000000262726723e */ /* 0x000fe200000010ff */
[----:B------:R-:W-:Y:S01]  /*5d50*/  IMAD.SHL.U32 R5, R4, 0x2, RZ ;  /* 0x0000000204057824 */ /* 0x000fe200078e00ff */
[----:B------:R-:W-:Y:S01]  /*5d60*/  MOV R4, 0x20 ;  /* 0x0000002000047802 */ /* 0x000fe20000000f00 */
[C---:B------:R-:W-:Y:S01]  /*5d70*/  FMUL.FTZ R47, R12.reuse, R47 ;  /* 0x0000002f0c2f7220 */ /* 0x040fe20000410000 */
[----:B------:R-:W-:Y:S01]  /*5d80*/  F2FP.BF16.PACK_AB R40, R41, R40 ;  /* 0x000000282928723e */ /* 0x000fe200000010ff */
[----:B------:R-:W-:Y:S01]  /*5d90*/  FMUL.FTZ R46, R12, R46 ;  /* 0x0000002e0c2e7220 */ /* 0x000fe20000410000 */
[----:B------:R-:W-:Y:S01]  /*5da0*/  IADD3 R13, R5, -0x10, RZ ;  /* 0xfffffff0050d7810 */ /* 0x000fe20007ffe0ff */
[C---:B------:R-:W-:Y:S01]  /*5db0*/  FMUL.FTZ R48, R11.reuse, R48 ;  /* 0x000000300b307220 */ /* 0x040fe20000410000 */
[----:B------:R-:W-:Y:S01]  /*5dc0*/  SEL R4, R4, 0xffffffe0, !P0 ;  /* 0xffffffe004047807 */ /* 0x000fe20004000000 */
[----:B------:R-:W-:Y:S01]  /*5dd0*/  FMUL.FTZ R49, R11, R49 ;  /* 0x000000310b317220 */ /* 0x000fe20000410000 */
[----:B------:R-:W-:Y:S01]  /*5de0*/  @P1 IADD3 R13, R5, 0x10, RZ ;  /* 0x00000010050d1810 */ /* 0x000fe20007ffe0ff */
[C---:B------:R-:W-:Y:S01]  /*5df0*/  FMUL.FTZ R51, R12.reuse, R51 ;  /* 0x000000330c337220 */ /* 0x040fe20000410000 */
[----:B------:R-:W-:Y:S01]  /*5e00*/  F2FP.BF16.PACK_AB R42, R43, R42 ;  /* 0x0000002a2b2a723e */ /* 0x000fe200000010ff */
[C---:B------:R-:W-:Y:S01]  /*5e10*/  FMUL.FTZ R50, R12.reuse, R50 ;  /* 0x000000320c327220 */ /* 0x040fe20000410000 */
[----:B------:R-:W-:Y:S01]  /*5e20*/  F2FP.BF16.PACK_AB R44, R45, R44 ;  /* 0x0000002c2d2c723e */ /* 0x000fe200000010ff */
[----:B------:R-:W-:Y:S01]  /*5e30*/  FMUL.FTZ R52, R11, R52 ;  /* 0x000000340b347220 */ /* 0x000fe20000410000 */
[----:B------:R-:W-:Y:S01]  /*5e40*/  F2FP.BF16.PACK_AB R46, R47, R46 ;  /* 0x0000002e2f2e723e */ /* 0x000fe200000010ff */
[----:B------:R-:W-:Y:S01]  /*5e50*/  FMUL.FTZ R53, R11, R53 ;  /* 0x000000350b357220 */ /* 0x000fe20000410000 */
[----:B------:R-:W-:Y:S01]  /*5e60*/  IADD3 R15, R5, R4, RZ ;  /* 0x00000004050f7210 */ /* 0x000fe20007ffe0ff */
[C---:B------:R-:W-:Y:S01]  /*5e70*/  FMUL.FTZ R55, R12.reuse, R55 ;  /* 0x000000370c377220 */ /* 0x040fe20000410000 */
[----:B------:R-:W-:Y:S01]  /*5e80*/  F2FP.BF16.PACK_AB R48, R49, R48 ;  /* 0x000000303130723e */ /* 0x000fe200000010ff */
[----:B------:R-:W-:Y:S01]  /*5e90*/  FMUL.FTZ R54, R12, R54 ;  /* 0x000000360c367220 */ /* 0x000fe20000410000 */
[----:B------:R-:W-:Y:S01]  /*5ea0*/  F2FP.BF16.PACK_AB R50, R51, R50 ;  /* 0x000000323332723e */ /* 0x000fe200000010ff */
[C---:B------:R-:W-:Y:S01]  /*5eb0*/  FMUL.FTZ R56, R11.reuse, R56 ;  /* 0x000000380b387220 */ /* 0x040fe20000410000 */
[----:B------:R-:W-:Y:S01]  /*5ec0*/  IADD3 R37, R4, R13, RZ ;  /* 0x0000000d04257210 */ /* 0x000fe20007ffe0ff */
[----:B------:R-:W-:Y:S01]  /*5ed0*/  FMUL.FTZ R57, R11, R57 ;  /* 0x000000390b397220 */ /* 0x000fe20000410000 */
[----:B------:R-:W-:Y:S01]  /*5ee0*/  F2FP.BF16.PACK_AB R52, R53, R52 ;  /* 0x000000343534723e */ /* 0x000fe200000010ff */
[C---:B------:R-:W-:Y:S01]  /*5ef0*/  FMUL.FTZ R59, R12.reuse, R59 ;  /* 0x0000003b0c3b7220 */ /* 0x040fe20000410000 */
[----:B------:R-:W-:Y:S01]  /*5f00*/  F2FP.BF16.PACK_AB R54, R55, R54 ;  /* 0x000000363736723e */ /* 0x000fe200000010ff */
        /* <DEDUP_REMOVED lines=45> */
[----:B------:R-:W1:Y:S01]  /*61e0*/  @P3 MUFU.LG2 R10, R10 ;  /* 0x0000000a000a3308 */ /* 0x000e620000000c00 */
[----:B------:R-:W-:Y:S01]  /*61f0*/  FMUL.FTZ R11, R11, R81 ;  /* 0x000000510b0b7220 */ /* 0x000fe20000410000 */
[----:B------:R-:W-:Y:S01]  /*6200*/  F2FP.BF16.PACK_AB R78, R79, R78 ;  /* 0x0000004e4f4e723e */ /* 0x000fe200000010ff */
[----:B------:R-:W-:Y:S01]  /*6210*/  FMUL.FTZ R12, R12, R82 ;  /* 0x000000520c0c7220 */ /* 0x000fe20000410000 */
[----:B------:R-:W-:Y:S01]  /*6220*/  STS [R13+0x1200], R58 ;  /* 0x0012003a0d007388 */ /* 0x000fe20000000800 */
[----:B------:R-:W-:-:S02]  /*6230*/  ISETP.NE.AND P0, PT, RZ, UR4, PT ;  /* 0x00000004ff007c0c */ /* 0x000fc4000bf05270 */
[----:B------:R-:W-:Y:S01]  /*6240*/  F2FP.BF16.PACK_AB R11, R11, R80 ;  /* 0x000000500b0b723e */ /* 0x000fe200000010ff */
[----:B------:R-:W-:Y:S01]  /*6250*/  STS [R15+0x1000], R60 ;  /* 0x0010003c0f007388 */ /* 0x000fe20000000800 */
[----:B------:R-:W-:Y:S02]  /*6260*/  F2FP.BF16.PACK_AB R83, R83, R12 ;  /* 0x0000000c5353723e */ /* 0x000fe400000010ff */
[----:B------:R-:W-:Y:S01]  /*6270*/  LOP3.LUT P1, RZ, R7, 0x3, RZ, 0xc0, !PT ;  /* 0x0000000307ff7812 */ /* 0x000fe2000782c0ff */
[----:B------:R-:W-:Y:S01]  /*6280*/  STS [R15+0x1200], R62 ;  /* 0x0012003e0f007388 */ /* 0x000fe20000000800 */
[----:B------:R-:W-:-:S03]  /*6290*/  MOV R7, 0x7f800000 ;  /* 0x7f80000000077802 */ /* 0x000fc60000000f00 */
        /* <DEDUP_REMOVED lines=10> */
[----:B------:R-:W-:Y:S06]  /*6340*/  BAR.SYNC.DEFER_BLOCKING 0x0 ;  /* 0x0000000000007b1d */ /* 0x000fec0000010000 */
[----:B------:R-:W3:Y:S04]  /*6350*/  S2R R4, SR_CTAID.Z ;  /* 0x0000000000047919 */ /* 0x000ee80000002700 */
[----:B------:R-:W4:Y:S01]  /*6360*/  S2R R8, SR_CTAID.Y ;  /* 0x0000000000087919 */ /* 0x000f220000002600 */
[----:B-1----:R-:W-:-:S02]  /*6370*/  @P3 FMUL.FTZ R11, R10, 0.69314718246459960938 ;  /* 0x3f3172180a0b3820 */ /* 0x002fc40000410000 */
[----:B--2---:R-:W-:Y:S02]  /*6380*/  @P2 FMUL.FTZ R37, R9, 0.69314718246459960938 ;  /* 0x3f31721809252820 */ /* 0x004fe40000410000 */
[----:B------:R-:W-:Y:S01]  /*6390*/  @P3 FFMA.FTZ R6, R2, c[0x0][0x238], R11 ;  /* 0x00008e0002063a23 */ /* 0x000fe2000001000b */
[----:B------:R1:W2:Y:S01]  /*63a0*/  LDS.128 R28, [R124] ;  /* 0x000000007c1c7984 */ /* 0x0002a20000000c00 */
[----:B------:R-:W-:-:S03]  /*63b0*/  @P2 FFMA.FTZ R7, R0, c[0x0][0x238], R37 ;  /* 0x00008e0000072a23 */ /* 0x000fc60000010025 */
[----:B------:R1:W1:Y:S01]  /*63c0*/  LDS.128 R24, [R124+0x800] ;  /* 0x000800007c187984 */ /* 0x0002620000000c00 */
[----:B---3--:R-:W-:-:S03]  /*63d0*/  @P0 IMAD R5, R4, c[0x0][0x234], RZ ;  /* 0x00008d0004050a24 */ /* 0x008fc600078e02ff */
[----:B------:R3:W1:Y:S01]  /*63e0*/  LDS.128 R20, [R124+0x1000] ;  /* 0x001000007c147984 */ /* 0x0006620000000c00 */
[----:B----4-:R-:W-:-:S03]  /*63f0*/  @!P0 IMAD R9, R8, c[0x0][0x1c0], R4 ;  /* 0x0000700008098a24 */ /* 0x010fc600078e0204 */
[----:B------:R3:W4:Y:S01]  /*6400*/  LDS.128 R16, [R124+0x1800] ;  /* 0x001800007c107984 */ /* 0x0007220000000c00 */
[----:B------:R-:W-:Y:S02]  /*6410*/  @P0 IMAD R5, R8, c[0x0][0x214], R5 ;  /* 0x0000850008050a24 */ /* 0x000fe400078e0205 */
[----:B------:R-:W-:Y:S01]  /*6420*/  @!P0 IMAD R5, R9, c[0x0][0x214], RZ ;  /* 0x0000850009058a24 */ /* 0x000fe200078e02ff */
        /* <DEDUP_REMOVED lines=17> */
.L_x_4983:
[----:B------:R-:W-:Y:S05]  /*6540*/  BSYNC B0 ;  /* 0x0000000000007941 */ /* 0x000fea0003800000 */
.L_x_4982:
[----:B------:R-:W5:Y:S01]  /*6550*/  S2R R5, SR_CTAID.X ;  /* 0x0000000000057919 */ /* 0x000f620000002500 */
[----:B------:R-:W-:Y:S02]  /*6560*/  SHF.R.S32.HI R127, RZ, 0x1f, R126 ;  /* 0x0000001fff7f7819 */ /* 0x000fe4000001147e */
[----:B------:R-:W-:Y:S02]  /*6570*/  SHF.R.S32.HI R0, RZ, 0x1f, R8 ;  /* 0x0000001fff007819 */ /* 0x000fe40000011408 */
[----:B-----5:R-:W-:-:S04]  /*6580*/  SHF.L.U32 R5, R5, 0x6, RZ ;  /* 0x0000000605057819 */ /* 0x020fc800000006ff */
[----:B------:R-:W-:Y:S01]  /*6590*/  SHF.R.S32.HI R2, RZ, 0x1f, R5 ;  /* 0x0000001fff027819 */ /* 0x000fe20000011405 */
[----:B---3--:R-:W-:-:S04]  /*65a0*/  IMAD.WIDE.U32 R6, R5, c[0x0][0x1e8], R126 ;  /* 0x00007a0005067a25 */ /* 0x008fc800078e007e */
[----:B------:R-:W-:-:S04]  /*65b0*/  IMAD R2, R2, c[0x0][0x1e8], RZ ;  /* 0x00007a0002027a24 */ /* 0x000fc800078e02ff */
[----:B------:R-:W-:Y:S02]  /*65c0*/  IMAD R2, R5, c[0x0][0x1ec], R2 ;  /* 0x00007b0005027a24 */ /* 0x000fe400078e0202 */
[----:B------:R-:W-:Y:S01]  /*65d0*/  IMAD R5, R0, c[0x0][0x1e0], RZ ;  /* 0x0000780000057a24 */ /* 0x000fe200078e02ff */
[----:B------:R-:W-:Y:S02]  /*65e0*/  SHF.R.S32.HI R0, RZ, 0x1f, R4 ;  /* 0x0000001fff007819 */ /* 0x000fe40000011404 */
[----:B------:R-:W-:Y:S01]  /*65f0*/  IADD3 R7, R2, R7, RZ ;  /* 0x0000000702077210 */ /* 0x000fe20007ffe0ff */
[----:B------:R-:W-:-:S04]  /*6600*/  IMAD R5, R8, c[0x0][0x1e4], R5 ;  /* 0x0000790008057a24 */ /* 0x000fc800078e0205 */
[----:B------:R-:W-:-:S04]  /*6610*/  IMAD.WIDE.U32 R8, R8, c[0x0][0x1e0], R6 ;  /* 0x0000780008087a25 */ /* 0x000fc800078e0006 */
[----:B------:R-:W-:Y:S01]  /*6620*/  IMAD R7, R0, c[0x0][0x1f0], RZ ;  /* 0x00007c0000077a24 */ /* 0x000fe200078e02ff */
[----:B------:R-:W-:Y:S01]  /*6630*/  SHF.R.S32.HI R0, RZ, 0x1f, R3 ;  /* 0x0000001fff007819 */ /* 0x000fe20000011403 */
[----:B------:R-:W-:Y:S02]  /*6640*/  IMAD.IADD R9, R5, 0x1, R9 ;  /* 0x0000000105097824 */ /* 0x000fe400078e0209 */
[C---:B------:R-:W-:Y:S02]  /*6650*/  IMAD R7, R4.reuse, c[0x0][0x1f4], R7 ;  /* 0x00007d0004077a24 */ /* 0x040fe400078e0207 */
[----:B------:R-:W-:-:S04]  /*6660*/  IMAD.WIDE.U32 R4, R4, c[0x0][0x1f0], R8 ;  /* 0x00007c0004047a25 */ /* 0x000fc800078e0008 */
[----:B------:R-:W-:Y:S01]  /*6670*/  IMAD R0, R0, c[0x0][0x1e8], RZ ;  /* 0x00007a0000007a24 */ /* 0x000fe200078e02ff */
[----:B------:R-:W-:-:S03]  /*6680*/  IADD3 R5, R7, R5, RZ ;  /* 0x0000000507057210 */ /* 0x000fc60007ffe0ff */
[C---:B------:R-:W-:Y:S02]  /*6690*/  IMAD R0, R3.reuse, c[0x0][0x1ec], R0 ;  /* 0x00007b0003007a24 */ /* 0x040fe400078e0200 */
[----:B------:R-:W-:Y:S01]  /*66a0*/  IMAD.WIDE.U32 R4, R3, c[0x0][0x1e8], R4 ;  /* 0x00007a0003047a25 */ /* 0x000fe200078e0004 */
[----:B------:R-:W-:-:S03]  /*66b0*/  MOV R3, c[0x0][0x1e8] ;  /* 0x00007a0000037a02 */ /* 0x000fc60000000f00 */
[----:B------:R-:W-:Y:S01]  /*66c0*/  IMAD.IADD R2, R0, 0x1, R5 ;  /* 0x0000000100027824 */ /* 0x000fe200078e0205 */
[C---:B------:R-:W-:Y:S02]  /*66d0*/  LEA R6, P0, R4.reuse, c[0x0][0x1d0], 0x1 ;  /* 0x0000740004067a11 */ /* 0x040fe400078008ff */
[----:B------:R-:W-:Y:S02]  /*66e0*/  MOV R0, c[0x0][0x1ec] ;  /* 0x00007b0000007a02 */ /* 0x000fe40000000f00 */
[----:B------:R-:W-:Y:S02]  /*66f0*/  LEA.HI.X R7, R4, c[0x0][0x1d4], R2, 0x1, P0 ;  /* 0x0000750004077a11 */ /* 0x000fe400000f0c02 */
[----:B------:R-:W-:-:S03]  /*6700*/  LEA R2, P0, R3, R6, 0x6 ;  /* 0x0000000603027211 */ /* 0x000fc600078030ff */
[----:B--2---:R-:W-:Y:S01]  /*6710*/  STG.E.128 [R6.64], R28 ;  /* 0x0000001c06007986 */ /* 0x004fe2000c101d0a */
[----:B------:R-:W-:-:S03]  /*6720*/  LEA.HI.X R3, R3, R7, R0, 0x6, P0 ;  /* 0x0000000703037211 */ /* 0x000fc600000f3400 */
[----:B-1----:R-:W-:Y:S04]  /*6730*/  STG.E.128 [R6.64+0x40], R20 ;  /* 0x0000401406007986 */ /* 0x002fe8000c101d0a */
[----:B------:R-:W-:Y:S04]  /*6740*/  STG.E.128 [R6.64+0x80], R12 ;  /* 0x0000800c06007986 */ /* 0x000fe8000c101d0a */
[----:B------:R-:W-:Y:S04]  /*6750*/  STG.E.128 [R2.64], R24 ;  /* 0x0000001802007986 */ /* 0x000fe8000c101d0a */
[----:B----4-:R-:W-:Y:S04]  /*6760*/  STG.E.128 [R2.64+0x40], R16 ;  /* 0x0000401002007986 */ /* 0x010fe8000c101d0a */
[----:B------:R-:W-:Y:S01]  /*6770*/  STG.E.128 [R2.64+0x80], R32 ;  /* 0x0000802002007986 */ /* 0x000fe2000c101d0a */
[----:B------:R-:W-:Y:S05]  /*6780*/  EXIT ;  /* 0x000000000000794d */ /* 0x000fea0003800000 */
.L_x_4984:
        /* <DEDUP_REMOVED lines=15> */
.L_x_6368:


//--------------------- .text._ZN5flash24flash_fwd_splitkv_kernelI23Flash_fwd_kernel_traitsILi96ELi64ELi64ELi4ELb0ELb0EN7cutlass10bfloat16_tE19Flash_kernel_traitsILi96ELi64ELi64ELi4ES3_EELb1ELb0ELb0ELb1ELb1ELb1ELb0ELb0EEEvNS_16Flash_fwd_paramsE --------------------------
	.section	.text._ZN5flash24flash_fwd_splitkv_kernelI23Flash_fwd_kernel_traitsILi96ELi64ELi64ELi4ELb0ELb0EN7cutlass10bfloat16_tE19Flash_kernel_traitsILi96ELi64ELi64ELi4ES3_EELb1ELb0ELb0ELb1ELb1ELb1ELb0ELb0EEEvNS_16Flash_fwd_paramsE,"ax",@progbits
	.sectioninfo	@"SHI_REGISTERS=168"
	.align	128
        .global         _ZN5flash24flash_fwd_splitkv_kernelI23Flash_fwd_kernel_traitsILi96ELi64ELi64ELi4ELb0ELb0EN7cutlass10bfloat16_tE19Flash_kernel_traitsILi96ELi64ELi64ELi4ES3_EELb1ELb0ELb0ELb1ELb1ELb1ELb0ELb0EEEvNS_16Flash_fwd_paramsE
        .type           _ZN5flash24flash_fwd_splitkv_kernelI23Flash_fwd_kernel_traitsILi96ELi64ELi64ELi4ELb0ELb0EN7cutlass10bfloat16_tE19Flash_kernel_traitsILi96ELi64ELi64ELi4ES3_EELb1ELb0ELb0ELb1ELb1ELb1ELb0ELb0EEEvNS_16Flash_fwd_paramsE,@function
        .size           _ZN5flash24flash_fwd_splitkv_kernelI23Flash_fwd_kernel_traitsILi96ELi64ELi64ELi4ELb0ELb0EN7cutlass10bfloat16_tE19Flash_kernel_traitsILi96ELi64ELi64ELi4ES3_EELb1ELb0ELb0ELb1ELb1ELb1ELb0ELb0EEEvNS_16Flash_fwd_paramsE,(.L_x_6369 - _ZN5flash24flash_fwd_splitkv_kernelI23Flash_fwd_kernel_traitsILi96ELi64ELi64ELi4ELb0ELb0EN7cutlass10bfloat16_tE19Flash_kernel_traitsILi96ELi64ELi64ELi4ES3_EELb1ELb0ELb0ELb1ELb1ELb1ELb0ELb0EEEvNS_16Flash_fwd_paramsE)
        .other          _ZN5flash24flash_fwd_splitkv_kernelI23Flash_fwd_kernel_traitsILi96ELi64ELi64ELi4ELb0ELb0EN7cutlass10bfloat16_tE19Flash_kernel_traitsILi96ELi64ELi64ELi4ES3_EELb1ELb0ELb0ELb1ELb1ELb1ELb0ELb0EEEvNS_16Flash_fwd_paramsE,@"STO_CUDA_ENTRY STV_DEFAULT"
_ZN5flash24flash_fwd_splitkv_kernelI23Flash_fwd_kernel_traitsILi96ELi64ELi64ELi4ELb0ELb0EN7cutlass10bfloat16_tE19Flash_kernel_traitsILi96ELi64ELi64ELi4ES3_EELb1ELb0ELb0ELb1ELb1ELb1ELb0ELb0EEEvNS_16Flash_fwd_paramsE:
.text._ZN5flash24flash_fwd_splitkv_kernelI23Flash_fwd_kernel_traitsILi96ELi64ELi64ELi4ELb0ELb0EN7cutlass10bfloat16_tE19Flash_kernel_traitsILi96ELi64ELi64ELi4ES3_EELb1ELb0ELb0ELb1ELb1ELb1ELb0ELb0EEEvNS_16Flash_fwd_paramsE:
        /* <DEDUP_REMOVED lines=103> */
.L_x_4985:
        /* <DEDUP_REMOVED lines=19> */
.L_x_4986:
        /* <DEDUP_REMOVED lines=64> */
[----:B------:R-:W-:Y:S01]  /*0ba0*/  IMAD.WIDE.U32 R24, R13, c[0x0][0x198], R14 ;  /* 0x000066000d187a25 */ /* 0x000fe200078e000e */
[----:B------:R-:W-:-:S03]  /*0bb0*/  IADD3 R23, R9, R23, RZ ;  /* 0x0000001709177210 */ /* 0x000fc60007ffe0ff */
[----:B------:R-:W-:Y:S01]  /*0bc0*/  IMAD.MOV.U32 R22, RZ, RZ, R8 ;  /* 0x000000ffff167224 */ /* 0x000fe200078e0008 */
[----:B------:R-:W-:Y:S01]  /*0bd0*/  IADD3 R25, R25, R7, RZ ;  /* 0x0000000719197210 */ /* 0x000fe20007ffe0ff */
[----:B------:R-:W-:-:S04]  /*0be0*/  IMAD R7, R3, c[0x0][0x1b0], RZ ;  /* 0x00006c0003077a24 */ /* 0x000fc800078e02ff */
[C---:B------:R-:W-:Y:S02]  /*0bf0*/  IMAD R7, R6.reuse, c[0x0][0x1b4], R7 ;  /* 0x00006d0006077a24 */ /* 0x040fe400078e0207 */
[----:B------:R-:W-:-:S04]  /*0c00*/  IMAD.WIDE.U32 R24, R6, c[0x0][0x1b0], R24 ;  /* 0x00006c0006187a25 */ /* 0x000fc800078e0018 */
[----:B------:R-:W-:Y:S01]  /*0c10*/  IMAD.IADD R7, R25, 0x1, R7 ;  /* 0x0000000119077824 */ /* 0x000fe200078e0207 */
[----:B------:R-:W-:Y:S05]  /*0c20*/  BRA `(.L_x_4988) ;  /* 0x0000034000007947 */ /* 0x000fea0003800000 */
.L_x_4987:
        /* <DEDUP_REMOVED lines=42> */
[----:B------:R-:W-:-:S02]  /*0ed0*/  IADD3 R15, R15, R4, RZ ;  /* 0x000000040f0f7210 */ /* 0x000fc40007ffe0ff */
[----:B------:R-:W-:Y:S01]  /*0ee0*/  MOV R8, R16 ;  /* 0x0000001000087202 */ /* 0x000fe20000000f00 */
[----:B------:R-:W-:Y:S02]  /*0ef0*/  IMAD R7, R3, c[0x0][0x1b0], RZ ;  /* 0x00006c0003077a24 */ /* 0x000fe400078e02ff */
[----:B------:R-:W-:-:S04]  /*0f00*/  IMAD.WIDE.U32 R24, R6, c[0x0][0x1b0], R14 ;  /* 0x00006c0006187a25 */ /* 0x000fc800078e000e */
[----:B------:R-:W-:-:S04]  /*0f10*/  IMAD.WIDE.U32 R8, R0, c[0x0][0x188], R8 ;  /* 0x0000620000087a25 */ /* 0x000fc800078e0008 */
[----:B------:R-:W-:Y:S01]  /*0f20*/  IMAD R7, R6, c[0x0][0x1b4], R7 ;  /* 0x00006d0006077a24 */ /* 0x000fe200078e0207 */
[----:B------:R-:W-:Y:S01]  /*0f30*/  MOV R22, R8 ;  /* 0x0000000800167202 */ /* 0x000fe20000000f00 */
[----:B------:R-:W-:-:S03]  /*0f40*/  IMAD R23, R0, c[0x0][0x18c], R23 ;  /* 0x0000630000177a24 */ /* 0x000fc600078e0217 */
[----:B------:R-:W-:Y:S01]  /*0f50*/  IADD3 R7, R25, R7, RZ ;  /* 0x0000000719077210 */ /* 0x000fe20007ffe0ff */
[----:B------:R-:W-:Y:S02]  /*0f60*/  IMAD.IADD R23, R9, 0x1, R23 ;  /* 0x0000000109177824 */ /* 0x000fe400078e0217 */
.L_x_4988:
[----:B------:R-:W-:Y:S01]  /*0f70*/  SHF.R.S32.HI R101, RZ, 0x1f, R100 ;  /* 0x0000001fff657819 */ /* 0x000fe20000011464 */
[----:B------:R-:W-:Y:S02]  /*0f80*/  IMAD R3, R3, c[0x0][0x1b8], RZ ;  /* 0x00006e0003037a24 */ /* 0x000fe400078e02ff */
[----:B------:R-:W-:Y:S01]  /*0f90*/  IMAD.MOV.U32 R123, RZ, RZ, 0x6 ;  /* 0x00000006ff7b7424 */ /* 0x000fe200078e00ff */
[CC--:B------:R-:W-:Y:S01]  /*0fa0*/  LEA.HI R27, R101.reuse, R100.reuse, RZ, 0x2 ;  /* 0x00000064651b7211 */ /* 0x0c0fe200078f10ff */
[----:B------:R-:W-:Y:S01]  /*0fb0*/  IMAD R3, R6, c[0x0][0x1bc], R3 ;  /* 0x00006f0006037a24 */ /* 0x000fe200078e0203 */
[-C--:B------:R-:W-:Y:S02]  /*0fc0*/  LEA.HI R9, R101, R100.reuse, RZ, 0x3 ;  /* 0x0000006465097211 */ /* 0x080fe400078f18ff */
[----:B------:R-:W-:Y:S02]  /*0fd0*/  LOP3.LUT R17, R27, 0xfffffffc, RZ, 0xc0, !PT ;  /* 0xfffffffc1b117812 */ /* 0x000fe400078ec0ff */
[----:B------:R-:W-:-:S02]  /*0fe0*/  LEA.HI R21, R101, R100, RZ, 0x4 ;  /* 0x0000006465157211 */ /* 0x000fc400078f20ff */
[----:B------:R-:W-:Y:S01]  /*0ff0*/  SHF.R.S32.HI R15, RZ, 0x3, R9 ;  /* 0x00000003ff0f7819 */ /* 0x000fe20000011409 */
[----:B------:R-:W-:Y:S01]  /*1000*/  IMAD.IADD R126, R100, 0x1, -R17 ;  /* 0x00000001647e7824 */ /* 0x000fe200078e0a11 */
[----:B------:R-:W-:Y:S02]  /*1010*/  SHF.R.S32.HI R0, RZ, 0x4, R21 ;  /* 0x00000004ff007819 */ /* 0x000fe40000011415 */
[----:B------:R-:W-:Y:S01]  /*1020*/  SHF.R.S32.HI R18, RZ, 0x2, R27 ;  /* 0x00000002ff127819 */ /* 0x000fe2000001141b */
[----:B------:R-:W-:Y:S01]  /*1030*/  IMAD.SHL.U32 R126, R126, 0x8, RZ ;  /* 0x000000087e7e7824 */ /* 0x000fe200078e00ff */
[----:B------:R-:W-:Y:S01]  /*1040*/  LEA.HI R10, R21, R0, RZ, 0x1 ;  /* 0x00000000150a7211 */ /* 0x000fe200078f08ff */
[----:B------:R-:W-:Y:S01]  /*1050*/  IMAD.SHL.U32 R15, R15, 0x40, RZ ;  /* 0x000000400f0f7824 */ /* 0x000fe200078e00ff */
[----:B------:R-:W-:Y:S02]  /*1060*/  SHF.R.S32.HI R17, RZ, 0x1f, R30 ;  /* 0x0000001fff117819 */ /* 0x000fe4000001141e */
[----:B------:R-:W-:-:S02]  /*1070*/  SHF.R.S32.HI R127, RZ, 0x1f, R126 ;  /* 0x0000001fff7f7819 */ /* 0x000fc4000001147e */
[----:B------:R-:W-:Y:S01]  /*1080*/  IADD3 R24, P1, R126, R24, RZ ;  /* 0x000000187e187210 */ /* 0x000fe20007f3e0ff */
[----:B------:R-:W-:Y:S01]  /*1090*/  IMAD R17, R17, c[0x0][0x178], RZ ;  /* 0x00005e0011117a24 */ /* 0x000fe200078e02ff */
[----:B------:R-:W-:Y:S02]  /*10a0*/  LOP3.LUT R10, R10, 0xfffffffe, RZ, 0xc0, !PT ;  /* 0xfffffffe0a0a7812 */ /* 0x000fe400078ec0ff */
[----:B------:R-:W-:Y:S01]  /*10b0*/  LOP3.LUT R15, R15, 0xc0, RZ, 0xc0, !PT ;  /* 0x000000c00f0f7812 */ /* 0x000fe200078ec0ff */
[----:B------:R-:W-:Y:S01]  /*10c0*/  IMAD.X R25, R127, 0x1, R7, P1 ;  /* 0x000000017f197824 */ /* 0x000fe200008e0607 */
[----:B------:R-:W-:Y:S01]  /*10d0*/  LOP3.LUT R7, R9, 0xfffffff8, RZ, 0xc0, !PT ;  /* 0xfffffff809077812 */ /* 0x000fe200078ec0ff */
[----:B------:R-:W-:Y:S01]  /*10e0*/  IMAD.IADD R10, R0, 0x1, -R10 ;  /* 0x00000001000a7824 */ /* 0x000fe200078e0a0a */
[--C-:B------:R-:W-:Y:S01]  /*10f0*/  LOP3.LUT R0, R15, 0x18, R126.reuse, 0xf8, !PT ;  /* 0x000000180f007812 */ /* 0x100fe200078ef87e */
[----:B------:R-:W-:Y:S01]  /*1100*/  IMAD R17, R30, c[0x0][0x17c], R17 ;  /* 0x00005f001e117a24 */ /* 0x000fe200078e0211 */
[----:B------:R-:W-:Y:S01]  /*1110*/  LEA.HI R27, R27, R18, RZ, 0x1 ;  /* 0x000000121b1b7211 */ /* 0x000fe200078f08ff */
[----:B------:R-:W-:Y:S01]  /*1120*/  IMAD.IADD R16, R100, 0x1, -R7 ;  /* 0x0000000164107824 */ /* 0x000fe200078e0a07 */
[----:B------:R-:W-:Y:S01]  /*1130*/  SHF.R.U32.HI R15, RZ, 0x3, R15 ;  /* 0x00000003ff0f7819 */ /* 0x000fe2000001160f */
[----:B------:R-:W-:Y:S01]  /*1140*/  IMAD.WIDE.U32 R30, R30, c[0x0][0x178], R126 ;  /* 0x00005e001e1e7a25 */ /* 0x000fe200078e007e */
[----:B------:R-:W-:-:S02]  /*1150*/  LOP3.LUT R21, R21, 0xfffffff0, RZ, 0xc0, !PT ;  /* 0xfffffff015157812 */ /* 0x000fc400078ec0ff */
[----:B------:R-:W-:Y:S01]  /*1160*/  LEA.HI R4, R16, R16, RZ, 0x1 ;  /* 0x0000001010047211 */ /* 0x000fe200078f08ff */
[----:B------:R-:W-:Y:S01]  /*1170*/  IMAD.IADD R31, R31, 0x1, R17 ;  /* 0x000000011f1f7824 */ /* 0x000fe200078e0211 */
[----:B------:R-:W-:Y:S01]  /*1180*/  LEA.HI R101, R101, R100, RZ, 0x5 ;  /* 0x0000006465657211 */ /* 0x000fe200078f28ff */
[----:B------:R-:W-:Y:S01]  /*1190*/  IMAD.IADD R21, R100, 0x1, -R21 ;  /* 0x0000000164157824 */ /* 0x000fe200078e0a15 */
[----:B------:R-:W-:Y:S01]  /*11a0*/  LOP3.LUT R27, R27, 0x7fffffe, RZ, 0xc0, !PT ;  /* 0x07fffffe1b1b7812 */ /* 0x000fe200078ec0ff */
[----:B------:R-:W-:Y:S01]  /*11b0*/  IMAD.WIDE.U32 R30, R11, c[0x0][0x1a8], R30 ;  /* 0x00006a000b1e7a25 */ /* 0x000fe200078e001e */
[----:B------:R-:W-:Y:S02]  /*11c0*/  LOP3.LUT R15, R0, R15, RZ, 0x3c, !PT ;  /* 0x0000000f000f7212 */ /* 0x000fe400078e3cff */
[----:B------:R-:W-:Y:S01]  /*11d0*/  LOP3.LUT R7, R4, 0x3fffffe, RZ, 0xc0, !PT ;  /* 0x03fffffe04077812 */ /* 0x000fe200078ec0ff */
[----:B------:R-:W-:Y:S01]  /*11e0*/  IMAD.IADD R27, R18, 0x1, -R27 ;  /* 0x00000001121b7824 */ /* 0x000fe200078e0a1b */
[----:B------:R-:W-:Y:S01]  /*11f0*/  IADD3 R22, P0, R126, R22, RZ ;  /* 0x000000167e167210 */ /* 0x000fe20007f1e0ff */
[----:B------:R-:W-:Y:S01]  /*1200*/  IMAD.WIDE.U32 R24, R18, c[0x0][0x198], R24 ;  /* 0x0000660012187a25 */ /* 0x000fe200078e0018 */
[----:B------:R-:W-:-:S02]  /*1210*/  SHF.R.S32.HI R0, RZ, 0x1f, R11 ;  /* 0x0000001fff007819 */ /* 0x000fc4000001140b */
[----:B------:R-:W-:Y:S01]  /*1220*/  SHF.R.S32.HI R102, RZ, 0x5, R101 ;  /* 0x00000005ff667819 */ /* 0x000fe20000011465 */
[----:B------:R-:W-:Y:S01]  /*1230*/  IMAD.IADD R7, R16, 0x1, -R7 ;  /* 0x0000000110077824 */ /* 0x000fe200078e0a07 */
[----:B------:R-:W-:Y:S01]  /*1240*/  SHF.R.S32.HI R19, RZ, 0x1f, R18 ;  /* 0x0000001fff137819 */ /* 0x000fe20000011412 */
[----:B------:R-:W-:Y:S01]  /*1250*/  IMAD.X R23, R127, 0x1, R23, P0 ;  /* 0x000000017f177824 */ /* 0x000fe200000e0617 */
        /* <DEDUP_REMOVED lines=20> */
[----:B------:R-:W-:Y:S01]  /*13a0*/  IMAD R13, R18, c[0x0][0x19c], R13 ;  /* 0x00006700120d7a24 */ /* 0x000fe200078e020d */
[----:B------:R-:W-:Y:S01]  /*13b0*/  SHF.R.S32.HI R133, RZ, 0x1f, R101 ;  /* 0x0000001fff857819 */ /* 0x000fe20000011465 */
[----:B------:R-:W-:-:S03]  /*13c0*/  IMAD.WIDE.U32 R22, R6, c[0x0][0x1b8], R22 ;  /* 0x00006e0006167a25 */ /* 0x000fc600078e0016 */
[----:B------:R-:W-:Y:S01]  /*13d0*/  LEA.HI R133, R133, R102, RZ, 0x2 ;  /* 0x0000006685857211 */ /* 0x000fe200078f10ff */
[C---:B------:R-:W-:Y:S02]  /*13e0*/  IMAD R17, R28.reuse, c[0x0][0x194], R17 ;  /* 0x000065001c117a24 */ /* 0x040fe400078e0211 */
[----:B------:R-:W-:Y:S01]  /*13f0*/  IMAD.WIDE.U32 R28, R28, c[0x0][0x190], R30 ;  /* 0x000064001c1c7a25 */ /* 0x000fe200078e001e */
[----:B------:R-:W-:-:S03]  /*1400*/  LOP3.LUT R133, R133, 0xfffffffc, RZ, 0xc0, !PT ;  /* 0xfffffffc85857812 */ /* 0x000fc600078ec0ff */
        /* <DEDUP_REMOVED lines=44> */
[----:B------:R-:W-:Y:S01]  /*16d0*/  LOP3.LUT R7, R10, R7, RZ, 0x3c, !PT ;  /* 0x000000070a077212 */ /* 0x000fe200078e3cff */
[----:B------:R-:W-:Y:S01]  /*16e0*/  IMAD.MOV.U32 R3, RZ, RZ, 0x20 ;  /* 0x00000020ff037424 */ /* 0x000fe200078e00ff */
[----:B------:R-:W-:Y:S01]  /*16f0*/  LEA.HI.X R131, R22, c[0x0][0x174], R13, 0x1, P0 ;  /* 0x00005d0016837a11 */ /* 0x000fe200000f0c0d */
[----:B------:R3:W-:Y:S01]  /*1700*/  LDGSTS.E.BYPASS.LTC128B.128 [R124+0x4000], [R134.64+0x40] ;  /* 0x04000040867c7fae */ /* 0x0007e2000b901d4a */
[----:B------:R-:W-:Y:S01]  /*1710*/  SHF.L.U64.HI R123, R8, R123, c[0x0][0x1a4] ;  /* 0x00006900087b7619 */ /* 0x000fe2000001027b */
[----:B------:R-:W-:Y:S01]  /*1720*/  IMAD R103, R102, 0x10, R103 ;  /* 0x0000001066677824 */ /* 0x000fe200078e0267 */
[----:B------:R-:W-:Y:S01]  /*1730*/  LEA R8, P0, R8, R130, 0x6 ;  /* 0x0000008208087211 */ /* 0x000fe200078030ff */
[----:B------:R3:W-:Y:S01]  /*1740*/  LDGSTS.E.BYPASS.LTC128B.128 [R124+0x5000], [R134.64+0x80] ;  /* 0x05000080867c7fae */ /* 0x0007e2000b901d4a */
[----:B------:R-:W-:Y:S01]  /*1750*/  IMAD.IADD R133, R102, 0x1, -R133 ;  /* 0x0000000166857824 */ /* 0x000fe200078e0a85 */
[----:B-1----:R-:W-:-:S02]  /*1760*/  LOP3.LUT R16, R12, 0xc0, RZ, 0xc0, !PT ;  /* 0x000000c00c107812 */ /* 0x002fc400078ec0ff */
[----:B------:R1:W-:Y:S01]  /*1770*/  LDGSTS.E.BYPASS.LTC128B.128 [R124+0x3800], [R14.64] ;  /* 0x038000000e7c7fae */ /* 0x0003e2000b901d4a */
[----:B------:R-:W-:Y:S01]  /*1780*/  IMAD.MOV.U32 R125, RZ, RZ, R131 ;  /* 0x000000ffff7d7224 */ /* 0x000fe200078e0083 */
[----:B------:R-:W-:Y:S02]  /*1790*/  LOP3.LUT R12, R16, 0x8, R9, 0xf8, !PT ;  /* 0x00000008100c7812 */ /* 0x000fe400078ef809 */
        /* <DEDUP_REMOVED lines=11> */
[----:B------:R-:W-:Y:S01]  /*1850*/  IMAD.SHL.U32 R104, R0, 0x2, RZ ;  /* 0x0000000200687824 */ /* 0x000fe200078e00ff */
[----:B------:R-:W-:Y:S01]  /*1860*/  SEL R4, R3, 0xffffffe0, !P1 ;  /* 0xffffffe003047807 */ /* 0x000fe20004800000 */
[----:B------:R-:W-:Y:S01]  /*1870*/  IMAD.SHL.U32 R121, R121, 0x2, RZ ;  /* 0x0000000279797824 */ /* 0x000fe200078e00ff */
[----:B------:R-:W-:Y:S01]  /*1880*/  SEL R3, R3, 0xffffffe0, !P0 ;  /* 0xffffffe003037807 */ /* 0x000fe20004000000 */
[----:B------:R-:W-:Y:S01]  /*1890*/  IMAD R98, R98, 0x20, R97 ;  /* 0x0000002062627824 */ /* 0x000fe200078e0261 */
[----:B------:R-:W-:Y:S01]  /*18a0*/  LEA R120, R0, 0x3000, 0x1 ;  /* 0x0000300000787811 */ /* 0x000fe200078e08ff */
[----:B------:R-:W-:Y:S02]  /*18b0*/  IMAD.IADD R119, R121, 0x1, R4 ;  /* 0x0000000179777824 */ /* 0x000fe400078e0204 */
[----:B------:R-:W-:-:S02]  /*18c0*/  IMAD.IADD R117, R7, 0x1, R98 ;  /* 0x0000000107757824 */ /* 0x000fc400078e0262 */
        /* <DEDUP_REMOVED lines=12> */
[----:B--2---:R-:W-:Y:S04]  /*1990*/  LDSM.16.M88.4 R16, [R121] ;  /* 0x000000007910783b */ /* 0x004fe80000000200 */
[----:B------:R-:W2:Y:S04]  /*19a0*/  LDSM.16.M88.4 R28, [R104+0x3000] ;  /* 0x00300000681c783b */ /* 0x000ea80000000200 */
[----:B------:R-:W-:Y:S04]  /*19b0*/  LDSM.16.M88.4 R80, [R119] ;  /* 0x000000007750783b */ /* 0x000fe80000000200 */
[----:B------:R-:W-:Y:S04]  /*19c0*/  LDSM.16.M88.4 R24, [R118] ;  /* 0x000000007618783b */ /* 0x000fe80000000200 */
[----:B------:R-:W5:Y:S04]  /*19d0*/  LDSM.16.M88.4 R48, [R104+0x3400] ;  /* 0x003400006830783b */ /* 0x000f680000000200 */
[----:B------:R-:W-:Y:S04]  /*19e0*/  LDSM.16.M88.4 R56, [R121+0x1000] ;  /* 0x001000007938783b */ /* 0x000fe80000000200 */
[----:B----4-:R-:W4:Y:S04]  /*19f0*/  LDSM.16.M88.4 R8, [R104+0x4000] ;  /* 0x004000006808783b */ /* 0x010f280000000200 */
[----:B-1----:R-:W1:Y:S04]  /*1a00*/  LDSM.16.M88.4 R12, [R118+0x400] ;  /* 0x00040000760c783b */ /* 0x002e680000000200 */
[----:B------:R-:W1:Y:S04]  /*1a10*/  LDSM.16.M88.4 R64, [R104+0x3800] ;  /* 0x003800006840783b */ /* 0x000e680000000200 */
[----:B------:R-:W-:Y:S04]  /*1a20*/  LDSM.16.M88.4 R44, [R119+0x1000] ;  /* 0x00100000772c783b */ /* 0x000fe80000000200 */
[----:B------:R-:W1:Y:S01]  /*1a30*/  LDSM.16.M88.4 R32, [R118+0x1000] ;  /* 0x001000007620783b */ /* 0x000e620000000200 */
[C---:B--2---:R-:W-:Y:S03]  /*1a40*/  HMMA.16816.F32.BF16 R20, R16.reuse, R28, RZ ;  /* 0x0000001c1014723c */ /* 0x044fe600000418ff */
[----:B------:R-:W2:Y:S04]  /*1a50*/  LDSM.16.M88.4 R92, [R104+0x4400] ;  /* 0x00440000685c783b */ /* 0x000ea80000000200 */
[----:B------:R-:W1:Y:S01]  /*1a60*/  LDSM.16.M88.4 R76, [R118+0x800] ;  /* 0x00080000764c783b */ /* 0x000e620000000200 */
[C---:B------:R-:W-:Y:S03]  /*1a70*/  HMMA.16816.F32.BF16 R28, R16.reuse, R30, RZ ;  /* 0x0000001e101c723c */ /* 0x040fe600000418ff */
[----:B------:R-:W-:Y:S04]  /*1a80*/  LDSM.16.M88.4 R88, [R104+0x5000] ;  /* 0x005000006858783b */ /* 0x000fe80000000200 */
[----:B------:R-:W-:Y:S01]  /*1a90*/  LDSM.16.M88.4 R84, [R104+0x3c00] ;  /* 0x003c00006854783b */ /* 0x000fe20000000200 */
[----:B-----5:R-:W-:Y:S03]  /*1aa0*/  HMMA.16816.F32.BF16 R36, R16, R48, RZ ;  /* 0x000000301024723c */ /* 0x020fe600000418ff */
[----:B------:R-:W-:Y:S04]  /*1ab0*/  LDSM.16.M88.4 R40, [R118+0x1400] ;  /* 0x001400007628783b */ /* 0x000fe80000000200 */
[----:B------:R-:W-:Y:S01]  /*1ac0*/  LDSM.16.M88.4 R52, [R104+0x4800] ;  /* 0x004800006834783b */ /* 0x000fe20000000200 */
[C---:B------:R-:W-:Y:S03]  /*1ad0*/  HMMA.16816.F32.BF16 R20, R80.reuse, R24, R20 ;  /* 0x000000185014723c */ /* 0x040fe60000041814 */
[----:B------:R-:W-:Y:S04]  /*1ae0*/  LDSM.16.M88.4 R72, [R118+0xc00] ;  /* 0x000c00007648783b */ /* 0x000fe80000000200 */
[----:B------:R-:W0:Y:S01]  /*1af0*/  LDGDEPBAR ;  /* 0x00000000000079af */ /* 0x000e220000000000 */
[----:B------:R-:W-:Y:S03]  /*1b00*/  HMMA.16816.F32.BF16 R28, R80, R26, R28 ;  /* 0x0000001a501c723c */ /* 0x000fe6000004181c */
[----:B------:R-:W-:Y:S05]  /*1b10*/  LDSM.16.M88.4 R24, [R118+0x2000] ;  /* 0x002000007618783b */ /* 0x000fea0000000200 */
[----:B------:R-:W-:Y:S08]  /*1b20*/  HMMA.16816.F32.BF16 R48, R16, R50, RZ ;  /* 0x000000321030723c */ /* 0x000ff000000418ff */
[C---:B----4-:R-:W-:Y:S08]  /*1b30*/  HMMA.16816.F32.BF16 R20, R56.reuse, R8, R20 ;  /* 0x000000083814723c */ /* 0x050ff00000041814 */
[----:B------:R-:W-:Y:S01]  /*1b40*/  HMMA.16816.F32.BF16 R28, R56, R10, R28 ;  /* 0x0000000a381c723c */ /* 0x000fe2000004181c */
[----:B------:R-:W-:Y:S07]  /*1b50*/  LDSM.16.M88.4 R8, [R119+0x2000] ;  /* 0x002000007708783b */ /* 0x000fee0000000200 */
[C---:B-1----:R-:W-:Y:S08]  /*1b60*/  HMMA.16816.F32.BF16 R36, R80.reuse, R12, R36 ;  /* 0x0000000c5024723c */ /* 0x042ff00000041824 */
[----:B------:R-:W-:Y:S01]  /*1b70*/  HMMA.16816.F32.BF16 R48, R80, R14, R48 ;  /* 0x0000000e5030723c */ /* 0x000fe20000041830 */
[----:B------:R-:W1:Y:S07]  /*1b80*/  LDSM.16.M88.4 R12, [R121+0x2000] ;  /* 0x00200000790c783b */ /* 0x000e6e0000000200 */
[----:B------:R-:W-:Y:S08]  /*1b90*/  HMMA.16816.F32.BF16 R68, R16, R64, RZ ;  /* 0x000000401044723c */ /* 0x000ff000000418ff */
[----:B------:R-:W-:Y:S08]  /*1ba0*/  HMMA.16816.F32.BF16 R20, R44, R32, R20 ;  /* 0x000000202c14723c */ /* 0x000ff00000041814 */
[----:B------:R-:W-:Y:S08]  /*1bb0*/  HMMA.16816.F32.BF16 R64, R16, R66, RZ ;  /* 0x000000421040723c */ /* 0x000ff000000418ff */
[----:B------:R-:W-:Y:S01]  /*1bc0*/  HMMA.16816.F32.BF16 R28, R44, R34, R28 ;  /* 0x000000222c1c723c */ /* 0x000fe2000004181c */
[----:B------:R-:W4:Y:S07]  /*1bd0*/  LDSM.16.M88.4 R32, [R104+0x5400] ;  /* 0x005400006820783b */ /* 0x000f2e0000000200 */
[----:B--2---:R-:W-:Y:S08]  /*1be0*/  HMMA.16816.F32.BF16 R36, R56, R92, R36 ;  /* 0x0000005c3824723c */ /* 0x004ff00000041824 */
[----:B------:R-:W-:Y:S08]  /*1bf0*/  HMMA.16816.F32.BF16 R68, R80, R76, R68 ;  /* 0x0000004c5044723c */ /* 0x000ff00000041844 */
[----:B-1----:R-:W-:Y:S08]  /*1c00*/  HMMA.16816.F32.BF16 R20, R12, R88, R20 ;  /* 0x000000580c14723c */ /* 0x002ff00000041814 */
[----:B------:R-:W-:Y:S08]  /*1c10*/  HMMA.16816.F32.BF16 R48, R56, R94, R48 ;  /* 0x0000005e3830723c */ /* 0x000ff00000041830 */
[----:B------:R-:W-:Y:S08]  /*1c20*/  HMMA.16816.F32.BF16 R60, R16, R84, RZ ;  /* 0x00000054103c723c */ /* 0x000ff000000418ff */
[----:B------:R-:W-:Y:S01]  /*1c30*/  HMMA.16816.F32.BF16 R64, R80, R78, R64 ;  /* 0x0000004e5040723c */ /* 0x000fe20000041840 */
[----:B------:R-:W1:Y:S07]  /*1c40*/  LDSM.16.M88.4 R76, [R118+0x1800] ;  /* 0x00180000764c783b */ /* 0x000e6e0000000200 */
[----:B------:R-:W-:Y:S08]  /*1c50*/  HMMA.16816.F32.BF16 R28, R12, R90, R28 ;  /* 0x0000005a0c1c723c */ /* 0x000ff0000004181c */
[----:B------:R-:W-:Y:S08]  /*1c60*/  HMMA.16816.F32.BF16 R36, R44, R40, R36 ;  /* 0x000000282c24723c */ /* 0x000ff00000041824 */
[----:B------:R-:W-:Y:S08]  /*1c70*/  HMMA.16816.F32.BF16 R68, R56, R52, R68 ;  /* 0x000000343844723c */ /* 0x000ff00000041844 */
[----:B------:R-:W-:Y:S08]  /*1c80*/  HMMA.16816.F32.BF16 R16, R16, R86, RZ ;  /* 0x000000561010723c */ /* 0x000ff000000418ff */
[----:B------:R-:W-:Y:S08]  /*1c90*/  HMMA.16816.F32.BF16 R20, R8, R24, R20 ;  /* 0x000000180814723c */ /* 0x000ff00000041814 */
[----:B------:R-:W-:Y:S01]  /*1ca0*/  HMMA.16816.F32.BF16 R48, R44, R42, R48 ;  /* 0x0000002a2c30723c */ /* 0x000fe20000041830 */
[----:B------:R-:W2:Y:S07]  /*1cb0*/  LDSM.16.M88.4 R40, [R104+0x4c00] ;  /* 0x004c00006828783b */ /* 0x000eae0000000200 */
[----:B------:R-:W-:Y:S01]  /*1cc0*/  HMMA.16816.F32.BF16 R84, R80, R72, R60 ;  /* 0x000000485054723c */ /* 0x000fe2000004183c */
[----:B------:R-:W5:Y:S07]  /*1cd0*/  LDSM.16.M88.4 R60, [R118+0x2400] ;  /* 0x00240000763c783b */ /* 0x000f6e0000000200 */
[----:B------:R-:W-:Y:S01]  /*1ce0*/  HMMA.16816.F32.BF16 R28, R8, R26, R28 ;  /* 0x0000001a081c723c */ /* 0x000fe2000004181c */
[----:B------:R-:W3:Y:S01]  /*1cf0*/  LDSM.16.M88.4 R24, [R104+0x5800] ;  /* 0x005800006818783b */ /* 0x000ee20000000200 */
[----:B------:R-:W-:-:S02]  /*1d00*/  FMUL.FTZ R0, R20, c[0x0][0x2ec] ;  /* 0x0000bb0014007a20 */ /* 0x000fc40000410000 */
[----:B------:R-:W-:Y:S02]  /*1d10*/  FMUL.FTZ R3, R21, c[0x0][0x2ec] ;  /* 0x0000bb0015037a20 */ /* 0x000fe40000410000 */
[----:B------:R-:W-:Y:S02]  /*1d20*/  FMUL.FTZ R52, R22, c[0x0][0x2ec] ;  /* 0x0000bb0016347a20 */ /* 0x000fe40000410000 */
[----:B----4-:R-:W-:Y:S01]  /*1d30*/  HMMA.16816.F32.BF16 R36, R12, R32, R36 ;  /* 0x000000200c24723c */ /* 0x010fe20000041824 */
[----:B------:R-:W-:Y:S01]  /*1d40*/  FMUL.FTZ R53, R23, c[0x0][0x2ec] ;  /* 0x0000bb0017357a20 */ /* 0x000fe20000410000 */
[----:B------:R-:W4:Y:S01]  /*1d50*/  MUFU.TANH R0, R0 ;  /* 0x0000000000007308 */ /* 0x000f220000002400 */
[----:B------:R-:W3:Y:S05]  /*1d60*/  LDSM.16.M88.4 R20, [R118+0x1c00] ;  /* 0x001c00007614783b */ /* 0x000eea0000000200 */
[----:B-1----:R-:W-:Y:S02]  /*1d70*/  HMMA.16816.F32.BF16 R68, R44, R76, R68 ;  /* 0x0000004c2c44723c */ /* 0x002fe40000041844 */
[----:B------:R-:W1:Y:S06]  /*1d80*/  MUFU.TANH R52, R52 ;  /* 0x0000003400347308 */ /* 0x000e6c0000002400 */
[----:B------:R-:W-:Y:S01]  /*1d90*/  HMMA.16816.F32.BF16 R16, R80, R74, R16 ;  /* 0x0000004a5010723c */ /* 0x000fe20000041810 */
[----:B------:R-:W-:Y:S01]  /*1da0*/  FMUL.FTZ R28, R28, c[0x0][0x2ec] ;  /* 0x0000bb001c1c7a20 */ /* 0x000fe20000410000 */
[----:B------:R-:W1:Y:S01]  /*1db0*/  MUFU.TANH R3, R3 ;  /* 0x0000000300037308 */ /* 0x000e620000002400 */
[----:B------:R-:W-:-:S05]  /*1dc0*/  FMUL.FTZ R29, R29, c[0x0][0x2ec] ;  /* 0x0000bb001d1d7a20 */ /* 0x000fca0000410000 */
[C---:B------:R-:W-:Y:S02]  /*1dd0*/  HMMA.16816.F32.BF16 R64, R56.reuse, R54, R64 ;  /* 0x000000363840723c */ /* 0x040fe40000041840 */
[----:B------:R-:W-:Y:S06]  /*1de0*/  MUFU.TANH R54, R29 ;  /* 0x0000001d00367308 */ /* 0x000fec0000002400 */
[----:B--2---:R-:W-:Y:S02]  /*1df0*/  HMMA.16816.F32.BF16 R84, R56, R40, R84 ;  /* 0x000000283854723c */ /* 0x004fe40000041854 */
[----:B------:R-:W2:Y:S05]  /*1e00*/  MUFU.TANH R53, R53 ;  /* 0x0000003500357308 */ /* 0x000eaa0000002400 */
[----:B------:R-:W-:Y:S01]  /*1e10*/  FMUL.FTZ R40, R30, c[0x0][0x2ec] ;  /* 0x0000bb001e287a20 */ /* 0x000fe20000410000 */
[----:B-----5:R-:W-:Y:S02]  /*1e20*/  HMMA.16816.F32.BF16 R36, R8, R60, R36 ;  /* 0x0000003c0824723c */ /* 0x020fe40000041824 */
[----:B------:R5:W1:Y:S06]  /*1e30*/  MUFU.TANH R60, R28 ;  /* 0x0000001c003c7308 */ /* 0x000a6c0000002400 */
[----:B---3--:R-:W-:Y:S02]  /*1e40*/  HMMA.16816.F32.BF16 R68, R12, R24, R68 ;  /* 0x000000180c44723c */ /* 0x008fe40000041844 */
[----:B------:R-:W3:Y:S05]  /*1e50*/  MUFU.TANH R40, R40 ;  /* 0x0000002800287308 */ /* 0x000eea0000002400 */
[----:B------:R-:W-:Y:S01]  /*1e60*/  FMUL.FTZ R24, R31, c[0x0][0x2ec] ;  /* 0x0000bb001f187a20 */ /* 0x000fe20000410000 */
[----:B------:R-:W-:Y:S01]  /*1e70*/  HMMA.16816.F32.BF16 R16, R56, R42, R16 ;  /* 0x0000002a3810723c */ /* 0x000fe20000041810 */
[----:B-----5:R-:W5:Y:S04]  /*1e80*/  LDSM.16.M88.4 R28, [R104+0x5c00] ;  /* 0x005c0000681c783b */ /* 0x020f680000000200 */
[----:B------:R-:W1:Y:S03]  /*1e90*/  MUFU.TANH R24, R24 ;  /* 0x0000001800187308 */ /* 0x000e660000002400 */
[----:B------:R-:W-:Y:S01]  /*1ea0*/  HMMA.16816.F32.BF16 R64, R44, R78, R64 ;  /* 0x0000004e2c40723c */ /* 0x000fe20000041840 */
[----:B------:R-:W-:-:S02]  /*1eb0*/  FMUL.FTZ R25, R36, c[0x0][0x2ec] ;  /* 0x0000bb0024197a20 */ /* 0x000fc40000410000 */
[----:B------:R-:W-:Y:S02]  /*1ec0*/  FMUL.FTZ R36, R37, c[0x0][0x2ec] ;  /* 0x0000bb0025247a20 */ /* 0x000fe40000410000 */
[----:B------:R-:W-:Y:S02]  /*1ed0*/  FMUL.FTZ R37, R38, c[0x0][0x2ec] ;  /* 0x0000bb0026257a20 */ /* 0x000fe40000410000 */
[----:B------:R-:W-:Y:S01]  /*1ee0*/  FMUL.FTZ R38, R39, c[0x0][0x2ec] ;  /* 0x0000bb0027267a20 */ /* 0x000fe20000410000 */
[----:B------:R-:W-:Y:S01]  /*1ef0*/  HMMA.16816.F32.BF16 R48, R12, R34, R48 ;  /* 0x000000220c30723c */ /* 0x000fe20000041830 */
[----:B------:R-:W1:Y:S01]  /*1f00*/  LDSM.16.M88.4 R32, [R118+0x2800] ;  /* 0x002800007620783b */ /* 0x000e620000000200 */
[----:B------:R-:W1:Y:S06]  /*1f10*/  MUFU.TANH R36, R36 ;  /* 0x0000002400247308 */ /* 0x000e6c0000002400 */
[C---:B------:R-:W-:Y:S02]  /*1f20*/  HMMA.16816.F32.BF16 R84, R44.reuse, R20, R84 ;  /* 0x000000142c54723c */ /* 0x040fe40000041854 */
[----:B------:R-:W1:Y:S05]  /*1f30*/  MUFU.TANH R38, R38 ;  /* 0x0000002600267308 */ /* 0x000e6a0000002400 */
[----:B------:R-:W-:Y:S01]  /*1f40*/  LOP3.LUT R21, R101, 0xffffffe0, RZ, 0xc0, !PT ;  /* 0xffffffe065157812 */ /* 0x000fe200078ec0ff */
[----:B------:R-:W-:Y:S02]  /*1f50*/  HMMA.16816.F32.BF16 R16, R44, R22, R16 ;  /* 0x000000162c10723c */ /* 0x000fe40000041810 */
[----:B------:R-:W1:Y:S02]  /*1f60*/  MUFU.TANH R25, R25 ;  /* 0x0000001900197308 */ /* 0x000e640000002400 */
[----:B------:R-:W-:-:S02]  /*1f70*/  IMAD.IADD R39, R100, 0x1, -R21 ;  /* 0x0000000164277824 */ /* 0x000fc400078e0a15 */
[----:B------:R-:W2:Y:S01]  /*1f80*/  LDSM.16.M88.4 R20, [R118+0x2c00] ;  /* 0x002c00007614783b */ /* 0x000ea20000000200 */
[----:B------:R-:W-:-:S04]  /*1f90*/  DEPBAR.LE SB0, 0x0 ;  /* 0x000080000000791a */ /* 0x000fc80000000000 */
[C---:B------:R-:W-:Y:S01]  /*1fa0*/  HMMA.16816.F32.BF16 R64, R12.reuse, R26, R64 ;  /* 0x0000001a0c40723c */ /* 0x040fe20000041840 */
[----:B------:R-:W-:Y:S01]  /*1fb0*/  SHF.R.S32.HI R42, RZ, 0x1f, R39 ;  /* 0x0000001fff2a7819 */ /* 0x000fe20000011427 */
[----:B------:R-:W1:Y:S03]  /*1fc0*/  MUFU.TANH R37, R37 ;  /* 0x0000002500257308 */ /* 0x000e660000002400 */
[----:B------:R-:W-:Y:S01]  /*1fd0*/  LEA.HI R42, R42, R39, RZ, 0x2 ;  /* 0x000000272a2a7211 */ /* 0x000fe200078f10ff */
[----:B------:R-:W-:Y:S02]  /*1fe0*/  IMAD.SHL.U32 R39, R100, 0x2, RZ ;  /* 0x0000000264277824 */ /* 0x000fe400078e00ff */
[----:B-----5:R-:W-:Y:S01]  /*1ff0*/  HMMA.16816.F32.BF16 R84, R12, R28, R84 ;  /* 0x0000001c0c54723c */ /* 0x020fe20000041854 */
[----:B------:R-:W-:-:S06]  /*2000*/  SHF.R.S32.HI R132, RZ, 0x2, R42 ;  /* 0x00000002ff847819 */ /* 0x000fcc000001142a */
[----:B------:R-:W-:Y:S01]  /*2010*/  IMAD.SHL.U32 R28, R96, 0x40, RZ ;  /* 0x00000040601c7824 */ /* 0x000fe200078e00ff */
[----:B------:R-:W-:Y:S04]  /*2020*/  HMMA.16816.F32.BF16 R48, R8, R62, R48 ;  /* 0x0000003e0830723c */ /* 0x000fe80000041830 */
[----:B------:R-:W-:-:S04]  /*2030*/  LOP3.LUT R39, R28, 0x6, R39, 0xf8, !PT ;  /* 0x000000061c277812 */ /* 0x000fc800078ef827 */
[----:B-1----:R-:W-:Y:S01]  /*2040*/  HMMA.16816.F32.BF16 R64, R8, R34, R64 ;  /* 0x000000220840723c */ /* 0x002fe20000041840 */
[----:B------:R-:W-:-:S06]  /*2050*/  IADD3 R41, R39, -0x40, RZ ;  /* 0xffffffc027297810 */ /* 0x000fcc0007ffe0ff */
[----:B------:R-:W-:Y:S01]  /*2060*/  IADD3 R34, R103, 0x1, R132 ;  /* 0x0000000167227810 */ /* 0x000fe20007ffe084 */
[----:B------:R-:W-:Y:S03]  /*2070*/  HMMA.16816.F32.BF16 R16, R12, R30, R16 ;  /* 0x0000001e0c10723c */ /* 0x000fe60000041810 */
[----:B------:R-:W-:-:S04]  /*2080*/  IADD3 R34, R99, -c[0x0][0x214], R34 ;  /* 0x8000850063227a10 */ /* 0x000fc80007ffe022 */
[----:B------:R-:W-:Y:S01]  /*2090*/  IADD3 R34, R34, c[0x0][0x2e8], RZ ;  /* 0x0000ba0022227a10 */ /* 0x000fe20007ffe0ff */
[C---:B------:R-:W-:Y:S01]  /*20a0*/  HMMA.16816.F32.BF16 R68, R8.reuse, R32, R68 ;  /* 0x000000200844723c */ /* 0x040fe20000041844 */
[----:B------:R-:W-:Y:S01]  /*20b0*/  IADD3 R12, R39, -0x38, RZ ;  /* 0xffffffc8270c7810 */ /* 0x000fe20007ffe0ff */
[----:B------:R-:W-:Y:S01]  /*20c0*/  FMUL.FTZ R27, R50, c[0x0][0x2ec] ;  /* 0x0000bb00321b7a20 */ /* 0x000fe20000410000 */
[C---:B------:R-:W-:Y:S01]  /*20d0*/  IADD3 R42, R34.reuse, 0x8, RZ ;  /* 0x00000008222a7810 */ /* 0x040fe20007ffe0ff */
[----:B------:R-:W-:Y:S01]  /*20e0*/  FMUL.FTZ R49, R49, c[0x0][0x2ec] ;  /* 0x0000bb0031317a20 */ /* 0x000fe20000410000 */
[-C--:B------:R-:W-:Y:S02]  /*20f0*/  IMNMX R34, R34, R99.reuse, PT ;  /* 0x0000006322227217 */ /* 0x080fe40003800200 */
[----:B------:R-:W-:Y:S01]  /*2100*/  IMNMX R29, R42, R99, PT ;  /* 0x000000632a1d7217 */ /* 0x000fe20003800200 */
[C---:B--2---:R-:W-:Y:S01]  /*2110*/  HMMA.16816.F32.BF16 R84, R8.reuse, R20, R84 ;  /* 0x000000140854723c */ /* 0x044fe20000041854 */
[CC--:B------:R-:W-:Y:S01]  /*2120*/  ISETP.GE.AND P0, PT, R41.reuse, R34.reuse, PT ;  /* 0x000000222900720c */ /* 0x0c0fe20003f06270 */
[----:B------:R-:W-:Y:S01]  /*2130*/  FMUL.FTZ R32, R48, c[0x0][0x2ec] ;  /* 0x0000bb0030207a20 */ /* 0x000fe20000410000 */
[-C--:B------:R-:W-:Y:S01]  /*2140*/  ISETP.GE.AND P5, PT, R41, R29.reuse, PT ;  /* 0x0000001d2900720c */ /* 0x080fe20003fa6270 */
[----:B------:R-:W-:Y:S01]  /*2150*/  FMUL.FTZ R33, R51, c[0x0][0x2ec] ;  /* 0x0000bb0033217a20 */ /* 0x000fe20000410000 */
[----:B------:R-:W-:Y:S01]  /*2160*/  IADD3 R41, R39, -0x3f, RZ ;  /* 0xffffffc127297810 */ /* 0x000fe20007ffe0ff */
[----:B------:R-:W-:Y:S01]  /*2170*/  MUFU.TANH R27, R27 ;  /* 0x0000001b001b7308 */ /* 0x000fe20000002400 */
[CC--:B------:R-:W-:Y:S01]  /*2180*/  ISETP.GE.AND P1, PT, R12.reuse, R34.reuse, PT ;  /* 0x000000220c00720c */ /* 0x0c0fe20003f26270 */
[----:B------:R-:W-:Y:S01]  /*2190*/  HMMA.16816.F32.BF16 R16, R8, R22, R16 ;  /* 0x000000160810723c */ /* 0x000fe20000041810 */
[-C--:B------:R-:W-:Y:S01]  /*21a0*/  ISETP.GE.AND P2, PT, R12, R29.reuse, PT ;  /* 0x0000001d0c00720c */ /* 0x080fe20003f46270 */
[----:B------:R-:W-:Y:S01]  /*21b0*/  FMUL.FTZ R65, R65, c[0x0][0x2ec] ;  /* 0x0000bb0041417a20 */ /* 0x000fe20000410000 */
[----:B------:R-:W-:Y:S01]  /*21c0*/  IADD3 R12, R39, -0x37, RZ ;  /* 0xffffffc9270c7810 */ /* 0x000fe20007ffe0ff */
[----:B------:R-:W-:Y:S01]  /*21d0*/  FMUL.FTZ R66, R66, c[0x0][0x2ec] ;  /* 0x0000bb0042427a20 */ /* 0x000fe20000410000 */
[CC--:B------:R-:W-:Y:S01]  /*21e0*/  ISETP.GE.AND P4, PT, R41.reuse, R34.reuse, PT ;  /* 0x000000222900720c */ /* 0x0c0fe20003f86270 */
[----:B------:R-:W1:Y:S01]  /*21f0*/  MUFU.TANH R32, R32 ;  /* 0x0000002000207308 */ /* 0x000e620000002400 */
[-C--:B------:R-:W-:Y:S01]  /*2200*/  ISETP.GE.AND P3, PT, R41, R29.reuse, PT ;  /* 0x0000001d2900720c */ /* 0x080fe20003f66270 */
[----:B------:R-:W-:Y:S01]  /*2210*/  FMUL.FTZ R35, R69, c[0x0][0x2ec] ;  /* 0x0000bb0045237a20 */ /* 0x000fe20000410000 */
[----:B------:R-:W-:Y:S01]  /*2220*/  IADD3 R13, R39, -0x30, RZ ;  /* 0xffffffd0270d7810 */ /* 0x000fe20007ffe0ff */
[----:B------:R-:W-:Y:S01]  /*2230*/  FMUL.FTZ R68, R68, c[0x0][0x2ec] ;  /* 0x0000bb0044447a20 */ /* 0x000fe20000410000 */
[----:B----4-:R-:W-:Y:S01]  /*2240*/  FSEL R0, R0, -INF , !P0 ;  /* 0xff80000000007808 */ /* 0x010fe20004000000 */
[----:B------:R-:W-:Y:S01]  /*2250*/  FMUL.FTZ R70, R70, c[0x0][0x2ec] ;  /* 0x0000bb0046467a20 */ /* 0x000fe20000410000 */
[----:B------:R-:W-:Y:S01]  /*2260*/  FSEL R52, R52, -INF , !P5 ;  /* 0xff80000034347808 */ /* 0x000fe20006800000 */
[----:B------:R-:W2:Y:S01]  /*2270*/  MUFU.TANH R26, R49 ;  /* 0x00000031001a7308 */ /* 0x000ea20000002400 */
[CC--:B------:R-:W-:Y:S01]  /*2280*/  ISETP.GE.AND P0, PT, R12.reuse, R34.reuse, PT ;  /* 0x000000220c00720c */ /* 0x0c0fe20003f06270 */
[----:B------:R-:W-:Y:S01]  /*2290*/  FMUL.FTZ R85, R85, c[0x0][0x2ec] ;  /* 0x0000bb0055557a20 */ /* 0x000fe20000410000 */
[-C--:B------:R-:W-:Y:S01]  /*22a0*/  ISETP.GE.AND P5, PT, R12, R29.reuse, PT ;  /* 0x0000001d0c00720c */ /* 0x080fe20003fa6270 */
        /* <DEDUP_REMOVED lines=8> */
[----:B------:R-:W-:Y:S01]  /*2330*/  FMUL.FTZ R84, R84, c[0x0][0x2ec] ;  /* 0x0000bb0054547a20 */ /* 0x000fe20000410000 */
[C---:B------:R-:W-:Y:S01]  /*2340*/  IADD3 R13, R39.reuse, -0x2f, RZ ;  /* 0xffffffd1270d7810 */ /* 0x040fe20007ffe0ff */
[----:B------:R-:W-:Y:S01]  /*2350*/  FMUL.FTZ R86, R86, c[0x0][0x2ec] ;  /* 0x0000bb0056567a20 */ /* 0x000fe20000410000 */
[----:B------:R-:W-:Y:S01]  /*2360*/  IADD3 R3, R39, -0x28, RZ ;  /* 0xffffffd827037810 */ /* 0x000fe20007ffe0ff */
[----:B------:R-:W5:Y:S01]  /*2370*/  MUFU.TANH R35, R35 ;  /* 0x0000002300237308 */ /* 0x000f620000002400 */
[----:B------:R-:W-:Y:S01]  /*2380*/  FSEL R60, R60, -INF , !P1 ;  /* 0xff8000003c3c7808 */ /* 0x000fe20004800000 */
[----:B------:R-:W-:Y:S01]  /*2390*/  FMUL.FTZ R87, R87, c[0x0][0x2ec] ;  /* 0x0000bb0057577a20 */ /* 0x000fe20000410000 */
[----:B---3--:R-:W-:Y:S01]  /*23a0*/  FSEL R31, R40, -INF , !P2 ;  /* 0xff800000281f7808 */ /* 0x008fe20005000000 */
[----:B------:R-:W-:Y:S01]  /*23b0*/  FMUL.FTZ R17, R17, c[0x0][0x2ec] ;  /* 0x0000bb0011117a20 */ /* 0x000fe20000410000 */
[----:B------:R-:W-:Y:S01]  /*23c0*/  FSEL R54, R54, -INF , !P0 ;  /* 0xff80000036367808 */ /* 0x000fe20004000000 */
[----:B------:R-:W-:Y:S01]  /*23d0*/  FMUL.FTZ R18, R18, c[0x0][0x2ec] ;  /* 0x0000bb0012127a20 */ /* 0x000fe20000410000 */
[----:B------:R-:W-:Y:S01]  /*23e0*/  FSEL R21, R24, -INF , !P5 ;  /* 0xff80000018157808 */ /* 0x000fe20006800000 */
[----:B------:R-:W3:Y:S01]  /*23f0*/  MUFU.TANH R100, R85 ;  /* 0x0000005500647308 */ /* 0x000ee20000002400 */
[----:B------:R-:W-:Y:S01]  /*2400*/  ISETP.GE.AND P1, PT, R13, R34, PT ;  /* 0x000000220d00720c */ /* 0x000fe20003f26270 */
[----:B------:R-:W-:Y:S01]  /*2410*/  FMUL.FTZ R19, R19, c[0x0][0x2ec] ;  /* 0x0000bb0013137a20 */ /* 0x000fe20000410000 */
[----:B------:R-:W-:-:S02]  /*2420*/  ISETP.GE.AND P2, PT, R13, R29, PT ;  /* 0x0000001d0d00720c */ /* 0x000fc40003f46270 */
[CC--:B------:R-:W-:Y:S02]  /*2430*/  ISETP.GE.AND P0, PT, R3.reuse, R34.reuse, PT ;  /* 0x000000220300720c */ /* 0x0c0fe40003f06270 */
[----:B------:R-:W-:Y:S01]  /*2440*/  ISETP.GE.AND P5, PT, R3, R29, PT ;  /* 0x0000001d0300720c */ /* 0x000fe20003fa6270 */
[----:B------:R-:W1:Y:S01]  /*2450*/  MUFU.TANH R104, R68 ;  /* 0x0000004400687308 */ /* 0x000e620000002400 */
[C---:B------:R-:W-:Y:S02]  /*2460*/  IADD3 R3, R39.reuse, -0x20, RZ ;  /* 0xffffffe027037810 */ /* 0x040fe40007ffe0ff */
[----:B------:R-:W-:Y:S02]  /*2470*/  IADD3 R8, R39, -0x27, RZ ;  /* 0xffffffd927087810 */ /* 0x000fe40007ffe0ff */
[----:B------:R-:W-:Y:S02]  /*2480*/  FSEL R36, R36, -INF , !P1 ;  /* 0xff80000024247808 */ /* 0x000fe40004800000 */
[----:B------:R-:W-:Y:S01]  /*2490*/  FSEL R15, R38, -INF , !P2 ;  /* 0xff800000260f7808 */ /* 0x000fe20005000000 */
[----:B------:R-:W1:Y:S01]  /*24a0*/  MUFU.TANH R95, R70 ;  /* 0x00000046005f7308 */ /* 0x000e620000002400 */
[----:B------:R-:W-:-:S02]  /*24b0*/  ISETP.GE.AND P1, PT, R3, R34, PT ;  /* 0x000000220300720c */ /* 0x000fc40003f26270 */
[-C--:B------:R-:W-:Y:S02]  /*24c0*/  ISETP.GE.AND P2, PT, R3, R29.reuse, PT ;  /* 0x0000001d0300720c */ /* 0x080fe40003f46270 */
[----:B------:R-:W-:Y:S02]  /*24d0*/  FSEL R10, R25, -INF , !P4 ;  /* 0xff800000190a7808 */ /* 0x000fe40006000000 */
[----:B------:R-:W-:Y:S01]  /*24e0*/  FSEL R37, R37, -INF , !P3 ;  /* 0xff80000025257808 */ /* 0x000fe20005800000 */
[----:B------:R-:W-:Y:S01]  /*24f0*/  MUFU.TANH R92, R65 ;  /* 0x00000041005c7308 */ /* 0x000fe20000002400 */
[----:B------:R-:W-:Y:S02]  /*2500*/  IADD3 R3, R39, -0x1f, RZ ;  /* 0xffffffe127037810 */ /* 0x000fe40007ffe0ff */
[C---:B------:R-:W-:Y:S02]  /*2510*/  ISETP.GE.AND P4, PT, R8.reuse, R34, PT ;  /* 0x000000220800720c */ /* 0x040fe40003f86270 */
[----:B------:R-:W-:-:S02]  /*2520*/  ISETP.GE.AND P3, PT, R8, R29, PT ;  /* 0x0000001d0800720c */ /* 0x000fc40003f66270 */
[----:B------:R-:W-:Y:S01]  /*2530*/  IADD3 R9, R39, -0x18, RZ ;  /* 0xffffffe827097810 */ /* 0x000fe20007ffe0ff */
[----:B------:R-:W3:Y:S01]  /*2540*/  MUFU.TANH R103, R66 ;  /* 0x0000004200677308 */ /* 0x000ee20000002400 */
[----:B-1----:R-:W-:Y:S02]  /*2550*/  FSEL R8, R32, -INF , !P0 ;  /* 0xff80000020087808 */ /* 0x002fe40004000000 */
[----:B------:R-:W-:Y:S02]  /*2560*/  FSEL R13, R27, -INF , !P5 ;  /* 0xff8000001b0d7808 */ /* 0x000fe40006800000 */
[C---:B------:R-:W-:Y:S02]  /*2570*/  ISETP.GE.AND P0, PT, R3.reuse, R34, PT ;  /* 0x000000220300720c */ /* 0x040fe40003f06270 */
[----:B------:R-:W-:Y:S01]  /*2580*/  ISETP.GE.AND P5, PT, R3, R29, PT ;  /* 0x0000001d0300720c */ /* 0x000fe20003fa6270 */
[----:B------:R-:W1:Y:S01]  /*2590*/  MUFU.TANH R105, R71 ;  /* 0x0000004700697308 */ /* 0x000e620000002400 */
[----:B--2---:R-:W-:-:S02]  /*25a0*/  FSEL R26, R26, -INF , !P4 ;  /* 0xff8000001a1a7808 */ /* 0x004fc40006000000 */
[----:B----4-:R-:W-:Y:S02]  /*25b0*/  FSEL R3, R33, -INF , !P3 ;  /* 0xff80000021037808 */ /* 0x010fe40005800000 */
[----:B------:R-:W-:Y:S02]  /*25c0*/  IADD3 R14, R39, -0xf, RZ ;  /* 0xfffffff1270e7810 */ /* 0x000fe40007ffe0ff */
[CC--:B------:R-:W-:Y:S01]  /*25d0*/  ISETP.GE.AND P4, PT, R9.reuse, R34.reuse, PT ;  /* 0x000000220900720c */ /* 0x0c0fe20003f86270 */
[----:B------:R-:W2:Y:S01]  /*25e0*/  MUFU.TANH R94, R64 ;  /* 0x00000040005e7308 */ /* 0x000ea20000002400 */
[----:B------:R-:W-:Y:S01]  /*25f0*/  ISETP.GE.AND P3, PT, R9, R29, PT ;  /* 0x0000001d0900720c */ /* 0x000fe20003f66270 */
[----:B------:R-:W-:Y:S01]  /*2600*/  FMUL.FTZ R9, R16, c[0x0][0x2ec] ;  /* 0x0000bb0010097a20 */ /* 0x000fe20000410000 */
[----:B-----5:R-:W-:Y:S02]  /*2610*/  FSEL R102, R35, -INF , !P0 ;  /* 0xff80000023667808 */ /* 0x020fe40004000000 */
[----:B------:R-:W-:-:S02]  /*2620*/  ISETP.GE.AND P0, PT, R14, R34, PT ;  /* 0x000000220e00720c */ /* 0x000fc40003f06270 */
[C---:B------:R-:W-:Y:S01]  /*2630*/  IADD3 R22, R39.reuse, -0x17, RZ ;  /* 0xffffffe927167810 */ /* 0x040fe20007ffe0ff */
[----:B------:R-:W4:Y:S01]  /*2640*/  MUFU.TANH R89, R67 ;  /* 0x0000004300597308 */ /* 0x000f220000002400 */
[----:B---3--:R-:W-:Y:S02]  /*2650*/  FSEL R100, R100, -INF , !P0 ;  /* 0xff80000064647808 */ /* 0x008fe40004000000 */
[----:B------:R-:W-:Y:S02]  /*2660*/  FSEL R104, R104, -INF , !P1 ;  /* 0xff80000068687808 */ /* 0x000fe40004800000 */
[----:B------:R-:W-:Y:S02]  /*2670*/  ISETP.GE.AND P0, PT, R96, 0x2, PT ;  /* 0x000000026000780c */ /* 0x000fe40003f06270 */
[----:B------:R-:W-:Y:S01]  /*2680*/  ISETP.GE.AND P1, PT, R22, R34, PT ;  /* 0x000000221600720c */ /* 0x000fe20003f26270 */
[----:B------:R-:W3:Y:S01]  /*2690*/  MUFU.TANH R99, R84 ;  /* 0x0000005400637308 */ /* 0x000ee20000002400 */
[----:B------:R-:W-:-:S02]  /*26a0*/  IADD3 R20, R39, -0x10, RZ ;  /* 0xfffffff027147810 */ /* 0x000fc40007ffe0ff */
[----:B------:R-:W-:Y:S02]  /*26b0*/  FSEL R95, R95, -INF , !P2 ;  /* 0xff8000005f5f7808 */ /* 0x000fe40005000000 */
[----:B------:R-:W-:Y:S02]  /*26c0*/  FSEL R103, R103, -INF , !P3 ;  /* 0xff80000067677808 */ /* 0x000fe40005800000 */
[----:B------:R-:W-:Y:S01]  /*26d0*/  FSEL R92, R92, -INF , !P1 ;  /* 0xff8000005c5c7808 */ /* 0x000fe20004800000 */
[----:B------:R-:W5:Y:S01]  /*26e0*/  MUFU.TANH R91, R86 ;  /* 0x00000056005b7308 */ /* 0x000f620000002400 */
[----:B------:R-:W-:Y:S02]  /*26f0*/  IADD3 R11, R39, -0x8, RZ ;  /* 0xfffffff8270b7810 */ /* 0x000fe40007ffe0ff */
[----:B------:R-:W-:Y:S02]  /*2700*/  ISETP.GE.AND P2, PT, R20, R34, PT ;  /* 0x000000221400720c */ /* 0x000fe40003f46270 */
[----:B------:R-:W-:-:S02]  /*2710*/  ISETP.GE.AND P3, PT, R22, R29, PT ;  /* 0x0000001d1600720c */ /* 0x000fc40003f66270 */
[----:B------:R-:W-:Y:S01]  /*2720*/  ISETP.GE.AND P1, PT, R20, R29, PT ;  /* 0x0000001d1400720c */ /* 0x000fe20003f26270 */
[----:B------:R-:W5:Y:S01]  /*2730*/  MUFU.TANH R93, R87 ;  /* 0x00000057005d7308 */ /* 0x000f620000002400 */
[----:B------:R-:W-:Y:S02]  /*2740*/  IADD3 R39, R39, -0x7, RZ ;  /* 0xfffffff927277810 */ /* 0x000fe40007ffe0ff */
[----:B-1----:R-:W-:Y:S02]  /*2750*/  FSEL R105, R105, -INF , !P5 ;  /* 0xff80000069697808 */ /* 0x002fe40006800000 */
[----:B--2---:R-:W-:Y:S02]  /*2760*/  FSEL R94, R94, -INF , !P4 ;  /* 0xff8000005e5e7808 */ /* 0x004fe40006000000 */
[----:B----4-:R-:W-:Y:S01]  /*2770*/  FSEL R89, R89, -INF , !P3 ;  /* 0xff80000059597808 */ /* 0x010fe20005800000 */
[----:B------:R-:W1:Y:S01]  /*2780*/  MUFU.TANH R9, R9 ;  /* 0x0000000900097308 */ /* 0x000e620000002400 */
[----:B---3--:R-:W-:-:S02]  /*2790*/  FSEL R99, R99, -INF , !P2 ;  /* 0xff80000063637808 */ /* 0x008fc40005000000 */
[----:B-----5:R-:W-:Y:S02]  /*27a0*/  FSEL R91, R91, -INF , !P1 ;  /* 0xff8000005b5b7808 */ /* 0x020fe40004800000 */
[-C--:B------:R-:W-:Y:S02]  /*27b0*/  ISETP.GE.AND P5, PT, R11, R34.reuse, PT ;  /* 0x000000220b00720c */ /* 0x080fe40003fa6270 */
[----:B------:R-:W-:Y:S01]  /*27c0*/  ISETP.GE.AND P4, PT, R39, R34, PT ;  /* 0x000000222700720c */ /* 0x000fe20003f86270 */
[----:B------:R-:W2:Y:S01]  /*27d0*/  MUFU.TANH R97, R17 ;  /* 0x0000001100617308 */ /* 0x000ea20000002400 */
[----:B------:R-:W-:Y:S01]  /*27e0*/  BAR.SYNC.DEFER_BLOCKING 0x0 ;  /* 0x0000000000007b1d */ /* 0x000fe20000010000 */
[-C--:B------:R-:W-:Y:S02]  /*27f0*/  ISETP.GE.AND P3, PT, R14, R29.reuse, PT ;  /* 0x0000001d0e00720c */ /* 0x080fe40003f66270 */
[-C--:B------:R-:W-:Y:S02]  /*2800*/  ISETP.GE.AND P2, PT, R11, R29.reuse, PT ;  /* 0x0000001d0b00720c */ /* 0x080fe40003f46270 */
[----:B------:R-:W-:-:S02]  /*2810*/  ISETP.GE.AND P1, PT, R39, R29, PT ;  /* 0x0000001d2700720c */ /* 0x000fc40003f26270 */
[----:B------:R-:W3:Y:S01]  /*2820*/  MUFU.TANH R88, R18 ;  /* 0x0000001200587308 */ /* 0x000ee20000002400 */
[----:B------:R-:W-:Y:S02]  /*2830*/  FSEL R93, R93, -INF , !P3 ;  /* 0xff8000005d5d7808 */ /* 0x000fe40005800000 */
[----:B-1----:R-:W-:-:S05]  /*2840*/  FSEL R98, R9, -INF , !P5 ;  /* 0xff80000009627808 */ /* 0x002fca0006800000 */
[----:B------:R-:W1:Y:S01]  /*2850*/  MUFU.TANH R87, R19 ;  /* 0x0000001300577308 */ /* 0x000e620000002400 */
[----:B--2---:R-:W-:Y:S02]  /*2860*/  FSEL R97, R97, -INF , !P4 ;  /* 0xff80000061617808 */ /* 0x004fe40006000000 */
[----:B---3--:R-:W-:Y:S02]  /*2870*/  FSEL R88, R88, -INF , !P2 ;  /* 0xff80000058587808 */ /* 0x008fe40005000000 */
[----:B-1----:R-:W-:Y:S01]  /*2880*/  FSEL R87, R87, -INF , !P1 ;  /* 0xff80000057577808 */ /* 0x002fe20004800000 */
        /* <DEDUP_REMOVED lines=59> */
[----:B------:R-:W-:-:S05]  /*2c40*/  IMAD R6, R9, c[0x0][0x184], R6 ;  /* 0x0000610009067a24 */ /* 0x000fca00078e0206 */
[----:B------:R-:W-:Y:S01]  /*2c50*/  IADD3 R5, R17, R6, RZ ;  /* 0x0000000611057210 */ /* 0x000fe20007ffe0ff */
[----:B------:R-:W-:Y:S01]  /*2c60*/  IMAD.MOV.U32 R6, RZ, RZ, R16 ;  /* 0x000000ffff067224 */ /* 0x000fe200078e0010 */
[----:B------:R-:W-:Y:S05]  /*2c70*/  BRA `(.L_x_4991) ;  /* 0x0000002000007947 */ /* 0x000fea0003800000 */
.L_x_4990:
[----:B------:R-:W-:-:S04]  /*2c80*/  IADD3 R6, -R6, RZ, RZ ;  /* 0x000000ff06067210 */ /* 0x000fc80007ffe1ff */
[----:B------:R-:W-:Y:S02]  /*2c90*/  SHF.R.S32.HI R5, RZ, 0x1f, R6 ;  /* 0x0000001fff057819 */ /* 0x000fe40000011406 */
.L_x_4991:
        /* <DEDUP_REMOVED lines=14> */
.L_x_4989:
        /* <DEDUP_REMOVED lines=25> */
[----:B------:R-:W-:-:S02]  /*2f10*/  SHF.L.U32 R117, R117, 0x1, RZ ;  /* 0x0000000175757819 */ /* 0x000fc400000006ff */
[----:B------:R-:W-:Y:S02]  /*2f20*/  FMNMX.FTZ R14, R98, R5, !PT ;  /* 0x00000005620e7209 */ /* 0x000fe40007810000 */
[----:B------:R-:W-:Y:S01]  /*2f30*/  FMNMX.FTZ R5, R93, R2, !PT ;  /* 0x000000025d057209 */ /* 0x000fe20007810000 */
[----:B------:R-:W-:Y:S01]  /*2f40*/  LDSM.16.MT88.4 R76, [R117+0x6000] ;  /* 0x00600000754c783b */ /* 0x000fe20000004200 */
[----:B------:R-:W-:Y:S02]  /*2f50*/  FMNMX.FTZ R14, R97, R14, !PT ;  /* 0x0000000e610e7209 */ /* 0x000fe40007810000 */
[----:B------:R-:W-:Y:S01]  /*2f60*/  FMNMX.FTZ R2, R88, R5, !PT ;  /* 0x0000000558027209 */ /* 0x000fe20007810000 */
[----:B------:R-:W-:Y:S01]  /*2f70*/  LDSM.16.MT88.4 R40, [R117+0x8000] ;  /* 0x008000007528783b */ /* 0x000fe20000004200 */
[----:B------:R-:W-:Y:S02]  /*2f80*/  IADD3 R116, R4, R117, RZ ;  /* 0x0000007504747210 */ /* 0x000fe40007ffe0ff */
[----:B------:R-:W-:Y:S01]  /*2f90*/  FMNMX.FTZ R9, R87, R2, !PT ;  /* 0x0000000257097209 */ /* 0x000fe20007810000 */
[----:B------:R-:W1:Y:S04]  /*2fa0*/  SHFL.BFLY PT, R7, R14, 0x2, 0x1f ;  /* 0x0c401f000e077f89 */ /* 0x000e6800000e0000 */
[----:B------:R-:W2:Y:S04]  /*2fb0*/  SHFL.BFLY PT, R6, R9, 0x2, 0x1f ;  /* 0x0c401f0009067f89 */ /* 0x000ea800000e0000 */
[----:B------:R-:W-:Y:S04]  /*2fc0*/  LDSM.16.MT88.4 R68, [R116+0x6000] ;  /* 0x006000007444783b */ /* 0x000fe80000004200 */
[----:B------:R-:W-:Y:S01]  /*2fd0*/  LDSM.16.MT88.4 R16, [R117+0x7400] ;  /* 0x007400007510783b */ /* 0x000fe20000004200 */
[----:B-1----:R-:W-:-:S02]  /*2fe0*/  FMNMX.FTZ R7, R14, R7, !PT ;  /* 0x000000070e077209 */ /* 0x002fc40007810000 */
[----:B--2---:R-:W-:-:S03]  /*2ff0*/  FMNMX.FTZ R6, R9, R6, !PT ;  /* 0x0000000609067209 */ /* 0x004fc60007810000 */
        /* <DEDUP_REMOVED lines=19> */
[----:B------:R-:W-:Y:S01]  /*3130*/  LDSM.16.MT88.4 R8, [R117+0x6400] ;  /* 0x006400007508783b */ /* 0x000fe20000004200 */
[--C-:B------:R-:W-:Y:S02]  /*3140*/  FFMA.FTZ R24, R26, c[0x0][0x23c], -R101.reuse ;  /* 0x00008f001a187a23 */ /* 0x100fe40000010865 */
[--C-:B------:R-:W-:Y:S01]  /*3150*/  FFMA.FTZ R86, R31, c[0x0][0x23c], -R90.reuse ;  /* 0x00008f001f567a23 */ /* 0x100fe2000001085a */
[----:B------:R-:W2:Y:S01]  /*3160*/  MUFU.EX2 R34, R34 ;  /* 0x0000002200227308 */ /* 0x000ea20000000800 */
[--C-:B------:R-:W-:Y:S02]  /*3170*/  FFMA.FTZ R85, R52, c[0x0][0x23c], -R90.reuse ;  /* 0x00008f0034557a23 */ /* 0x100fe4000001085a */
[--C-:B------:R-:W-:Y:S02]  /*3180*/  FFMA.FTZ R84, R53, c[0x0][0x23c], -R90.reuse ;  /* 0x00008f0035547a23 */ /* 0x100fe4000001085a */
[--C-:B------:R-:W-:Y:S01]  /*3190*/  FFMA.FTZ R31, R21, c[0x0][0x23c], -R90.reuse ;  /* 0x00008f00151f7a23 */ /* 0x100fe2000001085a */
[----:B------:R-:W3:Y:S01]  /*31a0*/  LDSM.16.MT88.4 R52, [R116+0x7000] ;  /* 0x007000007434783b */ /* 0x000ee20000004200 */
[----:B------:R-:W-:Y:S01]  /*31b0*/  FFMA.FTZ R28, R36, c[0x0][0x23c], -R101 ;  /* 0x00008f00241c7a23 */ /* 0x000fe20000010865 */
[----:B------:R-:W-:Y:S01]  /*31c0*/  MUFU.EX2 R32, R32 ;  /* 0x0000002000207308 */ /* 0x000fe20000000800 */
[--C-:B------:R-:W-:Y:S01]  /*31d0*/  FFMA.FTZ R30, R37, c[0x0][0x23c], -R90.reuse ;  /* 0x00008f00251e7a23 */ /* 0x100fe2000001085a */
[----:B------:R-:W-:Y:S01]  /*31e0*/  LDSM.16.MT88.4 R20, [R116+0x6400] ;  /* 0x006400007414783b */ /* 0x000fe20000004200 */
[----:B------:R-:W-:-:S02]  /*31f0*/  FFMA.FTZ R25, R15, c[0x0][0x23c], -R90 ;  /* 0x00008f000f197a23 */ /* 0x000fc4000001085a */
[--C-:B------:R-:W-:Y:S02]  /*3200*/  FFMA.FTZ R26, R13, c[0x0][0x23c], -R90.reuse ;  /* 0x00008f000d1a7a23 */ /* 0x100fe4000001085a */
[--C-:B------:R-:W-:Y:S01]  /*3210*/  FFMA.FTZ R3, R3, c[0x0][0x23c], -R90.reuse ;  /* 0x00008f0003037a23 */ /* 0x100fe2000001085a */
[----:B------:R-:W4:Y:S01]  /*3220*/  MUFU.EX2 R29, R29 ;  /* 0x0000001d001d7308 */ /* 0x000f220000000800 */
[----:B--2---:R-:W-:Y:S01]  /*3230*/  F2FP.BF16.PACK_AB R48, R34, R35 ;  /* 0x000000232230723e */ /* 0x004fe200000010ff */
[----:B------:R-:W2:Y:S01]  /*3240*/  LDSM.16.MT88.4 R12, [R116+0x7400] ;  /* 0x00740000740c783b */ /* 0x000ea20000004200 */
[--C-:B------:R-:W-:Y:S02]  /*3250*/  FFMA.FTZ R95, R95, c[0x0][0x23c], -R90.reuse ;  /* 0x00008f005f5f7a23 */ /* 0x100fe4000001085a */
[----:B------:R-:W-:Y:S02]  /*3260*/  FFMA.FTZ R89, R89, c[0x0][0x23c], -R90 ;  /* 0x00008f0059597a23 */ /* 0x000fe4000001085a */
[--C-:B------:R-:W-:Y:S01]  /*3270*/  FFMA.FTZ R99, R99, c[0x0][0x23c], -R101.reuse ;  /* 0x00008f0063637a23 */ /* 0x100fe20000010865 */
        /* <DEDUP_REMOVED lines=8> */
[----:B------:R-:W-:Y:S02]  /*3300*/  FFMA.FTZ R87, R87, c[0x0][0x23c], -R90 ;  /* 0x00008f0057577a23 */ /* 0x000fe4000001085a */
[----:B------:R-:W-:-:S02]  /*3310*/  FADD.FTZ R35, R35, R34 ;  /* 0x0000002223237221 */ /* 0x000fc40000010000 */
[----:B------:R-:W-:Y:S02]  /*3320*/  MUFU.EX2 R86, R86 ;  /* 0x0000005600567308 */ /* 0x000fe40000000800 */
[----:B------:R-:W-:-:S04]  /*3330*/  FADD.FTZ R32, R32, R35 ;  /* 0x0000002320207221 */ /* 0x000fc80000010000 */
[----:B------:R-:W-:Y:S02]  /*3340*/  FADD.FTZ R32, R29, R32 ;  /* 0x000000201d207221 */ /* 0x000fe40000010000 */
[----:B------:R-:W4:Y:S01]  /*3350*/  MUFU.EX2 R31, R31 ;  /* 0x0000001f001f7308 */ /* 0x000f220000000800 */
[----:B-----5:R-:W-:Y:S01]  /*3360*/  F2FP.BF16.PACK_AB R49, R84, R85 ;  /* 0x000000555431723e */ /* 0x020fe200000010ff */
[----:B------:R-:W-:-:S06]  /*3370*/  FADD.FTZ R85, R85, R84 ;  /* 0x0000005455557221 */ /* 0x000fcc0000010000 */
[----:B------:R-:W-:Y:S01]  /*3380*/  MUFU.EX2 R33, R33 ;  /* 0x0000002100217308 */ /* 0x000fe20000000800 */
[----:B----4-:R-:W-:-:S07]  /*3390*/  F2FP.BF16.PACK_AB R51, R31, R86 ;  /* 0x000000561f33723e */ /* 0x010fce00000010ff */
[----:B------:R-:W4:Y:S01]  /*33a0*/  MUFU.EX2 R28, R28 ;  /* 0x0000001c001c7308 */ /* 0x000f220000000800 */
[----:B------:R-:W-:-:S04]  /*33b0*/  FADD.FTZ R86, R86, R85 ;  /* 0x0000005556567221 */ /* 0x000fc80000010000 */
[----:B------:R-:W-:Y:S01]  /*33c0*/  FADD.FTZ R31, R31, R86 ;  /* 0x000000561f1f7221 */ /* 0x000fe20000010000 */
[C---:B------:R-:W-:Y:S02]  /*33d0*/  HMMA.16816.F32.BF16 R80, R48.reuse, R76, RZ ;  /* 0x0000004c3050723c */ /* 0x040fe400000418ff */
[----:B------:R-:W-:Y:S06]  /*33e0*/  MUFU.EX2 R27, R27 ;  /* 0x0000001b001b7308 */ /* 0x000fec0000000800 */
[C---:B------:R-:W-:Y:S02]  /*33f0*/  HMMA.16816.F32.BF16 R76, R48.reuse, R78, RZ ;  /* 0x0000004e304c723c */ /* 0x040fe400000418ff */
[----:B------:R-:W-:Y:S06]  /*3400*/  MUFU.EX2 R24, R24 ;  /* 0x0000001800187308 */ /* 0x000fec0000000800 */
[C---:B------:R-:W-:Y:S02]  /*3410*/  HMMA.16816.F32.BF16 R72, R48.reuse, R68, RZ ;  /* 0x000000443048723c */ /* 0x040fe400000418ff */
[----:B------:R-:W-:Y:S06]  /*3420*/  MUFU.EX2 R30, R30 ;  /* 0x0000001e001e7308 */ /* 0x000fec0000000800 */
[C---:B-1----:R-:W-:Y:S02]  /*3430*/  HMMA.16816.F32.BF16 R64, R48.reuse, R60, RZ ;  /* 0x0000003c3040723c */ /* 0x042fe400000418ff */
[----:B------:R-:W1:Y:S06]  /*3440*/  MUFU.EX2 R25, R25 ;  /* 0x0000001900197308 */ /* 0x000e6c0000000800 */
[C---:B---3--:R-:W-:Y:S02]  /*3450*/  HMMA.16816.F32.BF16 R56, R48.reuse, R52, RZ ;  /* 0x000000343038723c */ /* 0x048fe400000418ff */
[----:B------:R-:W-:Y:S06]  /*3460*/  MUFU.EX2 R26, R26 ;  /* 0x0000001a001a7308 */ /* 0x000fec0000000800 */
[C---:B------:R-:W-:Y:S02]  /*3470*/  HMMA.16816.F32.BF16 R36, R48.reuse, R40, RZ ;  /* 0x000000283024723c */ /* 0x040fe400000418ff */
[----:B------:R-:W3:Y:S06]  /*3480*/  MUFU.EX2 R3, R3 ;  /* 0x0000000300037308 */ /* 0x000eec0000000800 */
        /* <DEDUP_REMOVED lines=51> */
[----:B------:R-:W4:Y:S05]  /*37c0*/  LDSM.16.MT88.4 R16, [R117+0x7800] ;  /* 0x007800007510783b */ /* 0x000f2a0000004200 */
[----:B------:R-:W5:Y:S02]  /*37d0*/  MUFU.EX2 R94, R94 ;  /* 0x0000005e005e7308 */ /* 0x000f640000000800 */
[C---:B--2---:R-:W-:Y:S06]  /*37e0*/  HMMA.16816.F32.BF16 R44, R4.reuse, R12, R44 ;  /* 0x0000000c042c723c */ /* 0x044fec000004182c */
[----:B------:R-:W2:Y:S02]  /*37f0*/  MUFU.EX2 R92, R92 ;  /* 0x0000005c005c7308 */ /* 0x000ea40000000800 */
[----:B------:R-:W-:Y:S01]  /*3800*/  HMMA.16816.F32.BF16 R48, R4, R14, R48 ;  /* 0x0000000e0430723c */ /* 0x000fe20000041830 */
[----:B------:R-:W4:Y:S05]  /*3810*/  LDSM.16.MT88.4 R12, [R116+0x6800] ;  /* 0x00680000740c783b */ /* 0x000f2a0000004200 */
[----:B------:R-:W4:Y:S01]  /*3820*/  MUFU.EX2 R102, R102 ;  /* 0x0000006600667308 */ /* 0x000f220000000800 */
[----:B-1----:R-:W-:Y:S01]  /*3830*/  F2FP.BF16.PACK_AB R4, R20, R21 ;  /* 0x000000151404723e */ /* 0x002fe200000010ff */
        /* <DEDUP_REMOVED lines=14> */
[C---:B----4-:R-:W-:Y:S08]  /*3920*/  HMMA.16816.F32.BF16 R64, R4.reuse, R16, R64 ;  /* 0x000000100440723c */ /* 0x050ff00000041840 */
[C---:B------:R-:W-:Y:S08]  /*3930*/  HMMA.16816.F32.BF16 R72, R4.reuse, R12, R72 ;  /* 0x0000000c0448723c */ /* 0x040ff00000041848 */
        /* <DEDUP_REMOVED lines=54> */
.L_x_4996:
        /* <DEDUP_REMOVED lines=64> */
.L_x_4993:
[C---:B------:R-:W-:Y:S04]  /*40a0*/  LEA R130, P0, R8.reuse, R130, 0x1 ;  /* 0x0000008208827211 */ /* 0x040fe800078008ff */
[----:B------:R-:W-:Y:S02]  /*40b0*/  LEA.HI.X R125, R8, R125, R0, 0x1, P0 ;  /* 0x0000007d087d7211 */ /* 0x000fe400000f0c00 */
[----:B------:R-:W-:Y:S02]  /*40c0*/  IADD3 R84, P0, R130, UR7, RZ ;  /* 0x0000000782547c10 */ /* 0x000fe4000ff1e0ff */
[-C--:B------:R-:W-:Y:S02]  /*40d0*/  MOV R131, R125.reuse ;  /* 0x0000007d00837202 */ /* 0x080fe40000000f00 */
[----:B------:R-:W-:Y:S02]  /*40e0*/  IADD3.X R85, R123, R125, RZ, P0, !PT ;  /* 0x0000007d7b557210 */ /* 0x000fe400007fe4ff */
[----:B------:R-:W-:Y:S01]  /*40f0*/  ISETP.GE.AND P0, PT, R138, 0x1, PT ;  /* 0x000000018a00780c */ /* 0x000fe20003f06270 */
[----:B------:R-:W-:Y:S01]  /*4100*/  @!PT LDS RZ, [RZ] ;  /* 0x00000000fffff984 */ /* 0x000fe20000000800 */
[----:B------:R-:W-:Y:S01]  /*4110*/  @!PT LDS RZ, [RZ] ;  /* 0x00000000fffff984 */ /* 0x000fe20000000800 */
[----:B------:R-:W-:Y:S01]  /*4120*/  @!PT LDS RZ, [RZ] ;  /* 0x00000000fffff984 */ /* 0x000fe20000000800 */
[----:B------:R1:W-:Y:S08]  /*4130*/  LDGSTS.E.BYPASS.LTC128B.128 [R124+0x6000], [R130.64] ;  /* 0x06000000827c7fae */ /* 0x0003f0000b901d4a */
[----:B------:R1:W-:Y:S08]  /*4140*/  LDGSTS.E.BYPASS.LTC128B.128 [R124+0x7000], [R130.64+0x40] ;  /* 0x07000040827c7fae */ /* 0x0003f0000b901d4a */
[----:B------:R1:W-:Y:S08]  /*4150*/  LDGSTS.E.BYPASS.LTC128B.128 [R124+0x8000], [R130.64+0x80] ;  /* 0x08000080827c7fae */ /* 0x0003f0000b901d4a */
[----:B------:R2:W-:Y:S08]  /*4160*/  LDGSTS.E.BYPASS.LTC128B.128 [R124+0x6800], [R84.64] ;  /* 0x06800000547c7fae */ /* 0x0005f0000b901d4a */
[----:B------:R2:W-:Y:S08]  /*4170*/  LDGSTS.E.BYPASS.LTC128B.128 [R124+0x7800], [R84.64+0x40] ;  /* 0x07800040547c7fae */ /* 0x0005f0000b901d4a */
[----:B------:R2:W-:Y:S08]  /*4180*/  LDGSTS.E.BYPASS.LTC128B.128 [R124+0x8800], [R84.64+0x80] ;  /* 0x08800080547c7fae */ /* 0x0005f0000b901d4a */
[----:B------:R-:W-:Y:S08]  /*4190*/  LDSM.16.M88.4 R88, [R121] ;  /* 0x000000007958783b */ /* 0x000ff00000000200 */
[----:B------:R-:W3:Y:S08]  /*41a0*/  LDSM.16.M88.4 R92, [R120] ;  /* 0x00000000785c783b */ /* 0x000ef00000000200 */
[----:B------:R-:W4:Y:S08]  /*41b0*/  LDSM.16.M88.4 R96, [R120+0x400] ;  /* 0x000400007860783b */ /* 0x000f300000000200 */
[----:B------:R-:W5:Y:S08]  /*41c0*/  LDSM.16.M88.4 R100, [R120+0x800] ;  /* 0x000800007864783b */ /* 0x000f700000000200 */
[----:B------:R-:W0:Y:S08]  /*41d0*/  LDGDEPBAR ;  /* 0x00000000000079af */ /* 0x000e300000000000 */
[----:B------:R-:W1:Y:S01]  /*41e0*/  LDSM.16.M88.4 R104, [R120+0xc00] ;  /* 0x000c00007868783b */ /* 0x000e620000000200 */
[C---:B---3--:R-:W-:Y:S07]  /*41f0*/  HMMA.16816.F32.BF16 R4, R88.reuse, R92, RZ ;  /* 0x0000005c5804723c */ /* 0x048fee00000418ff */
[----:B------:R-:W-:Y:S01]  /*4200*/  LDSM.16.M88.4 R108, [R119] ;  /* 0x00000000776c783b */ /* 0x000fe20000000200 */
[C---:B------:R-:W-:Y:S07]  /*4210*/  HMMA.16816.F32.BF16 R8, R88.reuse, R94, RZ ;  /* 0x0000005e5808723c */ /* 0x040fee00000418ff */
[----:B------:R-:W3:Y:S01]  /*4220*/  LDSM.16.M88.4 R112, [R118] ;  /* 0x000000007670783b */ /* 0x000ee20000000200 */
[C---:B----4-:R-:W-:Y:S07]  /*4230*/  HMMA.16816.F32.BF16 R12, R88.reuse, R96, RZ ;  /* 0x00000060580c723c */ /* 0x050fee00000418ff */
[----:B------:R-:W-:Y:S01]  /*4240*/  LDSM.16.M88.4 R92, [R118+0x800] ;  /* 0x00080000765c783b */ /* 0x000fe20000000200 */
[C---:B------:R-:W-:Y:S07]  /*4250*/  HMMA.16816.F32.BF16 R16, R88.reuse, R98, RZ ;  /* 0x000000625810723c */ /* 0x040fee00000418ff */
[----:B------:R-:W-:Y:S01]  /*4260*/  LDSM.16.M88.4 R96, [R118+0xc00] ;  /* 0x000c00007660783b */ /* 0x000fe20000000200 */
[C---:B-----5:R-:W-:Y:S08]  /*4270*/  HMMA.16816.F32.BF16 R20, R88.reuse, R100, RZ ;  /* 0x000000645814723c */ /* 0x060ff000000418ff */
[C---:B------:R-:W-:Y:S01]  /*4280*/  HMMA.16816.F32.BF16 R24, R88.reuse, R102, RZ ;  /* 0x000000665818723c */ /* 0x040fe200000418ff */
[----:B------:R-:W-:Y:S07]  /*4290*/  LDSM.16.M88.4 R100, [R120+0x1800] ;  /* 0x001800007864783b */ /* 0x000fee0000000200 */
[C---:B-1----:R-:W-:Y:S08]  /*42a0*/  HMMA.16816.F32.BF16 R28, R88.reuse, R104, RZ ;  /* 0x00000068581c723c */ /* 0x042ff000000418ff */
[----:B------:R-:W-:Y:S01]  /*42b0*/  HMMA.16816.F32.BF16 R32, R88, R106, RZ ;  /* 0x0000006a5820723c */ /* 0x000fe200000418ff */
[----:B------:R-:W1:Y:S07]  /*42c0*/  LDSM.16.M88.4 R88, [R118+0x400] ;  /* 0x000400007658783b */ /* 0x000e6e0000000200 */
[C---:B---3--:R-:W-:Y:S08]  /*42d0*/  HMMA.16816.F32.BF16 R4, R108.reuse, R112, R4 ;  /* 0x000000706c04723c */ /* 0x048ff00000041804 */
[C---:B------:R-:W-:Y:S08]  /*42e0*/  HMMA.16816.F32.BF16 R8, R108.reuse, R114, R8 ;  /* 0x000000726c08723c */ /* 0x040ff00000041808 */
[C---:B-1----:R-:W-:Y:S08]  /*42f0*/  HMMA.16816.F32.BF16 R12, R108.reuse, R88, R12 ;  /* 0x000000586c0c723c */ /* 0x042ff0000004180c */
        /* <DEDUP_REMOVED lines=8> */
[C---:B-1----:R-:W-:Y:S08]  /*4380*/  HMMA.16816.F32.BF16 R4, R88.reuse, R92, R4 ;  /* 0x0000005c5804723c */ /* 0x042ff00000041804 */
[C---:B------:R-:W-:Y:S01]  /*4390*/  HMMA.16816.F32.BF16 R8, R88.reuse, R94, R8 ;  /* 0x0000005e5808723c */ /* 0x040fe20000041808 */
[----:B------:R-:W1:Y:S07]  /*43a0*/  LDSM.16.M88.4 R92, [R120+0x1c00] ;  /* 0x001c0000785c783b */ /* 0x000e6e0000000200 */
[C---:B---3--:R-:W-:Y:S08]  /*43b0*/  HMMA.16816.F32.BF16 R12, R88.reuse, R96, R12 ;  /* 0x00000060580c723c */ /* 0x048ff0000004180c */
[C---:B------:R-:W-:Y:S01]  /*43c0*/  HMMA.16816.F32.BF16 R16, R88.reuse, R98, R16 ;  /* 0x000000625810723c */ /* 0x040fe20000041810 */
[----:B------:R-:W-:Y:S07]  /*43d0*/  LDSM.16.M88.4 R96, [R119+0x1000] ;  /* 0x001000007760783b */ /* 0x000fee0000000200 */
[C---:B------:R-:W-:Y:S08]  /*43e0*/  HMMA.16816.F32.BF16 R20, R88.reuse, R100, R20 ;  /* 0x000000645814723c */ /* 0x040ff00000041814 */
[C---:B------:R-:W-:Y:S01]  /*43f0*/  HMMA.16816.F32.BF16 R24, R88.reuse, R102, R24 ;  /* 0x000000665818723c */ /* 0x040fe20000041818 */
[----:B------:R-:W3:Y:S07]  /*4400*/  LDSM.16.M88.4 R100, [R118+0x1000] ;  /* 0x001000007664783b */ /* 0x000eee0000000200 */
[C---:B-1----:R-:W-:Y:S08]  /*4410*/  HMMA.16816.F32.BF16 R28, R88.reuse, R92, R28 ;  /* 0x0000005c581c723c */ /* 0x042ff0000004181c */
[----:B------:R-:W-:Y:S01]  /*4420*/  HMMA.16816.F32.BF16 R32, R88, R94, R32 ;  /* 0x0000005e5820723c */ /* 0x000fe20000041820 */
[----:B------:R-:W1:Y:S08]  /*4430*/  LDSM.16.M88.4 R88, [R118+0x1400] ;  /* 0x001400007658783b */ /* 0x000e700000000200 */
[----:B------:R-:W4:Y:S01]  /*4440*/  LDSM.16.M88.4 R92, [R118+0x1800] ;  /* 0x00180000765c783b */ /* 0x000f220000000200 */
[C---:B---3--:R-:W-:Y:S08]  /*4450*/  HMMA.16816.F32.BF16 R4, R96.reuse, R100, R4 ;  /* 0x000000646004723c */ /* 0x048ff00000041804 */
[C---:B------:R-:W-:Y:S01]  /*4460*/  HMMA.16816.F32.BF16 R8, R96.reuse, R102, R8 ;  /* 0x000000666008723c */ /* 0x040fe20000041808 */
[----:B------:R-:W3:Y:S07]  /*4470*/  LDSM.16.M88.4 R100, [R118+0x1c00] ;  /* 0x001c00007664783b */ /* 0x000eee0000000200 */
[C---:B-1----:R-:W-:Y:S08]  /*4480*/  HMMA.16816.F32.BF16 R12, R96.reuse, R88, R12 ;  /* 0x00000058600c723c */ /* 0x042ff0000004180c */
[C---:B------:R-:W-:Y:S01]  /*4490*/  HMMA.16816.F32.BF16 R16, R96.reuse, R90, R16 ;  /* 0x0000005a6010723c */ /* 0x040fe20000041810 */
[----:B------:R-:W-:Y:S07]  /*44a0*/  LDSM.16.M88.4 R88, [R121+0x2000] ;  /* 0x002000007958783b */ /* 0x000fee0000000200 */
[C---:B----4-:R-:W-:Y:S08]  /*44b0*/  HMMA.16816.F32.BF16 R20, R96.reuse, R92, R20 ;  /* 0x0000005c6014723c */ /* 0x050ff00000041814 */
[C---:B------:R-:W-:Y:S01]  /*44c0*/  HMMA.16816.F32.BF16 R24, R96.reuse, R94, R24 ;  /* 0x0000005e6018723c */ /* 0x040fe20000041818 */
[----:B------:R-:W1:Y:S07]  /*44d0*/  LDSM.16.M88.4 R92, [R120+0x2000] ;  /* 0x00200000785c783b */ /* 0x000e6e0000000200 */
[C---:B---3--:R-:W-:Y:S08]  /*44e0*/  HMMA.16816.F32.BF16 R28, R96.reuse, R100, R28 ;  /* 0x00000064601c723c */ /* 0x048ff0000004181c */
[----:B------:R-:W-:Y:S01]  /*44f0*/  HMMA.16816.F32.BF16 R32, R96, R102, R32 ;  /* 0x000000666020723c */ /* 0x000fe20000041820 */
[----:B------:R-:W3:Y:S08]  /*4500*/  LDSM.16.M88.4 R96, [R120+0x2400] ;  /* 0x002400007860783b */ /* 0x000ef00000000200 */
[----:B------:R-:W4:Y:S01]  /*4510*/  LDSM.16.M88.4 R100, [R120+0x2800] ;  /* 0x002800007864783b */ /* 0x000f220000000200 */
        /* <DEDUP_REMOVED lines=9> */
[C---:B-1----:R-:W-:Y:S08]  /*45b0*/  HMMA.16816.F32.BF16 R28, R88.reuse, R92, R28 ;  /* 0x0000005c581c723c */ /* 0x042ff0000004181c */
[----:B------:R-:W-:Y:S01]  /*45c0*/  HMMA.16816.F32.BF16 R32, R88, R94, R32 ;  /* 0x0000005e5820723c */ /* 0x000fe20000041820 */
[----:B------:R-:W1:Y:S08]  /*45d0*/  LDSM.16.M88.4 R88, [R118+0x2400] ;  /* 0x002400007658783b */ /* 0x000e700000000200 */
[----:B------:R-:W4:Y:S01]  /*45e0*/  LDSM.16.M88.4 R92, [R118+0x2800] ;  /* 0x00280000765c783b */ /* 0x000f220000000200 */
[C---:B---3--:R-:W-:Y:S08]  /*45f0*/  HMMA.16816.F32.BF16 R4, R96.reuse, R100, R4 ;  /* 0x000000646004723c */ /* 0x048ff00000041804 */
[C---:B------:R-:W-:Y:S08]  /*4600*/  HMMA.16816.F32.BF16 R8, R96.reuse, R102, R8 ;  /* 0x000000666008723c */ /* 0x040ff00000041808 */
[C---:B-1----:R-:W-:Y:S08]  /*4610*/  HMMA.16816.F32.BF16 R12, R96.reuse, R88, R12 ;  /* 0x00000058600c723c */ /* 0x042ff0000004180c */
[----:B------:R-:W-:Y:S01]  /*4620*/  FMUL.FTZ R0, R4, c[0x0][0x2ec] ;  /* 0x0000bb0004007a20 */ /* 0x000fe20000410000 */
[C---:B------:R-:W-:Y:S01]  /*4630*/  HMMA.16816.F32.BF16 R16, R96.reuse, R90, R16 ;  /* 0x0000005a6010723c */ /* 0x040fe20000041810 */
[----:B------:R-:W1:Y:S01]  /*4640*/  LDSM.16.M88.4 R88, [R118+0x2c00] ;  /* 0x002c00007658783b */ /* 0x000e620000000200 */
[----:B------:R-:W-:Y:S04]  /*4650*/  DEPBAR.LE SB0, 0x0 ;  /* 0x000080000000791a */ /* 0x000fe80000000000 */
[----:B------:R3:W1:Y:S01]  /*4660*/  MUFU.TANH R105, R0 ;  /* 0x0000000000697308 */ /* 0x0006620000002400 */
[----:B------:R-:W-:Y:S01]  /*4670*/  FMUL.FTZ R164, R5, c[0x0][0x2ec] ;  /* 0x0000bb0005a47a20 */ /* 0x000fe20000410000 */
[C---:B----4-:R-:W-:Y:S01]  /*4680*/  HMMA.16816.F32.BF16 R20, R96.reuse, R92, R20 ;  /* 0x0000005c6014723c */ /* 0x050fe20000041814 */
[----:B------:R-:W-:Y:S04]  /*4690*/  BAR.SYNC.DEFER_BLOCKING 0x0 ;  /* 0x0000000000007b1d */ /* 0x000fe80000010000 */
[----:B------:R-:W-:Y:S02]  /*46a0*/  FMUL.FTZ R162, R6, c[0x0][0x2ec] ;  /* 0x0000bb0006a27a20 */ /* 0x000fe40000410000 */
[----:B------:R-:W-:Y:S01]  /*46b0*/  FMUL.FTZ R160, R7, c[0x0][0x2ec] ;  /* 0x0000bb0007a07a20 */ /* 0x000fe20000410000 */
[----:B------:R-:W4:Y:S01]  /*46c0*/  MUFU.TANH R164, R164 ;  /* 0x000000a400a47308 */ /* 0x000f220000002400 */
        /* <DEDUP_REMOVED lines=33> */
[----:B--2---:R-:W-:Y:S02]  /*48e0*/  FMUL.FTZ R84, R9, c[0x0][0x2ec] ;  /* 0x0000bb0009547a20 */ /* 0x004fe40000410000 */
[----:B------:R-:W-:Y:S02]  /*48f0*/  FMUL.FTZ R2, R10, c[0x0][0x2ec] ;  /* 0x0000bb000a027a20 */ /* 0x000fe40000410000 */
[----:B---3--:R-:W-:Y:S01]  /*4900*/  FMUL.FTZ R0, R11, c[0x0][0x2ec] ;  /* 0x0000bb000b007a20 */ /* 0x008fe20000410000 */
[----:B------:R2:W3:Y:S01]  /*4910*/  MUFU.TANH R115, R84 ;  /* 0x0000005400737308 */ /* 0x0004e20000002400 */
        /* <DEDUP_REMOVED lines=25> */
[----:B---34-:R-:W-:Y:S02]  /*4ab0*/  MOV R8, UR5 ;  /* 0x0000000500087c02 */ /* 0x018fe40008000f00 */
[----:B------:R-:W-:Y:S01]  /*4ac0*/  MOV R5, UR4 ;  /* 0x0000000400057c02 */ /* 0x000fe20008000f00 */
[----:B------:R-:W-:-:S05]  /*4ad0*/  @P6 BRA `(.L_x_4995) ;  /* 0x000003b000006947 */ /* 0x000fca0003800000 */
[----:B--2---:R-:W-:Y:S04]  /*4ae0*/  IABS R0, c[0x0][0x2d0] ;  /* 0x0000b40000007a13 */ /* 0x004fe80000000000 */
        /* <DEDUP_REMOVED lines=58> */
.L_x_4995:
        /* <DEDUP_REMOVED lines=14> */
.L_x_4994:
[----:B---34-:R-:W-:Y:S01]  /*4f70*/  FMNMX.FTZ R7, R105, R87, !PT ;  /* 0x0000005769077209 */ /* 0x018fe20007810000 */
[----:B------:R-:W-:Y:S01]  /*4f80*/  LDSM.16.MT88.4 R12, [R117+0x6000] ;  /* 0x00600000750c783b */ /* 0x000fe20000004200 */
[----:B------:R-:W-:Y:S02]  /*4f90*/  FMNMX.FTZ R5, R162, R3, !PT ;  /* 0x00000003a2057209 */ /* 0x000fe40007810000 */
[----:B------:R-:W-:Y:S02]  /*4fa0*/  FMNMX.FTZ R7, R164, R7, !PT ;  /* 0x00000007a4077209 */ /* 0x000fe40007810000 */
[----:B--2---:R-:W-:Y:S02]  /*4fb0*/  FMNMX.FTZ R0, R160, R5, !PT ;  /* 0x00000005a0007209 */ /* 0x004fe40007810000 */
[----:B-1----:R-:W-:Y:S01]  /*4fc0*/  FMNMX.FTZ R2, R158, R7, !PT ;  /* 0x000000079e027209 */ /* 0x002fe20007810000 */
        /* <DEDUP_REMOVED lines=50> */
[----:B------:R-:W-:Y:S01]  /*52f0*/  FFMA.FTZ R89, R164, c[0x0][0x23c], -R98 ;  /* 0x00008f00a4597a23 */ /* 0x000fe20000010862 */
[----:B------:R-:W-:Y:S01]  /*5300*/  ISETP.GT.AND P0, PT, R138, RZ, PT ;  /* 0x000000ff8a00720c */ /* 0x000fe20003f04270 */
[--C-:B------:R-:W-:Y:S02]  /*5310*/  FFMA.FTZ R91, R162, c[0x0][0x23c], -R96.reuse ;  /* 0x00008f00a25b7a23 */ /* 0x100fe40000010860 */
[----:B------:R-:W-:Y:S02]  /*5320*/  FFMA.FTZ R88, R160, c[0x0][0x23c], -R96 ;  /* 0x00008f00a0587a23 */ /* 0x000fe40000010860 */
[--C-:B------:R-:W-:Y:S02]  /*5330*/  FFMA.FTZ R95, R158, c[0x0][0x23c], -R98.reuse ;  /* 0x00008f009e5f7a23 */ /* 0x100fe40000010862 */
[----:B------:R-:W-:Y:S01]  /*5340*/  FFMA.FTZ R94, R115, c[0x0][0x23c], -R98 ;  /* 0x00008f00735e7a23 */ /* 0x000fe20000010862 */
[----:B------:R-:W2:Y:S01]  /*5350*/  MUFU.EX2 R3, R3 ;  /* 0x0000000300037308 */ /* 0x000ea20000000800 */
[--C-:B------:R-:W-:Y:S02]  /*5360*/  FFMA.FTZ R93, R113, c[0x0][0x23c], -R96.reuse ;  /* 0x00008f00715d7a23 */ /* 0x100fe40000010860 */
[----:B------:R-:W-:Y:S02]  /*5370*/  FFMA.FTZ R92, R107, c[0x0][0x23c], -R96 ;  /* 0x00008f006b5c7a23 */ /* 0x000fe40000010860 */
[--C-:B------:R-:W-:Y:S02]  /*5380*/  FFMA.FTZ R97, R156, c[0x0][0x23c], -R98.reuse ;  /* 0x00008f009c617a23 */ /* 0x100fe40000010862 */
[----:B------:R-:W-:Y:S02]  /*5390*/  FFMA.FTZ R100, R154, c[0x0][0x23c], -R98 ;  /* 0x00008f009a647a23 */ /* 0x000fe40000010862 */
        /* <DEDUP_REMOVED lines=22> */
[----:B------:R-:W3:Y:S01]  /*5500*/  LDSM.16.MT88.4 R68, [R116+0x7000] ;  /* 0x007000007444783b */ /* 0x000ee20000004200 */
[----:B------:R-:W-:Y:S01]  /*5510*/  FMUL.FTZ R26, R3, R62 ;  /* 0x0000003e031a7220 */ /* 0x000fe20000410000 */
        /* <DEDUP_REMOVED lines=9> */
[----:B------:R-:W-:Y:S01]  /*55b0*/  FMUL.FTZ R37, R84, R37 ;  /* 0x0000002554257220 */ /* 0x000fe20000410000 */
[----:B------:R-:W4:Y:S01]  /*55c0*/  LDSM.16.MT88.4 R52, [R116+0x8000] ;  /* 0x008000007434783b */ /* 0x000f220000004200 */
[----:B------:R-:W5:Y:S01]  /*55d0*/  MUFU.EX2 R94, R94 ;  /* 0x0000005e005e7308 */ /* 0x000f620000000800 */
        /* <DEDUP_REMOVED lines=11> */
[C---:B------:R-:W-:Y:S01]  /*5690*/  FMUL.FTZ R44, R84.reuse, R44 ;  /* 0x0000002c542c7220 */ /* 0x040fe20000410000 */
[----:B------:R-:W2:Y:S01]  /*56a0*/  MUFU.EX2 R92, R92 ;  /* 0x0000005c005c7308 */ /* 0x000ea20000000800 */
[----:B------:R-:W-:Y:S02]  /*56b0*/  FMUL.FTZ R45, R84, R45 ;  /* 0x0000002d542d7220 */ /* 0x000fe40000410000 */
        /* <DEDUP_REMOVED lines=8> */
[--C-:B------:R-:W-:Y:S02]  /*5740*/  FFMA.FTZ R105, R153, c[0x0][0x23c], -R98.reuse ;  /* 0x00008f0099697a23 */ /* 0x100fe40000010862 */
[----:B------:R-:W-:Y:S02]  /*5750*/  FFMA.FTZ R108, R149, c[0x0][0x23c], -R98 ;  /* 0x00008f00956c7a23 */ /* 0x000fe40000010862 */
[--C-:B------:R-:W-:Y:S01]  /*5760*/  FFMA.FTZ R109, R151, c[0x0][0x23c], -R96.reuse ;  /* 0x00008f00976d7a23 */ /* 0x100fe20000010860 */
[----:B------:R-:W5:Y:S01]  /*5770*/  MUFU.EX2 R100, R100 ;  /* 0x0000006400647308 */ /* 0x000f620000000800 */
[----:B------:R-:W-:Y:S02]  /*5780*/  FFMA.FTZ R110, R155, c[0x0][0x23c], -R96 ;  /* 0x00008f009b6e7a23 */ /* 0x000fe40000010860 */
[--C-:B------:R-:W-:Y:S01]  /*5790*/  FFMA.FTZ R112, R159, c[0x0][0x23c], -R98.reuse ;  /* 0x00008f009f707a23 */ /* 0x100fe20000010862 */
[----:B--2---:R-:W-:Y:S01]  /*57a0*/  F2FP.BF16.PACK_AB R83, R92, R93 ;  /* 0x0000005d5c53723e */ /* 0x004fe200000010ff */
[----:B------:R-:W-:Y:S02]  /*57b0*/  FFMA.FTZ R107, R161, c[0x0][0x23c], -R98 ;  /* 0x00008f00a16b7a23 */ /* 0x000fe40000010862 */
[--C-:B------:R-:W-:Y:S02]  /*57c0*/  FFMA.FTZ R111, R157, c[0x0][0x23c], -R96.reuse ;  /* 0x00008f009d6f7a23 */ /* 0x100fe40000010860 */
[----:B------:R-:W-:Y:S01]  /*57d0*/  FFMA.FTZ R114, R147, c[0x0][0x23c], -R96 ;  /* 0x00008f0093727a23 */ /* 0x000fe20000010860 */
[----:B------:R-:W-:Y:S01]  /*57e0*/  MUFU.EX2 R105, R105 ;  /* 0x0000006900697308 */ /* 0x000fe20000000800 */
[C---:B------:R-:W-:Y:S05]  /*57f0*/  HMMA.16816.F32.BF16 R4, R80.reuse, R12, R4 ;  /* 0x0000000c5004723c */ /* 0x040fea0000041804 */
[C---:B------:R-:W-:Y:S02]  /*5800*/  FFMA.FTZ R90, R84.reuse, R139, R90 ;  /* 0x0000008b545a7223 */ /* 0x040fe4000001005a */
[C---:B------:R-:W-:Y:S01]  /*5810*/  FMUL.FTZ R12, R84.reuse, R72 ;  /* 0x00000048540c7220 */ /* 0x040fe20000410000 */
[C---:B------:R-:W-:Y:S01]  /*5820*/  HMMA.16816.F32.BF16 R8, R80.reuse, R14, R8 ;  /* 0x0000000e5008723c */ /* 0x040fe20000041808 */
[----:B------:R-:W-:Y:S03]  /*5830*/  MUFU.EX2 R99, R99 ;  /* 0x0000006300637308 */ /* 0x000fe60000000800 */
[----:B------:R-:W-:Y:S02]  /*5840*/  FMUL.FTZ R13, R84, R73 ;  /* 0x00000049540d7220 */ /* 0x000fe40000410000 */
[C---:B------:R-:W-:Y:S02]  /*5850*/  FFMA.FTZ R91, R3.reuse, R140, R91 ;  /* 0x0000008c035b7223 */ /* 0x040fe4000001005b */
[C---:B------:R-:W-:Y:S03]  /*5860*/  FMUL.FTZ R14, R3.reuse, R74 ;  /* 0x0000004a030e7220 */ /* 0x040fe60000410000 */
[----:B------:R-:W2:Y:S01]  /*5870*/  MUFU.EX2 R102, R102 ;  /* 0x0000006600667308 */ /* 0x000ea20000000800 */
[----:B------:R-:W-:Y:S02]  /*5880*/  FMUL.FTZ R15, R3, R75 ;  /* 0x0000004b030f7220 */ /* 0x000fe40000410000 */
[--C-:B------:R-:W-:Y:S02]  /*5890*/  FFMA.FTZ R146, R131, c[0x0][0x23c], -R98.reuse ;  /* 0x00008f0083927a23 */ /* 0x100fe40000010862 */
[----:B------:R-:W-:Y:S02]  /*58a0*/  FFMA.FTZ R113, R145, c[0x0][0x23c], -R98 ;  /* 0x00008f0091717a23 */ /* 0x000fe40000010862 */
[--C-:B------:R-:W-:Y:S01]  /*58b0*/  FFMA.FTZ R115, R144, c[0x0][0x23c], -R96.reuse ;  /* 0x00008f0090737a23 */ /* 0x100fe20000010860 */
[C---:B------:R-:W-:Y:S02]  /*58c0*/  HMMA.16816.F32.BF16 R12, R80.reuse, R20, R12 ;  /* 0x00000014500c723c */ /* 0x040fe4000004180c */
[----:B------:R-:W-:Y:S01]  /*58d0*/  MUFU.EX2 R108, R108 ;  /* 0x0000006c006c7308 */ /* 0x000fe20000000800 */
[----:B------:R-:W-:Y:S02]  /*58e0*/  FFMA.FTZ R144, R141, c[0x0][0x23c], -R96 ;  /* 0x00008f008d907a23 */ /* 0x000fe40000010860 */
[--C-:B------:R-:W-:Y:S02]  /*58f0*/  FFMA.FTZ R131, R142, c[0x0][0x23c], -R98.reuse ;  /* 0x00008f008e837a23 */ /* 0x100fe40000010862 */
        /* <DEDUP_REMOVED lines=8> */
[----:B------:R-:W-:Y:S01]  /*5980*/  MUFU.EX2 R109, R109 ;  /* 0x0000006d006d7308 */ /* 0x000fe20000000800 */
[----:B------:R-:W-:Y:S03]  /*5990*/  FFMA.FTZ R96, R85, c[0x0][0x23c], -R96 ;  /* 0x00008f0055607a23 */ /* 0x000fe60000010860 */
[C---:B------:R-:W-:Y:S06]  /*59a0*/  HMMA.16816.F32.BF16 R20, R80.reuse, R28, R20 ;  /* 0x0000001c5014723c */ /* 0x040fec0000041814 */
[----:B------:R-:W-:Y:S01]  /*59b0*/  MUFU.EX2 R110, R110 ;  /* 0x0000006e006e7308 */ /* 0x000fe20000000800 */
[C---:B------:R-:W-:Y:S01]  /*59c0*/  FMUL.FTZ R28, R84.reuse, R56 ;  /* 0x00000038541c7220 */ /* 0x040fe20000410000 */
[C---:B------:R-:W-:Y:S04]  /*59d0*/  HMMA.16816.F32.BF16 R24, R80.reuse, R30, R24 ;  /* 0x0000001e5018723c */ /* 0x040fe80000041818 */
[----:B------:R-:W-:Y:S02]  /*59e0*/  FMUL.FTZ R29, R84, R57 ;  /* 0x00000039541d7220 */ /* 0x000fe40000410000 */
[----:B------:R-:W-:Y:S02]  /*59f0*/  FADD.FTZ R84, R88, R91 ;  /* 0x0000005b58547221 */ /* 0x000fe40000010000 */
[C---:B------:R-:W-:Y:S01]  /*5a00*/  FMUL.FTZ R30, R3.reuse, R58 ;  /* 0x0000003a031e7220 */ /* 0x040fe20000410000 */
[----:B------:R-:W1:Y:S03]  /*5a10*/  MUFU.EX2 R101, R101 ;  /* 0x0000006500657308 */ /* 0x000e660000000800 */
[----:B------:R-:W-:Y:S01]  /*5a20*/  FMUL.FTZ R31, R3, R59 ;  /* 0x0000003b031f7220 */ /* 0x000fe20000410000 */
[----:B------:R-:W-:Y:S01]  /*5a30*/  IADD3 R3, R138, -0x1, RZ ;  /* 0xffffffff8a037810 */ /* 0x000fe20007ffe0ff */
[----:B------:R-:W2:Y:S01]  /*5a40*/  LDSM.16.MT88.4 R56, [R117+0x6400] ;  /* 0x006400007538783b */ /* 0x000ea20000004200 */
[----:B------:R-:W-:Y:S02]  /*5a50*/  FADD.FTZ R93, R93, R84 ;  /* 0x000000545d5d7221 */ /* 0x000fe40000010000 */
[----:B------:R-:W-:Y:S02]  /*5a60*/  MOV R138, R3 ;  /* 0x00000003008a7202 */ /* 0x000fe40000000f00 */
[C---:B---3--:R-:W-:Y:S01]  /*5a70*/  HMMA.16816.F32.BF16 R28, R80.reuse, R68, R28 ;  /* 0x00000044501c723c */ /* 0x048fe2000004181c */
[----:B------:R-:W-:Y:S02]  /*5a80*/  MUFU.EX2 R112, R112 ;  /* 0x0000007000707308 */ /* 0x000fe40000000800 */
[----:B------:R-:W-:Y:S01]  /*5a90*/  FADD.FTZ R92, R92, R93 ;  /* 0x0000005d5c5c7221 */ /* 0x000fe20000010000 */
[----:B------:R-:W-:Y:S04]  /*5aa0*/  MOV R3, R0 ;  /* 0x0000000000037202 */ /* 0x000fe80000000f00 */
[C---:B------:R-:W-:Y:S01]  /*5ab0*/  HMMA.16816.F32.BF16 R32, R80.reuse, R70, R32 ;  /* 0x000000465020723c */ /* 0x040fe20000041820 */
[----:B------:R-:W-:Y:S02]  /*5ac0*/  LDSM.16.MT88.4 R68, [R116+0x6c00] ;  /* 0x006c00007444783b */ /* 0x000fe40000004200 */
[----:B------:R-:W-:Y:S05]  /*5ad0*/  MUFU.EX2 R107, R107 ;  /* 0x0000006b006b7308 */ /* 0x000fea0000000800 */
[C---:B-1----:R-:W-:Y:S05]  /*5ae0*/  HMMA.16816.F32.BF16 R36, R80.reuse, R60, R36 ;  /* 0x0000003c5024723c */ /* 0x042fea0000041824 */
[----:B------:R-:W-:Y:S03]  /*5af0*/  MUFU.EX2 R103, R103 ;  /* 0x0000006700677308 */ /* 0x000fe60000000800 */
[C---:B------:R-:W-:Y:S01]  /*5b00*/  HMMA.16816.F32.BF16 R40, R80.reuse, R62, R40 ;  /* 0x0000003e5028723c */ /* 0x040fe20000041828 */
[----:B------:R-:W1:Y:S06]  /*5b10*/  LDSM.16.MT88.4 R60, [R116+0x6400] ;  /* 0x00640000743c783b */ /* 0x000e6c0000004200 */
[----:B------:R-:W3:Y:S01]  /*5b20*/  MUFU.EX2 R106, R106 ;  /* 0x0000006a006a7308 */ /* 0x000ee20000000800 */
[C---:B----4-:R-:W-:Y:S07]  /*5b30*/  HMMA.16816.F32.BF16 R44, R80.reuse, R52, R44 ;  /* 0x00000034502c723c */ /* 0x050fee000004182c */
[----:B-----5:R-:W-:Y:S01]  /*5b40*/  F2FP.BF16.PACK_AB R52, R100, R97 ;  /* 0x000000616434723e */ /* 0x020fe200000010ff */
[----:B------:R-:W-:Y:S01]  /*5b50*/  HMMA.16816.F32.BF16 R48, R80, R54, R48 ;  /* 0x000000365030723c */ /* 0x000fe20000041830 */
[----:B------:R-:W-:Y:S03]  /*5b60*/  MUFU.EX2 R111, R111 ;  /* 0x0000006f006f7308 */ /* 0x000fe60000000800 */
[C---:B--2---:R-:W-:Y:S01]  /*5b70*/  F2FP.BF16.PACK_AB R53, R102.reuse, R99 ;  /* 0x000000636635723e */ /* 0x044fe200000010ff */
[----:B------:R-:W-:Y:S02]  /*5b80*/  FADD.FTZ R99, R99, R92 ;  /* 0x0000005c63637221 */ /* 0x000fe40000010000 */
[----:B------:R-:W-:Y:S02]  /*5b90*/  F2FP.BF16.PACK_AB R54, R101, R104 ;  /* 0x000000686536723e */ /* 0x000fe400000010ff */
[----:B------:R-:W-:Y:S02]  /*5ba0*/  FADD.FTZ R102, R102, R99 ;  /* 0x0000006366667221 */ /* 0x000fe40000010000 */
[----:B------:R-:W-:Y:S01]  /*5bb0*/  MUFU.EX2 R114, R114 ;  /* 0x0000007200727308 */ /* 0x000fe20000000800 */
[C---:B---3--:R-:W-:Y:S01]  /*5bc0*/  F2FP.BF16.PACK_AB R55, R106.reuse, R103 ;  /* 0x000000676a37723e */ /* 0x048fe200000010ff */
[----:B------:R-:W-:Y:S04]  /*5bd0*/  FADD.FTZ R103, R103, R102 ;  /* 0x0000006667677221 */ /* 0x000fe80000010000 */
[----:B------:R-:W-:Y:S04]  /*5be0*/  FADD.FTZ R106, R106, R103 ;  /* 0x000000676a6a7221 */ /* 0x000fe80000010000 */
[----:B------:R-:W-:Y:S01]  /*5bf0*/  MUFU.EX2 R146, R146 ;  /* 0x0000009200927308 */ /* 0x000fe20000000800 */
[C---:B------:R-:W-:Y:S08]  /*5c00*/  HMMA.16816.F32.BF16 R4, R52.reuse, R56, R4 ;  /* 0x000000383404723c */ /* 0x040ff00000041804 */
[C---:B------:R-:W-:Y:S01]  /*5c10*/  HMMA.16816.F32.BF16 R8, R52.reuse, R58, R8 ;  /* 0x0000003a3408723c */ /* 0x040fe20000041808 */
[----:B------:R-:W2:Y:S01]  /*5c20*/  LDSM.16.MT88.4 R56, [R117+0x7400] ;  /* 0x007400007538783b */ /* 0x000ea20000004200 */
[----:B------:R-:W3:Y:S06]  /*5c30*/  MUFU.EX2 R113, R113 ;  /* 0x0000007100717308 */ /* 0x000eec0000000800 */
[C---:B-1----:R-:W-:Y:S04]  /*5c40*/  HMMA.16816.F32.BF16 R12, R52.reuse, R60, R12 ;  /* 0x0000003c340c723c */ /* 0x042fe8000004180c */
[----:B------:R-:W-:Y:S04]  /*5c50*/  MUFU.EX2 R115, R115 ;  /* 0x0000007300737308 */ /* 0x000fe80000000800 */
[C---:B------:R-:W-:Y:S01]  /*5c60*/  HMMA.16816.F32.BF16 R16, R52.reuse, R62, R16 ;  /* 0x0000003e3410723c */ /* 0x040fe20000041810 */
[----:B------:R-:W1:Y:S05]  /*5c70*/  LDSM.16.MT88.4 R60, [R116+0x7400] ;  /* 0x00740000743c783b */ /* 0x000e6a0000004200 */
[----:B------:R-:W4:Y:S01]  /*5c80*/  MUFU.EX2 R144, R144 ;  /* 0x0000009000907308 */ /* 0x000f220000000800 */
[----:B---3--:R-:W-:Y:S09]  /*5c90*/  F2FP.BF16.PACK_AB R88, R113, R146 ;  /* 0x000000927158723e */ /* 0x008ff200000010ff */
[----:B------:R-:W-:Y:S01]  /*5ca0*/  MUFU.EX2 R131, R131 ;  /* 0x0000008300837308 */ /* 0x000fe20000000800 */
[C---:B--2---:R-:W-:Y:S09]  /*5cb0*/  HMMA.16816.F32.BF16 R20, R52.reuse, R56, R20 ;  /* 0x000000383414723c */ /* 0x044ff20000041814 */
[----:B------:R-:W2:Y:S01]  /*5cc0*/  MUFU.EX2 R98, R98 ;  /* 0x0000006200627308 */ /* 0x000ea20000000800 */
[C---:B------:R-:W-:Y:S01]  /*5cd0*/  HMMA.16816.F32.BF16 R24, R52.reuse, R58, R24 ;  /* 0x0000003a3418723c */ /* 0x040fe20000041818 */
[----:B------:R-:W3:Y:S08]  /*5ce0*/  LDSM.16.MT88.4 R56, [R117+0x8400] ;  /* 0x008400007538783b */ /* 0x000ef00000004200 */
[----:B------:R5:W-:Y:S01]  /*5cf0*/  MUFU.EX2 R85, R86 ;  /* 0x0000005600557308 */ /* 0x000be20000000800 */
[C---:B-1----:R-:W-:Y:S09]  /*5d00*/  HMMA.16816.F32.BF16 R28, R52.reuse, R60, R28 ;  /* 0x0000003c341c723c */ /* 0x042ff2000004181c */
[----:B------:R-:W1:Y:S01]  /*5d10*/  MUFU.EX2 R96, R96 ;  /* 0x0000006000607308 */ /* 0x000e620000000800 */
[C---:B------:R-:W-:Y:S01]  /*5d20*/  HMMA.16816.F32.BF16 R32, R52.reuse, R62, R32 ;  /* 0x0000003e3420723c */ /* 0x040fe20000041820 */
[----:B------:R-:W3:Y:S02]  /*5d30*/  LDSM.16.MT88.4 R60, [R116+0x8400] ;  /* 0x00840000743c783b */ /* 0x000ee40000004200 */
[----:B-----5:R-:W-:Y:S01]  /*5d40*/  FADD.FTZ R86, R89, R90 ;  /* 0x0000005a59567221 */ /* 0x020fe20000010000 */
[----:B----4-:R-:W-:Y:S02]  /*5d50*/  F2FP.BF16.PACK_AB R89, R144, R115 ;  /* 0x000000739059723e */ /* 0x010fe400000010ff */
[----:B--2---:R-:W-:Y:S01]  /*5d60*/  F2FP.BF16.PACK_AB R90, R98, R131 ;  /* 0x00000083625a723e */ /* 0x004fe200000010ff */
[----:B------:R-:W-:Y:S05]  /*5d70*/  FADD.FTZ R95, R95, R86 ;  /* 0x000000565f5f7221 */ /* 0x000fea0000010000 */
[----:B------:R-:W-:Y:S01]  /*5d80*/  FADD.FTZ R94, R94, R95 ;  /* 0x0000005f5e5e7221 */ /* 0x000fe20000010000 */
[----:B-1----:R-:W-:Y:S03]  /*5d90*/  F2FP.BF16.PACK_AB R91, R96, R85 ;  /* 0x00000055605b723e */ /* 0x002fe600000010ff */
[----:B------:R-:W-:Y:S01]  /*5da0*/  FADD.FTZ R97, R97, R94 ;  /* 0x0000005e61617221 */ /* 0x000fe20000010000 */
[C---:B---3--:R-:W-:Y:S03]  /*5db0*/  HMMA.16816.F32.BF16 R36, R52.reuse, R56, R36 ;  /* 0x000000383424723c */ /* 0x048fe60000041824 */
[----:B------:R-:W-:Y:S04]  /*5dc0*/  FADD.FTZ R97, R100, R97 ;  /* 0x0000006164617221 */ /* 0x000fe80000010000 */
[----:B------:R-:W-:Y:S01]  /*5dd0*/  FADD.FTZ R104, R104, R97 ;  /* 0x0000006168687221 */ /* 0x000fe20000010000 */
[C---:B------:R-:W-:Y:S01]  /*5de0*/  HMMA.16816.F32.BF16 R40, R52.reuse, R58, R40 ;  /* 0x0000003a3428723c */ /* 0x040fe20000041828 */
[----:B------:R-:W1:Y:S03]  /*5df0*/  LDSM.16.MT88.4 R56, [R117+0x6800] ;  /* 0x006800007538783b */ /* 0x000e660000004200 */
[----:B------:R-:W-:Y:S04]  /*5e00*/  FADD.FTZ R104, R101, R104 ;  /* 0x0000006865687221 */ /* 0x000fe80000010000 */
[C---:B------:R-:W-:Y:S08]  /*5e10*/  HMMA.16816.F32.BF16 R44, R52.reuse, R60, R44 ;  /* 0x0000003c342c723c */ /* 0x040ff0000004182c */
        /* <DEDUP_REMOVED lines=21> */
[C---:B--2---:R-:W-:Y:S04]  /*5f70*/  HMMA.16816.F32.BF16 R12, R52.reuse, R60, R12 ;  /* 0x0000003c340c723c */ /* 0x044fe8000004180c */
[----:B------:R-:W-:Y:S02]  /*5f80*/  FADD.FTZ R131, R131, R146 ;  /* 0x0000009283837221 */ /* 0x000fe40000010000 */
[----:B------:R-:W-:Y:S02]  /*5f90*/  FADD.FTZ R85, R85, R144 ;  /* 0x0000009055557221 */ /* 0x000fe40000010000 */
[C---:B------:R-:W-:Y:S01]  /*5fa0*/  HMMA.16816.F32.BF16 R16, R52.reuse, R62, R16 ;  /* 0x0000003e3410723c */ /* 0x040fe20000041810 */
[----:B------:R-:W2:Y:S03]  /*5fb0*/  LDSM.16.MT88.4 R60, [R116+0x7800] ;  /* 0x00780000743c783b */ /* 0x000ea60000004200 */
[----:B------:R-:W-:Y:S02]  /*5fc0*/  FADD.FTZ R139, R98, R131 ;  /* 0x00000083628b7221 */ /* 0x000fe40000010000 */
[----:B------:R-:W-:Y:S02]  /*5fd0*/  FADD.FTZ R140, R96, R85 ;  /* 0x00000055608c7221 */ /* 0x000fe40000010000 */
        /* <DEDUP_REMOVED lines=11> */
[----:B------:R-:W2:Y:S07]  /*6090*/  LDSM.16.MT88.4 R52, [R116+0x7c00] ;  /* 0x007c00007434783b */ /* 0x000eae0000004200 */
[C---:B------:R-:W-:Y:S01]  /*60a0*/  HMMA.16816.F32.BF16 R80, R88.reuse, R76, R4 ;  /* 0x0000004c5850723c */ /* 0x040fe20000041804 */
[----:B------:R-:W3:Y:S07]  /*60b0*/  LDSM.16.MT88.4 R4, [R117+0x8c00] ;  /* 0x008c00007504783b */ /* 0x000eee0000004200 */
[C---:B------:R-:W-:Y:S01]  /*60c0*/  HMMA.16816.F32.BF16 R76, R88.reuse, R78, R8 ;  /* 0x0000004e584c723c */ /* 0x040fe20000041808 */
[----:B------:R-:W4:Y:S07]  /*60d0*/  LDSM.16.MT88.4 R8, [R116+0x8c00] ;  /* 0x008c00007408783b */ /* 0x000f2e0000004200 */
[C---:B------:R-:W-:Y:S08]  /*60e0*/  HMMA.16816.F32.BF16 R72, R88.reuse, R68, R12 ;  /* 0x000000445848723c */ /* 0x040ff0000004180c */
        /* <DEDUP_REMOVED lines=10> */
.L_x_4992:
        /* <DEDUP_REMOVED lines=63> */
[----:B------:R-:W-:Y:S01]  /*6580*/  FMUL.FTZ R36, R11, R36 ;  /* 0x000000240b247220 */ /* 0x000fe20000410000 */
[----:B------:R-:W-:Y:S01]  /*6590*/  F2FP.BF16.PACK_AB R76, R77, R76 ;  /* 0x0000004c4d4c723e */ /* 0x000fe200000010ff */
        /* <DEDUP_REMOVED lines=123> */
.L_x_4998:
[----:B------:R-:W-:Y:S05]  /*6d50*/  BSYNC B0 ;  /* 0x0000000000007941 */ /* 0x000fea0003800000 */
.L_x_4997:
        /* <DEDUP_REMOVED lines=36> */
.L_x_4999:
        /* <DEDUP_REMOVED lines=14> */
.L_x_6369:


//--------------------- .text._ZN5flash24flash_fwd_splitkv_kernelI23Flash_fwd_kernel_traitsILi96ELi64ELi64ELi4ELb0ELb0EN7cutlass10bfloat16_tE19Flash_kernel_traitsILi96ELi64ELi64ELi4ES3_EELb1ELb0ELb0ELb1ELb1ELb0ELb1ELb0EEEvNS_16Flash_fwd_paramsE --------------------------
	.section	.text._ZN5flash24flash_fwd_splitkv_kernelI23Flash_fwd_kernel_traitsILi96ELi64ELi64ELi4ELb0ELb0EN7cutlass10bfloat16_tE19Flash_kernel_traitsILi96ELi64ELi64ELi4ES3_EELb1ELb0ELb0ELb1ELb1ELb0ELb1ELb0EEEvNS_16Flash_fwd_paramsE,"ax",@progbits
	.sectioninfo	@"SHI_REGISTERS=168"
	.align	128
        .global         _ZN5flash24flash_fwd_splitkv_kernelI23Flash_fwd_kernel_traitsILi96ELi64ELi64ELi4ELb0ELb0EN7cutlass10bfloat16_tE19Flash_kernel_traitsILi96ELi64ELi64ELi4ES3_EELb1ELb0ELb0ELb1ELb1ELb0ELb1ELb0EEEvNS_16Flash_fwd_paramsE
        .type           _ZN5flash24flash_fwd_splitkv_kernelI23Flash_fwd_kernel_traitsILi96ELi64ELi64ELi4ELb0ELb0EN7cutlass10bfloat16_tE19Flash_kernel_traitsILi96ELi64ELi64ELi4ES3_EELb1ELb0ELb0ELb1ELb1ELb0ELb1ELb0EEEvNS_16Flash_fwd_paramsE,@function
        .size           _ZN5flash24flash_fwd_splitkv_kernelI23Flash_fwd_kernel_traitsILi96ELi64ELi64ELi4ELb0ELb0EN7cutlass10bfloat16_tE19Flash_kernel_traitsILi96ELi64ELi64ELi4ES3_EELb1ELb0ELb0ELb1ELb1ELb0ELb1ELb0EEEvNS_16Flash_fwd_paramsE,(.L_x_6370 - _ZN5flash24flash_fwd_splitkv_kernelI23Flash_fwd_kernel_traitsILi96ELi64ELi64ELi4ELb0ELb0EN7cutlass10bfloat16_tE19Flash_kernel_traitsILi96ELi64ELi64ELi4ES3_EELb1ELb0ELb0ELb1ELb1ELb0ELb1ELb0EEEvNS_16Flash_fwd_paramsE)
        .other          _ZN5flash24flash_fwd_splitkv_kernelI23Flash_fwd_kernel_traitsILi96ELi64ELi64ELi4ELb0ELb0EN7cutlass10bfloat16_tE19Flash_kernel_traitsILi96ELi64ELi64ELi4ES3_EELb1ELb0ELb0ELb1ELb1ELb0ELb1ELb0EEEvNS_16Flash_fwd_paramsE,@"STO_CUDA_ENTRY STV_DEFAULT"
_ZN5flash24flash_fwd_splitkv_kernelI23Flash_fwd_kernel_traitsILi96ELi64ELi64ELi4ELb0ELb0EN7cutlass10bfloat16_tE19Flash_kernel_traitsILi96ELi64ELi64ELi4ES3_EELb1ELb0ELb0ELb1ELb1ELb0ELb1ELb0EEEvNS_16Flash_fwd_paramsE:
.text._ZN5flash24flash_fwd_splitkv_kernelI23Flash_fwd_kernel_traitsILi96ELi64ELi64ELi4ELb0ELb0EN7cutlass10bfloat16_tE19Flash_kernel_traitsILi96ELi64ELi64ELi4ES3_EELb1ELb0ELb0ELb1ELb1ELb0ELb1ELb0EEEvNS_16Flash_fwd_paramsE:
        /* <DEDUP_REMOVED lines=72> */
[----:B------:R-:W2:Y:S01]  /*0480*/  S2R R0, SR_CTAID.Y ;  /* 0x0000000000007919 */ /* 0x000ea20000002600 */
[----:B------:R-:W-:-:S04]  /*0490*/  IADD3 R3, R82, 0x7f, RZ ;  /* 0x0000007f52037810 */ /* 0x000fc80007ffe0ff */
[----:B------:R-:W-:Y:S02]  /*04a0*/  IADD3 R2, R78, -c[0x0][0x214], R3 ;  /* 0x800085004e027a10 */ /* 0x000fe40007ffe003 */
[----:B------:R-:W-:Y:S02]  /*04b0*/  SHF.R.S32.HI R3, RZ, 0x1f, R4 ;  /* 0x0000001fff037819 */ /* 0x000fe40000011404 */
[----:B------:R-:W-:Y:S02]  /*04c0*/  IADD3 R2, R2, c[0x0][0x2e8], RZ ;  /* 0x0000ba0002027a10 */ /* 0x000fe40007ffe0ff */
[----:B------:R-:W-:Y:S02]  /*04d0*/  @P2 IADD3 R5, R5, 0x1, RZ ;  /* 0x0000000105052810 */ /* 0x000fe40007ffe0ff */
[----:B------:R-:W-:Y:S02]  /*04e0*/  SHF.R.S32.HI R85, RZ, 0x1f, R2 ;  /* 0x0000001fff557819 */ /* 0x000fe40000011402 */
[----:B------:R-:W-:Y:S01]  /*04f0*/  LEA.HI R3, R3, R4, RZ, 0x6 ;  /* 0x0000000403037211 */ /* 0x000fe200078f30ff */
[----:B------:R-:W-:Y:S01]  /*0500*/  @!P0 IMAD.MOV R5, RZ, RZ, -R5 ;  /* 0x000000ffff058224 */ /* 0x000fe200078e0a05 */
[----:B------:R-:W-:-:S02]  /*0510*/  @!P1 LOP3.LUT R5, RZ, c[0x0][0x10], RZ, 0x33, !PT ;  /* 0x00000400ff059a12 */ /* 0x000fc400078e33ff */
[----:B------:R-:W-:Y:S02]  /*0520*/  LEA.HI R85, R85, R2, RZ, 0x6 ;  /* 0x0000000255557211 */ /* 0x000fe400078f30ff */
[----:B------:R-:W-:Y:S02]  /*0530*/  SHF.R.S32.HI R3, RZ, 0x6, R3 ;  /* 0x00000006ff037819 */ /* 0x000fe40000011403 */
[----:B------:R-:W-:Y:S01]  /*0540*/  SHF.R.S32.HI R85, RZ, 0x6, R85 ;  /* 0x00000006ff557819 */ /* 0x000fe20000011455 */
        /* <DEDUP_REMOVED lines=10> */
[----:B------:R-:W-:Y:S01]  /*05f0*/  IMAD R5, R5, c[0x0][0x1c0], R8 ;  /* 0x0000700005057a24 */ /* 0x000fe200078e0208 */
[----:B------:R-:W-:Y:S02]  /*0600*/  IADD3 R7, -R82, c[0x0][0x214], RZ ;  /* 0x0000850052077a10 */ /* 0x000fe40007ffe1ff */
[----:B------:R-:W-:Y:S01]  /*0610*/  LOP3.LUT R4, R2, 0x3ffffff8, RZ, 0xc0, !PT ;  /* 0x3ffffff802047812 */ /* 0x000fe200078ec0ff */
[----:B------:R-:W-:Y:S01]  /*0620*/  IMAD R5, R5, c[0x0][0x214], R82 ;  /* 0x0000850005057a24 */ /* 0x000fe200078e0252 */
[----:B------:R-:W-:-:S03]  /*0630*/  SHF.R.S32.HI R0, RZ, 0x3, R2 ;  /* 0x00000003ff007819 */ /* 0x000fc60000011402 */
[----:B------:R-:W-:Y:S01]  /*0640*/  IMAD.IADD R4, R79, 0x1, -R4 ;  /* 0x000000014f047824 */ /* 0x000fe200078e0a04 */
[----:B------:R-:W-:Y:S01]  /*0650*/  IADD3 R6, R0, 0x10, RZ ;  /* 0x0000001000067810 */ /* 0x000fe20007ffe0ff */
[C---:B------:R-:W-:Y:S01]  /*0660*/  IMAD R2, R5.reuse, c[0x0][0x22c], RZ ;  /* 0x00008b0005027a24 */ /* 0x040fe200078e02ff */
[----:B------:R-:W-:Y:S01]  /*0670*/  SHF.R.S32.HI R9, RZ, 0x1f, R5 ;  /* 0x0000001fff097819 */ /* 0x000fe20000011405 */
[----:B------:R-:W-:Y:S01]  /*0680*/  IMAD.SHL.U32 R10, R4, 0x4, RZ ;  /* 0x00000004040a7824 */ /* 0x000fe200078e00ff */
[----:B------:R-:W-:Y:S02]  /*0690*/  IADD3 R4, R0, 0x20, RZ ;  /* 0x0000002000047810 */ /* 0x000fe40007ffe0ff */
[----:B------:R-:W-:Y:S02]  /*06a0*/  IADD3 R5, P0, R5, R0, RZ ;  /* 0x0000000005057210 */ /* 0x000fe40007f1e0ff */
[----:B------:R-:W-:Y:S02]  /*06b0*/  SHF.R.S32.HI R11, RZ, 0x1f, R10 ;  /* 0x0000001fff0b7819 */ /* 0x000fe4000001140a */
[----:B------:R-:W-:-:S02]  /*06c0*/  ISETP.GE.OR P3, PT, R6, R7, P5 ;  /* 0x000000070600720c */ /* 0x000fc40002f66670 */
[-C--:B------:R-:W-:Y:S01]  /*06d0*/  ISETP.GE.OR P2, PT, R4, R7.reuse, P5 ;  /* 0x000000070400720c */ /* 0x080fe20002f46670 */
[C---:B------:R-:W-:Y:S01]  /*06e0*/  IMAD.WIDE R10, R0.reuse, 0x60, R10 ;  /* 0x00000060000a7825 */ /* 0x040fe200078e020a */
[C---:B------:R-:W-:Y:S02]  /*06f0*/  ISETP.GE.OR P4, PT, R0.reuse, R7, P5 ;  /* 0x000000070000720c */ /* 0x040fe40002f86670 */
[C---:B------:R-:W-:Y:S02]  /*0700*/  LEA.HI.X.SX32 R4, R0.reuse, R9, 0x1, P0 ;  /* 0x0000000900047211 */ /* 0x040fe400000f0eff */
[----:B------:R-:W-:Y:S02]  /*0710*/  IADD3 R0, R0, 0x30, RZ ;  /* 0x0000003000007810 */ /* 0x000fe40007ffe0ff */
[----:B------:R-:W-:Y:S02]  /*0720*/  IADD3 R3, P1, R2, R10, RZ ;  /* 0x0000000a02037210 */ /* 0x000fe40007f3e0ff */
[----:B------:R-:W-:-:S02]  /*0730*/  ISETP.GE.OR P5, PT, R0, R7, P5 ;  /* 0x000000070000720c */ /* 0x000fc40002fa6670 */
[----:B------:R-:W-:Y:S02]  /*0740*/  LEA.HI.X.SX32 R2, R2, R11, 0x1, P1 ;  /* 0x0000000b02027211 */ /* 0x000fe400008f0eff */
[----:B------:R-:W-:Y:S01]  /*0750*/  LEA R10, P1, R3, c[0x0][0x1d8], 0x2 ;  /* 0x00007600030a7a11 */ /* 0x000fe200078210ff */
[----:B------:R-:W-:Y:S01]  /*0760*/  @!P4 IMAD.MOV.U32 R13, RZ, RZ, -0x800000 ;  /* 0xff800000ff0dc424 */ /* 0x000fe200078e00ff */
[----:B------:R-:W-:Y:S02]  /*0770*/  LEA R8, P0, R5, c[0x0][0x208], 0x2 ;  /* 0x0000820005087a11 */ /* 0x000fe400078010ff */
        /* <DEDUP_REMOVED lines=23> */
.L_x_5000:
        /* <DEDUP_REMOVED lines=19> */
.L_x_5001:
[----:B------:R-:W-:Y:S01]  /*0a20*/  IABS R5, c[0x0][0x2d0] ;  /* 0x0000b40000057a13 */ /* 0x000fe20000000000 */
[----:B------:R-:W-:Y:S05]  /*0a30*/  @P6 BRA `(.L_x_5002) ;  /* 0x0000048000006947 */ /* 0x000fea0003800000 */
[----:B------:R-:W2:Y:S01]  /*0a40*/  I2F.RP R9, R5 ;  /* 0x0000000500097306 */ /* 0x000ea20000209400 */
[----:B------:R-:W-:-:S07]  /*0a50*/  LEA R0, R85, 0xffffffc0, 0x6 ;  /* 0xffffffc055007811 */ /* 0x000fce00078e30ff */
[----:B--2---:R-:W2:Y:S02]  /*0a60*/  MUFU.RCP R6, R9 ;  /* 0x0000000900067308 */ /* 0x004ea40000001000 */
[----:B--2---:R-:W-:-:S06]  /*0a70*/  IADD3 R6, R6, 0xffffffe, RZ ;  /* 0x0ffffffe06067810 */ /* 0x004fcc0007ffe0ff */
[----:B------:R-:W2:Y:S02]  /*0a80*/  F2I.FTZ.U32.TRUNC.NTZ R7, R6 ;  /* 0x0000000600077305 */ /* 0x000ea4000021f000 */
[----:B-12---:R-:W-:Y:S02]  /*0a90*/  IMAD.MOV R2, RZ, RZ, -R7 ;  /* 0x000000ffff027224 */ /* 0x006fe400078e0a07 */
[----:B------:R-:W-:Y:S02]  /*0aa0*/  IMAD.MOV.U32 R6, RZ, RZ, RZ ;  /* 0x000000ffff067224 */ /* 0x000fe400078e00ff */
[----:B------:R-:W-:Y:S01]  /*0ab0*/  IMAD R3, R2, R5, RZ ;  /* 0x0000000502037224 */ /* 0x000fe200078e02ff */
[----:B------:R-:W-:-:S03]  /*0ac0*/  IABS R2, R0 ;  /* 0x0000000000027213 */ /* 0x000fc60000000000 */
[----:B-----5:R-:W-:Y:S01]  /*0ad0*/  IMAD.HI.U32 R4, R7, R3, R6 ;  /* 0x0000000307047227 */ /* 0x020fe200078e0006 */
        /* <DEDUP_REMOVED lines=11> */
[----:B------:R-:W-:-:S05]  /*0b90*/  @P2 IADD3 R4, R4, 0x1, RZ ;  /* 0x0000000104042810 */ /* 0x000fca0007ffe0ff */
[----:B------:R-:W-:-:S05]  /*0ba0*/  IMAD.MOV.U32 R3, RZ, RZ, R4 ;  /* 0x000000ffff037224 */ /* 0x000fca00078e0004 */
[----:B------:R-:W-:Y:S02]  /*0bb0*/  @!P0 IADD3 R3, -R3, RZ, RZ ;  /* 0x000000ff03038210 */ /* 0x000fe40007ffe1ff */
[----:B------:R-:W-:-:S05]  /*0bc0*/  @!P1 LOP3.LUT R3, RZ, c[0x0][0x2d0], RZ, 0x33, !PT ;  /* 0x0000b400ff039a12 */ /* 0x000fca00078e33ff */
[----:B------:R-:W-:-:S06]  /*0bd0*/  IMAD.WIDE R18, R3, 0x4, R126 ;  /* 0x0000000403127825 */ /* 0x000fcc00078e027e */
[----:B------:R-:W2:Y:S01]  /*0be0*/  LDG.E R18, [R18.64] ;  /* 0x0000000a12127981 */ /* 0x000ea2000c1e1900 */
[----:B------:R-:W-:Y:S01]  /*0bf0*/  IABS R2, c[0x0][0x1c8] ;  /* 0x0000720000027a13 */ /* 0x000fe20000000000 */
[----:B------:R-:W-:-:S03]  /*0c00*/  IMAD.MOV R3, RZ, RZ, -R3 ;  /* 0x000000ffff037224 */ /* 0x000fc600078e0a03 */
[----:B------:R-:W1:Y:S01]  /*0c10*/  I2F.RP R7, R2 ;  /* 0x0000000200077306 */ /* 0x000e620000209400 */
[----:B------:R-:W-:-:S07]  /*0c20*/  IMAD R0, R3, c[0x0][0x2d0], R0 ;  /* 0x0000b40003007a24 */ /* 0x000fce00078e0200 */
[----:B-1----:R-:W1:Y:S02]  /*0c30*/  MUFU.RCP R10, R7 ;  /* 0x00000007000a7308 */ /* 0x002e640000001000 */
[----:B-1----:R-:W-:-:S06]  /*0c40*/  IADD3 R10, R10, 0xffffffe, RZ ;  /* 0x0ffffffe0a0a7810 */ /* 0x002fcc0007ffe0ff */
[----:B------:R-:W1:Y:S02]  /*0c50*/  F2I.FTZ.U32.TRUNC.NTZ R11, R10 ;  /* 0x0000000a000b7305 */ /* 0x000e64000021f000 */
[----:B-1----:R-:W-:Y:S01]  /*0c60*/  IMAD.MOV R4, RZ, RZ, -R11 ;  /* 0x000000ffff047224 */ /* 0x002fe200078e0a0b */
[----:B------:R-:W-:-:S03]  /*0c70*/  MOV R10, RZ ;  /* 0x000000ff000a7202 */ /* 0x000fc60000000f00 */
[----:B------:R-:W-:Y:S01]  /*0c80*/  IMAD R6, R4, R2, RZ ;  /* 0x0000000204067224 */ /* 0x000fe200078e02ff */
[----:B------:R-:W-:-:S03]  /*0c90*/  IABS R4, R8 ;  /* 0x0000000800047213 */ /* 0x000fc60000000000 */
[----:B------:R-:W-:-:S06]  /*0ca0*/  IMAD.HI.U32 R11, R11, R6, R10 ;  /* 0x000000060b0b7227 */ /* 0x000fcc00078e000a */
        /* <DEDUP_REMOVED lines=33> */
.L_x_5002:
[----:B------:R-:W-:Y:S01]  /*0ec0*/  IABS R10, c[0x0][0x1c8] ;  /* 0x00007200000a7a13 */ /* 0x000fe20000000000 */
[----:B------:R-:W-:Y:S01]  /*0ed0*/  IMAD.MOV.U32 R6, RZ, RZ, RZ ;  /* 0x000000ffff067224 */ /* 0x000fe200078e00ff */
[----:B-----5:R-:W-:Y:S02]  /*0ee0*/  SHF.R.S32.HI R17, RZ, 0x1f, R4 ;  /* 0x0000001fff117819 */ /* 0x020fe40000011404 */
[----:B-1----:R-:W1:Y:S08]  /*0ef0*/  I2F.RP R3, R10 ;  /* 0x0000000a00037306 */ /* 0x002e700000209400 */
        /* <DEDUP_REMOVED lines=8> */
[----:B------:R-:W-:-:S04]  /*0f80*/  SHF.R.S32.HI R7, RZ, 0x1f, R15 ;  /* 0x0000001fff077819 */ /* 0x000fc8000001140f */
[----:B------:R-:W-:-:S05]  /*0f90*/  IADD3 R3, -R6, RZ, RZ ;  /* 0x000000ff06037210 */ /* 0x000fca0007ffe1ff */
[----:B------:R-:W-:Y:S01]  /*0fa0*/  IMAD R3, R10, R3, R0 ;  /* 0x000000030a037224 */ /* 0x000fe200078e0200 */
[----:B------:R-:W-:-:S04]  /*0fb0*/  LEA R0, R85, 0xffffffc0, 0x6 ;  /* 0xffffffc055007811 */ /* 0x000fc800078e30ff */
[----:B------:R-:W-:Y:S02]  /*0fc0*/  ISETP.GT.U32.AND P0, PT, R10, R3, PT ;  /* 0x000000030a00720c */ /* 0x000fe40003f04070 */
[----:B------:R-:W-:Y:S02]  /*0fd0*/  SHF.R.S32.HI R2, RZ, 0x1f, R0 ;  /* 0x0000001fff027819 */ /* 0x000fe40000011400 */
[----:B------:R-:W-:-:S04]  /*0fe0*/  IADD3 R12, P1, R15, R0, RZ ;  /* 0x000000000f0c7210 */ /* 0x000fc80007f3e0ff */
[----:B------:R-:W-:-:S05]  /*0ff0*/  IADD3.X R9, R7, R2, RZ, P1, !PT ;  /* 0x0000000207097210 */ /* 0x000fca0000ffe4ff */
[----:B------:R-:W-:Y:S01]  /*1000*/  @!P0 IMAD.IADD R3, R3, 0x1, -R10 ;  /* 0x0000000103038824 */ /* 0x000fe200078e0a0a */
[----:B------:R-:W-:Y:S01]  /*1010*/  @!P0 IADD3 R6, R6, 0x1, RZ ;  /* 0x0000000106068810 */ /* 0x000fe20007ffe0ff */
[----:B------:R-:W-:Y:S01]  /*1020*/  IMAD R9, R9, c[0x0][0x198], RZ ;  /* 0x0000660009097a24 */ /* 0x000fe200078e02ff */
[----:B------:R-:W-:Y:S02]  /*1030*/  ISETP.NE.AND P0, PT, RZ, c[0x0][0x1c8], PT ;  /* 0x00007200ff007a0c */ /* 0x000fe40003f05270 */
[----:B------:R-:W-:Y:S01]  /*1040*/  ISETP.GE.U32.AND P2, PT, R3, R10, PT ;  /* 0x0000000a0300720c */ /* 0x000fe20003f46070 */
[----:B------:R-:W-:Y:S01]  /*1050*/  IMAD R10, R7, c[0x0][0x1a0], RZ ;  /* 0x00006800070a7a24 */ /* 0x000fe200078e02ff */
[----:B------:R-:W-:Y:S01]  /*1060*/  LOP3.LUT R3, R8, c[0x0][0x1c8], RZ, 0x3c, !PT ;  /* 0x0000720008037a12 */ /* 0x000fe200078e3cff */
[----:B------:R-:W-:Y:S02]  /*1070*/  IMAD R7, R17, c[0x0][0x180], RZ ;  /* 0x0000600011077a24 */ /* 0x000fe400078e02ff */
[----:B------:R-:W-:Y:S01]  /*1080*/  IMAD R10, R15, c[0x0][0x1a4], R10 ;  /* 0x000069000f0a7a24 */ /* 0x000fe200078e020a */
[----:B------:R-:W-:Y:S01]  /*1090*/  ISETP.GE.AND P1, PT, R3, RZ, PT ;  /* 0x000000ff0300720c */ /* 0x000fe20003f26270 */
[----:B------:R-:W-:-:S02]  /*10a0*/  IMAD R3, R12, c[0x0][0x19c], R9 ;  /* 0x000067000c037a24 */ /* 0x000fc400078e0209 */
[----:B------:R-:W-:-:S04]  /*10b0*/  IMAD.WIDE.U32 R12, R12, c[0x0][0x198], RZ ;  /* 0x000066000c0c7a25 */ /* 0x000fc800078e00ff */
[----:B------:R-:W-:Y:S01]  /*10c0*/  @P2 IADD3 R6, R6, 0x1, RZ ;  /* 0x0000000106062810 */ /* 0x000fe20007ffe0ff */
[----:B------:R-:W-:Y:S02]  /*10d0*/  IMAD.IADD R13, R13, 0x1, R3 ;  /* 0x000000010d0d7824 */ /* 0x000fe400078e0203 */
[C---:B------:R-:W-:Y:S02]  /*10e0*/  IMAD R7, R4.reuse, c[0x0][0x184], R7 ;  /* 0x0000610004077a24 */ /* 0x040fe400078e0207 */
[----:B------:R-:W-:Y:S01]  /*10f0*/  IMAD.WIDE.U32 R12, R4, c[0x0][0x180], R12 ;  /* 0x00006000040c7a25 */ /* 0x000fe200078e000c */
[----:B------:R-:W-:Y:S02]  /*1100*/  @!P1 IADD3 R6, -R6, RZ, RZ ;  /* 0x000000ff06069210 */ /* 0x000fe40007ffe1ff */
[----:B------:R-:W-:Y:S01]  /*1110*/  @!P0 LOP3.LUT R6, RZ, c[0x0][0x1c8], RZ, 0x33, !PT ;  /* 0x00007200ff068a12 */ /* 0x000fe200078e33ff */
[----:B------:R-:W-:Y:S01]  /*1120*/  IMAD.WIDE.U32 R14, R15, c[0x0][0x1a0], RZ ;  /* 0x000068000f0e7a25 */ /* 0x000fe200078e00ff */
[----:B------:R-:W-:-:S02]  /*1130*/  IADD3 R13, R13, R7, RZ ;  /* 0x000000070d0d7210 */ /* 0x000fc40007ffe0ff */
[----:B------:R-:W-:Y:S01]  /*1140*/  SHF.R.S32.HI R3, RZ, 0x1f, R6 ;  /* 0x0000001fff037819 */ /* 0x000fe20000011406 */
[----:B------:R-:W-:Y:S02]  /*1150*/  IMAD.IADD R11, R15, 0x1, R10 ;  /* 0x000000010f0b7824 */ /* 0x000fe400078e020a */
[----:B------:R-:W-:Y:S02]  /*1160*/  IMAD R17, R17, c[0x0][0x188], RZ ;  /* 0x0000620011117a24 */ /* 0x000fe400078e02ff */
[----:B------:R-:W-:Y:S02]  /*1170*/  IMAD.MOV.U32 R10, RZ, RZ, R14 ;  /* 0x000000ffff0a7224 */ /* 0x000fe400078e000e */
[----:B------:R-:W-:Y:S02]  /*1180*/  IMAD R7, R3, c[0x0][0x1b0], RZ ;  /* 0x00006c0003077a24 */ /* 0x000fe400078e02ff */
[C---:B------:R-:W-:Y:S02]  /*1190*/  IMAD R17, R4.reuse, c[0x0][0x18c], R17 ;  /* 0x0000630004117a24 */ /* 0x040fe400078e0211 */
[----:B------:R-:W-:-:S04]  /*11a0*/  IMAD.WIDE.U32 R18, R4, c[0x0][0x188], R10 ;  /* 0x0000620004127a25 */ /* 0x000fc800078e000a */
[----:B------:R-:W-:Y:S01]  /*11b0*/  IMAD.WIDE.U32 R22, R6, c[0x0][0x1b0], R12 ;  /* 0x00006c0006167a25 */ /* 0x000fe200078e000c */
[----:B------:R-:W-:-:S03]  /*11c0*/  IADD3 R17, R19, R17, RZ ;  /* 0x0000001113117210 */ /* 0x000fc60007ffe0ff */
[----:B------:R-:W-:-:S05]  /*11d0*/  IMAD R7, R6, c[0x0][0x1b4], R7 ;  /* 0x00006d0006077a24 */ /* 0x000fca00078e0207 */
[----:B------:R-:W-:Y:S02]  /*11e0*/  IADD3 R4, R23, R7, RZ ;  /* 0x0000000717047210 */ /* 0x000fe40007ffe0ff */
.L_x_5003:
[----:B------:R-:W-:Y:S01]  /*11f0*/  SHF.R.S32.HI R80, RZ, 0x1f, R79 ;  /* 0x0000001fff507819 */ /* 0x000fe2000001144f */
[----:B------:R-:W-:Y:S01]  /*1200*/  IMAD R3, R3, c[0x0][0x1b8], RZ ;  /* 0x00006e0003037a24 */ /* 0x000fe200078e02ff */
[----:B------:R-:W-:Y:S02]  /*1210*/  SHF.R.S32.HI R16, RZ, 0x1f, R125 ;  /* 0x0000001fff107819 */ /* 0x000fe4000001147d */
[-C--:B------:R-:W-:Y:S01]  /*1220*/  LEA.HI R19, R80, R79.reuse, RZ, 0x2 ;  /* 0x0000004f50137211 */ /* 0x080fe200078f10ff */
[----:B------:R-:W-:Y:S01]  /*1230*/  IMAD R3, R6, c[0x0][0x1bc], R3 ;  /* 0x00006f0006037a24 */ /* 0x000fe200078e0203 */
[----:B------:R-:W-:Y:S01]  /*1240*/  LEA.HI R26, R80, R79, RZ, 0x3 ;  /* 0x0000004f501a7211 */ /* 0x000fe200078f18ff */
[----:B------:R-:W-:Y:S01]  /*1250*/  IMAD R16, R16, c[0x0][0x178], RZ ;  /* 0x00005e0010107a24 */ /* 0x000fe200078e02ff */
[----:B------:R-:W-:Y:S02]  /*1260*/  LOP3.LUT R28, R19, 0xfffffffc, RZ, 0xc0, !PT ;  /* 0xfffffffc131c7812 */ /* 0x000fe400078ec0ff */
[----:B------:R-:W-:Y:S01]  /*1270*/  SHF.R.S32.HI R123, RZ, 0x3, R26 ;  /* 0x00000003ff7b7819 */ /* 0x000fe2000001141a */
[----:B------:R-:W-:Y:S01]  /*1280*/  IMAD R16, R125, c[0x0][0x17c], R16 ;  /* 0x00005f007d107a24 */ /* 0x000fe200078e0210 */
[----:B------:R-:W-:Y:S01]  /*1290*/  SHF.R.S32.HI R14, RZ, 0x2, R19 ;  /* 0x00000002ff0e7819 */ /* 0x000fe20000011413 */
[----:B------:R-:W-:Y:S01]  /*12a0*/  IMAD.IADD R28, R79, 0x1, -R28 ;  /* 0x000000014f1c7824 */ /* 0x000fe200078e0a1c */
[C---:B------:R-:W-:Y:S01]  /*12b0*/  LEA.HI R10, R26.reuse, R123, RZ, 0x1 ;  /* 0x0000007b1a0a7211 */ /* 0x040fe200078f08ff */
[----:B------:R-:W-:Y:S01]  /*12c0*/  IMAD.SHL.U32 R13, R123, 0x40, RZ ;  /* 0x000000407b0d7824 */ /* 0x000fe200078e00ff */
[----:B------:R-:W-:Y:S01]  /*12d0*/  LOP3.LUT R26, R26, 0xfffffff8, RZ, 0xc0, !PT ;  /* 0xfffffff81a1a7812 */ /* 0x000fe200078ec0ff */
[----:B------:R-:W-:Y:S01]  /*12e0*/  IMAD.SHL.U32 R28, R28, 0x8, RZ ;  /* 0x000000081c1c7824 */ /* 0x000fe200078e00ff */
[----:B------:R-:W-:-:S02]  /*12f0*/  LEA.HI R20, R80, R79, RZ, 0x4 ;  /* 0x0000004f50147211 */ /* 0x000fc400078f20ff */
[----:B------:R-:W-:Y:S02]  /*1300*/  LOP3.LUT R13, R13, 0xc0, RZ, 0xc0, !PT ;  /* 0x000000c00d0d7812 */ /* 0x000fe400078ec0ff */
[----:B------:R-:W-:Y:S02]  /*1310*/  LEA.HI R19, R19, R14, RZ, 0x1 ;  /* 0x0000000e13137211 */ /* 0x000fe400078f08ff */
[----:B------:R-:W-:Y:S02]  /*1320*/  LOP3.LUT R7, R13, 0x18, R28, 0xf8, !PT ;  /* 0x000000180d077812 */ /* 0x000fe400078ef81c */
[----:B------:R-:W-:Y:S01]  /*1330*/  SHF.R.U32.HI R12, RZ, 0x3, R13 ;  /* 0x00000003ff0c7819 */ /* 0x000fe2000001160d */
[----:B------:R-:W-:Y:S01]  /*1340*/  IMAD.IADD R13, R79, 0x1, -R26 ;  /* 0x000000014f0d7824 */ /* 0x000fe200078e0a1a */
[----:B------:R-:W-:Y:S02]  /*1350*/  SHF.R.S32.HI R11, RZ, 0x4, R20 ;  /* 0x00000004ff0b7819 */ /* 0x000fe40000011414 */
[----:B------:R-:W-:-:S02]  /*1360*/  LOP3.LUT R10, R10, 0xfffffffe, RZ, 0xc0, !PT ;  /* 0xfffffffe0a0a7812 */ /* 0x000fc400078ec0ff */
[----:B------:R-:W-:Y:S02]  /*1370*/  LOP3.LUT R19, R19, 0x7fffffe, RZ, 0xc0, !PT ;  /* 0x07fffffe13137812 */ /* 0x000fe400078ec0ff */
[----:B------:R-:W-:Y:S01]  /*1380*/  IADD3 R18, P0, R28, R18, RZ ;  /* 0x000000121c127210 */ /* 0x000fe20007f1e0ff */
[----:B------:R-:W-:Y:S01]  /*1390*/  IMAD.IADD R123, R123, 0x1, -R10 ;  /* 0x000000017b7b7824 */ /* 0x000fe200078e0a0a */
[----:B------:R-:W-:Y:S01]  /*13a0*/  SHF.R.S32.HI R29, RZ, 0x1f, R28 ;  /* 0x0000001fff1d7819 */ /* 0x000fe2000001141c */
[----:B------:R-:W-:Y:S01]  /*13b0*/  IMAD.IADD R26, R14, 0x1, -R19 ;  /* 0x000000010e1a7824 */ /* 0x000fe200078e0a13 */
[----:B------:R-:W-:Y:S02]  /*13c0*/  IADD3 R22, P1, R28, R22, RZ ;  /* 0x000000161c167210 */ /* 0x000fe40007f3e0ff */
[----:B------:R-:W-:Y:S01]  /*13d0*/  LEA.HI R124, R13, R13, RZ, 0x1 ;  /* 0x0000000d0d7c7211 */ /* 0x000fe200078f08ff */
[C---:B------:R-:W-:Y:S01]  /*13e0*/  IMAD.X R19, R29.reuse, 0x1, R17, P0 ;  /* 0x000000011d137824 */ /* 0x040fe200000e0611 */
[C---:B------:R-:W-:Y:S01]  /*13f0*/  LEA.HI R9, R20.reuse, R11, RZ, 0x1 ;  /* 0x0000000b14097211 */ /* 0x040fe200078f08ff */
[----:B------:R-:W-:Y:S01]  /*1400*/  IMAD.X R23, R29, 0x1, R4, P1 ;  /* 0x000000011d177824 */ /* 0x000fe200008e0604 */
[----:B------:R-:W-:Y:S01]  /*1410*/  LOP3.LUT R20, R20, 0xfffffff0, RZ, 0xc0, !PT ;  /* 0xfffffff014147812 */ /* 0x000fe200078ec0ff */
[----:B------:R-:W-:Y:S01]  /*1420*/  IMAD.WIDE.U32 R28, R125, c[0x0][0x178], R28 ;  /* 0x00005e007d1c7a25 */ /* 0x000fe200078e001c */
[----:B------:R-:W-:-:S02]  /*1430*/  LOP3.LUT R122, R124, 0xfffffffe, RZ, 0xc0, !PT ;  /* 0xfffffffe7c7a7812 */ /* 0x000fc400078ec0ff */
[----:B------:R-:W-:Y:S01]  /*1440*/  SHF.R.S32.HI R10, RZ, 0x1f, R8 ;  /* 0x0000001fff0a7819 */ /* 0x000fe20000011408 */
[----:B------:R-:W-:Y:S01]  /*1450*/  IMAD.IADD R20, R79, 0x1, -R20 ;  /* 0x000000014f147824 */ /* 0x000fe200078e0a14 */
[----:B------:R-:W-:Y:S01]  /*1460*/  SHF.R.S32.HI R15, RZ, 0x1f, R14 ;  /* 0x0000001fff0f7819 */ /* 0x000fe2000001140e */
[----:B------:R-:W-:Y:S01]  /*1470*/  IMAD.IADD R122, R13, 0x1, -R122 ;  /* 0x000000010d7a7824 */ /* 0x000fe200078e0a7a */
[----:B------:R-:W-:Y:S01]  /*1480*/  IADD3 R0, P0, R14, R0, RZ ;  /* 0x000000000e007210 */ /* 0x000fe20007f1e0ff */
[----:B------:R-:W-:Y:S01]  /*1490*/  IMAD.IADD R29, R29, 0x1, R16 ;  /* 0x000000011d1d7824 */ /* 0x000fe200078e0210 */
[----:B------:R-:W-:Y:S01]  /*14a0*/  LOP3.LUT R12, R7, R12, RZ, 0x3c, !PT ;  /* 0x0000000c070c7212 */ /* 0x000fe200078e3cff */
[----:B------:R-:W-:Y:S01]  /*14b0*/  IMAD R13, R10, c[0x0][0x1a8], RZ ;  /* 0x00006a000a0d7a24 */ /* 0x000fe200078e02ff */
[----:B------:R-:W-:Y:S01]  /*14c0*/  LEA.HI R7, R20, R20, RZ, 0x1 ;  /* 0x0000001414077211 */ /* 0x000fe200078f08ff */
[----:B------:R-:W-:Y:S01]  /*14d0*/  IMAD.WIDE.U32 R28, R8, c[0x0][0x1a8], R28 ;  /* 0x00006a00081c7a25 */ /* 0x000fe200078e001c */
[----:B------:R-:W-:-:S02]  /*14e0*/  LOP3.LUT R9, R9, 0xfffffffe, RZ, 0xc0, !PT ;  /* 0xfffffffe09097812 */ /* 0x000fc400078ec0ff */
[----:B------:R-:W-:Y:S01]  /*14f0*/  LOP3.LUT R77, R7, 0x7fffffe, RZ, 0xc0, !PT ;  /* 0x07fffffe074d7812 */ /* 0x000fe200078ec0ff */
[----:B------:R-:W-:Y:S01]  /*1500*/  IMAD R13, R8, c[0x0][0x1ac], R13 ;  /* 0x00006b00080d7a24 */ /* 0x000fe200078e020d */
[----:B------:R-:W-:Y:S01]  /*1510*/  LEA.HI R80, R80, R79, RZ, 0x5 ;  /* 0x0000004f50507211 */ /* 0x000fe200078f28ff */
[----:B------:R-:W-:Y:S01]  /*1520*/  IMAD.X R8, R15, 0x1, R2, P0 ;  /* 0x000000010f087824 */ /* 0x000fe200000e0602 */
[----:B------:R-:W-:Y:S01]  /*1530*/  SHF.R.S32.HI R2, RZ, 0x1, R7 ;  /* 0x00000001ff027819 */ /* 0x000fe20000011407 */
[----:B------:R-:W-:Y:S01]  /*1540*/  IMAD.WIDE R24, R25, 0x40, R14 ;  /* 0x0000004019187825 */ /* 0x000fe200078e020e */
[----:B------:R-:W-:Y:S02]  /*1550*/  SHF.R.S32.HI R7, RZ, 0x1f, R7 ;  /* 0x0000001fff077819 */ /* 0x000fe40000011407 */
[----:B------:R-:W-:Y:S01]  /*1560*/  SHF.R.S32.HI R81, RZ, 0x5, R80 ;  /* 0x00000005ff517819 */ /* 0x000fe20000011450 */
[----:B------:R-:W-:Y:S01]  /*1570*/  IMAD.IADD R29, R29, 0x1, R13 ;  /* 0x000000011d1d7824 */ /* 0x000fe200078e020d */
[----:B------:R-:W-:Y:S01]  /*1580*/  LEA.HI R7, R7, R2, RZ, 0x2 ;  /* 0x0000000207077211 */ /* 0x000fe200078f10ff */
[----:B------:R-:W-:Y:S01]  /*1590*/  IMAD R15, R15, c[0x0][0x198], RZ ;  /* 0x000066000f0f7a24 */ /* 0x000fe200078e02ff */
[----:B------:R-:W-:Y:S01]  /*15a0*/  SHF.R.S32.HI R124, RZ, 0x1, R124 ;  /* 0x00000001ff7c7819 */ /* 0x000fe2000001147c */
[----:B------:R-:W-:Y:S01]  /*15b0*/  IMAD R13, R25, c[0x0][0x190], RZ ;  /* 0x00006400190d7a24 */ /* 0x000fe200078e02ff */
[----:B------:R-:W-:Y:S01]  /*15c0*/  LOP3.LUT R7, R7, 0xfffffffc, RZ, 0xc0, !PT ;  /* 0xfffffffc07077812 */ /* 0x000fe200078ec0ff */
[----:B------:R-:W-:Y:S01]  /*15d0*/  IMAD.IADD R9, R11, 0x1, -R9 ;  /* 0x000000010b097824 */ /* 0x000fe200078e0a09 */
[----:B------:R-:W-:Y:S01]  /*15e0*/  SHF.R.S32.HI R11, RZ, 0x1f, R20 ;  /* 0x0000001fff0b7819 */ /* 0x000fe20000011414 */
[----:B------:R-:W-:-:S03]  /*15f0*/  IMAD.WIDE.U32 R18, R6, c[0x0][0x1b8], R18 ;  /* 0x00006e0006127a25 */ /* 0x000fc600078e0012 */
[----:B------:R-:W-:Y:S01]  /*1600*/  LEA.HI R4, R11, R20, RZ, 0x3 ;  /* 0x000000140b047211 */ /* 0x000fe200078f18ff */
[C---:B------:R-:W-:Y:S02]  /*1610*/  IMAD R15, R14.reuse, c[0x0][0x19c], R15 ;  /* 0x000067000e0f7a24 */ /* 0x040fe400078e020f */
[----:B------:R-:W-:-:S04]  /*1620*/  IMAD.WIDE.U32 R22, R14, c[0x0][0x198], R22 ;  /* 0x000066000e167a25 */ /* 0x000fc800078e0016 */
[----:B------:R-:W-:Y:S01]  /*1630*/  IMAD R13, R24, c[0x0][0x194], R13 ;  /* 0x00006500180d7a24 */ /* 0x000fe200078e020d */
[----:B------:R-:W-:Y:S01]  /*1640*/  LEA R128, P0, R22, c[0x0][0x168], 0x1 ;  /* 0x00005a0016807a11 */ /* 0x000fe200078008ff */
[----:B------:R-:W-:-:S04]  /*1650*/  IMAD.WIDE.U32 R24, R24, c[0x0][0x190], R28 ;  /* 0x0000640018187a25 */ /* 0x000fc800078e001c */
[----:B------:R-:W-:Y:S01]  /*1660*/  IMAD R11, R81, 0x8, R26 ;  /* 0x00000008510b7824 */ /* 0x000fe200078e021a */
[----:B------:R-:W-:Y:S01]  /*1670*/  LEA R14, P1, R24, c[0x0][0x160], 0x1 ;  /* 0x00005800180e7a11 */ /* 0x000fe200078208ff */
[----:B------:R-:W-:Y:S02]  /*1680*/  IMAD.IADD R19, R19, 0x1, R3 ;  /* 0x0000000113137824 */ /* 0x000fe400078e0203 */
[----:B------:R-:W-:Y:S02]  /*1690*/  IMAD.IADD R15, R23, 0x1, R15 ;  /* 0x00000001170f7824 */ /* 0x000fe400078e020f */
[----:B------:R-:W-:Y:S02]  /*16a0*/  IMAD.IADD R3, R2, 0x1, -R7 ;  /* 0x0000000102037824 */ /* 0x000fe400078e0a07 */
[----:B------:R-:W-:Y:S01]  /*16b0*/  IMAD.IADD R13, R25, 0x1, R13 ;  /* 0x00000001190d7824 */ /* 0x000fe200078e020d */
[----:B------:R-:W-:Y:S01]  /*16c0*/  LEA.HI.X R129, R22, c[0x0][0x16c], R15, 0x1, P0 ;  /* 0x00005b0016817a11 */ /* 0x000fe200000f0c0f */
[----:B------:R-:W-:-:S02]  /*16d0*/  IMAD.MOV.U32 R7, RZ, RZ, c[0x0][0x190] ;  /* 0x00006400ff077624 */ /* 0x000fc400078e00ff */
[----:B------:R-:W-:Y:S01]  /*16e0*/  IMAD.MOV.U32 R2, RZ, RZ, c[0x0][0x198] ;  /* 0x00006600ff027624 */ /* 0x000fe200078e00ff */
[----:B------:R-:W-:Y:S01]  /*16f0*/  LEA.HI.X R15, R24, c[0x0][0x164], R13, 0x1, P1 ;  /* 0x00005900180f7a11 */ /* 0x000fe200008f0c0d */
[----:B------:R-:W-:Y:S01]  /*1700*/  IMAD.U32 R11, R11, 0x20, R12 ;  /* 0x000000200b0b7824 */ /* 0x000fe200078e000c */
[----:B------:R-:W-:Y:S01]  /*1710*/  LOP3.LUT P1, RZ, R3, 0x2, RZ, 0xc0, !PT ;  /* 0x0000000203ff7812 */ /* 0x000fe2000782c0ff */
[----:B------:R-:W-:Y:S01]  /*1720*/  IMAD.IADD R77, R20, 0x1, -R77 ;  /* 0x00000001144d7824 */ /* 0x000fe200078e0a4d */
[C---:B------:R-:W-:Y:S01]  /*1730*/  LEA R20, P0, R7.reuse, R14, 0x6 ;  /* 0x0000000e07147211 */ /* 0x040fe200078030ff */
[----:B------:R-:W-:Y:S02]  /*1740*/  IMAD.MOV.U32 R10, RZ, RZ, c[0x0][0x194] ;  /* 0x00006500ff0a7624 */ /* 0x000fe400078e00ff */
[----:B------:R-:W-:Y:S02]  /*1750*/  IMAD.MOV.U32 R13, RZ, RZ, 0x6 ;  /* 0x00000006ff0d7424 */ /* 0x000fe400078e00ff */
[C---:B------:R-:W-:Y:S01]  /*1760*/  IMAD.SHL.U32 R6, R2.reuse, 0x40, RZ ;  /* 0x0000004002067824 */ /* 0x040fe200078e00ff */
[----:B------:R-:W-:Y:S01]  /*1770*/  LEA.HI.X R21, R7, R15, R10, 0x6, P0 ;  /* 0x0000000f07157211 */ /* 0x000fe200000f340a */
[----:B------:R-:W-:Y:S01]  /*1780*/  IMAD.SHL.U32 R121, R11, 0x2, RZ ;  /* 0x000000020b797824 */ /* 0x000fe200078e00ff */
[----:B------:R-:W-:Y:S01]  /*1790*/  SHF.L.U64.HI R119, R2, R13, c[0x0][0x19c] ;  /* 0x0000670002777619 */ /* 0x000fe2000001020d */
[----:B------:R-:W-:Y:S01]  /*17a0*/  IMAD R7, R8, c[0x0][0x1a0], RZ ;  /* 0x0000680008077a24 */ /* 0x000fe200078e02ff */
[----:B------:R-:W-:Y:S01]  /*17b0*/  IADD3 R16, P0, R6, R128, RZ ;  /* 0x0000008006107210 */ /* 0x000fe20007f1e0ff */
[----:B------:R-:W-:Y:S01]  /*17c0*/  IMAD.SHL.U32 R8, R124, 0x40, RZ ;  /* 0x000000407c087824 */ /* 0x000fe200078e00ff */
[----:B------:R-:W-:Y:S01]  /*17d0*/  @!PT LDS RZ, [RZ] ;  /* 0x00000000fffff984 */ /* 0x000fe20000000800 */
[----:B------:R-:W-:Y:S01]  /*17e0*/  @!PT LDS RZ, [RZ] ;  /* 0x00000000fffff984 */ /* 0x000fe20000000800 */
[----:B------:R-:W-:Y:S01]  /*17f0*/  @!PT LDS RZ, [RZ] ;  /* 0x00000000fffff984 */ /* 0x000fe20000000800 */
[----:B------:R1:W-:Y:S01]  /*1800*/  LDGSTS.E.BYPASS.LTC128B.128 [R121], [R14.64] ;  /* 0x000000000e797fae */ /* 0x0003e2000b901d4a */
[----:B------:R-:W-:-:S02]  /*1810*/  IMAD.SHL.U32 R11, R3, 0x40, RZ ;  /* 0x00000040030b7824 */ /* 0x000fc400078e00ff */
[----:B------:R-:W-:Y:S01]  /*1820*/  IMAD.X R17, R119, 0x1, R129, P0 ;  /* 0x0000000177117824 */ /* 0x000fe200000e0681 */
[----:B------:R1:W-:Y:S01]  /*1830*/  LDGSTS.E.BYPASS.LTC128B.128 [R121+0x1000], [R14.64+0x40] ;  /* 0x010000400e797fae */ /* 0x0003e2000b901d4a */
[----:B------:R-:W-:Y:S01]  /*1840*/  LOP3.LUT R8, R8, 0xc0, RZ, 0xc0, !PT ;  /* 0x000000c008087812 */ /* 0x000fe200078ec0ff */
[----:B------:R-:W-:Y:S01]  /*1850*/  IMAD.SHL.U32 R76, R4, 0x20, RZ ;  /* 0x00000020044c7824 */ /* 0x000fe200078e00ff */
[----:B------:R-:W-:Y:S01]  /*1860*/  LOP3.LUT R11, R11, 0xc0, RZ, 0xc0, !PT ;  /* 0x000000c00b0b7812 */ /* 0x000fe200078ec0ff */
[----:B------:R1:W-:Y:S01]  /*1870*/  LDGSTS.E.BYPASS.LTC128B.128 [R121+0x2000], [R14.64+0x80] ;  /* 0x020000800e797fae */ /* 0x0003e2000b901d4a */
[----:B------:R-:W-:Y:S02]  /*1880*/  IMAD.SHL.U32 R4, R9, 0x8, RZ ;  /* 0x0000000809047824 */ /* 0x000fe400078e00ff */
[C---:B------:R-:W-:Y:S01]  /*1890*/  IMAD R7, R0.reuse, c[0x0][0x1a4], R7 ;  /* 0x0000690000077a24 */ /* 0x040fe200078e0207 */
[----:B------:R2:W-:Y:S01]  /*18a0*/  LDGSTS.E.BYPASS.LTC128B.128 [R121+0x800], [R20.64] ;  /* 0x0080000014797fae */ /* 0x0005e2000b901d4a */
[----:B------:R-:W-:Y:S01]  /*18b0*/  IMAD.WIDE.U32 R18, R0, c[0x0][0x1a0], R18 ;  /* 0x0000680000127a25 */ /* 0x000fe200078e0012 */
[----:B------:R-:W-:-:S02]  /*18c0*/  LOP3.LUT R76, R76, 0xffffff00, RZ, 0xc0, !PT ;  /* 0xffffff004c4c7812 */ /* 0x000fc400078ec0ff */
[----:B------:R2:W-:Y:S01]  /*18d0*/  LDGSTS.E.BYPASS.LTC128B.128 [R121+0x1800], [R20.64+0x40] ;  /* 0x0180004014797fae */ /* 0x0005e2000b901d4a */
[----:B------:R-:W-:Y:S01]  /*18e0*/  IMAD R9, R9, 0x8, R122 ;  /* 0x0000000809097824 */ /* 0x000fe200078e027a */
[----:B------:R-:W-:Y:S02]  /*18f0*/  LEA R130, P0, R18, c[0x0][0x170], 0x1 ;  /* 0x00005c0012827a11 */ /* 0x000fe400078008ff */
[----:B------:R2:W-:Y:S04]  /*1900*/  LDGSTS.E.BYPASS.LTC128B.128 [R121+0x2800], [R20.64+0x80] ;  /* 0x0280008014797fae */ /* 0x0005e8000b901d4a */
[----:B------:R3:W-:Y:S04]  /*1910*/  LDGSTS.E.BYPASS.LTC128B.128 [R121+0x3000], [R128.64] ;  /* 0x0300000080797fae */ /* 0x0007e8000b901d4a */
[----:B------:R3:W-:Y:S04]  /*1920*/  LDGSTS.E.BYPASS.LTC128B.128 [R121+0x4000], [R128.64+0x40] ;  /* 0x0400004080797fae */ /* 0x0007e8000b901d4a */
[----:B------:R3:W-:Y:S01]  /*1930*/  LDGSTS.E.BYPASS.LTC128B.128 [R121+0x5000], [R128.64+0x80] ;  /* 0x0500008080797fae */ /* 0x0007e2000b901d4a */
[----:B-1----:R-:W-:-:S03]  /*1940*/  IMAD.SHL.U32 R15, R123, 0x8, RZ ;  /* 0x000000087b0f7824 */ /* 0x002fc600078e00ff */
[----:B------:R1:W-:Y:S04]  /*1950*/  LDGSTS.E.BYPASS.LTC128B.128 [R121+0x3800], [R16.64] ;  /* 0x0380000010797fae */ /* 0x0003e8000b901d4a */
[----:B------:R1:W-:Y:S01]  /*1960*/  LDGSTS.E.BYPASS.LTC128B.128 [R121+0x4800], [R16.64+0x40] ;  /* 0x0480004010797fae */ /* 0x0003e2000b901d4a */
[----:B------:R-:W-:Y:S02]  /*1970*/  LOP3.LUT R15, R8, 0x8, R15, 0xf8, !PT ;  /* 0x00000008080f7812 */ /* 0x000fe400078ef80f */
[----:B------:R-:W-:Y:S01]  /*1980*/  SHF.R.U32.HI R8, RZ, 0x3, R8 ;  /* 0x00000003ff087819 */ /* 0x000fe20000011608 */
[----:B------:R1:W-:Y:S03]  /*1990*/  LDGSTS.E.BYPASS.LTC128B.128 [R121+0x5800], [R16.64+0x80] ;  /* 0x0580008010797fae */ /* 0x0003e6000b901d4a */
[----:B------:R-:W-:Y:S01]  /*19a0*/  LOP3.LUT R0, R15, R8, RZ, 0x3c, !PT ;  /* 0x000000080f007212 */ /* 0x000fe200078e3cff */
[----:B------:R-:W0:Y:S01]  /*19b0*/  LDGDEPBAR ;  /* 0x00000000000079af */ /* 0x000e220000000000 */
[----:B------:R-:W-:Y:S01]  /*19c0*/  LOP3.LUT R8, R11, 0x8, R4, 0xf8, !PT ;  /* 0x000000080b087812 */ /* 0x000fe200078ef804 */
[----:B------:R-:W-:Y:S01]  /*19d0*/  IMAD.MOV.U32 R4, RZ, RZ, c[0x0][0x1a0] ;  /* 0x00006800ff047624 */ /* 0x000fe200078e00ff */
[----:B------:R-:W-:Y:S01]  /*19e0*/  SHF.R.U32.HI R15, RZ, 0x3, R11 ;  /* 0x00000003ff0f7819 */ /* 0x000fe2000001160b */
[----:B------:R-:W-:-:S02]  /*19f0*/  IMAD.IADD R11, R19, 0x1, R7 ;  /* 0x00000001130b7824 */ /* 0x000fc400078e0207 */
[----:B------:R-:W-:Y:S01]  /*1a00*/  IMAD.U32 R0, R9, 0x20, R0 ;  /* 0x0000002009007824 */ /* 0x000fe200078e0000 */
[----:B------:R-:W-:Y:S01]  /*1a10*/  LOP3.LUT R7, R8, R15, RZ, 0x3c, !PT ;  /* 0x0000000f08077212 */ /* 0x000fe200078e3cff */
[----:B------:R-:W-:Y:S01]  /*1a20*/  IMAD R8, R81, 0x200, R76 ;  /* 0x0000020051087824 */ /* 0x000fe200078e024c */
[----:B------:R-:W-:Y:S01]  /*1a30*/  LEA.HI.X R131, R18, c[0x0][0x174], R11, 0x1, P0 ;  /* 0x00005d0012837a11 */ /* 0x000fe200000f0c0b */
[----:B------:R-:W-:Y:S01]  /*1a40*/  IMAD.SHL.U32 R83, R0, 0x2, RZ ;  /* 0x0000000200537824 */ /* 0x000fe200078e00ff */
[C---:B------:R-:W-:Y:S01]  /*1a50*/  SHF.L.U64.HI R120, R4.reuse, R13, c[0x0][0x1a4] ;  /* 0x0000690004787619 */ /* 0x040fe2000001020d */
[----:B------:R-:W-:Y:S01]  /*1a60*/  IMAD R8, R77, 0x20, R8 ;  /* 0x000000204d087824 */ /* 0x000fe200078e0208 */
[----:B------:R-:W-:Y:S01]  /*1a70*/  LEA R10, P0, R4, R130, 0x6 ;  /* 0x00000082040a7211 */ /* 0x000fe200078030ff */
[----:B------:R-:W-:Y:S01]  /*1a80*/  IMAD.MOV.U32 R4, RZ, RZ, 0x20 ;  /* 0x00000020ff047424 */ /* 0x000fe200078e00ff */
[----:B------:R-:W-:Y:S01]  /*1a90*/  LEA R116, R0, 0x3000, 0x1 ;  /* 0x0000300000747811 */ /* 0x000fe200078e08ff */
[----:B------:R-:W-:Y:S01]  /*1aa0*/  IMAD.IADD R117, R7, 0x1, R8 ;  /* 0x0000000107757824 */ /* 0x000fe200078e0208 */
[----:B------:R-:W-:Y:S01]  /*1ab0*/  LOP3.LUT R0, R80, 0xffffffe0, RZ, 0xc0, !PT ;  /* 0xffffffe050007812 */ /* 0x000fe200078ec0ff */
[----:B------:R-:W-:Y:S01]  /*1ac0*/  IMAD.X R11, R120, 0x1, R131, P0 ;  /* 0x00000001780b7824 */ /* 0x000fe200000e0683 */
[----:B------:R-:W-:Y:S01]  /*1ad0*/  LOP3.LUT P0, RZ, R124, 0x2, RZ, 0xc0, !PT ;  /* 0x000000027cff7812 */ /* 0x000fe2000780c0ff */
[----:B------:R-:W-:-:S03]  /*1ae0*/  IMAD.SHL.U32 R117, R117, 0x2, RZ ;  /* 0x0000000275757824 */ /* 0x000fc600078e00ff */
[----:B------:R-:W-:Y:S01]  /*1af0*/  SEL R3, R4, 0xffffffe0, !P0 ;  /* 0xffffffe004037807 */ /* 0x000fe20004000000 */
[----:B------:R-:W-:-:S04]  /*1b00*/  DEPBAR.LE SB0, 0x0 ;  /* 0x000080000000791a */ /* 0x000fc80000000000 */
[----:B------:R-:W-:Y:S01]  /*1b10*/  BAR.SYNC.DEFER_BLOCKING 0x0 ;  /* 0x0000000000007b1d */ /* 0x000fe20000010000 */
[----:B------:R-:W-:Y:S01]  /*1b20*/  SEL R4, R4, 0xffffffe0, !P1 ;  /* 0xffffffe004047807 */ /* 0x000fe20004800000 */
[----:B------:R-:W-:Y:S02]  /*1b30*/  IMAD.IADD R114, R116, 0x1, R3 ;  /* 0x0000000174727824 */ /* 0x000fe400078e0203 */
[----:B------:R-:W-:Y:S02]  /*1b40*/  IMAD.IADD R3, R79, 0x1, -R0 ;  /* 0x000000014f037824 */ /* 0x000fe400078e0a00 */
[----:B------:R-:W-:Y:S02]  /*1b50*/  IMAD.IADD R115, R117, 0x1, R4 ;  /* 0x0000000175737824 */ /* 0x000fe400078e0204 */
[----:B------:R-:W-:Y:S01]  /*1b60*/  IMAD.SHL.U32 R79, R79, 0x2, RZ ;  /* 0x000000024f4f7824 */ /* 0x000fe200078e00ff */
[----:B------:R-:W-:-:S04]  /*1b70*/  SHF.R.S32.HI R0, RZ, 0x1f, R3 ;  /* 0x0000001fff007819 */ /* 0x000fc80000011403 */
[----:B------:R-:W-:Y:S01]  /*1b80*/  LEA.HI R0, R0, R3, RZ, 0x2 ;  /* 0x0000000300007211 */ /* 0x000fe200078f10ff */
[----:B------:R-:W-:-:S03]  /*1b90*/  IMAD R3, R81, 0x10, R82 ;  /* 0x0000001051037824 */ /* 0x000fc600078e0252 */
[----:B------:R-:W-:Y:S01]  /*1ba0*/  SHF.R.S32.HI R132, RZ, 0x2, R0 ;  /* 0x00000002ff847819 */ /* 0x000fe20000011400 */
        /* <DEDUP_REMOVED lines=13> */
[----:B------:R-:W3:Y:S04]  /*1c80*/  LDSM.16.M88.4 R56, [R83+0x3c00] ;  /* 0x003c00005338783b */ /* 0x000ee80000000200 */
[----:B------:R-:W-:Y:S04]  /*1c90*/  LDSM.16.M88.4 R52, [R114] ;  /* 0x000000007234783b */ /* 0x000fe80000000200 */
[----:B----4-:R-:W4:Y:S04]  /*1ca0*/  LDSM.16.M88.4 R8, [R115] ;  /* 0x000000007308783b */ /* 0x010f280000000200 */
[----:B------:R-:W4:Y:S04]  /*1cb0*/  LDSM.16.M88.4 R48, [R114+0x400] ;  /* 0x000400007230783b */ /* 0x000f280000000200 */
[----:B--2---:R-:W2:Y:S04]  /*1cc0*/  LDSM.16.M88.4 R20, [R114+0x800] ;  /* 0x000800007214783b */ /* 0x004ea80000000200 */
[----:B-1----:R-:W1:Y:S04]  /*1cd0*/  LDSM.16.M88.4 R16, [R114+0xc00] ;  /* 0x000c00007210783b */ /* 0x002e680000000200 */
[----:B------:R-:W-:Y:S01]  /*1ce0*/  LDSM.16.M88.4 R12, [R117+0x1000] ;  /* 0x00100000750c783b */ /* 0x000fe20000000200 */
[C---:B-----5:R-:W-:Y:S03]  /*1cf0*/  HMMA.16816.F32.BF16 R44, R60.reuse, R40, RZ ;  /* 0x000000283c2c723c */ /* 0x060fe600000418ff */
[----:B------:R-:W5:Y:S04]  /*1d00*/  LDSM.16.M88.4 R68, [R83+0x4000] ;  /* 0x004000005344783b */ /* 0x000f680000000200 */
[----:B------:R-:W-:Y:S01]  /*1d10*/  LDSM.16.M88.4 R72, [R115+0x1000] ;  /* 0x001000007348783b */ /* 0x000fe20000000200 */
[C---:B---3--:R-:W-:Y:S03]  /*1d20*/  HMMA.16816.F32.BF16 R36, R60.reuse, R32, RZ ;  /* 0x000000203c24723c */ /* 0x048fe600000418ff */
[----:B------:R-:W0:Y:S05]  /*1d30*/  LDGDEPBAR ;  /* 0x00000000000079af */ /* 0x000e2a0000000000 */
[C---:B------:R-:W-:Y:S08]  /*1d40*/  HMMA.16816.F32.BF16 R40, R60.reuse, R42, RZ ;  /* 0x0000002a3c28723c */ /* 0x040ff000000418ff */
[C---:B------:R-:W-:Y:S08]  /*1d50*/  HMMA.16816.F32.BF16 R32, R60.reuse, R34, RZ ;  /* 0x000000223c20723c */ /* 0x040ff000000418ff */
[C---:B------:R-:W-:Y:S08]  /*1d60*/  HMMA.16816.F32.BF16 R28, R60.reuse, R24, RZ ;  /* 0x000000183c1c723c */ /* 0x040ff000000418ff */
[C---:B------:R-:W-:Y:S08]  /*1d70*/  HMMA.16816.F32.BF16 R24, R60.reuse, R26, RZ ;  /* 0x0000001a3c18723c */ /* 0x040ff000000418ff */
[C---:B------:R-:W-:Y:S08]  /*1d80*/  HMMA.16816.F32.BF16 R64, R60.reuse, R56, RZ ;  /* 0x000000383c40723c */ /* 0x040ff000000418ff */
[----:B------:R-:W-:Y:S01]  /*1d90*/  HMMA.16816.F32.BF16 R60, R60, R58, RZ ;  /* 0x0000003a3c3c723c */ /* 0x000fe200000418ff */
[----:B------:R-:W3:Y:S07]  /*1da0*/  LDSM.16.M88.4 R56, [R83+0x4400] ;  /* 0x004400005338783b */ /* 0x000eee0000000200 */
[C---:B----4-:R-:W-:Y:S08]  /*1db0*/  HMMA.16816.F32.BF16 R44, R8.reuse, R52, R44 ;  /* 0x00000034082c723c */ /* 0x050ff0000004182c */
[C---:B------:R-:W-:Y:S01]  /*1dc0*/  HMMA.16816.F32.BF16 R40, R8.reuse, R54, R40 ;  /* 0x000000360828723c */ /* 0x040fe20000041828 */
[----:B------:R-:W4:Y:S07]  /*1dd0*/  LDSM.16.M88.4 R52, [R83+0x4800] ;  /* 0x004800005334783b */ /* 0x000f2e0000000200 */
[C---:B------:R-:W-:Y:S08]  /*1de0*/  HMMA.16816.F32.BF16 R36, R8.reuse, R48, R36 ;  /* 0x000000300824723c */ /* 0x040ff00000041824 */
[C---:B------:R-:W-:Y:S01]  /*1df0*/  HMMA.16816.F32.BF16 R32, R8.reuse, R50, R32 ;  /* 0x000000320820723c */ /* 0x040fe20000041820 */
[----:B------:R-:W3:Y:S07]  /*1e00*/  LDSM.16.M88.4 R48, [R83+0x4c00] ;  /* 0x004c00005330783b */ /* 0x000eee0000000200 */
[C---:B--2---:R-:W-:Y:S08]  /*1e10*/  HMMA.16816.F32.BF16 R28, R8.reuse, R20, R28 ;  /* 0x00000014081c723c */ /* 0x044ff0000004181c */
[C---:B------:R-:W-:Y:S01]  /*1e20*/  HMMA.16816.F32.BF16 R24, R8.reuse, R22, R24 ;  /* 0x000000160818723c */ /* 0x040fe20000041818 */
[----:B------:R-:W2:Y:S07]  /*1e30*/  LDSM.16.M88.4 R20, [R114+0x1000] ;  /* 0x001000007214783b */ /* 0x000eae0000000200 */
[C---:B-1----:R-:W-:Y:S08]  /*1e40*/  HMMA.16816.F32.BF16 R64, R8.reuse, R16, R64 ;  /* 0x000000100840723c */ /* 0x042ff00000041840 */
[----:B------:R-:W-:Y:S01]  /*1e50*/  HMMA.16816.F32.BF16 R60, R8, R18, R60 ;  /* 0x00000012083c723c */ /* 0x000fe2000004183c */
[----:B------:R-:W1:Y:S04]  /*1e60*/  LDSM.16.M88.4 R8, [R114+0x1800] ;  /* 0x001800007208783b */ /* 0x000e680000000200 */
[----:B------:R-:W1:Y:S03]  /*1e70*/  LDSM.16.M88.4 R16, [R114+0x1400] ;  /* 0x001400007210783b */ /* 0x000e660000000200 */
[C---:B-----5:R-:W-:Y:S08]  /*1e80*/  HMMA.16816.F32.BF16 R44, R12.reuse, R68, R44 ;  /* 0x000000440c2c723c */ /* 0x060ff0000004182c */
        /* <DEDUP_REMOVED lines=9> */
[----:B------:R-:W-:Y:S01]  /*1f20*/  HMMA.16816.F32.BF16 R60, R12, R50, R60 ;  /* 0x000000320c3c723c */ /* 0x000fe2000004183c */
[----:B------:R-:W3:Y:S04]  /*1f30*/  LDSM.16.M88.4 R12, [R117+0x2000] ;  /* 0x00200000750c783b */ /* 0x000ee80000000200 */
        /* <DEDUP_REMOVED lines=10> */
[C---:B---3--:R-:W-:Y:S07]  /*1fe0*/  HMMA.16816.F32.BF16 R44, R12.reuse, R56, R44 ;  /* 0x000000380c2c723c */ /* 0x048fee000004182c */
[----:B------:R-:W-:Y:S01]  /*1ff0*/  IMAD R56, R77, 0x20, R76 ;  /* 0x000000204d387824 */ /* 0x000fe200078e024c */
[----:B------:R-:W-:Y:S08]  /*2000*/  HMMA.16816.F32.BF16 R40, R12, R58, R40 ;  /* 0x0000003a0c28723c */ /* 0x000ff00000041828 */
[C---:B------:R-:W-:Y:S08]  /*2010*/  HMMA.16816.F32.BF16 R64, R72.reuse, R68, R64 ;  /* 0x000000444840723c */ /* 0x040ff00000041840 */
[----:B------:R-:W-:Y:S08]  /*2020*/  HMMA.16816.F32.BF16 R60, R72, R70, R60 ;  /* 0x00000046483c723c */ /* 0x000ff0000004183c */
[C---:B------:R-:W-:Y:S08]  /*2030*/  HMMA.16816.F32.BF16 R36, R12.reuse, R52, R36 ;  /* 0x000000340c24723c */ /* 0x040ff00000041824 */
[----:B------:R-:W-:Y:S01]  /*2040*/  HMMA.16816.F32.BF16 R32, R12, R54, R32 ;  /* 0x000000360c20723c */ /* 0x000fe20000041820 */
[----:B------:R-:W3:Y:S07]  /*2050*/  LDSM.16.M88.4 R52, [R114+0x2400] ;  /* 0x002400007234783b */ /* 0x000eee0000000200 */
[C---:B-1----:R-:W-:Y:S08]  /*2060*/  HMMA.16816.F32.BF16 R44, R8.reuse, R20, R44 ;  /* 0x00000014082c723c */ /* 0x042ff0000004182c */
[----:B------:R-:W-:Y:S01]  /*2070*/  HMMA.16816.F32.BF16 R40, R8, R22, R40 ;  /* 0x000000160828723c */ /* 0x000fe20000041828 */
[----:B------:R-:W1:Y:S07]  /*2080*/  LDSM.16.M88.4 R20, [R114+0x2800] ;  /* 0x002800007214783b */ /* 0x000e6e0000000200 */
[C---:B------:R-:W-:Y:S07]  /*2090*/  HMMA.16816.F32.BF16 R28, R12.reuse, R48, R28 ;  /* 0x000000300c1c723c */ /* 0x040fee000004181c */
[----:B------:R-:W-:Y:S01]  /*20a0*/  IADD3 R49, R3, 0x1, R132 ;  /* 0x0000000103317810 */ /* 0x000fe20007ffe084 */
[----:B------:R-:W-:Y:S01]  /*20b0*/  HMMA.16816.F32.BF16 R24, R12, R50, R24 ;  /* 0x000000320c18723c */ /* 0x000fe20000041818 */
[----:B------:R-:W-:-:S02]  /*20c0*/  IADD3 R3, R85, -0x1, RZ ;  /* 0xffffffff55037810 */ /* 0x000fc40007ffe0ff */
[----:B------:R-:W-:Y:S02]  /*20d0*/  IADD3 R49, R78, -c[0x0][0x214], R49 ;  /* 0x800085004e317a10 */ /* 0x000fe40007ffe031 */
[C---:B------:R-:W-:Y:S01]  /*20e0*/  ISETP.GT.AND P0, PT, R3.reuse, R118, PT ;  /* 0x000000760300720c */ /* 0x040fe20003f04270 */
[----:B------:R-:W-:Y:S01]  /*20f0*/  IMAD.SHL.U32 R0, R3, 0x40, RZ ;  /* 0x0000004003007824 */ /* 0x000fe200078e00ff */
[----:B------:R-:W-:Y:S01]  /*2100*/  IADD3 R49, R49, c[0x0][0x2e8], RZ ;  /* 0x0000ba0031317a10 */ /* 0x000fe20007ffe0ff */
[----:B--2---:R-:W-:Y:S03]  /*2110*/  HMMA.16816.F32.BF16 R64, R12, R16, R64 ;  /* 0x000000100c40723c */ /* 0x004fe60000041840 */
[----:B------:R-:W-:-:S04]  /*2120*/  LOP3.LUT R3, R0, 0x6, R79, 0xf8, !PT ;  /* 0x0000000600037812 */ /* 0x000fc800078ef84f */
[----:B------:R-:W-:Y:S01]  /*2130*/  IADD3 R17, R49, 0x8, RZ ;  /* 0x0000000831117810 */ /* 0x000fe20007ffe0ff */
[----:B------:R-:W-:Y:S01]  /*2140*/  HMMA.16816.F32.BF16 R60, R12, R18, R60 ;  /* 0x000000120c3c723c */ /* 0x000fe2000004183c */
[----:B------:R-:W2:Y:S01]  /*2150*/  LDSM.16.M88.4 R12, [R114+0x2c00] ;  /* 0x002c0000720c783b */ /* 0x000ea20000000200 */
[----:B------:R-:W-:Y:S01]  /*2160*/  LOP3.LUT R51, R3, 0x1, RZ, 0xfc, !PT ;  /* 0x0000000103337812 */ /* 0x000fe200078efcff */
[----:B------:R-:W-:-:S04]  /*2170*/  DEPBAR.LE SB0, 0x0 ;  /* 0x000080000000791a */ /* 0x000fc80000000000 */
[----:B------:R-:W-:Y:S01]  /*2180*/  LOP3.LUT R19, R3, 0x11, RZ, 0xfc, !PT ;  /* 0x0000001103137812 */ /* 0x000fe200078efcff */
[----:B---3--:R-:W-:Y:S01]  /*2190*/  HMMA.16816.F32.BF16 R36, R8, R52, R36 ;  /* 0x000000340824723c */ /* 0x008fe20000041824 */
[----:B------:R-:W-:-:S04]  /*21a0*/  SHF.R.S32.HI R16, RZ, 0x1f, R80 ;  /* 0x0000001fff107819 */ /* 0x000fc80000011450 */
[----:B------:R-:W-:Y:S02]  /*21b0*/  LEA.HI R16, R16, R81, RZ, 0x2 ;  /* 0x0000005110107211 */ /* 0x000fe400078f10ff */
[-C--:B------:R-:W-:Y:S01]  /*21c0*/  IMNMX R52, R49, R78.reuse, PT ;  /* 0x0000004e31347217 */ /* 0x080fe20003800200 */
[C---:B------:R-:W-:Y:S01]  /*21d0*/  HMMA.16816.F32.BF16 R32, R8.reuse, R54, R32 ;  /* 0x000000360820723c */ /* 0x040fe20000041820 */
[----:B------:R-:W-:Y:S02]  /*21e0*/  IMNMX R78, R17, R78, PT ;  /* 0x0000004e114e7217 */ /* 0x000fe40003800200 */
[----:B------:R-:W-:Y:S02]  /*21f0*/  ISETP.GE.AND P3, PT, R51, R52, PT ;  /* 0x000000343300720c */ /* 0x000fe40003f66270 */
[C---:B------:R-:W-:Y:S02]  /*2200*/  LOP3.LUT R49, R3.reuse, 0x8, RZ, 0xfc, !PT ;  /* 0x0000000803317812 */ /* 0x040fe400078efcff */
[----:B------:R-:W-:Y:S01]  /*2210*/  LOP3.LUT R17, R3, 0x9, RZ, 0xfc, !PT ;  /* 0x0000000903117812 */ /* 0x000fe200078efcff */
[----:B-1----:R-:W-:Y:S01]  /*2220*/  HMMA.16816.F32.BF16 R28, R8, R20, R28 ;  /* 0x00000014081c723c */ /* 0x002fe2000004181c */
[----:B------:R-:W-:-:S02]  /*2230*/  ISETP.GE.AND P5, PT, R51, R78, PT ;  /* 0x0000004e3300720c */ /* 0x000fc40003fa6270 */
[----:B------:R-:W-:Y:S02]  /*2240*/  FSEL R45, R45, -INF , !P3 ;  /* 0xff8000002d2d7808 */ /* 0x000fe40005800000 */
[C---:B------:R-:W-:Y:S02]  /*2250*/  ISETP.GE.AND P1, PT, R49.reuse, R52, PT ;  /* 0x000000343100720c */ /* 0x040fe40003f26270 */
[----:B------:R-:W-:Y:S01]  /*2260*/  ISETP.GE.AND P4, PT, R49, R78, PT ;  /* 0x0000004e3100720c */ /* 0x000fe20003f86270 */
[----:B------:R-:W-:Y:S01]  /*2270*/  HMMA.16816.F32.BF16 R24, R8, R22, R24 ;  /* 0x000000160818723c */ /* 0x000fe20000041818 */
[----:B------:R-:W-:Y:S01]  /*2280*/  BAR.SYNC.DEFER_BLOCKING 0x0 ;  /* 0x0000000000007b1d */ /* 0x000fe20000010000 */
[C---:B------:R-:W-:Y:S02]  /*2290*/  ISETP.GE.AND P2, PT, R17.reuse, R52, PT ;  /* 0x000000341100720c */ /* 0x040fe40003f46270 */
[----:B------:R-:W-:Y:S02]  /*22a0*/  ISETP.GE.AND P3, PT, R17, R78, PT ;  /* 0x0000004e1100720c */ /* 0x000fe40003f66270 */
[----:B------:R-:W-:-:S02]  /*22b0*/  LOP3.LUT R17, R3, 0x10, RZ, 0xfc, !PT ;  /* 0x0000001003117812 */ /* 0x000fc400078efcff */
[----:B------:R-:W-:Y:S01]  /*22c0*/  FSEL R50, R47, -INF , !P5 ;  /* 0xff8000002f327808 */ /* 0x000fe20006800000 */
[C---:B--2---:R-:W-:Y:S01]  /*22d0*/  HMMA.16816.F32.BF16 R64, R8.reuse, R12, R64 ;  /* 0x0000000c0840723c */ /* 0x044fe20000041840 */
        /* <DEDUP_REMOVED lines=19> */
[C---:B------:R-:W-:Y:S02]  /*2410*/  LOP3.LUT R37, R3.reuse, 0x21, RZ, 0xfc, !PT ;  /* 0x0000002103257812 */ /* 0x040fe400078efcff */
[----:B------:R-:W-:Y:S02]  /*2420*/  LOP3.LUT R19, R3, 0x28, RZ, 0xfc, !PT ;  /* 0x0000002803137812 */ /* 0x000fe400078efcff */
[----:B------:R-:W-:Y:S02]  /*2430*/  LOP3.LUT R16, R16, 0xfffffffc, RZ, 0xc0, !PT ;  /* 0xfffffffc10107812 */ /* 0x000fe400078ec0ff */
[----:B------:R-:W-:Y:S02]  /*2440*/  FSEL R68, R39, -INF , !P2 ;  /* 0xff80000027447808 */ /* 0x000fe40005000000 */
[----:B------:R-:W-:Y:S01]  /*2450*/  FSEL R69, R32, -INF , !P3 ;  /* 0xff80000020457808 */ /* 0x000fe20005800000 */
[----:B------:R-:W-:Y:S01]  /*2460*/  IMAD.IADD R133, R81, 0x1, -R16 ;  /* 0x0000000151857824 */ /* 0x000fe200078e0a10 */
[----:B------:R-:W-:-:S02]  /*2470*/  FSEL R23, R33, -INF , !P1 ;  /* 0xff80000021177808 */ /* 0x000fc40004800000 */
[----:B------:R-:W-:Y:S02]  /*2480*/  FSEL R22, R35, -INF , !P4 ;  /* 0xff80000023167808 */ /* 0x000fe40006000000 */
[C---:B------:R-:W-:Y:S02]  /*2490*/  ISETP.GE.AND P2, PT, R17.reuse, R52, PT ;  /* 0x000000341100720c */ /* 0x040fe40003f46270 */
[-C--:B------:R-:W-:Y:S02]  /*24a0*/  ISETP.GE.AND P3, PT, R17, R78.reuse, PT ;  /* 0x0000004e1100720c */ /* 0x080fe40003f66270 */
[----:B------:R-:W-:Y:S02]  /*24b0*/  ISETP.GE.AND P1, PT, R37, R78, PT ;  /* 0x0000004e2500720c */ /* 0x000fe40003f26270 */
[----:B------:R-:W-:Y:S02]  /*24c0*/  ISETP.GE.AND P4, PT, R19, R52, PT ;  /* 0x000000341300720c */ /* 0x000fe40003f86270 */
[----:B------:R-:W-:-:S02]  /*24d0*/  LOP3.LUT R33, R3, 0x29, RZ, 0xfc, !PT ;  /* 0x0000002903217812 */ /* 0x000fc400078efcff */
[----:B------:R-:W-:Y:S02]  /*24e0*/  LOP3.LUT R13, R3, 0x30, RZ, 0xfc, !PT ;  /* 0x00000030030d7812 */ /* 0x000fe400078efcff */
[----:B------:R-:W-:Y:S02]  /*24f0*/  FSEL R76, R34, -INF , !P5 ;  /* 0xff800000224c7808 */ /* 0x000fe40006800000 */
[----:B------:R-:W-:Y:S02]  /*2500*/  FSEL R17, R28, -INF , !P2 ;  /* 0xff8000001c117808 */ /* 0x000fe40005000000 */
[----:B------:R-:W-:Y:S02]  /*2510*/  FSEL R16, R30, -INF , !P3 ;  /* 0xff8000001e107808 */ /* 0x000fe40005800000 */
[----:B------:R-:W-:Y:S02]  /*2520*/  FSEL R18, R31, -INF , !P1 ;  /* 0xff8000001f127808 */ /* 0x000fe40004800000 */
[----:B------:R-:W-:-:S02]  /*2530*/  FSEL R93, R24, -INF , !P4 ;  /* 0xff800000185d7808 */ /* 0x000fc40006000000 */
[----:B------:R-:W-:Y:S02]  /*2540*/  ISETP.GE.AND P5, PT, R37, R52, PT ;  /* 0x000000342500720c */ /* 0x000fe40003fa6270 */
[----:B------:R-:W-:Y:S02]  /*2550*/  ISETP.GE.AND P2, PT, R19, R78, PT ;  /* 0x0000004e1300720c */ /* 0x000fe40003f46270 */
[-C--:B------:R-:W-:Y:S02]  /*2560*/  ISETP.GE.AND P3, PT, R33, R52.reuse, PT ;  /* 0x000000342100720c */ /* 0x080fe40003f66270 */
[C---:B------:R-:W-:Y:S02]  /*2570*/  ISETP.GE.AND P1, PT, R13.reuse, R52, PT ;  /* 0x000000340d00720c */ /* 0x040fe40003f26270 */
        /* <DEDUP_REMOVED lines=90> */
.L_x_5005:
[----:B------:R-:W-:-:S04]  /*2b20*/  IADD3 R6, -R6, RZ, RZ ;  /* 0x000000ff06067210 */ /* 0x000fc80007ffe1ff */
[----:B------:R-:W-:Y:S02]  /*2b30*/  SHF.R.S32.HI R5, RZ, 0x1f, R6 ;  /* 0x0000001fff057819 */ /* 0x000fe40000011406 */
.L_x_5006:
        /* <DEDUP_REMOVED lines=14> */
.L_x_5004:
        /* <DEDUP_REMOVED lines=73> */
[----:B------:R-:W4:Y:S01]  /*30b0*/  MUFU.EX2 R24, R24 ;  /* 0x0000001800187308 */ /* 0x000f220000000800 */
[----:B---3--:R-:W-:Y:S01]  /*30c0*/  F2FP.BF16.PACK_AB R80, R33, R34 ;  /* 0x000000222150723e */ /* 0x008fe200000010ff */
[--C-:B------:R-:W-:Y:S02]  /*30d0*/  FFMA.FTZ R88, R99, c[0x0][0x23c], -R96.reuse ;  /* 0x00008f0063587a23 */ /* 0x100fe40000010860 */
[--C-:B------:R-:W-:Y:S02]  /*30e0*/  FFMA.FTZ R97, R17, c[0x0][0x23c], -R96.reuse ;  /* 0x00008f0011617a23 */ /* 0x100fe40000010860 */
[----:B------:R-:W-:-:S02]  /*30f0*/  FFMA.FTZ R92, R19, c[0x0][0x23c], -R96 ;  /* 0x00008f00135c7a23 */ /* 0x000fc40000010860 */
[----:B------:R-:W-:Y:S01]  /*3100*/  MUFU.EX2 R30, R30 ;  /* 0x0000001e001e7308 */ /* 0x000fe20000000800 */
[--C-:B------:R-:W-:Y:S02]  /*3110*/  FFMA.FTZ R93, R93, c[0x0][0x23c], -R96.reuse ;  /* 0x00008f005d5d7a23 */ /* 0x100fe40000010860 */
[--C-:B------:R-:W-:Y:S02]  /*3120*/  FFMA.FTZ R98, R16, c[0x0][0x23c], -R87.reuse ;  /* 0x00008f0010627a23 */ /* 0x100fe40000010857 */
[--C-:B------:R-:W-:Y:S02]  /*3130*/  FFMA.FTZ R101, R18, c[0x0][0x23c], -R87.reuse ;  /* 0x00008f0012657a23 */ /* 0x100fe40000010857 */
[--C-:B------:R-:W-:Y:S01]  /*3140*/  FFMA.FTZ R100, R100, c[0x0][0x23c], -R87.reuse ;  /* 0x00008f0064647a23 */ /* 0x100fe20000010857 */
[----:B------:R-:W3:Y:S01]  /*3150*/  MUFU.EX2 R31, R31 ;  /* 0x0000001f001f7308 */ /* 0x000ee20000000800 */
[----:B----4-:R-:W-:Y:S01]  /*3160*/  F2FP.BF16.PACK_AB R82, R24, R29 ;  /* 0x0000001d1852723e */ /* 0x010fe200000010ff */
[----:B------:R-:W-:Y:S01]  /*3170*/  FFMA.FTZ R99, R102, c[0x0][0x23c], -R87 ;  /* 0x00008f0066637a23 */ /* 0x000fe20000010857 */
[----:B------:R-:W-:Y:S01]  /*3180*/  LDSM.16.MT88.4 R16, [R112+0x6800] ;  /* 0x006800007010783b */ /* 0x000fe20000004200 */
[----:B------:R-:W-:-:S02]  /*3190*/  FFMA.FTZ R102, R89, c[0x0][0x23c], -R96 ;  /* 0x00008f0059667a23 */ /* 0x000fc40000010860 */
        /* <DEDUP_REMOVED lines=9> */
[----:B------:R-:W-:Y:S02]  /*3230*/  FFMA.FTZ R35, R35, c[0x0][0x23c], -R87 ;  /* 0x00008f0023237a23 */ /* 0x000fe40000010857 */
[----:B------:R-:W-:Y:S02]  /*3240*/  FADD.FTZ R34, R34, R33 ;  /* 0x0000002122227221 */ /* 0x000fe40000010000 */
[----:B------:R-:W-:Y:S01]  /*3250*/  MUFU.EX2 R28, R28 ;  /* 0x0000001c001c7308 */ /* 0x000fe20000000800 */
[----:B------:R-:W-:Y:S02]  /*3260*/  FADD.FTZ R31, R30, R31 ;  /* 0x0000001f1e1f7221 */ /* 0x000fe40000010000 */
[----:B------:R-:W-:-:S04]  /*3270*/  FADD.FTZ R29, R29, R34 ;  /* 0x000000221d1d7221 */ /* 0x000fc80000010000 */
[----:B------:R-:W-:Y:S01]  /*3280*/  FADD.FTZ R29, R24, R29 ;  /* 0x0000001d181d7221 */ /* 0x000fe20000010000 */
[----:B----4-:R-:W-:Y:S01]  /*3290*/  F2FP.BF16.PACK_AB R83, R27, R32 ;  /* 0x000000201b53723e */ /* 0x010fe200000010ff */
[----:B------:R-:W3:Y:S01]  /*32a0*/  MUFU.EX2 R21, R21 ;  /* 0x0000001500157308 */ /* 0x000ee20000000800 */
[----:B------:R-:W-:-:S04]  /*32b0*/  FADD.FTZ R32, R32, R31 ;  /* 0x0000001f20207221 */ /* 0x000fc80000010000 */
[----:B------:R-:W-:Y:S01]  /*32c0*/  FADD.FTZ R27, R27, R32 ;  /* 0x000000201b1b7221 */ /* 0x000fe20000010000 */
[C---:B-1----:R-:W-:Y:S02]  /*32d0*/  HMMA.16816.F32.BF16 R44, R80.reuse, R48, RZ ;  /* 0x00000030502c723c */ /* 0x042fe400000418ff */
[----:B------:R-:W-:Y:S06]  /*32e0*/  MUFU.EX2 R20, R20 ;  /* 0x0000001400147308 */ /* 0x000fec0000000800 */
[C---:B------:R-:W-:Y:S02]  /*32f0*/  HMMA.16816.F32.BF16 R48, R80.reuse, R50, RZ ;  /* 0x000000325030723c */ /* 0x040fe400000418ff */
[----:B------:R-:W-:Y:S06]  /*3300*/  MUFU.EX2 R3, R3 ;  /* 0x0000000300037308 */ /* 0x000fec0000000800 */
[C---:B--2---:R-:W-:Y:S02]  /*3310*/  HMMA.16816.F32.BF16 R36, R80.reuse, R40, RZ ;  /* 0x000000285024723c */ /* 0x044fe400000418ff */
[----:B------:R-:W-:Y:S06]  /*3320*/  MUFU.EX2 R26, R26 ;  /* 0x0000001a001a7308 */ /* 0x000fec0000000800 */
[C---:B------:R-:W-:Y:S02]  /*3330*/  HMMA.16816.F32.BF16 R52, R80.reuse, R56, RZ ;  /* 0x000000385034723c */ /* 0x040fe400000418ff */
[----:B------:R-:W1:Y:S06]  /*3340*/  MUFU.EX2 R23, R23 ;  /* 0x0000001700177308 */ /* 0x000e6c0000000800 */
[C---:B------:R-:W-:Y:S02]  /*3350*/  HMMA.16816.F32.BF16 R60, R80.reuse, R64, RZ ;  /* 0x00000040503c723c */ /* 0x040fe400000418ff */
[----:B------:R-:W-:Y:S06]  /*3360*/  MUFU.EX2 R25, R25 ;  /* 0x0000001900197308 */ /* 0x000fec0000000800 */
[C---:B------:R-:W-:Y:S02]  /*3370*/  HMMA.16816.F32.BF16 R68, R80.reuse, R72, RZ ;  /* 0x000000485044723c */ /* 0x040fe400000418ff */
[----:B------:R-:W2:Y:S06]  /*3380*/  MUFU.EX2 R22, R22 ;  /* 0x0000001600167308 */ /* 0x000eac0000000800 */
[C---:B------:R-:W-:Y:S02]  /*3390*/  HMMA.16816.F32.BF16 R40, R80.reuse, R42, RZ ;  /* 0x0000002a5028723c */ /* 0x040fe400000418ff */
[----:B------:R-:W-:Y:S06]  /*33a0*/  MUFU.EX2 R97, R97 ;  /* 0x0000006100617308 */ /* 0x000fec0000000800 */
        /* <DEDUP_REMOVED lines=63> */
[C---:B--2---:R-:W-:Y:S08]  /*37a0*/  HMMA.16816.F32.BF16 R36, R4.reuse, R8, R36 ;  /* 0x000000080424723c */ /* 0x044ff00000041824 */
[C---:B------:R-:W-:Y:S01]  /*37b0*/  HMMA.16816.F32.BF16 R40, R4.reuse, R10, R40 ;  /* 0x0000000a0428723c */ /* 0x040fe20000041828 */
[----:B------:R-:W2:Y:S07]  /*37c0*/  LDSM.16.MT88.4 R8, [R112+0x7800] ;  /* 0x007800007008783b */ /* 0x000eae0000004200 */
        /* <DEDUP_REMOVED lines=55> */
.L_x_5011:
        /* <DEDUP_REMOVED lines=64> */
.L_x_5008:
[C---:B------:R-:W-:Y:S04]  /*3f40*/  LEA R130, P0, R8.reuse, R130, 0x1 ;  /* 0x0000008208827211 */ /* 0x040fe800078008ff */
[----:B------:R-:W-:Y:S02]  /*3f50*/  LEA.HI.X R131, R8, R131, R0, 0x1, P0 ;  /* 0x0000008308837211 */ /* 0x000fe400000f0c00 */
[----:B------:R-:W-:Y:S03]  /*3f60*/  IADD3 R86, P0, R130, UR7, RZ ;  /* 0x0000000782567c10 */ /* 0x000fe6000ff1e0ff */
[----:B------:R-:W-:Y:S01]  /*3f70*/  @!PT LDS RZ, [RZ] ;  /* 0x00000000fffff984 */ /* 0x000fe20000000800 */
[----:B------:R-:W-:Y:S01]  /*3f80*/  @!PT LDS RZ, [RZ] ;  /* 0x00000000fffff984 */ /* 0x000fe20000000800 */
[----:B------:R-:W-:Y:S01]  /*3f90*/  @!PT LDS RZ, [RZ] ;  /* 0x00000000fffff984 */ /* 0x000fe20000000800 */
[----:B------:R1:W-:Y:S02]  /*3fa0*/  LDGSTS.E.BYPASS.LTC128B.128 [R121+0x6000], [R130.64] ;  /* 0x0600000082797fae */ /* 0x0003e4000b901d4a */
[----:B------:R-:W-:Y:S01]  /*3fb0*/  IMAD.X R87, R120, 0x1, R131, P0 ;  /* 0x0000000178577824 */ /* 0x000fe200000e0683 */
[----:B------:R-:W-:Y:S01]  /*3fc0*/  ISETP.GT.AND P0, PT, R137, R118, PT ;  /* 0x000000768900720c */ /* 0x000fe20003f04270 */
        /* <DEDUP_REMOVED lines=16> */
[----:B------:R-:W2:Y:S07]  /*40d0*/  LDSM.16.M88.4 R96, [R114] ;  /* 0x000000007260783b */ /* 0x000eae0000000200 */
        /* <DEDUP_REMOVED lines=133> */
.L_x_5010:
        /* <DEDUP_REMOVED lines=14> */
.L_x_5009:
        /* <DEDUP_REMOVED lines=66> */
[----:B------:R-:W-:Y:S02]  /*4e30*/  FFMA.FTZ R144, R18, c[0x0][0x23c], -R106 ;  /* 0x00008f0012907a23 */ /* 0x000fe4000001086a */
[----:B-1----:R-:W-:Y:S02]  /*4e40*/  FFMA.FTZ R88, R8, c[0x0][0x23c], -R104 ;  /* 0x00008f0008587a23 */ /* 0x002fe40000010868 */
        /* <DEDUP_REMOVED lines=12> */
[----:B---3--:R-:W-:Y:S01]  /*4f10*/  F2FP.BF16.PACK_AB R92, R110, R107 ;  /* 0x0000006b6e5c723e */ /* 0x008fe200000010ff */
[C---:B------:R-:W-:Y:S02]  /*4f20*/  FMUL.FTZ R56, R84.reuse, R56 ;  /* 0x0000003854387220 */ /* 0x040fe40000410000 */
        /* <DEDUP_REMOVED lines=15> */
[----:B------:R-:W-:Y:S02]  /*5020*/  FMUL.FTZ R81, R84, R81 ;  /* 0x0000005154517220 */ /* 0x000fe40000410000 */
[--C-:B------:R-:W-:Y:S02]  /*5030*/  FFMA.FTZ R147, R19, c[0x0][0x23c], -R106.reuse ;  /* 0x00008f0013937a23 */ /* 0x100fe4000001086a */
        /* <DEDUP_REMOVED lines=26> */
[----:B-1----:R-:W-:Y:S01]  /*51e0*/  F2FP.BF16.PACK_AB R95, R139, R90 ;  /* 0x0000005a8b5f723e */ /* 0x002fe200000010ff */
        /* <DEDUP_REMOVED lines=8> */
[----:B------:R-:W1:Y:S01]  /*5270*/  LDSM.16.MT88.4 R96, [R112+0x6000] ;  /* 0x006000007060783b */ /* 0x000e620000004200 */
[----:B------:R-:W-:Y:S02]  /*5280*/  MUFU.EX2 R147, R147 ;  /* 0x0000009300937308 */ /* 0x000fe40000000800 */
[--C-:B------:R-:W-:Y:S02]  /*5290*/  FFMA.FTZ R154, R31, c[0x0][0x23c], -R106.reuse ;  /* 0x00008f001f9a7a23 */ /* 0x100fe4000001086a */
[--C-:B------:R-:W-:Y:S02]  /*52a0*/  FFMA.FTZ R163, R34, c[0x0][0x23c], -R106.reuse ;  /* 0x00008f0022a37a23 */ /* 0x100fe4000001086a */
[----:B------:R-:W-:Y:S04]  /*52b0*/  FFMA.FTZ R160, R35, c[0x0][0x23c], -R106 ;  /* 0x00008f0023a07a23 */ /* 0x000fe8000001086a */
[----:B------:R-:W-:Y:S01]  /*52c0*/  FFMA.FTZ R109, R84, R109, R107 ;  /* 0x0000006d546d7223 */ /* 0x000fe2000001006b */
[----:B------:R-:W-:Y:S01]  /*52d0*/  MUFU.EX2 R149, R149 ;  /* 0x0000009500957308 */ /* 0x000fe20000000800 */
[C---:B------:R-:W-:Y:S02]  /*52e0*/  FFMA.FTZ R165, R3.reuse, R108, R105 ;  /* 0x0000006c03a57223 */ /* 0x040fe40000010069 */
[----:B------:R-:W-:Y:S02]  /*52f0*/  FADD.FTZ R109, R110, R109 ;  /* 0x0000006d6e6d7221 */ /* 0x000fe40000010000 */
[C---:B------:R-:W-:Y:S02]  /*5300*/  FMUL.FTZ R78, R3.reuse, R78 ;  /* 0x0000004e034e7220 */ /* 0x040fe40000410000 */
[----:B------:R-:W-:Y:S02]  /*5310*/  FADD.FTZ R88, R88, R109 ;  /* 0x0000006d58587221 */ /* 0x000fe40000010000 */
[----:B------:R-:W-:Y:S01]  /*5320*/  FMUL.FTZ R79, R3, R79 ;  /* 0x0000004f034f7220 */ /* 0x000fe20000410000 */
[----:B------:R-:W-:Y:S01]  /*5330*/  MUFU.EX2 R150, R150 ;  /* 0x0000009600967308 */ /* 0x000fe20000000800 */
[----:B------:R-:W-:Y:S02]  /*5340*/  FADD.FTZ R88, R111, R88 ;  /* 0x000000586f587221 */ /* 0x000fe40000010000 */
[----:B------:R-:W-:Y:S01]  /*5350*/  LDSM.16.MT88.4 R108, [R112+0x7c00] ;  /* 0x007c0000706c783b */ /* 0x000fe20000004200 */
[C---:B------:R-:W-:Y:S02]  /*5360*/  FMUL.FTZ R82, R3.reuse, R82 ;  /* 0x0000005203527220 */ /* 0x040fe40000410000 */
[----:B------:R-:W-:Y:S01]  /*5370*/  FMUL.FTZ R83, R3, R83 ;  /* 0x0000005303537220 */ /* 0x000fe20000410000 */
[----:B------:R-:W-:Y:S01]  /*5380*/  MOV R3, R0 ;  /* 0x0000000000037202 */ /* 0x000fe20000000f00 */
[--C-:B------:R-:W-:Y:S02]  /*5390*/  FFMA.FTZ R143, R12, c[0x0][0x23c], -R104.reuse ;  /* 0x00008f000c8f7a23 */ /* 0x100fe40000010868 */
[--C-:B------:R-:W-:Y:S01]  /*53a0*/  FFMA.FTZ R138, R13, c[0x0][0x23c], -R104.reuse ;  /* 0x00008f000d8a7a23 */ /* 0x100fe20000010868 */
[----:B------:R-:W-:Y:S01]  /*53b0*/  MUFU.EX2 R152, R152 ;  /* 0x0000009800987308 */ /* 0x000fe20000000800 */
[--C-:B------:R-:W-:Y:S02]  /*53c0*/  FFMA.FTZ R142, R16, c[0x0][0x23c], -R104.reuse ;  /* 0x00008f00108e7a23 */ /* 0x100fe40000010868 */
[--C-:B------:R-:W-:Y:S02]  /*53d0*/  FFMA.FTZ R145, R17, c[0x0][0x23c], -R104.reuse ;  /* 0x00008f0011917a23 */ /* 0x100fe40000010868 */
[--C-:B------:R-:W-:Y:S01]  /*53e0*/  FFMA.FTZ R153, R20, c[0x0][0x23c], -R104.reuse ;  /* 0x00008f0014997a23 */ /* 0x100fe20000010868 */
[C---:B-1----:R-:W-:Y:S03]  /*53f0*/  HMMA.16816.F32.BF16 R44, R92.reuse, R96, R44 ;  /* 0x000000605c2c723c */ /* 0x042fe6000004182c */
[--C-:B------:R-:W-:Y:S01]  /*5400*/  FFMA.FTZ R148, R21, c[0x0][0x23c], -R104.reuse ;  /* 0x00008f0015947a23 */ /* 0x100fe20000010868 */
[----:B------:R-:W-:Y:S01]  /*5410*/  MUFU.EX2 R143, R143 ;  /* 0x0000008f008f7308 */ /* 0x000fe20000000800 */
[--C-:B------:R-:W-:Y:S02]  /*5420*/  FFMA.FTZ R151, R24, c[0x0][0x23c], -R104.reuse ;  /* 0x00008f0018977a23 */ /* 0x100fe40000010868 */
[--C-:B------:R-:W-:Y:S01]  /*5430*/  FFMA.FTZ R146, R25, c[0x0][0x23c], -R104.reuse ;  /* 0x00008f0019927a23 */ /* 0x100fe20000010868 */
[C---:B------:R-:W-:Y:S01]  /*5440*/  HMMA.16816.F32.BF16 R48, R92.reuse, R98, R48 ;  /* 0x000000625c30723c */ /* 0x040fe20000041830 */
[----:B------:R-:W1:Y:S03]  /*5450*/  LDSM.16.MT88.4 R96, [R113+0x7000] ;  /* 0x007000007160783b */ /* 0x000e660000004200 */
[--C-:B------:R-:W-:Y:S02]  /*5460*/  FFMA.FTZ R161, R28, c[0x0][0x23c], -R104.reuse ;  /* 0x00008f001ca17a23 */ /* 0x100fe40000010868 */
[--C-:B------:R-:W-:Y:S01]  /*5470*/  FFMA.FTZ R158, R29, c[0x0][0x23c], -R104.reuse ;  /* 0x00008f001d9e7a23 */ /* 0x100fe20000010868 */
[----:B------:R-:W2:Y:S01]  /*5480*/  MUFU.EX2 R138, R138 ;  /* 0x0000008a008a7308 */ /* 0x000ea20000000800 */
[--C-:B------:R-:W-:Y:S04]  /*5490*/  FFMA.FTZ R159, R32, c[0x0][0x23c], -R104.reuse ;  /* 0x00008f00209f7a23 */ /* 0x100fe80000010868 */
[----:B------:R-:W-:Y:S02]  /*54a0*/  FFMA.FTZ R104, R33, c[0x0][0x23c], -R104 ;  /* 0x00008f0021687a23 */ /* 0x000fe40000010868 */
[----:B------:R-:W-:Y:S03]  /*54b0*/  FADD.FTZ R165, R136, R165 ;  /* 0x000000a588a57221 */ /* 0x000fe60000010000 */
[----:B------:R3:W-:Y:S01]  /*54c0*/  MUFU.EX2 R156, R104 ;  /* 0x00000068009c7308 */ /* 0x0007e20000000800 */
[----:B------:R-:W-:Y:S04]  /*54d0*/  FADD.FTZ R90, R90, R165 ;  /* 0x000000a55a5a7221 */ /* 0x000fe80000010000 */
[----:B------:R-:W-:Y:S05]  /*54e0*/  FADD.FTZ R139, R139, R90 ;  /* 0x0000005a8b8b7221 */ /* 0x000fea0000010000 */
[----:B------:R-:W-:Y:S10]  /*54f0*/  MUFU.EX2 R142, R142 ;  /* 0x0000008e008e7308 */ /* 0x000ff40000000800 */
[----:B------:R-:W4:Y:S01]  /*5500*/  MUFU.EX2 R145, R145 ;  /* 0x0000009100917308 */ /* 0x000f220000000800 */
[C---:B-1----:R-:W-:Y:S01]  /*5510*/  HMMA.16816.F32.BF16 R52, R92.reuse, R96, R52 ;  /* 0x000000605c34723c */ /* 0x042fe20000041834 */
[----:B---3--:R-:W-:Y:S08]  /*5520*/  LDSM.16.MT88.4 R104, [R113+0x6c00] ;  /* 0x006c00007168783b */ /* 0x008ff00000004200 */
[----:B------:R-:W-:Y:S01]  /*5530*/  MUFU.EX2 R153, R153 ;  /* 0x0000009900997308 */ /* 0x000fe20000000800 */
[C---:B------:R-:W-:Y:S01]  /*5540*/  HMMA.16816.F32.BF16 R56, R92.reuse, R98, R56 ;  /* 0x000000625c38723c */ /* 0x040fe20000041838 */
[----:B------:R-:W1:Y:S08]  /*5550*/  LDSM.16.MT88.4 R96, [R112+0x7000] ;  /* 0x007000007060783b */ /* 0x000e700000004200 */
[----:B------:R-:W3:Y:S10]  /*5560*/  MUFU.EX2 R148, R148 ;  /* 0x0000009400947308 */ /* 0x000ef40000000800 */
[----:B------:R-:W-:Y:S10]  /*5570*/  MUFU.EX2 R151, R151 ;  /* 0x0000009700977308 */ /* 0x000ff40000000800 */
[----:B------:R-:W5:Y:S10]  /*5580*/  MUFU.EX2 R146, R146 ;  /* 0x0000009200927308 */ /* 0x000f740000000800 */
[----:B------:R-:W2:Y:S01]  /*5590*/  MUFU.EX2 R155, R155 ;  /* 0x0000009b009b7308 */ /* 0x000ea20000000800 */
[C---:B-1----:R-:W-:Y:S09]  /*55a0*/  HMMA.16816.F32.BF16 R60, R92.reuse, R96, R60 ;  /* 0x000000605c3c723c */ /* 0x042ff2000004183c */
[----:B------:R-:W-:Y:S01]  /*55b0*/  MUFU.EX2 R161, R161 ;  /* 0x000000a100a17308 */ /* 0x000fe20000000800 */
[C---:B------:R-:W-:Y:S01]  /*55c0*/  HMMA.16816.F32.BF16 R64, R92.reuse, R98, R64 ;  /* 0x000000625c40723c */ /* 0x040fe20000041840 */
[----:B------:R-:W1:Y:S08]  /*55d0*/  LDSM.16.MT88.4 R96, [R113+0x8000] ;  /* 0x008000007160783b */ /* 0x000e700000004200 */
[----:B------:R-:W1:Y:S10]  /*55e0*/  MUFU.EX2 R158, R158 ;  /* 0x0000009e009e7308 */ /* 0x000e740000000800 */
[----:B------:R-:W-:Y:S10]  /*55f0*/  MUFU.EX2 R157, R157 ;  /* 0x0000009d009d7308 */ /* 0x000ff40000000800 */
[----:B------:R-:W2:Y:S10]  /*5600*/  MUFU.EX2 R154, R154 ;  /* 0x0000009a009a7308 */ /* 0x000eb40000000800 */
[----:B------:R-:W2:Y:S01]  /*5610*/  MUFU.EX2 R159, R159 ;  /* 0x0000009f009f7308 */ /* 0x000ea20000000800 */
[C---:B-1----:R-:W-:Y:S08]  /*5620*/  HMMA.16816.F32.BF16 R68, R92.reuse, R96, R68 ;  /* 0x000000605c44723c */ /* 0x042ff00000041844 */
[C---:B------:R-:W-:Y:S01]  /*5630*/  HMMA.16816.F32.BF16 R72, R92.reuse, R98, R72 ;  /* 0x000000625c48723c */ /* 0x040fe20000041848 */
[----:B------:R-:W1:Y:S01]  /*5640*/  LDSM.16.MT88.4 R96, [R112+0x8000] ;  /* 0x008000007060783b */ /* 0x000e620000004200 */
[----:B------:R-:W-:Y:S10]  /*5650*/  MUFU.EX2 R163, R163 ;  /* 0x000000a300a37308 */ /* 0x000ff40000000800 */
[----:B------:R-:W1:Y:S02]  /*5660*/  MUFU.EX2 R160, R160 ;  /* 0x000000a000a07308 */ /* 0x000e640000000800 */
[C---:B-1----:R-:W-:Y:S08]  /*5670*/  HMMA.16816.F32.BF16 R76, R92.reuse, R96, R76 ;  /* 0x000000605c4c723c */ /* 0x042ff0000004184c */
[----:B------:R-:W-:Y:S01]  /*5680*/  HMMA.16816.F32.BF16 R80, R92, R98, R80 ;  /* 0x000000625c50723c */ /* 0x000fe20000041850 */
[----:B------:R-:W1:Y:S06]  /*5690*/  LDSM.16.MT88.4 R96, [R113+0x6400] ;  /* 0x006400007160783b */ /* 0x000e6c0000004200 */
[----:B--2---:R-:W-:Y:S01]  /*56a0*/  F2FP.BF16.PACK_AB R92, R138, R143 ;  /* 0x0000008f8a5c723e */ /* 0x004fe200000010ff */
        /* <DEDUP_REMOVED lines=29> */
[----:B---3--:R-:W-:Y:S01]  /*5880*/  F2FP.BF16.PACK_AB R92, R148, R153 ;  /* 0x00000099945c723e */ /* 0x008fe200000010ff */
[----:B------:R-:W-:Y:S01]  /*5890*/  FADD.FTZ R153, R153, R142 ;  /* 0x0000008e99997221 */ /* 0x000fe20000010000 */
[----:B------:R-:W-:Y:S03]  /*58a0*/  F2FP.BF16.PACK_AB R93, R150, R149 ;  /* 0x00000095965d723e */ /* 0x000fe600000010ff */
[----:B-----5:R-:W-:Y:S01]  /*58b0*/  F2FP.BF16.PACK_AB R94, R146, R151 ;  /* 0x00000097925e723e */ /* 0x020fe200000010ff */
[----:B------:R-:W-:Y:S01]  /*58c0*/  FADD.FTZ R148, R148, R153 ;  /* 0x0000009994947221 */ /* 0x000fe20000010000 */
[----:B------:R-:W-:Y:S03]  /*58d0*/  F2FP.BF16.PACK_AB R95, R155, R152 ;  /* 0x000000989b5f723e */ /* 0x000fe600000010ff */
[----:B------:R-:W-:Y:S04]  /*58e0*/  FADD.FTZ R151, R151, R148 ;  /* 0x0000009497977221 */ /* 0x000fe80000010000 */
        /* <DEDUP_REMOVED lines=24> */
[----:B------:R-:W-:Y:S07]  /*5a70*/  F2FP.BF16.PACK_AB R95, R160, R163 ;  /* 0x000000a3a05f723e */ /* 0x000fee00000010ff */
        /* <DEDUP_REMOVED lines=8> */
[C---:B------:R-:W-:Y:S04]  /*5b00*/  HMMA.16816.F32.BF16 R56, R92.reuse, R102, R56 ;  /* 0x000000665c38723c */ /* 0x040fe80000041838 */
[----:B------:R-:W-:Y:S04]  /*5b10*/  FADD.FTZ R101, R150, R101 ;  /* 0x0000006596657221 */ /* 0x000fe80000010000 */
[C---:B------:R-:W-:Y:S04]  /*5b20*/  HMMA.16816.F32.BF16 R60, R92.reuse, R108, R60 ;  /* 0x0000006c5c3c723c */ /* 0x040fe8000004183c */
[----:B------:R-:W-:Y:S03]  /*5b30*/  FADD.FTZ R88, R152, R101 ;  /* 0x0000006598587221 */ /* 0x000fe60000010000 */
[----:B------:R-:W-:Y:S01]  /*5b40*/  FADD.FTZ R109, R159, R158 ;  /* 0x0000009e9f6d7221 */ /* 0x000fe20000010000 */
[C---:B------:R-:W-:Y:S04]  /*5b50*/  HMMA.16816.F32.BF16 R64, R92.reuse, R110, R64 ;  /* 0x0000006e5c40723c */ /* 0x040fe80000041840 */
[----:B------:R-:W-:Y:S02]  /*5b60*/  FADD.FTZ R88, R155, R88 ;  /* 0x000000589b587221 */ /* 0x000fe40000010000 */
[----:B------:R-:W-:Y:S02]  /*5b70*/  FADD.FTZ R109, R156, R109 ;  /* 0x0000006d9c6d7221 */ /* 0x000fe40000010000 */
[C---:B---3--:R-:W-:Y:S04]  /*5b80*/  HMMA.16816.F32.BF16 R68, R92.reuse, R104, R68 ;  /* 0x000000685c44723c */ /* 0x048fe80000041844 */
[----:B------:R-:W-:Y:S01]  /*5b90*/  FADD.FTZ R157, R157, R88 ;  /* 0x000000589d9d7221 */ /* 0x000fe20000010000 */
[----:B------:R-:W-:Y:S03]  /*5ba0*/  IADD3 R88, R137, -0x1, RZ ;  /* 0xffffffff89587810 */ /* 0x000fe60007ffe0ff */
[C---:B------:R-:W-:Y:S04]  /*5bb0*/  HMMA.16816.F32.BF16 R72, R92.reuse, R106, R72 ;  /* 0x0000006a5c48723c */ /* 0x040fe80000041848 */
[----:B------:R-:W-:Y:S01]  /*5bc0*/  FADD.FTZ R154, R154, R157 ;  /* 0x0000009d9a9a7221 */ /* 0x000fe20000010000 */
[----:B------:R-:W-:Y:S03]  /*5bd0*/  MOV R137, R88 ;  /* 0x0000005800897202 */ /* 0x000fe60000000f00 */
[C---:B-1----:R-:W-:Y:S04]  /*5be0*/  HMMA.16816.F32.BF16 R76, R92.reuse, R96, R76 ;  /* 0x000000605c4c723c */ /* 0x042fe8000004184c */
[----:B------:R-:W-:Y:S04]  /*5bf0*/  FADD.FTZ R163, R163, R154 ;  /* 0x0000009aa3a37221 */ /* 0x000fe80000010000 */
[----:B------:R-:W-:Y:S04]  /*5c00*/  HMMA.16816.F32.BF16 R80, R92, R98, R80 ;  /* 0x000000625c50723c */ /* 0x000fe80000041850 */
[----:B------:R-:W-:Y:S04]  /*5c10*/  FADD.FTZ R108, R160, R163 ;  /* 0x000000a3a06c7221 */ /* 0x000fe80000010000 */
[----:B------:R-:W-:-:S05]  /*5c20*/  @P0 BRA `(.L_x_5011) ;  /* 0xffffdf1000000947 */ /* 0x000fca000383ffff */
.L_x_5007:
[----:B------:R-:W1:Y:S01]  /*5c30*/  SHFL.BFLY PT, R8, R109, 0x2, 0x1f ;  /* 0x0c401f006d087f89 */ /* 0x000e6200000e0000 */
[----:B------:R-:W-:Y:S01]  /*5c40*/  MOV R9, 0x3f800000 ;  /* 0x3f80000000097802 */ /* 0x000fe20000000f00 */
[----:B------:R-:W-:Y:S01]  /*5c50*/  BSSY B0, `(.L_x_5012) ;  /* 0x00000b3000007945 */ /* 0x000fe20003800000 */
[----:B------:R-:W-:Y:S01]  /*5c60*/  SHF.L.U32 R124, R124, 0x3, RZ ;  /* 0x000000037c7c7819 */ /* 0x000fe200000006ff */
[----:B------:R-:W2:Y:S01]  /*5c70*/  S2R R5, SR_TID.X ;  /* 0x0000000000057919 */ /* 0x000ea20000002100 */
[----:B------:R-:W-:-:S03]  /*5c80*/  LEA R133, R133, R132, 0x4 ;  /* 0x0000008485857211 */ /* 0x000fc600078e20ff */
[----:B------:R-:W3:Y:S04]  /*5c90*/  SHFL.BFLY PT, R3, R108, 0x2, 0x1f ;  /* 0x0c401f006c037f89 */ /* 0x000ee800000e0000 */
[----:B------:R-:W-:Y:S01]  /*5ca0*/  BAR.SYNC.DEFER_BLOCKING 0x0 ;  /* 0x0000000000007b1d */ /* 0x000fe20000010000 */
        /* <DEDUP_REMOVED lines=9> */
[----:B------:R-:W-:-:S02]  /*5d40*/  LOP3.LUT R12, R12, 0x3fffff00, RZ, 0xc0, !PT ;  /* 0x3fffff000c0c7812 */ /* 0x000fc400078ec0ff */
[----:B------:R-:W-:Y:S02]  /*5d50*/  SHF.R.S32.HI R11, RZ, 0x2, R11 ;  /* 0x00000002ff0b7819 */ /* 0x000fe4000001140b */
[----:B------:R-:W-:Y:S02]  /*5d60*/  LEA R123, R123, R12, 0x5 ;  /* 0x0000000c7b7b7211 */ /* 0x000fe400078e28ff */
[----:B------:R-:W-:Y:S02]  /*5d70*/  SHF.R.S32.HI R12, RZ, 0x1f, R11 ;  /* 0x0000001fff0c7819 */ /* 0x000fe4000001140b */
[----:B------:R-:W-:Y:S02]  /*5d80*/  IADD3 R10, -R10, R5, RZ ;  /* 0x000000050a0a7210 */ /* 0x000fe40007ffe1ff */
[----:B------:R-:W-:Y:S01]  /*5d90*/  LEA.HI R12, R12, R11, RZ, 0x3 ;  /* 0x0000000b0c0c7211 */ /* 0x000fe200078f18ff */
[----:B-1----:R-:W-:Y:S01]  /*5da0*/  FADD.FTZ R7, R8, R7 ;  /* 0x0000000708077221 */ /* 0x002fe20000010000 */
[----:B------:R-:W-:-:S02]  /*5db0*/  MOV R8, 0x3f800000 ;  /* 0x3f80000000087802 */ /* 0x000fc40000000f00 */
[----:B------:R-:W-:Y:S02]  /*5dc0*/  LOP3.LUT R12, R12, 0xfffffff8, RZ, 0xc0, !PT ;  /* 0xfffffff80c0c7812 */ /* 0x000fe400078ec0ff */
[----:B------:R-:W-:Y:S02]  /*5dd0*/  FSETP.NE.FTZ.AND P3, PT, R7, RZ, PT ;  /* 0x000000ff0700720b */ /* 0x000fe40003f75000 */
[----:B------:R-:W-:Y:S01]  /*5de0*/  IADD3 R11, R11, -R12, RZ ;  /* 0x8000000c0b0b7210 */ /* 0x000fe20007ffe0ff */
[----:B--2---:R-:W-:Y:S01]  /*5df0*/  FADD.FTZ R6, R3, R6 ;  /* 0x0000000603067221 */ /* 0x004fe20000010000 */
[----:B------:R-:W-:Y:S02]  /*5e00*/  LEA.HI R3, R4, R5, RZ, 0x5 ;  /* 0x0000000504037211 */ /* 0x000fe400078f28ff */
[----:B------:R-:W-:Y:S02]  /*5e10*/  LEA.HI R12, R11, R11, RZ, 0x1 ;  /* 0x0000000b0b0c7211 */ /* 0x000fe400078f08ff */
[----:B------:R-:W-:-:S02]  /*5e20*/  SHF.R.S32.HI R13, RZ, 0x5, R3 ;  /* 0x00000005ff0d7819 */ /* 0x000fc40000011403 */
[----:B------:R-:W-:Y:S02]  /*5e30*/  LOP3.LUT R14, R12, 0x1fffffe, RZ, 0xc0, !PT ;  /* 0x01fffffe0c0e7812 */ /* 0x000fe400078ec0ff */
        /* <DEDUP_REMOVED lines=41> */
[C---:B------:R-:W-:Y:S01]  /*60d0*/  FMUL.FTZ R64, R9.reuse, R64 ;  /* 0x0000004009407220 */ /* 0x040fe20000410000 */
[----:B------:R-:W1:Y:S01]  /*60e0*/  @P2 MUFU.LG2 R6, R6 ;  /* 0x0000000600062308 */ /* 0x000e620000000c00 */
        /* <DEDUP_REMOVED lines=8> */
[----:B------:R-:W-:Y:S01]  /*6170*/  FMUL.FTZ R81, R9, R81 ;  /* 0x0000005109517220 */ /* 0x000fe20000410000 */
[----:B------:R-:W-:Y:S01]  /*6180*/  MOV R9, 0x40 ;  /* 0x0000004000097802 */ /* 0x000fe20000000f00 */
[C---:B--2---:R-:W-:Y:S02]  /*6190*/  FMUL.FTZ R39, R8.reuse, R39 ;  /* 0x0000002708277220 */ /* 0x044fe40000410000 */
[C---:B------:R-:W-:Y:S01]  /*61a0*/  FMUL.FTZ R38, R8.reuse, R38 ;  /* 0x0000002608267220 */ /* 0x040fe20000410000 */
[----:B------:R-:W-:Y:S01]  /*61b0*/  SEL R9, R9, 0xffffffc0, !P0 ;  /* 0xffffffc009097807 */ /* 0x000fe20004000000 */
[C---:B------:R-:W-:Y:S02]  /*61c0*/  FMUL.FTZ R43, R8.reuse, R43 ;  /* 0x0000002b082b7220 */ /* 0x040fe40000410000 */
[C---:B------:R-:W-:Y:S01]  /*61d0*/  FMUL.FTZ R42, R8.reuse, R42 ;  /* 0x0000002a082a7220 */ /* 0x040fe20000410000 */
[----:B------:R-:W-:Y:S01]  /*61e0*/  IADD3 R11, R11, R9, RZ ;  /* 0x000000090b0b7210 */ /* 0x000fe20007ffe0ff */
[C---:B------:R-:W-:Y:S01]  /*61f0*/  FMUL.FTZ R47, R8.reuse, R47 ;  /* 0x0000002f082f7220 */ /* 0x040fe20000410000 */
[----:B------:R-:W-:Y:S01]  /*6200*/  STS.64 [R10.X4+0x400], R38 ;  /* 0x000400260a007388 */ /* 0x000fe20000004a00 */
        /* <DEDUP_REMOVED lines=22> */
[----:B------:R-:W-:Y:S01]  /*6370*/  FMUL.FTZ R82, R8, R82 ;  /* 0x0000005208527220 */ /* 0x000fe20000410000 */
[----:B------:R-:W-:Y:S01]  /*6380*/  IADD3 R8, R122, R13, RZ ;  /* 0x0000000d7a087210 */ /* 0x000fe20007ffe0ff */
[----:B------:R-:W-:Y:S01]  /*6390*/  @P3 FMUL.FTZ R7, R7, 0.69314718246459960938 ;  /* 0x3f31721807073820 */ /* 0x000fe20000410000 */
[----:B------:R-:W-:-:S02]  /*63a0*/  IADD3 R13, R9, R12, RZ ;  /* 0x0000000c090d7210 */ /* 0x000fc40007ffe0ff */
[----:B------:R-:W2:Y:S04]  /*63b0*/  S2R R9, SR_CTAID.Z ;  /* 0x0000000000097919 */ /* 0x000ea80000002700 */
[----:B------:R-:W-:Y:S04]  /*63c0*/  STS.64 [R13], R48 ;  /* 0x000000300d007388 */ /* 0x000fe80000000a00 */
[----:B------:R-:W-:Y:S04]  /*63d0*/  STS.64 [R13+0x400], R50 ;  /* 0x000400320d007388 */ /* 0x000fe80000000a00 */
[----:B------:R-:W-:Y:S04]  /*63e0*/  STS.64 [R10.X4+0x2000], R52 ;  /* 0x002000340a007388 */ /* 0x000fe80000004a00 */
[----:B------:R-:W-:Y:S04]  /*63f0*/  STS.64 [R10.X4+0x2400], R54 ;  /* 0x002400360a007388 */ /* 0x000fe80000004a00 */
[----:B------:R-:W-:Y:S04]  /*6400*/  STS.64 [R12+0x2000], R56 ;  /* 0x002000380c007388 */ /* 0x000fe80000000a00 */
[----:B------:R-:W-:Y:S04]  /*6410*/  STS.64 [R12+0x2400], R58 ;  /* 0x0024003a0c007388 */ /* 0x000fe80000000a00 */
[----:B------:R1:W-:Y:S04]  /*6420*/  STS.64 [R11+0x2000], R60 ;  /* 0x0020003c0b007388 */ /* 0x0003e80000000a00 */
[----:B------:R3:W-:Y:S04]  /*6430*/  STS.64 [R11+0x2400], R62 ;  /* 0x0024003e0b007388 */ /* 0x0007e80000000a00 */
[----:B------:R4:W-:Y:S04]  /*6440*/  STS.64 [R13+0x2000], R64 ;  /* 0x002000400d007388 */ /* 0x0009e80000000a00 */
[----:B------:R-:W-:Y:S04]  /*6450*/  STS.64 [R13+0x2400], R66 ;  /* 0x002400420d007388 */ /* 0x000fe80000000a00 */
[----:B------:R-:W-:Y:S04]  /*6460*/  STS.64 [R10.X4+0x4000], R68 ;  /* 0x004000440a007388 */ /* 0x000fe80000004a00 */
[----:B------:R5:W-:Y:S04]  /*6470*/  STS.64 [R10.X4+0x4400], R70 ;  /* 0x004400460a007388 */ /* 0x000be80000004a00 */
[----:B------:R-:W-:Y:S01]  /*6480*/  STS.64 [R12+0x4000], R72 ;  /* 0x004000480c007388 */ /* 0x000fe20000000a00 */
[----:B-1----:R-:W-:-:S03]  /*6490*/  @P2 FMUL.FTZ R61, R6, 0.69314718246459960938 ;  /* 0x3f317218063d2820 */ /* 0x002fc60000410000 */
[----:B------:R-:W-:Y:S01]  /*64a0*/  STS.64 [R12+0x4400], R74 ;  /* 0x0044004a0c007388 */ /* 0x000fe20000000a00 */
[----:B---3--:R-:W-:-:S03]  /*64b0*/  IADD3 R62, -R125, RZ, RZ ;  /* 0x000000ff7d3e7210 */ /* 0x008fc60007ffe1ff */
[----:B------:R-:W-:Y:S01]  /*64c0*/  STS.64 [R11+0x4000], R76 ;  /* 0x0040004c0b007388 */ /* 0x000fe20000000a00 */
[----:B----4-:R-:W-:-:S03]  /*64d0*/  LOP3.LUT R64, R3, 0xffffffe0, RZ, 0xc0, !PT ;  /* 0xffffffe003407812 */ /* 0x010fc600078ec0ff */
[----:B------:R1:W-:Y:S01]  /*64e0*/  STS.64 [R11+0x4400], R78 ;  /* 0x0044004e0b007388 */ /* 0x0003e20000000a00 */
[----:B--2---:R-:W-:Y:S01]  /*64f0*/  IMAD R9, R62, c[0x0][0x1c0], R9 ;  /* 0x000070003e097a24 */ /* 0x004fe200078e0209 */
[----:B------:R-:W-:Y:S01]  /*6500*/  MOV R3, 0xff800000 ;  /* 0xff80000000037802 */ /* 0x000fe20000000f00 */
[----:B------:R-:W-:Y:S01]  /*6510*/  @P3 FFMA.FTZ R3, R2, c[0x0][0x238], R7 ;  /* 0x00008e0002033a23 */ /* 0x000fe20000010007 */
[----:B------:R-:W2:Y:S01]  /*6520*/  S2R R60, SR_CTAID.Y ;  /* 0x00000000003c7919 */ /* 0x000ea20000002600 */
[----:B------:R-:W-:-:S03]  /*6530*/  IADD3 R64, -R64, R5, RZ ;  /* 0x0000000540407210 */ /* 0x000fc60007ffe1ff */
[----:B------:R-:W-:Y:S01]  /*6540*/  STS.64 [R13+0x4000], R80 ;  /* 0x004000500d007388 */ /* 0x000fe20000000a00 */
[----:B------:R-:W-:-:S03]  /*6550*/  LOP3.LUT P0, RZ, R64, 0x3, RZ, 0xc0, !PT ;  /* 0x0000000340ff7812 */ /* 0x000fc6000780c0ff */
[----:B------:R-:W-:Y:S04]  /*6560*/  STS.64 [R13+0x4400], R82 ;  /* 0x004400520d007388 */ /* 0x000fe80000000a00 */
[----:B------:R-:W-:Y:S06]  /*6570*/  BAR.SYNC.DEFER_BLOCKING 0x0 ;  /* 0x0000000000007b1d */ /* 0x000fec0000010000 */
[----:B-----5:R-:W3:Y:S01]  /*6580*/  S2R R10, SR_CTAID.X ;  /* 0x00000000000a7919 */ /* 0x020ee20000002500 */
[----:B-1----:R-:W-:Y:S01]  /*6590*/  MOV R11, 0xff800000 ;  /* 0xff800000000b7802 */ /* 0x002fe20000000f00 */
[----:B--2---:R-:W-:-:S02]  /*65a0*/  IMAD R60, R60, c[0x0][0x210], R125 ;  /* 0x000084003c3c7a24 */ /* 0x004fc400078e027d */
[----:B------:R-:W-:Y:S02]  /*65b0*/  @P2 FFMA.FTZ R11, R0, c[0x0][0x238], R61 ;  /* 0x00008e00000b2a23 */ /* 0x000fe4000001003d */
[----:B------:R-:W-:Y:S01]  /*65c0*/  IMAD R9, R60, c[0x0][0x1c0], R9 ;  /* 0x000070003c097a24 */ /* 0x000fe200078e0209 */
[----:B------:R-:W1:Y:S04]  /*65d0*/  LDS.128 R52, [R8.X4] ;  /* 0x0000000008347984 */ /* 0x000e680000004c00 */
[----:B------:R-:W2:Y:S04]  /*65e0*/  LDS.128 R48, [R8.X4+0x800] ;  /* 0x0008000008307984 */ /* 0x000ea80000004c00 */
        /* <DEDUP_REMOVED lines=10> */
[----:B---3--:R-:W-:-:S05]  /*6690*/  SHF.L.U32 R8, R10, 0x6, RZ ;  /* 0x000000060a087819 */ /* 0x008fca00000006ff */
[----:B------:R-:W-:Y:S01]  /*66a0*/  IMAD R8, R9, c[0x0][0x214], R8 ;  /* 0x0000850009087a24 */ /* 0x000fe200078e0208 */
[----:B------:R-:W-:Y:S05]  /*66b0*/  @P0 BRA `(.L_x_5013) ;  /* 0x000000c000000947 */ /* 0x000fea0003800000 */
[----:B--2-4-:R-:W-:Y:S01]  /*66c0*/  IMAD.MOV.U32 R7, RZ, RZ, -0x40 ;  /* 0xffffffc0ff077424 */ /* 0x014fe200078e00ff */
        /* <DEDUP_REMOVED lines=11> */
.L_x_5013:
[----:B--2-4-:R-:W-:Y:S05]  /*6780*/  BSYNC B0 ;  /* 0x0000000000007941 */ /* 0x014fea0003800000 */
.L_x_5012:
[----:B------:R-:W-:Y:S01]  /*6790*/  LEA.HI R4, R4, R5, RZ, 0x3 ;  /* 0x0000000504047211 */ /* 0x000fe200078f18ff */
[----:B------:R-:W-:-:S03]  /*67a0*/  IMAD R8, R8, c[0x0][0x22c], RZ ;  /* 0x00008b0008087a24 */ /* 0x000fc600078e02ff */
[----:B------:R-:W-:Y:S02]  /*67b0*/  LOP3.LUT R0, R4, 0xfffffff8, RZ, 0xc0, !PT ;  /* 0xfffffff804007812 */ /* 0x000fe400078ec0ff */
[----:B------:R-:W-:-:S03]  /*67c0*/  SHF.R.S32.HI R4, RZ, 0x3, R4 ;  /* 0x00000003ff047819 */ /* 0x000fc60000011404 */
[----:B------:R-:W-:-:S04]  /*67d0*/  IMAD.IADD R0, R5, 0x1, -R0 ;  /* 0x0000000105007824 */ /* 0x000fc800078e0a00 */
[----:B------:R-:W-:-:S05]  /*67e0*/  IMAD.SHL.U32 R2, R0, 0x4, RZ ;  /* 0x0000000400027824 */ /* 0x000fca00078e00ff */
[----:B------:R-:W-:-:S05]  /*67f0*/  SHF.R.S32.HI R3, RZ, 0x1f, R2 ;  /* 0x0000001fff037819 */ /* 0x000fca0000011402 */
[----:B------:R-:W-:-:S05]  /*6800*/  IMAD.WIDE R4, R4, 0x60, R2 ;  /* 0x0000006004047825 */ /* 0x000fca00078e0202 */
[----:B------:R-:W-:-:S04]  /*6810*/  IADD3 R0, P0, R8, R4, RZ ;  /* 0x0000000408007210 */ /* 0x000fc80007f1e0ff */
[----:B------:R-:W-:Y:S02]  /*6820*/  LEA.HI.X.SX32 R3, R8, R5, 0x1, P0 ;  /* 0x0000000508037211 */ /* 0x000fe400000f0eff */
[----:B------:R-:W-:-:S04]  /*6830*/  LEA R2, P0, R0, c[0x0][0x1d8], 0x2 ;  /* 0x0000760000027a11 */ /* 0x000fc800078010ff */
[----:B------:R-:W-:-:S05]  /*6840*/  LEA.HI.X R3, R0, c[0x0][0x1dc], R3, 0x2, P0 ;  /* 0x0000770000037a11 */ /* 0x000fca00000f1403 */
[----:B-1----:R-:W-:Y:S04]  /*6850*/  STG.E.128 [R2.64], R52 ;  /* 0x0000003402007986 */ /* 0x002fe8000c101d0a */
        /* <DEDUP_REMOVED lines=12> */
.L_x_5014:
        /* <DEDUP_REMOVED lines=14> */
.L_x_6370:


//--------------------- .text._ZN5flash24flash_fwd_splitkv_kernelI23Flash_fwd_kernel_traitsILi96ELi64ELi64ELi4ELb0ELb0EN7cutlass10bfloat16_tE19Flash_kernel_traitsILi96ELi64ELi64ELi4ES3_EELb1ELb0ELb0ELb1ELb1ELb1ELb1ELb0EEEvNS_16Flash_fwd_paramsE --------------------------
	.section	.text._ZN5flash24flash_fwd_splitkv_kernelI23Flash_fwd_kernel_traitsILi96ELi64ELi64ELi4ELb0ELb0EN7cutlass10bfloat16_tE19Flash_kernel_traitsILi96ELi64ELi64ELi4ES3_EELb1ELb0ELb0ELb1ELb1ELb1ELb1ELb0EEEvNS_16Flash_fwd_paramsE,"ax",@progbits
	.sectioninfo	@"SHI_REGISTERS=167"
	.align	128
        .global         _ZN5flash24flash_fwd_splitkv_kernelI23Flash_fwd_kernel_traitsILi96ELi64ELi64ELi4ELb0ELb0EN7cutlass10bfloat16_tE19Flash_kernel_traitsILi96ELi64ELi64ELi4ES3_EELb1ELb0ELb0ELb1ELb1ELb1ELb1ELb0EEEvNS_16Flash_fwd_paramsE
        .type           _ZN5flash24flash_fwd_splitkv_kernelI23Flash_fwd_kernel_traitsILi96ELi64ELi64ELi4ELb0ELb0EN7cutlass10bfloat16_tE19Flash_kernel_traitsILi96ELi64ELi64ELi4ES3_EELb1ELb0ELb0ELb1ELb1ELb1ELb1ELb0EEEvNS_16Flash_fwd_paramsE,@function
        .size           _ZN5flash24flash_fwd_splitkv_kernelI23Flash_fwd_kernel_traitsILi96ELi64ELi64ELi4ELb0ELb0EN7cutlass10bfloat16_tE19Flash_kernel_traitsILi96ELi64ELi64ELi4ES3_EELb1ELb0ELb0ELb1ELb1ELb1ELb1ELb0EEEvNS_16Flash_fwd_paramsE,(.L_x_6371 - _ZN5flash24flash_fwd_splitkv_kernelI23Flash_fwd_kernel_traitsILi96ELi64ELi64ELi4ELb0ELb0EN7cutlass10bfloat16_tE19Flash_kernel_traitsILi96ELi64ELi64ELi4ES3_EELb1ELb0ELb0ELb1ELb1ELb1ELb1ELb0EEEvNS_16Flash_fwd_paramsE)
        .other          _ZN5flash24flash_fwd_splitkv_kernelI23Flash_fwd_kernel_traitsILi96ELi64ELi64ELi4ELb0ELb0EN7cutlass10bfloat16_tE19Flash_kernel_traitsILi96ELi64ELi64ELi4ES3_EELb1ELb0ELb0ELb1ELb1ELb1ELb1ELb0EEEvNS_16Flash_fwd_paramsE,@"STO_CUDA_ENTRY STV_DEFAULT"
_ZN5flash24flash_fwd_splitkv_kernelI23Flash_fwd_kernel_traitsILi96ELi64ELi64ELi4ELb0ELb0EN7cutlass10bfloat16_tE19Flash_kernel_traitsILi96ELi64ELi64ELi4ES3_EELb1ELb0ELb0ELb1ELb1ELb1ELb1ELb0EEEvNS_16Flash_fwd_paramsE:
.text._ZN5flash24flash_fwd_splitkv_kernelI23Flash_fwd_kernel_traitsILi96ELi64ELi64ELi4ELb0ELb0EN7cutlass10bfloat16_tE19Flash_kernel_traitsILi96ELi64ELi64ELi4ES3_EELb1ELb0ELb0ELb1ELb1ELb1ELb1ELb0EEEvNS_16Flash_fwd_paramsE:
        /* <DEDUP_REMOVED lines=14> */
[----:B-1----:R-:W-:-:S04]  /*00e0*/  IMAD.MOV R0, RZ, RZ, -R3 ;  /* 0x000000ffff007224 */ /* 0x002fc800078e0a03 */
[----:B------:R-:W-:-:S04]  /*00f0*/  IMAD R7, R0, c[0x0][0x1c0], RZ ;  /* 0x0000700000077a24 */ /* 0x000fc800078e02ff */
[----:B------:R-:W-:-:S04]  /*0100*/  IMAD.HI.U32 R2, R3, R7, R2 ;  /* 0x0000000703027227 */ /* 0x000fc800078e0002 */
[----:B------:R-:W-:Y:S02]  /*0110*/  @P1 IMAD.MOV.U32 R7, RZ, RZ, 0x4 ;  /* 0x00000004ff071424 */ /* 0x000fe400078e00ff */
[----:B--2---:R-:W-:-:S04]  /*0120*/  IMAD.HI.U32 R120, R2, R5, RZ ;  /* 0x0000000502787227 */ /* 0x004fc800078e00ff */
[----:B------:R-:W-:Y:S02]  /*0130*/  IMAD.MOV R0, RZ, RZ, -R120 ;  /* 0x000000ffff007224 */ /* 0x000fe400078e0a78 */
[----:B------:R-:W-:Y:S02]  /*0140*/  @P0 IMAD.MOV.U32 R3, RZ, RZ, 0x4 ;  /* 0x00000004ff030424 */ /* 0x000fe400078e00ff */
        /* <DEDUP_REMOVED lines=35> */
[----:B------:R-:W-:-:S02]  /*0380*/  LOP3.LUT R4, R4, c[0x0][0x10], RZ, 0x3c, !PT ;  /* 0x0000040004047a12 */ /* 0x000fc400078e3cff */
[----:B------:R-:W-:Y:S02]  /*0390*/  IMAD.MOV.U32 R5, RZ, RZ, R0 ;  /* 0x000000ffff057224 */ /* 0x000fe400078e0000 */
[----:B------:R-:W-:Y:S02]  /*03a0*/  ISETP.GE.AND P0, PT, R4, RZ, PT ;  /* 0x000000ff0400720c */ /* 0x000fe40003f06270 */
[----:B------:R-:W-:Y:S01]  /*03b0*/  IADD3 R4, R99, 0x7f, RZ ;  /* 0x0000007f63047810 */ /* 0x000fe20007ffe0ff */
[----:B--2---:R-:W-:Y:S02]  /*03c0*/  IMAD.MOV R2, RZ, RZ, -R7 ;  /* 0x000000ffff027224 */ /* 0x004fe400078e0a07 */
[----:B------:R-:W-:Y:S02]  /*03d0*/  IMAD.MOV.U32 R6, RZ, RZ, RZ ;  /* 0x000000ffff067224 */ /* 0x000fe400078e00ff */
[----:B------:R-:W-:-:S04]  /*03e0*/  IMAD R2, R2, R3, RZ ;  /* 0x0000000302027224 */ /* 0x000fc800078e02ff */
[----:B------:R-:W-:Y:S01]  /*03f0*/  IMAD.HI.U32 R2, R7, R2, R6 ;  /* 0x0000000207027227 */ /* 0x000fe200078e0006 */
[----:B------:R-:W-:-:S04]  /*0400*/  IADD3 R7, R95, -c[0x0][0x214], R4 ;  /* 0x800085005f077a10 */ /* 0x000fc80007ffe004 */
[----:B------:R-:W-:Y:S01]  /*0410*/  IADD3 R7, R7, c[0x0][0x2e8], RZ ;  /* 0x0000ba0007077a10 */ /* 0x000fe20007ffe0ff */
[----:B------:R-:W-:-:S03]  /*0420*/  IMAD.HI.U32 R0, R2, R5, RZ ;  /* 0x0000000502007227 */ /* 0x000fc600078e00ff */
[----:B------:R-:W-:Y:S01]  /*0430*/  SHF.R.S32.HI R88, RZ, 0x1f, R7 ;  /* 0x0000001fff587819 */ /* 0x000fe20000011407 */
[----:B------:R-:W-:-:S03]  /*0440*/  IMAD.MOV R2, RZ, RZ, -R0 ;  /* 0x000000ffff027224 */ /* 0x000fc600078e0a00 */
[----:B------:R-:W-:Y:S01]  /*0450*/  LEA.HI R88, R88, R7, RZ, 0x6 ;  /* 0x0000000758587211 */ /* 0x000fe200078f30ff */
[----:B------:R-:W-:-:S03]  /*0460*/  IMAD R2, R3, R2, R5 ;  /* 0x0000000203027224 */ /* 0x000fc600078e0205 */
[----:B------:R-:W-:Y:S02]  /*0470*/  SHF.R.S32.HI R88, RZ, 0x6, R88 ;  /* 0x00000006ff587819 */ /* 0x000fe40000011458 */
[----:B------:R-:W-:-:S13]  /*0480*/  ISETP.GT.U32.AND P1, PT, R3, R2, PT ;  /* 0x000000020300720c */ /* 0x000fda0003f24070 */
[----:B------:R-:W-:Y:S01]  /*0490*/  @!P1 IMAD.IADD R2, R2, 0x1, -R3 ;  /* 0x0000000102029824 */ /* 0x000fe200078e0a03 */
[----:B------:R-:W-:Y:S02]  /*04a0*/  @!P1 IADD3 R0, R0, 0x1, RZ ;  /* 0x0000000100009810 */ /* 0x000fe40007ffe0ff */
[----:B------:R-:W-:Y:S02]  /*04b0*/  ISETP.NE.AND P1, PT, RZ, c[0x0][0x10], PT ;  /* 0x00000400ff007a0c */ /* 0x000fe40003f25270 */
[----:B------:R-:W-:Y:S02]  /*04c0*/  ISETP.GE.U32.AND P2, PT, R2, R3, PT ;  /* 0x000000030200720c */ /* 0x000fe40003f46070 */
[----:B------:R-:W2:Y:S01]  /*04d0*/  S2R R3, SR_CTAID.Y ;  /* 0x0000000000037919 */ /* 0x000ea20000002600 */
[----:B------:R-:W-:-:S04]  /*04e0*/  IADD3 R2, R95, 0x3f, RZ ;  /* 0x0000003f5f027810 */ /* 0x000fc80007ffe0ff */
[----:B------:R-:W-:-:S04]  /*04f0*/  SHF.R.S32.HI R5, RZ, 0x1f, R2 ;  /* 0x0000001fff057819 */ /* 0x000fc80000011402 */
[----:B------:R-:W-:Y:S02]  /*0500*/  LEA.HI R5, R5, R2, RZ, 0x6 ;  /* 0x0000000205057211 */ /* 0x000fe400078f30ff */
[----:B------:R-:W-:Y:S02]  /*0510*/  @P2 IADD3 R0, R0, 0x1, RZ ;  /* 0x0000000100002810 */ /* 0x000fe40007ffe0ff */
[----:B------:R-:W-:-:S03]  /*0520*/  SHF.R.S32.HI R5, RZ, 0x6, R5 ;  /* 0x00000006ff057819 */ /* 0x000fc60000011405 */
        /* <DEDUP_REMOVED lines=13> */
[----:B------:R-:W-:Y:S02]  /*0600*/  LOP3.LUT R5, R0, 0x3ffffff8, RZ, 0xc0, !PT ;  /* 0x3ffffff800057812 */ /* 0x000fe400078ec0ff */
[----:B------:R-:W-:-:S03]  /*0610*/  SHF.R.S32.HI R0, RZ, 0x3, R0 ;  /* 0x00000003ff007819 */ /* 0x000fc60000011400 */
[----:B------:R-:W-:Y:S01]  /*0620*/  IMAD.IADD R5, R98, 0x1, -R5 ;  /* 0x0000000162057824 */ /* 0x000fe200078e0a05 */
[C---:B------:R-:W-:Y:S02]  /*0630*/  IADD3 R6, R0.reuse, 0x10, RZ ;  /* 0x0000001000067810 */ /* 0x040fe40007ffe0ff */
[----:B------:R-:W-:Y:S01]  /*0640*/  IADD3 R4, R0, 0x20, RZ ;  /* 0x0000002000047810 */ /* 0x000fe20007ffe0ff */
[----:B------:R-:W-:Y:S02]  /*0650*/  IMAD.SHL.U32 R8, R5, 0x4, RZ ;  /* 0x0000000405087824 */ /* 0x000fe400078e00ff */
[----:B------:R-:W-:Y:S01]  /*0660*/  IMAD R5, R2, c[0x0][0x214], R99 ;  /* 0x0000850002057a24 */ /* 0x000fe200078e0263 */
[----:B------:R-:W-:Y:S02]  /*0670*/  IADD3 R99, -R99, c[0x0][0x214], RZ ;  /* 0x0000850063637a10 */ /* 0x000fe40007ffe1ff */
[----:B------:R-:W-:Y:S01]  /*0680*/  SHF.R.S32.HI R9, RZ, 0x1f, R8 ;  /* 0x0000001fff097819 */ /* 0x000fe20000011408 */
[----:B------:R-:W-:Y:S01]  /*0690*/  IMAD R2, R5, c[0x0][0x22c], RZ ;  /* 0x00008b0005027a24 */ /* 0x000fe200078e02ff */
[----:B------:R-:W-:-:S02]  /*06a0*/  SHF.R.S32.HI R7, RZ, 0x1f, R5 ;  /* 0x0000001fff077819 */ /* 0x000fc40000011405 */
[----:B------:R-:W-:Y:S01]  /*06b0*/  IADD3 R5, P0, R5, R0, RZ ;  /* 0x0000000005057210 */ /* 0x000fe20007f1e0ff */
[----:B------:R-:W-:Y:S01]  /*06c0*/  IMAD.WIDE R8, R0, 0x60, R8 ;  /* 0x0000006000087825 */ /* 0x000fe200078e0208 */
[-C--:B------:R-:W-:Y:S02]  /*06d0*/  ISETP.GE.OR P3, PT, R6, R99.reuse, P5 ;  /* 0x000000630600720c */ /* 0x080fe40002f66670 */
[-C--:B------:R-:W-:Y:S02]  /*06e0*/  ISETP.GE.OR P2, PT, R4, R99.reuse, P5 ;  /* 0x000000630400720c */ /* 0x080fe40002f46670 */
[C---:B------:R-:W-:Y:S02]  /*06f0*/  ISETP.GE.OR P4, PT, R0.reuse, R99, P5 ;  /* 0x000000630000720c */ /* 0x040fe40002f86670 */
[C---:B------:R-:W-:Y:S02]  /*0700*/  LEA.HI.X.SX32 R4, R0.reuse, R7, 0x1, P0 ;  /* 0x0000000700047211 */ /* 0x040fe400000f0eff */
[----:B------:R-:W-:-:S02]  /*0710*/  IADD3 R0, R0, 0x30, RZ ;  /* 0x0000003000007810 */ /* 0x000fc40007ffe0ff */
[----:B------:R-:W-:Y:S02]  /*0720*/  IADD3 R3, P1, R2, R8, RZ ;  /* 0x0000000802037210 */ /* 0x000fe40007f3e0ff */
[----:B------:R-:W-:Y:S02]  /*0730*/  ISETP.GE.OR P5, PT, R0, R99, P5 ;  /* 0x000000630000720c */ /* 0x000fe40002fa6670 */
[----:B------:R-:W-:Y:S02]  /*0740*/  LEA.HI.X.SX32 R2, R2, R9, 0x1, P1 ;  /* 0x0000000902027211 */ /* 0x000fe400008f0eff */
[----:B------:R-:W-:Y:S01]  /*0750*/  LEA R8, P1, R3, c[0x0][0x1d8], 0x2 ;  /* 0x0000760003087a11 */ /* 0x000fe200078210ff */
[----:B------:R-:W-:Y:S01]  /*0760*/  @!P4 IMAD.MOV.U32 R11, RZ, RZ, -0x800000 ;  /* 0xff800000ff0bc424 */ /* 0x000fe200078e00ff */
[----:B------:R-:W-:Y:S02]  /*0770*/  LEA R6, P0, R5, c[0x0][0x208], 0x2 ;  /* 0x0000820005067a11 */ /* 0x000fe400078010ff */
[----:B------:R-:W-:Y:S01]  /*0780*/  LEA.HI.X R9, R3, c[0x0][0x1dc], R2, 0x2, P1 ;  /* 0x0000770003097a11 */ /* 0x000fe200008f1402 */
[----:B------:R-:W-:Y:S01]  /*0790*/  @!P2 IMAD.MOV.U32 R3, RZ, RZ, -0x800000 ;  /* 0xff800000ff03a424 */ /* 0x000fe200078e00ff */
[----:B------:R-:W-:Y:S01]  /*07a0*/  LEA.HI.X R7, R5, c[0x0][0x20c], R4, 0x2, P0 ;  /* 0x0000830005077a11 */ /* 0x000fe200000f1404 */
[----:B------:R-:W-:-:S02]  /*07b0*/  @!P3 IMAD.MOV.U32 R5, RZ, RZ, -0x800000 ;  /* 0xff800000ff05b424 */ /* 0x000fc400078e00ff */
        /* <DEDUP_REMOVED lines=19> */
.L_x_5015:
        /* <DEDUP_REMOVED lines=19> */
.L_x_5016:
[----:B------:R-:W-:Y:S01]  /*0a20*/  IABS R90, c[0x0][0x2d0] ;  /* 0x0000b400005a7a13 */ /* 0x000fe20000000000 */
[----:B------:R-:W-:Y:S05]  /*0a30*/  @P6 BRA `(.L_x_5017) ;  /* 0x0000047000006947 */ /* 0x000fea0003800000 */
[----:B-1----:R-:W1:Y:S01]  /*0a40*/  I2F.RP R4, R90 ;  /* 0x0000005a00047306 */ /* 0x002e620000209400 */
[----:B------:R-:W-:-:S04]  /*0a50*/  LEA R3, R88, 0xffffffc0, 0x6 ;  /* 0xffffffc058037811 */ /* 0x000fc800078e30ff */
[----:B------:R-:W-:-:S03]  /*0a60*/  IABS R0, R3 ;  /* 0x0000000300007213 */ /* 0x000fc60000000000 */
[----:B-1----:R-:W1:Y:S02]  /*0a70*/  MUFU.RCP R6, R4 ;  /* 0x0000000400067308 */ /* 0x002e640000001000 */
[----:B-1----:R-:W-:-:S06]  /*0a80*/  IADD3 R6, R6, 0xffffffe, RZ ;  /* 0x0ffffffe06067810 */ /* 0x002fcc0007ffe0ff */
[----:B------:R-:W1:Y:S02]  /*0a90*/  F2I.FTZ.U32.TRUNC.NTZ R7, R6 ;  /* 0x0000000600077305 */ /* 0x000e64000021f000 */
[----:B-1----:R-:W-:Y:S02]  /*0aa0*/  IMAD.MOV R5, RZ, RZ, -R7 ;  /* 0x000000ffff057224 */ /* 0x002fe400078e0a07 */
[----:B------:R-:W-:Y:S02]  /*0ab0*/  IMAD.MOV.U32 R6, RZ, RZ, RZ ;  /* 0x000000ffff067224 */ /* 0x000fe400078e00ff */
[----:B-----5:R-:W-:-:S04]  /*0ac0*/  IMAD R2, R5, R90, RZ ;  /* 0x0000005a05027224 */ /* 0x020fc800078e02ff */
        /* <DEDUP_REMOVED lines=51> */
[----:B------:R-:W-:Y:S02]  /*0e00*/  IMAD.IADD R11, R11, 0x1, R4 ;  /* 0x000000010b0b7824 */ /* 0x000fe400078e0204 */
        /* <DEDUP_REMOVED lines=10> */
.L_x_5017:
[----:B-1----:R-:W-:Y:S01]  /*0eb0*/  IABS R5, c[0x0][0x1c8] ;  /* 0x0000720000057a13 */ /* 0x002fe20000000000 */
[----:B------:R-:W-:Y:S01]  /*0ec0*/  IMAD.MOV.U32 R6, RZ, RZ, RZ ;  /* 0x000000ffff067224 */ /* 0x000fe200078e00ff */
[----:B-----5:R-:W-:Y:S02]  /*0ed0*/  SHF.R.S32.HI R17, RZ, 0x1f, R2 ;  /* 0x0000001fff117819 */ /* 0x020fe40000011402 */
[----:B------:R-:W1:Y:S08]  /*0ee0*/  I2F.RP R4, R5 ;  /* 0x0000000500047306 */ /* 0x000e700000209400 */
[----:B-1----:R-:W1:Y:S02]  /*0ef0*/  MUFU.RCP R7, R4 ;  /* 0x0000000400077308 */ /* 0x002e640000001000 */
[----:B-1----:R-:W-:-:S06]  /*0f00*/  IADD3 R7, R7, 0xffffffe, RZ ;  /* 0x0ffffffe07077810 */ /* 0x002fcc0007ffe0ff */
[----:B------:R-:W1:Y:S02]  /*0f10*/  F2I.FTZ.U32.TRUNC.NTZ R7, R7 ;  /* 0x0000000700077305 */ /* 0x000e64000021f000 */
[----:B-1----:R-:W-:-:S05]  /*0f20*/  IADD3 R0, RZ, -R7, RZ ;  /* 0x80000007ff007210 */ /* 0x002fca0007ffe0ff */
[----:B------:R-:W-:Y:S01]  /*0f30*/  IMAD R3, R0, R5, RZ ;  /* 0x0000000500037224 */ /* 0x000fe200078e02ff */
[----:B------:R-:W-:-:S03]  /*0f40*/  IABS R0, R8 ;  /* 0x0000000800007213 */ /* 0x000fc60000000000 */
[----:B------:R-:W-:Y:S01]  /*0f50*/  IMAD.HI.U32 R3, R7, R3, R6 ;  /* 0x0000000307037227 */ /* 0x000fe200078e0006 */
[----:B------:R-:W-:-:S05]  /*0f60*/  SHF.R.S32.HI R7, RZ, 0x1f, R14 ;  /* 0x0000001fff077819 */ /* 0x000fca000001140e */
[----:B------:R-:W-:Y:S01]  /*0f70*/  IMAD.HI.U32 R6, R3, R0, RZ ;  /* 0x0000000003067227 */ /* 0x000fe200078e00ff */
[----:B------:R-:W-:-:S04]  /*0f80*/  LEA R3, R88, 0xffffffc0, 0x6 ;  /* 0xffffffc058037811 */ /* 0x000fc800078e30ff */
[----:B------:R-:W-:Y:S02]  /*0f90*/  IADD3 R4, -R6, RZ, RZ ;  /* 0x000000ff06047210 */ /* 0x000fe40007ffe1ff */
[----:B------:R-:W-:-:S03]  /*0fa0*/  IADD3 R12, P1, R14, R3, RZ ;  /* 0x000000030e0c7210 */ /* 0x000fc60007f3e0ff */
[----:B------:R-:W-:Y:S01]  /*0fb0*/  IMAD R4, R5, R4, R0 ;  /* 0x0000000405047224 */ /* 0x000fe200078e0200 */
[----:B------:R-:W-:-:S04]  /*0fc0*/  SHF.R.S32.HI R0, RZ, 0x1f, R3 ;  /* 0x0000001fff007819 */ /* 0x000fc80000011403 */
[----:B------:R-:W-:-:S13]  /*0fd0*/  ISETP.GT.U32.AND P0, PT, R5, R4, PT ;  /* 0x000000040500720c */ /* 0x000fda0003f04070 */
[----:B------:R-:W-:Y:S01]  /*0fe0*/  @!P0 IMAD.IADD R4, R4, 0x1, -R5 ;  /* 0x0000000104048824 */ /* 0x000fe200078e0a05 */
[----:B------:R-:W-:Y:S02]  /*0ff0*/  @!P0 IADD3 R6, R6, 0x1, RZ ;  /* 0x0000000106068810 */ /* 0x000fe40007ffe0ff */
[----:B------:R-:W-:Y:S02]  /*1000*/  ISETP.NE.AND P0, PT, RZ, c[0x0][0x1c8], PT ;  /* 0x00007200ff007a0c */ /* 0x000fe40003f05270 */
[----:B------:R-:W-:Y:S02]  /*1010*/  ISETP.GE.U32.AND P2, PT, R4, R5, PT ;  /* 0x000000050400720c */ /* 0x000fe40003f46070 */
[----:B------:R-:W-:Y:S02]  /*1020*/  LOP3.LUT R4, R8, c[0x0][0x1c8], RZ, 0x3c, !PT ;  /* 0x0000720008047a12 */ /* 0x000fe400078e3cff */
[C---:B------:R-:W-:Y:S01]  /*1030*/  IADD3.X R5, R7.reuse, R0, RZ, P1, !PT ;  /* 0x0000000007057210 */ /* 0x040fe20000ffe4ff */
[----:B------:R-:W-:Y:S01]  /*1040*/  IMAD R7, R7, c[0x0][0x1a0], RZ ;  /* 0x0000680007077a24 */ /* 0x000fe200078e02ff */
[----:B------:R-:W-:-:S03]  /*1050*/  ISETP.GE.AND P1, PT, R4, RZ, PT ;  /* 0x000000ff0400720c */ /* 0x000fc60003f26270 */
[----:B------:R-:W-:Y:S02]  /*1060*/  IMAD R5, R5, c[0x0][0x198], RZ ;  /* 0x0000660005057a24 */ /* 0x000fe400078e02ff */
[----:B------:R-:W-:Y:S02]  /*1070*/  IMAD R10, R14, c[0x0][0x1a4], R7 ;  /* 0x000069000e0a7a24 */ /* 0x000fe400078e0207 */
[----:B------:R-:W-:Y:S01]  /*1080*/  IMAD R5, R12, c[0x0][0x19c], R5 ;  /* 0x000067000c057a24 */ /* 0x000fe200078e0205 */
[----:B------:R-:W-:Y:S01]  /*1090*/  @P2 IADD3 R6, R6, 0x1, RZ ;  /* 0x0000000106062810 */ /* 0x000fe20007ffe0ff */
[----:B------:R-:W-:-:S04]  /*10a0*/  IMAD.WIDE.U32 R12, R12, c[0x0][0x198], RZ ;  /* 0x000066000c0c7a25 */ /* 0x000fc800078e00ff */
[----:B------:R-:W-:Y:S01]  /*10b0*/  IMAD.IADD R13, R13, 0x1, R5 ;  /* 0x000000010d0d7824 */ /* 0x000fe200078e0205 */
[----:B------:R-:W-:Y:S01]  /*10c0*/  @!P1 IADD3 R6, -R6, RZ, RZ ;  /* 0x000000ff06069210 */ /* 0x000fe20007ffe1ff */
[----:B------:R-:W-:Y:S01]  /*10d0*/  IMAD R5, R17, c[0x0][0x180], RZ ;  /* 0x0000600011057a24 */ /* 0x000fe200078e02ff */
[----:B------:R-:W-:Y:S01]  /*10e0*/  @!P0 LOP3.LUT R6, RZ, c[0x0][0x1c8], RZ, 0x33, !PT ;  /* 0x00007200ff068a12 */ /* 0x000fe200078e33ff */
[----:B------:R-:W-:-:S04]  /*10f0*/  IMAD.WIDE.U32 R14, R14, c[0x0][0x1a0], RZ ;  /* 0x000068000e0e7a25 */ /* 0x000fc800078e00ff */
[C---:B------:R-:W-:Y:S01]  /*1100*/  IMAD R4, R2.reuse, c[0x0][0x184], R5 ;  /* 0x0000610002047a24 */ /* 0x040fe200078e0205 */
[----:B------:R-:W-:Y:S01]  /*1110*/  SHF.R.S32.HI R5, RZ, 0x1f, R6 ;  /* 0x0000001fff057819 */ /* 0x000fe20000011406 */
[----:B------:R-:W-:-:S04]  /*1120*/  IMAD.WIDE.U32 R12, R2, c[0x0][0x180], R12 ;  /* 0x00006000020c7a25 */ /* 0x000fc800078e000c */
[----:B------:R-:W-:Y:S01]  /*1130*/  IMAD.IADD R11, R15, 0x1, R10 ;  /* 0x000000010f0b7824 */ /* 0x000fe200078e020a */
[----:B------:R-:W-:Y:S01]  /*1140*/  MOV R10, R14 ;  /* 0x0000000e000a7202 */ /* 0x000fe20000000f00 */
[----:B------:R-:W-:Y:S01]  /*1150*/  IMAD R7, R5, c[0x0][0x1b0], RZ ;  /* 0x00006c0005077a24 */ /* 0x000fe200078e02ff */
[----:B------:R-:W-:Y:S01]  /*1160*/  IADD3 R13, R13, R4, RZ ;  /* 0x000000040d0d7210 */ /* 0x000fe20007ffe0ff */
        /* <DEDUP_REMOVED lines=8> */
.L_x_5018:
[----:B------:R-:W-:Y:S01]  /*11f0*/  SHF.R.S32.HI R97, RZ, 0x1f, R98 ;  /* 0x0000001fff617819 */ /* 0x000fe20000011462 */
[----:B------:R-:W-:Y:S01]  /*1200*/  IMAD.MOV.U32 R89, RZ, RZ, c[0x0][0x198] ;  /* 0x00006600ff597624 */ /* 0x000fe200078e00ff */
[----:B------:R-:W-:Y:S02]  /*1210*/  SHF.R.S32.HI R15, RZ, 0x1f, R120 ;  /* 0x0000001fff0f7819 */ /* 0x000fe40000011478 */
[-C--:B------:R-:W-:Y:S01]  /*1220*/  LEA.HI R25, R97, R98.reuse, RZ, 0x2 ;  /* 0x0000006261197211 */ /* 0x080fe200078f10ff */
[----:B------:R-:W-:Y:S01]  /*1230*/  IMAD.SHL.U32 R91, R89, 0x40, RZ ;  /* 0x00000040595b7824 */ /* 0x000fe200078e00ff */
[-C--:B------:R-:W-:Y:S01]  /*1240*/  LEA.HI R7, R97, R98.reuse, RZ, 0x3 ;  /* 0x0000006261077211 */ /* 0x080fe200078f18ff */
[----:B------:R-:W-:Y:S01]  /*1250*/  IMAD R15, R15, c[0x0][0x178], RZ ;  /* 0x00005e000f0f7a24 */ /* 0x000fe200078e02ff */
[----:B------:R-:W-:Y:S02]  /*1260*/  LOP3.LUT R9, R25, 0xfffffffc, RZ, 0xc0, !PT ;  /* 0xfffffffc19097812 */ /* 0x000fe400078ec0ff */
        /* <DEDUP_REMOVED lines=8> */
[----:B------:R-:W-:-:S02]  /*12f0*/  SHF.R.S32.HI R14, RZ, 0x4, R19 ;  /* 0x00000004ff0e7819 */ /* 0x000fc40000011413 */
[----:B------:R-:W-:Y:S02]  /*1300*/  LEA.HI R9, R7, R118, RZ, 0x1 ;  /* 0x0000007607097211 */ /* 0x000fe400078f08ff */
[----:B------:R-:W-:Y:S02]  /*1310*/  LOP3.LUT R11, R11, 0xc0, RZ, 0xc0, !PT ;  /* 0x000000c00b0b7812 */ /* 0x000fe400078ec0ff */
[----:B------:R-:W-:Y:S02]  /*1320*/  LEA.HI R97, R97, R98, RZ, 0x5 ;  /* 0x0000006261617211 */ /* 0x000fe400078f28ff */
[----:B------:R-:W-:Y:S02]  /*1330*/  LOP3.LUT R25, R25, 0x7fffffe, RZ, 0xc0, !PT ;  /* 0x07fffffe19197812 */ /* 0x000fe400078ec0ff */
[----:B------:R-:W-:Y:S02]  /*1340*/  LEA.HI R2, R19, R14, RZ, 0x1 ;  /* 0x0000000e13027211 */ /* 0x000fe400078f08ff */
[----:B------:R-:W-:Y:S01]  /*1350*/  LOP3.LUT R9, R9, 0xfffffffe, RZ, 0xc0, !PT ;  /* 0xfffffffe09097812 */ /* 0x000fe200078ec0ff */
[----:B------:R-:W-:Y:S01]  /*1360*/  IMAD.IADD R25, R12, 0x1, -R25 ;  /* 0x000000010c197824 */ /* 0x000fe200078e0a19 */
[----:B------:R-:W-:-:S02]  /*1370*/  LOP3.LUT R19, R19, 0xfffffff0, RZ, 0xc0, !PT ;  /* 0xfffffff013137812 */ /* 0x000fc400078ec0ff */
[--C-:B------:R-:W-:Y:S01]  /*1380*/  LOP3.LUT R4, R11, 0x18, R26.reuse, 0xf8, !PT ;  /* 0x000000180b047812 */ /* 0x100fe200078ef81a */
[----:B------:R-:W-:Y:S01]  /*1390*/  IMAD.IADD R118, R118, 0x1, -R9 ;  /* 0x0000000176767824 */ /* 0x000fe200078e0a09 */
[----:B------:R-:W-:Y:S01]  /*13a0*/  IADD3 R16, P0, R26, R16, RZ ;  /* 0x000000101a107210 */ /* 0x000fe20007f1e0ff */
[----:B------:R-:W-:Y:S01]  /*13b0*/  IMAD.IADD R19, R98, 0x1, -R19 ;  /* 0x0000000162137824 */ /* 0x000fe200078e0a13 */
[----:B------:R-:W-:Y:S02]  /*13c0*/  SHF.R.S32.HI R27, RZ, 0x1f, R26 ;  /* 0x0000001fff1b7819 */ /* 0x000fe4000001141a */
[----:B------:R-:W-:Y:S02]  /*13d0*/  IADD3 R20, P1, R26, R20, RZ ;  /* 0x000000141a147210 */ /* 0x000fe40007f3e0ff */
[----:B------:R-:W-:Y:S01]  /*13e0*/  SHF.R.U32.HI R11, RZ, 0x3, R11 ;  /* 0x00000003ff0b7819 */ /* 0x000fe2000001160b */
[C---:B------:R-:W-:Y:S01]  /*13f0*/  IMAD.X R17, R27.reuse, 0x1, R17, P0 ;  /* 0x000000011b117824 */ /* 0x040fe200000e0611 */
[----:B------:R-:W-:Y:S01]  /*1400*/  SHF.R.S32.HI R96, RZ, 0x5, R97 ;  /* 0x00000005ff607819 */ /* 0x000fe20000011461 */
[----:B------:R-:W-:Y:S01]  /*1410*/  IMAD.X R21, R27, 0x1, R10, P1 ;  /* 0x000000011b157824 */ /* 0x000fe200008e060a */
[----:B------:R-:W-:Y:S01]  /*1420*/  LOP3.LUT R2, R2, 0xfffffffe, RZ, 0xc0, !PT ;  /* 0xfffffffe02027812 */ /* 0x000fe200078ec0ff */
[----:B------:R-:W-:Y:S01]  /*1430*/  IMAD.WIDE.U32 R26, R120, c[0x0][0x178], R26 ;  /* 0x00005e00781a7a25 */ /* 0x000fe200078e001a */
[----:B------:R-:W-:-:S02]  /*1440*/  LOP3.LUT R7, R7, 0xfffffff8, RZ, 0xc0, !PT ;  /* 0xfffffff807077812 */ /* 0x000fc400078ec0ff */
[----:B------:R-:W-:Y:S01]  /*1450*/  LOP3.LUT R11, R4, R11, RZ, 0x3c, !PT ;  /* 0x0000000b040b7212 */ /* 0x000fe200078e3cff */
[----:B------:R-:W-:Y:S01]  /*1460*/  IMAD R10, R96, 0x8, R25 ;  /* 0x00000008600a7824 */ /* 0x000fe200078e0219 */
[----:B------:R-:W-:Y:S01]  /*1470*/  SHF.R.S32.HI R9, RZ, 0x1f, R8 ;  /* 0x0000001fff097819 */ /* 0x000fe20000011408 */
[----:B------:R-:W-:Y:S01]  /*1480*/  IMAD.IADD R2, R14, 0x1, -R2 ;  /* 0x000000010e027824 */ /* 0x000fe200078e0a02 */
[----:B------:R-:W-:Y:S01]  /*1490*/  SHF.R.S32.HI R13, RZ, 0x1f, R12 ;  /* 0x0000001fff0d7819 */ /* 0x000fe2000001140c */
[----:B------:R-:W-:Y:S01]  /*14a0*/  IMAD.IADD R14, R98, 0x1, -R7 ;  /* 0x00000001620e7824 */ /* 0x000fe200078e0a07 */
[----:B------:R-:W-:Y:S01]  /*14b0*/  IADD3 R3, P0, R12, R3, RZ ;  /* 0x000000030c037210 */ /* 0x000fe20007f1e0ff */
[----:B------:R-:W-:Y:S01]  /*14c0*/  IMAD.IADD R27, R27, 0x1, R15 ;  /* 0x000000011b1b7824 */ /* 0x000fe200078e020f */
[----:B------:R-:W-:Y:S01]  /*14d0*/  LEA.HI R7, R19, R19, RZ, 0x1 ;  /* 0x0000001313077211 */ /* 0x000fe200078f08ff */
[----:B------:R-:W-:Y:S01]  /*14e0*/  IMAD.U32 R10, R10, 0x20, R11 ;  /* 0x000000200a0a7824 */ /* 0x000fe200078e000b */
[----:B------:R-:W-:Y:S01]  /*14f0*/  LEA.HI R119, R14, R14, RZ, 0x1 ;  /* 0x0000000e0e777211 */ /* 0x000fe200078f08ff */
[----:B------:R-:W-:Y:S01]  /*1500*/  IMAD R9, R9, c[0x0][0x1a8], RZ ;  /* 0x00006a0009097a24 */ /* 0x000fe200078e02ff */
[----:B------:R-:W-:Y:S01]  /*1510*/  LOP3.LUT R94, R7, 0x7fffffe, RZ, 0xc0, !PT ;  /* 0x07fffffe075e7812 */ /* 0x000fe200078ec0ff */
[----:B------:R-:W-:Y:S01]  /*1520*/  IMAD R11, R5, c[0x0][0x1b8], RZ ;  /* 0x00006e00050b7a24 */ /* 0x000fe200078e02ff */
[----:B------:R-:W-:Y:S01]  /*1530*/  LOP3.LUT R117, R119, 0xfffffffe, RZ, 0xc0, !PT ;  /* 0xfffffffe77757812 */ /* 0x000fe200078ec0ff */
[----:B------:R-:W-:Y:S01]  /*1540*/  IMAD.X R5, R13, 0x1, R0, P0 ;  /* 0x000000010d057824 */ /* 0x000fe200000e0600 */
[----:B------:R-:W-:Y:S01]  /*1550*/  SHF.R.S32.HI R0, RZ, 0x1, R7 ;  /* 0x00000001ff007819 */ /* 0x000fe20000011407 */
[C---:B------:R-:W-:Y:S01]  /*1560*/  IMAD R9, R8.reuse, c[0x0][0x1ac], R9 ;  /* 0x00006b0008097a24 */ /* 0x040fe200078e0209 */
[----:B------:R-:W-:Y:S01]  /*1570*/  SHF.R.S32.HI R7, RZ, 0x1f, R7 ;  /* 0x0000001fff077819 */ /* 0x000fe20000011407 */
[----:B------:R-:W-:Y:S01]  /*1580*/  IMAD.WIDE.U32 R26, R8, c[0x0][0x1a8], R26 ;  /* 0x00006a00081a7a25 */ /* 0x000fe200078e001a */
[----:B------:R-:W-:-:S02]  /*1590*/  SHF.R.S32.HI R119, RZ, 0x1, R119 ;  /* 0x00000001ff777819 */ /* 0x000fc40000011477 */
[----:B------:R-:W-:Y:S01]  /*15a0*/  LEA.HI R7, R7, R0, RZ, 0x2 ;  /* 0x0000000007077211 */ /* 0x000fe200078f10ff */
[----:B------:R-:W-:Y:S01]  /*15b0*/  IMAD.WIDE R22, R23, 0x40, R12 ;  /* 0x0000004017167825 */ /* 0x000fe200078e020c */
[----:B------:R-:W-:Y:S02]  /*15c0*/  SHF.R.S32.HI R4, RZ, 0x1f, R19 ;  /* 0x0000001fff047819 */ /* 0x000fe40000011413 */
[----:B------:R-:W-:Y:S01]  /*15d0*/  LOP3.LUT R7, R7, 0xfffffffc, RZ, 0xc0, !PT ;  /* 0xfffffffc07077812 */ /* 0x000fe200078ec0ff */
[----:B------:R-:W-:Y:S01]  /*15e0*/  IMAD.IADD R27, R27, 0x1, R9 ;  /* 0x000000011b1b7824 */ /* 0x000fe200078e0209 */
[----:B------:R-:W-:Y:S01]  /*15f0*/  LEA.HI R4, R4, R19, RZ, 0x3 ;  /* 0x0000001304047211 */ /* 0x000fe200078f18ff */
[----:B------:R-:W-:Y:S01]  /*1600*/  IMAD R13, R13, c[0x0][0x198], RZ ;  /* 0x000066000d0d7a24 */ /* 0x000fe200078e02ff */
[----:B------:R-:W-:Y:S01]  /*1610*/  SHF.R.S32.HI R129, RZ, 0x1f, R97 ;  /* 0x0000001fff817819 */ /* 0x000fe20000011461 */
[----:B------:R-:W-:Y:S02]  /*1620*/  IMAD R9, R23, c[0x0][0x190], RZ ;  /* 0x0000640017097a24 */ /* 0x000fe400078e02ff */
[C---:B------:R-:W-:Y:S01]  /*1630*/  IMAD R13, R12.reuse, c[0x0][0x19c], R13 ;  /* 0x000067000c0d7a24 */ /* 0x040fe200078e020d */
[----:B------:R-:W-:Y:S01]  /*1640*/  LEA.HI R129, R129, R96, RZ, 0x2 ;  /* 0x0000006081817211 */ /* 0x000fe200078f10ff */
[----:B------:R-:W-:-:S03]  /*1650*/  IMAD.WIDE.U32 R20, R12, c[0x0][0x198], R20 ;  /* 0x000066000c147a25 */ /* 0x000fc600078e0014 */
[----:B------:R-:W-:Y:S01]  /*1660*/  LOP3.LUT R129, R129, 0xfffffffc, RZ, 0xc0, !PT ;  /* 0xfffffffc81817812 */ /* 0x000fe200078ec0ff */
[----:B------:R-:W-:Y:S01]  /*1670*/  IMAD R9, R22, c[0x0][0x194], R9 ;  /* 0x0000650016097a24 */ /* 0x000fe200078e0209 */
[----:B------:R-:W-:Y:S01]  /*1680*/  LEA R124, P0, R20, c[0x0][0x168], 0x1 ;  /* 0x00005a00147c7a11 */ /* 0x000fe200078008ff */
[----:B------:R-:W-:-:S04]  /*1690*/  IMAD.WIDE.U32 R22, R22, c[0x0][0x190], R26 ;  /* 0x0000640016167a25 */ /* 0x000fc800078e001a */
[----:B------:R-:W-:Y:S01]  /*16a0*/  IMAD R11, R6, c[0x0][0x1bc], R11 ;  /* 0x00006f00060b7a24 */ /* 0x000fe200078e020b */
[----:B------:R-:W-:Y:S01]  /*16b0*/  LEA R8, P1, R22, c[0x0][0x160], 0x1 ;  /* 0x0000580016087a11 */ /* 0x000fe200078208ff */
[----:B------:R-:W-:-:S04]  /*16c0*/  IMAD.WIDE.U32 R16, R6, c[0x0][0x1b8], R16 ;  /* 0x00006e0006107a25 */ /* 0x000fc800078e0010 */
[----:B------:R-:W-:Y:S02]  /*16d0*/  IMAD.IADD R13, R21, 0x1, R13 ;  /* 0x00000001150d7824 */ /* 0x000fe400078e020d */
[----:B------:R-:W-:Y:S02]  /*16e0*/  IMAD.IADD R0, R0, 0x1, -R7 ;  /* 0x0000000100007824 */ /* 0x000fe400078e0a07 */
[----:B------:R-:W-:Y:S01]  /*16f0*/  IMAD.IADD R9, R23, 0x1, R9 ;  /* 0x0000000117097824 */ /* 0x000fe200078e0209 */
[----:B------:R-:W-:Y:S01]  /*1700*/  LEA.HI.X R125, R20, c[0x0][0x16c], R13, 0x1, P0 ;  /* 0x00005b00147d7a11 */ /* 0x000fe200000f0c0d */
[----:B------:R-:W-:Y:S02]  /*1710*/  IMAD.MOV.U32 R7, RZ, RZ, c[0x0][0x190] ;  /* 0x00006400ff077624 */ /* 0x000fe400078e00ff */
[----:B------:R-:W-:Y:S01]  /*1720*/  IMAD.IADD R17, R17, 0x1, R11 ;  /* 0x0000000111117824 */ /* 0x000fe200078e020b */
[----:B------:R-:W-:Y:S01]  /*1730*/  LEA.HI.X R9, R22, c[0x0][0x164], R9, 0x1, P1 ;  /* 0x0000590016097a11 */ /* 0x000fe200008f0c09 */
[----:B------:R-:W-:Y:S01]  /*1740*/  IMAD.IADD R117, R14, 0x1, -R117 ;  /* 0x000000010e757824 */ /* 0x000fe200078e0a75 */
[----:B------:R-:W-:Y:S01]  /*1750*/  LEA R14, P0, R7, R8, 0x6 ;  /* 0x00000008070e7211 */ /* 0x000fe200078030ff */
[----:B------:R-:W-:Y:S01]  /*1760*/  IMAD.MOV.U32 R11, RZ, RZ, c[0x0][0x194] ;  /* 0x00006500ff0b7624 */ /* 0x000fe200078e00ff */
[----:B------:R-:W-:Y:S01]  /*1770*/  LOP3.LUT P1, RZ, R0, 0x2, RZ, 0xc0, !PT ;  /* 0x0000000200ff7812 */ /* 0x000fe2000782c0ff */
[----:B------:R-:W-:-:S02]  /*1780*/  IMAD.MOV.U32 R6, RZ, RZ, 0x6 ;  /* 0x00000006ff067424 */ /* 0x000fc400078e00ff */
[----:B------:R-:W-:Y:S01]  /*1790*/  IMAD.SHL.U32 R116, R10, 0x2, RZ ;  /* 0x000000020a747824 */ /* 0x000fe200078e00ff */
[----:B------:R-:W-:Y:S01]  /*17a0*/  LEA.HI.X R15, R7, R9, R11, 0x6, P0 ;  /* 0x00000009070f7211 */ /* 0x000fe200000f340b */
[----:B------:R-:W-:Y:S01]  /*17b0*/  IMAD.SHL.U32 R7, R119, 0x40, RZ ;  /* 0x0000004077077824 */ /* 0x000fe200078e00ff */
[----:B------:R-:W-:Y:S01]  /*17c0*/  SHF.L.U64.HI R114, R89, R6, c[0x0][0x19c] ;  /* 0x0000670059727619 */ /* 0x000fe20000010206 */
[----:B------:R-:W-:Y:S01]  /*17d0*/  IMAD.SHL.U32 R93, R4, 0x20, RZ ;  /* 0x00000020045d7824 */ /* 0x000fe200078e00ff */
[----:B------:R-:W-:Y:S01]  /*17e0*/  IADD3 R12, P0, R91, R124, RZ ;  /* 0x0000007c5b0c7210 */ /* 0x000fe20007f1e0ff */
[----:B------:R-:W-:Y:S01]  /*17f0*/  @!PT LDS RZ, [RZ] ;  /* 0x00000000fffff984 */ /* 0x000fe20000000800 */
[----:B------:R-:W-:Y:S01]  /*1800*/  @!PT LDS RZ, [RZ] ;  /* 0x00000000fffff984 */ /* 0x000fe20000000800 */
[----:B------:R-:W-:Y:S01]  /*1810*/  @!PT LDS RZ, [RZ] ;  /* 0x00000000fffff984 */ /* 0x000fe20000000800 */
[----:B------:R1:W-:Y:S01]  /*1820*/  LDGSTS.E.BYPASS.LTC128B.128 [R116], [R8.64] ;  /* 0x0000000008747fae */ /* 0x0003e2000b901d4a */
[----:B------:R-:W-:Y:S02]  /*1830*/  IMAD.SHL.U32 R4, R2, 0x8, RZ ;  /* 0x0000000802047824 */ /* 0x000fe400078e00ff */
[----:B------:R-:W-:Y:S01]  /*1840*/  IMAD R10, R5, c[0x0][0x1a0], RZ ;  /* 0x00006800050a7a24 */ /* 0x000fe200078e02ff */
[----:B------:R1:W-:Y:S01]  /*1850*/  LDGSTS.E.BYPASS.LTC128B.128 [R116+0x1000], [R8.64+0x40] ;  /* 0x0100004008747fae */ /* 0x0003e2000b901d4a */
[----:B------:R-:W-:Y:S01]  /*1860*/  IMAD.X R13, R114, 0x1, R125, P0 ;  /* 0x00000001720d7824 */ /* 0x000fe200000e067d */
[----:B------:R-:W-:Y:S01]  /*1870*/  LOP3.LUT R93, R93, 0xffffff00, RZ, 0xc0, !PT ;  /* 0xffffff005d5d7812 */ /* 0x000fe200078ec0ff */
[C---:B------:R-:W-:Y:S01]  /*1880*/  IMAD R5, R3.reuse, c[0x0][0x1a4], R10 ;  /* 0x0000690003057a24 */ /* 0x040fe200078e020a */
[----:B------:R1:W-:Y:S01]  /*1890*/  LDGSTS.E.BYPASS.LTC128B.128 [R116+0x2000], [R8.64+0x80] ;  /* 0x0200008008747fae */ /* 0x0003e2000b901d4a */
[----:B------:R-:W-:-:S03]  /*18a0*/  IMAD.WIDE.U32 R16, R3, c[0x0][0x1a0], R16 ;  /* 0x0000680003107a25 */ /* 0x000fc600078e0010 */
[----:B------:R2:W-:Y:S01]  /*18b0*/  LDGSTS.E.BYPASS.LTC128B.128 [R116+0x800], [R14.64] ;  /* 0x008000000e747fae */ /* 0x0005e2000b901d4a */
[----:B------:R-:W-:Y:S01]  /*18c0*/  IMAD.IADD R94, R19, 0x1, -R94 ;  /* 0x00000001135e7824 */ /* 0x000fe200078e0a5e */
[----:B------:R-:W-:Y:S01]  /*18d0*/  LEA R126, P0, R16, c[0x0][0x170], 0x1 ;  /* 0x00005c00107e7a11 */ /* 0x000fe200078008ff */
[----:B------:R-:W-:Y:S01]  /*18e0*/  IMAD R2, R2, 0x8, R117 ;  /* 0x0000000802027824 */ /* 0x000fe200078e0275 */
[----:B------:R2:W-:Y:S01]  /*18f0*/  LDGSTS.E.BYPASS.LTC128B.128 [R116+0x1800], [R14.64+0x40] ;  /* 0x018000400e747fae */ /* 0x0005e2000b901d4a */
[C---:B------:R-:W-:Y:S02]  /*1900*/  IMAD R99, R96.reuse, 0x10, R99 ;  /* 0x0000001060637824 */ /* 0x040fe400078e0263 */
[----:B------:R-:W-:Y:S01]  /*1910*/  IMAD.IADD R129, R96, 0x1, -R129 ;  /* 0x0000000160817824 */ /* 0x000fe200078e0a81 */
[----:B------:R2:W-:Y:S04]  /*1920*/  LDGSTS.E.BYPASS.LTC128B.128 [R116+0x2800], [R14.64+0x80] ;  /* 0x028000800e747fae */ /* 0x0005e8000b901d4a */
[----:B------:R3:W-:Y:S04]  /*1930*/  LDGSTS.E.BYPASS.LTC128B.128 [R116+0x3000], [R124.64] ;  /* 0x030000007c747fae */ /* 0x0007e8000b901d4a */
[----:B------:R3:W-:Y:S04]  /*1940*/  LDGSTS.E.BYPASS.LTC128B.128 [R116+0x4000], [R124.64+0x40] ;  /* 0x040000407c747fae */ /* 0x0007e8000b901d4a */
[----:B------:R3:W-:Y:S01]  /*1950*/  LDGSTS.E.BYPASS.LTC128B.128 [R116+0x5000], [R124.64+0x80] ;  /* 0x050000807c747fae */ /* 0x0007e2000b901d4a */
[----:B-1----:R-:W-:-:S03]  /*1960*/  LOP3.LUT R8, R7, 0xc0, RZ, 0xc0, !PT ;  /* 0x000000c007087812 */ /* 0x002fc600078ec0ff */
[----:B------:R2:W-:Y:S01]  /*1970*/  LDGSTS.E.BYPASS.LTC128B.128 [R116+0x3800], [R12.64] ;  /* 0x038000000c747fae */ /* 0x0005e2000b901d4a */
[----:B------:R-:W-:Y:S02]  /*1980*/  IMAD.SHL.U32 R7, R0, 0x40, RZ ;  /* 0x0000004000077824 */ /* 0x000fe400078e00ff */
[----:B------:R-:W-:Y:S01]  /*1990*/  IMAD.SHL.U32 R9, R118, 0x8, RZ ;  /* 0x0000000876097824 */ /* 0x000fe200078e00ff */
[----:B------:R2:W-:Y:S02]  /*19a0*/  LDGSTS.E.BYPASS.LTC128B.128 [R116+0x4800], [R12.64+0x40] ;  /* 0x048000400c747fae */ /* 0x0005e4000b901d4a */
[----:B------:R-:W-:Y:S02]  /*19b0*/  LOP3.LUT R7, R7, 0xc0, RZ, 0xc0, !PT ;  /* 0x000000c007077812 */ /* 0x000fe400078ec0ff */
[----:B------:R2:W-:Y:S01]  /*19c0*/  LDGSTS.E.BYPASS.LTC128B.128 [R116+0x5800], [R12.64+0x80] ;  /* 0x058000800c747fae */ /* 0x0005e2000b901d4a */
[----:B------:R-:W-:Y:S02]  /*19d0*/  LOP3.LUT R9, R8, 0x8, R9, 0xf8, !PT ;  /* 0x0000000808097812 */ /* 0x000fe400078ef809 */
[----:B------:R-:W-:Y:S01]  /*19e0*/  SHF.R.U32.HI R8, RZ, 0x3, R8 ;  /* 0x00000003ff087819 */ /* 0x000fe20000011608 */
[----:B------:R-:W0:Y:S01]  /*19f0*/  LDGDEPBAR ;  /* 0x00000000000079af */ /* 0x000e220000000000 */
[----:B------:R-:W-:-:S02]  /*1a00*/  LOP3.LUT R4, R7, 0x8, R4, 0xf8, !PT ;  /* 0x0000000807047812 */ /* 0x000fc400078ef804 */
[----:B------:R-:W-:Y:S02]  /*1a10*/  SHF.R.U32.HI R7, RZ, 0x3, R7 ;  /* 0x00000003ff077819 */ /* 0x000fe40000011607 */
[----:B------:R-:W-:Y:S01]  /*1a20*/  LOP3.LUT R3, R9, R8, RZ, 0x3c, !PT ;  /* 0x0000000809037212 */ /* 0x000fe200078e3cff */
[----:B------:R-:W-:Y:S01]  /*1a30*/  IMAD.IADD R9, R17, 0x1, R5 ;  /* 0x0000000111097824 */ /* 0x000fe200078e0205 */
[----:B------:R-:W-:Y:S01]  /*1a40*/  LOP3.LUT R92, R4, R7, RZ, 0x3c, !PT ;  /* 0x00000007045c7212 */ /* 0x000fe200078e3cff */
[----:B------:R-:W-:Y:S02]  /*1a50*/  IMAD.MOV.U32 R5, RZ, RZ, c[0x0][0x1a0] ;  /* 0x00006800ff057624 */ /* 0x000fe400078e00ff */
[----:B------:R-:W-:Y:S01]  /*1a60*/  IMAD R7, R96, 0x200, R93 ;  /* 0x0000020060077824 */ /* 0x000fe200078e025d */
[----:B------:R-:W-:Y:S01]  /*1a70*/  LEA.HI.X R127, R16, c[0x0][0x174], R9, 0x1, P0 ;  /* 0x00005d00107f7a11 */ /* 0x000fe200000f0c09 */
[----:B------:R-:W-:Y:S01]  /*1a80*/  IMAD.U32 R2, R2, 0x20, R3 ;  /* 0x0000002002027824 */ /* 0x000fe200078e0003 */
[C---:B------:R-:W-:Y:S01]  /*1a90*/  SHF.L.U64.HI R115, R5.reuse, R6, c[0x0][0x1a4] ;  /* 0x0000690005737619 */ /* 0x040fe20000010206 */
[----:B------:R-:W-:Y:S01]  /*1aa0*/  IMAD R7, R94, 0x20, R7 ;  /* 0x000000205e077824 */ /* 0x000fe200078e0207 */
[----:B------:R-:W-:Y:S01]  /*1ab0*/  LEA R4, P0, R5, R126, 0x6 ;  /* 0x0000007e05047211 */ /* 0x000fe200078030ff */
[C---:B------:R-:W-:Y:S01]  /*1ac0*/  IMAD.SHL.U32 R100, R2.reuse, 0x2, RZ ;  /* 0x0000000202647824 */ /* 0x040fe200078e00ff */
[----:B------:R-:W-:Y:S01]  /*1ad0*/  LEA R111, R2, 0x3000, 0x1 ;  /* 0x00003000026f7811 */ /* 0x000fe200078e08ff */
[----:B------:R-:W-:-:S02]  /*1ae0*/  IMAD.IADD R112, R92, 0x1, R7 ;  /* 0x000000015c707824 */ /* 0x000fc400078e0207 */
[----:B------:R-:W-:Y:S01]  /*1af0*/  IMAD.X R5, R115, 0x1, R127, P0 ;  /* 0x0000000173057824 */ /* 0x000fe200000e067f */
[----:B------:R-:W-:Y:S01]  /*1b00*/  LOP3.LUT P0, RZ, R119, 0x2, RZ, 0xc0, !PT ;  /* 0x0000000277ff7812 */ /* 0x000fe2000780c0ff */
[----:B------:R-:W-:Y:S01]  /*1b10*/  IMAD.SHL.U32 R112, R112, 0x2, RZ ;  /* 0x0000000270707824 */ /* 0x000fe200078e00ff */
[----:B------:R-:W-:-:S04]  /*1b20*/  DEPBAR.LE SB0, 0x0 ;  /* 0x000080000000791a */ /* 0x000fc80000000000 */
[----:B------:R-:W-:Y:S01]  /*1b30*/  BAR.SYNC.DEFER_BLOCKING 0x0 ;  /* 0x0000000000007b1d */ /* 0x000fe20000010000 */
[----:B------:R-:W-:Y:S02]  /*1b40*/  IMAD.MOV.U32 R3, RZ, RZ, 0x20 ;  /* 0x00000020ff037424 */ /* 0x000fe400078e00ff */
[----:B------:R-:W-:-:S03]  /*1b50*/  IMAD.MOV.U32 R121, RZ, RZ, R127 ;  /* 0x000000ffff797224 */ /* 0x000fc600078e007f */
[C---:B------:R-:W-:Y:S02]  /*1b60*/  SEL R0, R3.reuse, 0xffffffe0, !P0 ;  /* 0xffffffe003007807 */ /* 0x040fe40004000000 */
[----:B------:R-:W-:-:S03]  /*1b70*/  SEL R3, R3, 0xffffffe0, !P1 ;  /* 0xffffffe003037807 */ /* 0x000fc60004800000 */
[----:B------:R-:W-:Y:S02]  /*1b80*/  IMAD.IADD R109, R111, 0x1, R0 ;  /* 0x000000016f6d7824 */ /* 0x000fe400078e0200 */
[----:B------:R-:W-:Y:S01]  /*1b90*/  IMAD.IADD R110, R112, 0x1, R3 ;  /* 0x00000001706e7824 */ /* 0x000fe200078e0203 */
        /* <DEDUP_REMOVED lines=11> */
[----:B------:R-:W-:Y:S04]  /*1c50*/  LDSM.16.M88.4 R76, [R110] ;  /* 0x000000006e4c783b */ /* 0x000fe80000000200 */
[----:B------:R-:W4:Y:S04]  /*1c60*/  LDSM.16.M88.4 R40, [R100+0x3400] ;  /* 0x003400006428783b */ /* 0x000f280000000200 */
[----:B------:R-:W-:Y:S04]  /*1c70*/  LDSM.16.M88.4 R48, [R112+0x1000] ;  /* 0x001000007030783b */ /* 0x000fe80000000200 */
[----:B------:R-:W-:Y:S04]  /*1c80*/  LDSM.16.M88.4 R8, [R100+0x4000] ;  /* 0x004000006408783b */ /* 0x000fe80000000200 */
[----:B-1----:R-:W1:Y:S04]  /*1c90*/  LDSM.16.M88.4 R4, [R109] ;  /* 0x000000006d04783b */ /* 0x002e680000000200 */
[----:B------:R-:W5:Y:S04]  /*1ca0*/  LDSM.16.M88.4 R16, [R109+0x400] ;  /* 0x000400006d10783b */ /* 0x000f680000000200 */
[----:B------:R-:W3:Y:S04]  /*1cb0*/  LDSM.16.M88.4 R60, [R100+0x3800] ;  /* 0x00380000643c783b */ /* 0x000ee80000000200 */
[----:B------:R-:W-:Y:S04]  /*1cc0*/  LDSM.16.M88.4 R36, [R110+0x1000] ;  /* 0x001000006e24783b */ /* 0x000fe80000000200 */
[----:B------:R-:W-:Y:S01]  /*1cd0*/  LDSM.16.M88.4 R84, [R100+0x4400] ;  /* 0x004400006454783b */ /* 0x000fe20000000200 */
[C---:B--2---:R-:W-:Y:S03]  /*1ce0*/  HMMA.16816.F32.BF16 R12, R52.reuse, R20, RZ ;  /* 0x00000014340c723c */ /* 0x044fe600000418ff */
[----:B------:R-:W-:Y:S04]  /*1cf0*/  LDSM.16.M88.4 R72, [R109+0x800] ;  /* 0x000800006d48783b */ /* 0x000fe80000000200 */
[----:B------:R-:W-:Y:S01]  /*1d00*/  LDSM.16.M88.4 R80, [R100+0x5000] ;  /* 0x005000006450783b */ /* 0x000fe20000000200 */
[C---:B------:R-:W-:Y:S03]  /*1d10*/  HMMA.16816.F32.BF16 R20, R52.reuse, R22, RZ ;  /* 0x000000163414723c */ /* 0x040fe600000418ff */
[----:B------:R-:W-:Y:S04]  /*1d20*/  LDSM.16.M88.4 R24, [R100+0x3c00] ;  /* 0x003c00006418783b */ /* 0x000fe80000000200 */
[----:B------:R-:W-:Y:S01]  /*1d30*/  LDSM.16.M88.4 R32, [R109+0x1400] ;  /* 0x001400006d20783b */ /* 0x000fe20000000200 */
[----:B----4-:R-:W-:Y:S03]  /*1d40*/  HMMA.16816.F32.BF16 R28, R52, R40, RZ ;  /* 0x00000028341c723c */ /* 0x010fe600000418ff */
[----:B------:R-:W-:Y:S04]  /*1d50*/  LDSM.16.M88.4 R44, [R100+0x4800] ;  /* 0x00480000642c783b */ /* 0x000fe80000000200 */
[----:B------:R-:W-:Y:S01]  /*1d60*/  LDSM.16.M88.4 R68, [R109+0xc00] ;  /* 0x000c00006d44783b */ /* 0x000fe20000000200 */
[C---:B-1----:R-:W-:Y:S03]  /*1d70*/  HMMA.16816.F32.BF16 R12, R76.reuse, R4, R12 ;  /* 0x000000044c0c723c */ /* 0x042fe6000004180c */
[----:B------:R-:W0:Y:S05]  /*1d80*/  LDGDEPBAR ;  /* 0x00000000000079af */ /* 0x000e2a0000000000 */
[----:B------:R-:W-:Y:S01]  /*1d90*/  HMMA.16816.F32.BF16 R20, R76, R6, R20 ;  /* 0x000000064c14723c */ /* 0x000fe20000041814 */
[----:B------:R-:W1:Y:S07]  /*1da0*/  LDSM.16.M88.4 R4, [R109+0x1000] ;  /* 0x001000006d04783b */ /* 0x000e6e0000000200 */
[----:B------:R-:W-:Y:S08]  /*1db0*/  HMMA.16816.F32.BF16 R40, R52, R42, RZ ;  /* 0x0000002a3428723c */ /* 0x000ff000000418ff */
[C---:B------:R-:W-:Y:S08]  /*1dc0*/  HMMA.16816.F32.BF16 R12, R48.reuse, R8, R12 ;  /* 0x00000008300c723c */ /* 0x040ff0000004180c */
[----:B------:R-:W-:Y:S01]  /*1dd0*/  HMMA.16816.F32.BF16 R20, R48, R10, R20 ;  /* 0x0000000a3014723c */ /* 0x000fe20000041814 */
[----:B------:R-:W2:Y:S07]  /*1de0*/  LDSM.16.M88.4 R8, [R112+0x2000] ;  /* 0x002000007008783b */ /* 0x000eae0000000200 */
[----:B-----5:R-:W-:Y:S08]  /*1df0*/  HMMA.16816.F32.BF16 R28, R76, R16, R28 ;  /* 0x000000104c1c723c */ /* 0x020ff0000004181c */
[----:B---3--:R-:W-:Y:S08]  /*1e00*/  HMMA.16816.F32.BF16 R64, R52, R60, RZ ;  /* 0x0000003c3440723c */ /* 0x008ff000000418ff */
[----:B-1----:R-:W-:Y:S08]  /*1e10*/  HMMA.16816.F32.BF16 R12, R36, R4, R12 ;  /* 0x00000004240c723c */ /* 0x002ff0000004180c */
[----:B------:R-:W-:Y:S01]  /*1e20*/  HMMA.16816.F32.BF16 R40, R76, R18, R40 ;  /* 0x000000124c28723c */ /* 0x000fe20000041828 */
[----:B------:R-:W-:Y:S07]  /*1e30*/  LDSM.16.M88.4 R16, [R109+0x2000] ;  /* 0x002000006d10783b */ /* 0x000fee0000000200 */
[----:B------:R-:W-:Y:S01]  /*1e40*/  HMMA.16816.F32.BF16 R20, R36, R6, R20 ;  /* 0x000000062414723c */ /* 0x000fe20000041814 */
[----:B------:R-:W1:Y:S07]  /*1e50*/  LDSM.16.M88.4 R4, [R110+0x2000] ;  /* 0x002000006e04783b */ /* 0x000e6e0000000200 */
[----:B------:R-:W-:Y:S08]  /*1e60*/  HMMA.16816.F32.BF16 R60, R52, R62, RZ ;  /* 0x0000003e343c723c */ /* 0x000ff000000418ff */
[----:B------:R-:W-:Y:S08]  /*1e70*/  HMMA.16816.F32.BF16 R28, R48, R84, R28 ;  /* 0x00000054301c723c */ /* 0x000ff0000004181c */
[----:B------:R-:W-:Y:S08]  /*1e80*/  HMMA.16816.F32.BF16 R64, R76, R72, R64 ;  /* 0x000000484c40723c */ /* 0x000ff00000041840 */
[----:B--2---:R-:W-:Y:S08]  /*1e90*/  HMMA.16816.F32.BF16 R12, R8, R80, R12 ;  /* 0x00000050080c723c */ /* 0x004ff0000004180c */
[----:B------:R-:W-:Y:S08]  /*1ea0*/  HMMA.16816.F32.BF16 R40, R48, R86, R40 ;  /* 0x000000563028723c */ /* 0x000ff00000041828 */
[C---:B------:R-:W-:Y:S08]  /*1eb0*/  HMMA.16816.F32.BF16 R56, R52.reuse, R24, RZ ;  /* 0x000000183438723c */ /* 0x040ff000000418ff */
[----:B------:R-:W-:Y:S01]  /*1ec0*/  HMMA.16816.F32.BF16 R52, R52, R26, RZ ;  /* 0x0000001a3434723c */ /* 0x000fe200000418ff */
[----:B------:R-:W2:Y:S07]  /*1ed0*/  LDSM.16.M88.4 R24, [R100+0x5400] ;  /* 0x005400006418783b */ /* 0x000eae0000000200 */
[----:B------:R-:W-:Y:S01]  /*1ee0*/  HMMA.16816.F32.BF16 R60, R76, R74, R60 ;  /* 0x0000004a4c3c723c */ /* 0x000fe2000004183c */
[----:B------:R-:W3:Y:S07]  /*1ef0*/  LDSM.16.M88.4 R72, [R109+0x1800] ;  /* 0x001800006d48783b */ /* 0x000eee0000000200 */
[----:B------:R-:W-:Y:S08]  /*1f00*/  HMMA.16816.F32.BF16 R20, R8, R82, R20 ;  /* 0x000000520814723c */ /* 0x000ff00000041814 */
[----:B------:R-:W-:Y:S08]  /*1f10*/  HMMA.16816.F32.BF16 R28, R36, R32, R28 ;  /* 0x00000020241c723c */ /* 0x000ff0000004181c */
[----:B------:R-:W-:Y:S08]  /*1f20*/  HMMA.16816.F32.BF16 R64, R48, R44, R64 ;  /* 0x0000002c3040723c */ /* 0x000ff00000041840 */
[----:B-1----:R-:W-:Y:S08]  /*1f30*/  HMMA.16816.F32.BF16 R12, R4, R16, R12 ;  /* 0x00000010040c723c */ /* 0x002ff0000004180c */
[----:B------:R-:W-:Y:S01]  /*1f40*/  HMMA.16816.F32.BF16 R40, R36, R34, R40 ;  /* 0x000000222428723c */ /* 0x000fe20000041828 */
[----:B------:R-:W1:Y:S07]  /*1f50*/  LDSM.16.M88.4 R32, [R100+0x4c00] ;  /* 0x004c00006420783b */ /* 0x000e6e0000000200 */
[----:B------:R-:W-:Y:S01]  /*1f60*/  HMMA.16816.F32.BF16 R80, R76, R68, R56 ;  /* 0x000000444c50723c */ /* 0x000fe20000041838 */
[----:B------:R-:W4:Y:S07]  /*1f70*/  LDSM.16.M88.4 R56, [R109+0x2400] ;  /* 0x002400006d38783b */ /* 0x000f2e0000000200 */
[----:B------:R-:W-:Y:S01]  /*1f80*/  HMMA.16816.F32.BF16 R20, R4, R18, R20 ;  /* 0x000000120414723c */ /* 0x000fe20000041814 */
[----:B------:R-:W5:Y:S01]  /*1f90*/  LDSM.16.M88.4 R16, [R100+0x5800] ;  /* 0x005800006410783b */ /* 0x000f620000000200 */
[----:B------:R-:W-:-:S02]  /*1fa0*/  FMUL.FTZ R0, R12, c[0x0][0x2ec] ;  /* 0x0000bb000c007a20 */ /* 0x000fc40000410000 */
[----:B------:R-:W-:Y:S02]  /*1fb0*/  FMUL.FTZ R44, R13, c[0x0][0x2ec] ;  /* 0x0000bb000d2c7a20 */ /* 0x000fe40000410000 */
[----:B------:R-:W-:Y:S02]  /*1fc0*/  FMUL.FTZ R2, R14, c[0x0][0x2ec] ;  /* 0x0000bb000e027a20 */ /* 0x000fe40000410000 */
[----:B------:R-:W-:Y:S01]  /*1fd0*/  HMMA.16816.F32.BF16 R52, R76, R70, R52 ;  /* 0x000000464c34723c */ /* 0x000fe20000041834 */
[----:B------:R-:W-:Y:S01]  /*1fe0*/  FMUL.FTZ R45, R15, c[0x0][0x2ec] ;  /* 0x0000bb000f2d7a20 */ /* 0x000fe20000410000 */
[----:B------:R-:W1:Y:S01]  /*1ff0*/  MUFU.TANH R44, R44 ;  /* 0x0000002c002c7308 */ /* 0x000e620000002400 */
[----:B------:R-:W4:Y:S05]  /*2000*/  LDSM.16.M88.4 R12, [R109+0x1c00] ;  /* 0x001c00006d0c783b */ /* 0x000f2a0000000200 */
[----:B--2---:R-:W-:Y:S02]  /*2010*/  HMMA.16816.F32.BF16 R28, R8, R24, R28 ;  /* 0x00000018081c723c */ /* 0x004fe4000004181c */
[----:B------:R-:W-:Y:S06]  /*2020*/  MUFU.TANH R45, R45 ;  /* 0x0000002d002d7308 */ /* 0x000fec0000002400 */
[----:B---3--:R-:W-:Y:S01]  /*2030*/  HMMA.16816.F32.BF16 R64, R36, R72, R64 ;  /* 0x000000482440723c */ /* 0x008fe20000041840 */
[----:B------:R-:W-:Y:S01]  /*2040*/  FMUL.FTZ R20, R20, c[0x0][0x2ec] ;  /* 0x0000bb0014147a20 */ /* 0x000fe20000410000 */
[----:B------:R-:W-:Y:S01]  /*2050*/  MUFU.TANH R0, R0 ;  /* 0x0000000000007308 */ /* 0x000fe20000002400 */
[----:B------:R-:W-:-:S05]  /*2060*/  FMUL.FTZ R21, R21, c[0x0][0x2ec] ;  /* 0x0000bb0015157a20 */ /* 0x000fca0000410000 */
[----:B------:R-:W-:Y:S02]  /*2070*/  HMMA.16816.F32.BF16 R60, R48, R46, R60 ;  /* 0x0000002e303c723c */ /* 0x000fe4000004183c */
[----:B------:R-:W2:Y:S06]  /*2080*/  MUFU.TANH R46, R21 ;  /* 0x00000015002e7308 */ /* 0x000eac0000002400 */
[----:B------:R-:W-:Y:S01]  /*2090*/  HMMA.16816.F32.BF16 R40, R8, R26, R40 ;  /* 0x0000001a0828723c */ /* 0x000fe20000041828 */
[----:B------:R-:W3:Y:S01]  /*20a0*/  LDSM.16.M88.4 R24, [R109+0x2800] ;  /* 0x002800006d18783b */ /* 0x000ee20000000200 */
[----:B------:R-:W-:Y:S06]  /*20b0*/  MUFU.TANH R2, R2 ;  /* 0x0000000200027308 */ /* 0x000fec0000002400 */
[C---:B-1----:R-:W-:Y:S07]  /*20c0*/  HMMA.16816.F32.BF16 R80, R48.reuse, R32, R80 ;  /* 0x000000203050723c */ /* 0x042fee0000041850 */
[----:B------:R-:W-:Y:S01]  /*20d0*/  FMUL.FTZ R32, R22, c[0x0][0x2ec] ;  /* 0x0000bb0016207a20 */ /* 0x000fe20000410000 */
[----:B------:R-:W-:Y:S01]  /*20e0*/  HMMA.16816.F32.BF16 R52, R48, R34, R52 ;  /* 0x000000223034723c */ /* 0x000fe20000041834 */
[----:B------:R-:W-:-:S04]  /*20f0*/  IMAD R33, R94, 0x20, R93 ;  /* 0x000000205e217824 */ /* 0x000fc800078e025d */
[----:B------:R-:W-:Y:S01]  /*2100*/  MUFU.TANH R32, R32 ;  /* 0x0000002000207308 */ /* 0x000fe20000002400 */
[----:B------:R-:W-:Y:S02]  /*2110*/  IMAD.IADD R108, R92, 0x1, R33 ;  /* 0x000000015c6c7824 */ /* 0x000fe400078e0221 */
[----:B----4-:R-:W-:Y:S05]  /*2120*/  HMMA.16816.F32.BF16 R28, R4, R56, R28 ;  /* 0x00000038041c723c */ /* 0x010fea000004181c */
[----:B------:R1:W4:Y:S03]  /*2130*/  MUFU.TANH R56, R20 ;  /* 0x0000001400387308 */ /* 0x0003260000002400 */
[----:B-----5:R-:W-:Y:S07]  /*2140*/  HMMA.16816.F32.BF16 R64, R8, R16, R64 ;  /* 0x000000100840723c */ /* 0x020fee0000041840 */
[----:B------:R-:W-:Y:S01]  /*2150*/  FMUL.FTZ R16, R23, c[0x0][0x2ec] ;  /* 0x0000bb0017107a20 */ /* 0x000fe20000410000 */
[C---:B------:R-:W-:Y:S01]  /*2160*/  HMMA.16816.F32.BF16 R60, R36.reuse, R74, R60 ;  /* 0x0000004a243c723c */ /* 0x040fe2000004183c */
[----:B-1----:R-:W1:Y:S04]  /*2170*/  LDSM.16.M88.4 R20, [R100+0x5c00] ;  /* 0x005c00006414783b */ /* 0x002e680000000200 */
[----:B------:R-:W5:Y:S03]  /*2180*/  MUFU.TANH R16, R16 ;  /* 0x0000001000107308 */ /* 0x000f660000002400 */
[----:B------:R-:W-:Y:S01]  /*2190*/  HMMA.16816.F32.BF16 R80, R36, R12, R80 ;  /* 0x0000000c2450723c */ /* 0x000fe20000041850 */
[----:B------:R-:W-:-:S02]  /*21a0*/  FMUL.FTZ R17, R28, c[0x0][0x2ec] ;  /* 0x0000bb001c117a20 */ /* 0x000fc40000410000 */
[----:B------:R-:W-:Y:S02]  /*21b0*/  FMUL.FTZ R28, R29, c[0x0][0x2ec] ;  /* 0x0000bb001d1c7a20 */ /* 0x000fe40000410000 */
[----:B------:R-:W-:Y:S02]  /*21c0*/  FMUL.FTZ R29, R30, c[0x0][0x2ec] ;  /* 0x0000bb001e1d7a20 */ /* 0x000fe40000410000 */
[----:B------:R-:W-:Y:S01]  /*21d0*/  FMUL.FTZ R30, R31, c[0x0][0x2ec] ;  /* 0x0000bb001f1e7a20 */ /* 0x000fe20000410000 */
[----:B------:R-:W-:Y:S01]  /*21e0*/  HMMA.16816.F32.BF16 R52, R36, R14, R52 ;  /* 0x0000000e2434723c */ /* 0x000fe20000041834 */
[----:B------:R-:W2:Y:S01]  /*21f0*/  LDSM.16.M88.4 R12, [R109+0x2c00] ;  /* 0x002c00006d0c783b */ /* 0x000ea20000000200 */
[----:B------:R-:W-:Y:S01]  /*2200*/  MUFU.TANH R17, R17 ;  /* 0x0000001100117308 */ /* 0x000fe20000002400 */
[----:B------:R-:W-:-:S05]  /*2210*/  DEPBAR.LE SB0, 0x0 ;  /* 0x000080000000791a */ /* 0x000fca0000000000 */
[----:B------:R-:W-:Y:S02]  /*2220*/  HMMA.16816.F32.BF16 R60, R8, R18, R60 ;  /* 0x00000012083c723c */ /* 0x000fe4000004183c */
[----:B------:R-:W1:Y:S06]  /*2230*/  MUFU.TANH R30, R30 ;  /* 0x0000001e001e7308 */ /* 0x000e6c0000002400 */
[C---:B---3--:R-:W-:Y:S02]  /*2240*/  HMMA.16816.F32.BF16 R64, R4.reuse, R24, R64 ;  /* 0x000000180440723c */ /* 0x048fe40000041840 */
[----:B------:R-:W3:Y:S05]  /*2250*/  MUFU.TANH R29, R29 ;  /* 0x0000001d001d7308 */ /* 0x000eea0000002400 */
[----:B------:R-:W-:Y:S01]  /*2260*/  LOP3.LUT R25, R97, 0xffffffe0, RZ, 0xc0, !PT ;  /* 0xffffffe061197812 */ /* 0x000fe200078ec0ff */
[----:B------:R-:W-:Y:S02]  /*2270*/  HMMA.16816.F32.BF16 R40, R4, R58, R40 ;  /* 0x0000003a0428723c */ /* 0x000fe40000041828 */
[----:B------:R-:W2:Y:S02]  /*2280*/  MUFU.TANH R28, R28 ;  /* 0x0000001c001c7308 */ /* 0x000ea40000002400 */
[----:B------:R-:W-:-:S02]  /*2290*/  IMAD.IADD R25, R98, 0x1, -R25 ;  /* 0x0000000162197824 */ /* 0x000fc400078e0a19 */
[----:B------:R-:W-:Y:S02]  /*22a0*/  IMAD.SHL.U32 R98, R98, 0x2, RZ ;  /* 0x0000000262627824 */ /* 0x000fe400078e00ff */
[----:B-1----:R-:W-:Y:S01]  /*22b0*/  HMMA.16816.F32.BF16 R80, R8, R20, R80 ;  /* 0x000000140850723c */ /* 0x002fe20000041850 */
[----:B------:R-:W-:-:S04]  /*22c0*/  SHF.R.S32.HI R128, RZ, 0x1f, R25 ;  /* 0x0000001fff807819 */ /* 0x000fc80000011419 */
[----:B------:R-:W-:Y:S02]  /*22d0*/  LEA.HI R128, R128, R25, RZ, 0x2 ;  /* 0x0000001980807211 */ /* 0x000fe400078f10ff */
[----:B------:R-:W-:Y:S01]  /*22e0*/  IADD3 R20, R88, -0x1, RZ ;  /* 0xffffffff58147810 */ /* 0x000fe20007ffe0ff */
[----:B------:R-:W-:Y:S01]  /*22f0*/  HMMA.16816.F32.BF16 R52, R8, R22, R52 ;  /* 0x000000160834723c */ /* 0x000fe20000041834 */
[----:B------:R-:W-:Y:S01]  /*2300*/  SHF.R.S32.HI R128, RZ, 0x2, R128 ;  /* 0x00000002ff807819 */ /* 0x000fe20000011480 */
[----:B------:R-:W-:Y:S01]  /*2310*/  FMUL.FTZ R35, R64, c[0x0][0x2ec] ;  /* 0x0000bb0040237a20 */ /* 0x000fe20000410000 */
[C---:B------:R-:W-:Y:S01]  /*2320*/  ISETP.GT.AND P0, PT, R20.reuse, R113, PT ;  /* 0x000000711400720c */ /* 0x040fe20003f04270 */
[----:B------:R-:W-:Y:S01]  /*2330*/  IMAD.SHL.U32 R21, R20, 0x40, RZ ;  /* 0x0000004014157824 */ /* 0x000fe200078e00ff */
[----:B------:R-:W-:Y:S01]  /*2340*/  IADD3 R34, R99, 0x1, R128 ;  /* 0x0000000163227810 */ /* 0x000fe20007ffe080 */
[----:B------:R-:W-:Y:S02]  /*2350*/  FMUL.FTZ R36, R66, c[0x0][0x2ec] ;  /* 0x0000bb0042247a20 */ /* 0x000fe40000410000 */
[C---:B------:R-:W-:Y:S01]  /*2360*/  HMMA.16816.F32.BF16 R60, R4.reuse, R26, R60 ;  /* 0x0000001a043c723c */ /* 0x040fe2000004183c */
[----:B------:R-:W-:Y:S01]  /*2370*/  IADD3 R34, R95, -c[0x0][0x214], R34 ;  /* 0x800085005f227a10 */ /* 0x000fe20007ffe022 */
[----:B------:R-:W-:Y:S01]  /*2380*/  FMUL.FTZ R24, R40, c[0x0][0x2ec] ;  /* 0x0000bb0028187a20 */ /* 0x000fe20000410000 */
[----:B------:R-:W-:Y:S01]  /*2390*/  LOP3.LUT R25, R21, 0x6, R98, 0xf8, !PT ;  /* 0x0000000615197812 */ /* 0x000fe200078ef862 */
[----:B------:R-:W-:Y:S01]  /*23a0*/  FMUL.FTZ R18, R41, c[0x0][0x2ec] ;  /* 0x0000bb0029127a20 */ /* 0x000fe20000410000 */
[----:B------:R-:W-:Y:S01]  /*23b0*/  IADD3 R34, R34, c[0x0][0x2e8], RZ ;  /* 0x0000ba0022227a10 */ /* 0x000fe20007ffe0ff */
[----:B------:R-:W-:Y:S01]  /*23c0*/  FMUL.FTZ R19, R42, c[0x0][0x2ec] ;  /* 0x0000bb002a137a20 */ /* 0x000fe20000410000 */
[----:B------:R-:W-:Y:S01]  /*23d0*/  LOP3.LUT R27, R25, 0x1, RZ, 0xfc, !PT ;  /* 0x00000001191b7812 */ /* 0x000fe200078efcff */
[C---:B--2---:R-:W-:Y:S01]  /*23e0*/  HMMA.16816.F32.BF16 R80, R4.reuse, R12, R80 ;  /* 0x0000000c0450723c */ /* 0x044fe20000041850 */
[C---:B------:R-:W-:Y:S01]  /*23f0*/  IADD3 R26, R34.reuse, 0x8, RZ ;  /* 0x00000008221a7810 */ /* 0x040fe20007ffe0ff */
[----:B------:R-:W-:Y:S01]  /*2400*/  FMUL.FTZ R31, R43, c[0x0][0x2ec] ;  /* 0x0000bb002b1f7a20 */ /* 0x000fe20000410000 */
[-C--:B------:R-:W-:Y:S01]  /*2410*/  IMNMX R34, R34, R95.reuse, PT ;  /* 0x0000005f22227217 */ /* 0x080fe20003800200 */
[----:B------:R-:W1:Y:S01]  /*2420*/  MUFU.TANH R24, R24 ;  /* 0x0000001800187308 */ /* 0x000e620000002400 */
[----:B------:R-:W-:Y:S01]  /*2430*/  IMNMX R26, R26, R95, PT ;  /* 0x0000005f1a1a7217 */ /* 0x000fe20003800200 */
[----:B------:R-:W-:Y:S01]  /*2440*/  FMUL.FTZ R38, R67, c[0x0][0x2ec] ;  /* 0x0000bb0043267a20 */ /* 0x000fe20000410000 */
[----:B------:R-:W-:Y:S01]  /*2450*/  LOP3.LUT R13, R25, 0x9, RZ, 0xfc, !PT ;  /* 0x00000009190d7812 */ /* 0x000fe200078efcff */
[----:B------:R-:W-:Y:S01]  /*2460*/  HMMA.16816.F32.BF16 R52, R4, R14, R52 ;  /* 0x0000000e0434723c */ /* 0x000fe20000041834 */
[----:B------:R-:W-:Y:S01]  /*2470*/  ISETP.GE.AND P3, PT, R27, R34, PT ;  /* 0x000000221b00720c */ /* 0x000fe20003f66270 */
[----:B------:R-:W-:Y:S01]  /*2480*/  FMUL.FTZ R65, R65, c[0x0][0x2ec] ;  /* 0x0000bb0041417a20 */ /* 0x000fe20000410000 */
[----:B------:R-:W-:Y:S01]  /*2490*/  ISETP.GE.AND P1, PT, R27, R26, PT ;  /* 0x0000001a1b00720c */ /* 0x000fe20003f26270 */
[----:B------:R-:W2:Y:S01]  /*24a0*/  MUFU.TANH R35, R35 ;  /* 0x0000002300237308 */ /* 0x000ea20000002400 */
[----:B------:R-:W-:-:S02]  /*24b0*/  LOP3.LUT R27, R25, 0x8, RZ, 0xfc, !PT ;  /* 0x00000008191b7812 */ /* 0x000fc400078efcff */
[-C--:B------:R-:W-:Y:S01]  /*24c0*/  ISETP.GE.AND P2, PT, R13, R34.reuse, PT ;  /* 0x000000220d00720c */ /* 0x080fe20003f46270 */
[----:B------:R-:W-:Y:S01]  /*24d0*/  FMUL.FTZ R40, R60, c[0x0][0x2ec] ;  /* 0x0000bb003c287a20 */ /* 0x000fe20000410000 */
[----:B------:R-:W-:Y:S01]  /*24e0*/  FSEL R44, R44, -INF , !P3 ;  /* 0xff8000002c2c7808 */ /* 0x000fe20005800000 */
[----:B------:R-:W-:Y:S01]  /*24f0*/  FMUL.FTZ R39, R61, c[0x0][0x2ec] ;  /* 0x0000bb003d277a20 */ /* 0x000fe20000410000 */
[----:B------:R-:W-:Y:S01]  /*2500*/  LOP3.LUT R9, R25, 0x11, RZ, 0xfc, !PT ;  /* 0x0000001119097812 */ /* 0x000fe200078efcff */
[----:B------:R-:W-:Y:S01]  /*2510*/  MUFU.TANH R18, R18 ;  /* 0x0000001200127308 */ /* 0x000fe20000002400 */
[C---:B------:R-:W-:Y:S01]  /*2520*/  ISETP.GE.AND P5, PT, R27.reuse, R34, PT ;  /* 0x000000221b00720c */ /* 0x040fe20003fa6270 */
[----:B------:R-:W-:Y:S01]  /*2530*/  FMUL.FTZ R62, R62, c[0x0][0x2ec] ;  /* 0x0000bb003e3e7a20 */ /* 0x000fe20000410000 */
[-C--:B------:R-:W-:Y:S01]  /*2540*/  ISETP.GE.AND P4, PT, R27, R26.reuse, PT ;  /* 0x0000001a1b00720c */ /* 0x080fe20003f86270 */
[----:B------:R-:W-:Y:S01]  /*2550*/  FMUL.FTZ R63, R63, c[0x0][0x2ec] ;  /* 0x0000bb003f3f7a20 */ /* 0x000fe20000410000 */
[-C--:B------:R-:W-:Y:S01]  /*2560*/  ISETP.GE.AND P3, PT, R13, R26.reuse, PT ;  /* 0x0000001a0d00720c */ /* 0x080fe20003f66270 */
[----:B------:R-:W-:Y:S01]  /*2570*/  FMUL.FTZ R82, R82, c[0x0][0x2ec] ;  /* 0x0000bb0052527a20 */ /* 0x000fe20000410000 */
[C---:B------:R-:W-:Y:S01]  /*2580*/  LOP3.LUT R13, R25.reuse, 0x10, RZ, 0xfc, !PT ;  /* 0x00000010190d7812 */ /* 0x040fe200078efcff */
[----:B------:R-:W1:Y:S01]  /*2590*/  MUFU.TANH R19, R19 ;  /* 0x0000001300137308 */ /* 0x000e620000002400 */
[----:B------:R-:W-:Y:S01]  /*25a0*/  FSEL R46, R46, -INF , !P2 ;  /* 0xff8000002e2e7808 */ /* 0x000fe20005000000 */
[----:B------:R-:W-:Y:S01]  /*25b0*/  FMUL.FTZ R80, R80, c[0x0][0x2ec] ;  /* 0x0000bb0050507a20 */ /* 0x000fe20000410000 */
[----:B------:R-:W-:Y:S01]  /*25c0*/  LOP3.LUT R11, R25, 0x18, RZ, 0xfc, !PT ;  /* 0x00000018190b7812 */ /* 0x000fe200078efcff */
[----:B------:R-:W-:Y:S01]  /*25d0*/  FMUL.FTZ R81, R81, c[0x0][0x2ec] ;  /* 0x0000bb0051517a20 */ /* 0x000fe20000410000 */
[----:B------:R-:W-:Y:S01]  /*25e0*/  ISETP.GE.AND P2, PT, R9, R26, PT ;  /* 0x0000001a0900720c */ /* 0x000fe20003f46270 */
[----:B------:R-:W-:Y:S01]  /*25f0*/  FMUL.FTZ R83, R83, c[0x0][0x2ec] ;  /* 0x0000bb0053537a20 */ /* 0x000fe20000410000 */
[----:B------:R-:W-:Y:S01]  /*2600*/  FSEL R45, R45, -INF , !P1 ;  /* 0xff8000002d2d7808 */ /* 0x000fe20004800000 */
[----:B------:R-:W1:Y:S01]  /*2610*/  MUFU.TANH R31, R31 ;  /* 0x0000001f001f7308 */ /* 0x000e620000002400 */
[----:B----4-:R-:W-:Y:S01]  /*2620*/  FSEL R56, R56, -INF , !P5 ;  /* 0xff80000038387808 */ /* 0x010fe20006800000 */
[----:B------:R-:W-:Y:S01]  /*2630*/  FMUL.FTZ R52, R52, c[0x0][0x2ec] ;  /* 0x0000bb0034347a20 */ /* 0x000fe20000410000 */
[----:B------:R-:W-:Y:S01]  /*2640*/  FSEL R37, R32, -INF , !P4 ;  /* 0xff80000020257808 */ /* 0x000fe20006000000 */
[----:B------:R-:W-:Y:S01]  /*2650*/  FMUL.FTZ R4, R53, c[0x0][0x2ec] ;  /* 0x0000bb0035047a20 */ /* 0x000fe20000410000 */
[----:B------:R-:W-:Y:S01]  /*2660*/  LOP3.LUT R7, R25, 0x20, RZ, 0xfc, !PT ;  /* 0x0000002019077812 */ /* 0x000fe200078efcff */
[----:B------:R-:W-:Y:S01]  /*2670*/  FMUL.FTZ R54, R54, c[0x0][0x2ec] ;  /* 0x0000bb0036367a20 */ /* 0x000fe20000410000 */
[C---:B------:R-:W-:Y:S01]  /*2680*/  ISETP.GE.AND P1, PT, R13.reuse, R34, PT ;  /* 0x000000220d00720c */ /* 0x040fe20003f26270 */
[----:B------:R-:W-:Y:S01]  /*2690*/  MUFU.TANH R100, R65 ;  /* 0x0000004100647308 */ /* 0x000fe20000002400 */
[----:B------:R-:W-:-:S02]  /*26a0*/  ISETP.GE.AND P5, PT, R13, R26, PT ;  /* 0x0000001a0d00720c */ /* 0x000fc40003fa6270 */
[-C--:B------:R-:W-:Y:S02]  /*26b0*/  ISETP.GE.AND P4, PT, R9, R34.reuse, PT ;  /* 0x000000220900720c */ /* 0x080fe40003f86270 */
[----:B-----5:R-:W-:Y:S02]  /*26c0*/  FSEL R27, R16, -INF , !P3 ;  /* 0xff800000101b7808 */ /* 0x020fe40005800000 */
[----:B------:R-:W-:Y:S01]  /*26d0*/  LOP3.LUT R9, R25, 0x19, RZ, 0xfc, !PT ;  /* 0x0000001919097812 */ /* 0x000fe200078efcff */
[----:B------:R-:W4:Y:S01]  /*26e0*/  MUFU.TANH R36, R36 ;  /* 0x0000002400247308 */ /* 0x000f220000002400 */
[-C--:B------:R-:W-:Y:S02]  /*26f0*/  ISETP.GE.AND P3, PT, R11, R34.reuse, PT ;  /* 0x000000220b00720c */ /* 0x080fe40003f66270 */
[----:B------:R-:W-:Y:S02]  /*2700*/  FSEL R23, R30, -INF , !P2 ;  /* 0xff8000001e177808 */ /* 0x000fe40005000000 */
[----:B------:R-:W-:-:S02]  /*2710*/  ISETP.GE.AND P2, PT, R7, R34, PT ;  /* 0x000000220700720c */ /* 0x000fc40003f46270 */
[----:B------:R-:W-:Y:S01]  /*2720*/  FSEL R20, R17, -INF , !P1 ;  /* 0xff80000011147808 */ /* 0x000fe20004800000 */
[----:B------:R-:W5:Y:S01]  /*2730*/  MUFU.TANH R38, R38 ;  /* 0x0000002600267308 */ /* 0x000f620000002400 */
[----:B---3--:R-:W-:Y:S02]  /*2740*/  FSEL R13, R29, -INF , !P5 ;  /* 0xff8000001d0d7808 */ /* 0x008fe40006800000 */
[----:B------:R-:W-:Y:S02]  /*2750*/  ISETP.GE.AND P1, PT, R11, R26, PT ;  /* 0x0000001a0b00720c */ /* 0x000fe40003f26270 */
[----:B------:R-:W-:Y:S02]  /*2760*/  ISETP.GE.AND P5, PT, R9, R34, PT ;  /* 0x000000220900720c */ /* 0x000fe40003fa6270 */
[----:B------:R-:W-:Y:S01]  /*2770*/  FSEL R8, R28, -INF , !P4 ;  /* 0xff8000001c087808 */ /* 0x000fe20006000000 */
[----:B------:R-:W3:Y:S01]  /*2780*/  MUFU.TANH R40, R40 ;  /* 0x0000002800287308 */ /* 0x000ee20000002400 */
[----:B-1----:R-:W-:-:S02]  /*2790*/  FSEL R12, R24, -INF , !P3 ;  /* 0xff800000180c7808 */ /* 0x002fc40005800000 */
[-C--:B------:R-:W-:Y:S02]  /*27a0*/  ISETP.GE.AND P4, PT, R9, R26.reuse, PT ;  /* 0x0000001a0900720c */ /* 0x080fe40003f86270 */
[----:B------:R-:W-:Y:S02]  /*27b0*/  LOP3.LUT R5, R25, 0x21, RZ, 0xfc, !PT ;  /* 0x0000002119057812 */ /* 0x000fe400078efcff */
[----:B------:R-:W-:Y:S01]  /*27c0*/  ISETP.GE.AND P3, PT, R7, R26, PT ;  /* 0x0000001a0700720c */ /* 0x000fe20003f66270 */
[----:B------:R-:W-:Y:S01]  /*27d0*/  MUFU.TANH R39, R39 ;  /* 0x0000002700277308 */ /* 0x000fe20000002400 */
[----:B------:R-:W-:Y:S02]  /*27e0*/  LOP3.LUT R7, R25, 0x28, RZ, 0xfc, !PT ;  /* 0x0000002819077812 */ /* 0x000fe400078efcff */
[----:B--2---:R-:W-:Y:S01]  /*27f0*/  FSEL R98, R35, -INF , !P2 ;  /* 0xff80000023627808 */ /* 0x004fe20005000000 */
[----:B------:R-:W-:Y:S01]  /*2800*/  FMUL.FTZ R35, R55, c[0x0][0x2ec] ;  /* 0x0000bb0037237a20 */ /* 0x000fe20000410000 */
[----:B------:R-:W-:-:S02]  /*2810*/  FSEL R11, R19, -INF , !P1 ;  /* 0xff800000130b7808 */ /* 0x000fc40004800000 */
[----:B------:R-:W-:Y:S01]  /*2820*/  FSEL R10, R18, -INF , !P5 ;  /* 0xff800000120a7808 */ /* 0x000fe20006800000 */
[----:B------:R-:W1:Y:S01]  /*2830*/  MUFU.TANH R101, R62 ;  /* 0x0000003e00657308 */ /* 0x000e620000002400 */
[C---:B------:R-:W-:Y:S02]  /*2840*/  ISETP.GE.AND P1, PT, R5.reuse, R34, PT ;  /* 0x000000220500720c */ /* 0x040fe40003f26270 */
[----:B------:R-:W-:Y:S02]  /*2850*/  ISETP.GE.AND P5, PT, R5, R26, PT ;  /* 0x0000001a0500720c */ /* 0x000fe40003fa6270 */
[----:B------:R-:W-:Y:S02]  /*2860*/  FSEL R9, R31, -INF , !P4 ;  /* 0xff8000001f097808 */ /* 0x000fe40006000000 */
[----:B------:R-:W-:Y:S01]  /*2870*/  LOP3.LUT R5, R25, 0x29, RZ, 0xfc, !PT ;  /* 0x0000002919057812 */ /* 0x000fe200078efcff */
[----:B------:R-:W2:Y:S01]  /*2880*/  MUFU.TANH R103, R63 ;  /* 0x0000003f00677308 */ /* 0x000ea20000002400 */
[----:B------:R-:W-:-:S02]  /*2890*/  ISETP.GE.AND P4, PT, R7, R34, PT ;  /* 0x000000220700720c */ /* 0x000fc40003f86270 */
[----:B------:R-:W-:Y:S02]  /*28a0*/  ISETP.GE.AND P2, PT, R7, R26, PT ;  /* 0x0000001a0700720c */ /* 0x000fe40003f46270 */
[----:B------:R-:W-:Y:S02]  /*28b0*/  LOP3.LUT R7, R25, 0x30, RZ, 0xfc, !PT ;  /* 0x0000003019077812 */ /* 0x000fe400078efcff */
[----:B----4-:R-:W-:Y:S01]  /*28c0*/  FSEL R19, R36, -INF , !P3 ;  /* 0xff80000024137808 */ /* 0x010fe20005800000 */
[----:B------:R-:W4:Y:S01]  /*28d0*/  MUFU.TANH R93, R82 ;  /* 0x00000052005d7308 */ /* 0x000f220000002400 */
[----:B------:R-:W-:Y:S02]  /*28e0*/  FSEL R100, R100, -INF , !P1 ;  /* 0xff80000064647808 */ /* 0x000fe40004800000 */
[C---:B------:R-:W-:Y:S02]  /*28f0*/  ISETP.GE.AND P3, PT, R5.reuse, R34, PT ;  /* 0x000000220500720c */ /* 0x040fe40003f66270 */
[----:B------:R-:W-:-:S02]  /*2900*/  ISETP.GE.AND P1, PT, R5, R26, PT ;  /* 0x0000001a0500720c */ /* 0x000fc40003f26270 */
[----:B-----5:R-:W-:Y:S01]  /*2910*/  FSEL R17, R38, -INF , !P5 ;  /* 0xff80000026117808 */ /* 0x020fe20006800000 */
[----:B------:R-:W5:Y:S01]  /*2920*/  MUFU.TANH R96, R80 ;  /* 0x0000005000607308 */ /* 0x000f620000002400 */
[----:B---3--:R-:W-:Y:S02]  /*2930*/  FSEL R18, R40, -INF , !P4 ;  /* 0xff80000028127808 */ /* 0x008fe40006000000 */
[----:B------:R-:W-:Y:S02]  /*2940*/  LOP3.LUT R5, R25, 0x31, RZ, 0xfc, !PT ;  /* 0x0000003119057812 */ /* 0x000fe400078efcff */
[C---:B------:R-:W-:Y:S02]  /*2950*/  ISETP.GE.AND P5, PT, R7.reuse, R34, PT ;  /* 0x000000220700720c */ /* 0x040fe40003fa6270 */
[----:B------:R-:W-:Y:S01]  /*2960*/  ISETP.GE.AND P4, PT, R7, R26, PT ;  /* 0x0000001a0700720c */ /* 0x000fe20003f86270 */
[----:B------:R-:W3:Y:S01]  /*2970*/  MUFU.TANH R95, R81 ;  /* 0x00000051005f7308 */ /* 0x000ee20000002400 */
[----:B------:R-:W-:-:S02]  /*2980*/  LOP3.LUT R7, R25, 0x38, RZ, 0xfc, !PT ;  /* 0x0000003819077812 */ /* 0x000fc400078efcff */
[----:B-1----:R-:W-:Y:S02]  /*2990*/  FSEL R101, R101, -INF , !P2 ;  /* 0xff80000065657808 */ /* 0x002fe40005000000 */
[----:B------:R-:W-:Y:S02]  /*29a0*/  FSEL R16, R39, -INF , !P3 ;  /* 0xff80000027107808 */ /* 0x000fe40005800000 */
[C---:B------:R-:W-:Y:S01]  /*29b0*/  ISETP.GE.AND P2, PT, R5.reuse, R34, PT ;  /* 0x000000220500720c */ /* 0x040fe20003f46270 */
[----:B------:R-:W1:Y:S01]  /*29c0*/  MUFU.TANH R85, R83 ;  /* 0x0000005300557308 */ /* 0x000e620000002400 */
[----:B------:R-:W-:Y:S02]  /*29d0*/  ISETP.GE.AND P3, PT, R5, R26, PT ;  /* 0x0000001a0500720c */ /* 0x000fe40003f66270 */
[----:B--2---:R-:W-:Y:S02]  /*29e0*/  FSEL R103, R103, -INF , !P1 ;  /* 0xff80000067677808 */ /* 0x004fe40004800000 */
[----:B------:R-:W-:-:S02]  /*29f0*/  LOP3.LUT R5, R25, 0x39, RZ, 0xfc, !PT ;  /* 0x0000003919057812 */ /* 0x000fc400078efcff */
[-C--:B------:R-:W-:Y:S01]  /*2a00*/  ISETP.GE.AND P1, PT, R7, R34.reuse, PT ;  /* 0x000000220700720c */ /* 0x080fe20003f26270 */
[----:B------:R-:W2:Y:S01]  /*2a10*/  MUFU.TANH R94, R52 ;  /* 0x00000034005e7308 */ /* 0x000ea20000002400 */
[----:B----4-:R-:W-:Y:S02]  /*2a20*/  FSEL R93, R93, -INF , !P4 ;  /* 0xff8000005d5d7808 */ /* 0x010fe40006000000 */
[----:B-----5:R-:W-:Y:S02]  /*2a30*/  FSEL R96, R96, -INF , !P5 ;  /* 0xff80000060607808 */ /* 0x020fe40006800000 */
[-C--:B------:R-:W-:Y:S02]  /*2a40*/  ISETP.GE.AND P4, PT, R5, R34.reuse, PT ;  /* 0x000000220500720c */ /* 0x080fe40003f86270 */
[----:B---3--:R-:W-:Y:S01]  /*2a50*/  FSEL R95, R95, -INF , !P2 ;  /* 0xff8000005f5f7808 */ /* 0x008fe20005000000 */
[----:B------:R-:W3:Y:S01]  /*2a60*/  MUFU.TANH R4, R4 ;  /* 0x0000000400047308 */ /* 0x000ee20000002400 */
[----:B-1----:R-:W-:Y:S01]  /*2a70*/  FSEL R85, R85, -INF , !P3 ;  /* 0xff80000055557808 */ /* 0x002fe20005800000 */
[----:B------:R-:W-:Y:S01]  /*2a80*/  BAR.SYNC.DEFER_BLOCKING 0x0 ;  /* 0x0000000000007b1d */ /* 0x000fe20000010000 */
[----:B------:R-:W-:-:S02]  /*2a90*/  ISETP.GE.AND P5, PT, R25, R34, PT ;  /* 0x000000221900720c */ /* 0x000fc40003fa6270 */
[-C--:B------:R-:W-:Y:S02]  /*2aa0*/  ISETP.GE.AND P2, PT, R7, R26.reuse, PT ;  /* 0x0000001a0700720c */ /* 0x080fe40003f46270 */
[-C--:B------:R-:W-:Y:S01]  /*2ab0*/  ISETP.GE.AND P3, PT, R25, R26.reuse, PT ;  /* 0x0000001a1900720c */ /* 0x080fe20003f66270 */
[----:B------:R-:W1:Y:S01]  /*2ac0*/  MUFU.TANH R84, R54 ;  /* 0x0000003600547308 */ /* 0x000e620000002400 */
[----:B--2---:R-:W-:Y:S02]  /*2ad0*/  FSEL R94, R94, -INF , !P1 ;  /* 0xff8000005e5e7808 */ /* 0x004fe40004800000 */
[----:B------:R-:W-:Y:S02]  /*2ae0*/  ISETP.GE.AND P1, PT, R5, R26, PT ;  /* 0x0000001a0500720c */ /* 0x000fe40003f26270 */
[----:B------:R-:W-:-:S03]  /*2af0*/  FSEL R0, R0, -INF , !P5 ;  /* 0xff80000000007808 */ /* 0x000fc60006800000 */
[----:B------:R-:W2:Y:S01]  /*2b00*/  MUFU.TANH R35, R35 ;  /* 0x0000002300237308 */ /* 0x000ea20000002400 */
[----:B---3--:R-:W-:Y:S02]  /*2b10*/  FSEL R92, R4, -INF , !P4 ;  /* 0xff800000045c7808 */ /* 0x008fe40006000000 */
[----:B------:R-:W-:Y:S02]  /*2b20*/  FSEL R4, R2, -INF , !P3 ;  /* 0xff80000002047808 */ /* 0x000fe40005800000 */
[----:B-1----:R-:W-:Y:S02]  /*2b30*/  FSEL R84, R84, -INF , !P2 ;  /* 0xff80000054547808 */ /* 0x002fe40005000000 */
[----:B--2---:R-:W-:Y:S01]  /*2b40*/  FSEL R35, R35, -INF , !P1 ;  /* 0xff80000023237808 */ /* 0x004fe20004800000 */
        /* <DEDUP_REMOVED lines=62> */
.L_x_5020:
[----:B------:R-:W-:-:S04]  /*2f30*/  IADD3 R91, -R91, RZ, RZ ;  /* 0x000000ff5b5b7210 */ /* 0x000fc80007ffe1ff */
[----:B------:R-:W-:Y:S02]  /*2f40*/  SHF.R.S32.HI R5, RZ, 0x1f, R91 ;  /* 0x0000001fff057819 */ /* 0x000fe4000001145b */
.L_x_5021:
        /* <DEDUP_REMOVED lines=14> */
.L_x_5019:
        /* <DEDUP_REMOVED lines=22> */
[----:B-1----:R-:W-:Y:S02]  /*3190*/  FMNMX.FTZ R6, R96, R5, !PT ;  /* 0x0000000560067209 */ /* 0x002fe40007810000 */
[----:B------:R-:W-:Y:S02]  /*31a0*/  FMNMX.FTZ R2, R93, R2, !PT ;  /* 0x000000025d027209 */ /* 0x000fe40007810000 */
[----:B------:R-:W-:Y:S02]  /*31b0*/  FMNMX.FTZ R5, R95, R6, !PT ;  /* 0x000000065f057209 */ /* 0x000fe40007810000 */
[----:B------:R-:W-:-:S02]  /*31c0*/  SHF.L.U32 R108, R108, 0x1, RZ ;  /* 0x000000016c6c7819 */ /* 0x000fc400000006ff */
[----:B------:R-:W-:Y:S02]  /*31d0*/  FMNMX.FTZ R5, R94, R5, !PT ;  /* 0x000000055e057209 */ /* 0x000fe40007810000 */
[----:B------:R-:W-:Y:S01]  /*31e0*/  IADD3 R87, R3, R108, RZ ;  /* 0x0000006c03577210 */ /* 0x000fe20007ffe0ff */
[----:B------:R-:W-:Y:S01]  /*31f0*/  LDSM.16.MT88.4 R76, [R108+0x6000] ;  /* 0x006000006c4c783b */ /* 0x000fe20000004200 */
[----:B------:R-:W-:Y:S02]  /*3200*/  FMNMX.FTZ R14, R92, R5, !PT ;  /* 0x000000055c0e7209 */ /* 0x000fe40007810000 */
[----:B------:R-:W-:Y:S01]  /*3210*/  FMNMX.FTZ R5, R85, R2, !PT ;  /* 0x0000000255057209 */ /* 0x000fe20007810000 */
[----:B------:R-:W-:Y:S03]  /*3220*/  LDSM.16.MT88.4 R68, [R87+0x6000] ;  /* 0x006000005744783b */ /* 0x000fe60000004200 */
[----:B------:R-:W-:Y:S01]  /*3230*/  FMNMX.FTZ R2, R84, R5, !PT ;  /* 0x0000000554027209 */ /* 0x000fe20007810000 */
[----:B------:R-:W1:Y:S03]  /*3240*/  SHFL.BFLY PT, R7, R14, 0x2, 0x1f ;  /* 0x0c401f000e077f89 */ /* 0x000e6600000e0000 */
[----:B------:R-:W-:Y:S01]  /*3250*/  FMNMX.FTZ R15, R35, R2, !PT ;  /* 0x00000002230f7209 */ /* 0x000fe20007810000 */
[----:B------:R-:W-:Y:S04]  /*3260*/  LDSM.16.MT88.4 R60, [R108+0x7000] ;  /* 0x007000006c3c783b */ /* 0x000fe80000004200 */
[----:B------:R-:W2:Y:S04]  /*3270*/  SHFL.BFLY PT, R6, R15, 0x2, 0x1f ;  /* 0x0c401f000f067f89 */ /* 0x000ea800000e0000 */
[----:B------:R-:W-:Y:S04]  /*3280*/  LDSM.16.MT88.4 R52, [R87+0x7000] ;  /* 0x007000005734783b */ /* 0x000fe80000004200 */
[----:B------:R-:W-:Y:S01]  /*3290*/  LDSM.16.MT88.4 R40, [R108+0x8000] ;  /* 0x008000006c28783b */ /* 0x000fe20000004200 */
        /* <DEDUP_REMOVED lines=19> */
[----:B------:R-:W-:Y:S01]  /*33d0*/  FFMA.FTZ R28, R20, c[0x0][0x23c], -R97 ;  /* 0x00008f00141c7a23 */ /* 0x000fe20000010861 */
[----:B------:R-:W1:Y:S01]  /*33e0*/  MUFU.EX2 R33, R33 ;  /* 0x0000002100217308 */ /* 0x000e620000000800 */
[--C-:B------:R-:W-:Y:S02]  /*33f0*/  FFMA.FTZ R30, R4, c[0x0][0x23c], -R86.reuse ;  /* 0x00008f00041e7a23 */ /* 0x100fe40000010856 */
[--C-:B------:R-:W-:Y:S01]  /*3400*/  FFMA.FTZ R31, R45, c[0x0][0x23c], -R86.reuse ;  /* 0x00008f002d1f7a23 */ /* 0x100fe20000010856 */
[----:B------:R-:W2:Y:S01]  /*3410*/  LDSM.16.MT88.4 R4, [R87+0x8000] ;  /* 0x008000005704783b */ /* 0x000ea20000004200 */
[--C-:B------:R-:W-:Y:S02]  /*3420*/  FFMA.FTZ R32, R37, c[0x0][0x23c], -R86.reuse ;  /* 0x00008f0025207a23 */ /* 0x100fe40000010856 */
[--C-:B------:R-:W-:Y:S01]  /*3430*/  FFMA.FTZ R27, R27, c[0x0][0x23c], -R86.reuse ;  /* 0x00008f001b1b7a23 */ /* 0x100fe20000010856 */
[----:B------:R-:W-:Y:S01]  /*3440*/  MUFU.EX2 R29, R29 ;  /* 0x0000001d001d7308 */ /* 0x000fe20000000800 */
[----:B------:R-:W-:-:S02]  /*3450*/  FFMA.FTZ R25, R11, c[0x0][0x23c], -R86 ;  /* 0x00008f000b197a23 */ /* 0x000fc40000010856 */
[--C-:B------:R-:W-:Y:S02]  /*3460*/  FFMA.FTZ R22, R9, c[0x0][0x23c], -R86.reuse ;  /* 0x00008f0009167a23 */ /* 0x100fe40000010856 */
[----:B------:R-:W3:Y:S01]  /*3470*/  LDSM.16.MT88.4 R8, [R87+0x6400] ;  /* 0x006400005708783b */ /* 0x000ee20000004200 */
[--C-:B------:R-:W-:Y:S02]  /*3480*/  FFMA.FTZ R20, R12, c[0x0][0x23c], -R97.reuse ;  /* 0x00008f000c147a23 */ /* 0x100fe40000010861 */
[----:B------:R-:W4:Y:S01]  /*3490*/  MUFU.EX2 R24, R24 ;  /* 0x0000001800187308 */ /* 0x000f220000000800 */
[----:B-1----:R-:W-:Y:S01]  /*34a0*/  F2FP.BF16.PACK_AB R48, R33, R34 ;  /* 0x000000222130723e */ /* 0x002fe200000010ff */
[--C-:B------:R-:W-:Y:S02]  /*34b0*/  FFMA.FTZ R26, R13, c[0x0][0x23c], -R86.reuse ;  /* 0x00008f000d1a7a23 */ /* 0x100fe40000010856 */
[----:B------:R-:W-:Y:S01]  /*34c0*/  FFMA.FTZ R23, R23, c[0x0][0x23c], -R86 ;  /* 0x00008f0017177a23 */ /* 0x000fe20000010856 */
[----:B------:R-:W1:Y:S01]  /*34d0*/  LDSM.16.MT88.4 R12, [R108+0x6400] ;  /* 0x006400006c0c783b */ /* 0x000e620000004200 */
[----:B------:R-:W-:-:S02]  /*34e0*/  FFMA.FTZ R91, R100, c[0x0][0x23c], -R97 ;  /* 0x00008f00645b7a23 */ /* 0x000fc40000010861 */
[----:B------:R-:W-:Y:S01]  /*34f0*/  MUFU.EX2 R30, R30 ;  /* 0x0000001e001e7308 */ /* 0x000fe20000000800 */
[--C-:B------:R-:W-:Y:S02]  /*3500*/  FFMA.FTZ R98, R98, c[0x0][0x23c], -R97.reuse ;  /* 0x00008f0062627a23 */ /* 0x100fe40000010861 */
[--C-:B------:R-:W-:Y:S02]  /*3510*/  FFMA.FTZ R90, R18, c[0x0][0x23c], -R97.reuse ;  /* 0x00008f00125a7a23 */ /* 0x100fe40000010861 */
[----:B------:R-:W-:Y:S02]  /*3520*/  FFMA.FTZ R89, R16, c[0x0][0x23c], -R97 ;  /* 0x00008f0010597a23 */ /* 0x000fe40000010861 */
[--C-:B------:R-:W-:Y:S01]  /*3530*/  FFMA.FTZ R99, R19, c[0x0][0x23c], -R86.reuse ;  /* 0x00008f0013637a23 */ /* 0x100fe20000010856 */
[----:B------:R-:W5:Y:S01]  /*3540*/  MUFU.EX2 R31, R31 ;  /* 0x0000001f001f7308 */ /* 0x000f620000000800 */
[----:B----4-:R-:W-:Y:S01]  /*3550*/  F2FP.BF16.PACK_AB R50, R24, R29 ;  /* 0x0000001d1832723e */ /* 0x010fe200000010ff */
[----:B------:R-:W-:-:S02]  /*3560*/  FFMA.FTZ R102, R17, c[0x0][0x23c], -R86 ;  /* 0x00008f0011667a23 */ /* 0x000fc40000010856 */
[--C-:B------:R-:W-:Y:S01]  /*3570*/  FFMA.FTZ R101, R101, c[0x0][0x23c], -R86.reuse ;  /* 0x00008f0065657a23 */ /* 0x100fe20000010856 */
[----:B------:R-:W-:Y:S01]  /*3580*/  LDSM.16.MT88.4 R16, [R87+0x6800] ;  /* 0x006800005710783b */ /* 0x000fe20000004200 */
[--C-:B------:R-:W-:Y:S02]  /*3590*/  FFMA.FTZ R100, R103, c[0x0][0x23c], -R86.reuse ;  /* 0x00008f0067647a23 */ /* 0x100fe40000010856 */
[----:B------:R-:W-:Y:S01]  /*35a0*/  MUFU.EX2 R32, R32 ;  /* 0x0000002000207308 */ /* 0x000fe20000000800 */
[--C-:B------:R-:W-:Y:S02]  /*35b0*/  FFMA.FTZ R96, R96, c[0x0][0x23c], -R97.reuse ;  /* 0x00008f0060607a23 */ /* 0x100fe40000010861 */
[--C-:B------:R-:W-:Y:S02]  /*35c0*/  FFMA.FTZ R95, R95, c[0x0][0x23c], -R97.reuse ;  /* 0x00008f005f5f7a23 */ /* 0x100fe40000010861 */
[--C-:B------:R-:W-:Y:S02]  /*35d0*/  FFMA.FTZ R94, R94, c[0x0][0x23c], -R97.reuse ;  /* 0x00008f005e5e7a23 */ /* 0x100fe40000010861 */
[----:B------:R-:W-:Y:S01]  /*35e0*/  FFMA.FTZ R97, R92, c[0x0][0x23c], -R97 ;  /* 0x00008f005c617a23 */ /* 0x000fe20000010861 */
[----:B------:R-:W4:Y:S01]  /*35f0*/  MUFU.EX2 R27, R27 ;  /* 0x0000001b001b7308 */ /* 0x000f220000000800 */
[----:B-----5:R-:W-:Y:S01]  /*3600*/  F2FP.BF16.PACK_AB R49, R31, R30 ;  /* 0x0000001e1f31723e */ /* 0x020fe200000010ff */
[----:B------:R-:W-:-:S02]  /*3610*/  FFMA.FTZ R92, R93, c[0x0][0x23c], -R86 ;  /* 0x00008f005d5c7a23 */ /* 0x000fc40000010856 */
[--C-:B------:R-:W-:Y:S02]  /*3620*/  FFMA.FTZ R85, R85, c[0x0][0x23c], -R86.reuse ;  /* 0x00008f0055557a23 */ /* 0x100fe40000010856 */
[--C-:B------:R-:W-:Y:S02]  /*3630*/  FFMA.FTZ R84, R84, c[0x0][0x23c], -R86.reuse ;  /* 0x00008f0054547a23 */ /* 0x100fe40000010856 */
[----:B------:R-:W-:Y:S01]  /*3640*/  MUFU.EX2 R28, R28 ;  /* 0x0000001c001c7308 */ /* 0x000fe20000000800 */
[----:B------:R-:W-:Y:S02]  /*3650*/  FFMA.FTZ R35, R35, c[0x0][0x23c], -R86 ;  /* 0x00008f0023237a23 */ /* 0x000fe40000010856 */
[----:B------:R-:W-:Y:S02]  /*3660*/  FADD.FTZ R34, R34, R33 ;  /* 0x0000002122227221 */ /* 0x000fe40000010000 */
[----:B------:R-:W-:Y:S02]  /*3670*/  FADD.FTZ R31, R30, R31 ;  /* 0x0000001f1e1f7221 */ /* 0x000fe40000010000 */
[----:B------:R-:W-:Y:S01]  /*3680*/  FADD.FTZ R29, R29, R34 ;  /* 0x000000221d1d7221 */ /* 0x000fe20000010000 */
[----:B----4-:R-:W-:Y:S01]  /*3690*/  F2FP.BF16.PACK_AB R51, R27, R32 ;  /* 0x000000201b33723e */ /* 0x010fe200000010ff */
[----:B------:R-:W4:Y:S01]  /*36a0*/  MUFU.EX2 R21, R21 ;  /* 0x0000001500157308 */ /* 0x000f220000000800 */
[----:B------:R-:W-:-:S02]  /*36b0*/  FADD.FTZ R32, R32, R31 ;  /* 0x0000001f20207221 */ /* 0x000fc40000010000 */
[----:B------:R-:W-:Y:S02]  /*36c0*/  FADD.FTZ R29, R24, R29 ;  /* 0x0000001d181d7221 */ /* 0x000fe40000010000 */
[----:B------:R-:W-:Y:S01]  /*36d0*/  FADD.FTZ R27, R27, R32 ;  /* 0x000000201b1b7221 */ /* 0x000fe20000010000 */
[C---:B------:R-:W-:Y:S02]  /*36e0*/  HMMA.16816.F32.BF16 R72, R48.reuse, R68, RZ ;  /* 0x000000443048723c */ /* 0x040fe400000418ff */
[----:B------:R-:W-:Y:S06]  /*36f0*/  MUFU.EX2 R20, R20 ;  /* 0x0000001400147308 */ /* 0x000fec0000000800 */
[C---:B------:R-:W-:Y:S02]  /*3700*/  HMMA.16816.F32.BF16 R68, R48.reuse, R70, RZ ;  /* 0x000000463044723c */ /* 0x040fe400000418ff */
[----:B------:R-:W-:Y:S06]  /*3710*/  MUFU.EX2 R3, R3 ;  /* 0x0000000300037308 */ /* 0x000fec0000000800 */
[C---:B------:R-:W-:Y:S02]  /*3720*/  HMMA.16816.F32.BF16 R80, R48.reuse, R76, RZ ;  /* 0x0000004c3050723c */ /* 0x040fe400000418ff */
[----:B------:R-:W-:Y:S06]  /*3730*/  MUFU.EX2 R26, R26 ;  /* 0x0000001a001a7308 */ /* 0x000fec0000000800 */
[C---:B------:R-:W-:Y:S02]  /*3740*/  HMMA.16816.F32.BF16 R64, R48.reuse, R60, RZ ;  /* 0x0000003c3040723c */ /* 0x040fe400000418ff */
[----:B------:R-:W5:Y:S06]  /*3750*/  MUFU.EX2 R23, R23 ;  /* 0x0000001700177308 */ /* 0x000f6c0000000800 */
        /* <DEDUP_REMOVED lines=8> */
[C---:B------:R-:W-:Y:S02]  /*37e0*/  HMMA.16816.F32.BF16 R52, R48.reuse, R54, RZ ;  /* 0x000000363034723c */ /* 0x040fe400000418ff */
[----:B------:R-:W-:Y:S06]  /*37f0*/  MUFU.EX2 R90, R90 ;  /* 0x0000005a005a7308 */ /* 0x000fec0000000800 */
[C---:B------:R-:W-:Y:S02]  /*3800*/  HMMA.16816.F32.BF16 R40, R48.reuse, R42, RZ ;  /* 0x0000002a3028723c */ /* 0x040fe400000418ff */
[----:B------:R-:W-:Y:S06]  /*3810*/  MUFU.EX2 R89, R89 ;  /* 0x0000005900597308 */ /* 0x000fec0000000800 */
[C---:B--2---:R-:W-:Y:S02]  /*3820*/  HMMA.16816.F32.BF16 R44, R48.reuse, R4, RZ ;  /* 0x00000004302c723c */ /* 0x044fe400000418ff */
[----:B------:R-:W-:Y:S05]  /*3830*/  MUFU.EX2 R99, R99 ;  /* 0x0000006300637308 */ /* 0x000fea0000000800 */
[----:B----4-:R-:W-:Y:S01]  /*3840*/  F2FP.BF16.PACK_AB R4, R21, R28 ;  /* 0x0000001c1504723e */ /* 0x010fe200000010ff */
        /* <DEDUP_REMOVED lines=12> */
[----:B---3--:R-:W-:Y:S01]  /*3910*/  HMMA.16816.F32.BF16 R72, R4, R8, R72 ;  /* 0x000000080448723c */ /* 0x008fe20000041848 */
        /* <DEDUP_REMOVED lines=10> */
[----:B------:R-:W-:Y:S08]  /*39c0*/  MUFU.EX2 R94, R94 ;  /* 0x0000005e005e7308 */ /* 0x000ff00000000800 */
[----:B------:R-:W-:Y:S08]  /*39d0*/  MUFU.EX2 R97, R97 ;  /* 0x0000006100617308 */ /* 0x000ff00000000800 */
[----:B------:R-:W-:Y:S01]  /*39e0*/  MUFU.EX2 R92, R92 ;  /* 0x0000005c005c7308 */ /* 0x000fe20000000800 */
[C---:B---3--:R-:W-:Y:S07]  /*39f0*/  HMMA.16816.F32.BF16 R56, R4.reuse, R8, R56 ;  /* 0x000000080438723c */ /* 0x048fee0000041838 */
[----:B------:R-:W3:Y:S01]  /*3a00*/  MUFU.EX2 R85, R85 ;  /* 0x0000005500557308 */ /* 0x000ee20000000800 */
[C---:B------:R-:W-:Y:S01]  /*3a10*/  HMMA.16816.F32.BF16 R52, R4.reuse, R10, R52 ;  /* 0x0000000a0434723c */ /* 0x040fe20000041834 */
[----:B------:R-:W1:Y:S06]  /*3a20*/  LDSM.16.MT88.4 R8, [R87+0x8400] ;  /* 0x008400005708783b */ /* 0x000e6c0000004200 */
[----:B------:R-:W-:Y:S01]  /*3a30*/  MUFU.EX2 R84, R84 ;  /* 0x0000005400547308 */ /* 0x000fe20000000800 */
[C---:B-----5:R-:W-:Y:S07]  /*3a40*/  HMMA.16816.F32.BF16 R64, R4.reuse, R12, R64 ;  /* 0x0000000c0440723c */ /* 0x060fee0000041840 */
        /* <DEDUP_REMOVED lines=41> */
[----:B---3--:R-:W-:Y:S01]  /*3ce0*/  F2FP.BF16.PACK_AB R5, R85, R92 ;  /* 0x0000005c5505723e */ /* 0x008fe200000010ff */
[----:B------:R-:W-:Y:S01]  /*3cf0*/  FADD.FTZ R92, R92, R101 ;  /* 0x000000655c5c7221 */ /* 0x000fe20000010000 */
[----:B------:R-:W-:Y:S01]  /*3d00*/  F2FP.BF16.PACK_AB R6, R97, R94 ;  /* 0x0000005e6106723e */ /* 0x000fe200000010ff */
[----:B------:R-:W-:Y:S01]  /*3d10*/  FADD.FTZ R95, R95, R96 ;  /* 0x000000605f5f7221 */ /* 0x000fe20000010000 */
[----:B-----5:R-:W-:Y:S01]  /*3d20*/  F2FP.BF16.PACK_AB R7, R35, R84 ;  /* 0x000000542307723e */ /* 0x020fe200000010ff */
        /* <DEDUP_REMOVED lines=34> */
.L_x_5026:
        /* <DEDUP_REMOVED lines=64> */
.L_x_5023:
[C---:B------:R-:W-:Y:S04]  /*4350*/  LEA R126, P0, R8.reuse, R126, 0x1 ;  /* 0x0000007e087e7211 */ /* 0x040fe800078008ff */
[----:B------:R-:W-:Y:S02]  /*4360*/  LEA.HI.X R121, R8, R121, R0, 0x1, P0 ;  /* 0x0000007908797211 */ /* 0x000fe400000f0c00 */
[----:B------:R-:W-:Y:S02]  /*4370*/  IADD3 R138, P0, R126, UR7, RZ ;  /* 0x000000077e8a7c10 */ /* 0x000fe4000ff1e0ff */
[-C--:B------:R-:W-:Y:S02]  /*4380*/  MOV R127, R121.reuse ;  /* 0x00000079007f7202 */ /* 0x080fe40000000f00 */
[----:B------:R-:W-:Y:S02]  /*4390*/  IADD3.X R139, R115, R121, RZ, P0, !PT ;  /* 0x00000079738b7210 */ /* 0x000fe400007fe4ff */
[----:B------:R-:W-:Y:S01]  /*43a0*/  ISETP.GT.AND P0, PT, R132, R113, PT ;  /* 0x000000718400720c */ /* 0x000fe20003f04270 */
        /* <DEDUP_REMOVED lines=15> */
[C---:B---3--:R-:W-:Y:S08]  /*44a0*/  HMMA.16816.F32.BF16 R4, R88.reuse, R92, RZ ;  /* 0x0000005c5804723c */ /* 0x048ff000000418ff */
[C---:B------:R-:W-:Y:S01]  /*44b0*/  HMMA.16816.F32.BF16 R8, R88.reuse, R94, RZ ;  /* 0x0000005e5808723c */ /* 0x040fe200000418ff */
[----:B------:R-:W-:Y:S07]  /*44c0*/  LDSM.16.M88.4 R92, [R110] ;  /* 0x000000006e5c783b */ /* 0x000fee0000000200 */
[C---:B----4-:R-:W-:Y:S08]  /*44d0*/  HMMA.16816.F32.BF16 R12, R88.reuse, R96, RZ ;  /* 0x00000060580c723c */ /* 0x050ff000000418ff */
[C---:B------:R-:W-:Y:S01]  /*44e0*/  HMMA.16816.F32.BF16 R16, R88.reuse, R98, RZ ;  /* 0x000000625810723c */ /* 0x040fe200000418ff */
[----:B------:R-:W3:Y:S07]  /*44f0*/  LDSM.16.M88.4 R96, [R109] ;  /* 0x000000006d60783b */ /* 0x000eee0000000200 */
[C---:B-----5:R-:W-:Y:S08]  /*4500*/  HMMA.16816.F32.BF16 R20, R88.reuse, R100, RZ ;  /* 0x000000645814723c */ /* 0x060ff000000418ff */
[C---:B------:R-:W-:Y:S08]  /*4510*/  HMMA.16816.F32.BF16 R24, R88.reuse, R102, RZ ;  /* 0x000000665818723c */ /* 0x040ff000000418ff */
[C---:B-1----:R-:W-:Y:S08]  /*4520*/  HMMA.16816.F32.BF16 R28, R88.reuse, R104, RZ ;  /* 0x00000068581c723c */ /* 0x042ff000000418ff */
[----:B------:R-:W-:Y:S01]  /*4530*/  HMMA.16816.F32.BF16 R32, R88, R106, RZ ;  /* 0x0000006a5820723c */ /* 0x000fe200000418ff */
[----:B------:R-:W1:Y:S07]  /*4540*/  LDSM.16.M88.4 R88, [R109+0x400] ;  /* 0x000400006d58783b */ /* 0x000e6e0000000200 */
[C---:B---3--:R-:W-:Y:S08]  /*4550*/  HMMA.16816.F32.BF16 R4, R92.reuse, R96, R4 ;  /* 0x000000605c04723c */ /* 0x048ff00000041804 */
[C---:B------:R-:W-:Y:S01]  /*4560*/  HMMA.16816.F32.BF16 R8, R92.reuse, R98, R8 ;  /* 0x000000625c08723c */ /* 0x040fe20000041808 */
[----:B------:R-:W3:Y:S07]  /*4570*/  LDSM.16.M88.4 R96, [R109+0x800] ;  /* 0x000800006d60783b */ /* 0x000eee0000000200 */
        /* <DEDUP_REMOVED lines=8> */
[----:B------:R-:W1:Y:S08]  /*4600*/  LDSM.16.M88.4 R88, [R111+0x1000] ;  /* 0x001000006f58783b */ /* 0x000e700000000200 */
[----:B------:R-:W3:Y:S01]  /*4610*/  LDSM.16.M88.4 R92, [R111+0x1400] ;  /* 0x001400006f5c783b */ /* 0x000ee20000000200 */
[C---:B-1----:R-:W-:Y:S08]  /*4620*/  HMMA.16816.F32.BF16 R4, R96.reuse, R88, R4 ;  /* 0x000000586004723c */ /* 0x042ff00000041804 */
[C---:B------:R-:W-:Y:S01]  /*4630*/  HMMA.16816.F32.BF16 R8, R96.reuse, R90, R8 ;  /* 0x0000005a6008723c */ /* 0x040fe20000041808 */
[----:B------:R-:W1:Y:S07]  /*4640*/  LDSM.16.M88.4 R88, [R111+0x1800] ;  /* 0x001800006f58783b */ /* 0x000e6e0000000200 */
[C---:B---3--:R-:W-:Y:S08]  /*4650*/  HMMA.16816.F32.BF16 R12, R96.reuse, R92, R12 ;  /* 0x0000005c600c723c */ /* 0x048ff0000004180c */
[C---:B------:R-:W-:Y:S01]  /*4660*/  HMMA.16816.F32.BF16 R16, R96.reuse, R94, R16 ;  /* 0x0000005e6010723c */ /* 0x040fe20000041810 */
[----:B------:R-:W3:Y:S07]  /*4670*/  LDSM.16.M88.4 R92, [R111+0x1c00] ;  /* 0x001c00006f5c783b */ /* 0x000eee0000000200 */
[C---:B-1----:R-:W-:Y:S08]  /*4680*/  HMMA.16816.F32.BF16 R20, R96.reuse, R88, R20 ;  /* 0x000000586014723c */ /* 0x042ff00000041814 */
[C---:B------:R-:W-:Y:S01]  /*4690*/  HMMA.16816.F32.BF16 R24, R96.reuse, R90, R24 ;  /* 0x0000005a6018723c */ /* 0x040fe20000041818 */
[----:B------:R-:W-:Y:S07]  /*46a0*/  LDSM.16.M88.4 R88, [R110+0x1000] ;  /* 0x001000006e58783b */ /* 0x000fee0000000200 */
[C---:B---3--:R-:W-:Y:S08]  /*46b0*/  HMMA.16816.F32.BF16 R28, R96.reuse, R92, R28 ;  /* 0x0000005c601c723c */ /* 0x048ff0000004181c */
        /* <DEDUP_REMOVED lines=34> */
[----:B------:R-:W3:Y:S01]  /*48e0*/  LDSM.16.M88.4 R96, [R109+0x2c00] ;  /* 0x002c00006d60783b */ /* 0x000ee20000000200 */
[----:B------:R-:W-:Y:S04]  /*48f0*/  DEPBAR.LE SB0, 0x0 ;  /* 0x000080000000791a */ /* 0x000fe80000000000 */
[----:B------:R-:W-:Y:S02]  /*4900*/  FMUL.FTZ R160, R4, c[0x0][0x2ec] ;  /* 0x0000bb0004a07a20 */ /* 0x000fe40000410000 */
[----:B------:R-:W-:Y:S04]  /*4910*/  FMUL.FTZ R159, R5, c[0x0][0x2ec] ;  /* 0x0000bb00059f7a20 */ /* 0x000fe80000410000 */
[----:B------:R-:W4:Y:S01]  /*4920*/  MUFU.TANH R160, R160 ;  /* 0x000000a000a07308 */ /* 0x000f220000002400 */
[----:B------:R-:W-:Y:S01]  /*4930*/  BAR.SYNC.DEFER_BLOCKING 0x0 ;  /* 0x0000000000007b1d */ /* 0x000fe20000010000 */
[----:B------:R-:W-:Y:S02]  /*4940*/  FMUL.FTZ R158, R6, c[0x0][0x2ec] ;  /* 0x0000bb00069e7a20 */ /* 0x000fe40000410000 */
[----:B------:R-:W-:Y:S02]  /*4950*/  FMUL.FTZ R156, R7, c[0x0][0x2ec] ;  /* 0x0000bb00079c7a20 */ /* 0x000fe40000410000 */
[----:B------:R-:W-:Y:S02]  /*4960*/  FMUL.FTZ R157, R8, c[0x0][0x2ec] ;  /* 0x0000bb00089d7a20 */ /* 0x000fe40000410000 */
[----:B------:R-:W-:Y:S02]  /*4970*/  FMUL.FTZ R161, R9, c[0x0][0x2ec] ;  /* 0x0000bb0009a17a20 */ /* 0x000fe40000410000 */
[----:B------:R-:W2:Y:S01]  /*4980*/  MUFU.TANH R159, R159 ;  /* 0x0000009f009f7308 */ /* 0x000ea20000002400 */
[----:B------:R-:W-:Y:S01]  /*4990*/  FMUL.FTZ R164, R10, c[0x0][0x2ec] ;  /* 0x0000bb000aa47a20 */ /* 0x000fe20000410000 */
[C---:B-1----:R-:W-:Y:S05]  /*49a0*/  HMMA.16816.F32.BF16 R20, R88.reuse, R92, R20 ;  /* 0x0000005c5814723c */ /* 0x042fea0000041814 */
[----:B------:R-:W-:Y:S03]  /*49b0*/  FMUL.FTZ R162, R11, c[0x0][0x2ec] ;  /* 0x0000bb000ba27a20 */ /* 0x000fe60000410000 */
[----:B------:R-:W1:Y:S01]  /*49c0*/  MUFU.TANH R158, R158 ;  /* 0x0000009e009e7308 */ /* 0x000e620000002400 */
[C---:B------:R-:W-:Y:S03]  /*49d0*/  HMMA.16816.F32.BF16 R24, R88.reuse, R94, R24 ;  /* 0x0000005e5818723c */ /* 0x040fe60000041818 */
[----:B------:R-:W-:Y:S02]  /*49e0*/  FMUL.FTZ R153, R12, c[0x0][0x2ec] ;  /* 0x0000bb000c997a20 */ /* 0x000fe40000410000 */
[----:B------:R-:W-:Y:S03]  /*49f0*/  FMUL.FTZ R151, R13, c[0x0][0x2ec] ;  /* 0x0000bb000d977a20 */ /* 0x000fe60000410000 */
[C---:B---3--:R-:W-:Y:S01]  /*4a00*/  HMMA.16816.F32.BF16 R28, R88.reuse, R96, R28 ;  /* 0x00000060581c723c */ /* 0x048fe2000004181c */
[----:B------:R-:W3:Y:S03]  /*4a10*/  MUFU.TANH R156, R156 ;  /* 0x0000009c009c7308 */ /* 0x000ee60000002400 */
        /* <DEDUP_REMOVED lines=10> */
[----:B------:R-:W-:Y:S02]  /*4ac0*/  FMUL.FTZ R137, R21, c[0x0][0x2ec] ;  /* 0x0000bb0015897a20 */ /* 0x000fe40000410000 */
[----:B--2---:R-:W-:Y:S02]  /*4ad0*/  FMUL.FTZ R138, R22, c[0x0][0x2ec] ;  /* 0x0000bb00168a7a20 */ /* 0x004fe40000410000 */
[----:B------:R-:W-:Y:S02]  /*4ae0*/  FMUL.FTZ R139, R23, c[0x0][0x2ec] ;  /* 0x0000bb00178b7a20 */ /* 0x000fe40000410000 */
[----:B------:R-:W-:Y:S01]  /*4af0*/  FMUL.FTZ R143, R24, c[0x0][0x2ec] ;  /* 0x0000bb00188f7a20 */ /* 0x000fe20000410000 */
[----:B------:R-:W2:Y:S01]  /*4b00*/  MUFU.TANH R164, R164 ;  /* 0x000000a400a47308 */ /* 0x000ea20000002400 */
        /* <DEDUP_REMOVED lines=99> */
.L_x_5025:
        /* <DEDUP_REMOVED lines=14> */
.L_x_5024:
        /* <DEDUP_REMOVED lines=34> */
[----:B------:R-:W-:Y:S08]  /*5440*/  SHFL.BFLY PT, R13, R6, 0x2, 0x1f ;  /* 0x0c401f00060d7f89 */ /* 0x000ff000000e0000 */
        /* <DEDUP_REMOVED lines=40> */
[----:B------:R-:W-:Y:S02]  /*56d0*/  FMUL.FTZ R16, R85, R68 ;  /* 0x0000004455107220 */ /* 0x000fe40000410000 */
[C---:B--2---:R-:W-:Y:S02]  /*56e0*/  FMUL.FTZ R6, R3.reuse, R82 ;  /* 0x0000005203067220 */ /* 0x044fe40000410000 */
[C---:B------:R-:W-:Y:S02]  /*56f0*/  FMUL.FTZ R7, R3.reuse, R83 ;  /* 0x0000005303077220 */ /* 0x040fe40000410000 */
[C---:B------:R-:W-:Y:S01]  /*5700*/  FMUL.FTZ R10, R3.reuse, R78 ;  /* 0x0000004e030a7220 */ /* 0x040fe20000410000 */
[----:B------:R-:W-:Y:S01]  /*5710*/  MUFU.EX2 R95, R95 ;  /* 0x0000005f005f7308 */ /* 0x000fe20000000800 */
[----:B------:R-:W-:Y:S02]  /*5720*/  FMUL.FTZ R11, R3, R79 ;  /* 0x0000004f030b7220 */ /* 0x000fe40000410000 */
[----:B------:R-:W-:Y:S01]  /*5730*/  FMUL.FTZ R17, R85, R69 ;  /* 0x0000004555117220 */ /* 0x000fe20000410000 */
[----:B------:R-:W-:Y:S01]  /*5740*/  LDSM.16.MT88.4 R76, [R108+0x6c00] ;  /* 0x006c00006c4c783b */ /* 0x000fe20000004200 */
[C---:B------:R-:W-:Y:S02]  /*5750*/  FMUL.FTZ R18, R3.reuse, R70 ;  /* 0x0000004603127220 */ /* 0x040fe40000410000 */
[----:B------:R-:W-:Y:S02]  /*5760*/  FMUL.FTZ R19, R3, R71 ;  /* 0x0000004703137220 */ /* 0x000fe40000410000 */
[C---:B------:R-:W-:Y:S01]  /*5770*/  FMUL.FTZ R24, R85.reuse, R60 ;  /* 0x0000003c55187220 */ /* 0x040fe20000410000 */
[----:B------:R-:W2:Y:S01]  /*5780*/  MUFU.EX2 R92, R92 ;  /* 0x0000005c005c7308 */ /* 0x000ea20000000800 */
[----:B------:R-:W-:Y:S01]  /*5790*/  FMUL.FTZ R25, R85, R61 ;  /* 0x0000003d55197220 */ /* 0x000fe20000410000 */
[----:B------:R-:W-:Y:S01]  /*57a0*/  LDSM.16.MT88.4 R68, [R87+0x6c00] ;  /* 0x006c00005744783b */ /* 0x000fe20000004200 */
[----:B------:R-:W-:Y:S01]  /*57b0*/  FMUL.FTZ R26, R3, R62 ;  /* 0x0000003e031a7220 */ /* 0x000fe20000410000 */
[----:B-1----:R-:W-:Y:S01]  /*57c0*/  F2FP.BF16.PACK_AB R80, R93, R102 ;  /* 0x000000665d50723e */ /* 0x002fe200000010ff */
[----:B------:R-:W-:Y:S02]  /*57d0*/  FMUL.FTZ R27, R3, R63 ;  /* 0x0000003f031b7220 */ /* 0x000fe40000410000 */
[C---:B------:R-:W-:Y:S02]  /*57e0*/  FMUL.FTZ R32, R85.reuse, R52 ;  /* 0x0000003455207220 */ /* 0x040fe40000410000 */
[----:B------:R-:W-:Y:S01]  /*57f0*/  FMUL.FTZ R33, R85, R53 ;  /* 0x0000003555217220 */ /* 0x000fe20000410000 */
[----:B------:R-:W-:Y:S01]  /*5800*/  MUFU.EX2 R91, R91 ;  /* 0x0000005b005b7308 */ /* 0x000fe20000000800 */
[----:B------:R-:W1:Y:S01]  /*5810*/  LDSM.16.MT88.4 R60, [R87+0x7000] ;  /* 0x00700000573c783b */ /* 0x000e620000004200 */
[C---:B------:R-:W-:Y:S02]  /*5820*/  FMUL.FTZ R34, R3.reuse, R54 ;  /* 0x0000003603227220 */ /* 0x040fe40000410000 */
[----:B------:R-:W-:Y:S02]  /*5830*/  FMUL.FTZ R35, R3, R55 ;  /* 0x0000003703237220 */ /* 0x000fe40000410000 */
[C---:B------:R-:W-:Y:S02]  /*5840*/  FMUL.FTZ R36, R85.reuse, R36 ;  /* 0x0000002455247220 */ /* 0x040fe40000410000 */
[----:B------:R-:W-:Y:S01]  /*5850*/  FMUL.FTZ R37, R85, R37 ;  /* 0x0000002555257220 */ /* 0x000fe20000410000 */
[----:B------:R-:W3:Y:S01]  /*5860*/  LDSM.16.MT88.4 R52, [R108+0x8000] ;  /* 0x008000006c34783b */ /* 0x000ee20000004200 */
[----:B------:R-:W4:Y:S01]  /*5870*/  MUFU.EX2 R90, R90 ;  /* 0x0000005a005a7308 */ /* 0x000f220000000800 */
        /* <DEDUP_REMOVED lines=15> */
[----:B----4-:R-:W-:Y:S01]  /*5970*/  F2FP.BF16.PACK_AB R82, R90, R91 ;  /* 0x0000005b5a52723e */ /* 0x010fe200000010ff */
[----:B------:R-:W-:Y:S02]  /*5980*/  FMUL.FTZ R47, R3, R47 ;  /* 0x0000002f032f7220 */ /* 0x000fe40000410000 */
        /* <DEDUP_REMOVED lines=8> */
[----:B------:R-:W4:Y:S01]  /*5a10*/  MUFU.EX2 R96, R96 ;  /* 0x0000006000607308 */ /* 0x000f220000000800 */
        /* <DEDUP_REMOVED lines=13> */
[----:B------:R-:W-:Y:S02]  /*5af0*/  FFMA.FTZ R144, R144, c[0x0][0x23c], -R105 ;  /* 0x00008f0090907a23 */ /* 0x000fe40000010869 */
[C---:B------:R-:W-:Y:S03]  /*5b00*/  FMUL.FTZ R14, R3.reuse, R74 ;  /* 0x0000004a030e7220 */ /* 0x040fe60000410000 */
[----:B------:R-:W2:Y:S01]  /*5b10*/  MUFU.EX2 R94, R94 ;  /* 0x0000005e005e7308 */ /* 0x000ea20000000800 */
[C---:B------:R-:W-:Y:S02]  /*5b20*/  FMUL.FTZ R15, R3.reuse, R75 ;  /* 0x0000004b030f7220 */ /* 0x040fe40000410000 */
[----:B------:R-:W-:Y:S02]  /*5b30*/  FFMA.FTZ R95, R3, R134, R95 ;  /* 0x00000086035f7223 */ /* 0x000fe4000001005f */
[----:B------:R-:W-:Y:S02]  /*5b40*/  FFMA.FTZ R102, R85, R136, R102 ;  /* 0x0000008855667223 */ /* 0x000fe40000010066 */
        /* <DEDUP_REMOVED lines=9> */
[----:B------:R-:W-:Y:S02]  /*5be0*/  FADD.FTZ R91, R91, R102 ;  /* 0x000000665b5b7221 */ /* 0x000fe40000010000 */
[C---:B------:R-:W-:Y:S04]  /*5bf0*/  FMUL.FTZ R22, R3.reuse, R66 ;  /* 0x0000004203167220 */ /* 0x040fe80000410000 */
[----:B------:R-:W-:Y:S02]  /*5c00*/  FMUL.FTZ R23, R3, R67 ;  /* 0x0000004303177220 */ /* 0x000fe40000410000 */
[----:B------:R-:W-:Y:S01]  /*5c10*/  FADD.FTZ R102, R90, R91 ;  /* 0x0000005b5a667221 */ /* 0x000fe20000010000 */
[----:B------:R-:W-:Y:S01]  /*5c20*/  MUFU.EX2 R127, R127 ;  /* 0x0000007f007f7308 */ /* 0x000fe20000000800 */
[----:B------:R-:W-:Y:S02]  /*5c30*/  FADD.FTZ R92, R88, R89 ;  /* 0x00000059585c7221 */ /* 0x000fe40000010000 */
[--C-:B------:R-:W-:Y:S01]  /*5c40*/  FFMA.FTZ R66, R133, c[0x0][0x23c], -R104.reuse ;  /* 0x00008f0085427a23 */ /* 0x100fe20000010868 */
[C---:B------:R-:W-:Y:S03]  /*5c50*/  HMMA.16816.F32.BF16 R20, R80.reuse, R28, R20 ;  /* 0x0000001c5014723c */ /* 0x040fe60000041814 */
[--C-:B------:R-:W-:Y:S02]  /*5c60*/  FFMA.FTZ R65, R141, c[0x0][0x23c], -R104.reuse ;  /* 0x00008f008d417a23 */ /* 0x100fe40000010868 */
[----:B------:R-:W-:Y:S01]  /*5c70*/  FFMA.FTZ R104, R147, c[0x0][0x23c], -R104 ;  /* 0x00008f0093687a23 */ /* 0x000fe20000010868 */
[----:B------:R-:W-:Y:S01]  /*5c80*/  MUFU.EX2 R138, R138 ;  /* 0x0000008a008a7308 */ /* 0x000fe20000000800 */
[C---:B------:R-:W-:Y:S01]  /*5c90*/  FMUL.FTZ R28, R85.reuse, R56 ;  /* 0x00000038551c7220 */ /* 0x040fe20000410000 */
[C---:B------:R-:W-:Y:S04]  /*5ca0*/  HMMA.16816.F32.BF16 R24, R80.reuse, R30, R24 ;  /* 0x0000001e5018723c */ /* 0x040fe80000041818 */
[----:B------:R-:W-:Y:S01]  /*5cb0*/  FMUL.FTZ R29, R85, R57 ;  /* 0x00000039551d7220 */ /* 0x000fe20000410000 */
[----:B------:R-:W-:Y:S01]  /*5cc0*/  MOV R85, R2 ;  /* 0x0000000200557202 */ /* 0x000fe20000000f00 */
[--C-:B------:R-:W-:Y:S02]  /*5cd0*/  FFMA.FTZ R133, R142, c[0x0][0x23c], -R105.reuse ;  /* 0x00008f008e857a23 */ /* 0x100fe40000010869 */
[C---:B------:R-:W-:Y:S01]  /*5ce0*/  FMUL.FTZ R30, R3.reuse, R58 ;  /* 0x0000003a031e7220 */ /* 0x040fe20000410000 */
[----:B------:R-:W5:Y:S03]  /*5cf0*/  MUFU.EX2 R101, R101 ;  /* 0x0000006500657308 */ /* 0x000f660000000800 */
[----:B------:R-:W-:Y:S01]  /*5d00*/  FMUL.FTZ R31, R3, R59 ;  /* 0x0000003b031f7220 */ /* 0x000fe20000410000 */
[----:B------:R-:W-:Y:S01]  /*5d10*/  IADD3 R3, R132, -0x1, RZ ;  /* 0xffffffff84037810 */ /* 0x000fe20007ffe0ff */
[----:B------:R-:W-:Y:S01]  /*5d20*/  LDSM.16.MT88.4 R56, [R108+0x6400] ;  /* 0x006400006c38783b */ /* 0x000fe20000004200 */
[--C-:B------:R-:W-:Y:S02]  /*5d30*/  FFMA.FTZ R64, R86, c[0x0][0x23c], -R105.reuse ;  /* 0x00008f0056407a23 */ /* 0x100fe40000010869 */
[----:B------:R-:W-:Y:S01]  /*5d40*/  FFMA.FTZ R105, R84, c[0x0][0x23c], -R105 ;  /* 0x00008f0054697a23 */ /* 0x000fe20000010869 */
[----:B------:R-:W-:Y:S01]  /*5d50*/  MOV R132, R3 ;  /* 0x0000000300847202 */ /* 0x000fe20000000f00 */
[C---:B-1----:R-:W-:Y:S01]  /*5d60*/  HMMA.16816.F32.BF16 R28, R80.reuse, R60, R28 ;  /* 0x0000003c501c723c */ /* 0x042fe2000004181c */
[----:B------:R-:W-:Y:S02]  /*5d70*/  MUFU.EX2 R137, R137 ;  /* 0x0000008900897308 */ /* 0x000fe40000000800 */
[----:B------:R-:W-:Y:S05]  /*5d80*/  MOV R3, R0 ;  /* 0x0000000000037202 */ /* 0x000fea0000000f00 */
[C---:B------:R-:W-:Y:S01]  /*5d90*/  HMMA.16816.F32.BF16 R32, R80.reuse, R62, R32 ;  /* 0x0000003e5020723c */ /* 0x040fe20000041820 */
[----:B------:R-:W-:Y:S02]  /*5da0*/  LDSM.16.MT88.4 R60, [R87+0x6800] ;  /* 0x00680000573c783b */ /* 0x000fe40000004200 */
[----:B------:R-:W-:Y:S05]  /*5db0*/  MUFU.EX2 R106, R106 ;  /* 0x0000006a006a7308 */ /* 0x000fea0000000800 */
[C---:B---3--:R-:W-:Y:S05]  /*5dc0*/  HMMA.16816.F32.BF16 R36, R80.reuse, R52, R36 ;  /* 0x000000345024723c */ /* 0x048fea0000041824 */
[----:B------:R-:W-:Y:S03]  /*5dd0*/  MUFU.EX2 R139, R139 ;  /* 0x0000008b008b7308 */ /* 0x000fe60000000800 */
[C---:B------:R-:W-:Y:S01]  /*5de0*/  HMMA.16816.F32.BF16 R40, R80.reuse, R54, R40 ;  /* 0x000000365028723c */ /* 0x040fe20000041828 */
[----:B------:R-:W1:Y:S06]  /*5df0*/  LDSM.16.MT88.4 R52, [R87+0x8000] ;  /* 0x008000005734783b */ /* 0x000e6c0000004200 */
[----:B------:R-:W-:Y:S10]  /*5e00*/  MUFU.EX2 R103, R103 ;  /* 0x0000006700677308 */ /* 0x000ff40000000800 */
[----:B------:R-:W3:Y:S10]  /*5e10*/  MUFU.EX2 R100, R100 ;  /* 0x0000006400647308 */ /* 0x000ef40000000800 */
[----:B------:R-:W-:Y:S10]  /*5e20*/  MUFU.EX2 R140, R140 ;  /* 0x0000008c008c7308 */ /* 0x000ff40000000800 */
[----:B------:R-:W-:Y:S01]  /*5e30*/  MUFU.EX2 R141, R66 ;  /* 0x00000042008d7308 */ /* 0x000fe20000000800 */
[C---:B-1----:R-:W-:Y:S09]  /*5e40*/  HMMA.16816.F32.BF16 R44, R80.reuse, R52, R44 ;  /* 0x00000034502c723c */ /* 0x042ff2000004182c */
[----:B------:R-:W1:Y:S03]  /*5e50*/  MUFU.EX2 R86, R65 ;  /* 0x0000004100567308 */ /* 0x000e660000000800 */
[----:B----4-:R-:W-:Y:S01]  /*5e60*/  F2FP.BF16.PACK_AB R52, R96, R99 ;  /* 0x000000636034723e */ /* 0x010fe200000010ff */
[----:B------:R-:W-:Y:S03]  /*5e70*/  HMMA.16816.F32.BF16 R48, R80, R54, R48 ;  /* 0x000000365030723c */ /* 0x000fe60000041830 */
[----:B--2---:R-:W-:Y:S01]  /*5e80*/  F2FP.BF16.PACK_AB R53, R94, R97 ;  /* 0x000000615e35723e */ /* 0x004fe200000010ff */
[----:B------:R-:W-:Y:S03]  /*5e90*/  FADD.FTZ R99, R99, R102 ;  /* 0x0000006663637221 */ /* 0x000fe60000010000 */
[----:B-----5:R-:W-:Y:S01]  /*5ea0*/  F2FP.BF16.PACK_AB R54, R101, R98 ;  /* 0x000000626536723e */ /* 0x020fe200000010ff */
[----:B------:R-:W-:Y:S01]  /*5eb0*/  MUFU.EX2 R133, R133 ;  /* 0x0000008500857308 */ /* 0x000fe20000000800 */
[----:B---3--:R-:W-:Y:S03]  /*5ec0*/  F2FP.BF16.PACK_AB R55, R100, R103 ;  /* 0x000000676437723e */ /* 0x008fe600000010ff */
[----:B------:R-:W-:Y:S02]  /*5ed0*/  FADD.FTZ R97, R97, R92 ;  /* 0x0000005c61617221 */ /* 0x000fe40000010000 */
[----:B------:R-:W-:Y:S02]  /*5ee0*/  FADD.FTZ R99, R96, R99 ;  /* 0x0000006360637221 */ /* 0x000fe40000010000 */
[C---:B------:R-:W-:Y:S02]  /*5ef0*/  HMMA.16816.F32.BF16 R4, R52.reuse, R56, R4 ;  /* 0x000000383404723c */ /* 0x040fe40000041804 */
[----:B------:R-:W2:Y:S03]  /*5f00*/  MUFU.EX2 R84, R144 ;  /* 0x0000009000547308 */ /* 0x000ea60000000800 */
[----:B------:R-:W-:Y:S01]  /*5f10*/  FADD.FTZ R94, R94, R97 ;  /* 0x000000615e5e7221 */ /* 0x000fe20000010000 */
[----:B-1----:R-:W-:Y:S01]  /*5f20*/  F2FP.BF16.PACK_AB R88, R86, R141 ;  /* 0x0000008d5658723e */ /* 0x002fe200000010ff */
[----:B------:R-:W-:Y:S01]  /*5f30*/  FADD.FTZ R98, R98, R99 ;  /* 0x0000006362627221 */ /* 0x000fe20000010000 */
[C---:B------:R-:W-:Y:S01]  /*5f40*/  HMMA.16816.F32.BF16 R8, R52.reuse, R58, R8 ;  /* 0x0000003a3408723c */ /* 0x040fe20000041808 */
[----:B------:R-:W1:Y:S03]  /*5f50*/  LDSM.16.MT88.4 R56, [R87+0x6400] ;  /* 0x006400005738783b */ /* 0x000e660000004200 */
[----:B------:R-:W-:Y:S01]  /*5f60*/  MUFU.EX2 R135, R135 ;  /* 0x0000008700877308 */ /* 0x000fe20000000800 */
[----:B------:R-:W-:Y:S02]  /*5f70*/  FADD.FTZ R103, R103, R94 ;  /* 0x0000005e67677221 */ /* 0x000fe40000010000 */
[----:B------:R-:W-:Y:S02]  /*5f80*/  FADD.FTZ R101, R101, R98 ;  /* 0x0000006265657221 */ /* 0x000fe40000010000 */
[----:B------:R-:W-:Y:S05]  /*5f90*/  FADD.FTZ R100, R100, R103 ;  /* 0x0000006764647221 */ /* 0x000fea0000010000 */
        /* <DEDUP_REMOVED lines=74> */
.L_x_5022:
[----:B------:R-:W1:Y:S01]  /*6440*/  SHFL.BFLY PT, R5, R136, 0x2, 0x1f ;  /* 0x0c401f0088057f89 */ /* 0x000e6200000e0000 */
[----:B------:R-:W-:Y:S01]  /*6450*/  MOV R9, 0x3f800000 ;  /* 0x3f80000000097802 */ /* 0x000fe20000000f00 */
[----:B------:R-:W-:Y:S01]  /*6460*/  BSSY B0, `(.L_x_5027) ;  /* 0x00000b3000007945 */ /* 0x000fe20003800000 */
[----:B------:R-:W-:Y:S01]  /*6470*/  SHF.L.U32 R119, R119, 0x3, RZ ;  /* 0x0000000377777819 */ /* 0x000fe200000006ff */
[----:B------:R-:W2:Y:S01]  /*6480*/  SHFL.BFLY PT, R3, R134, 0x2, 0x1f ;  /* 0x0c401f0086037f89 */ /* 0x000ea200000e0000 */
[----:B------:R-:W-:-:S03]  /*6490*/  LEA R129, R129, R128, 0x4 ;  /* 0x0000008081817211 */ /* 0x000fc600078e20ff */
        /* <DEDUP_REMOVED lines=9> */
[----:B------:R-:W-:Y:S02]  /*6530*/  MOV R8, 0x3f800000 ;  /* 0x3f80000000087802 */ /* 0x000fe40000000f00 */
[----:B------:R-:W-:Y:S01]  /*6540*/  LOP3.LUT R10, R11, 0xfffffffc, RZ, 0xc0, !PT ;  /* 0xfffffffc0b0a7812 */ /* 0x000fe200078ec0ff */
[----:B---3--:R-:W-:Y:S01]  /*6550*/  FADD.FTZ R6, R3, R6 ;  /* 0x0000000603067221 */ /* 0x008fe20000010000 */
[----:B------:R-:W-:Y:S02]  /*6560*/  SHF.R.S32.HI R11, RZ, 0x2, R11 ;  /* 0x00000002ff0b7819 */ /* 0x000fe4000001140b */
[----:B------:R-:W-:Y:S02]  /*6570*/  LEA.HI R3, R4, R5, RZ, 0x5 ;  /* 0x0000000504037211 */ /* 0x000fe400078f28ff */
[----:B------:R-:W-:-:S02]  /*6580*/  SHF.R.S32.HI R12, RZ, 0x1f, R11 ;  /* 0x0000001fff0c7819 */ /* 0x000fc4000001140b */
[----:B------:R-:W-:Y:S02]  /*6590*/  FSETP.NE.FTZ.AND P3, PT, R7, RZ, PT ;  /* 0x000000ff0700720b */ /* 0x000fe40003f75000 */
[----:B------:R-:W-:Y:S02]  /*65a0*/  LEA.HI R12, R12, R11, RZ, 0x3 ;  /* 0x0000000b0c0c7211 */ /* 0x000fe400078f18ff */
[----:B------:R-:W-:Y:S02]  /*65b0*/  SHF.R.S32.HI R13, RZ, 0x5, R3 ;  /* 0x00000005ff0d7819 */ /* 0x000fe40000011403 */
[----:B------:R-:W-:Y:S02]  /*65c0*/  LOP3.LUT R12, R12, 0xfffffff8, RZ, 0xc0, !PT ;  /* 0xfffffff80c0c7812 */ /* 0x000fe400078ec0ff */
[----:B------:R-:W-:Y:S02]  /*65d0*/  IADD3 R10, -R10, R5, RZ ;  /* 0x000000050a0a7210 */ /* 0x000fe40007ffe1ff */
[----:B------:R-:W-:-:S02]  /*65e0*/  IADD3 R11, R11, -R12, RZ ;  /* 0x8000000c0b0b7210 */ /* 0x000fc40007ffe0ff */
[----:B------:R-:W-:Y:S01]  /*65f0*/  LEA R10, R13, R10, 0x8 ;  /* 0x0000000a0d0a7211 */ /* 0x000fe200078e40ff */
[----:B------:R-:W1:Y:S01]  /*6600*/  @P3 MUFU.RCP R9, R7 ;  /* 0x0000000700093308 */ /* 0x000e620000001000 */
[----:B------:R-:W-:Y:S02]  /*6610*/  LEA.HI R12, R11, R11, RZ, 0x1 ;  /* 0x0000000b0b0c7211 */ /* 0x000fe400078f08ff */
[----:B------:R-:W-:Y:S02]  /*6620*/  LEA.HI R13, R4, R5, RZ, 0x4 ;  /* 0x00000005040d7211 */ /* 0x000fe400078f20ff */
[----:B------:R-:W-:Y:S02]  /*6630*/  LOP3.LUT R14, R12, 0x1fffffe, RZ, 0xc0, !PT ;  /* 0x01fffffe0c0e7812 */ /* 0x000fe400078ec0ff */
[----:B------:R-:W-:Y:S01]  /*6640*/  FSETP.NE.FTZ.AND P2, PT, R6, RZ, PT ;  /* 0x000000ff0600720b */ /* 0x000fe20003f55000 */
[----:B------:R-:W-:Y:S01]  /*6650*/  @P3 MUFU.LG2 R7, R7 ;  /* 0x0000000700073308 */ /* 0x000fe20000000c00 */
[----:B------:R-:W-:-:S02]  /*6660*/  SHF.R.S32.HI R13, RZ, 0x4, R13 ;  /* 0x00000004ff0d7819 */ /* 0x000fc4000001140d */
[----:B------:R-:W-:Y:S02]  /*6670*/  IADD3 R11, R11, -R14, RZ ;  /* 0x8000000e0b0b7210 */ /* 0x000fe40007ffe0ff */
[----:B------:R-:W-:Y:S02]  /*6680*/  SHF.R.S32.HI R12, RZ, 0x1, R12 ;  /* 0x00000001ff0c7819 */ /* 0x000fe4000001140c */
[----:B------:R-:W-:Y:S01]  /*6690*/  SHF.L.U32 R13, R13, 0x6, RZ ;  /* 0x000000060d0d7819 */ /* 0x000fe200000006ff */
[----:B-1----:R-:W-:Y:S01]  /*66a0*/  FMUL.FTZ R80, R9, R80 ;  /* 0x0000005009507220 */ /* 0x002fe20000410000 */
[----:B------:R-:W-:Y:S01]  /*66b0*/  LEA R10, R11, R10, 0x4 ;  /* 0x0000000a0b0a7211 */ /* 0x000fe200078e20ff */
[----:B------:R-:W-:Y:S01]  /*66c0*/  FMUL.FTZ R81, R9, R81 ;  /* 0x0000005109517220 */ /* 0x000fe20000410000 */
[----:B------:R-:W-:Y:S01]  /*66d0*/  SHF.L.U32 R11, R12, 0x6, RZ ;  /* 0x000000060c0b7819 */ /* 0x000fe200000006ff */
[----:B------:R-:W1:Y:S01]  /*66e0*/  @P2 MUFU.RCP R8, R6 ;  /* 0x0000000600082308 */ /* 0x000e620000001000 */
[----:B------:R-:W-:Y:S01]  /*66f0*/  LOP3.LUT R14, R13, 0xc0, RZ, 0xc0, !PT ;  /* 0x000000c00d0e7812 */ /* 0x000fe200078ec0ff */
[C---:B------:R-:W-:Y:S01]  /*6700*/  FMUL.FTZ R76, R9.reuse, R76 ;  /* 0x0000004c094c7220 */ /* 0x040fe20000410000 */
[----:B------:R-:W-:Y:S01]  /*6710*/  LEA.HI R15, R4, R5, RZ, 0x6 ;  /* 0x00000005040f7211 */ /* 0x000fe200078f30ff */
[----:B------:R-:W-:Y:S01]  /*6720*/  FMUL.FTZ R77, R9, R77 ;  /* 0x0000004d094d7220 */ /* 0x000fe20000410000 */
[----:B------:R-:W-:Y:S01]  /*6730*/  LOP3.LUT R11, R11, 0xc0, RZ, 0xc0, !PT ;  /* 0x000000c00b0b7812 */ /* 0x000fe200078ec0ff */
[C---:B------:R-:W-:Y:S01]  /*6740*/  FMUL.FTZ R72, R9.reuse, R72 ;  /* 0x0000004809487220 */ /* 0x040fe20000410000 */
[----:B------:R-:W-:Y:S01]  /*6750*/  LOP3.LUT R13, R12, 0x1, RZ, 0xc0, !PT ;  /* 0x000000010c0d7812 */ /* 0x000fe200078ec0ff */
[----:B------:R-:W-:Y:S01]  /*6760*/  FMUL.FTZ R73, R9, R73 ;  /* 0x0000004909497220 */ /* 0x000fe20000410000 */
[----:B------:R-:W-:Y:S01]  /*6770*/  SHF.L.U32 R15, R15, 0x2, RZ ;  /* 0x000000020f0f7819 */ /* 0x000fe200000006ff */
[----:B------:R-:W-:Y:S01]  /*6780*/  FMUL.FTZ R68, R9, R68 ;  /* 0x0000004409447220 */ /* 0x000fe20000410000 */
[----:B------:R-:W-:Y:S01]  /*6790*/  LEA.HI R11, R11, R11, RZ, 0x1d ;  /* 0x0000000b0b0b7211 */ /* 0x000fe200078fe8ff */
[----:B------:R-:W-:Y:S01]  /*67a0*/  FMUL.FTZ R69, R9, R69 ;  /* 0x0000004509457220 */ /* 0x000fe20000410000 */
[----:B------:R-:W-:Y:S01]  /*67b0*/  ISETP.NE.U32.AND P1, PT, R13, 0x1, PT ;  /* 0x000000010d00780c */ /* 0x000fe20003f25070 */
[----:B------:R-:W-:Y:S01]  /*67c0*/  FMUL.FTZ R64, R9, R64 ;  /* 0x0000004009407220 */ /* 0x000fe20000410000 */
[----:B------:R-:W-:Y:S01]  /*67d0*/  LOP3.LUT R15, R15, 0x3fffff00, RZ, 0xc0, !PT ;  /* 0x3fffff000f0f7812 */ /* 0x000fe200078ec0ff */
[C---:B------:R-:W-:Y:S01]  /*67e0*/  FMUL.FTZ R65, R9.reuse, R65 ;  /* 0x0000004109417220 */ /* 0x040fe20000410000 */
[----:B------:R-:W-:Y:S01]  /*67f0*/  LEA R10, R10, R11, 0x1 ;  /* 0x0000000b0a0a7211 */ /* 0x000fe200078e08ff */
[C---:B------:R-:W-:Y:S01]  /*6800*/  FMUL.FTZ R60, R9.reuse, R60 ;  /* 0x0000003c093c7220 */ /* 0x040fe20000410000 */
        /* <DEDUP_REMOVED lines=9> */
[----:B------:R-:W-:Y:S01]  /*68a0*/  FMUL.FTZ R53, R9, R53 ;  /* 0x0000003509357220 */ /* 0x000fe20000410000 */
[----:B------:R-:W-:Y:S01]  /*68b0*/  LEA R117, R117, R118, 0x2 ;  /* 0x0000007675757211 */ /* 0x000fe200078e10ff */
[----:B------:R-:W-:Y:S01]  /*68c0*/  FMUL.FTZ R36, R9, R36 ;  /* 0x0000002409247220 */ /* 0x000fe20000410000 */
        /* <DEDUP_REMOVED lines=8> */
[----:B------:R-:W2:Y:S01]  /*6950*/  @P2 MUFU.LG2 R6, R6 ;  /* 0x0000000600062308 */ /* 0x000ea20000000c00 */
[----:B------:R-:W-:-:S02]  /*6960*/  FMUL.FTZ R45, R9, R45 ;  /* 0x0000002d092d7220 */ /* 0x000fc40000410000 */
[C---:B------:R-:W-:Y:S02]  /*6970*/  FMUL.FTZ R48, R9.reuse, R48 ;  /* 0x0000003009307220 */ /* 0x040fe40000410000 */
[----:B------:R-:W-:Y:S01]  /*6980*/  FMUL.FTZ R49, R9, R49 ;  /* 0x0000003109317220 */ /* 0x000fe20000410000 */
[----:B------:R-:W-:Y:S01]  /*6990*/  MOV R9, 0x40 ;  /* 0x0000004000097802 */ /* 0x000fe20000000f00 */
[C---:B-1----:R-:W-:Y:S02]  /*69a0*/  FMUL.FTZ R83, R8.reuse, R83 ;  /* 0x0000005308537220 */ /* 0x042fe40000410000 */
        /* <DEDUP_REMOVED lines=21> */
[----:B------:R-:W1:Y:S01]  /*6b00*/  S2R R11, SR_CTAID.Z ;  /* 0x00000000000b7919 */ /* 0x000e620000002700 */
        /* <DEDUP_REMOVED lines=12> */
[----:B------:R-:W3:Y:S04]  /*6bd0*/  S2R R9, SR_CTAID.Y ;  /* 0x0000000000097919 */ /* 0x000ee80000002600 */
        /* <DEDUP_REMOVED lines=16> */
[----:B------:R5:W-:Y:S04]  /*6ce0*/  STS.64 [R14+0x4000], R48 ;  /* 0x004000300e007388 */ /* 0x000be80000000a00 */
[----:B------:R1:W-:Y:S04]  /*6cf0*/  STS.64 [R14+0x4400], R50 ;  /* 0x004400320e007388 */ /* 0x0003e80000000a00 */
[----:B------:R-:W-:Y:S06]  /*6d00*/  BAR.SYNC.DEFER_BLOCKING 0x0 ;  /* 0x0000000000007b1d */ /* 0x000fec0000010000 */
[----:B----4-:R-:W4:Y:S01]  /*6d10*/  S2R R10, SR_CTAID.X ;  /* 0x00000000000a7919 */ /* 0x010f220000002500 */
[----:B-----5:R-:W-:Y:S01]  /*6d20*/  IADD3 R48, -R120, RZ, RZ ;  /* 0x000000ff78307210 */ /* 0x020fe20007ffe1ff */
[----:B---3--:R-:W-:Y:S01]  /*6d30*/  IMAD R120, R9, c[0x0][0x210], R120 ;  /* 0x0000840009787a24 */ /* 0x008fe200078e0278 */
[----:B------:R-:W-:Y:S01]  /*6d40*/  MOV R9, 0xff800000 ;  /* 0xff80000000097802 */ /* 0x000fe20000000f00 */
[----:B--2---:R-:W-:Y:S01]  /*6d50*/  @P2 FMUL.FTZ R49, R6, 0.69314718246459960938 ;  /* 0x3f31721806312820 */ /* 0x004fe20000410000 */
[----:B-1----:R-:W-:Y:S01]  /*6d60*/  LOP3.LUT R50, R3, 0xffffffe0, RZ, 0xc0, !PT ;  /* 0xffffffe003327812 */ /* 0x002fe200078ec0ff */
[----:B------:R-:W-:Y:S01]  /*6d70*/  IMAD R11, R48, c[0x0][0x1c0], R11 ;  /* 0x00007000300b7a24 */ /* 0x000fe200078e020b */
[----:B------:R-:W1:Y:S01]  /*6d80*/  LDS.128 R60, [R8.X4] ;  /* 0x00000000083c7984 */ /* 0x000e620000004c00 */
[----:B------:R-:W-:Y:S01]  /*6d90*/  MOV R3, 0xff800000 ;  /* 0xff80000000037802 */ /* 0x000fe20000000f00 */
[----:B------:R-:W-:Y:S01]  /*6da0*/  @P3 FFMA.FTZ R3, R2, c[0x0][0x238], R7 ;  /* 0x00008e0002033a23 */ /* 0x000fe20000010007 */
[----:B------:R-:W-:Y:S01]  /*6db0*/  IADD3 R50, -R50, R5, RZ ;  /* 0x0000000532327210 */ /* 0x000fe20007ffe1ff */
[----:B------:R-:W2:Y:S01]  /*6dc0*/  LDS.128 R56, [R8.X4+0x800] ;  /* 0x0008000008387984 */ /* 0x000ea20000004c00 */
[----:B------:R-:W-:-:S02]  /*6dd0*/  IMAD R11, R120, c[0x0][0x1c0], R11 ;  /* 0x00007000780b7a24 */ /* 0x000fc400078e020b */
[----:B------:R-:W-:Y:S01]  /*6de0*/  LOP3.LUT P0, RZ, R50, 0x3, RZ, 0xc0, !PT ;  /* 0x0000000332ff7812 */ /* 0x000fe2000780c0ff */
[----:B------:R-:W3:Y:S01]  /*6df0*/  LDS.128 R52, [R8.X4+0x1000] ;  /* 0x0010000008347984 */ /* 0x000ee20000004c00 */
[----:B------:R-:W-:-:S03]  /*6e00*/  @P2 FFMA.FTZ R9, R0, c[0x0][0x238], R49 ;  /* 0x00008e0000092a23 */ /* 0x000fc60000010031 */
        /* <DEDUP_REMOVED lines=12> */
[----:B--23--:R-:W-:Y:S01]  /*6ed0*/  IMAD.MOV.U32 R7, RZ, RZ, -0x40 ;  /* 0xffffffc0ff077424 */ /* 0x00cfe200078e00ff */
        /* <DEDUP_REMOVED lines=11> */
.L_x_5028:
[----:B--23--:R-:W-:Y:S05]  /*6f90*/  BSYNC B0 ;  /* 0x0000000000007941 */ /* 0x00cfea0003800000 */
.L_x_5027:
        /* <DEDUP_REMOVED lines=25> */
.L_x_5029:
        /* <DEDUP_REMOVED lines=13> */
.L_x_6371:


//--------------------- .text._ZN5flash24flash_fwd_splitkv_kernelI23Flash_fwd_kernel_traitsILi96ELi64ELi64ELi4ELb0ELb0EN7cutlass10bfloat16_tE19Flash_kernel_traitsILi96ELi64ELi64ELi4ES3_EELb1ELb0ELb0ELb0ELb1ELb0ELb0ELb0EEEvNS_16Flash_fwd_paramsE --------------------------
	.section	.text._ZN5flash24flash_fwd_splitkv_kernelI23Flash_fwd_kernel_traitsILi96ELi64ELi64ELi4ELb0ELb0EN7cutlass10bfloat16_tE19Flash_kernel_traitsILi96ELi64ELi64ELi4ES3_EELb1ELb0ELb0ELb0ELb1ELb0ELb0ELb0EEEvNS_16Flash_fwd_paramsE,"ax",@progbits
	.sectioninfo	@"SHI_REGISTERS=168"
	.align	128
        .global         _ZN5flash24flash_fwd_splitkv_kernelI23Flash_fwd_kernel_traitsILi96ELi64ELi64ELi4ELb0ELb0EN7cutlass10bfloat16_tE19Flash_kernel_traitsILi96ELi64ELi64ELi4ES3_EELb1ELb0ELb0ELb0ELb1ELb0ELb0ELb0EEEvNS_16Flash_fwd_paramsE
        .type           _ZN5flash24flash_fwd_splitkv_kernelI23Flash_fwd_kernel_traitsILi96ELi64ELi64ELi4ELb0ELb0EN7cutlass10bfloat16_tE19Flash_kernel_traitsILi96ELi64ELi64ELi4ES3_EELb1ELb0ELb0ELb0ELb1ELb0ELb0ELb0EEEvNS_16Flash_fwd_paramsE,@function
        .size           _ZN5flash24flash_fwd_splitkv_kernelI23Flash_fwd_kernel_traitsILi96ELi64ELi64ELi4ELb0ELb0EN7cutlass10bfloat16_tE19Flash_kernel_traitsILi96ELi64ELi64ELi4ES3_EELb1ELb0ELb0ELb0ELb1ELb0ELb0ELb0EEEvNS_16Flash_fwd_paramsE,(.L_x_6372 - _ZN5flash24flash_fwd_splitkv_kernelI23Flash_fwd_kernel_traitsILi96ELi64ELi64ELi4ELb0ELb0EN7cutlass10bfloat16_tE19Flash_kernel_traitsILi96ELi64ELi64ELi4ES3_EELb1ELb0ELb0ELb0ELb1ELb0ELb0ELb0EEEvNS_16Flash_fwd_paramsE)
        .other          _ZN5flash24flash_fwd_splitkv_kernelI23Flash_fwd_kernel_traitsILi96ELi64ELi64ELi4ELb0ELb0EN7cutlass10bfloat16_tE19Flash_kernel_traitsILi96ELi64ELi64ELi4ES3_EELb1ELb0ELb0ELb0ELb1ELb0ELb0ELb0EEEvNS_16Flash_fwd_paramsE,@"STO_CUDA_ENTRY STV_DEFAULT"
_ZN5flash24flash_fwd_splitkv_kernelI23Flash_fwd_kernel_traitsILi96ELi64ELi64ELi4ELb0ELb0EN7cutlass10bfloat16_tE19Flash_kernel_traitsILi96ELi64ELi64ELi4ES3_EELb1ELb0ELb0ELb0ELb1ELb0ELb0ELb0EEEvNS_16Flash_fwd_paramsE:
.text._ZN5flash24flash_fwd_splitkv_kernelI23Flash_fwd_kernel_traitsILi96ELi64ELi64ELi4ELb0ELb0EN7cutlass10bfloat16_tE19Flash_kernel_traitsILi96ELi64ELi64ELi4ES3_EELb1ELb0ELb0ELb0ELb1ELb0ELb0ELb0EEEvNS_16Flash_fwd_paramsE:
        /* <DEDUP_REMOVED lines=24> */
[----:B------:R-:W4:Y:S04]  /*0180*/  S2R R20, SR_CTAID.Z ;  /* 0x0000000000147919 */ /* 0x000f280000002700 */
[----:B------:R-:W1:Y:S01]  /*0190*/  S2R R88, SR_TID.X ;  /* 0x0000000000587919 */ /* 0x000e620000002100 */
[----:B------:R-:W-:Y:S01]  /*01a0*/  ISETP.NE.AND.EX P0, PT, RZ, c[0x0][0x24c], PT, P0 ;  /* 0x00009300ff007a0c */ /* 0x000fe20003f05300 */
[----:B--2---:R-:W-:-:S02]  /*01b0*/  @P2 IMAD.IADD R126, R126, 0x1, -R123 ;  /* 0x000000017e7e2824 */ /* 0x004fc400078e0a7b */
[----:B------:R-:W-:-:S10]  /*01c0*/  @!P2 IMAD.MOV.U32 R126, RZ, RZ, c[0x0][0x214] ;  /* 0x00008500ff7ea624 */ /* 0x000fd400078e00ff */
[----:B------:R-:W-:Y:S05]  /*01d0*/  @!P0 BRA `(.L_x_5030) ;  /* 0x0000004000008947 */ /* 0x000fea0003800000 */
[----:B-1-34-:R-:W2:Y:S02]  /*01e0*/  @P3 LDG.E R7, [R8.64+0x4] ;  /* 0x0000040808073981 */ /* 0x01aea4000c1e1900 */
[----:B--2--5:R-:W-:-:S06]  /*01f0*/  @P3 IADD3 R4, R7, -R10, RZ ;  /* 0x8000000a07043210 */ /* 0x024fcc0007ffe0ff */
[----:B------:R1:W5:Y:S01]  /*0200*/  @!P3 LDG.E R4, [R8.64] ;  /* 0x000000080804b981 */ /* 0x000362000c1e1900 */
[----:B------:R-:W-:Y:S05]  /*0210*/  BRA `(.L_x_5031) ;  /* 0x0000001000007947 */ /* 0x000fea0003800000 */
.L_x_5030:
[----:B-1-34-:R-:W-:Y:S02]  /*0220*/  MOV R4, c[0x0][0x218] ;  /* 0x0000860000047a02 */ /* 0x01afe40000000f00 */
.L_x_5031:
        /* <DEDUP_REMOVED lines=15> */
[----:B-1----:R-:W-:Y:S02]  /*0320*/  IADD3 R9, R81, 0x3f, RZ ;  /* 0x0000003f51097810 */ /* 0x002fe40007ffe0ff */
        /* <DEDUP_REMOVED lines=40> */
[----:B------:R-:W-:Y:S02]  /*05b0*/  IMAD R0, R3, c[0x0][0x1c0], R20 ;  /* 0x0000700003007a24 */ /* 0x000fe400078e0214 */
[C---:B------:R-:W-:Y:S01]  /*05c0*/  IMAD R7, R20.reuse, c[0x0][0x1f4], R7 ;  /* 0x00007d0014077a24 */ /* 0x040fe200078e0207 */
[----:B------:R-:W-:Y:S01]  /*05d0*/  ISETP.GE.AND P0, PT, R5, R126, PT ;  /* 0x0000007e0500720c */ /* 0x000fe20003f06270 */
[----:B------:R-:W-:-:S04]  /*05e0*/  IMAD.WIDE.U32 R8, R20, c[0x0][0x1f0], R8 ;  /* 0x00007c0014087a25 */ /* 0x000fc800078e0008 */
[----:B------:R-:W-:Y:S01]  /*05f0*/  IMAD R91, R0, c[0x0][0x214], R91 ;  /* 0x00008500005b7a24 */ /* 0x000fe200078e025b */
[----:B------:R-:W-:Y:S02]  /*0600*/  SHF.R.S32.HI R0, RZ, 0x1f, R5 ;  /* 0x0000001fff007819 */ /* 0x000fe40000011405 */
        /* <DEDUP_REMOVED lines=12> */
.L_x_5034:
[----:B------:R-:W-:Y:S05]  /*06d0*/  BSYNC B0 ;  /* 0x0000000000007941 */ /* 0x000fea0003800000 */
.L_x_5033:
        /* <DEDUP_REMOVED lines=16> */
.L_x_5036:
[----:B------:R-:W-:Y:S05]  /*07e0*/  BSYNC B0 ;  /* 0x0000000000007941 */ /* 0x000fea0003800000 */
.L_x_5035:
        /* <DEDUP_REMOVED lines=13> */
.L_x_5032:
        /* <DEDUP_REMOVED lines=92> */
.L_x_5037:
        /* <DEDUP_REMOVED lines=17> */
.L_x_5039:
        /* <DEDUP_REMOVED lines=16> */
[----:B------:R-:W-:Y:S01]  /*1090*/  IMAD.HI.U32 R4, R13, R2, RZ ;  /* 0x000000020d047227 */ /* 0x000fe200078e00ff */
[----:B------:R-:W-:-:S03]  /*10a0*/  SHF.R.S32.HI R13, RZ, 0x1f, R15 ;  /* 0x0000001fff0d7819 */ /* 0x000fc6000001140f */
[----:B------:R-:W-:-:S04]  /*10b0*/  IMAD.MOV R9, RZ, RZ, -R4 ;  /* 0x000000ffff097224 */ /* 0x000fc800078e0a04 */
[----:B------:R-:W-:Y:S01]  /*10c0*/  IMAD R9, R8, R9, R2 ;  /* 0x0000000908097224 */ /* 0x000fe200078e0202 */
[----:B------:R-:W-:-:S04]  /*10d0*/  LOP3.LUT R2, R20, c[0x0][0x1c8], RZ, 0x3c, !PT ;  /* 0x0000720014027a12 */ /* 0x000fc800078e3cff */
[----:B------:R-:W-:Y:S02]  /*10e0*/  ISETP.GT.U32.AND P0, PT, R8, R9, PT ;  /* 0x000000090800720c */ /* 0x000fe40003f04070 */
[----:B------:R-:W-:Y:S01]  /*10f0*/  ISETP.GE.AND P1, PT, R2, RZ, PT ;  /* 0x000000ff0200720c */ /* 0x000fe20003f26270 */
[----:B------:R-:W-:-:S10]  /*1100*/  IMAD R2, R13, c[0x0][0x198], RZ ;  /* 0x000066000d027a24 */ /* 0x000fd400078e02ff */
[-C--:B------:R-:W-:Y:S02]  /*1110*/  @!P0 IADD3 R9, R9, -R8.reuse, RZ ;  /* 0x8000000809098210 */ /* 0x080fe40007ffe0ff */
[----:B------:R-:W-:Y:S02]  /*1120*/  @!P0 IADD3 R4, R4, 0x1, RZ ;  /* 0x0000000104048810 */ /* 0x000fe40007ffe0ff */
[----:B------:R-:W-:Y:S01]  /*1130*/  ISETP.GE.U32.AND P2, PT, R9, R8, PT ;  /* 0x000000080900720c */ /* 0x000fe20003f46070 */
[----:B------:R-:W-:Y:S01]  /*1140*/  IMAD R9, R15, c[0x0][0x19c], R2 ;  /* 0x000067000f097a24 */ /* 0x000fe200078e0202 */
[----:B------:R-:W-:-:S03]  /*1150*/  ISETP.NE.AND P0, PT, RZ, c[0x0][0x1c8], PT ;  /* 0x00007200ff007a0c */ /* 0x000fc60003f05270 */
[----:B------:R-:W-:-:S08]  /*1160*/  IMAD.IADD R83, R7, 0x1, R9 ;  /* 0x0000000107537824 */ /* 0x000fd000078e0209 */
[----:B------:R-:W-:-:S05]  /*1170*/  @P2 IADD3 R4, R4, 0x1, RZ ;  /* 0x0000000104042810 */ /* 0x000fca0007ffe0ff */
[----:B------:R-:W-:Y:S01]  /*1180*/  @!P1 IMAD.MOV R4, RZ, RZ, -R4 ;  /* 0x000000ffff049224 */ /* 0x000fe200078e0a04 */
        /* <DEDUP_REMOVED lines=17> */
.L_x_5038:
[----:B------:R-:W-:Y:S01]  /*12a0*/  ISETP.NE.AND P0, PT, R123, -0x1, PT ;  /* 0xffffffff7b00780c */ /* 0x000fe20003f05270 */
[----:B------:R-:W-:Y:S01]  /*12b0*/  IMAD.IADD R122, R126, 0x1, -R91 ;  /* 0x000000017e7a7824 */ /* 0x000fe200078e0a5b */
[----:B------:R-:W-:Y:S01]  /*12c0*/  SHF.R.S32.HI R93, RZ, 0x1f, R88 ;  /* 0x0000001fff5d7819 */ /* 0x000fe20000011458 */
[----:B------:R-:W-:Y:S01]  /*12d0*/  IMAD R25, R25, c[0x0][0x1b8], RZ ;  /* 0x00006e0019197a24 */ /* 0x000fe200078e02ff */
[----:B------:R-:W-:Y:S01]  /*12e0*/  IADD3 R124, R100, -0x1, RZ ;  /* 0xffffffff647c7810 */ /* 0x000fe20007ffe0ff */
[----:B------:R-:W-:Y:S01]  /*12f0*/  ULDC.64 UR4, c[0x0][0x198] ;  /* 0x0000660000047ab9 */ /* 0x000fe20000000a00 */
[CC--:B------:R-:W-:Y:S01]  /*1300*/  LEA.HI R9, R93.reuse, R88.reuse, RZ, 0x3 ;  /* 0x000000585d097211 */ /* 0x0c0fe200078f18ff */
[----:B------:R-:W-:Y:S01]  /*1310*/  USHF.L.U32 UR7, UR4, 0x5, URZ ;  /* 0x0000000504077899 */ /* 0x000fe2000800063f */
[----:B------:R-:W-:Y:S01]  /*1320*/  LEA.HI R8, R93, R88, RZ, 0x4 ;  /* 0x000000585d087211 */ /* 0x000fe200078f20ff */
[----:B------:R-:W-:Y:S01]  /*1330*/  UMOV UR6, 0x5 ;  /* 0x0000000500067882 */ /* 0x000fe20000000000 */
[----:B------:R-:W-:Y:S01]  /*1340*/  SHF.R.S32.HI R17, RZ, 0x3, R9 ;  /* 0x00000003ff117819 */ /* 0x000fe20000011409 */
[----:B------:R-:W-:Y:S01]  /*1350*/  USHF.L.U64.HI UR5, UR4, UR6, UR5 ;  /* 0x0000000604057299 */ /* 0x000fe20008010205 */
[----:B------:R-:W-:Y:S01]  /*1360*/  SHF.R.S32.HI R14, RZ, 0x4, R8 ;  /* 0x00000004ff0e7819 */ /* 0x000fe20000011408 */
[----:B------:R-:W-:Y:S01]  /*1370*/  @!P0 IMAD.WIDE.U32 R6, R3, c[0x0][0x178], RZ ;  /* 0x00005e0003068a25 */ /* 0x000fe200078e00ff */
[----:B-----5:R-:W-:-:S02]  /*1380*/  @!P0 SHF.R.S32.HI R0, RZ, 0x1f, R3 ;  /* 0x0000001fff008819 */ /* 0x020fc40000011403 */
[----:B------:R-:W-:Y:S01]  /*1390*/  LEA.HI R11, R8, R14, RZ, 0x1 ;  /* 0x0000000e080b7211 */ /* 0x000fe200078f08ff */
[----:B------:R-:W-:Y:S01]  /*13a0*/  @P0 IMAD.WIDE.U32 R30, R123, c[0x0][0x190], RZ ;  /* 0x000064007b1e0a25 */ /* 0x000fe200078e00ff */
[----:B------:R-:W-:Y:S02]  /*13b0*/  SHF.R.S32.HI R23, RZ, 0x1f, R20 ;  /* 0x0000001fff177819 */ /* 0x000fe40000011414 */
[----:B------:R-:W-:Y:S01]  /*13c0*/  LOP3.LUT R11, R11, 0xfffffffe, RZ, 0xc0, !PT ;  /* 0xfffffffe0b0b7812 */ /* 0x000fe200078ec0ff */
[----:B------:R-:W-:Y:S02]  /*13d0*/  @!P0 IMAD R0, R0, c[0x0][0x178], RZ ;  /* 0x00005e0000008a24 */ /* 0x000fe400078e02ff */
[----:B------:R-:W-:Y:S02]  /*13e0*/  @!P0 IMAD.MOV.U32 R30, RZ, RZ, R6 ;  /* 0x000000ffff1e8224 */ /* 0x000fe400078e0006 */
[----:B------:R-:W-:Y:S01]  /*13f0*/  @!P0 IMAD R0, R3, c[0x0][0x17c], R0 ;  /* 0x00005f0003008a24 */ /* 0x000fe200078e0200 */
[-C--:B------:R-:W-:Y:S01]  /*1400*/  LEA.HI R3, R93, R88.reuse, RZ, 0x2 ;  /* 0x000000585d037211 */ /* 0x080fe200078f10ff */
[----:B------:R-:W-:Y:S01]  /*1410*/  IMAD.SHL.U32 R27, R17, 0x40, RZ ;  /* 0x00000040111b7824 */ /* 0x000fe200078e00ff */
[----:B------:R-:W-:Y:S01]  /*1420*/  LEA.HI R93, R93, R88, RZ, 0x5 ;  /* 0x000000585d5d7211 */ /* 0x000fe200078f28ff */
[----:B------:R-:W-:Y:S01]  /*1430*/  @P0 IMAD R12, R123, c[0x0][0x194], R31 ;  /* 0x000065007b0c0a24 */ /* 0x000fe200078e021f */
[----:B------:R-:W-:Y:S01]  /*1440*/  LOP3.LUT R19, R3, 0xfffffffc, RZ, 0xc0, !PT ;  /* 0xfffffffc03137812 */ /* 0x000fe200078ec0ff */
[----:B------:R-:W-:Y:S01]  /*1450*/  @!P0 IMAD.IADD R12, R7, 0x1, R0 ;  /* 0x00000001070c8824 */ /* 0x000fe200078e0200 */
[----:B------:R-:W-:Y:S01]  /*1460*/  LOP3.LUT R27, R27, 0xc0, RZ, 0xc0, !PT ;  /* 0x000000c01b1b7812 */ /* 0x000fe200078ec0ff */
[----:B------:R-:W-:Y:S01]  /*1470*/  IMAD.IADD R11, R14, 0x1, -R11 ;  /* 0x000000010e0b7824 */ /* 0x000fe200078e0a0b */
[----:B------:R-:W-:Y:S01]  /*1480*/  SHF.R.S32.HI R6, RZ, 0x2, R3 ;  /* 0x00000002ff067819 */ /* 0x000fe20000011403 */
[----:B------:R-:W-:Y:S01]  /*1490*/  IMAD.IADD R128, R88, 0x1, -R19 ;  /* 0x0000000158807824 */ /* 0x000fe200078e0a13 */
[----:B------:R-:W-:Y:S01]  /*14a0*/  SHF.R.U32.HI R14, RZ, 0x3, R27 ;  /* 0x00000003ff0e7819 */ /* 0x000fe2000001161b */
[----:B------:R-:W-:Y:S01]  /*14b0*/  IMAD.SHL.U32 R0, R124, 0x40, RZ ;  /* 0x000000407c007824 */ /* 0x000fe200078e00ff */
[----:B------:R-:W-:Y:S01]  /*14c0*/  IADD3 R16, R6, 0x20, RZ ;  /* 0x0000002006107810 */ /* 0x000fe20007ffe0ff */
[----:B------:R-:W-:Y:S01]  /*14d0*/  IMAD.SHL.U32 R128, R128, 0x8, RZ ;  /* 0x0000000880807824 */ /* 0x000fe200078e00ff */
[----:B------:R-:W-:Y:S01]  /*14e0*/  LEA.HI R125, R3, R6, RZ, 0x1 ;  /* 0x00000006037d7211 */ /* 0x000fe200078f08ff */
[----:B------:R-:W-:Y:S01]  /*14f0*/  IMAD.IADD R5, R81, 0x1, -R0 ;  /* 0x0000000151057824 */ /* 0x000fe200078e0a00 */
[----:B------:R-:W-:Y:S01]  /*1500*/  ISETP.GE.AND P5, PT, R16, R122, PT ;  /* 0x0000007a1000720c */ /* 0x000fe20003fa6270 */
[----:B------:R-:W-:Y:S01]  /*1510*/  IMAD R23, R23, c[0x0][0x1a8], RZ ;  /* 0x00006a0017177a24 */ /* 0x000fe200078e02ff */
[C---:B------:R-:W-:Y:S01]  /*1520*/  IADD3 R26, P1, R128.reuse, R26, RZ ;  /* 0x0000001a801a7210 */ /* 0x040fe20007f3e0ff */
[----:B------:R-:W-:Y:S01]  /*1530*/  IMAD.SHL.U32 R17, R17, 0x8, RZ ;  /* 0x0000000811117824 */ /* 0x000fe200078e00ff */
[----:B------:R-:W-:Y:S01]  /*1540*/  IADD3 R82, P4, R128, R82, RZ ;  /* 0x0000005280527210 */ /* 0x000fe20007f9e0ff */
[----:B------:R-:W-:Y:S01]  /*1550*/  IMAD R23, R20, c[0x0][0x1ac], R23 ;  /* 0x00006b0014177a24 */ /* 0x000fe200078e0217 */
[----:B------:R-:W-:-:S02]  /*1560*/  SHF.R.S32.HI R19, RZ, 0x1f, R128 ;  /* 0x0000001fff137819 */ /* 0x000fc40000011480 */
[----:B------:R-:W-:Y:S02]  /*1570*/  IADD3 R30, P0, R128, R30, RZ ;  /* 0x0000001e801e7210 */ /* 0x000fe40007f1e0ff */
[----:B------:R-:W-:Y:S01]  /*1580*/  LOP3.LUT R21, R27, 0x18, R128, 0xf8, !PT ;  /* 0x000000181b157812 */ /* 0x000fe200078ef880 */
[C---:B------:R-:W-:Y:S01]  /*1590*/  IMAD.X R27, R19.reuse, 0x1, R10, P1 ;  /* 0x00000001131b7824 */ /* 0x040fe200008e060a */
[----:B------:R-:W-:Y:S01]  /*15a0*/  ISETP.GE.AND P3, PT, R16, R5, PT ;  /* 0x000000051000720c */ /* 0x000fe20003f66270 */
[----:B------:R-:W-:Y:S01]  /*15b0*/  IMAD.X R83, R19, 0x1, R2, P4 ;  /* 0x0000000113537824 */ /* 0x000fe200020e0602 */
[----:B------:R-:W-:Y:S01]  /*15c0*/  LOP3.LUT R2, R21, R14, RZ, 0x3c, !PT ;  /* 0x0000000e15027212 */ /* 0x000fe200078e3cff */
[----:B------:R-:W-:Y:S01]  /*15d0*/  IMAD.X R31, R19, 0x1, R12, P0 ;  /* 0x00000001131f7824 */ /* 0x000fe200000e060c */
[----:B------:R-:W-:Y:S01]  /*15e0*/  LOP3.LUT R19, R9, 0xfffffff8, RZ, 0xc0, !PT ;  /* 0xfffffff809137812 */ /* 0x000fe200078ec0ff */
[----:B------:R-:W-:Y:S01]  /*15f0*/  IMAD.WIDE.U32 R26, R4, c[0x0][0x1b8], R26 ;  /* 0x00006e00041a7a25 */ /* 0x000fe200078e001a */
[----:B------:R-:W-:-:S02]  /*1600*/  LOP3.LUT R21, R8, 0xfffffff0, RZ, 0xc0, !PT ;  /* 0xfffffff008157812 */ /* 0x000fc400078ec0ff */
[----:B------:R-:W-:Y:S01]  /*1610*/  ISETP.GE.AND P2, PT, R16, R5, PT ;  /* 0x000000051000720c */ /* 0x000fe20003f46270 */
[----:B------:R-:W-:Y:S01]  /*1620*/  IMAD.IADD R19, R88, 0x1, -R19 ;  /* 0x0000000158137824 */ /* 0x000fe200078e0a13 */
[----:B------:R-:W-:Y:S01]  /*1630*/  ISETP.GE.AND P0, PT, R6, R122, PT ;  /* 0x0000007a0600720c */ /* 0x000fe20003f06270 */
[----:B------:R-:W-:Y:S01]  /*1640*/  IMAD.IADD R21, R88, 0x1, -R21 ;  /* 0x0000000158157824 */ /* 0x000fe200078e0a15 */
[----:B------:R-:W-:Y:S01]  /*1650*/  SHF.R.S32.HI R7, RZ, 0x1f, R6 ;  /* 0x0000001fff077819 */ /* 0x000fe20000011406 */
[----:B------:R-:W-:Y:S01]  /*1660*/  IMAD.WIDE.U32 R82, R6, c[0x0][0x198], R82 ;  /* 0x0000660006527a25 */ /* 0x000fe200078e0052 */
[----:B------:R-:W-:Y:S02]  /*1670*/  LEA.HI R3, R19, R19, RZ, 0x1 ;  /* 0x0000001313037211 */ /* 0x000fe400078f08ff */
[----:B------:R-:W-:Y:S01]  /*1680*/  LEA.HI R16, R21, R21, RZ, 0x1 ;  /* 0x0000001515107211 */ /* 0x000fe200078f08ff */
[----:B------:R-:W-:Y:S01]  /*1690*/  IMAD.WIDE R28, R29, 0x40, R6 ;  /* 0x000000401d1c7825 */ /* 0x000fe200078e0206 */
[----:B------:R-:W-:-:S02]  /*16a0*/  LOP3.LUT R8, R3, 0x3fffffe, RZ, 0xc0, !PT ;  /* 0x03fffffe03087812 */ /* 0x000fc400078ec0ff */
[----:B------:R-:W-:Y:S02]  /*16b0*/  LOP3.LUT R90, R16, 0x7fffffe, RZ, 0xc0, !PT ;  /* 0x07fffffe105a7812 */ /* 0x000fe400078ec0ff */
[----:B------:R-:W-:Y:S01]  /*16c0*/  SHF.R.S32.HI R10, RZ, 0x1f, R21 ;  /* 0x0000001fff0a7819 */ /* 0x000fe20000011415 */
[----:B------:R-:W-:Y:S01]  /*16d0*/  IMAD.IADD R8, R19, 0x1, -R8 ;  /* 0x0000000113087824 */ /* 0x000fe200078e0a08 */
[----:B------:R-:W-:Y:S01]  /*16e0*/  LOP3.LUT R125, R125, 0x7fffffe, RZ, 0xc0, !PT ;  /* 0x07fffffe7d7d7812 */ /* 0x000fe200078ec0ff */
[----:B------:R-:W-:Y:S01]  /*16f0*/  IMAD.IADD R90, R21, 0x1, -R90 ;  /* 0x00000001155a7824 */ /* 0x000fe200078e0a5a */
[--C-:B------:R-:W-:Y:S02]  /*1700*/  SHF.R.S32.HI R19, RZ, 0x1, R16.reuse ;  /* 0x00000001ff137819 */ /* 0x100fe40000011410 */
[----:B------:R-:W-:Y:S01]  /*1710*/  SHF.R.S32.HI R16, RZ, 0x1f, R16 ;  /* 0x0000001fff107819 */ /* 0x000fe20000011410 */
[----:B------:R-:W-:Y:S01]  /*1720*/  IMAD.IADD R125, R6, 0x1, -R125 ;  /* 0x00000001067d7824 */ /* 0x000fe200078e0a7d */
[----:B------:R-:W-:Y:S01]  /*1730*/  LEA.HI R9, R10, R21, RZ, 0x3 ;  /* 0x000000150a097211 */ /* 0x000fe200078f18ff */
[----:B------:R-:W-:Y:S01]  /*1740*/  IMAD.WIDE.U32 R20, R20, c[0x0][0x1a8], R30 ;  /* 0x00006a0014147a25 */ /* 0x000fe200078e001e */
[----:B------:R-:W-:-:S02]  /*1750*/  SHF.R.S32.HI R92, RZ, 0x5, R93 ;  /* 0x00000005ff5c7819 */ /* 0x000fc4000001145d */
[----:B------:R-:W-:Y:S01]  /*1760*/  SHF.R.S32.HI R3, RZ, 0x1, R3 ;  /* 0x00000001ff037819 */ /* 0x000fe20000011403 */
[----:B------:R-:W-:Y:S01]  /*1770*/  @!P0 IMAD R10, R29, c[0x0][0x190], RZ ;  /* 0x000064001d0a8a24 */ /* 0x000fe200078e02ff */
[----:B------:R-:W-:Y:S01]  /*1780*/  LEA.HI R16, R16, R19, RZ, 0x2 ;  /* 0x0000001310107211 */ /* 0x000fe200078f10ff */
[----:B------:R-:W-:Y:S01]  /*1790*/  IMAD.IADD R21, R21, 0x1, R23 ;  /* 0x0000000115157824 */ /* 0x000fe200078e0217 */
[----:B------:R-:W-:Y:S01]  /*17a0*/  @!P5 IADD3 R14, P1, R28, 0x20, RZ ;  /* 0x000000201c0ed810 */ /* 0x000fe20007f3e0ff */
[----:B------:R-:W-:Y:S01]  /*17b0*/  IMAD R125, R92, 0x8, R125 ;  /* 0x000000085c7d7824 */ /* 0x000fe200078e027d */
[----:B------:R-:W-:Y:S01]  /*17c0*/  LOP3.LUT R16, R16, 0xfffffffc, RZ, 0xc0, !PT ;  /* 0xfffffffc10107812 */ /* 0x000fe200078ec0ff */
[----:B------:R-:W-:Y:S01]  /*17d0*/  IMAD.SHL.U32 R120, R3, 0x40, RZ ;  /* 0x0000004003787824 */ /* 0x000fe200078e00ff */
[----:B------:R-:W-:Y:S01]  /*17e0*/  ISETP.GE.AND P4, PT, R6, R5, PT ;  /* 0x000000050600720c */ /* 0x000fe20003f86270 */
[C---:B------:R-:W-:Y:S01]  /*17f0*/  @!P0 IMAD R10, R28.reuse, c[0x0][0x194], R10 ;  /* 0x000065001c0a8a24 */ /* 0x040fe200078e020a */
[----:B------:R-:W-:Y:S01]  /*1800*/  LOP3.LUT R93, R93, 0xffffffe0, RZ, 0xc0, !PT ;  /* 0xffffffe05d5d7812 */ /* 0x000fe200078ec0ff */
[----:B------:R-:W-:Y:S01]  /*1810*/  @!P0 IMAD.WIDE.U32 R22, R28, c[0x0][0x190], R20 ;  /* 0x000064001c168a25 */ /* 0x000fe200078e0014 */
[----:B------:R-:W-:-:S03]  /*1820*/  LOP3.LUT R120, R120, 0xc0, RZ, 0xc0, !PT ;  /* 0x000000c078787812 */ /* 0x000fc600078ec0ff */
[----:B------:R-:W-:Y:S01]  /*1830*/  IMAD.U32 R125, R125, 0x20, R2 ;  /* 0x000000207d7d7824 */ /* 0x000fe200078e0002 */
[----:B------:R-:W-:Y:S01]  /*1840*/  LOP3.LUT R17, R120, 0x8, R17, 0xf8, !PT ;  /* 0x0000000878117812 */ /* 0x000fe200078ef811 */
[----:B------:R-:W-:Y:S01]  /*1850*/  IMAD R2, R4, c[0x0][0x1bc], R25 ;  /* 0x00006f0004027a24 */ /* 0x000fe200078e0219 */
[----:B------:R-:W-:Y:S01]  /*1860*/  SHF.R.U32.HI R120, RZ, 0x3, R120 ;  /* 0x00000003ff787819 */ /* 0x000fe20000011678 */
[----:B------:R-:W-:Y:S02]  /*1870*/  IMAD.IADD R4, R19, 0x1, -R16 ;  /* 0x0000000113047824 */ /* 0x000fe400078e0a10 */
[----:B------:R-:W-:Y:S01]  /*1880*/  @!P5 IMAD.X R12, RZ, RZ, R29, P1 ;  /* 0x000000ffff0cd224 */ /* 0x000fe200008e061d */
[----:B------:R-:W-:Y:S01]  /*1890*/  @!P0 LEA R18, P1, R22, c[0x0][0x160], 0x1 ;  /* 0x0000580016128a11 */ /* 0x000fe200078208ff */
[----:B------:R-:W-:Y:S01]  /*18a0*/  @!P0 IMAD.IADD R19, R23, 0x1, R10 ;  /* 0x0000000117138824 */ /* 0x000fe200078e020a */
[----:B------:R-:W-:Y:S01]  /*18b0*/  LOP3.LUT R120, R17, R120, RZ, 0x3c, !PT ;  /* 0x0000007811787212 */ /* 0x000fe200078e3cff */
[----:B------:R-:W-:-:S02]  /*18c0*/  @!P5 IMAD R17, R12, c[0x0][0x190], RZ ;  /* 0x000064000c11da24 */ /* 0x000fc400078e02ff */
[----:B------:R-:W-:Y:S01]  /*18d0*/  @!P5 IMAD.WIDE.U32 R20, R14, c[0x0][0x190], R20 ;  /* 0x000064000e14da25 */ /* 0x000fe200078e0014 */
[----:B------:R-:W-:Y:S02]  /*18e0*/  @!P0 LEA.HI.X R19, R22, c[0x0][0x164], R19, 0x1, P1 ;  /* 0x0000590016138a11 */ /* 0x000fe400008f0c13 */
[----:B------:R-:W-:Y:S01]  /*18f0*/  IADD3 R15, P1, R6, R15, RZ ;  /* 0x0000000f060f7210 */ /* 0x000fe20007f3e0ff */
[----:B------:R-:W-:Y:S02]  /*1900*/  @!P5 IMAD R17, R14, c[0x0][0x194], R17 ;  /* 0x000065000e11da24 */ /* 0x000fe400078e0211 */
[----:B------:R-:W-:Y:S02]  /*1910*/  IMAD.SHL.U32 R125, R125, 0x2, RZ ;  /* 0x000000027d7d7824 */ /* 0x000fe400078e00ff */
[C---:B------:R-:W-:Y:S01]  /*1920*/  IMAD.X R13, R7.reuse, 0x1, R13, P1 ;  /* 0x00000001070d7824 */ /* 0x040fe200008e060d */
[----:B------:R-:W-:Y:S01]  /*1930*/  @!P5 LEA R16, P1, R20, c[0x0][0x160], 0x1 ;  /* 0x000058001410da11 */ /* 0x000fe200078208ff */
[----:B------:R-:W-:Y:S01]  /*1940*/  IMAD R7, R7, c[0x0][0x198], RZ ;  /* 0x0000660007077a24 */ /* 0x000fe200078e02ff */
[----:B------:R-:W-:Y:S01]  /*1950*/  @!PT LDS RZ, [RZ] ;  /* 0x00000000fffff984 */ /* 0x000fe20000000800 */
[----:B------:R-:W-:Y:S01]  /*1960*/  @!PT LDS RZ, [RZ] ;  /* 0x00000000fffff984 */ /* 0x000fe20000000800 */
[----:B------:R-:W-:Y:S01]  /*1970*/  @!PT LDS RZ, [RZ] ;  /* 0x00000000fffff984 */ /* 0x000fe20000000800 */
[----:B------:R1:W-:Y:S01]  /*1980*/  @!P0 LDGSTS.E.BYPASS.LTC128B.128 [R125], [R18.64] ;  /* 0x00000000127d8fae */ /* 0x0003e2000b901d48 */
[----:B------:R-:W-:-:S02]  /*1990*/  @!P5 IMAD.IADD R17, R21, 0x1, R17 ;  /* 0x000000011511d824 */ /* 0x000fc400078e0211 */
[----:B------:R-:W-:Y:S01]  /*19a0*/  IMAD R7, R6, c[0x0][0x19c], R7 ;  /* 0x0000670006077a24 */ /* 0x000fe200078e0207 */
[----:B------:R1:W-:Y:S01]  /*19b0*/  @!P0 LDGSTS.E.BYPASS.LTC128B.128 [R125+0x1000], [R18.64+0x40] ;  /* 0x01000040127d8fae */ /* 0x0003e2000b901d48 */
[----:B------:R-:W-:Y:S01]  /*19c0*/  IMAD.IADD R27, R27, 0x1, R2 ;  /* 0x000000011b1b7824 */ /* 0x000fe200078e0202 */
[----:B------:R-:W-:Y:S01]  /*19d0*/  @!P5 LEA.HI.X R17, R20, c[0x0][0x164], R17, 0x1, P1 ;  /* 0x000059001411da11 */ /* 0x000fe200008f0c11 */
[----:B------:R-:W-:Y:S01]  /*19e0*/  IMAD.IADD R2, R83, 0x1, R7 ;  /* 0x0000000153027824 */ /* 0x000fe200078e0207 */
[----:B------:R1:W-:Y:S01]  /*19f0*/  @!P0 LDGSTS.E.BYPASS.LTC128B.128 [R125+0x2000], [R18.64+0x80] ;  /* 0x02000080127d8fae */ /* 0x0003e2000b901d48 */
[----:B------:R-:W-:Y:S01]  /*1a00*/  @!P3 IADD3 R7, P0, R82, UR7, RZ ;  /* 0x000000075207bc10 */ /* 0x000fe2000ff1e0ff */
[----:B------:R-:W-:Y:S02]  /*1a10*/  IMAD R12, R13, c[0x0][0x1a0], RZ ;  /* 0x000068000d0c7a24 */ /* 0x000fe400078e02ff */
[----:B------:R-:W-:Y:S01]  /*1a20*/  IMAD.WIDE.U32 R86, R15, c[0x0][0x1a0], R26 ;  /* 0x000068000f567a25 */ /* 0x000fe200078e001a */
[----:B------:R-:W-:Y:S01]  /*1a30*/  @!P3 IADD3.X R10, R2, UR5, RZ, P0, !PT ;  /* 0x00000005020abc10 */ /* 0x000fe200087fe4ff */
[----:B------:R2:W-:Y:S01]  /*1a40*/  @!P5 LDGSTS.E.BYPASS.LTC128B.128 [R125+0x800], [R16.64] ;  /* 0x00800000107ddfae */ /* 0x0005e2000b901d48 */
[----:B------:R-:W-:Y:S01]  /*1a50*/  @!P3 LEA R14, P0, R7, c[0x0][0x168], 0x1 ;  /* 0x00005a00070eba11 */ /* 0x000fe200078008ff */
[----:B------:R-:W-:-:S02]  /*1a60*/  IMAD R13, R15, c[0x0][0x1a4], R12 ;  /* 0x000069000f0d7a24 */ /* 0x000fc400078e020c */
[----:B------:R2:W-:Y:S01]  /*1a70*/  @!P5 LDGSTS.E.BYPASS.LTC128B.128 [R125+0x1800], [R16.64+0x40] ;  /* 0x01800040107ddfae */ /* 0x0005e2000b901d48 */
[----:B------:R-:W-:Y:S01]  /*1a80*/  @!P3 LEA.HI.X R15, R7, c[0x0][0x16c], R10, 0x1, P0 ;  /* 0x00005b00070fba11 */ /* 0x000fe200000f0c0a */
[----:B------:R-:W-:Y:S01]  /*1a90*/  IMAD.SHL.U32 R80, R4, 0x40, RZ ;  /* 0x0000004004507824 */ /* 0x000fe200078e00ff */
[----:B------:R-:W-:Y:S01]  /*1aa0*/  LEA R132, P0, R86, c[0x0][0x170], 0x1 ;  /* 0x00005c0056847a11 */ /* 0x000fe200078008ff */
[----:B------:R2:W-:Y:S01]  /*1ab0*/  @!P5 LDGSTS.E.BYPASS.LTC128B.128 [R125+0x2800], [R16.64+0x80] ;  /* 0x02800080107ddfae */ /* 0x0005e2000b901d48 */
[----:B------:R-:W-:Y:S02]  /*1ac0*/  IMAD.SHL.U32 R89, R9, 0x20, RZ ;  /* 0x0000002009597824 */ /* 0x000fe400078e00ff */
[C---:B------:R-:W-:Y:S01]  /*1ad0*/  IMAD R9, R11.reuse, 0x8, R8 ;  /* 0x000000080b097824 */ /* 0x040fe200078e0208 */
[----:B------:R-:W-:Y:S01]  /*1ae0*/  LOP3.LUT R80, R80, 0xc0, RZ, 0xc0, !PT ;  /* 0x000000c050507812 */ /* 0x000fe200078ec0ff */
[----:B------:R-:W-:Y:S01]  /*1af0*/  IMAD.SHL.U32 R11, R11, 0x8, RZ ;  /* 0x000000080b0b7824 */ /* 0x000fe200078e00ff */
[----:B------:R-:W-:Y:S01]  /*1b00*/  LOP3.LUT R89, R89, 0xffffff00, RZ, 0xc0, !PT ;  /* 0xffffff0059597812 */ /* 0x000fe200078ec0ff */
[----:B------:R-:W-:-:S02]  /*1b10*/  IMAD.MOV.U32 R7, RZ, RZ, 0x40 ;  /* 0x00000040ff077424 */ /* 0x000fc400078e00ff */
[----:B------:R-:W-:Y:S01]  /*1b20*/  IMAD.IADD R84, R87, 0x1, R13 ;  /* 0x0000000157547824 */ /* 0x000fe200078e020d */
[----:B------:R-:W-:Y:S01]  /*1b30*/  LOP3.LUT R13, R80, 0x8, R11, 0xf8, !PT ;  /* 0x00000008500d7812 */ /* 0x000fe200078ef80b */
[----:B------:R-:W-:Y:S01]  /*1b40*/  IMAD.WIDE.U32 R10, R7, c[0x0][0x1a0], RZ ;  /* 0x00006800070a7a25 */ /* 0x000fe200078e00ff */
[----:B------:R-:W-:Y:S02]  /*1b50*/  SHF.R.U32.HI R80, RZ, 0x3, R80 ;  /* 0x00000003ff507819 */ /* 0x000fe40000011650 */
[----:B-1----:R-:W-:Y:S01]  /*1b60*/  @!P4 LEA R18, P1, R82, c[0x0][0x168], 0x1 ;  /* 0x00005a005212ca11 */ /* 0x002fe200078208ff */
[----:B------:R-:W-:Y:S01]  /*1b70*/  IMAD R121, R92, 0x200, R89 ;  /* 0x000002005c797824 */ /* 0x000fe200078e0259 */
[----:B------:R-:W-:Y:S01]  /*1b80*/  LOP3.LUT R80, R13, R80, RZ, 0x3c, !PT ;  /* 0x000000500d507212 */ /* 0x000fe200078e3cff */
[----:B------:R-:W-:Y:S01]  /*1b90*/  IMAD R7, R7, c[0x0][0x1a4], RZ ;  /* 0x0000690007077a24 */ /* 0x000fe200078e02ff */
[----:B------:R-:W-:Y:S01]  /*1ba0*/  @!P4 LEA.HI.X R19, R82, c[0x0][0x16c], R2, 0x1, P1 ;  /* 0x00005b005213ca11 */ /* 0x000fe200008f0c02 */
[----:B------:R-:W-:Y:S01]  /*1bb0*/  IMAD R121, R90, 0x20, R121 ;  /* 0x000000205a797824 */ /* 0x000fe200078e0279 */
[----:B------:R-:W-:Y:S01]  /*1bc0*/  ISETP.GE.AND P1, PT, R6, R5, PT ;  /* 0x000000050600720c */ /* 0x000fe20003f26270 */
[----:B------:R-:W-:Y:S01]  /*1bd0*/  IMAD.U32 R120, R9, 0x20, R120 ;  /* 0x0000002009787824 */ /* 0x000fe200078e0078 */
[----:B------:R-:W-:Y:S01]  /*1be0*/  LEA.HI.X R133, R86, c[0x0][0x174], R84, 0x1, P0 ;  /* 0x00005d0056857a11 */ /* 0x000fe200000f0c54 */
[----:B------:R2:W-:Y:S01]  /*1bf0*/  @!P4 LDGSTS.E.BYPASS.LTC128B.128 [R125+0x3000], [R18.64] ;  /* 0x03000000127dcfae */ /* 0x0005e2000b901d48 */
[----:B------:R-:W-:Y:S01]  /*1c00*/  @!P2 IADD3 R8, P0, R132, R10, RZ ;  /* 0x0000000a8408a210 */ /* 0x000fe20007f1e0ff */
[----:B------:R-:W-:-:S02]  /*1c10*/  IMAD.IADD R121, R80, 0x1, R121 ;  /* 0x0000000150797824 */ /* 0x000fc400078e0279 */
[----:B------:R2:W-:Y:S01]  /*1c20*/  @!P4 LDGSTS.E.BYPASS.LTC128B.128 [R125+0x4000], [R18.64+0x40] ;  /* 0x04000040127dcfae */ /* 0x0005e2000b901d48 */
[----:B------:R-:W-:Y:S01]  /*1c30*/  @!P2 IADD3.X R9, R133, R11, R7, P0, !PT ;  /* 0x0000000b8509a210 */ /* 0x000fe200007fe407 */
[----:B------:R-:W-:Y:S01]  /*1c40*/  IMAD.SHL.U32 R120, R120, 0x2, RZ ;  /* 0x0000000278787824 */ /* 0x000fe200078e00ff */
[----:B------:R-:W-:Y:S01]  /*1c50*/  LOP3.LUT P0, RZ, R3, 0x2, RZ, 0xc0, !PT ;  /* 0x0000000203ff7812 */ /* 0x000fe2000780c0ff */
[----:B------:R2:W-:Y:S01]  /*1c60*/  @!P4 LDGSTS.E.BYPASS.LTC128B.128 [R125+0x5000], [R18.64+0x80] ;  /* 0x05000080127dcfae */ /* 0x0005e2000b901d48 */
[----:B------:R-:W-:Y:S02]  /*1c70*/  IMAD.SHL.U32 R121, R121, 0x2, RZ ;  /* 0x0000000279797824 */ /* 0x000fe400078e00ff */
[----:B------:R-:W-:Y:S01]  /*1c80*/  IMAD.MOV.U32 R3, RZ, RZ, 0x10 ;  /* 0x00000010ff037424 */ /* 0x000fe200078e00ff */
[----:B------:R1:W-:Y:S01]  /*1c90*/  @!P3 LDGSTS.E.BYPASS.LTC128B.128 [R125+0x3800], [R14.64] ;  /* 0x038000000e7dbfae */ /* 0x0003e2000b901d48 */
[----:B------:R-:W-:Y:S02]  /*1ca0*/  IMAD.MOV.U32 R5, RZ, RZ, 0x20 ;  /* 0x00000020ff057424 */ /* 0x000fe400078e00ff */
[----:B------:R-:W-:Y:S01]  /*1cb0*/  IMAD R89, R90, 0x20, R89 ;  /* 0x000000205a597824 */ /* 0x000fe200078e0259 */
[----:B------:R1:W-:Y:S02]  /*1cc0*/  @!P3 LDGSTS.E.BYPASS.LTC128B.128 [R125+0x4800], [R14.64+0x40] ;  /* 0x048000400e7dbfae */ /* 0x0003e4000b901d48 */
[----:B------:R-:W-:-:S02]  /*1cd0*/  SEL R5, R5, 0xffffffe0, !P0 ;  /* 0xffffffe005057807 */ /* 0x000fc40004000000 */
[----:B------:R1:W-:Y:S03]  /*1ce0*/  @!P3 LDGSTS.E.BYPASS.LTC128B.128 [R125+0x5800], [R14.64+0x80] ;  /* 0x058000800e7dbfae */ /* 0x0003e6000b901d48 */
[----:B------:R-:W-:Y:S01]  /*1cf0*/  IMAD.IADD R117, R120, 0x1, R5 ;  /* 0x0000000178757824 */ /* 0x000fe200078e0205 */
[----:B------:R-:W0:Y:S01]  /*1d00*/  LDGDEPBAR ;  /* 0x00000000000079af */ /* 0x000e220000000000 */
[----:B------:R-:W-:-:S04]  /*1d10*/  DEPBAR.LE SB0, 0x0 ;  /* 0x000080000000791a */ /* 0x000fc80000000000 */
[----:B------:R-:W-:Y:S06]  /*1d20*/  BAR.SYNC.DEFER_BLOCKING 0x0 ;  /* 0x0000000000007b1d */ /* 0x000fec0000010000 */
        /* <DEDUP_REMOVED lines=12> */
[----:B------:R-:W-:Y:S01]  /*1df0*/  @P2 STS.128 [R125+0x6800], RZ ;  /* 0x006800ff7d002388 */ /* 0x000fe20000000c00 */
[----:B------:R-:W-:-:S03]  /*1e00*/  SEL R3, R3, 0xfffffff0, !P1 ;  /* 0xfffffff003037807 */ /* 0x000fc60004800000 */
[----:B------:R-:W-:Y:S02]  /*1e10*/  @P2 STS.128 [R125+0x7800], RZ ;  /* 0x007800ff7d002388 */ /* 0x000fe40000000c00 */
[----:B------:R-:W-:Y:S02]  /*1e20*/  IMAD R119, R3, 0x2, R121 ;  /* 0x0000000203777824 */ /* 0x000fe400078e0279 */
        /* <DEDUP_REMOVED lines=8> */
[----:B-1----:R-:W2:Y:S04]  /*1eb0*/  LDSM.16.M88.4 R12, [R120+0x3000] ;  /* 0x00300000780c783b */ /* 0x002ea80000000200 */
[----:B------:R-:W1:Y:S04]  /*1ec0*/  LDSM.16.M88.4 R56, [R120+0x3400] ;  /* 0x003400007838783b */ /* 0x000e680000000200 */
[----:B------:R-:W1:Y:S04]  /*1ed0*/  LDSM.16.M88.4 R48, [R120+0x3800] ;  /* 0x003800007830783b */ /* 0x000e680000000200 */
[----:B------:R-:W-:Y:S04]  /*1ee0*/  LDSM.16.M88.4 R76, [R119] ;  /* 0x00000000774c783b */ /* 0x000fe80000000200 */
[----:B------:R-:W-:Y:S04]  /*1ef0*/  LDSM.16.M88.4 R4, [R117+0x3000] ;  /* 0x003000007504783b */ /* 0x000fe80000000200 */
[----:B----4-:R-:W4:Y:S04]  /*1f00*/  LDSM.16.M88.4 R8, [R120+0x3c00] ;  /* 0x003c00007808783b */ /* 0x010f280000000200 */
[----:B------:R-:W3:Y:S04]  /*1f10*/  LDSM.16.M88.4 R64, [R117+0x3c00] ;  /* 0x003c00007540783b */ /* 0x000ee80000000200 */
[----:B------:R-:W3:Y:S04]  /*1f20*/  LDSM.16.M88.4 R72, [R117+0x3400] ;  /* 0x003400007548783b */ /* 0x000ee80000000200 */
[----:B------:R-:W3:Y:S04]  /*1f30*/  LDSM.16.M88.4 R68, [R117+0x3800] ;  /* 0x003800007544783b */ /* 0x000ee80000000200 */
[----:B------:R-:W-:Y:S01]  /*1f40*/  LDSM.16.M88.4 R36, [R121+0x1000] ;  /* 0x001000007924783b */ /* 0x000fe20000000200 */
[C---:B--2---:R-:W-:Y:S03]  /*1f50*/  HMMA.16816.F32.BF16 R16, R40.reuse, R12, RZ ;  /* 0x0000000c2810723c */ /* 0x044fe600000418ff */
[----:B------:R-:W2:Y:S04]  /*1f60*/  LDSM.16.M88.4 R32, [R120+0x4000] ;  /* 0x004000007820783b */ /* 0x000ea80000000200 */
[----:B------:R-:W2:Y:S01]  /*1f70*/  LDSM.16.M88.4 R20, [R120+0x4c00] ;  /* 0x004c00007814783b */ /* 0x000ea20000000200 */
[C---:B------:R-:W-:Y:S03]  /*1f80*/  HMMA.16816.F32.BF16 R12, R40.reuse, R14, RZ ;  /* 0x0000000e280c723c */ /* 0x040fe600000418ff */
[----:B------:R-:W2:Y:S04]  /*1f90*/  LDSM.16.M88.4 R28, [R120+0x4400] ;  /* 0x00440000781c783b */ /* 0x000ea80000000200 */
[----:B------:R-:W2:Y:S01]  /*1fa0*/  LDSM.16.M88.4 R24, [R120+0x4800] ;  /* 0x004800007818783b */ /* 0x000ea20000000200 */
[C---:B-1----:R-:W-:Y:S03]  /*1fb0*/  HMMA.16816.F32.BF16 R60, R40.reuse, R56, RZ ;  /* 0x00000038283c723c */ /* 0x042fe600000418ff */
[----:B------:R-:W0:Y:S05]  /*1fc0*/  LDGDEPBAR ;  /* 0x00000000000079af */ /* 0x000e2a0000000000 */
[C---:B------:R-:W-:Y:S08]  /*1fd0*/  HMMA.16816.F32.BF16 R52, R40.reuse, R48, RZ ;  /* 0x000000302834723c */ /* 0x040ff000000418ff */
[C---:B------:R-:W-:Y:S08]  /*1fe0*/  HMMA.16816.F32.BF16 R56, R40.reuse, R58, RZ ;  /* 0x0000003a2838723c */ /* 0x040ff000000418ff */
[C---:B------:R-:W-:Y:S08]  /*1ff0*/  HMMA.16816.F32.BF16 R48, R40.reuse, R50, RZ ;  /* 0x000000322830723c */ /* 0x040ff000000418ff */
[C---:B----4-:R-:W-:Y:S08]  /*2000*/  HMMA.16816.F32.BF16 R44, R40.reuse, R8, RZ ;  /* 0x00000008282c723c */ /* 0x050ff000000418ff */
[----:B------:R-:W-:Y:S01]  /*2010*/  HMMA.16816.F32.BF16 R40, R40, R10, RZ ;  /* 0x0000000a2828723c */ /* 0x000fe200000418ff */
[----:B------:R-:W-:Y:S07]  /*2020*/  LDSM.16.M88.4 R8, [R119+0x1000] ;  /* 0x001000007708783b */ /* 0x000fee0000000200 */
[C---:B------:R-:W-:Y:S08]  /*2030*/  HMMA.16816.F32.BF16 R16, R76.reuse, R4, R16 ;  /* 0x000000044c10723c */ /* 0x040ff00000041810 */
[C---:B------:R-:W-:Y:S01]  /*2040*/  HMMA.16816.F32.BF16 R12, R76.reuse, R6, R12 ;  /* 0x000000064c0c723c */ /* 0x040fe2000004180c */
[----:B------:R-:W1:Y:S07]  /*2050*/  LDSM.16.M88.4 R4, [R117+0x4000] ;  /* 0x004000007504783b */ /* 0x000e6e0000000200 */
[C---:B---3--:R-:W-:Y:S08]  /*2060*/  HMMA.16816.F32.BF16 R44, R76.reuse, R64, R44 ;  /* 0x000000404c2c723c */ /* 0x048ff0000004182c */
[C---:B------:R-:W-:Y:S01]  /*2070*/  HMMA.16816.F32.BF16 R64, R76.reuse, R66, R40 ;  /* 0x000000424c40723c */ /* 0x040fe20000041828 */
[----:B------:R-:W3:Y:S07]  /*2080*/  LDSM.16.M88.4 R40, [R117+0x4400] ;  /* 0x004400007528783b */ /* 0x000eee0000000200 */
[C---:B------:R-:W-:Y:S08]  /*2090*/  HMMA.16816.F32.BF16 R60, R76.reuse, R72, R60 ;  /* 0x000000484c3c723c */ /* 0x040ff0000004183c */
[C---:B------:R-:W-:Y:S08]  /*20a0*/  HMMA.16816.F32.BF16 R56, R76.reuse, R74, R56 ;  /* 0x0000004a4c38723c */ /* 0x040ff00000041838 */
[C---:B------:R-:W-:Y:S08]  /*20b0*/  HMMA.16816.F32.BF16 R52, R76.reuse, R68, R52 ;  /* 0x000000444c34723c */ /* 0x040ff00000041834 */
[----:B------:R-:W-:Y:S08]  /*20c0*/  HMMA.16816.F32.BF16 R48, R76, R70, R48 ;  /* 0x000000464c30723c */ /* 0x000ff00000041830 */
[C---:B--2---:R-:W-:Y:S08]  /*20d0*/  HMMA.16816.F32.BF16 R16, R36.reuse, R32, R16 ;  /* 0x000000202410723c */ /* 0x044ff00000041810 */
[C---:B------:R-:W-:Y:S01]  /*20e0*/  HMMA.16816.F32.BF16 R12, R36.reuse, R34, R12 ;  /* 0x00000022240c723c */ /* 0x040fe2000004180c */
[----:B------:R-:W-:Y:S07]  /*20f0*/  LDSM.16.M88.4 R32, [R117+0x4800] ;  /* 0x004800007520783b */ /* 0x000fee0000000200 */
[C---:B------:R-:W-:Y:S08]  /*2100*/  HMMA.16816.F32.BF16 R44, R36.reuse, R20, R44 ;  /* 0x00000014242c723c */ /* 0x040ff0000004182c */
        /* <DEDUP_REMOVED lines=12> */
[C---:B---3--:R-:W-:Y:S08]  /*21d0*/  HMMA.16816.F32.BF16 R60, R8.reuse, R40, R60 ;  /* 0x00000028083c723c */ /* 0x048ff0000004183c */
[C---:B------:R-:W-:Y:S01]  /*21e0*/  HMMA.16816.F32.BF16 R56, R8.reuse, R42, R56 ;  /* 0x0000002a0838723c */ /* 0x040fe20000041838 */
[----:B------:R-:W3:Y:S07]  /*21f0*/  LDSM.16.M88.4 R40, [R120+0x5c00] ;  /* 0x005c00007828783b */ /* 0x000eee0000000200 */
[C---:B--2---:R-:W-:Y:S07]  /*2200*/  HMMA.16816.F32.BF16 R44, R8.reuse, R20, R44 ;  /* 0x00000014082c723c */ /* 0x044fee000004182c */
[----:B------:R-:W-:Y:S01]  /*2210*/  IMAD.IADD R20, R88, 0x1, -R93 ;  /* 0x0000000158147824 */ /* 0x000fe200078e0a5d */
[----:B------:R-:W-:Y:S04]  /*2220*/  HMMA.16816.F32.BF16 R52, R8, R32, R52 ;  /* 0x000000200834723c */ /* 0x000fe80000041834 */
[----:B------:R-:W-:-:S04]  /*2230*/  SHF.R.S32.HI R127, RZ, 0x1f, R20 ;  /* 0x0000001fff7f7819 */ /* 0x000fc80000011414 */
[----:B------:R-:W-:Y:S01]  /*2240*/  HMMA.16816.F32.BF16 R68, R8, R34, R48 ;  /* 0x000000220844723c */ /* 0x000fe20000041830 */
[----:B------:R-:W-:Y:S01]  /*2250*/  LDSM.16.M88.4 R32, [R119+0x2000] ;  /* 0x002000007720783b */ /* 0x000fe20000000200 */
[----:B------:R-:W-:-:S03]  /*2260*/  LEA.HI R127, R127, R20, RZ, 0x2 ;  /* 0x000000147f7f7211 */ /* 0x000fc600078f10ff */
[----:B------:R-:W2:Y:S01]  /*2270*/  LDSM.16.M88.4 R48, [R117+0x5000] ;  /* 0x005000007530783b */ /* 0x000ea20000000200 */
[----:B------:R-:W-:Y:S02]  /*2280*/  SHF.R.S32.HI R127, RZ, 0x2, R127 ;  /* 0x00000002ff7f7819 */ /* 0x000fe4000001147f */
[----:B------:R-:W-:Y:S01]  /*2290*/  HMMA.16816.F32.BF16 R64, R8, R22, R64 ;  /* 0x000000160840723c */ /* 0x000fe20000041840 */
[----:B------:R-:W4:Y:S04]  /*22a0*/  LDSM.16.M88.4 R8, [R117+0x5400] ;  /* 0x005400007508783b */ /* 0x000f280000000200 */
[----:B------:R-:W2:Y:S03]  /*22b0*/  LDSM.16.M88.4 R20, [R117+0x5800] ;  /* 0x005800007514783b */ /* 0x000ea60000000200 */
[C---:B-1----:R-:W-:Y:S07]  /*22c0*/  HMMA.16816.F32.BF16 R60, R4.reuse, R24, R60 ;  /* 0x00000018043c723c */ /* 0x042fee000004183c */
[----:B------:R-:W-:Y:S01]  /*22d0*/  IMAD R24, R92, 0x10, R91 ;  /* 0x000000105c187824 */ /* 0x000fe200078e025b */
[----:B------:R-:W-:Y:S01]  /*22e0*/  HMMA.16816.F32.BF16 R16, R4, R28, R16 ;  /* 0x0000001c0410723c */ /* 0x000fe20000041810 */
[----:B------:R-:W-:-:S03]  /*22f0*/  IMAD.SHL.U32 R25, R88, 0x2, RZ ;  /* 0x0000000258197824 */ /* 0x000fc600078e00ff */
[----:B------:R-:W-:Y:S02]  /*2300*/  IADD3 R24, R24, 0x1, R127 ;  /* 0x0000000118187810 */ /* 0x000fe40007ffe07f */
[----:B------:R-:W-:Y:S02]  /*2310*/  LOP3.LUT R25, R25, 0x6, RZ, 0xc0, !PT ;  /* 0x0000000619197812 */ /* 0x000fe400078ec0ff */
[----:B------:R-:W-:Y:S01]  /*2320*/  IADD3 R24, R81, R24, -R126 ;  /* 0x0000001851187210 */ /* 0x000fe20007ffe87e */
[----:B------:R-:W-:Y:S03]  /*2330*/  HMMA.16816.F32.BF16 R12, R4, R30, R12 ;  /* 0x0000001e040c723c */ /* 0x000fe6000004180c */
[----:B------:R-:W-:Y:S01]  /*2340*/  IADD3 R102, R24, c[0x0][0x2e8], RZ ;  /* 0x0000ba0018667a10 */ /* 0x000fe20007ffe0ff */
[----:B------:R-:W-:-:S04]  /*2350*/  IMAD.IADD R24, R0, 0x1, R25 ;  /* 0x0000000100187824 */ /* 0x000fc800078e0219 */
[----:B------:R-:W-:Y:S01]  /*2360*/  HMMA.16816.F32.BF16 R56, R4, R26, R56 ;  /* 0x0000001a0438723c */ /* 0x000fe20000041838 */
[----:B------:R-:W-:-:S07]  /*2370*/  IADD3 R25, R24, 0x1, RZ ;  /* 0x0000000118197810 */ /* 0x000fce0007ffe0ff */
[C---:B------:R-:W-:Y:S08]  /*2380*/  HMMA.16816.F32.BF16 R52, R4.reuse, R36, R52 ;  /* 0x000000240434723c */ /* 0x040ff00000041834 */
[C---:B------:R-:W-:Y:S08]  /*2390*/  HMMA.16816.F32.BF16 R68, R4.reuse, R38, R68 ;  /* 0x000000260444723c */ /* 0x040ff00000041844 */
[C---:B---3--:R-:W-:Y:S08]  /*23a0*/  HMMA.16816.F32.BF16 R44, R4.reuse, R40, R44 ;  /* 0x00000028042c723c */ /* 0x048ff0000004182c */
[----:B------:R-:W-:Y:S07]  /*23b0*/  HMMA.16816.F32.BF16 R64, R4, R42, R64 ;  /* 0x0000002a0440723c */ /* 0x000fee0000041840 */
[C---:B------:R-:W-:Y:S01]  /*23c0*/  IADD3 R4, R102.reuse, 0x8, RZ ;  /* 0x0000000866047810 */ /* 0x040fe20007ffe0ff */
[----:B--2---:R-:W-:Y:S01]  /*23d0*/  HMMA.16816.F32.BF16 R16, R32, R48, R16 ;  /* 0x000000302010723c */ /* 0x004fe20000041810 */
[----:B------:R-:W-:-:S02]  /*23e0*/  IMNMX R102, R102, R81, PT ;  /* 0x0000005166667217 */ /* 0x000fc40003800200 */
[----:B------:R-:W-:Y:S02]  /*23f0*/  IMNMX R101, R4, R81, PT ;  /* 0x0000005104657217 */ /* 0x000fe40003800200 */
[----:B------:R-:W1:Y:S01]  /*2400*/  LDSM.16.M88.4 R4, [R117+0x5c00] ;  /* 0x005c00007504783b */ /* 0x000e620000000200 */
[----:B------:R-:W-:Y:S01]  /*2410*/  ISETP.GE.AND P0, PT, R25, R102, PT ;  /* 0x000000661900720c */ /* 0x000fe20003f06270 */
[----:B------:R-:W-:-:S04]  /*2420*/  DEPBAR.LE SB0, 0x0 ;  /* 0x000080000000791a */ /* 0x000fc80000000000 */
[----:B------:R-:W-:Y:S01]  /*2430*/  HMMA.16816.F32.BF16 R12, R32, R50, R12 ;  /* 0x00000032200c723c */ /* 0x000fe2000004180c */
[----:B------:R-:W-:-:S07]  /*2440*/  ISETP.GE.AND P4, PT, R25, R101, PT ;  /* 0x000000651900720c */ /* 0x000fce0003f86270 */
[C---:B----4-:R-:W-:Y:S05]  /*2450*/  HMMA.16816.F32.BF16 R60, R32.reuse, R8, R60 ;  /* 0x00000008203c723c */ /* 0x050fea000004183c */
[----:B------:R-:W-:Y:S02]  /*2460*/  FSEL R17, R17, -INF , !P0 ;  /* 0xff80000011117808 */ /* 0x000fe40004000000 */
[C---:B------:R-:W-:Y:S01]  /*2470*/  IADD3 R9, R24.reuse, 0x8, RZ ;  /* 0x0000000818097810 */ /* 0x040fe20007ffe0ff */
[----:B------:R-:W-:Y:S01]  /*2480*/  HMMA.16816.F32.BF16 R56, R32, R10, R56 ;  /* 0x0000000a2038723c */ /* 0x000fe20000041838 */
[----:B------:R-:W-:Y:S02]  /*2490*/  IADD3 R8, R24, 0x9, RZ ;  /* 0x0000000918087810 */ /* 0x000fe40007ffe0ff */
[----:B------:R-:W-:-:S02]  /*24a0*/  ISETP.GE.AND P1, PT, R9, R102, PT ;  /* 0x000000660900720c */ /* 0x000fc40003f26270 */
[CC--:B------:R-:W-:Y:S02]  /*24b0*/  ISETP.GE.AND P5, PT, R8.reuse, R102.reuse, PT ;  /* 0x000000660800720c */ /* 0x0c0fe40003fa6270 */
[-C--:B------:R-:W-:Y:S01]  /*24c0*/  ISETP.GE.AND P2, PT, R8, R101.reuse, PT ;  /* 0x000000650800720c */ /* 0x080fe20003f46270 */
[C---:B------:R-:W-:Y:S01]  /*24d0*/  HMMA.16816.F32.BF16 R52, R32.reuse, R20, R52 ;  /* 0x000000142034723c */ /* 0x040fe20000041834 */
[----:B------:R-:W-:Y:S02]  /*24e0*/  IADD3 R8, R24, 0x10, RZ ;  /* 0x0000001018087810 */ /* 0x000fe40007ffe0ff */
[-C--:B------:R-:W-:Y:S02]  /*24f0*/  ISETP.GE.AND P3, PT, R9, R101.reuse, PT ;  /* 0x000000650900720c */ /* 0x080fe40003f66270 */
[----:B------:R-:W-:Y:S02]  /*2500*/  FSEL R9, R12, -INF , !P1 ;  /* 0xff8000000c097808 */ /* 0x000fe40004800000 */
[C---:B------:R-:W-:Y:S01]  /*2510*/  ISETP.GE.AND P0, PT, R8.reuse, R102, PT ;  /* 0x000000660800720c */ /* 0x040fe20003f06270 */
[----:B------:R-:W-:Y:S01]  /*2520*/  HMMA.16816.F32.BF16 R68, R32, R22, R68 ;  /* 0x000000162044723c */ /* 0x000fe20000041844 */
[----:B------:R-:W-:-:S02]  /*2530*/  ISETP.GE.AND P1, PT, R8, R101, PT ;  /* 0x000000650800720c */ /* 0x000fc40003f26270 */
[C---:B------:R-:W-:Y:S02]  /*2540*/  IADD3 R8, R24.reuse, 0x18, RZ ;  /* 0x0000001818087810 */ /* 0x040fe40007ffe0ff */
[C---:B------:R-:W-:Y:S02]  /*2550*/  IADD3 R10, R24.reuse, 0x11, RZ ;  /* 0x00000011180a7810 */ /* 0x040fe40007ffe0ff */
[----:B------:R-:W-:Y:S01]  /*2560*/  IADD3 R12, R24, 0x19, RZ ;  /* 0x00000019180c7810 */ /* 0x000fe20007ffe0ff */
[----:B-1----:R-:W-:Y:S01]  /*2570*/  HMMA.16816.F32.BF16 R44, R32, R4, R44 ;  /* 0x00000004202c723c */ /* 0x002fe2000004182c */
[----:B------:R-:W-:Y:S02]  /*2580*/  FSEL R11, R60, -INF , !P0 ;  /* 0xff8000003c0b7808 */ /* 0x000fe40004000000 */
[----:B------:R-:W-:Y:S02]  /*2590*/  ISETP.GE.AND P0, PT, R8, R101, PT ;  /* 0x000000650800720c */ /* 0x000fe40003f06270 */
[----:B------:R-:W-:-:S02]  /*25a0*/  IADD3 R20, R24, 0x21, RZ ;  /* 0x0000002118147810 */ /* 0x000fc40007ffe0ff */
[----:B------:R-:W-:Y:S01]  /*25b0*/  FSEL R14, R14, -INF , !P3 ;  /* 0xff8000000e0e7808 */ /* 0x000fe20005800000 */
[----:B------:R-:W-:Y:S01]  /*25c0*/  HMMA.16816.F32.BF16 R64, R32, R6, R64 ;  /* 0x000000062040723c */ /* 0x000fe20000041840 */
[----:B------:R-:W-:Y:S01]  /*25d0*/  FSEL R62, R62, -INF , !P1 ;  /* 0xff8000003e3e7808 */ /* 0x000fe20004800000 */
[----:B------:R-:W-:Y:S01]  /*25e0*/  BAR.SYNC.DEFER_BLOCKING 0x0 ;  /* 0x0000000000007b1d */ /* 0x000fe20000010000 */
[-C--:B------:R-:W-:Y:S02]  /*25f0*/  ISETP.GE.AND P3, PT, R10, R102.reuse, PT ;  /* 0x000000660a00720c */ /* 0x080fe40003f66270 */
[----:B------:R-:W-:Y:S02]  /*2600*/  FSEL R13, R13, -INF , !P5 ;  /* 0xff8000000d0d7808 */ /* 0x000fe40006800000 */
[----:B------:R-:W-:Y:S02]  /*2610*/  ISETP.GE.AND P1, PT, R12, R102, PT ;  /* 0x000000660c00720c */ /* 0x000fe40003f26270 */
[----:B------:R-:W-:-:S02]  /*2620*/  ISETP.GE.AND P5, PT, R10, R101, PT ;  /* 0x000000650a00720c */ /* 0x000fc40003fa6270 */
[----:B------:R-:W-:Y:S02]  /*2630*/  FSEL R58, R58, -INF , !P0 ;  /* 0xff8000003a3a7808 */ /* 0x000fe40004000000 */
[----:B------:R-:W-:Y:S02]  /*2640*/  FSEL R10, R15, -INF , !P2 ;  /* 0xff8000000f0a7808 */ /* 0x000fe40005000000 */
[-C--:B------:R-:W-:Y:S02]  /*2650*/  ISETP.GE.AND P0, PT, R20, R102.reuse, PT ;  /* 0x000000661400720c */ /* 0x080fe40003f06270 */
[----:B------:R-:W-:Y:S02]  /*2660*/  ISETP.GE.AND P2, PT, R8, R102, PT ;  /* 0x000000660800720c */ /* 0x000fe40003f46270 */
[----:B------:R-:W-:Y:S02]  /*2670*/  IADD3 R5, R24, 0x29, RZ ;  /* 0x0000002918057810 */ /* 0x000fe40007ffe0ff */
[----:B------:R-:W-:-:S02]  /*2680*/  FSEL R61, R61, -INF , !P3 ;  /* 0xff8000003d3d7808 */ /* 0x000fc40005800000 */
[----:B------:R-:W-:Y:S02]  /*2690*/  IADD3 R8, R24, 0x20, RZ ;  /* 0x0000002018087810 */ /* 0x000fe40007ffe0ff */
[----:B------:R-:W-:Y:S02]  /*26a0*/  FSEL R57, R57, -INF , !P1 ;  /* 0xff80000039397808 */ /* 0x000fe40004800000 */
[-C--:B------:R-:W-:Y:S02]  /*26b0*/  ISETP.GE.AND P3, PT, R12, R101.reuse, PT ;  /* 0x000000650c00720c */ /* 0x080fe40003f66270 */
        /* <DEDUP_REMOVED lines=9> */
[----:B------:R-:W-:Y:S02]  /*2750*/  ISETP.GE.AND P3, PT, R20, R102, PT ;  /* 0x000000661400720c */ /* 0x000fe40003f66270 */
[----:B------:R-:W-:Y:S02]  /*2760*/  IADD3 R4, R24, 0x30, RZ ;  /* 0x0000003018047810 */ /* 0x000fe40007ffe0ff */
[----:B------:R-:W-:Y:S02]  /*2770*/  FSEL R108, R71, -INF , !P0 ;  /* 0xff800000476c7808 */ /* 0x000fe40004000000 */
[----:B------:R-:W-:Y:S02]  /*2780*/  ISETP.GT.AND P0, PT, R100, 0x1, PT ;  /* 0x000000016400780c */ /* 0x000fe40003f04270 */
[----:B------:R-:W-:Y:S02]  /*2790*/  FSEL R93, R52, -INF , !P5 ;  /* 0xff800000345d7808 */ /* 0x000fe40006800000 */
[----:B------:R-:W-:-:S02]  /*27a0*/  FSEL R94, R54, -INF , !P2 ;  /* 0xff800000365e7808 */ /* 0x000fc40005000000 */
[----:B------:R-:W-:Y:S02]  /*27b0*/  FSEL R106, R55, -INF , !P1 ;  /* 0xff800000376a7808 */ /* 0x000fe40004800000 */
[----:B------:R-:W-:Y:S02]  /*27c0*/  FSEL R96, R68, -INF , !P3 ;  /* 0xff80000044607808 */ /* 0x000fe40005800000 */
[-C--:B------:R-:W-:Y:S02]  /*27d0*/  ISETP.GE.AND P5, PT, R20, R101.reuse, PT ;  /* 0x000000651400720c */ /* 0x080fe40003fa6270 */
[-C--:B------:R-:W-:Y:S01]  /*27e0*/  ISETP.GE.AND P2, PT, R5, R102.reuse, PT ;  /* 0x000000660500720c */ /* 0x080fe20003f46270 */
[----:B------:R-:W-:Y:S01]  /*27f0*/  @!P0 IMAD.MOV.U32 R104, RZ, RZ, R82 ;  /* 0x000000ffff688224 */ /* 0x000fe200078e0052 */
[C---:B------:R-:W-:Y:S01]  /*2800*/  ISETP.GE.AND P1, PT, R4.reuse, R102, PT ;  /* 0x000000660400720c */ /* 0x040fe20003f26270 */
[----:B------:R-:W-:Y:S01]  /*2810*/  @!P0 IMAD.MOV.U32 R103, RZ, RZ, R2 ;  /* 0x000000ffff678224 */ /* 0x000fe200078e0002 */
        /* <DEDUP_REMOVED lines=8> */
[C---:B------:R-:W-:Y:S02]  /*28a0*/  IADD3 R4, R24.reuse, 0x38, RZ ;  /* 0x0000003818047810 */ /* 0x040fe40007ffe0ff */
[C---:B------:R-:W-:Y:S02]  /*28b0*/  ISETP.GE.AND P1, PT, R24.reuse, R102, PT ;  /* 0x000000661800720c */ /* 0x040fe40003f26270 */
[C---:B------:R-:W-:Y:S02]  /*28c0*/  ISETP.GE.AND P3, PT, R24.reuse, R101, PT ;  /* 0x000000651800720c */ /* 0x040fe40003f66270 */
[----:B------:R-:W-:Y:S02]  /*28d0*/  IADD3 R24, R24, 0x39, RZ ;  /* 0x0000003918187810 */ /* 0x000fe40007ffe0ff */
[----:B------:R-:W-:-:S02]  /*28e0*/  FSEL R6, R19, -INF , !P4 ;  /* 0xff80000013067808 */ /* 0x000fc40006000000 */
[----:B------:R-:W-:Y:S02]  /*28f0*/  FSEL R16, R16, -INF , !P1 ;  /* 0xff80000010107808 */ /* 0x000fe40004800000 */
[----:B------:R-:W-:Y:S02]  /*2900*/  FSEL R18, R18, -INF , !P3 ;  /* 0xff80000012127808 */ /* 0x000fe40005800000 */
[----:B------:R-:W-:Y:S02]  /*2910*/  FSEL R107, R45, -INF , !P5 ;  /* 0xff8000002d6b7808 */ /* 0x000fe40006800000 */
[----:B------:R-:W-:Y:S02]  /*2920*/  FSEL R31, R47, -INF , !P2 ;  /* 0xff8000002f1f7808 */ /* 0x000fe40005000000 */
[C---:B------:R-:W-:Y:S02]  /*2930*/  ISETP.GE.AND P4, PT, R4.reuse, R102, PT ;  /* 0x000000660400720c */ /* 0x040fe40003f86270 */
[----:B------:R-:W-:Y:S01]  /*2940*/  ISETP.GE.AND P1, PT, R4, R101, PT ;  /* 0x000000650400720c */ /* 0x000fe20003f26270 */
[----:B------:R-:W-:Y:S01]  /*2950*/  IMAD.IADD R4, R80, 0x1, R89 ;  /* 0x0000000150047824 */ /* 0x000fe200078e0259 */
[----:B------:R-:W-:-:S02]  /*2960*/  @!P0 LEA R136, P2, R82, c[0x0][0x168], 0x1 ;  /* 0x00005a0052888a11 */ /* 0x000fc400078408ff */
[C---:B------:R-:W-:Y:S02]  /*2970*/  ISETP.GE.AND P5, PT, R24.reuse, R102, PT ;  /* 0x000000661800720c */ /* 0x040fe40003fa6270 */
[----:B------:R-:W-:Y:S02]  /*2980*/  ISETP.GE.AND P3, PT, R24, R101, PT ;  /* 0x000000651800720c */ /* 0x000fe40003f66270 */
[----:B------:R-:W-:Y:S02]  /*2990*/  @!P0 LEA.HI.X R137, R82, c[0x0][0x16c], R2, 0x1, P2 ;  /* 0x00005b0052898a11 */ /* 0x000fe400010f0c02 */
        /* <DEDUP_REMOVED lines=48> */
[----:B------:R-:W-:-:S04]  /*2ca0*/  IMAD.MOV.U32 R7, RZ, RZ, 0x40 ;  /* 0x00000040ff077424 */ /* 0x000fc800078e00ff */
[----:B------:R-:W-:-:S04]  /*2cb0*/  IMAD R7, R0, c[0x0][0x2d0], -R7 ;  /* 0x0000b40000077a24 */ /* 0x000fc800078e0a07 */
        /* <DEDUP_REMOVED lines=13> */
.L_x_5041:
[----:B------:R-:W-:-:S04]  /*2d90*/  ULEA UR4, -UR4, URZ, 0x6 ;  /* 0x0000003f04047291 */ /* 0x000fc8000f8e313f */
[----:B------:R-:W-:Y:S02]  /*2da0*/  USHF.R.S32.HI UR6, URZ, 0x1f, UR4 ;  /* 0x0000001f3f067899 */ /* 0x000fe40008011404 */
[----:B------:R-:W-:-:S04]  /*2db0*/  MOV R7, UR4 ;  /* 0x0000000400077c02 */ /* 0x000fc80008000f00 */
[----:B------:R-:W-:Y:S02]  /*2dc0*/  MOV R5, UR6 ;  /* 0x0000000600057c02 */ /* 0x000fe40008000f00 */
.L_x_5042:
[----:B------:R-:W-:Y:S02]  /*2dd0*/  IADD3 R104, P2, R7, R82, RZ ;  /* 0x0000005207687210 */ /* 0x000fe40007f5e0ff */
[----:B------:R-:W-:-:S03]  /*2de0*/  IADD3 R0, P1, P0, R82, UR7, R7 ;  /* 0x0000000752007c10 */ /* 0x000fc6000f83e007 */
[----:B------:R-:W-:Y:S01]  /*2df0*/  IMAD.X R103, R5, 0x1, R2, P2 ;  /* 0x0000000105677824 */ /* 0x000fe200010e0602 */
[----:B------:R-:W-:Y:S02]  /*2e00*/  IADD3.X R5, R2, UR5, R5, P1, P0 ;  /* 0x0000000502057c10 */ /* 0x000fe40008fe0405 */
[----:B------:R-:W-:Y:S02]  /*2e10*/  LEA R136, P1, R104, c[0x0][0x168], 0x1 ;  /* 0x00005a0068887a11 */ /* 0x000fe400078208ff */
[----:B------:R-:W-:Y:S02]  /*2e20*/  LEA R20, P0, R0, c[0x0][0x168], 0x1 ;  /* 0x00005a0000147a11 */ /* 0x000fe400078008ff */
[----:B------:R-:W-:Y:S02]  /*2e30*/  LEA.HI.X R137, R104, c[0x0][0x16c], R103, 0x1, P1 ;  /* 0x00005b0068897a11 */ /* 0x000fe400008f0c67 */
[----:B------:R-:W-:-:S03]  /*2e40*/  LEA.HI.X R21, R0, c[0x0][0x16c], R5, 0x1, P0 ;  /* 0x00005b0000157a11 */ /* 0x000fc600000f0c05 */
        /* <DEDUP_REMOVED lines=9> */
[----:B------:R-:W0:Y:S02]  /*2ee0*/  LDGDEPBAR ;  /* 0x00000000000079af */ /* 0x000e240000000000 */
.L_x_5040:
        /* <DEDUP_REMOVED lines=25> */
[----:B-1----:R-:W-:Y:S02]  /*3080*/  FMNMX.FTZ R20, R110, R7, !PT ;  /* 0x000000076e147209 */ /* 0x002fe40007810000 */
        /* <DEDUP_REMOVED lines=29> */
[----:B------:R-:W2:Y:S01]  /*3260*/  MUFU.EX2 R89, R89 ;  /* 0x0000005900597308 */ /* 0x000ea20000000800 */
[--C-:B------:R-:W-:Y:S02]  /*3270*/  FFMA.FTZ R98, R93, c[0x0][0x23c], -R112.reuse ;  /* 0x00008f005d627a23 */ /* 0x100fe40000010870 */
[--C-:B------:R-:W-:Y:S02]  /*3280*/  FFMA.FTZ R97, R95, c[0x0][0x23c], -R112.reuse ;  /* 0x00008f005f617a23 */ /* 0x100fe40000010870 */
[----:B------:R-:W-:Y:S01]  /*3290*/  FFMA.FTZ R93, R99, c[0x0][0x23c], -R112 ;  /* 0x00008f00635d7a23 */ /* 0x000fe20000010870 */
[----:B-1----:R-:W-:-:S02]  /*32a0*/  FMNMX.FTZ R0, R5, R0, !PT ;  /* 0x0000000005007209 */ /* 0x002fc40007810000 */
[----:B------:R-:W-:Y:S01]  /*32b0*/  MUFU.EX2 R88, R88 ;  /* 0x0000005800587308 */ /* 0x000fe20000000800 */
[--C-:B------:R-:W-:Y:S01]  /*32c0*/  FFMA.FTZ R96, R96, c[0x0][0x23c], -R112.reuse ;  /* 0x00008f0060607a23 */ /* 0x100fe20000010870 */
[C---:B------:R-:W-:Y:S01]  /*32d0*/  FSETP.NEU.FTZ.AND P0, PT, R0.reuse, -INF , PT ;  /* 0xff8000000000780b */ /* 0x040fe20003f1d000 */
[----:B------:R-:W-:Y:S02]  /*32e0*/  FMUL.FTZ R35, R0, c[0x0][0x23c] ;  /* 0x00008f0000237a20 */ /* 0x000fe40000410000 */
        /* <DEDUP_REMOVED lines=10> */
[--C-:B------:R-:W-:Y:S01]  /*3390*/  FFMA.FTZ R29, R14, c[0x0][0x23c], -R35.reuse ;  /* 0x00008f000e1d7a23 */ /* 0x100fe20000010823 */
[----:B------:R-:W-:Y:S01]  /*33a0*/  LDSM.16.MT88.4 R16, [R118+0x7400] ;  /* 0x007400007610783b */ /* 0x000fe20000004200 */
[----:B------:R-:W-:-:S02]  /*33b0*/  FFMA.FTZ R28, R10, c[0x0][0x23c], -R35 ;  /* 0x00008f000a1c7a23 */ /* 0x000fc40000010823 */
[--C-:B------:R-:W-:Y:S02]  /*33c0*/  FFMA.FTZ R3, R8, c[0x0][0x23c], -R35.reuse ;  /* 0x00008f0008037a23 */ /* 0x100fe40000010823 */
[----:B------:R-:W-:Y:S01]  /*33d0*/  LDSM.16.MT88.4 R8, [R116+0x6400] ;  /* 0x006400007408783b */ /* 0x000fe20000004200 */
[----:B------:R-:W-:Y:S01]  /*33e0*/  MUFU.EX2 R34, R34 ;  /* 0x0000002200227308 */ /* 0x000fe20000000800 */
[----:B-1----:R-:W-:Y:S01]  /*33f0*/  F2FP.BF16.PACK_AB R82, R27, R88 ;  /* 0x000000581b52723e */ /* 0x002fe200000010ff */
[--C-:B------:R-:W-:Y:S02]  /*3400*/  FFMA.FTZ R26, R62, c[0x0][0x23c], -R35.reuse ;  /* 0x00008f003e1a7a23 */ /* 0x100fe40000010823 */
[--C-:B------:R-:W-:Y:S02]  /*3410*/  FFMA.FTZ R23, R12, c[0x0][0x23c], -R35.reuse ;  /* 0x00008f000c177a23 */ /* 0x100fe40000010823 */
[--C-:B------:R-:W-:Y:S01]  /*3420*/  FFMA.FTZ R24, R58, c[0x0][0x23c], -R35.reuse ;  /* 0x00008f003a187a23 */ /* 0x100fe20000010823 */
[----:B------:R-:W-:Y:S01]  /*3430*/  LDSM.16.MT88.4 R12, [R118+0x6400] ;  /* 0x00640000760c783b */ /* 0x000fe20000004200 */
[----:B------:R-:W1:Y:S01]  /*3440*/  MUFU.EX2 R91, R91 ;  /* 0x0000005b005b7308 */ /* 0x000e620000000800 */
[----:B------:R-:W-:-:S02]  /*3450*/  FFMA.FTZ R99, R94, c[0x0][0x23c], -R35 ;  /* 0x00008f005e637a23 */ /* 0x000fc40000010823 */
[----:B------:R-:W2:Y:S01]  /*3460*/  LDSM.16.MT88.4 R56, [R118+0x7000] ;  /* 0x007000007638783b */ /* 0x000ea20000004200 */
[--C-:B------:R-:W-:Y:S02]  /*3470*/  FFMA.FTZ R95, R92, c[0x0][0x23c], -R35.reuse ;  /* 0x00008f005c5f7a23 */ /* 0x100fe40000010823 */
[--C-:B------:R-:W-:Y:S02]  /*3480*/  FFMA.FTZ R94, R106, c[0x0][0x23c], -R35.reuse ;  /* 0x00008f006a5e7a23 */ /* 0x100fe40000010823 */
[----:B------:R-:W-:Y:S01]  /*3490*/  MUFU.EX2 R29, R29 ;  /* 0x0000001d001d7308 */ /* 0x000fe20000000800 */
[--C-:B------:R-:W-:Y:S02]  /*34a0*/  FFMA.FTZ R92, R108, c[0x0][0x23c], -R35.reuse ;  /* 0x00008f006c5c7a23 */ /* 0x100fe40000010823 */
[--C-:B------:R-:W-:Y:S02]  /*34b0*/  FFMA.FTZ R30, R30, c[0x0][0x23c], -R35.reuse ;  /* 0x00008f001e1e7a23 */ /* 0x100fe40000010823 */
[----:B------:R-:W-:-:S02]  /*34c0*/  FFMA.FTZ R31, R31, c[0x0][0x23c], -R35 ;  /* 0x00008f001f1f7a23 */ /* 0x000fc40000010823 */
[--C-:B------:R-:W-:Y:S01]  /*34d0*/  FFMA.FTZ R33, R33, c[0x0][0x23c], -R35.reuse ;  /* 0x00008f0021217a23 */ /* 0x100fe20000010823 */
[----:B------:R-:W3:Y:S01]  /*34e0*/  MUFU.EX2 R28, R28 ;  /* 0x0000001c001c7308 */ /* 0x000ee20000000800 */
[----:B-1----:R-:W-:Y:S01]  /*34f0*/  F2FP.BF16.PACK_AB R81, R91, R34 ;  /* 0x000000225b51723e */ /* 0x002fe200000010ff */
[----:B------:R-:W-:Y:S02]  /*3500*/  FFMA.FTZ R138, R32, c[0x0][0x23c], -R35 ;  /* 0x00008f00208a7a23 */ /* 0x000fe40000010823 */
[----:B------:R-:W-:Y:S02]  /*3510*/  FFMA.FTZ R107, R107, c[0x0][0x23c], -R112 ;  /* 0x00008f006b6b7a23 */ /* 0x000fe40000010870 */
[----:B------:R-:W-:Y:S02]  /*3520*/  FADD.FTZ R89, R90, R89 ;  /* 0x000000595a597221 */ /* 0x000fe40000010000 */
[----:B------:R-:W1:Y:S01]  /*3530*/  MUFU.EX2 R22, R22 ;  /* 0x0000001600167308 */ /* 0x000e620000000800 */
[----:B------:R-:W-:-:S02]  /*3540*/  FADD.FTZ R34, R34, R91 ;  /* 0x0000005b22227221 */ /* 0x000fc40000010000 */
[----:B------:R-:W-:-:S04]  /*3550*/  FADD.FTZ R88, R88, R89 ;  /* 0x0000005958587221 */ /* 0x000fc80000010000 */
[----:B------:R-:W-:Y:S01]  /*3560*/  FADD.FTZ R88, R27, R88 ;  /* 0x000000581b587221 */ /* 0x000fe20000010000 */
[----:B---3--:R-:W-:Y:S01]  /*3570*/  F2FP.BF16.PACK_AB R83, R28, R29 ;  /* 0x0000001d1c53723e */ /* 0x008fe200000010ff */
[----:B------:R-:W-:Y:S01]  /*3580*/  MUFU.EX2 R21, R21 ;  /* 0x0000001500157308 */ /* 0x000fe20000000800 */
[----:B------:R-:W-:-:S04]  /*3590*/  FADD.FTZ R29, R29, R34 ;  /* 0x000000221d1d7221 */ /* 0x000fc80000010000 */
[----:B------:R-:W-:Y:S01]  /*35a0*/  FADD.FTZ R27, R28, R29 ;  /* 0x0000001d1c1b7221 */ /* 0x000fe20000010000 */
[----:B------:R-:W-:Y:S01]  /*35b0*/  HMMA.16816.F32.BF16 R44, R80, R48, RZ ;  /* 0x00000030502c723c */ /* 0x000fe200000418ff */
        /* <DEDUP_REMOVED lines=8> */
[----:B-1----:R-:W-:Y:S01]  /*3640*/  F2FP.BF16.PACK_AB R6, R20, R21 ;  /* 0x000000151406723e */ /* 0x002fe200000010ff */
[----:B------:R-:W-:-:S04]  /*3650*/  FADD.FTZ R21, R21, R22 ;  /* 0x0000001615157221 */ /* 0x000fc80000010000 */
[C---:B------:R-:W-:Y:S01]  /*3660*/  HMMA.16816.F32.BF16 R64, R80.reuse, R66, RZ ;  /* 0x000000425040723c */ /* 0x040fe200000418ff */
[----:B------:R-:W-:Y:S01]  /*3670*/  FADD.FTZ R21, R20, R21 ;  /* 0x0000001514157221 */ /* 0x000fe20000010000 */
[----:B------:R-:W-:Y:S06]  /*3680*/  MUFU.EX2 R24, R24 ;  /* 0x0000001800187308 */ /* 0x000fec0000000800 */
[----:B------:R-:W-:Y:S02]  /*3690*/  HMMA.16816.F32.BF16 R36, R80, R40, RZ ;  /* 0x000000285024723c */ /* 0x000fe400000418ff */
[----:B------:R-:W1:Y:S01]  /*36a0*/  MUFU.EX2 R3, R3 ;  /* 0x0000000300037308 */ /* 0x000e620000000800 */
[----:B---3--:R-:W-:Y:S01]  /*36b0*/  F2FP.BF16.PACK_AB R5, R23, R26 ;  /* 0x0000001a1705723e */ /* 0x008fe200000010ff */
[----:B------:R-:W-:-:S04]  /*36c0*/  FADD.FTZ R26, R26, R27 ;  /* 0x0000001b1a1a7221 */ /* 0x000fc80000010000 */
[C---:B--2---:R-:W-:Y:S01]  /*36d0*/  HMMA.16816.F32.BF16 R52, R80.reuse, R56, RZ ;  /* 0x000000385034723c */ /* 0x044fe200000418ff */
[----:B------:R-:W-:Y:S01]  /*36e0*/  FADD.FTZ R23, R23, R26 ;  /* 0x0000001a17177221 */ /* 0x000fe20000010000 */
[----:B------:R-:W-:Y:S06]  /*36f0*/  MUFU.EX2 R98, R98 ;  /* 0x0000006200627308 */ /* 0x000fec0000000800 */
[----:B------:R-:W-:Y:S01]  /*3700*/  HMMA.16816.F32.BF16 R68, R80, R72, RZ ;  /* 0x000000485044723c */ /* 0x000fe200000418ff */
[----:B-1----:R-:W-:Y:S01]  /*3710*/  F2FP.BF16.PACK_AB R7, R3, R24 ;  /* 0x000000180307723e */ /* 0x002fe200000010ff */
        /* <DEDUP_REMOVED lines=21> */
[C---:B--2---:R-:W-:Y:S02]  /*3870*/  HMMA.16816.F32.BF16 R60, R4.reuse, R8, R60 ;  /* 0x00000008043c723c */ /* 0x044fe4000004183c */
[----:B------:R-:W-:Y:S06]  /*3880*/  MUFU.EX2 R109, R109 ;  /* 0x0000006d006d7308 */ /* 0x000fec0000000800 */
[C---:B------:R-:W-:Y:S01]  /*3890*/  HMMA.16816.F32.BF16 R64, R4.reuse, R10, R64 ;  /* 0x0000000a0440723c */ /* 0x040fe20000041840 */
[----:B------:R-:W2:Y:S01]  /*38a0*/  LDSM.16.MT88.4 R8, [R116+0x8000] ;  /* 0x008000007408783b */ /* 0x000ea20000004200 */
        /* <DEDUP_REMOVED lines=9> */
[----:B------:R-:W1:Y:S01]  /*3940*/  MUFU.EX2 R138, R138 ;  /* 0x0000008a008a7308 */ /* 0x000e620000000800 */
[C---:B--2---:R-:W-:Y:S08]  /*3950*/  HMMA.16816.F32.BF16 R76, R80.reuse, R8, RZ ;  /* 0x00000008504c723c */ /* 0x044ff000000418ff */
[----:B------:R-:W-:Y:S01]  /*3960*/  HMMA.16816.F32.BF16 R80, R80, R10, RZ ;  /* 0x0000000a5050723c */ /* 0x000fe200000418ff */
[----:B------:R-:W2:Y:S11]  /*3970*/  LDSM.16.MT88.4 R8, [R116+0x8400] ;  /* 0x008400007408783b */ /* 0x000eb60000004200 */
[----:B------:R-:W-:Y:S04]  /*3980*/  @!UPT UIADD3 URZ, URZ, URZ, URZ ;  /* 0x0000003f3f3ff290 */ /* 0x000fe8000fffe03f */
[C---:B--2---:R-:W-:Y:S08]  /*3990*/  HMMA.16816.F32.BF16 R76, R4.reuse, R8, R76 ;  /* 0x00000008044c723c */ /* 0x044ff0000004184c */
[----:B------:R-:W-:Y:S01]  /*39a0*/  HMMA.16816.F32.BF16 R80, R4, R10, R80 ;  /* 0x0000000a0450723c */ /* 0x000fe20000041850 */
[----:B------:R-:W2:Y:S06]  /*39b0*/  LDSM.16.MT88.4 R8, [R118+0x6800] ;  /* 0x006800007608783b */ /* 0x000eac0000004200 */
[----:B-1----:R-:W-:Y:S01]  /*39c0*/  F2FP.BF16.PACK_AB R4, R97, R98 ;  /* 0x000000626104723e */ /* 0x002fe200000010ff */
[----:B------:R-:W-:Y:S01]  /*39d0*/  FADD.FTZ R98, R98, R21 ;  /* 0x0000001562627221 */ /* 0x000fe20000010000 */
[----:B---3--:R-:W-:Y:S01]  /*39e0*/  F2FP.BF16.PACK_AB R5, R94, R99 ;  /* 0x000000635e05723e */ /* 0x008fe200000010ff */
[----:B------:R-:W-:Y:S01]  /*39f0*/  FADD.FTZ R99, R99, R24 ;  /* 0x0000001863637221 */ /* 0x000fe20000010000 */
[----:B------:R-:W-:Y:S01]  /*3a00*/  F2FP.BF16.PACK_AB R6, R93, R96 ;  /* 0x000000605d06723e */ /* 0x000fe200000010ff */
[----:B------:R-:W-:Y:S01]  /*3a10*/  FADD.FTZ R97, R97, R98 ;  /* 0x0000006261617221 */ /* 0x000fe20000010000 */
[----:B----4-:R-:W-:Y:S01]  /*3a20*/  F2FP.BF16.PACK_AB R7, R92, R95 ;  /* 0x0000005f5c07723e */ /* 0x010fe200000010ff */
[----:B------:R-:W-:-:S02]  /*3a30*/  FADD.FTZ R94, R94, R99 ;  /* 0x000000635e5e7221 */ /* 0x000fc40000010000 */
[----:B------:R-:W-:Y:S02]  /*3a40*/  FADD.FTZ R96, R96, R97 ;  /* 0x0000006160607221 */ /* 0x000fe40000010000 */
[----:B------:R-:W-:Y:S02]  /*3a50*/  FADD.FTZ R95, R95, R94 ;  /* 0x0000005e5f5f7221 */ /* 0x000fe40000010000 */
[----:B------:R-:W-:Y:S02]  /*3a60*/  FADD.FTZ R96, R93, R96 ;  /* 0x000000605d607221 */ /* 0x000fe40000010000 */
        /* <DEDUP_REMOVED lines=21> */
[C---:B-----5:R-:W-:Y:S01]  /*3bc0*/  F2FP.BF16.PACK_AB R5, R31.reuse, R30 ;  /* 0x0000001e1f05723e */ /* 0x060fe200000010ff */
        /* <DEDUP_REMOVED lines=72> */
[----:B------:R-:W-:-:S04]  /*4050*/  IMAD.MOV.U32 R6, RZ, RZ, 0x40 ;  /* 0x00000040ff067424 */ /* 0x000fc800078e00ff */
[----:B------:R-:W-:-:S04]  /*4060*/  IMAD R6, R3, c[0x0][0x2d0], -R6 ;  /* 0x0000b40003067a24 */ /* 0x000fc800078e0a06 */
        /* <DEDUP_REMOVED lines=12> */
.L_x_5044:
[----:B------:R-:W-:-:S05]  /*4130*/  IMAD.MOV.U32 R6, RZ, RZ, c[0x0][0x1a0] ;  /* 0x00006800ff067624 */ /* 0x000fca00078e00ff */
[----:B------:R-:W-:-:S04]  /*4140*/  LEA R6, -R6, RZ, 0x6 ;  /* 0x000000ff06067211 */ /* 0x000fc800078e31ff */
[----:B------:R-:W-:Y:S02]  /*4150*/  SHF.R.S32.HI R5, RZ, 0x1f, R6 ;  /* 0x0000001fff057819 */ /* 0x000fe40000011406 */
.L_x_5045:
[----:B------:R-:W-:Y:S01]  /*4160*/  IMAD.MOV.U32 R3, RZ, RZ, c[0x0][0x1a0] ;  /* 0x00006800ff037624 */ /* 0x000fe200078e00ff */
[C---:B------:R-:W-:Y:S01]  /*4170*/  LEA R132, P3, R6.reuse, R132, 0x1 ;  /* 0x0000008406847211 */ /* 0x040fe200078608ff */
[----:B------:R-:W-:Y:S01]  /*4180*/  IMAD.MOV.U32 R4, RZ, RZ, c[0x0][0x1a4] ;  /* 0x00006900ff047624 */ /* 0x000fe200078e00ff */
[C---:B------:R-:W-:Y:S02]  /*4190*/  IADD3 R8, P2, R6.reuse, R86, RZ ;  /* 0x0000005606087210 */ /* 0x040fe40007f5e0ff */
[----:B------:R-:W-:Y:S02]  /*41a0*/  LEA R7, P1, R3, R6, 0x5 ;  /* 0x0000000603077211 */ /* 0x000fe400078228ff */
[----:B------:R-:W-:Y:S02]  /*41b0*/  LEA.HI.X R133, R6, R133, R5, 0x1, P3 ;  /* 0x0000008506857211 */ /* 0x000fe400018f0c05 */
[----:B------:R-:W-:Y:S02]  /*41c0*/  IADD3 R86, P0, R7, R86, RZ ;  /* 0x0000005607567210 */ /* 0x000fe40007f1e0ff */
[----:B------:R-:W-:Y:S01]  /*41d0*/  LEA.HI.X R7, R3, R5, R4, 0x5, P1 ;  /* 0x0000000503077211 */ /* 0x000fe200008f2c04 */
[--C-:B------:R-:W-:Y:S01]  /*41e0*/  IMAD.X R5, R5, 0x1, R84.reuse, P2 ;  /* 0x0000000105057824 */ /* 0x100fe200010e0654 */
[----:B------:R-:W-:Y:S01]  /*41f0*/  LEA R10, P1, R8, c[0x0][0x170], 0x1 ;  /* 0x00005c00080a7a11 */ /* 0x000fe200078208ff */
[----:B------:R-:W-:Y:S01]  /*4200*/  @!PT LDS RZ, [RZ] ;  /* 0x00000000fffff984 */ /* 0x000fe20000000800 */
[----:B------:R-:W-:Y:S01]  /*4210*/  @!PT LDS RZ, [RZ] ;  /* 0x00000000fffff984 */ /* 0x000fe20000000800 */
[----:B------:R-:W-:Y:S01]  /*4220*/  @!PT LDS RZ, [RZ] ;  /* 0x00000000fffff984 */ /* 0x000fe20000000800 */
[----:B------:R1:W-:Y:S01]  /*4230*/  LDGSTS.E.BYPASS.LTC128B.128 [R125+0x6000], [R132.64] ;  /* 0x06000000847d7fae */ /* 0x0003e2000b901d48 */
[----:B------:R-:W-:Y:S01]  /*4240*/  LEA R16, P2, R3, R132, 0x6 ;  /* 0x0000008403107211 */ /* 0x000fe200078430ff */
[----:B------:R-:W-:Y:S01]  /*4250*/  IMAD.X R7, R7, 0x1, R84, P0 ;  /* 0x0000000107077824 */ /* 0x000fe200000e0654 */
[----:B------:R-:W-:-:S02]  /*4260*/  LEA R18, P0, R86, c[0x0][0x170], 0x1 ;  /* 0x00005c0056127a11 */ /* 0x000fc400078008ff */
[----:B------:R-:W-:Y:S02]  /*4270*/  LEA.HI.X R11, R8, c[0x0][0x174], R5, 0x1, P1 ;  /* 0x00005d00080b7a11 */ /* 0x000fe400008f0c05 */
[----:B------:R-:W-:Y:S02]  /*4280*/  LEA.HI.X R17, R3, R133, R4, 0x6, P2 ;  /* 0x0000008503117211 */ /* 0x000fe400010f3404 */
[----:B------:R-:W-:Y:S01]  /*4290*/  LEA.HI.X R19, R86, c[0x0][0x174], R7, 0x1, P0 ;  /* 0x00005d0056137a11 */ /* 0x000fe200000f0c07 */
[----:B------:R2:W-:Y:S01]  /*42a0*/  LDGSTS.E.BYPASS.LTC128B.128 [R125+0x7000], [R10.64+0x40] ;  /* 0x070000400a7d7fae */ /* 0x0005e2000b901d48 */
[----:B------:R-:W-:-:S03]  /*42b0*/  ISETP.GE.AND P0, PT, R100, 0x3, PT ;  /* 0x000000036400780c */ /* 0x000fc60003f06270 */
[----:B------:R2:W-:Y:S04]  /*42c0*/  LDGSTS.E.BYPASS.LTC128B.128 [R125+0x8000], [R10.64+0x80] ;  /* 0x080000800a7d7fae */ /* 0x0005e8000b901d48 */
[----:B------:R3:W-:Y:S04]  /*42d0*/  LDGSTS.E.BYPASS.LTC128B.128 [R125+0x6800], [R16.64] ;  /* 0x06800000107d7fae */ /* 0x0007e8000b901d48 */
[----:B------:R3:W-:Y:S04]  /*42e0*/  LDGSTS.E.BYPASS.LTC128B.128 [R125+0x7800], [R18.64+0x40] ;  /* 0x07800040127d7fae */ /* 0x0007e8000b901d48 */
[----:B------:R3:W-:Y:S04]  /*42f0*/  LDGSTS.E.BYPASS.LTC128B.128 [R125+0x8800], [R18.64+0x80] ;  /* 0x08800080127d7fae */ /* 0x0007e8000b901d48 */
[----:B------:R-:W-:Y:S04]  /*4300*/  LDSM.16.M88.4 R4, [R121] ;  /* 0x000000007904783b */ /* 0x000fe80000000200 */
[----:B------:R-:W4:Y:S04]  /*4310*/  LDSM.16.M88.4 R20, [R120+0x3400] ;  /* 0x003400007814783b */ /* 0x000f280000000200 */
[----:B------:R-:W5:Y:S04]  /*4320*/  LDSM.16.M88.4 R28, [R120+0x3000] ;  /* 0x00300000781c783b */ /* 0x000f680000000200 */
[----:B------:R-:W3:Y:S04]  /*4330*/  LDSM.16.M88.4 R12, [R120+0x3800] ;  /* 0x00380000780c783b */ /* 0x000ee80000000200 */
[----:B------:R-:W2:Y:S04]  /*4340*/  LDSM.16.M88.4 R92, [R120+0x3c00] ;  /* 0x003c0000785c783b */ /* 0x000ea80000000200 */
[----:B------:R-:W-:Y:S04]  /*4350*/  LDSM.16.M88.4 R84, [R119] ;  /* 0x000000007754783b */ /* 0x000fe80000000200 */
[----:B------:R-:W1:Y:S04]  /*4360*/  LDSM.16.M88.4 R88, [R117+0x3400] ;  /* 0x003400007558783b */ /* 0x000e680000000200 */
[----:B------:R-:W1:Y:S04]  /*4370*/  LDSM.16.M88.4 R96, [R117+0x3000] ;  /* 0x003000007560783b */ /* 0x000e680000000200 */
[----:B------:R-:W2:Y:S04]  /*4380*/  S2R R3, SR_TID.X ;  /* 0x0000000000037919 */ /* 0x000ea80000002100 */
[----:B------:R-:W0:Y:S01]  /*4390*/  LDGDEPBAR ;  /* 0x00000000000079af */ /* 0x000e220000000000 */
[C---:B----4-:R-:W-:Y:S08]  /*43a0*/  HMMA.16816.F32.BF16 R24, R4.reuse, R20, RZ ;  /* 0x000000140418723c */ /* 0x050ff000000418ff */
[----:B------:R-:W-:Y:S01]  /*43b0*/  HMMA.16816.F32.BF16 R20, R4, R22, RZ ;  /* 0x000000160414723c */ /* 0x000fe200000418ff */
[----:B--2---:R-:W-:-:S07]  /*43c0*/  IMAD.SHL.U32 R3, R3, 0x2, RZ ;  /* 0x0000000203037824 */ /* 0x004fce00078e00ff */
[----:B-----5:R-:W-:Y:S01]  /*43d0*/  HMMA.16816.F32.BF16 R32, R4, R28, RZ ;  /* 0x0000001c0420723c */ /* 0x020fe200000418ff */
[----:B------:R-:W-:-:S05]  /*43e0*/  LOP3.LUT R3, R3, 0x6, RZ, 0xc0, !PT ;  /* 0x0000000603037812 */ /* 0x000fca00078ec0ff */
[----:B------:R-:W-:Y:S02]  /*43f0*/  IMAD R3, R124, 0x40, R3 ;  /* 0x000000407c037824 */ /* 0x000fe400078e0203 */
[C---:B---3--:R-:W-:Y:S08]  /*4400*/  HMMA.16816.F32.BF16 R16, R4.reuse, R12, RZ ;  /* 0x0000000c0410723c */ /* 0x048ff000000418ff */
[C---:B------:R-:W-:Y:S08]  /*4410*/  HMMA.16816.F32.BF16 R28, R4.reuse, R30, RZ ;  /* 0x0000001e041c723c */ /* 0x040ff000000418ff */
        /* <DEDUP_REMOVED lines=8> */
[C---:B------:R-:W-:Y:S08]  /*44a0*/  HMMA.16816.F32.BF16 R28, R84.reuse, R98, R28 ;  /* 0x00000062541c723c */ /* 0x040ff0000004181c */
[C---:B--2---:R-:W-:Y:S08]  /*44b0*/  HMMA.16816.F32.BF16 R16, R84.reuse, R92, R16 ;  /* 0x0000005c5410723c */ /* 0x044ff00000041810 */
        /* <DEDUP_REMOVED lines=59> */
[C---:B------:R-:W-:Y:S01]  /*4870*/  IADD3 R84, R3.reuse, 0x9, RZ ;  /* 0x0000000903547810 */ /* 0x040fe20007ffe0ff */
[C---:B--2---:R-:W-:Y:S01]  /*4880*/  HMMA.16816.F32.BF16 R16, R92.reuse, R88, R16 ;  /* 0x000000585c10723c */ /* 0x044fe20000041810 */
[----:B------:R-:W-:Y:S02]  /*4890*/  IADD3 R87, R3, 0x10, RZ ;  /* 0x0000001003577810 */ /* 0x000fe40007ffe0ff */
[----:B------:R-:W-:Y:S02]  /*48a0*/  FSEL R86, R33, -INF , !P4 ;  /* 0xff80000021567808 */ /* 0x000fe40006000000 */
[-C--:B------:R-:W-:Y:S02]  /*48b0*/  ISETP.GE.AND P3, PT, R85, R102.reuse, PT ;  /* 0x000000665500720c */ /* 0x080fe40003f66270 */
[C---:B------:R-:W-:Y:S01]  /*48c0*/  ISETP.GE.AND P2, PT, R84.reuse, R102, PT ;  /* 0x000000665400720c */ /* 0x040fe20003f46270 */
[----:B------:R-:W-:Y:S01]  /*48d0*/  HMMA.16816.F32.BF16 R12, R92, R90, R12 ;  /* 0x0000005a5c0c723c */ /* 0x000fe2000004180c */
[----:B------:R-:W-:-:S02]  /*48e0*/  ISETP.GE.AND P4, PT, R84, R101, PT ;  /* 0x000000655400720c */ /* 0x000fc40003f86270 */
[-C--:B------:R-:W-:Y:S02]  /*48f0*/  ISETP.GE.AND P5, PT, R85, R101.reuse, PT ;  /* 0x000000655500720c */ /* 0x080fe40003fa6270 */
[----:B------:R-:W-:Y:S02]  /*4900*/  FSEL R84, R35, -INF , !P1 ;  /* 0xff80000023547808 */ /* 0x000fe40004800000 */
[----:B------:R-:W-:Y:S02]  /*4910*/  IADD3 R85, R3, 0x11, RZ ;  /* 0x0000001103557810 */ /* 0x000fe40007ffe0ff */
[C---:B------:R-:W-:Y:S02]  /*4920*/  ISETP.GE.AND P1, PT, R87.reuse, R102, PT ;  /* 0x000000665700720c */ /* 0x040fe40003f26270 */
        /* <DEDUP_REMOVED lines=9> */
[----:B------:R-:W-:Y:S02]  /*49c0*/  IADD3 R24, R3, 0x20, RZ ;  /* 0x0000002003187810 */ /* 0x000fe40007ffe0ff */
[----:B------:R-:W-:Y:S02]  /*49d0*/  FSEL R28, R31, -INF , !P4 ;  /* 0xff8000001f1c7808 */ /* 0x000fe40006000000 */
[----:B------:R-:W-:Y:S02]  /*49e0*/  FSEL R148, R26, -INF , !P3 ;  /* 0xff8000001a947808 */ /* 0x000fe40005800000 */
[C---:B------:R-:W-:Y:S02]  /*49f0*/  ISETP.GE.AND P4, PT, R33.reuse, R102, PT ;  /* 0x000000662100720c */ /* 0x040fe40003f86270 */
[----:B------:R-:W-:-:S02]  /*4a00*/  ISETP.GE.AND P1, PT, R33, R101, PT ;  /* 0x000000652100720c */ /* 0x000fc40003f26270 */
[-C--:B------:R-:W-:Y:S02]  /*4a10*/  ISETP.GE.AND P3, PT, R29, R102.reuse, PT ;  /* 0x000000661d00720c */ /* 0x080fe40003f66270 */
[----:B------:R-:W-:Y:S02]  /*4a20*/  FSEL R158, R25, -INF , !P5 ;  /* 0xff800000199e7808 */ /* 0x000fe40006800000 */
[----:B------:R-:W-:Y:S02]  /*4a30*/  FSEL R140, R27, -INF , !P2 ;  /* 0xff8000001b8c7808 */ /* 0x000fe40005000000 */
[----:B------:R-:W-:Y:S02]  /*4a40*/  IADD3 R25, R3, 0x21, RZ ;  /* 0x0000002103197810 */ /* 0x000fe40007ffe0ff */
[----:B------:R-:W-:Y:S02]  /*4a50*/  ISETP.GE.AND P2, PT, R24, R102, PT ;  /* 0x000000661800720c */ /* 0x000fe40003f46270 */
[----:B------:R-:W-:-:S02]  /*4a60*/  FSEL R160, R20, -INF , !P4 ;  /* 0xff80000014a07808 */ /* 0x000fc40006000000 */
        /* <DEDUP_REMOVED lines=18> */
[----:B------:R-:W-:Y:S02]  /*4b90*/  ISETP.GE.AND P3, PT, R16, R102, PT ;  /* 0x000000661000720c */ /* 0x000fe40003f66270 */
[----:B------:R-:W-:Y:S02]  /*4ba0*/  IADD3 R17, R3, 0x31, RZ ;  /* 0x0000003103117810 */ /* 0x000fe40007ffe0ff */
[----:B------:R-:W-:Y:S02]  /*4bb0*/  FSEL R150, R12, -INF , !P5 ;  /* 0xff8000000c967808 */ /* 0x000fe40006800000 */
[----:B------:R-:W-:Y:S02]  /*4bc0*/  FSEL R112, R14, -INF , !P2 ;  /* 0xff8000000e707808 */ /* 0x000fe40005000000 */
[----:B------:R-:W-:Y:S02]  /*4bd0*/  FSEL R144, R13, -INF , !P4 ;  /* 0xff8000000d907808 */ /* 0x000fe40006000000 */
[----:B------:R-:W-:-:S02]  /*4be0*/  FSEL R114, R15, -INF , !P1 ;  /* 0xff8000000f727808 */ /* 0x000fc40004800000 */
[----:B------:R-:W-:Y:S02]  /*4bf0*/  FSEL R105, R8, -INF , !P3 ;  /* 0xff80000008697808 */ /* 0x000fe40005800000 */
[-C--:B------:R-:W-:Y:S02]  /*4c00*/  ISETP.GE.AND P5, PT, R16, R101.reuse, PT ;  /* 0x000000651000720c */ /* 0x080fe40003fa6270 */
[CC--:B------:R-:W-:Y:S02]  /*4c10*/  ISETP.GE.AND P2, PT, R17.reuse, R102.reuse, PT ;  /* 0x000000661100720c */ /* 0x0c0fe40003f46270 */
[----:B------:R-:W-:Y:S02]  /*4c20*/  ISETP.GE.AND P4, PT, R17, R101, PT ;  /* 0x000000651100720c */ /* 0x000fe40003f86270 */
[C---:B------:R-:W-:Y:S02]  /*4c30*/  ISETP.GE.AND P1, PT, R3.reuse, R102, PT ;  /* 0x000000660300720c */ /* 0x040fe40003f26270 */
[----:B------:R-:W-:-:S02]  /*4c40*/  IADD3 R12, R3, 0x38, RZ ;  /* 0x00000038030c7810 */ /* 0x000fc40007ffe0ff */
[C---:B------:R-:W-:Y:S02]  /*4c50*/  ISETP.GE.AND P3, PT, R3.reuse, R101, PT ;  /* 0x000000650300720c */ /* 0x040fe40003f66270 */
        /* <DEDUP_REMOVED lines=15> */
[----:B------:R-:W-:Y:S01]  /*4d50*/  MOV R4, c[0x0][0x198] ;  /* 0x0000660000047a02 */ /* 0x000fe20000000f00 */
        /* <DEDUP_REMOVED lines=11> */
[----:B-1----:R-:W1:Y:S01]  /*4e10*/  MUFU.RCP R12, R6 ;  /* 0x00000006000c7308 */ /* 0x002e620000001000 */
[----:B------:R-:W-:Y:S02]  /*4e20*/  LOP3.LUT R5, RZ, c[0x0][0x2d0], RZ, 0x33, !PT ;  /* 0x0000b400ff057a12 */ /* 0x000fe400078e33ff */
[----:B-1----:R-:W-:-:S05]  /*4e30*/  IADD3 R12, R12, 0xffffffe, RZ ;  /* 0x0ffffffe0c0c7810 */ /* 0x002fca0007ffe0ff */
        /* <DEDUP_REMOVED lines=31> */
[----:B------:R-:W-:-:S04]  /*5030*/  IMAD.MOV.U32 R6, RZ, RZ, 0x40 ;  /* 0x00000040ff067424 */ /* 0x000fc800078e00ff */
[----:B------:R-:W-:-:S05]  /*5040*/  IMAD R6, R3, c[0x0][0x2d0], -R6 ;  /* 0x0000b40003067a24 */ /* 0x000fca00078e0a06 */
        /* <DEDUP_REMOVED lines=13> */
.L_x_5047:
[----:B------:R-:W-:-:S04]  /*5120*/  LEA R5, -R4, RZ, 0x6 ;  /* 0x000000ff04057211 */ /* 0x000fc800078e31ff */
[----:B------:R-:W-:Y:S02]  /*5130*/  SHF.R.S32.HI R6, RZ, 0x1f, R5 ;  /* 0x0000001fff067819 */ /* 0x000fe40000011405 */
.L_x_5048:
[----:B------:R-:W-:Y:S01]  /*5140*/  IMAD.MOV.U32 R3, RZ, RZ, c[0x0][0x19c] ;  /* 0x00006700ff037624 */ /* 0x000fe200078e00ff */
[-C--:B------:R-:W-:Y:S02]  /*5150*/  LEA R7, P1, R4, R5.reuse, 0x5 ;  /* 0x0000000504077211 */ /* 0x080fe400078228ff */
[C---:B------:R-:W-:Y:S02]  /*5160*/  IADD3 R5, P2, R104.reuse, R5, RZ ;  /* 0x0000000568057210 */ /* 0x040fe40007f5e0ff */
[----:B------:R-:W-:Y:S02]  /*5170*/  IADD3 R7, P0, R104, R7, RZ ;  /* 0x0000000768077210 */ /* 0x000fe40007f1e0ff */
[----:B------:R-:W-:Y:S01]  /*5180*/  LEA.HI.X R4, R4, R6, R3, 0x5, P1 ;  /* 0x0000000604047211 */ /* 0x000fe200008f2c03 */
[----:B------:R-:W-:Y:S01]  /*5190*/  IMAD.X R6, R103, 0x1, R6, P2 ;  /* 0x0000000167067824 */ /* 0x000fe200010e0606 */
[----:B------:R-:W-:-:S03]  /*51a0*/  LEA R136, P1, R5, c[0x0][0x168], 0x1 ;  /* 0x00005a0005887a11 */ /* 0x000fc600078208ff */
[----:B------:R-:W-:Y:S01]  /*51b0*/  IMAD.X R4, R103, 0x1, R4, P0 ;  /* 0x0000000167047824 */ /* 0x000fe200000e0604 */
        /* <DEDUP_REMOVED lines=13> */
.L_x_5046:
[----:B------:R-:W-:Y:S01]  /*5290*/  FMNMX.FTZ R5, R2, R32, !PT ;  /* 0x0000002002057209 */ /* 0x000fe20007810000 */
[----:B------:R-:W-:Y:S01]  /*52a0*/  LDSM.16.MT88.4 R24, [R118+0x7000] ;  /* 0x007000007618783b */ /* 0x000fe20000004200 */
[----:B------:R-:W-:-:S02]  /*52b0*/  FMNMX.FTZ R3, R0, R34, !PT ;  /* 0x0000002200037209 */ /* 0x000fc40007810000 */
[----:B------:R-:W-:Y:S01]  /*52c0*/  FMNMX.FTZ R5, R86, R5, !PT ;  /* 0x0000000556057209 */ /* 0x000fe20007810000 */
[----:B-1----:R-:W-:Y:S01]  /*52d0*/  LDSM.16.MT88.4 R8, [R118+0x6000] ;  /* 0x006000007608783b */ /* 0x002fe20000004200 */
        /* <DEDUP_REMOVED lines=54> */
[--C-:B------:R-:W-:Y:S01]  /*5640*/  FFMA.FTZ R3, R84, c[0x0][0x23c], -R101.reuse ;  /* 0x00008f0054037a23 */ /* 0x100fe20000010865 */
[----:B------:R-:W1:Y:S01]  /*5650*/  LDSM.16.MT88.4 R32, [R116+0x7000] ;  /* 0x007000007420783b */ /* 0x000e620000004200 */
[----:B------:R-:W-:Y:S01]  /*5660*/  FMUL.FTZ R99, R4, c[0x0][0x23c] ;  /* 0x00008f0004637a20 */ /* 0x000fe20000410000 */
[----:B------:R-:W-:Y:S01]  /*5670*/  MUFU.EX2 R97, R97 ;  /* 0x0000006100617308 */ /* 0x000fe20000000800 */
[--C-:B------:R-:W-:Y:S02]  /*5680*/  FFMA.FTZ R93, R28, c[0x0][0x23c], -R101.reuse ;  /* 0x00008f001c5d7a23 */ /* 0x100fe40000010865 */
[----:B------:R-:W-:Y:S02]  /*5690*/  FFMA.FTZ R30, R30, c[0x0][0x23c], -R101 ;  /* 0x00008f001e1e7a23 */ /* 0x000fe40000010865 */
[----:B------:R-:W-:Y:S02]  /*56a0*/  FMUL.FTZ R12, R12, c[0x0][0x23c] ;  /* 0x00008f000c0c7a20 */ /* 0x000fe40000410000 */
[----:B------:R-:W-:Y:S01]  /*56b0*/  FFMA.FTZ R109, R108, c[0x0][0x23c], -R103 ;  /* 0x00008f006c6d7a23 */ /* 0x000fe20000010867 */
[----:B------:R-:W2:Y:S01]  /*56c0*/  MUFU.EX2 R92, R92 ;  /* 0x0000005c005c7308 */ /* 0x000ea20000000800 */
[----:B------:R-:W-:-:S02]  /*56d0*/  FFMA.FTZ R115, R140, c[0x0][0x23c], -R101 ;  /* 0x00008f008c737a23 */ /* 0x000fc40000010865 */
[--C-:B------:R-:W-:Y:S02]  /*56e0*/  FFMA.FTZ R108, R158, c[0x0][0x23c], -R103.reuse ;  /* 0x00008f009e6c7a23 */ /* 0x100fe40000010867 */
[--C-:B------:R-:W-:Y:S02]  /*56f0*/  FFMA.FTZ R104, R160, c[0x0][0x23c], -R103.reuse ;  /* 0x00008f00a0687a23 */ /* 0x100fe40000010867 */
[----:B------:R-:W-:Y:S01]  /*5700*/  FFMA.FTZ R111, R156, c[0x0][0x23c], -R103 ;  /* 0x00008f009c6f7a23 */ /* 0x000fe20000010867 */
[----:B------:R-:W3:Y:S01]  /*5710*/  MUFU.EX2 R88, R88 ;  /* 0x0000005800587308 */ /* 0x000ee20000000800 */
[--C-:B------:R-:W-:Y:S02]  /*5720*/  FFMA.FTZ R148, R148, c[0x0][0x23c], -R101.reuse ;  /* 0x00008f0094947a23 */ /* 0x100fe40000010865 */
[--C-:B------:R-:W-:Y:S02]  /*5730*/  FFMA.FTZ R140, R152, c[0x0][0x23c], -R101.reuse ;  /* 0x00008f00988c7a23 */ /* 0x100fe40000010865 */
[----:B------:R-:W-:-:S02]  /*5740*/  FFMA.FTZ R113, R154, c[0x0][0x23c], -R101 ;  /* 0x00008f009a717a23 */ /* 0x000fc40000010865 */
[----:B------:R-:W-:Y:S01]  /*5750*/  FFMA.FTZ R141, R142, c[0x0][0x23c], -R103 ;  /* 0x00008f008e8d7a23 */ /* 0x000fe20000010867 */
[----:B------:R-:W-:Y:S01]  /*5760*/  MUFU.EX2 R96, R96 ;  /* 0x0000006000607308 */ /* 0x000fe20000000800 */
[----:B--2---:R-:W-:Y:S01]  /*5770*/  F2FP.BF16.PACK_AB R84, R92, R97 ;  /* 0x000000615c54723e */ /* 0x004fe200000010ff */
[----:B------:R-:W-:Y:S02]  /*5780*/  FFMA.FTZ R145, R110, c[0x0][0x23c], -R101 ;  /* 0x00008f006e917a23 */ /* 0x000fe40000010865 */
[--C-:B------:R-:W-:Y:S02]  /*5790*/  FFMA.FTZ R142, R146, c[0x0][0x23c], -R103.reuse ;  /* 0x00008f00928e7a23 */ /* 0x100fe40000010867 */
[--C-:B------:R-:W-:Y:S02]  /*57a0*/  FFMA.FTZ R135, R150, c[0x0][0x23c], -R103.reuse ;  /* 0x00008f0096877a23 */ /* 0x100fe40000010867 */
[----:B------:R-:W2:Y:S01]  /*57b0*/  MUFU.EX2 R3, R3 ;  /* 0x0000000300037308 */ /* 0x000ea20000000800 */
[----:B---3--:R-:W-:Y:S01]  /*57c0*/  F2FP.BF16.PACK_AB R86, R88, R89 ;  /* 0x000000595856723e */ /* 0x008fe200000010ff */
[----:B------:R-:W-:-:S02]  /*57d0*/  FFMA.FTZ R144, R144, c[0x0][0x23c], -R103 ;  /* 0x00008f0090907a23 */ /* 0x000fc40000010867 */
[--C-:B------:R-:W-:Y:S02]  /*57e0*/  FFMA.FTZ R134, R134, c[0x0][0x23c], -R101.reuse ;  /* 0x00008f0086867a23 */ /* 0x100fe40000010865 */
[--C-:B------:R-:W-:Y:S02]  /*57f0*/  FFMA.FTZ R110, R112, c[0x0][0x23c], -R101.reuse ;  /* 0x00008f00706e7a23 */ /* 0x100fe40000010865 */
[----:B------:R-:W-:Y:S01]  /*5800*/  MUFU.EX2 R2, R30 ;  /* 0x0000001e00027308 */ /* 0x000fe20000000800 */
[----:B------:R-:W-:Y:S02]  /*5810*/  FFMA.FTZ R143, R114, c[0x0][0x23c], -R101 ;  /* 0x00008f00728f7a23 */ /* 0x000fe40000010865 */
[--C-:B------:R-:W-:Y:S02]  /*5820*/  FFMA.FTZ R105, R105, c[0x0][0x23c], -R103.reuse ;  /* 0x00008f0069697a23 */ /* 0x100fe40000010867 */
[--C-:B------:R-:W-:Y:S02]  /*5830*/  FFMA.FTZ R106, R106, c[0x0][0x23c], -R103.reuse ;  /* 0x00008f006a6a7a23 */ /* 0x100fe40000010867 */
[--C-:B------:R-:W-:Y:S01]  /*5840*/  FFMA.FTZ R107, R107, c[0x0][0x23c], -R103.reuse ;  /* 0x00008f006b6b7a23 */ /* 0x100fe20000010867 */
[----:B------:R-:W3:Y:S01]  /*5850*/  MUFU.EX2 R0, R12 ;  /* 0x0000000c00007308 */ /* 0x000ee20000000800 */
[----:B--2---:R-:W-:Y:S01]  /*5860*/  F2FP.BF16.PACK_AB R85, R3, R96 ;  /* 0x000000600355723e */ /* 0x004fe200000010ff */
[----:B------:R-:W-:-:S02]  /*5870*/  FFMA.FTZ R102, R102, c[0x0][0x23c], -R103 ;  /* 0x00008f0066667a23 */ /* 0x000fc40000010867 */
[--C-:B------:R-:W-:Y:S02]  /*5880*/  FFMA.FTZ R103, R94, c[0x0][0x23c], -R101.reuse ;  /* 0x00008f005e677a23 */ /* 0x100fe40000010865 */
[--C-:B------:R-:W-:Y:S02]  /*5890*/  FFMA.FTZ R94, R95, c[0x0][0x23c], -R101.reuse ;  /* 0x00008f005f5e7a23 */ /* 0x100fe40000010865 */
[----:B------:R-:W2:Y:S01]  /*58a0*/  MUFU.EX2 R99, R99 ;  /* 0x0000006300637308 */ /* 0x000ea20000000800 */
[--C-:B------:R-:W-:Y:S02]  /*58b0*/  FFMA.FTZ R100, R100, c[0x0][0x23c], -R101.reuse ;  /* 0x00008f0064647a23 */ /* 0x100fe40000010865 */
[----:B------:R-:W-:-:S05]  /*58c0*/  FFMA.FTZ R95, R98, c[0x0][0x23c], -R101 ;  /* 0x00008f00625f7a23 */ /* 0x000fca0000010865 */
[----:B------:R-:W4:Y:S01]  /*58d0*/  MUFU.EX2 R93, R93 ;  /* 0x0000005d005d7308 */ /* 0x000f220000000800 */
[-C--:B---3--:R-:W-:Y:S02]  /*58e0*/  FMUL.FTZ R20, R52, R0.reuse ;  /* 0x0000000034147220 */ /* 0x088fe40000410000 */
[-C--:B------:R-:W-:Y:S02]  /*58f0*/  FMUL.FTZ R21, R53, R0.reuse ;  /* 0x0000000035157220 */ /* 0x080fe40000410000 */
[-C--:B------:R-:W-:Y:S02]  /*5900*/  FMUL.FTZ R56, R56, R0.reuse ;  /* 0x0000000038387220 */ /* 0x080fe40000410000 */
[----:B------:R-:W-:Y:S01]  /*5910*/  FMUL.FTZ R57, R57, R0 ;  /* 0x0000000039397220 */ /* 0x000fe20000410000 */
[----:B------:R-:W-:Y:S01]  /*5920*/  MUFU.EX2 R109, R109 ;  /* 0x0000006d006d7308 */ /* 0x000fe20000000800 */
[-C--:B--2---:R-:W-:Y:S02]  /*5930*/  FMUL.FTZ R22, R54, R99.reuse ;  /* 0x0000006336167220 */ /* 0x084fe40000410000 */
[----:B------:R-:W-:-:S02]  /*5940*/  FMUL.FTZ R23, R55, R99 ;  /* 0x0000006337177220 */ /* 0x000fc40000410000 */
[-C--:B------:R-:W-:Y:S02]  /*5950*/  FMUL.FTZ R58, R58, R99.reuse ;  /* 0x000000633a3a7220 */ /* 0x080fe40000410000 */
[-C--:B------:R-:W-:Y:S01]  /*5960*/  FMUL.FTZ R59, R59, R99.reuse ;  /* 0x000000633b3b7220 */ /* 0x080fe20000410000 */
[----:B----4-:R-:W-:Y:S01]  /*5970*/  F2FP.BF16.PACK_AB R87, R93, R2 ;  /* 0x000000025d57723e */ /* 0x010fe200000010ff */
[-C--:B------:R-:W-:Y:S01]  /*5980*/  FMUL.FTZ R4, R36, R0.reuse ;  /* 0x0000000024047220 */ /* 0x080fe20000410000 */
[----:B------:R-:W2:Y:S01]  /*5990*/  MUFU.EX2 R108, R108 ;  /* 0x0000006c006c7308 */ /* 0x000ea20000000800 */
        /* <DEDUP_REMOVED lines=9> */
[----:B------:R-:W3:Y:S01]  /*5a30*/  LDSM.16.MT88.4 R56, [R118+0x6400] ;  /* 0x006400007638783b */ /* 0x000ee20000004200 */
[----:B------:R-:W-:Y:S01]  /*5a40*/  FMUL.FTZ R43, R43, R99 ;  /* 0x000000632b2b7220 */ /* 0x000fe20000410000 */
[----:B--2---:R-:W-:Y:S01]  /*5a50*/  F2FP.BF16.PACK_AB R52, R108, R109 ;  /* 0x0000006d6c34723e */ /* 0x004fe200000010ff */
[----:B------:R-:W2:Y:S01]  /*5a60*/  MUFU.EX2 R111, R111 ;  /* 0x0000006f006f7308 */ /* 0x000ea20000000800 */
        /* <DEDUP_REMOVED lines=8> */
[C---:B------:R-:W-:Y:S01]  /*5af0*/  HMMA.16816.F32.BF16 R8, R84.reuse, R10, R40 ;  /* 0x0000000a5408723c */ /* 0x040fe20000041828 */
[-C--:B------:R-:W-:Y:S01]  /*5b00*/  FMUL.FTZ R30, R62, R99.reuse ;  /* 0x000000633e1e7220 */ /* 0x080fe20000410000 */
[----:B------:R-:W4:Y:S01]  /*5b10*/  LDSM.16.MT88.4 R40, [R118+0x8000] ;  /* 0x008000007628783b */ /* 0x000f220000004200 */
[-C--:B------:R-:W-:Y:S01]  /*5b20*/  FMUL.FTZ R31, R63, R99.reuse ;  /* 0x000000633f1f7220 */ /* 0x080fe20000410000 */
[----:B------:R-:W5:Y:S01]  /*5b30*/  MUFU.EX2 R115, R115 ;  /* 0x0000007300737308 */ /* 0x000f620000000800 */
[----:B--2---:R-:W-:Y:S01]  /*5b40*/  F2FP.BF16.PACK_AB R54, R111, R104 ;  /* 0x000000686f36723e */ /* 0x004fe200000010ff */
[-C--:B------:R-:W-:Y:S01]  /*5b50*/  FMUL.FTZ R48, R48, R0.reuse ;  /* 0x0000000030307220 */ /* 0x080fe20000410000 */
[----:B------:R-:W-:Y:S01]  /*5b60*/  LDSM.16.MT88.4 R60, [R116+0x7400] ;  /* 0x00740000743c783b */ /* 0x000fe20000004200 */
[----:B------:R-:W-:Y:S01]  /*5b70*/  FMUL.FTZ R49, R49, R0 ;  /* 0x0000000031317220 */ /* 0x000fe20000410000 */
[----:B------:R-:W-:Y:S01]  /*5b80*/  HMMA.16816.F32.BF16 R12, R84, R16, R12 ;  /* 0x00000010540c723c */ /* 0x000fe2000004180c */
[----:B------:R-:W-:-:S02]  /*5b90*/  FMUL.FTZ R50, R50, R99 ;  /* 0x0000006332327220 */ /* 0x000fc40000410000 */
[----:B------:R-:W-:Y:S01]  /*5ba0*/  MUFU.EX2 R140, R140 ;  /* 0x0000008c008c7308 */ /* 0x000fe20000000800 */
[-C--:B------:R-:W-:Y:S02]  /*5bb0*/  FMUL.FTZ R51, R51, R99.reuse ;  /* 0x0000006333337220 */ /* 0x080fe40000410000 */
[-C--:B------:R-:W-:Y:S02]  /*5bc0*/  FMUL.FTZ R64, R64, R0.reuse ;  /* 0x0000000040407220 */ /* 0x080fe40000410000 */
[----:B------:R-:W-:Y:S01]  /*5bd0*/  FMUL.FTZ R65, R65, R0 ;  /* 0x0000000041417220 */ /* 0x000fe20000410000 */
[----:B-1----:R-:W-:Y:S01]  /*5be0*/  HMMA.16816.F32.BF16 R28, R84, R32, R28 ;  /* 0x00000020541c723c */ /* 0x002fe2000004181c */
[-C--:B------:R-:W-:Y:S01]  /*5bf0*/  FMUL.FTZ R66, R66, R99.reuse ;  /* 0x0000006342427220 */ /* 0x080fe20000410000 */
[----:B------:R-:W1:Y:S01]  /*5c00*/  MUFU.EX2 R113, R113 ;  /* 0x0000007100717308 */ /* 0x000e620000000800 */
[----:B-----5:R-:W-:Y:S01]  /*5c10*/  F2FP.BF16.PACK_AB R53, R115, R148 ;  /* 0x000000947335723e */ /* 0x020fe200000010ff */
[----:B------:R-:W-:-:S02]  /*5c20*/  FMUL.FTZ R67, R67, R99 ;  /* 0x0000006343437220 */ /* 0x000fc40000410000 */
[-C--:B------:R-:W-:Y:S02]  /*5c30*/  FMUL.FTZ R44, R76, R0.reuse ;  /* 0x000000004c2c7220 */ /* 0x080fe40000410000 */
[C---:B------:R-:W-:Y:S01]  /*5c40*/  HMMA.16816.F32.BF16 R16, R84.reuse, R18, R48 ;  /* 0x000000125410723c */ /* 0x040fe20000041830 */
[----:B------:R-:W2:Y:S01]  /*5c50*/  LDSM.16.MT88.4 R48, [R116+0x8000] ;  /* 0x008000007430783b */ /* 0x000ea20000004200 */
[----:B------:R-:W-:Y:S01]  /*5c60*/  FMUL.FTZ R45, R77, R0 ;  /* 0x000000004d2d7220 */ /* 0x000fe20000410000 */
[----:B------:R-:W-:Y:S01]  /*5c70*/  MUFU.EX2 R141, R141 ;  /* 0x0000008d008d7308 */ /* 0x000fe20000000800 */
[-C--:B------:R-:W-:Y:S02]  /*5c80*/  FMUL.FTZ R46, R78, R99.reuse ;  /* 0x000000634e2e7220 */ /* 0x080fe40000410000 */
[----:B------:R-:W-:Y:S02]  /*5c90*/  FMUL.FTZ R47, R79, R99 ;  /* 0x000000634f2f7220 */ /* 0x000fe40000410000 */
[----:B------:R-:W-:Y:S01]  /*5ca0*/  HMMA.16816.F32.BF16 R32, R84, R34, R64 ;  /* 0x000000225420723c */ /* 0x000fe20000041840 */
[----:B------:R-:W5:Y:S01]  /*5cb0*/  LDSM.16.MT88.4 R64, [R116+0x6400] ;  /* 0x006400007440783b */ /* 0x000f620000004200 */
[----:B-1----:R-:W-:Y:S01]  /*5cc0*/  F2FP.BF16.PACK_AB R55, R113, R140 ;  /* 0x0000008c7137723e */ /* 0x002fe200000010ff */
[-C--:B------:R-:W-:Y:S01]  /*5cd0*/  FMUL.FTZ R80, R80, R0.reuse ;  /* 0x0000000050507220 */ /* 0x080fe20000410000 */
[----:B------:R-:W-:Y:S01]  /*5ce0*/  MUFU.EX2 R142, R142 ;  /* 0x0000008e008e7308 */ /* 0x000fe20000000800 */
[----:B------:R-:W-:-:S02]  /*5cf0*/  FMUL.FTZ R81, R81, R0 ;  /* 0x0000000051517220 */ /* 0x000fc40000410000 */
[-C--:B------:R-:W-:Y:S02]  /*5d00*/  FMUL.FTZ R82, R82, R99.reuse ;  /* 0x0000006352527220 */ /* 0x080fe40000410000 */
[C---:B---3--:R-:W-:Y:S01]  /*5d10*/  HMMA.16816.F32.BF16 R4, R52.reuse, R56, R4 ;  /* 0x000000383404723c */ /* 0x048fe20000041804 */
[-C--:B------:R-:W-:Y:S02]  /*5d20*/  FMUL.FTZ R83, R83, R99.reuse ;  /* 0x0000006353537220 */ /* 0x080fe40000410000 */
[-C--:B------:R-:W-:Y:S01]  /*5d30*/  FMUL.FTZ R36, R68, R0.reuse ;  /* 0x0000000044247220 */ /* 0x080fe20000410000 */
[----:B------:R-:W-:Y:S01]  /*5d40*/  MUFU.EX2 R135, R135 ;  /* 0x0000008700877308 */ /* 0x000fe20000000800 */
[----:B------:R-:W-:Y:S02]  /*5d50*/  FMUL.FTZ R37, R69, R0 ;  /* 0x0000000045257220 */ /* 0x000fe40000410000 */
[-C--:B------:R-:W-:Y:S01]  /*5d60*/  FMUL.FTZ R38, R70, R99.reuse ;  /* 0x0000006346267220 */ /* 0x080fe20000410000 */
[----:B------:R-:W-:Y:S01]  /*5d70*/  HMMA.16816.F32.BF16 R8, R52, R58, R8 ;  /* 0x0000003a3408723c */ /* 0x000fe20000041808 */
[----:B------:R-:W1:Y:S01]  /*5d80*/  LDSM.16.MT88.4 R56, [R118+0x7400] ;  /* 0x007400007638783b */ /* 0x000e620000004200 */
[----:B------:R-:W-:-:S02]  /*5d90*/  FMUL.FTZ R39, R71, R99 ;  /* 0x0000006347277220 */ /* 0x000fc40000410000 */
[-C--:B------:R-:W-:Y:S01]  /*5da0*/  FMUL.FTZ R72, R72, R0.reuse ;  /* 0x0000000048487220 */ /* 0x080fe20000410000 */
[----:B------:R-:W-:Y:S01]  /*5db0*/  MUFU.EX2 R144, R144 ;  /* 0x0000009000907308 */ /* 0x000fe20000000800 */
[-C--:B------:R-:W-:Y:S02]  /*5dc0*/  FMUL.FTZ R73, R73, R0.reuse ;  /* 0x0000000049497220 */ /* 0x080fe40000410000 */
[-C--:B------:R-:W-:Y:S01]  /*5dd0*/  FMUL.FTZ R74, R74, R99.reuse ;  /* 0x000000634a4a7220 */ /* 0x080fe20000410000 */
[----:B----4-:R-:W-:Y:S01]  /*5de0*/  HMMA.16816.F32.BF16 R36, R84, R40, R36 ;  /* 0x000000285424723c */ /* 0x010fe20000041824 */
[-C--:B------:R-:W-:Y:S02]  /*5df0*/  FMUL.FTZ R75, R75, R99.reuse ;  /* 0x000000634b4b7220 */ /* 0x080fe40000410000 */
[----:B------:R-:W-:Y:S01]  /*5e00*/  FFMA.FTZ R97, R139, R0, R97 ;  /* 0x000000008b617223 */ /* 0x000fe20000010061 */
[----:B------:R-:W-:Y:S01]  /*5e10*/  MUFU.EX2 R134, R134 ;  /* 0x0000008600867308 */ /* 0x000fe20000000800 */
[----:B------:R-:W-:-:S02]  /*5e20*/  FFMA.FTZ R96, R138, R99, R96 ;  /* 0x000000638a607223 */ /* 0x000fc40000010060 */
[----:B------:R-:W-:Y:S01]  /*5e30*/  FADD.FTZ R92, R92, R97 ;  /* 0x000000615c5c7221 */ /* 0x000fe20000010000 */
[----:B--2---:R-:W-:Y:S01]  /*5e40*/  HMMA.16816.F32.BF16 R44, R84, R48, R44 ;  /* 0x00000030542c723c */ /* 0x004fe2000004182c */
[----:B------:R-:W-:Y:S02]  /*5e50*/  FADD.FTZ R3, R3, R96 ;  /* 0x0000006003037221 */ /* 0x000fe40000010000 */
[----:B------:R-:W-:Y:S01]  /*5e60*/  FADD.FTZ R89, R89, R92 ;  /* 0x0000005c59597221 */ /* 0x000fe20000010000 */
[----:B------:R-:W-:Y:S01]  /*5e70*/  MUFU.EX2 R145, R145 ;  /* 0x0000009100917308 */ /* 0x000fe20000000800 */
[----:B------:R-:W-:Y:S02]  /*5e80*/  FADD.FTZ R2, R2, R3 ;  /* 0x0000000302027221 */ /* 0x000fe40000010000 */
[----:B------:R-:W-:Y:S01]  /*5e90*/  FADD.FTZ R88, R88, R89 ;  /* 0x0000005958587221 */ /* 0x000fe20000010000 */
[----:B-----5:R-:W-:Y:S01]  /*5ea0*/  HMMA.16816.F32.BF16 R12, R52, R64, R12 ;  /* 0x00000040340c723c */ /* 0x020fe2000004180c */
[----:B------:R-:W-:Y:S01]  /*5eb0*/  FADD.FTZ R93, R93, R2 ;  /* 0x000000025d5d7221 */ /* 0x000fe20000010000 */
[----:B------:R-:W-:Y:S01]  /*5ec0*/  MOV R2, R91 ;  /* 0x0000005b00027202 */ /* 0x000fe20000000f00 */
[----:B------:R-:W-:Y:S01]  /*5ed0*/  FADD.FTZ R3, R109, R88 ;  /* 0x000000586d037221 */ /* 0x000fe20000010000 */
[----:B------:R-:W-:Y:S01]  /*5ee0*/  MUFU.EX2 R110, R110 ;  /* 0x0000006e006e7308 */ /* 0x000fe20000000800 */
[----:B------:R-:W-:-:S02]  /*5ef0*/  FADD.FTZ R148, R148, R93 ;  /* 0x0000005d94947221 */ /* 0x000fc40000010000 */
[----:B------:R-:W-:Y:S01]  /*5f00*/  FADD.FTZ R3, R108, R3 ;  /* 0x000000036c037221 */ /* 0x000fe20000010000 */
[C---:B------:R-:W-:Y:S01]  /*5f10*/  HMMA.16816.F32.BF16 R16, R52.reuse, R66, R16 ;  /* 0x000000423410723c */ /* 0x040fe20000041810 */
[----:B------:R-:W2:Y:S01]  /*5f20*/  LDSM.16.MT88.4 R64, [R118+0x8400] ;  /* 0x008400007640783b */ /* 0x000ea20000004200 */
[----:B------:R-:W-:Y:S02]  /*5f30*/  FADD.FTZ R115, R115, R148 ;  /* 0x0000009473737221 */ /* 0x000fe40000010000 */
[----:B------:R-:W-:Y:S01]  /*5f40*/  MUFU.EX2 R143, R143 ;  /* 0x0000008f008f7308 */ /* 0x000fe20000000800 */
[----:B------:R-:W-:Y:S02]  /*5f50*/  FADD.FTZ R0, R104, R3 ;  /* 0x0000000368007221 */ /* 0x000fe40000010000 */
[----:B------:R-:W-:Y:S01]  /*5f60*/  FADD.FTZ R140, R140, R115 ;  /* 0x000000738c8c7221 */ /* 0x000fe20000010000 */
[----:B-1----:R-:W-:Y:S01]  /*5f70*/  HMMA.16816.F32.BF16 R20, R52, R56, R20 ;  /* 0x000000383414723c */ /* 0x002fe20000041814 */
[----:B------:R-:W-:-:S02]  /*5f80*/  FADD.FTZ R0, R111, R0 ;  /* 0x000000006f007221 */ /* 0x000fc40000010000 */
[----:B------:R-:W-:Y:S01]  /*5f90*/  FADD.FTZ R113, R113, R140 ;  /* 0x0000008c71717221 */ /* 0x000fe20000010000 */
[----:B------:R-:W-:Y:S04]  /*5fa0*/  MUFU.EX2 R105, R105 ;  /* 0x0000006900697308 */ /* 0x000fe80000000800 */
[----:B------:R-:W-:Y:S01]  /*5fb0*/  HMMA.16816.F32.BF16 R24, R52, R58, R24 ;  /* 0x0000003a3418723c */ /* 0x000fe20000041818 */
[----:B------:R-:W1:Y:S03]  /*5fc0*/  LDSM.16.MT88.4 R56, [R116+0x8400] ;  /* 0x008400007438783b */ /* 0x000e660000004200 */
[----:B------:R-:W3:Y:S04]  /*5fd0*/  MUFU.EX2 R106, R106 ;  /* 0x0000006a006a7308 */ /* 0x000ee80000000800 */
[C---:B------:R-:W-:Y:S01]  /*5fe0*/  HMMA.16816.F32.BF16 R48, R84.reuse, R50, R80 ;  /* 0x000000325430723c */ /* 0x040fe20000041850 */
[----:B------:R-:W-:Y:S03]  /*5ff0*/  LDSM.16.MT88.4 R80, [R116+0x8800] ;  /* 0x008800007450783b */ /* 0x000fe60000004200 */
[----:B------:R-:W-:Y:S04]  /*6000*/  MUFU.EX2 R107, R107 ;  /* 0x0000006b006b7308 */ /* 0x000fe80000000800 */
[----:B------:R-:W-:Y:S01]  /*6010*/  HMMA.16816.F32.BF16 R40, R84, R42, R72 ;  /* 0x0000002a5428723c */ /* 0x000fe20000041848 */
[----:B------:R-:W4:Y:S03]  /*6020*/  LDSM.16.MT88.4 R72, [R118+0x8800] ;  /* 0x008800007648783b */ /* 0x000f260000004200 */
[----:B------:R-:W5:Y:S03]  /*6030*/  MUFU.EX2 R102, R102 ;  /* 0x0000006600667308 */ /* 0x000f660000000800 */
[----:B---3--:R-:W-:Y:S01]  /*6040*/  F2FP.BF16.PACK_AB R84, R106, R105 ;  /* 0x000000696a54723e */ /* 0x008fe200000010ff */
[C---:B------:R-:W-:Y:S04]  /*6050*/  HMMA.16816.F32.BF16 R28, R52.reuse, R60, R28 ;  /* 0x0000003c341c723c */ /* 0x040fe8000004181c */
[----:B------:R-:W-:Y:S04]  /*6060*/  MUFU.EX2 R100, R100 ;  /* 0x0000006400647308 */ /* 0x000fe80000000800 */
[----:B--2---:R-:W-:Y:S04]  /*6070*/  HMMA.16816.F32.BF16 R36, R52, R64, R36 ;  /* 0x000000403424723c */ /* 0x004fe80000041824 */
[----:B------:R-:W2:Y:S01]  /*6080*/  MUFU.EX2 R103, R103 ;  /* 0x0000006700677308 */ /* 0x000ea20000000800 */
[----:B-----5:R-:W-:-:S03]  /*6090*/  F2FP.BF16.PACK_AB R86, R102, R107 ;  /* 0x0000006b6656723e */ /* 0x020fc600000010ff */
[C---:B------:R-:W-:Y:S01]  /*60a0*/  HMMA.16816.F32.BF16 R40, R52.reuse, R66, R40 ;  /* 0x000000423428723c */ /* 0x040fe20000041828 */
[----:B------:R-:W-:Y:S03]  /*60b0*/  LDSM.16.MT88.4 R64, [R116+0x6800] ;  /* 0x006800007440783b */ /* 0x000fe60000004200 */
[----:B------:R-:W-:Y:S04]  /*60c0*/  MUFU.EX2 R94, R94 ;  /* 0x0000005e005e7308 */ /* 0x000fe80000000800 */
[----:B-1----:R-:W-:Y:S04]  /*60d0*/  HMMA.16816.F32.BF16 R44, R52, R56, R44 ;  /* 0x00000038342c723c */ /* 0x002fe8000004182c */
[----:B------:R-:W1:Y:S01]  /*60e0*/  MUFU.EX2 R95, R95 ;  /* 0x0000005f005f7308 */ /* 0x000e620000000800 */
[----:B--2---:R-:W-:-:S03]  /*60f0*/  F2FP.BF16.PACK_AB R85, R103, R100 ;  /* 0x000000646755723e */ /* 0x004fc600000010ff */
[C---:B------:R-:W-:Y:S01]  /*6100*/  HMMA.16816.F32.BF16 R48, R52.reuse, R58, R48 ;  /* 0x0000003a3430723c */ /* 0x040fe20000041830 */
[----:B------:R-:W2:Y:S07]  /*6110*/  LDSM.16.MT88.4 R56, [R118+0x6800] ;  /* 0x006800007638783b */ /* 0x000eae0000004200 */
        /* <DEDUP_REMOVED lines=12> */
[----:B------:R-:W-:Y:S02]  /*61e0*/  FADD.FTZ R135, R135, R142 ;  /* 0x0000008e87877221 */ /* 0x000fe40000010000 */
[----:B------:R-:W-:-:S02]  /*61f0*/  FADD.FTZ R110, R110, R145 ;  /* 0x000000916e6e7221 */ /* 0x000fc40000010000 */
[C---:B----4-:R-:W-:Y:S01]  /*6200*/  HMMA.16816.F32.BF16 R68, R52.reuse, R72, R36 ;  /* 0x000000483444723c */ /* 0x050fe20000041824 */
        /* <DEDUP_REMOVED lines=9> */
[----:B--2---:R-:W-:Y:S01]  /*62a0*/  HMMA.16816.F32.BF16 R4, R52, R56, R4 ;  /* 0x000000383404723c */ /* 0x004fe20000041804 */
[----:B------:R-:W-:Y:S02]  /*62b0*/  FADD.FTZ R94, R94, R103 ;  /* 0x000000675e5e7221 */ /* 0x000fe40000010000 */
[----:B------:R-:W-:Y:S02]  /*62c0*/  FADD.FTZ R139, R102, R107 ;  /* 0x0000006b668b7221 */ /* 0x000fe40000010000 */
[----:B------:R-:W-:-:S03]  /*62d0*/  FADD.FTZ R138, R95, R94 ;  /* 0x0000005e5f8a7221 */ /* 0x000fc60000010000 */
[C---:B------:R-:W-:Y:S01]  /*62e0*/  HMMA.16816.F32.BF16 R8, R52.reuse, R58, R8 ;  /* 0x0000003a3408723c */ /* 0x040fe20000041808 */
[----:B------:R-:W2:Y:S07]  /*62f0*/  LDSM.16.MT88.4 R56, [R116+0x7800] ;  /* 0x007800007438783b */ /* 0x000eae0000004200 */
[C---:B------:R-:W-:Y:S08]  /*6300*/  HMMA.16816.F32.BF16 R76, R52.reuse, R80, R44 ;  /* 0x00000050344c723c */ /* 0x040ff0000004182c */
[C---:B------:R-:W-:Y:S08]  /*6310*/  HMMA.16816.F32.BF16 R12, R52.reuse, R64, R12 ;  /* 0x00000040340c723c */ /* 0x040ff0000004180c */
[C---:B------:R-:W-:Y:S01]  /*6320*/  HMMA.16816.F32.BF16 R16, R52.reuse, R66, R16 ;  /* 0x000000423410723c */ /* 0x040fe20000041810 */
[----:B------:R-:W-:Y:S07]  /*6330*/  LDSM.16.MT88.4 R64, [R116+0x7c00] ;  /* 0x007c00007440783b */ /* 0x000fee0000004200 */
[----:B------:R-:W-:Y:S01]  /*6340*/  HMMA.16816.F32.BF16 R80, R52, R82, R48 ;  /* 0x000000523450723c */ /* 0x000fe20000041830 */
[----:B------:R-:W3:Y:S07]  /*6350*/  LDSM.16.MT88.4 R48, [R116+0x6c00] ;  /* 0x006c00007430783b */ /* 0x000eee0000004200 */
[----:B-1----:R-:W-:Y:S01]  /*6360*/  HMMA.16816.F32.BF16 R36, R84, R40, R4 ;  /* 0x000000285424723c */ /* 0x002fe20000041804 */
[----:B------:R-:W-:Y:S07]  /*6370*/  LDSM.16.MT88.4 R4, [R116+0x8c00] ;  /* 0x008c00007404783b */ /* 0x000fee0000004200 */
[C---:B--2---:R-:W-:Y:S08]  /*6380*/  HMMA.16816.F32.BF16 R28, R52.reuse, R56, R28 ;  /* 0x00000038341c723c */ /* 0x044ff0000004181c */
[----:B------:R-:W-:Y:S01]  /*6390*/  HMMA.16816.F32.BF16 R32, R52, R58, R32 ;  /* 0x0000003a3420723c */ /* 0x000fe20000041820 */
[----:B------:R-:W1:Y:S07]  /*63a0*/  LDSM.16.MT88.4 R56, [R118+0x7c00] ;  /* 0x007c00007638783b */ /* 0x000e6e0000004200 */
[----:B------:R-:W-:Y:S01]  /*63b0*/  HMMA.16816.F32.BF16 R40, R84, R42, R8 ;  /* 0x0000002a5428723c */ /* 0x000fe20000041808 */
[----:B------:R-:W2:Y:S07]  /*63c0*/  LDSM.16.MT88.4 R8, [R118+0x8c00] ;  /* 0x008c00007608783b */ /* 0x000eae0000004200 */
[C---:B------:R-:W-:Y:S08]  /*63d0*/  HMMA.16816.F32.BF16 R20, R52.reuse, R60, R20 ;  /* 0x0000003c3414723c */ /* 0x040ff00000041814 */
[----:B------:R-:W-:Y:S08]  /*63e0*/  HMMA.16816.F32.BF16 R24, R52, R62, R24 ;  /* 0x0000003e3418723c */ /* 0x000ff00000041818 */
[C---:B---3--:R-:W-:Y:S08]  /*63f0*/  HMMA.16816.F32.BF16 R44, R84.reuse, R48, R12 ;  /* 0x00000030542c723c */ /* 0x048ff0000004180c */
[C---:B------:R-:W-:Y:S08]  /*6400*/  HMMA.16816.F32.BF16 R60, R84.reuse, R64, R28 ;  /* 0x00000040543c723c */ /* 0x040ff0000004181c */
[C---:B-1----:R-:W-:Y:S08]  /*6410*/  HMMA.16816.F32.BF16 R52, R84.reuse, R56, R20 ;  /* 0x000000385434723c */ /* 0x042ff00000041814 */
[C---:B------:R-:W-:Y:S08]  /*6420*/  HMMA.16816.F32.BF16 R48, R84.reuse, R50, R16 ;  /* 0x000000325430723c */ /* 0x040ff00000041810 */
[C---:B------:R-:W-:Y:S08]  /*6430*/  HMMA.16816.F32.BF16 R56, R84.reuse, R58, R24 ;  /* 0x0000003a5438723c */ /* 0x040ff00000041818 */
[C---:B------:R-:W-:Y:S08]  /*6440*/  HMMA.16816.F32.BF16 R64, R84.reuse, R66, R32 ;  /* 0x000000425440723c */ /* 0x040ff00000041820 */
[C---:B--2---:R-:W-:Y:S08]  /*6450*/  HMMA.16816.F32.BF16 R68, R84.reuse, R8, R68 ;  /* 0x000000085444723c */ /* 0x044ff00000041844 */
[C---:B------:R-:W-:Y:S08]  /*6460*/  HMMA.16816.F32.BF16 R72, R84.reuse, R10, R72 ;  /* 0x0000000a5448723c */ /* 0x040ff00000041848 */
[C---:B------:R-:W-:Y:S08]  /*6470*/  HMMA.16816.F32.BF16 R76, R84.reuse, R4, R76 ;  /* 0x00000004544c723c */ /* 0x040ff0000004184c */
[----:B------:R-:W-:Y:S08]  /*6480*/  HMMA.16816.F32.BF16 R80, R84, R6, R80 ;  /* 0x000000065450723c */ /* 0x000ff00000041850 */
.L_x_5043:
[----:B------:R-:W-:-:S13]  /*6490*/  ISETP.GE.AND P0, PT, R124, 0x1, PT ;  /* 0x000000017c00780c */ /* 0x000fda0003f06270 */
[----:B------:R-:W-:Y:S05]  /*64a0*/  @!P0 BRA `(.L_x_5049) ;  /* 0x0000222000008947 */ /* 0x000fea0003800000 */
[----:B------:R-:W-:Y:S01]  /*64b0*/  ULDC.64 UR4, c[0x0][0x1a0] ;  /* 0x0000680000047ab9 */ /* 0x000fe20000000a00 */
[----:B------:R-:W-:Y:S01]  /*64c0*/  IMAD.MOV.U32 R3, RZ, RZ, R0 ;  /* 0x000000ffff037224 */ /* 0x000fe200078e0000 */
[----:B------:R-:W-:Y:S01]  /*64d0*/  ULEA UR7, -UR4, URZ, 0x6 ;  /* 0x0000003f04077291 */ /* 0x000fe2000f8e313f */
[----:B------:R-:W-:Y:S01]  /*64e0*/  IMAD.MOV.U32 R85, RZ, RZ, R2 ;  /* 0x000000ffff557224 */ /* 0x000fe200078e0002 */
[----:B------:R-:W-:Y:S02]  /*64f0*/  UMOV UR10, 0x5 ;  /* 0x00000005000a7882 */ /* 0x000fe40000000000 */
[----:B------:R-:W-:Y:S02]  /*6500*/  USHF.L.U64.HI UR5, UR4, UR10, UR5 ;  /* 0x0000000a04057299 */ /* 0x000fe40008010205 */
[----:B------:R-:W-:Y:S01]  /*6510*/  USHF.R.S32.HI UR10, URZ, 0x1f, UR7 ;  /* 0x0000001f3f0a7899 */ /* 0x000fe20008011407 */
[----:B------:R-:W-:Y:S01]  /*6520*/  MOV R135, UR7 ;  /* 0x0000000700877c02 */ /* 0x000fe20008000f00 */
[----:B------:R-:W-:-:S02]  /*6530*/  ULDC UR6, c[0x0][0x198] ;  /* 0x0000660000067ab9 */ /* 0x000fc40000000800 */
[----:B------:R-:W-:Y:S02]  /*6540*/  USHF.L.U32 UR11, UR4, 0x5, URZ ;  /* 0x00000005040b7899 */ /* 0x000fe4000800063f */
[----:B------:R-:W-:Y:S01]  /*6550*/  ULEA UR6, -UR6, URZ, 0x6 ;  /* 0x0000003f06067291 */ /* 0x000fe2000f8e313f */
[----:B------:R-:W-:Y:S01]  /*6560*/  MOV R134, UR10 ;  /* 0x0000000a00867c02 */ /* 0x000fe20008000f00 */
[----:B------:R-:W-:Y:S02]  /*6570*/  USHF.L.U64.HI UR5, UR11, 0x1, UR5 ;  /* 0x000000010b057899 */ /* 0x000fe40008010205 */
[----:B------:R-:W-:Y:S02]  /*6580*/  USHF.R.S32.HI UR4, URZ, 0x1f, UR6 ;  /* 0x0000001f3f047899 */ /* 0x000fe40008011406 */
[----:B------:R-:W-:Y:S02]  /*6590*/  USHF.L.U32 UR11, UR11, 0x1, URZ ;  /* 0x000000010b0b7899 */ /* 0x000fe4000800063f */
.L_x_5053:
        /* <DEDUP_REMOVED lines=64> */
.L_x_5050:
        /* <DEDUP_REMOVED lines=20> */
[----:B------:R-:W-:Y:S04]  /*6ae0*/  LDSM.16.M88.4 R108, [R119] ;  /* 0x00000000776c783b */ /* 0x000fe80000000200 */
        /* <DEDUP_REMOVED lines=137> */
[----:B------:R-:W-:Y:S02]  /*7380*/  IMAD R87, R2, c[0x0][0x184], R87 ;  /* 0x0000610002577a24 */ /* 0x000fe400078e0257 */
[----:B------:R-:W-:Y:S02]  /*7390*/  IMAD.MOV.U32 R2, RZ, RZ, R90 ;  /* 0x000000ffff027224 */ /* 0x000fe400078e005a */
[----:B------:R-:W-:Y:S03]  /*73a0*/  IMAD.IADD R89, R91, 0x1, R87 ;  /* 0x000000015b597824 */ /* 0x000fe600078e0257 */
.L_x_5052:
[C---:B------:R-:W-:Y:S01]  /*73b0*/  LEA R136, P0, R2.reuse, R136, 0x1 ;  /* 0x0000008802887211 */ /* 0x040fe200078008ff */
[----:B------:R-:W-:Y:S02]  /*73c0*/  IMAD.MOV.U32 R87, RZ, RZ, c[0x0][0x198] ;  /* 0x00006600ff577624 */ /* 0x000fe400078e00ff */
[----:B------:R-:W-:Y:S01]  /*73d0*/  IMAD.MOV.U32 R0, RZ, RZ, c[0x0][0x19c] ;  /* 0x00006700ff007624 */ /* 0x000fe200078e00ff */
[----:B------:R-:W-:Y:S02]  /*73e0*/  LEA.HI.X R137, R2, R137, R89, 0x1, P0 ;  /* 0x0000008902897211 */ /* 0x000fe400000f0c59 */
[C---:B------:R-:W-:Y:S03]  /*73f0*/  LEA R88, P0, R87.reuse, R136, 0x6 ;  /* 0x0000008857587211 */ /* 0x040fe600078030ff */
[----:B------:R-:W-:Y:S01]  /*7400*/  @!PT LDS RZ, [RZ] ;  /* 0x00000000fffff984 */ /* 0x000fe20000000800 */
[----:B------:R-:W-:Y:S01]  /*7410*/  @!PT LDS RZ, [RZ] ;  /* 0x00000000fffff984 */ /* 0x000fe20000000800 */
[----:B------:R-:W-:Y:S01]  /*7420*/  @!PT LDS RZ, [RZ] ;  /* 0x00000000fffff984 */ /* 0x000fe20000000800 */
[----:B------:R1:W-:Y:S01]  /*7430*/  LDGSTS.E.BYPASS.LTC128B.128 [R125+0x3000], [R136.64] ;  /* 0x03000000887d7fae */ /* 0x0003e2000b901d48 */
[----:B------:R-:W-:Y:S03]  /*7440*/  LEA.HI.X R89, R87, R137, R0, 0x6, P0 ;  /* 0x0000008957597211 */ /* 0x000fe600000f3400 */
[----:B------:R1:W-:Y:S04]  /*7450*/  LDGSTS.E.BYPASS.LTC128B.128 [R125+0x4000], [R136.64+0x40] ;  /* 0x04000040887d7fae */ /* 0x0003e8000b901d48 */
[----:B------:R1:W-:Y:S04]  /*7460*/  LDGSTS.E.BYPASS.LTC128B.128 [R125+0x5000], [R136.64+0x80] ;  /* 0x05000080887d7fae */ /* 0x0003e8000b901d48 */
[----:B------:R1:W-:Y:S04]  /*7470*/  LDGSTS.E.BYPASS.LTC128B.128 [R125+0x3800], [R88.64] ;  /* 0x03800000587d7fae */ /* 0x0003e8000b901d48 */
[----:B------:R1:W-:Y:S04]  /*7480*/  LDGSTS.E.BYPASS.LTC128B.128 [R125+0x4800], [R88.64+0x40] ;  /* 0x04800040587d7fae */ /* 0x0003e8000b901d48 */
[----:B------:R1:W-:Y:S04]  /*7490*/  LDGSTS.E.BYPASS.LTC128B.128 [R125+0x5800], [R88.64+0x80] ;  /* 0x05800080587d7fae */ /* 0x0003e8000b901d48 */
[----:B------:R-:W0:Y:S02]  /*74a0*/  LDGDEPBAR ;  /* 0x00000000000079af */ /* 0x000e240000000000 */
.L_x_5051:
        /* <DEDUP_REMOVED lines=34> */
[----:B-1----:R-:W-:Y:S07]  /*76d0*/  FMNMX.FTZ R89, R35, R2, !PT ;  /* 0x0000000223597209 */ /* 0x002fee0007810000 */
        /* <DEDUP_REMOVED lines=255> */
.L_x_5049:
        /* <DEDUP_REMOVED lines=198> */
.L_x_5055:
[----:B------:R-:W-:Y:S05]  /*9330*/  BSYNC B0 ;  /* 0x0000000000007941 */ /* 0x000fea0003800000 */
.L_x_5054:
[----:B------:R-:W5:Y:S01]  /*9340*/  S2R R7, SR_CTAID.X ;  /* 0x0000000000077919 */ /* 0x000f620000002500 */
[----:B------:R-:W-:Y:S01]  /*9350*/  SHF.R.S32.HI R129, RZ, 0x1f, R128 ;  /* 0x0000001fff817819 */ /* 0x000fe20000011480 */
[----:B------:R-:W-:Y:S01]  /*9360*/  BSSY B0, `(.L_x_5056) ;  /* 0x000001e000007945 */ /* 0x000fe20003800000 */
[----:B---3--:R-:W-:Y:S01]  /*9370*/  SHF.R.S32.HI R4, RZ, 0x1f, R10 ;  /* 0x0000001fff047819 */ /* 0x008fe2000001140a */
[----:B------:R-:W3:Y:S01]  /*9380*/  S2R R3, SR_TID.X ;  /* 0x0000000000037919 */ /* 0x000ee20000002100 */
[----:B-----5:R-:W-:Y:S01]  /*9390*/  IMAD.SHL.U32 R5, R7, 0x40, RZ ;  /* 0x0000004007057824 */ /* 0x020fe200078e00ff */
[----:B---3--:R-:W-:-:S03]  /*93a0*/  SHF.R.S32.HI R0, RZ, 0x1f, R3 ;  /* 0x0000001fff007819 */ /* 0x008fc60000011403 */
[C---:B------:R-:W-:Y:S01]  /*93b0*/  IMAD.WIDE.U32 R128, R5.reuse, c[0x0][0x1e8], R128 ;  /* 0x00007a0005807a25 */ /* 0x040fe200078e0080 */
[----:B------:R-:W-:Y:S02]  /*93c0*/  SHF.R.S32.HI R2, RZ, 0x1f, R5 ;  /* 0x0000001fff027819 */ /* 0x000fe40000011405 */
[----:B------:R-:W-:Y:S01]  /*93d0*/  LEA.HI R0, R0, R3, RZ, 0x2 ;  /* 0x0000000300007211 */ /* 0x000fe200078f10ff */
[----:B------:R-:W-:Y:S01]  /*93e0*/  IMAD R3, R4, c[0x0][0x1f0], RZ ;  /* 0x00007c0004037a24 */ /* 0x000fe200078e02ff */
[----:B------:R-:W-:Y:S01]  /*93f0*/  IADD3 R38, P0, R38, R128, RZ ;  /* 0x0000008026267210 */ /* 0x000fe20007f1e0ff */
[----:B------:R-:W-:Y:S02]  /*9400*/  IMAD R2, R2, c[0x0][0x1e8], RZ ;  /* 0x00007a0002027a24 */ /* 0x000fe400078e02ff */
[----:B------:R-:W-:Y:S02]  /*9410*/  IMAD R3, R10, c[0x0][0x1f4], R3 ;  /* 0x00007d000a037a24 */ /* 0x000fe400078e0203 */
[----:B------:R-:W-:Y:S01]  /*9420*/  IMAD R2, R5, c[0x0][0x1ec], R2 ;  /* 0x00007b0005027a24 */ /* 0x000fe200078e0202 */
[----:B------:R-:W-:-:S04]  /*9430*/  SHF.R.S32.HI R5, RZ, 0x2, R0 ;  /* 0x00000002ff057819 */ /* 0x000fc80000011400 */
[----:B------:R-:W-:Y:S02]  /*9440*/  IADD3.X R39, R37, R2, R129, P0, !PT ;  /* 0x0000000225277210 */ /* 0x000fe400007fe481 */
[----:B------:R-:W-:Y:S02]  /*9450*/  ISETP.GE.AND P0, PT, R5, R122, PT ;  /* 0x0000007a0500720c */ /* 0x000fe40003f06270 */
[----:B------:R-:W-:Y:S01]  /*9460*/  SHF.R.S32.HI R5, RZ, 0x1f, R5 ;  /* 0x0000001fff057819 */ /* 0x000fe20000011405 */
        /* <DEDUP_REMOVED lines=13> */
.L_x_5057:
[----:B------:R-:W-:Y:S05]  /*9540*/  BSYNC B0 ;  /* 0x0000000000007941 */ /* 0x000fea0003800000 */
.L_x_5056:
        /* <DEDUP_REMOVED lines=17> */
.L_x_5058:
        /* <DEDUP_REMOVED lines=10> */
.L_x_6372:


//--------------------- .text._ZN5flash24flash_fwd_splitkv_kernelI23Flash_fwd_kernel_traitsILi96ELi64ELi64ELi4ELb0ELb0EN7cutlass10bfloat16_tE19Flash_kernel_traitsILi96ELi64ELi64ELi4ES3_EELb1ELb0ELb0ELb0ELb1ELb1ELb0ELb0EEEvNS_16Flash_fwd_paramsE --------------------------
	.section	.text._ZN5flash24flash_fwd_splitkv_kernelI23Flash_fwd_kernel_traitsILi96ELi64ELi64ELi4ELb0ELb0EN7cutlass10bfloat16_tE19Flash_kernel_traitsILi96ELi64ELi64ELi4ES3_EELb1ELb0ELb0ELb0ELb1ELb1ELb0ELb0EEEvNS_16Flash_fwd_paramsE,"ax",@progbits
	.sectioninfo	@"SHI_REGISTERS=168"
	.align	128
        .global         _ZN5flash24flash_fwd_splitkv_kernelI23Flash_fwd_kernel_traitsILi96ELi64ELi64ELi4ELb0ELb0EN7cutlass10bfloat16_tE19Flash_kernel_traitsILi96ELi64ELi64ELi4ES3_EELb1ELb0ELb0ELb0ELb1ELb1ELb0ELb0EEEvNS_16Flash_fwd_paramsE
        .type           _ZN5flash24flash_fwd_splitkv_kernelI23Flash_fwd_kernel_traitsILi96ELi64ELi64ELi4ELb0ELb0EN7cutlass10bfloat16_tE19Flash_kernel_traitsILi96ELi64ELi64ELi4ES3_EELb1ELb0ELb0ELb0ELb1ELb1ELb0ELb0EEEvNS_16Flash_fwd_paramsE,@function
        .size           _ZN5flash24flash_fwd_splitkv_kernelI23Flash_fwd_kernel_traitsILi96ELi64ELi64ELi4ELb0ELb0EN7cutlass10bfloat16_tE19Flash_kernel_traitsILi96ELi64ELi64ELi4ES3_EELb1ELb0ELb0ELb0ELb1ELb1ELb0ELb0EEEvNS_16Flash_fwd_paramsE,(.L_x_6373 - _ZN5flash24flash_fwd_splitkv_kernelI23Flash_fwd_kernel_traitsILi96ELi64ELi64ELi4ELb0ELb0EN7cutlass10bfloat16_tE19Flash_kernel_traitsILi96ELi64ELi64ELi4ES3_EELb1ELb0ELb0ELb0ELb1ELb1ELb0ELb0EEEvNS_16Flash_fwd_paramsE)
        .other          _ZN5flash24flash_fwd_splitkv_kernelI23Flash_fwd_kernel_traitsILi96ELi64ELi64ELi4ELb0ELb0EN7cutlass10bfloat16_tE19Flash_kernel_traitsILi96ELi64ELi64ELi4ES3_EELb1ELb0ELb0ELb0ELb1ELb1ELb0ELb0EEEvNS_16Flash_fwd_paramsE,@"STO_CUDA_ENTRY STV_DEFAULT"
_ZN5flash24flash_fwd_splitkv_kernelI23Flash_fwd_kernel_traitsILi96ELi64ELi64ELi4ELb0ELb0EN7cutlass10bfloat16_tE19Flash_kernel_traitsILi96ELi64ELi64ELi4ES3_EELb1ELb0ELb0ELb0ELb1ELb1ELb0ELb0EEEvNS_16Flash_fwd_paramsE:
.text._ZN5flash24flash_fwd_splitkv_kernelI23Flash_fwd_kernel_traitsILi96ELi64ELi64ELi4ELb0ELb0EN7cutlass10bfloat16_tE19Flash_kernel_traitsILi96ELi64ELi64ELi4ES3_EELb1ELb0ELb0ELb0ELb1ELb1ELb0ELb0EEEvNS_16Flash_fwd_paramsE:
        /* <DEDUP_REMOVED lines=34> */
.L_x_5059:
[----:B-1-34-:R-:W-:Y:S02]  /*0220*/  MOV R4, c[0x0][0x218] ;  /* 0x0000860000047a02 */ /* 0x01afe40000000f00 */
.L_x_5060:
        /* <DEDUP_REMOVED lines=74> */
.L_x_5063:
[----:B------:R-:W-:Y:S05]  /*06d0*/  BSYNC B0 ;  /* 0x0000000000007941 */ /* 0x000fea0003800000 */
.L_x_5062:
        /* <DEDUP_REMOVED lines=16> */
.L_x_5065:
[----:B------:R-:W-:Y:S05]  /*07e0*/  BSYNC B0 ;  /* 0x0000000000007941 */ /* 0x000fea0003800000 */
.L_x_5064:
        /* <DEDUP_REMOVED lines=13> */
.L_x_5061:
        /* <DEDUP_REMOVED lines=92> */
.L_x_5066:
        /* <DEDUP_REMOVED lines=17> */
.L_x_5068:
        /* <DEDUP_REMOVED lines=49> */
.L_x_5067:
        /* <DEDUP_REMOVED lines=161> */
[----:B------:R-:W-:Y:S01]  /*1cb0*/  IMAD.IADD R101, R96, 0x1, -R101 ;  /* 0x0000000160657824 */ /* 0x000fe200078e0a65 */
[----:B------:R1:W-:Y:S01]  /*1cc0*/  @!P3 LDGSTS.E.BYPASS.LTC128B.128 [R125+0x4800], [R14.64+0x40] ;  /* 0x048000400e7dbfae */ /* 0x0003e2000b901d48 */
[----:B------:R-:W-:Y:S01]  /*1cd0*/  IMAD R102, R102, 0x10, R99 ;  /* 0x0000001066667824 */ /* 0x000fe200078e0263 */
        /* <DEDUP_REMOVED lines=30> */
[----:B--2---:R-:W2:Y:S04]  /*1ec0*/  LDSM.16.M88.4 R16, [R120+0x3000] ;  /* 0x003000007810783b */ /* 0x004ea80000000200 */
[----:B------:R-:W-:Y:S04]  /*1ed0*/  LDSM.16.M88.4 R72, [R119] ;  /* 0x000000007748783b */ /* 0x000fe80000000200 */
[----:B------:R-:W3:Y:S04]  /*1ee0*/  LDSM.16.M88.4 R36, [R120+0x3400] ;  /* 0x003400007824783b */ /* 0x000ee80000000200 */
[----:B------:R-:W-:Y:S04]  /*1ef0*/  LDSM.16.M88.4 R44, [R121+0x1000] ;  /* 0x00100000792c783b */ /* 0x000fe80000000200 */
[----:B------:R-:W-:Y:S04]  /*1f00*/  LDSM.16.M88.4 R4, [R120+0x4000] ;  /* 0x004000007804783b */ /* 0x000fe80000000200 */
[----:B----4-:R-:W4:Y:S04]  /*1f10*/  LDSM.16.M88.4 R8, [R117+0x3000] ;  /* 0x003000007508783b */ /* 0x010f280000000200 */
[----:B------:R-:W4:Y:S04]  /*1f20*/  LDSM.16.M88.4 R32, [R117+0x3400] ;  /* 0x003400007520783b */ /* 0x000f280000000200 */
[----:B-1----:R-:W-:Y:S04]  /*1f30*/  LDSM.16.M88.4 R12, [R119+0x1000] ;  /* 0x00100000770c783b */ /* 0x002fe80000000200 */
[----:B------:R-:W1:Y:S04]  /*1f40*/  LDSM.16.M88.4 R52, [R117+0x4000] ;  /* 0x004000007534783b */ /* 0x000e680000000200 */
[----:B------:R-:W1:Y:S01]  /*1f50*/  LDSM.16.M88.4 R84, [R120+0x4400] ;  /* 0x004400007854783b */ /* 0x000e620000000200 */
[C---:B--2---:R-:W-:Y:S03]  /*1f60*/  HMMA.16816.F32.BF16 R20, R48.reuse, R16, RZ ;  /* 0x000000103014723c */ /* 0x044fe600000418ff */
[----:B------:R-:W2:Y:S04]  /*1f70*/  LDSM.16.M88.4 R56, [R120+0x3800] ;  /* 0x003800007838783b */ /* 0x000ea80000000200 */
[----:B------:R-:W-:Y:S01]  /*1f80*/  LDSM.16.M88.4 R80, [R120+0x5000] ;  /* 0x005000007850783b */ /* 0x000fe20000000200 */
[C---:B------:R-:W-:Y:S03]  /*1f90*/  HMMA.16816.F32.BF16 R16, R48.reuse, R18, RZ ;  /* 0x000000123010723c */ /* 0x040fe600000418ff */
[----:B------:R-:W-:Y:S04]  /*1fa0*/  LDSM.16.M88.4 R40, [R120+0x3c00] ;  /* 0x003c00007828783b */ /* 0x000fe80000000200 */
[----:B------:R-:W-:Y:S01]  /*1fb0*/  LDSM.16.M88.4 R76, [R117+0x4400] ;  /* 0x00440000754c783b */ /* 0x000fe20000000200 */
[----:B---3--:R-:W-:Y:S03]  /*1fc0*/  HMMA.16816.F32.BF16 R28, R48, R36, RZ ;  /* 0x00000024301c723c */ /* 0x008fe600000418ff */
[----:B------:R-:W-:Y:S04]  /*1fd0*/  LDSM.16.M88.4 R68, [R117+0x3800] ;  /* 0x003800007544783b */ /* 0x000fe80000000200 */
[----:B------:R-:W-:Y:S01]  /*1fe0*/  LDSM.16.M88.4 R24, [R117+0x5000] ;  /* 0x005000007518783b */ /* 0x000fe20000000200 */
[C---:B----4-:R-:W-:Y:S03]  /*1ff0*/  HMMA.16816.F32.BF16 R20, R72.reuse, R8, R20 ;  /* 0x000000084814723c */ /* 0x050fe60000041814 */
[----:B------:R-:W-:Y:S04]  /*2000*/  LDSM.16.M88.4 R64, [R117+0x3c00] ;  /* 0x003c00007540783b */ /* 0x000fe80000000200 */
[----:B------:R-:W0:Y:S01]  /*2010*/  LDGDEPBAR ;  /* 0x00000000000079af */ /* 0x000e220000000000 */
[----:B------:R-:W-:Y:S03]  /*2020*/  HMMA.16816.F32.BF16 R16, R72, R10, R16 ;  /* 0x0000000a4810723c */ /* 0x000fe60000041810 */
[----:B------:R-:W3:Y:S05]  /*2030*/  LDSM.16.M88.4 R8, [R121+0x2000] ;  /* 0x002000007908783b */ /* 0x000eea0000000200 */
[----:B------:R-:W-:Y:S08]  /*2040*/  HMMA.16816.F32.BF16 R36, R48, R38, RZ ;  /* 0x000000263024723c */ /* 0x000ff000000418ff */
[C---:B------:R-:W-:Y:S08]  /*2050*/  HMMA.16816.F32.BF16 R20, R44.reuse, R4, R20 ;  /* 0x000000042c14723c */ /* 0x040ff00000041814 */
[----:B------:R-:W-:Y:S01]  /*2060*/  HMMA.16816.F32.BF16 R16, R44, R6, R16 ;  /* 0x000000062c10723c */ /* 0x000fe20000041810 */
[----:B------:R-:W4:Y:S07]  /*2070*/  LDSM.16.M88.4 R4, [R119+0x2000] ;  /* 0x002000007704783b */ /* 0x000f2e0000000200 */
[C---:B------:R-:W-:Y:S08]  /*2080*/  HMMA.16816.F32.BF16 R28, R72.reuse, R32, R28 ;  /* 0x00000020481c723c */ /* 0x040ff0000004181c */
[----:B------:R-:W-:Y:S01]  /*2090*/  HMMA.16816.F32.BF16 R36, R72, R34, R36 ;  /* 0x000000224824723c */ /* 0x000fe20000041824 */
[----:B------:R-:W3:Y:S07]  /*20a0*/  LDSM.16.M88.4 R32, [R120+0x5400] ;  /* 0x005400007820783b */ /* 0x000eee0000000200 */
[C---:B-1----:R-:W-:Y:S08]  /*20b0*/  HMMA.16816.F32.BF16 R20, R12.reuse, R52, R20 ;  /* 0x000000340c14723c */ /* 0x042ff00000041814 */
[----:B------:R-:W-:Y:S08]  /*20c0*/  HMMA.16816.F32.BF16 R16, R12, R54, R16 ;  /* 0x000000360c10723c */ /* 0x000ff00000041810 */
[----:B------:R-:W-:Y:S08]  /*20d0*/  HMMA.16816.F32.BF16 R28, R44, R84, R28 ;  /* 0x000000542c1c723c */ /* 0x000ff0000004181c */
[C---:B--2---:R-:W-:Y:S08]  /*20e0*/  HMMA.16816.F32.BF16 R60, R48.reuse, R56, RZ ;  /* 0x00000038303c723c */ /* 0x044ff000000418ff */
[----:B------:R-:W-:Y:S08]  /*20f0*/  HMMA.16816.F32.BF16 R56, R48, R58, RZ ;  /* 0x0000003a3038723c */ /* 0x000ff000000418ff */
[----:B------:R-:W-:Y:S01]  /*2100*/  HMMA.16816.F32.BF16 R84, R44, R86, R36 ;  /* 0x000000562c54723c */ /* 0x000fe20000041824 */
[----:B------:R-:W-:Y:S07]  /*2110*/  LDSM.16.M88.4 R36, [R117+0x5400] ;  /* 0x005400007524783b */ /* 0x000fee0000000200 */
[----:B---3--:R-:W-:Y:S08]  /*2120*/  HMMA.16816.F32.BF16 R20, R8, R80, R20 ;  /* 0x000000500814723c */ /* 0x008ff00000041814 */
[C---:B------:R-:W-:Y:S08]  /*2130*/  HMMA.16816.F32.BF16 R52, R48.reuse, R40, RZ ;  /* 0x000000283034723c */ /* 0x040ff000000418ff */
[----:B------:R-:W-:Y:S01]  /*2140*/  HMMA.16816.F32.BF16 R48, R48, R42, RZ ;  /* 0x0000002a3030723c */ /* 0x000fe200000418ff */
[----:B------:R-:W1:Y:S07]  /*2150*/  LDSM.16.M88.4 R40, [R120+0x4800] ;  /* 0x004800007828783b */ /* 0x000e6e0000000200 */
[----:B------:R-:W-:Y:S08]  /*2160*/  HMMA.16816.F32.BF16 R16, R8, R82, R16 ;  /* 0x000000520810723c */ /* 0x000ff00000041810 */
[----:B------:R-:W-:Y:S08]  /*2170*/  HMMA.16816.F32.BF16 R28, R12, R76, R28 ;  /* 0x0000004c0c1c723c */ /* 0x000ff0000004181c */
[C---:B------:R-:W-:Y:S08]  /*2180*/  HMMA.16816.F32.BF16 R60, R72.reuse, R68, R60 ;  /* 0x00000044483c723c */ /* 0x040ff0000004183c */
[----:B------:R-:W-:Y:S08]  /*2190*/  HMMA.16816.F32.BF16 R56, R72, R70, R56 ;  /* 0x000000464838723c */ /* 0x000ff00000041838 */
[----:B------:R-:W-:Y:S08]  /*21a0*/  HMMA.16816.F32.BF16 R84, R12, R78, R84 ;  /* 0x0000004e0c54723c */ /* 0x000ff00000041854 */
[C---:B----4-:R-:W-:Y:S08]  /*21b0*/  HMMA.16816.F32.BF16 R20, R4.reuse, R24, R20 ;  /* 0x000000180414723c */ /* 0x050ff00000041814 */
[----:B------:R-:W-:Y:S01]  /*21c0*/  HMMA.16816.F32.BF16 R16, R4, R26, R16 ;  /* 0x0000001a0410723c */ /* 0x000fe20000041810 */
[----:B------:R-:W2:Y:S07]  /*21d0*/  LDSM.16.M88.4 R24, [R117+0x4800] ;  /* 0x004800007518783b */ /* 0x000eae0000000200 */
[----:B------:R-:W-:Y:S08]  /*21e0*/  HMMA.16816.F32.BF16 R28, R8, R32, R28 ;  /* 0x00000020081c723c */ /* 0x000ff0000004181c */
[----:B-1----:R-:W-:Y:S01]  /*21f0*/  HMMA.16816.F32.BF16 R60, R44, R40, R60 ;  /* 0x000000282c3c723c */ /* 0x002fe2000004183c */
[----:B------:R-:W-:-:S06]  /*2200*/  FMUL.FTZ R20, R20, c[0x0][0x2ec] ;  /* 0x0000bb0014147a20 */ /* 0x000fcc0000410000 */
[----:B------:R-:W-:Y:S01]  /*2210*/  FMUL.FTZ R40, R22, c[0x0][0x2ec] ;  /* 0x0000bb0016287a20 */ /* 0x000fe20000410000 */
[----:B------:R-:W-:Y:S01]  /*2220*/  HMMA.16816.F32.BF16 R56, R44, R42, R56 ;  /* 0x0000002a2c38723c */ /* 0x000fe20000041838 */
[----:B------:R-:W-:Y:S02]  /*2230*/  FMUL.FTZ R41, R23, c[0x0][0x2ec] ;  /* 0x0000bb0017297a20 */ /* 0x000fe40000410000 */
[----:B------:R-:W-:Y:S02]  /*2240*/  FMUL.FTZ R16, R16, c[0x0][0x2ec] ;  /* 0x0000bb0010107a20 */ /* 0x000fe40000410000 */
[----:B------:R-:W-:Y:S02]  /*2250*/  MUFU.TANH R40, R40 ;  /* 0x0000002800287308 */ /* 0x000fe40000002400 */
[----:B------:R-:W-:Y:S01]  /*2260*/  FMUL.FTZ R42, R18, c[0x0][0x2ec] ;  /* 0x0000bb00122a7a20 */ /* 0x000fe20000410000 */
[----:B------:R-:W-:Y:S01]  /*2270*/  HMMA.16816.F32.BF16 R84, R8, R34, R84 ;  /* 0x000000220854723c */ /* 0x000fe20000041854 */
[----:B------:R-:W1:Y:S01]  /*2280*/  LDSM.16.M88.4 R32, [R120+0x4c00] ;  /* 0x004c00007820783b */ /* 0x000e620000000200 */
[----:B------:R-:W-:-:S03]  /*2290*/  FMUL.FTZ R43, R19, c[0x0][0x2ec] ;  /* 0x0000bb00132b7a20 */ /* 0x000fc60000410000 */
[----:B------:R-:W-:Y:S03]  /*22a0*/  MUFU.TANH R42, R42 ;  /* 0x0000002a002a7308 */ /* 0x000fe60000002400 */
[----:B------:R-:W-:Y:S05]  /*22b0*/  HMMA.16816.F32.BF16 R52, R72, R64, R52 ;  /* 0x000000404834723c */ /* 0x000fea0000041834 */
[----:B------:R3:W-:Y:S02]  /*22c0*/  MUFU.TANH R64, R20 ;  /* 0x0000001400407308 */ /* 0x0007e40000002400 */
[----:B------:R-:W-:Y:S01]  /*22d0*/  FMUL.FTZ R65, R21, c[0x0][0x2ec] ;  /* 0x0000bb0015417a20 */ /* 0x000fe20000410000 */
[C---:B--2---:R-:W-:Y:S05]  /*22e0*/  HMMA.16816.F32.BF16 R60, R12.reuse, R24, R60 ;  /* 0x000000180c3c723c */ /* 0x044fea000004183c */
[----:B------:R-:W-:Y:S03]  /*22f0*/  MUFU.TANH R65, R65 ;  /* 0x0000004100417308 */ /* 0x000fe60000002400 */
[----:B------:R-:W-:Y:S01]  /*2300*/  HMMA.16816.F32.BF16 R56, R12, R26, R56 ;  /* 0x0000001a0c38723c */ /* 0x000fe20000041838 */
[----:B------:R-:W-:Y:S04]  /*2310*/  LDSM.16.M88.4 R24, [R117+0x4c00] ;  /* 0x004c00007518783b */ /* 0x000fe80000000200 */
[----:B---3--:R-:W2:Y:S01]  /*2320*/  LDSM.16.M88.4 R20, [R120+0x5800] ;  /* 0x005800007814783b */ /* 0x008ea20000000200 */
[----:B------:R-:W-:Y:S02]  /*2330*/  MUFU.TANH R41, R41 ;  /* 0x0000002900297308 */ /* 0x000fe40000002400 */
[----:B------:R-:W-:Y:S06]  /*2340*/  HMMA.16816.F32.BF16 R48, R72, R66, R48 ;  /* 0x000000424830723c */ /* 0x000fec0000041830 */
[----:B------:R-:W-:Y:S02]  /*2350*/  MUFU.TANH R43, R43 ;  /* 0x0000002b002b7308 */ /* 0x000fe40000002400 */
[----:B------:R-:W-:Y:S06]  /*2360*/  HMMA.16816.F32.BF16 R28, R4, R36, R28 ;  /* 0x00000024041c723c */ /* 0x000fec000004181c */
[----:B------:R3:W4:Y:S01]  /*2370*/  MUFU.TANH R36, R16 ;  /* 0x0000001000247308 */ /* 0x0007220000002400 */
[----:B------:R-:W-:Y:S01]  /*2380*/  FMUL.FTZ R37, R17, c[0x0][0x2ec] ;  /* 0x0000bb0011257a20 */ /* 0x000fe20000410000 */
[C---:B-1----:R-:W-:Y:S06]  /*2390*/  HMMA.16816.F32.BF16 R52, R44.reuse, R32, R52 ;  /* 0x000000202c34723c */ /* 0x042fec0000041834 */
[----:B------:R-:W1:Y:S02]  /*23a0*/  MUFU.TANH R37, R37 ;  /* 0x0000002500257308 */ /* 0x000e640000002400 */
[----:B------:R-:W-:Y:S01]  /*23b0*/  HMMA.16816.F32.BF16 R48, R44, R34, R48 ;  /* 0x000000222c30723c */ /* 0x000fe20000041830 */
[----:B---3--:R-:W3:Y:S06]  /*23c0*/  LDSM.16.M88.4 R16, [R117+0x5800] ;  /* 0x005800007510783b */ /* 0x008eec0000000200 */
[----:B------:R-:W-:Y:S01]  /*23d0*/  SHF.R.S32.HI R34, RZ, 0x1f, R101 ;  /* 0x0000001fff227819 */ /* 0x000fe20000011465 */
[----:B------:R-:W-:Y:S01]  /*23e0*/  FMUL.FTZ R28, R28, c[0x0][0x2ec] ;  /* 0x0000bb001c1c7a20 */ /* 0x000fe20000410000 */
[----:B------:R-:W-:Y:S01]  /*23f0*/  HMMA.16816.F32.BF16 R84, R4, R38, R84 ;  /* 0x000000260454723c */ /* 0x000fe20000041854 */
[----:B------:R-:W-:Y:S01]  /*2400*/  FMUL.FTZ R29, R29, c[0x0][0x2ec] ;  /* 0x0000bb001d1d7a20 */ /* 0x000fe20000410000 */
[----:B------:R-:W-:Y:S01]  /*2410*/  LEA.HI R34, R34, R101, RZ, 0x2 ;  /* 0x0000006522227211 */ /* 0x000fe200078f10ff */
[----:B------:R-:W-:Y:S01]  /*2420*/  FMUL.FTZ R30, R30, c[0x0][0x2ec] ;  /* 0x0000bb001e1e7a20 */ /* 0x000fe20000410000 */
[----:B------:R-:W1:Y:S01]  /*2430*/  MUFU.TANH R38, R28 ;  /* 0x0000001c00267308 */ /* 0x000e620000002400 */
[----:B------:R-:W-:Y:S01]  /*2440*/  FMUL.FTZ R31, R31, c[0x0][0x2ec] ;  /* 0x0000bb001f1f7a20 */ /* 0x000fe20000410000 */
[----:B------:R-:W-:-:S02]  /*2450*/  SHF.R.S32.HI R127, RZ, 0x2, R34 ;  /* 0x00000002ff7f7819 */ /* 0x000fc40000011422 */
[C---:B--2---:R-:W-:Y:S02]  /*2460*/  HMMA.16816.F32.BF16 R60, R8.reuse, R20, R60 ;  /* 0x00000014083c723c */ /* 0x044fe4000004183c */
[----:B------:R-:W-:Y:S02]  /*2470*/  IADD3 R102, R102, 0x1, R127 ;  /* 0x0000000166667810 */ /* 0x000fe40007ffe07f */
[----:B------:R-:W-:Y:S02]  /*2480*/  MUFU.TANH R39, R29 ;  /* 0x0000001d00277308 */ /* 0x000fe40000002400 */
[----:B------:R-:W-:Y:S02]  /*2490*/  IADD3 R102, R93, R102, -R126 ;  /* 0x000000665d667210 */ /* 0x000fe40007ffe87e */
[----:B------:R-:W-:Y:S01]  /*24a0*/  HMMA.16816.F32.BF16 R56, R8, R22, R56 ;  /* 0x000000160838723c */ /* 0x000fe20000041838 */
[----:B------:R-:W2:Y:S01]  /*24b0*/  LDSM.16.M88.4 R20, [R120+0x5c00] ;  /* 0x005c00007814783b */ /* 0x000ea20000000200 */
[----:B------:R-:W-:-:S02]  /*24c0*/  IADD3 R102, R102, c[0x0][0x2e8], RZ ;  /* 0x0000ba0066667a10 */ /* 0x000fc40007ffe0ff */
[----:B------:R-:W1:Y:S04]  /*24d0*/  MUFU.TANH R66, R30 ;  /* 0x0000001e00427308 */ /* 0x000e680000002400 */
[----:B------:R-:W-:Y:S01]  /*24e0*/  HMMA.16816.F32.BF16 R52, R12, R24, R52 ;  /* 0x000000180c34723c */ /* 0x000fe20000041834 */
[----:B------:R-:W-:-:S03]  /*24f0*/  FMUL.FTZ R33, R84, c[0x0][0x2ec] ;  /* 0x0000bb0054217a20 */ /* 0x000fc60000410000 */
[----:B------:R1:W1:Y:S03]  /*2500*/  MUFU.TANH R32, R31 ;  /* 0x0000001f00207308 */ /* 0x0002660000002400 */
[----:B------:R-:W-:Y:S01]  /*2510*/  FMUL.FTZ R24, R87, c[0x0][0x2ec] ;  /* 0x0000bb0057187a20 */ /* 0x000fe20000410000 */
[----:B------:R-:W-:Y:S04]  /*2520*/  HMMA.16816.F32.BF16 R48, R12, R26, R48 ;  /* 0x0000001a0c30723c */ /* 0x000fe80000041830 */
[----:B------:R-:W2:Y:S03]  /*2530*/  MUFU.TANH R33, R33 ;  /* 0x0000002100217308 */ /* 0x000ea60000002400 */
[C---:B------:R-:W-:Y:S01]  /*2540*/  IADD3 R14, R102.reuse, 0x8, RZ ;  /* 0x00000008660e7810 */ /* 0x040fe20007ffe0ff */
[----:B---3--:R-:W-:Y:S01]  /*2550*/  HMMA.16816.F32.BF16 R60, R4, R16, R60 ;  /* 0x00000010043c723c */ /* 0x008fe2000004183c */
[----:B------:R-:W-:-:S02]  /*2560*/  IMNMX R102, R102, R93, PT ;  /* 0x0000005d66667217 */ /* 0x000fc40003800200 */
[----:B------:R-:W-:Y:S01]  /*2570*/  IMNMX R101, R14, R93, PT ;  /* 0x0000005d0e657217 */ /* 0x000fe20003800200 */
[----:B-1----:R-:W1:Y:S01]  /*2580*/  LDSM.16.M88.4 R28, [R117+0x5c00] ;  /* 0x005c0000751c783b */ /* 0x002e620000000200 */
[----:B------:R-:W-:Y:S01]  /*2590*/  MUFU.TANH R24, R24 ;  /* 0x0000001800187308 */ /* 0x000fe20000002400 */
[----:B------:R-:W-:-:S04]  /*25a0*/  DEPBAR.LE SB0, 0x0 ;  /* 0x000080000000791a */ /* 0x000fc80000000000 */
[----:B------:R-:W-:Y:S01]  /*25b0*/  HMMA.16816.F32.BF16 R56, R4, R18, R56 ;  /* 0x000000120438723c */ /* 0x000fe20000041838 */
[----:B------:R-:W-:Y:S02]  /*25c0*/  FMUL.FTZ R17, R86, c[0x0][0x2ec] ;  /* 0x0000bb0056117a20 */ /* 0x000fe40000410000 */
[----:B------:R-:W-:-:S04]  /*25d0*/  FMUL.FTZ R16, R85, c[0x0][0x2ec] ;  /* 0x0000bb0055107a20 */ /* 0x000fc80000410000 */
[----:B------:R-:W3:Y:S01]  /*25e0*/  MUFU.TANH R17, R17 ;  /* 0x0000001100117308 */ /* 0x000ee20000002400 */
[----:B--2---:R-:W-:Y:S01]  /*25f0*/  HMMA.16816.F32.BF16 R52, R8, R20, R52 ;  /* 0x000000140834723c */ /* 0x004fe20000041834 */
[----:B------:R-:W-:-:S04]  /*2600*/  IMAD R19, R98, 0x20, R97 ;  /* 0x0000002062137824 */ /* 0x000fc800078e0261 */
[----:B------:R-:W-:Y:S02]  /*2610*/  IMAD.IADD R118, R92, 0x1, R19 ;  /* 0x000000015c767824 */ /* 0x000fe400078e0213 */
[----:B------:R-:W-:Y:S01]  /*2620*/  IMAD.SHL.U32 R21, R96, 0x2, RZ ;  /* 0x0000000260157824 */ /* 0x000fe200078e00ff */
[----:B------:R-:W-:Y:S01]  /*2630*/  HMMA.16816.F32.BF16 R48, R8, R22, R48 ;  /* 0x000000160830723c */ /* 0x000fe20000041830 */
[----:B------:R-:W2:Y:S01]  /*2640*/  MUFU.TANH R16, R16 ;  /* 0x0000001000107308 */ /* 0x000ea20000002400 */
[----:B------:R-:W-:Y:S02]  /*2650*/  FMUL.FTZ R61, R61, c[0x0][0x2ec] ;  /* 0x0000bb003d3d7a20 */ /* 0x000fe40000410000 */
[----:B------:R-:W-:Y:S01]  /*2660*/  LOP3.LUT R21, R21, 0x6, RZ, 0xc0, !PT ;  /* 0x0000000615157812 */ /* 0x000fe200078ec0ff */
[----:B------:R-:W-:Y:S02]  /*2670*/  FMUL.FTZ R60, R60, c[0x0][0x2ec] ;  /* 0x0000bb003c3c7a20 */ /* 0x000fe40000410000 */
[----:B------:R-:W-:-:S02]  /*2680*/  FMUL.FTZ R62, R62, c[0x0][0x2ec] ;  /* 0x0000bb003e3e7a20 */ /* 0x000fc40000410000 */
[----:B------:R-:W-:Y:S01]  /*2690*/  IMAD.IADD R18, R0, 0x1, R21 ;  /* 0x0000000100127824 */ /* 0x000fe200078e0215 */
[----:B------:R-:W2:Y:S01]  /*26a0*/  MUFU.TANH R20, R61 ;  /* 0x0000003d00147308 */ /* 0x000ea20000002400 */
[----:B------:R-:W-:Y:S02]  /*26b0*/  FMUL.FTZ R63, R63, c[0x0][0x2ec] ;  /* 0x0000bb003f3f7a20 */ /* 0x000fe40000410000 */
[----:B------:R-:W-:Y:S01]  /*26c0*/  FMUL.FTZ R56, R56, c[0x0][0x2ec] ;  /* 0x0000bb0038387a20 */ /* 0x000fe20000410000 */
[C---:B------:R-:W-:Y:S01]  /*26d0*/  IADD3 R12, R18.reuse, 0x1, RZ ;  /* 0x00000001120c7810 */ /* 0x040fe20007ffe0ff */
[----:B------:R-:W-:Y:S01]  /*26e0*/  FMUL.FTZ R57, R57, c[0x0][0x2ec] ;  /* 0x0000bb0039397a20 */ /* 0x000fe20000410000 */
[----:B------:R-:W-:Y:S01]  /*26f0*/  IADD3 R13, R18, 0x8, RZ ;  /* 0x00000008120d7810 */ /* 0x000fe20007ffe0ff */
[----:B------:R-:W-:Y:S01]  /*2700*/  FMUL.FTZ R58, R58, c[0x0][0x2ec] ;  /* 0x0000bb003a3a7a20 */ /* 0x000fe20000410000 */
[----:B-1----:R-:W-:Y:S01]  /*2710*/  HMMA.16816.F32.BF16 R52, R4, R28, R52 ;  /* 0x0000001c0434723c */ /* 0x002fe20000041834 */
[C---:B------:R-:W-:Y:S01]  /*2720*/  ISETP.GE.AND P3, PT, R12.reuse, R102, PT ;  /* 0x000000660c00720c */ /* 0x040fe20003f66270 */
[----:B------:R-:W1:Y:S01]  /*2730*/  MUFU.TANH R111, R60 ;  /* 0x0000003c006f7308 */ /* 0x000e620000002400 */
[----:B------:R-:W-:Y:S01]  /*2740*/  ISETP.GE.AND P0, PT, R12, R101, PT ;  /* 0x000000650c00720c */ /* 0x000fe20003f06270 */
[----:B------:R-:W-:Y:S01]  /*2750*/  FMUL.FTZ R59, R59, c[0x0][0x2ec] ;  /* 0x0000bb003b3b7a20 */ /* 0x000fe20000410000 */
[----:B------:R-:W-:-:S02]  /*2760*/  IADD3 R12, R18, 0x9, RZ ;  /* 0x00000009120c7810 */ /* 0x000fc40007ffe0ff */
[CC--:B------:R-:W-:Y:S01]  /*2770*/  ISETP.GE.AND P4, PT, R13.reuse, R102.reuse, PT ;  /* 0x000000660d00720c */ /* 0x0c0fe20003f86270 */
[----:B------:R-:W-:Y:S01]  /*2780*/  HMMA.16816.F32.BF16 R48, R4, R30, R48 ;  /* 0x0000001e0430723c */ /* 0x000fe20000041830 */
[-C--:B------:R-:W-:Y:S01]  /*2790*/  ISETP.GE.AND P2, PT, R13, R101.reuse, PT ;  /* 0x000000650d00720c */ /* 0x080fe20003f46270 */
[----:B------:R-:W1:Y:S01]  /*27a0*/  MUFU.TANH R134, R62 ;  /* 0x0000003e00867308 */ /* 0x000e620000002400 */
[----:B------:R-:W-:Y:S02]  /*27b0*/  IADD3 R10, R18, 0x11, RZ ;  /* 0x00000011120a7810 */ /* 0x000fe40007ffe0ff */
[C---:B------:R-:W-:Y:S02]  /*27c0*/  ISETP.GE.AND P1, PT, R12.reuse, R102, PT ;  /* 0x000000660c00720c */ /* 0x040fe40003f26270 */
[----:B------:R-:W-:Y:S02]  /*27d0*/  ISETP.GE.AND P5, PT, R12, R101, PT ;  /* 0x000000650c00720c */ /* 0x000fe40003fa6270 */
[C---:B------:R-:W-:Y:S01]  /*27e0*/  IADD3 R13, R18.reuse, 0x10, RZ ;  /* 0x00000010120d7810 */ /* 0x040fe20007ffe0ff */
[----:B------:R-:W-:Y:S01]  /*27f0*/  MUFU.TANH R114, R63 ;  /* 0x0000003f00727308 */ /* 0x000fe20000002400 */
[----:B------:R-:W-:-:S02]  /*2800*/  IADD3 R8, R18, 0x18, RZ ;  /* 0x0000001812087810 */ /* 0x000fc40007ffe0ff */
[----:B----4-:R-:W-:Y:S02]  /*2810*/  FSEL R9, R36, -INF , !P4 ;  /* 0xff80000024097808 */ /* 0x010fe40006000000 */
[----:B------:R-:W-:Y:S01]  /*2820*/  FSEL R42, R42, -INF , !P2 ;  /* 0xff8000002a2a7808 */ /* 0x000fe20005000000 */
[----:B------:R-:W-:Y:S01]  /*2830*/  FMUL.FTZ R52, R52, c[0x0][0x2ec] ;  /* 0x0000bb0034347a20 */ /* 0x000fe20000410000 */
[CC--:B------:R-:W-:Y:S01]  /*2840*/  ISETP.GE.AND P4, PT, R10.reuse, R102.reuse, PT ;  /* 0x000000660a00720c */ /* 0x0c0fe20003f86270 */
[----:B------:R-:W-:Y:S01]  /*2850*/  MUFU.TANH R99, R56 ;  /* 0x0000003800637308 */ /* 0x000fe20000002400 */
[-C--:B------:R-:W-:Y:S01]  /*2860*/  ISETP.GE.AND P2, PT, R10, R101.reuse, PT ;  /* 0x000000650a00720c */ /* 0x080fe20003f46270 */
[----:B------:R-:W-:Y:S01]  /*2870*/  FMUL.FTZ R53, R53, c[0x0][0x2ec] ;  /* 0x0000bb0035357a20 */ /* 0x000fe20000410000 */
[----:B------:R-:W-:Y:S01]  /*2880*/  FSEL R65, R65, -INF , !P3 ;  /* 0xff80000041417808 */ /* 0x000fe20005800000 */
[----:B------:R-:W-:Y:S01]  /*2890*/  FMUL.FTZ R31, R55, c[0x0][0x2ec] ;  /* 0x0000bb00371f7a20 */ /* 0x000fe20000410000 */
[----:B------:R-:W-:Y:S01]  /*28a0*/  FSEL R12, R41, -INF , !P0 ;  /* 0xff800000290c7808 */ /* 0x000fe20004000000 */
[----:B------:R-:W-:Y:S01]  /*28b0*/  FMUL.FTZ R30, R50, c[0x0][0x2ec] ;  /* 0x0000bb00321e7a20 */ /* 0x000fe20000410000 */
[----:B------:R-:W-:Y:S01]  /*28c0*/  FSEL R37, R37, -INF , !P1 ;  /* 0xff80000025257808 */ /* 0x000fe20004800000 */
[----:B------:R-:W4:Y:S01]  /*28d0*/  MUFU.TANH R107, R52 ;  /* 0x00000034006b7308 */ /* 0x000f220000002400 */
[----:B------:R-:W-:Y:S01]  /*28e0*/  FSEL R10, R43, -INF , !P5 ;  /* 0xff8000002b0a7808 */ /* 0x000fe20006800000 */
[----:B------:R-:W-:Y:S01]  /*28f0*/  FMUL.FTZ R48, R48, c[0x0][0x2ec] ;  /* 0x0000bb0030307a20 */ /* 0x000fe20000410000 */
[----:B------:R-:W-:Y:S01]  /*2900*/  ISETP.GE.AND P3, PT, R13, R102, PT ;  /* 0x000000660d00720c */ /* 0x000fe20003f66270 */
[----:B------:R-:W-:Y:S01]  /*2910*/  FMUL.FTZ R49, R49, c[0x0][0x2ec] ;  /* 0x0000bb0031317a20 */ /* 0x000fe20000410000 */
[----:B------:R-:W-:-:S02]  /*2920*/  ISETP.GE.AND P0, PT, R13, R101, PT ;  /* 0x000000650d00720c */ /* 0x000fc40003f06270 */
[C---:B------:R-:W-:Y:S01]  /*2930*/  ISETP.GE.AND P1, PT, R8.reuse, R102, PT ;  /* 0x000000660800720c */ /* 0x040fe20003f26270 */
[----:B------:R-:W-:Y:S01]  /*2940*/  MUFU.TANH R93, R57 ;  /* 0x00000039005d7308 */ /* 0x000fe20000002400 */
[----:B------:R-:W-:Y:S02]  /*2950*/  ISETP.GE.AND P5, PT, R8, R101, PT ;  /* 0x000000650800720c */ /* 0x000fe40003fa6270 */
[C---:B------:R-:W-:Y:S02]  /*2960*/  IADD3 R8, R18.reuse, 0x19, RZ ;  /* 0x0000001912087810 */ /* 0x040fe40007ffe0ff */
[----:B------:R-:W-:Y:S02]  /*2970*/  IADD3 R13, R18, 0x20, RZ ;  /* 0x00000020120d7810 */ /* 0x000fe40007ffe0ff */
[----:B------:R-:W-:Y:S01]  /*2980*/  FSEL R11, R38, -INF , !P3 ;  /* 0xff800000260b7808 */ /* 0x000fe20005800000 */
[----:B------:R-:W1:Y:S01]  /*2990*/  MUFU.TANH R110, R58 ;  /* 0x0000003a006e7308 */ /* 0x000e620000002400 */
[----:B------:R-:W-:-:S02]  /*29a0*/  FSEL R66, R66, -INF , !P0 ;  /* 0xff80000042427808 */ /* 0x000fc40004000000 */
[CC--:B------:R-:W-:Y:S02]  /*29b0*/  ISETP.GE.AND P3, PT, R8.reuse, R102.reuse, PT ;  /* 0x000000660800720c */ /* 0x0c0fe40003f66270 */
[----:B------:R-:W-:Y:S02]  /*29c0*/  ISETP.GE.AND P0, PT, R8, R101, PT ;  /* 0x000000650800720c */ /* 0x000fe40003f06270 */
[----:B------:R-:W-:Y:S01]  /*29d0*/  FSEL R39, R39, -INF , !P4 ;  /* 0xff80000027277808 */ /* 0x000fe20006000000 */
[----:B------:R-:W1:Y:S01]  /*29e0*/  MUFU.TANH R108, R59 ;  /* 0x0000003b006c7308 */ /* 0x000e620000002400 */
[----:B------:R-:W-:Y:S01]  /*29f0*/  FSEL R8, R32, -INF , !P2 ;  /* 0xff80000020087808 */ /* 0x000fe20005000000 */
[----:B------:R-:W-:Y:S01]  /*2a00*/  FMUL.FTZ R32, R54, c[0x0][0x2ec] ;  /* 0x0000bb0036207a20 */ /* 0x000fe20000410000 */
[----:B------:R-:W-:Y:S02]  /*2a10*/  IADD3 R4, R18, 0x21, RZ ;  /* 0x0000002112047810 */ /* 0x000fe40007ffe0ff */
[----:B------:R-:W-:-:S02]  /*2a20*/  ISETP.GE.AND P4, PT, R13, R102, PT ;  /* 0x000000660d00720c */ /* 0x000fc40003f86270 */
[-C--:B------:R-:W-:Y:S01]  /*2a30*/  ISETP.GE.AND P2, PT, R13, R101.reuse, PT ;  /* 0x000000650d00720c */ /* 0x080fe20003f46270 */
[----:B------:R-:W-:Y:S01]  /*2a40*/  MUFU.TANH R106, R53 ;  /* 0x00000035006a7308 */ /* 0x000fe20000002400 */
[----:B------:R-:W-:Y:S02]  /*2a50*/  IADD3 R13, R18, 0x28, RZ ;  /* 0x00000028120d7810 */ /* 0x000fe40007ffe0ff */
[----:B------:R-:W-:Y:S01]  /*2a60*/  FSEL R5, R33, -INF , !P1 ;  /* 0xff80000021057808 */ /* 0x000fe20004800000 */
[----:B------:R-:W-:Y:S01]  /*2a70*/  FMUL.FTZ R33, R51, c[0x0][0x2ec] ;  /* 0x0000bb0033217a20 */ /* 0x000fe20000410000 */
[----:B---3--:R-:W-:Y:S02]  /*2a80*/  FSEL R6, R17, -INF , !P5 ;  /* 0xff80000011067808 */ /* 0x008fe40006800000 */
[C---:B------:R-:W-:Y:S01]  /*2a90*/  ISETP.GE.AND P1, PT, R4.reuse, R102, PT ;  /* 0x000000660400720c */ /* 0x040fe20003f26270 */
[----:B------:R-:W3:Y:S01]  /*2aa0*/  MUFU.TANH R32, R32 ;  /* 0x0000002000207308 */ /* 0x000ee20000002400 */
[----:B------:R-:W-:-:S02]  /*2ab0*/  ISETP.GE.AND P5, PT, R4, R101, PT ;  /* 0x000000650400720c */ /* 0x000fc40003fa6270 */
[----:B--2---:R-:W-:Y:S02]  /*2ac0*/  FSEL R7, R16, -INF , !P3 ;  /* 0xff80000010077808 */ /* 0x004fe40005800000 */
[----:B------:R-:W-:Y:S02]  /*2ad0*/  FSEL R4, R24, -INF , !P0 ;  /* 0xff80000018047808 */ /* 0x000fe40004000000 */
[C---:B------:R-:W-:Y:S01]  /*2ae0*/  ISETP.GE.AND P3, PT, R13.reuse, R102, PT ;  /* 0x000000660d00720c */ /* 0x040fe20003f66270 */
[----:B------:R-:W2:Y:S01]  /*2af0*/  MUFU.TANH R31, R31 ;  /* 0x0000001f001f7308 */ /* 0x000ea20000002400 */
[----:B------:R-:W-:Y:S02]  /*2b00*/  ISETP.GE.AND P0, PT, R13, R101, PT ;  /* 0x000000650d00720c */ /* 0x000fe40003f06270 */
[C---:B------:R-:W-:Y:S02]  /*2b10*/  IADD3 R13, R18.reuse, 0x30, RZ ;  /* 0x00000030120d7810 */ /* 0x040fe40007ffe0ff */
[----:B------:R-:W-:-:S02]  /*2b20*/  IADD3 R14, R18, 0x29, RZ ;  /* 0x00000029120e7810 */ /* 0x000fc40007ffe0ff */
[----:B------:R-:W-:Y:S01]  /*2b30*/  FSEL R97, R20, -INF , !P1 ;  /* 0xff80000014617808 */ /* 0x000fe20004800000 */
[----:B------:R-:W2:Y:S01]  /*2b40*/  MUFU.TANH R105, R48 ;  /* 0x0000003000697308 */ /* 0x000ea20000002400 */
[-C--:B------:R-:W-:Y:S02]  /*2b50*/  ISETP.GE.AND P1, PT, R13, R102.reuse, PT ;  /* 0x000000660d00720c */ /* 0x080fe40003f26270 */
[----:B-1----:R-:W-:Y:S02]  /*2b60*/  FSEL R111, R111, -INF , !P4 ;  /* 0xff8000006f6f7808 */ /* 0x002fe40006000000 */
[----:B------:R-:W-:Y:S02]  /*2b70*/  FSEL R134, R134, -INF , !P2 ;  /* 0xff80000086867808 */ /* 0x000fe40005000000 */
[C---:B------:R-:W-:Y:S01]  /*2b80*/  ISETP.GE.AND P4, PT, R14.reuse, R102, PT ;  /* 0x000000660e00720c */ /* 0x040fe20003f86270 */
[----:B------:R-:W1:Y:S01]  /*2b90*/  MUFU.TANH R30, R30 ;  /* 0x0000001e001e7308 */ /* 0x000e620000002400 */
[----:B------:R-:W-:-:S02]  /*2ba0*/  ISETP.GE.AND P2, PT, R14, R101, PT ;  /* 0x000000650e00720c */ /* 0x000fc40003f46270 */
[----:B------:R-:W-:Y:S02]  /*2bb0*/  IADD3 R14, R18, 0x31, RZ ;  /* 0x00000031120e7810 */ /* 0x000fe40007ffe0ff */
[----:B----4-:R-:W-:Y:S02]  /*2bc0*/  FSEL R107, R107, -INF , !P1 ;  /* 0xff8000006b6b7808 */ /* 0x010fe40004800000 */
[----:B------:R-:W-:Y:S01]  /*2bd0*/  ISETP.GT.AND P1, PT, R100, 0x1, PT ;  /* 0x000000016400780c */ /* 0x000fe20003f24270 */
[----:B------:R-:W4:Y:S01]  /*2be0*/  MUFU.TANH R109, R49 ;  /* 0x00000031006d7308 */ /* 0x000f220000002400 */
[----:B------:R-:W-:Y:S02]  /*2bf0*/  FSEL R114, R114, -INF , !P5 ;  /* 0xff80000072727808 */ /* 0x000fe40006800000 */
[----:B------:R-:W-:Y:S02]  /*2c00*/  FSEL R99, R99, -INF , !P3 ;  /* 0xff80000063637808 */ /* 0x000fe40005800000 */
[----:B------:R-:W-:-:S02]  /*2c10*/  ISETP.GE.AND P5, PT, R13, R101, PT ;  /* 0x000000650d00720c */ /* 0x000fc40003fa6270 */
[----:B------:R-:W-:Y:S01]  /*2c20*/  ISETP.GE.AND P3, PT, R14, R102, PT ;  /* 0x000000660e00720c */ /* 0x000fe20003f66270 */
[----:B------:R-:W1:Y:S01]  /*2c30*/  MUFU.TANH R33, R33 ;  /* 0x0000002100217308 */ /* 0x000e620000002400 */
[----:B------:R-:W-:Y:S02]  /*2c40*/  IADD3 R13, R18, 0x38, RZ ;  /* 0x00000038120d7810 */ /* 0x000fe40007ffe0ff */
[----:B------:R-:W-:Y:S01]  /*2c50*/  FSEL R110, R110, -INF , !P0 ;  /* 0xff8000006e6e7808 */ /* 0x000fe20004000000 */
[----:B------:R-:W-:Y:S01]  /*2c60*/  @!P1 IMAD.MOV.U32 R104, RZ, RZ, R94 ;  /* 0x000000ffff689224 */ /* 0x000fe200078e005e */
[----:B------:R-:W-:Y:S01]  /*2c70*/  FSEL R93, R93, -INF , !P4 ;  /* 0xff8000005d5d7808 */ /* 0x000fe20006000000 */
[----:B------:R-:W-:Y:S01]  /*2c80*/  @!P1 IMAD.MOV.U32 R103, RZ, RZ, R2 ;  /* 0x000000ffff679224 */ /* 0x000fe200078e0002 */
[----:B------:R-:W-:Y:S02]  /*2c90*/  FSEL R108, R108, -INF , !P2 ;  /* 0xff8000006c6c7808 */ /* 0x000fe40005000000 */
[----:B---3--:R-:W-:-:S02]  /*2ca0*/  FSEL R32, R32, -INF , !P5 ;  /* 0xff80000020207808 */ /* 0x008fc40006800000 */
[----:B------:R-:W-:Y:S01]  /*2cb0*/  FSEL R106, R106, -INF , !P3 ;  /* 0xff8000006a6a7808 */ /* 0x000fe20005800000 */
[----:B------:R-:W-:Y:S01]  /*2cc0*/  BAR.SYNC.DEFER_BLOCKING 0x0 ;  /* 0x0000000000007b1d */ /* 0x000fe20000010000 */
[-C--:B------:R-:W-:Y:S02]  /*2cd0*/  ISETP.GE.AND P0, PT, R14, R101.reuse, PT ;  /* 0x000000650e00720c */ /* 0x080fe40003f06270 */
[CC--:B------:R-:W-:Y:S02]  /*2ce0*/  ISETP.GE.AND P4, PT, R13.reuse, R102.reuse, PT ;  /* 0x000000660d00720c */ /* 0x0c0fe40003f86270 */
[-C--:B------:R-:W-:Y:S02]  /*2cf0*/  ISETP.GE.AND P2, PT, R13, R101.reuse, PT ;  /* 0x000000650d00720c */ /* 0x080fe40003f46270 */
[C---:B------:R-:W-:Y:S02]  /*2d00*/  ISETP.GE.AND P5, PT, R18.reuse, R102, PT ;  /* 0x000000661200720c */ /* 0x040fe40003fa6270 */
[----:B------:R-:W-:-:S02]  /*2d10*/  ISETP.GE.AND P3, PT, R18, R101, PT ;  /* 0x000000651200720c */ /* 0x000fc40003f66270 */
[----:B------:R-:W-:Y:S02]  /*2d20*/  IADD3 R18, R18, 0x39, RZ ;  /* 0x0000003912127810 */ /* 0x000fe40007ffe0ff */
[----:B--2---:R-:W-:Y:S02]  /*2d30*/  FSEL R31, R31, -INF , !P0 ;  /* 0xff8000001f1f7808 */ /* 0x004fe40004000000 */
[----:B------:R-:W-:Y:S02]  /*2d40*/  FSEL R105, R105, -INF , !P4 ;  /* 0xff80000069697808 */ /* 0x000fe40006000000 */
[----:B-1----:R-:W-:Y:S02]  /*2d50*/  FSEL R30, R30, -INF , !P2 ;  /* 0xff8000001e1e7808 */ /* 0x002fe40005000000 */
[----:B------:R-:W-:Y:S02]  /*2d60*/  @!P1 LEA R136, P0, R94, c[0x0][0x168], 0x1 ;  /* 0x00005a005e889a11 */ /* 0x000fe400078008ff */
[----:B------:R-:W-:-:S02]  /*2d70*/  ISETP.GE.AND P4, PT, R18, R102, PT ;  /* 0x000000661200720c */ /* 0x000fc40003f86270 */
[----:B------:R-:W-:Y:S02]  /*2d80*/  ISETP.GE.AND P2, PT, R18, R101, PT ;  /* 0x000000651200720c */ /* 0x000fe40003f46270 */
[----:B------:R-:W-:Y:S02]  /*2d90*/  @!P1 LEA.HI.X R137, R94, c[0x0][0x16c], R2, 0x1, P0 ;  /* 0x00005b005e899a11 */ /* 0x000fe400000f0c02 */
[----:B------:R-:W-:Y:S02]  /*2da0*/  FSEL R64, R64, -INF , !P5 ;  /* 0xff80000040407808 */ /* 0x000fe40006800000 */
[----:B------:R-:W-:Y:S02]  /*2db0*/  FSEL R40, R40, -INF , !P3 ;  /* 0xff80000028287808 */ /* 0x000fe40005800000 */
[----:B----4-:R-:W-:Y:S02]  /*2dc0*/  FSEL R109, R109, -INF , !P4 ;  /* 0xff8000006d6d7808 */ /* 0x010fe40006000000 */
        /* <DEDUP_REMOVED lines=10> */
[----:B------:R-:W-:-:S02]  /*2e70*/  ISETP.GE.AND P0, PT, R18, RZ, PT ;  /* 0x000000ff1200720c */ /* 0x000fc40003f06270 */
        /* <DEDUP_REMOVED lines=49> */
.L_x_5070:
[----:B------:R-:W-:-:S04]  /*3190*/  ULEA UR4, -UR4, URZ, 0x6 ;  /* 0x0000003f04047291 */ /* 0x000fc8000f8e313f */
[----:B------:R-:W-:Y:S02]  /*31a0*/  USHF.R.S32.HI UR6, URZ, 0x1f, UR4 ;  /* 0x0000001f3f067899 */ /* 0x000fe40008011404 */
[----:B------:R-:W-:-:S04]  /*31b0*/  MOV R15, UR4 ;  /* 0x00000004000f7c02 */ /* 0x000fc80008000f00 */
[----:B------:R-:W-:Y:S02]  /*31c0*/  MOV R13, UR6 ;  /* 0x00000006000d7c02 */ /* 0x000fe40008000f00 */
.L_x_5071:
        /* <DEDUP_REMOVED lines=18> */
.L_x_5069:
        /* <DEDUP_REMOVED lines=53> */
[----:B------:R-:W-:Y:S01]  /*3640*/  ISETP.GE.AND P0, PT, R100, 0x2, PT ;  /* 0x000000026400780c */ /* 0x000fe20003f06270 */
[--C-:B------:R-:W-:Y:S02]  /*3650*/  FFMA.FTZ R84, R9, c[0x0][0x23c], -R112.reuse ;  /* 0x00008f0009547a23 */ /* 0x100fe40000010870 */
[----:B------:R-:W-:Y:S01]  /*3660*/  FFMA.FTZ R27, R37, c[0x0][0x23c], -R112 ;  /* 0x00008f00251b7a23 */ /* 0x000fe20000010870 */
[----:B------:R-:W-:Y:S01]  /*3670*/  MUFU.EX2 R86, R86 ;  /* 0x0000005600567308 */ /* 0x000fe20000000800 */
[--C-:B------:R-:W-:Y:S02]  /*3680*/  FFMA.FTZ R34, R40, c[0x0][0x23c], -R35.reuse ;  /* 0x00008f0028227a23 */ /* 0x100fe40000010823 */
[----:B------:R-:W-:-:S02]  /*3690*/  FFMA.FTZ R87, R12, c[0x0][0x23c], -R35 ;  /* 0x00008f000c577a23 */ /* 0x000fc40000010823 */
[--C-:B------:R-:W-:Y:S01]  /*36a0*/  FFMA.FTZ R29, R42, c[0x0][0x23c], -R35.reuse ;  /* 0x00008f002a1d7a23 */ /* 0x100fe20000010823 */
[----:B------:R-:W-:Y:S01]  /*36b0*/  LDSM.16.MT88.4 R12, [R118+0x6400] ;  /* 0x00640000760c783b */ /* 0x000fe20000004200 */
[--C-:B------:R-:W-:Y:S01]  /*36c0*/  FFMA.FTZ R28, R10, c[0x0][0x23c], -R35.reuse ;  /* 0x00008f000a1c7a23 */ /* 0x100fe20000010823 */
[----:B------:R-:W1:Y:S01]  /*36d0*/  MUFU.EX2 R85, R85 ;  /* 0x0000005500557308 */ /* 0x000e620000000800 */
[--C-:B------:R-:W-:Y:S01]  /*36e0*/  FFMA.FTZ R25, R11, c[0x0][0x23c], -R112.reuse ;  /* 0x00008f000b197a23 */ /* 0x100fe20000010870 */
[----:B------:R-:W2:Y:S01]  /*36f0*/  LDSM.16.MT88.4 R40, [R118+0x8000] ;  /* 0x008000007628783b */ /* 0x000ea20000004200 */
[----:B------:R-:W-:Y:S02]  /*3700*/  FFMA.FTZ R23, R8, c[0x0][0x23c], -R35 ;  /* 0x00008f0008177a23 */ /* 0x000fe40000010823 */
[--C-:B------:R-:W-:Y:S01]  /*3710*/  FFMA.FTZ R22, R39, c[0x0][0x23c], -R112.reuse ;  /* 0x00008f0027167a23 */ /* 0x100fe20000010870 */
[----:B------:R-:W3:Y:S01]  /*3720*/  LDSM.16.MT88.4 R8, [R116+0x6400] ;  /* 0x006400007408783b */ /* 0x000ee20000004200 */
[--C-:B------:R-:W-:Y:S01]  /*3730*/  FFMA.FTZ R21, R5, c[0x0][0x23c], -R112.reuse ;  /* 0x00008f0005157a23 */ /* 0x100fe20000010870 */
[----:B------:R-:W-:Y:S01]  /*3740*/  MUFU.EX2 R84, R84 ;  /* 0x0000005400547308 */ /* 0x000fe20000000800 */
[----:B------:R-:W-:-:S02]  /*3750*/  FFMA.FTZ R20, R7, c[0x0][0x23c], -R112 ;  /* 0x00008f0007147a23 */ /* 0x000fc40000010870 */
[--C-:B------:R-:W-:Y:S02]  /*3760*/  FFMA.FTZ R26, R66, c[0x0][0x23c], -R35.reuse ;  /* 0x00008f00421a7a23 */ /* 0x100fe40000010823 */
[--C-:B------:R-:W-:Y:S02]  /*3770*/  FFMA.FTZ R24, R6, c[0x0][0x23c], -R35.reuse ;  /* 0x00008f0006187a23 */ /* 0x100fe40000010823 */
[----:B------:R-:W-:Y:S01]  /*3780*/  FFMA.FTZ R3, R4, c[0x0][0x23c], -R35 ;  /* 0x00008f0004037a23 */ /* 0x000fe20000010823 */
[----:B------:R-:W4:Y:S01]  /*3790*/  MUFU.EX2 R27, R27 ;  /* 0x0000001b001b7308 */ /* 0x000f220000000800 */
[----:B-1----:R-:W-:Y:S01]  /*37a0*/  F2FP.BF16.PACK_AB R48, R85, R86 ;  /* 0x000000565530723e */ /* 0x002fe200000010ff */
        /* <DEDUP_REMOVED lines=9> */
[----:B----4-:R-:W-:Y:S01]  /*3840*/  F2FP.BF16.PACK_AB R50, R27, R84 ;  /* 0x000000541b32723e */ /* 0x010fe200000010ff */
        /* <DEDUP_REMOVED lines=18> */
[----:B------:R-:W1:Y:S01]  /*3970*/  MUFU.EX2 R22, R22 ;  /* 0x0000001600167308 */ /* 0x000e620000000800 */
[----:B------:R-:W-:-:S04]  /*3980*/  FADD.FTZ R29, R29, R34 ;  /* 0x000000221d1d7221 */ /* 0x000fc80000010000 */
[----:B------:R-:W-:Y:S01]  /*3990*/  FADD.FTZ R27, R28, R29 ;  /* 0x0000001d1c1b7221 */ /* 0x000fe20000010000 */
[C---:B------:R-:W-:Y:S02]  /*39a0*/  HMMA.16816.F32.BF16 R72, R48.reuse, R68, RZ ;  /* 0x000000443048723c */ /* 0x040fe400000418ff */
[----:B------:R-:W-:Y:S06]  /*39b0*/  MUFU.EX2 R21, R21 ;  /* 0x0000001500157308 */ /* 0x000fec0000000800 */
[----:B------:R-:W-:Y:S02]  /*39c0*/  HMMA.16816.F32.BF16 R68, R48, R70, RZ ;  /* 0x000000463044723c */ /* 0x000fe400000418ff */
[----:B------:R-:W4:Y:S01]  /*39d0*/  MUFU.EX2 R20, R20 ;  /* 0x0000001400147308 */ /* 0x000f220000000800 */
[----:B-1----:R-:W-:Y:S01]  /*39e0*/  F2FP.BF16.PACK_AB R4, R22, R25 ;  /* 0x000000191604723e */ /* 0x002fe200000010ff */
[----:B------:R-:W-:-:S04]  /*39f0*/  FADD.FTZ R25, R25, R84 ;  /* 0x0000005419197221 */ /* 0x000fc80000010000 */
[C---:B------:R-:W-:Y:S01]  /*3a00*/  HMMA.16816.F32.BF16 R56, R48.reuse, R52, RZ ;  /* 0x000000343038723c */ /* 0x040fe200000418ff */
[----:B------:R-:W-:Y:S01]  /*3a10*/  FADD.FTZ R22, R22, R25 ;  /* 0x0000001916167221 */ /* 0x000fe20000010000 */
[----:B------:R-:W-:Y:S06]  /*3a20*/  MUFU.EX2 R26, R26 ;  /* 0x0000001a001a7308 */ /* 0x000fec0000000800 */
[----:B------:R-:W-:Y:S02]  /*3a30*/  HMMA.16816.F32.BF16 R52, R48, R54, RZ ;  /* 0x000000363034723c */ /* 0x000fe400000418ff */
[----:B------:R-:W1:Y:S01]  /*3a40*/  MUFU.EX2 R23, R23 ;  /* 0x0000001700177308 */ /* 0x000e620000000800 */
[----:B----4-:R-:W-:Y:S01]  /*3a50*/  F2FP.BF16.PACK_AB R6, R20, R21 ;  /* 0x000000151406723e */ /* 0x010fe200000010ff */
[----:B------:R-:W-:-:S04]  /*3a60*/  FADD.FTZ R21, R21, R22 ;  /* 0x0000001615157221 */ /* 0x000fc80000010000 */
[C---:B------:R-:W-:Y:S01]  /*3a70*/  HMMA.16816.F32.BF16 R80, R48.reuse, R76, RZ ;  /* 0x0000004c3050723c */ /* 0x040fe200000418ff */
[----:B------:R-:W-:Y:S01]  /*3a80*/  FADD.FTZ R21, R20, R21 ;  /* 0x0000001514157221 */ /* 0x000fe20000010000 */
[----:B------:R-:W-:Y:S06]  /*3a90*/  MUFU.EX2 R24, R24 ;  /* 0x0000001800187308 */ /* 0x000fec0000000800 */
[----:B------:R-:W-:Y:S02]  /*3aa0*/  HMMA.16816.F32.BF16 R64, R48, R60, RZ ;  /* 0x0000003c3040723c */ /* 0x000fe400000418ff */
[----:B------:R-:W4:Y:S01]  /*3ab0*/  MUFU.EX2 R3, R3 ;  /* 0x0000000300037308 */ /* 0x000f220000000800 */
[----:B-1----:R-:W-:Y:S01]  /*3ac0*/  F2FP.BF16.PACK_AB R5, R23, R26 ;  /* 0x0000001a1705723e */ /* 0x002fe200000010ff */
[----:B------:R-:W-:-:S04]  /*3ad0*/  FADD.FTZ R26, R26, R27 ;  /* 0x0000001b1a1a7221 */ /* 0x000fc80000010000 */
[C---:B--2---:R-:W-:Y:S01]  /*3ae0*/  HMMA.16816.F32.BF16 R36, R48.reuse, R40, RZ ;  /* 0x000000283024723c */ /* 0x044fe200000418ff */
[----:B------:R-:W-:Y:S01]  /*3af0*/  FADD.FTZ R23, R23, R26 ;  /* 0x0000001a17177221 */ /* 0x000fe20000010000 */
[----:B------:R-:W-:Y:S06]  /*3b00*/  MUFU.EX2 R98, R98 ;  /* 0x0000006200627308 */ /* 0x000fec0000000800 */
[----:B------:R-:W-:Y:S01]  /*3b10*/  HMMA.16816.F32.BF16 R76, R48, R78, RZ ;  /* 0x0000004e304c723c */ /* 0x000fe200000418ff */
[----:B----4-:R-:W-:Y:S01]  /*3b20*/  F2FP.BF16.PACK_AB R7, R3, R24 ;  /* 0x000000180307723e */ /* 0x010fe200000010ff */
[----:B------:R-:W1:Y:S01]  /*3b30*/  MUFU.EX2 R97, R97 ;  /* 0x0000006100617308 */ /* 0x000e620000000800 */
[----:B------:R-:W-:-:S05]  /*3b40*/  FADD.FTZ R24, R24, R23 ;  /* 0x0000001718187221 */ /* 0x000fca0000010000 */
[----:B------:R-:W-:Y:S01]  /*3b50*/  HMMA.16816.F32.BF16 R60, R48, R62, RZ ;  /* 0x0000003e303c723c */ /* 0x000fe200000418ff */
[----:B------:R-:W-:Y:S01]  /*3b60*/  FADD.FTZ R24, R3, R24 ;  /* 0x0000001803187221 */ /* 0x000fe20000010000 */
[----:B------:R-:W-:Y:S06]  /*3b70*/  MUFU.EX2 R96, R96 ;  /* 0x0000006000607308 */ /* 0x000fec0000000800 */
[C---:B---3--:R-:W-:Y:S02]  /*3b80*/  HMMA.16816.F32.BF16 R72, R4.reuse, R8, R72 ;  /* 0x000000080448723c */ /* 0x048fe40000041848 */
        /* <DEDUP_REMOVED lines=9> */
[----:B------:R-:W4:Y:S01]  /*3c20*/  LDSM.16.MT88.4 R12, [R118+0x8400] ;  /* 0x00840000760c783b */ /* 0x000f220000004200 */
[----:B------:R-:W5:Y:S06]  /*3c30*/  MUFU.EX2 R92, R92 ;  /* 0x0000005c005c7308 */ /* 0x000f6c0000000800 */
[C---:B------:R-:W-:Y:S02]  /*3c40*/  HMMA.16816.F32.BF16 R64, R4.reuse, R16, R64 ;  /* 0x000000100440723c */ /* 0x040fe40000041840 */
[----:B------:R-:W-:Y:S06]  /*3c50*/  MUFU.EX2 R107, R107 ;  /* 0x0000006b006b7308 */ /* 0x000fec0000000800 */
[C---:B------:R-:W-:Y:S01]  /*3c60*/  HMMA.16816.F32.BF16 R60, R4.reuse, R18, R60 ;  /* 0x00000012043c723c */ /* 0x040fe2000004183c */
[----:B------:R-:W-:Y:S01]  /*3c70*/  LDSM.16.MT88.4 R16, [R118+0x6c00] ;  /* 0x006c00007610783b */ /* 0x000fe20000004200 */
[----:B------:R-:W1:Y:S06]  /*3c80*/  MUFU.EX2 R106, R106 ;  /* 0x0000006a006a7308 */ /* 0x000e6c0000000800 */
[C---:B--2---:R-:W-:Y:S02]  /*3c90*/  HMMA.16816.F32.BF16 R56, R4.reuse, R8, R56 ;  /* 0x000000080438723c */ /* 0x044fe40000041838 */
[----:B------:R-:W-:Y:S06]  /*3ca0*/  MUFU.EX2 R105, R105 ;  /* 0x0000006900697308 */ /* 0x000fec0000000800 */
[C---:B------:R-:W-:Y:S01]  /*3cb0*/  HMMA.16816.F32.BF16 R52, R4.reuse, R10, R52 ;  /* 0x0000000a0434723c */ /* 0x040fe20000041834 */
[----:B------:R-:W2:Y:S01]  /*3cc0*/  LDSM.16.MT88.4 R8, [R116+0x8000] ;  /* 0x008000007408783b */ /* 0x000ea20000004200 */
[----:B------:R-:W-:Y:S06]  /*3cd0*/  MUFU.EX2 R108, R109 ;  /* 0x0000006d006c7308 */ /* 0x000fec0000000800 */
[C---:B----4-:R-:W-:Y:S02]  /*3ce0*/  HMMA.16816.F32.BF16 R36, R4.reuse, R12, R36 ;  /* 0x0000000c0424723c */ /* 0x050fe40000041824 */
[----:B------:R-:W-:Y:S06]  /*3cf0*/  MUFU.EX2 R32, R32 ;  /* 0x0000002000207308 */ /* 0x000fec0000000800 */
[----:B------:R-:W-:Y:S01]  /*3d00*/  HMMA.16816.F32.BF16 R40, R4, R14, R40 ;  /* 0x0000000e0428723c */ /* 0x000fe20000041828 */
[----:B------:R-:W-:Y:S01]  /*3d10*/  LDSM.16.MT88.4 R12, [R116+0x6c00] ;  /* 0x006c0000740c783b */ /* 0x000fe20000004200 */
[----:B------:R-:W4:Y:S08]  /*3d20*/  MUFU.EX2 R31, R31 ;  /* 0x0000001f001f7308 */ /* 0x000f300000000800 */
        /* <DEDUP_REMOVED lines=128> */
.L_x_5073:
[----:B------:R-:W-:-:S05]  /*4530*/  IMAD.MOV.U32 R6, RZ, RZ, c[0x0][0x1a0] ;  /* 0x00006800ff067624 */ /* 0x000fca00078e00ff */
[----:B------:R-:W-:-:S04]  /*4540*/  LEA R6, -R6, RZ, 0x6 ;  /* 0x000000ff06067211 */ /* 0x000fc800078e31ff */
[----:B------:R-:W-:Y:S02]  /*4550*/  SHF.R.S32.HI R5, RZ, 0x1f, R6 ;  /* 0x0000001fff057819 */ /* 0x000fe40000011406 */
.L_x_5074:
        /* <DEDUP_REMOVED lines=34> */
[----:B------:R-:W0:Y:S01]  /*4780*/  LDGDEPBAR ;  /* 0x00000000000079af */ /* 0x000e220000000000 */
[C---:B----4-:R-:W-:Y:S08]  /*4790*/  HMMA.16816.F32.BF16 R24, R4.reuse, R20, RZ ;  /* 0x000000140418723c */ /* 0x050ff000000418ff */
[C---:B------:R-:W-:Y:S08]  /*47a0*/  HMMA.16816.F32.BF16 R20, R4.reuse, R22, RZ ;  /* 0x000000160414723c */ /* 0x040ff000000418ff */
[C---:B-----5:R-:W-:Y:S08]  /*47b0*/  HMMA.16816.F32.BF16 R32, R4.reuse, R28, RZ ;  /* 0x0000001c0420723c */ /* 0x060ff000000418ff */
[C---:B---3--:R-:W-:Y:S08]  /*47c0*/  HMMA.16816.F32.BF16 R16, R4.reuse, R12, RZ ;  /* 0x0000000c0410723c */ /* 0x048ff000000418ff */
        /* <DEDUP_REMOVED lines=76> */
[----:B-1----:R-:W-:Y:S01]  /*4c90*/  HMMA.16816.F32.BF16 R16, R92, R88, R16 ;  /* 0x000000585c10723c */ /* 0x002fe20000041810 */
[----:B------:R-:W-:Y:S02]  /*4ca0*/  FMUL.FTZ R20, R20, c[0x0][0x2ec] ;  /* 0x0000bb0014147a20 */ /* 0x000fe40000410000 */
[----:B------:R-:W-:Y:S02]  /*4cb0*/  FMUL.FTZ R27, R27, c[0x0][0x2ec] ;  /* 0x0000bb001b1b7a20 */ /* 0x000fe40000410000 */
[----:B------:R-:W-:-:S02]  /*4cc0*/  FMUL.FTZ R25, R25, c[0x0][0x2ec] ;  /* 0x0000bb0019197a20 */ /* 0x000fc40000410000 */
[----:B------:R-:W1:Y:S01]  /*4cd0*/  MUFU.TANH R35, R35 ;  /* 0x0000002300237308 */ /* 0x000e620000002400 */
[C---:B------:R-:W-:Y:S01]  /*4ce0*/  HMMA.16816.F32.BF16 R12, R92.reuse, R90, R12 ;  /* 0x0000005a5c0c723c */ /* 0x040fe2000004180c */
[----:B------:R-:W-:Y:S02]  /*4cf0*/  FMUL.FTZ R21, R21, c[0x0][0x2ec] ;  /* 0x0000bb0015157a20 */ /* 0x000fe40000410000 */
[----:B------:R-:W-:Y:S02]  /*4d00*/  FMUL.FTZ R22, R22, c[0x0][0x2ec] ;  /* 0x0000bb0016167a20 */ /* 0x000fe40000410000 */
[----:B------:R-:W-:Y:S01]  /*4d10*/  FMUL.FTZ R23, R23, c[0x0][0x2ec] ;  /* 0x0000bb0017177a20 */ /* 0x000fe20000410000 */
[----:B----4-:R-:W4:Y:S02]  /*4d20*/  S2R R24, SR_TID.X ;  /* 0x0000000000187919 */ /* 0x010f240000002100 */
[C---:B--2---:R-:W-:Y:S01]  /*4d30*/  HMMA.16816.F32.BF16 R8, R92.reuse, R84, R8 ;  /* 0x000000545c08723c */ /* 0x044fe20000041808 */
[----:B------:R-:W-:Y:S07]  /*4d40*/  MUFU.TANH R34, R34 ;  /* 0x0000002200227308 */ /* 0x000fee0000002400 */
[----:B------:R-:W-:Y:S01]  /*4d50*/  FMUL.FTZ R150, R17, c[0x0][0x2ec] ;  /* 0x0000bb0011967a20 */ /* 0x000fe20000410000 */
[----:B------:R-:W-:Y:S01]  /*4d60*/  MUFU.TANH R28, R28 ;  /* 0x0000001c001c7308 */ /* 0x000fe20000002400 */
[----:B------:R-:W-:Y:S01]  /*4d70*/  FMUL.FTZ R16, R16, c[0x0][0x2ec] ;  /* 0x0000bb0010107a20 */ /* 0x000fe20000410000 */
[----:B------:R-:W-:Y:S01]  /*4d80*/  HMMA.16816.F32.BF16 R4, R92, R86, R4 ;  /* 0x000000565c04723c */ /* 0x000fe20000041804 */
[----:B------:R-:W-:-:S02]  /*4d90*/  FMUL.FTZ R18, R18, c[0x0][0x2ec] ;  /* 0x0000bb0012127a20 */ /* 0x000fc40000410000 */
[----:B------:R-:W-:Y:S02]  /*4da0*/  FMUL.FTZ R19, R19, c[0x0][0x2ec] ;  /* 0x0000bb0013137a20 */ /* 0x000fe40000410000 */
[----:B------:R-:W-:Y:S01]  /*4db0*/  FMUL.FTZ R152, R12, c[0x0][0x2ec] ;  /* 0x0000bb000c987a20 */ /* 0x000fe20000410000 */
[----:B------:R-:W2:Y:S01]  /*4dc0*/  MUFU.TANH R30, R30 ;  /* 0x0000001e001e7308 */ /* 0x000ea20000002400 */
[----:B------:R-:W-:Y:S02]  /*4dd0*/  FMUL.FTZ R13, R13, c[0x0][0x2ec] ;  /* 0x0000bb000d0d7a20 */ /* 0x000fe40000410000 */
[----:B------:R-:W-:Y:S02]  /*4de0*/  FMUL.FTZ R114, R14, c[0x0][0x2ec] ;  /* 0x0000bb000e727a20 */ /* 0x000fe40000410000 */
[----:B------:R-:W-:Y:S02]  /*4df0*/  FMUL.FTZ R15, R15, c[0x0][0x2ec] ;  /* 0x0000bb000f0f7a20 */ /* 0x000fe40000410000 */
[----:B----4-:R-:W-:Y:S01]  /*4e00*/  IMAD.SHL.U32 R17, R24, 0x2, RZ ;  /* 0x0000000218117824 */ /* 0x010fe200078e00ff */
[----:B------:R-:W-:Y:S01]  /*4e10*/  MUFU.TANH R29, R29 ;  /* 0x0000001d001d7308 */ /* 0x000fe20000002400 */
[----:B------:R-:W-:-:S02]  /*4e20*/  FMUL.FTZ R106, R8, c[0x0][0x2ec] ;  /* 0x0000bb00086a7a20 */ /* 0x000fc40000410000 */
[----:B------:R-:W-:Y:S01]  /*4e30*/  FMUL.FTZ R105, R9, c[0x0][0x2ec] ;  /* 0x0000bb0009697a20 */ /* 0x000fe20000410000 */
[----:B------:R-:W-:Y:S01]  /*4e40*/  LOP3.LUT R17, R17, 0x6, RZ, 0xc0, !PT ;  /* 0x0000000611117812 */ /* 0x000fe200078ec0ff */
[----:B------:R-:W-:Y:S02]  /*4e50*/  FMUL.FTZ R100, R10, c[0x0][0x2ec] ;  /* 0x0000bb000a647a20 */ /* 0x000fe40000410000 */
[----:B------:R-:W-:Y:S01]  /*4e60*/  FMUL.FTZ R11, R11, c[0x0][0x2ec] ;  /* 0x0000bb000b0b7a20 */ /* 0x000fe20000410000 */
[----:B------:R4:W-:Y:S01]  /*4e70*/  MUFU.TANH R148, R16 ;  /* 0x0000001000947308 */ /* 0x0009e20000002400 */
[----:B------:R-:W-:Y:S02]  /*4e80*/  IMAD R17, R124, 0x40, R17 ;  /* 0x000000407c117824 */ /* 0x000fe400078e0211 */
[----:B------:R-:W-:Y:S02]  /*4e90*/  FMUL.FTZ R108, R4, c[0x0][0x2ec] ;  /* 0x0000bb00046c7a20 */ /* 0x000fe40000410000 */
[----:B------:R-:W-:Y:S01]  /*4ea0*/  FMUL.FTZ R4, R5, c[0x0][0x2ec] ;  /* 0x0000bb0005047a20 */ /* 0x000fe20000410000 */
[C---:B------:R-:W-:Y:S01]  /*4eb0*/  IADD3 R12, R17.reuse, 0x1, RZ ;  /* 0x00000001110c7810 */ /* 0x040fe20007ffe0ff */
[----:B------:R-:W-:Y:S01]  /*4ec0*/  FMUL.FTZ R6, R6, c[0x0][0x2ec] ;  /* 0x0000bb0006067a20 */ /* 0x000fe20000410000 */
[----:B------:R3:W-:Y:S01]  /*4ed0*/  MUFU.TANH R160, R20 ;  /* 0x0000001400a07308 */ /* 0x0007e20000002400 */
[----:B------:R-:W-:Y:S01]  /*4ee0*/  IADD3 R9, R17, 0x20, RZ ;  /* 0x0000002011097810 */ /* 0x000fe20007ffe0ff */
[----:B------:R-:W-:Y:S01]  /*4ef0*/  FMUL.FTZ R7, R7, c[0x0][0x2ec] ;  /* 0x0000bb0007077a20 */ /* 0x000fe20000410000 */
[----:B------:R-:W-:-:S02]  /*4f00*/  ISETP.GE.AND P4, PT, R12, R102, PT ;  /* 0x000000660c00720c */ /* 0x000fc40003f86270 */
[-C--:B------:R-:W-:Y:S02]  /*4f10*/  ISETP.GE.AND P5, PT, R12, R101.reuse, PT ;  /* 0x000000650c00720c */ /* 0x080fe40003fa6270 */
[C---:B------:R-:W-:Y:S01]  /*4f20*/  IADD3 R12, R17.reuse, 0x9, RZ ;  /* 0x00000009110c7810 */ /* 0x040fe20007ffe0ff */
[----:B------:R-:W5:Y:S01]  /*4f30*/  MUFU.TANH R140, R26 ;  /* 0x0000001a008c7308 */ /* 0x000f620000002400 */
[----:B----4-:R-:W-:Y:S02]  /*4f40*/  IADD3 R16, R17, 0x8, RZ ;  /* 0x0000000811107810 */ /* 0x010fe40007ffe0ff */
[-C--:B------:R-:W-:Y:S02]  /*4f50*/  ISETP.GE.AND P2, PT, R12, R102.reuse, PT ;  /* 0x000000660c00720c */ /* 0x080fe40003f46270 */
[C---:B------:R-:W-:Y:S02]  /*4f60*/  ISETP.GE.AND P3, PT, R16.reuse, R102, PT ;  /* 0x000000661000720c */ /* 0x040fe40003f66270 */
[----:B------:R-:W-:Y:S01]  /*4f70*/  ISETP.GE.AND P1, PT, R16, R101, PT ;  /* 0x000000651000720c */ /* 0x000fe20003f26270 */
[----:B------:R-:W4:Y:S01]  /*4f80*/  MUFU.TANH R112, R27 ;  /* 0x0000001b00707308 */ /* 0x000f220000002400 */
[----:B---3--:R-:W-:-:S02]  /*4f90*/  FSEL R20, R33, -INF , !P4 ;  /* 0xff80000021147808 */ /* 0x008fc40006000000 */
[----:B------:R-:W-:Y:S02]  /*4fa0*/  ISETP.GE.AND P4, PT, R12, R101, PT ;  /* 0x000000650c00720c */ /* 0x000fe40003f86270 */
[----:B------:R-:W-:Y:S02]  /*4fb0*/  IADD3 R12, R17, 0x10, RZ ;  /* 0x00000010110c7810 */ /* 0x000fe40007ffe0ff */
[----:B-1----:R-:W-:Y:S01]  /*4fc0*/  FSEL R16, R35, -INF , !P5 ;  /* 0xff80000023107808 */ /* 0x002fe20006800000 */
[----:B------:R1:W-:Y:S01]  /*4fd0*/  MUFU.TANH R144, R18 ;  /* 0x0000001200907308 */ /* 0x0003e20000002400 */
[----:B------:R-:W-:Y:S02]  /*4fe0*/  ISETP.GE.AND P5, PT, R12, R102, PT ;  /* 0x000000660c00720c */ /* 0x000fe40003fa6270 */
[----:B--2---:R-:W-:Y:S02]  /*4ff0*/  FSEL R14, R30, -INF , !P1 ;  /* 0xff8000001e0e7808 */ /* 0x004fe40004800000 */
[----:B------:R-:W-:-:S02]  /*5000*/  FSEL R8, R28, -INF , !P2 ;  /* 0xff8000001c087808 */ /* 0x000fc40005000000 */
[----:B------:R-:W-:Y:S01]  /*5010*/  FSEL R110, R110, -INF , !P5 ;  /* 0xff8000006e6e7808 */ /* 0x000fe20006800000 */
[----:B------:R-:W2:Y:S01]  /*5020*/  MUFU.TANH R162, R25 ;  /* 0x0000001900a27308 */ /* 0x000ea20000002400 */
[C---:B------:R-:W-:Y:S02]  /*5030*/  IADD3 R10, R17.reuse, 0x28, RZ ;  /* 0x00000028110a7810 */ /* 0x040fe40007ffe0ff */
[----:B------:R-:W-:Y:S02]  /*5040*/  IADD3 R5, R17, 0x31, RZ ;  /* 0x0000003111057810 */ /* 0x000fe40007ffe0ff */
[----:B-1----:R-:W-:-:S03]  /*5050*/  FSEL R18, R34, -INF , !P3 ;  /* 0xff80000022127808 */ /* 0x002fc60005800000 */
[----:B------:R-:W-:Y:S01]  /*5060*/  MUFU.TANH R158, R21 ;  /* 0x00000015009e7308 */ /* 0x000fe20000002400 */
[-C--:B------:R-:W-:Y:S02]  /*5070*/  ISETP.GE.AND P3, PT, R12, R101.reuse, PT ;  /* 0x000000650c00720c */ /* 0x080fe40003f66270 */
[----:B------:R-:W-:Y:S02]  /*5080*/  IADD3 R12, R17, 0x11, RZ ;  /* 0x00000011110c7810 */ /* 0x000fe40007ffe0ff */
[----:B-----5:R-:W-:Y:S02]  /*5090*/  FSEL R140, R140, -INF , !P3 ;  /* 0xff8000008c8c7808 */ /* 0x020fe40005800000 */
[C---:B------:R-:W-:Y:S01]  /*50a0*/  ISETP.GE.AND P1, PT, R12.reuse, R102, PT ;  /* 0x000000660c00720c */ /* 0x040fe20003f26270 */
[----:B------:R-:W1:Y:S01]  /*50b0*/  MUFU.TANH R156, R22 ;  /* 0x00000016009c7308 */ /* 0x000e620000002400 */
[----:B------:R-:W-:Y:S02]  /*50c0*/  ISETP.GE.AND P2, PT, R12, R101, PT ;  /* 0x000000650c00720c */ /* 0x000fe40003f46270 */
[----:B------:R-:W-:-:S02]  /*50d0*/  FSEL R12, R29, -INF , !P4 ;  /* 0xff8000001d0c7808 */ /* 0x000fc40006000000 */
[----:B----4-:R-:W-:Y:S02]  /*50e0*/  FSEL R112, R112, -INF , !P2 ;  /* 0xff80000070707808 */ /* 0x010fe40005000000 */
[----:B------:R-:W-:Y:S01]  /*50f0*/  ISETP.GE.AND P2, PT, R9, R102, PT ;  /* 0x000000660900720c */ /* 0x000fe20003f46270 */
[----:B------:R3:W-:Y:S01]  /*5100*/  MUFU.TANH R146, R13 ;  /* 0x0000000d00927308 */ /* 0x0007e20000002400 */
[----:B--2---:R-:W-:Y:S02]  /*5110*/  FSEL R162, R162, -INF , !P1 ;  /* 0xff800000a2a27808 */ /* 0x004fe40004800000 */
[----:B------:R-:W-:Y:S02]  /*5120*/  FSEL R148, R148, -INF , !P2 ;  /* 0xff80000094947808 */ /* 0x000fe40005000000 */
[----:B------:R-:W-:-:S03]  /*5130*/  ISETP.GE.AND P2, PT, R10, R101, PT ;  /* 0x000000650a00720c */ /* 0x000fc60003f46270 */
[----:B------:R-:W2:Y:S01]  /*5140*/  MUFU.TANH R154, R23 ;  /* 0x00000017009a7308 */ /* 0x000ea20000002400 */
[----:B---3--:R-:W-:-:S07]  /*5150*/  IADD3 R13, R17, 0x18, RZ ;  /* 0x00000018110d7810 */ /* 0x008fce0007ffe0ff */
[----:B------:R-:W3:Y:S01]  /*5160*/  MUFU.TANH R150, R150 ;  /* 0x0000009600967308 */ /* 0x000ee20000002400 */
[C---:B------:R-:W-:Y:S02]  /*5170*/  ISETP.GE.AND P4, PT, R13.reuse, R102, PT ;  /* 0x000000660d00720c */ /* 0x040fe40003f86270 */
[----:B------:R-:W-:Y:S02]  /*5180*/  ISETP.GE.AND P5, PT, R13, R101, PT ;  /* 0x000000650d00720c */ /* 0x000fe40003fa6270 */
[----:B------:R-:W-:-:S03]  /*5190*/  IADD3 R13, R17, 0x19, RZ ;  /* 0x00000019110d7810 */ /* 0x000fc60007ffe0ff */
[----:B------:R-:W4:Y:S01]  /*51a0*/  MUFU.TANH R134, R19 ;  /* 0x0000001300867308 */ /* 0x000f220000002400 */
[----:B------:R-:W-:Y:S02]  /*51b0*/  FSEL R160, R160, -INF , !P4 ;  /* 0xff800000a0a07808 */ /* 0x000fe40006000000 */
[----:B------:R-:W-:Y:S02]  /*51c0*/  ISETP.GE.AND P3, PT, R13, R102, PT ;  /* 0x000000660d00720c */ /* 0x000fe40003f66270 */
[----:B------:R-:W-:Y:S02]  /*51d0*/  ISETP.GE.AND P4, PT, R9, R101, PT ;  /* 0x000000650900720c */ /* 0x000fe40003f86270 */
[----:B------:R-:W-:Y:S01]  /*51e0*/  IADD3 R9, R17, 0x21, RZ ;  /* 0x0000002111097810 */ /* 0x000fe20007ffe0ff */
[----:B------:R-:W5:Y:S01]  /*51f0*/  MUFU.TANH R152, R152 ;  /* 0x0000009800987308 */ /* 0x000f620000002400 */
[----:B-1----:R-:W-:Y:S02]  /*5200*/  FSEL R156, R156, -INF , !P5 ;  /* 0xff8000009c9c7808 */ /* 0x002fe40006800000 */
[----:B------:R-:W-:-:S02]  /*5210*/  FSEL R158, R158, -INF , !P3 ;  /* 0xff8000009e9e7808 */ /* 0x000fc40005800000 */
[-C--:B------:R-:W-:Y:S02]  /*5220*/  ISETP.GE.AND P1, PT, R13, R101.reuse, PT ;  /* 0x000000650d00720c */ /* 0x080fe40003f26270 */
[C---:B------:R-:W-:Y:S01]  /*5230*/  ISETP.GE.AND P5, PT, R9.reuse, R102, PT ;  /* 0x000000660900720c */ /* 0x040fe20003fa6270 */
[----:B------:R-:W1:Y:S01]  /*5240*/  MUFU.TANH R114, R114 ;  /* 0x0000007200727308 */ /* 0x000e620000002400 */
[----:B------:R-:W-:Y:S02]  /*5250*/  ISETP.GE.AND P3, PT, R9, R101, PT ;  /* 0x000000650900720c */ /* 0x000fe40003f66270 */
[----:B------:R-:W-:Y:S02]  /*5260*/  IADD3 R9, R17, 0x29, RZ ;  /* 0x0000002911097810 */ /* 0x000fe40007ffe0ff */
[----:B--2---:R-:W-:Y:S02]  /*5270*/  FSEL R154, R154, -INF , !P1 ;  /* 0xff8000009a9a7808 */ /* 0x004fe40004800000 */
[----:B------:R-:W-:Y:S01]  /*5280*/  FSEL R144, R144, -INF , !P4 ;  /* 0xff80000090907808 */ /* 0x000fe20006000000 */
[----:B------:R-:W2:Y:S01]  /*5290*/  MUFU.TANH R142, R15 ;  /* 0x0000000f008e7308 */ /* 0x000ea20000002400 */
[----:B---3--:R-:W-:-:S02]  /*52a0*/  FSEL R150, R150, -INF , !P5 ;  /* 0xff80000096967808 */ /* 0x008fc40006800000 */
[-C--:B------:R-:W-:Y:S02]  /*52b0*/  ISETP.GE.AND P1, PT, R10, R102.reuse, PT ;  /* 0x000000660a00720c */ /* 0x080fe40003f26270 */
[C---:B------:R-:W-:Y:S02]  /*52c0*/  ISETP.GE.AND P4, PT, R9.reuse, R102, PT ;  /* 0x000000660900720c */ /* 0x040fe40003f86270 */
[----:B------:R-:W-:Y:S01]  /*52d0*/  ISETP.GE.AND P5, PT, R9, R101, PT ;  /* 0x000000650900720c */ /* 0x000fe20003fa6270 */
[----:B------:R-:W3:Y:S01]  /*52e0*/  MUFU.TANH R106, R106 ;  /* 0x0000006a006a7308 */ /* 0x000ee20000002400 */
[----:B------:R-:W-:Y:S02]  /*52f0*/  IADD3 R9, R17, 0x30, RZ ;  /* 0x0000003011097810 */ /* 0x000fe40007ffe0ff */
[----:B----4-:R-:W-:Y:S02]  /*5300*/  FSEL R134, R134, -INF , !P3 ;  /* 0xff80000086867808 */ /* 0x010fe40005800000 */
[----:B-----5:R-:W-:-:S02]  /*5310*/  FSEL R152, R152, -INF , !P1 ;  /* 0xff80000098987808 */ /* 0x020fc40004800000 */
[----:B-1----:R-:W-:Y:S01]  /*5320*/  FSEL R114, R114, -INF , !P2 ;  /* 0xff80000072727808 */ /* 0x002fe20005000000 */
[----:B------:R-:W1:Y:S01]  /*5330*/  MUFU.TANH R100, R100 ;  /* 0x0000006400647308 */ /* 0x000e620000002400 */
[----:B------:R-:W-:Y:S02]  /*5340*/  FSEL R146, R146, -INF , !P4 ;  /* 0xff80000092927808 */ /* 0x000fe40006000000 */
[CC--:B------:R-:W-:Y:S02]  /*5350*/  ISETP.GE.AND P3, PT, R9.reuse, R102.reuse, PT ;  /* 0x000000660900720c */ /* 0x0c0fe40003f66270 */
[-C--:B------:R-:W-:Y:S02]  /*5360*/  ISETP.GE.AND P1, PT, R9, R101.reuse, PT ;  /* 0x000000650900720c */ /* 0x080fe40003f26270 */
[C---:B------:R-:W-:Y:S01]  /*5370*/  ISETP.GE.AND P2, PT, R5.reuse, R102, PT ;  /* 0x000000660500720c */ /* 0x040fe20003f46270 */
[----:B------:R-:W4:Y:S01]  /*5380*/  MUFU.TANH R105, R105 ;  /* 0x0000006900697308 */ /* 0x000f220000002400 */
[----:B------:R-:W-:-:S02]  /*5390*/  ISETP.GE.AND P4, PT, R5, R101, PT ;  /* 0x000000650500720c */ /* 0x000fc40003f86270 */
[C---:B------:R-:W-:Y:S02]  /*53a0*/  IADD3 R5, R17.reuse, 0x38, RZ ;  /* 0x0000003811057810 */ /* 0x040fe40007ffe0ff */
[----:B--2---:R-:W-:Y:S02]  /*53b0*/  FSEL R142, R142, -INF , !P5 ;  /* 0xff8000008e8e7808 */ /* 0x004fe40006800000 */
[----:B---3--:R-:W-:Y:S01]  /*53c0*/  FSEL R106, R106, -INF , !P3 ;  /* 0xff8000006a6a7808 */ /* 0x008fe20005800000 */
[----:B------:R-:W2:Y:S01]  /*53d0*/  MUFU.TANH R94, R11 ;  /* 0x0000000b005e7308 */ /* 0x000ea20000002400 */
[----:B-1----:R-:W-:Y:S02]  /*53e0*/  FSEL R100, R100, -INF , !P1 ;  /* 0xff80000064647808 */ /* 0x002fe40004800000 */
[C---:B------:R-:W-:Y:S02]  /*53f0*/  ISETP.GE.AND P5, PT, R17.reuse, R102, PT ;  /* 0x000000661100720c */ /* 0x040fe40003fa6270 */
[----:B------:R-:W-:-:S02]  /*5400*/  ISETP.GE.AND P3, PT, R17, R101, PT ;  /* 0x000000651100720c */ /* 0x000fc40003f66270 */
[-C--:B------:R-:W-:Y:S01]  /*5410*/  ISETP.GE.AND P1, PT, R5, R102.reuse, PT ;  /* 0x000000660500720c */ /* 0x080fe20003f26270 */
[----:B------:R-:W1:Y:S01]  /*5420*/  MUFU.TANH R108, R108 ;  /* 0x0000006c006c7308 */ /* 0x000e620000002400 */
[----:B------:R-:W-:Y:S02]  /*5430*/  IADD3 R17, R17, 0x39, RZ ;  /* 0x0000003911117810 */ /* 0x000fe40007ffe0ff */
[----:B----4-:R-:W-:Y:S02]  /*5440*/  FSEL R105, R105, -INF , !P2 ;  /* 0xff80000069697808 */ /* 0x010fe40005000000 */
[----:B------:R-:W-:Y:S02]  /*5450*/  ISETP.GE.AND P2, PT, R5, R101, PT ;  /* 0x000000650500720c */ /* 0x000fe40003f46270 */
[----:B------:R-:W-:Y:S01]  /*5460*/  FSEL R3, R3, -INF , !P5 ;  /* 0xff80000003037808 */ /* 0x000fe20006800000 */
[----:B------:R-:W3:Y:S01]  /*5470*/  MUFU.TANH R32, R32 ;  /* 0x0000002000207308 */ /* 0x000ee20000002400 */
[----:B--2---:R-:W-:Y:S01]  /*5480*/  FSEL R94, R94, -INF , !P4 ;  /* 0xff8000005e5e7808 */ /* 0x004fe20006000000 */
[----:B------:R-:W-:Y:S01]  /*5490*/  BAR.SYNC.DEFER_BLOCKING 0x0 ;  /* 0x0000000000007b1d */ /* 0x000fe20000010000 */
[----:B------:R-:W-:-:S05]  /*54a0*/  ISETP.GE.AND P4, PT, R17, R102, PT ;  /* 0x000000661100720c */ /* 0x000fca0003f86270 */
[----:B------:R-:W2:Y:S01]  /*54b0*/  MUFU.TANH R4, R4 ;  /* 0x0000000400047308 */ /* 0x000ea20000002400 */
[----:B-1----:R-:W-:Y:S02]  /*54c0*/  FSEL R108, R108, -INF , !P1 ;  /* 0xff8000006c6c7808 */ /* 0x002fe40004800000 */
[----:B------:R-:W-:-:S05]  /*54d0*/  ISETP.GE.AND P1, PT, R17, R101, PT ;  /* 0x000000651100720c */ /* 0x000fca0003f26270 */
[----:B------:R-:W1:Y:S01]  /*54e0*/  MUFU.TANH R98, R6 ;  /* 0x0000000600627308 */ /* 0x000e620000002400 */
[----:B---3--:R-:W-:-:S07]  /*54f0*/  FSEL R32, R32, -INF , !P3 ;  /* 0xff80000020207808 */ /* 0x008fce0005800000 */
[----:B------:R-:W3:Y:S01]  /*5500*/  MUFU.TANH R97, R7 ;  /* 0x0000000700617308 */ /* 0x000ee20000002400 */
[----:B--2---:R-:W-:Y:S02]  /*5510*/  FSEL R102, R4, -INF , !P4 ;  /* 0xff80000004667808 */ /* 0x004fe40006000000 */
[----:B-1----:R-:W-:Y:S02]  /*5520*/  FSEL R98, R98, -INF , !P2 ;  /* 0xff80000062627808 */ /* 0x002fe40005000000 */
[----:B---3--:R-:W-:Y:S01]  /*5530*/  FSEL R97, R97, -INF , !P1 ;  /* 0xff80000061617808 */ /* 0x008fe20004800000 */
        /* <DEDUP_REMOVED lines=61> */
.L_x_5076:
[----:B------:R-:W-:-:S04]  /*5910*/  LEA R10, -R5, RZ, 0x6 ;  /* 0x000000ff050a7211 */ /* 0x000fc800078e31ff */
[----:B------:R-:W-:Y:S02]  /*5920*/  SHF.R.S32.HI R6, RZ, 0x1f, R10 ;  /* 0x0000001fff067819 */ /* 0x000fe4000001140a */
.L_x_5077:
[----:B------:R-:W-:Y:S01]  /*5930*/  IMAD.MOV.U32 R4, RZ, RZ, c[0x0][0x19c] ;  /* 0x00006700ff047624 */ /* 0x000fe200078e00ff */
[CC--:B------:R-:W-:Y:S02]  /*5940*/  LEA R7, P1, R5.reuse, R10.reuse, 0x5 ;  /* 0x0000000a05077211 */ /* 0x0c0fe400078228ff */
[C---:B------:R-:W-:Y:S02]  /*5950*/  IADD3 R10, P2, R104.reuse, R10, RZ ;  /* 0x0000000a680a7210 */ /* 0x040fe40007f5e0ff */
[----:B------:R-:W-:Y:S02]  /*5960*/  IADD3 R7, P0, R104, R7, RZ ;  /* 0x0000000768077210 */ /* 0x000fe40007f1e0ff */
[----:B------:R-:W-:Y:S01]  /*5970*/  LEA.HI.X R4, R5, R6, R4, 0x5, P1 ;  /* 0x0000000605047211 */ /* 0x000fe200008f2c04 */
[----:B------:R-:W-:Y:S01]  /*5980*/  IMAD.X R5, R103, 0x1, R6, P2 ;  /* 0x0000000167057824 */ /* 0x000fe200010e0606 */
[----:B------:R-:W-:-:S03]  /*5990*/  LEA R136, P1, R10, c[0x0][0x168], 0x1 ;  /* 0x00005a000a887a11 */ /* 0x000fc600078208ff */
[----:B------:R-:W-:Y:S01]  /*59a0*/  IMAD.X R4, R103, 0x1, R4, P0 ;  /* 0x0000000167047824 */ /* 0x000fe200000e0604 */
[C---:B------:R-:W-:Y:S02]  /*59b0*/  LEA R6, P0, R7.reuse, c[0x0][0x168], 0x1 ;  /* 0x00005a0007067a11 */ /* 0x040fe400078008ff */
        /* <DEDUP_REMOVED lines=12> */
.L_x_5075:
[----:B------:R-:W-:Y:S01]  /*5a80*/  FMNMX.FTZ R5, R0, R32, !PT ;  /* 0x0000002000057209 */ /* 0x000fe20007810000 */
[----:B------:R-:W-:Y:S01]  /*5a90*/  LDSM.16.MT88.4 R24, [R118+0x7000] ;  /* 0x007000007618783b */ /* 0x000fe20000004200 */
        /* <DEDUP_REMOVED lines=44> */
[C---:B------:R-:W-:Y:S01]  /*5d60*/  FSETP.NEU.FTZ.AND P1, PT, R91.reuse, -INF , PT ;  /* 0xff8000005b00780b */ /* 0x040fe20003f3d000 */
[----:B------:R-:W-:Y:S02]  /*5d70*/  FADD.FTZ R0, R0, -R5 ;  /* 0x8000000500007221 */ /* 0x000fe40000010000 */
[----:B------:R-:W-:Y:S01]  /*5d80*/  FFMA.FTZ R95, R32, c[0x0][0x23c], -R101 ;  /* 0x00008f00205f7a23 */ /* 0x000fe20000010865 */
[----:B------:R-:W-:Y:S01]  /*5d90*/  FSEL R99, R91, RZ, P1 ;  /* 0x000000ff5b637208 */ /* 0x000fe20000800000 */
[----:B------:R-:W1:Y:S01]  /*5da0*/  LDSM.16.MT88.4 R32, [R116+0x7000] ;  /* 0x007000007420783b */ /* 0x000e620000004200 */
[----:B------:R-:W-:Y:S01]  /*5db0*/  FSEL R103, R103, RZ, P1 ;  /* 0x000000ff67677208 */ /* 0x000fe20000800000 */
[----:B------:R-:W-:-:S02]  /*5dc0*/  FMUL.FTZ R0, R0, c[0x0][0x23c] ;  /* 0x00008f0000007a20 */ /* 0x000fc40000410000 */
[----:B------:R-:W-:Y:S01]  /*5dd0*/  FADD.FTZ R99, R2, -R99 ;  /* 0x8000006302637221 */ /* 0x000fe20000010000 */
[----:B------:R-:W-:Y:S01]  /*5de0*/  MUFU.EX2 R95, R95 ;  /* 0x0000005f005f7308 */ /* 0x000fe20000000800 */
[--C-:B------:R-:W-:Y:S02]  /*5df0*/  FFMA.FTZ R96, R3, c[0x0][0x23c], -R103.reuse ;  /* 0x00008f0003607a23 */ /* 0x100fe40000010867 */
[--C-:B------:R-:W-:Y:S02]  /*5e00*/  FFMA.FTZ R92, R20, c[0x0][0x23c], -R103.reuse ;  /* 0x00008f00145c7a23 */ /* 0x100fe40000010867 */
[--C-:B------:R-:W-:Y:S02]  /*5e10*/  FFMA.FTZ R89, R18, c[0x0][0x23c], -R103.reuse ;  /* 0x00008f0012597a23 */ /* 0x100fe40000010867 */
[----:B------:R-:W-:Y:S01]  /*5e20*/  FFMA.FTZ R88, R8, c[0x0][0x23c], -R103 ;  /* 0x00008f0008587a23 */ /* 0x000fe20000010867 */
[----:B------:R-:W-:Y:S01]  /*5e30*/  MUFU.EX2 R96, R96 ;  /* 0x0000006000607308 */ /* 0x000fe20000000800 */
[----:B------:R-:W-:Y:S01]  /*5e40*/  FFMA.FTZ R3, R16, c[0x0][0x23c], -R101 ;  /* 0x00008f0010037a23 */ /* 0x000fe20000010865 */
[----:B------:R-:W2:Y:S01]  /*5e50*/  LDSM.16.MT88.4 R8, [R118+0x6000] ;  /* 0x006000007608783b */ /* 0x000ea20000004200 */
[----:B------:R-:W-:-:S02]  /*5e60*/  FMUL.FTZ R99, R99, c[0x0][0x23c] ;  /* 0x00008f0063637a20 */ /* 0x000fc40000410000 */
[--C-:B------:R-:W-:Y:S01]  /*5e70*/  FFMA.FTZ R93, R12, c[0x0][0x23c], -R101.reuse ;  /* 0x00008f000c5d7a23 */ /* 0x100fe20000010865 */
[----:B------:R-:W-:Y:S01]  /*5e80*/  LDSM.16.MT88.4 R16, [R116+0x6000] ;  /* 0x006000007410783b */ /* 0x000fe20000004200 */
[--C-:B------:R-:W-:Y:S01]  /*5e90*/  FFMA.FTZ R14, R14, c[0x0][0x23c], -R101.reuse ;  /* 0x00008f000e0e7a23 */ /* 0x100fe20000010865 */
[----:B------:R-:W3:Y:S01]  /*5ea0*/  MUFU.EX2 R92, R92 ;  /* 0x0000005c005c7308 */ /* 0x000ee20000000800 */
[----:B------:R-:W-:Y:S02]  /*5eb0*/  FFMA.FTZ R113, R112, c[0x0][0x23c], -R101 ;  /* 0x00008f0070717a23 */ /* 0x000fe40000010865 */
        /* <DEDUP_REMOVED lines=13> */
[----:B------:R-:W3:Y:S01]  /*5f90*/  MUFU.EX2 R3, R3 ;  /* 0x0000000300037308 */ /* 0x000ee20000000800 */
[----:B------:R-:W-:Y:S02]  /*5fa0*/  FFMA.FTZ R146, R146, c[0x0][0x23c], -R103 ;  /* 0x00008f0092927a23 */ /* 0x000fe40000010867 */
[--C-:B------:R-:W-:Y:S02]  /*5fb0*/  FFMA.FTZ R143, R144, c[0x0][0x23c], -R101.reuse ;  /* 0x00008f00908f7a23 */ /* 0x100fe40000010865 */
[--C-:B------:R-:W-:Y:S02]  /*5fc0*/  FFMA.FTZ R134, R134, c[0x0][0x23c], -R101.reuse ;  /* 0x00008f0086867a23 */ /* 0x100fe40000010865 */
[--C-:B------:R-:W-:Y:S01]  /*5fd0*/  FFMA.FTZ R114, R114, c[0x0][0x23c], -R101.reuse ;  /* 0x00008f0072727a23 */ /* 0x100fe20000010865 */
[----:B------:R-:W-:Y:S01]  /*5fe0*/  MUFU.EX2 R2, R14 ;  /* 0x0000000e00027308 */ /* 0x000fe20000000800 */
[----:B----4-:R-:W-:Y:S01]  /*5ff0*/  F2FP.BF16.PACK_AB R86, R88, R89 ;  /* 0x000000595856723e */ /* 0x010fe200000010ff */
[----:B------:R-:W-:-:S02]  /*6000*/  FFMA.FTZ R141, R142, c[0x0][0x23c], -R101 ;  /* 0x00008f008e8d7a23 */ /* 0x000fc40000010865 */
[--C-:B------:R-:W-:Y:S02]  /*6010*/  FFMA.FTZ R106, R106, c[0x0][0x23c], -R103.reuse ;  /* 0x00008f006a6a7a23 */ /* 0x100fe40000010867 */
[--C-:B------:R-:W-:Y:S02]  /*6020*/  FFMA.FTZ R105, R105, c[0x0][0x23c], -R103.reuse ;  /* 0x00008f0069697a23 */ /* 0x100fe40000010867 */
[----:B------:R-:W4:Y:S01]  /*6030*/  MUFU.EX2 R99, R99 ;  /* 0x0000006300637308 */ /* 0x000f220000000800 */
[----:B---3--:R-:W-:Y:S01]  /*6040*/  F2FP.BF16.PACK_AB R85, R3, R95 ;  /* 0x0000005f0355723e */ /* 0x008fe200000010ff */
[----:B------:R-:W-:Y:S02]  /*6050*/  FFMA.FTZ R108, R108, c[0x0][0x23c], -R103 ;  /* 0x00008f006c6c7a23 */ /* 0x000fe40000010867 */
[----:B------:R-:W-:Y:S02]  /*6060*/  FFMA.FTZ R145, R94, c[0x0][0x23c], -R101 ;  /* 0x00008f005e917a23 */ /* 0x000fe40000010865 */
[----:B------:R-:W-:-:S02]  /*6070*/  FFMA.FTZ R103, R102, c[0x0][0x23c], -R103 ;  /* 0x00008f0066677a23 */ /* 0x000fc40000010867 */
[----:B------:R-:W3:Y:S01]  /*6080*/  MUFU.EX2 R0, R0 ;  /* 0x0000000000007308 */ /* 0x000ee20000000800 */
[--C-:B------:R-:W-:Y:S02]  /*6090*/  FFMA.FTZ R100, R100, c[0x0][0x23c], -R101.reuse ;  /* 0x00008f0064647a23 */ /* 0x100fe40000010865 */
[--C-:B------:R-:W-:Y:S02]  /*60a0*/  FFMA.FTZ R94, R98, c[0x0][0x23c], -R101.reuse ;  /* 0x00008f00625e7a23 */ /* 0x100fe40000010865 */
[----:B------:R-:W-:-:S03]  /*60b0*/  FFMA.FTZ R97, R97, c[0x0][0x23c], -R101 ;  /* 0x00008f0061617a23 */ /* 0x000fc60000010865 */
[----:B------:R-:W5:Y:S01]  /*60c0*/  MUFU.EX2 R93, R93 ;  /* 0x0000005d005d7308 */ /* 0x000f620000000800 */
[-C--:B----4-:R-:W-:Y:S02]  /*60d0*/  FMUL.FTZ R28, R56, R99.reuse ;  /* 0x00000063381c7220 */ /* 0x090fe40000410000 */
[-C--:B------:R-:W-:Y:S02]  /*60e0*/  FMUL.FTZ R29, R57, R99.reuse ;  /* 0x00000063391d7220 */ /* 0x080fe40000410000 */
[-C--:B------:R-:W-:Y:S02]  /*60f0*/  FMUL.FTZ R52, R52, R99.reuse ;  /* 0x0000006334347220 */ /* 0x080fe40000410000 */
[----:B------:R-:W-:Y:S01]  /*6100*/  FMUL.FTZ R53, R53, R99 ;  /* 0x0000006335357220 */ /* 0x000fe20000410000 */
[----:B------:R-:W-:Y:S01]  /*6110*/  MUFU.EX2 R110, R110 ;  /* 0x0000006e006e7308 */ /* 0x000fe20000000800 */
[-C--:B---3--:R-:W-:Y:S02]  /*6120*/  FMUL.FTZ R30, R58, R0.reuse ;  /* 0x000000003a1e7220 */ /* 0x088fe40000410000 */
[----:B------:R-:W-:-:S02]  /*6130*/  FMUL.FTZ R31, R59, R0 ;  /* 0x000000003b1f7220 */ /* 0x000fc40000410000 */
[-C--:B------:R-:W-:Y:S01]  /*6140*/  FMUL.FTZ R54, R54, R0.reuse ;  /* 0x0000000036367220 */ /* 0x080fe20000410000 */
[----:B------:R-:W-:Y:S01]  /*6150*/  LDSM.16.MT88.4 R56, [R118+0x6400] ;  /* 0x006400007638783b */ /* 0x000fe20000004200 */
[----:B------:R-:W-:Y:S01]  /*6160*/  FMUL.FTZ R55, R55, R0 ;  /* 0x0000000037377220 */ /* 0x000fe20000410000 */
[----:B-----5:R-:W-:Y:S01]  /*6170*/  F2FP.BF16.PACK_AB R87, R93, R2 ;  /* 0x000000025d57723e */ /* 0x020fe200000010ff */
[-C--:B------:R-:W-:Y:S01]  /*6180*/  FMUL.FTZ R4, R80, R99.reuse ;  /* 0x0000006350047220 */ /* 0x080fe20000410000 */
[----:B------:R-:W3:Y:S01]  /*6190*/  MUFU.EX2 R107, R107 ;  /* 0x0000006b006b7308 */ /* 0x000ee20000000800 */
[----:B------:R-:W-:Y:S02]  /*61a0*/  FMUL.FTZ R5, R81, R99 ;  /* 0x0000006351057220 */ /* 0x000fe40000410000 */
[-C--:B------:R-:W-:Y:S02]  /*61b0*/  FMUL.FTZ R6, R82, R0.reuse ;  /* 0x0000000052067220 */ /* 0x080fe40000410000 */
[----:B-1----:R-:W-:Y:S01]  /*61c0*/  HMMA.16816.F32.BF16 R28, R84, R32, R28 ;  /* 0x00000020541c723c */ /* 0x002fe2000004181c */
[----:B------:R-:W-:-:S02]  /*61d0*/  FMUL.FTZ R7, R83, R0 ;  /* 0x0000000053077220 */ /* 0x000fc40000410000 */
[-C--:B------:R-:W-:Y:S01]  /*61e0*/  FMUL.FTZ R76, R76, R99.reuse ;  /* 0x000000634c4c7220 */ /* 0x080fe20000410000 */
[----:B------:R-:W-:Y:S01]  /*61f0*/  MUFU.EX2 R104, R104 ;  /* 0x0000006800687308 */ /* 0x000fe20000000800 */
[-C--:B------:R-:W-:Y:S02]  /*6200*/  FMUL.FTZ R77, R77, R99.reuse ;  /* 0x000000634d4d7220 */ /* 0x080fe40000410000 */
[-C--:B------:R-:W-:Y:S01]  /*6210*/  FMUL.FTZ R78, R78, R0.reuse ;  /* 0x000000004e4e7220 */ /* 0x080fe20000410000 */
[----:B------:R-:W-:Y:S01]  /*6220*/  HMMA.16816.F32.BF16 R32, R84, R34, R52 ;  /* 0x000000225420723c */ /* 0x000fe20000041834 */
[----:B------:R-:W1:Y:S01]  /*6230*/  LDSM.16.MT88.4 R52, [R116+0x8000] ;  /* 0x008000007434783b */ /* 0x000e620000004200 */
[----:B------:R-:W-:Y:S02]  /*6240*/  FMUL.FTZ R79, R79, R0 ;  /* 0x000000004f4f7220 */ /* 0x000fe40000410000 */
[----:B------:R-:W-:Y:S01]  /*6250*/  MUFU.EX2 R109, R109 ;  /* 0x0000006d006d7308 */ /* 0x000fe20000000800 */
[----:B------:R-:W-:-:S02]  /*6260*/  FMUL.FTZ R44, R44, R99 ;  /* 0x000000632c2c7220 */ /* 0x000fc40000410000 */
[-C--:B------:R-:W-:Y:S01]  /*6270*/  FMUL.FTZ R45, R45, R99.reuse ;  /* 0x000000632d2d7220 */ /* 0x080fe20000410000 */
[C---:B--2---:R-:W-:Y:S01]  /*6280*/  HMMA.16816.F32.BF16 R4, R84.reuse, R8, R4 ;  /* 0x000000085404723c */ /* 0x044fe20000041804 */
[-C--:B------:R-:W-:Y:S02]  /*6290*/  FMUL.FTZ R46, R46, R0.reuse ;  /* 0x000000002e2e7220 */ /* 0x080fe40000410000 */
        /* <DEDUP_REMOVED lines=8> */
[----:B------:R-:W2:Y:S01]  /*6320*/  MUFU.EX2 R113, R113 ;  /* 0x0000007100717308 */ /* 0x000ea20000000800 */
[----:B------:R-:W-:-:S02]  /*6330*/  FMUL.FTZ R20, R64, R99 ;  /* 0x0000006340147220 */ /* 0x000fc40000410000 */
[-C--:B------:R-:W-:Y:S02]  /*6340*/  FMUL.FTZ R21, R65, R99.reuse ;  /* 0x0000006341157220 */ /* 0x080fe40000410000 */
[-C--:B------:R-:W-:Y:S02]  /*6350*/  FMUL.FTZ R22, R66, R0.reuse ;  /* 0x0000000042167220 */ /* 0x080fe40000410000 */
[-C--:B------:R-:W-:Y:S01]  /*6360*/  FMUL.FTZ R23, R67, R0.reuse ;  /* 0x0000000043177220 */ /* 0x080fe20000410000 */
[----:B------:R-:W-:Y:S01]  /*6370*/  MUFU.EX2 R112, R112 ;  /* 0x0000007000707308 */ /* 0x000fe20000000800 */
[-C--:B------:R-:W-:Y:S01]  /*6380*/  FMUL.FTZ R60, R60, R99.reuse ;  /* 0x000000633c3c7220 */ /* 0x080fe20000410000 */
[----:B------:R-:W-:Y:S01]  /*6390*/  LDSM.16.MT88.4 R64, [R116+0x6400] ;  /* 0x006400007440783b */ /* 0x000fe20000004200 */
[-C--:B------:R-:W-:Y:S02]  /*63a0*/  FMUL.FTZ R61, R61, R99.reuse ;  /* 0x000000633d3d7220 */ /* 0x080fe40000410000 */
[-C--:B------:R-:W-:Y:S01]  /*63b0*/  FMUL.FTZ R62, R62, R0.reuse ;  /* 0x000000003e3e7220 */ /* 0x080fe20000410000 */
[----:B------:R-:W-:Y:S01]  /*63c0*/  HMMA.16816.F32.BF16 R20, R84, R24, R20 ;  /* 0x000000185414723c */ /* 0x000fe20000041814 */
[----:B------:R-:W-:Y:S01]  /*63d0*/  FMUL.FTZ R63, R63, R0 ;  /* 0x000000003f3f7220 */ /* 0x000fe20000410000 */
[----:B------:R-:W4:Y:S01]  /*63e0*/  MUFU.EX2 R111, R111 ;  /* 0x0000006f006f7308 */ /* 0x000f220000000800 */
[----:B------:R-:W-:-:S02]  /*63f0*/  FMUL.FTZ R12, R72, R99 ;  /* 0x00000063480c7220 */ /* 0x000fc40000410000 */
[-C--:B------:R-:W-:Y:S02]  /*6400*/  FMUL.FTZ R13, R73, R99.reuse ;  /* 0x00000063490d7220 */ /* 0x080fe40000410000 */
[-C--:B------:R-:W-:Y:S01]  /*6410*/  FMUL.FTZ R14, R74, R0.reuse ;  /* 0x000000004a0e7220 */ /* 0x080fe20000410000 */
[C---:B-1----:R-:W-:Y:S01]  /*6420*/  HMMA.16816.F32.BF16 R44, R84.reuse, R52, R44 ;  /* 0x00000034542c723c */ /* 0x042fe2000004182c */
[----:B------:R-:W-:Y:S01]  /*6430*/  FMUL.FTZ R15, R75, R0 ;  /* 0x000000004b0f7220 */ /* 0x000fe20000410000 */
[----:B------:R-:W-:Y:S01]  /*6440*/  MUFU.EX2 R135, R135 ;  /* 0x0000008700877308 */ /* 0x000fe20000000800 */
[-C--:B------:R-:W-:Y:S02]  /*6450*/  FMUL.FTZ R68, R68, R99.reuse ;  /* 0x0000006344447220 */ /* 0x080fe40000410000 */
[----:B------:R-:W-:Y:S02]  /*6460*/  FMUL.FTZ R69, R69, R99 ;  /* 0x0000006345457220 */ /* 0x000fe40000410000 */
[----:B---3--:R-:W-:Y:S01]  /*6470*/  F2FP.BF16.PACK_AB R52, R107, R110 ;  /* 0x0000006e6b34723e */ /* 0x008fe200000010ff */
[----:B------:R-:W-:Y:S01]  /*6480*/  HMMA.16816.F32.BF16 R48, R84, R54, R48 ;  /* 0x000000365430723c */ /* 0x000fe20000041830 */
[----:B--2---:R-:W-:Y:S01]  /*6490*/  F2FP.BF16.PACK_AB R53, R113, R140 ;  /* 0x0000008c7135723e */ /* 0x004fe200000010ff */
[-C--:B------:R-:W-:Y:S01]  /*64a0*/  FMUL.FTZ R70, R70, R0.reuse ;  /* 0x0000000046467220 */ /* 0x080fe20000410000 */
[----:B------:R-:W-:Y:S01]  /*64b0*/  MUFU.EX2 R148, R148 ;  /* 0x0000009400947308 */ /* 0x000fe20000000800 */
[----:B------:R-:W-:-:S02]  /*64c0*/  FMUL.FTZ R71, R71, R0 ;  /* 0x0000000047477220 */ /* 0x000fc40000410000 */
[-C--:B------:R-:W-:Y:S01]  /*64d0*/  FMUL.FTZ R36, R36, R99.reuse ;  /* 0x0000006324247220 */ /* 0x080fe20000410000 */
[----:B------:R-:W-:Y:S01]  /*64e0*/  F2FP.BF16.PACK_AB R54, R109, R104 ;  /* 0x000000686d36723e */ /* 0x000fe200000010ff */
[----:B------:R-:W-:Y:S01]  /*64f0*/  HMMA.16816.F32.BF16 R24, R84, R26, R60 ;  /* 0x0000001a5418723c */ /* 0x000fe2000004183c */
[----:B----4-:R-:W-:Y:S01]  /*6500*/  F2FP.BF16.PACK_AB R55, R111, R112 ;  /* 0x000000706f37723e */ /* 0x010fe200000010ff */
[----:B------:R-:W1:Y:S01]  /*6510*/  LDSM.16.MT88.4 R60, [R118+0x8000] ;  /* 0x00800000763c783b */ /* 0x000e620000004200 */
[-C--:B------:R-:W-:Y:S01]  /*6520*/  FMUL.FTZ R37, R37, R99.reuse ;  /* 0x0000006325257220 */ /* 0x080fe20000410000 */
[----:B------:R-:W-:Y:S01]  /*6530*/  MUFU.EX2 R115, R115 ;  /* 0x0000007300737308 */ /* 0x000fe20000000800 */
        /* <DEDUP_REMOVED lines=9> */
[----:B------:R-:W2:Y:S01]  /*65d0*/  LDSM.16.MT88.4 R56, [R118+0x7400] ;  /* 0x007400007638783b */ /* 0x000ea20000004200 */
[----:B------:R-:W-:Y:S02]  /*65e0*/  FFMA.FTZ R99, R139, R99, R96 ;  /* 0x000000638b637223 */ /* 0x000fe40000010060 */
[----:B------:R-:W3:Y:S01]  /*65f0*/  MUFU.EX2 R143, R143 ;  /* 0x0000008f008f7308 */ /* 0x000ee20000000800 */
[----:B------:R-:W-:-:S02]  /*6600*/  FFMA.FTZ R0, R138, R0, R95 ;  /* 0x000000008a007223 */ /* 0x000fc4000001005f */
[----:B------:R-:W-:Y:S01]  /*6610*/  FADD.FTZ R92, R92, R99 ;  /* 0x000000635c5c7221 */ /* 0x000fe20000010000 */
[C---:B------:R-:W-:Y:S01]  /*6620*/  HMMA.16816.F32.BF16 R12, R84.reuse, R16, R12 ;  /* 0x00000010540c723c */ /* 0x040fe2000004180c */
[----:B------:R-:W-:Y:S02]  /*6630*/  FADD.FTZ R3, R3, R0 ;  /* 0x0000000003037221 */ /* 0x000fe40000010000 */
[----:B------:R-:W-:Y:S01]  /*6640*/  FADD.FTZ R89, R89, R92 ;  /* 0x0000005c59597221 */ /* 0x000fe20000010000 */
[----:B------:R-:W4:Y:S01]  /*6650*/  MUFU.EX2 R134, R134 ;  /* 0x0000008600867308 */ /* 0x000f220000000800 */
[----:B------:R-:W-:Y:S02]  /*6660*/  FADD.FTZ R2, R2, R3 ;  /* 0x0000000302027221 */ /* 0x000fe40000010000 */
[----:B------:R-:W-:Y:S01]  /*6670*/  FADD.FTZ R3, R88, R89 ;  /* 0x0000005958037221 */ /* 0x000fe20000010000 */
[----:B------:R-:W-:Y:S01]  /*6680*/  HMMA.16816.F32.BF16 R16, R84, R18, R68 ;  /* 0x000000125410723c */ /* 0x000fe20000041844 */
[----:B------:R-:W-:Y:S01]  /*6690*/  LDSM.16.MT88.4 R68, [R116+0x6c00] ;  /* 0x006c00007444783b */ /* 0x000fe20000004200 */
[----:B------:R-:W-:-:S02]  /*66a0*/  FADD.FTZ R93, R93, R2 ;  /* 0x000000025d5d7221 */ /* 0x000fc40000010000 */
[----:B------:R-:W-:Y:S01]  /*66b0*/  MUFU.EX2 R114, R114 ;  /* 0x0000007200727308 */ /* 0x000fe20000000800 */
[----:B------:R-:W-:Y:S02]  /*66c0*/  FADD.FTZ R110, R110, R3 ;  /* 0x000000036e6e7221 */ /* 0x000fe40000010000 */
[----:B------:R-:W-:Y:S02]  /*66d0*/  FADD.FTZ R140, R140, R93 ;  /* 0x0000005d8c8c7221 */ /* 0x000fe40000010000 */
[----:B------:R-:W-:Y:S01]  /*66e0*/  FADD.FTZ R107, R107, R110 ;  /* 0x0000006e6b6b7221 */ /* 0x000fe20000010000 */
[----:B-1----:R-:W-:Y:S01]  /*66f0*/  HMMA.16816.F32.BF16 R36, R84, R60, R36 ;  /* 0x0000003c5424723c */ /* 0x002fe20000041824 */
[----:B------:R-:W-:Y:S01]  /*6700*/  FADD.FTZ R113, R113, R140 ;  /* 0x0000008c71717221 */ /* 0x000fe20000010000 */
[----:B------:R-:W-:Y:S01]  /*6710*/  MUFU.EX2 R141, R141 ;  /* 0x0000008d008d7308 */ /* 0x000fe20000000800 */
[----:B------:R-:W-:Y:S02]  /*6720*/  FADD.FTZ R0, R104, R107 ;  /* 0x0000006b68007221 */ /* 0x000fe40000010000 */
[----:B------:R-:W-:-:S02]  /*6730*/  FADD.FTZ R2, R112, R113 ;  /* 0x0000007170027221 */ /* 0x000fc40000010000 */
[----:B------:R-:W-:Y:S01]  /*6740*/  FADD.FTZ R0, R109, R0 ;  /* 0x000000006d007221 */ /* 0x000fe20000010000 */
[----:B------:R-:W-:Y:S01]  /*6750*/  HMMA.16816.F32.BF16 R40, R84, R62, R40 ;  /* 0x0000003e5428723c */ /* 0x000fe20000041828 */
[----:B------:R-:W1:Y:S01]  /*6760*/  LDSM.16.MT88.4 R60, [R116+0x7400] ;  /* 0x00740000743c783b */ /* 0x000e620000004200 */
[----:B------:R-:W-:Y:S01]  /*6770*/  MUFU.EX2 R106, R106 ;  /* 0x0000006a006a7308 */ /* 0x000fe20000000800 */
[----:B------:R-:W-:-:S04]  /*6780*/  FADD.FTZ R2, R111, R2 ;  /* 0x000000026f027221 */ /* 0x000fc80000010000 */
[----:B---3--:R-:W-:Y:S01]  /*6790*/  FADD.FTZ R3, R143, R2 ;  /* 0x000000028f037221 */ /* 0x008fe20000010000 */
[----:B--2---:R-:W-:Y:S01]  /*67a0*/  HMMA.16816.F32.BF16 R20, R52, R56, R20 ;  /* 0x000000383414723c */ /* 0x004fe20000041814 */
[----:B------:R-:W-:Y:S01]  /*67b0*/  MOV R2, R91 ;  /* 0x0000005b00027202 */ /* 0x000fe20000000f00 */
[----:B------:R-:W2:Y:S01]  /*67c0*/  MUFU.EX2 R105, R105 ;  /* 0x0000006900697308 */ /* 0x000ea20000000800 */
[----:B----4-:R-:W-:-:S05]  /*67d0*/  FADD.FTZ R3, R134, R3 ;  /* 0x0000000386037221 */ /* 0x010fca0000010000 */
[C---:B------:R-:W-:Y:S01]  /*67e0*/  HMMA.16816.F32.BF16 R24, R52.reuse, R58, R24 ;  /* 0x0000003a3418723c */ /* 0x040fe20000041818 */
[----:B------:R-:W3:Y:S01]  /*67f0*/  LDSM.16.MT88.4 R56, [R116+0x8400] ;  /* 0x008400007438783b */ /* 0x000ee20000004200 */
[----:B------:R-:W-:Y:S06]  /*6800*/  MUFU.EX2 R108, R108 ;  /* 0x0000006c006c7308 */ /* 0x000fec0000000800 */
[----:B------:R-:W-:Y:S02]  /*6810*/  HMMA.16816.F32.BF16 R12, R52, R64, R12 ;  /* 0x00000040340c723c */ /* 0x000fe4000004180c */
[----:B------:R-:W4:Y:S01]  /*6820*/  MUFU.EX2 R103, R103 ;  /* 0x0000006700677308 */ /* 0x000f220000000800 */
[----:B--2---:R-:W-:-:S05]  /*6830*/  F2FP.BF16.PACK_AB R84, R105, R106 ;  /* 0x0000006a6954723e */ /* 0x004fca00000010ff */
[C---:B------:R-:W-:Y:S01]  /*6840*/  HMMA.16816.F32.BF16 R16, R52.reuse, R66, R16 ;  /* 0x000000423410723c */ /* 0x040fe20000041810 */
[----:B------:R-:W2:Y:S01]  /*6850*/  LDSM.16.MT88.4 R64, [R118+0x8400] ;  /* 0x008400007640783b */ /* 0x000ea20000004200 */
[----:B------:R-:W-:Y:S06]  /*6860*/  MUFU.EX2 R100, R100 ;  /* 0x0000006400647308 */ /* 0x000fec0000000800 */
[----:B-1----:R-:W-:Y:S02]  /*6870*/  HMMA.16816.F32.BF16 R28, R52, R60, R28 ;  /* 0x0000003c341c723c */ /* 0x002fe4000004181c */
[----:B------:R-:W1:Y:S01]  /*6880*/  MUFU.EX2 R145, R145 ;  /* 0x0000009100917308 */ /* 0x000e620000000800 */
[----:B----4-:R-:W-:-:S05]  /*6890*/  F2FP.BF16.PACK_AB R86, R103, R108 ;  /* 0x0000006c6756723e */ /* 0x010fca00000010ff */
[C---:B------:R-:W-:Y:S01]  /*68a0*/  HMMA.16816.F32.BF16 R32, R52.reuse, R62, R32 ;  /* 0x0000003e3420723c */ /* 0x040fe20000041820 */
[----:B------:R-:W4:Y:S01]  /*68b0*/  LDSM.16.MT88.4 R60, [R116+0x7800] ;  /* 0x00780000743c783b */ /* 0x000f220000004200 */
[----:B------:R-:W-:Y:S06]  /*68c0*/  MUFU.EX2 R94, R94 ;  /* 0x0000005e005e7308 */ /* 0x000fec0000000800 */
[C---:B---3--:R-:W-:Y:S01]  /*68d0*/  HMMA.16816.F32.BF16 R44, R52.reuse, R56, R44 ;  /* 0x00000038342c723c */ /* 0x048fe2000004182c */
[----:B-1----:R-:W-:Y:S01]  /*68e0*/  F2FP.BF16.PACK_AB R85, R145, R100 ;  /* 0x000000649155723e */ /* 0x002fe200000010ff */
[----:B------:R-:W1:Y:S06]  /*68f0*/  MUFU.EX2 R97, R97 ;  /* 0x0000006100617308 */ /* 0x000e6c0000000800 */
[C---:B------:R-:W-:Y:S01]  /*6900*/  HMMA.16816.F32.BF16 R48, R52.reuse, R58, R48 ;  /* 0x0000003a3430723c */ /* 0x040fe20000041830 */
[----:B------:R-:W3:Y:S07]  /*6910*/  LDSM.16.MT88.4 R56, [R118+0x6800] ;  /* 0x006800007638783b */ /* 0x000eee0000004200 */
[----:B--2---:R-:W-:Y:S01]  /*6920*/  HMMA.16816.F32.BF16 R36, R52, R64, R36 ;  /* 0x000000403424723c */ /* 0x004fe20000041824 */
[----:B-1----:R-:W-:-:S07]  /*6930*/  F2FP.BF16.PACK_AB R87, R97, R94 ;  /* 0x0000005e6157723e */ /* 0x002fce00000010ff */
[----:B------:R-:W-:Y:S01]  /*6940*/  HMMA.16816.F32.BF16 R40, R52, R66, R40 ;  /* 0x000000423428723c */ /* 0x000fe20000041828 */
[----:B------:R-:W1:Y:S06]  /*6950*/  LDSM.16.MT88.4 R64, [R116+0x6800] ;  /* 0x006800007440783b */ /* 0x000e6c0000004200 */
[----:B------:R-:W-:Y:S01]  /*6960*/  F2FP.BF16.PACK_AB R52, R148, R135 ;  /* 0x000000879434723e */ /* 0x000fe200000010ff */
[----:B------:R-:W-:Y:S01]  /*6970*/  FADD.FTZ R135, R135, R0 ;  /* 0x0000000087877221 */ /* 0x000fe20000010000 */
[----:B------:R-:W-:Y:S02]  /*6980*/  F2FP.BF16.PACK_AB R53, R134, R143 ;  /* 0x0000008f8635723e */ /* 0x000fe400000010ff */
[----:B------:R-:W-:Y:S01]  /*6990*/  F2FP.BF16.PACK_AB R54, R146, R115 ;  /* 0x000000739236723e */ /* 0x000fe200000010ff */
[----:B------:R-:W-:Y:S01]  /*69a0*/  FADD.FTZ R148, R148, R135 ;  /* 0x0000008794947221 */ /* 0x000fe20000010000 */
[----:B------:R-:W-:Y:S01]  /*69b0*/  F2FP.BF16.PACK_AB R55, R141, R114 ;  /* 0x000000728d37723e */ /* 0x000fe200000010ff */
[----:B------:R-:W-:Y:S01]  /*69c0*/  FADD.FTZ R114, R114, R3 ;  /* 0x0000000372727221 */ /* 0x000fe20000010000 */
[----:B------:R-:W-:Y:S01]  /*69d0*/  MOV R0, R90 ;  /* 0x0000005a00007202 */ /* 0x000fe20000000f00 */
[----:B------:R-:W-:-:S02]  /*69e0*/  FADD.FTZ R115, R115, R148 ;  /* 0x0000009473737221 */ /* 0x000fc40000010000 */
[----:B------:R-:W-:Y:S02]  /*69f0*/  FADD.FTZ R141, R141, R114 ;  /* 0x000000728d8d7221 */ /* 0x000fe40000010000 */
[C---:B----4-:R-:W-:Y:S01]  /*6a00*/  HMMA.16816.F32.BF16 R28, R52.reuse, R60, R28 ;  /* 0x0000003c341c723c */ /* 0x050fe2000004181c */
        /* <DEDUP_REMOVED lines=10> */
[----:B------:R-:W2:Y:S01]  /*6ab0*/  LDSM.16.MT88.4 R56, [R118+0x7800] ;  /* 0x007800007638783b */ /* 0x000ea20000004200 */
[----:B------:R-:W-:-:S06]  /*6ac0*/  FADD.FTZ R139, R103, R108 ;  /* 0x0000006c678b7221 */ /* 0x000fcc0000010000 */
[C---:B-1----:R-:W-:Y:S08]  /*6ad0*/  HMMA.16816.F32.BF16 R12, R52.reuse, R64, R12 ;  /* 0x00000040340c723c */ /* 0x042ff0000004180c */
[C---:B------:R-:W-:Y:S01]  /*6ae0*/  HMMA.16816.F32.BF16 R16, R52.reuse, R66, R16 ;  /* 0x000000423410723c */ /* 0x040fe20000041810 */
[----:B------:R-:W1:Y:S07]  /*6af0*/  LDSM.16.MT88.4 R64, [R118+0x8800] ;  /* 0x008800007640783b */ /* 0x000e6e0000004200 */
[----:B------:R-:W-:Y:S01]  /*6b00*/  HMMA.16816.F32.BF16 R32, R52, R62, R32 ;  /* 0x0000003e3420723c */ /* 0x000fe20000041820 */
[----:B------:R-:W3:Y:S07]  /*6b10*/  LDSM.16.MT88.4 R60, [R118+0x7c00] ;  /* 0x007c0000763c783b */ /* 0x000eee0000004200 */
[C---:B------:R-:W-:Y:S01]  /*6b20*/  HMMA.16816.F32.BF16 R80, R84.reuse, R76, R4 ;  /* 0x0000004c5450723c */ /* 0x040fe20000041804 */
[----:B------:R-:W-:Y:S07]  /*6b30*/  LDSM.16.MT88.4 R4, [R116+0x8c00] ;  /* 0x008c00007404783b */ /* 0x000fee0000004200 */
[----:B------:R-:W-:Y:S01]  /*6b40*/  HMMA.16816.F32.BF16 R76, R84, R78, R8 ;  /* 0x0000004e544c723c */ /* 0x000fe20000041808 */
[----:B------:R-:W-:Y:S07]  /*6b50*/  LDSM.16.MT88.4 R8, [R118+0x8c00] ;  /* 0x008c00007608783b */ /* 0x000fee0000004200 */
[C---:B--2---:R-:W-:Y:S08]  /*6b60*/  HMMA.16816.F32.BF16 R20, R52.reuse, R56, R20 ;  /* 0x000000383414723c */ /* 0x044ff00000041814 */
[C---:B------:R-:W-:Y:S01]  /*6b70*/  HMMA.16816.F32.BF16 R24, R52.reuse, R58, R24 ;  /* 0x0000003a3418723c */ /* 0x040fe20000041818 */
[----:B------:R-:W2:Y:S07]  /*6b80*/  LDSM.16.MT88.4 R56, [R116+0x8800] ;  /* 0x008800007438783b */ /* 0x000eae0000004200 */
[C---:B-1----:R-:W-:Y:S08]  /*6b90*/  HMMA.16816.F32.BF16 R36, R52.reuse, R64, R36 ;  /* 0x000000403424723c */ /* 0x042ff00000041824 */
[----:B------:R-:W-:Y:S08]  /*6ba0*/  HMMA.16816.F32.BF16 R40, R52, R66, R40 ;  /* 0x000000423428723c */ /* 0x000ff00000041828 */
[C---:B------:R-:W-:Y:S08]  /*6bb0*/  HMMA.16816.F32.BF16 R72, R84.reuse, R68, R12 ;  /* 0x000000445448723c */ /* 0x040ff0000004180c */
[C---:B---3--:R-:W-:Y:S08]  /*6bc0*/  HMMA.16816.F32.BF16 R64, R84.reuse, R60, R20 ;  /* 0x0000003c5440723c */ /* 0x048ff00000041814 */
[----:B------:R-:W-:Y:S08]  /*6bd0*/  HMMA.16816.F32.BF16 R68, R84, R70, R16 ;  /* 0x000000465444723c */ /* 0x000ff00000041810 */
[C---:B--2---:R-:W-:Y:S08]  /*6be0*/  HMMA.16816.F32.BF16 R44, R52.reuse, R56, R44 ;  /* 0x00000038342c723c */ /* 0x044ff0000004182c */
[----:B------:R-:W-:Y:S01]  /*6bf0*/  HMMA.16816.F32.BF16 R48, R52, R58, R48 ;  /* 0x0000003a3430723c */ /* 0x000fe20000041830 */
[----:B------:R-:W1:Y:S07]  /*6c00*/  LDSM.16.MT88.4 R52, [R116+0x7c00] ;  /* 0x007c00007434783b */ /* 0x000e6e0000004200 */
[C---:B------:R-:W-:Y:S08]  /*6c10*/  HMMA.16816.F32.BF16 R60, R84.reuse, R62, R24 ;  /* 0x0000003e543c723c */ /* 0x040ff00000041818 */
[C---:B------:R-:W-:Y:S08]  /*6c20*/  HMMA.16816.F32.BF16 R36, R84.reuse, R8, R36 ;  /* 0x000000085424723c */ /* 0x040ff00000041824 */
[C---:B------:R-:W-:Y:S08]  /*6c30*/  HMMA.16816.F32.BF16 R40, R84.reuse, R10, R40 ;  /* 0x0000000a5428723c */ /* 0x040ff00000041828 */
[C---:B------:R-:W-:Y:S08]  /*6c40*/  HMMA.16816.F32.BF16 R44, R84.reuse, R4, R44 ;  /* 0x00000004542c723c */ /* 0x040ff0000004182c */
[C---:B------:R-:W-:Y:S08]  /*6c50*/  HMMA.16816.F32.BF16 R48, R84.reuse, R6, R48 ;  /* 0x000000065430723c */ /* 0x040ff00000041830 */
[C---:B-1----:R-:W-:Y:S08]  /*6c60*/  HMMA.16816.F32.BF16 R56, R84.reuse, R52, R28 ;  /* 0x000000345438723c */ /* 0x042ff0000004181c */
[----:B------:R-:W-:Y:S08]  /*6c70*/  HMMA.16816.F32.BF16 R52, R84, R54, R32 ;  /* 0x000000365434723c */ /* 0x000ff00000041820 */
.L_x_5072:
        /* <DEDUP_REMOVED lines=17> */
.L_x_5082:
        /* <DEDUP_REMOVED lines=64> */
.L_x_5079:
        /* <DEDUP_REMOVED lines=8> */
[----:B------:R-:W-:Y:S05]  /*7210*/  ISETP.GE.AND P0, PT, R124, 0x2, PT ;  /* 0x000000027c00780c */ /* 0x000fea0003f06270 */
[----:B------:R1:W-:Y:S08]  /*7220*/  LDGSTS.E.BYPASS.LTC128B.128 [R125+0x7000], [R132.64+0x40] ;  /* 0x07000040847d7fae */ /* 0x0003f0000b901d48 */
[----:B------:R1:W-:Y:S08]  /*7230*/  LDGSTS.E.BYPASS.LTC128B.128 [R125+0x8000], [R132.64+0x80] ;  /* 0x08000080847d7fae */ /* 0x0003f0000b901d48 */
[----:B------:R2:W-:Y:S08]  /*7240*/  LDGSTS.E.BYPASS.LTC128B.128 [R125+0x6800], [R84.64] ;  /* 0x06800000547d7fae */ /* 0x0005f0000b901d48 */
[----:B------:R2:W-:Y:S08]  /*7250*/  LDGSTS.E.BYPASS.LTC128B.128 [R125+0x7800], [R84.64+0x40] ;  /* 0x07800040547d7fae */ /* 0x0005f0000b901d48 */
[----:B------:R2:W-:Y:S08]  /*7260*/  LDGSTS.E.BYPASS.LTC128B.128 [R125+0x8800], [R84.64+0x80] ;  /* 0x08800080547d7fae */ /* 0x0005f0000b901d48 */
[----:B------:R-:W-:Y:S08]  /*7270*/  LDSM.16.M88.4 R88, [R121] ;  /* 0x000000007958783b */ /* 0x000ff00000000200 */
[----:B------:R-:W3:Y:S08]  /*7280*/  LDSM.16.M88.4 R92, [R120+0x3000] ;  /* 0x00300000785c783b */ /* 0x000ef00000000200 */
[----:B------:R-:W4:Y:S08]  /*7290*/  LDSM.16.M88.4 R96, [R120+0x3400] ;  /* 0x003400007860783b */ /* 0x000f300000000200 */
[----:B------:R-:W5:Y:S08]  /*72a0*/  LDSM.16.M88.4 R100, [R120+0x3800] ;  /* 0x003800007864783b */ /* 0x000f700000000200 */
[----:B------:R-:W0:Y:S08]  /*72b0*/  LDGDEPBAR ;  /* 0x00000000000079af */ /* 0x000e300000000000 */
[----:B------:R-:W1:Y:S01]  /*72c0*/  LDSM.16.M88.4 R104, [R120+0x3c00] ;  /* 0x003c00007868783b */ /* 0x000e620000000200 */
[C---:B---3--:R-:W-:Y:S07]  /*72d0*/  HMMA.16816.F32.BF16 R4, R88.reuse, R92, RZ ;  /* 0x0000005c5804723c */ /* 0x048fee00000418ff */
[----:B------:R-:W-:Y:S01]  /*72e0*/  LDSM.16.M88.4 R108, [R119] ;  /* 0x00000000776c783b */ /* 0x000fe20000000200 */
[C---:B------:R-:W-:Y:S07]  /*72f0*/  HMMA.16816.F32.BF16 R8, R88.reuse, R94, RZ ;  /* 0x0000005e5808723c */ /* 0x040fee00000418ff */
[----:B------:R-:W3:Y:S01]  /*7300*/  LDSM.16.M88.4 R112, [R117+0x3000] ;  /* 0x003000007570783b */ /* 0x000ee20000000200 */
        /* <DEDUP_REMOVED lines=200> */
.L_x_5081:
        /* <DEDUP_REMOVED lines=16> */
.L_x_5080:
[----:B--234-:R-:W-:Y:S01]  /*8090*/  FMNMX.FTZ R0, R106, R87, !PT ;  /* 0x000000576a007209 */ /* 0x01cfe20007810000 */
[----:B------:R-:W-:Y:S01]  /*80a0*/  LDSM.16.MT88.4 R12, [R118+0x6000] ;  /* 0x00600000760c783b */ /* 0x000fe20000004200 */
[----:B------:R-:W-:Y:S02]  /*80b0*/  FMNMX.FTZ R2, R164, R3, !PT ;  /* 0x00000003a4027209 */ /* 0x000fe40007810000 */
[----:B------:R-:W-:Y:S02]  /*80c0*/  FMNMX.FTZ R5, R165, R0, !PT ;  /* 0x00000000a5057209 */ /* 0x000fe40007810000 */
[----:B------:R-:W-:Y:S02]  /*80d0*/  FMNMX.FTZ R2, R163, R2, !PT ;  /* 0x00000002a3027209 */ /* 0x000fe40007810000 */
        /* <DEDUP_REMOVED lines=123> */
[----:B------:R-:W5:Y:S01]  /*8890*/  MUFU.EX2 R99, R99 ;  /* 0x0000006300637308 */ /* 0x000f620000000800 */
[--C-:B------:R-:W-:Y:S02]  /*88a0*/  FFMA.FTZ R111, R151, c[0x0][0x23c], -R96.reuse ;  /* 0x00008f00976f7a23 */ /* 0x100fe40000010860 */
        /* <DEDUP_REMOVED lines=41> */
[----:B------:R-:W-:Y:S02]  /*8b40*/  FMUL.FTZ R31, R3, R59 ;  /* 0x0000003b031f7220 */ /* 0x000fe40000410000 */
[----:B------:R-:W2:Y:S01]  /*8b50*/  LDSM.16.MT88.4 R56, [R118+0x6400] ;  /* 0x006400007638783b */ /* 0x000ea20000004200 */
[----:B------:R-:W-:Y:S04]  /*8b60*/  FADD.FTZ R3, R93, R84 ;  /* 0x000000545d037221 */ /* 0x000fe80000010000 */
[C---:B---3--:R-:W-:Y:S01]  /*8b70*/  HMMA.16816.F32.BF16 R28, R80.reuse, R68, R28 ;  /* 0x00000044501c723c */ /* 0x048fe2000004181c */
[----:B------:R-:W-:Y:S02]  /*8b80*/  MUFU.EX2 R110, R110 ;  /* 0x0000006e006e7308 */ /* 0x000fe40000000800 */
[----:B------:R-:W-:Y:S05]  /*8b90*/  FADD.FTZ R3, R92, R3 ;  /* 0x000000035c037221 */ /* 0x000fea0000010000 */
        /* <DEDUP_REMOVED lines=13> */
[----:B------:R-:W-:Y:S01]  /*8c70*/  FADD.FTZ R100, R100, R3 ;  /* 0x0000000364647221 */ /* 0x000fe20000010000 */
[----:B------:R-:W-:Y:S02]  /*8c80*/  IADD3 R3, R124, -0x1, RZ ;  /* 0xffffffff7c037810 */ /* 0x000fe40007ffe0ff */
[----:B------:R-:W-:Y:S01]  /*8c90*/  F2FP.BF16.PACK_AB R54, R102, R103 ;  /* 0x000000676636723e */ /* 0x000fe200000010ff */
[----:B------:R-:W-:Y:S02]  /*8ca0*/  FADD.FTZ R101, R101, R100 ;  /* 0x0000006465657221 */ /* 0x000fe40000010000 */
[----:B------:R-:W-:Y:S01]  /*8cb0*/  MUFU.EX2 R113, R113 ;  /* 0x0000007100717308 */ /* 0x000fe20000000800 */
[----:B------:R-:W-:Y:S02]  /*8cc0*/  MOV R124, R3 ;  /* 0x00000003007c7202 */ /* 0x000fe40000000f00 */
[----:B------:R-:W-:Y:S02]  /*8cd0*/  MOV R3, R0 ;  /* 0x0000000000037202 */ /* 0x000fe40000000f00 */
[C---:B---3--:R-:W-:Y:S01]  /*8ce0*/  F2FP.BF16.PACK_AB R55, R105.reuse, R104 ;  /* 0x000000686937723e */ /* 0x048fe200000010ff */
[----:B------:R-:W-:Y:S04]  /*8cf0*/  FADD.FTZ R104, R104, R101 ;  /* 0x0000006568687221 */ /* 0x000fe80000010000 */
[----:B------:R-:W-:Y:S01]  /*8d00*/  MUFU.EX2 R115, R115 ;  /* 0x0000007300737308 */ /* 0x000fe20000000800 */
[----:B------:R-:W-:Y:S01]  /*8d10*/  FADD.FTZ R105, R105, R104 ;  /* 0x0000006869697221 */ /* 0x000fe20000010000 */
        /* <DEDUP_REMOVED lines=89> */
.L_x_5078:
        /* <DEDUP_REMOVED lines=198> */
.L_x_5084:
[----:B------:R-:W-:Y:S05]  /*9f10*/  BSYNC B0 ;  /* 0x0000000000007941 */ /* 0x000fea0003800000 */
.L_x_5083:
        /* <DEDUP_REMOVED lines=32> */
.L_x_5086:
[----:B------:R-:W-:Y:S05]  /*a120*/  BSYNC B0 ;  /* 0x0000000000007941 */ /* 0x000fea0003800000 */
.L_x_5085:
        /* <DEDUP_REMOVED lines=13> */
[----:B--2---:R-:W-:Y:S04]  /*a200*/  STG.E.128 [R4.64], R24 ;  /* 0x0000001804007986 */ /* 0x004fe8000c101d08 */
[----:B-1----:R-:W-:Y:S04]  /*a210*/  STG.E.128 [R4.64+0x40], R16 ;  /* 0x0000401004007986 */ /* 0x002fe8000c101d08 */
[----:B------:R-:W-:Y:S01]  /*a220*/  STG.E.128 [R4.64+0x80], R32 ;  /* 0x0000802004007986 */ /* 0x000fe2000c101d08 */
[----:B------:R-:W-:Y:S05]  /*a230*/  EXIT ;  /* 0x000000000000794d */ /* 0x000fea0003800000 */
.L_x_5087:
        /* <DEDUP_REMOVED lines=12> */
.L_x_6373:


//--------------------- .text._ZN5flash24flash_fwd_splitkv_kernelI23Flash_fwd_kernel_traitsILi96ELi64ELi64ELi4ELb0ELb0EN7cutlass10bfloat16_tE19Flash_kernel_traitsILi96ELi64ELi64ELi4ES3_EELb1ELb0ELb1ELb0ELb0ELb0ELb0ELb0EEEvNS_16Flash_fwd_paramsE --------------------------
	.section	.text._ZN5flash24flash_fwd_splitkv_kernelI23Flash_fwd_kernel_traitsILi96ELi64ELi64ELi4ELb0ELb0EN7cutlass10bfloat16_tE19Flash_kernel_traitsILi96ELi64ELi64ELi4ES3_EELb1ELb0ELb1ELb0ELb0ELb0ELb0ELb0EEEvNS_16Flash_fwd_paramsE,"ax",@progbits
	.sectioninfo	@"SHI_REGISTERS=161"
	.align	128
        .global         _ZN5flash24flash_fwd_splitkv_kernelI23Flash_fwd_kernel_traitsILi96ELi64ELi64ELi4ELb0ELb0EN7cutlass10bfloat16_tE19Flash_kernel_traitsILi96ELi64ELi64ELi4ES3_EELb1ELb0ELb1ELb0ELb0ELb0ELb0ELb0EEEvNS_16Flash_fwd_paramsE
        .type           _ZN5flash24flash_fwd_splitkv_kernelI23Flash_fwd_kernel_traitsILi96ELi64ELi64ELi4ELb0ELb0EN7cutlass10bfloat16_tE19Flash_kernel_traitsILi96ELi64ELi64ELi4ES3_EELb1ELb0ELb1ELb0ELb0ELb0ELb0ELb0EEEvNS_16Flash_fwd_paramsE,@function
        .size           _ZN5flash24flash_fwd_splitkv_kernelI23Flash_fwd_kernel_traitsILi96ELi64ELi64ELi4ELb0ELb0EN7cutlass10bfloat16_tE19Flash_kernel_traitsILi96ELi64ELi64ELi4ES3_EELb1ELb0ELb1ELb0ELb0ELb0ELb0ELb0EEEvNS_16Flash_fwd_paramsE,(.L_x_6374 - _ZN5flash24flash_fwd_splitkv_kernelI23Flash_fwd_kernel_traitsILi96ELi64ELi64ELi4ELb0ELb0EN7cutlass10bfloat16_tE19Flash_kernel_traitsILi96ELi64ELi64ELi4ES3_EELb1ELb0ELb1ELb0ELb0ELb0ELb0ELb0EEEvNS_16Flash_fwd_paramsE)
        .other          _ZN5flash24flash_fwd_splitkv_kernelI23Flash_fwd_kernel_traitsILi96ELi64ELi64ELi4ELb0ELb0EN7cutlass10bfloat16_tE19Flash_kernel_traitsILi96ELi64ELi64ELi4ES3_EELb1ELb0ELb1ELb0ELb0ELb0ELb0ELb0EEEvNS_16Flash_fwd_paramsE,@"STO_CUDA_ENTRY STV_DEFAULT"
_ZN5flash24flash_fwd_splitkv_kernelI23Flash_fwd_kernel_traitsILi96ELi64ELi64ELi4ELb0ELb0EN7cutlass10bfloat16_tE19Flash_kernel_traitsILi96ELi64ELi64ELi4ES3_EELb1ELb0ELb1ELb0ELb0ELb0ELb0ELb0EEEvNS_16Flash_fwd_paramsE:
.text._ZN5flash24flash_fwd_splitkv_kernelI23Flash_fwd_kernel_traitsILi96ELi64ELi64ELi4ELb0ELb0EN7cutlass10bfloat16_tE19Flash_kernel_traitsILi96ELi64ELi64ELi4ES3_EELb1ELb0ELb1ELb0ELb0ELb0ELb0ELb0EEEvNS_16Flash_fwd_paramsE:
        /* <DEDUP_REMOVED lines=33> */
.L_x_5088:
[----:B-1-34-:R-:W-:Y:S02]  /*0210*/  MOV R2, c[0x0][0x218] ;  /* 0x0000860000027a02 */ /* 0x01afe40000000f00 */
.L_x_5089:
        /* <DEDUP_REMOVED lines=54> */
[----:B------:R-:W-:Y:S01]  /*0580*/  IADD3 R10, R8, 0x20, RZ ;  /* 0x00000020080a7810 */ /* 0x000fe20007ffe0ff */
[----:B------:R-:W-:-:S03]  /*0590*/  IMAD R5, R5, c[0x0][0x1f0], RZ ;  /* 0x00007c0005057a24 */ /* 0x000fc600078e02ff */
[----:B------:R-:W-:Y:S01]  /*05a0*/  IADD3.X R7, R4, R13, R3, P0, !PT ;  /* 0x0000000d04077210 */ /* 0x000fe200007fe403 */
[----:B------:R-:W-:Y:S01]  /*05b0*/  IMAD R5, R24, c[0x0][0x1f4], R5 ;  /* 0x00007d0018057a24 */ /* 0x000fe200078e0205 */
[----:B------:R-:W-:Y:S01]  /*05c0*/  SHF.R.S32.HI R3, RZ, 0x2, R2 ;  /* 0x00000002ff037819 */ /* 0x000fe20000011402 */
[----:B------:R-:W-:Y:S01]  /*05d0*/  IMAD R2, R15, c[0x0][0x1c0], R24 ;  /* 0x000070000f027a24 */ /* 0x000fe200078e0218 */
[----:B------:R-:W-:Y:S01]  /*05e0*/  IADD3 R4, R8, 0x40, RZ ;  /* 0x0000004008047810 */ /* 0x000fe20007ffe0ff */
[----:B------:R-:W-:Y:S01]  /*05f0*/  IMAD.WIDE.U32 R6, R24, c[0x0][0x1f0], R6 ;  /* 0x00007c0018067a25 */ /* 0x000fe200078e0006 */
[----:B------:R-:W-:-:S03]  /*0600*/  ISETP.GE.AND P0, PT, R3, R122, PT ;  /* 0x0000007a0300720c */ /* 0x000fc60003f06270 */
[----:B------:R-:W-:Y:S01]  /*0610*/  IMAD R19, R2, c[0x0][0x214], R19 ;  /* 0x0000850002137a24 */ /* 0x000fe200078e0213 */
[----:B------:R-:W-:Y:S01]  /*0620*/  SHF.R.S32.HI R2, RZ, 0x1f, R3 ;  /* 0x0000001fff027819 */ /* 0x000fe20000011403 */
[----:B------:R-:W-:-:S08]  /*0630*/  IMAD.IADD R13, R7, 0x1, R5 ;  /* 0x00000001070d7824 */ /* 0x000fd000078e0205 */
        /* <DEDUP_REMOVED lines=14> */
.L_x_5092:
[----:B------:R-:W-:Y:S05]  /*0720*/  BSYNC B0 ;  /* 0x0000000000007941 */ /* 0x000fea0003800000 */
.L_x_5091:
        /* <DEDUP_REMOVED lines=19> */
.L_x_5094:
[----:B------:R-:W-:Y:S05]  /*0860*/  BSYNC B0 ;  /* 0x0000000000007941 */ /* 0x000fea0003800000 */
.L_x_5093:
        /* <DEDUP_REMOVED lines=13> */
.L_x_5090:
        /* <DEDUP_REMOVED lines=72> */
[----:B------:R-:W-:-:S06]  /*0dc0*/  IMAD R6, R3, c[0x0][0x198], RZ ;  /* 0x0000660003067a24 */ /* 0x000fcc00078e02ff */
        /* <DEDUP_REMOVED lines=19> */
.L_x_5095:
        /* <DEDUP_REMOVED lines=16> */
.L_x_5097:
        /* <DEDUP_REMOVED lines=16> */
[----:B------:R-:W-:Y:S01]  /*1100*/  IMAD R3, R6, R3, R9 ;  /* 0x0000000306037224 */ /* 0x000fe200078e0209 */
[----:B------:R-:W-:-:S04]  /*1110*/  LEA R9, R92, 0xffffffc0, 0x6 ;  /* 0xffffffc05c097811 */ /* 0x000fc800078e30ff */
[----:B------:R-:W-:Y:S01]  /*1120*/  ISETP.GT.U32.AND P0, PT, R6, R3, PT ;  /* 0x000000030600720c */ /* 0x000fe20003f04070 */
[----:B------:R-:W-:-:S12]  /*1130*/  IMAD.WIDE.U32 R10, R9, c[0x0][0x198], R10 ;  /* 0x00006600090a7a25 */ /* 0x000fd800078e000a */
        /* <DEDUP_REMOVED lines=29> */
.L_x_5096:
[----:B------:R-:W-:Y:S01]  /*1310*/  ISETP.NE.AND P0, PT, R123, -0x1, PT ;  /* 0xffffffff7b00780c */ /* 0x000fe20003f05270 */
[----:B------:R-:W-:Y:S01]  /*1320*/  IMAD R13, R13, c[0x0][0x1b8], RZ ;  /* 0x00006e000d0d7a24 */ /* 0x000fe200078e02ff */
[----:B------:R-:W-:Y:S01]  /*1330*/  SHF.R.S32.HI R21, RZ, 0x1f, R0 ;  /* 0x0000001fff157819 */ /* 0x000fe20000011400 */
[----:B------:R-:W-:Y:S03]  /*1340*/  BSSY B0, `(.L_x_5098) ;  /* 0x000006c000007945 */ /* 0x000fe60003800000 */
[CC--:B------:R-:W-:Y:S02]  /*1350*/  LEA.HI R5, R21.reuse, R0.reuse, RZ, 0x2 ;  /* 0x0000000015057211 */ /* 0x0c0fe400078f10ff */
[----:B------:R-:W-:Y:S02]  /*1360*/  LEA.HI R14, R21, R0, RZ, 0x4 ;  /* 0x00000000150e7211 */ /* 0x000fe400078f20ff */
[----:B------:R-:W-:-:S03]  /*1370*/  SHF.R.S32.HI R22, RZ, 0x2, R5 ;  /* 0x00000002ff167819 */ /* 0x000fc60000011405 */
[C---:B------:R-:W-:Y:S01]  /*1380*/  @P0 IMAD.WIDE.U32 R10, R123.reuse, c[0x0][0x190], RZ ;  /* 0x000064007b0a0a25 */ /* 0x040fe200078e00ff */
[----:B-----5:R-:W-:Y:S02]  /*1390*/  @!P0 SHF.R.S32.HI R2, RZ, 0x1f, R15 ;  /* 0x0000001fff028819 */ /* 0x020fe4000001140f */
[----:B------:R-:W-:Y:S01]  /*13a0*/  SHF.R.S32.HI R23, RZ, 0x1f, R22 ;  /* 0x0000001fff177819 */ /* 0x000fe20000011416 */
[----:B------:R-:W-:Y:S01]  /*13b0*/  @P0 IMAD R25, R123, c[0x0][0x194], R11 ;  /* 0x000065007b190a24 */ /* 0x000fe200078e020b */
[----:B------:R-:W-:Y:S01]  /*13c0*/  LOP3.LUT R11, R5, 0xfffffffc, RZ, 0xc0, !PT ;  /* 0xfffffffc050b7812 */ /* 0x000fe200078ec0ff */
[----:B------:R-:W-:Y:S02]  /*13d0*/  @!P0 IMAD R2, R2, c[0x0][0x178], RZ ;  /* 0x00005e0002028a24 */ /* 0x000fe400078e02ff */
[----:B------:R-:W-:-:S04]  /*13e0*/  @!P0 IMAD.WIDE.U32 R34, R15, c[0x0][0x178], RZ ;  /* 0x00005e000f228a25 */ /* 0x000fc800078e00ff */
[----:B------:R-:W-:Y:S01]  /*13f0*/  IMAD.IADD R124, R0, 0x1, -R11 ;  /* 0x00000001007c7824 */ /* 0x000fe200078e0a0b */
[CC--:B------:R-:W-:Y:S01]  /*1400*/  LEA.HI R11, R21.reuse, R0.reuse, RZ, 0x3 ;  /* 0x00000000150b7211 */ /* 0x0c0fe200078f18ff */
[----:B------:R-:W-:Y:S01]  /*1410*/  @P0 IMAD.MOV.U32 R26, RZ, RZ, R10 ;  /* 0x000000ffff1a0224 */ /* 0x000fe200078e000a */
[----:B------:R-:W-:Y:S01]  /*1420*/  LEA.HI R21, R21, R0, RZ, 0x5 ;  /* 0x0000000015157211 */ /* 0x000fe200078f28ff */
[----:B------:R-:W-:Y:S01]  /*1430*/  IMAD.SHL.U32 R124, R124, 0x8, RZ ;  /* 0x000000087c7c7824 */ /* 0x000fe200078e00ff */
[----:B------:R-:W-:Y:S01]  /*1440*/  SHF.R.S32.HI R18, RZ, 0x3, R11 ;  /* 0x00000003ff127819 */ /* 0x000fe2000001140b */
[----:B------:R-:W-:Y:S02]  /*1450*/  @!P0 IMAD R2, R15, c[0x0][0x17c], R2 ;  /* 0x00005f000f028a24 */ /* 0x000fe400078e0202 */
[----:B------:R-:W-:Y:S01]  /*1460*/  @!P0 IMAD.MOV.U32 R26, RZ, RZ, R34 ;  /* 0x000000ffff1a8224 */ /* 0x000fe200078e0022 */
[----:B------:R-:W-:Y:S01]  /*1470*/  SHF.R.S32.HI R6, RZ, 0x1f, R124 ;  /* 0x0000001fff067819 */ /* 0x000fe2000001147c */
[----:B------:R-:W-:Y:S01]  /*1480*/  @!P0 IMAD.IADD R25, R35, 0x1, R2 ;  /* 0x0000000123198824 */ /* 0x000fe200078e0202 */
[C---:B------:R-:W-:Y:S01]  /*1490*/  IADD3 R32, P2, R124.reuse, R32, RZ ;  /* 0x000000207c207210 */ /* 0x040fe20007f5e0ff */
[----:B------:R-:W-:Y:S01]  /*14a0*/  IMAD.WIDE R30, R31, 0x40, R22 ;  /* 0x000000401f1e7825 */ /* 0x000fe200078e0216 */
[----:B------:R-:W-:-:S02]  /*14b0*/  IADD3 R28, P1, R124, R28, RZ ;  /* 0x0000001c7c1c7210 */ /* 0x000fc40007f3e0ff */
[----:B------:R-:W-:Y:S01]  /*14c0*/  SHF.L.U32 R2, R18, 0x6, RZ ;  /* 0x0000000612027819 */ /* 0x000fe200000006ff */
[----:B------:R-:W-:Y:S01]  /*14d0*/  IMAD.X R33, R6, 0x1, R17, P2 ;  /* 0x0000000106217824 */ /* 0x000fe200010e0611 */
[----:B------:R-:W-:Y:S01]  /*14e0*/  IADD3 R26, P0, R124, R26, RZ ;  /* 0x0000001a7c1a7210 */ /* 0x000fe20007f1e0ff */
[----:B------:R-:W-:Y:S01]  /*14f0*/  IMAD.X R29, R6, 0x1, R27, P1 ;  /* 0x00000001061d7824 */ /* 0x000fe200008e061b */
[----:B------:R-:W-:Y:S01]  /*1500*/  LOP3.LUT R17, R14, 0xfffffff0, RZ, 0xc0, !PT ;  /* 0xfffffff00e117812 */ /* 0x000fe200078ec0ff */
[----:B------:R-:W-:Y:S01]  /*1510*/  IMAD.WIDE.U32 R94, R22, c[0x0][0x198], R32 ;  /* 0x00006600165e7a25 */ /* 0x000fe200078e0020 */
[----:B------:R-:W-:Y:S02]  /*1520*/  LOP3.LUT R35, R2, 0xc0, RZ, 0xc0, !PT ;  /* 0x000000c002237812 */ /* 0x000fe400078ec0ff */
[----:B------:R-:W-:Y:S01]  /*1530*/  IADD3 R115, R124, 0x20, RZ ;  /* 0x000000207c737810 */ /* 0x000fe20007ffe0ff */
[----:B------:R-:W-:Y:S01]  /*1540*/  IMAD.X R27, R6, 0x1, R25, P0 ;  /* 0x00000001061b7824 */ /* 0x000fe200000e0619 */
[----:B------:R-:W-:Y:S01]  /*1550*/  LEA.HI R25, R5, R22, RZ, 0x1 ;  /* 0x0000001605197211 */ /* 0x000fe200078f08ff */
[----:B------:R-:W-:Y:S01]  /*1560*/  IMAD.IADD R12, R0, 0x1, -R17 ;  /* 0x00000001000c7824 */ /* 0x000fe200078e0a11 */
[----:B------:R-:W-:Y:S01]  /*1570*/  LOP3.LUT R5, R35, 0x18, R124, 0xf8, !PT ;  /* 0x0000001823057812 */ /* 0x000fe200078ef87c */
[----:B------:R-:W-:Y:S01]  /*1580*/  IMAD.WIDE.U32 R28, R4, c[0x0][0x1b8], R28 ;  /* 0x00006e00041c7a25 */ /* 0x000fe200078e001c */
[----:B------:R-:W-:-:S02]  /*1590*/  SHF.R.U32.HI R2, RZ, 0x3, R35 ;  /* 0x00000003ff027819 */ /* 0x000fc40000011623 */
[----:B------:R-:W-:Y:S01]  /*15a0*/  LOP3.LUT R25, R25, 0x7fffffe, RZ, 0xc0, !PT ;  /* 0x07fffffe19197812 */ /* 0x000fe200078ec0ff */
[----:B------:R-:W-:Y:S01]  /*15b0*/  IMAD.WIDE.U32 R26, R24, c[0x0][0x1a8], R26 ;  /* 0x00006a00181a7a25 */ /* 0x000fe200078e001a */
[----:B------:R-:W-:Y:S02]  /*15c0*/  LOP3.LUT R2, R5, R2, RZ, 0x3c, !PT ;  /* 0x0000000205027212 */ /* 0x000fe400078e3cff */
[----:B------:R-:W-:Y:S02]  /*15d0*/  LEA.HI R5, R12, R12, RZ, 0x1 ;  /* 0x0000000c0c057211 */ /* 0x000fe400078f08ff */
[----:B------:R-:W-:Y:S02]  /*15e0*/  SHF.R.S32.HI R17, RZ, 0x5, R21 ;  /* 0x00000005ff117819 */ /* 0x000fe40000011415 */
[C---:B------:R-:W-:Y:S02]  /*15f0*/  IADD3 R6, R22.reuse, -R25, RZ ;  /* 0x8000001916067210 */ /* 0x040fe40007ffe0ff */
[----:B------:R-:W-:-:S02]  /*1600*/  IADD3 R86, P0, R22, R9, RZ ;  /* 0x0000000916567210 */ /* 0x000fc40007f1e0ff */
[--C-:B------:R-:W-:Y:S01]  /*1610*/  SHF.R.S32.HI R16, RZ, 0x1, R5.reuse ;  /* 0x00000001ff107819 */ /* 0x100fe20000011405 */
[----:B------:R-:W-:Y:S01]  /*1620*/  IMAD R121, R17, 0x8, R6 ;  /* 0x0000000811797824 */ /* 0x000fe200078e0206 */
[----:B------:R-:W-:Y:S01]  /*1630*/  SHF.R.S32.HI R9, RZ, 0x1f, R5 ;  /* 0x0000001fff097819 */ /* 0x000fe20000011405 */
[----:B------:R-:W-:Y:S01]  /*1640*/  IMAD.X R3, R23, 0x1, R3, P0 ;  /* 0x0000000117037824 */ /* 0x000fe200000e0603 */
[----:B------:R-:W-:Y:S01]  /*1650*/  SHF.R.S32.HI R25, RZ, 0x1f, R24 ;  /* 0x0000001fff197819 */ /* 0x000fe20000011418 */
[----:B------:R-:W-:Y:S01]  /*1660*/  IMAD.U32 R121, R121, 0x20, R2 ;  /* 0x0000002079797824 */ /* 0x000fe200078e0002 */
[----:B------:R-:W-:Y:S01]  /*1670*/  LEA.HI R6, R9, R16, RZ, 0x2 ;  /* 0x0000001009067211 */ /* 0x000fe200078f10ff */
[----:B------:R-:W-:Y:S01]  /*1680*/  IMAD R9, R23, c[0x0][0x198], RZ ;  /* 0x0000660017097a24 */ /* 0x000fe200078e02ff */
[----:B------:R-:W-:Y:S01]  /*1690*/  LOP3.LUT R21, R21, 0xffffffe0, RZ, 0xc0, !PT ;  /* 0xffffffe015157812 */ /* 0x000fe200078ec0ff */
[----:B------:R-:W-:Y:S01]  /*16a0*/  IMAD R2, R4, c[0x0][0x1bc], R13 ;  /* 0x00006f0004027a24 */ /* 0x000fe200078e020d */
[----:B------:R-:W-:Y:S01]  /*16b0*/  LOP3.LUT R13, R6, 0xfffffffc, RZ, 0xc0, !PT ;  /* 0xfffffffc060d7812 */ /* 0x000fe200078ec0ff */
[----:B------:R-:W-:Y:S01]  /*16c0*/  IMAD R9, R22, c[0x0][0x19c], R9 ;  /* 0x0000670016097a24 */ /* 0x000fe200078e0209 */
[----:B------:R-:W-:Y:S01]  /*16d0*/  IADD3 R114, R124, 0x40, RZ ;  /* 0x000000407c727810 */ /* 0x000fe20007ffe0ff */
[----:B------:R-:W-:Y:S01]  /*16e0*/  IMAD R3, R3, c[0x0][0x1a0], RZ ;  /* 0x0000680003037a24 */ /* 0x000fe200078e02ff */
[----:B------:R-:W-:Y:S01]  /*16f0*/  IADD3 R29, R29, R2, RZ ;  /* 0x000000021d1d7210 */ /* 0x000fe20007ffe0ff */
[----:B------:R-:W-:Y:S01]  /*1700*/  IMAD.IADD R95, R95, 0x1, R9 ;  /* 0x000000015f5f7824 */ /* 0x000fe200078e0209 */
[----:B------:R-:W-:Y:S01]  /*1710*/  SHF.L.U32 R121, R121, 0x1, RZ ;  /* 0x0000000179797819 */ /* 0x000fe200000006ff */
[----:B------:R-:W-:-:S02]  /*1720*/  IMAD.IADD R9, R122, 0x1, -R19 ;  /* 0x000000017a097824 */ /* 0x000fc400078e0a13 */
[----:B------:R-:W-:Y:S02]  /*1730*/  IMAD.IADD R16, R16, 0x1, -R13 ;  /* 0x0000000110107824 */ /* 0x000fe400078e0a0d */
[----:B------:R-:W-:Y:S01]  /*1740*/  IMAD R13, R86, c[0x0][0x1a4], R3 ;  /* 0x00006900560d7a24 */ /* 0x000fe200078e0203 */
[----:B------:R-:W-:Y:S01]  /*1750*/  ISETP.GE.AND P0, PT, R22, R9, PT ;  /* 0x000000091600720c */ /* 0x000fe20003f06270 */
[----:B------:R-:W-:Y:S01]  /*1760*/  IMAD.WIDE.U32 R86, R86, c[0x0][0x1a0], R28 ;  /* 0x0000680056567a25 */ /* 0x000fe200078e001c */
[----:B------:R-:W-:-:S03]  /*1770*/  LOP3.LUT P1, RZ, R16, 0x2, RZ, 0xc0, !PT ;  /* 0x0000000210ff7812 */ /* 0x000fc6000782c0ff */
[----:B------:R-:W-:Y:S02]  /*1780*/  IMAD R29, R25, c[0x0][0x1a8], RZ ;  /* 0x00006a00191d7a24 */ /* 0x000fe400078e02ff */
[----:B------:R-:W-:Y:S02]  /*1790*/  IMAD.MOV.U32 R3, RZ, RZ, 0x10 ;  /* 0x00000010ff037424 */ /* 0x000fe400078e00ff */
[----:B------:R-:W-:Y:S02]  /*17a0*/  IMAD R29, R24, c[0x0][0x1ac], R29 ;  /* 0x00006b00181d7a24 */ /* 0x000fe400078e021d */
        /* <DEDUP_REMOVED lines=37> */
.L_x_5099:
[----:B------:R-:W-:Y:S05]  /*1a00*/  BSYNC B0 ;  /* 0x0000000000007941 */ /* 0x000fea0003800000 */
.L_x_5098:
        /* <DEDUP_REMOVED lines=36> */
.L_x_5101:
[----:B------:R-:W-:Y:S05]  /*1c50*/  BSYNC B0 ;  /* 0x0000000000007941 */ /* 0x000fea0003800000 */
.L_x_5100:
        /* <DEDUP_REMOVED lines=33> */
.L_x_5103:
[----:B------:R-:W-:Y:S05]  /*1e70*/  BSYNC B0 ;  /* 0x0000000000007941 */ /* 0x000fea0003800000 */
.L_x_5102:
        /* <DEDUP_REMOVED lines=34> */
.L_x_5105:
[----:B------:R-:W-:Y:S05]  /*20a0*/  BSYNC B0 ;  /* 0x0000000000007941 */ /* 0x000fea0003800000 */
.L_x_5104:
        /* <DEDUP_REMOVED lines=9> */
[----:B------:R-:W-:Y:S01]  /*2140*/  LOP3.LUT R11, R11, 0xfffffff8, RZ, 0xc0, !PT ;  /* 0xfffffff80b0b7812 */ /* 0x000fe200078ec0ff */
[----:B------:R-:W-:Y:S01]  /*2150*/  IMAD.SHL.U32 R16, R16, 0x40, RZ ;  /* 0x0000004010107824 */ /* 0x000fe200078e00ff */
[----:B------:R-:W-:-:S04]  /*2160*/  DEPBAR.LE SB0, 0x0 ;  /* 0x000080000000791a */ /* 0x000fc80000000000 */
[----:B------:R-:W-:Y:S01]  /*2170*/  LOP3.LUT R13, R5, 0x7fffffe, RZ, 0xc0, !PT ;  /* 0x07fffffe050d7812 */ /* 0x000fe200078ec0ff */
[----:B------:R-:W-:Y:S01]  /*2180*/  IMAD.IADD R11, R0, 0x1, -R11 ;  /* 0x00000001000b7824 */ /* 0x000fe200078e0a0b */
[----:B------:R-:W-:Y:S01]  /*2190*/  SHF.R.S32.HI R15, RZ, 0x4, R14 ;  /* 0x00000004ff0f7819 */ /* 0x000fe2000001140e */
[----:B------:R-:W-:Y:S01]  /*21a0*/  IMAD.SHL.U32 R18, R18, 0x8, RZ ;  /* 0x0000000812127824 */ /* 0x000fe200078e00ff */
[----:B------:R-:W-:Y:S01]  /*21b0*/  SHF.R.S32.HI R5, RZ, 0x1f, R12 ;  /* 0x0000001fff057819 */ /* 0x000fe2000001140c */
[----:B------:R-:W-:Y:S01]  /*21c0*/  IMAD.IADD R13, R12, 0x1, -R13 ;  /* 0x000000010c0d7824 */ /* 0x000fe200078e0a0d */
[----:B------:R-:W-:Y:S01]  /*21d0*/  ISETP.GE.AND P1, PT, R22, R9, PT ;  /* 0x000000091600720c */ /* 0x000fe20003f26270 */
[----:B------:R-:W-:Y:S01]  /*21e0*/  BAR.SYNC.DEFER_BLOCKING 0x0 ;  /* 0x0000000000007b1d */ /* 0x000fe20000010000 */
[----:B------:R-:W-:Y:S01]  /*21f0*/  LEA.HI R14, R14, R15, RZ, 0x1 ;  /* 0x0000000f0e0e7211 */ /* 0x000fe200078f08ff */
[----:B------:R-:W-:Y:S01]  /*2200*/  IMAD R19, R17, 0x10, R19 ;  /* 0x0000001011137824 */ /* 0x000fe200078e0213 */
[----:B------:R-:W-:Y:S01]  /*2210*/  LEA.HI R12, R5, R12, RZ, 0x3 ;  /* 0x0000000c050c7211 */ /* 0x000fe200078f18ff */
[----:B------:R-:W-:Y:S01]  /*2220*/  IMAD.SHL.U32 R119, R0, 0x2, RZ ;  /* 0x0000000200777824 */ /* 0x000fe200078e00ff */
[----:B------:R-:W-:Y:S01]  /*2230*/  LEA.HI R5, R11, R11, RZ, 0x1 ;  /* 0x0000000b0b057211 */ /* 0x000fe200078f08ff */
[----:B------:R-:W-:Y:S01]  /*2240*/  BSSY B0, `(.L_x_5106) ;  /* 0x0000048000007945 */ /* 0x000fe20003800000 */
[----:B------:R-:W-:Y:S01]  /*2250*/  LOP3.LUT R14, R14, 0xfffffffe, RZ, 0xc0, !PT ;  /* 0xfffffffe0e0e7812 */ /* 0x000fe200078ec0ff */
[----:B------:R-:W-:Y:S01]  /*2260*/  IMAD.SHL.U32 R12, R12, 0x20, RZ ;  /* 0x000000200c0c7824 */ /* 0x000fe200078e00ff */
[----:B------:R-:W-:-:S02]  /*2270*/  LOP3.LUT R20, R5, 0x7fffffe, RZ, 0xc0, !PT ;  /* 0x07fffffe05147812 */ /* 0x000fc400078ec0ff */
[----:B------:R-:W-:Y:S01]  /*2280*/  SHF.R.S32.HI R5, RZ, 0x1, R5 ;  /* 0x00000001ff057819 */ /* 0x000fe20000011405 */
[----:B------:R-:W-:Y:S01]  /*2290*/  IMAD.IADD R14, R15, 0x1, -R14 ;  /* 0x000000010f0e7824 */ /* 0x000fe200078e0a0e */
[----:B------:R-:W-:Y:S01]  /*22a0*/  SHF.R.S32.HI R118, RZ, 0x1f, R21 ;  /* 0x0000001fff767819 */ /* 0x000fe20000011415 */
[----:B------:R-:W-:Y:S01]  /*22b0*/  IMAD.IADD R11, R11, 0x1, -R20 ;  /* 0x000000010b0b7824 */ /* 0x000fe200078e0a14 */
[----:B------:R-:W-:Y:S01]  /*22c0*/  LOP3.LUT R12, R12, 0xffffff00, RZ, 0xc0, !PT ;  /* 0xffffff000c0c7812 */ /* 0x000fe200078ec0ff */
[----:B------:R-:W-:Y:S01]  /*22d0*/  IMAD.SHL.U32 R15, R14, 0x8, RZ ;  /* 0x000000080e0f7824 */ /* 0x000fe200078e00ff */
[C---:B------:R-:W-:Y:S01]  /*22e0*/  LOP3.LUT P2, RZ, R5.reuse, 0x2, RZ, 0xc0, !PT ;  /* 0x0000000205ff7812 */ /* 0x040fe2000784c0ff */
[----:B------:R-:W-:Y:S01]  /*22f0*/  IMAD.SHL.U32 R5, R5, 0x40, RZ ;  /* 0x0000004005057824 */ /* 0x000fe200078e00ff */
[----:B------:R-:W-:Y:S01]  /*2300*/  LOP3.LUT R16, R16, 0xc0, RZ, 0xc0, !PT ;  /* 0x000000c010107812 */ /* 0x000fe200078ec0ff */
[----:B------:R-:W-:Y:S01]  /*2310*/  IMAD R112, R14, 0x8, R11 ;  /* 0x000000080e707824 */ /* 0x000fe200078e020b */
[----:B------:R-:W-:Y:S01]  /*2320*/  LEA.HI R118, R118, R21, RZ, 0x2 ;  /* 0x0000001576767211 */ /* 0x000fe200078f10ff */
[----:B------:R-:W2:Y:S01]  /*2330*/  MUFU.RCP R11, c[0x0][0x238] ;  /* 0x00008e00000b7b08 */ /* 0x000ea20000001000 */
[--C-:B------:R-:W-:Y:S01]  /*2340*/  IMAD R20, R17, 0x200, R12.reuse ;  /* 0x0000020011147824 */ /* 0x100fe200078e020c */
[----:B------:R3:W-:Y:S01]  /*2350*/  @P1 STS [R121+0x6000], RZ ;  /* 0x006000ff79001388 */ /* 0x0007e20000000800 */
[----:B------:R-:W-:Y:S01]  /*2360*/  LOP3.LUT R15, R16, 0x8, R15, 0xf8, !PT ;  /* 0x00000008100f7812 */ /* 0x000fe200078ef80f */
[----:B------:R-:W-:Y:S01]  /*2370*/  IMAD R12, R13, 0x20, R12 ;  /* 0x000000200d0c7824 */ /* 0x000fe200078e020c */
[----:B------:R-:W-:Y:S01]  /*2380*/  SHF.R.U32.HI R16, RZ, 0x3, R16 ;  /* 0x00000003ff107819 */ /* 0x000fe20000011610 */
[----:B------:R3:W-:Y:S01]  /*2390*/  @P1 STS [R121+0x6004], RZ ;  /* 0x006004ff79001388 */ /* 0x0007e20000000800 */
[----:B------:R-:W-:Y:S01]  /*23a0*/  LOP3.LUT R5, R5, 0xc0, RZ, 0xc0, !PT ;  /* 0x000000c005057812 */ /* 0x000fe200078ec0ff */
[----:B------:R-:W-:Y:S01]  /*23b0*/  IMAD R20, R13, 0x20, R20 ;  /* 0x000000200d147824 */ /* 0x000fe200078e0214 */
[----:B------:R-:W-:Y:S01]  /*23c0*/  SHF.R.S32.HI R118, RZ, 0x2, R118 ;  /* 0x00000002ff767819 */ /* 0x000fe20000011476 */
[----:B------:R3:W-:Y:S01]  /*23d0*/  @P1 STS.64 [R121+0x6008], RZ ;  /* 0x006008ff79001388 */ /* 0x0007e20000000a00 */
[----:B------:R-:W-:-:S02]  /*23e0*/  LOP3.LUT R15, R15, R16, RZ, 0x3c, !PT ;  /* 0x000000100f0f7212 */ /* 0x000fc400078e3cff */
[----:B------:R-:W-:Y:S01]  /*23f0*/  LOP3.LUT R13, R5, 0x8, R18, 0xf8, !PT ;  /* 0x00000008050d7812 */ /* 0x000fe200078ef812 */
[----:B------:R3:W-:Y:S01]  /*2400*/  @P1 STS.128 [R121+0x7000], RZ ;  /* 0x007000ff79001388 */ /* 0x0007e20000000c00 */
[----:B------:R-:W-:Y:S01]  /*2410*/  SHF.R.U32.HI R14, RZ, 0x3, R5 ;  /* 0x00000003ff0e7819 */ /* 0x000fe20000011605 */
[----:B------:R-:W-:Y:S01]  /*2420*/  IMAD.IADD R113, R15, 0x1, R20 ;  /* 0x000000010f717824 */ /* 0x000fe200078e0214 */
[----:B------:R-:W-:Y:S01]  /*2430*/  IADD3 R19, R19, 0x1, R118 ;  /* 0x0000000113137810 */ /* 0x000fe20007ffe076 */
[----:B------:R3:W-:Y:S01]  /*2440*/  @P1 STS.128 [R121+0x8000], RZ ;  /* 0x008000ff79001388 */ /* 0x0007e20000000c00 */
[----:B------:R-:W-:Y:S01]  /*2450*/  LOP3.LUT R13, R13, R14, RZ, 0x3c, !PT ;  /* 0x0000000e0d0d7212 */ /* 0x000fe200078e3cff */
[----:B------:R-:W-:Y:S01]  /*2460*/  IMAD.IADD R5, R15, 0x1, R12 ;  /* 0x000000010f057824 */ /* 0x000fe200078e020c */
[----:B------:R-:W-:Y:S01]  /*2470*/  LEA R138, P0, R86, c[0x0][0x170], 0x1 ;  /* 0x00005c00568a7a11 */ /* 0x000fe200078008ff */
[----:B------:R-:W-:Y:S01]  /*2480*/  IMAD.SHL.U32 R113, R113, 0x2, RZ ;  /* 0x0000000271717824 */ /* 0x000fe200078e00ff */
[----:B------:R-:W-:Y:S01]  /*2490*/  IADD3 R88, R7, R19, -R122 ;  /* 0x0000001307587210 */ /* 0x000fe20007ffe87a */
[----:B------:R-:W-:Y:S01]  /*24a0*/  IMAD.U32 R112, R112, 0x20, R13 ;  /* 0x0000002070707824 */ /* 0x000fe200078e000d */
[----:B------:R-:W-:-:S02]  /*24b0*/  LEA.HI.X R139, R86, c[0x0][0x174], R84, 0x1, P0 ;  /* 0x00005d00568b7a11 */ /* 0x000fc400000f0c54 */
[----:B------:R-:W-:Y:S02]  /*24c0*/  LOP3.LUT R119, R119, 0x6, RZ, 0xc0, !PT ;  /* 0x0000000677777812 */ /* 0x000fe400078ec0ff */
[----:B------:R-:W-:Y:S02]  /*24d0*/  SEL R3, R3, 0xfffffff0, !P2 ;  /* 0xfffffff003037807 */ /* 0x000fe40005000000 */
[----:B------:R-:W-:Y:S01]  /*24e0*/  IADD3 R88, R88, c[0x0][0x2e8], RZ ;  /* 0x0000ba0058587a10 */ /* 0x000fe20007ffe0ff */
[----:B--2---:R-:W-:Y:S01]  /*24f0*/  FMUL.FTZ R0, R10, R11 ;  /* 0x0000000b0a007220 */ /* 0x004fe20000410000 */
[----:B------:R-:W-:Y:S05]  /*2500*/  @P1 BRA `(.L_x_5107) ;  /* 0x000001b000001947 */ /* 0x000fea0003800000 */
[----:B---3--:R-:W-:Y:S02]  /*2510*/  ISETP.GE.AND P2, PT, R124, c[0x0][0x220], PT ;  /* 0x000088007c007a0c */ /* 0x008fe40003f46270 */
        /* <DEDUP_REMOVED lines=20> */
[----:B--2---:R-:W-:Y:S02]  /*2660*/  MOV R10, R138 ;  /* 0x0000008a000a7202 */ /* 0x004fe40000000f00 */
[----:B------:R-:W-:-:S05]  /*2670*/  MOV R11, R139 ;  /* 0x0000008b000b7202 */ /* 0x000fca0000000f00 */
[----:B------:R-:W-:Y:S01]  /*2680*/  @!PT LDS RZ, [RZ] ;  /* 0x00000000fffff984 */ /* 0x000fe20000000800 */
[----:B------:R-:W-:Y:S01]  /*2690*/  @!PT LDS RZ, [RZ] ;  /* 0x00000000fffff984 */ /* 0x000fe20000000800 */
[----:B------:R-:W-:Y:S01]  /*26a0*/  @!PT LDS RZ, [RZ] ;  /* 0x00000000fffff984 */ /* 0x000fe20000000800 */
[----:B------:R2:W-:Y:S02]  /*26b0*/  LDGSTS.E.BYPASS.LTC128B.128 [R121+0x8000], [R10.64+0x80] ;  /* 0x080000800a797fae */ /* 0x0005e4000b901d48 */
.L_x_5107:
[----:B---3--:R-:W-:Y:S05]  /*26c0*/  BSYNC B0 ;  /* 0x0000000000007941 */ /* 0x008fea0003800000 */
.L_x_5106:
        /* <DEDUP_REMOVED lines=34> */
.L_x_5109:
[----:B------:R-:W-:Y:S05]  /*28f0*/  BSYNC B0 ;  /* 0x0000000000007941 */ /* 0x000fea0003800000 */
.L_x_5108:
[----:B------:R-:W-:Y:S01]  /*2900*/  IMAD.SHL.U32 R112, R112, 0x2, RZ ;  /* 0x0000000270707824 */ /* 0x000fe200078e00ff */
[----:B------:R-:W-:Y:S01]  /*2910*/  LDSM.16.M88.4 R68, [R113] ;  /* 0x000000007144783b */ /* 0x000fe20000000200 */
[----:B------:R-:W-:Y:S01]  /*2920*/  IMAD R111, R4, 0x2, R113 ;  /* 0x00000002046f7824 */ /* 0x000fe200078e0271 */
[----:B------:R-:W-:Y:S01]  /*2930*/  IADD3 R96, R88, 0x8, RZ ;  /* 0x0000000858607810 */ /* 0x000fe20007ffe0ff */
[----:B------:R-:W-:Y:S01]  /*2940*/  IMAD R109, R3, 0x2, R112 ;  /* 0x00000002036d7824 */ /* 0x000fe200078e0270 */
[----:B------:R-:W4:Y:S01]  /*2950*/  LDSM.16.M88.4 R16, [R112+0x3000] ;  /* 0x003000007010783b */ /* 0x000f220000000200 */
[----:B------:R-:W-:Y:S01]  /*2960*/  IMAD.IADD R3, R2, 0x1, R119 ;  /* 0x0000000102037824 */ /* 0x000fe200078e0277 */
[-C--:B------:R-:W-:Y:S02]  /*2970*/  IMNMX R97, R88, R7.reuse, PT ;  /* 0x0000000758617217 */ /* 0x080fe40003800200 */
[----:B------:R-:W-:Y:S01]  /*2980*/  LDSM.16.M88.4 R28, [R111] ;  /* 0x000000006f1c783b */ /* 0x000fe20000000200 */
[----:B------:R-:W-:-:S03]  /*2990*/  IMNMX R96, R96, R7, PT ;  /* 0x0000000760607217 */ /* 0x000fc60003800200 */
[----:B--2---:R-:W-:Y:S04]  /*29a0*/  LDSM.16.M88.4 R12, [R109+0x3000] ;  /* 0x003000006d0c783b */ /* 0x004fe80000000200 */
[----:B------:R-:W2:Y:S04]  /*29b0*/  LDSM.16.M88.4 R44, [R112+0x3400] ;  /* 0x00340000702c783b */ /* 0x000ea80000000200 */
[----:B-1----:R-:W1:Y:S04]  /*29c0*/  LDSM.16.M88.4 R36, [R112+0x3800] ;  /* 0x003800007024783b */ /* 0x002e680000000200 */
[----:B------:R-:W5:Y:S04]  /*29d0*/  LDSM.16.M88.4 R8, [R112+0x3c00] ;  /* 0x003c00007008783b */ /* 0x000f680000000200 */
[----:B------:R-:W-:Y:S04]  /*29e0*/  LDSM.16.M88.4 R80, [R113+0x1000] ;  /* 0x001000007150783b */ /* 0x000fe80000000200 */
[----:B------:R-:W3:Y:S04]  /*29f0*/  LDSM.16.M88.4 R52, [R112+0x4000] ;  /* 0x004000007034783b */ /* 0x000ee80000000200 */
        /* <DEDUP_REMOVED lines=8> */
[----:B--2---:R-:W-:Y:S03]  /*2a80*/  HMMA.16816.F32.BF16 R48, R68, R44, RZ ;  /* 0x0000002c4430723c */ /* 0x004fe600000418ff */
[----:B------:R-:W0:Y:S05]  /*2a90*/  LDGDEPBAR ;  /* 0x00000000000079af */ /* 0x000e2a0000000000 */
[C---:B------:R-:W-:Y:S08]  /*2aa0*/  HMMA.16816.F32.BF16 R20, R28.reuse, R12, R20 ;  /* 0x0000000c1c14723c */ /* 0x040ff00000041814 */
[----:B------:R-:W-:Y:S01]  /*2ab0*/  HMMA.16816.F32.BF16 R16, R28, R14, R16 ;  /* 0x0000000e1c10723c */ /* 0x000fe20000041810 */
[----:B------:R-:W-:Y:S07]  /*2ac0*/  LDSM.16.M88.4 R12, [R112+0x4800] ;  /* 0x00480000700c783b */ /* 0x000fee0000000200 */
[C---:B-1----:R-:W-:Y:S08]  /*2ad0*/  HMMA.16816.F32.BF16 R40, R68.reuse, R36, RZ ;  /* 0x000000244428723c */ /* 0x042ff000000418ff */
[C---:B------:R-:W-:Y:S08]  /*2ae0*/  HMMA.16816.F32.BF16 R44, R68.reuse, R46, RZ ;  /* 0x0000002e442c723c */ /* 0x040ff000000418ff */
[C---:B------:R-:W-:Y:S08]  /*2af0*/  HMMA.16816.F32.BF16 R36, R68.reuse, R38, RZ ;  /* 0x000000264424723c */ /* 0x040ff000000418ff */
[C---:B-----5:R-:W-:Y:S08]  /*2b00*/  HMMA.16816.F32.BF16 R72, R68.reuse, R8, RZ ;  /* 0x000000084448723c */ /* 0x060ff000000418ff */
        /* <DEDUP_REMOVED lines=12> */
[----:B------:R-:W-:Y:S01]  /*2bd0*/  HMMA.16816.F32.BF16 R68, R28, R34, R68 ;  /* 0x000000221c44723c */ /* 0x000fe20000041844 */
[----:B------:R-:W-:Y:S04]  /*2be0*/  LDSM.16.M88.4 R32, [R113+0x2000] ;  /* 0x002000007120783b */ /* 0x000fe80000000200 */
[----:B------:R-:W2:Y:S03]  /*2bf0*/  LDSM.16.M88.4 R28, [R112+0x5000] ;  /* 0x00500000701c783b */ /* 0x000ea60000000200 */
[C---:B-1----:R-:W-:Y:S08]  /*2c00*/  HMMA.16816.F32.BF16 R20, R64.reuse, R8, R20 ;  /* 0x000000084014723c */ /* 0x042ff00000041814 */
[----:B------:R-:W-:Y:S01]  /*2c10*/  HMMA.16816.F32.BF16 R16, R64, R10, R16 ;  /* 0x0000000a4010723c */ /* 0x000fe20000041810 */
[----:B------:R-:W-:Y:S07]  /*2c20*/  LDSM.16.M88.4 R8, [R109+0x5000] ;  /* 0x005000006d08783b */ /* 0x000fee0000000200 */
[C---:B------:R-:W-:Y:S08]  /*2c30*/  HMMA.16816.F32.BF16 R48, R80.reuse, R24, R48 ;  /* 0x000000185030723c */ /* 0x040ff00000041830 */
[C---:B------:R-:W-:Y:S01]  /*2c40*/  HMMA.16816.F32.BF16 R44, R80.reuse, R26, R44 ;  /* 0x0000001a502c723c */ /* 0x040fe2000004182c */
[----:B------:R-:W-:Y:S07]  /*2c50*/  LDSM.16.M88.4 R24, [R112+0x5400] ;  /* 0x005400007018783b */ /* 0x000fee0000000200 */
[C---:B------:R-:W-:Y:S08]  /*2c60*/  HMMA.16816.F32.BF16 R40, R80.reuse, R12, R40 ;  /* 0x0000000c5028723c */ /* 0x040ff00000041828 */
[----:B------:R-:W-:Y:S01]  /*2c70*/  HMMA.16816.F32.BF16 R36, R80, R14, R36 ;  /* 0x0000000e5024723c */ /* 0x000fe20000041824 */
[----:B------:R-:W1:Y:S07]  /*2c80*/  LDSM.16.M88.4 R12, [R111+0x2000] ;  /* 0x002000006f0c783b */ /* 0x000e6e0000000200 */
[C---:B--2---:R-:W-:Y:S08]  /*2c90*/  HMMA.16816.F32.BF16 R20, R32.reuse, R28, R20 ;  /* 0x0000001c2014723c */ /* 0x044ff00000041814 */
[----:B------:R-:W-:Y:S01]  /*2ca0*/  HMMA.16816.F32.BF16 R28, R32, R30, R16 ;  /* 0x0000001e201c723c */ /* 0x000fe20000041810 */
[----:B------:R-:W2:Y:S07]  /*2cb0*/  LDSM.16.M88.4 R16, [R112+0x5800] ;  /* 0x005800007010783b */ /* 0x000eae0000000200 */
[C---:B------:R-:W-:Y:S08]  /*2cc0*/  HMMA.16816.F32.BF16 R48, R64.reuse, R60, R48 ;  /* 0x0000003c4030723c */ /* 0x040ff00000041830 */
[----:B------:R-:W-:Y:S08]  /*2cd0*/  HMMA.16816.F32.BF16 R44, R64, R62, R44 ;  /* 0x0000003e402c723c */ /* 0x000ff0000004182c */
[C---:B------:R-:W-:Y:S08]  /*2ce0*/  HMMA.16816.F32.BF16 R72, R80.reuse, R76, R72 ;  /* 0x0000004c5048723c */ /* 0x040ff00000041848 */
[----:B------:R-:W-:Y:S08]  /*2cf0*/  HMMA.16816.F32.BF16 R68, R80, R78, R68 ;  /* 0x0000004e5044723c */ /* 0x000ff00000041844 */
[C---:B------:R-:W-:Y:S08]  /*2d00*/  HMMA.16816.F32.BF16 R40, R64.reuse, R56, R40 ;  /* 0x000000384028723c */ /* 0x040ff00000041828 */
[----:B------:R-:W-:Y:S01]  /*2d10*/  HMMA.16816.F32.BF16 R56, R64, R58, R36 ;  /* 0x0000003a4038723c */ /* 0x000fe20000041824 */
[----:B------:R-:W3:Y:S07]  /*2d20*/  LDSM.16.M88.4 R36, [R109+0x5400] ;  /* 0x005400006d24783b */ /* 0x000eee0000000200 */
[----:B-1----:R-:W-:Y:S08]  /*2d30*/  HMMA.16816.F32.BF16 R20, R12, R8, R20 ;  /* 0x000000080c14723c */ /* 0x002ff00000041814 */
[C---:B------:R-:W-:Y:S07]  /*2d40*/  HMMA.16816.F32.BF16 R48, R32.reuse, R24, R48 ;  /* 0x000000182030723c */ /* 0x040fee0000041830 */
[----:B------:R-:W-:Y:S01]  /*2d50*/  IADD3 R24, R3, 0x1, RZ ;  /* 0x0000000103187810 */ /* 0x000fe20007ffe0ff */
[----:B------:R-:W-:Y:S03]  /*2d60*/  HMMA.16816.F32.BF16 R44, R32, R26, R44 ;  /* 0x0000001a202c723c */ /* 0x000fe6000004182c */
[----:B------:R-:W-:-:S02]  /*2d70*/  ISETP.GE.AND P3, PT, R24, R97, PT ;  /* 0x000000611800720c */ /* 0x000fc40003f66270 */
[----:B------:R-:W-:-:S03]  /*2d80*/  ISETP.GE.AND P0, PT, R24, R96, PT ;  /* 0x000000601800720c */ /* 0x000fc60003f06270 */
[----:B------:R-:W-:Y:S01]  /*2d90*/  HMMA.16816.F32.BF16 R28, R12, R10, R28 ;  /* 0x0000000a0c1c723c */ /* 0x000fe2000004181c */
[----:B------:R-:W1:Y:S07]  /*2da0*/  LDSM.16.M88.4 R8, [R112+0x5c00] ;  /* 0x005c00007008783b */ /* 0x000e6e0000000200 */
[C---:B------:R-:W-:Y:S01]  /*2db0*/  HMMA.16816.F32.BF16 R72, R64.reuse, R52, R72 ;  /* 0x000000344048723c */ /* 0x040fe20000041848 */
[----:B------:R4:W5:Y:S07]  /*2dc0*/  I2F R52, R24 ;  /* 0x0000001800347306 */ /* 0x00096e0000201400 */
[----:B------:R-:W-:Y:S07]  /*2dd0*/  HMMA.16816.F32.BF16 R68, R64, R54, R68 ;  /* 0x000000364044723c */ /* 0x000fee0000041844 */
[C---:B------:R-:W-:Y:S01]  /*2de0*/  IADD3 R55, R3.reuse, 0x9, RZ ;  /* 0x0000000903377810 */ /* 0x040fe20007ffe0ff */
[----:B--2---:R-:W-:Y:S01]  /*2df0*/  HMMA.16816.F32.BF16 R40, R32, R16, R40 ;  /* 0x000000102028723c */ /* 0x004fe20000041828 */
[----:B----4-:R-:W2:Y:S01]  /*2e00*/  LDSM.16.M88.4 R24, [R109+0x5800] ;  /* 0x005800006d18783b */ /* 0x010ea20000000200 */
[CC--:B-----5:R-:W-:Y:S01]  /*2e10*/  FFMA.FTZ R7, R0.reuse, R52.reuse, R21 ;  /* 0x0000003400077223 */ /* 0x0e0fe20000010015 */
[----:B------:R-:W4:Y:S01]  /*2e20*/  I2F R16, R55 ;  /* 0x0000003700107306 */ /* 0x000f220000201400 */
[----:B------:R-:W-:Y:S01]  /*2e30*/  FFMA.FTZ R23, R0, R52, R23 ;  /* 0x0000003400177223 */ /* 0x000fe20000010017 */
[----:B------:R-:W-:-:S02]  /*2e40*/  IADD3 R54, R3, 0x8, RZ ;  /* 0x0000000803367810 */ /* 0x000fc40007ffe0ff */
[----:B------:R-:W-:Y:S01]  /*2e50*/  IADD3 R17, R3, 0x10, RZ ;  /* 0x0000001003117810 */ /* 0x000fe20007ffe0ff */
[C---:B---3--:R-:W-:Y:S01]  /*2e60*/  HMMA.16816.F32.BF16 R48, R12.reuse, R36, R48 ;  /* 0x000000240c30723c */ /* 0x048fe20000041830 */
[----:B------:R-:W-:Y:S02]  /*2e70*/  FSEL R7, R7, -INF , !P3 ;  /* 0xff80000007077808 */ /* 0x000fe40005800000 */
[-C--:B------:R-:W-:Y:S01]  /*2e80*/  ISETP.GE.AND P3, PT, R17, R97.reuse, PT ;  /* 0x000000611100720c */ /* 0x080fe20003f66270 */
[----:B------:R3:W-:Y:S01]  /*2e90*/  I2F R37, R17 ;  /* 0x0000001100257306 */ /* 0x0007e20000201400 */
[----:B------:R-:W-:Y:S02]  /*2ea0*/  ISETP.GE.AND P5, PT, R54, R97, PT ;  /* 0x000000613600720c */ /* 0x000fe40003fa6270 */
[----:B------:R-:W-:Y:S01]  /*2eb0*/  FSEL R36, R23, -INF , !P0 ;  /* 0xff80000017247808 */ /* 0x000fe20004000000 */
[----:B------:R-:W-:Y:S01]  /*2ec0*/  HMMA.16816.F32.BF16 R44, R12, R38, R44 ;  /* 0x000000260c2c723c */ /* 0x000fe2000004182c */
[----:B------:R-:W-:Y:S01]  /*2ed0*/  ISETP.GE.AND P0, PT, R17, R96, PT ;  /* 0x000000601100720c */ /* 0x000fe20003f06270 */
[----:B----4-:R-:W-:-:S02]  /*2ee0*/  FFMA.FTZ R23, R0, R16, R29 ;  /* 0x0000001000177223 */ /* 0x010fc4000001001d */
[----:B------:R4:W5:Y:S01]  /*2ef0*/  I2F R53, R54 ;  /* 0x0000003600357306 */ /* 0x0009620000201400 */
[----:B------:R-:W-:Y:S02]  /*2f00*/  ISETP.GE.AND P1, PT, R54, R96, PT ;  /* 0x000000603600720c */ /* 0x000fe40003f26270 */
[----:B------:R-:W-:Y:S01]  /*2f10*/  FFMA.FTZ R38, R0, R16, R31 ;  /* 0x0000001000267223 */ /* 0x000fe2000001001f */
[----:B------:R-:W-:Y:S01]  /*2f20*/  HMMA.16816.F32.BF16 R56, R32, R18, R56 ;  /* 0x000000122038723c */ /* 0x000fe20000041838 */
[C---:B------:R-:W-:Y:S02]  /*2f30*/  IADD3 R29, R3.reuse, 0x18, RZ ;  /* 0x00000018031d7810 */ /* 0x040fe40007ffe0ff */
[----:B------:R-:W-:Y:S01]  /*2f40*/  IADD3 R39, R3, 0x19, RZ ;  /* 0x0000001903277810 */ /* 0x000fe20007ffe0ff */
[----:B---3--:R-:W3:Y:S01]  /*2f50*/  LDSM.16.M88.4 R16, [R109+0x5c00] ;  /* 0x005c00006d10783b */ /* 0x008ee20000000200 */
[----:B------:R-:W2:Y:S01]  /*2f60*/  I2F R31, R29 ;  /* 0x0000001d001f7306 */ /* 0x000ea20000201400 */
[----:B------:R-:W-:Y:S01]  /*2f70*/  ISETP.GE.AND P4, PT, R55, R97, PT ;  /* 0x000000613700720c */ /* 0x000fe20003f86270 */
[----:B------:R-:W-:-:S04]  /*2f80*/  DEPBAR.LE SB0, 0x0 ;  /* 0x000080000000791a */ /* 0x000fc80000000000 */
[----:B-1----:R-:W-:Y:S01]  /*2f90*/  HMMA.16816.F32.BF16 R72, R32, R8, R72 ;  /* 0x000000082048723c */ /* 0x002fe20000041848 */
[----:B----4-:R-:W-:Y:S01]  /*2fa0*/  IADD3 R54, R3, 0x11, RZ ;  /* 0x0000001103367810 */ /* 0x010fe20007ffe0ff */
[CC--:B-----5:R-:W-:Y:S01]  /*2fb0*/  FFMA.FTZ R21, R0.reuse, R53.reuse, R28 ;  /* 0x0000003500157223 */ /* 0x0e0fe2000001001c */
[----:B------:R-:W-:Y:S01]  /*2fc0*/  ISETP.GE.AND P2, PT, R55, R96, PT ;  /* 0x000000603700720c */ /* 0x000fe20003f46270 */
[C---:B------:R-:W-:Y:S01]  /*2fd0*/  FFMA.FTZ R30, R0.reuse, R53, R30 ;  /* 0x00000035001e7223 */ /* 0x040fe2000001001e */
[----:B------:R-:W1:Y:S01]  /*2fe0*/  I2F R28, R54 ;  /* 0x00000036001c7306 */ /* 0x000e620000201400 */
[-C--:B------:R-:W-:Y:S01]  /*2ff0*/  FFMA.FTZ R48, R0, R37.reuse, R48 ;  /* 0x0000002500307223 */ /* 0x080fe20000010030 */
[----:B------:R-:W-:Y:S01]  /*3000*/  FSEL R23, R23, -INF , !P4 ;  /* 0xff80000017177808 */ /* 0x000fe20006000000 */
[----:B--2---:R-:W-:Y:S01]  /*3010*/  HMMA.16816.F32.BF16 R40, R12, R24, R40 ;  /* 0x000000180c28723c */ /* 0x004fe20000041828 */
[----:B------:R-:W-:Y:S01]  /*3020*/  FSEL R52, R30, -INF , !P1 ;  /* 0xff8000001e347808 */ /* 0x000fe20004800000 */
[----:B------:R-:W-:Y:S01]  /*3030*/  FFMA.FTZ R8, R0, R37, R50 ;  /* 0x0000002500087223 */ /* 0x000fe20000010032 */
[----:B------:R-:W-:Y:S01]  /*3040*/  FSEL R9, R48, -INF , !P3 ;  /* 0xff80000030097808 */ /* 0x000fe20005800000 */
[CC--:B------:R-:W-:Y:S01]  /*3050*/  FFMA.FTZ R37, R0.reuse, R31.reuse, R44 ;  /* 0x0000001f00257223 */ /* 0x0c0fe2000001002c */
[----:B------:R-:W2:Y:S01]  /*3060*/  I2F R30, R39 ;  /* 0x00000027001e7306 */ /* 0x000ea20000201400 */
[----:B------:R-:W-:Y:S01]  /*3070*/  IADD3 R48, R3, 0x20, RZ ;  /* 0x0000002003307810 */ /* 0x000fe20007ffe0ff */
[----:B------:R-:W-:Y:S01]  /*3080*/  FFMA.FTZ R44, R0, R31, R46 ;  /* 0x0000001f002c7223 */ /* 0x000fe2000001002e */
[----:B------:R-:W-:Y:S01]  /*3090*/  HMMA.16816.F32.BF16 R68, R32, R10, R68 ;  /* 0x0000000a2044723c */ /* 0x000fe20000041844 */
[----:B------:R-:W-:-:S02]  /*30a0*/  FSEL R38, R38, -INF , !P2 ;  /* 0xff80000026267808 */ /* 0x000fc40005000000 */
[C---:B------:R-:W-:Y:S02]  /*30b0*/  ISETP.GE.AND P4, PT, R29.reuse, R97, PT ;  /* 0x000000611d00720c */ /* 0x040fe40003f86270 */
[----:B------:R-:W4:Y:S01]  /*30c0*/  I2F R25, R48 ;  /* 0x0000003000197306 */ /* 0x000f220000201400 */
[----:B------:R-:W-:Y:S01]  /*30d0*/  ISETP.GE.AND P2, PT, R29, R96, PT ;  /* 0x000000601d00720c */ /* 0x000fe20003f46270 */
[CC--:B-1----:R-:W-:Y:S01]  /*30e0*/  FFMA.FTZ R29, R0.reuse, R28.reuse, R49 ;  /* 0x0000001c001d7223 */ /* 0x0c2fe20000010031 */
[C---:B------:R-:W-:Y:S01]  /*30f0*/  HMMA.16816.F32.BF16 R56, R12.reuse, R26, R56 ;  /* 0x0000001a0c38723c */ /* 0x040fe20000041838 */
[C---:B------:R-:W-:Y:S01]  /*3100*/  FFMA.FTZ R51, R0.reuse, R28, R51 ;  /* 0x0000001c00337223 */ /* 0x040fe20000010033 */
[----:B------:R-:W-:Y:S02]  /*3110*/  IADD3 R28, R3, 0x21, RZ ;  /* 0x00000021031c7810 */ /* 0x000fe40007ffe0ff */
[----:B------:R-:W-:Y:S01]  /*3120*/  FSEL R37, R37, -INF , !P4 ;  /* 0xff80000025257808 */ /* 0x000fe20006000000 */
[CC--:B--2---:R-:W-:Y:S01]  /*3130*/  FFMA.FTZ R45, R0.reuse, R30.reuse, R45 ;  /* 0x0000001e002d7223 */ /* 0x0c4fe2000001002d */
[----:B------:R1:W2:Y:S01]  /*3140*/  I2F R26, R28 ;  /* 0x0000001c001a7306 */ /* 0x0002a20000201400 */
[----:B------:R-:W-:Y:S01]  /*3150*/  IADD3 R27, R3, 0x28, RZ ;  /* 0x00000028031b7810 */ /* 0x000fe20007ffe0ff */
[----:B------:R-:W-:Y:S01]  /*3160*/  FFMA.FTZ R47, R0, R30, R47 ;  /* 0x0000001e002f7223 */ /* 0x000fe2000001002f */
[----:B---3--:R-:W-:Y:S01]  /*3170*/  HMMA.16816.F32.BF16 R72, R12, R16, R72 ;  /* 0x000000100c48723c */ /* 0x008fe20000041848 */
[----:B------:R-:W-:-:S02]  /*3180*/  FSEL R44, R44, -INF , !P2 ;  /* 0xff8000002c2c7808 */ /* 0x000fc40005000000 */
[----:B------:R-:W-:Y:S01]  /*3190*/  IADD3 R30, R3, 0x30, RZ ;  /* 0x00000030031e7810 */ /* 0x000fe20007ffe0ff */
[----:B----4-:R-:W-:Y:S01]  /*31a0*/  FFMA.FTZ R35, R0, R25, R40 ;  /* 0x0000001900237223 */ /* 0x010fe20000010028 */
[----:B------:R-:W3:Y:S01]  /*31b0*/  I2F R31, R27 ;  /* 0x0000001b001f7306 */ /* 0x000ee20000201400 */
[----:B------:R-:W-:Y:S01]  /*31c0*/  ISETP.GE.AND P4, PT, R28, R97, PT ;  /* 0x000000611c00720c */ /* 0x000fe20003f86270 */
[----:B------:R-:W-:Y:S01]  /*31d0*/  FFMA.FTZ R34, R0, R25, R42 ;  /* 0x0000001900227223 */ /* 0x000fe2000001002a */
[----:B------:R-:W-:Y:S01]  /*31e0*/  ISETP.GE.AND P2, PT, R28, R96, PT ;  /* 0x000000601c00720c */ /* 0x000fe20003f46270 */
[----:B------:R-:W-:Y:S01]  /*31f0*/  HMMA.16816.F32.BF16 R68, R12, R18, R68 ;  /* 0x000000120c44723c */ /* 0x000fe20000041844 */
[----:B------:R-:W-:Y:S02]  /*3200*/  FSEL R8, R8, -INF , !P0 ;  /* 0xff80000008087808 */ /* 0x000fe40004000000 */
[----:B------:R-:W-:Y:S01]  /*3210*/  ISETP.GE.AND P3, PT, R39, R97, PT ;  /* 0x000000612700720c */ /* 0x000fe20003f66270 */
[----:B------:R-:W4:Y:S01]  /*3220*/  I2F R25, R30 ;  /* 0x0000001e00197306 */ /* 0x000f220000201400 */
[C---:B-1----:R-:W-:Y:S01]  /*3230*/  IADD3 R28, R3.reuse, 0x29, RZ ;  /* 0x00000029031c7810 */ /* 0x042fe20007ffe0ff */
[CC--:B--2---:R-:W-:Y:S01]  /*3240*/  FFMA.FTZ R41, R0.reuse, R26.reuse, R41 ;  /* 0x0000001a00297223 */ /* 0x0c4fe20000010029 */
[----:B------:R-:W-:Y:S01]  /*3250*/  IADD3 R12, R3, 0x38, RZ ;  /* 0x00000038030c7810 */ /* 0x000fe20007ffe0ff */
[----:B------:R-:W-:Y:S01]  /*3260*/  FFMA.FTZ R43, R0, R26, R43 ;  /* 0x0000001a002b7223 */ /* 0x000fe2000001002b */
[----:B------:R-:W-:-:S02]  /*3270*/  ISETP.GE.AND P0, PT, R39, R96, PT ;  /* 0x000000602700720c */ /* 0x000fc40003f06270 */
[----:B------:R-:W-:Y:S01]  /*3280*/  FSEL R21, R21, -INF , !P5 ;  /* 0xff80000015157808 */ /* 0x000fe20006800000 */
[----:B------:R-:W1:Y:S01]  /*3290*/  I2F R16, R28 ;  /* 0x0000001c00107306 */ /* 0x000e620000201400 */
[----:B------:R-:W-:Y:S01]  /*32a0*/  ISETP.GE.AND P5, PT, R54, R97, PT ;  /* 0x000000613600720c */ /* 0x000fe20003fa6270 */
[CC--:B---3--:R-:W-:Y:S01]  /*32b0*/  FFMA.FTZ R56, R0.reuse, R31.reuse, R56 ;  /* 0x0000001f00387223 */ /* 0x0c8fe20000010038 */
[----:B------:R-:W-:Y:S01]  /*32c0*/  FSEL R11, R45, -INF , !P3 ;  /* 0xff8000002d0b7808 */ /* 0x000fe20005800000 */
[C---:B------:R-:W-:Y:S01]  /*32d0*/  FFMA.FTZ R32, R0.reuse, R31, R58 ;  /* 0x0000001f00207223 */ /* 0x040fe2000001003a */
[----:B------:R-:W-:Y:S02]  /*32e0*/  FSEL R10, R47, -INF , !P0 ;  /* 0xff8000002f0a7808 */ /* 0x000fe40004000000 */
[C---:B------:R-:W-:Y:S01]  /*32f0*/  ISETP.GE.AND P3, PT, R27.reuse, R97, PT ;  /* 0x000000611b00720c */ /* 0x040fe20003f66270 */
[----:B------:R-:W2:Y:S01]  /*3300*/  I2F R15, R12 ;  /* 0x0000000c000f7306 */ /* 0x000ea20000201400 */
[----:B------:R-:W-:Y:S01]  /*3310*/  ISETP.GE.AND P0, PT, R27, R96, PT ;  /* 0x000000601b00720c */ /* 0x000fe20003f06270 */
[----:B----4-:R-:W-:Y:S01]  /*3320*/  FFMA.FTZ R72, R0, R25, R72 ;  /* 0x0000001900487223 */ /* 0x010fe20000010048 */
[----:B------:R-:W-:-:S02]  /*3330*/  IADD3 R26, R3, 0x31, RZ ;  /* 0x00000031031a7810 */ /* 0x000fc40007ffe0ff */
[----:B------:R-:W-:Y:S02]  /*3340*/  FSEL R29, R29, -INF , !P5 ;  /* 0xff8000001d1d7808 */ /* 0x000fe40006800000 */
[-C--:B------:R-:W-:Y:S01]  /*3350*/  ISETP.GE.AND P5, PT, R48, R97.reuse, PT ;  /* 0x000000613000720c */ /* 0x080fe20003fa6270 */
[----:B------:R3:W4:Y:S01]  /*3360*/  I2F R17, R26 ;  /* 0x0000001a00117306 */ /* 0x0007220000201400 */
[----:B------:R-:W-:Y:S01]  /*3370*/  FSEL R88, R56, -INF , !P3 ;  /* 0xff80000038587808 */ /* 0x000fe20005800000 */
[-C--:B-1----:R-:W-:Y:S01]  /*3380*/  FFMA.FTZ R57, R0, R16.reuse, R57 ;  /* 0x0000001000397223 */ /* 0x082fe20000010039 */
[----:B------:R-:W-:Y:S01]  /*3390*/  FSEL R32, R32, -INF , !P0 ;  /* 0xff80000020207808 */ /* 0x000fe20004000000 */
[----:B------:R-:W-:Y:S01]  /*33a0*/  FFMA.FTZ R59, R0, R16, R59 ;  /* 0x00000010003b7223 */ /* 0x000fe2000001003b */
[C---:B------:R-:W-:Y:S02]  /*33b0*/  ISETP.GE.AND P3, PT, R26.reuse, R97, PT ;  /* 0x000000611a00720c */ /* 0x040fe40003f66270 */
[----:B------:R-:W-:Y:S01]  /*33c0*/  ISETP.GE.AND P0, PT, R26, R96, PT ;  /* 0x000000601a00720c */ /* 0x000fe20003f06270 */
[----:B------:R-:W1:Y:S01]  /*33d0*/  I2F R13, R3 ;  /* 0x00000003000d7306 */ /* 0x000e620000201400 */
[----:B------:R-:W-:Y:S01]  /*33e0*/  FSEL R89, R41, -INF , !P4 ;  /* 0xff80000029597808 */ /* 0x000fe20006000000 */
[----:B--2---:R-:W-:Y:S01]  /*33f0*/  FFMA.FTZ R68, R0, R15, R68 ;  /* 0x0000000f00447223 */ /* 0x004fe20000010044 */
[----:B------:R-:W-:-:S02]  /*3400*/  FSEL R98, R43, -INF , !P2 ;  /* 0xff8000002b627808 */ /* 0x000fc40005000000 */
[C---:B------:R-:W-:Y:S02]  /*3410*/  ISETP.GE.AND P4, PT, R30.reuse, R97, PT ;  /* 0x000000611e00720c */ /* 0x040fe40003f86270 */
[----:B------:R-:W-:Y:S01]  /*3420*/  ISETP.GE.AND P2, PT, R30, R96, PT ;  /* 0x000000601e00720c */ /* 0x000fe20003f46270 */
[C---:B---3--:R-:W-:Y:S01]  /*3430*/  FFMA.FTZ R26, R0.reuse, R25, R74 ;  /* 0x00000019001a7223 */ /* 0x048fe2000001004a */
[----:B------:R-:W-:Y:S01]  /*3440*/  FSEL R35, R35, -INF , !P5 ;  /* 0xff80000023237808 */ /* 0x000fe20006800000 */
[----:B----4-:R-:W-:Y:S01]  /*3450*/  FFMA.FTZ R73, R0, R17, R73 ;  /* 0x0000001100497223 */ /* 0x010fe20000010049 */
[----:B------:R-:W-:Y:S01]  /*3460*/  ISETP.GE.AND P5, PT, R28, R97, PT ;  /* 0x000000611c00720c */ /* 0x000fe20003fa6270 */
[----:B------:R-:W-:Y:S01]  /*3470*/  FFMA.FTZ R25, R0, R17, R75 ;  /* 0x0000001100197223 */ /* 0x000fe2000001004b */
[C---:B------:R-:W-:Y:S02]  /*3480*/  IADD3 R14, R3.reuse, 0x39, RZ ;  /* 0x00000039030e7810 */ /* 0x040fe40007ffe0ff */
[----:B------:R-:W-:Y:S01]  /*3490*/  FSEL R100, R72, -INF , !P4 ;  /* 0xff80000048647808 */ /* 0x000fe20006000000 */
[----:B-1----:R-:W-:Y:S01]  /*34a0*/  FFMA.FTZ R20, R0, R13, R20 ;  /* 0x0000000d00147223 */ /* 0x002fe20000010014 */
[----:B------:R-:W-:Y:S01]  /*34b0*/  FSEL R26, R26, -INF , !P2 ;  /* 0xff8000001a1a7808 */ /* 0x000fe20005000000 */
[----:B------:R-:W-:Y:S01]  /*34c0*/  BAR.SYNC.DEFER_BLOCKING 0x0 ;  /* 0x0000000000007b1d */ /* 0x000fe20000010000 */
[----:B------:R-:W-:-:S02]  /*34d0*/  ISETP.GE.AND P4, PT, R3, R97, PT ;  /* 0x000000610300720c */ /* 0x000fc40003f86270 */
[-C--:B------:R-:W-:Y:S02]  /*34e0*/  ISETP.GE.AND P2, PT, R3, R96.reuse, PT ;  /* 0x000000600300720c */ /* 0x080fe40003f46270 */
[-C--:B------:R-:W-:Y:S01]  /*34f0*/  ISETP.GE.AND P1, PT, R54, R96.reuse, PT ;  /* 0x000000603600720c */ /* 0x080fe20003f26270 */
[----:B------:R-:W1:Y:S01]  /*3500*/  I2F R3, R14 ;  /* 0x0000000e00037306 */ /* 0x000e620000201400 */
[----:B------:R-:W-:Y:S02]  /*3510*/  FSEL R91, R57, -INF , !P5 ;  /* 0xff800000395b7808 */ /* 0x000fe40006800000 */
[----:B------:R-:W-:Y:S02]  /*3520*/  ISETP.GE.AND P5, PT, R12, R97, PT ;  /* 0x000000610c00720c */ /* 0x000fe40003fa6270 */
[----:B------:R-:W-:Y:S02]  /*3530*/  FSEL R24, R51, -INF , !P1 ;  /* 0xff80000033187808 */ /* 0x000fe40004800000 */
[----:B------:R-:W-:-:S02]  /*3540*/  ISETP.GE.AND P1, PT, R48, R96, PT ;  /* 0x000000603000720c */ /* 0x000fc40003f26270 */
[----:B------:R-:W-:Y:S02]  /*3550*/  FSEL R103, R68, -INF , !P5 ;  /* 0xff80000044677808 */ /* 0x000fe40006800000 */
[----:B------:R-:W-:Y:S02]  /*3560*/  ISETP.GE.AND P5, PT, R92, 0x2, PT ;  /* 0x000000025c00780c */ /* 0x000fe40003fa6270 */
[----:B------:R-:W-:Y:S02]  /*3570*/  FSEL R34, R34, -INF , !P1 ;  /* 0xff80000022227808 */ /* 0x000fe40004800000 */
[-C--:B------:R-:W-:Y:S01]  /*3580*/  ISETP.GE.AND P1, PT, R28, R96.reuse, PT ;  /* 0x000000601c00720c */ /* 0x080fe20003f26270 */
[C---:B------:R-:W-:Y:S01]  /*3590*/  FFMA.FTZ R28, R0.reuse, R15, R70 ;  /* 0x0000000f001c7223 */ /* 0x040fe20000010046 */
[----:B------:R-:W-:Y:S01]  /*35a0*/  FSEL R101, R73, -INF , !P3 ;  /* 0xff80000049657808 */ /* 0x000fe20005800000 */
[CC--:B-1----:R-:W-:Y:S01]  /*35b0*/  FFMA.FTZ R69, R0.reuse, R3.reuse, R69 ;  /* 0x0000000300457223 */ /* 0x0c2fe20000010045 */
[----:B------:R-:W-:Y:S01]  /*35c0*/  FSEL R102, R59, -INF , !P1 ;  /* 0xff8000003b667808 */ /* 0x000fe20004800000 */
[----:B------:R-:W-:Y:S01]  /*35d0*/  FFMA.FTZ R27, R0, R3, R71 ;  /* 0x00000003001b7223 */ /* 0x000fe20000010047 */
[----:B------:R-:W-:Y:S01]  /*35e0*/  ISETP.GE.AND P1, PT, R12, R96, PT ;  /* 0x000000600c00720c */ /* 0x000fe20003f26270 */
[----:B------:R-:W-:Y:S01]  /*35f0*/  FFMA.FTZ R12, R0, R13, R22 ;  /* 0x0000000d000c7223 */ /* 0x000fe20000010016 */
[----:B------:R-:W-:-:S02]  /*3600*/  FSEL R25, R25, -INF , !P0 ;  /* 0xff80000019197808 */ /* 0x000fc40004000000 */
        /* <DEDUP_REMOVED lines=66> */
.L_x_5111:
[----:B------:R-:W-:-:S04]  /*3a30*/  LEA R2, -R6, RZ, 0x6 ;  /* 0x000000ff06027211 */ /* 0x000fc800078e31ff */
[----:B------:R-:W-:Y:S02]  /*3a40*/  SHF.R.S32.HI R6, RZ, 0x1f, R2 ;  /* 0x0000001fff067819 */ /* 0x000fe40000011402 */
.L_x_5112:
[----:B------:R-:W-:Y:S01]  /*3a50*/  ISETP.GE.AND P4, PT, R124, c[0x0][0x220], PT ;  /* 0x000088007c007a0c */ /* 0x000fe20003f86270 */
[----:B------:R-:W-:Y:S01]  /*3a60*/  BSSY B0, `(.L_x_5113) ;  /* 0x000003a000007945 */ /* 0x000fe20003800000 */
[----:B------:R-:W-:Y:S02]  /*3a70*/  ISETP.GE.AND P3, PT, R115, c[0x0][0x220], PT ;  /* 0x0000880073007a0c */ /* 0x000fe40003f66270 */
[----:B------:R-:W-:Y:S02]  /*3a80*/  IADD3 R16, P1, R2, R94, RZ ;  /* 0x0000005e02107210 */ /* 0x000fe40007f3e0ff */
[----:B------:R-:W-:-:S03]  /*3a90*/  IADD3 R3, P0, R117, R2, RZ ;  /* 0x0000000275037210 */ /* 0x000fc60007f1e0ff */
[----:B------:R-:W-:Y:S02]  /*3aa0*/  IMAD.X R13, R6, 0x1, R95, P1 ;  /* 0x00000001060d7824 */ /* 0x000fe400008e065f */
[----:B------:R-:W-:Y:S02]  /*3ab0*/  IMAD.X R6, R116, 0x1, R6, P0 ;  /* 0x0000000174067824 */ /* 0x000fe400000e0606 */
[C---:B------:R-:W-:Y:S01]  /*3ac0*/  @!P4 LEA R40, P1, R16.reuse, c[0x0][0x168], 0x1 ;  /* 0x00005a001028ca11 */ /* 0x040fe200078208ff */
[----:B------:R1:W-:Y:S01]  /*3ad0*/  @P4 STS [R121+0x3000], RZ ;  /* 0x003000ff79004388 */ /* 0x0003e20000000800 */
[CC--:B------:R-:W-:Y:S02]  /*3ae0*/  @!P4 IADD3 R18, P0, R3.reuse, R94.reuse, RZ ;  /* 0x0000005e0312c210 */ /* 0x0c0fe40007f1e0ff */
        /* <DEDUP_REMOVED lines=12> */
[----:B------:R-:W-:Y:S01]  /*3bb0*/  @!P3 LEA R42, P2, R16, c[0x0][0x168], 0x1 ;  /* 0x00005a00102aba11 */ /* 0x000fe200078408ff */
[----:B------:R-:W-:Y:S01]  /*3bc0*/  @!P3 IMAD.X R15, R6, 0x1, R95, P0 ;  /* 0x00000001060fb824 */ /* 0x000fe200000e065f */
[----:B------:R-:W-:Y:S01]  /*3bd0*/  @!P3 LEA R18, P0, R2, c[0x0][0x168], 0x1 ;  /* 0x00005a000212ba11 */ /* 0x000fe200078008ff */
[----:B------:R1:W-:Y:S01]  /*3be0*/  @P3 STS.128 [R121+0x4000], RZ ;  /* 0x004000ff79003388 */ /* 0x0003e20000000c00 */
[----:B------:R-:W-:Y:S02]  /*3bf0*/  @!P3 LEA.HI.X R43, R16, c[0x0][0x16c], R13, 0x1, P2 ;  /* 0x00005b00102bba11 */ /* 0x000fe400010f0c0d */
        /* <DEDUP_REMOVED lines=32> */
.L_x_5114:
[----:B------:R-:W-:Y:S05]  /*3e00*/  BSYNC B0 ;  /* 0x0000000000007941 */ /* 0x000fea0003800000 */
.L_x_5113:
[----:B------:R-:W0:Y:S01]  /*3e10*/  LDGDEPBAR ;  /* 0x00000000000079af */ /* 0x000e220000000000 */
[----:B------:R-:W-:Y:S02]  /*3e20*/  MOV R94, R16 ;  /* 0x00000010005e7202 */ /* 0x000fe40000000f00 */
[----:B------:R-:W-:Y:S02]  /*3e30*/  MOV R95, R13 ;  /* 0x0000000d005f7202 */ /* 0x000fe40000000f00 */
.L_x_5110:
[----:B--2---:R-:W-:Y:S02]  /*3e40*/  FMNMX.FTZ R2, R14, R7, !PT ;  /* 0x000000070e027209 */ /* 0x004fe40007810000 */
        /* <DEDUP_REMOVED lines=10> */
[----:B------:R-:W-:-:S03]  /*3ef0*/  FMNMX.FTZ R2, R37, R2, !PT ;  /* 0x0000000225027209 */ /* 0x000fc60007810000 */
[----:B------:R-:W-:Y:S01]  /*3f00*/  LDSM.16.MT88.4 R56, [R110+0x7000] ;  /* 0x007000006e38783b */ /* 0x000fe20000004200 */
        /* <DEDUP_REMOVED lines=28> */
[----:B-1----:R-:W-:-:S03]  /*40d0*/  FMNMX.FTZ R3, R16, R3, !PT ;  /* 0x0000000310037209 */ /* 0x002fc60007810000 */
[----:B------:R-:W-:Y:S01]  /*40e0*/  LDSM.16.MT88.4 R16, [R110+0x6400] ;  /* 0x006400006e10783b */ /* 0x000fe20000004200 */
        /* <DEDUP_REMOVED lines=17> */
[----:B------:R-:W-:Y:S01]  /*4200*/  FFMA.FTZ R99, R35, c[0x0][0x23c], -R106 ;  /* 0x00008f0023637a23 */ /* 0x000fe2000001086a */
[----:B-1----:R-:W-:-:S02]  /*4210*/  FMNMX.FTZ R2, R13, R2, !PT ;  /* 0x000000020d027209 */ /* 0x002fc40007810000 */
[----:B------:R-:W1:Y:S01]  /*4220*/  MUFU.EX2 R133, R133 ;  /* 0x0000008500857308 */ /* 0x000e620000000800 */
[--C-:B------:R-:W-:Y:S01]  /*4230*/  FFMA.FTZ R88, R91, c[0x0][0x23c], -R106.reuse ;  /* 0x00008f005b587a23 */ /* 0x100fe2000001086a */
[C---:B------:R-:W-:Y:S01]  /*4240*/  FSETP.NEU.FTZ.AND P0, PT, R2.reuse, -INF , PT ;  /* 0xff8000000200780b */ /* 0x040fe20003f1d000 */
[----:B------:R-:W-:Y:S02]  /*4250*/  FMUL.FTZ R29, R2, c[0x0][0x23c] ;  /* 0x00008f00021d7a20 */ /* 0x000fe40000410000 */
[----:B------:R-:W-:-:S03]  /*4260*/  FFMA.FTZ R100, R100, c[0x0][0x23c], -R106 ;  /* 0x00008f0064647a23 */ /* 0x000fc6000001086a */
[----:B------:R-:W-:Y:S01]  /*4270*/  MUFU.EX2 R132, R132 ;  /* 0x0000008400847308 */ /* 0x000fe20000000800 */
[----:B------:R-:W-:Y:S01]  /*4280*/  FSEL R29, R29, RZ, P0 ;  /* 0x000000ff1d1d7208 */ /* 0x000fe20000000000 */
[--C-:B------:R-:W-:Y:S02]  /*4290*/  FFMA.FTZ R101, R101, c[0x0][0x23c], -R106.reuse ;  /* 0x00008f0065657a23 */ /* 0x100fe4000001086a */
[----:B------:R-:W-:Y:S02]  /*42a0*/  FFMA.FTZ R103, R103, c[0x0][0x23c], -R106 ;  /* 0x00008f0067677a23 */ /* 0x000fe4000001086a */
[--C-:B------:R-:W-:Y:S02]  /*42b0*/  FFMA.FTZ R131, R12, c[0x0][0x23c], -R29.reuse ;  /* 0x00008f000c837a23 */ /* 0x100fe4000001081d */
[--C-:B------:R-:W-:Y:S01]  /*42c0*/  FFMA.FTZ R134, R36, c[0x0][0x23c], -R29.reuse ;  /* 0x00008f0024867a23 */ /* 0x100fe2000001081d */
[----:B------:R-:W2:Y:S01]  /*42d0*/  MUFU.EX2 R105, R105 ;  /* 0x0000006900697308 */ /* 0x000ea20000000800 */
[--C-:B------:R-:W-:Y:S01]  /*42e0*/  FFMA.FTZ R130, R52, c[0x0][0x23c], -R29.reuse ;  /* 0x00008f0034827a23 */ /* 0x100fe2000001081d */
[----:B-1----:R-:W-:Y:S01]  /*42f0*/  F2FP.BF16.PACK_AB R80, R133, R136 ;  /* 0x000000888550723e */ /* 0x002fe200000010ff */
[--C-:B------:R-:W-:Y:S01]  /*4300*/  FFMA.FTZ R107, R38, c[0x0][0x23c], -R29.reuse ;  /* 0x00008f00266b7a23 */ /* 0x100fe2000001081d */
[----:B------:R-:W-:Y:S01]  /*4310*/  LDSM.16.MT88.4 R12, [R110+0x7400] ;  /* 0x007400006e0c783b */ /* 0x000fe20000004200 */
[----:B------:R-:W-:-:S02]  /*4320*/  FFMA.FTZ R33, R8, c[0x0][0x23c], -R29 ;  /* 0x00008f0008217a23 */ /* 0x000fc4000001081d */
[--C-:B------:R-:W-:Y:S01]  /*4330*/  FFMA.FTZ R20, R10, c[0x0][0x23c], -R29.reuse ;  /* 0x00008f000a147a23 */ /* 0x100fe2000001081d */
[----:B------:R-:W-:Y:S01]  /*4340*/  MUFU.EX2 R131, R131 ;  /* 0x0000008300837308 */ /* 0x000fe20000000800 */
[----:B------:R-:W1:Y:S01]  /*4350*/  LDSM.16.MT88.4 R8, [R108+0x6400] ;  /* 0x006400006c08783b */ /* 0x000e620000004200 */
[--C-:B------:R-:W-:Y:S02]  /*4360*/  FFMA.FTZ R24, R24, c[0x0][0x23c], -R29.reuse ;  /* 0x00008f0018187a23 */ /* 0x100fe4000001081d */
[--C-:B------:R-:W-:Y:S02]  /*4370*/  FFMA.FTZ R23, R44, c[0x0][0x23c], -R29.reuse ;  /* 0x00008f002c177a23 */ /* 0x100fe4000001081d */
[--C-:B------:R-:W-:Y:S02]  /*4380*/  FFMA.FTZ R91, R34, c[0x0][0x23c], -R29.reuse ;  /* 0x00008f00225b7a23 */ /* 0x100fe4000001081d */
[----:B------:R-:W3:Y:S01]  /*4390*/  MUFU.EX2 R134, R134 ;  /* 0x0000008600867308 */ /* 0x000ee20000000800 */
[----:B--2---:R-:W-:Y:S01]  /*43a0*/  F2FP.BF16.PACK_AB R82, R105, R132 ;  /* 0x000000846952723e */ /* 0x004fe200000010ff */
[----:B------:R-:W-:-:S02]  /*43b0*/  FFMA.FTZ R35, R32, c[0x0][0x23c], -R29 ;  /* 0x00008f0020237a23 */ /* 0x000fc4000001081d */
[--C-:B------:R-:W-:Y:S02]  /*43c0*/  FFMA.FTZ R34, R98, c[0x0][0x23c], -R29.reuse ;  /* 0x00008f0062227a23 */ /* 0x100fe4000001081d */
[----:B------:R-:W-:Y:S02]  /*43d0*/  FFMA.FTZ R32, R102, c[0x0][0x23c], -R29 ;  /* 0x00008f0066207a23 */ /* 0x000fe4000001081d */
[----:B------:R-:W-:Y:S01]  /*43e0*/  MUFU.EX2 R130, R130 ;  /* 0x0000008200827308 */ /* 0x000fe20000000800 */
[----:B------:R-:W-:Y:S02]  /*43f0*/  FADD.FTZ R133, R136, R133 ;  /* 0x0000008588857221 */ /* 0x000fe40000010000 */
[----:B------:R-:W-:Y:S02]  /*4400*/  FFMA.FTZ R104, R104, c[0x0][0x23c], -R106 ;  /* 0x00008f0068687a23 */ /* 0x000fe4000001086a */
[--C-:B------:R-:W-:Y:S02]  /*4410*/  FFMA.FTZ R26, R26, c[0x0][0x23c], -R29.reuse ;  /* 0x00008f001a1a7a23 */ /* 0x100fe4000001081d */
[----:B------:R-:W-:Y:S01]  /*4420*/  FFMA.FTZ R25, R25, c[0x0][0x23c], -R29 ;  /* 0x00008f0019197a23 */ /* 0x000fe2000001081d */
[----:B------:R-:W2:Y:S01]  /*4430*/  MUFU.EX2 R107, R107 ;  /* 0x0000006b006b7308 */ /* 0x000ea20000000800 */
[----:B---3--:R-:W-:Y:S01]  /*4440*/  F2FP.BF16.PACK_AB R81, R134, R131 ;  /* 0x000000838651723e */ /* 0x008fe200000010ff */
[----:B------:R-:W-:-:S02]  /*4450*/  FADD.FTZ R131, R131, R134 ;  /* 0x0000008683837221 */ /* 0x000fc40000010000 */
[--C-:B------:R-:W-:Y:S02]  /*4460*/  FFMA.FTZ R136, R27, c[0x0][0x23c], -R29.reuse ;  /* 0x00008f001b887a23 */ /* 0x100fe4000001081d */
[----:B------:R-:W-:Y:S02]  /*4470*/  FFMA.FTZ R28, R28, c[0x0][0x23c], -R29 ;  /* 0x00008f001c1c7a23 */ /* 0x000fe4000001081d */
[----:B------:R-:W3:Y:S01]  /*4480*/  MUFU.EX2 R31, R31 ;  /* 0x0000001f001f7308 */ /* 0x000ee20000000800 */
[----:B--2---:R-:W-:-:S07]  /*4490*/  F2FP.BF16.PACK_AB R83, R107, R130 ;  /* 0x000000826b53723e */ /* 0x004fce00000010ff */
[----:B------:R-:W-:Y:S01]  /*44a0*/  MUFU.EX2 R22, R22 ;  /* 0x0000001600167308 */ /* 0x000fe20000000800 */
[----:B------:R-:W-:Y:S01]  /*44b0*/  HMMA.16816.F32.BF16 R44, R80, R48, RZ ;  /* 0x00000030502c723c */ /* 0x000fe200000418ff */
[----:B---3--:R-:W-:-:S06]  /*44c0*/  F2FP.BF16.PACK_AB R4, R30, R31 ;  /* 0x0000001f1e04723e */ /* 0x008fcc00000010ff */
[----:B------:R-:W2:Y:S01]  /*44d0*/  MUFU.EX2 R21, R21 ;  /* 0x0000001500157308 */ /* 0x000ea20000000800 */
[C---:B------:R-:W-:Y:S07]  /*44e0*/  HMMA.16816.F32.BF16 R48, R80.reuse, R50, RZ ;  /* 0x000000325030723c */ /* 0x040fee00000418ff */
[----:B------:R-:W-:Y:S01]  /*44f0*/  MUFU.EX2 R33, R33 ;  /* 0x0000002100217308 */ /* 0x000fe20000000800 */
[C---:B------:R-:W-:Y:S07]  /*4500*/  HMMA.16816.F32.BF16 R60, R80.reuse, R64, RZ ;  /* 0x00000040503c723c */ /* 0x040fee00000418ff */
[----:B------:R-:W3:Y:S01]  /*4510*/  MUFU.EX2 R24, R24 ;  /* 0x0000001800187308 */ /* 0x000ee20000000800 */
[----:B--2---:R-:W-:Y:S01]  /*4520*/  F2FP.BF16.PACK_AB R6, R21, R22 ;  /* 0x000000161506723e */ /* 0x004fe200000010ff */
[C---:B------:R-:W-:Y:S06]  /*4530*/  HMMA.16816.F32.BF16 R64, R80.reuse, R66, RZ ;  /* 0x000000425040723c */ /* 0x040fec00000418ff */
[----:B------:R-:W-:Y:S02]  /*4540*/  MUFU.EX2 R23, R23 ;  /* 0x0000001700177308 */ /* 0x000fe40000000800 */
[C---:B------:R-:W-:Y:S06]  /*4550*/  HMMA.16816.F32.BF16 R68, R80.reuse, R72, RZ ;  /* 0x000000485044723c */ /* 0x040fec00000418ff */
[----:B------:R-:W2:Y:S01]  /*4560*/  MUFU.EX2 R20, R20 ;  /* 0x0000001400147308 */ /* 0x000ea20000000800 */
[----:B---3--:R-:W-:Y:S01]  /*4570*/  F2FP.BF16.PACK_AB R5, R24, R33 ;  /* 0x000000211805723e */ /* 0x008fe200000010ff */
[C---:B------:R-:W-:Y:S06]  /*4580*/  HMMA.16816.F32.BF16 R72, R80.reuse, R74, RZ ;  /* 0x0000004a5048723c */ /* 0x040fec00000418ff */
[----:B------:R-:W-:Y:S02]  /*4590*/  MUFU.EX2 R99, R99 ;  /* 0x0000006300637308 */ /* 0x000fe40000000800 */
[----:B------:R-:W-:Y:S01]  /*45a0*/  HMMA.16816.F32.BF16 R36, R80, R40, RZ ;  /* 0x000000285024723c */ /* 0x000fe200000418ff */
[----:B--2---:R-:W-:-:S05]  /*45b0*/  F2FP.BF16.PACK_AB R7, R20, R23 ;  /* 0x000000171407723e */ /* 0x004fca00000010ff */
[----:B------:R-:W2:Y:S02]  /*45c0*/  MUFU.EX2 R90, R90 ;  /* 0x0000005a005a7308 */ /* 0x000ea40000000800 */
[----:B------:R-:W-:Y:S06]  /*45d0*/  HMMA.16816.F32.BF16 R52, R80, R56, RZ ;  /* 0x000000385034723c */ /* 0x000fec00000418ff */
[----:B------:R-:W-:Y:S02]  /*45e0*/  MUFU.EX2 R89, R89 ;  /* 0x0000005900597308 */ /* 0x000fe40000000800 */
[C---:B-1----:R-:W-:Y:S06]  /*45f0*/  HMMA.16816.F32.BF16 R44, R4.reuse, R8, R44 ;  /* 0x00000008042c723c */ /* 0x042fec000004182c */
[----:B------:R-:W-:Y:S02]  /*4600*/  MUFU.EX2 R88, R88 ;  /* 0x0000005800587308 */ /* 0x000fe40000000800 */
[----:B------:R-:W-:Y:S01]  /*4610*/  HMMA.16816.F32.BF16 R48, R4, R10, R48 ;  /* 0x0000000a0430723c */ /* 0x000fe20000041830 */
[----:B------:R-:W1:Y:S05]  /*4620*/  LDSM.16.MT88.4 R8, [R108+0x7400] ;  /* 0x007400006c08783b */ /* 0x000e6a0000004200 */
[----:B------:R-:W-:Y:S02]  /*4630*/  MUFU.EX2 R91, R91 ;  /* 0x0000005b005b7308 */ /* 0x000fe40000000800 */
[C---:B------:R-:W-:Y:S06]  /*4640*/  HMMA.16816.F32.BF16 R40, R80.reuse, R42, RZ ;  /* 0x0000002a5028723c */ /* 0x040fec00000418ff */
[----:B------:R-:W3:Y:S02]  /*4650*/  MUFU.EX2 R34, R34 ;  /* 0x0000002200227308 */ /* 0x000ee40000000800 */
[----:B------:R-:W-:Y:S06]  /*4660*/  HMMA.16816.F32.BF16 R56, R80, R58, RZ ;  /* 0x0000003a5038723c */ /* 0x000fec00000418ff */
[----:B------:R-:W-:Y:S02]  /*4670*/  MUFU.EX2 R35, R35 ;  /* 0x0000002300237308 */ /* 0x000fe40000000800 */
[C---:B------:R-:W-:Y:S06]  /*4680*/  HMMA.16816.F32.BF16 R36, R4.reuse, R16, R36 ;  /* 0x000000100424723c */ /* 0x040fec0000041824 */
[----:B------:R-:W4:Y:S02]  /*4690*/  MUFU.EX2 R32, R32 ;  /* 0x0000002000207308 */ /* 0x000f240000000800 */
[C---:B------:R-:W-:Y:S01]  /*46a0*/  HMMA.16816.F32.BF16 R40, R4.reuse, R18, R40 ;  /* 0x000000120428723c */ /* 0x040fe20000041828 */
[----:B------:R-:W-:Y:S05]  /*46b0*/  LDSM.16.MT88.4 R16, [R110+0x6c00] ;  /* 0x006c00006e10783b */ /* 0x000fea0000004200 */
[----:B------:R-:W-:Y:S02]  /*46c0*/  MUFU.EX2 R100, R100 ;  /* 0x0000006400647308 */ /* 0x000fe40000000800 */
[C---:B------:R-:W-:Y:S06]  /*46d0*/  HMMA.16816.F32.BF16 R52, R4.reuse, R12, R52 ;  /* 0x0000000c0434723c */ /* 0x040fec0000041834 */
[----:B------:R-:W5:Y:S01]  /*46e0*/  MUFU.EX2 R101, R101 ;  /* 0x0000006500657308 */ /* 0x000f620000000800 */
[----:B------:R-:W-:Y:S01]  /*46f0*/  FADD.FTZ R12, R132, R133 ;  /* 0x00000085840c7221 */ /* 0x000fe20000010000 */
[----:B-1----:R-:W-:Y:S01]  /*4700*/  HMMA.16816.F32.BF16 R60, R4, R8, R60 ;  /* 0x00000008043c723c */ /* 0x002fe2000004183c */
[----:B------:R-:W-:-:S02]  /*4710*/  LEA R132, P0, R94, c[0x0][0x168], 0x1 ;  /* 0x00005a005e847a11 */ /* 0x000fc400078008ff */
[----:B------:R-:W-:-:S03]  /*4720*/  FADD.FTZ R12, R105, R12 ;  /* 0x0000000c690c7221 */ /* 0x000fc60000010000 */
[----:B------:R-:W-:Y:S01]  /*4730*/  MUFU.EX2 R103, R103 ;  /* 0x0000006700677308 */ /* 0x000fe20000000800 */
[----:B------:R-:W-:Y:S01]  /*4740*/  LEA.HI.X R133, R94, c[0x0][0x16c], R95, 0x1, P0 ;  /* 0x00005b005e857a11 */ /* 0x000fe200000f0c5f */
[C---:B------:R-:W-:Y:S01]  /*4750*/  HMMA.16816.F32.BF16 R64, R4.reuse, R10, R64 ;  /* 0x0000000a0440723c */ /* 0x040fe20000041840 */
[----:B------:R-:W1:Y:S05]  /*4760*/  LDSM.16.MT88.4 R8, [R110+0x8400] ;  /* 0x008400006e08783b */ /* 0x000e6a0000004200 */
[----:B------:R-:W1:Y:S02]  /*4770*/  MUFU.EX2 R104, R104 ;  /* 0x0000006800687308 */ /* 0x000e640000000800 */
[----:B------:R-:W-:Y:S06]  /*4780*/  HMMA.16816.F32.BF16 R56, R4, R14, R56 ;  /* 0x0000000e0438723c */ /* 0x000fec0000041838 */
[----:B------:R-:W-:Y:S01]  /*4790*/  MUFU.EX2 R26, R26 ;  /* 0x0000001a001a7308 */ /* 0x000fe20000000800 */
[----:B------:R-:W-:-:S04]  /*47a0*/  FADD.FTZ R14, R130, R131 ;  /* 0x00000083820e7221 */ /* 0x000fc80000010000 */
[----:B------:R-:W-:-:S03]  /*47b0*/  FADD.FTZ R14, R107, R14 ;  /* 0x0000000e6b0e7221 */ /* 0x000fc60000010000 */
[----:B------:R-:W-:Y:S01]  /*47c0*/  MUFU.EX2 R25, R25 ;  /* 0x0000001900197308 */ /* 0x000fe20000000800 */
[----:B------:R-:W-:-:S04]  /*47d0*/  FADD.FTZ R33, R33, R14 ;  /* 0x0000000e21217221 */ /* 0x000fc80000010000 */
[----:B------:R-:W-:-:S03]  /*47e0*/  FADD.FTZ R24, R24, R33 ;  /* 0x0000002118187221 */ /* 0x000fc60000010000 */
[----:B------:R-:W-:Y:S01]  /*47f0*/  MUFU.EX2 R27, R28 ;  /* 0x0000001c001b7308 */ /* 0x000fe20000000800 */
[----:B------:R-:W-:-:S04]  /*4800*/  FADD.FTZ R23, R23, R24 ;  /* 0x0000001817177221 */ /* 0x000fc80000010000 */
[----:B------:R-:W-:-:S03]  /*4810*/  FADD.FTZ R20, R20, R23 ;  /* 0x0000001714147221 */ /* 0x000fc60000010000 */
        /* <DEDUP_REMOVED lines=38> */
[----:B-----5:R-:W-:Y:S01]  /*4a80*/  F2FP.BF16.PACK_AB R4, R101, R100 ;  /* 0x000000646504723e */ /* 0x020fe200000010ff */
[----:B------:R-:W2:Y:S01]  /*4a90*/  LDSM.16.MT88.4 R12, [R108+0x6c00] ;  /* 0x006c00006c0c783b */ /* 0x000ea20000004200 */
[----:B------:R-:W-:Y:S01]  /*4aa0*/  F2FP.BF16.PACK_AB R6, R104, R103 ;  /* 0x000000676806723e */ /* 0x000fe200000010ff */
[----:B------:R-:W-:Y:S01]  /*4ab0*/  FADD.FTZ R5, R30, R5 ;  /* 0x000000051e057221 */ /* 0x000fe20000010000 */
[----:B------:R-:W-:-:S03]  /*4ac0*/  F2FP.BF16.PACK_AB R7, R136, R27 ;  /* 0x0000001b8807723e */ /* 0x000fc600000010ff */
[----:B------:R-:W-:Y:S01]  /*4ad0*/  FADD.FTZ R22, R22, R5 ;  /* 0x0000000516167221 */ /* 0x000fe20000010000 */
[----:B------:R-:W-:Y:S01]  /*4ae0*/  F2FP.BF16.PACK_AB R5, R25, R26 ;  /* 0x0000001a1905723e */ /* 0x000fe200000010ff */
[----:B------:R-:W-:Y:S02]  /*4af0*/  FADD.FTZ R26, R26, R35 ;  /* 0x000000231a1a7221 */ /* 0x000fe40000010000 */
[----:B------:R-:W-:Y:S02]  /*4b00*/  FADD.FTZ R22, R21, R22 ;  /* 0x0000001615167221 */ /* 0x000fe40000010000 */
[----:B------:R-:W-:Y:S02]  /*4b10*/  FADD.FTZ R26, R25, R26 ;  /* 0x0000001a191a7221 */ /* 0x000fe40000010000 */
[----:B------:R-:W-:Y:S01]  /*4b20*/  HMMA.16816.F32.BF16 R36, R4, R16, R36 ;  /* 0x000000100424723c */ /* 0x000fe20000041824 */
[----:B------:R-:W-:Y:S02]  /*4b30*/  FADD.FTZ R99, R99, R22 ;  /* 0x0000001663637221 */ /* 0x000fe40000010000 */
[----:B------:R-:W-:-:S02]  /*4b40*/  FADD.FTZ R27, R27, R26 ;  /* 0x0000001a1b1b7221 */ /* 0x000fc40000010000 */
[----:B------:R-:W-:Y:S02]  /*4b50*/  FADD.FTZ R90, R90, R99 ;  /* 0x000000635a5a7221 */ /* 0x000fe40000010000 */
[----:B------:R-:W-:Y:S01]  /*4b60*/  FADD.FTZ R136, R136, R27 ;  /* 0x0000001b88887221 */ /* 0x000fe20000010000 */
        /* <DEDUP_REMOVED lines=82> */
.L_x_5116:
[----:B------:R-:W-:-:S04]  /*5090*/  LEA R6, -R85, RZ, 0x6 ;  /* 0x000000ff55067211 */ /* 0x000fc800078e31ff */
[----:B------:R-:W-:Y:S02]  /*50a0*/  SHF.R.S32.HI R5, RZ, 0x1f, R6 ;  /* 0x0000001fff057819 */ /* 0x000fe40000011406 */
.L_x_5117:
        /* <DEDUP_REMOVED lines=8> */
[----:B------:R-:W-:Y:S01]  /*5130*/  IMAD.X R9, R126, 0x1, R5, P1 ;  /* 0x000000017e097824 */ /* 0x000fe200008e0605 */
[CC--:B------:R-:W-:Y:S01]  /*5140*/  @!P3 IADD3 R4, P5, R6.reuse, R86.reuse, RZ ;  /* 0x000000560604b210 */ /* 0x0c0fe20007fbe0ff */
[----:B------:R-:W-:Y:S01]  /*5150*/  @P4 STS [R121+0x6000], RZ ;  /* 0x006000ff79004388 */ /* 0x000fe20000000800 */
[----:B------:R-:W-:Y:S02]  /*5160*/  @!P4 LEA.HI.X R13, R85, R139, R8, 0x6, P0 ;  /* 0x0000008b550dc211 */ /* 0x000fe400000f3408 */
[-C--:B------:R-:W-:Y:S01]  /*5170*/  @!P2 IADD3 R6, P0, R6, R86.reuse, RZ ;  /* 0x000000560606a210 */ /* 0x080fe20007f1e0ff */
[--C-:B------:R-:W-:Y:S01]  /*5180*/  @!P3 IMAD.X R11, R5, 0x1, R84.reuse, P5 ;  /* 0x00000001050bb824 */ /* 0x100fe200028e0654 */
[-C--:B------:R-:W-:Y:S01]  /*5190*/  @!P3 IADD3 R8, P1, R7, R86.reuse, RZ ;  /* 0x000000560708b210 */ /* 0x080fe20007f3e0ff */
[----:B------:R-:W-:Y:S01]  /*51a0*/  @P4 STS [R121+0x6004], RZ ;  /* 0x006004ff79004388 */ /* 0x000fe20000000800 */
        /* <DEDUP_REMOVED lines=44> */
[----:B------:R-:W1:Y:S04]  /*5470*/  LDSM.16.M88.4 R28, [R112+0x3000] ;  /* 0x00300000701c783b */ /* 0x000e680000000200 */
[----:B------:R-:W-:Y:S04]  /*5480*/  LDSM.16.M88.4 R84, [R111] ;  /* 0x000000006f54783b */ /* 0x000fe80000000200 */
[----:B------:R-:W1:Y:S04]  /*5490*/  LDSM.16.M88.4 R88, [R109+0x3400] ;  /* 0x003400006d58783b */ /* 0x000e680000000200 */
[----:B--2---:R-:W2:Y:S04]  /*54a0*/  LDSM.16.M88.4 R16, [R109+0x3000] ;  /* 0x003000006d10783b */ /* 0x004ea80000000200 */
[----:B---3--:R-:W3:Y:S04]  /*54b0*/  LDSM.16.M88.4 R8, [R112+0x3800] ;  /* 0x003800007008783b */ /* 0x008ee80000000200 */
[----:B----4-:R-:W4:Y:S04]  /*54c0*/  LDSM.16.M88.4 R12, [R109+0x3800] ;  /* 0x003800006d0c783b */ /* 0x010f280000000200 */
[----:B------:R-:W0:Y:S01]  /*54d0*/  LDGDEPBAR ;  /* 0x00000000000079af */ /* 0x000e220000000000 */
[C---:B-----5:R-:W-:Y:S08]  /*54e0*/  HMMA.16816.F32.BF16 R24, R4.reuse, R20, RZ ;  /* 0x000000140418723c */ /* 0x060ff000000418ff */
[C---:B------:R-:W-:Y:S08]  /*54f0*/  HMMA.16816.F32.BF16 R20, R4.reuse, R22, RZ ;  /* 0x000000160414723c */ /* 0x040ff000000418ff */
[C---:B-1----:R-:W-:Y:S08]  /*5500*/  HMMA.16816.F32.BF16 R32, R4.reuse, R28, RZ ;  /* 0x0000001c0420723c */ /* 0x042ff000000418ff */
[----:B------:R-:W-:Y:S08]  /*5510*/  HMMA.16816.F32.BF16 R28, R4, R30, RZ ;  /* 0x0000001e041c723c */ /* 0x000ff000000418ff */
[C---:B------:R-:W-:Y:S08]  /*5520*/  HMMA.16816.F32.BF16 R24, R84.reuse, R88, R24 ;  /* 0x000000585418723c */ /* 0x040ff00000041818 */
[C---:B------:R-:W-:Y:S01]  /*5530*/  HMMA.16816.F32.BF16 R20, R84.reuse, R90, R20 ;  /* 0x0000005a5414723c */ /* 0x040fe20000041814 */
[----:B------:R-:W1:Y:S07]  /*5540*/  LDSM.16.M88.4 R88, [R112+0x3c00] ;  /* 0x003c00007058783b */ /* 0x000e6e0000000200 */
[C---:B--2---:R-:W-:Y:S08]  /*5550*/  HMMA.16816.F32.BF16 R32, R84.reuse, R16, R32 ;  /* 0x000000105420723c */ /* 0x044ff00000041820 */
[----:B------:R-:W-:Y:S08]  /*5560*/  HMMA.16816.F32.BF16 R28, R84, R18, R28 ;  /* 0x00000012541c723c */ /* 0x000ff0000004181c */
[C---:B---3--:R-:W-:Y:S08]  /*5570*/  HMMA.16816.F32.BF16 R16, R4.reuse, R8, RZ ;  /* 0x000000080410723c */ /* 0x048ff000000418ff */
[----:B------:R-:W-:Y:S11]  /*5580*/  HMMA.16816.F32.BF16 R8, R4, R10, RZ ;  /* 0x0000000a0408723c */ /* 0x000ff600000418ff */
[----:B------:R-:W-:Y:S05]  /*5590*/  @!UPT UIADD3 URZ, URZ, URZ, URZ ;  /* 0x0000003f3f3ff290 */ /* 0x000fea000fffe03f */
[C---:B----4-:R-:W-:Y:S08]  /*55a0*/  HMMA.16816.F32.BF16 R16, R84.reuse, R12, R16 ;  /* 0x0000000c5410723c */ /* 0x050ff00000041810 */
[----:B------:R-:W-:Y:S08]  /*55b0*/  HMMA.16816.F32.BF16 R12, R84, R14, R8 ;  /* 0x0000000e540c723c */ /* 0x000ff00000041808 */
[C---:B-1----:R-:W-:Y:S08]  /*55c0*/  HMMA.16816.F32.BF16 R8, R4.reuse, R88, RZ ;  /* 0x000000580408723c */ /* 0x042ff000000418ff */
[----:B------:R-:W-:Y:S01]  /*55d0*/  HMMA.16816.F32.BF16 R4, R4, R90, RZ ;  /* 0x0000005a0404723c */ /* 0x000fe200000418ff */
[----:B------:R-:W1:Y:S11]  /*55e0*/  LDSM.16.M88.4 R88, [R109+0x3c00] ;  /* 0x003c00006d58783b */ /* 0x000e760000000200 */
[----:B------:R-:W-:Y:S04]  /*55f0*/  @!UPT UIADD3 URZ, URZ, URZ, URZ ;  /* 0x0000003f3f3ff290 */ /* 0x000fe8000fffe03f */
        /* <DEDUP_REMOVED lines=54> */
[----:B------:R-:W-:Y:S01]  /*5960*/  IMAD R84, R120, 0x40, R119 ;  /* 0x0000004078547824 */ /* 0x000fe200078e0277 */
[----:B------:R-:W-:Y:S07]  /*5970*/  HMMA.16816.F32.BF16 R4, R88, R86, R4 ;  /* 0x000000565804723c */ /* 0x000fee0000041804 */
[----:B------:R-:W-:-:S02]  /*5980*/  IADD3 R90, R84, 0x1, RZ ;  /* 0x00000001545a7810 */ /* 0x000fc40007ffe0ff */
[----:B------:R-:W-:Y:S02]  /*5990*/  IADD3 R89, R84, 0x8, RZ ;  /* 0x0000000854597810 */ /* 0x000fe40007ffe0ff */
[----:B------:R-:W1:Y:S01]  /*59a0*/  I2F R86, R90 ;  /* 0x0000005a00567306 */ /* 0x000e620000201400 */
[----:B------:R-:W-:Y:S01]  /*59b0*/  BAR.SYNC.DEFER_BLOCKING 0x0 ;  /* 0x0000000000007b1d */ /* 0x000fe20000010000 */
[-C--:B------:R-:W-:Y:S02]  /*59c0*/  ISETP.GE.AND P0, PT, R90, R97.reuse, PT ;  /* 0x000000615a00720c */ /* 0x080fe40003f06270 */
[----:B------:R-:W-:Y:S02]  /*59d0*/  IADD3 R88, R84, 0x9, RZ ;  /* 0x0000000954587810 */ /* 0x000fe40007ffe0ff */
[----:B------:R-:W-:Y:S02]  /*59e0*/  ISETP.GE.AND P5, PT, R90, R96, PT ;  /* 0x000000605a00720c */ /* 0x000fe40003fa6270 */
[----:B------:R-:W2:Y:S01]  /*59f0*/  I2F R87, R89 ;  /* 0x0000005900577306 */ /* 0x000ea20000201400 */
[----:B------:R-:W-:Y:S01]  /*5a00*/  ISETP.GE.AND P1, PT, R89, R97, PT ;  /* 0x000000615900720c */ /* 0x000fe20003f26270 */
[----:B-1----:R-:W-:-:S05]  /*5a10*/  FFMA.FTZ R33, R0, R86, R33 ;  /* 0x0000005600217223 */ /* 0x002fca0000010021 */
[----:B------:R-:W-:Y:S01]  /*5a20*/  FSEL R85, R33, -INF , !P0 ;  /* 0xff80000021557808 */ /* 0x000fe20004000000 */
[C---:B------:R-:W-:Y:S01]  /*5a30*/  FFMA.FTZ R33, R0.reuse, R86, R35 ;  /* 0x0000005600217223 */ /* 0x040fe20000010023 */
[----:B------:R-:W-:Y:S01]  /*5a40*/  ISETP.GE.AND P0, PT, R89, R96, PT ;  /* 0x000000605900720c */ /* 0x000fe20003f06270 */
[CC--:B--2---:R-:W-:Y:S01]  /*5a50*/  FFMA.FTZ R86, R0.reuse, R87.reuse, R28 ;  /* 0x0000005700567223 */ /* 0x0c4fe2000001001c */
[----:B------:R-:W1:Y:S01]  /*5a60*/  I2F R35, R88 ;  /* 0x0000005800237306 */ /* 0x000e620000201400 */
[----:B------:R-:W-:Y:S01]  /*5a70*/  FFMA.FTZ R30, R0, R87, R30 ;  /* 0x00000057001e7223 */ /* 0x000fe2000001001e */
[----:B------:R-:W-:Y:S02]  /*5a80*/  FSEL R28, R33, -INF , !P5 ;  /* 0xff800000211c7808 */ /* 0x000fe40006800000 */
[----:B------:R-:W-:Y:S02]  /*5a90*/  FSEL R33, R86, -INF , !P1 ;  /* 0xff80000056217808 */ /* 0x000fe40004800000 */
[----:B------:R-:W-:-:S02]  /*5aa0*/  IADD3 R86, R84, 0x10, RZ ;  /* 0x0000001054567810 */ /* 0x000fc40007ffe0ff */
[CC--:B------:R-:W-:Y:S02]  /*5ab0*/  ISETP.GE.AND P5, PT, R88.reuse, R97.reuse, PT ;  /* 0x000000615800720c */ /* 0x0c0fe40003fa6270 */
[----:B------:R2:W3:Y:S01]  /*5ac0*/  I2F R87, R86 ;  /* 0x0000005600577306 */ /* 0x0004e20000201400 */
[----:B------:R-:W-:Y:S02]  /*5ad0*/  ISETP.GE.AND P1, PT, R88, R96, PT ;  /* 0x000000605800720c */ /* 0x000fe40003f26270 */
[----:B------:R-:W-:Y:S02]  /*5ae0*/  FSEL R30, R30, -INF , !P0 ;  /* 0xff8000001e1e7808 */ /* 0x000fe40004000000 */
[----:B------:R-:W-:Y:S01]  /*5af0*/  ISETP.GE.AND P0, PT, R86, R97, PT ;  /* 0x000000615600720c */ /* 0x000fe20003f06270 */
[-C--:B-1----:R-:W-:Y:S01]  /*5b00*/  FFMA.FTZ R29, R0, R35.reuse, R29 ;  /* 0x00000023001d7223 */ /* 0x082fe2000001001d */
[----:B------:R-:W-:Y:S01]  /*5b10*/  IADD3 R88, R84, 0x11, RZ ;  /* 0x0000001154587810 */ /* 0x000fe20007ffe0ff */
[----:B------:R-:W-:-:S03]  /*5b20*/  FFMA.FTZ R31, R0, R35, R31 ;  /* 0x00000023001f7223 */ /* 0x000fc6000001001f */
[----:B------:R-:W-:Y:S01]  /*5b30*/  FSEL R29, R29, -INF , !P5 ;  /* 0xff8000001d1d7808 */ /* 0x000fe20006800000 */
[----:B------:R-:W1:Y:S01]  /*5b40*/  I2F R35, R88 ;  /* 0x0000005800237306 */ /* 0x000e620000201400 */
[----:B------:R-:W-:Y:S02]  /*5b50*/  ISETP.GE.AND P5, PT, R86, R96, PT ;  /* 0x000000605600720c */ /* 0x000fe40003fa6270 */
[----:B--2---:R-:W-:Y:S01]  /*5b60*/  IADD3 R86, R84, 0x18, RZ ;  /* 0x0000001854567810 */ /* 0x004fe20007ffe0ff */
[CC--:B---3--:R-:W-:Y:S01]  /*5b70*/  FFMA.FTZ R135, R0.reuse, R87.reuse, R24 ;  /* 0x0000005700877223 */ /* 0x0c8fe20000010018 */
[----:B------:R-:W-:Y:S01]  /*5b80*/  FSEL R24, R31, -INF , !P1 ;  /* 0xff8000001f187808 */ /* 0x000fe20004800000 */
[----:B------:R-:W-:Y:S02]  /*5b90*/  FFMA.FTZ R26, R0, R87, R26 ;  /* 0x00000057001a7223 */ /* 0x000fe4000001001a */
[----:B------:R-:W2:Y:S01]  /*5ba0*/  I2F R31, R86 ;  /* 0x00000056001f7306 */ /* 0x000ea20000201400 */
[----:B------:R-:W-:-:S02]  /*5bb0*/  ISETP.GE.AND P1, PT, R88, R97, PT ;  /* 0x000000615800720c */ /* 0x000fc40003f26270 */
[----:B------:R-:W-:Y:S02]  /*5bc0*/  FSEL R135, R135, -INF , !P0 ;  /* 0xff80000087877808 */ /* 0x000fe40004000000 */
[----:B------:R-:W-:Y:S02]  /*5bd0*/  ISETP.GE.AND P0, PT, R88, R96, PT ;  /* 0x000000605800720c */ /* 0x000fe40003f06270 */
[----:B------:R-:W-:Y:S01]  /*5be0*/  FSEL R140, R26, -INF , !P5 ;  /* 0xff8000001a8c7808 */ /* 0x000fe20006800000 */
[----:B-1----:R-:W-:Y:S01]  /*5bf0*/  FFMA.FTZ R25, R0, R35, R25 ;  /* 0x0000002300197223 */ /* 0x002fe20000010019 */
[----:B------:R-:W-:Y:S01]  /*5c00*/  ISETP.GE.AND P5, PT, R86, R97, PT ;  /* 0x000000615600720c */ /* 0x000fe20003fa6270 */
[----:B------:R-:W-:Y:S01]  /*5c10*/  FFMA.FTZ R27, R0, R35, R27 ;  /* 0x00000023001b7223 */ /* 0x000fe2000001001b */
[----:B------:R-:W-:Y:S02]  /*5c20*/  IADD3 R35, R84, 0x19, RZ ;  /* 0x0000001954237810 */ /* 0x000fe40007ffe0ff */
[----:B------:R-:W-:-:S02]  /*5c30*/  FSEL R141, R25, -INF , !P1 ;  /* 0xff800000198d7808 */ /* 0x000fc40004800000 */
[----:B------:R-:W-:Y:S01]  /*5c40*/  ISETP.GE.AND P1, PT, R86, R96, PT ;  /* 0x000000605600720c */ /* 0x000fe20003f26270 */
[CC--:B--2---:R-:W-:Y:S01]  /*5c50*/  FFMA.FTZ R22, R0.reuse, R31.reuse, R22 ;  /* 0x0000001f00167223 */ /* 0x0c4fe20000010016 */
[----:B------:R-:W1:Y:S01]  /*5c60*/  I2F R26, R35 ;  /* 0x00000023001a7306 */ /* 0x000e620000201400 */
[----:B------:R-:W-:Y:S01]  /*5c70*/  FFMA.FTZ R20, R0, R31, R20 ;  /* 0x0000001f00147223 */ /* 0x000fe20000010014 */
[----:B------:R-:W-:Y:S02]  /*5c80*/  FSEL R150, R27, -INF , !P0 ;  /* 0xff8000001b967808 */ /* 0x000fe40004000000 */
[----:B------:R-:W-:Y:S02]  /*5c90*/  FSEL R146, R22, -INF , !P1 ;  /* 0xff80000016927808 */ /* 0x000fe40004800000 */
[C---:B------:R-:W-:Y:S02]  /*5ca0*/  IADD3 R27, R84.reuse, 0x20, RZ ;  /* 0x00000020541b7810 */ /* 0x040fe40007ffe0ff */
[----:B------:R-:W-:-:S02]  /*5cb0*/  IADD3 R22, R84, 0x21, RZ ;  /* 0x0000002154167810 */ /* 0x000fc40007ffe0ff */
[----:B------:R-:W-:Y:S01]  /*5cc0*/  FSEL R145, R20, -INF , !P5 ;  /* 0xff80000014917808 */ /* 0x000fe20006800000 */
[----:B------:R-:W2:Y:S01]  /*5cd0*/  I2F R25, R27 ;  /* 0x0000001b00197306 */ /* 0x000ea20000201400 */
[CC--:B------:R-:W-:Y:S02]  /*5ce0*/  ISETP.GE.AND P0, PT, R35.reuse, R97.reuse, PT ;  /* 0x000000612300720c */ /* 0x0c0fe40003f06270 */
[----:B------:R-:W-:Y:S01]  /*5cf0*/  ISETP.GE.AND P5, PT, R35, R96, PT ;  /* 0x000000602300720c */ /* 0x000fe20003fa6270 */
[CC--:B-1----:R-:W-:Y:S01]  /*5d00*/  FFMA.FTZ R21, R0.reuse, R26.reuse, R21 ;  /* 0x0000001a00157223 */ /* 0x0c2fe20000010015 */
[----:B------:R-:W-:Y:S01]  /*5d10*/  ISETP.GE.AND P1, PT, R27, R97, PT ;  /* 0x000000611b00720c */ /* 0x000fe20003f26270 */
[----:B------:R-:W-:Y:S02]  /*5d20*/  FFMA.FTZ R23, R0, R26, R23 ;  /* 0x0000001a00177223 */ /* 0x000fe40000010017 */
[----:B------:R-:W1:Y:S01]  /*5d30*/  I2F R20, R22 ;  /* 0x0000001600147306 */ /* 0x000e620000201400 */
[----:B------:R-:W-:-:S02]  /*5d40*/  FSEL R147, R21, -INF , !P0 ;  /* 0xff80000015937808 */ /* 0x000fc40004000000 */
[----:B------:R-:W-:Y:S02]  /*5d50*/  FSEL R148, R23, -INF , !P5 ;  /* 0xff80000017947808 */ /* 0x000fe40006800000 */
[----:B------:R-:W-:Y:S01]  /*5d60*/  ISETP.GE.AND P0, PT, R27, R96, PT ;  /* 0x000000601b00720c */ /* 0x000fe20003f06270 */
[----:B--2---:R-:W-:Y:S01]  /*5d70*/  FFMA.FTZ R102, R0, R25, R18 ;  /* 0x0000001900667223 */ /* 0x004fe20000010012 */
[----:B------:R-:W-:Y:S01]  /*5d80*/  ISETP.GE.AND P5, PT, R22, R97, PT ;  /* 0x000000611600720c */ /* 0x000fe20003fa6270 */
[----:B------:R-:W-:Y:S01]  /*5d90*/  FFMA.FTZ R16, R0, R25, R16 ;  /* 0x0000001900107223 */ /* 0x000fe20000010010 */
[----:B------:R-:W-:Y:S02]  /*5da0*/  IADD3 R18, R84, 0x28, RZ ;  /* 0x0000002854127810 */ /* 0x000fe40007ffe0ff */
[----:B------:R-:W-:Y:S02]  /*5db0*/  FSEL R102, R102, -INF , !P0 ;  /* 0xff80000066667808 */ /* 0x000fe40004000000 */
[----:B------:R2:W3:Y:S01]  /*5dc0*/  I2F R21, R18 ;  /* 0x0000001200157306 */ /* 0x0004e20000201400 */
[-C--:B-1----:R-:W-:Y:S01]  /*5dd0*/  FFMA.FTZ R17, R0, R20.reuse, R17 ;  /* 0x0000001400117223 */ /* 0x082fe20000010011 */
[----:B------:R-:W-:Y:S01]  /*5de0*/  ISETP.GE.AND P0, PT, R18, R97, PT ;  /* 0x000000611200720c */ /* 0x000fe20003f06270 */
[----:B------:R-:W-:Y:S01]  /*5df0*/  FFMA.FTZ R106, R0, R20, R19 ;  /* 0x00000014006a7223 */ /* 0x000fe20000010013 */
[----:B------:R-:W-:-:S02]  /*5e00*/  IADD3 R19, R84, 0x29, RZ ;  /* 0x0000002954137810 */ /* 0x000fc40007ffe0ff */
[----:B------:R-:W-:Y:S02]  /*5e10*/  FSEL R104, R17, -INF , !P5 ;  /* 0xff80000011687808 */ /* 0x000fe40006800000 */
[-C--:B------:R-:W-:Y:S02]  /*5e20*/  ISETP.GE.AND P5, PT, R18, R96.reuse, PT ;  /* 0x000000601200720c */ /* 0x080fe40003fa6270 */
[----:B------:R-:W-:Y:S02]  /*5e30*/  FSEL R101, R16, -INF , !P1 ;  /* 0xff80000010657808 */ /* 0x000fe40004800000 */
[----:B------:R-:W1:Y:S01]  /*5e40*/  I2F R16, R19 ;  /* 0x0000001300107306 */ /* 0x000e620000201400 */
[----:B------:R-:W-:Y:S02]  /*5e50*/  ISETP.GE.AND P1, PT, R22, R96, PT ;  /* 0x000000601600720c */ /* 0x000fe40003f26270 */
[----:B--2---:R-:W-:Y:S01]  /*5e60*/  IADD3 R18, R84, 0x30, RZ ;  /* 0x0000003054127810 */ /* 0x004fe20007ffe0ff */
[-C--:B---3--:R-:W-:Y:S01]  /*5e70*/  FFMA.FTZ R14, R0, R21.reuse, R14 ;  /* 0x00000015000e7223 */ /* 0x088fe2000001000e */
[----:B------:R-:W-:Y:S01]  /*5e80*/  FSEL R106, R106, -INF , !P1 ;  /* 0xff8000006a6a7808 */ /* 0x000fe20004800000 */
[----:B------:R-:W-:-:S02]  /*5e90*/  FFMA.FTZ R12, R0, R21, R12 ;  /* 0x00000015000c7223 */ /* 0x000fc4000001000c */
[----:B------:R-:W2:Y:S01]  /*5ea0*/  I2F R17, R18 ;  /* 0x0000001200117306 */ /* 0x000ea20000201400 */
[CC--:B------:R-:W-:Y:S02]  /*5eb0*/  ISETP.GE.AND P1, PT, R19.reuse, R97.reuse, PT ;  /* 0x000000611300720c */ /* 0x0c0fe40003f26270 */
[----:B------:R-:W-:Y:S02]  /*5ec0*/  FSEL R130, R14, -INF , !P5 ;  /* 0xff8000000e827808 */ /* 0x000fe40006800000 */
[----:B------:R-:W-:Y:S02]  /*5ed0*/  ISETP.GE.AND P5, PT, R18, R97, PT ;  /* 0x000000611200720c */ /* 0x000fe40003fa6270 */
[----:B------:R-:W-:Y:S01]  /*5ee0*/  IADD3 R14, R84, 0x31, RZ ;  /* 0x00000031540e7810 */ /* 0x000fe20007ffe0ff */
[-C--:B-1----:R-:W-:Y:S01]  /*5ef0*/  FFMA.FTZ R13, R0, R16.reuse, R13 ;  /* 0x00000010000d7223 */ /* 0x082fe2000001000d */
[----:B------:R-:W-:Y:S01]  /*5f00*/  FSEL R105, R12, -INF , !P0 ;  /* 0xff8000000c697808 */ /* 0x000fe20004000000 */
[----:B------:R-:W-:Y:S01]  /*5f10*/  FFMA.FTZ R15, R0, R16, R15 ;  /* 0x00000010000f7223 */ /* 0x000fe2000001000f */
[----:B------:R-:W1:Y:S01]  /*5f20*/  I2F R12, R14 ;  /* 0x0000000e000c7306 */ /* 0x000e620000201400 */
[----:B------:R-:W-:-:S02]  /*5f30*/  ISETP.GE.AND P0, PT, R19, R96, PT ;  /* 0x000000601300720c */ /* 0x000fc40003f06270 */
[----:B------:R-:W-:Y:S01]  /*5f40*/  FSEL R131, R13, -INF , !P1 ;  /* 0xff8000000d837808 */ /* 0x000fe20004800000 */
[CC--:B--2---:R-:W-:Y:S01]  /*5f50*/  FFMA.FTZ R8, R0.reuse, R17.reuse, R8 ;  /* 0x0000001100087223 */ /* 0x0c4fe20000010008 */
[----:B------:R-:W-:Y:S01]  /*5f60*/  FSEL R100, R15, -INF , !P0 ;  /* 0xff8000000f647808 */ /* 0x000fe20004000000 */
[----:B------:R-:W-:Y:S01]  /*5f70*/  FFMA.FTZ R10, R0, R17, R10 ;  /* 0x00000011000a7223 */ /* 0x000fe2000001000a */
[----:B------:R-:W-:Y:S02]  /*5f80*/  ISETP.GE.AND P1, PT, R18, R96, PT ;  /* 0x000000601200720c */ /* 0x000fe40003f26270 */
[----:B------:R-:W-:Y:S02]  /*5f90*/  FSEL R99, R8, -INF , !P5 ;  /* 0xff80000008637808 */ /* 0x000fe40006800000 */
[----:B------:R-:W-:Y:S02]  /*5fa0*/  IADD3 R8, R84, 0x38, RZ ;  /* 0x0000003854087810 */ /* 0x000fe40007ffe0ff */
[----:B------:R-:W-:-:S02]  /*5fb0*/  ISETP.GE.AND P0, PT, R14, R97, PT ;  /* 0x000000610e00720c */ /* 0x000fc40003f06270 */
[----:B------:R-:W2:Y:S01]  /*5fc0*/  I2F R13, R8 ;  /* 0x00000008000d7306 */ /* 0x000ea20000201400 */
[-C--:B-1----:R-:W-:Y:S01]  /*5fd0*/  FFMA.FTZ R9, R0, R12.reuse, R9 ;  /* 0x0000000c00097223 */ /* 0x082fe20000010009 */
[----:B------:R-:W-:Y:S01]  /*5fe0*/  FSEL R91, R10, -INF , !P1 ;  /* 0xff8000000a5b7808 */ /* 0x000fe20004800000 */
[----:B------:R-:W-:Y:S01]  /*5ff0*/  FFMA.FTZ R11, R0, R12, R11 ;  /* 0x0000000c000b7223 */ /* 0x000fe2000001000b */
[C---:B------:R-:W-:Y:S02]  /*6000*/  ISETP.GE.AND P1, PT, R8.reuse, R97, PT ;  /* 0x000000610800720c */ /* 0x040fe40003f26270 */
[----:B------:R-:W-:Y:S02]  /*6010*/  FSEL R103, R9, -INF , !P0 ;  /* 0xff80000009677808 */ /* 0x000fe40004000000 */
[-C--:B------:R-:W-:Y:S01]  /*6020*/  ISETP.GE.AND P0, PT, R8, R96.reuse, PT ;  /* 0x000000600800720c */ /* 0x080fe20003f06270 */
[----:B------:R-:W1:Y:S01]  /*6030*/  I2F R9, R84 ;  /* 0x0000005400097306 */ /* 0x000e620000201400 */
[----:B------:R-:W-:-:S04]  /*6040*/  ISETP.GE.AND P5, PT, R14, R96, PT ;  /* 0x000000600e00720c */ /* 0x000fc80003fa6270 */
[----:B------:R-:W-:Y:S01]  /*6050*/  FSEL R98, R11, -INF , !P5 ;  /* 0xff8000000b627808 */ /* 0x000fe20006800000 */
[-C--:B--2---:R-:W-:Y:S01]  /*6060*/  FFMA.FTZ R4, R0, R13.reuse, R4 ;  /* 0x0000000d00047223 */ /* 0x084fe20000010004 */
[----:B------:R-:W-:Y:S01]  /*6070*/  IADD3 R8, R84, 0x39, RZ ;  /* 0x0000003954087810 */ /* 0x000fe20007ffe0ff */
[----:B------:R-:W-:Y:S01]  /*6080*/  FFMA.FTZ R6, R0, R13, R6 ;  /* 0x0000000d00067223 */ /* 0x000fe20000010006 */
[-C--:B------:R-:W-:Y:S02]  /*6090*/  ISETP.GE.AND P5, PT, R84, R97.reuse, PT ;  /* 0x000000615400720c */ /* 0x080fe40003fa6270 */
[----:B------:R-:W-:Y:S02]  /*60a0*/  FSEL R107, R4, -INF , !P1 ;  /* 0xff800000046b7808 */ /* 0x000fe40004800000 */
[----:B------:R-:W2:Y:S01]  /*60b0*/  I2F R4, R8 ;  /* 0x0000000800047306 */ /* 0x000ea20000201400 */
[----:B------:R-:W-:Y:S01]  /*60c0*/  ISETP.GE.AND P1, PT, R8, R97, PT ;  /* 0x000000610800720c */ /* 0x000fe20003f26270 */
[-C--:B-1----:R-:W-:Y:S01]  /*60d0*/  FFMA.FTZ R34, R0, R9.reuse, R34 ;  /* 0x0000000900227223 */ /* 0x082fe20000010022 */
[----:B------:R-:W-:Y:S01]  /*60e0*/  FSEL R90, R6, -INF , !P0 ;  /* 0xff800000065a7808 */ /* 0x000fe20004000000 */
[----:B------:R-:W-:Y:S01]  /*60f0*/  FFMA.FTZ R6, R0, R9, R32 ;  /* 0x0000000900067223 */ /* 0x000fe20000010020 */
[----:B------:R-:W-:-:S04]  /*6100*/  ISETP.GE.AND P0, PT, R84, R96, PT ;  /* 0x000000605400720c */ /* 0x000fc80003f06270 */
[----:B------:R-:W-:Y:S02]  /*6110*/  FSEL R6, R6, -INF , !P5 ;  /* 0xff80000006067808 */ /* 0x000fe40006800000 */
[----:B------:R-:W-:Y:S01]  /*6120*/  ISETP.GE.AND P5, PT, R8, R96, PT ;  /* 0x000000600800720c */ /* 0x000fe20003fa6270 */
[CC--:B--2---:R-:W-:Y:S02]  /*6130*/  FFMA.FTZ R5, R0.reuse, R4.reuse, R5 ;  /* 0x0000000400057223 */ /* 0x0c4fe40000010005 */
[----:B------:R-:W-:Y:S01]  /*6140*/  FFMA.FTZ R7, R0, R4, R7 ;  /* 0x0000000400077223 */ /* 0x000fe20000010007 */
[----:B------:R-:W-:Y:S02]  /*6150*/  FSEL R4, R34, -INF , !P0 ;  /* 0xff80000022047808 */ /* 0x000fe40004000000 */
[----:B------:R-:W-:Y:S02]  /*6160*/  FSEL R134, R5, -INF , !P1 ;  /* 0xff80000005867808 */ /* 0x000fe40004800000 */
[----:B------:R-:W-:-:S02]  /*6170*/  ISETP.GE.AND P1, PT, R92, 0x3, PT ;  /* 0x000000035c00780c */ /* 0x000fc40003f26270 */
[C---:B------:R-:W-:Y:S02]  /*6180*/  LEA R132, P0, R94.reuse, c[0x0][0x168], 0x1 ;  /* 0x00005a005e847a11 */ /* 0x040fe400078008ff */
[----:B------:R-:W-:Y:S02]  /*6190*/  FSEL R92, R7, -INF , !P5 ;  /* 0xff800000075c7808 */ /* 0x000fe40006800000 */
[----:B------:R-:W-:-:S07]  /*61a0*/  LEA.HI.X R133, R94, c[0x0][0x16c], R95, 0x1, P0 ;  /* 0x00005b005e857a11 */ /* 0x000fce00000f0c5f */
[----:B------:R-:W-:Y:S05]  /*61b0*/  @!P1 BRA `(.L_x_5118) ;  /* 0x000007a000009947 */ /* 0x000fea0003800000 */
[----:B------:R-:W-:Y:S05]  /*61c0*/  @!P6 BRA `(.L_x_5119) ;  /* 0x000003a00000e947 */ /* 0x000fea0003800000 */
[----:B------:R-:W1:Y:S01]  /*61d0*/  I2F.RP R11, R93 ;  /* 0x0000005d000b7306 */ /* 0x000e620000209400 */
[----:B------:R-:W-:Y:S02]  /*61e0*/  IMAD.MOV.U32 R8, RZ, RZ, RZ ;  /* 0x000000ffff087224 */ /* 0x000fe400078e00ff */
[----:B------:R-:W-:-:S05]  /*61f0*/  IMAD.SHL.U32 R7, R120, 0x40, RZ ;  /* 0x0000004078077824 */ /* 0x000fca00078e00ff */
[----:B------:R-:W-:Y:S01]  /*6200*/  IABS R12, R7 ;  /* 0x00000007000c7213 */ /* 0x000fe20000000000 */
        /* <DEDUP_REMOVED lines=54> */
.L_x_5119:
[----:B------:R-:W-:-:S05]  /*6570*/  IMAD.MOV.U32 R7, RZ, RZ, c[0x0][0x198] ;  /* 0x00006600ff077624 */ /* 0x000fca00078e00ff */
[----:B------:R-:W-:-:S04]  /*6580*/  LEA R7, -R7, RZ, 0x6 ;  /* 0x000000ff07077211 */ /* 0x000fc800078e31ff */
[----:B------:R-:W-:Y:S02]  /*6590*/  SHF.R.S32.HI R8, RZ, 0x1f, R7 ;  /* 0x0000001fff087819 */ /* 0x000fe40000011407 */
.L_x_5120:
[C---:B------:R-:W-:Y:S01]  /*65a0*/  LEA R132, P0, R7.reuse, R132, 0x1 ;  /* 0x0000008407847211 */ /* 0x040fe200078008ff */
[----:B------:R1:W-:Y:S01]  /*65b0*/  @P4 STS [R121+0x3000], RZ ;  /* 0x003000ff79004388 */ /* 0x0003e20000000800 */
[----:B------:R-:W-:Y:S02]  /*65c0*/  BSSY B0, `(.L_x_5121) ;  /* 0x0000038000007945 */ /* 0x000fe40003800000 */
[----:B------:R-:W-:Y:S01]  /*65d0*/  LEA.HI.X R133, R7, R133, R8, 0x1, P0 ;  /* 0x0000008507857211 */ /* 0x000fe200000f0c08 */
[----:B------:R1:W-:Y:S01]  /*65e0*/  @P4 STS [R121+0x3004], RZ ;  /* 0x003004ff79004388 */ /* 0x0003e20000000800 */
[----:B------:R-:W-:-:S03]  /*65f0*/  @!P3 IADD3 R10, P0, R94, R7, RZ ;  /* 0x000000075e0ab210 */ /* 0x000fc60007f1e0ff */
[----:B------:R1:W-:Y:S02]  /*6600*/  @P4 STS.64 [R121+0x3008], RZ ;  /* 0x003008ff79004388 */ /* 0x0003e40000000a00 */
[--C-:B------:R-:W-:Y:S01]  /*6610*/  @!P3 IMAD.X R5, R95, 0x1, R8.reuse, P0 ;  /* 0x000000015f05b824 */ /* 0x100fe200000e0608 */
        /* <DEDUP_REMOVED lines=14> */
[----:B------:R-:W-:Y:S01]  /*6700*/  @!P2 LEA R16, P0, R10, c[0x0][0x168], 0x1 ;  /* 0x00005a000a10aa11 */ /* 0x000fe200078008ff */
[----:B------:R-:W-:Y:S01]  /*6710*/  IMAD.X R8, R116, 0x1, R8, P1 ;  /* 0x0000000174087824 */ /* 0x000fe200008e0608 */
[----:B------:R1:W-:Y:S02]  /*6720*/  @P2 STS.128 [R121+0x5000], RZ ;  /* 0x005000ff79002388 */ /* 0x0003e40000000c00 */
[----:B------:R-:W-:Y:S01]  /*6730*/  @!P2 LEA.HI.X R17, R10, c[0x0][0x16c], R5, 0x1, P0 ;  /* 0x00005b000a11aa11 */ /* 0x000fe200000f0c05 */
[----:B------:R-:W-:-:S02]  /*6740*/  IMAD.MOV.U32 R5, RZ, RZ, c[0x0][0x198] ;  /* 0x00006600ff057624 */ /* 0x000fc400078e00ff */
[----:B------:R-:W-:Y:S02]  /*6750*/  @!P4 IMAD.MOV.U32 R10, RZ, RZ, c[0x0][0x19c] ;  /* 0x00006700ff0ac624 */ /* 0x000fe400078e00ff */
[----:B------:R-:W-:Y:S01]  /*6760*/  @!PT LDS RZ, [RZ] ;  /* 0x00000000fffff984 */ /* 0x000fe20000000800 */
[----:B------:R-:W-:Y:S01]  /*6770*/  @!PT LDS RZ, [RZ] ;  /* 0x00000000fffff984 */ /* 0x000fe20000000800 */
[----:B------:R-:W-:Y:S01]  /*6780*/  @!PT LDS RZ, [RZ] ;  /* 0x00000000fffff984 */ /* 0x000fe20000000800 */
[----:B------:R1:W-:Y:S01]  /*6790*/  @!P2 LDGSTS.E.BYPASS.LTC128B.128 [R121+0x5000], [R16.64+0x80] ;  /* 0x050000801079afae */ /* 0x0003e2000b901d48 */
[----:B------:R-:W-:-:S03]  /*67a0*/  @!P4 LEA R12, P0, R5, R132, 0x6 ;  /* 0x00000084050cc211 */ /* 0x000fc600078030ff */
[----:B------:R1:W-:Y:S01]  /*67b0*/  @P4 STS.128 [R121+0x3800], RZ ;  /* 0x003800ff79004388 */ /* 0x0003e20000000c00 */
        /* <DEDUP_REMOVED lines=24> */
.L_x_5122:
[----:B------:R-:W-:Y:S05]  /*6940*/  BSYNC B0 ;  /* 0x0000000000007941 */ /* 0x000fea0003800000 */
.L_x_5121:
[----:B------:R-:W0:Y:S02]  /*6950*/  LDGDEPBAR ;  /* 0x00000000000079af */ /* 0x000e240000000000 */
.L_x_5118:
        /* <DEDUP_REMOVED lines=52> */
[--C-:B------:R-:W-:Y:S02]  /*6ca0*/  FFMA.FTZ R149, R6, c[0x0][0x23c], -R144.reuse ;  /* 0x00008f0006957a23 */ /* 0x100fe40000010890 */
[--C-:B------:R-:W-:Y:S02]  /*6cb0*/  FFMA.FTZ R96, R85, c[0x0][0x23c], -R144.reuse ;  /* 0x00008f0055607a23 */ /* 0x100fe40000010890 */
[--C-:B------:R-:W-:Y:S02]  /*6cc0*/  FFMA.FTZ R97, R33, c[0x0][0x23c], -R144.reuse ;  /* 0x00008f0021617a23 */ /* 0x100fe40000010890 */
[----:B------:R-:W-:Y:S01]  /*6cd0*/  FFMA.FTZ R94, R29, c[0x0][0x23c], -R144 ;  /* 0x00008f001d5e7a23 */ /* 0x000fe20000010890 */
[----:B------:R-:W-:Y:S01]  /*6ce0*/  MUFU.EX2 R149, R149 ;  /* 0x0000009500957308 */ /* 0x000fe20000000800 */
[--C-:B------:R-:W-:Y:S01]  /*6cf0*/  FFMA.FTZ R142, R4, c[0x0][0x23c], -R95.reuse ;  /* 0x00008f00048e7a23 */ /* 0x100fe2000001085f */
[----:B------:R-:W-:Y:S01]  /*6d00*/  LDSM.16.MT88.4 R32, [R108+0x7000] ;  /* 0x007000006c20783b */ /* 0x000fe20000004200 */
[----:B------:R-:W-:-:S02]  /*6d10*/  FFMA.FTZ R93, R28, c[0x0][0x23c], -R95 ;  /* 0x00008f001c5d7a23 */ /* 0x000fc4000001085f */
[----:B------:R-:W-:Y:S02]  /*6d20*/  FMUL.FTZ R152, R152, c[0x0][0x23c] ;  /* 0x00008f0098987a20 */ /* 0x000fe40000410000 */
[----:B------:R-:W-:Y:S01]  /*6d30*/  FMUL.FTZ R143, R143, c[0x0][0x23c] ;  /* 0x00008f008f8f7a20 */ /* 0x000fe20000410000 */
[----:B------:R-:W2:Y:S01]  /*6d40*/  MUFU.EX2 R96, R96 ;  /* 0x0000006000607308 */ /* 0x000ea20000000800 */
[--C-:B------:R-:W-:Y:S02]  /*6d50*/  FFMA.FTZ R2, R24, c[0x0][0x23c], -R95.reuse ;  /* 0x00008f0018027a23 */ /* 0x100fe4000001085f */
[--C-:B------:R-:W-:Y:S01]  /*6d60*/  FFMA.FTZ R30, R30, c[0x0][0x23c], -R95.reuse ;  /* 0x00008f001e1e7a23 */ /* 0x100fe2000001085f */
[----:B------:R-:W3:Y:S01]  /*6d70*/  LDSM.16.MT88.4 R24, [R110+0x7000] ;  /* 0x007000006e18783b */ /* 0x000ee20000004200 */
[----:B------:R-:W-:Y:S02]  /*6d80*/  FFMA.FTZ R141, R141, c[0x0][0x23c], -R144 ;  /* 0x00008f008d8d7a23 */ /* 0x000fe40000010890 */
        /* <DEDUP_REMOVED lines=8> */
[----:B------:R-:W-:-:S06]  /*6e10*/  FFMA.FTZ R92, R92, c[0x0][0x23c], -R95 ;  /* 0x00008f005c5c7a23 */ /* 0x000fcc000001085f */
[----:B------:R-:W-:Y:S08]  /*6e20*/  MUFU.EX2 R142, R142 ;  /* 0x0000008e008e7308 */ /* 0x000ff00000000800 */
[----:B------:R-:W2:Y:S01]  /*6e30*/  MUFU.EX2 R93, R93 ;  /* 0x0000005d005d7308 */ /* 0x000ea20000000800 */
[----:B----4-:R-:W-:-:S07]  /*6e40*/  F2FP.BF16.PACK_AB R86, R94, R97 ;  /* 0x000000615e56723e */ /* 0x010fce00000010ff */
[----:B------:R-:W-:Y:S08]  /*6e50*/  MUFU.EX2 R3, R30 ;  /* 0x0000001e00037308 */ /* 0x000ff00000000800 */
[----:B------:R-:W4:Y:S01]  /*6e60*/  MUFU.EX2 R152, R152 ;  /* 0x0000009800987308 */ /* 0x000f220000000800 */
[----:B--2---:R-:W-:-:S07]  /*6e70*/  F2FP.BF16.PACK_AB R85, R93, R142 ;  /* 0x0000008e5d55723e */ /* 0x004fce00000010ff */
[----:B------:R-:W2:Y:S08]  /*6e80*/  MUFU.EX2 R143, R143 ;  /* 0x0000008f008f7308 */ /* 0x000eb00000000800 */
[----:B------:R-:W5:Y:S01]  /*6e90*/  MUFU.EX2 R2, R2 ;  /* 0x0000000200027308 */ /* 0x000f620000000800 */
[-C--:B----4-:R-:W-:Y:S02]  /*6ea0*/  FMUL.FTZ R4, R36, R152.reuse ;  /* 0x0000009824047220 */ /* 0x090fe40000410000 */
[----:B------:R-:W-:-:S02]  /*6eb0*/  FMUL.FTZ R5, R37, R152 ;  /* 0x0000009825057220 */ /* 0x000fc40000410000 */
[-C--:B------:R-:W-:Y:S02]  /*6ec0*/  FMUL.FTZ R12, R44, R152.reuse ;  /* 0x000000982c0c7220 */ /* 0x080fe40000410000 */
[-C--:B------:R-:W-:Y:S01]  /*6ed0*/  FMUL.FTZ R13, R45, R152.reuse ;  /* 0x000000982d0d7220 */ /* 0x080fe20000410000 */
[----:B------:R-:W-:Y:S01]  /*6ee0*/  MUFU.EX2 R141, R141 ;  /* 0x0000008d008d7308 */ /* 0x000fe20000000800 */
[-C--:B--2---:R-:W-:Y:S02]  /*6ef0*/  FMUL.FTZ R6, R38, R143.reuse ;  /* 0x0000008f26067220 */ /* 0x084fe40000410000 */
[-C--:B------:R-:W-:Y:S02]  /*6f00*/  FMUL.FTZ R7, R39, R143.reuse ;  /* 0x0000008f27077220 */ /* 0x080fe40000410000 */
[-C--:B------:R-:W-:Y:S02]  /*6f10*/  FMUL.FTZ R14, R46, R143.reuse ;  /* 0x0000008f2e0e7220 */ /* 0x080fe40000410000 */
[----:B------:R-:W-:Y:S01]  /*6f20*/  FMUL.FTZ R15, R47, R143 ;  /* 0x0000008f2f0f7220 */ /* 0x000fe20000410000 */
[----:B-----5:R-:W-:Y:S01]  /*6f30*/  F2FP.BF16.PACK_AB R87, R2, R3 ;  /* 0x000000030257723e */ /* 0x020fe200000010ff */
[-C--:B------:R-:W-:Y:S01]  /*6f40*/  FMUL.FTZ R40, R40, R152.reuse ;  /* 0x0000009828287220 */ /* 0x080fe20000410000 */
        /* <DEDUP_REMOVED lines=11> */
[-C--:B------:R-:W-:Y:S01]  /*7000*/  FMUL.FTZ R20, R52, R152.reuse ;  /* 0x0000009834147220 */ /* 0x080fe20000410000 */
[----:B------:R-:W-:Y:S01]  /*7010*/  MUFU.EX2 R91, R91 ;  /* 0x0000005b005b7308 */ /* 0x000fe20000000800 */
[----:B------:R-:W-:-:S02]  /*7020*/  FMUL.FTZ R21, R53, R152 ;  /* 0x0000009835157220 */ /* 0x000fc40000410000 */
[-C--:B------:R-:W-:Y:S02]  /*7030*/  FMUL.FTZ R22, R54, R143.reuse ;  /* 0x0000008f36167220 */ /* 0x080fe40000410000 */
[-C--:B------:R-:W-:Y:S01]  /*7040*/  FMUL.FTZ R23, R55, R143.reuse ;  /* 0x0000008f37177220 */ /* 0x080fe20000410000 */
[C---:B------:R-:W-:Y:S01]  /*7050*/  HMMA.16816.F32.BF16 R8, R84.reuse, R10, R40 ;  /* 0x0000000a5408723c */ /* 0x040fe20000041828 */
[----:B------:R-:W1:Y:S01]  /*7060*/  LDSM.16.MT88.4 R40, [R110+0x8000] ;  /* 0x008000006e28783b */ /* 0x000e620000004200 */
[-C--:B------:R-:W-:Y:S01]  /*7070*/  FMUL.FTZ R56, R56, R152.reuse ;  /* 0x0000009838387220 */ /* 0x080fe20000410000 */
[----:B------:R-:W-:Y:S01]  /*7080*/  MUFU.EX2 R98, R98 ;  /* 0x0000006200627308 */ /* 0x000fe20000000800 */
[-C--:B------:R-:W-:Y:S02]  /*7090*/  FMUL.FTZ R57, R57, R152.reuse ;  /* 0x0000009839397220 */ /* 0x080fe40000410000 */
[-C--:B------:R-:W-:Y:S02]  /*70a0*/  FMUL.FTZ R58, R58, R143.reuse ;  /* 0x0000008f3a3a7220 */ /* 0x080fe40000410000 */
[----:B------:R-:W-:Y:S01]  /*70b0*/  HMMA.16816.F32.BF16 R16, R84, R18, R48 ;  /* 0x000000125410723c */ /* 0x000fe20000041830 */
[----:B------:R-:W2:Y:S01]  /*70c0*/  LDSM.16.MT88.4 R48, [R108+0x8000] ;  /* 0x008000006c30783b */ /* 0x000ea20000004200 */
[----:B------:R-:W-:Y:S01]  /*70d0*/  FMUL.FTZ R59, R59, R143 ;  /* 0x0000008f3b3b7220 */ /* 0x000fe20000410000 */
[----:B------:R-:W-:Y:S01]  /*70e0*/  MUFU.EX2 R90, R90 ;  /* 0x0000005a005a7308 */ /* 0x000fe20000000800 */
[----:B------:R-:W-:-:S02]  /*70f0*/  FMUL.FTZ R28, R60, R152 ;  /* 0x000000983c1c7220 */ /* 0x000fc40000410000 */
[-C--:B------:R-:W-:Y:S02]  /*7100*/  FMUL.FTZ R29, R61, R152.reuse ;  /* 0x000000983d1d7220 */ /* 0x080fe40000410000 */
[C---:B---3--:R-:W-:Y:S01]  /*7110*/  HMMA.16816.F32.BF16 R20, R84.reuse, R24, R20 ;  /* 0x000000185414723c */ /* 0x048fe20000041814 */
[-C--:B------:R-:W-:Y:S02]  /*7120*/  FMUL.FTZ R30, R62, R143.reuse ;  /* 0x0000008f3e1e7220 */ /* 0x080fe40000410000 */
[-C--:B------:R-:W-:Y:S02]  /*7130*/  FMUL.FTZ R31, R63, R143.reuse ;  /* 0x0000008f3f1f7220 */ /* 0x080fe40000410000 */
[-C--:B------:R-:W-:Y:S01]  /*7140*/  FMUL.FTZ R64, R64, R152.reuse ;  /* 0x0000009840407220 */ /* 0x080fe20000410000 */
[----:B------:R-:W-:Y:S01]  /*7150*/  LDSM.16.MT88.4 R60, [R110+0x6800] ;  /* 0x006800006e3c783b */ /* 0x000fe20000004200 */
[----:B------:R-:W-:Y:S01]  /*7160*/  FMUL.FTZ R65, R65, R152 ;  /* 0x0000009841417220 */ /* 0x000fe20000410000 */
[----:B------:R-:W-:Y:S01]  /*7170*/  HMMA.16816.F32.BF16 R24, R84, R26, R56 ;  /* 0x0000001a5418723c */ /* 0x000fe20000041838 */
[-C--:B------:R-:W-:Y:S01]  /*7180*/  FMUL.FTZ R66, R66, R143.reuse ;  /* 0x0000008f42427220 */ /* 0x080fe20000410000 */
[----:B------:R-:W3:Y:S01]  /*7190*/  LDSM.16.MT88.4 R56, [R110+0x6400] ;  /* 0x006400006e38783b */ /* 0x000ee20000004200 */
[----:B------:R-:W-:-:S02]  /*71a0*/  FMUL.FTZ R67, R67, R143 ;  /* 0x0000008f43437220 */ /* 0x000fc40000410000 */
[-C--:B------:R-:W-:Y:S02]  /*71b0*/  FMUL.FTZ R36, R68, R152.reuse ;  /* 0x0000009844247220 */ /* 0x080fe40000410000 */
[-C--:B------:R-:W-:Y:S01]  /*71c0*/  FMUL.FTZ R37, R69, R152.reuse ;  /* 0x0000009845257220 */ /* 0x080fe20000410000 */
[C---:B------:R-:W-:Y:S01]  /*71d0*/  HMMA.16816.F32.BF16 R28, R84.reuse, R32, R28 ;  /* 0x00000020541c723c */ /* 0x040fe2000004181c */
[-C--:B------:R-:W-:Y:S02]  /*71e0*/  FMUL.FTZ R38, R70, R143.reuse ;  /* 0x0000008f46267220 */ /* 0x080fe40000410000 */
[-C--:B------:R-:W-:Y:S02]  /*71f0*/  FMUL.FTZ R39, R71, R143.reuse ;  /* 0x0000008f47277220 */ /* 0x080fe40000410000 */
[-C--:B------:R-:W-:Y:S02]  /*7200*/  FMUL.FTZ R44, R76, R152.reuse ;  /* 0x000000984c2c7220 */ /* 0x080fe40000410000 */
[----:B------:R-:W-:Y:S01]  /*7210*/  FMUL.FTZ R45, R77, R152 ;  /* 0x000000984d2d7220 */ /* 0x000fe20000410000 */
[----:B------:R-:W-:Y:S01]  /*7220*/  HMMA.16816.F32.BF16 R32, R84, R34, R64 ;  /* 0x000000225420723c */ /* 0x000fe20000041840 */
[----:B------:R-:W-:-:S02]  /*7230*/  FMUL.FTZ R46, R78, R143 ;  /* 0x0000008f4e2e7220 */ /* 0x000fc40000410000 */
[-C--:B------:R-:W-:Y:S02]  /*7240*/  FMUL.FTZ R47, R79, R143.reuse ;  /* 0x0000008f4f2f7220 */ /* 0x080fe40000410000 */
[-C--:B------:R-:W-:Y:S02]  /*7250*/  FMUL.FTZ R72, R72, R152.reuse ;  /* 0x0000009848487220 */ /* 0x080fe40000410000 */
[-C--:B------:R-:W-:Y:S01]  /*7260*/  FMUL.FTZ R73, R73, R152.reuse ;  /* 0x0000009849497220 */ /* 0x080fe20000410000 */
[----:B-1----:R-:W-:Y:S01]  /*7270*/  HMMA.16816.F32.BF16 R36, R84, R40, R36 ;  /* 0x000000285424723c */ /* 0x002fe20000041824 */
[-C--:B------:R-:W-:Y:S02]  /*7280*/  FMUL.FTZ R74, R74, R143.reuse ;  /* 0x0000008f4a4a7220 */ /* 0x080fe40000410000 */
[----:B------:R-:W-:Y:S02]  /*7290*/  FMUL.FTZ R75, R75, R143 ;  /* 0x0000008f4b4b7220 */ /* 0x000fe40000410000 */
[----:B------:R-:W-:-:S02]  /*72a0*/  FMUL.FTZ R80, R80, R152 ;  /* 0x0000009850507220 */ /* 0x000fc40000410000 */
[----:B------:R-:W-:Y:S01]  /*72b0*/  FMUL.FTZ R81, R81, R152 ;  /* 0x0000009851517220 */ /* 0x000fe20000410000 */
[C---:B--2---:R-:W-:Y:S01]  /*72c0*/  HMMA.16816.F32.BF16 R44, R84.reuse, R48, R44 ;  /* 0x00000030542c723c */ /* 0x044fe2000004182c */
[-C--:B------:R-:W-:Y:S02]  /*72d0*/  FMUL.FTZ R82, R82, R143.reuse ;  /* 0x0000008f52527220 */ /* 0x080fe40000410000 */
[----:B------:R-:W-:Y:S02]  /*72e0*/  FMUL.FTZ R83, R83, R143 ;  /* 0x0000008f53537220 */ /* 0x000fe40000410000 */
[--C-:B------:R-:W-:Y:S02]  /*72f0*/  FFMA.FTZ R64, R135, c[0x0][0x23c], -R144.reuse ;  /* 0x00008f0087407a23 */ /* 0x100fe40000010890 */
[----:B------:R-:W-:Y:S01]  /*7300*/  FFMA.FTZ R135, R150, c[0x0][0x23c], -R95 ;  /* 0x00008f0096877a23 */ /* 0x000fe2000001085f */
[----:B------:R-:W-:Y:S01]  /*7310*/  HMMA.16816.F32.BF16 R40, R84, R42, R72 ;  /* 0x0000002a5428723c */ /* 0x000fe20000041848 */
[----:B------:R-:W-:Y:S01]  /*7320*/  LDSM.16.MT88.4 R72, [R110+0x8800] ;  /* 0x008800006e48783b */ /* 0x000fe20000004200 */
[--C-:B------:R-:W-:Y:S01]  /*7330*/  FFMA.FTZ R65, R99, c[0x0][0x23c], -R144.reuse ;  /* 0x00008f0063417a23 */ /* 0x100fe20000010890 */
[----:B------:R-:W1:Y:S01]  /*7340*/  MUFU.EX2 R64, R64 ;  /* 0x0000004000407308 */ /* 0x000e620000000800 */
[----:B------:R-:W-:-:S02]  /*7350*/  FFMA.FTZ R99, R107, c[0x0][0x23c], -R144 ;  /* 0x00008f006b637a23 */ /* 0x000fc40000010890 */
[----:B------:R-:W-:Y:S02]  /*7360*/  FFMA.FTZ R136, R136, R143, R142 ;  /* 0x0000008f88887223 */ /* 0x000fe4000001008e */
[----:B------:R-:W-:Y:S01]  /*7370*/  HMMA.16816.F32.BF16 R48, R84, R50, R80 ;  /* 0x000000325430723c */ /* 0x000fe20000041850 */
[----:B------:R-:W2:Y:S01]  /*7380*/  LDSM.16.MT88.4 R80, [R108+0x8400] ;  /* 0x008400006c50783b */ /* 0x000ea20000004200 */
[----:B------:R-:W-:Y:S01]  /*7390*/  FFMA.FTZ R137, R137, R152, R149 ;  /* 0x0000009889897223 */ /* 0x000fe20000010095 */
[----:B------:R-:W4:Y:S01]  /*73a0*/  MUFU.EX2 R135, R135 ;  /* 0x0000008700877308 */ /* 0x000f220000000800 */
[----:B------:R-:W-:Y:S02]  /*73b0*/  FADD.FTZ R136, R93, R136 ;  /* 0x000000885d887221 */ /* 0x000fe40000010000 */
[----:B------:R-:W-:Y:S02]  /*73c0*/  FADD.FTZ R96, R96, R137 ;  /* 0x0000008960607221 */ /* 0x000fe40000010000 */
[----:B------:R-:W-:-:S02]  /*73d0*/  FFMA.FTZ R87, R145, c[0x0][0x23c], -R144 ;  /* 0x00008f0091577a23 */ /* 0x000fc40000010890 */
[--C-:B------:R-:W-:Y:S01]  /*73e0*/  FFMA.FTZ R86, R147, c[0x0][0x23c], -R144.reuse ;  /* 0x00008f0093567a23 */ /* 0x100fe20000010890 */
[----:B-1----:R-:W-:Y:S01]  /*73f0*/  F2FP.BF16.PACK_AB R52, R141, R64 ;  /* 0x000000408d34723e */ /* 0x002fe200000010ff */
[--C-:B------:R-:W-:Y:S01]  /*7400*/  FFMA.FTZ R85, R146, c[0x0][0x23c], -R95.reuse ;  /* 0x00008f0092557a23 */ /* 0x100fe2000001085f */
[----:B------:R-:W-:Y:S01]  /*7410*/  MUFU.EX2 R99, R99 ;  /* 0x0000006300637308 */ /* 0x000fe20000000800 */
[----:B------:R-:W-:Y:S02]  /*7420*/  FFMA.FTZ R84, R148, c[0x0][0x23c], -R95 ;  /* 0x00008f0094547a23 */ /* 0x000fe4000001085f */
[--C-:B------:R-:W-:Y:S02]  /*7430*/  FFMA.FTZ R146, R104, c[0x0][0x23c], -R144.reuse ;  /* 0x00008f0068927a23 */ /* 0x100fe40000010890 */
[--C-:B------:R-:W-:Y:S01]  /*7440*/  FFMA.FTZ R145, R101, c[0x0][0x23c], -R144.reuse ;  /* 0x00008f0065917a23 */ /* 0x100fe20000010890 */
[----:B----4-:R-:W-:Y:S01]  /*7450*/  F2FP.BF16.PACK_AB R53, R135, R140 ;  /* 0x0000008c8735723e */ /* 0x010fe200000010ff */
[--C-:B------:R-:W-:Y:S01]  /*7460*/  FFMA.FTZ R104, R131, c[0x0][0x23c], -R144.reuse ;  /* 0x00008f0083687a23 */ /* 0x100fe20000010890 */
[----:B------:R-:W-:Y:S01]  /*7470*/  MUFU.EX2 R87, R87 ;  /* 0x0000005700577308 */ /* 0x000fe20000000800 */
[----:B------:R-:W-:-:S02]  /*7480*/  FFMA.FTZ R101, R105, c[0x0][0x23c], -R144 ;  /* 0x00008f0069657a23 */ /* 0x000fc40000010890 */
[--C-:B------:R-:W-:Y:S02]  /*7490*/  FFMA.FTZ R131, R102, c[0x0][0x23c], -R95.reuse ;  /* 0x00008f0066837a23 */ /* 0x100fe4000001085f */
[--C-:B------:R-:W-:Y:S02]  /*74a0*/  FFMA.FTZ R102, R130, c[0x0][0x23c], -R95.reuse ;  /* 0x00008f0082667a23 */ /* 0x100fe4000001085f */
[----:B------:R-:W-:Y:S01]  /*74b0*/  FFMA.FTZ R105, R100, c[0x0][0x23c], -R95 ;  /* 0x00008f0064697a23 */ /* 0x000fe2000001085f */
[----:B------:R-:W1:Y:S01]  /*74c0*/  MUFU.EX2 R86, R86 ;  /* 0x0000005600567308 */ /* 0x000e620000000800 */
[--C-:B------:R-:W-:Y:S02]  /*74d0*/  FFMA.FTZ R100, R103, c[0x0][0x23c], -R144.reuse ;  /* 0x00008f0067647a23 */ /* 0x100fe40000010890 */
[----:B------:R-:W-:Y:S02]  /*74e0*/  FFMA.FTZ R130, R134, c[0x0][0x23c], -R144 ;  /* 0x00008f0086827a23 */ /* 0x000fe40000010890 */
[----:B------:R-:W-:-:S03]  /*74f0*/  FADD.FTZ R3, R3, R136 ;  /* 0x0000008803037221 */ /* 0x000fc60000010000 */
[----:B------:R-:W-:Y:S01]  /*7500*/  MUFU.EX2 R85, R85 ;  /* 0x0000005500557308 */ /* 0x000fe20000000800 */
[----:B------:R-:W-:-:S07]  /*7510*/  FADD.FTZ R3, R2, R3 ;  /* 0x0000000302037221 */ /* 0x000fce0000010000 */
[----:B------:R-:W4:Y:S01]  /*7520*/  MUFU.EX2 R84, R84 ;  /* 0x0000005400547308 */ /* 0x000f220000000800 */
[----:B-1----:R-:W-:-:S07]  /*7530*/  F2FP.BF16.PACK_AB R54, R86, R87 ;  /* 0x000000575636723e */ /* 0x002fce00000010ff */
[----:B------:R-:W-:Y:S01]  /*7540*/  MUFU.EX2 R145, R145 ;  /* 0x0000009100917308 */ /* 0x000fe20000000800 */
[----:B----4-:R-:W-:-:S07]  /*7550*/  F2FP.BF16.PACK_AB R55, R84, R85 ;  /* 0x000000555437723e */ /* 0x010fce00000010ff */
[----:B------:R-:W1:Y:S01]  /*7560*/  MUFU.EX2 R146, R146 ;  /* 0x0000009200927308 */ /* 0x000e620000000800 */
[C---:B---3--:R-:W-:Y:S07]  /*7570*/  HMMA.16816.F32.BF16 R4, R52.reuse, R56, R4 ;  /* 0x000000383404723c */ /* 0x048fee0000041804 */
[----:B------:R-:W-:Y:S01]  /*7580*/  MUFU.EX2 R101, R101 ;  /* 0x0000006500657308 */ /* 0x000fe20000000800 */
[C---:B------:R-:W-:Y:S01]  /*7590*/  HMMA.16816.F32.BF16 R8, R52.reuse, R58, R8 ;  /* 0x0000003a3408723c */ /* 0x040fe20000041808 */
[----:B------:R-:W3:Y:S06]  /*75a0*/  LDSM.16.MT88.4 R56, [R108+0x6400] ;  /* 0x006400006c38783b */ /* 0x000eec0000004200 */
[----:B------:R-:W-:Y:S01]  /*75b0*/  MUFU.EX2 R104, R104 ;  /* 0x0000006800687308 */ /* 0x000fe20000000800 */
[C---:B--2---:R-:W-:Y:S07]  /*75c0*/  HMMA.16816.F32.BF16 R44, R52.reuse, R80, R44 ;  /* 0x00000050342c723c */ /* 0x044fee000004182c */
[----:B------:R-:W2:Y:S01]  /*75d0*/  MUFU.EX2 R131, R131 ;  /* 0x0000008300837308 */ /* 0x000ea20000000800 */
[C---:B------:R-:W-:Y:S07]  /*75e0*/  HMMA.16816.F32.BF16 R80, R52.reuse, R82, R48 ;  /* 0x000000523450723c */ /* 0x040fee0000041830 */
[----:B------:R-:W-:Y:S08]  /*75f0*/  MUFU.EX2 R102, R102 ;  /* 0x0000006600667308 */ /* 0x000ff00000000800 */
[----:B------:R-:W4:Y:S08]  /*7600*/  MUFU.EX2 R105, R105 ;  /* 0x0000006900697308 */ /* 0x000f300000000800 */
[----:B------:R-:W-:Y:S01]  /*7610*/  MUFU.EX2 R103, R65 ;  /* 0x0000004100677308 */ /* 0x000fe20000000800 */
[C---:B---3--:R-:W-:Y:S07]  /*7620*/  HMMA.16816.F32.BF16 R12, R52.reuse, R56, R12 ;  /* 0x00000038340c723c */ /* 0x048fee000004180c */
[----:B------:R-:W3:Y:S01]  /*7630*/  MUFU.EX2 R100, R100 ;  /* 0x0000006400647308 */ /* 0x000ee20000000800 */
[C---:B------:R-:W-:Y:S01]  /*7640*/  HMMA.16816.F32.BF16 R16, R52.reuse, R58, R16 ;  /* 0x0000003a3410723c */ /* 0x040fe20000041810 */
[----:B------:R-:W5:Y:S06]  /*7650*/  LDSM.16.MT88.4 R56, [R110+0x7400] ;  /* 0x007400006e38783b */ /* 0x000f6c0000004200 */
[----:B------:R-:W1:Y:S08]  /*7660*/  MUFU.EX2 R130, R130 ;  /* 0x0000008200827308 */ /* 0x000e700000000800 */
[----:B------:R-:W1:Y:S01]  /*7670*/  MUFU.EX2 R93, R92 ;  /* 0x0000005c005d7308 */ /* 0x000e620000000800 */
        /* <DEDUP_REMOVED lines=9> */
[----:B-1----:R-:W-:-:S02]  /*7710*/  F2FP.BF16.PACK_AB R52, R146, R145 ;  /* 0x000000919234723e */ /* 0x002fc400000010ff */
[----:B--2---:R-:W-:Y:S02]  /*7720*/  F2FP.BF16.PACK_AB R53, R106, R131 ;  /* 0x000000836a35723e */ /* 0x004fe400000010ff */
[----:B------:R-:W-:Y:S02]  /*7730*/  F2FP.BF16.PACK_AB R54, R104, R101 ;  /* 0x000000656836723e */ /* 0x000fe400000010ff */
[----:B----4-:R-:W-:-:S07]  /*7740*/  F2FP.BF16.PACK_AB R55, R105, R102 ;  /* 0x000000666937723e */ /* 0x010fce00000010ff */
[C---:B------:R-:W-:Y:S01]  /*7750*/  HMMA.16816.F32.BF16 R48, R52.reuse, R60, R4 ;  /* 0x0000003c3430723c */ /* 0x040fe20000041804 */
[----:B------:R-:W1:Y:S07]  /*7760*/  LDSM.16.MT88.4 R4, [R108+0x7800] ;  /* 0x007800006c04783b */ /* 0x000e6e0000004200 */
[C---:B------:R-:W-:Y:S08]  /*7770*/  HMMA.16816.F32.BF16 R68, R52.reuse, R72, R36 ;  /* 0x000000483444723c */ /* 0x040ff00000041824 */
[C---:B------:R-:W-:Y:S01]  /*7780*/  HMMA.16816.F32.BF16 R72, R52.reuse, R74, R40 ;  /* 0x0000004a3448723c */ /* 0x040fe20000041828 */
[----:B------:R-:W-:Y:S07]  /*7790*/  LDSM.16.MT88.4 R40, [R110+0x6c00] ;  /* 0x006c00006e28783b */ /* 0x000fee0000004200 */
[C---:B-----5:R-:W-:Y:S08]  /*77a0*/  HMMA.16816.F32.BF16 R12, R52.reuse, R56, R12 ;  /* 0x00000038340c723c */ /* 0x060ff0000004180c */
[C---:B------:R-:W-:Y:S01]  /*77b0*/  HMMA.16816.F32.BF16 R16, R52.reuse, R58, R16 ;  /* 0x0000003a3410723c */ /* 0x040fe20000041810 */
[----:B------:R-:W2:Y:S07]  /*77c0*/  LDSM.16.MT88.4 R56, [R110+0x7800] ;  /* 0x007800006e38783b */ /* 0x000eae0000004200 */
[C---:B------:R-:W-:Y:S08]  /*77d0*/  HMMA.16816.F32.BF16 R8, R52.reuse, R62, R8 ;  /* 0x0000003e3408723c */ /* 0x040ff00000041808 */
[C---:B-1----:R-:W-:Y:S08]  /*77e0*/  HMMA.16816.F32.BF16 R28, R52.reuse, R4, R28 ;  /* 0x00000004341c723c */ /* 0x042ff0000004181c */
[C---:B------:R-:W-:Y:S01]  /*77f0*/  HMMA.16816.F32.BF16 R32, R52.reuse, R6, R32 ;  /* 0x000000063420723c */ /* 0x040fe20000041820 */
[----:B------:R-:W1:Y:S07]  /*7800*/  LDSM.16.MT88.4 R4, [R108+0x8800] ;  /* 0x008800006c04783b */ /* 0x000e6e0000004200 */
[C---:B--2---:R-:W-:Y:S08]  /*7810*/  HMMA.16816.F32.BF16 R20, R52.reuse, R56, R20 ;  /* 0x000000383414723c */ /* 0x044ff00000041814 */
[C---:B------:R-:W-:Y:S01]  /*7820*/  HMMA.16816.F32.BF16 R24, R52.reuse, R58, R24 ;  /* 0x0000003a3418723c */ /* 0x040fe20000041818 */
[----:B------:R-:W-:Y:S07]  /*7830*/  LDSM.16.MT88.4 R56, [R110+0x7c00] ;  /* 0x007c00006e38783b */ /* 0x000fee0000004200 */
[C---:B-1----:R-:W-:Y:S07]  /*7840*/  HMMA.16816.F32.BF16 R76, R52.reuse, R4, R44 ;  /* 0x00000004344c723c */ /* 0x042fee000004182c */
[----:B------:R-:W-:Y:S01]  /*7850*/  FADD.FTZ R5, R97, R96 ;  /* 0x0000006061057221 */ /* 0x000fe20000010000 */
[----:B------:R-:W-:Y:S01]  /*7860*/  HMMA.16816.F32.BF16 R80, R52, R6, R80 ;  /* 0x000000063450723c */ /* 0x000fe20000041850 */
[----:B------:R-:W1:Y:S01]  /*7870*/  LDSM.16.MT88.4 R52, [R108+0x6c00] ;  /* 0x006c00006c34783b */ /* 0x000e620000004200 */
[----:B---3--:R-:W-:Y:S01]  /*7880*/  F2FP.BF16.PACK_AB R4, R100, R103 ;  /* 0x000000676404723e */ /* 0x008fe200000010ff */
[----:B------:R-:W-:-:S04]  /*7890*/  FADD.FTZ R5, R94, R5 ;  /* 0x000000055e057221 */ /* 0x000fc80000010000 */
[----:B------:R-:W-:Y:S01]  /*78a0*/  FADD.FTZ R2, R64, R5 ;  /* 0x0000000540027221 */ /* 0x000fe20000010000 */
[----:B------:R-:W-:Y:S01]  /*78b0*/  F2FP.BF16.PACK_AB R5, R98, R91 ;  /* 0x0000005b6205723e */ /* 0x000fe200000010ff */
[----:B------:R-:W2:Y:S01]  /*78c0*/  LDSM.16.MT88.4 R64, [R108+0x7c00] ;  /* 0x007c00006c40783b */ /* 0x000ea20000004200 */
[----:B------:R-:W-:Y:S01]  /*78d0*/  F2FP.BF16.PACK_AB R6, R130, R99 ;  /* 0x000000638206723e */ /* 0x000fe200000010ff */
[----:B------:R-:W-:Y:S01]  /*78e0*/  FADD.FTZ R2, R141, R2 ;  /* 0x000000028d027221 */ /* 0x000fe20000010000 */
[----:B------:R-:W-:-:S03]  /*78f0*/  F2FP.BF16.PACK_AB R7, R93, R90 ;  /* 0x0000005a5d07723e */ /* 0x000fc600000010ff */
[----:B------:R-:W-:-:S04]  /*7900*/  FADD.FTZ R87, R87, R2 ;  /* 0x0000000257577221 */ /* 0x000fc80000010000 */
[----:B------:R-:W-:Y:S01]  /*7910*/  HMMA.16816.F32.BF16 R36, R4, R40, R48 ;  /* 0x000000280424723c */ /* 0x000fe20000041830 */
[----:B------:R-:W-:-:S04]  /*7920*/  FADD.FTZ R86, R86, R87 ;  /* 0x0000005756567221 */ /* 0x000fc80000010000 */
[----:B------:R-:W-:-:S03]  /*7930*/  FADD.FTZ R145, R145, R86 ;  /* 0x0000005691917221 */ /* 0x000fc60000010000 */
[----:B------:R-:W-:Y:S01]  /*7940*/  HMMA.16816.F32.BF16 R40, R4, R42, R8 ;  /* 0x0000002a0428723c */ /* 0x000fe20000041808 */
[----:B------:R-:W-:Y:S01]  /*7950*/  LDSM.16.MT88.4 R8, [R108+0x8c00] ;  /* 0x008c00006c08783b */ /* 0x000fe20000004200 */
[----:B------:R-:W-:-:S04]  /*7960*/  FADD.FTZ R146, R146, R145 ;  /* 0x0000009192927221 */ /* 0x000fc80000010000 */
[----:B------:R-:W-:-:S04]  /*7970*/  FADD.FTZ R101, R101, R146 ;  /* 0x0000009265657221 */ /* 0x000fc80000010000 */
[----:B------:R-:W-:Y:S01]  /*7980*/  FADD.FTZ R104, R104, R101 ;  /* 0x0000006568687221 */ /* 0x000fe20000010000 */
[----:B-1----:R-:W-:Y:S01]  /*7990*/  HMMA.16816.F32.BF16 R44, R4, R52, R12 ;  /* 0x00000034042c723c */ /* 0x002fe2000004180c */
[----:B------:R-:W1:Y:S02]  /*79a0*/  LDSM.16.MT88.4 R12, [R110+0x8c00] ;  /* 0x008c00006e0c783b */ /* 0x000e640000004200 */
[----:B------:R-:W-:-:S04]  /*79b0*/  FADD.FTZ R103, R103, R104 ;  /* 0x0000006867677221 */ /* 0x000fc80000010000 */
[----:B------:R-:W-:Y:S01]  /*79c0*/  FADD.FTZ R100, R100, R103 ;  /* 0x0000006764647221 */ /* 0x000fe20000010000 */
[----:B------:R-:W-:Y:S03]  /*79d0*/  HMMA.16816.F32.BF16 R48, R4, R54, R16 ;  /* 0x000000360430723c */ /* 0x000fe60000041810 */
[----:B------:R-:W-:-:S04]  /*79e0*/  FADD.FTZ R99, R99, R100 ;  /* 0x0000006463637221 */ /* 0x000fc80000010000 */
[----:B------:R-:W-:Y:S02]  /*79f0*/  FADD.FTZ R137, R130, R99 ;  /* 0x0000006382897221 */ /* 0x000fe40000010000 */
        /* <DEDUP_REMOVED lines=14> */
[----:B-1----:R-:W-:Y:S01]  /*7ae0*/  HMMA.16816.F32.BF16 R68, R4, R12, R68 ;  /* 0x0000000c0444723c */ /* 0x002fe20000041844 */
[----:B------:R-:W-:Y:S02]  /*7af0*/  MOV R2, R88 ;  /* 0x0000005800027202 */ /* 0x000fe40000000f00 */
[----:B------:R-:W-:-:S04]  /*7b00*/  FADD.FTZ R91, R98, R91 ;  /* 0x0000005b625b7221 */ /* 0x000fc80000010000 */
[----:B------:R-:W-:Y:S01]  /*7b10*/  FADD.FTZ R90, R90, R91 ;  /* 0x0000005b5a5a7221 */ /* 0x000fe20000010000 */
[----:B------:R-:W-:Y:S03]  /*7b20*/  HMMA.16816.F32.BF16 R72, R4, R14, R72 ;  /* 0x0000000e0448723c */ /* 0x000fe60000041848 */
[----:B------:R-:W-:-:S05]  /*7b30*/  FADD.FTZ R136, R93, R90 ;  /* 0x0000005a5d887221 */ /* 0x000fca0000010000 */
[C---:B------:R-:W-:Y:S08]  /*7b40*/  HMMA.16816.F32.BF16 R76, R4.reuse, R8, R76 ;  /* 0x00000008044c723c */ /* 0x040ff0000004184c */
[----:B------:R-:W-:Y:S08]  /*7b50*/  HMMA.16816.F32.BF16 R80, R4, R10, R80 ;  /* 0x0000000a0450723c */ /* 0x000ff00000041850 */
.L_x_5115:
        /* <DEDUP_REMOVED lines=12> */
.L_x_5127:
        /* <DEDUP_REMOVED lines=64> */
.L_x_5124:
        /* <DEDUP_REMOVED lines=58> */
[C---:B------:R-:W-:Y:S08]  /*83c0*/  HMMA.16816.F32.BF16 R16, R88.reuse, R98, RZ ;  /* 0x000000625810723c */ /* 0x040ff000000418ff */
[C---:B----4-:R-:W-:Y:S08]  /*83d0*/  HMMA.16816.F32.BF16 R20, R88.reuse, R100, RZ ;  /* 0x000000645814723c */ /* 0x050ff000000418ff */
[C---:B------:R-:W-:Y:S08]  /*83e0*/  HMMA.16816.F32.BF16 R24, R88.reuse, R102, RZ ;  /* 0x000000665818723c */ /* 0x040ff000000418ff */
[C---:B-----5:R-:W-:Y:S08]  /*83f0*/  HMMA.16816.F32.BF16 R28, R88.reuse, R104, RZ ;  /* 0x00000068581c723c */ /* 0x060ff000000418ff */
[----:B------:R-:W-:Y:S01]  /*8400*/  HMMA.16816.F32.BF16 R32, R88, R106, RZ ;  /* 0x0000006a5820723c */ /* 0x000fe200000418ff */
[----:B------:R-:W2:Y:S07]  /*8410*/  LDSM.16.M88.4 R88, [R109+0x3000] ;  /* 0x003000006d58783b */ /* 0x000eae0000000200 */
[C---:B--2---:R-:W-:Y:S08]  /*8420*/  HMMA.16816.F32.BF16 R4, R92.reuse, R88, R4 ;  /* 0x000000585c04723c */ /* 0x044ff00000041804 */
[C---:B------:R-:W-:Y:S01]  /*8430*/  HMMA.16816.F32.BF16 R8, R92.reuse, R90, R8 ;  /* 0x0000005a5c08723c */ /* 0x040fe20000041808 */
        /* <DEDUP_REMOVED lines=8> */
[----:B------:R-:W-:Y:S01]  /*84c0*/  HMMA.16816.F32.BF16 R32, R92, R90, R32 ;  /* 0x0000005a5c20723c */ /* 0x000fe20000041820 */
[----:B------:R-:W-:Y:S04]  /*84d0*/  LDSM.16.M88.4 R88, [R113+0x1000] ;  /* 0x001000007158783b */ /* 0x000fe80000000200 */
[----:B------:R-:W2:Y:S03]  /*84e0*/  LDSM.16.M88.4 R92, [R112+0x4000] ;  /* 0x00400000705c783b */ /* 0x000ea60000000200 */
        /* <DEDUP_REMOVED lines=47> */
[----:B------:R-:W2:Y:S01]  /*87e0*/  LDSM.16.M88.4 R92, [R109+0x5c00] ;  /* 0x005c00006d5c783b */ /* 0x000ea20000000200 */
[----:B------:R-:W-:Y:S04]  /*87f0*/  DEPBAR.LE SB0, 0x0 ;  /* 0x000080000000791a */ /* 0x000fe80000000000 */
[----:B------:R-:W-:Y:S02]  /*8800*/  BAR.SYNC.DEFER_BLOCKING 0x0 ;  /* 0x0000000000007b1d */ /* 0x000fe40000010000 */
[C---:B--2---:R-:W-:Y:S08]  /*8810*/  HMMA.16816.F32.BF16 R28, R88.reuse, R92, R28 ;  /* 0x0000005c581c723c */ /* 0x044ff0000004181c */
        /* <DEDUP_REMOVED lines=66> */
.L_x_5126:
[----:B------:R1:W-:Y:S01]  /*8c40*/  @P3 STS [R121+0x3000], RZ ;  /* 0x003000ff79003388 */ /* 0x0003e20000000800 */
[C---:B------:R-:W-:Y:S01]  /*8c50*/  LEA R88, P0, R86.reuse, R132, 0x1 ;  /* 0x0000008456587211 */ /* 0x040fe200078008ff */
[----:B------:R-:W-:Y:S02]  /*8c60*/  @!P3 IMAD.MOV.U32 R3, RZ, RZ, c[0x0][0x198] ;  /* 0x00006600ff03b624 */ /* 0x000fe400078e00ff */
[----:B------:R1:W-:Y:S01]  /*8c70*/  @P3 STS [R121+0x3004], RZ ;  /* 0x003004ff79003388 */ /* 0x0003e20000000800 */
[--C-:B------:R-:W-:Y:S01]  /*8c80*/  LEA.HI.X R89, R86, R133, R87.reuse, 0x1, P0 ;  /* 0x0000008556597211 */ /* 0x100fe200000f0c57 */
[----:B------:R-:W-:Y:S01]  /*8c90*/  @!P3 IMAD.MOV.U32 R2, RZ, RZ, c[0x0][0x19c] ;  /* 0x00006700ff02b624 */ /* 0x000fe200078e00ff */
[----:B------:R-:W-:Y:S01]  /*8ca0*/  @!P3 LEA R90, P0, R3, R88, 0x6 ;  /* 0x00000058035ab211 */ /* 0x000fe200078030ff */
[----:B------:R1:W-:Y:S01]  /*8cb0*/  @P3 STS.64 [R121+0x3008], RZ ;  /* 0x003008ff79003388 */ /* 0x0003e20000000a00 */
[----:B------:R-:W-:Y:S02]  /*8cc0*/  IADD3 R86, P4, R117, R86, RZ ;  /* 0x0000005675567210 */ /* 0x000fe40007f9e0ff */
[----:B------:R-:W-:Y:S01]  /*8cd0*/  @!P3 LEA.HI.X R91, R3, R89, R2, 0x6, P0 ;  /* 0x00000059035bb211 */ /* 0x000fe200000f3402 */
[----:B------:R-:W-:Y:S01]  /*8ce0*/  @!PT LDS RZ, [RZ] ;  /* 0x00000000fffff984 */ /* 0x000fe20000000800 */
[----:B------:R-:W-:Y:S01]  /*8cf0*/  @!PT LDS RZ, [RZ] ;  /* 0x00000000fffff984 */ /* 0x000fe20000000800 */
[----:B------:R-:W-:Y:S01]  /*8d00*/  @!PT LDS RZ, [RZ] ;  /* 0x00000000fffff984 */ /* 0x000fe20000000800 */
[----:B------:R1:W-:Y:S01]  /*8d10*/  @!P3 LDGSTS.E.BYPASS.LTC128B.128 [R121+0x3000], [R88.64] ;  /* 0x030000005879bfae */ /* 0x0003e2000b901d48 */
[-C--:B------:R-:W-:Y:S01]  /*8d20*/  @!P1 LEA R92, P0, R86, R132.reuse, 0x1 ;  /* 0x00000084565c9211 */ /* 0x080fe200078008ff */
[----:B------:R-:W-:Y:S01]  /*8d30*/  IMAD.X R87, R116, 0x1, R87, P4 ;  /* 0x0000000174577824 */ /* 0x000fe200020e0657 */
[C---:B------:R-:W-:Y:S01]  /*8d40*/  @!P2 LEA R2, P4, R86.reuse, R132, 0x1 ;  /* 0x000000845602a211 */ /* 0x040fe200078808ff */
[----:B------:R1:W-:Y:S01]  /*8d50*/  @P2 STS.128 [R121+0x4000], RZ ;  /* 0x004000ff79002388 */ /* 0x0003e20000000c00 */
[----:B------:R-:W-:Y:S02]  /*8d60*/  IMAD.MOV.U32 R132, RZ, RZ, R88 ;  /* 0x000000ffff847224 */ /* 0x000fe400078e0058 */
[CCC-:B------:R-:W-:Y:S01]  /*8d70*/  @!P2 LEA.HI.X R3, R86.reuse, R133.reuse, R87.reuse, 0x1, P4 ;  /* 0x000000855603a211 */ /* 0x1c0fe200020f0c57 */
[----:B------:R-:W-:Y:S01]  /*8d80*/  @!PT LDS RZ, [RZ] ;  /* 0x00000000fffff984 */ /* 0x000fe20000000800 */
[----:B------:R-:W-:Y:S01]  /*8d90*/  @!PT LDS RZ, [RZ] ;  /* 0x00000000fffff984 */ /* 0x000fe20000000800 */
[----:B------:R-:W-:Y:S01]  /*8da0*/  @!PT LDS RZ, [RZ] ;  /* 0x00000000fffff984 */ /* 0x000fe20000000800 */
[----:B------:R1:W-:Y:S01]  /*8db0*/  @!P2 LDGSTS.E.BYPASS.LTC128B.128 [R121+0x4000], [R88.64+0x40] ;  /* 0x040000405879afae */ /* 0x0003e2000b901d48 */
[----:B------:R-:W-:Y:S01]  /*8dc0*/  @!P1 LEA.HI.X R93, R86, R133, R87, 0x1, P0 ;  /* 0x00000085565d9211 */ /* 0x000fe200000f0c57 */
[----:B------:R-:W-:Y:S02]  /*8dd0*/  IMAD.MOV.U32 R133, RZ, RZ, R89 ;  /* 0x000000ffff857224 */ /* 0x000fe400078e0059 */
        /* <DEDUP_REMOVED lines=21> */
.L_x_5125:
        /* <DEDUP_REMOVED lines=10> */
[----:B------:R-:W-:Y:S07]  /*8fd0*/  IADD3 R90, R2, 0x19, RZ ;  /* 0x00000019025a7810 */ /* 0x000fee0007ffe0ff */
        /* <DEDUP_REMOVED lines=15> */
[----:B------:R-:W1:Y:S01]  /*90d0*/  I2F R91, R91 ;  /* 0x0000005b005b7306 */ /* 0x000e620000201400 */
[C---:B------:R-:W-:Y:S02]  /*90e0*/  FFMA.FTZ R13, R0.reuse, R87, R13 ;  /* 0x00000057000d7223 */ /* 0x040fe4000001000d */
[CC--:B------:R-:W-:Y:S02]  /*90f0*/  FFMA.FTZ R18, R0.reuse, R93.reuse, R18 ;  /* 0x0000005d00127223 */ /* 0x0c0fe40000010012 */
[C---:B------:R-:W-:Y:S01]  /*9100*/  FFMA.FTZ R16, R0.reuse, R93, R16 ;  /* 0x0000005d00107223 */ /* 0x040fe20000010010 */
[----:B------:R-:W-:Y:S01]  /*9110*/  FMNMX.FTZ R93, R7, R92, !PT ;  /* 0x0000005c075d7209 */ /* 0x000fe20007810000 */
[-C--:B------:R-:W-:Y:S01]  /*9120*/  FFMA.FTZ R8, R0, R89.reuse, R8 ;  /* 0x0000005900087223 */ /* 0x080fe20000010008 */
[----:B------:R-:W-:Y:S01]  /*9130*/  FMNMX.FTZ R92, R4, R84, !PT ;  /* 0x00000054045c7209 */ /* 0x000fe20007810000 */
[C---:B------:R-:W-:Y:S01]  /*9140*/  FFMA.FTZ R10, R0.reuse, R89, R10 ;  /* 0x00000059000a7223 */ /* 0x040fe2000001000a */
[----:B------:R-:W2:Y:S01]  /*9150*/  I2F R88, R88 ;  /* 0x0000005800587306 */ /* 0x000ea20000201400 */
[----:B------:R-:W-:Y:S01]  /*9160*/  FFMA.FTZ R14, R0, R95, R14 ;  /* 0x0000005f000e7223 */ /* 0x000fe2000001000e */
[----:B------:R-:W-:Y:S01]  /*9170*/  IADD3 R95, R2, 0x38, RZ ;  /* 0x00000038025f7810 */ /* 0x000fe20007ffe0ff */
[-C--:B------:R-:W-:Y:S01]  /*9180*/  FFMA.FTZ R11, R0, R86.reuse, R11 ;  /* 0x00000056000b7223 */ /* 0x080fe2000001000b */
[----:B------:R-:W-:Y:S01]  /*9190*/  IADD3 R89, R2, 0x28, RZ ;  /* 0x0000002802597810 */ /* 0x000fe20007ffe0ff */
[----:B------:R-:W-:Y:S01]  /*91a0*/  FFMA.FTZ R9, R0, R86, R9 ;  /* 0x0000005600097223 */ /* 0x000fe20000010009 */
[----:B------:R-:W-:Y:S01]  /*91b0*/  FMNMX.FTZ R94, R10, R93, !PT ;  /* 0x0000005d0a5e7209 */ /* 0x000fe20007810000 */
[----:B------:R-:W-:Y:S01]  /*91c0*/  FFMA.FTZ R15, R0, R87, R15 ;  /* 0x00000057000f7223 */ /* 0x000fe2000001000f */
[----:B------:R-:W-:Y:S01]  /*91d0*/  IADD3 R86, R2, 0x29, RZ ;  /* 0x0000002902567810 */ /* 0x000fe20007ffe0ff */
[----:B------:R-:W-:Y:S01]  /*91e0*/  FFMA.FTZ R17, R0, R90, R17 ;  /* 0x0000005a00117223 */ /* 0x000fe20000010011 */
[----:B------:R-:W3:Y:S01]  /*91f0*/  I2F R89, R89 ;  /* 0x0000005900597306 */ /* 0x000ee20000201400 */
[----:B------:R-:W-:Y:S02]  /*9200*/  FMNMX.FTZ R93, R11, R94, !PT ;  /* 0x0000005e0b5d7209 */ /* 0x000fe40007810000 */
[----:B------:R-:W-:Y:S01]  /*9210*/  IADD3 R87, R2, 0x30, RZ ;  /* 0x0000003002577810 */ /* 0x000fe20007ffe0ff */
[-C--:B-1----:R-:W-:Y:S01]  /*9220*/  FFMA.FTZ R22, R0, R91.reuse, R22 ;  /* 0x0000005b00167223 */ /* 0x082fe20000010016 */
[----:B------:R-:W-:Y:S01]  /*9230*/  IADD3 R94, R2, 0x39, RZ ;  /* 0x00000039025e7810 */ /* 0x000fe20007ffe0ff */
[----:B------:R-:W-:Y:S01]  /*9240*/  FFMA.FTZ R20, R0, R91, R20 ;  /* 0x0000005b00147223 */ /* 0x000fe20000010014 */
[----:B------:R-:W-:Y:S02]  /*9250*/  FMNMX.FTZ R91, R5, R92, !PT ;  /* 0x0000005c055b7209 */ /* 0x000fe40007810000 */
[----:B------:R-:W-:Y:S01]  /*9260*/  FMNMX.FTZ R92, R14, R93, !PT ;  /* 0x0000005d0e5c7209 */ /* 0x000fe20007810000 */
[----:B------:R-:W1:Y:S01]  /*9270*/  I2F R86, R86 ;  /* 0x0000005600567306 */ /* 0x000e620000201400 */
[----:B------:R-:W-:Y:S02]  /*9280*/  IADD3 R90, R2, 0x31, RZ ;  /* 0x00000031025a7810 */ /* 0x000fe40007ffe0ff */
[----:B------:R-:W-:Y:S01]  /*9290*/  FMNMX.FTZ R93, R15, R92, !PT ;  /* 0x0000005c0f5d7209 */ /* 0x000fe20007810000 */
[CC--:B--2---:R-:W-:Y:S02]  /*92a0*/  FFMA.FTZ R23, R0.reuse, R88.reuse, R23 ;  /* 0x0000005800177223 */ /* 0x0c4fe40000010017 */
[----:B------:R-:W-:Y:S01]  /*92b0*/  FFMA.FTZ R21, R0, R88, R21 ;  /* 0x0000005800157223 */ /* 0x000fe20000010015 */
[----:B------:R-:W-:Y:S03]  /*92c0*/  FMNMX.FTZ R88, R8, R91, !PT ;  /* 0x0000005b08587209 */ /* 0x000fe60007810000 */
[----:B------:R-:W2:Y:S01]  /*92d0*/  I2F R91, R95 ;  /* 0x0000005f005b7306 */ /* 0x000ea20000201400 */
[----:B------:R-:W-:Y:S02]  /*92e0*/  FMNMX.FTZ R97, R9, R88, !PT ;  /* 0x0000005809617209 */ /* 0x000fe40007810000 */
[----:B------:R-:W-:Y:S01]  /*92f0*/  FMNMX.FTZ R88, R18, R93, !PT ;  /* 0x0000005d12587209 */ /* 0x000fe20007810000 */
[----:B---3--:R-:W-:Y:S01]  /*9300*/  FFMA.FTZ R26, R0, R89, R26 ;  /* 0x00000059001a7223 */ /* 0x008fe2000001001a */
[----:B------:R-:W-:Y:S01]  /*9310*/  FMNMX.FTZ R92, R12, R97, !PT ;  /* 0x000000610c5c7209 */ /* 0x000fe20007810000 */
[----:B------:R-:W-:Y:S01]  /*9320*/  FFMA.FTZ R24, R0, R89, R24 ;  /* 0x0000005900187223 */ /* 0x000fe20000010018 */
[----:B------:R-:W-:Y:S02]  /*9330*/  FMNMX.FTZ R93, R19, R88, !PT ;  /* 0x00000058135d7209 */ /* 0x000fe40007810000 */
[----:B------:R-:W-:Y:S01]  /*9340*/  FMNMX.FTZ R97, R13, R92, !PT ;  /* 0x0000005c0d617209 */ /* 0x000fe20007810000 */
[----:B------:R-:W3:Y:S01]  /*9350*/  I2F R87, R87 ;  /* 0x0000005700577306 */ /* 0x000ee20000201400 */
[----:B------:R-:W-:Y:S02]  /*9360*/  FMNMX.FTZ R2, R22, R93, !PT ;  /* 0x0000005d16027209 */ /* 0x000fe40007810000 */
[----:B------:R-:W-:Y:S01]  /*9370*/  FMNMX.FTZ R88, R16, R97, !PT ;  /* 0x0000006110587209 */ /* 0x000fe20007810000 */
[C---:B-1----:R-:W-:Y:S01]  /*9380*/  FFMA.FTZ R27, R0.reuse, R86, R27 ;  /* 0x00000056001b7223 */ /* 0x042fe2000001001b */
[----:B------:R-:W-:Y:S01]  /*9390*/  FMNMX.FTZ R93, R23, R2, !PT ;  /* 0x00000002175d7209 */ /* 0x000fe20007810000 */
[----:B------:R-:W-:Y:S03]  /*93a0*/  FFMA.FTZ R25, R0, R86, R25 ;  /* 0x0000005600197223 */ /* 0x000fe60000010019 */
[----:B------:R-:W-:Y:S01]  /*93b0*/  FMNMX.FTZ R2, R26, R93, !PT ;  /* 0x0000005d1a027209 */ /* 0x000fe20007810000 */
[----:B------:R-:W1:Y:S03]  /*93c0*/  I2F R90, R90 ;  /* 0x0000005a005a7306 */ /* 0x000e660000201400 */
[----:B------:R-:W-:Y:S01]  /*93d0*/  FMNMX.FTZ R93, R27, R2, !PT ;  /* 0x000000021b5d7209 */ /* 0x000fe20007810000 */
[CC--:B--2---:R-:W-:Y:S01]  /*93e0*/  FFMA.FTZ R34, R0.reuse, R91.reuse, R34 ;  /* 0x0000005b00227223 */ /* 0x0c4fe20000010022 */
[----:B------:R-:W-:Y:S01]  /*93f0*/  FMNMX.FTZ R95, R17, R88, !PT ;  /* 0x00000058115f7209 */ /* 0x000fe20007810000 */
[----:B------:R-:W-:Y:S03]  /*9400*/  FFMA.FTZ R32, R0, R91, R32 ;  /* 0x0000005b00207223 */ /* 0x000fe60000010020 */
[----:B------:R-:W-:Y:S01]  /*9410*/  FMNMX.FTZ R88, R20, R95, !PT ;  /* 0x0000005f14587209 */ /* 0x000fe20007810000 */
[----:B------:R-:W2:Y:S03]  /*9420*/  I2F R3, R94 ;  /* 0x0000005e00037306 */ /* 0x000ea60000201400 */
[----:B------:R-:W-:Y:S01]  /*9430*/  FMNMX.FTZ R89, R21, R88, !PT ;  /* 0x0000005815597209 */ /* 0x000fe20007810000 */
[CC--:B---3--:R-:W-:Y:S02]  /*9440*/  FFMA.FTZ R30, R0.reuse, R87.reuse, R30 ;  /* 0x00000057001e7223 */ /* 0x0c8fe4000001001e */
[----:B------:R-:W-:Y:S01]  /*9450*/  FFMA.FTZ R28, R0, R87, R28 ;  /* 0x00000057001c7223 */ /* 0x000fe2000001001c */
[----:B------:R-:W-:Y:S02]  /*9460*/  FMNMX.FTZ R2, R24, R89, !PT ;  /* 0x0000005918027209 */ /* 0x000fe40007810000 */
[----:B------:R-:W-:Y:S02]  /*9470*/  FMNMX.FTZ R86, R30, R93, !PT ;  /* 0x0000005d1e567209 */ /* 0x000fe40007810000 */
[----:B------:R-:W-:Y:S01]  /*9480*/  FMNMX.FTZ R89, R25, R2, !PT ;  /* 0x0000000219597209 */ /* 0x000fe20007810000 */
[CC--:B-1----:R-:W-:Y:S02]  /*9490*/  FFMA.FTZ R31, R0.reuse, R90.reuse, R31 ;  /* 0x0000005a001f7223 */ /* 0x0c2fe4000001001f */
[----:B------:R-:W-:Y:S03]  /*94a0*/  FFMA.FTZ R29, R0, R90, R29 ;  /* 0x0000005a001d7223 */ /* 0x000fe6000001001d */
[----:B------:R-:W-:Y:S02]  /*94b0*/  FMNMX.FTZ R87, R31, R86, !PT ;  /* 0x000000561f577209 */ /* 0x000fe40007810000 */
[----:B------:R-:W-:Y:S02]  /*94c0*/  FMNMX.FTZ R86, R28, R89, !PT ;  /* 0x000000591c567209 */ /* 0x000fe40007810000 */
[----:B------:R-:W-:Y:S01]  /*94d0*/  FMNMX.FTZ R2, R34, R87, !PT ;  /* 0x0000005722027209 */ /* 0x000fe20007810000 */
[CC--:B--2---:R-:W-:Y:S01]  /*94e0*/  FFMA.FTZ R35, R0.reuse, R3.reuse, R35 ;  /* 0x0000000300237223 */ /* 0x0c4fe20000010023 */
[----:B------:R-:W-:Y:S01]  /*94f0*/  FMNMX.FTZ R95, R29, R86, !PT ;  /* 0x000000561d5f7209 */ /* 0x000fe20007810000 */
[----:B------:R-:W-:Y:S03]  /*9500*/  FFMA.FTZ R33, R0, R3, R33 ;  /* 0x0000000300217223 */ /* 0x000fe60000010021 */
        /* <DEDUP_REMOVED lines=8> */
[----:B------:R-:W2:Y:S08]  /*9590*/  SHFL.BFLY PT, R88, R91, 0x1, 0x1f ;  /* 0x0c201f005b587f89 */ /* 0x000eb000000e0000 */
[----:B------:R-:W3:Y:S01]  /*95a0*/  LDSM.16.MT88.4 R92, [R110+0x6000] ;  /* 0x006000006e5c783b */ /* 0x000ee20000004200 */
        /* <DEDUP_REMOVED lines=12> */
[--C-:B------:R-:W-:Y:S01]  /*9670*/  FFMA.FTZ R98, R7, c[0x0][0x23c], -R102.reuse ;  /* 0x00008f0007627a23 */ /* 0x100fe20000010866 */
[----:B------:R-:W1:Y:S01]  /*9680*/  MUFU.EX2 R85, R85 ;  /* 0x0000005500557308 */ /* 0x000e620000000800 */
[----:B------:R-:W-:Y:S01]  /*9690*/  FFMA.FTZ R87, R10, c[0x0][0x23c], -R102 ;  /* 0x00008f000a577a23 */ /* 0x000fe20000010866 */
[----:B------:R-:W-:Y:S01]  /*96a0*/  ISETP.GT.AND P0, PT, R120, 0x1, PT ;  /* 0x000000017800780c */ /* 0x000fe20003f04270 */
[--C-:B------:R-:W-:Y:S01]  /*96b0*/  FFMA.FTZ R140, R4, c[0x0][0x23c], -R100.reuse ;  /* 0x00008f00048c7a23 */ /* 0x100fe20000010864 */
[----:B------:R-:W-:Y:S01]  /*96c0*/  MOV R120, R104 ;  /* 0x0000006800787202 */ /* 0x000fe20000000f00 */
[--C-:B------:R-:W-:Y:S02]  /*96d0*/  FFMA.FTZ R99, R5, c[0x0][0x23c], -R100.reuse ;  /* 0x00008f0005637a23 */ /* 0x100fe40000010864 */
[--C-:B------:R-:W-:Y:S02]  /*96e0*/  FFMA.FTZ R97, R8, c[0x0][0x23c], -R100.reuse ;  /* 0x00008f0008617a23 */ /* 0x100fe40000010864 */
[----:B------:R-:W-:Y:S01]  /*96f0*/  FFMA.FTZ R96, R9, c[0x0][0x23c], -R100 ;  /* 0x00008f0009607a23 */ /* 0x000fe20000010864 */
[----:B------:R-:W-:Y:S01]  /*9700*/  MUFU.EX2 R101, R101 ;  /* 0x0000006500657308 */ /* 0x000fe20000000800 */
[----:B------:R-:W-:Y:S02]  /*9710*/  FMUL.FTZ R84, R86, c[0x0][0x23c] ;  /* 0x00008f0056547a20 */ /* 0x000fe40000410000 */
        /* <DEDUP_REMOVED lines=37> */
[--C-:B------:R-:W-:Y:S02]  /*9970*/  FFMA.FTZ R144, R13, c[0x0][0x23c], -R100.reuse ;  /* 0x00008f000d907a23 */ /* 0x100fe40000010864 */
[--C-:B------:R-:W-:Y:S02]  /*9980*/  FFMA.FTZ R138, R16, c[0x0][0x23c], -R100.reuse ;  /* 0x00008f00108a7a23 */ /* 0x100fe40000010864 */
[----:B------:R-:W-:Y:S02]  /*9990*/  FFMA.FTZ R107, R17, c[0x0][0x23c], -R100 ;  /* 0x00008f00116b7a23 */ /* 0x000fe40000010864 */
[----:B------:R-:W-:Y:S01]  /*99a0*/  FFMA.FTZ R101, R85, R136, R101 ;  /* 0x0000008855657223 */ /* 0x000fe20000010065 */
[----:B------:R-:W4:Y:S01]  /*99b0*/  MUFU.EX2 R97, R97 ;  /* 0x0000006100617308 */ /* 0x000f220000000800 */
[--C-:B------:R-:W-:Y:S01]  /*99c0*/  FFMA.FTZ R148, R22, c[0x0][0x23c], -R102.reuse ;  /* 0x00008f0016947a23 */ /* 0x100fe20000010866 */
[----:B------:R-:W-:Y:S01]  /*99d0*/  MOV R85, R2 ;  /* 0x0000000200557202 */ /* 0x000fe20000000f00 */
[----:B------:R-:W-:Y:S01]  /*99e0*/  FADD.FTZ R98, R98, R101 ;  /* 0x0000006562627221 */ /* 0x000fe20000010000 */
[----:B--2---:R-:W-:Y:S01]  /*99f0*/  F2FP.BF16.PACK_AB R91, R86, R87 ;  /* 0x00000057565b723e */ /* 0x004fe200000010ff */
[----:B------:R-:W-:Y:S02]  /*9a00*/  FFMA.FTZ R143, R23, c[0x0][0x23c], -R102 ;  /* 0x00008f00178f7a23 */ /* 0x000fe40000010866 */
[----:B------:R-:W-:Y:S02]  /*9a10*/  FADD.FTZ R87, R87, R98 ;  /* 0x0000006257577221 */ /* 0x000fe40000010000 */
[--C-:B------:R-:W-:Y:S01]  /*9a20*/  FFMA.FTZ R146, R26, c[0x0][0x23c], -R102.reuse ;  /* 0x00008f001a927a23 */ /* 0x100fe20000010866 */
[----:B------:R-:W2:Y:S01]  /*9a30*/  MUFU.EX2 R84, R84 ;  /* 0x0000005400547308 */ /* 0x000ea20000000800 */
[----:B------:R-:W-:Y:S02]  /*9a40*/  FFMA.FTZ R141, R27, c[0x0][0x23c], -R102 ;  /* 0x00008f001b8d7a23 */ /* 0x000fe40000010866 */
[--C-:B------:R-:W-:Y:S01]  /*9a50*/  FFMA.FTZ R150, R20, c[0x0][0x23c], -R100.reuse ;  /* 0x00008f0014967a23 */ /* 0x100fe20000010864 */
[----:B-1----:R-:W-:Y:S01]  /*9a60*/  F2FP.BF16.PACK_AB R88, R99, R140 ;  /* 0x0000008c6358723e */ /* 0x002fe200000010ff */
[--C-:B------:R-:W-:Y:S02]  /*9a70*/  FFMA.FTZ R145, R21, c[0x0][0x23c], -R100.reuse ;  /* 0x00008f0015917a23 */ /* 0x100fe40000010864 */
[--C-:B------:R-:W-:Y:S02]  /*9a80*/  FFMA.FTZ R152, R24, c[0x0][0x23c], -R100.reuse ;  /* 0x00008f0018987a23 */ /* 0x100fe40000010864 */
[----:B------:R-:W-:Y:S01]  /*9a90*/  FFMA.FTZ R147, R25, c[0x0][0x23c], -R100 ;  /* 0x00008f0019937a23 */ /* 0x000fe20000010864 */
[----:B------:R-:W-:Y:S01]  /*9aa0*/  MUFU.EX2 R103, R103 ;  /* 0x0000006700677308 */ /* 0x000fe20000000800 */
[--C-:B------:R-:W-:Y:S02]  /*9ab0*/  FFMA.FTZ R153, R30, c[0x0][0x23c], -R102.reuse ;  /* 0x00008f001e997a23 */ /* 0x100fe40000010866 */
[--C-:B------:R-:W-:Y:S01]  /*9ac0*/  FFMA.FTZ R31, R31, c[0x0][0x23c], -R102.reuse ;  /* 0x00008f001f1f7a23 */ /* 0x100fe20000010866 */
[----:B----4-:R-:W-:Y:S01]  /*9ad0*/  F2FP.BF16.PACK_AB R90, R96, R97 ;  /* 0x00000061605a723e */ /* 0x010fe200000010ff */
[--C-:B------:R-:W-:Y:S02]  /*9ae0*/  FFMA.FTZ R151, R34, c[0x0][0x23c], -R102.reuse ;  /* 0x00008f0022977a23 */ /* 0x100fe40000010866 */
[----:B------:R-:W-:Y:S02]  /*9af0*/  FFMA.FTZ R102, R35, c[0x0][0x23c], -R102 ;  /* 0x00008f0023667a23 */ /* 0x000fe40000010866 */
[--C-:B------:R-:W-:Y:S01]  /*9b00*/  FFMA.FTZ R154, R28, c[0x0][0x23c], -R100.reuse ;  /* 0x00008f001c9a7a23 */ /* 0x100fe20000010864 */
[----:B------:R-:W-:Y:S01]  /*9b10*/  MUFU.EX2 R142, R142 ;  /* 0x0000008e008e7308 */ /* 0x000fe20000000800 */
[----:B------:R-:W-:Y:S02]  /*9b20*/  FFMA.FTZ R156, R32, c[0x0][0x23c], -R100 ;  /* 0x00008f00209c7a23 */ /* 0x000fe40000010864 */
[----:B------:R-:W-:Y:S02]  /*9b30*/  FADD.FTZ R87, R86, R87 ;  /* 0x0000005756577221 */ /* 0x000fe40000010000 */
[C---:B--2---:R-:W-:Y:S02]  /*9b40*/  FMUL.FTZ R36, R84.reuse, R36 ;  /* 0x0000002454247220 */ /* 0x044fe40000410000 */
[C---:B------:R-:W-:Y:S02]  /*9b50*/  FMUL.FTZ R37, R84.reuse, R37 ;  /* 0x0000002554257220 */ /* 0x040fe40000410000 */
[C---:B------:R-:W-:Y:S01]  /*9b60*/  FMUL.FTZ R40, R84.reuse, R40 ;  /* 0x0000002854287220 */ /* 0x040fe20000410000 */
[----:B------:R-:W-:Y:S01]  /*9b70*/  MUFU.EX2 R136, R102 ;  /* 0x0000006600887308 */ /* 0x000fe20000000800 */
[C---:B------:R-:W-:Y:S02]  /*9b80*/  FMUL.FTZ R41, R84.reuse, R41 ;  /* 0x0000002954297220 */ /* 0x040fe40000410000 */
[C---:B------:R-:W-:Y:S01]  /*9b90*/  FMUL.FTZ R44, R84.reuse, R44 ;  /* 0x0000002c542c7220 */ /* 0x040fe20000410000 */
[C---:B---3--:R-:W-:Y:S05]  /*9ba0*/  HMMA.16816.F32.BF16 R36, R88.reuse, R92, R36 ;  /* 0x0000005c5824723c */ /* 0x048fea0000041824 */
[C---:B------:R-:W-:Y:S01]  /*9bb0*/  FMUL.FTZ R45, R84.reuse, R45 ;  /* 0x0000002d542d7220 */ /* 0x040fe20000410000 */
[----:B------:R-:W-:Y:S01]  /*9bc0*/  MUFU.EX2 R106, R106 ;  /* 0x0000006a006a7308 */ /* 0x000fe20000000800 */
[C---:B------:R-:W-:Y:S01]  /*9bd0*/  FMUL.FTZ R48, R84.reuse, R48 ;  /* 0x0000003054307220 */ /* 0x040fe20000410000 */
[C---:B------:R-:W-:Y:S01]  /*9be0*/  HMMA.16816.F32.BF16 R40, R88.reuse, R94, R40 ;  /* 0x0000005e5828723c */ /* 0x040fe20000041828 */
[----:B------:R-:W1:Y:S03]  /*9bf0*/  LDSM.16.MT88.4 R92, [R108+0x6000] ;  /* 0x006000006c5c783b */ /* 0x000e660000004200 */
[C---:B------:R-:W-:Y:S02]  /*9c00*/  FMUL.FTZ R49, R84.reuse, R49 ;  /* 0x0000003154317220 */ /* 0x040fe40000410000 */
[C---:B------:R-:W-:Y:S02]  /*9c10*/  FMUL.FTZ R52, R84.reuse, R52 ;  /* 0x0000003454347220 */ /* 0x040fe40000410000 */
[C---:B------:R-:W-:Y:S01]  /*9c20*/  FMUL.FTZ R53, R84.reuse, R53 ;  /* 0x0000003554357220 */ /* 0x040fe20000410000 */
[----:B------:R-:W-:Y:S03]  /*9c30*/  MUFU.EX2 R105, R105 ;  /* 0x0000006900697308 */ /* 0x000fe60000000800 */
        /* <DEDUP_REMOVED lines=17> */
[----:B------:R-:W-:Y:S01]  /*9d50*/  FFMA.FTZ R140, R84, R137, R140 ;  /* 0x00000089548c7223 */ /* 0x000fe2000001008c */
[C---:B-1----:R-:W-:Y:S03]  /*9d60*/  HMMA.16816.F32.BF16 R44, R88.reuse, R92, R44 ;  /* 0x0000005c582c723c */ /* 0x042fe6000004182c */
[----:B------:R-:W-:Y:S01]  /*9d70*/  FADD.FTZ R158, R99, R140 ;  /* 0x0000008c639e7221 */ /* 0x000fe20000010000 */
[----:B------:R-:W-:Y:S01]  /*9d80*/  MOV R84, R3 ;  /* 0x0000000300547202 */ /* 0x000fe20000000f00 */
[--C-:B------:R-:W-:Y:S02]  /*9d90*/  FFMA.FTZ R137, R29, c[0x0][0x23c], -R100.reuse ;  /* 0x00008f001d897a23 */ /* 0x100fe40000010864 */
[----:B------:R-:W-:Y:S01]  /*9da0*/  FFMA.FTZ R100, R33, c[0x0][0x23c], -R100 ;  /* 0x00008f0021647a23 */ /* 0x000fe20000010864 */
[C---:B------:R-:W-:Y:S01]  /*9db0*/  HMMA.16816.F32.BF16 R48, R88.reuse, R94, R48 ;  /* 0x0000005e5830723c */ /* 0x040fe20000041830 */
[----:B------:R-:W1:Y:S01]  /*9dc0*/  LDSM.16.MT88.4 R92, [R110+0x7000] ;  /* 0x007000006e5c783b */ /* 0x000e620000004200 */
[----:B------:R-:W-:Y:S02]  /*9dd0*/  MUFU.EX2 R107, R107 ;  /* 0x0000006b006b7308 */ /* 0x000fe40000000800 */
[----:B------:R-:W-:Y:S04]  /*9de0*/  FADD.FTZ R97, R97, R158 ;  /* 0x0000009e61617221 */ /* 0x000fe80000010000 */
[----:B------:R-:W-:Y:S02]  /*9df0*/  FADD.FTZ R86, R96, R97 ;  /* 0x0000006160567221 */ /* 0x000fe40000010000 */
[----:B------:R-:W-:Y:S02]  /*9e00*/  LDSM.16.MT88.4 R96, [R108+0x6c00] ;  /* 0x006c00006c60783b */ /* 0x000fe40000004200 */
[----:B------:R-:W-:Y:S10]  /*9e10*/  MUFU.EX2 R149, R100 ;  /* 0x0000006400957308 */ /* 0x000ff40000000800 */
[----:B------:R-:W-:Y:S10]  /*9e20*/  MUFU.EX2 R148, R148 ;  /* 0x0000009400947308 */ /* 0x000ff40000000800 */
[----:B------:R-:W2:Y:S01]  /*9e30*/  MUFU.EX2 R143, R143 ;  /* 0x0000008f008f7308 */ /* 0x000ea20000000800 */
[C---:B-1----:R-:W-:Y:S09]  /*9e40*/  HMMA.16816.F32.BF16 R52, R88.reuse, R92, R52 ;  /* 0x0000005c5834723c */ /* 0x042ff20000041834 */
[----:B------:R-:W-:Y:S01]  /*9e50*/  MUFU.EX2 R146, R146 ;  /* 0x0000009200927308 */ /* 0x000fe20000000800 */
[C---:B------:R-:W-:Y:S01]  /*9e60*/  HMMA.16816.F32.BF16 R56, R88.reuse, R94, R56 ;  /* 0x0000005e5838723c */ /* 0x040fe20000041838 */
[----:B------:R-:W1:Y:S08]  /*9e70*/  LDSM.16.MT88.4 R92, [R108+0x7000] ;  /* 0x007000006c5c783b */ /* 0x000e700000004200 */
[----:B------:R-:W3:Y:S03]  /*9e80*/  MUFU.EX2 R141, R141 ;  /* 0x0000008d008d7308 */ /* 0x000ee60000000800 */
[----:B--2---:R-:W-:Y:S07]  /*9e90*/  F2FP.BF16.PACK_AB R33, R143, R148 ;  /* 0x000000948f21723e */ /* 0x004fee00000010ff */
[----:B------:R-:W-:Y:S10]  /*9ea0*/  MUFU.EX2 R150, R150 ;  /* 0x0000009600967308 */ /* 0x000ff40000000800 */
[----:B------:R-:W2:Y:S01]  /*9eb0*/  MUFU.EX2 R145, R145 ;  /* 0x0000009100917308 */ /* 0x000ea20000000800 */
[----:B---3--:R-:W-:Y:S09]  /*9ec0*/  F2FP.BF16.PACK_AB R35, R141, R146 ;  /* 0x000000928d23723e */ /* 0x008ff200000010ff */
[----:B------:R-:W-:Y:S01]  /*9ed0*/  MUFU.EX2 R152, R152 ;  /* 0x0000009800987308 */ /* 0x000fe20000000800 */
[C---:B-1----:R-:W-:Y:S09]  /*9ee0*/  HMMA.16816.F32.BF16 R60, R88.reuse, R92, R60 ;  /* 0x0000005c583c723c */ /* 0x042ff2000004183c */
[----:B------:R-:W1:Y:S03]  /*9ef0*/  MUFU.EX2 R147, R147 ;  /* 0x0000009300937308 */ /* 0x000e660000000800 */
[----:B--2---:R-:W-:Y:S01]  /*9f00*/  F2FP.BF16.PACK_AB R32, R145, R150 ;  /* 0x000000969120723e */ /* 0x004fe200000010ff */
[C---:B------:R-:W-:Y:S01]  /*9f10*/  HMMA.16816.F32.BF16 R64, R88.reuse, R94, R64 ;  /* 0x0000005e5840723c */ /* 0x040fe20000041840 */
[----:B------:R-:W2:Y:S05]  /*9f20*/  LDSM.16.MT88.4 R92, [R110+0x8000] ;  /* 0x008000006e5c783b */ /* 0x000eaa0000004200 */
[----:B------:R-:W-:Y:S10]  /*9f30*/  MUFU.EX2 R140, R153 ;  /* 0x00000099008c7308 */ /* 0x000ff40000000800 */
[----:B------:R-:W3:Y:S01]  /*9f40*/  MUFU.EX2 R31, R31 ;  /* 0x0000001f001f7308 */ /* 0x000ee20000000800 */
[----:B-1----:R-:W-:Y:S09]  /*9f50*/  F2FP.BF16.PACK_AB R34, R147, R152 ;  /* 0x000000989322723e */ /* 0x002ff200000010ff */
[----:B------:R-:W1:Y:S10]  /*9f60*/  MUFU.EX2 R29, R151 ;  /* 0x00000097001d7308 */ /* 0x000e740000000800 */
[----:B------:R-:W-:Y:S01]  /*9f70*/  MUFU.EX2 R154, R154 ;  /* 0x0000009a009a7308 */ /* 0x000fe20000000800 */
[C---:B--2---:R-:W-:Y:S09]  /*9f80*/  HMMA.16816.F32.BF16 R68, R88.reuse, R92, R68 ;  /* 0x0000005c5844723c */ /* 0x044ff20000041844 */
[----:B------:R-:W2:Y:S01]  /*9f90*/  MUFU.EX2 R137, R137 ;  /* 0x0000008900897308 */ /* 0x000ea20000000800 */
[C---:B------:R-:W-:Y:S01]  /*9fa0*/  HMMA.16816.F32.BF16 R72, R88.reuse, R94, R72 ;  /* 0x0000005e5848723c */ /* 0x040fe20000041848 */
[----:B------:R-:W4:Y:S08]  /*9fb0*/  LDSM.16.MT88.4 R92, [R108+0x8000] ;  /* 0x008000006c5c783b */ /* 0x000f300000004200 */
[----:B------:R-:W5:Y:S01]  /*9fc0*/  MUFU.EX2 R156, R156 ;  /* 0x0000009c009c7308 */ /* 0x000f620000000800 */
        /* <DEDUP_REMOVED lines=9> */
[----:B------:R-:W-:Y:S01]  /*a060*/  LDSM.16.MT88.4 R100, [R108+0x7c00] ;  /* 0x007c00006c64783b */ /* 0x000fe20000004200 */
[----:B------:R-:W-:Y:S02]  /*a070*/  FADD.FTZ R139, R139, R86 ;  /* 0x000000568b8b7221 */ /* 0x000fe40000010000 */
[----:B------:R-:W-:Y:S02]  /*a080*/  FADD.FTZ R106, R106, R87 ;  /* 0x000000576a6a7221 */ /* 0x000fe40000010000 */
[----:B------:R-:W-:Y:S02]  /*a090*/  FADD.FTZ R139, R144, R139 ;  /* 0x0000008b908b7221 */ /* 0x000fe40000010000 */
[----:B------:R-:W-:Y:S02]  /*a0a0*/  FADD.FTZ R105, R105, R106 ;  /* 0x0000006a69697221 */ /* 0x000fe40000010000 */
[----:B------:R-:W-:Y:S01]  /*a0b0*/  FADD.FTZ R138, R138, R139 ;  /* 0x0000008b8a8a7221 */ /* 0x000fe20000010000 */
[----:B------:R-:W-:Y:S01]  /*a0c0*/  MOV R139, R135 ;  /* 0x00000087008b7202 */ /* 0x000fe20000000f00 */
        /* <DEDUP_REMOVED lines=9> */
[C---:B----4-:R-:W-:Y:S03]  /*a160*/  HMMA.16816.F32.BF16 R36, R88.reuse, R92, R36 ;  /* 0x0000005c5824723c */ /* 0x050fe60000041824 */
[----:B------:R-:W-:Y:S05]  /*a170*/  FADD.FTZ R147, R147, R152 ;  /* 0x0000009893937221 */ /* 0x000fea0000010000 */
        /* <DEDUP_REMOVED lines=16> */
[----:B------:R-:W4:Y:S08]  /*a280*/  LDSM.16.MT88.4 R88, [R110+0x6800] ;  /* 0x006800006e58783b */ /* 0x000f300000004200 */
[----:B------:R-:W1:Y:S01]  /*a290*/  LDSM.16.MT88.4 R92, [R108+0x6800] ;  /* 0x006800006c5c783b */ /* 0x000e620000004200 */
[C---:B----4-:R-:W-:Y:S08]  /*a2a0*/  HMMA.16816.F32.BF16 R36, R32.reuse, R88, R36 ;  /* 0x000000582024723c */ /* 0x050ff00000041824 */
[C---:B------:R-:W-:Y:S01]  /*a2b0*/  HMMA.16816.F32.BF16 R40, R32.reuse, R90, R40 ;  /* 0x0000005a2028723c */ /* 0x040fe20000041828 */
[----:B------:R-:W4:Y:S07]  /*a2c0*/  LDSM.16.MT88.4 R88, [R110+0x7800] ;  /* 0x007800006e58783b */ /* 0x000f2e0000004200 */
[C---:B-1----:R-:W-:Y:S08]  /*a2d0*/  HMMA.16816.F32.BF16 R44, R32.reuse, R92, R44 ;  /* 0x0000005c202c723c */ /* 0x042ff0000004182c */
[C---:B------:R-:W-:Y:S01]  /*a2e0*/  HMMA.16816.F32.BF16 R48, R32.reuse, R94, R48 ;  /* 0x0000005e2030723c */ /* 0x040fe20000041830 */
[----:B------:R-:W1:Y:S07]  /*a2f0*/  LDSM.16.MT88.4 R92, [R108+0x7800] ;  /* 0x007800006c5c783b */ /* 0x000e6e0000004200 */
        /* <DEDUP_REMOVED lines=10> */
[----:B------:R-:W-:Y:S01]  /*a3a0*/  HMMA.16816.F32.BF16 R80, R32, R94, R80 ;  /* 0x0000005e2050723c */ /* 0x000fe20000041850 */
[----:B------:R-:W1:Y:S06]  /*a3b0*/  LDSM.16.MT88.4 R92, [R110+0x7c00] ;  /* 0x007c00006e5c783b */ /* 0x000e6c0000004200 */
[----:B---3--:R-:W-:Y:S01]  /*a3c0*/  F2FP.BF16.PACK_AB R33, R31, R140 ;  /* 0x0000008c1f21723e */ /* 0x008fe200000010ff */
[----:B------:R-:W-:Y:S01]  /*a3d0*/  FADD.FTZ R140, R140, R141 ;  /* 0x0000008d8c8c7221 */ /* 0x000fe20000010000 */
[----:B------:R-:W-:Y:S03]  /*a3e0*/  F2FP.BF16.PACK_AB R35, R136, R29 ;  /* 0x0000001d8823723e */ /* 0x000fe600000010ff */
[----:B--2---:R-:W-:Y:S01]  /*a3f0*/  F2FP.BF16.PACK_AB R32, R137, R154 ;  /* 0x0000009a8920723e */ /* 0x004fe200000010ff */
[----:B------:R-:W-:Y:S01]  /*a400*/  FADD.FTZ R154, R154, R147 ;  /* 0x000000939a9a7221 */ /* 0x000fe20000010000 */
[----:B-----5:R-:W-:Y:S01]  /*a410*/  F2FP.BF16.PACK_AB R34, R149, R156 ;  /* 0x0000009c9522723e */ /* 0x020fe200000010ff */
        /* <DEDUP_REMOVED lines=8> */
[----:B------:R-:W2:Y:S07]  /*a4a0*/  LDSM.16.MT88.4 R88, [R110+0x8c00] ;  /* 0x008c00006e58783b */ /* 0x000eae0000004200 */
[C---:B------:R-:W-:Y:S08]  /*a4b0*/  HMMA.16816.F32.BF16 R44, R32.reuse, R96, R44 ;  /* 0x00000060202c723c */ /* 0x040ff0000004182c */
[C---:B------:R-:W-:Y:S01]  /*a4c0*/  HMMA.16816.F32.BF16 R48, R32.reuse, R98, R48 ;  /* 0x000000622030723c */ /* 0x040fe20000041830 */
[----:B------:R-:W3:Y:S07]  /*a4d0*/  LDSM.16.MT88.4 R96, [R108+0x8c00] ;  /* 0x008c00006c60783b */ /* 0x000eee0000004200 */
        /* <DEDUP_REMOVED lines=9> */
.L_x_5123:
        /* <DEDUP_REMOVED lines=160> */
.L_x_5128:
[----:B------:R-:W1:Y:S04]  /*af70*/  S2R R3, SR_CTAID.Z ;  /* 0x0000000000037919 */ /* 0x000e680000002700 */
[----:B------:R-:W1:Y:S02]  /*af80*/  S2R R2, SR_CTAID.Y ;  /* 0x0000000000027919 */ /* 0x000e640000002600 */
[----:B-1----:R-:W-:-:S04]  /*af90*/  IMAD R4, R2, c[0x0][0x1c0], R3 ;  /* 0x0000700002047a24 */ /* 0x002fc800078e0203 */
[----:B------:R-:W-:Y:S02]  /*afa0*/  IMAD R4, R4, c[0x0][0x214], RZ ;  /* 0x0000850004047a24 */ /* 0x000fe400078e02ff */
.L_x_5129:
        /* <DEDUP_REMOVED lines=39> */
.L_x_5131:
[----:B------:R-:W-:Y:S05]  /*b220*/  BSYNC B0 ;  /* 0x0000000000007941 */ /* 0x000fea0003800000 */
.L_x_5130:
[----:B------:R-:W5:Y:S01]  /*b230*/  S2R R7, SR_CTAID.X ;  /* 0x0000000000077919 */ /* 0x000f620000002500 */
[----:B------:R-:W-:Y:S01]  /*b240*/  SHF.R.S32.HI R125, RZ, 0x1f, R124 ;  /* 0x0000001fff7d7819 */ /* 0x000fe2000001147c */
[----:B------:R-:W-:Y:S02]  /*b250*/  BSSY B0, `(.L_x_5132) ;  /* 0x0000022000007945 */ /* 0x000fe40003800000 */
[----:B------:R-:W4:Y:S02]  /*b260*/  S2R R2, SR_TID.X ;  /* 0x0000000000027919 */ /* 0x000f240000002100 */
[----:B----45:R-:W-:-:S04]  /*b270*/  IMAD.SHL.U32 R5, R7, 0x40, RZ ;  /* 0x0000004007057824 */ /* 0x030fc800078e00ff */
[----:B------:R-:W-:Y:S01]  /*b280*/  IMAD.WIDE.U32 R10, R5, c[0x0][0x1e8], R124 ;  /* 0x00007a00050a7a25 */ /* 0x000fe200078e007c */
[----:B------:R-:W-:Y:S02]  /*b290*/  SHF.R.S32.HI R4, RZ, 0x1f, R5 ;  /* 0x0000001fff047819 */ /* 0x000fe40000011405 */
[----:B------:R-:W-:Y:S02]  /*b2a0*/  SHF.R.S32.HI R9, RZ, 0x1f, R2 ;  /* 0x0000001fff097819 */ /* 0x000fe40000011402 */
[----:B------:R-:W-:Y:S01]  /*b2b0*/  IADD3 R10, P0, R0, R10, RZ ;  /* 0x0000000a000a7210 */ /* 0x000fe20007f1e0ff */
[----:B------:R-:W-:Y:S01]  /*b2c0*/  IMAD R4, R4, c[0x0][0x1e8], RZ ;  /* 0x00007a0004047a24 */ /* 0x000fe200078e02ff */
[----:B------:R-:W-:Y:S02]  /*b2d0*/  SHF.R.S32.HI R0, RZ, 0x1f, R3 ;  /* 0x0000001fff007819 */ /* 0x000fe40000011403 */
[----:B------:R-:W-:Y:S01]  /*b2e0*/  LEA.HI R9, R9, R2, RZ, 0x2 ;  /* 0x0000000209097211 */ /* 0x000fe200078f10ff */
[----:B------:R-:W-:-:S02]  /*b2f0*/  IMAD R4, R5, c[0x0][0x1ec], R4 ;  /* 0x00007b0005047a24 */ /* 0x000fc400078e0204 */
[----:B------:R-:W-:Y:S01]  /*b300*/  IMAD.IADD R5, R122, 0x1, -R5 ;  /* 0x000000017a057824 */ /* 0x000fe200078e0a05 */
[----:B------:R-:W-:Y:S01]  /*b310*/  SHF.R.S32.HI R2, RZ, 0x2, R9 ;  /* 0x00000002ff027819 */ /* 0x000fe20000011409 */
[----:B------:R-:W-:Y:S01]  /*b320*/  IMAD R0, R0, c[0x0][0x1f0], RZ ;  /* 0x00007c0000007a24 */ /* 0x000fe200078e02ff */
[----:B------:R-:W-:Y:S02]  /*b330*/  IADD3.X R11, R123, R11, R4, P0, !PT ;  /* 0x0000000b7b0b7210 */ /* 0x000fe400007fe404 */
[----:B------:R-:W-:Y:S01]  /*b340*/  ISETP.GE.AND P0, PT, R8, R5, PT ;  /* 0x000000050800720c */ /* 0x000fe20003f06270 */
[C---:B------:R-:W-:Y:S01]  /*b350*/  IMAD R0, R3.reuse, c[0x0][0x1f4], R0 ;  /* 0x00007d0003007a24 */ /* 0x040fe200078e0200 */
[----:B------:R-:W-:Y:S01]  /*b360*/  SHF.R.S32.HI R2, RZ, 0x1f, R2 ;  /* 0x0000001fff027819 */ /* 0x000fe20000011402 */
[----:B------:R-:W-:-:S04]  /*b370*/  IMAD.WIDE.U32 R10, R3, c[0x0][0x1f0], R10 ;  /* 0x00007c00030a7a25 */ /* 0x000fc800078e000a */
[----:B------:R-:W-:-:S06]  /*b380*/  IMAD.IADD R5, R0, 0x1, R11 ;  /* 0x0000000100057824 */ /* 0x000fcc00078e020b */
        /* <DEDUP_REMOVED lines=14> */
.L_x_5133:
[----:B------:R-:W-:Y:S05]  /*b470*/  BSYNC B0 ;  /* 0x0000000000007941 */ /* 0x000fea0003800000 */
.L_x_5132:
        /* <DEDUP_REMOVED lines=21> */
.L_x_5134:
        /* <DEDUP_REMOVED lines=11> */
.L_x_6374:


//--------------------- .text._ZN5flash24flash_fwd_splitkv_kernelI23Flash_fwd_kernel_traitsILi96ELi64ELi64ELi4ELb0ELb0EN7cutlass10bfloat16_tE19Flash_kernel_traitsILi96ELi64ELi64ELi4ES3_EELb1ELb0ELb1ELb0ELb0ELb1ELb0ELb0EEEvNS_16Flash_fwd_paramsE --------------------------
	.section	.text._ZN5flash24flash_fwd_splitkv_kernelI23Flash_fwd_kernel_traitsILi96ELi64ELi64ELi4ELb0ELb0EN7cutlass10bfloat16_tE19Flash_kernel_traitsILi96ELi64ELi64ELi4ES3_EELb1ELb0ELb1ELb0ELb0ELb1ELb0ELb0EEEvNS_16Flash_fwd_paramsE,"ax",@progbits
	.sectioninfo	@"SHI_REGISTERS=162"
	.align	128
        .global         _ZN5flash24flash_fwd_splitkv_kernelI23Flash_fwd_kernel_traitsILi96ELi64ELi64ELi4ELb0ELb0EN7cutlass10bfloat16_tE19Flash_kernel_traitsILi96ELi64ELi64ELi4ES3_EELb1ELb0ELb1ELb0ELb0ELb1ELb0ELb0EEEvNS_16Flash_fwd_paramsE
        .type           _ZN5flash24flash_fwd_splitkv_kernelI23Flash_fwd_kernel_traitsILi96ELi64ELi64ELi4ELb0ELb0EN7cutlass10bfloat16_tE19Flash_kernel_traitsILi96ELi64ELi64ELi4ES3_EELb1ELb0ELb1ELb0ELb0ELb1ELb0ELb0EEEvNS_16Flash_fwd_paramsE,@function
        .size           _ZN5flash24flash_fwd_splitkv_kernelI23Flash_fwd_kernel_traitsILi96ELi64ELi64ELi4ELb0ELb0EN7cutlass10bfloat16_tE19Flash_kernel_traitsILi96ELi64ELi64ELi4ES3_EELb1ELb0ELb1ELb0ELb0ELb1ELb0ELb0EEEvNS_16Flash_fwd_paramsE,(.L_x_6375 - _ZN5flash24flash_fwd_splitkv_kernelI23Flash_fwd_kernel_traitsILi96ELi64ELi64ELi4ELb0ELb0EN7cutlass10bfloat16_tE19Flash_kernel_traitsILi96ELi64ELi64ELi4ES3_EELb1ELb0ELb1ELb0ELb0ELb1ELb0ELb0EEEvNS_16Flash_fwd_paramsE)
        .other          _ZN5flash24flash_fwd_splitkv_kernelI23Flash_fwd_kernel_traitsILi96ELi64ELi64ELi4ELb0ELb0EN7cutlass10bfloat16_tE19Flash_kernel_traitsILi96ELi64ELi64ELi4ES3_EELb1ELb0ELb1ELb0ELb0ELb1ELb0ELb0EEEvNS_16Flash_fwd_paramsE,@"STO_CUDA_ENTRY STV_DEFAULT"
_ZN5flash24flash_fwd_splitkv_kernelI23Flash_fwd_kernel_traitsILi96ELi64ELi64ELi4ELb0ELb0EN7cutlass10bfloat16_tE19Flash_kernel_traitsILi96ELi64ELi64ELi4ES3_EELb1ELb0ELb1ELb0ELb0ELb1ELb0ELb0EEEvNS_16Flash_fwd_paramsE:
.text._ZN5flash24flash_fwd_splitkv_kernelI23Flash_fwd_kernel_traitsILi96ELi64ELi64ELi4ELb0ELb0EN7cutlass10bfloat16_tE19Flash_kernel_traitsILi96ELi64ELi64ELi4ES3_EELb1ELb0ELb1ELb0ELb0ELb1ELb0ELb0EEEvNS_16Flash_fwd_paramsE:
        /* <DEDUP_REMOVED lines=33> */
.L_x_5135:
[----:B-1-34-:R-:W-:Y:S02]  /*0210*/  MOV R2, c[0x0][0x218] ;  /* 0x0000860000027a02 */ /* 0x01afe40000000f00 */
.L_x_5136:
        /* <DEDUP_REMOVED lines=80> */
.L_x_5139:
[----:B------:R-:W-:Y:S05]  /*0720*/  BSYNC B0 ;  /* 0x0000000000007941 */ /* 0x000fea0003800000 */
.L_x_5138:
        /* <DEDUP_REMOVED lines=19> */
.L_x_5141:
[----:B------:R-:W-:Y:S05]  /*0860*/  BSYNC B0 ;  /* 0x0000000000007941 */ /* 0x000fea0003800000 */
.L_x_5140:
        /* <DEDUP_REMOVED lines=13> */
.L_x_5137:
        /* <DEDUP_REMOVED lines=92> */
.L_x_5142:
        /* <DEDUP_REMOVED lines=16> */
.L_x_5144:
        /* <DEDUP_REMOVED lines=49> */
.L_x_5143:
        /* <DEDUP_REMOVED lines=111> */
.L_x_5146:
[----:B------:R-:W-:Y:S05]  /*1a00*/  BSYNC B0 ;  /* 0x0000000000007941 */ /* 0x000fea0003800000 */
.L_x_5145:
        /* <DEDUP_REMOVED lines=36> */
.L_x_5148:
[----:B------:R-:W-:Y:S05]  /*1c50*/  BSYNC B0 ;  /* 0x0000000000007941 */ /* 0x000fea0003800000 */
.L_x_5147:
        /* <DEDUP_REMOVED lines=33> */
.L_x_5150:
[----:B------:R-:W-:Y:S05]  /*1e70*/  BSYNC B0 ;  /* 0x0000000000007941 */ /* 0x000fea0003800000 */
.L_x_5149:
        /* <DEDUP_REMOVED lines=34> */
.L_x_5152:
[----:B------:R-:W-:Y:S05]  /*20a0*/  BSYNC B0 ;  /* 0x0000000000007941 */ /* 0x000fea0003800000 */
.L_x_5151:
        /* <DEDUP_REMOVED lines=97> */
.L_x_5154:
[----:B---3--:R-:W-:Y:S05]  /*26c0*/  BSYNC B0 ;  /* 0x0000000000007941 */ /* 0x008fea0003800000 */
.L_x_5153:
        /* <DEDUP_REMOVED lines=34> */
.L_x_5156:
[----:B------:R-:W-:Y:S05]  /*28f0*/  BSYNC B0 ;  /* 0x0000000000007941 */ /* 0x000fea0003800000 */
.L_x_5155:
[----:B------:R-:W-:Y:S01]  /*2900*/  IMAD.SHL.U32 R112, R112, 0x2, RZ ;  /* 0x0000000270707824 */ /* 0x000fe200078e00ff */
[----:B------:R-:W-:Y:S01]  /*2910*/  LDSM.16.M88.4 R52, [R113] ;  /* 0x000000007134783b */ /* 0x000fe20000000200 */
[----:B------:R-:W-:Y:S01]  /*2920*/  IMAD R111, R4, 0x2, R113 ;  /* 0x00000002046f7824 */ /* 0x000fe200078e0271 */
[----:B------:R-:W-:Y:S01]  /*2930*/  IMNMX R97, R96, R7, PT ;  /* 0x0000000760617217 */ /* 0x000fe20003800200 */
[----:B------:R-:W-:Y:S01]  /*2940*/  IMAD R109, R3, 0x2, R112 ;  /* 0x00000002036d7824 */ /* 0x000fe200078e0270 */
[----:B------:R-:W4:Y:S04]  /*2950*/  LDSM.16.M88.4 R20, [R112+0x3000] ;  /* 0x003000007014783b */ /* 0x000f280000000200 */
[----:B------:R-:W-:Y:S04]  /*2960*/  LDSM.16.M88.4 R76, [R111] ;  /* 0x000000006f4c783b */ /* 0x000fe80000000200 */
[----:B------:R-:W-:Y:S04]  /*2970*/  LDSM.16.M88.4 R24, [R109+0x3000] ;  /* 0x003000006d18783b */ /* 0x000fe80000000200 */
[----:B------:R-:W-:Y:S04]  /*2980*/  LDSM.16.M88.4 R48, [R113+0x1000] ;  /* 0x001000007130783b */ /* 0x000fe80000000200 */
[----:B------:R-:W-:Y:S04]  /*2990*/  LDSM.16.M88.4 R16, [R112+0x4000] ;  /* 0x004000007010783b */ /* 0x000fe80000000200 */
[----:B-1----:R-:W1:Y:S04]  /*29a0*/  LDSM.16.M88.4 R36, [R112+0x3400] ;  /* 0x003400007024783b */ /* 0x002e680000000200 */
[----:B------:R-:W-:Y:S04]  /*29b0*/  LDSM.16.M88.4 R32, [R111+0x1000] ;  /* 0x001000006f20783b */ /* 0x000fe80000000200 */
[----:B------:R-:W-:Y:S04]  /*29c0*/  LDSM.16.M88.4 R84, [R109+0x4000] ;  /* 0x004000006d54783b */ /* 0x000fe80000000200 */
[----:B------:R-:W5:Y:S04]  /*29d0*/  LDSM.16.M88.4 R28, [R109+0x3400] ;  /* 0x003400006d1c783b */ /* 0x000f680000000200 */
[----:B------:R-:W2:Y:S02]  /*29e0*/  LDSM.16.M88.4 R60, [R112+0x3800] ;  /* 0x00380000703c783b */ /* 0x000ea40000000200 */
[C---:B--2-4-:R-:W-:Y:S02]  /*29f0*/  HMMA.16816.F32.BF16 R8, R52.reuse, R20, RZ ;  /* 0x000000143408723c */ /* 0x054fe400000418ff */
[----:B------:R-:W2:Y:S04]  /*2a00*/  LDSM.16.M88.4 R12, [R112+0x3c00] ;  /* 0x003c0000700c783b */ /* 0x000ea80000000200 */
[----:B------:R-:W-:Y:S02]  /*2a10*/  LDSM.16.M88.4 R80, [R112+0x5000] ;  /* 0x005000007050783b */ /* 0x000fe40000000200 */
[C---:B------:R-:W-:Y:S02]  /*2a20*/  HMMA.16816.F32.BF16 R20, R52.reuse, R22, RZ ;  /* 0x000000163414723c */ /* 0x040fe400000418ff */
[----:B------:R-:W-:Y:S04]  /*2a30*/  LDSM.16.M88.4 R44, [R112+0x4400] ;  /* 0x00440000702c783b */ /* 0x000fe80000000200 */
[----:B------:R-:W-:Y:S04]  /*2a40*/  LDSM.16.M88.4 R72, [R109+0x3800] ;  /* 0x003800006d48783b */ /* 0x000fe80000000200 */
[----:B------:R-:W-:Y:S01]  /*2a50*/  LDSM.16.M88.4 R68, [R109+0x3c00] ;  /* 0x003c00006d44783b */ /* 0x000fe20000000200 */
[----:B-1----:R-:W-:Y:S03]  /*2a60*/  HMMA.16816.F32.BF16 R40, R52, R36, RZ ;  /* 0x000000243428723c */ /* 0x002fe600000418ff */
[----:B------:R-:W0:Y:S05]  /*2a70*/  LDGDEPBAR ;  /* 0x00000000000079af */ /* 0x000e2a0000000000 */
[C---:B------:R-:W-:Y:S08]  /*2a80*/  HMMA.16816.F32.BF16 R8, R76.reuse, R24, R8 ;  /* 0x000000184c08723c */ /* 0x040ff00000041808 */
[----:B------:R-:W-:Y:S01]  /*2a90*/  HMMA.16816.F32.BF16 R20, R76, R26, R20 ;  /* 0x0000001a4c14723c */ /* 0x000fe20000041814 */
[----:B------:R-:W1:Y:S07]  /*2aa0*/  LDSM.16.M88.4 R24, [R113+0x2000] ;  /* 0x002000007118783b */ /* 0x000e6e0000000200 */
[----:B------:R-:W-:Y:S08]  /*2ab0*/  HMMA.16816.F32.BF16 R36, R52, R38, RZ ;  /* 0x000000263424723c */ /* 0x000ff000000418ff */
[C---:B------:R-:W-:Y:S08]  /*2ac0*/  HMMA.16816.F32.BF16 R8, R48.reuse, R16, R8 ;  /* 0x000000103008723c */ /* 0x040ff00000041808 */
[----:B------:R-:W-:Y:S01]  /*2ad0*/  HMMA.16816.F32.BF16 R20, R48, R18, R20 ;  /* 0x000000123014723c */ /* 0x000fe20000041814 */
[----:B------:R-:W-:Y:S07]  /*2ae0*/  LDSM.16.M88.4 R16, [R111+0x2000] ;  /* 0x002000006f10783b */ /* 0x000fee0000000200 */
[----:B-----5:R-:W-:Y:S08]  /*2af0*/  HMMA.16816.F32.BF16 R40, R76, R28, R40 ;  /* 0x0000001c4c28723c */ /* 0x020ff00000041828 */
[----:B------:R-:W-:Y:S08]  /*2b00*/  HMMA.16816.F32.BF16 R8, R32, R84, R8 ;  /* 0x000000542008723c */ /* 0x000ff00000041808 */
[C---:B------:R-:W-:Y:S08]  /*2b10*/  HMMA.16816.F32.BF16 R64, R52.reuse, R60, RZ ;  /* 0x0000003c3440723c */ /* 0x040ff000000418ff */
[C---:B------:R-:W-:Y:S08]  /*2b20*/  HMMA.16816.F32.BF16 R60, R52.reuse, R62, RZ ;  /* 0x0000003e343c723c */ /* 0x040ff000000418ff */
[----:B--2---:R-:W-:Y:S08]  /*2b30*/  HMMA.16816.F32.BF16 R56, R52, R12, RZ ;  /* 0x0000000c3438723c */ /* 0x004ff000000418ff */
[----:B------:R-:W-:Y:S08]  /*2b40*/  HMMA.16816.F32.BF16 R20, R32, R86, R20 ;  /* 0x000000562014723c */ /* 0x000ff00000041814 */
[----:B------:R-:W-:Y:S01]  /*2b50*/  HMMA.16816.F32.BF16 R52, R52, R14, RZ ;  /* 0x0000000e3434723c */ /* 0x000fe200000418ff */
[----:B------:R-:W2:Y:S07]  /*2b60*/  LDSM.16.M88.4 R12, [R109+0x5000] ;  /* 0x005000006d0c783b */ /* 0x000eae0000000200 */
[----:B------:R-:W-:Y:S01]  /*2b70*/  HMMA.16816.F32.BF16 R36, R76, R30, R36 ;  /* 0x0000001e4c24723c */ /* 0x000fe20000041824 */
[----:B------:R-:W4:Y:S07]  /*2b80*/  LDSM.16.M88.4 R28, [R109+0x4400] ;  /* 0x004400006d1c783b */ /* 0x000f2e0000000200 */
[----:B-1----:R-:W-:Y:S08]  /*2b90*/  HMMA.16816.F32.BF16 R8, R24, R80, R8 ;  /* 0x000000501808723c */ /* 0x002ff00000041808 */
[----:B------:R-:W-:Y:S08]  /*2ba0*/  HMMA.16816.F32.BF16 R40, R48, R44, R40 ;  /* 0x0000002c3028723c */ /* 0x000ff00000041828 */
[----:B------:R-:W-:Y:S01]  /*2bb0*/  HMMA.16816.F32.BF16 R20, R24, R82, R20 ;  /* 0x000000521814723c */ /* 0x000fe20000041814 */
[----:B------:R-:W-:Y:S07]  /*2bc0*/  LDSM.16.M88.4 R80, [R112+0x4800] ;  /* 0x004800007050783b */ /* 0x000fee0000000200 */
[C---:B------:R-:W-:Y:S08]  /*2bd0*/  HMMA.16816.F32.BF16 R64, R76.reuse, R72, R64 ;  /* 0x000000484c40723c */ /* 0x040ff00000041840 */
[----:B------:R-:W-:Y:S01]  /*2be0*/  HMMA.16816.F32.BF16 R60, R76, R74, R60 ;  /* 0x0000004a4c3c723c */ /* 0x000fe2000004183c */
[----:B------:R-:W1:Y:S07]  /*2bf0*/  LDSM.16.M88.4 R72, [R112+0x5400] ;  /* 0x005400007048783b */ /* 0x000e6e0000000200 */
[----:B--2---:R-:W-:Y:S08]  /*2c00*/  HMMA.16816.F32.BF16 R8, R16, R12, R8 ;  /* 0x0000000c1008723c */ /* 0x004ff00000041808 */
[----:B----4-:R-:W-:Y:S08]  /*2c10*/  HMMA.16816.F32.BF16 R40, R32, R28, R40 ;  /* 0x0000001c2028723c */ /* 0x010ff00000041828 */
[----:B------:R-:W-:Y:S01]  /*2c20*/  HMMA.16816.F32.BF16 R20, R16, R14, R20 ;  /* 0x0000000e1014723c */ /* 0x000fe20000041814 */
[----:B------:R-:W2:Y:S07]  /*2c30*/  LDSM.16.M88.4 R12, [R112+0x4c00] ;  /* 0x004c0000700c783b */ /* 0x000eae0000000200 */
[----:B------:R-:W-:Y:S01]  /*2c40*/  HMMA.16816.F32.BF16 R56, R76, R68, R56 ;  /* 0x000000444c38723c */ /* 0x000fe20000041838 */
[----:B------:R-:W-:-:S02]  /*2c50*/  FMUL.FTZ R8, R8, c[0x0][0x2ec] ;  /* 0x0000bb0008087a20 */ /* 0x000fc40000410000 */
[----:B------:R-:W-:Y:S02]  /*2c60*/  FMUL.FTZ R9, R9, c[0x0][0x2ec] ;  /* 0x0000bb0009097a20 */ /* 0x000fe40000410000 */
[----:B------:R-:W-:Y:S02]  /*2c70*/  FMUL.FTZ R98, R11, c[0x0][0x2ec] ;  /* 0x0000bb000b627a20 */ /* 0x000fe40000410000 */
[----:B------:R-:W-:Y:S01]  /*2c80*/  IMAD.IADD R68, R2, 0x1, R119 ;  /* 0x0000000102447824 */ /* 0x000fe200078e0277 */
[----:B------:R-:W-:Y:S01]  /*2c90*/  HMMA.16816.F32.BF16 R52, R76, R70, R52 ;  /* 0x000000464c34723c */ /* 0x000fe20000041834 */
[----:B------:R-:W-:Y:S03]  /*2ca0*/  MUFU.TANH R70, R8 ;  /* 0x0000000800467308 */ /* 0x000fe60000002400 */
[C---:B------:R-:W-:Y:S02]  /*2cb0*/  IADD3 R87, R68.reuse, 0x8, RZ ;  /* 0x0000000844577810 */ /* 0x040fe40007ffe0ff */
[----:B------:R-:W-:-:S02]  /*2cc0*/  IADD3 R86, R68, 0x9, RZ ;  /* 0x0000000944567810 */ /* 0x000fc40007ffe0ff */
[----:B------:R-:W-:Y:S01]  /*2cd0*/  HMMA.16816.F32.BF16 R44, R48, R46, R36 ;  /* 0x0000002e302c723c */ /* 0x000fe20000041824 */
[----:B------:R4:W-:Y:S01]  /*2ce0*/  MUFU.TANH R76, R9 ;  /* 0x00000009004c7308 */ /* 0x0009e20000002400 */
[----:B------:R-:W5:Y:S01]  /*2cf0*/  LDSM.16.M88.4 R36, [R109+0x5400] ;  /* 0x005400006d24783b */ /* 0x000f620000000200 */
[----:B------:R-:W-:Y:S01]  /*2d00*/  FMUL.FTZ R20, R20, c[0x0][0x2ec] ;  /* 0x0000bb0014147a20 */ /* 0x000fe20000410000 */
[C---:B------:R-:W-:Y:S01]  /*2d10*/  IADD3 R79, R68.reuse, 0x11, RZ ;  /* 0x00000011444f7810 */ /* 0x040fe20007ffe0ff */
[----:B------:R-:W-:Y:S01]  /*2d20*/  FMUL.FTZ R21, R21, c[0x0][0x2ec] ;  /* 0x0000bb0015157a20 */ /* 0x000fe20000410000 */
[----:B------:R-:W-:Y:S01]  /*2d30*/  IADD3 R84, R68, 0x1, RZ ;  /* 0x0000000144547810 */ /* 0x000fe20007ffe0ff */
[----:B------:R-:W-:Y:S01]  /*2d40*/  FMUL.FTZ R22, R22, c[0x0][0x2ec] ;  /* 0x0000bb0016167a20 */ /* 0x000fe20000410000 */
[----:B-1----:R-:W-:Y:S01]  /*2d50*/  HMMA.16816.F32.BF16 R40, R24, R72, R40 ;  /* 0x000000481828723c */ /* 0x002fe20000041828 */
[----:B------:R-:W-:Y:S01]  /*2d60*/  I2F R85, R87 ;  /* 0x0000005700557306 */ /* 0x000fe20000201400 */
[----:B------:R-:W-:-:S02]  /*2d70*/  IADD3 R78, R68, 0x10, RZ ;  /* 0x00000010444e7810 */ /* 0x000fc40007ffe0ff */
[-C--:B------:R-:W-:Y:S02]  /*2d80*/  ISETP.GE.AND P5, PT, R87, R97.reuse, PT ;  /* 0x000000615700720c */ /* 0x080fe40003fa6270 */
[-C--:B------:R-:W-:Y:S01]  /*2d90*/  ISETP.GE.AND P4, PT, R86, R97.reuse, PT ;  /* 0x000000615600720c */ /* 0x080fe20003f86270 */
[----:B------:R-:W-:Y:S01]  /*2da0*/  FMUL.FTZ R72, R10, c[0x0][0x2ec] ;  /* 0x0000bb000a487a20 */ /* 0x000fe20000410000 */
[----:B------:R-:W-:Y:S01]  /*2db0*/  HMMA.16816.F32.BF16 R64, R48, R80, R64 ;  /* 0x000000503040723c */ /* 0x000fe20000041840 */
[----:B----4-:R-:W1:Y:S01]  /*2dc0*/  LDSM.16.M88.4 R8, [R109+0x4800] ;  /* 0x004800006d08783b */ /* 0x010e620000000200 */
[----:B------:R-:W-:Y:S01]  /*2dd0*/  I2F R73, R79 ;  /* 0x0000004f00497306 */ /* 0x000fe20000201400 */
[----:B------:R-:W-:-:S04]  /*2de0*/  ISETP.GE.AND P3, PT, R84, R97, PT ;  /* 0x000000615400720c */ /* 0x000fc80003f66270 */
[C---:B------:R-:W-:Y:S01]  /*2df0*/  IADD3 R80, R68.reuse, 0x18, RZ ;  /* 0x0000001844507810 */ /* 0x040fe20007ffe0ff */
[C---:B------:R-:W-:Y:S02]  /*2e00*/  HMMA.16816.F32.BF16 R60, R48.reuse, R82, R60 ;  /* 0x00000052303c723c */ /* 0x040fe4000004183c */
[----:B------:R-:W-:Y:S06]  /*2e10*/  MUFU.TANH R82, R20 ;  /* 0x0000001400527308 */ /* 0x000fec0000002400 */
[C---:B--2---:R-:W-:Y:S02]  /*2e20*/  HMMA.16816.F32.BF16 R56, R48.reuse, R12, R56 ;  /* 0x0000000c3038723c */ /* 0x044fe40000041838 */
[----:B------:R-:W-:Y:S06]  /*2e30*/  MUFU.TANH R83, R22 ;  /* 0x0000001600537308 */ /* 0x000fec0000002400 */
[----:B------:R-:W-:Y:S01]  /*2e40*/  HMMA.16816.F32.BF16 R52, R48, R14, R52 ;  /* 0x0000000e3034723c */ /* 0x000fe20000041834 */
[----:B------:R-:W2:Y:S01]  /*2e50*/  LDSM.16.M88.4 R12, [R109+0x4c00] ;  /* 0x004c00006d0c783b */ /* 0x000ea20000000200 */
[----:B------:R-:W-:Y:S05]  /*2e60*/  I2F R71, R86 ;  /* 0x0000005600477306 */ /* 0x000fea0000201400 */
[----:B------:R-:W-:Y:S01]  /*2e70*/  IADD3 R50, R68, 0x29, RZ ;  /* 0x0000002944327810 */ /* 0x000fe20007ffe0ff */
[----:B------:R-:W-:Y:S01]  /*2e80*/  HMMA.16816.F32.BF16 R44, R32, R30, R44 ;  /* 0x0000001e202c723c */ /* 0x000fe2000004182c */
[----:B------:R-:W4:Y:S01]  /*2e90*/  LDSM.16.M88.4 R28, [R112+0x5800] ;  /* 0x00580000701c783b */ /* 0x000f220000000200 */
[----:B------:R-:W-:Y:S06]  /*2ea0*/  I2F R69, R84 ;  /* 0x0000005400457306 */ /* 0x000fec0000201400 */
[----:B-----5:R-:W-:Y:S02]  /*2eb0*/  HMMA.16816.F32.BF16 R40, R16, R36, R40 ;  /* 0x000000241028723c */ /* 0x020fe40000041828 */
[----:B------:R-:W5:Y:S06]  /*2ec0*/  MUFU.TANH R36, R21 ;  /* 0x0000001500247308 */ /* 0x000f6c0000002400 */
[C---:B-1----:R-:W-:Y:S02]  /*2ed0*/  HMMA.16816.F32.BF16 R64, R32.reuse, R8, R64 ;  /* 0x000000082040723c */ /* 0x042fe40000041840 */
[----:B------:R-:W-:Y:S06]  /*2ee0*/  MUFU.TANH R98, R98 ;  /* 0x0000006200627308 */ /* 0x000fec0000002400 */
[----:B------:R-:W-:Y:S01]  /*2ef0*/  HMMA.16816.F32.BF16 R60, R32, R10, R60 ;  /* 0x0000000a203c723c */ /* 0x000fe2000004183c */
[----:B------:R-:W1:Y:S01]  /*2f00*/  LDSM.16.M88.4 R8, [R112+0x5c00] ;  /* 0x005c00007008783b */ /* 0x000e620000000200 */
[----:B------:R-:W-:Y:S01]  /*2f10*/  I2F R51, R50 ;  /* 0x0000003200337306 */ /* 0x000fe20000201400 */
[----:B-----5:R-:W-:-:S05]  /*2f20*/  FFMA.FTZ R36, R0, R71, R36 ;  /* 0x0000004700247223 */ /* 0x020fca0000010024 */
[----:B------:R-:W-:Y:S01]  /*2f30*/  HMMA.16816.F32.BF16 R44, R24, R74, R44 ;  /* 0x0000004a182c723c */ /* 0x000fe2000004182c */
[----:B------:R-:W-:Y:S01]  /*2f40*/  FMUL.FTZ R41, R41, c[0x0][0x2ec] ;  /* 0x0000bb0029297a20 */ /* 0x000fe20000410000 */
[----:B------:R-:W-:Y:S01]  /*2f50*/  I2F R77, R78 ;  /* 0x0000004e004d7306 */ /* 0x000fe20000201400 */
[----:B------:R-:W-:Y:S02]  /*2f60*/  FMUL.FTZ R40, R40, c[0x0][0x2ec] ;  /* 0x0000bb0028287a20 */ /* 0x000fe40000410000 */
[----:B------:R-:W-:Y:S02]  /*2f70*/  FMUL.FTZ R43, R43, c[0x0][0x2ec] ;  /* 0x0000bb002b2b7a20 */ /* 0x000fe40000410000 */
[----:B------:R-:W-:Y:S01]  /*2f80*/  FMUL.FTZ R75, R23, c[0x0][0x2ec] ;  /* 0x0000bb00174b7a20 */ /* 0x000fe20000410000 */
[----:B--2---:R-:W-:Y:S01]  /*2f90*/  HMMA.16816.F32.BF16 R52, R32, R14, R52 ;  /* 0x0000000e2034723c */ /* 0x004fe20000041834 */
[----:B------:R-:W2:Y:S01]  /*2fa0*/  LDSM.16.M88.4 R20, [R109+0x5800] ;  /* 0x005800006d14783b */ /* 0x000ea20000000200 */
[----:B------:R-:W5:Y:S01]  /*2fb0*/  MUFU.TANH R41, R41 ;  /* 0x0000002900297308 */ /* 0x000f620000002400 */
[----:B------:R-:W-:-:S05]  /*2fc0*/  IADD3 R74, R68, 0x19, RZ ;  /* 0x00000019444a7810 */ /* 0x000fca0007ffe0ff */
[----:B----4-:R-:W-:Y:S02]  /*2fd0*/  HMMA.16816.F32.BF16 R64, R24, R28, R64 ;  /* 0x0000001c1840723c */ /* 0x010fe40000041840 */
[----:B------:R-:W-:Y:S05]  /*2fe0*/  MUFU.TANH R48, R75 ;  /* 0x0000004b00307308 */ /* 0x000fea0000002400 */
[----:B------:R-:W-:Y:S01]  /*2ff0*/  IADD3 R28, R68, 0x21, RZ ;  /* 0x00000021441c7810 */ /* 0x000fe20007ffe0ff */
[----:B------:R-:W-:Y:S01]  /*3000*/  HMMA.16816.F32.BF16 R56, R32, R12, R56 ;  /* 0x0000000c2038723c */ /* 0x000fe20000041838 */
[----:B------:R-:W4:Y:S01]  /*3010*/  LDSM.16.M88.4 R12, [R109+0x5c00] ;  /* 0x005c00006d0c783b */ /* 0x000f220000000200 */
[----:B------:R-:W3:Y:S01]  /*3020*/  MUFU.TANH R40, R40 ;  /* 0x0000002800287308 */ /* 0x000ee20000002400 */
[----:B-----5:R-:W-:Y:S01]  /*3030*/  FFMA.FTZ R41, R0, R73, R41 ;  /* 0x0000004900297223 */ /* 0x020fe20000010029 */
[----:B------:R-:W-:-:S04]  /*3040*/  DEPBAR.LE SB0, 0x0 ;  /* 0x000080000000791a */ /* 0x000fc80000000000 */
[C---:B------:R-:W-:Y:S01]  /*3050*/  HMMA.16816.F32.BF16 R60, R24.reuse, R30, R60 ;  /* 0x0000001e183c723c */ /* 0x040fe2000004183c */
[----:B------:R-:W-:Y:S01]  /*3060*/  IADD3 R35, R68, 0x39, RZ ;  /* 0x0000003944237810 */ /* 0x000fe20007ffe0ff */
[----:B------:R-:W-:Y:S06]  /*3070*/  MUFU.TANH R43, R43 ;  /* 0x0000002b002b7308 */ /* 0x000fec0000002400 */
[----:B-1----:R-:W-:Y:S02]  /*3080*/  HMMA.16816.F32.BF16 R52, R24, R10, R52 ;  /* 0x0000000a1834723c */ /* 0x002fe40000041834 */
[----:B------:R-:W-:Y:S01]  /*3090*/  I2F R81, R80 ;  /* 0x0000005000517306 */ /* 0x000fe20000201400 */
[----:B---3--:R-:W-:-:S04]  /*30a0*/  FFMA.FTZ R40, R0, R77, R40 ;  /* 0x0000004d00287223 */ /* 0x008fc80000010028 */
[----:B------:R-:W-:Y:S01]  /*30b0*/  FFMA.FTZ R10, R0, R71, R48 ;  /* 0x00000047000a7223 */ /* 0x000fe20000010030 */
[----:B------:R-:W-:Y:S01]  /*30c0*/  HMMA.16816.F32.BF16 R44, R16, R38, R44 ;  /* 0x00000026102c723c */ /* 0x000fe2000004182c */
[----:B------:R-:W-:Y:S01]  /*30d0*/  FSEL R48, R36, -INF , !P4 ;  /* 0xff80000024307808 */ /* 0x000fe20006000000 */
[----:B------:R-:W-:Y:S01]  /*30e0*/  I2F R37, R74 ;  /* 0x0000004a00257306 */ /* 0x000fe20000201400 */
[----:B------:R-:W-:-:S04]  /*30f0*/  ISETP.GE.AND P4, PT, R80, R97, PT ;  /* 0x000000615000720c */ /* 0x000fc80003f86270 */
[----:B------:R-:W-:Y:S01]  /*3100*/  FMUL.FTZ R38, R42, c[0x0][0x2ec] ;  /* 0x0000bb002a267a20 */ /* 0x000fe20000410000 */
[C---:B--2---:R-:W-:Y:S01]  /*3110*/  HMMA.16816.F32.BF16 R64, R16.reuse, R20, R64 ;  /* 0x000000141040723c */ /* 0x044fe20000041840 */
[C---:B------:R-:W-:Y:S01]  /*3120*/  IADD3 R42, R68.reuse, 0x20, RZ ;  /* 0x00000020442a7810 */ /* 0x040fe20007ffe0ff */
[----:B------:R-:W-:Y:S05]  /*3130*/  I2F R29, R28 ;  /* 0x0000001c001d7306 */ /* 0x000fea0000201400 */
[C---:B------:R-:W-:Y:S01]  /*3140*/  IADD3 R20, R68.reuse, 0x30, RZ ;  /* 0x0000003044147810 */ /* 0x040fe20007ffe0ff */
[----:B------:R-:W-:Y:S02]  /*3150*/  HMMA.16816.F32.BF16 R60, R16, R22, R60 ;  /* 0x00000016103c723c */ /* 0x000fe4000004183c */
[----:B------:R-:W-:Y:S05]  /*3160*/  I2F R39, R42 ;  /* 0x0000002a00277306 */ /* 0x000fea0000201400 */
[----:B------:R-:W-:Y:S01]  /*3170*/  IADD3 R22, R68, 0x31, RZ ;  /* 0x0000003144167810 */ /* 0x000fe20007ffe0ff */
[----:B------:R-:W-:Y:S01]  /*3180*/  HMMA.16816.F32.BF16 R56, R24, R8, R56 ;  /* 0x000000081838723c */ /* 0x000fe20000041838 */
[----:B------:R-:W-:Y:S01]  /*3190*/  FMUL.FTZ R75, R44, c[0x0][0x2ec] ;  /* 0x0000bb002c4b7a20 */ /* 0x000fe20000410000 */
[----:B------:R-:W-:Y:S01]  /*31a0*/  IADD3 R44, R68, 0x28, RZ ;  /* 0x00000028442c7810 */ /* 0x000fe20007ffe0ff */
[----:B------:R-:W-:Y:S01]  /*31b0*/  FMUL.FTZ R32, R45, c[0x0][0x2ec] ;  /* 0x0000bb002d207a20 */ /* 0x000fe20000410000 */
[----:B------:R-:W-:Y:S01]  /*31c0*/  MUFU.TANH R38, R38 ;  /* 0x0000002600267308 */ /* 0x000fe20000002400 */
[----:B------:R-:W-:Y:S01]  /*31d0*/  FMUL.FTZ R33, R46, c[0x0][0x2ec] ;  /* 0x0000bb002e217a20 */ /* 0x000fe20000410000 */
[----:B------:R-:W-:Y:S01]  /*31e0*/  IADD3 R45, R68, 0x38, RZ ;  /* 0x00000038442d7810 */ /* 0x000fe20007ffe0ff */
[----:B------:R-:W-:Y:S01]  /*31f0*/  FMUL.FTZ R30, R47, c[0x0][0x2ec] ;  /* 0x0000bb002f1e7a20 */ /* 0x000fe20000410000 */
[----:B----4-:R-:W-:Y:S01]  /*3200*/  HMMA.16816.F32.BF16 R52, R16, R14, R52 ;  /* 0x0000000e1034723c */ /* 0x010fe20000041834 */
[----:B------:R-:W-:Y:S01]  /*3210*/  FMUL.FTZ R31, R65, c[0x0][0x2ec] ;  /* 0x0000bb00411f7a20 */ /* 0x000fe20000410000 */
[----:B------:R-:W-:Y:S01]  /*3220*/  IADD3 R8, R96, 0x8, RZ ;  /* 0x0000000860087810 */ /* 0x000fe20007ffe0ff */
[----:B------:R-:W-:Y:S01]  /*3230*/  FMUL.FTZ R34, R64, c[0x0][0x2ec] ;  /* 0x0000bb0040227a20 */ /* 0x000fe20000410000 */
[----:B------:R-:W-:Y:S01]  /*3240*/  I2F R49, R44 ;  /* 0x0000002c00317306 */ /* 0x000fe20000201400 */
[----:B------:R-:W-:Y:S01]  /*3250*/  FMUL.FTZ R47, R66, c[0x0][0x2ec] ;  /* 0x0000bb00422f7a20 */ /* 0x000fe20000410000 */
[----:B------:R-:W-:Y:S01]  /*3260*/  IMNMX R96, R8, R7, PT ;  /* 0x0000000708607217 */ /* 0x000fe20003800200 */
[----:B------:R-:W-:-:S02]  /*3270*/  FMUL.FTZ R64, R67, c[0x0][0x2ec] ;  /* 0x0000bb0043407a20 */ /* 0x000fc40000410000 */
[----:B------:R-:W-:Y:S01]  /*3280*/  FMUL.FTZ R65, R60, c[0x0][0x2ec] ;  /* 0x0000bb003c417a20 */ /* 0x000fe20000410000 */
[-C--:B------:R-:W-:Y:S01]  /*3290*/  ISETP.GE.AND P0, PT, R84, R96.reuse, PT ;  /* 0x000000605400720c */ /* 0x080fe20003f06270 */
[----:B------:R-:W-:Y:S01]  /*32a0*/  FMUL.FTZ R61, R61, c[0x0][0x2ec] ;  /* 0x0000bb003d3d7a20 */ /* 0x000fe20000410000 */
[----:B------:R-:W1:Y:S01]  /*32b0*/  MUFU.TANH R34, R34 ;  /* 0x0000002200227308 */ /* 0x000e620000002400 */
[----:B------:R-:W-:Y:S01]  /*32c0*/  FFMA.FTZ R60, R0, R85, R82 ;  /* 0x00000055003c7223 */ /* 0x000fe20000010052 */
[-C--:B------:R-:W-:Y:S01]  /*32d0*/  ISETP.GE.AND P1, PT, R87, R96.reuse, PT ;  /* 0x000000605700720c */ /* 0x080fe20003f26270 */
[----:B------:R-:W-:Y:S01]  /*32e0*/  FMUL.FTZ R25, R62, c[0x0][0x2ec] ;  /* 0x0000bb003e197a20 */ /* 0x000fe20000410000 */
[----:B------:R-:W-:Y:S01]  /*32f0*/  HMMA.16816.F32.BF16 R56, R16, R12, R56 ;  /* 0x0000000c1038723c */ /* 0x000fe20000041838 */
[----:B------:R-:W-:Y:S01]  /*3300*/  FMUL.FTZ R26, R63, c[0x0][0x2ec] ;  /* 0x0000bb003f1a7a20 */ /* 0x000fe20000410000 */
[----:B------:R-:W-:Y:S01]  /*3310*/  FSEL R60, R60, -INF , !P5 ;  /* 0xff8000003c3c7808 */ /* 0x000fe20006800000 */
[C---:B------:R-:W-:Y:S01]  /*3320*/  FFMA.FTZ R46, R0.reuse, R69, R76 ;  /* 0x00000045002e7223 */ /* 0x040fe2000001004c */
[----:B------:R-:W2:Y:S01]  /*3330*/  MUFU.TANH R13, R65 ;  /* 0x00000041000d7308 */ /* 0x000ea20000002400 */
[----:B------:R-:W-:Y:S01]  /*3340*/  ISETP.GE.AND P5, PT, R79, R97, PT ;  /* 0x000000614f00720c */ /* 0x000fe20003fa6270 */
[----:B------:R-:W-:Y:S01]  /*3350*/  FFMA.FTZ R8, R0, R69, R98 ;  /* 0x0000004500087223 */ /* 0x000fe20000010062 */
[-C--:B------:R-:W-:Y:S01]  /*3360*/  ISETP.GE.AND P2, PT, R86, R96.reuse, PT ;  /* 0x000000605600720c */ /* 0x080fe20003f46270 */
[----:B------:R-:W-:Y:S01]  /*3370*/  FMUL.FTZ R52, R52, c[0x0][0x2ec] ;  /* 0x0000bb0034347a20 */ /* 0x000fe20000410000 */
[----:B------:R-:W-:Y:S01]  /*3380*/  FSEL R62, R41, -INF , !P5 ;  /* 0xff800000293e7808 */ /* 0x000fe20006800000 */
[----:B------:R-:W-:Y:S01]  /*3390*/  FMUL.FTZ R54, R54, c[0x0][0x2ec] ;  /* 0x0000bb0036367a20 */ /* 0x000fe20000410000 */
[----:B------:R-:W-:Y:S01]  /*33a0*/  ISETP.GE.AND P5, PT, R42, R97, PT ;  /* 0x000000612a00720c */ /* 0x000fe20003fa6270 */
[----:B------:R-:W3:Y:S01]  /*33b0*/  MUFU.TANH R11, R61 ;  /* 0x0000003d000b7308 */ /* 0x000ee20000002400 */
[----:B-1----:R-:W-:Y:S01]  /*33c0*/  FFMA.FTZ R34, R0, R39, R34 ;  /* 0x0000002700227223 */ /* 0x002fe20000010022 */
[----:B------:R-:W-:Y:S01]  /*33d0*/  FSEL R46, R46, -INF , !P3 ;  /* 0xff8000002e2e7808 */ /* 0x000fe20005800000 */
[----:B------:R-:W-:Y:S01]  /*33e0*/  FFMA.FTZ R12, R0, R85, R83 ;  /* 0x00000055000c7223 */ /* 0x000fe20000010053 */
[----:B------:R-:W-:Y:S01]  /*33f0*/  FSEL R8, R8, -INF , !P0 ;  /* 0xff80000008087808 */ /* 0x000fe20004000000 */
[----:B------:R-:W-:Y:S01]  /*3400*/  FMUL.FTZ R55, R55, c[0x0][0x2ec] ;  /* 0x0000bb0037377a20 */ /* 0x000fe20000410000 */
[----:B------:R-:W-:Y:S01]  /*3410*/  FSEL R134, R34, -INF , !P5 ;  /* 0xff80000022867808 */ /* 0x000fe20006800000 */
[C---:B------:R-:W-:Y:S01]  /*3420*/  FFMA.FTZ R36, R0.reuse, R77, R38 ;  /* 0x0000004d00247223 */ /* 0x040fe20000010026 */
[----:B------:R-:W-:Y:S01]  /*3430*/  I2F R7, R45 ;  /* 0x0000002d00077306 */ /* 0x000fe20000201400 */
[----:B--2---:R-:W-:Y:S01]  /*3440*/  FFMA.FTZ R132, R0, R49, R13 ;  /* 0x0000003100847223 */ /* 0x004fe2000001000d */
[-C--:B------:R-:W-:Y:S01]  /*3450*/  ISETP.GE.AND P5, PT, R50, R97.reuse, PT ;  /* 0x000000613200720c */ /* 0x080fe20003fa6270 */
[----:B------:R-:W-:Y:S01]  /*3460*/  FMUL.FTZ R53, R53, c[0x0][0x2ec] ;  /* 0x0000bb0035357a20 */ /* 0x000fe20000410000 */
[----:B------:R-:W-:Y:S01]  /*3470*/  ISETP.GE.AND P3, PT, R78, R97, PT ;  /* 0x000000614e00720c */ /* 0x000fe20003f66270 */
[----:B------:R-:W-:Y:S01]  /*3480*/  FMUL.FTZ R56, R56, c[0x0][0x2ec] ;  /* 0x0000bb0038387a20 */ /* 0x000fe20000410000 */
[-C--:B------:R-:W-:Y:S01]  /*3490*/  ISETP.GE.AND P0, PT, R78, R96.reuse, PT ;  /* 0x000000604e00720c */ /* 0x080fe20003f06270 */
[----:B------:R-:W-:Y:S01]  /*34a0*/  FMUL.FTZ R15, R57, c[0x0][0x2ec] ;  /* 0x0000bb00390f7a20 */ /* 0x000fe20000410000 */
[----:B------:R-:W1:Y:S01]  /*34b0*/  MUFU.TANH R13, R52 ;  /* 0x00000034000d7308 */ /* 0x000e620000002400 */
[----:B------:R-:W-:Y:S01]  /*34c0*/  FMUL.FTZ R17, R58, c[0x0][0x2ec] ;  /* 0x0000bb003a117a20 */ /* 0x000fe20000410000 */
[----:B------:R-:W-:Y:S01]  /*34d0*/  FSEL R12, R12, -INF , !P1 ;  /* 0xff8000000c0c7808 */ /* 0x000fe20004800000 */
[----:B------:R-:W-:Y:S01]  /*34e0*/  FMUL.FTZ R19, R59, c[0x0][0x2ec] ;  /* 0x0000bb003b137a20 */ /* 0x000fe20000410000 */
[----:B------:R-:W-:Y:S01]  /*34f0*/  ISETP.GE.AND P1, PT, R79, R96, PT ;  /* 0x000000604f00720c */ /* 0x000fe20003f26270 */
[----:B---3--:R-:W-:Y:S01]  /*3500*/  FFMA.FTZ R84, R0, R51, R11 ;  /* 0x0000003300547223 */ /* 0x008fe2000001000b */
[----:B------:R-:W-:Y:S01]  /*3510*/  FSEL R10, R10, -INF , !P2 ;  /* 0xff8000000a0a7808 */ /* 0x000fe20005000000 */
[----:B------:R-:W-:Y:S01]  /*3520*/  FFMA.FTZ R24, R0, R73, R43 ;  /* 0x0000004900187223 */ /* 0x000fe2000001002b */
[----:B------:R-:W2:Y:S01]  /*3530*/  MUFU.TANH R75, R75 ;  /* 0x0000004b004b7308 */ /* 0x000ea20000002400 */
[----:B------:R-:W-:-:S02]  /*3540*/  FSEL R40, R40, -INF , !P3 ;  /* 0xff80000028287808 */ /* 0x000fc40005800000 */
[----:B------:R-:W-:Y:S02]  /*3550*/  FSEL R84, R84, -INF , !P5 ;  /* 0xff80000054547808 */ /* 0x000fe40006800000 */
[----:B------:R-:W-:Y:S02]  /*3560*/  FSEL R36, R36, -INF , !P0 ;  /* 0xff80000024247808 */ /* 0x000fe40004000000 */
[----:B------:R-:W-:Y:S01]  /*3570*/  ISETP.GE.AND P5, PT, R45, R97, PT ;  /* 0x000000612d00720c */ /* 0x000fe20003fa6270 */
[----:B------:R-:W3:Y:S01]  /*3580*/  MUFU.TANH R32, R32 ;  /* 0x0000002000207308 */ /* 0x000ee20000002400 */
[----:B-1----:R-:W-:Y:S01]  /*3590*/  FFMA.FTZ R13, R0, R7, R13 ;  /* 0x00000007000d7223 */ /* 0x002fe2000001000d */
[-C--:B------:R-:W-:Y:S02]  /*35a0*/  ISETP.GE.AND P2, PT, R80, R96.reuse, PT ;  /* 0x000000605000720c */ /* 0x080fe40003f46270 */
[C---:B------:R-:W-:Y:S02]  /*35b0*/  ISETP.GE.AND P3, PT, R74.reuse, R97, PT ;  /* 0x000000614a00720c */ /* 0x040fe40003f66270 */
[----:B------:R-:W-:-:S02]  /*35c0*/  ISETP.GE.AND P0, PT, R74, R96, PT ;  /* 0x000000604a00720c */ /* 0x000fc40003f06270 */
[----:B------:R-:W1:Y:S01]  /*35d0*/  MUFU.TANH R33, R33 ;  /* 0x0000002100217308 */ /* 0x000e620000002400 */
[----:B--2---:R-:W-:Y:S01]  /*35e0*/  FFMA.FTZ R75, R0, R81, R75 ;  /* 0x00000051004b7223 */ /* 0x004fe2000001004b */
[----:B------:R-:W-:Y:S02]  /*35f0*/  FSEL R24, R24, -INF , !P1 ;  /* 0xff80000018187808 */ /* 0x000fe40004800000 */
[----:B------:R-:W-:Y:S02]  /*3600*/  ISETP.GE.AND P1, PT, R42, R96, PT ;  /* 0x000000602a00720c */ /* 0x000fe40003f26270 */
[----:B------:R-:W-:Y:S02]  /*3610*/  FSEL R103, R13, -INF , !P5 ;  /* 0xff8000000d677808 */ /* 0x000fe40006800000 */
[----:B------:R-:W2:Y:S01]  /*3620*/  MUFU.TANH R30, R30 ;  /* 0x0000001e001e7308 */ /* 0x000ea20000002400 */
[----:B---3--:R-:W-:Y:S01]  /*3630*/  FFMA.FTZ R18, R0, R37, R32 ;  /* 0x0000002500127223 */ /* 0x008fe20000010020 */
[----:B------:R-:W-:-:S02]  /*3640*/  FSEL R16, R75, -INF , !P4 ;  /* 0xff8000004b107808 */ /* 0x000fc40006000000 */
[----:B------:R-:W-:Y:S02]  /*3650*/  ISETP.GE.AND P5, PT, R92, 0x2, PT ;  /* 0x000000025c00780c */ /* 0x000fe40003fa6270 */
[----:B------:R-:W-:Y:S02]  /*3660*/  FSEL R18, R18, -INF , !P3 ;  /* 0xff80000012127808 */ /* 0x000fe40005800000 */
[----:B------:R-:W3:Y:S01]  /*3670*/  MUFU.TANH R47, R47 ;  /* 0x0000002f002f7308 */ /* 0x000ee20000002400 */
[----:B-1----:R-:W-:Y:S01]  /*3680*/  FFMA.FTZ R33, R0, R81, R33 ;  /* 0x0000005100217223 */ /* 0x002fe20000010021 */
[-C--:B------:R-:W-:Y:S02]  /*3690*/  ISETP.GE.AND P4, PT, R28, R97.reuse, PT ;  /* 0x000000611c00720c */ /* 0x080fe40003f86270 */
[----:B------:R-:W-:Y:S02]  /*36a0*/  ISETP.GE.AND P3, PT, R44, R97, PT ;  /* 0x000000612c00720c */ /* 0x000fe40003f66270 */
[----:B------:R-:W-:-:S02]  /*36b0*/  FSEL R38, R33, -INF , !P2 ;  /* 0xff80000021267808 */ /* 0x000fc40005000000 */
[----:B------:R-:W1:Y:S01]  /*36c0*/  MUFU.TANH R31, R31 ;  /* 0x0000001f001f7308 */ /* 0x000e620000002400 */
[----:B--2---:R-:W-:Y:S01]  /*36d0*/  FFMA.FTZ R14, R0, R37, R30 ;  /* 0x00000025000e7223 */ /* 0x004fe2000001001e */
[-C--:B------:R-:W-:Y:S02]  /*36e0*/  ISETP.GE.AND P2, PT, R28, R96.reuse, PT ;  /* 0x000000601c00720c */ /* 0x080fe40003f46270 */
[----:B------:R-:W-:Y:S02]  /*36f0*/  FSEL R132, R132, -INF , !P3 ;  /* 0xff80000084847808 */ /* 0x000fe40005800000 */
[----:B------:R-:W-:Y:S02]  /*3700*/  FSEL R14, R14, -INF , !P0 ;  /* 0xff8000000e0e7808 */ /* 0x000fe40004000000 */
[----:B------:R-:W2:Y:S01]  /*3710*/  MUFU.TANH R64, R64 ;  /* 0x0000004000407308 */ /* 0x000ea20000002400 */
[----:B---3--:R-:W-:Y:S01]  /*3720*/  FFMA.FTZ R47, R0, R39, R47 ;  /* 0x00000027002f7223 */ /* 0x008fe2000001002f */
[----:B------:R-:W-:-:S02]  /*3730*/  ISETP.GE.AND P0, PT, R44, R96, PT ;  /* 0x000000602c00720c */ /* 0x000fc40003f06270 */
[----:B------:R-:W-:Y:S02]  /*3740*/  ISETP.GE.AND P3, PT, R22, R97, PT ;  /* 0x000000611600720c */ /* 0x000fe40003f66270 */
[----:B------:R-:W-:Y:S02]  /*3750*/  FSEL R130, R47, -INF , !P1 ;  /* 0xff8000002f827808 */ /* 0x000fe40004800000 */
[----:B------:R-:W3:Y:S01]  /*3760*/  MUFU.TANH R25, R25 ;  /* 0x0000001900197308 */ /* 0x000ee20000002400 */
[----:B-1----:R-:W-:Y:S01]  /*3770*/  FFMA.FTZ R31, R0, R29, R31 ;  /* 0x0000001d001f7223 */ /* 0x002fe2000001001f */
[----:B------:R-:W-:-:S04]  /*3780*/  ISETP.GE.AND P1, PT, R50, R96, PT ;  /* 0x000000603200720c */ /* 0x000fc80003f26270 */
[----:B------:R-:W-:Y:S02]  /*3790*/  FSEL R86, R31, -INF , !P4 ;  /* 0xff8000001f567808 */ /* 0x000fe40006000000 */
[----:B------:R-:W1:Y:S01]  /*37a0*/  MUFU.TANH R26, R26 ;  /* 0x0000001a001a7308 */ /* 0x000e620000002400 */
[----:B--2---:R-:W-:Y:S01]  /*37b0*/  FFMA.FTZ R34, R0, R29, R64 ;  /* 0x0000001d00227223 */ /* 0x004fe20000010040 */
[----:B------:R-:W-:-:S04]  /*37c0*/  ISETP.GE.AND P4, PT, R20, R97, PT ;  /* 0x000000611400720c */ /* 0x000fc80003f86270 */
[----:B------:R-:W-:Y:S02]  /*37d0*/  FSEL R34, R34, -INF , !P2 ;  /* 0xff80000022227808 */ /* 0x000fe40005000000 */
[----:B------:R-:W-:Y:S01]  /*37e0*/  I2F R21, R20 ;  /* 0x0000001400157306 */ /* 0x000fe20000201400 */
[----:B---3--:R-:W-:Y:S01]  /*37f0*/  FFMA.FTZ R25, R0, R49, R25 ;  /* 0x0000003100197223 */ /* 0x008fe20000010019 */
[----:B------:R-:W-:-:S04]  /*3800*/  ISETP.GE.AND P2, PT, R20, R96, PT ;  /* 0x000000601400720c */ /* 0x000fc80003f46270 */
[----:B------:R-:W-:Y:S02]  /*3810*/  FSEL R102, R25, -INF , !P0 ;  /* 0xff80000019667808 */ /* 0x000fe40004000000 */
[----:B------:R-:W-:Y:S01]  /*3820*/  I2F R23, R22 ;  /* 0x0000001600177306 */ /* 0x000fe20000201400 */
[----:B-1----:R-:W-:Y:S01]  /*3830*/  FFMA.FTZ R26, R0, R51, R26 ;  /* 0x00000033001a7223 */ /* 0x002fe2000001001a */
        /* <DEDUP_REMOVED lines=20> */
[----:B------:R-:W1:Y:S01]  /*3980*/  MUFU.TANH R72, R72 ;  /* 0x0000004800487308 */ /* 0x000e620000002400 */
[----:B--2---:R-:W-:Y:S01]  /*3990*/  FFMA.FTZ R26, R0, R7, R54 ;  /* 0x00000007001a7223 */ /* 0x004fe20000010036 */
[----:B------:R-:W-:Y:S01]  /*39a0*/  BAR.SYNC.DEFER_BLOCKING 0x0 ;  /* 0x0000000000007b1d */ /* 0x000fe20000010000 */
[----:B------:R-:W-:-:S03]  /*39b0*/  ISETP.GE.AND P0, PT, R35, R96, PT ;  /* 0x000000602300720c */ /* 0x000fc60003f06270 */
[----:B------:R-:W-:Y:S02]  /*39c0*/  FSEL R26, R26, -INF , !P1 ;  /* 0xff8000001a1a7808 */ /* 0x000fe40004800000 */
[----:B------:R-:W-:Y:S01]  /*39d0*/  I2F R9, R35 ;  /* 0x0000002300097306 */ /* 0x000fe20000201400 */
[----:B---3--:R-:W-:-:S07]  /*39e0*/  FFMA.FTZ R70, R0, R3, R70 ;  /* 0x0000000300467223 */ /* 0x008fce0000010046 */
[----:B------:R-:W2:Y:S01]  /*39f0*/  MUFU.TANH R11, R53 ;  /* 0x00000035000b7308 */ /* 0x000ea20000002400 */
[----:B-1----:R-:W-:-:S05]  /*3a00*/  FFMA.FTZ R7, R0, R3, R72 ;  /* 0x0000000300077223 */ /* 0x002fca0000010048 */
[----:B------:R-:W-:Y:S02]  /*3a10*/  FSEL R7, R7, -INF , !P2 ;  /* 0xff80000007077808 */ /* 0x000fe40005000000 */
[----:B------:R-:W1:Y:S01]  /*3a20*/  MUFU.TANH R55, R55 ;  /* 0x0000003700377308 */ /* 0x000e620000002400 */
[----:B--2---:R-:W-:Y:S01]  /*3a30*/  FFMA.FTZ R101, R0, R9, R11 ;  /* 0x0000000900657223 */ /* 0x004fe2000001000b */
[----:B------:R-:W-:-:S04]  /*3a40*/  FSEL R11, R70, -INF , !P4 ;  /* 0xff800000460b7808 */ /* 0x000fc80006000000 */
[----:B------:R-:W-:Y:S01]  /*3a50*/  FSEL R101, R101, -INF , !P3 ;  /* 0xff80000065657808 */ /* 0x000fe20005800000 */
[----:B-1----:R-:W-:-:S05]  /*3a60*/  FFMA.FTZ R25, R0, R9, R55 ;  /* 0x0000000900197223 */ /* 0x002fca0000010037 */
        /* <DEDUP_REMOVED lines=60> */
.L_x_5158:
[----:B------:R-:W-:-:S04]  /*3e30*/  LEA R2, -R6, RZ, 0x6 ;  /* 0x000000ff06027211 */ /* 0x000fc800078e31ff */
[----:B------:R-:W-:Y:S02]  /*3e40*/  SHF.R.S32.HI R6, RZ, 0x1f, R2 ;  /* 0x0000001fff067819 */ /* 0x000fe40000011402 */
.L_x_5159:
        /* <DEDUP_REMOVED lines=59> */
.L_x_5161:
[----:B------:R-:W-:Y:S05]  /*4200*/  BSYNC B0 ;  /* 0x0000000000007941 */ /* 0x000fea0003800000 */
.L_x_5160:
[----:B------:R-:W0:Y:S01]  /*4210*/  LDGDEPBAR ;  /* 0x00000000000079af */ /* 0x000e220000000000 */
[----:B------:R-:W-:Y:S02]  /*4220*/  MOV R94, R20 ;  /* 0x00000014005e7202 */ /* 0x000fe40000000f00 */
[----:B------:R-:W-:Y:S02]  /*4230*/  MOV R95, R9 ;  /* 0x00000009005f7202 */ /* 0x000fe40000000f00 */
.L_x_5157:
        /* <DEDUP_REMOVED lines=31> */
[----:B------:R-:W-:Y:S03]  /*4430*/  LDSM.16.MT88.4 R52, [R108+0x7000] ;  /* 0x007000006c34783b */ /* 0x000fe60000004200 */
[----:B------:R-:W-:Y:S01]  /*4440*/  FMNMX.FTZ R9, R27, R2, !PT ;  /* 0x000000021b097209 */ /* 0x000fe20007810000 */
[----:B------:R-:W2:Y:S03]  /*4450*/  SHFL.BFLY PT, R20, R13, 0x2, 0x1f ;  /* 0x0c401f000d147f89 */ /* 0x000ea600000e0000 */
[----:B------:R-:W-:-:S04]  /*4460*/  FMNMX.FTZ R6, R26, R9, !PT ;  /* 0x000000091a067209 */ /* 0x000fc80007810000 */
[----:B------:R-:W-:-:S05]  /*4470*/  FMNMX.FTZ R6, R25, R6, !PT ;  /* 0x0000000619067209 */ /* 0x000fca0007810000 */
[----:B------:R-:W3:Y:S01]  /*4480*/  SHFL.BFLY PT, R9, R6, 0x2, 0x1f ;  /* 0x0c401f0006097f89 */ /* 0x000ee200000e0000 */
[----:B--2---:R-:W-:-:S05]  /*4490*/  FMNMX.FTZ R20, R13, R20, !PT ;  /* 0x000000140d147209 */ /* 0x004fca0007810000 */
[----:B------:R-:W2:Y:S01]  /*44a0*/  SHFL.BFLY PT, R3, R20, 0x1, 0x1f ;  /* 0x0c201f0014037f89 */ /* 0x000ea200000e0000 */
[----:B---3--:R-:W-:-:S05]  /*44b0*/  FMNMX.FTZ R9, R6, R9, !PT ;  /* 0x0000000906097209 */ /* 0x008fca0007810000 */
[----:B------:R-:W3:Y:S01]  /*44c0*/  SHFL.BFLY PT, R2, R9, 0x1, 0x1f ;  /* 0x0c201f0009027f89 */ /* 0x000ee200000e0000 */
[----:B--2---:R-:W-:-:S04]  /*44d0*/  FMNMX.FTZ R3, R20, R3, !PT ;  /* 0x0000000314037209 */ /* 0x004fc80007810000 */
[C---:B------:R-:W-:Y:S01]  /*44e0*/  FSETP.NEU.FTZ.AND P0, PT, R3.reuse, -INF , PT ;  /* 0xff8000000300780b */ /* 0x040fe20003f1d000 */
[----:B------:R-:W-:-:S05]  /*44f0*/  FMUL.FTZ R105, R3, c[0x0][0x23c] ;  /* 0x00008f0003697a20 */ /* 0x000fca0000410000 */
[----:B------:R-:W-:Y:S02]  /*4500*/  FSEL R105, R105, RZ, P0 ;  /* 0x000000ff69697208 */ /* 0x000fe40000000000 */
[----:B---3--:R-:W-:-:S03]  /*4510*/  FMNMX.FTZ R2, R9, R2, !PT ;  /* 0x0000000209027209 */ /* 0x008fc60007810000 */
        /* <DEDUP_REMOVED lines=8> */
[----:B-1----:R-:W-:-:S02]  /*45a0*/  FFMA.FTZ R31, R40, c[0x0][0x23c], -R105 ;  /* 0x00008f00281f7a23 */ /* 0x002fc40000010869 */
[--C-:B------:R-:W-:Y:S01]  /*45b0*/  FFMA.FTZ R35, R7, c[0x0][0x23c], -R29.reuse ;  /* 0x00008f0007237a23 */ /* 0x100fe2000001081d */
[----:B------:R-:W1:Y:S01]  /*45c0*/  LDSM.16.MT88.4 R40, [R110+0x8000] ;  /* 0x008000006e28783b */ /* 0x000e620000004200 */
[--C-:B------:R-:W-:Y:S02]  /*45d0*/  FFMA.FTZ R136, R8, c[0x0][0x23c], -R29.reuse ;  /* 0x00008f0008887a23 */ /* 0x100fe4000001081d */
[--C-:B------:R-:W-:Y:S01]  /*45e0*/  FFMA.FTZ R107, R12, c[0x0][0x23c], -R29.reuse ;  /* 0x00008f000c6b7a23 */ /* 0x100fe2000001081d */
[----:B------:R-:W2:Y:S01]  /*45f0*/  MUFU.EX2 R87, R87 ;  /* 0x0000005700577308 */ /* 0x000ea20000000800 */
[----:B------:R-:W-:Y:S02]  /*4600*/  FFMA.FTZ R106, R10, c[0x0][0x23c], -R29 ;  /* 0x00008f000a6a7a23 */ /* 0x000fe4000001081d */
[----:B------:R-:W-:Y:S01]  /*4610*/  LDSM.16.MT88.4 R8, [R108+0x6400] ;  /* 0x006400006c08783b */ /* 0x000fe20000004200 */
[--C-:B------:R-:W-:Y:S02]  /*4620*/  FFMA.FTZ R30, R62, c[0x0][0x23c], -R105.reuse ;  /* 0x00008f003e1e7a23 */ /* 0x100fe40000010869 */
[--C-:B------:R-:W-:Y:S01]  /*4630*/  FFMA.FTZ R22, R16, c[0x0][0x23c], -R105.reuse ;  /* 0x00008f0010167a23 */ /* 0x100fe20000010869 */
[----:B------:R-:W3:Y:S01]  /*4640*/  LDSM.16.MT88.4 R60, [R110+0x7000] ;  /* 0x007000006e3c783b */ /* 0x000ee20000004200 */
[----:B------:R-:W-:Y:S01]  /*4650*/  MUFU.EX2 R131, R131 ;  /* 0x0000008300837308 */ /* 0x000fe20000000800 */
[----:B------:R-:W-:-:S02]  /*4660*/  FFMA.FTZ R21, R18, c[0x0][0x23c], -R105 ;  /* 0x00008f0012157a23 */ /* 0x000fc40000010869 */
[--C-:B------:R-:W-:Y:S01]  /*4670*/  FFMA.FTZ R33, R36, c[0x0][0x23c], -R29.reuse ;  /* 0x00008f0024217a23 */ /* 0x100fe2000001081d */
[----:B------:R-:W4:Y:S01]  /*4680*/  LDSM.16.MT88.4 R16, [R110+0x6400] ;  /* 0x006400006e10783b */ /* 0x000f220000004200 */
[--C-:B------:R-:W-:Y:S02]  /*4690*/  FFMA.FTZ R24, R24, c[0x0][0x23c], -R29.reuse ;  /* 0x00008f0018187a23 */ /* 0x100fe4000001081d */
[--C-:B------:R-:W-:Y:S01]  /*46a0*/  FFMA.FTZ R23, R38, c[0x0][0x23c], -R29.reuse ;  /* 0x00008f0026177a23 */ /* 0x100fe2000001081d */
[----:B------:R-:W5:Y:S01]  /*46b0*/  MUFU.EX2 R104, R104 ;  /* 0x0000006800687308 */ /* 0x000f620000000800 */
[----:B--2---:R-:W-:Y:S01]  /*46c0*/  F2FP.BF16.PACK_AB R48, R87, R140 ;  /* 0x0000008c5730723e */ /* 0x004fe200000010ff */
[----:B------:R-:W-:Y:S02]  /*46d0*/  FFMA.FTZ R20, R14, c[0x0][0x23c], -R29 ;  /* 0x00008f000e147a23 */ /* 0x000fe4000001081d */
[----:B------:R-:W2:Y:S01]  /*46e0*/  LDSM.16.MT88.4 R12, [R110+0x7400] ;  /* 0x007400006e0c783b */ /* 0x000ea20000004200 */
[----:B------:R-:W-:-:S02]  /*46f0*/  FFMA.FTZ R99, R134, c[0x0][0x23c], -R105 ;  /* 0x00008f0086637a23 */ /* 0x000fc40000010869 */
[--C-:B------:R-:W-:Y:S01]  /*4700*/  FFMA.FTZ R86, R86, c[0x0][0x23c], -R105.reuse ;  /* 0x00008f0056567a23 */ /* 0x100fe20000010869 */
[----:B------:R-:W-:Y:S01]  /*4710*/  MUFU.EX2 R35, R35 ;  /* 0x0000002300237308 */ /* 0x000fe20000000800 */
[--C-:B------:R-:W-:Y:S01]  /*4720*/  FFMA.FTZ R85, R132, c[0x0][0x23c], -R105.reuse ;  /* 0x00008f0084557a23 */ /* 0x100fe20000010869 */
[----:B------:R-:W-:Y:S01]  /*4730*/  LEA R132, P0, R94, c[0x0][0x168], 0x1 ;  /* 0x00005a005e847a11 */ /* 0x000fe200078008ff */
[----:B------:R-:W-:Y:S02]  /*4740*/  FFMA.FTZ R84, R84, c[0x0][0x23c], -R105 ;  /* 0x00008f0054547a23 */ /* 0x000fe40000010869 */
[----:B------:R-:W-:Y:S01]  /*4750*/  FFMA.FTZ R34, R34, c[0x0][0x23c], -R29 ;  /* 0x00008f0022227a23 */ /* 0x000fe2000001081d */
[----:B------:R-:W-:Y:S01]  /*4760*/  LEA.HI.X R133, R94, c[0x0][0x16c], R95, 0x1, P0 ;  /* 0x00005b005e857a11 */ /* 0x000fe200000f0c5f */
[--C-:B------:R-:W-:Y:S01]  /*4770*/  FFMA.FTZ R32, R32, c[0x0][0x23c], -R29.reuse ;  /* 0x00008f0020207a23 */ /* 0x100fe2000001081d */
[----:B------:R-:W1:Y:S01]  /*4780*/  MUFU.EX2 R136, R136 ;  /* 0x0000008800887308 */ /* 0x000e620000000800 */
[----:B-----5:R-:W-:Y:S01]  /*4790*/  F2FP.BF16.PACK_AB R50, R104, R131 ;  /* 0x000000836832723e */ /* 0x020fe200000010ff */
[----:B------:R-:W-:-:S02]  /*47a0*/  FFMA.FTZ R130, R130, c[0x0][0x23c], -R29 ;  /* 0x00008f0082827a23 */ /* 0x000fc4000001081d */
[----:B------:R-:W-:Y:S02]  /*47b0*/  FADD.FTZ R140, R140, R87 ;  /* 0x000000578c8c7221 */ /* 0x000fe40000010000 */
[--C-:B------:R-:W-:Y:S02]  /*47c0*/  FFMA.FTZ R98, R98, c[0x0][0x23c], -R105.reuse ;  /* 0x00008f0062627a23 */ /* 0x100fe40000010869 */
[----:B------:R-:W-:Y:S01]  /*47d0*/  MUFU.EX2 R107, R107 ;  /* 0x0000006b006b7308 */ /* 0x000fe20000000800 */
[----:B------:R-:W-:Y:S02]  /*47e0*/  FFMA.FTZ R101, R101, c[0x0][0x23c], -R105 ;  /* 0x00008f0065657a23 */ /* 0x000fe40000010869 */
[--C-:B------:R-:W-:Y:S02]  /*47f0*/  FFMA.FTZ R28, R28, c[0x0][0x23c], -R29.reuse ;  /* 0x00008f001c1c7a23 */ /* 0x100fe4000001081d */
[----:B------:R-:W-:Y:S02]  /*4800*/  FFMA.FTZ R27, R27, c[0x0][0x23c], -R29 ;  /* 0x00008f001b1b7a23 */ /* 0x000fe4000001081d */
[----:B------:R-:W-:Y:S01]  /*4810*/  FFMA.FTZ R100, R100, c[0x0][0x23c], -R105 ;  /* 0x00008f0064647a23 */ /* 0x000fe20000010869 */
[----:B------:R-:W5:Y:S01]  /*4820*/  MUFU.EX2 R106, R106 ;  /* 0x0000006a006a7308 */ /* 0x000f620000000800 */
[----:B-1----:R-:W-:Y:S01]  /*4830*/  F2FP.BF16.PACK_AB R49, R136, R35 ;  /* 0x000000238831723e */ /* 0x002fe200000010ff */
[----:B------:R-:W-:-:S02]  /*4840*/  FADD.FTZ R136, R35, R136 ;  /* 0x0000008823887221 */ /* 0x000fc40000010000 */
[----:B------:R-:W-:Y:S02]  /*4850*/  FFMA.FTZ R35, R102, c[0x0][0x23c], -R29 ;  /* 0x00008f0066237a23 */ /* 0x000fe4000001081d */
[----:B------:R-:W-:Y:S02]  /*4860*/  FFMA.FTZ R103, R103, c[0x0][0x23c], -R105 ;  /* 0x00008f0067677a23 */ /* 0x000fe40000010869 */
[----:B------:R-:W-:Y:S01]  /*4870*/  MUFU.EX2 R31, R31 ;  /* 0x0000001f001f7308 */ /* 0x000fe20000000800 */
[----:B------:R-:W-:Y:S02]  /*4880*/  FFMA.FTZ R26, R26, c[0x0][0x23c], -R29 ;  /* 0x00008f001a1a7a23 */ /* 0x000fe4000001081d */
[----:B------:R-:W-:-:S04]  /*4890*/  FADD.FTZ R131, R131, R140 ;  /* 0x0000008c83837221 */ /* 0x000fc80000010000 */
[----:B------:R-:W-:Y:S01]  /*48a0*/  FADD.FTZ R104, R104, R131 ;  /* 0x0000008368687221 */ /* 0x000fe20000010000 */
[C---:B-----5:R-:W-:Y:S01]  /*48b0*/  F2FP.BF16.PACK_AB R51, R106.reuse, R107 ;  /* 0x0000006b6a33723e */ /* 0x060fe200000010ff */
[----:B------:R-:W1:Y:S01]  /*48c0*/  MUFU.EX2 R30, R30 ;  /* 0x0000001e001e7308 */ /* 0x000e620000000800 */
[----:B------:R-:W-:Y:S02]  /*48d0*/  FADD.FTZ R107, R107, R136 ;  /* 0x000000886b6b7221 */ /* 0x000fe40000010000 */
[----:B------:R-:W-:Y:S02]  /*48e0*/  FFMA.FTZ R136, R25, c[0x0][0x23c], -R29 ;  /* 0x00008f0019887a23 */ /* 0x000fe4000001081d */
[----:B------:R-:W-:Y:S01]  /*48f0*/  FADD.FTZ R106, R106, R107 ;  /* 0x0000006b6a6a7221 */ /* 0x000fe20000010000 */
[C---:B------:R-:W-:Y:S02]  /*4900*/  HMMA.16816.F32.BF16 R72, R48.reuse, R68, RZ ;  /* 0x000000443048723c */ /* 0x040fe400000418ff */
[----:B------:R-:W-:Y:S06]  /*4910*/  MUFU.EX2 R22, R22 ;  /* 0x0000001600167308 */ /* 0x000fec0000000800 */
[----:B------:R-:W-:Y:S02]  /*4920*/  HMMA.16816.F32.BF16 R68, R48, R70, RZ ;  /* 0x000000463044723c */ /* 0x000fe400000418ff */
[----:B------:R-:W5:Y:S01]  /*4930*/  MUFU.EX2 R21, R21 ;  /* 0x0000001500157308 */ /* 0x000f620000000800 */
[----:B-1----:R-:W-:-:S05]  /*4940*/  F2FP.BF16.PACK_AB R4, R30, R31 ;  /* 0x0000001f1e04723e */ /* 0x002fca00000010ff */
[C---:B------:R-:W-:Y:S02]  /*4950*/  HMMA.16816.F32.BF16 R56, R48.reuse, R52, RZ ;  /* 0x000000343038723c */ /* 0x040fe400000418ff */
[----:B------:R-:W-:Y:S06]  /*4960*/  MUFU.EX2 R33, R33 ;  /* 0x0000002100217308 */ /* 0x000fec0000000800 */
[----:B------:R-:W-:Y:S02]  /*4970*/  HMMA.16816.F32.BF16 R52, R48, R54, RZ ;  /* 0x000000363034723c */ /* 0x000fe400000418ff */
[----:B------:R-:W1:Y:S01]  /*4980*/  MUFU.EX2 R24, R24 ;  /* 0x0000001800187308 */ /* 0x000e620000000800 */
[----:B-----5:R-:W-:-:S05]  /*4990*/  F2FP.BF16.PACK_AB R6, R21, R22 ;  /* 0x000000161506723e */ /* 0x020fca00000010ff */
        /* <DEDUP_REMOVED lines=9> */
[----:B---3--:R-:W-:Y:S01]  /*4a30*/  HMMA.16816.F32.BF16 R64, R48, R60, RZ ;  /* 0x0000003c3040723c */ /* 0x008fe200000418ff */
[----:B-----5:R-:W-:Y:S01]  /*4a40*/  F2FP.BF16.PACK_AB R7, R20, R23 ;  /* 0x000000171407723e */ /* 0x020fe200000010ff */
        /* <DEDUP_REMOVED lines=8> */
[----:B------:R-:W3:Y:S01]  /*4ad0*/  LDSM.16.MT88.4 R8, [R108+0x7400] ;  /* 0x007400006c08783b */ /* 0x000ee20000004200 */
[----:B------:R-:W-:Y:S06]  /*4ae0*/  MUFU.EX2 R87, R130 ;  /* 0x0000008200577308 */ /* 0x000fec0000000800 */
[----:B------:R-:W-:Y:S02]  /*4af0*/  HMMA.16816.F32.BF16 R60, R48, R62, RZ ;  /* 0x0000003e303c723c */ /* 0x000fe400000418ff */
        /* <DEDUP_REMOVED lines=9> */
[----:B------:R-:W-:Y:S01]  /*4b90*/  LDSM.16.MT88.4 R12, [R108+0x6c00] ;  /* 0x006c00006c0c783b */ /* 0x000fe20000004200 */
[----:B------:R-:W2:Y:S06]  /*4ba0*/  MUFU.EX2 R105, R100 ;  /* 0x0000006400697308 */ /* 0x000eac0000000800 */
[C---:B---3--:R-:W-:Y:S02]  /*4bb0*/  HMMA.16816.F32.BF16 R56, R4.reuse, R8, R56 ;  /* 0x000000080438723c */ /* 0x048fe40000041838 */
[----:B------:R-:W-:Y:S06]  /*4bc0*/  MUFU.EX2 R102, R103 ;  /* 0x0000006700667308 */ /* 0x000fec0000000800 */
[C---:B------:R-:W-:Y:S01]  /*4bd0*/  HMMA.16816.F32.BF16 R52, R4.reuse, R10, R52 ;  /* 0x0000000a0434723c */ /* 0x040fe20000041834 */
[----:B------:R-:W3:Y:S01]  /*4be0*/  LDSM.16.MT88.4 R8, [R110+0x8400] ;  /* 0x008400006e08783b */ /* 0x000ee20000004200 */
[----:B------:R-:W1:Y:S08]  /*4bf0*/  MUFU.EX2 R101, R101 ;  /* 0x0000006500657308 */ /* 0x000e700000000800 */
[----:B------:R-:W-:Y:S08]  /*4c00*/  MUFU.EX2 R28, R28 ;  /* 0x0000001c001c7308 */ /* 0x000ff00000000800 */
[----:B------:R-:W-:Y:S08]  /*4c10*/  MUFU.EX2 R27, R27 ;  /* 0x0000001b001b7308 */ /* 0x000ff00000000800 */
[----:B------:R-:W-:Y:S08]  /*4c20*/  MUFU.EX2 R25, R26 ;  /* 0x0000001a00197308 */ /* 0x000ff00000000800 */
[----:B------:R-:W1:Y:S01]  /*4c30*/  MUFU.EX2 R136, R136 ;  /* 0x0000008800887308 */ /* 0x000e620000000800 */
[C---:B---3--:R-:W-:Y:S08]  /*4c40*/  HMMA.16816.F32.BF16 R36, R4.reuse, R8, R36 ;  /* 0x000000080424723c */ /* 0x048ff00000041824 */
[----:B------:R-:W-:Y:S01]  /*4c50*/  HMMA.16816.F32.BF16 R40, R4, R10, R40 ;  /* 0x0000000a0428723c */ /* 0x000fe20000041828 */
[----:B------:R-:W3:Y:S07]  /*4c60*/  LDSM.16.MT88.4 R8, [R108+0x8000] ;  /* 0x008000006c08783b */ /* 0x000eee0000004200 */
[C---:B---3--:R-:W-:Y:S08]  /*4c70*/  HMMA.16816.F32.BF16 R44, R48.reuse, R8, RZ ;  /* 0x00000008302c723c */ /* 0x048ff000000418ff */
[----:B------:R-:W-:Y:S01]  /*4c80*/  HMMA.16816.F32.BF16 R48, R48, R10, RZ ;  /* 0x0000000a3030723c */ /* 0x000fe200000418ff */
[----:B------:R-:W3:Y:S11]  /*4c90*/  LDSM.16.MT88.4 R8, [R108+0x8400] ;  /* 0x008400006c08783b */ /* 0x000ef60000004200 */
[----:B------:R-:W-:Y:S04]  /*4ca0*/  @!UPT UIADD3 URZ, URZ, URZ, URZ ;  /* 0x0000003f3f3ff290 */ /* 0x000fe8000fffe03f */
[C---:B---3--:R-:W-:Y:S08]  /*4cb0*/  HMMA.16816.F32.BF16 R44, R4.reuse, R8, R44 ;  /* 0x00000008042c723c */ /* 0x048ff0000004182c */
[----:B------:R-:W-:Y:S01]  /*4cc0*/  HMMA.16816.F32.BF16 R48, R4, R10, R48 ;  /* 0x0000000a0430723c */ /* 0x000fe20000041830 */
[----:B------:R-:W3:Y:S06]  /*4cd0*/  LDSM.16.MT88.4 R8, [R110+0x6800] ;  /* 0x006800006e08783b */ /* 0x000eec0000004200 */
[----:B-1----:R-:W-:-:S02]  /*4ce0*/  F2FP.BF16.PACK_AB R4, R86, R99 ;  /* 0x000000635604723e */ /* 0x002fc400000010ff */
[----:B-----5:R-:W-:Y:S01]  /*4cf0*/  F2FP.BF16.PACK_AB R5, R34, R87 ;  /* 0x000000572205723e */ /* 0x020fe200000010ff */
[----:B------:R-:W-:Y:S01]  /*4d00*/  FADD.FTZ R87, R87, R20 ;  /* 0x0000001457577221 */ /* 0x000fe20000010000 */
[----:B------:R-:W-:Y:S02]  /*4d10*/  F2FP.BF16.PACK_AB R6, R84, R85 ;  /* 0x000000555406723e */ /* 0x000fe400000010ff */
[----:B----4-:R-:W-:Y:S01]  /*4d20*/  F2FP.BF16.PACK_AB R7, R32, R35 ;  /* 0x000000232007723e */ /* 0x010fe200000010ff */
[----:B------:R-:W-:-:S04]  /*4d30*/  FADD.FTZ R34, R34, R87 ;  /* 0x0000005722227221 */ /* 0x000fc80000010000 */
[----:B------:R-:W-:-:S04]  /*4d40*/  FADD.FTZ R35, R35, R34 ;  /* 0x0000002223237221 */ /* 0x000fc80000010000 */
[----:B------:R-:W-:Y:S01]  /*4d50*/  FADD.FTZ R35, R32, R35 ;  /* 0x0000002320237221 */ /* 0x000fe20000010000 */
        /* <DEDUP_REMOVED lines=19> */
[----:B--2---:R-:W-:-:S02]  /*4e90*/  F2FP.BF16.PACK_AB R4, R105, R98 ;  /* 0x000000626904723e */ /* 0x004fc400000010ff */
        /* <DEDUP_REMOVED lines=95> */
.L_x_5163:
[----:B------:R-:W-:-:S04]  /*5490*/  LEA R6, -R89, RZ, 0x6 ;  /* 0x000000ff59067211 */ /* 0x000fc800078e31ff */
[----:B------:R-:W-:Y:S02]  /*54a0*/  SHF.R.S32.HI R5, RZ, 0x1f, R6 ;  /* 0x0000001fff057819 */ /* 0x000fe40000011406 */
.L_x_5164:
        /* <DEDUP_REMOVED lines=132> */
[----:B------:R-:W-:Y:S02]  /*5cf0*/  FMUL.FTZ R33, R33, c[0x0][0x2ec] ;  /* 0x0000bb0021217a20 */ /* 0x000fe40000410000 */
[----:B------:R-:W-:Y:S02]  /*5d00*/  FMUL.FTZ R133, R35, c[0x0][0x2ec] ;  /* 0x0000bb0023857a20 */ /* 0x000fe40000410000 */
[----:B------:R-:W-:Y:S02]  /*5d10*/  FMUL.FTZ R32, R32, c[0x0][0x2ec] ;  /* 0x0000bb0020207a20 */ /* 0x000fe40000410000 */
[----:B------:R-:W-:Y:S02]  /*5d20*/  FMUL.FTZ R34, R34, c[0x0][0x2ec] ;  /* 0x0000bb0022227a20 */ /* 0x000fe40000410000 */
[----:B------:R-:W-:Y:S01]  /*5d30*/  FMUL.FTZ R29, R29, c[0x0][0x2ec] ;  /* 0x0000bb001d1d7a20 */ /* 0x000fe20000410000 */
[----:B------:R-:W-:Y:S01]  /*5d40*/  MUFU.TANH R133, R133 ;  /* 0x0000008500857308 */ /* 0x000fe20000002400 */
[----:B------:R-:W-:-:S02]  /*5d50*/  FMUL.FTZ R35, R31, c[0x0][0x2ec] ;  /* 0x0000bb001f237a20 */ /* 0x000fc40000410000 */
[----:B------:R-:W-:Y:S02]  /*5d60*/  FMUL.FTZ R28, R28, c[0x0][0x2ec] ;  /* 0x0000bb001c1c7a20 */ /* 0x000fe40000410000 */
[----:B------:R-:W-:-:S03]  /*5d70*/  FMUL.FTZ R30, R30, c[0x0][0x2ec] ;  /* 0x0000bb001e1e7a20 */ /* 0x000fc60000410000 */
[----:B------:R-:W-:Y:S01]  /*5d80*/  MUFU.TANH R131, R28 ;  /* 0x0000001c00837308 */ /* 0x000fe20000002400 */
[C---:B-1----:R-:W-:Y:S07]  /*5d90*/  HMMA.16816.F32.BF16 R24, R88.reuse, R84, R24 ;  /* 0x000000545818723c */ /* 0x042fee0000041818 */
[----:B------:R1:W-:Y:S01]  /*5da0*/  MUFU.TANH R107, R30 ;  /* 0x0000001e006b7308 */ /* 0x0003e20000002400 */
[----:B------:R-:W-:Y:S01]  /*5db0*/  HMMA.16816.F32.BF16 R20, R88, R86, R20 ;  /* 0x000000565814723c */ /* 0x000fe20000041814 */
[----:B------:R-:W2:Y:S06]  /*5dc0*/  LDSM.16.M88.4 R84, [R109+0x5800] ;  /* 0x005800006d54783b */ /* 0x000eac0000000200 */
[----:B------:R-:W-:Y:S09]  /*5dd0*/  MUFU.TANH R35, R35 ;  /* 0x0000002300237308 */ /* 0x000ff20000002400 */
[----:B------:R-:W-:-:S02]  /*5de0*/  FMUL.FTZ R24, R24, c[0x0][0x2ec] ;  /* 0x0000bb0018187a20 */ /* 0x000fc40000410000 */
[----:B------:R-:W-:Y:S02]  /*5df0*/  FMUL.FTZ R31, R27, c[0x0][0x2ec] ;  /* 0x0000bb001b1f7a20 */ /* 0x000fe40000410000 */
[----:B------:R3:W-:Y:S01]  /*5e00*/  MUFU.TANH R105, R24 ;  /* 0x0000001800697308 */ /* 0x0007e20000002400 */
[----:B------:R-:W-:Y:S02]  /*5e10*/  FMUL.FTZ R25, R25, c[0x0][0x2ec] ;  /* 0x0000bb0019197a20 */ /* 0x000fe40000410000 */
[----:B------:R-:W-:Y:S02]  /*5e20*/  FMUL.FTZ R26, R26, c[0x0][0x2ec] ;  /* 0x0000bb001a1a7a20 */ /* 0x000fe40000410000 */
[----:B------:R-:W-:Y:S02]  /*5e30*/  FMUL.FTZ R101, R20, c[0x0][0x2ec] ;  /* 0x0000bb0014657a20 */ /* 0x000fe40000410000 */
[----:B------:R-:W-:Y:S01]  /*5e40*/  IMAD R20, R120, 0x40, R119 ;  /* 0x0000004078147824 */ /* 0x000fe200078e0277 */
[----:B------:R4:W-:Y:S01]  /*5e50*/  MUFU.TANH R103, R26 ;  /* 0x0000001a00677308 */ /* 0x0009e20000002400 */
[----:B------:R-:W-:-:S02]  /*5e60*/  FMUL.FTZ R99, R22, c[0x0][0x2ec] ;  /* 0x0000bb0016637a20 */ /* 0x000fc40000410000 */
[----:B------:R-:W-:Y:S01]  /*5e70*/  FMUL.FTZ R21, R21, c[0x0][0x2ec] ;  /* 0x0000bb0015157a20 */ /* 0x000fe20000410000 */
[C---:B-1----:R-:W-:Y:S01]  /*5e80*/  IADD3 R30, R20.reuse, 0x10, RZ ;  /* 0x00000010141e7810 */ /* 0x042fe20007ffe0ff */
[----:B------:R-:W-:Y:S01]  /*5e90*/  FMUL.FTZ R27, R23, c[0x0][0x2ec] ;  /* 0x0000bb00171b7a20 */ /* 0x000fe20000410000 */
[C---:B------:R-:W-:Y:S02]  /*5ea0*/  IADD3 R23, R20.reuse, 0x8, RZ ;  /* 0x0000000814177810 */ /* 0x040fe40007ffe0ff */
[----:B---3--:R-:W-:Y:S01]  /*5eb0*/  IADD3 R24, R20, 0x1, RZ ;  /* 0x0000000114187810 */ /* 0x008fe20007ffe0ff */
[----:B------:R-:W-:Y:S01]  /*5ec0*/  MUFU.TANH R31, R31 ;  /* 0x0000001f001f7308 */ /* 0x000fe20000002400 */
[-C--:B------:R-:W-:Y:S02]  /*5ed0*/  ISETP.GE.AND P0, PT, R23, R97.reuse, PT ;  /* 0x000000611700720c */ /* 0x080fe40003f06270 */
[C---:B------:R-:W-:Y:S01]  /*5ee0*/  ISETP.GE.AND P1, PT, R24.reuse, R97, PT ;  /* 0x000000611800720c */ /* 0x040fe20003f26270 */
[----:B--2---:R-:W-:Y:S01]  /*5ef0*/  HMMA.16816.F32.BF16 R16, R88, R84, R16 ;  /* 0x000000545810723c */ /* 0x004fe20000041810 */
[----:B------:R-:W-:-:S03]  /*5f00*/  ISETP.GE.AND P5, PT, R24, R96, PT ;  /* 0x000000601800720c */ /* 0x000fc60003fa6270 */
[----:B------:R-:W1:Y:S04]  /*5f10*/  I2F R22, R24 ;  /* 0x0000001800167306 */ /* 0x000e680000201400 */
[----:B------:R-:W-:Y:S01]  /*5f20*/  HMMA.16816.F32.BF16 R12, R88, R86, R12 ;  /* 0x00000056580c723c */ /* 0x000fe2000004180c */
[----:B------:R-:W2:Y:S01]  /*5f30*/  LDSM.16.M88.4 R84, [R109+0x5c00] ;  /* 0x005c00006d54783b */ /* 0x000ea20000000200 */
[----:B------:R-:W-:-:S04]  /*5f40*/  DEPBAR.LE SB0, 0x0 ;  /* 0x000080000000791a */ /* 0x000fc80000000000 */
[----:B------:R-:W-:Y:S08]  /*5f50*/  MUFU.TANH R101, R101 ;  /* 0x0000006500657308 */ /* 0x000ff00000002400 */
[----:B------:R-:W-:Y:S02]  /*5f60*/  MUFU.TANH R99, R99 ;  /* 0x0000006300637308 */ /* 0x000fe40000002400 */
[----:B------:R-:W-:-:S02]  /*5f70*/  FMUL.FTZ R17, R17, c[0x0][0x2ec] ;  /* 0x0000bb0011117a20 */ /* 0x000fc40000410000 */
[----:B----4-:R-:W-:Y:S02]  /*5f80*/  FMUL.FTZ R26, R19, c[0x0][0x2ec] ;  /* 0x0000bb00131a7a20 */ /* 0x010fe40000410000 */
[----:B------:R-:W-:Y:S02]  /*5f90*/  FMUL.FTZ R28, R18, c[0x0][0x2ec] ;  /* 0x0000bb00121c7a20 */ /* 0x000fe40000410000 */
[----:B-1----:R-:W-:Y:S01]  /*5fa0*/  FFMA.FTZ R18, R0, R22, R133 ;  /* 0x0000001600127223 */ /* 0x002fe20000010085 */
[----:B------:R-:W-:Y:S01]  /*5fb0*/  MUFU.TANH R27, R27 ;  /* 0x0000001b001b7308 */ /* 0x000fe20000002400 */
[----:B------:R-:W-:Y:S02]  /*5fc0*/  FMUL.FTZ R12, R12, c[0x0][0x2ec] ;  /* 0x0000bb000c0c7a20 */ /* 0x000fe40000410000 */
[----:B------:R-:W-:Y:S01]  /*5fd0*/  FMUL.FTZ R13, R13, c[0x0][0x2ec] ;  /* 0x0000bb000d0d7a20 */ /* 0x000fe20000410000 */
[----:B------:R-:W-:Y:S01]  /*5fe0*/  FSEL R18, R18, -INF , !P5 ;  /* 0xff80000012127808 */ /* 0x000fe20006800000 */
[----:B------:R-:W-:-:S03]  /*5ff0*/  FMUL.FTZ R15, R15, c[0x0][0x2ec] ;  /* 0x0000bb000f0f7a20 */ /* 0x000fc60000410000 */
[----:B------:R-:W-:Y:S08]  /*6000*/  MUFU.TANH R133, R12 ;  /* 0x0000000c00857308 */ /* 0x000ff00000002400 */
[----:B------:R-:W-:Y:S01]  /*6010*/  MUFU.TANH R13, R13 ;  /* 0x0000000d000d7308 */ /* 0x000fe20000002400 */
[C---:B--2---:R-:W-:Y:S07]  /*6020*/  HMMA.16816.F32.BF16 R8, R88.reuse, R84, R8 ;  /* 0x000000545808723c */ /* 0x044fee0000041808 */
[----:B------:R-:W-:Y:S01]  /*6030*/  MUFU.TANH R15, R15 ;  /* 0x0000000f000f7308 */ /* 0x000fe20000002400 */
[----:B------:R-:W-:Y:S07]  /*6040*/  HMMA.16816.F32.BF16 R4, R88, R86, R4 ;  /* 0x000000565804723c */ /* 0x000fee0000041804 */
[----:B------:R-:W1:Y:S01]  /*6050*/  MUFU.TANH R89, R33 ;  /* 0x0000002100597308 */ /* 0x000e620000002400 */
[----:B------:R-:W-:-:S07]  /*6060*/  FMUL.FTZ R91, R16, c[0x0][0x2ec] ;  /* 0x0000bb00105b7a20 */ /* 0x000fce0000410000 */
[----:B------:R-:W-:Y:S01]  /*6070*/  MUFU.TANH R87, R29 ;  /* 0x0000001d00577308 */ /* 0x000fe20000002400 */
[----:B------:R-:W-:-:S07]  /*6080*/  FMUL.FTZ R9, R9, c[0x0][0x2ec] ;  /* 0x0000bb0009097a20 */ /* 0x000fce0000410000 */
[----:B------:R1:W-:Y:S01]  /*6090*/  MUFU.TANH R29, R21 ;  /* 0x00000015001d7308 */ /* 0x0003e20000002400 */
[----:B------:R-:W-:-:S07]  /*60a0*/  FMUL.FTZ R4, R4, c[0x0][0x2ec] ;  /* 0x0000bb0004047a20 */ /* 0x000fce0000410000 */
[----:B------:R-:W-:Y:S01]  /*60b0*/  MUFU.TANH R33, R25 ;  /* 0x0000001900217308 */ /* 0x000fe20000002400 */
[----:B-1----:R-:W-:-:S07]  /*60c0*/  FFMA.FTZ R21, R0, R22, R89 ;  /* 0x0000001600157223 */ /* 0x002fce0000010059 */
[----:B------:R-:W1:Y:S01]  /*60d0*/  I2F R16, R23 ;  /* 0x0000001700107306 */ /* 0x000e620000201400 */
[----:B------:R-:W-:Y:S01]  /*60e0*/  FSEL R21, R21, -INF , !P1 ;  /* 0xff80000015157808 */ /* 0x000fe20004800000 */
[----:B------:R-:W-:Y:S01]  /*60f0*/  BAR.SYNC.DEFER_BLOCKING 0x0 ;  /* 0x0000000000007b1d */ /* 0x000fe20000010000 */
[----:B------:R-:W-:-:S05]  /*6100*/  ISETP.GE.AND P1, PT, R23, R96, PT ;  /* 0x000000601700720c */ /* 0x000fca0003f26270 */
[----:B------:R2:W-:Y:S01]  /*6110*/  MUFU.TANH R25, R17 ;  /* 0x0000001100197308 */ /* 0x0005e20000002400 */
[CC--:B-1----:R-:W-:Y:S02]  /*6120*/  FFMA.FTZ R19, R0.reuse, R16.reuse, R131 ;  /* 0x0000001000137223 */ /* 0x0c2fe40000010083 */
[----:B------:R-:W-:-:S05]  /*6130*/  FFMA.FTZ R16, R0, R16, R107 ;  /* 0x0000001000107223 */ /* 0x000fca000001006b */
[----:B------:R-:W-:Y:S01]  /*6140*/  MUFU.TANH R23, R26 ;  /* 0x0000001a00177308 */ /* 0x000fe20000002400 */
[----:B------:R-:W-:Y:S02]  /*6150*/  FSEL R19, R19, -INF , !P0 ;  /* 0xff80000013137808 */ /* 0x000fe40004000000 */
[----:B------:R-:W-:Y:S02]  /*6160*/  FSEL R16, R16, -INF , !P1 ;  /* 0xff80000010107808 */ /* 0x000fe40004800000 */
[----:B------:R-:W-:Y:S02]  /*6170*/  ISETP.GE.AND P1, PT, R30, R97, PT ;  /* 0x000000611e00720c */ /* 0x000fe40003f26270 */
[----:B--2---:R-:W-:Y:S01]  /*6180*/  IADD3 R17, R20, 0x9, RZ ;  /* 0x0000000914117810 */ /* 0x004fe20007ffe0ff */
[----:B------:R-:W1:Y:S03]  /*6190*/  I2F R26, R30 ;  /* 0x0000001e001a7306 */ /* 0x000e660000201400 */
[----:B------:R-:W-:-:S02]  /*61a0*/  ISETP.GE.AND P0, PT, R17, R96, PT ;  /* 0x000000601100720c */ /* 0x000fc40003f06270 */
[----:B------:R-:W-:-:S03]  /*61b0*/  ISETP.GE.AND P5, PT, R17, R97, PT ;  /* 0x000000611100720c */ /* 0x000fc60003fa6270 */
[----:B------:R-:W2:Y:S01]  /*61c0*/  I2F R24, R17 ;  /* 0x0000001100187306 */ /* 0x000ea20000201400 */
[----:B-1----:R-:W-:-:S07]  /*61d0*/  FFMA.FTZ R105, R0, R26, R105 ;  /* 0x0000001a00697223 */ /* 0x002fce0000010069 */
[----:B------:R1:W-:Y:S01]  /*61e0*/  MUFU.TANH R89, R28 ;  /* 0x0000001c00597308 */ /* 0x0003e20000002400 */
[----:B------:R-:W-:Y:S01]  /*61f0*/  FFMA.FTZ R103, R0, R26, R103 ;  /* 0x0000001a00677223 */ /* 0x000fe20000010067 */
[----:B------:R-:W-:Y:S02]  /*6200*/  IADD3 R26, R20, 0x19, RZ ;  /* 0x00000019141a7810 */ /* 0x000fe40007ffe0ff */
[----:B------:R-:W-:Y:S01]  /*6210*/  FSEL R147, R105, -INF , !P1 ;  /* 0xff80000069937808 */ /* 0x000fe20004800000 */
[----:B--2---:R-:W-:-:S03]  /*6220*/  FFMA.FTZ R12, R0, R24, R35 ;  /* 0x00000018000c7223 */ /* 0x004fc60000010023 */
[----:B------:R-:W-:Y:S01]  /*6230*/  MUFU.TANH R91, R91 ;  /* 0x0000005b005b7308 */ /* 0x000fe20000002400 */
[----:B------:R-:W-:Y:S02]  /*6240*/  FFMA.FTZ R17, R0, R24, R87 ;  /* 0x0000001800117223 */ /* 0x000fe40000010057 */
[----:B------:R-:W-:Y:S01]  /*6250*/  FMUL.FTZ R35, R14, c[0x0][0x2ec] ;  /* 0x0000bb000e237a20 */ /* 0x000fe20000410000 */
[----:B------:R-:W-:Y:S02]  /*6260*/  FSEL R12, R12, -INF , !P0 ;  /* 0xff8000000c0c7808 */ /* 0x000fe40004000000 */
[----:B------:R-:W-:Y:S02]  /*6270*/  FSEL R17, R17, -INF , !P5 ;  /* 0xff80000011117808 */ /* 0x000fe40006800000 */
[----:B-1----:R-:W-:Y:S01]  /*6280*/  IADD3 R28, R20, 0x11, RZ ;  /* 0x00000011141c7810 */ /* 0x002fe20007ffe0ff */
[----:B------:R-:W1:Y:S01]  /*6290*/  I2F R14, R26 ;  /* 0x0000001a000e7306 */ /* 0x000e620000201400 */
[----:B------:R-:W-:-:S02]  /*62a0*/  ISETP.GE.AND P5, PT, R30, R96, PT ;  /* 0x000000601e00720c */ /* 0x000fc40003fa6270 */
[C---:B------:R-:W-:Y:S02]  /*62b0*/  ISETP.GE.AND P0, PT, R28.reuse, R97, PT ;  /* 0x000000611c00720c */ /* 0x040fe40003f06270 */
[----:B------:R-:W-:Y:S02]  /*62c0*/  ISETP.GE.AND P1, PT, R28, R96, PT ;  /* 0x000000601c00720c */ /* 0x000fe40003f26270 */
[----:B------:R-:W-:Y:S01]  /*62d0*/  FSEL R134, R103, -INF , !P5 ;  /* 0xff80000067867808 */ /* 0x000fe20006800000 */
[----:B------:R2:W3:Y:S01]  /*62e0*/  I2F R22, R28 ;  /* 0x0000001c00167306 */ /* 0x0004e20000201400 */
[----:B-1----:R-:W-:-:S07]  /*62f0*/  FFMA.FTZ R29, R0, R14, R29 ;  /* 0x0000000e001d7223 */ /* 0x002fce000001001d */
[----:B------:R-:W-:Y:S01]  /*6300*/  MUFU.TANH R35, R35 ;  /* 0x0000002300237308 */ /* 0x000fe20000002400 */
[----:B------:R-:W-:Y:S01]  /*6310*/  FFMA.FTZ R27, R0, R14, R27 ;  /* 0x0000000e001b7223 */ /* 0x000fe2000001001b */
[----:B--2---:R-:W-:Y:S01]  /*6320*/  IADD3 R28, R20, 0x18, RZ ;  /* 0x00000018141c7810 */ /* 0x004fe20007ffe0ff */
[----:B---3--:R-:W-:-:S05]  /*6330*/  FFMA.FTZ R31, R0, R22, R31 ;  /* 0x00000016001f7223 */ /* 0x008fca000001001f */
[----:B------:R-:W-:Y:S01]  /*6340*/  MUFU.TANH R9, R9 ;  /* 0x0000000900097308 */ /* 0x000fe20000002400 */
[----:B------:R-:W-:Y:S01]  /*6350*/  FFMA.FTZ R33, R0, R22, R33 ;  /* 0x0000001600217223 */ /* 0x000fe20000010021 */
[-C--:B------:R-:W-:Y:S02]  /*6360*/  ISETP.GE.AND P5, PT, R28, R97.reuse, PT ;  /* 0x000000611c00720c */ /* 0x080fe40003fa6270 */
[----:B------:R-:W-:Y:S02]  /*6370*/  FSEL R150, R31, -INF , !P1 ;  /* 0xff8000001f967808 */ /* 0x000fe40004800000 */
[----:B------:R-:W-:Y:S02]  /*6380*/  ISETP.GE.AND P1, PT, R26, R97, PT ;  /* 0x000000611a00720c */ /* 0x000fe40003f26270 */
[----:B------:R-:W1:Y:S01]  /*6390*/  I2F R24, R28 ;  /* 0x0000001c00187306 */ /* 0x000e620000201400 */
[----:B------:R-:W-:Y:S02]  /*63a0*/  FSEL R135, R33, -INF , !P0 ;  /* 0xff80000021877808 */ /* 0x000fe40004000000 */
[----:B------:R-:W-:-:S02]  /*63b0*/  ISETP.GE.AND P0, PT, R28, R96, PT ;  /* 0x000000601c00720c */ /* 0x000fc40003f06270 */
[----:B------:R-:W-:-:S03]  /*63c0*/  FSEL R131, R29, -INF , !P1 ;  /* 0xff8000001d837808 */ /* 0x000fc60004800000 */
[----:B------:R-:W-:Y:S01]  /*63d0*/  MUFU.TANH R85, R32 ;  /* 0x0000002000557308 */ /* 0x000fe20000002400 */
[-C--:B-1----:R-:W-:Y:S02]  /*63e0*/  FFMA.FTZ R101, R0, R24.reuse, R101 ;  /* 0x0000001800657223 */ /* 0x082fe40000010065 */
[----:B------:R-:W-:Y:S02]  /*63f0*/  FMUL.FTZ R28, R8, c[0x0][0x2ec] ;  /* 0x0000bb00081c7a20 */ /* 0x000fe40000410000 */
[----:B------:R-:W-:Y:S01]  /*6400*/  FFMA.FTZ R99, R0, R24, R99 ;  /* 0x0000001800637223 */ /* 0x000fe20000010063 */
[----:B------:R-:W-:Y:S02]  /*6410*/  FSEL R145, R101, -INF , !P5 ;  /* 0xff80000065917808 */ /* 0x000fe40006800000 */
[----:B------:R1:W-:Y:S01]  /*6420*/  MUFU.TANH R31, R28 ;  /* 0x0000001c001f7308 */ /* 0x0003e20000002400 */
[----:B------:R-:W-:Y:S02]  /*6430*/  ISETP.GE.AND P5, PT, R26, R96, PT ;  /* 0x000000601a00720c */ /* 0x000fe40003fa6270 */
[----:B------:R-:W-:-:S02]  /*6440*/  IADD3 R26, R20, 0x20, RZ ;  /* 0x00000020141a7810 */ /* 0x000fc40007ffe0ff */
[----:B------:R-:W-:Y:S02]  /*6450*/  IADD3 R24, R20, 0x21, RZ ;  /* 0x0000002114187810 */ /* 0x000fe40007ffe0ff */
[----:B------:R-:W-:Y:S01]  /*6460*/  FSEL R146, R99, -INF , !P0 ;  /* 0xff80000063927808 */ /* 0x000fe20004000000 */
[----:B------:R-:W2:Y:S01]  /*6470*/  I2F R22, R26 ;  /* 0x0000001a00167306 */ /* 0x000ea20000201400 */
[CC--:B------:R-:W-:Y:S02]  /*6480*/  ISETP.GE.AND P0, PT, R26.reuse, R97.reuse, PT ;  /* 0x000000611a00720c */ /* 0x0c0fe40003f06270 */
[----:B------:R-:W-:Y:S02]  /*6490*/  ISETP.GE.AND P1, PT, R26, R96, PT ;  /* 0x000000601a00720c */ /* 0x000fe40003f26270 */
[----:B------:R-:W-:Y:S02]  /*64a0*/  FSEL R148, R27, -INF , !P5 ;  /* 0xff8000001b947808 */ /* 0x000fe40006800000 */
[----:B------:R-:W-:Y:S01]  /*64b0*/  ISETP.GE.AND P5, PT, R24, R97, PT ;  /* 0x000000611800720c */ /* 0x000fe20003fa6270 */
[----:B------:R-:W3:Y:S01]  /*64c0*/  I2F R8, R24 ;  /* 0x0000001800087306 */ /* 0x000ee20000201400 */
[----:B-1----:R-:W-:-:S07]  /*64d0*/  IADD3 R28, R20, 0x28, RZ ;  /* 0x00000028141c7810 */ /* 0x002fce0007ffe0ff */
[----:B------:R-:W1:Y:S01]  /*64e0*/  I2F R14, R28 ;  /* 0x0000001c000e7306 */ /* 0x000e620000201400 */
[CC--:B--2---:R-:W-:Y:S02]  /*64f0*/  FFMA.FTZ R91, R0.reuse, R22.reuse, R91 ;  /* 0x00000016005b7223 */ /* 0x0c4fe4000001005b */
[----:B------:R-:W-:Y:S01]  /*6500*/  FFMA.FTZ R89, R0, R22, R89 ;  /* 0x0000001600597223 */ /* 0x000fe20000010059 */
[----:B------:R-:W-:Y:S01]  /*6510*/  IADD3 R22, R20, 0x29, RZ ;  /* 0x0000002914167810 */ /* 0x000fe20007ffe0ff */
[----:B------:R-:W-:Y:S01]  /*6520*/  FMUL.FTZ R26, R10, c[0x0][0x2ec] ;  /* 0x0000bb000a1a7a20 */ /* 0x000fe20000410000 */
[----:B------:R-:W-:Y:S02]  /*6530*/  FSEL R106, R91, -INF , !P0 ;  /* 0xff8000005b6a7808 */ /* 0x000fe40004000000 */
[----:B------:R-:W2:Y:S01]  /*6540*/  I2F R10, R22 ;  /* 0x00000016000a7306 */ /* 0x000ea20000201400 */
[----:B------:R-:W-:Y:S01]  /*6550*/  FSEL R104, R89, -INF , !P1 ;  /* 0xff80000059687808 */ /* 0x000fe20004800000 */
[----:B---3--:R-:W-:Y:S01]  /*6560*/  FFMA.FTZ R130, R0, R8, R23 ;  /* 0x0000000800827223 */ /* 0x008fe20000010017 */
[----:B------:R-:W-:Y:S01]  /*6570*/  ISETP.GE.AND P0, PT, R24, R96, PT ;  /* 0x000000601800720c */ /* 0x000fe20003f06270 */
[----:B------:R-:W-:Y:S01]  /*6580*/  FFMA.FTZ R25, R0, R8, R25 ;  /* 0x0000000800197223 */ /* 0x000fe20000010019 */
[-C--:B------:R-:W-:Y:S01]  /*6590*/  ISETP.GE.AND P1, PT, R28, R97.reuse, PT ;  /* 0x000000611c00720c */ /* 0x080fe20003f26270 */
[----:B------:R-:W-:Y:S01]  /*65a0*/  FMUL.FTZ R24, R11, c[0x0][0x2ec] ;  /* 0x0000bb000b187a20 */ /* 0x000fe20000410000 */
[----:B------:R-:W-:Y:S01]  /*65b0*/  FSEL R130, R130, -INF , !P0 ;  /* 0xff80000082827808 */ /* 0x000fe20004000000 */
[-C--:B-1----:R-:W-:Y:S01]  /*65c0*/  FFMA.FTZ R107, R0, R14.reuse, R133 ;  /* 0x0000000e006b7223 */ /* 0x082fe20000010085 */
[----:B------:R-:W-:Y:S01]  /*65d0*/  ISETP.GE.AND P0, PT, R22, R97, PT ;  /* 0x000000611600720c */ /* 0x000fe20003f06270 */
[----:B------:R-:W-:Y:S01]  /*65e0*/  FFMA.FTZ R35, R0, R14, R35 ;  /* 0x0000000e00237223 */ /* 0x000fe20000010023 */
[----:B------:R-:W-:Y:S01]  /*65f0*/  IADD3 R14, R20, 0x31, RZ ;  /* 0x00000031140e7810 */ /* 0x000fe20007ffe0ff */
[----:B------:R-:W-:Y:S01]  /*6600*/  MUFU.TANH R27, R26 ;  /* 0x0000001a001b7308 */ /* 0x000fe20000002400 */
[----:B------:R-:W-:-:S02]  /*6610*/  FSEL R107, R107, -INF , !P1 ;  /* 0xff8000006b6b7808 */ /* 0x000fc40004800000 */
[----:B------:R-:W-:Y:S01]  /*6620*/  ISETP.GE.AND P1, PT, R22, R96, PT ;  /* 0x000000601600720c */ /* 0x000fe20003f26270 */
[-C--:B--2---:R-:W-:Y:S01]  /*6630*/  FFMA.FTZ R13, R0, R10.reuse, R13 ;  /* 0x0000000a000d7223 */ /* 0x084fe2000001000d */
[----:B------:R-:W-:Y:S01]  /*6640*/  IADD3 R22, R20, 0x30, RZ ;  /* 0x0000003014167810 */ /* 0x000fe20007ffe0ff */
[----:B------:R-:W-:Y:S01]  /*6650*/  FFMA.FTZ R15, R0, R10, R15 ;  /* 0x0000000a000f7223 */ /* 0x000fe2000001000f */
[----:B------:R-:W-:Y:S01]  /*6660*/  FSEL R105, R25, -INF , !P5 ;  /* 0xff80000019697808 */ /* 0x000fe20006800000 */
[----:B------:R-:W1:Y:S01]  /*6670*/  I2F R10, R14 ;  /* 0x0000000e000a7306 */ /* 0x000e620000201400 */
[----:B------:R-:W-:Y:S01]  /*6680*/  FMUL.FTZ R25, R6, c[0x0][0x2ec] ;  /* 0x0000bb0006197a20 */ /* 0x000fe20000410000 */
[----:B------:R-:W-:Y:S02]  /*6690*/  FSEL R141, R13, -INF , !P0 ;  /* 0xff8000000d8d7808 */ /* 0x000fe40004000000 */
[----:B------:R-:W-:Y:S02]  /*66a0*/  FSEL R98, R15, -INF , !P1 ;  /* 0xff8000000f627808 */ /* 0x000fe40004800000 */
[----:B------:R-:W-:-:S02]  /*66b0*/  ISETP.GE.AND P0, PT, R22, R96, PT ;  /* 0x000000601600720c */ /* 0x000fc40003f06270 */
[----:B------:R-:W2:Y:S01]  /*66c0*/  I2F R8, R22 ;  /* 0x0000001600087306 */ /* 0x000ea20000201400 */
[----:B------:R-:W-:Y:S02]  /*66d0*/  ISETP.GE.AND P1, PT, R14, R97, PT ;  /* 0x000000610e00720c */ /* 0x000fe40003f26270 */
[----:B------:R-:W-:-:S04]  /*66e0*/  ISETP.GE.AND P5, PT, R28, R96, PT ;  /* 0x000000601c00720c */ /* 0x000fc80003fa6270 */
[----:B------:R-:W-:Y:S01]  /*66f0*/  FSEL R140, R35, -INF , !P5 ;  /* 0xff800000238c7808 */ /* 0x000fe20006800000 */
[----:B-1----:R-:W-:Y:S01]  /*6700*/  FFMA.FTZ R9, R0, R10, R9 ;  /* 0x0000000a00097223 */ /* 0x002fe20000010009 */
[----:B------:R1:W-:Y:S01]  /*6710*/  MUFU.TANH R11, R4 ;  /* 0x00000004000b7308 */ /* 0x0003e20000002400 */
[----:B------:R-:W-:-:S03]  /*6720*/  ISETP.GE.AND P5, PT, R22, R97, PT ;  /* 0x000000611600720c */ /* 0x000fc60003fa6270 */
[----:B------:R-:W-:Y:S01]  /*6730*/  FSEL R100, R9, -INF , !P1 ;  /* 0xff80000009647808 */ /* 0x000fe20004800000 */
[----:B------:R-:W-:Y:S02]  /*6740*/  FMUL.FTZ R9, R5, c[0x0][0x2ec] ;  /* 0x0000bb0005097a20 */ /* 0x000fe40000410000 */
[CC--:B--2---:R-:W-:Y:S01]  /*6750*/  FFMA.FTZ R27, R0.reuse, R8.reuse, R27 ;  /* 0x00000008001b7223 */ /* 0x0c4fe2000001001b */
[----:B------:R-:W-:Y:S01]  /*6760*/  MUFU.TANH R25, R25 ;  /* 0x0000001900197308 */ /* 0x000fe20000002400 */
[----:B------:R-:W-:Y:S02]  /*6770*/  FFMA.FTZ R31, R0, R8, R31 ;  /* 0x00000008001f7223 */ /* 0x000fe4000001001f */
[----:B------:R-:W-:Y:S01]  /*6780*/  FMUL.FTZ R5, R7, c[0x0][0x2ec] ;  /* 0x0000bb0007057a20 */ /* 0x000fe20000410000 */
[----:B------:R-:W-:Y:S02]  /*6790*/  FSEL R89, R27, -INF , !P0 ;  /* 0xff8000001b597808 */ /* 0x000fe40004000000 */
[----:B------:R-:W-:-:S02]  /*67a0*/  FSEL R101, R31, -INF , !P5 ;  /* 0xff8000001f657808 */ /* 0x000fc40006800000 */
[----:B-1----:R-:W-:Y:S01]  /*67b0*/  IADD3 R4, R20, 0x38, RZ ;  /* 0x0000003814047810 */ /* 0x002fe20007ffe0ff */
[----:B------:R-:W-:Y:S01]  /*67c0*/  MUFU.TANH R103, R9 ;  /* 0x0000000900677308 */ /* 0x000fe20000002400 */
[-C--:B------:R-:W-:Y:S02]  /*67d0*/  ISETP.GE.AND P5, PT, R14, R96.reuse, PT ;  /* 0x000000600e00720c */ /* 0x080fe40003fa6270 */
[C---:B------:R-:W-:Y:S02]  /*67e0*/  ISETP.GE.AND P0, PT, R4.reuse, R97, PT ;  /* 0x000000610400720c */ /* 0x040fe40003f06270 */
[----:B------:R-:W-:-:S03]  /*67f0*/  ISETP.GE.AND P1, PT, R4, R96, PT ;  /* 0x000000600400720c */ /* 0x000fc60003f26270 */
[----:B------:R1:W2:Y:S08]  /*6800*/  I2F R6, R4 ;  /* 0x0000000400067306 */ /* 0x0002b00000201400 */
[----:B------:R-:W3:Y:S01]  /*6810*/  MUFU.TANH R23, R24 ;  /* 0x0000001800177308 */ /* 0x000ee20000002400 */
[----:B-1----:R-:W-:-:S07]  /*6820*/  IADD3 R4, R20, 0x39, RZ ;  /* 0x0000003914047810 */ /* 0x002fce0007ffe0ff */
[----:B------:R-:W1:Y:S01]  /*6830*/  I2F R13, R20 ;  /* 0x00000014000d7306 */ /* 0x000e620000201400 */
[CC--:B--2---:R-:W-:Y:S02]  /*6840*/  FFMA.FTZ R25, R0.reuse, R6.reuse, R25 ;  /* 0x0000000600197223 */ /* 0x0c4fe40000010019 */
[----:B------:R-:W-:-:S03]  /*6850*/  FFMA.FTZ R11, R0, R6, R11 ;  /* 0x00000006000b7223 */ /* 0x000fc6000001000b */
[----:B------:R-:W-:Y:S01]  /*6860*/  FSEL R86, R25, -INF , !P1 ;  /* 0xff80000019567808 */ /* 0x000fe20004800000 */
[----:B---3--:R-:W-:Y:S01]  /*6870*/  FFMA.FTZ R23, R0, R10, R23 ;  /* 0x0000000a00177223 */ /* 0x008fe20000010017 */
[----:B------:R-:W2:Y:S01]  /*6880*/  I2F R87, R4 ;  /* 0x0000000400577306 */ /* 0x000ea20000201400 */
[-C--:B------:R-:W-:Y:S02]  /*6890*/  ISETP.GE.AND P1, PT, R4, R97.reuse, PT ;  /* 0x000000610400720c */ /* 0x080fe40003f26270 */
[----:B------:R-:W-:Y:S02]  /*68a0*/  FSEL R99, R11, -INF , !P0 ;  /* 0xff8000000b637808 */ /* 0x000fe40004000000 */
[----:B------:R-:W-:Y:S02]  /*68b0*/  FSEL R88, R23, -INF , !P5 ;  /* 0xff80000017587808 */ /* 0x000fe40006800000 */
[----:B------:R-:W-:Y:S01]  /*68c0*/  ISETP.GE.AND P5, PT, R20, R97, PT ;  /* 0x000000611400720c */ /* 0x000fe20003fa6270 */
        /* <DEDUP_REMOVED lines=8> */
[----:B------:R-:W-:Y:S01]  /*6950*/  ISETP.GE.AND P1, PT, R92, 0x3, PT ;  /* 0x000000035c00780c */ /* 0x000fe20003f26270 */
[----:B---3--:R-:W-:-:S05]  /*6960*/  FFMA.FTZ R8, R0, R13, R8 ;  /* 0x0000000d00087223 */ /* 0x008fca0000010008 */
[----:B------:R-:W-:Y:S01]  /*6970*/  FSEL R4, R8, -INF , !P0 ;  /* 0xff80000008047808 */ /* 0x000fe20004000000 */
[----:B-1----:R-:W-:Y:S01]  /*6980*/  FFMA.FTZ R87, R0, R87, R5 ;  /* 0x0000005700577223 */ /* 0x002fe20000010005 */
[----:B------:R-:W-:-:S04]  /*6990*/  LEA R132, P0, R94, c[0x0][0x168], 0x1 ;  /* 0x00005a005e847a11 */ /* 0x000fc800078008ff */
[----:B------:R-:W-:Y:S02]  /*69a0*/  LEA.HI.X R133, R94, c[0x0][0x16c], R95, 0x1, P0 ;  /* 0x00005b005e857a11 */ /* 0x000fe400000f0c5f */
[----:B------:R-:W-:Y:S01]  /*69b0*/  FSEL R87, R87, -INF , !P5 ;  /* 0xff80000057577808 */ /* 0x000fe20006800000 */
        /* <DEDUP_REMOVED lines=30> */
[----:B------:R-:W-:-:S02]  /*6ba0*/  ISETP.GE.AND P1, PT, R9, RZ, PT ;  /* 0x000000ff0900720c */ /* 0x000fc40003f26270 */
[----:B------:R-:W-:-:S05]  /*6bb0*/  LOP3.LUT R8, RZ, c[0x0][0x2d0], RZ, 0x33, !PT ;  /* 0x0000b400ff087a12 */ /* 0x000fca00078e33ff */
[----:B------:R-:W-:Y:S02]  /*6bc0*/  @P5 IADD3 R11, R11, 0x1, RZ ;  /* 0x000000010b0b5810 */ /* 0x000fe40007ffe0ff */
[----:B------:R-:W-:Y:S02]  /*6bd0*/  ISETP.GE.AND P5, PT, R7, RZ, PT ;  /* 0x000000ff0700720c */ /* 0x000fe40003fa6270 */
[----:B------:R-:W-:Y:S02]  /*6be0*/  @P0 IADD3 R13, R13, 0x1, RZ ;  /* 0x000000010d0d0810 */ /* 0x000fe40007ffe0ff */
[----:B------:R-:W-:-:S03]  /*6bf0*/  ISETP.NE.AND P0, PT, RZ, c[0x0][0x2d0], PT ;  /* 0x0000b400ff007a0c */ /* 0x000fc60003f05270 */
[----:B------:R-:W-:-:S06]  /*6c00*/  @!P1 IMAD.MOV R13, RZ, RZ, -R13 ;  /* 0x000000ffff0d9224 */ /* 0x000fcc00078e0a0d */
        /* <DEDUP_REMOVED lines=23> */
.L_x_5166:
[----:B------:R-:W-:-:S05]  /*6d80*/  IMAD.MOV.U32 R7, RZ, RZ, c[0x0][0x198] ;  /* 0x00006600ff077624 */ /* 0x000fca00078e00ff */
[----:B------:R-:W-:-:S04]  /*6d90*/  LEA R7, -R7, RZ, 0x6 ;  /* 0x000000ff07077211 */ /* 0x000fc800078e31ff */
[----:B------:R-:W-:Y:S02]  /*6da0*/  SHF.R.S32.HI R8, RZ, 0x1f, R7 ;  /* 0x0000001fff087819 */ /* 0x000fe40000011407 */
.L_x_5167:
        /* <DEDUP_REMOVED lines=58> */
.L_x_5169:
[----:B------:R-:W-:Y:S05]  /*7150*/  BSYNC B0 ;  /* 0x0000000000007941 */ /* 0x000fea0003800000 */
.L_x_5168:
[----:B------:R-:W0:Y:S02]  /*7160*/  LDGDEPBAR ;  /* 0x00000000000079af */ /* 0x000e240000000000 */
.L_x_5165:
[----:B------:R-:W-:Y:S01]  /*7170*/  FMNMX.FTZ R8, R3, R6, !PT ;  /* 0x0000000603087209 */ /* 0x000fe20007810000 */
[----:B------:R-:W-:Y:S01]  /*7180*/  LDSM.16.MT88.4 R32, [R108+0x7000] ;  /* 0x007000006c20783b */ /* 0x000fe20000004200 */
[----:B------:R-:W-:Y:S02]  /*7190*/  FMNMX.FTZ R5, R2, R4, !PT ;  /* 0x0000000402057209 */ /* 0x000fe40007810000 */
[----:B------:R-:W-:Y:S01]  /*71a0*/  FMNMX.FTZ R8, R21, R8, !PT ;  /* 0x0000000815087209 */ /* 0x000fe20007810000 */
[----:B-1----:R-:W-:Y:S01]  /*71b0*/  LDSM.16.MT88.4 R24, [R110+0x7000] ;  /* 0x007000006e18783b */ /* 0x002fe20000004200 */
        /* <DEDUP_REMOVED lines=51> */
[--C-:B------:R-:W-:Y:S01]  /*74f0*/  FFMA.FTZ R94, R21, c[0x0][0x23c], -R142.reuse ;  /* 0x00008f00155e7a23 */ /* 0x100fe2000001088e */
[----:B------:R-:W2:Y:S01]  /*7500*/  MUFU.EX2 R152, R152 ;  /* 0x0000009800987308 */ /* 0x000ea20000000800 */
[--C-:B------:R-:W-:Y:S02]  /*7510*/  FFMA.FTZ R93, R19, c[0x0][0x23c], -R142.reuse ;  /* 0x00008f00135d7a23 */ /* 0x100fe4000001088e */
[----:B------:R-:W-:-:S02]  /*7520*/  FFMA.FTZ R92, R17, c[0x0][0x23c], -R142 ;  /* 0x00008f00115c7a23 */ /* 0x000fc4000001088e */
[--C-:B------:R-:W-:Y:S02]  /*7530*/  FFMA.FTZ R143, R4, c[0x0][0x23c], -R91.reuse ;  /* 0x00008f00048f7a23 */ /* 0x100fe4000001085b */
[--C-:B------:R-:W-:Y:S01]  /*7540*/  FFMA.FTZ R90, R18, c[0x0][0x23c], -R91.reuse ;  /* 0x00008f00125a7a23 */ /* 0x100fe2000001085b */
[----:B------:R-:W3:Y:S01]  /*7550*/  MUFU.EX2 R144, R144 ;  /* 0x0000009000907308 */ /* 0x000ee20000000800 */
[--C-:B------:R-:W-:Y:S02]  /*7560*/  FFMA.FTZ R2, R12, c[0x0][0x23c], -R91.reuse ;  /* 0x00008f000c027a23 */ /* 0x100fe4000001085b */
[----:B------:R-:W-:Y:S02]  /*7570*/  FFMA.FTZ R16, R16, c[0x0][0x23c], -R91 ;  /* 0x00008f0010107a23 */ /* 0x000fe4000001085b */
[--C-:B------:R-:W-:Y:S02]  /*7580*/  FFMA.FTZ R97, R131, c[0x0][0x23c], -R142.reuse ;  /* 0x00008f0083617a23 */ /* 0x100fe4000001088e */
[----:B------:R-:W-:Y:S01]  /*7590*/  FFMA.FTZ R135, R135, c[0x0][0x23c], -R142 ;  /* 0x00008f0087877a23 */ /* 0x000fe2000001088e */
[----:B------:R-:W-:Y:S01]  /*75a0*/  MUFU.EX2 R149, R149 ;  /* 0x0000009500957308 */ /* 0x000fe20000000800 */
[----:B--2---:R-:W-:-:S02]  /*75b0*/  FMUL.FTZ R4, R80, R152 ;  /* 0x0000009850047220 */ /* 0x004fc40000410000 */
[-C--:B------:R-:W-:Y:S02]  /*75c0*/  FMUL.FTZ R5, R81, R152.reuse ;  /* 0x0000009851057220 */ /* 0x080fe40000410000 */
[-C--:B------:R-:W-:Y:S02]  /*75d0*/  FMUL.FTZ R28, R56, R152.reuse ;  /* 0x00000098381c7220 */ /* 0x080fe40000410000 */
[----:B------:R-:W-:Y:S01]  /*75e0*/  FMUL.FTZ R29, R57, R152 ;  /* 0x00000098391d7220 */ /* 0x000fe20000410000 */
[----:B------:R-:W2:Y:S01]  /*75f0*/  MUFU.EX2 R94, R94 ;  /* 0x0000005e005e7308 */ /* 0x000ea20000000800 */
[-C--:B---3--:R-:W-:Y:S02]  /*7600*/  FMUL.FTZ R6, R82, R144.reuse ;  /* 0x0000009052067220 */ /* 0x088fe40000410000 */
        /* <DEDUP_REMOVED lines=9> */
[----:B------:R-:W3:Y:S01]  /*76a0*/  MUFU.EX2 R92, R92 ;  /* 0x0000005c005c7308 */ /* 0x000ee20000000800 */
[----:B--2---:R-:W-:Y:S01]  /*76b0*/  F2FP.BF16.PACK_AB R80, R94, R149 ;  /* 0x000000955e50723e */ /* 0x004fe200000010ff */
[----:B------:R-:W-:-:S02]  /*76c0*/  FMUL.FTZ R36, R36, R152 ;  /* 0x0000009824247220 */ /* 0x000fc40000410000 */
[----:B------:R-:W-:Y:S02]  /*76d0*/  FMUL.FTZ R37, R37, R152 ;  /* 0x0000009825257220 */ /* 0x000fe40000410000 */
[-C--:B------:R-:W-:Y:S02]  /*76e0*/  FMUL.FTZ R38, R38, R144.reuse ;  /* 0x0000009026267220 */ /* 0x080fe40000410000 */
[----:B------:R-:W-:Y:S01]  /*76f0*/  MUFU.EX2 R143, R143 ;  /* 0x0000008f008f7308 */ /* 0x000fe20000000800 */
[----:B------:R-:W-:Y:S02]  /*7700*/  FMUL.FTZ R39, R39, R144 ;  /* 0x0000009027277220 */ /* 0x000fe40000410000 */
[-C--:B------:R-:W-:Y:S02]  /*7710*/  FMUL.FTZ R40, R40, R152.reuse ;  /* 0x0000009828287220 */ /* 0x080fe40000410000 */
[----:B------:R-:W-:Y:S02]  /*7720*/  FMUL.FTZ R41, R41, R152 ;  /* 0x0000009829297220 */ /* 0x000fe40000410000 */
[-C--:B------:R-:W-:Y:S01]  /*7730*/  FMUL.FTZ R42, R42, R144.reuse ;  /* 0x000000902a2a7220 */ /* 0x080fe20000410000 */
[----:B------:R-:W2:Y:S01]  /*7740*/  MUFU.EX2 R90, R90 ;  /* 0x0000005a005a7308 */ /* 0x000ea20000000800 */
[----:B---3--:R-:W-:Y:S01]  /*7750*/  F2FP.BF16.PACK_AB R82, R92, R93 ;  /* 0x0000005d5c52723e */ /* 0x008fe200000010ff */
[----:B------:R-:W-:-:S02]  /*7760*/  FMUL.FTZ R43, R43, R144 ;  /* 0x000000902b2b7220 */ /* 0x000fc40000410000 */
[-C--:B------:R-:W-:Y:S02]  /*7770*/  FMUL.FTZ R76, R76, R152.reuse ;  /* 0x000000984c4c7220 */ /* 0x080fe40000410000 */
[----:B------:R-:W-:Y:S02]  /*7780*/  FMUL.FTZ R77, R77, R152 ;  /* 0x000000984d4d7220 */ /* 0x000fe40000410000 */
[----:B------:R3:W-:Y:S01]  /*7790*/  MUFU.EX2 R3, R16 ;  /* 0x0000001000037308 */ /* 0x0007e20000000800 */
[-C--:B------:R-:W-:Y:S02]  /*77a0*/  FMUL.FTZ R78, R78, R144.reuse ;  /* 0x000000904e4e7220 */ /* 0x080fe40000410000 */
[----:B------:R-:W-:Y:S02]  /*77b0*/  FMUL.FTZ R79, R79, R144 ;  /* 0x000000904f4f7220 */ /* 0x000fe40000410000 */
[----:B------:R-:W-:Y:S02]  /*77c0*/  FMUL.FTZ R20, R64, R152 ;  /* 0x0000009840147220 */ /* 0x000fe40000410000 */
[--C-:B------:R-:W-:Y:S01]  /*77d0*/  FFMA.FTZ R64, R147, c[0x0][0x23c], -R142.reuse ;  /* 0x00008f0093407a23 */ /* 0x100fe2000001088e */
[----:B------:R-:W4:Y:S01]  /*77e0*/  MUFU.EX2 R2, R2 ;  /* 0x0000000200027308 */ /* 0x000f220000000800 */
[----:B--2---:R-:W-:Y:S01]  /*77f0*/  F2FP.BF16.PACK_AB R81, R90, R143 ;  /* 0x0000008f5a51723e */ /* 0x004fe200000010ff */
[----:B------:R-:W-:-:S02]  /*7800*/  FFMA.FTZ R102, R145, c[0x0][0x23c], -R142 ;  /* 0x00008f0091667a23 */ /* 0x000fc4000001088e */
[--C-:B------:R-:W-:Y:S02]  /*7810*/  FFMA.FTZ R134, R134, c[0x0][0x23c], -R91.reuse ;  /* 0x00008f0086867a23 */ /* 0x100fe4000001085b */
[--C-:B------:R-:W-:Y:S02]  /*7820*/  FFMA.FTZ R131, R150, c[0x0][0x23c], -R91.reuse ;  /* 0x00008f0096837a23 */ /* 0x100fe4000001085b */
[--C-:B------:R-:W-:Y:S01]  /*7830*/  FFMA.FTZ R96, R146, c[0x0][0x23c], -R91.reuse ;  /* 0x00008f0092607a23 */ /* 0x100fe2000001085b */
[----:B---3--:R-:W2:Y:S01]  /*7840*/  LDSM.16.MT88.4 R16, [R108+0x6000] ;  /* 0x006000006c10783b */ /* 0x008ea20000004200 */
[----:B------:R-:W-:Y:S01]  /*7850*/  FFMA.FTZ R95, R148, c[0x0][0x23c], -R91 ;  /* 0x00008f00945f7a23 */ /* 0x000fe2000001085b */
[----:B------:R-:W-:Y:S01]  /*7860*/  MUFU.EX2 R64, R64 ;  /* 0x0000004000407308 */ /* 0x000fe20000000800 */
[-C--:B------:R-:W-:Y:S02]  /*7870*/  FMUL.FTZ R44, R44, R152.reuse ;  /* 0x000000982c2c7220 */ /* 0x080fe40000410000 */
[----:B------:R-:W-:Y:S01]  /*7880*/  FMUL.FTZ R45, R45, R152 ;  /* 0x000000982d2d7220 */ /* 0x000fe20000410000 */
[----:B----4-:R-:W-:Y:S01]  /*7890*/  F2FP.BF16.PACK_AB R83, R2, R3 ;  /* 0x000000030253723e */ /* 0x010fe200000010ff */
[----:B------:R-:W-:-:S03]  /*78a0*/  FMUL.FTZ R46, R46, R144 ;  /* 0x000000902e2e7220 */ /* 0x000fc60000410000 */
[----:B------:R-:W3:Y:S01]  /*78b0*/  MUFU.EX2 R135, R135 ;  /* 0x0000008700877308 */ /* 0x000ee20000000800 */
[----:B------:R-:W-:Y:S02]  /*78c0*/  FMUL.FTZ R47, R47, R144 ;  /* 0x000000902f2f7220 */ /* 0x000fe40000410000 */
[-C--:B------:R-:W-:Y:S01]  /*78d0*/  FMUL.FTZ R48, R48, R152.reuse ;  /* 0x0000009830307220 */ /* 0x080fe20000410000 */
[C---:B------:R-:W-:Y:S01]  /*78e0*/  HMMA.16816.F32.BF16 R28, R80.reuse, R32, R28 ;  /* 0x00000020501c723c */ /* 0x040fe2000004181c */
[----:B------:R-:W-:Y:S02]  /*78f0*/  FMUL.FTZ R49, R49, R152 ;  /* 0x0000009831317220 */ /* 0x000fe40000410000 */
[-C--:B------:R-:W-:Y:S01]  /*7900*/  FMUL.FTZ R50, R50, R144.reuse ;  /* 0x0000009032327220 */ /* 0x080fe20000410000 */
[----:B------:R-:W-:Y:S01]  /*7910*/  MUFU.EX2 R102, R102 ;  /* 0x0000006600667308 */ /* 0x000fe20000000800 */
[----:B------:R-:W-:Y:S02]  /*7920*/  FMUL.FTZ R51, R51, R144 ;  /* 0x0000009033337220 */ /* 0x000fe40000410000 */
[-C--:B------:R-:W-:Y:S01]  /*7930*/  FMUL.FTZ R12, R72, R152.reuse ;  /* 0x00000098480c7220 */ /* 0x080fe20000410000 */
[----:B------:R-:W-:Y:S01]  /*7940*/  HMMA.16816.F32.BF16 R32, R80, R34, R52 ;  /* 0x000000225020723c */ /* 0x000fe20000041834 */
[----:B------:R-:W4:Y:S01]  /*7950*/  LDSM.16.MT88.4 R52, [R110+0x8000] ;  /* 0x008000006e34783b */ /* 0x000f220000004200 */
[----:B------:R-:W-:-:S02]  /*7960*/  FMUL.FTZ R13, R73, R152 ;  /* 0x00000098490d7220 */ /* 0x000fc40000410000 */
[----:B------:R-:W-:Y:S01]  /*7970*/  MUFU.EX2 R97, R97 ;  /* 0x0000006100617308 */ /* 0x000fe20000000800 */
[-C--:B------:R-:W-:Y:S02]  /*7980*/  FMUL.FTZ R14, R74, R144.reuse ;  /* 0x000000904a0e7220 */ /* 0x080fe40000410000 */
        /* <DEDUP_REMOVED lines=8> */
[----:B------:R-:W-:Y:S01]  /*7a10*/  FMUL.FTZ R21, R65, R152 ;  /* 0x0000009841157220 */ /* 0x000fe20000410000 */
[----:B------:R-:W-:Y:S01]  /*7a20*/  LDSM.16.MT88.4 R76, [R110+0x6c00] ;  /* 0x006c00006e4c783b */ /* 0x000fe20000004200 */
[-C--:B------:R-:W-:Y:S01]  /*7a30*/  FMUL.FTZ R22, R66, R144.reuse ;  /* 0x0000009042167220 */ /* 0x080fe20000410000 */
[----:B------:R-:W1:Y:S01]  /*7a40*/  MUFU.EX2 R131, R131 ;  /* 0x0000008300837308 */ /* 0x000e620000000800 */
[----:B------:R-:W-:-:S02]  /*7a50*/  FMUL.FTZ R23, R67, R144 ;  /* 0x0000009043177220 */ /* 0x000fc40000410000 */
[-C--:B------:R-:W-:Y:S01]  /*7a60*/  FMUL.FTZ R60, R60, R152.reuse ;  /* 0x000000983c3c7220 */ /* 0x080fe20000410000 */
[C---:B--2---:R-:W-:Y:S01]  /*7a70*/  HMMA.16816.F32.BF16 R12, R80.reuse, R16, R12 ;  /* 0x00000010500c723c */ /* 0x044fe2000004180c */
[----:B------:R-:W-:Y:S02]  /*7a80*/  FMUL.FTZ R61, R61, R152 ;  /* 0x000000983d3d7220 */ /* 0x000fe40000410000 */
[-C--:B------:R-:W-:Y:S01]  /*7a90*/  FMUL.FTZ R62, R62, R144.reuse ;  /* 0x000000903e3e7220 */ /* 0x080fe20000410000 */
[----:B------:R-:W-:Y:S01]  /*7aa0*/  MUFU.EX2 R96, R96 ;  /* 0x0000006000607308 */ /* 0x000fe20000000800 */
[----:B------:R-:W-:Y:S02]  /*7ab0*/  FMUL.FTZ R63, R63, R144 ;  /* 0x000000903f3f7220 */ /* 0x000fe40000410000 */
[--C-:B------:R-:W-:Y:S01]  /*7ac0*/  FFMA.FTZ R145, R106, c[0x0][0x23c], -R142.reuse ;  /* 0x00008f006a917a23 */ /* 0x100fe2000001088e */
[----:B------:R-:W-:Y:S01]  /*7ad0*/  HMMA.16816.F32.BF16 R16, R80, R18, R68 ;  /* 0x000000125010723c */ /* 0x000fe20000041844 */
[--C-:B------:R-:W-:Y:S01]  /*7ae0*/  FFMA.FTZ R146, R105, c[0x0][0x23c], -R142.reuse ;  /* 0x00008f0069927a23 */ /* 0x100fe2000001088e */
[----:B------:R-:W-:Y:S01]  /*7af0*/  LDSM.16.MT88.4 R68, [R108+0x6c00] ;  /* 0x006c00006c44783b */ /* 0x000fe20000004200 */
[--C-:B------:R-:W-:Y:S01]  /*7b00*/  FFMA.FTZ R106, R141, c[0x0][0x23c], -R142.reuse ;  /* 0x00008f008d6a7a23 */ /* 0x100fe2000001088e */
[----:B------:R-:W2:Y:S01]  /*7b10*/  MUFU.EX2 R95, R95 ;  /* 0x0000005f005f7308 */ /* 0x000ea20000000800 */
[----:B------:R-:W-:-:S02]  /*7b20*/  FFMA.FTZ R105, R107, c[0x0][0x23c], -R142 ;  /* 0x00008f006b697a23 */ /* 0x000fc4000001088e */
[--C-:B------:R-:W-:Y:S01]  /*7b30*/  FFMA.FTZ R141, R104, c[0x0][0x23c], -R91.reuse ;  /* 0x00008f00688d7a23 */ /* 0x100fe2000001085b */
[C---:B------:R-:W-:Y:S01]  /*7b40*/  HMMA.16816.F32.BF16 R20, R80.reuse, R24, R20 ;  /* 0x000000185014723c */ /* 0x040fe20000041814 */
[--C-:B------:R-:W-:Y:S02]  /*7b50*/  FFMA.FTZ R130, R130, c[0x0][0x23c], -R91.reuse ;  /* 0x00008f0082827a23 */ /* 0x100fe4000001085b */
[--C-:B------:R-:W-:Y:S01]  /*7b60*/  FFMA.FTZ R104, R140, c[0x0][0x23c], -R91.reuse ;  /* 0x00008f008c687a23 */ /* 0x100fe2000001085b */
[----:B------:R-:W-:Y:S01]  /*7b70*/  MUFU.EX2 R145, R145 ;  /* 0x0000009100917308 */ /* 0x000fe20000000800 */
[----:B------:R-:W-:Y:S02]  /*7b80*/  FFMA.FTZ R107, R98, c[0x0][0x23c], -R91 ;  /* 0x00008f00626b7a23 */ /* 0x000fe4000001085b */
[--C-:B------:R-:W-:Y:S01]  /*7b90*/  FFMA.FTZ R66, R101, c[0x0][0x23c], -R142.reuse ;  /* 0x00008f0065427a23 */ /* 0x100fe2000001088e */
[----:B----4-:R-:W-:Y:S01]  /*7ba0*/  HMMA.16816.F32.BF16 R36, R80, R52, R36 ;  /* 0x000000345024723c */ /* 0x010fe20000041824 */
[----:B------:R-:W-:-:S02]  /*7bb0*/  FFMA.FTZ R98, R99, c[0x0][0x23c], -R142 ;  /* 0x00008f0063627a23 */ /* 0x000fc4000001088e */
[----:B------:R-:W-:Y:S01]  /*7bc0*/  FFMA.FTZ R101, R103, c[0x0][0x23c], -R142 ;  /* 0x00008f0067657a23 */ /* 0x000fe2000001088e */
[----:B------:R-:W4:Y:S01]  /*7bd0*/  MUFU.EX2 R146, R146 ;  /* 0x0000009200927308 */ /* 0x000f220000000800 */
[--C-:B------:R-:W-:Y:S02]  /*7be0*/  FFMA.FTZ R89, R89, c[0x0][0x23c], -R91.reuse ;  /* 0x00008f0059597a23 */ /* 0x100fe4000001085b */
[--C-:B------:R-:W-:Y:S01]  /*7bf0*/  FFMA.FTZ R88, R88, c[0x0][0x23c], -R91.reuse ;  /* 0x00008f0058587a23 */ /* 0x100fe2000001085b */
[----:B------:R-:W-:Y:S01]  /*7c00*/  HMMA.16816.F32.BF16 R40, R80, R54, R40 ;  /* 0x000000365028723c */ /* 0x000fe20000041828 */
[----:B------:R-:W5:Y:S01]  /*7c10*/  LDSM.16.MT88.4 R52, [R108+0x8000] ;  /* 0x008000006c34783b */ /* 0x000f620000004200 */
[--C-:B------:R-:W-:Y:S02]  /*7c20*/  FFMA.FTZ R86, R86, c[0x0][0x23c], -R91.reuse ;  /* 0x00008f0056567a23 */ /* 0x100fe4000001085b */
[----:B------:R-:W-:Y:S01]  /*7c30*/  MUFU.EX2 R105, R105 ;  /* 0x0000006900697308 */ /* 0x000fe20000000800 */
[----:B------:R-:W-:-:S02]  /*7c40*/  FFMA.FTZ R87, R87, c[0x0][0x23c], -R91 ;  /* 0x00008f0057577a23 */ /* 0x000fc4000001085b */
[----:B------:R-:W-:Y:S01]  /*7c50*/  FFMA.FTZ R65, R100, c[0x0][0x23c], -R142 ;  /* 0x00008f0064417a23 */ /* 0x000fe2000001088e */
[----:B------:R-:W-:Y:S01]  /*7c60*/  HMMA.16816.F32.BF16 R24, R80, R26, R60 ;  /* 0x0000001a5018723c */ /* 0x000fe2000004183c */
[----:B------:R-:W-:Y:S01]  /*7c70*/  LDSM.16.MT88.4 R60, [R110+0x6800] ;  /* 0x006800006e3c783b */ /* 0x000fe20000004200 */
[----:B------:R-:W-:Y:S02]  /*7c80*/  FFMA.FTZ R137, R137, R152, R149 ;  /* 0x0000009889897223 */ /* 0x000fe40000010095 */
[----:B------:R-:W-:Y:S01]  /*7c90*/  MUFU.EX2 R106, R106 ;  /* 0x0000006a006a7308 */ /* 0x000fe20000000800 */
[----:B------:R-:W-:Y:S02]  /*7ca0*/  FFMA.FTZ R143, R136, R144, R143 ;  /* 0x00000090888f7223 */ /* 0x000fe4000001008f */
[----:B------:R-:W-:Y:S02]  /*7cb0*/  FADD.FTZ R94, R94, R137 ;  /* 0x000000895e5e7221 */ /* 0x000fe40000010000 */
[----:B------:R-:W-:-:S03]  /*7cc0*/  FADD.FTZ R90, R90, R143 ;  /* 0x0000008f5a5a7221 */ /* 0x000fc60000010000 */
[----:B------:R-:W-:Y:S01]  /*7cd0*/  MUFU.EX2 R141, R141 ;  /* 0x0000008d008d7308 */ /* 0x000fe20000000800 */
[----:B------:R-:W-:-:S04]  /*7ce0*/  FADD.FTZ R3, R3, R90 ;  /* 0x0000005a03037221 */ /* 0x000fc80000010000 */
[----:B------:R-:W-:-:S03]  /*7cf0*/  FADD.FTZ R3, R2, R3 ;  /* 0x0000000302037221 */ /* 0x000fc60000010000 */
[----:B------:R-:W1:Y:S08]  /*7d00*/  MUFU.EX2 R130, R130 ;  /* 0x0000008200827308 */ /* 0x000e700000000800 */
[----:B------:R-:W-:Y:S01]  /*7d10*/  MUFU.EX2 R104, R104 ;  /* 0x0000006800687308 */ /* 0x000fe20000000800 */
[C---:B-----5:R-:W-:Y:S07]  /*7d20*/  HMMA.16816.F32.BF16 R44, R80.reuse, R52, R44 ;  /* 0x00000034502c723c */ /* 0x060fee000004182c */
[----:B------:R-:W5:Y:S01]  /*7d30*/  MUFU.EX2 R107, R107 ;  /* 0x0000006b006b7308 */ /* 0x000f620000000800 */
[----:B---3--:R-:W-:Y:S01]  /*7d40*/  F2FP.BF16.PACK_AB R52, R135, R64 ;  /* 0x000000408734723e */ /* 0x008fe200000010ff */
[----:B------:R-:W-:Y:S01]  /*7d50*/  HMMA.16816.F32.BF16 R48, R80, R54, R48 ;  /* 0x000000365030723c */ /* 0x000fe20000041830 */
[----:B-1----:R-:W-:Y:S01]  /*7d60*/  F2FP.BF16.PACK_AB R53, R131, R134 ;  /* 0x000000868335723e */ /* 0x002fe200000010ff */
[----:B------:R-:W-:-:S04]  /*7d70*/  FADD.FTZ R134, R134, R3 ;  /* 0x0000000386867221 */ /* 0x000fc80000010000 */
[----:B------:R-:W-:Y:S01]  /*7d80*/  MUFU.EX2 R100, R66 ;  /* 0x0000004200647308 */ /* 0x000fe20000000800 */
[----:B------:R-:W-:Y:S01]  /*7d90*/  FADD.FTZ R131, R131, R134 ;  /* 0x0000008683837221 */ /* 0x000fe20000010000 */
[----:B------:R-:W-:Y:S02]  /*7da0*/  F2FP.BF16.PACK_AB R54, R97, R102 ;  /* 0x000000666136723e */ /* 0x000fe400000010ff */
[----:B--2---:R-:W-:-:S04]  /*7db0*/  F2FP.BF16.PACK_AB R55, R95, R96 ;  /* 0x000000605f37723e */ /* 0x004fc800000010ff */
[----:B------:R-:W1:Y:S03]  /*7dc0*/  MUFU.EX2 R99, R65 ;  /* 0x0000004100637308 */ /* 0x000e660000000800 */
[C---:B------:R-:W-:Y:S05]  /*7dd0*/  HMMA.16816.F32.BF16 R4, R52.reuse, R56, R4 ;  /* 0x000000383404723c */ /* 0x040fea0000041804 */
[----:B------:R-:W-:Y:S03]  /*7de0*/  MUFU.EX2 R98, R98 ;  /* 0x0000006200627308 */ /* 0x000fe60000000800 */
[C---:B------:R-:W-:Y:S01]  /*7df0*/  HMMA.16816.F32.BF16 R8, R52.reuse, R58, R8 ;  /* 0x0000003a3408723c */ /* 0x040fe20000041808 */
[----:B------:R-:W2:Y:S04]  /*7e00*/  LDSM.16.MT88.4 R56, [R108+0x6400] ;  /* 0x006400006c38783b */ /* 0x000ea80000004200 */
[----:B------:R-:W-:Y:S08]  /*7e10*/  MUFU.EX2 R101, R101 ;  /* 0x0000006500657308 */ /* 0x000ff00000000800 */
[----:B------:R-:W-:Y:S08]  /*7e20*/  MUFU.EX2 R89, R89 ;  /* 0x0000005900597308 */ /* 0x000ff00000000800 */
[----:B------:R-:W3:Y:S08]  /*7e30*/  MUFU.EX2 R88, R88 ;  /* 0x0000005800587308 */ /* 0x000ef00000000800 */
[----:B------:R-:W-:Y:S08]  /*7e40*/  MUFU.EX2 R86, R86 ;  /* 0x0000005600567308 */ /* 0x000ff00000000800 */
[----:B------:R-:W1:Y:S01]  /*7e50*/  MUFU.EX2 R87, R87 ;  /* 0x0000005700577308 */ /* 0x000e620000000800 */
        /* <DEDUP_REMOVED lines=18> */
[----:B-----5:R-:W-:-:S07]  /*7f80*/  F2FP.BF16.PACK_AB R55, R107, R104 ;  /* 0x000000686b37723e */ /* 0x020fce00000010ff */
[C---:B------:R-:W-:Y:S01]  /*7f90*/  HMMA.16816.F32.BF16 R80, R52.reuse, R60, R4 ;  /* 0x0000003c3450723c */ /* 0x040fe20000041804 */
[----:B------:R-:W4:Y:S07]  /*7fa0*/  LDSM.16.MT88.4 R4, [R108+0x7800] ;  /* 0x007800006c04783b */ /* 0x000f2e0000004200 */
        /* <DEDUP_REMOVED lines=8> */
[C---:B--2---:R-:W-:Y:S08]  /*8030*/  HMMA.16816.F32.BF16 R20, R52.reuse, R56, R20 ;  /* 0x000000383414723c */ /* 0x044ff00000041814 */
[C---:B------:R-:W-:Y:S01]  /*8040*/  HMMA.16816.F32.BF16 R24, R52.reuse, R58, R24 ;  /* 0x0000003a3418723c */ /* 0x040fe20000041818 */
[----:B------:R-:W2:Y:S07]  /*8050*/  LDSM.16.MT88.4 R56, [R110+0x8800] ;  /* 0x008800006e38783b */ /* 0x000eae0000004200 */
[C---:B----4-:R-:W-:Y:S07]  /*8060*/  HMMA.16816.F32.BF16 R44, R52.reuse, R4, R44 ;  /* 0x00000004342c723c */ /* 0x050fee000004182c */
[----:B------:R-:W-:Y:S01]  /*8070*/  FADD.FTZ R5, R93, R94 ;  /* 0x0000005e5d057221 */ /* 0x000fe20000010000 */
[----:B------:R-:W-:Y:S01]  /*8080*/  HMMA.16816.F32.BF16 R48, R52, R6, R48 ;  /* 0x000000063430723c */ /* 0x000fe20000041830 */
[----:B-1----:R-:W-:-:S02]  /*8090*/  F2FP.BF16.PACK_AB R4, R99, R100 ;  /* 0x000000646304723e */ /* 0x002fc400000010ff */
[----:B------:R-:W-:-:S04]  /*80a0*/  FADD.FTZ R5, R92, R5 ;  /* 0x000000055c057221 */ /* 0x000fc80000010000 */
[----:B------:R-:W-:Y:S01]  /*80b0*/  FADD.FTZ R2, R64, R5 ;  /* 0x0000000540027221 */ /* 0x000fe20000010000 */
[----:B---3--:R-:W-:Y:S02]  /*80c0*/  F2FP.BF16.PACK_AB R5, R88, R89 ;  /* 0x000000595805723e */ /* 0x008fe400000010ff */
[----:B------:R-:W-:Y:S01]  /*80d0*/  F2FP.BF16.PACK_AB R6, R101, R98 ;  /* 0x000000626506723e */ /* 0x000fe200000010ff */
[----:B------:R-:W-:Y:S01]  /*80e0*/  FADD.FTZ R135, R135, R2 ;  /* 0x0000000287877221 */ /* 0x000fe20000010000 */
[----:B------:R-:W-:-:S03]  /*80f0*/  F2FP.BF16.PACK_AB R7, R87, R86 ;  /* 0x000000565707723e */ /* 0x000fc600000010ff */
[----:B------:R-:W-:-:S04]  /*8100*/  FADD.FTZ R2, R102, R135 ;  /* 0x0000008766027221 */ /* 0x000fc80000010000 */
        /* <DEDUP_REMOVED lines=8> */
[----:B------:R-:W2:Y:S07]  /*8190*/  LDSM.16.MT88.4 R52, [R108+0x7c00] ;  /* 0x007c00006c34783b */ /* 0x000eae0000004200 */
[C---:B------:R-:W-:Y:S08]  /*81a0*/  HMMA.16816.F32.BF16 R80, R4.reuse, R76, R80 ;  /* 0x0000004c0450723c */ /* 0x040ff00000041850 */
[C---:B------:R-:W-:Y:S01]  /*81b0*/  HMMA.16816.F32.BF16 R76, R4.reuse, R78, R8 ;  /* 0x0000004e044c723c */ /* 0x040fe20000041808 */
[----:B------:R-:W3:Y:S07]  /*81c0*/  LDSM.16.MT88.4 R8, [R108+0x8c00] ;  /* 0x008c00006c08783b */ /* 0x000eee0000004200 */
        /* <DEDUP_REMOVED lines=15> */
[----:B------:R-:W-:Y:S01]  /*82c0*/  HMMA.16816.F32.BF16 R52, R4, R54, R32 ;  /* 0x000000360434723c */ /* 0x000fe20000041820 */
[----:B------:R-:W-:Y:S01]  /*82d0*/  FADD.FTZ R99, R99, R100 ;  /* 0x0000006463637221 */ /* 0x000fe20000010000 */
[----:B------:R-:W-:Y:S01]  /*82e0*/  MOV R2, R84 ;  /* 0x0000005400027202 */ /* 0x000fe20000000f00 */
[----:B------:R-:W-:-:S02]  /*82f0*/  FADD.FTZ R89, R88, R89 ;  /* 0x0000005958597221 */ /* 0x000fc40000010000 */
[----:B------:R-:W-:Y:S02]  /*8300*/  FADD.FTZ R98, R98, R99 ;  /* 0x0000006362627221 */ /* 0x000fe40000010000 */
[----:B------:R-:W-:Y:S01]  /*8310*/  FADD.FTZ R86, R86, R89 ;  /* 0x0000005956567221 */ /* 0x000fe20000010000 */
[----:B------:R-:W-:Y:S01]  /*8320*/  HMMA.16816.F32.BF16 R40, R4, R14, R40 ;  /* 0x0000000e0428723c */ /* 0x000fe20000041828 */
[----:B------:R-:W-:Y:S02]  /*8330*/  FADD.FTZ R137, R101, R98 ;  /* 0x0000006265897221 */ /* 0x000fe40000010000 */
[----:B------:R-:W-:-:S05]  /*8340*/  FADD.FTZ R136, R87, R86 ;  /* 0x0000005657887221 */ /* 0x000fca0000010000 */
[C---:B---3--:R-:W-:Y:S08]  /*8350*/  HMMA.16816.F32.BF16 R44, R4.reuse, R8, R44 ;  /* 0x00000008042c723c */ /* 0x048ff0000004182c */
[----:B------:R-:W-:Y:S08]  /*8360*/  HMMA.16816.F32.BF16 R48, R4, R10, R48 ;  /* 0x0000000a0430723c */ /* 0x000ff00000041830 */
.L_x_5162:
        /* <DEDUP_REMOVED lines=12> */
.L_x_5174:
        /* <DEDUP_REMOVED lines=64> */
.L_x_5171:
[----:B------:R-:W-:Y:S02]  /*8830*/  ISETP.GE.AND P3, PT, R124, c[0x0][0x220], PT ;  /* 0x000088007c007a0c */ /* 0x000fe40003f66270 */
[C---:B------:R-:W-:Y:S02]  /*8840*/  LEA R134, P4, R86.reuse, R138, 0x1 ;  /* 0x0000008a56867211 */ /* 0x040fe400078808ff */
        /* <DEDUP_REMOVED lines=56> */
[C---:B------:R-:W-:Y:S08]  /*8bd0*/  HMMA.16816.F32.BF16 R16, R88.reuse, R98, RZ ;  /* 0x000000625810723c */ /* 0x040ff000000418ff */
[C---:B------:R-:W-:Y:S08]  /*8be0*/  HMMA.16816.F32.BF16 R20, R88.reuse, R100, RZ ;  /* 0x000000645814723c */ /* 0x040ff000000418ff */
[C---:B------:R-:W-:Y:S08]  /*8bf0*/  HMMA.16816.F32.BF16 R24, R88.reuse, R102, RZ ;  /* 0x000000665818723c */ /* 0x040ff000000418ff */
[C---:B--2---:R-:W-:Y:S08]  /*8c00*/  HMMA.16816.F32.BF16 R28, R88.reuse, R104, RZ ;  /* 0x00000068581c723c */ /* 0x044ff000000418ff */
[----:B------:R-:W-:Y:S01]  /*8c10*/  HMMA.16816.F32.BF16 R32, R88, R106, RZ ;  /* 0x0000006a5820723c */ /* 0x000fe200000418ff */
        /* <DEDUP_REMOVED lines=12> */
[----:B------:R-:W-:Y:S06]  /*8ce0*/  LDSM.16.M88.4 R88, [R113+0x1000] ;  /* 0x001000007158783b */ /* 0x000fec0000000200 */
[----:B------:R-:W1:Y:S02]  /*8cf0*/  LDSM.16.M88.4 R92, [R112+0x4000] ;  /* 0x00400000705c783b */ /* 0x000e640000000200 */
        /* <DEDUP_REMOVED lines=41> */
[----:B------:R-:W1:Y:S11]  /*8f90*/  LDSM.16.M88.4 R92, [R109+0x5400] ;  /* 0x005400006d5c783b */ /* 0x000e760000000200 */
[----:B------:R-:W-:Y:S04]  /*8fa0*/  @!UPT UIADD3 URZ, URZ, URZ, URZ ;  /* 0x0000003f3f3ff290 */ /* 0x000fe8000fffe03f */
[----:B------:R-:W-:Y:S02]  /*8fb0*/  FMUL.FTZ R3, R4, c[0x0][0x2ec] ;  /* 0x0000bb0004037a20 */ /* 0x000fe40000410000 */
[----:B---3--:R-:W-:Y:S02]  /*8fc0*/  FMUL.FTZ R141, R5, c[0x0][0x2ec] ;  /* 0x0000bb00058d7a20 */ /* 0x008fe40000410000 */
[----:B------:R-:W-:Y:S02]  /*8fd0*/  FMUL.FTZ R143, R6, c[0x0][0x2ec] ;  /* 0x0000bb00068f7a20 */ /* 0x000fe40000410000 */
[----:B------:R-:W2:Y:S01]  /*8fe0*/  MUFU.TANH R3, R3 ;  /* 0x0000000300037308 */ /* 0x000ea20000002400 */
[----:B------:R-:W-:Y:S02]  /*8ff0*/  FMUL.FTZ R145, R7, c[0x0][0x2ec] ;  /* 0x0000bb0007917a20 */ /* 0x000fe40000410000 */
[----:B------:R-:W-:Y:S02]  /*9000*/  FMUL.FTZ R151, R8, c[0x0][0x2ec] ;  /* 0x0000bb0008977a20 */ /* 0x000fe40000410000 */
[----:B------:R-:W-:Y:S02]  /*9010*/  FMUL.FTZ R153, R9, c[0x0][0x2ec] ;  /* 0x0000bb0009997a20 */ /* 0x000fe40000410000 */
[----:B------:R-:W-:Y:S02]  /*9020*/  FMUL.FTZ R155, R10, c[0x0][0x2ec] ;  /* 0x0000bb000a9b7a20 */ /* 0x000fe40000410000 */
[----:B------:R-:W-:Y:S01]  /*9030*/  FMUL.FTZ R157, R11, c[0x0][0x2ec] ;  /* 0x0000bb000b9d7a20 */ /* 0x000fe20000410000 */
[----:B------:R-:W3:Y:S01]  /*9040*/  MUFU.TANH R141, R141 ;  /* 0x0000008d008d7308 */ /* 0x000ee20000002400 */
[C---:B-1----:R-:W-:Y:S09]  /*9050*/  HMMA.16816.F32.BF16 R12, R88.reuse, R92, R12 ;  /* 0x0000005c580c723c */ /* 0x042ff2000004180c */
[----:B------:R-:W1:Y:S01]  /*9060*/  MUFU.TANH R143, R143 ;  /* 0x0000008f008f7308 */ /* 0x000e620000002400 */
[C---:B------:R-:W-:Y:S01]  /*9070*/  HMMA.16816.F32.BF16 R16, R88.reuse, R94, R16 ;  /* 0x0000005e5810723c */ /* 0x040fe20000041810 */
[----:B------:R-:W5:Y:S08]  /*9080*/  LDSM.16.M88.4 R92, [R109+0x5800] ;  /* 0x005800006d5c783b */ /* 0x000f700000000200 */
[----:B------:R-:W1:Y:S10]  /*9090*/  MUFU.TANH R145, R145 ;  /* 0x0000009100917308 */ /* 0x000e740000002400 */
[----:B------:R-:W1:Y:S01]  /*90a0*/  MUFU.TANH R151, R151 ;  /* 0x0000009700977308 */ /* 0x000e620000002400 */
[----:B------:R-:W-:Y:S02]  /*90b0*/  FMUL.FTZ R152, R12, c[0x0][0x2ec] ;  /* 0x0000bb000c987a20 */ /* 0x000fe40000410000 */
[----:B------:R-:W-:Y:S02]  /*90c0*/  FMUL.FTZ R150, R13, c[0x0][0x2ec] ;  /* 0x0000bb000d967a20 */ /* 0x000fe40000410000 */
[----:B------:R-:W-:Y:S02]  /*90d0*/  FMUL.FTZ R149, R14, c[0x0][0x2ec] ;  /* 0x0000bb000e957a20 */ /* 0x000fe40000410000 */
[----:B------:R-:W-:Y:S03]  /*90e0*/  FMUL.FTZ R147, R15, c[0x0][0x2ec] ;  /* 0x0000bb000f937a20 */ /* 0x000fe60000410000 */
[----:B------:R-:W1:Y:S01]  /*90f0*/  MUFU.TANH R153, R153 ;  /* 0x0000009900997308 */ /* 0x000e620000002400 */
[----:B------:R-:W-:Y:S02]  /*9100*/  FMUL.FTZ R86, R18, c[0x0][0x2ec] ;  /* 0x0000bb0012567a20 */ /* 0x000fe40000410000 */
[----:B------:R-:W-:Y:S02]  /*9110*/  FMUL.FTZ R2, R17, c[0x0][0x2ec] ;  /* 0x0000bb0011027a20 */ /* 0x000fe40000410000 */
[----:B------:R-:W-:Y:S02]  /*9120*/  FMUL.FTZ R148, R16, c[0x0][0x2ec] ;  /* 0x0000bb0010947a20 */ /* 0x000fe40000410000 */
[----:B------:R-:W-:Y:S03]  /*9130*/  FMUL.FTZ R159, R19, c[0x0][0x2ec] ;  /* 0x0000bb00139f7a20 */ /* 0x000fe60000410000 */
[----:B------:R-:W1:Y:S01]  /*9140*/  MUFU.TANH R103, R86 ;  /* 0x0000005600677308 */ /* 0x000e620000002400 */
[C---:B-----5:R-:W-:Y:S09]  /*9150*/  HMMA.16816.F32.BF16 R20, R88.reuse, R92, R20 ;  /* 0x0000005c5814723c */ /* 0x060ff20000041814 */
[----:B------:R5:W1:Y:S01]  /*9160*/  MUFU.TANH R102, R2 ;  /* 0x0000000200667308 */ /* 0x000a620000002400 */
[C---:B------:R-:W-:Y:S01]  /*9170*/  HMMA.16816.F32.BF16 R24, R88.reuse, R94, R24 ;  /* 0x0000005e5818723c */ /* 0x040fe20000041818 */
[----:B------:R-:W1:Y:S01]  /*9180*/  LDSM.16.M88.4 R92, [R109+0x5c00] ;  /* 0x005c00006d5c783b */ /* 0x000e620000000200 */
[----:B------:R-:W-:Y:S07]  /*9190*/  DEPBAR.LE SB0, 0x0 ;  /* 0x000080000000791a */ /* 0x000fee0000000000 */
[----:B------:R-:W1:Y:S01]  /*91a0*/  MUFU.TANH R155, R155 ;  /* 0x0000009b009b7308 */ /* 0x000e620000002400 */
[----:B------:R-:W-:Y:S09]  /*91b0*/  BAR.SYNC.DEFER_BLOCKING 0x0 ;  /* 0x0000000000007b1d */ /* 0x000ff20000010000 */
[----:B------:R-:W1:Y:S01]  /*91c0*/  MUFU.TANH R157, R157 ;  /* 0x0000009d009d7308 */ /* 0x000e620000002400 */
[----:B------:R-:W-:Y:S02]  /*91d0*/  FMUL.FTZ R140, R20, c[0x0][0x2ec] ;  /* 0x0000bb00148c7a20 */ /* 0x000fe40000410000 */
[----:B-----5:R-:W-:Y:S02]  /*91e0*/  FMUL.FTZ R2, R23, c[0x0][0x2ec] ;  /* 0x0000bb0017027a20 */ /* 0x020fe40000410000 */
[----:B----4-:R-:W-:Y:S02]  /*91f0*/  FMUL.FTZ R138, R21, c[0x0][0x2ec] ;  /* 0x0000bb00158a7a20 */ /* 0x010fe40000410000 */
[----:B------:R-:W-:Y:S02]  /*9200*/  FMUL.FTZ R139, R22, c[0x0][0x2ec] ;  /* 0x0000bb00168b7a20 */ /* 0x000fe40000410000 */
[----:B------:R-:W-:Y:S01]  /*9210*/  FMUL.FTZ R87, R27, c[0x0][0x2ec] ;  /* 0x0000bb001b577a20 */ /* 0x000fe20000410000 */
[----:B------:R-:W4:Y:S01]  /*9220*/  MUFU.TANH R107, R2 ;  /* 0x00000002006b7308 */ /* 0x000f220000002400 */
[----:B------:R-:W-:Y:S02]  /*9230*/  FMUL.FTZ R146, R24, c[0x0][0x2ec] ;  /* 0x0000bb0018927a20 */ /* 0x000fe40000410000 */
[----:B------:R-:W-:Y:S02]  /*9240*/  FMUL.FTZ R144, R25, c[0x0][0x2ec] ;  /* 0x0000bb0019907a20 */ /* 0x000fe40000410000 */
[----:B------:R-:W-:Y:S05]  /*9250*/  FMUL.FTZ R142, R26, c[0x0][0x2ec] ;  /* 0x0000bb001a8e7a20 */ /* 0x000fea0000410000 */
[----:B------:R-:W2:Y:S01]  /*9260*/  MUFU.TANH R104, R87 ;  /* 0x0000005700687308 */ /* 0x000ea20000002400 */
[C---:B-1----:R-:W-:Y:S09]  /*9270*/  HMMA.16816.F32.BF16 R28, R88.reuse, R92, R28 ;  /* 0x0000005c581c723c */ /* 0x042ff2000004181c */
[----:B------:R1:W1:Y:S01]  /*9280*/  MUFU.TANH R106, R146 ;  /* 0x00000092006a7308 */ /* 0x0002620000002400 */
[----:B------:R-:W-:Y:S09]  /*9290*/  HMMA.16816.F32.BF16 R32, R88, R94, R32 ;  /* 0x0000005e5820723c */ /* 0x000ff20000041820 */
[----:B------:R5:W2:Y:S05]  /*92a0*/  MUFU.TANH R101, R144 ;  /* 0x0000009000657308 */ /* 0x000aaa0000002400 */
[----:B------:R-:W-:Y:S05]  /*92b0*/  FMUL.FTZ R86, R28, c[0x0][0x2ec] ;  /* 0x0000bb001c567a20 */ /* 0x000fea0000410000 */
[----:B------:R2:W2:Y:S01]  /*92c0*/  MUFU.TANH R105, R142 ;  /* 0x0000008e00697308 */ /* 0x0004a20000002400 */
[----:B------:R-:W-:Y:S02]  /*92d0*/  FMUL.FTZ R154, R29, c[0x0][0x2ec] ;  /* 0x0000bb001d9a7a20 */ /* 0x000fe40000410000 */
[----:B-1----:R-:W-:Y:S02]  /*92e0*/  FMUL.FTZ R146, R30, c[0x0][0x2ec] ;  /* 0x0000bb001e927a20 */ /* 0x002fe40000410000 */
[----:B------:R-:W-:Y:S02]  /*92f0*/  FMUL.FTZ R87, R34, c[0x0][0x2ec] ;  /* 0x0000bb0022577a20 */ /* 0x000fe40000410000 */
[----:B------:R-:W-:Y:S03]  /*9300*/  FMUL.FTZ R2, R33, c[0x0][0x2ec] ;  /* 0x0000bb0021027a20 */ /* 0x000fe60000410000 */
[----:B------:R1:W1:Y:S01]  /*9310*/  MUFU.TANH R96, R86 ;  /* 0x0000005600607308 */ /* 0x0002620000002400 */
[----:B-----5:R-:W-:Y:S09]  /*9320*/  FMUL.FTZ R144, R31, c[0x0][0x2ec] ;  /* 0x0000bb001f907a20 */ /* 0x020ff20000410000 */
[----:B------:R-:W3:Y:S01]  /*9330*/  MUFU.TANH R152, R152 ;  /* 0x0000009800987308 */ /* 0x000ee20000002400 */
[----:B--2---:R-:W-:Y:S09]  /*9340*/  FMUL.FTZ R142, R32, c[0x0][0x2ec] ;  /* 0x0000bb00208e7a20 */ /* 0x004ff20000410000 */
[----:B------:R-:W2:Y:S01]  /*9350*/  MUFU.TANH R150, R150 ;  /* 0x0000009600967308 */ /* 0x000ea20000002400 */
[----:B-1----:R-:W-:Y:S09]  /*9360*/  FMUL.FTZ R86, R35, c[0x0][0x2ec] ;  /* 0x0000bb0023567a20 */ /* 0x002ff20000410000 */
        /* <DEDUP_REMOVED lines=78> */
.L_x_5173:
[----:B------:R2:W-:Y:S01]  /*9850*/  @P3 STS [R121+0x3000], RZ ;  /* 0x003000ff79003388 */ /* 0x0005e20000000800 */
[C---:B------:R-:W-:Y:S01]  /*9860*/  LEA R8, P0, R4.reuse, R132, 0x1 ;  /* 0x0000008404087211 */ /* 0x040fe200078008ff */
[----:B------:R-:W-:Y:S02]  /*9870*/  @!P3 IMAD.MOV.U32 R5, RZ, RZ, c[0x0][0x198] ;  /* 0x00006600ff05b624 */ /* 0x000fe400078e00ff */
[----:B------:R2:W-:Y:S01]  /*9880*/  @P3 STS [R121+0x3004], RZ ;  /* 0x003004ff79003388 */ /* 0x0005e20000000800 */
[----:B------:R-:W-:Y:S01]  /*9890*/  LEA.HI.X R9, R4, R133, R6, 0x1, P0 ;  /* 0x0000008504097211 */ /* 0x000fe200000f0c06 */
[----:B-1----:R-:W-:Y:S01]  /*98a0*/  @!P3 IMAD.MOV.U32 R2, RZ, RZ, c[0x0][0x19c] ;  /* 0x00006700ff02b624 */ /* 0x002fe200078e00ff */
        /* <DEDUP_REMOVED lines=41> */
.L_x_5172:
[----:B--234-:R-:W-:Y:S01]  /*9b40*/  IADD3 R88, R120, -0x1, RZ ;  /* 0xffffffff78587810 */ /* 0x01cfe20007ffe0ff */
[----:B------:R-:W-:Y:S03]  /*9b50*/  LDSM.16.MT88.4 R16, [R110+0x6000] ;  /* 0x006000006e10783b */ /* 0x000fe60000004200 */
[----:B-1----:R-:W-:Y:S04]  /*9b60*/  LEA R2, R88, R119, 0x6 ;  /* 0x0000007758027211 */ /* 0x002fe800078e30ff */
[----:B------:R-:W-:Y:S01]  /*9b70*/  I2F R6, R2 ;  /* 0x0000000200067306 */ /* 0x000fe20000201400 */
[C---:B------:R-:W-:Y:S01]  /*9b80*/  IADD3 R8, R2.reuse, 0x1, RZ ;  /* 0x0000000102087810 */ /* 0x040fe20007ffe0ff */
[----:B------:R-:W-:Y:S01]  /*9b90*/  LDSM.16.MT88.4 R24, [R108+0x6000] ;  /* 0x006000006c18783b */ /* 0x000fe20000004200 */
[C---:B------:R-:W-:Y:S02]  /*9ba0*/  IADD3 R4, R2.reuse, 0x9, RZ ;  /* 0x0000000902047810 */ /* 0x040fe40007ffe0ff */
[C---:B------:R-:W-:Y:S02]  /*9bb0*/  IADD3 R9, R2.reuse, 0x8, RZ ;  /* 0x0000000802097810 */ /* 0x040fe40007ffe0ff */
[C---:B------:R-:W-:Y:S02]  /*9bc0*/  IADD3 R7, R2.reuse, 0x10, RZ ;  /* 0x0000001002077810 */ /* 0x040fe40007ffe0ff */
[C---:B------:R-:W-:Y:S01]  /*9bd0*/  IADD3 R13, R2.reuse, 0x19, RZ ;  /* 0x00000019020d7810 */ /* 0x040fe20007ffe0ff */
[----:B------:R-:W-:Y:S01]  /*9be0*/  I2F R8, R8 ;  /* 0x0000000800087306 */ /* 0x000fe20000201400 */
[----:B------:R-:W-:Y:S01]  /*9bf0*/  LDSM.16.MT88.4 R32, [R110+0x7000] ;  /* 0x007000006e20783b */ /* 0x000fe20000004200 */
[C---:B------:R-:W-:Y:S02]  /*9c00*/  IADD3 R11, R2.reuse, 0x20, RZ ;  /* 0x00000020020b7810 */ /* 0x040fe40007ffe0ff */
[C---:B------:R-:W-:Y:S02]  /*9c10*/  IADD3 R5, R2.reuse, 0x11, RZ ;  /* 0x0000001102057810 */ /* 0x040fe40007ffe0ff */
[C---:B------:R-:W-:Y:S02]  /*9c20*/  IADD3 R15, R2.reuse, 0x18, RZ ;  /* 0x00000018020f7810 */ /* 0x040fe40007ffe0ff */
[----:B------:R-:W-:Y:S02]  /*9c30*/  IADD3 R10, R2, 0x31, RZ ;  /* 0x00000031020a7810 */ /* 0x000fe40007ffe0ff */
        /* <DEDUP_REMOVED lines=9> */
[C---:B------:R-:W-:Y:S02]  /*9cd0*/  FFMA.FTZ R143, R0.reuse, R6, R143 ;  /* 0x00000006008f7223 */ /* 0x040fe4000001008f */
[C---:B------:R-:W-:Y:S02]  /*9ce0*/  FFMA.FTZ R145, R0.reuse, R8, R145 ;  /* 0x0000000800917223 */ /* 0x040fe40000010091 */
[CC--:B------:R-:W-:Y:S02]  /*9cf0*/  FFMA.FTZ R153, R0.reuse, R4.reuse, R153 ;  /* 0x0000000400997223 */ /* 0x0c0fe40000010099 */
        /* <DEDUP_REMOVED lines=8> */
[----:B------:R-:W1:Y:S01]  /*9d80*/  I2F R3, R3 ;  /* 0x0000000300037306 */ /* 0x000e620000201400 */
[----:B------:R-:W-:Y:S01]  /*9d90*/  FMNMX.FTZ R4, R155, R4, !PT ;  /* 0x000000049b047209 */ /* 0x000fe20007810000 */
[C---:B------:R-:W-:Y:S02]  /*9da0*/  FFMA.FTZ R149, R0.reuse, R7, R149 ;  /* 0x0000000700957223 */ /* 0x040fe40000010095 */
[----:B------:R-:W-:Y:S01]  /*9db0*/  FFMA.FTZ R151, R0, R9, R151 ;  /* 0x0000000900977223 */ /* 0x000fe20000010097 */
[----:B------:R-:W-:Y:S01]  /*9dc0*/  IADD3 R9, R2, 0x28, RZ ;  /* 0x0000002802097810 */ /* 0x000fe20007ffe0ff */
[CC--:B------:R-:W-:Y:S01]  /*9dd0*/  FFMA.FTZ R93, R0.reuse, R13.reuse, R159 ;  /* 0x0000000d005d7223 */ /* 0x0c0fe2000001009f */
[----:B------:R-:W-:Y:S01]  /*9de0*/  FMNMX.FTZ R4, R157, R4, !PT ;  /* 0x000000049d047209 */ /* 0x000fe20007810000 */
[----:B------:R-:W-:Y:S01]  /*9df0*/  FFMA.FTZ R102, R0, R13, R102 ;  /* 0x0000000d00667223 */ /* 0x000fe20000010066 */
[----:B------:R-:W-:Y:S01]  /*9e00*/  IADD3 R13, R2, 0x38, RZ ;  /* 0x00000038020d7810 */ /* 0x000fe20007ffe0ff */
[CC--:B------:R-:W-:Y:S01]  /*9e10*/  FFMA.FTZ R139, R0.reuse, R11.reuse, R139 ;  /* 0x0000000b008b7223 */ /* 0x0c0fe2000001008b */
[----:B------:R-:W2:Y:S01]  /*9e20*/  I2F R9, R9 ;  /* 0x0000000900097306 */ /* 0x000ea20000201400 */
        /* <DEDUP_REMOVED lines=9> */
[----:B------:R-:W3:Y:S01]  /*9ec0*/  I2F R4, R13 ;  /* 0x0000000d00047306 */ /* 0x000ee20000201400 */
[----:B------:R-:W-:Y:S01]  /*9ed0*/  IADD3 R5, R2, 0x30, RZ ;  /* 0x0000003002057810 */ /* 0x000fe20007ffe0ff */
[C---:B------:R-:W-:Y:S01]  /*9ee0*/  FFMA.FTZ R148, R0.reuse, R15, R148 ;  /* 0x0000000f00947223 */ /* 0x040fe20000010094 */
[----:B------:R-:W-:Y:S01]  /*9ef0*/  FMNMX.FTZ R12, R151, R12, !PT ;  /* 0x0000000c970c7209 */ /* 0x000fe20007810000 */
[CC--:B-1----:R-:W-:Y:S02]  /*9f00*/  FFMA.FTZ R107, R0.reuse, R3.reuse, R107 ;  /* 0x00000003006b7223 */ /* 0x0c2fe4000001006b */
[----:B------:R-:W-:Y:S01]  /*9f10*/  FFMA.FTZ R138, R0, R3, R138 ;  /* 0x00000003008a7223 */ /* 0x000fe2000001008a */
[----:B------:R-:W-:Y:S02]  /*9f20*/  FMNMX.FTZ R11, R153, R12, !PT ;  /* 0x0000000c990b7209 */ /* 0x000fe40007810000 */
[----:B------:R-:W-:Y:S01]  /*9f30*/  FMNMX.FTZ R12, R147, R14, !PT ;  /* 0x0000000e930c7209 */ /* 0x000fe20007810000 */
[----:B------:R-:W1:Y:S01]  /*9f40*/  I2F R7, R7 ;  /* 0x0000000700077306 */ /* 0x000e620000201400 */
[----:B------:R-:W-:Y:S02]  /*9f50*/  FMNMX.FTZ R11, R152, R11, !PT ;  /* 0x0000000b980b7209 */ /* 0x000fe40007810000 */
[----:B------:R-:W-:Y:S01]  /*9f60*/  FMNMX.FTZ R12, R103, R12, !PT ;  /* 0x0000000c670c7209 */ /* 0x000fe20007810000 */
[-C--:B--2---:R-:W-:Y:S01]  /*9f70*/  FFMA.FTZ R105, R0, R9.reuse, R105 ;  /* 0x0000000900697223 */ /* 0x084fe20000010069 */
[----:B------:R-:W-:Y:S01]  /*9f80*/  IADD3 R3, R2, 0x39, RZ ;  /* 0x0000003902037810 */ /* 0x000fe20007ffe0ff */
[----:B------:R-:W-:Y:S01]  /*9f90*/  FFMA.FTZ R106, R0, R9, R106 ;  /* 0x00000009006a7223 */ /* 0x000fe2000001006a */
        /* <DEDUP_REMOVED lines=9> */
[----:B------:R-:W-:Y:S01]  /*a030*/  FMNMX.FTZ R13, R140, R13, !PT ;  /* 0x0000000d8c0d7209 */ /* 0x000fe20007810000 */
[----:B------:R-:W3:Y:S01]  /*a040*/  I2F R3, R3 ;  /* 0x0000000300037306 */ /* 0x000ee20000201400 */
[----:B------:R-:W-:Y:S02]  /*a050*/  FMNMX.FTZ R11, R105, R2, !PT ;  /* 0x00000002690b7209 */ /* 0x000fe40007810000 */
[----:B------:R-:W-:Y:S01]  /*a060*/  FMNMX.FTZ R13, R138, R13, !PT ;  /* 0x0000000d8a0d7209 */ /* 0x000fe20007810000 */
[CC--:B-1----:R-:W-:Y:S02]  /*a070*/  FFMA.FTZ R104, R0.reuse, R7.reuse, R104 ;  /* 0x0000000700687223 */ /* 0x0c2fe40000010068 */
[----:B------:R-:W-:Y:S01]  /*a080*/  FFMA.FTZ R101, R0, R7, R101 ;  /* 0x0000000700657223 */ /* 0x000fe20000010065 */
[----:B------:R-:W-:Y:S02]  /*a090*/  FMNMX.FTZ R2, R106, R13, !PT ;  /* 0x0000000d6a027209 */ /* 0x000fe40007810000 */
[----:B------:R-:W-:Y:S01]  /*a0a0*/  FMNMX.FTZ R11, R104, R11, !PT ;  /* 0x0000000b680b7209 */ /* 0x000fe20007810000 */
[CC--:B--2---:R-:W-:Y:S02]  /*a0b0*/  FFMA.FTZ R100, R0.reuse, R5.reuse, R100 ;  /* 0x0000000500647223 */ /* 0x0c4fe40000010064 */
[----:B------:R-:W-:Y:S01]  /*a0c0*/  FFMA.FTZ R96, R0, R5, R96 ;  /* 0x0000000500607223 */ /* 0x000fe20000010060 */
[----:B------:R-:W-:Y:S02]  /*a0d0*/  FMNMX.FTZ R5, R101, R2, !PT ;  /* 0x0000000265057209 */ /* 0x000fe40007810000 */
[----:B------:R-:W-:Y:S02]  /*a0e0*/  FMNMX.FTZ R12, R100, R11, !PT ;  /* 0x0000000b640c7209 */ /* 0x000fe40007810000 */
[----:B------:R-:W-:Y:S02]  /*a0f0*/  FMNMX.FTZ R10, R96, R5, !PT ;  /* 0x00000005600a7209 */ /* 0x000fe40007810000 */
[----:B------:R-:W-:Y:S01]  /*a100*/  FMNMX.FTZ R2, R99, R12, !PT ;  /* 0x0000000c63027209 */ /* 0x000fe20007810000 */
[CC--:B---3--:R-:W-:Y:S02]  /*a110*/  FFMA.FTZ R86, R0.reuse, R3.reuse, R86 ;  /* 0x0000000300567223 */ /* 0x0c8fe40000010056 */
[----:B------:R-:W-:Y:S01]  /*a120*/  FFMA.FTZ R98, R0, R3, R98 ;  /* 0x0000000300627223 */ /* 0x000fe20000010062 */
[----:B------:R-:W-:Y:S02]  /*a130*/  FMNMX.FTZ R9, R87, R2, !PT ;  /* 0x0000000257097209 */ /* 0x000fe40007810000 */
        /* <DEDUP_REMOVED lines=65> */
[----:B------:R-:W1:Y:S01]  /*a550*/  LDSM.16.MT88.4 R56, [R108+0x7000] ;  /* 0x007000006c38783b */ /* 0x000e620000004200 */
[C---:B------:R-:W-:Y:S02]  /*a560*/  FMUL.FTZ R38, R85.reuse, R38 ;  /* 0x0000002655267220 */ /* 0x040fe40000410000 */
[----:B------:R-:W-:Y:S02]  /*a570*/  FMUL.FTZ R39, R85, R39 ;  /* 0x0000002755277220 */ /* 0x000fe40000410000 */
[----:B------:R-:W3:Y:S01]  /*a580*/  MUFU.EX2 R142, R142 ;  /* 0x0000008e008e7308 */ /* 0x000ee20000000800 */
        /* <DEDUP_REMOVED lines=20> */
[----:B------:R-:W-:Y:S02]  /*a6d0*/  FMUL.FTZ R51, R85, R51 ;  /* 0x0000003355337220 */ /* 0x000fe40000410000 */
[C---:B------:R-:W-:Y:S02]  /*a6e0*/  FMUL.FTZ R48, R84.reuse, R48 ;  /* 0x0000003054307220 */ /* 0x040fe40000410000 */
[----:B------:R-:W-:Y:S02]  /*a6f0*/  FMUL.FTZ R49, R84, R49 ;  /* 0x0000003154317220 */ /* 0x000fe40000410000 */
        /* <DEDUP_REMOVED lines=15> */
[--C-:B------:R-:W-:Y:S02]  /*a7f0*/  FFMA.FTZ R68, R99, c[0x0][0x23c], -R146.reuse ;  /* 0x00008f0063447a23 */ /* 0x100fe40000010892 */
[C---:B------:R-:W-:Y:S02]  /*a800*/  FMUL.FTZ R17, R84.reuse, R69 ;  /* 0x0000004554117220 */ /* 0x040fe40000410000 */
[C---:B------:R-:W-:Y:S03]  /*a810*/  HMMA.16816.F32.BF16 R12, R80.reuse, R24, R12 ;  /* 0x00000018500c723c */ /* 0x040fe6000004180c */
[----:B------:R-:W-:Y:S01]  /*a820*/  MUFU.EX2 R94, R94 ;  /* 0x0000005e005e7308 */ /* 0x000fe20000000800 */
[C---:B------:R-:W-:Y:S02]  /*a830*/  FMUL.FTZ R18, R85.reuse, R70 ;  /* 0x0000004655127220 */ /* 0x040fe40000410000 */
[C---:B------:R-:W-:Y:S02]  /*a840*/  FMUL.FTZ R19, R85.reuse, R71 ;  /* 0x0000004755137220 */ /* 0x040fe40000410000 */
[C---:B------:R-:W-:Y:S04]  /*a850*/  FMUL.FTZ R24, R84.reuse, R60 ;  /* 0x0000003c54187220 */ /* 0x040fe80000410000 */
[----:B------:R-:W-:Y:S01]  /*a860*/  FMUL.FTZ R25, R84, R61 ;  /* 0x0000003d54197220 */ /* 0x000fe20000410000 */
        /* <DEDUP_REMOVED lines=8> */
[----:B------:R-:W-:Y:S01]  /*a8f0*/  LDSM.16.MT88.4 R60, [R108+0x6800] ;  /* 0x006800006c3c783b */ /* 0x000fe20000004200 */
[C---:B------:R-:W-:Y:S02]  /*a900*/  FMUL.FTZ R32, R84.reuse, R52 ;  /* 0x0000003454207220 */ /* 0x040fe40000410000 */
[----:B------:R-:W-:Y:S02]  /*a910*/  FMUL.FTZ R33, R84, R53 ;  /* 0x0000003554217220 */ /* 0x000fe40000410000 */
[C---:B------:R-:W-:Y:S02]  /*a920*/  HMMA.16816.F32.BF16 R24, R80.reuse, R34, R24 ;  /* 0x000000225018723c */ /* 0x040fe40000041818 */
[----:B------:R-:W-:Y:S01]  /*a930*/  MUFU.EX2 R99, R69 ;  /* 0x0000004500637308 */ /* 0x000fe20000000800 */
[--C-:B------:R-:W-:Y:S02]  /*a940*/  FFMA.FTZ R70, R95, c[0x0][0x23c], -R143.reuse ;  /* 0x00008f005f467a23 */ /* 0x100fe4000001088f */
[--C-:B------:R-:W-:Y:S02]  /*a950*/  FFMA.FTZ R100, R97, c[0x0][0x23c], -R143.reuse ;  /* 0x00008f0061647a23 */ /* 0x100fe4000001088f */
[C---:B------:R-:W-:Y:S01]  /*a960*/  FMUL.FTZ R34, R85.reuse, R54 ;  /* 0x0000003655227220 */ /* 0x040fe20000410000 */
[C---:B-1----:R-:W-:Y:S04]  /*a970*/  HMMA.16816.F32.BF16 R28, R80.reuse, R56, R28 ;  /* 0x00000038501c723c */ /* 0x042fe8000004181c */
[----:B------:R-:W-:Y:S01]  /*a980*/  FMUL.FTZ R35, R85, R55 ;  /* 0x0000003755237220 */ /* 0x000fe20000410000 */
[----:B------:R-:W1:Y:S01]  /*a990*/  MUFU.EX2 R96, R68 ;  /* 0x0000004400607308 */ /* 0x000e620000000800 */
[----:B------:R-:W2:Y:S01]  /*a9a0*/  LDSM.16.MT88.4 R52, [R110+0x8000] ;  /* 0x008000006e34783b */ /* 0x000ea20000004200 */
[----:B------:R-:W-:Y:S02]  /*a9b0*/  FFMA.FTZ R143, R98, c[0x0][0x23c], -R143 ;  /* 0x00008f00628f7a23 */ /* 0x000fe4000001088f */
[--C-:B------:R-:W-:Y:S02]  /*a9c0*/  FFMA.FTZ R87, R87, c[0x0][0x23c], -R146.reuse ;  /* 0x00008f0057577a23 */ /* 0x100fe40000010892 */
[C---:B------:R-:W-:Y:S03]  /*a9d0*/  HMMA.16816.F32.BF16 R32, R80.reuse, R58, R32 ;  /* 0x0000003a5020723c */ /* 0x040fe60000041820 */
[----:B------:R-:W-:Y:S01]  /*a9e0*/  LDSM.16.MT88.4 R56, [R110+0x6400] ;  /* 0x006400006e38783b */ /* 0x000fe20000004200 */
[----:B------:R-:W-:Y:S01]  /*a9f0*/  MUFU.EX2 R98, R71 ;  /* 0x0000004700627308 */ /* 0x000fe20000000800 */
[----:B------:R-:W-:Y:S02]  /*aa00*/  FFMA.FTZ R146, R86, c[0x0][0x23c], -R146 ;  /* 0x00008f0056927a23 */ /* 0x000fe40000010892 */
[----:B------:R-:W-:Y:S02]  /*aa10*/  FFMA.FTZ R144, R85, R136, R144 ;  /* 0x0000008855907223 */ /* 0x000fe40000010090 */
[----:B------:R-:W-:Y:S03]  /*aa20*/  FFMA.FTZ R145, R84, R137, R145 ;  /* 0x0000008954917223 */ /* 0x000fe60000010091 */
[----:B------:R-:W-:Y:S02]  /*aa30*/  FADD.FTZ R141, R141, R144 ;  /* 0x000000908d8d7221 */ /* 0x000fe40000010000 */
[----:B------:R3:W4:Y:S01]  /*aa40*/  MUFU.EX2 R97, R70 ;  /* 0x0000004600617308 */ /* 0x0007220000000800 */
[----:B------:R-:W-:Y:S01]  /*aa50*/  FADD.FTZ R145, R142, R145 ;  /* 0x000000918e917221 */ /* 0x000fe20000010000 */
[----:B-1----:R-:W-:Y:S03]  /*aa60*/  F2FP.BF16.PACK_AB R85, R96, R99 ;  /* 0x000000636055723e */ /* 0x002fe600000010ff */
[----:B------:R-:W-:Y:S04]  /*aa70*/  FADD.FTZ R92, R92, R145 ;  /* 0x000000915c5c7221 */ /* 0x000fe80000010000 */
[----:B------:R-:W-:Y:S01]  /*aa80*/  FADD.FTZ R91, R91, R92 ;  /* 0x0000005c5b5b7221 */ /* 0x000fe20000010000 */
[----:B------:R-:W-:Y:S10]  /*aa90*/  MUFU.EX2 R104, R104 ;  /* 0x0000006800687308 */ /* 0x000ff40000000800 */
[----:B------:R-:W-:Y:S01]  /*aaa0*/  MUFU.EX2 R139, R139 ;  /* 0x0000008b008b7308 */ /* 0x000fe20000000800 */
[C---:B--2---:R-:W-:Y:S01]  /*aab0*/  HMMA.16816.F32.BF16 R36, R80.reuse, R52, R36 ;  /* 0x000000345024723c */ /* 0x044fe20000041824 */
[----:B---3--:R-:W-:Y:S02]  /*aac0*/  LDSM.16.MT88.4 R68, [R108+0x6c00] ;  /* 0x006c00006c44783b */ /* 0x008fe40000004200 */
[----:B----4-:R-:W-:Y:S05]  /*aad0*/  F2FP.BF16.PACK_AB R84, R97, R98 ;  /* 0x000000626154723e */ /* 0x010fea00000010ff */
[C---:B------:R-:W-:Y:S01]  /*aae0*/  HMMA.16816.F32.BF16 R40, R80.reuse, R54, R40 ;  /* 0x000000365028723c */ /* 0x040fe20000041828 */
[----:B------:R-:W-:Y:S01]  /*aaf0*/  MUFU.EX2 R66, R66 ;  /* 0x0000004200427308 */ /* 0x000fe20000000800 */
[----:B------:R-:W1:Y:S09]  /*ab00*/  LDSM.16.MT88.4 R52, [R108+0x8000] ;  /* 0x008000006c34783b */ /* 0x000e720000004200 */
[----:B------:R-:W2:Y:S10]  /*ab10*/  MUFU.EX2 R67, R67 ;  /* 0x0000004300437308 */ /* 0x000eb40000000800 */
[----:B------:R-:W-:Y:S10]  /*ab20*/  MUFU.EX2 R103, R103 ;  /* 0x0000006700677308 */ /* 0x000ff40000000800 */
[----:B------:R-:W3:Y:S10]  /*ab30*/  MUFU.EX2 R102, R102 ;  /* 0x0000006600667308 */ /* 0x000ef40000000800 */
[----:B------:R-:W-:Y:S01]  /*ab40*/  MUFU.EX2 R138, R138 ;  /* 0x0000008a008a7308 */ /* 0x000fe20000000800 */
[C---:B-1----:R-:W-:Y:S07]  /*ab50*/  HMMA.16816.F32.BF16 R44, R80.reuse, R52, R44 ;  /* 0x00000034502c723c */ /* 0x042fee000004182c */
[----:B------:R-:W-:Y:S01]  /*ab60*/  F2FP.BF16.PACK_AB R53, R64, R65 ;  /* 0x000000414035723e */ /* 0x000fe200000010ff */
[----:B------:R-:W-:Y:S01]  /*ab70*/  HMMA.16816.F32.BF16 R48, R80, R54, R48 ;  /* 0x000000365030723c */ /* 0x000fe20000041830 */
[----:B------:R-:W-:Y:S03]  /*ab80*/  MUFU.EX2 R106, R106 ;  /* 0x0000006a006a7308 */ /* 0x000fe60000000800 */
[----:B--2---:R-:W-:Y:S03]  /*ab90*/  F2FP.BF16.PACK_AB R52, R67, R66 ;  /* 0x000000424334723e */ /* 0x004fe600000010ff */
[----:B------:R-:W-:Y:S02]  /*aba0*/  F2FP.BF16.PACK_AB R55, R93, R94 ;  /* 0x0000005e5d37723e */ /* 0x000fe400000010ff */
[----:B---3--:R-:W-:Y:S02]  /*abb0*/  F2FP.BF16.PACK_AB R54, R102, R103 ;  /* 0x000000676636723e */ /* 0x008fe400000010ff */
[----:B------:R-:W-:Y:S05]  /*abc0*/  MUFU.EX2 R101, R101 ;  /* 0x0000006500657308 */ /* 0x000fea0000000800 */
[C---:B------:R-:W-:Y:S05]  /*abd0*/  HMMA.16816.F32.BF16 R4, R52.reuse, R56, R4 ;  /* 0x000000383404723c */ /* 0x040fea0000041804 */
[----:B------:R-:W-:Y:S03]  /*abe0*/  MUFU.EX2 R95, R87 ;  /* 0x00000057005f7308 */ /* 0x000fe60000000800 */
[C---:B------:R-:W-:Y:S01]  /*abf0*/  HMMA.16816.F32.BF16 R8, R52.reuse, R58, R8 ;  /* 0x0000003a3408723c */ /* 0x040fe20000041808 */
[----:B------:R-:W1:Y:S06]  /*ac00*/  LDSM.16.MT88.4 R56, [R108+0x6400] ;  /* 0x006400006c38783b */ /* 0x000e6c0000004200 */
[----:B------:R-:W2:Y:S10]  /*ac10*/  MUFU.EX2 R146, R146 ;  /* 0x0000009200927308 */ /* 0x000eb40000000800 */
[----:B------:R-:W-:Y:S10]  /*ac20*/  MUFU.EX2 R100, R100 ;  /* 0x0000006400647308 */ /* 0x000ff40000000800 */
[----:B------:R-:W3:Y:S01]  /*ac30*/  MUFU.EX2 R143, R143 ;  /* 0x0000008f008f7308 */ /* 0x000ee20000000800 */
[----:B--2---:R-:W-:Y:S01]  /*ac40*/  F2FP.BF16.PACK_AB R87, R146, R95 ;  /* 0x0000005f9257723e */ /* 0x004fe200000010ff */
[C---:B-1----:R-:W-:Y:S08]  /*ac50*/  HMMA.16816.F32.BF16 R12, R52.reuse, R56, R12 ;  /* 0x00000038340c723c */ /* 0x042ff0000004180c */
[C---:B------:R-:W-:Y:S01]  /*ac60*/  HMMA.16816.F32.BF16 R16, R52.reuse, R58, R16 ;  /* 0x0000003a3410723c */ /* 0x040fe20000041810 */
[----:B------:R-:W1:Y:S03]  /*ac70*/  LDSM.16.MT88.4 R56, [R110+0x7400] ;  /* 0x007400006e38783b */ /* 0x000e660000004200 */
[----:B---3--:R-:W-:Y:S04]  /*ac80*/  F2FP.BF16.PACK_AB R86, R143, R100 ;  /* 0x000000648f56723e */ /* 0x008fe800000010ff */
        /* <DEDUP_REMOVED lines=30> */
[C---:B------:R-:W-:Y:S04]  /*ae70*/  HMMA.16816.F32.BF16 R40, R52.reuse, R58, R40 ;  /* 0x0000003a3428723c */ /* 0x040fe80000041828 */
[----:B------:R-:W-:Y:S02]  /*ae80*/  FADD.FTZ R56, R89, R56 ;  /* 0x0000003859387221 */ /* 0x000fe40000010000 */
[----:B------:R-:W-:Y:S02]  /*ae90*/  FADD.FTZ R90, R66, R91 ;  /* 0x0000005b425a7221 */ /* 0x000fe40000010000 */
[C---:B--2---:R-:W-:Y:S04]  /*aea0*/  HMMA.16816.F32.BF16 R44, R52.reuse, R60, R44 ;  /* 0x0000003c342c723c */ /* 0x044fe8000004182c */
[----:B------:R-:W-:Y:S02]  /*aeb0*/  FADD.FTZ R89, R65, R56 ;  /* 0x0000003841597221 */ /* 0x000fe40000010000 */
[----:B------:R-:W-:Y:S02]  /*aec0*/  FADD.FTZ R90, R67, R90 ;  /* 0x0000005a435a7221 */ /* 0x000fe40000010000 */
        /* <DEDUP_REMOVED lines=12> */
[C---:B------:R-:W-:Y:S01]  /*af90*/  HMMA.16816.F32.BF16 R72, R84.reuse, R68, R12 ;  /* 0x000000445448723c */ /* 0x040fe2000004180c */
[----:B------:R-:W4:Y:S03]  /*afa0*/  LDSM.16.MT88.4 R8, [R108+0x8c00] ;  /* 0x008c00006c08783b */ /* 0x000f260000004200 */
[----:B------:R-:W-:Y:S02]  /*afb0*/  FADD.FTZ R148, R148, R93 ;  /* 0x0000005d94947221 */ /* 0x000fe40000010000 */
[----:B------:R-:W-:Y:S01]  /*afc0*/  FADD.FTZ R139, R138, R139 ;  /* 0x0000008b8a8b7221 */ /* 0x000fe20000010000 */
[----:B------:R-:W-:Y:S01]  /*afd0*/  MOV R138, R134 ;  /* 0x00000086008a7202 */ /* 0x000fe20000000f00 */
[C---:B------:R-:W-:Y:S04]  /*afe0*/  HMMA.16816.F32.BF16 R68, R84.reuse, R70, R16 ;  /* 0x000000465444723c */ /* 0x040fe80000041810 */
[----:B------:R-:W-:Y:S02]  /*aff0*/  FADD.FTZ R148, R107, R148 ;  /* 0x000000946b947221 */ /* 0x000fe40000010000 */
[----:B------:R-:W-:Y:S01]  /*b000*/  FADD.FTZ R106, R106, R139 ;  /* 0x0000008b6a6a7221 */ /* 0x000fe20000010000 */
[----:B------:R-:W-:Y:S01]  /*b010*/  MOV R139, R135 ;  /* 0x00000087008b7202 */ /* 0x000fe20000000f00 */
        /* <DEDUP_REMOVED lines=8> */
[C---:B--2---:R-:W-:Y:S04]  /*b0a0*/  HMMA.16816.F32.BF16 R56, R84.reuse, R52, R28 ;  /* 0x000000345438723c */ /* 0x044fe8000004181c */
[----:B------:R-:W-:Y:S02]  /*b0b0*/  FADD.FTZ R97, R97, R98 ;  /* 0x0000006261617221 */ /* 0x000fe40000010000 */
[----:B------:R-:W-:Y:S02]  /*b0c0*/  FADD.FTZ R95, R95, R96 ;  /* 0x000000605f5f7221 */ /* 0x000fe40000010000 */
[C---:B------:R-:W-:Y:S04]  /*b0d0*/  HMMA.16816.F32.BF16 R52, R84.reuse, R54, R32 ;  /* 0x000000365434723c */ /* 0x040fe80000041820 */
[----:B------:R-:W-:Y:S02]  /*b0e0*/  FADD.FTZ R100, R100, R97 ;  /* 0x0000006164647221 */ /* 0x000fe40000010000 */
[----:B------:R-:W-:Y:S02]  /*b0f0*/  FADD.FTZ R136, R146, R95 ;  /* 0x0000005f92887221 */ /* 0x000fe40000010000 */
[C---:B---3--:R-:W-:Y:S04]  /*b100*/  HMMA.16816.F32.BF16 R36, R84.reuse, R4, R36 ;  /* 0x000000045424723c */ /* 0x048fe80000041824 */
[----:B------:R-:W-:Y:S04]  /*b110*/  FADD.FTZ R137, R143, R100 ;  /* 0x000000648f897221 */ /* 0x000fe80000010000 */
[C---:B------:R-:W-:Y:S08]  /*b120*/  HMMA.16816.F32.BF16 R40, R84.reuse, R6, R40 ;  /* 0x000000065428723c */ /* 0x040ff00000041828 */
[C---:B----4-:R-:W-:Y:S08]  /*b130*/  HMMA.16816.F32.BF16 R44, R84.reuse, R8, R44 ;  /* 0x00000008542c723c */ /* 0x050ff0000004182c */
[----:B------:R-:W-:Y:S07]  /*b140*/  HMMA.16816.F32.BF16 R48, R84, R10, R48 ;  /* 0x0000000a5430723c */ /* 0x000fee0000041830 */
[----:B------:R-:W-:Y:S02]  /*b150*/  MOV R85, R2 ;  /* 0x0000000200557202 */ /* 0x000fe40000000f00 */
[----:B------:R-:W-:Y:S01]  /*b160*/  MOV R84, R3 ;  /* 0x0000000300547202 */ /* 0x000fe20000000f00 */
[----:B------:R-:W-:-:S05]  /*b170*/  @P0 BRA `(.L_x_5174) ;  /* 0xffffd2b000000947 */ /* 0x000fca000383ffff */
.L_x_5170:
        /* <DEDUP_REMOVED lines=160> */
.L_x_5175:
[----:B------:R-:W1:Y:S04]  /*bb80*/  S2R R3, SR_CTAID.Z ;  /* 0x0000000000037919 */ /* 0x000e680000002700 */
[----:B------:R-:W1:Y:S02]  /*bb90*/  S2R R2, SR_CTAID.Y ;  /* 0x0000000000027919 */ /* 0x000e640000002600 */
[----:B-1----:R-:W-:-:S04]  /*bba0*/  IMAD R4, R2, c[0x0][0x1c0], R3 ;  /* 0x0000700002047a24 */ /* 0x002fc800078e0203 */
[----:B------:R-:W-:Y:S02]  /*bbb0*/  IMAD R4, R4, c[0x0][0x214], RZ ;  /* 0x0000850004047a24 */ /* 0x000fe400078e02ff */
.L_x_5176:
[----:B------:R-:W-:Y:S01]  /*bbc0*/  BAR.SYNC.DEFER_BLOCKING 0x0 ;  /* 0x0000000000007b1d */ /* 0x000fe20000010000 */
[----:B------:R-:W-:Y:S01]  /*bbd0*/  LOP3.LUT R9, R9, 0xffffffe0, RZ, 0xc0, !PT ;  /* 0xffffffe009097812 */ /* 0x000fe200078ec0ff */
[C---:B------:R-:W-:Y:S01]  /*bbe0*/  IMAD.WIDE.U32 R38, R123.reuse, c[0x0][0x1e8], RZ ;  /* 0x00007a007b267a25 */ /* 0x040fe200078e00ff */
[----:B------:R-:W-:Y:S02]  /*bbf0*/  SHF.R.S32.HI R36, RZ, 0x1f, R11 ;  /* 0x0000001fff247819 */ /* 0x000fe4000001140b */
[----:B------:R-:W-:Y:S01]  /*bc00*/  SHF.R.S32.HI R7, RZ, 0x1f, R2 ;  /* 0x0000001fff077819 */ /* 0x000fe20000011402 */
[----:B------:R-:W-:Y:S01]  /*bc10*/  IMAD.IADD R9, R0, 0x1, -R9 ;  /* 0x0000000100097824 */ /* 0x000fe200078e0a09 */
[----:B------:R-:W-:Y:S01]  /*bc20*/  ISETP.NE.AND P0, PT, R123, -0x1, PT ;  /* 0xffffffff7b00780c */ /* 0x000fe20003f05270 */
[----:B--2---:R-:W-:Y:S01]  /*bc30*/  IMAD.WIDE.U32 R40, R2, c[0x0][0x1e0], RZ ;  /* 0x0000780002287a25 */ /* 0x004fe200078e00ff */
        /* <DEDUP_REMOVED lines=31> */
.L_x_5178:
[----:B------:R-:W-:Y:S05]  /*be30*/  BSYNC B0 ;  /* 0x0000000000007941 */ /* 0x000fea0003800000 */
.L_x_5177:
        /* <DEDUP_REMOVED lines=36> */
.L_x_5180:
[----:B------:R-:W-:Y:S05]  /*c080*/  BSYNC B0 ;  /* 0x0000000000007941 */ /* 0x000fea0003800000 */
.L_x_5179:
        /* <DEDUP_REMOVED lines=21> */
.L_x_5181:
        /* <DEDUP_REMOVED lines=10> */
.L_x_6375:


//--------------------- .text._ZN5flash24flash_fwd_splitkv_kernelI23Flash_fwd_kernel_traitsILi96ELi64ELi64ELi4ELb0ELb0EN7cutlass10bfloat16_tE19Flash_kernel_traitsILi96ELi64ELi64ELi4ES3_EELb1ELb0ELb0ELb0ELb1ELb0ELb0ELb1EEEvNS_16Flash_fwd_paramsE --------------------------
	.section	.text._ZN5flash24flash_fwd_splitkv_kernelI23Flash_fwd_kernel_traitsILi96ELi64ELi64ELi4ELb0ELb0EN7cutlass10bfloat16_tE19Flash_kernel_traitsILi96ELi64ELi64ELi4ES3_EELb1ELb0ELb0ELb0ELb1ELb0ELb0ELb1EEEvNS_16Flash_fwd_paramsE,"ax",@progbits
	.sectioninfo	@"SHI_REGISTERS=143"
	.align	128
        .global         _ZN5flash24flash_fwd_splitkv_kernelI23Flash_fwd_kernel_traitsILi96ELi64ELi64ELi4ELb0ELb0EN7cutlass10bfloat16_tE19Flash_kernel_traitsILi96ELi64ELi64ELi4ES3_EELb1ELb0ELb0ELb0ELb1ELb0ELb0ELb1EEEvNS_16Flash_fwd_paramsE
        .type           _ZN5flash24flash_fwd_splitkv_kernelI23Flash_fwd_kernel_traitsILi96ELi64ELi64ELi4ELb0ELb0EN7cutlass10bfloat16_tE19Flash_kernel_traitsILi96ELi64ELi64ELi4ES3_EELb1ELb0ELb0ELb0ELb1ELb0ELb0ELb1EEEvNS_16Flash_fwd_paramsE,@function
        .size           _ZN5flash24flash_fwd_splitkv_kernelI23Flash_fwd_kernel_traitsILi96ELi64ELi64ELi4ELb0ELb0EN7cutlass10bfloat16_tE19Flash_kernel_traitsILi96ELi64ELi64ELi4ES3_EELb1ELb0ELb0ELb0ELb1ELb0ELb0ELb1EEEvNS_16Flash_fwd_paramsE,(.L_x_6376 - _ZN5flash24flash_fwd_splitkv_kernelI23Flash_fwd_kernel_traitsILi96ELi64ELi64ELi4ELb0ELb0EN7cutlass10bfloat16_tE19Flash_kernel_traitsILi96ELi64ELi64ELi4ES3_EELb1ELb0ELb0ELb0ELb1ELb0ELb0ELb1EEEvNS_16Flash_fwd_paramsE)
        .other          _ZN5flash24flash_fwd_splitkv_kernelI23Flash_fwd_kernel_traitsILi96ELi64ELi64ELi4ELb0ELb0EN7cutlass10bfloat16_tE19Flash_kernel_traitsILi96ELi64ELi64ELi4ES3_EELb1ELb0ELb0ELb0ELb1ELb0ELb0ELb1EEEvNS_16Flash_fwd_paramsE,@"STO_CUDA_ENTRY STV_DEFAULT"
_ZN5flash24flash_fwd_splitkv_kernelI23Flash_fwd_kernel_traitsILi96ELi64ELi64ELi4ELb0ELb0EN7cutlass10bfloat16_tE19Flash_kernel_traitsILi96ELi64ELi64ELi4ES3_EELb1ELb0ELb0ELb0ELb1ELb0ELb0ELb1EEEvNS_16Flash_fwd_paramsE:
.text._ZN5flash24flash_fwd_splitkv_kernelI23Flash_fwd_kernel_traitsILi96ELi64ELi64ELi4ELb0ELb0EN7cutlass10bfloat16_tE19Flash_kernel_traitsILi96ELi64ELi64ELi4ES3_EELb1ELb0ELb0ELb0ELb1ELb0ELb0ELb1EEEvNS_16Flash_fwd_paramsE:
[----:B------:R-:W-:Y:S02]  /*0000*/  MOV R1, c[0x0][0x28] ;  /* 0x00000a0000017a02 */ /* 0x000fe40000000f00 */
[----:B------:R-:W1:Y:S01]  /*0010*/  S2R R11, SR_CTAID.Y ;  /* 0x00000000000b7919 */ /* 0x000e620000002600 */
[----:B------:R-:W-:Y:S01]  /*0020*/  ISETP.NE.U32.AND P1, PT, RZ, c[0x0][0x240], PT ;  /* 0x00009000ff007a0c */ /* 0x000fe20003f25070 */
[----:B------:R-:W-:Y:S01]  /*0030*/  IMAD.MOV.U32 R0, RZ, RZ, 0x4 ;  /* 0x00000004ff007424 */ /* 0x000fe200078e00ff */
[----:B------:R-:W-:Y:S01]  /*0040*/  ISETP.NE.U32.AND P5, PT, RZ, c[0x0][0x250], PT ;  /* 0x00009400ff007a0c */ /* 0x000fe20003fa5070 */
[----:B------:R-:W-:Y:S01]  /*0050*/  IMAD.MOV.U32 R119, RZ, RZ, -0x1 ;  /* 0xffffffffff777424 */ /* 0x000fe200078e00ff */
[----:B------:R-:W-:Y:S01]  /*0060*/  ISETP.NE.AND.EX P1, PT, RZ, c[0x0][0x244], PT, P1 ;  /* 0x00009100ff007a0c */ /* 0x000fe20003f25310 */
[----:B------:R-:W-:Y:S01]  /*0070*/  ULDC.64 UR6, c[0x0][0x118] ;  /* 0x0000460000067ab9 */ /* 0x000fe20000000a00 */
[----:B------:R-:W-:Y:S01]  /*0080*/  ISETP.NE.AND.EX P5, PT, RZ, c[0x0][0x254], PT, P5 ;  /* 0x00009500ff007a0c */ /* 0x000fe20003fa5350 */
[----:B------:R-:W-:Y:S01]  /*0090*/  IMAD.MOV.U32 R3, RZ, RZ, RZ ;  /* 0x000000ffff037224 */ /* 0x000fe200078e00ff */
[----:B------:R-:W2:Y:S01]  /*00a0*/  LDC.U8 R2, c[0x0][0x312] ;  /* 0x0000c480ff027b82 */ /* 0x000ea20000000000 */
[----:B------:R-:W-:Y:S01]  /*00b0*/  ISETP.EQ.U32.AND P0, PT, RZ, c[0x0][0x248], PT ;  /* 0x00009200ff007a0c */ /* 0x000fe20003f02070 */
[----:B-1----:R-:W-:-:S04]  /*00c0*/  IMAD.WIDE R4, R11, R0, c[0x0][0x240] ;  /* 0x000090000b047625 */ /* 0x002fc800078e0200 */
[----:B------:R-:W-:-:S03]  /*00d0*/  IMAD.WIDE R106, R11, R0, c[0x0][0x250] ;  /* 0x000094000b6a7625 */ /* 0x000fc600078e0200 */
[----:B------:R-:W3:Y:S04]  /*00e0*/  @P1 LDG.E R119, [R4.64] ;  /* 0x0000000604771981 */ /* 0x000ee8000c1e1900 */
[----:B------:R-:W3:Y:S01]  /*00f0*/  @P1 LDG.E R118, [R4.64+0x4] ;  /* 0x0000040604761981 */ /* 0x000ee2000c1e1900 */
[----:B--2---:R-:W-:-:S03]  /*0100*/  ISETP.NE.AND P2, PT, R2, RZ, PT ;  /* 0x000000ff0200720c */ /* 0x004fc60003f45270 */
[----:B------:R1:W5:Y:S01]  /*0110*/  @P5 LDG.E R3, [R106.64] ;  /* 0x000000066a035981 */ /* 0x000362000c1e1900 */
[----:B------:R-:W-:Y:S01]  /*0120*/  ISETP.EQ.OR.EX P0, PT, RZ, c[0x0][0x24c], !P2, P0 ;  /* 0x00009300ff007a0c */ /* 0x000fe20005702700 */
[----:B------:R-:W-:Y:S02]  /*0130*/  IMAD.MOV.U32 R10, RZ, RZ, -0x1 ;  /* 0xffffffffff0a7424 */ /* 0x000fe400078e00ff */
[----:B------:R-:W-:Y:S01]  /*0140*/  IMAD.WIDE R8, R11, R0, c[0x0][0x248] ;  /* 0x000092000b087625 */ /* 0x000fe200078e0200 */
[----:B------:R-:W2:Y:S04]  /*0150*/  S2R R23, SR_CTAID.X ;  /* 0x0000000000177919 */ /* 0x000ea80000002500 */
[----:B------:R-:W4:Y:S04]  /*0160*/  S2R R104, SR_CTAID.Z ;  /* 0x0000000000687919 */ /* 0x000f280000002700 */
[----:B------:R-:W1:Y:S04]  /*0170*/  S2R R61, SR_TID.X ;  /* 0x00000000003d7919 */ /* 0x000e680000002100 */
[----:B------:R1:W5:Y:S01]  /*0180*/  @!P0 LDG.E R10, [R8.64] ;  /* 0x00000006080a8981 */ /* 0x000362000c1e1900 */
[----:B------:R-:W-:-:S04]  /*0190*/  ISETP.NE.U32.AND P0, PT, RZ, c[0x0][0x248], PT ;  /* 0x00009200ff007a0c */ /* 0x000fc80003f05070 */
[----:B------:R-:W-:Y:S01]  /*01a0*/  ISETP.NE.AND.EX P0, PT, RZ, c[0x0][0x24c], PT, P0 ;  /* 0x00009300ff007a0c */ /* 0x000fe20003f05300 */
[--C-:B------:R-:W-:Y:S01]  /*01b0*/  IMAD.MOV.U32 R7, RZ, RZ, R11.reuse ;  /* 0x000000ffff077224 */ /* 0x100fe200078e000b */
[----:B------:R-:W-:Y:S01]  /*01c0*/  SHF.R.S32.HI R2, RZ, 0x1f, R11 ;  /* 0x0000001fff027819 */ /* 0x000fe2000001140b */
[----:B---3--:R-:W-:Y:S02]  /*01d0*/  @P1 IMAD.IADD R118, R118, 0x1, -R119 ;  /* 0x0000000176761824 */ /* 0x008fe400078e0a77 */
[----:B------:R-:W-:-:S08]  /*01e0*/  @!P1 IMAD.MOV.U32 R118, RZ, RZ, c[0x0][0x214] ;  /* 0x00008500ff769624 */ /* 0x000fd000078e00ff */
[----:B------:R-:W-:Y:S05]  /*01f0*/  @!P0 BRA `(.L_x_5182) ;  /* 0x0000004000008947 */ /* 0x000fea0003800000 */
[----:B-12-4-:R-:W2:Y:S02]  /*0200*/  @P2 LDG.E R5, [R8.64+0x4] ;  /* 0x0000040608052981 */ /* 0x016ea4000c1e1900 */
[----:B--2--5:R-:W-:-:S06]  /*0210*/  @P2 IADD3 R4, R5, -R10, RZ ;  /* 0x8000000a05042210 */ /* 0x024fcc0007ffe0ff */
[----:B------:R1:W5:Y:S01]  /*0220*/  @!P2 LDG.E R4, [R8.64] ;  /* 0x000000060804a981 */ /* 0x000362000c1e1900 */
[----:B------:R-:W-:Y:S05]  /*0230*/  BRA `(.L_x_5183) ;  /* 0x0000001000007947 */ /* 0x000fea0003800000 */
.L_x_5182:
[----:B-12-4-:R-:W-:Y:S02]  /*0240*/  MOV R4, c[0x0][0x218] ;  /* 0x0000860000047a02 */ /* 0x016fe40000000f00 */
.L_x_5183:
        /* <DEDUP_REMOVED lines=34> */
[-C--:B------:R-:W-:Y:S02]  /*0470*/  LEA.HI R3, R0, R61.reuse, RZ, 0x2 ;  /* 0x0000003d00037211 */ /* 0x080fe400078f10ff */
        /* <DEDUP_REMOVED lines=25> */
[----:B------:R-:W-:-:S04]  /*0610*/  IMAD.WIDE.U32 R4, R104, c[0x0][0x1f0], R4 ;  /* 0x00007c0068047a25 */ /* 0x000fc800078e0004 */
[----:B------:R-:W-:Y:S02]  /*0620*/  IMAD R0, R0, c[0x0][0x214], R65 ;  /* 0x0000850000007a24 */ /* 0x000fe400078e0241 */
[----:B------:R-:W-:Y:S02]  /*0630*/  IMAD.IADD R11, R5, 0x1, R7 ;  /* 0x00000001050b7824 */ /* 0x000fe400078e0207 */
        /* <DEDUP_REMOVED lines=11> */
.L_x_5186:
[----:B------:R-:W-:Y:S05]  /*06f0*/  BSYNC B0 ;  /* 0x0000000000007941 */ /* 0x000fea0003800000 */
.L_x_5185:
        /* <DEDUP_REMOVED lines=16> */
.L_x_5188:
[----:B------:R-:W-:Y:S05]  /*0800*/  BSYNC B0 ;  /* 0x0000000000007941 */ /* 0x000fea0003800000 */
.L_x_5187:
[----:B------:R-:W-:-:S04]  /*0810*/  LOP3.LUT P2, RZ, R61, 0x3, RZ, 0xc0, !PT ;  /* 0x000000033dff7812 */ /* 0x000fc8000784c0ff */
[-C--:B------:R-:W-:Y:S02]  /*0820*/  ISETP.GE.OR P1, PT, R3, R118.reuse, P2 ;  /* 0x000000760300720c */ /* 0x080fe40001726670 */
[C---:B------:R-:W-:Y:S02]  /*0830*/  IADD3 R3, P0, R0.reuse, R3, RZ ;  /* 0x0000000300037210 */ /* 0x040fe40007f1e0ff */
        /* <DEDUP_REMOVED lines=10> */
.L_x_5184:
        /* <DEDUP_REMOVED lines=50> */
[----:B-----5:R-:W1:Y:S02]  /*0c00*/  F2I.FTZ.U32.TRUNC.NTZ R11, R10 ;  /* 0x0000000a000b7305 */ /* 0x020e64000021f000 */
[----:B-1----:R-:W-:Y:S01]  /*0c10*/  IADD3 R6, RZ, -R11, RZ ;  /* 0x8000000bff067210 */ /* 0x002fe20007ffe0ff */
[----:B------:R-:W-:-:S04]  /*0c20*/  IMAD.MOV.U32 R10, RZ, RZ, RZ ;  /* 0x000000ffff0a7224 */ /* 0x000fc800078e00ff */
        /* <DEDUP_REMOVED lines=17> */
[----:B------:R-:W-:Y:S02]  /*0d40*/  IMAD R10, R9, c[0x0][0x19c], R10 ;  /* 0x00006700090a7a24 */ /* 0x000fe400078e020a */
[----:B------:R-:W-:-:S08]  /*0d50*/  @!P0 IMAD.MOV R8, RZ, RZ, -R8 ;  /* 0x000000ffff088224 */ /* 0x000fd000078e0a08 */
        /* <DEDUP_REMOVED lines=8> */
[----:B------:R-:W-:Y:S01]  /*0de0*/  IMAD R15, R3, c[0x0][0x18c], R4 ;  /* 0x00006300030f7a24 */ /* 0x000fe200078e0204 */
[----:B------:R-:W-:-:S03]  /*0df0*/  SHF.R.S32.HI R6, RZ, 0x1f, R8 ;  /* 0x0000001fff067819 */ /* 0x000fc60000011408 */
[----:B------:R-:W-:-:S04]  /*0e00*/  IMAD.WIDE.U32 R12, R9, c[0x0][0x198], R12 ;  /* 0x00006600090c7a25 */ /* 0x000fc800078e000c */
[----:B------:R-:W-:Y:S01]  /*0e10*/  IMAD.IADD R13, R13, 0x1, R10 ;  /* 0x000000010d0d7824 */ /* 0x000fe200078e020a */
[----:B------:R-:W-:Y:S01]  /*0e20*/  MOV R10, R16 ;  /* 0x00000010000a7202 */ /* 0x000fe20000000f00 */
[----:B------:R-:W-:Y:S02]  /*0e30*/  IMAD R11, R6, c[0x0][0x1b0], RZ ;  /* 0x00006c00060b7a24 */ /* 0x000fe400078e02ff */
[----:B------:R-:W-:-:S04]  /*0e40*/  IMAD.WIDE.U32 R100, R8, c[0x0][0x1b0], R12 ;  /* 0x00006c0008647a25 */ /* 0x000fc800078e000c */
[----:B------:R-:W-:Y:S02]  /*0e50*/  IMAD R11, R8, c[0x0][0x1b4], R11 ;  /* 0x00006d00080b7a24 */ /* 0x000fe400078e020b */
[----:B------:R-:W-:-:S03]  /*0e60*/  IMAD.IADD R15, R17, 0x1, R15 ;  /* 0x00000001110f7824 */ /* 0x000fc600078e020f */
[----:B------:R-:W-:Y:S01]  /*0e70*/  IADD3 R13, R101, R11, RZ ;  /* 0x0000000b650d7210 */ /* 0x000fe20007ffe0ff */
[----:B------:R-:W-:Y:S05]  /*0e80*/  BRA `(.L_x_5190) ;  /* 0x0000044000007947 */ /* 0x000fea0003800000 */
.L_x_5189:
        /* <DEDUP_REMOVED lines=16> */
.L_x_5191:
[----:B------:R-:W-:Y:S01]  /*0f90*/  IABS R5, c[0x0][0x1c8] ;  /* 0x0000720000057a13 */ /* 0x000fe20000000000 */
[----:B------:R-:W-:Y:S01]  /*0fa0*/  IMAD.MOV.U32 R8, RZ, RZ, RZ ;  /* 0x000000ffff087224 */ /* 0x000fe200078e00ff */
        /* <DEDUP_REMOVED lines=23> */
[----:B------:R-:W-:-:S04]  /*1120*/  LEA R0, R86, 0xffffffc0, 0x6 ;  /* 0xffffffc056007811 */ /* 0x000fc800078e30ff */
[----:B------:R-:W-:Y:S01]  /*1130*/  SHF.R.S32.HI R5, RZ, 0x1f, R0 ;  /* 0x0000001fff057819 */ /* 0x000fe20000011400 */
[----:B------:R-:W-:Y:S01]  /*1140*/  IMAD.WIDE.U32 R12, R0, c[0x0][0x198], R12 ;  /* 0x00006600000c7a25 */ /* 0x000fe200078e000c */
[----:B------:R-:W-:-:S03]  /*1150*/  @P3 IADD3 R8, R8, 0x1, RZ ;  /* 0x0000000108083810 */ /* 0x000fc60007ffe0ff */
[----:B------:R-:W-:Y:S01]  /*1160*/  IMAD R9, R5, c[0x0][0x198], RZ ;  /* 0x0000660005097a24 */ /* 0x000fe200078e02ff */
[----:B------:R-:W-:Y:S01]  /*1170*/  MOV R100, R12 ;  /* 0x0000000c00647202 */ /* 0x000fe20000000f00 */
[----:B------:R-:W-:Y:S01]  /*1180*/  @!P1 IMAD.MOV R8, RZ, RZ, -R8 ;  /* 0x000000ffff089224 */ /* 0x000fe200078e0a08 */
[----:B------:R-:W-:Y:S01]  /*1190*/  @!P0 LOP3.LUT R8, RZ, c[0x0][0x1c8], RZ, 0x33, !PT ;  /* 0x00007200ff088a12 */ /* 0x000fe200078e33ff */
[----:B------:R-:W-:Y:S02]  /*11a0*/  IMAD R4, R0, c[0x0][0x19c], R9 ;  /* 0x0000670000047a24 */ /* 0x000fe400078e0209 */
[----:B------:R-:W-:Y:S01]  /*11b0*/  IMAD.MOV.U32 R9, RZ, RZ, R0 ;  /* 0x000000ffff097224 */ /* 0x000fe200078e0000 */
[----:B------:R-:W-:Y:S01]  /*11c0*/  SHF.R.S32.HI R6, RZ, 0x1f, R8 ;  /* 0x0000001fff067819 */ /* 0x000fe20000011408 */
[----:B------:R-:W-:-:S04]  /*11d0*/  IMAD.IADD R101, R13, 0x1, R4 ;  /* 0x000000010d657824 */ /* 0x000fc800078e0204 */
        /* <DEDUP_REMOVED lines=15> */
.L_x_5190:
[----:B------:R1:W5:Y:S01]  /*12d0*/  @P5 LDG.E R3, [R106.64] ;  /* 0x000000066a035981 */ /* 0x000362000c1e1900 */
[----:B------:R-:W-:Y:S01]  /*12e0*/  ISETP.NE.AND P0, PT, R119, -0x1, PT ;  /* 0xffffffff7700780c */ /* 0x000fe20003f05270 */
[----:B-----5:R-:W-:Y:S01]  /*12f0*/  IMAD.MOV.U32 R11, RZ, RZ, 0x2 ;  /* 0x00000002ff0b7424 */ /* 0x020fe200078e00ff */
[----:B------:R-:W-:Y:S01]  /*1300*/  MOV R19, c[0x0][0x230] ;  /* 0x00008c0000137a02 */ /* 0x000fe20000000f00 */
[----:B------:R-:W-:Y:S01]  /*1310*/  IMAD.MOV.U32 R80, RZ, RZ, c[0x0][0x230] ;  /* 0x00008c00ff507624 */ /* 0x000fe200078e00ff */
[----:B------:R-:W-:Y:S01]  /*1320*/  SHF.R.S32.HI R68, RZ, 0x1f, R61 ;  /* 0x0000001fff447819 */ /* 0x000fe2000001143d */
[----:B------:R-:W-:Y:S01]  /*1330*/  IMAD.MOV.U32 R18, RZ, RZ, RZ ;  /* 0x000000ffff127224 */ /* 0x000fe200078e00ff */
[----:B------:R-:W-:Y:S01]  /*1340*/  SHF.R.S32.HI R82, RZ, 0x1f, R73 ;  /* 0x0000001fff527819 */ /* 0x000fe20000011449 */
[----:B------:R-:W-:Y:S01]  /*1350*/  IMAD.MOV.U32 R92, RZ, RZ, 0x5 ;  /* 0x00000005ff5c7424 */ /* 0x000fe200078e00ff */
[CC--:B------:R-:W-:Y:S01]  /*1360*/  LEA.HI R71, R68.reuse, R61.reuse, RZ, 0x3 ;  /* 0x0000003d44477211 */ /* 0x0c0fe200078f18ff */
[----:B------:R-:W-:Y:S01]  /*1370*/  IMAD.HI.U32 R80, R11, R80, R18 ;  /* 0x000000500b507227 */ /* 0x000fe200078e0012 */
[----:B------:R-:W-:-:S02]  /*1380*/  LEA.HI R19, R68, R61, RZ, 0x2 ;  /* 0x0000003d44137211 */ /* 0x000fc400078f10ff */
[----:B------:R-:W-:Y:S01]  /*1390*/  SHF.R.S32.HI R66, RZ, 0x3, R71 ;  /* 0x00000003ff427819 */ /* 0x000fe20000011447 */
[----:B------:R-:W-:Y:S01]  /*13a0*/  @!P0 IMAD R4, R2, c[0x0][0x178], RZ ;  /* 0x00005e0002048a24 */ /* 0x000fe200078e02ff */
[----:B------:R-:W-:Y:S01]  /*13b0*/  SHF.R.S32.HI R102, RZ, 0x2, R19 ;  /* 0x00000002ff667819 */ /* 0x000fe20000011413 */
[----:B------:R-:W-:Y:S01]  /*13c0*/  @P0 IMAD.WIDE.U32 R16, R119, c[0x0][0x190], RZ ;  /* 0x0000640077100a25 */ /* 0x000fe200078e00ff */
[CC--:B------:R-:W-:Y:S02]  /*13d0*/  LEA.HI R99, R68.reuse, R61.reuse, RZ, 0x5 ;  /* 0x0000003d44637211 */ /* 0x0c0fe400078f28ff */
[----:B------:R-:W-:Y:S01]  /*13e0*/  LEA.HI R68, R68, R61, RZ, 0x4 ;  /* 0x0000003d44447211 */ /* 0x000fe200078f20ff */
[C---:B------:R-:W-:Y:S01]  /*13f0*/  @!P0 IMAD.WIDE.U32 R20, R7.reuse, c[0x0][0x178], RZ ;  /* 0x00005e0007148a25 */ /* 0x040fe200078e00ff */
[----:B------:R-:W-:Y:S02]  /*1400*/  SHF.R.S32.HI R99, RZ, 0x5, R99 ;  /* 0x00000005ff637819 */ /* 0x000fe40000011463 */
[----:B------:R-:W-:Y:S01]  /*1410*/  SHF.R.S32.HI R103, RZ, 0x1f, R102 ;  /* 0x0000001fff677819 */ /* 0x000fe20000011466 */
[----:B------:R-:W-:Y:S01]  /*1420*/  @!P0 IMAD R4, R7, c[0x0][0x17c], R4 ;  /* 0x00005f0007048a24 */ /* 0x000fe200078e0204 */
[----:B------:R-:W-:Y:S01]  /*1430*/  LOP3.LUT R70, R68, 0xfffffff0, RZ, 0xc0, !PT ;  /* 0xfffffff044467812 */ /* 0x000fe200078ec0ff */
[----:B------:R-:W-:Y:S01]  /*1440*/  @P0 IMAD R17, R119, c[0x0][0x194], R17 ;  /* 0x0000650077110a24 */ /* 0x000fe200078e0211 */
[----:B------:R-:W-:Y:S01]  /*1450*/  LEA.HI R82, R82, R73, RZ, 0x6 ;  /* 0x0000004952527211 */ /* 0x000fe200078f30ff */
[----:B------:R-:W-:Y:S01]  /*1460*/  @!P0 IMAD.IADD R17, R21, 0x1, R4 ;  /* 0x0000000115118824 */ /* 0x000fe200078e0204 */
[C---:B------:R-:W-:Y:S01]  /*1470*/  LOP3.LUT R4, R19.reuse, 0xfffffffc, RZ, 0xc0, !PT ;  /* 0xfffffffc13047812 */ /* 0x040fe200078ec0ff */
[----:B------:R-:W-:Y:S01]  /*1480*/  IMAD.SHL.U32 R21, R66, 0x40, RZ ;  /* 0x0000004042157824 */ /* 0x000fe200078e00ff */
[----:B------:R-:W-:Y:S01]  /*1490*/  LEA.HI R19, R19, R102, RZ, 0x1 ;  /* 0x0000006613137211 */ /* 0x000fe200078f08ff */
[----:B------:R-:W-:Y:S01]  /*14a0*/  @!P0 IMAD.MOV.U32 R16, RZ, RZ, R20 ;  /* 0x000000ffff108224 */ /* 0x000fe200078e0014 */
[----:B------:R-:W-:Y:S01]  /*14b0*/  IADD3 R11, -R4, R61, RZ ;  /* 0x0000003d040b7210 */ /* 0x000fe20007ffe1ff */
[----:B------:R-:W-:Y:S01]  /*14c0*/  IMAD.WIDE R22, R23, 0x40, R102 ;  /* 0x0000004017167825 */ /* 0x000fe200078e0266 */
[----:B------:R-:W-:-:S02]  /*14d0*/  LOP3.LUT R19, R19, 0x7fffffe, RZ, 0xc0, !PT ;  /* 0x07fffffe13137812 */ /* 0x000fc400078ec0ff */
[----:B------:R-:W-:Y:S01]  /*14e0*/  LOP3.LUT R21, R21, 0xc0, RZ, 0xc0, !PT ;  /* 0x000000c015157812 */ /* 0x000fe200078ec0ff */
[----:B------:R-:W-:Y:S01]  /*14f0*/  IMAD.SHL.U32 R18, R11, 0x8, RZ ;  /* 0x000000080b127824 */ /* 0x000fe200078e00ff */
[----:B------:R-:W-:Y:S01]  /*1500*/  IADD3 R70, -R70, R61, RZ ;  /* 0x0000003d46467210 */ /* 0x000fe20007ffe1ff */
[----:B------:R-:W-:Y:S01]  /*1510*/  IMAD.IADD R12, R102, 0x1, -R19 ;  /* 0x00000001660c7824 */ /* 0x000fe200078e0a13 */
[----:B------:R-:W-:Y:S02]  /*1520*/  SHF.R.U32.HI R4, RZ, 0x3, R21 ;  /* 0x00000003ff047819 */ /* 0x000fe40000011615 */
[----:B------:R-:W-:Y:S01]  /*1530*/  LOP3.LUT R19, R21, 0x18, R18, 0xf8, !PT ;  /* 0x0000001815137812 */ /* 0x000fe200078ef812 */
[----:B------:R-:W-:Y:S01]  /*1540*/  IMAD R99, R99, 0x8, R12 ;  /* 0x0000000863637824 */ /* 0x000fe200078e020c */
[----:B------:R-:W-:Y:S02]  /*1550*/  IADD3 R14, P0, R18, R10, RZ ;  /* 0x0000000a120e7210 */ /* 0x000fe40007f1e0ff */
[----:B------:R-:W-:Y:S01]  /*1560*/  LOP3.LUT R4, R19, R4, RZ, 0x3c, !PT ;  /* 0x0000000413047212 */ /* 0x000fe200078e3cff */
[----:B------:R-:W-:Y:S01]  /*1570*/  IMAD R19, R6, c[0x0][0x1b8], RZ ;  /* 0x00006e0006137a24 */ /* 0x000fe200078e02ff */
[----:B------:R-:W-:-:S02]  /*1580*/  IADD3 R16, P1, R18, R16, RZ ;  /* 0x0000001012107210 */ /* 0x000fc40007f3e0ff */
[----:B------:R-:W-:Y:S01]  /*1590*/  LEA.HI R69, R70, R70, RZ, 0x1 ;  /* 0x0000004646457211 */ /* 0x000fe200078f08ff */
[----:B------:R-:W-:Y:S01]  /*15a0*/  IMAD.U32 R99, R99, 0x20, R4 ;  /* 0x0000002063637824 */ /* 0x000fe200078e0004 */
[----:B------:R-:W-:Y:S01]  /*15b0*/  SHF.R.S32.HI R82, RZ, 0x6, R82 ;  /* 0x00000006ff527819 */ /* 0x000fe20000011452 */
[----:B------:R-:W-:Y:S01]  /*15c0*/  IMAD R4, R8, c[0x0][0x1bc], R19 ;  /* 0x00006f0008047a24 */ /* 0x000fe200078e0213 */
[----:B------:R-:W-:Y:S02]  /*15d0*/  SHF.R.S32.HI R19, RZ, 0x1f, R18 ;  /* 0x0000001fff137819 */ /* 0x000fe40000011412 */
[--C-:B------:R-:W-:Y:S02]  /*15e0*/  SHF.R.S32.HI R21, RZ, 0x1, R69.reuse ;  /* 0x00000001ff157819 */ /* 0x100fe40000011445 */
[----:B------:R-:W-:Y:S01]  /*15f0*/  SHF.R.S32.HI R10, RZ, 0x1f, R69 ;  /* 0x0000001fff0a7819 */ /* 0x000fe20000011445 */
[C---:B------:R-:W-:Y:S01]  /*1600*/  IMAD.X R15, R19.reuse, 0x1, R15, P0 ;  /* 0x00000001130f7824 */ /* 0x040fe200000e060f */
[----:B------:R-:W-:Y:S01]  /*1610*/  IADD3 R88, P0, R102, R9, RZ ;  /* 0x0000000966587210 */ /* 0x000fe20007f1e0ff */
[----:B------:R-:W-:Y:S01]  /*1620*/  IMAD.X R17, R19, 0x1, R17, P1 ;  /* 0x0000000113117824 */ /* 0x000fe200008e0611 */
[----:B------:R-:W-:Y:S01]  /*1630*/  IMNMX R82, RZ, R82, !PT ;  /* 0x00000052ff527217 */ /* 0x000fe20007800200 */
[----:B------:R-:W-:Y:S01]  /*1640*/  IMAD.WIDE.U32 R14, R8, c[0x0][0x1b8], R14 ;  /* 0x00006e00080e7a25 */ /* 0x000fe200078e000e */
[----:B------:R-:W-:-:S02]  /*1650*/  IADD3.X R5, R103, R5, RZ, P0, !PT ;  /* 0x0000000567057210 */ /* 0x000fc400007fe4ff */
[----:B------:R-:W-:Y:S01]  /*1660*/  IADD3 R100, P0, R18, R100, RZ ;  /* 0x0000006412647210 */ /* 0x000fe20007f1e0ff */
[----:B------:R-:W-:Y:S01]  /*1670*/  IMAD R9, R23, c[0x0][0x190], RZ ;  /* 0x0000640017097a24 */ /* 0x000fe200078e02ff */
[----:B------:R-:W-:Y:S01]  /*1680*/  LEA.HI R10, R10, R21, RZ, 0x2 ;  /* 0x000000150a0a7211 */ /* 0x000fe200078f10ff */
[----:B------:R-:W-:Y:S01]  /*1690*/  IMAD.IADD R15, R15, 0x1, R4 ;  /* 0x000000010f0f7824 */ /* 0x000fe200078e0204 */
[----:B------:R-:W-:Y:S01]  /*16a0*/  SHF.R.S32.HI R4, RZ, 0x1f, R104 ;  /* 0x0000001fff047819 */ /* 0x000fe20000011468 */
[----:B------:R-:W-:Y:S01]  /*16b0*/  IMAD R9, R22, c[0x0][0x194], R9 ;  /* 0x0000650016097a24 */ /* 0x000fe200078e0209 */
[----:B------:R-:W-:Y:S01]  /*16c0*/  LOP3.LUT R10, R10, 0xfffffffc, RZ, 0xc0, !PT ;  /* 0xfffffffc0a0a7812 */ /* 0x000fe200078ec0ff */
[----:B------:R-:W-:Y:S01]  /*16d0*/  IMAD.WIDE.U32 R16, R22, c[0x0][0x190], R16 ;  /* 0x0000640016107a25 */ /* 0x000fe200078e0010 */
[----:B------:R-:W-:Y:S02]  /*16e0*/  SHF.R.S32.HI R77, RZ, 0x1, R80 ;  /* 0x00000001ff4d7819 */ /* 0x000fe40000011450 */
[----:B------:R-:W-:Y:S01]  /*16f0*/  SHF.L.U32 R11, R11, 0x2, RZ ;  /* 0x000000020b0b7819 */ /* 0x000fe200000006ff */
[----:B------:R-:W-:Y:S01]  /*1700*/  IMAD.IADD R17, R17, 0x1, R9 ;  /* 0x0000000111117824 */ /* 0x000fe200078e0209 */
[----:B------:R-:W-:Y:S01]  /*1710*/  MOV R51, 0x10 ;  /* 0x0000001000337802 */ /* 0x000fe20000000f00 */
[----:B------:R-:W-:Y:S01]  /*1720*/  IMAD R5, R5, c[0x0][0x1a0], RZ ;  /* 0x0000680005057a24 */ /* 0x000fe200078e02ff */
[----:B------:R-:W-:Y:S01]  /*1730*/  SHF.L.U32 R79, R77, 0x5, RZ ;  /* 0x000000054d4f7819 */ /* 0x000fe200000006ff */
[----:B------:R-:W-:-:S02]  /*1740*/  IMAD R9, R4, c[0x0][0x1a8], RZ ;  /* 0x00006a0004097a24 */ /* 0x000fc400078e02ff */
[----:B------:R-:W-:Y:S02]  /*1750*/  IMAD R85, R88, c[0x0][0x1a4], R5 ;  /* 0x0000690058557a24 */ /* 0x000fe400078e0205 */
[----:B------:R-:W-:Y:S01]  /*1760*/  IMAD.X R101, R19, 0x1, R13, P0 ;  /* 0x0000000113657824 */ /* 0x000fe200000e060d */
[----:B------:R-:W-:Y:S01]  /*1770*/  ISETP.GT.AND P0, PT, R86, R82, PT ;  /* 0x000000525600720c */ /* 0x000fe20003f04270 */
[----:B------:R-:W-:Y:S02]  /*1780*/  IMAD R5, R104, c[0x0][0x1ac], R9 ;  /* 0x00006b0068057a24 */ /* 0x000fe400078e0209 */
[----:B------:R-:W-:Y:S02]  /*1790*/  IMAD.MOV.U32 R9, RZ, RZ, c[0x0][0x1a0] ;  /* 0x00006800ff097624 */ /* 0x000fe400078e00ff */
[----:B------:R-:W-:Y:S02]  /*17a0*/  IMAD.IADD R64, R21, 0x1, -R10 ;  /* 0x0000000115407824 */ /* 0x000fe400078e0a0a */
[C---:B------:R-:W-:Y:S01]  /*17b0*/  IMAD.SHL.U32 R62, R9.reuse, 0x20, RZ ;  /* 0x00000020093e7824 */ /* 0x040fe200078e00ff */
[----:B------:R-:W-:Y:S01]  /*17c0*/  SHF.L.U64.HI R67, R9, R92, c[0x0][0x1a4] ;  /* 0x0000690009437619 */ /* 0x000fe2000001025c */
[----:B------:R-:W-:Y:S01]  /*17d0*/  IMAD R78, R102, R77, R11 ;  /* 0x0000004d664e7224 */ /* 0x000fe200078e020b */
[----:B------:R-:W-:Y:S01]  /*17e0*/  LOP3.LUT P1, RZ, R64, 0x2, RZ, 0xc0, !PT ;  /* 0x0000000240ff7812 */ /* 0x000fe2000782c0ff */
[----:B------:R-:W-:-:S02]  /*17f0*/  IMAD R9, R103, c[0x0][0x198], RZ ;  /* 0x0000660067097a24 */ /* 0x000fc400078e02ff */
[----:B------:R-:W-:Y:S01]  /*1800*/  IMAD.WIDE.U32 R88, R88, c[0x0][0x1a0], R14 ;  /* 0x0000680058587a25 */ /* 0x000fe200078e000e */
[----:B------:R-:W-:Y:S02]  /*1810*/  MOV R15, c[0x0][0x198] ;  /* 0x00006600000f7a02 */ /* 0x000fe40000000f00 */
[--C-:B------:R-:W-:Y:S01]  /*1820*/  SHF.R.S32.HI R75, RZ, 0x1f, R78.reuse ;  /* 0x0000001fff4b7819 */ /* 0x100fe2000001144e */
[----:B------:R-:W-:Y:S01]  /*1830*/  IMAD.IADD R76, R11, 0x1, R78 ;  /* 0x000000010b4c7824 */ /* 0x000fe200078e024e */
[----:B------:R-:W-:Y:S01]  /*1840*/  SHF.L.U64.HI R60, R15, R92, c[0x0][0x19c] ;  /* 0x000067000f3c7619 */ /* 0x000fe2000001025c */
[----:B------:R-:W-:Y:S01]  /*1850*/  IMAD.WIDE.U32 R104, R104, c[0x0][0x1a8], R16 ;  /* 0x00006a0068687a25 */ /* 0x000fe200078e0010 */
[----:B------:R-:W-:Y:S02]  /*1860*/  SEL R51, R51, 0xfffffff0, !P1 ;  /* 0xfffffff033337807 */ /* 0x000fe40004800000 */
[----:B------:R-:W-:Y:S01]  /*1870*/  SHF.R.S32.HI R74, RZ, 0x1f, R76 ;  /* 0x0000001fff4a7819 */ /* 0x000fe2000001144c */
[C---:B------:R-:W-:Y:S01]  /*1880*/  IMAD R9, R102.reuse, c[0x0][0x19c], R9 ;  /* 0x0000670066097a24 */ /* 0x040fe200078e0209 */
[----:B------:R-:W-:Y:S01]  /*1890*/  IADD3 R85, R89, R85, RZ ;  /* 0x0000005559557210 */ /* 0x000fe20007ffe0ff */
[----:B------:R-:W-:-:S04]  /*18a0*/  IMAD.WIDE.U32 R100, R102, c[0x0][0x198], R100 ;  /* 0x0000660066647a25 */ /* 0x000fc800078e0064 */
[----:B------:R-:W-:Y:S02]  /*18b0*/  IMAD.SHL.U32 R55, R15, 0x20, RZ ;  /* 0x000000200f377824 */ /* 0x000fe400078e00ff */
        /* <DEDUP_REMOVED lines=11> */
[----:B------:R-:W-:Y:S01]  /*1970*/  IADD3 R98, R79, 0x20, RZ ;  /* 0x000000204f627810 */ /* 0x000fe20007ffe0ff */
[----:B------:R-:W-:Y:S01]  /*1980*/  IMAD R4, R7, c[0x0][0x284], R4 ;  /* 0x0000a10007047a24 */ /* 0x000fe200078e0204 */
[----:B------:R-:W-:Y:S01]  /*1990*/  IADD3.X R5, R5, R103, ~R10, P1, P0 ;  /* 0x0000006705057210 */ /* 0x000fe20000fe0c0a */
[----:B------:R-:W-:Y:S01]  /*19a0*/  IMAD.WIDE.U32 R12, R7, c[0x0][0x278], R18 ;  /* 0x00009e00070c7a25 */ /* 0x000fe200078e0012 */
[----:B------:R-:W-:Y:S01]  /*19b0*/  IADD3 R97, R79, 0x40, RZ ;  /* 0x000000404f617810 */ /* 0x000fe20007ffe0ff */
[----:B------:R-:W-:Y:S01]  /*19c0*/  ULDC.U8 UR8, c[0x0][0x313] ;  /* 0x0000c4c000087ab9 */ /* 0x000fe20000000000 */
[----:B------:R-:W-:Y:S01]  /*19d0*/  IADD3 R81, R102, 0x20, RZ ;  /* 0x0000002066517810 */ /* 0x000fe20007ffe0ff */
[----:B------:R-:W-:Y:S01]  /*19e0*/  IMAD R2, R7, c[0x0][0x27c], R2 ;  /* 0x00009f0007027a24 */ /* 0x000fe200078e0202 */
[----:B------:R-:W-:Y:S01]  /*19f0*/  SHF.R.S32.HI R96, RZ, 0x1f, R79 ;  /* 0x0000001fff607819 */ /* 0x000fe2000001144f */
[----:B------:R-:W-:Y:S01]  /*1a00*/  IMAD.IADD R15, R15, 0x1, R4 ;  /* 0x000000010f0f7824 */ /* 0x000fe200078e0204 */
[----:B------:R-:W-:Y:S01]  /*1a10*/  SHF.R.S32.HI R95, RZ, 0x1f, R98 ;  /* 0x0000001fff5f7819 */ /* 0x000fe20000011462 */
[----:B------:R-:W-:Y:S01]  /*1a20*/  IMAD.IADD R13, R13, 0x1, R2 ;  /* 0x000000010d0d7824 */ /* 0x000fe200078e0202 */
[----:B------:R-:W-:Y:S01]  /*1a30*/  SHF.R.S32.HI R94, RZ, 0x1f, R97 ;  /* 0x0000001fff5e7819 */ /* 0x000fe20000011461 */
[----:B------:R-:W-:-:S02]  /*1a40*/  IMAD R4, R5, c[0x0][0x288], RZ ;  /* 0x0000a20005047a24 */ /* 0x000fc400078e02ff */
[----:B------:R-:W-:Y:S02]  /*1a50*/  IMAD R2, R5, c[0x0][0x290], RZ ;  /* 0x0000a40005027a24 */ /* 0x000fe400078e02ff */
[C---:B------:R-:W-:Y:S02]  /*1a60*/  IMAD R4, R9.reuse, c[0x0][0x28c], R4 ;  /* 0x0000a30009047a24 */ /* 0x040fe400078e0204 */
[----:B------:R-:W-:-:S04]  /*1a70*/  IMAD.WIDE.U32 R12, R9, c[0x0][0x288], R12 ;  /* 0x0000a200090c7a25 */ /* 0x000fc800078e000c */
[C---:B------:R-:W-:Y:S02]  /*1a80*/  IMAD R2, R9.reuse, c[0x0][0x294], R2 ;  /* 0x0000a50009027a24 */ /* 0x040fe400078e0202 */
[----:B------:R-:W-:-:S04]  /*1a90*/  IMAD.WIDE.U32 R14, R9, c[0x0][0x290], R14 ;  /* 0x0000a400090e7a25 */ /* 0x000fc800078e000e */
[----:B------:R-:W-:Y:S02]  /*1aa0*/  IMAD.IADD R7, R13, 0x1, R4 ;  /* 0x000000010d077824 */ /* 0x000fe400078e0204 */
[----:B------:R-:W-:Y:S01]  /*1ab0*/  IMAD.IADD R5, R15, 0x1, R2 ;  /* 0x000000010f057824 */ /* 0x000fe200078e0202 */
[----:B------:R-:W-:Y:S01]  /*1ac0*/  IADD3 R15, R18, 0x20, RZ ;  /* 0x00000020120f7810 */ /* 0x000fe20007ffe0ff */
[C---:B------:R-:W-:Y:S02]  /*1ad0*/  IMAD R91, R6.reuse, c[0x0][0x2a0], RZ ;  /* 0x0000a800065b7a24 */ /* 0x040fe400078e02ff */
[----:B------:R-:W-:Y:S02]  /*1ae0*/  IMAD R123, R6, c[0x0][0x298], RZ ;  /* 0x0000a600067b7a24 */ /* 0x000fe400078e02ff */
[----:B------:R-:W-:Y:S01]  /*1af0*/  IMAD.MOV.U32 R4, RZ, RZ, R14 ;  /* 0x000000ffff047224 */ /* 0x000fe200078e000e */
[----:B------:R-:W-:Y:S01]  /*1b00*/  IADD3 R14, R18, 0x40, RZ ;  /* 0x00000040120e7810 */ /* 0x000fe20007ffe0ff */
[----:B------:R-:W-:-:S02]  /*1b10*/  IMAD.MOV.U32 R6, RZ, RZ, R12 ;  /* 0x000000ffff067224 */ /* 0x000fc400078e000c */
[C---:B------:R-:W-:Y:S02]  /*1b20*/  IMAD R91, R8.reuse, c[0x0][0x2a4], R91 ;  /* 0x0000a900085b7a24 */ /* 0x040fe400078e025b */
[C---:B------:R-:W-:Y:S02]  /*1b30*/  IMAD R123, R8.reuse, c[0x0][0x29c], R123 ;  /* 0x0000a700087b7a24 */ /* 0x040fe400078e027b */
[----:B------:R-:W-:-:S04]  /*1b40*/  IMAD.WIDE.U32 R4, R8, c[0x0][0x2a0], R4 ;  /* 0x0000a80008047a25 */ /* 0x000fc800078e0004 */
[----:B------:R-:W-:Y:S01]  /*1b50*/  IMAD.WIDE.U32 R8, R8, c[0x0][0x298], R6 ;  /* 0x0000a60008087a25 */ /* 0x000fe200078e0006 */
[----:B------:R-:W-:-:S03]  /*1b60*/  LEA R90, P1, R4, c[0x0][0x270], 0x1 ;  /* 0x00009c00045a7a11 */ /* 0x000fc600078208ff */
[----:B------:R-:W-:Y:S01]  /*1b70*/  IMAD.IADD R91, R5, 0x1, R91 ;  /* 0x00000001055b7824 */ /* 0x000fe200078e025b */
[----:B------:R-:W-:Y:S01]  /*1b80*/  IADD3 R123, R9, R123, RZ ;  /* 0x0000007b097b7210 */ /* 0x000fe20007ffe0ff */
[----:B------:R-:W-:Y:S01]  /*1b90*/  IMAD.IADD R0, R3, 0x1, R0 ;  /* 0x0000000103007824 */ /* 0x000fe200078e0200 */
[----:B------:R-:W-:Y:S01]  /*1ba0*/  LEA R122, P0, R8, c[0x0][0x268], 0x1 ;  /* 0x00009a00087a7a11 */ /* 0x000fe200078008ff */
[----:B------:R-:W-:Y:S01]  /*1bb0*/  IMAD.MOV.U32 R87, RZ, RZ, c[0x0][0x290] ;  /* 0x0000a400ff577624 */ /* 0x000fe200078e00ff */
[----:B------:R-:W-:Y:S01]  /*1bc0*/  LEA.HI.X R91, R4, c[0x0][0x274], R91, 0x1, P1 ;  /* 0x00009d00045b7a11 */ /* 0x000fe200008f0c5b */
[----:B------:R-:W-:Y:S01]  /*1bd0*/  IMAD R5, R77, R0, RZ ;  /* 0x000000004d057224 */ /* 0x000fe200078e02ff */
[----:B------:R-:W-:Y:S01]  /*1be0*/  LEA.HI.X R123, R8, c[0x0][0x26c], R123, 0x1, P0 ;  /* 0x00009b00087b7a11 */ /* 0x000fe200000f0c7b */
[----:B------:R-:W-:Y:S01]  /*1bf0*/  IMAD.MOV.U32 R93, RZ, RZ, c[0x0][0x288] ;  /* 0x0000a200ff5d7624 */ /* 0x000fe200078e00ff */
[----:B------:R-:W-:Y:S01]  /*1c00*/  LEA R114, P1, R100, c[0x0][0x168], 0x1 ;  /* 0x00005a0064727a11 */ /* 0x000fe200078208ff */
[----:B------:R-:W-:Y:S01]  /*1c10*/  IMAD.MOV.U32 R83, RZ, RZ, c[0x0][0x290] ;  /* 0x0000a400ff537624 */ /* 0x000fe200078e00ff */
[----:B------:R-:W-:Y:S01]  /*1c20*/  LEA R112, P0, R88, c[0x0][0x170], 0x1 ;  /* 0x00005c0058707a11 */ /* 0x000fe200078008ff */
[----:B------:R-:W-:Y:S01]  /*1c30*/  IMAD.MOV.U32 R13, RZ, RZ, R86 ;  /* 0x000000ffff0d7224 */ /* 0x000fe200078e0056 */
[----:B------:R-:W-:Y:S01]  /*1c40*/  LEA.HI.X R115, R100, c[0x0][0x16c], R54, 0x1, P1 ;  /* 0x00005b0064737a11 */ /* 0x000fe200008f0c36 */
[----:B------:R-:W-:Y:S01]  /*1c50*/  IMAD.U32 R83, R83, -0x40, RZ ;  /* 0xffffffc053537824 */ /* 0x000fe200078e00ff */
[----:B------:R-:W-:-:S02]  /*1c60*/  SHF.R.S32.HI R3, RZ, 0x1f, R5 ;  /* 0x0000001fff037819 */ /* 0x000fc40000011405 */
[-C--:B------:R-:W-:Y:S02]  /*1c70*/  IADD3 R108, P1, R76, R5.reuse, RZ ;  /* 0x000000054c6c7210 */ /* 0x080fe40007f3e0ff */
[----:B------:R-:W-:Y:S02]  /*1c80*/  LEA.HI.X R113, R88, c[0x0][0x174], R85, 0x1, P0 ;  /* 0x00005d0058717a11 */ /* 0x000fe400000f0c55 */
[----:B------:R-:W-:Y:S01]  /*1c90*/  IADD3 R52, P0, R78, R5, RZ ;  /* 0x000000054e347210 */ /* 0x000fe20007f1e0ff */
[--C-:B------:R-:W-:Y:S01]  /*1ca0*/  IMAD.X R5, R74, 0x1, R3.reuse, P1 ;  /* 0x000000014a057824 */ /* 0x100fe200008e0603 */
[CC--:B------:R-:W-:Y:S01]  /*1cb0*/  SHF.L.U64.HI R84, R87.reuse, R92.reuse, c[0x0][0x294] ;  /* 0x0000a50057547619 */ /* 0x0c0fe2000001025c */
[----:B------:R-:W-:Y:S01]  /*1cc0*/  IMAD.SHL.U32 R87, R87, 0x20, RZ ;  /* 0x0000002057577824 */ /* 0x000fe200078e00ff */
[----:B------:R-:W-:Y:S01]  /*1cd0*/  SHF.L.U64.HI R92, R93, R92, c[0x0][0x28c] ;  /* 0x0000a3005d5c7619 */ /* 0x000fe2000001025c */
[----:B------:R-:W-:Y:S01]  /*1ce0*/  IMAD.X R3, R75, 0x1, R3, P0 ;  /* 0x000000014b037824 */ /* 0x000fe200000e0603 */
[C---:B------:R-:W-:Y:S01]  /*1cf0*/  SHF.L.U64.HI R0, R108.reuse, 0x1, R5 ;  /* 0x000000016c007819 */ /* 0x040fe20000010205 */
[----:B------:R-:W-:Y:S01]  /*1d00*/  IMAD.SHL.U32 R108, R108, 0x2, RZ ;  /* 0x000000026c6c7824 */ /* 0x000fe200078e00ff */
[----:B------:R-:W-:-:S02]  /*1d10*/  SHF.L.U32 R93, R93, 0x5, RZ ;  /* 0x000000055d5d7819 */ /* 0x000fc400000006ff */
[C---:B------:R-:W-:Y:S01]  /*1d20*/  SHF.L.U64.HI R2, R52.reuse, 0x1, R3 ;  /* 0x0000000134027819 */ /* 0x040fe20000010203 */
[----:B------:R-:W-:Y:S01]  /*1d30*/  IMAD.SHL.U32 R52, R52, 0x2, RZ ;  /* 0x0000000234347824 */ /* 0x000fe200078e00ff */
[C---:B------:R-:W-:Y:S02]  /*1d40*/  IADD3 R110, P4, R108.reuse, c[0x0][0x2b0], RZ ;  /* 0x0000ac006c6e7a10 */ /* 0x040fe40007f9e0ff */
[----:B------:R-:W-:Y:S02]  /*1d50*/  IADD3 R108, P3, R108, c[0x0][0x2a8], RZ ;  /* 0x0000aa006c6c7a10 */ /* 0x000fe40007f7e0ff */
[C---:B------:R-:W-:Y:S02]  /*1d60*/  IADD3 R20, P1, R52.reuse, c[0x0][0x2b0], RZ ;  /* 0x0000ac0034147a10 */ /* 0x040fe40007f3e0ff */
[----:B------:R-:W-:Y:S02]  /*1d70*/  IADD3 R52, P0, R52, c[0x0][0x2a8], RZ ;  /* 0x0000aa0034347a10 */ /* 0x000fe40007f1e0ff */
[----:B------:R-:W-:-:S02]  /*1d80*/  SHF.L.U64.HI R84, R87, 0x1, R84 ;  /* 0x0000000157547819 */ /* 0x000fc40000010254 */
[C---:B------:R-:W-:Y:S01]  /*1d90*/  SHF.L.U64.HI R92, R93.reuse, 0x1, R92 ;  /* 0x000000015d5c7819 */ /* 0x040fe2000001025c */
[----:B------:R-:W-:Y:S01]  /*1da0*/  IMAD.SHL.U32 R93, R93, 0x2, RZ ;  /* 0x000000025d5d7824 */ /* 0x000fe200078e00ff */
[----:B------:R-:W-:Y:S02]  /*1db0*/  SHF.L.U32 R87, R87, 0x1, RZ ;  /* 0x0000000157577819 */ /* 0x000fe400000006ff */
[C---:B------:R-:W-:Y:S02]  /*1dc0*/  IADD3.X R111, R0.reuse, c[0x0][0x2b4], RZ, P4, !PT ;  /* 0x0000ad00006f7a10 */ /* 0x040fe400027fe4ff */
[----:B------:R-:W-:Y:S02]  /*1dd0*/  IADD3.X R109, R0, c[0x0][0x2ac], RZ, P3, !PT ;  /* 0x0000ab00006d7a10 */ /* 0x000fe40001ffe4ff */
[C---:B------:R-:W-:Y:S02]  /*1de0*/  IADD3.X R21, R2.reuse, c[0x0][0x2b4], RZ, P1, !PT ;  /* 0x0000ad0002157a10 */ /* 0x040fe40000ffe4ff */
[----:B------:R-:W-:-:S02]  /*1df0*/  IADD3.X R53, R2, c[0x0][0x2ac], RZ, P0, !PT ;  /* 0x0000ab0002357a10 */ /* 0x000fc400007fe4ff */
.L_x_5218:
[----:B------:R-:W-:Y:S01]  /*1e00*/  IMAD.SHL.U32 R17, R13, 0x40, RZ ;  /* 0x000000400d117824 */ /* 0x000fe200078e00ff */
[----:B------:R-:W-:Y:S02]  /*1e10*/  ISETP.NE.AND P6, PT, RZ, UR4, PT ;  /* 0x00000004ff007c0c */ /* 0x000fe4000bfc5270 */
[----:B--2---:R-:W-:Y:S02]  /*1e20*/  IADD3 R124, P5, R122, R93, RZ ;  /* 0x0000005d7a7c7210 */ /* 0x004fe40007fbe0ff */
[----:B------:R-:W-:Y:S02]  /*1e30*/  IADD3 R16, R17, -0x40, RZ ;  /* 0xffffffc011107810 */ /* 0x000fe40007ffe0ff */
[----:B------:R-:W-:Y:S01]  /*1e40*/  LEA R116, P4, R55, R114, 0x1 ;  /* 0x0000007237747211 */ /* 0x000fe200078808ff */
[----:B------:R-:W-:Y:S02]  /*1e50*/  IMAD.X R125, R123, 0x1, R92, P5 ;  /* 0x000000017b7d7824 */ /* 0x000fe400028e065c */
[----:B------:R-:W-:Y:S01]  /*1e60*/  IMAD.IADD R2, R63, 0x1, -R16 ;  /* 0x000000013f027824 */ /* 0x000fe200078e0a10 */
[----:B------:R-:W-:Y:S01]  /*1e70*/  LEA.HI.X R117, R55, R115, R60, 0x1, P4 ;  /* 0x0000007337757211 */ /* 0x000fe200020f0c3c */
[----:B------:R-:W-:Y:S03]  /*1e80*/  IMAD.IADD R0, R73, 0x1, -R16 ;  /* 0x0000000149007824 */ /* 0x000fe600078e0a10 */
[CC--:B------:R-:W-:Y:S02]  /*1e90*/  ISETP.GE.AND P1, PT, R102.reuse, R2.reuse, PT ;  /* 0x000000026600720c */ /* 0x0c0fe40003f26270 */
[C---:B------:R-:W-:Y:S02]  /*1ea0*/  ISETP.GE.AND P3, PT, R81.reuse, R2, PT ;  /* 0x000000025100720c */ /* 0x040fe40003f66270 */
[-C--:B------:R-:W-:Y:S02]  /*1eb0*/  ISETP.GE.AND P1, PT, R102, R0.reuse, !P1 ;  /* 0x000000006600720c */ /* 0x080fe40004f26270 */
[----:B------:R-:W-:Y:S11]  /*1ec0*/  ISETP.GE.AND P3, PT, R81, R0, !P3 ;  /* 0x000000005100720c */ /* 0x000ff60005f66270 */
[----:B------:R-:W2:Y:S02]  /*1ed0*/  @P1 LDG.E.128 R8, [R90.64] ;  /* 0x000000065a081981 */ /* 0x000ea4000c1e1d00 */
[----:B------:R-:W-:Y:S05]  /*1ee0*/  @P3 IADD3 R22, P0, R90, R87, RZ ;  /* 0x000000575a163210 */ /* 0x000fea0007f1e0ff */
[----:B------:R-:W-:Y:S01]  /*1ef0*/  @P3 IMAD.X R23, R91, 0x1, R84, P0 ;  /* 0x000000015b173824 */ /* 0x000fe200000e0654 */
[C---:B------:R-:W-:Y:S04]  /*1f00*/  @P3 LEA R2, P0, R62.reuse, R112, 0x1 ;  /* 0x000000703e023211 */ /* 0x040fe800078008ff */
[----:B------:R-:W-:Y:S01]  /*1f10*/  @P3 LEA.HI.X R3, R62, R113, R67, 0x1, P0 ;  /* 0x000000713e033211 */ /* 0x000fe200000f0c43 */
[----:B--2---:R1:W-:Y:S04]  /*1f20*/  @P1 STG.E.128 [R112.64], R8 ;  /* 0x0000000870001986 */ /* 0x0043e8000c101d06 */
[----:B------:R-:W2:Y:S04]  /*1f30*/  @P1 LDG.E.128 R4, [R90.64+0x40] ;  /* 0x000040065a041981 */ /* 0x000ea8000c1e1d00 */
[----:B--2---:R2:W-:Y:S04]  /*1f40*/  @P1 STG.E.128 [R112.64+0x40], R4 ;  /* 0x0000400470001986 */ /* 0x0045e8000c101d06 */
[----:B------:R3:W4:Y:S02]  /*1f50*/  @P1 LDG.E.128 R28, [R90.64+0x80] ;  /* 0x000080065a1c1981 */ /* 0x000724000c1e1d00 */
[C---:B---3--:R-:W-:Y:S04]  /*1f60*/  LEA R90, P0, R83.reuse, R90, 0x1 ;  /* 0x0000005a535a7211 */ /* 0x048fe800078008ff */
[----:B------:R-:W-:Y:S01]  /*1f70*/  LEA.HI.X.SX32 R91, R83, R91, 0x1, P0 ;  /* 0x0000005b535b7211 */ /* 0x000fe200000f0eff */
[----:B----4-:R3:W-:Y:S04]  /*1f80*/  @P1 STG.E.128 [R112.64+0x80], R28 ;  /* 0x0000801c70001986 */ /* 0x0107e8000c101d06 */
[----:B------:R-:W4:Y:S04]  /*1f90*/  @P3 LDG.E.128 R24, [R22.64] ;  /* 0x0000000616183981 */ /* 0x000f28000c1e1d00 */
[----:B----4-:R3:W-:Y:S04]  /*1fa0*/  @P3 STG.E.128 [R2.64], R24 ;  /* 0x0000001802003986 */ /* 0x0107e8000c101d06 */
[----:B-1----:R-:W4:Y:S04]  /*1fb0*/  @P3 LDG.E.128 R8, [R22.64+0x40] ;  /* 0x0000400616083981 */ /* 0x002f28000c1e1d00 */
[----:B----4-:R3:W-:Y:S04]  /*1fc0*/  @P3 STG.E.128 [R2.64+0x40], R8 ;  /* 0x0000400802003986 */ /* 0x0107e8000c101d06 */
[----:B--2---:R-:W2:Y:S04]  /*1fd0*/  @P3 LDG.E.128 R4, [R22.64+0x80] ;  /* 0x0000800616043981 */ /* 0x004ea8000c1e1d00 */
        /* <DEDUP_REMOVED lines=8> */
[----:B---3--:R-:W2:Y:S01]  /*2060*/  LDG.E.128 R24, [R122.64] ;  /* 0x000000067a187981 */ /* 0x008ea2000c1e1d00 */
[----:B------:R-:W-:Y:S11]  /*2070*/  ISETP.GE.AND P1, PT, R15, UR4, PT ;  /* 0x000000040f007c0c */ /* 0x000ff6000bf26270 */
[----:B------:R-:W3:Y:S06]  /*2080*/  @!P0 LDG.E.64 R22, [R20.64] ;  /* 0x0000000614168981 */ /* 0x000eec000c1e1b00 */
[----:B------:R-:W4:Y:S01]  /*2090*/  @!P0 LDG.E.64 R38, [R52.64] ;  /* 0x0000000634268981 */ /* 0x000f22000c1e1b00 */
[----:B--2---:R-:W-:Y:S01]  /*20a0*/  @!P0 IMAD.U32 R30, R25, 0x10000, RZ ;  /* 0x00010000191e8824 */ /* 0x004fe200078e00ff */
[C---:B------:R-:W-:Y:S02]  /*20b0*/  @!P0 SHF.L.U32 R28, R24.reuse, 0x10, RZ ;  /* 0x00000010181c8819 */ /* 0x040fe400000006ff */
[----:B------:R-:W-:Y:S02]  /*20c0*/  @!P0 LOP3.LUT R34, R24, 0xffff0000, RZ, 0xc0, !PT ;  /* 0xffff000018228812 */ /* 0x000fe400078ec0ff */
[C---:B---3--:R-:W-:Y:S02]  /*20d0*/  @!P0 SHF.L.U32 R31, R22.reuse, 0x10, RZ ;  /* 0x00000010161f8819 */ /* 0x048fe400000006ff */
[----:B------:R-:W-:Y:S02]  /*20e0*/  @!P0 LOP3.LUT R29, R22, 0xffff0000, RZ, 0xc0, !PT ;  /* 0xffff0000161d8812 */ /* 0x000fe400078ec0ff */
[C---:B------:R-:W-:Y:S01]  /*20f0*/  @!P0 SHF.L.U32 R22, R23.reuse, 0x10, RZ ;  /* 0x0000001017168819 */ /* 0x040fe200000006ff */
[-C--:B------:R-:W-:Y:S01]  /*2100*/  @!P0 FMUL.FTZ R0, R28, R31.reuse ;  /* 0x0000001f1c008220 */ /* 0x080fe20000410000 */
[----:B------:R-:W-:Y:S01]  /*2110*/  @!P0 LOP3.LUT R23, R23, 0xffff0000, RZ, 0xc0, !PT ;  /* 0xffff000017178812 */ /* 0x000fe200078ec0ff */
[C---:B----4-:R-:W-:Y:S01]  /*2120*/  @!P0 IMAD.U32 R35, R38.reuse, 0x10000, RZ ;  /* 0x0001000026238824 */ /* 0x050fe200078e00ff */
[----:B------:R-:W-:Y:S01]  /*2130*/  @!P0 LOP3.LUT R37, R38, 0xffff0000, RZ, 0xc0, !PT ;  /* 0xffff000026258812 */ /* 0x000fe200078ec0ff */
[----:B------:R-:W-:Y:S01]  /*2140*/  @!P0 FMUL.FTZ R41, R34, R31 ;  /* 0x0000001f22298220 */ /* 0x000fe20000410000 */
[----:B------:R-:W-:Y:S01]  /*2150*/  @!P0 SHF.L.U32 R31, R26, 0x10, RZ ;  /* 0x000000101a1f8819 */ /* 0x000fe200000006ff */
[-C--:B------:R-:W-:Y:S01]  /*2160*/  @!P0 FFMA.FTZ R0, R34, R35.reuse, R0 ;  /* 0x0000002322008223 */ /* 0x080fe20000010000 */
[----:B------:R-:W-:Y:S01]  /*2170*/  @!P0 LOP3.LUT R34, R25, 0xffff0000, RZ, 0xc0, !PT ;  /* 0xffff000019228812 */ /* 0x000fe200078ec0ff */
[----:B------:R-:W-:Y:S01]  /*2180*/  @!P0 FFMA.FTZ R41, R28, R35, -R41 ;  /* 0x000000231c298223 */ /* 0x000fe20000010829 */
[C---:B------:R-:W-:Y:S01]  /*2190*/  @!P0 LOP3.LUT R38, R27.reuse, 0xffff0000, RZ, 0xc0, !PT ;  /* 0xffff00001b268812 */ /* 0x040fe200078ec0ff */
[----:B------:R-:W-:Y:S01]  /*21a0*/  @!P0 IMAD.U32 R28, R27, 0x10000, RZ ;  /* 0x000100001b1c8824 */ /* 0x000fe200078e00ff */
[----:B------:R-:W-:Y:S01]  /*21b0*/  @!P0 LOP3.LUT R35, R26, 0xffff0000, RZ, 0xc0, !PT ;  /* 0xffff00001a238812 */ /* 0x000fe200078ec0ff */
[----:B------:R-:W-:Y:S01]  /*21c0*/  @!P0 FMUL.FTZ R2, R30, R29 ;  /* 0x0000001d1e028220 */ /* 0x000fe20000410000 */
[----:B------:R-:W-:Y:S01]  /*21d0*/  @!P0 F2FP.BF16.PACK_AB R41, R0, R41 ;  /* 0x000000290029823e */ /* 0x000fe200000010ff */
[C---:B------:R-:W-:Y:S01]  /*21e0*/  @!P0 IMAD.U32 R36, R39.reuse, 0x10000, RZ ;  /* 0x0001000027248824 */ /* 0x040fe200078e00ff */
[----:B------:R-:W-:Y:S01]  /*21f0*/  @!P0 LOP3.LUT R39, R39, 0xffff0000, RZ, 0xc0, !PT ;  /* 0xffff000027278812 */ /* 0x000fe200078ec0ff */
[-C--:B------:R-:W-:Y:S01]  /*2200*/  @!P0 FMUL.FTZ R3, R31, R22.reuse ;  /* 0x000000161f038220 */ /* 0x080fe20000410000 */
[----:B------:R-:W-:Y:S01]  /*2210*/  @!P0 MOV R24, R41 ;  /* 0x0000002900188202 */ /* 0x000fe20000000f00 */
[----:B------:R-:W-:Y:S02]  /*2220*/  @!P0 FMUL.FTZ R43, R34, R29 ;  /* 0x0000001d222b8220 */ /* 0x000fe40000410000 */
[C---:B------:R-:W-:Y:S02]  /*2230*/  @!P0 FMUL.FTZ R40, R35.reuse, R22 ;  /* 0x0000001623288220 */ /* 0x040fe40000410000 */
        /* <DEDUP_REMOVED lines=104> */
.L_x_5196:
[----:B------:R-:W-:Y:S05]  /*28c0*/  BSYNC B0 ;  /* 0x0000000000007941 */ /* 0x000fea0003800000 */
.L_x_5195:
[----:B------:R-:W-:Y:S01]  /*28d0*/  BSSY B0, `(.L_x_5197) ;  /* 0x000008f000007945 */ /* 0x000fe20003800000 */
[----:B------:R-:W-:-:S05]  /*28e0*/  @!P3 BRA `(.L_x_5198) ;  /* 0x000008d00000b947 */ /* 0x000fca0003800000 */
[C---:B------:R-:W-:Y:S01]  /*28f0*/  SHF.L.U32 R47, R79.reuse, 0x1, RZ ;  /* 0x000000014f2f7819 */ /* 0x040fe200000006ff */
[----:B-1-3--:R-:W2:Y:S01]  /*2900*/  LDG.E.128 R24, [R124.64] ;  /* 0x000000067c187981 */ /* 0x00aea2000c1e1d00 */
[----:B------:R-:W-:Y:S02]  /*2910*/  ISETP.GE.AND P0, PT, R18, UR4, PT ;  /* 0x0000000412007c0c */ /* 0x000fe4000bf06270 */
[-C--:B------:R-:W-:Y:S02]  /*2920*/  IADD3 R32, P1, R20, R47.reuse, RZ ;  /* 0x0000002f14207210 */ /* 0x080fe40007f3e0ff */
[----:B------:R-:W-:Y:S02]  /*2930*/  SHF.L.U64.HI R45, R79, 0x1, R96 ;  /* 0x000000014f2d7819 */ /* 0x000fe40000010260 */
[----:B------:R-:W-:Y:S02]  /*2940*/  IADD3 R42, P3, R52, R47, RZ ;  /* 0x0000002f342a7210 */ /* 0x000fe40007f7e0ff */
[----:B------:R-:W-:Y:S02]  /*2950*/  IADD3.X R33, R21, R45, RZ, P1, !PT ;  /* 0x0000002d15217210 */ /* 0x000fe40000ffe4ff */
[----:B------:R-:W-:Y:S01]  /*2960*/  ISETP.GE.AND P1, PT, R15, UR4, PT ;  /* 0x000000040f007c0c */ /* 0x000fe2000bf26270 */
[----:B------:R-:W-:Y:S02]  /*2970*/  IMAD.X R43, R53, 0x1, R45, P3 ;  /* 0x00000001352b7824 */ /* 0x000fe400018e062d */
        /* <DEDUP_REMOVED lines=62> */
[-C--:B------:R-:W-:Y:S01]  /*2d60*/  @!P1 FFMA.FTZ R5, R36, R37.reuse, R5 ;  /* 0x0000002524059223 */ /* 0x080fe20000010005 */
[----:B------:R-:W-:Y:S01]  /*2d70*/  @!P1 LOP3.LUT R36, R29, 0xffff0000, RZ, 0xc0, !PT ;  /* 0xffff00001d249812 */ /* 0x000fe200078ec0ff */
[----:B------:R-:W-:Y:S01]  /*2d80*/  @!P1 FFMA.FTZ R44, R34, R37, -R44 ;  /* 0x00000025222c9223 */ /* 0x000fe2000001082c */
[----:B------:R-:W-:Y:S01]  /*2d90*/  @!P1 LOP3.LUT R37, R30, 0xffff0000, RZ, 0xc0, !PT ;  /* 0xffff00001e259812 */ /* 0x000fe200078ec0ff */
[-C--:B------:R-:W-:Y:S01]  /*2da0*/  @!P1 FMUL.FTZ R7, R27, R22.reuse ;  /* 0x000000161b079220 */ /* 0x080fe20000410000 */
[C---:B------:R-:W-:Y:S01]  /*2db0*/  @!P1 SHF.L.U32 R38, R41.reuse, 0x10, RZ ;  /* 0x0000001029269819 */ /* 0x040fe200000006ff */
[----:B------:R-:W-:Y:S01]  /*2dc0*/  @!P1 FMUL.FTZ R45, R36, R25 ;  /* 0x00000019242d9220 */ /* 0x000fe20000410000 */
[----:B------:R-:W-:Y:S01]  /*2dd0*/  @!P1 LOP3.LUT R41, R41, 0xffff0000, RZ, 0xc0, !PT ;  /* 0xffff000029299812 */ /* 0x000fe200078ec0ff */
[----:B------:R-:W-:Y:S01]  /*2de0*/  @!P1 FMUL.FTZ R46, R37, R22 ;  /* 0x00000016252e9220 */ /* 0x000fe20000410000 */
[----:B------:R-:W-:Y:S01]  /*2df0*/  @!P1 F2FP.BF16.PACK_AB R44, R5, R44 ;  /* 0x0000002c052c923e */ /* 0x000fe200000010ff */
[-C--:B------:R-:W-:Y:S02]  /*2e00*/  @!P1 FMUL.FTZ R47, R40, R23.reuse ;  /* 0x00000017282f9220 */ /* 0x080fe40000410000 */
[----:B------:R-:W-:Y:S01]  /*2e10*/  @!P1 FMUL.FTZ R8, R24, R23 ;  /* 0x0000001718089220 */ /* 0x000fe20000410000 */
[----:B------:R-:W-:Y:S01]  /*2e20*/  @!P1 MOV R28, R44 ;  /* 0x0000002c001c9202 */ /* 0x000fe20000000f00 */
[-C--:B------:R-:W-:Y:S02]  /*2e30*/  @!P1 FFMA.FTZ R45, R26, R39.reuse, -R45 ;  /* 0x000000271a2d9223 */ /* 0x080fe4000001082d */
[-C--:B------:R-:W-:Y:S02]  /*2e40*/  @!P1 FFMA.FTZ R46, R27, R38.reuse, -R46 ;  /* 0x000000261b2e9223 */ /* 0x080fe4000001082e */
[----:B------:R-:W-:Y:S02]  /*2e50*/  @!P1 FFMA.FTZ R6, R36, R39, R6 ;  /* 0x0000002724069223 */ /* 0x000fe40000010006 */
[----:B------:R-:W-:Y:S02]  /*2e60*/  @!P1 FFMA.FTZ R7, R37, R38, R7 ;  /* 0x0000002625079223 */ /* 0x000fe40000010007 */
        /* <DEDUP_REMOVED lines=21> */
[C---:B------:R-:W-:Y:S01]  /*2fc0*/  @!P0 LOP3.LUT R40, R27.reuse, 0xffff0000, RZ, 0xc0, !PT ;  /* 0xffff00001b288812 */ /* 0x040fe200078ec0ff */
        /* <DEDUP_REMOVED lines=31> */
.L_x_5198:
[----:B------:R-:W-:Y:S05]  /*31c0*/  BSYNC B0 ;  /* 0x0000000000007941 */ /* 0x000fea0003800000 */
.L_x_5197:
[----:B---3--:R-:W-:Y:S01]  /*31d0*/  IMAD.MOV.U32 R3, RZ, RZ, c[0x0][0x230] ;  /* 0x00008c00ff037624 */ /* 0x008fe200078e00ff */
[----:B------:R-:W-:Y:S03]  /*31e0*/  ULDC UR4, c[0x0][0x230] ;  /* 0x00008c0000047ab9 */ /* 0x000fe60000000800 */
[----:B------:R-:W-:Y:S05]  /*31f0*/  IMAD.U32 R3, R3, -0x20, RZ ;  /* 0xffffffe003037824 */ /* 0x000fea00078e00ff */
[C---:B------:R-:W-:Y:S02]  /*3200*/  LEA R52, P1, R3.reuse, R52, 0x1 ;  /* 0x0000003403347211 */ /* 0x040fe400078208ff */
[C---:B------:R-:W-:Y:S02]  /*3210*/  LEA R20, P0, R3.reuse, R20, 0x1 ;  /* 0x0000001403147211 */ /* 0x040fe400078008ff */
[C---:B------:R-:W-:Y:S02]  /*3220*/  LEA.HI.X.SX32 R53, R3.reuse, R53, 0x1, P1 ;  /* 0x0000003503357211 */ /* 0x040fe400008f0eff */
[----:B------:R-:W-:Y:S01]  /*3230*/  LEA.HI.X.SX32 R21, R3, R21, 0x1, P0 ;  /* 0x0000001503157211 */ /* 0x000fe200000f0eff */
[----:B------:R-:W-:-:S05]  /*3240*/  BRA `(.L_x_5199) ;  /* 0x0000221000007947 */ /* 0x000fca0003800000 */
.L_x_5194:
        /* <DEDUP_REMOVED lines=24> */
[C---:B---3--:R-:W-:Y:S04]  /*33d0*/  LEA R10, P0, R127.reuse, R122, 0x1 ;  /* 0x0000007a7f0a7211 */ /* 0x048fe800078008ff */
        /* <DEDUP_REMOVED lines=60> */
.L_x_5203:
[----:B------:R-:W-:Y:S05]  /*37a0*/  BSYNC B0 ;  /* 0x0000000000007941 */ /* 0x000fea0003800000 */
.L_x_5202:
[----:B-----5:R2:W-:Y:S01]  /*37b0*/  STG.E.128 [R114.64], R40 ;  /* 0x0000002872007986 */ /* 0x0205e2000c101d06 */
[----:B------:R-:W-:Y:S01]  /*37c0*/  ISETP.GE.AND P0, PT, R15, UR4, PT ;  /* 0x000000040f007c0c */ /* 0x000fe2000bf06270 */
[----:B------:R-:W-:Y:S02]  /*37d0*/  BSSY B0, `(.L_x_5204) ;  /* 0x0000051000007945 */ /* 0x000fe40003800000 */
[----:B------:R2:W5:Y:S10]  /*37e0*/  LDG.E.128 R44, [R122.64+0x40] ;  /* 0x000040067a2c7981 */ /* 0x000574000c1e1d00 */
[----:B------:R-:W-:-:S05]  /*37f0*/  @P0 BRA `(.L_x_5205) ;  /* 0x000004e000000947 */ /* 0x000fca0003800000 */
[C---:B-----5:R-:W-:Y:S01]  /*3800*/  SHF.L.U32 R37, R44.reuse, 0x10, RZ ;  /* 0x000000102c257819 */ /* 0x060fe200000006ff */
        /* <DEDUP_REMOVED lines=18> */
[----:B------:R-:W2:Y:S01]  /*3930*/  LDG.E.128 R128, [R130.64+0x40] ;  /* 0x0000400682807981 */ /* 0x000ea2000c1e1d00 */
[----:B------:R-:W-:Y:S01]  /*3940*/  MOV R127, RZ ;  /* 0x000000ff007f7202 */ /* 0x000fe20000000f00 */
[----:B------:R-:W-:Y:S05]  /*3950*/  @P1 IMAD R127, RZ, RZ, -UR5 ;  /* 0x80000005ff7f1e24 */ /* 0x000fea000f8e02ff */
[C---:B------:R-:W-:Y:S01]  /*3960*/  LEA R42, P0, R127.reuse, R108, 0x1 ;  /* 0x0000006c7f2a7211 */ /* 0x040fe200078008ff */
[----:B------:R3:W4:Y:S03]  /*3970*/  LDG.E.128 R24, [R10.64+0x40] ;  /* 0x000040060a187981 */ /* 0x000726000c1e1d00 */
        /* <DEDUP_REMOVED lines=54> */
.L_x_5205:
[----:B------:R-:W-:Y:S05]  /*3ce0*/  BSYNC B0 ;  /* 0x0000000000007941 */ /* 0x000fea0003800000 */
.L_x_5204:
[----:B-----5:R4:W-:Y:S01]  /*3cf0*/  STG.E.128 [R114.64+0x40], R44 ;  /* 0x0000402c72007986 */ /* 0x0209e2000c101d06 */
[----:B------:R-:W-:Y:S01]  /*3d00*/  ISETP.GE.AND P0, PT, R14, UR4, PT ;  /* 0x000000040e007c0c */ /* 0x000fe2000bf06270 */
[----:B------:R-:W-:Y:S02]  /*3d10*/  BSSY B0, `(.L_x_5206) ;  /* 0x0000051000007945 */ /* 0x000fe40003800000 */
[----:B--2---:R4:W5:Y:S10]  /*3d20*/  LDG.E.128 R40, [R122.64+0x80] ;  /* 0x000080067a287981 */ /* 0x004974000c1e1d00 */
[----:B------:R-:W-:-:S05]  /*3d30*/  @P0 BRA `(.L_x_5207) ;  /* 0x000004e000000947 */ /* 0x000fca0003800000 */
[C---:B-----5:R-:W-:Y:S01]  /*3d40*/  SHF.L.U32 R37, R40.reuse, 0x10, RZ ;  /* 0x0000001028257819 */ /* 0x060fe200000006ff */
[----:B------:R-:W-:Y:S01]  /*3d50*/  ULEA.HI UR5, UR4, UR4, URZ, 0x1 ;  /* 0x0000000404057291 */ /* 0x000fe2000f8f083f */
[----:B------:R-:W-:Y:S01]  /*3d60*/  LOP3.LUT R39, R40, 0xffff0000, RZ, 0xc0, !PT ;  /* 0xffff000028277812 */ /* 0x000fe200078ec0ff */
[----:B------:R-:W-:Y:S01]  /*3d70*/  IMAD.MOV.U32 R129, RZ, RZ, RZ ;  /* 0x000000ffff817224 */ /* 0x000fe200078e00ff */
[C---:B----4-:R-:W-:Y:S01]  /*3d80*/  SHF.L.U32 R44, R42.reuse, 0x10, RZ ;  /* 0x000000102a2c7819 */ /* 0x050fe200000006ff */
        /* <DEDUP_REMOVED lines=73> */
.L_x_5207:
[----:B------:R-:W-:Y:S05]  /*4220*/  BSYNC B0 ;  /* 0x0000000000007941 */ /* 0x000fea0003800000 */
.L_x_5206:
[----:B-----5:R2:W-:Y:S02]  /*4230*/  STG.E.128 [R114.64+0x80], R40 ;  /* 0x0000802872007986 */ /* 0x0205e4000c101d06 */
.L_x_5201:
[----:B------:R-:W-:Y:S05]  /*4240*/  BSYNC B1 ;  /* 0x0000000000017941 */ /* 0x000fea0003800000 */
.L_x_5200:
[----:B------:R-:W-:Y:S01]  /*4250*/  BSSY B1, `(.L_x_5208) ;  /* 0x000010b000017945 */ /* 0x000fe20003800000 */
[----:B------:R-:W-:-:S05]  /*4260*/  @!P3 BRA `(.L_x_5209) ;  /* 0x000010900000b947 */ /* 0x000fca0003800000 */
[----:B--2---:R2:W5:Y:S01]  /*4270*/  LDG.E.128 R40, [R124.64] ;  /* 0x000000067c287981 */ /* 0x004562000c1e1d00 */
[----:B------:R-:W-:Y:S01]  /*4280*/  ISETP.GE.AND P0, PT, R18, UR4, PT ;  /* 0x0000000412007c0c */ /* 0x000fe2000bf06270 */
[----:B------:R-:W-:Y:S01]  /*4290*/  @!UPT UIADD3 URZ, URZ, URZ, URZ ;  /* 0x0000003f3f3ff290 */ /* 0x000fe2000fffe03f */
[----:B------:R-:W-:Y:S11]  /*42a0*/  BSSY B0, `(.L_x_5210) ;  /* 0x0000054000007945 */ /* 0x000ff60003800000 */
[----:B------:R-:W-:-:S05]  /*42b0*/  @P0 BRA `(.L_x_5211) ;  /* 0x0000052000000947 */ /* 0x000fca0003800000 */
[----:B-----5:R-:W-:Y:S01]  /*42c0*/  LOP3.LUT R39, R40, 0xffff0000, RZ, 0xc0, !PT ;  /* 0xffff000028277812 */ /* 0x020fe200078ec0ff */
[----:B------:R-:W-:Y:S01]  /*42d0*/  ULEA.HI UR5, UR4, UR4, URZ, 0x1 ;  /* 0x0000000404057291 */ /* 0x000fe2000f8f083f */
[C---:B----4-:R-:W-:Y:S01]  /*42e0*/  SHF.L.U32 R44, R42.reuse, 0x10, RZ ;  /* 0x000000102a2c7819 */ /* 0x050fe200000006ff */
        /* <DEDUP_REMOVED lines=16> */
[C---:B---3--:R-:W-:Y:S03]  /*43f0*/  LEA R10, P0, R127.reuse, R124, 0x1 ;  /* 0x0000007c7f0a7211 */ /* 0x048fe600078008ff */
[----:B------:R-:W3:Y:S01]  /*4400*/  LDG.E.128 R128, [R134.64] ;  /* 0x0000000686807981 */ /* 0x000ee2000c1e1d00 */
[----:B------:R-:W-:Y:S01]  /*4410*/  LEA.HI.X.SX32 R11, R127, R125, 0x1, P0 ;  /* 0x0000007d7f0b7211 */ /* 0x000fe200000f0eff */
[----:B------:R-:W-:Y:S01]  /*4420*/  IMAD.MOV.U32 R127, RZ, RZ, RZ ;  /* 0x000000ffff7f7224 */ /* 0x000fe200078e00ff */
[----:B------:R-:W-:Y:S04]  /*4430*/  @P1 IADD3 R127, RZ, -UR5, RZ ;  /* 0x80000005ff7f1c10 */ /* 0x000fe8000fffe0ff */
[----:B------:R-:W-:Y:S01]  /*4440*/  IADD3 R133, P0, R79, R127, RZ ;  /* 0x0000007f4f857210 */ /* 0x000fe20007f1e0ff */
[----:B--2---:R4:W2:Y:S03]  /*4450*/  LDG.E.128 R24, [R10.64] ;  /* 0x000000060a187981 */ /* 0x0048a6000c1e1d00 */
[----:B------:R-:W-:Y:S02]  /*4460*/  LEA.HI.X.SX32 R127, R127, R96, 0x1, P0 ;  /* 0x000000607f7f7211 */ /* 0x000fe400000f0eff */
[C---:B------:R-:W-:Y:S04]  /*4470*/  LEA R46, P0, R133.reuse, R108, 0x1 ;  /* 0x0000006c852e7211 */ /* 0x040fe800078008ff */
        /* <DEDUP_REMOVED lines=18> */
[----:B------:R-:W-:Y:S01]  /*45a0*/  FMUL.FTZ R2, R33, R30 ;  /* 0x0000001e21027220 */ /* 0x000fe20000410000 */
[----:B------:R-:W-:Y:S01]  /*45b0*/  LOP3.LUT R9, R131, 0xffff0000, RZ, 0xc0, !PT ;  /* 0xffff000083097812 */ /* 0x000fe200078ec0ff */
[C---:B------:R-:W-:Y:S01]  /*45c0*/  IMAD.U32 R25, R26.reuse, 0x10000, RZ ;  /* 0x000100001a197824 */ /* 0x040fe200078e00ff */
[----:B------:R-:W-:Y:S01]  /*45d0*/  LOP3.LUT R24, R26, 0xffff0000, RZ, 0xc0, !PT ;  /* 0xffff00001a187812 */ /* 0x000fe200078ec0ff */
[----:B------:R-:W-:Y:S01]  /*45e0*/  FMUL.FTZ R3, R29, R28 ;  /* 0x0000001c1d037220 */ /* 0x000fe20000410000 */
[----:B------:R-:W-:Y:S01]  /*45f0*/  SHF.L.U32 R23, R27, 0x10, RZ ;  /* 0x000000101b177819 */ /* 0x000fe200000006ff */
[C---:B------:R-:W-:Y:S01]  /*4600*/  IMAD.U32 R34, R56.reuse, 0x10000, RZ ;  /* 0x0001000038227824 */ /* 0x040fe200078e00ff */
        /* <DEDUP_REMOVED lines=29> */
.L_x_5211:
[----:B------:R-:W-:Y:S05]  /*47e0*/  BSYNC B0 ;  /* 0x0000000000007941 */ /* 0x000fea0003800000 */
.L_x_5210:
[----:B-----5:R1:W-:Y:S01]  /*47f0*/  STG.E.128 [R116.64], R40 ;  /* 0x0000002874007986 */ /* 0x0203e2000c101d06 */
[----:B------:R-:W-:Y:S01]  /*4800*/  ISETP.GE.AND P0, PT, R15, UR4, PT ;  /* 0x000000040f007c0c */ /* 0x000fe2000bf06270 */
[----:B------:R-:W-:Y:S02]  /*4810*/  BSSY B0, `(.L_x_5212) ;  /* 0x0000055000007945 */ /* 0x000fe40003800000 */
[----:B----4-:R1:W5:Y:S10]  /*4820*/  LDG.E.128 R44, [R124.64+0x40] ;  /* 0x000040067c2c7981 */ /* 0x010374000c1e1d00 */
[----:B------:R-:W-:-:S05]  /*4830*/  @P0 BRA `(.L_x_5213) ;  /* 0x0000052000000947 */ /* 0x000fca0003800000 */
[C---:B-----5:R-:W-:Y:S01]  /*4840*/  LOP3.LUT R39, R44.reuse, 0xffff0000, RZ, 0xc0, !PT ;  /* 0xffff00002c277812 */ /* 0x060fe200078ec0ff */
        /* <DEDUP_REMOVED lines=24> */
[----:B------:R1:W4:Y:S03]  /*49d0*/  LDG.E.128 R24, [R10.64+0x40] ;  /* 0x000040060a187981 */ /* 0x000326000c1e1d00 */
[----:B------:R-:W-:Y:S02]  /*49e0*/  LEA.HI.X.SX32 R127, R127, R95, 0x1, P0 ;  /* 0x0000005f7f7f7211 */ /* 0x000fe400000f0eff */
[C---:B------:R-:W-:Y:S04]  /*49f0*/  LEA R42, P0, R133.reuse, R108, 0x1 ;  /* 0x0000006c852a7211 */ /* 0x040fe800078008ff */
        /* <DEDUP_REMOVED lines=54> */
.L_x_5213:
[----:B------:R-:W-:Y:S05]  /*4d60*/  BSYNC B0 ;  /* 0x0000000000007941 */ /* 0x000fea0003800000 */
.L_x_5212:
[----:B-----5:R4:W-:Y:S01]  /*4d70*/  STG.E.128 [R116.64+0x40], R44 ;  /* 0x0000402c74007986 */ /* 0x0209e2000c101d06 */
[----:B------:R-:W-:Y:S01]  /*4d80*/  ISETP.GE.AND P0, PT, R14, UR4, PT ;  /* 0x000000040e007c0c */ /* 0x000fe2000bf06270 */
[----:B------:R-:W-:Y:S02]  /*4d90*/  BSSY B0, `(.L_x_5214) ;  /* 0x0000055000007945 */ /* 0x000fe40003800000 */
[----:B-1----:R4:W5:Y:S10]  /*4da0*/  LDG.E.128 R40, [R124.64+0x80] ;  /* 0x000080067c287981 */ /* 0x002974000c1e1d00 */
        /* <DEDUP_REMOVED lines=23> */
[----:B--2---:R-:W-:Y:S01]  /*4f20*/  IMAD.MOV.U32 R125, RZ, RZ, RZ ;  /* 0x000000ffff7d7224 */ /* 0x004fe200078e00ff */
[----:B------:R-:W-:Y:S04]  /*4f30*/  @P1 IADD3 R125, RZ, -UR5, RZ ;  /* 0x80000005ff7d1c10 */ /* 0x000fe8000fffe0ff */
[----:B------:R-:W-:Y:S01]  /*4f40*/  IADD3 R127, P0, R97, R125, RZ ;  /* 0x0000007d617f7210 */ /* 0x000fe20007f1e0ff */
[----:B------:R1:W2:Y:S03]  /*4f50*/  LDG.E.128 R24, [R10.64+0x80] ;  /* 0x000080060a187981 */ /* 0x0002a6000c1e1d00 */
[----:B------:R-:W-:Y:S02]  /*4f60*/  LEA.HI.X.SX32 R125, R125, R94, 0x1, P0 ;  /* 0x0000005e7d7d7211 */ /* 0x000fe400000f0eff */
[C---:B------:R-:W-:Y:S04]  /*4f70*/  LEA R46, P0, R127.reuse, R108, 0x1 ;  /* 0x0000006c7f2e7211 */ /* 0x040fe800078008ff */
[----:B------:R-:W-:Y:S05]  /*4f80*/  LEA.HI.X R47, R127, R109, R125, 0x1, P0 ;  /* 0x0000006d7f2f7211 */ /* 0x000fea00000f0c7d */
[----:B------:R-:W4:Y:S01]  /*4f90*/  LDG.E.128 R56, [R46.64] ;  /* 0x000000062e387981 */ /* 0x000f22000c1e1d00 */
        /* <DEDUP_REMOVED lines=52> */
.L_x_5215:
[----:B------:R-:W-:Y:S05]  /*52e0*/  BSYNC B0 ;  /* 0x0000000000007941 */ /* 0x000fea0003800000 */
.L_x_5214:
[----:B-----5:R1:W-:Y:S02]  /*52f0*/  STG.E.128 [R116.64+0x80], R40 ;  /* 0x0000802874007986 */ /* 0x0203e4000c101d06 */
.L_x_5209:
[----:B------:R-:W-:Y:S05]  /*5300*/  BSYNC B1 ;  /* 0x0000000000017941 */ /* 0x000fea0003800000 */
.L_x_5208:
        /* <DEDUP_REMOVED lines=8> */
.L_x_5193:
[----:B------:R-:W2:Y:S01]  /*5390*/  @P1 LDG.E.128 R32, [R122.64] ;  /* 0x000000067a201981 */ /* 0x000ea2000c1e1d00 */
[----:B------:R-:W-:Y:S03]  /*53a0*/  UMOV UR4, URZ ;  /* 0x0000003f00047c82 */ /* 0x000fe60008000000 */
[----:B--2---:R1:W-:Y:S04]  /*53b0*/  @P1 STG.E.128 [R114.64], R32 ;  /* 0x0000002072001986 */ /* 0x0043e8000c101d06 */
[----:B---3--:R-:W2:Y:S04]  /*53c0*/  @P1 LDG.E.128 R28, [R122.64+0x40] ;  /* 0x000040067a1c1981 */ /* 0x008ea8000c1e1d00 */
[----:B--2---:R1:W-:Y:S04]  /*53d0*/  @P1 STG.E.128 [R114.64+0x40], R28 ;  /* 0x0000401c72001986 */ /* 0x0043e8000c101d06 */
[----:B------:R-:W2:Y:S04]  /*53e0*/  @P1 LDG.E.128 R24, [R122.64+0x80] ;  /* 0x000080067a181981 */ /* 0x000ea8000c1e1d00 */
[----:B--2---:R1:W-:Y:S04]  /*53f0*/  @P1 STG.E.128 [R114.64+0x80], R24 ;  /* 0x0000801872001986 */ /* 0x0043e8000c101d06 */
[----:B------:R-:W2:Y:S04]  /*5400*/  @P3 LDG.E.128 R8, [R124.64] ;  /* 0x000000067c083981 */ /* 0x000ea8000c1e1d00 */
[----:B--2---:R1:W-:Y:S04]  /*5410*/  @P3 STG.E.128 [R116.64], R8 ;  /* 0x0000000874003986 */ /* 0x0043e8000c101d06 */
[----:B------:R-:W2:Y:S04]  /*5420*/  @P3 LDG.E.128 R4, [R124.64+0x40] ;  /* 0x000040067c043981 */ /* 0x000ea8000c1e1d00 */
[----:B--2---:R1:W-:Y:S04]  /*5430*/  @P3 STG.E.128 [R116.64+0x40], R4 ;  /* 0x0000400474003986 */ /* 0x0043e8000c101d06 */
[----:B------:R-:W2:Y:S04]  /*5440*/  @P3 LDG.E.128 R36, [R124.64+0x80] ;  /* 0x000080067c243981 */ /* 0x000ea8000c1e1d00 */
[----:B--2---:R1:W-:Y:S02]  /*5450*/  @P3 STG.E.128 [R116.64+0x80], R36 ;  /* 0x0000802474003986 */ /* 0x0043e4000c101d06 */
.L_x_5199:
[----:B------:R-:W-:Y:S04]  /*5460*/  IMAD.MOV.U32 R3, RZ, RZ, c[0x0][0x288] ;  /* 0x0000a200ff037624 */ /* 0x000fe800078e00ff */
[----:B------:R-:W-:Y:S05]  /*5470*/  IMAD.U32 R3, R3, -0x40, RZ ;  /* 0xffffffc003037824 */ /* 0x000fea00078e00ff */
[C---:B-1--4-:R-:W-:Y:S04]  /*5480*/  LEA R122, P0, R3.reuse, R122, 0x1 ;  /* 0x0000007a037a7211 */ /* 0x052fe800078008ff */
        /* <DEDUP_REMOVED lines=53> */
[----:B------:R-:W-:Y:S01]  /*57e0*/  IMAD.WIDE.U32 R24, R0, c[0x0][0x1a0], RZ ;  /* 0x0000680000187a25 */ /* 0x000fe200078e00ff */
[----:B------:R-:W-:Y:S03]  /*57f0*/  SHF.R.S32.HI R7, RZ, 0x1f, R0 ;  /* 0x0000001fff077819 */ /* 0x000fe60000011400 */
[----:B---3--:R-:W-:Y:S02]  /*5800*/  IMAD.IADD R10, R5, 0x1, -R6 ;  /* 0x00000001050a7824 */ /* 0x008fe400078e0a06 */
        /* <DEDUP_REMOVED lines=17> */
[----:B--2---:R-:W-:Y:S02]  /*5920*/  LEA R114, P0, R22, R114, 0x1 ;  /* 0x0000007216727211 */ /* 0x004fe400078008ff */
[----:B------:R-:W-:Y:S02]  /*5930*/  LEA.HI.X R113, R24, R113, R9, 0x1, P1 ;  /* 0x0000007118717211 */ /* 0x000fe400008f0c09 */
[----:B------:R-:W-:Y:S01]  /*5940*/  LEA.HI.X R115, R22, R115, R7, 0x1, P0 ;  /* 0x0000007316737211 */ /* 0x000fe200000f0c07 */
[----:B------:R-:W-:-:S05]  /*5950*/  BRA `(.L_x_5217) ;  /* 0x0000008000007947 */ /* 0x000fca0003800000 */
.L_x_5216:
[----:B------:R-:W-:Y:S02]  /*5960*/  IMAD.MOV.U32 R5, RZ, RZ, c[0x0][0x1a0] ;  /* 0x00006800ff057624 */ /* 0x000fe400078e00ff */
[----:B------:R-:W-:Y:S02]  /*5970*/  IMAD.MOV.U32 R3, RZ, RZ, c[0x0][0x198] ;  /* 0x00006600ff037624 */ /* 0x000fe400078e00ff */
[----:B------:R-:W-:Y:S02]  /*5980*/  IMAD.U32 R5, R5, -0x40, RZ ;  /* 0xffffffc005057824 */ /* 0x000fe400078e00ff */
[----:B------:R-:W-:Y:S03]  /*5990*/  IMAD.U32 R3, R3, -0x40, RZ ;  /* 0xffffffc003037824 */ /* 0x000fe600078e00ff */
[----:B------:R-:W-:Y:S02]  /*59a0*/  LEA R112, P1, R5, R112, 0x1 ;  /* 0x0000007005707211 */ /* 0x000fe400078208ff */
[----:B--2---:R-:W-:Y:S02]  /*59b0*/  LEA R114, P0, R3, R114, 0x1 ;  /* 0x0000007203727211 */ /* 0x004fe400078008ff */
[----:B------:R-:W-:Y:S02]  /*59c0*/  LEA.HI.X.SX32 R113, R5, R113, 0x1, P1 ;  /* 0x0000007105717211 */ /* 0x000fe400008f0eff */
[----:B------:R-:W-:Y:S02]  /*59d0*/  LEA.HI.X.SX32 R115, R3, R115, 0x1, P0 ;  /* 0x0000007303737211 */ /* 0x000fe400000f0eff */
.L_x_5217:
[----:B------:R-:W-:Y:S04]  /*59e0*/  IADD3 R13, R13, -0x1, RZ ;  /* 0xffffffff0d0d7810 */ /* 0x000fe80007ffe0ff */
[----:B------:R-:W-:Y:S11]  /*59f0*/  ISETP.GT.AND P0, PT, R13, R82, PT ;  /* 0x000000520d00720c */ /* 0x000ff60003f04270 */
[----:B------:R-:W-:Y:S02]  /*5a00*/  @!UPT UIADD3 URZ, URZ, URZ, URZ ;  /* 0x0000003f3f3ff290 */ /* 0x000fe4000fffe03f */
[----:B------:R-:W-:-:S05]  /*5a10*/  @P0 BRA `(.L_x_5218) ;  /* 0xffffc3e000000947 */ /* 0x000fca000383ffff */
.L_x_5192:
        /* <DEDUP_REMOVED lines=17> */
[----:B------:R-:W-:Y:S02]  /*5b30*/  IADD3.X R7, R72, UR5, RZ, P0, !PT ;  /* 0x0000000548077c10 */ /* 0x000fe400087fe4ff */
        /* <DEDUP_REMOVED lines=64> */
.L_x_5225:
[----:B------:R-:W-:Y:S05]  /*5f40*/  BSYNC B0 ;  /* 0x0000000000007941 */ /* 0x000fea0003800000 */
.L_x_5224:
        /* <DEDUP_REMOVED lines=29> */
[----:B------:R-:W-:Y:S02]  /*6120*/  FFMA.FTZ R15, R2, R29, -R15 ;  /* 0x0000001d020f7223 */ /* 0x000fe4000001080f */
[-C--:B------:R-:W-:Y:S02]  /*6130*/  FMUL.FTZ R7, R13, R4.reuse ;  /* 0x000000040d077220 */ /* 0x080fe40000410000 */
[-C--:B------:R-:W-:Y:S02]  /*6140*/  FMUL.FTZ R2, R30, R5.reuse ;  /* 0x000000051e027220 */ /* 0x080fe40000410000 */
[----:B------:R-:W-:Y:S02]  /*6150*/  FMUL.FTZ R4, R8, R4 ;  /* 0x0000000408047220 */ /* 0x000fe40000410000 */
[----:B------:R-:W-:-:S02]  /*6160*/  FMUL.FTZ R5, R12, R5 ;  /* 0x000000050c057220 */ /* 0x000fc40000410000 */
        /* <DEDUP_REMOVED lines=10> */
.L_x_5227:
[----:B------:R-:W-:Y:S05]  /*6210*/  BSYNC B0 ;  /* 0x0000000000007941 */ /* 0x000fea0003800000 */
.L_x_5226:
        /* <DEDUP_REMOVED lines=44> */
.L_x_5229:
[----:B------:R-:W-:Y:S05]  /*64e0*/  BSYNC B0 ;  /* 0x0000000000007941 */ /* 0x000fea0003800000 */
.L_x_5228:
[----:B-----5:R4:W-:Y:S02]  /*64f0*/  STS.128 [R122+0x2000], R8 ;  /* 0x002000087a007388 */ /* 0x0209e40000000c00 */
.L_x_5223:
[----:B------:R-:W-:Y:S05]  /*6500*/  BSYNC B1 ;  /* 0x0000000000017941 */ /* 0x000fea0003800000 */
.L_x_5222:
        /* <DEDUP_REMOVED lines=54> */
.L_x_5232:
[----:B------:R-:W-:Y:S05]  /*6870*/  BSYNC B0 ;  /* 0x0000000000007941 */ /* 0x000fea0003800000 */
.L_x_5231:
        /* <DEDUP_REMOVED lines=44> */
.L_x_5234:
[----:B------:R-:W-:Y:S05]  /*6b40*/  BSYNC B0 ;  /* 0x0000000000007941 */ /* 0x000fea0003800000 */
.L_x_5233:
        /* <DEDUP_REMOVED lines=44> */
.L_x_5236:
[----:B------:R-:W-:Y:S05]  /*6e10*/  BSYNC B0 ;  /* 0x0000000000007941 */ /* 0x000fea0003800000 */
.L_x_5235:
[----:B-----5:R3:W-:Y:S01]  /*6e20*/  STS.128 [R122+0x2800], R24 ;  /* 0x002800187a007388 */ /* 0x0207e20000000c00 */
[----:B------:R-:W-:Y:S05]  /*6e30*/  BRA `(.L_x_5230) ;  /* 0x000023a000007947 */ /* 0x000fea0003800000 */
.L_x_5221:
        /* <DEDUP_REMOVED lines=89> */
.L_x_5240:
[----:B------:R-:W-:Y:S05]  /*73d0*/  BSYNC B0 ;  /* 0x0000000000007941 */ /* 0x000fea0003800000 */
.L_x_5239:
[----:B------:R3:W5:Y:S01]  /*73e0*/  LDG.E.128 R4, [R16.64+0x40] ;  /* 0x0000400610047981 */ /* 0x000762000c1e1d00 */
[----:B------:R-:W-:Y:S01]  /*73f0*/  IADD3 R12, R18, 0x20, RZ ;  /* 0x00000020120c7810 */ /* 0x000fe20007ffe0ff */
[----:B------:R-:W-:Y:S02]  /*7400*/  BSSY B0, `(.L_x_5241) ;  /* 0x0000058000007945 */ /* 0x000fe40003800000 */
[----:B-----5:R3:W-:Y:S01]  /*7410*/  STS.128 [R122], R8 ;  /* 0x000000087a007388 */ /* 0x0207e20000000c00 */
[----:B------:R-:W-:-:S13]  /*7420*/  ISETP.GE.AND P0, PT, R12, c[0x0][0x230], PT ;  /* 0x00008c000c007a0c */ /* 0x000fda0003f06270 */
[----:B------:R-:W-:Y:S05]  /*7430*/  @P0 BRA `(.L_x_5242) ;  /* 0x0000054000000947 */ /* 0x000fea0003800000 */
[----:B------:R-:W-:Y:S01]  /*7440*/  ISETP.GE.AND P0, PT, R12, R77, PT ;  /* 0x0000004d0c00720c */ /* 0x000fe20003f06270 */
[----:B---3--:R-:W-:Y:S02]  /*7450*/  IMAD.MOV.U32 R9, RZ, RZ, RZ ;  /* 0x000000ffff097224 */ /* 0x008fe400078e00ff */
        /* <DEDUP_REMOVED lines=82> */
.L_x_5242:
[----:B------:R-:W-:Y:S05]  /*7980*/  BSYNC B0 ;  /* 0x0000000000007941 */ /* 0x000fea0003800000 */
.L_x_5241:
        /* <DEDUP_REMOVED lines=88> */
.L_x_5244:
[----:B------:R-:W-:Y:S05]  /*7f10*/  BSYNC B0 ;  /* 0x0000000000007941 */ /* 0x000fea0003800000 */
.L_x_5243:
[----:B-----5:R3:W-:Y:S02]  /*7f20*/  STS.128 [R122+0x2000], R20 ;  /* 0x002000147a007388 */ /* 0x0207e40000000c00 */
.L_x_5238:
[----:B------:R-:W-:Y:S05]  /*7f30*/  BSYNC B1 ;  /* 0x0000000000017941 */ /* 0x000fea0003800000 */
.L_x_5237:
        /* <DEDUP_REMOVED lines=94> */
.L_x_5246:
[----:B------:R-:W-:Y:S05]  /*8520*/  BSYNC B0 ;  /* 0x0000000000007941 */ /* 0x000fea0003800000 */
.L_x_5245:
        /* <DEDUP_REMOVED lines=90> */
.L_x_5248:
[----:B------:R-:W-:Y:S05]  /*8ad0*/  BSYNC B0 ;  /* 0x0000000000007941 */ /* 0x000fea0003800000 */
.L_x_5247:
        /* <DEDUP_REMOVED lines=90> */
.L_x_5250:
[----:B------:R-:W-:Y:S05]  /*9080*/  BSYNC B0 ;  /* 0x0000000000007941 */ /* 0x000fea0003800000 */
.L_x_5249:
[----:B-----5:R4:W-:Y:S01]  /*9090*/  STS.128 [R122+0x2800], R4 ;  /* 0x002800047a007388 */ /* 0x0209e20000000c00 */
[----:B------:R-:W-:Y:S05]  /*90a0*/  BRA `(.L_x_5230) ;  /* 0x0000013000007947 */ /* 0x000fea0003800000 */
.L_x_5220:
[----:B------:R-:W-:Y:S01]  /*90b0*/  IMAD.IADD R3, R118, 0x1, -R65 ;  /* 0x0000000176037824 */ /* 0x000fe200078e0a41 */
[----:B------:R-:W-:-:S04]  /*90c0*/  IADD3 R16, R102, 0x20, RZ ;  /* 0x0000002066107810 */ /* 0x000fc80007ffe0ff */
[-C--:B------:R-:W-:Y:S02]  /*90d0*/  ISETP.GE.AND P3, PT, R16, R3.reuse, PT ;  /* 0x000000031000720c */ /* 0x080fe40003f66270 */
[----:B------:R-:W-:-:S11]  /*90e0*/  ISETP.GE.AND P4, PT, R102, R3, PT ;  /* 0x000000036600720c */ /* 0x000fd60003f86270 */
[C---:B------:R-:W-:Y:S02]  /*90f0*/  @!P3 IADD3 R3, P0, R104.reuse, UR4, RZ ;  /* 0x000000046803bc10 */ /* 0x040fe4000ff1e0ff */
[----:B------:R-:W-:Y:S02]  /*9100*/  @!P4 LEA R4, P1, R104, c[0x0][0x160], 0x1 ;  /* 0x000058006804ca11 */ /* 0x000fe400078208ff */
        /* <DEDUP_REMOVED lines=13> */
.L_x_5230:
[----:B------:R-:W-:Y:S05]  /*91e0*/  BSYNC B2 ;  /* 0x0000000000027941 */ /* 0x000fea0003800000 */
.L_x_5219:
[----:B------:R-:W-:Y:S01]  /*91f0*/  IADD3 R126, R86, -0x1, RZ ;  /* 0xffffffff567e7810 */ /* 0x000fe20007ffe0ff */
[----:B----4-:R-:W-:Y:S01]  /*9200*/  IMAD.SHL.U32 R6, R64, 0x40, RZ ;  /* 0x0000004040067824 */ /* 0x010fe200078e00ff */
[----:B------:R-:W-:Y:S01]  /*9210*/  LOP3.LUT R116, R71, 0xfffffff8, RZ, 0xc0, !PT ;  /* 0xfffffff847747812 */ /* 0x000fe200078ec0ff */
[----:B-1----:R-:W-:Y:S01]  /*9220*/  IMAD.SHL.U32 R4, R66, 0x8, RZ ;  /* 0x0000000842047824 */ /* 0x002fe200078e00ff */
[----:B------:R-:W-:Y:S01]  /*9230*/  LOP3.LUT R69, R69, 0x7fffffe, RZ, 0xc0, !PT ;  /* 0x07fffffe45457812 */ /* 0x000fe200078ec0ff */
[----:B------:R-:W-:Y:S01]  /*9240*/  IMAD.SHL.U32 R48, R126, 0x40, RZ ;  /* 0x000000407e307824 */ /* 0x000fe200078e00ff */
[----:B------:R-:W-:Y:S01]  /*9250*/  SHF.R.S32.HI R3, RZ, 0x1f, R70 ;  /* 0x0000001fff037819 */ /* 0x000fe20000011446 */
[----:B------:R-:W-:Y:S01]  /*9260*/  IMAD.IADD R116, R61, 0x1, -R116 ;  /* 0x000000013d747824 */ /* 0x000fe200078e0a74 */
[----:B--2---:R-:W-:Y:S01]  /*9270*/  LEA R124, P0, R100, c[0x0][0x168], 0x1 ;  /* 0x00005a00647c7a11 */ /* 0x004fe200078008ff */
[----:B------:R-:W-:Y:S01]  /*9280*/  IMAD.IADD R5, R63, 0x1, -R48 ;  /* 0x000000013f057824 */ /* 0x000fe200078e0a30 */
[----:B------:R-:W-:Y:S01]  /*9290*/  SHF.R.S32.HI R7, RZ, 0x4, R68 ;  /* 0x00000004ff077819 */ /* 0x000fe20000011444 */
[----:B------:R-:W-:Y:S01]  /*92a0*/  IMAD.IADD R0, R70, 0x1, -R69 ;  /* 0x0000000146007824 */ /* 0x000fe200078e0a45 */
[----:B------:R-:W-:-:S02]  /*92b0*/  LEA.HI R70, R3, R70, RZ, 0x3 ;  /* 0x0000004603467211 */ /* 0x000fc400078f18ff */
[-C--:B------:R-:W-:Y:S02]  /*92c0*/  ISETP.GE.AND P4, PT, R16, R5.reuse, PT ;  /* 0x000000051000720c */ /* 0x080fe40003f86270 */
[----:B------:R-:W-:Y:S01]  /*92d0*/  ISETP.GE.AND P5, PT, R102, R5, PT ;  /* 0x000000056600720c */ /* 0x000fe20003fa6270 */
[----:B------:R-:W-:Y:S01]  /*92e0*/  IMAD.SHL.U32 R53, R70, 0x20, RZ ;  /* 0x0000002046357824 */ /* 0x000fe200078e00ff */
[----:B------:R-:W-:Y:S02]  /*92f0*/  LEA.HI R3, R116, R116, RZ, 0x1 ;  /* 0x0000007474037211 */ /* 0x000fe400078f08ff */
[----:B------:R-:W-:Y:S02]  /*9300*/  LEA.HI.X R123, R100, c[0x0][0x16c], R54, 0x1, P0 ;  /* 0x00005b00647b7a11 */ /* 0x000fe400000f0c36 */
[----:B------:R-:W-:Y:S02]  /*9310*/  LOP3.LUT R9, R3, 0x3fffffe, RZ, 0xc0, !PT ;  /* 0x03fffffe03097812 */ /* 0x000fe400078ec0ff */
[----:B------:R-:W-:-:S02]  /*9320*/  LEA.HI R68, R68, R7, RZ, 0x1 ;  /* 0x0000000744447211 */ /* 0x000fc400078f08ff */
[----:B------:R-:W-:Y:S01]  /*9330*/  ISETP.GE.AND P3, PT, R102, R5, PT ;  /* 0x000000056600720c */ /* 0x000fe20003f66270 */
[----:B------:R-:W-:Y:S01]  /*9340*/  IMAD.IADD R116, R116, 0x1, -R9 ;  /* 0x0000000174747824 */ /* 0x000fe200078e0a09 */
[C---:B------:R-:W-:Y:S01]  /*9350*/  @!P4 LEA R8, P0, R55.reuse, R124, 0x1 ;  /* 0x0000007c3708c211 */ /* 0x040fe200078008ff */
[----:B------:R-:W-:Y:S01]  /*9360*/  @!P5 IMAD.MOV.U32 R125, RZ, RZ, R123 ;  /* 0x000000ffff7dd224 */ /* 0x000fe200078e007b */
[----:B------:R-:W-:Y:S02]  /*9370*/  LOP3.LUT R68, R68, 0xfffffffe, RZ, 0xc0, !PT ;  /* 0xfffffffe44447812 */ /* 0x000fe400078ec0ff */
[----:B------:R-:W-:Y:S02]  /*9380*/  @!P4 LEA.HI.X R9, R55, R123, R60, 0x1, P0 ;  /* 0x0000007b3709c211 */ /* 0x000fe400000f0c3c */
[----:B------:R-:W-:Y:S01]  /*9390*/  @!PT LDS RZ, [RZ] ;  /* 0x00000000fffff984 */ /* 0x000fe20000000800 */
[----:B------:R-:W-:Y:S01]  /*93a0*/  @!PT LDS RZ, [RZ] ;  /* 0x00000000fffff984 */ /* 0x000fe20000000800 */
[----:B------:R-:W-:Y:S01]  /*93b0*/  @!PT LDS RZ, [RZ] ;  /* 0x00000000fffff984 */ /* 0x000fe20000000800 */
[----:B------:R1:W-:Y:S01]  /*93c0*/  @!P5 LDGSTS.E.BYPASS.LTC128B.128 [R122+0x3000], [R124.64] ;  /* 0x030000007c7adfae */ /* 0x0003e2000b901d46 */
[----:B------:R-:W-:Y:S01]  /*93d0*/  ISETP.GE.AND P1, PT, R16, R5, PT ;  /* 0x000000051000720c */ /* 0x000fe20003f26270 */
[----:B------:R-:W-:Y:S01]  /*93e0*/  IMAD.IADD R5, R7, 0x1, -R68 ;  /* 0x0000000107057824 */ /* 0x000fe200078e0a44 */
[----:B------:R-:W-:Y:S01]  /*93f0*/  SHF.R.S32.HI R3, RZ, 0x1, R3 ;  /* 0x00000001ff037819 */ /* 0x000fe20000011403 */
[----:B------:R1:W-:Y:S01]  /*9400*/  @!P5 LDGSTS.E.BYPASS.LTC128B.128 [R122+0x4000], [R124.64+0x40] ;  /* 0x040000407c7adfae */ /* 0x0003e2000b901d46 */
[----:B------:R-:W-:Y:S01]  /*9410*/  SHF.R.S32.HI R50, RZ, 0x1f, R61 ;  /* 0x0000001fff327819 */ /* 0x000fe2000001143d */
[C---:B------:R-:W-:Y:S01]  /*9420*/  IMAD R116, R5.reuse, 0x8, R116 ;  /* 0x0000000805747824 */ /* 0x040fe200078e0274 */
[----:B------:R-:W-:Y:S01]  /*9430*/  LOP3.LUT R6, R6, 0xc0, RZ, 0xc0, !PT ;  /* 0x000000c006067812 */ /* 0x000fe200078ec0ff */
[----:B------:R1:W-:Y:S01]  /*9440*/  @!P5 LDGSTS.E.BYPASS.LTC128B.128 [R122+0x5000], [R124.64+0x80] ;  /* 0x050000807c7adfae */ /* 0x0003e2000b901d46 */
[----:B------:R-:W-:Y:S01]  /*9450*/  IMAD.SHL.U32 R49, R5, 0x8, RZ ;  /* 0x0000000805317824 */ /* 0x000fe200078e00ff */
[----:B------:R-:W-:Y:S01]  /*9460*/  LEA.HI R50, R50, R61, RZ, 0x5 ;  /* 0x0000003d32327211 */ /* 0x000fe200078f28ff */
[----:B------:R-:W-:Y:S01]  /*9470*/  IMAD.SHL.U32 R5, R3, 0x40, RZ ;  /* 0x0000004003057824 */ /* 0x000fe200078e00ff */
[----:B------:R2:W-:Y:S01]  /*9480*/  @!P4 LDGSTS.E.BYPASS.LTC128B.128 [R122+0x3800], [R8.64] ;  /* 0x03800000087acfae */ /* 0x0005e2000b901d46 */
[----:B------:R-:W-:-:S02]  /*9490*/  LOP3.LUT R53, R53, 0xffffff00, RZ, 0xc0, !PT ;  /* 0xffffff0035357812 */ /* 0x000fc400078ec0ff */
[----:B------:R-:W-:Y:S01]  /*94a0*/  SHF.R.S32.HI R2, RZ, 0x5, R50 ;  /* 0x00000005ff027819 */ /* 0x000fe20000011432 */
[----:B------:R2:W-:Y:S01]  /*94b0*/  @!P4 LDGSTS.E.BYPASS.LTC128B.128 [R122+0x4800], [R8.64+0x40] ;  /* 0x04800040087acfae */ /* 0x0005e2000b901d46 */
[----:B------:R-:W-:Y:S02]  /*94c0*/  LOP3.LUT R5, R5, 0xc0, RZ, 0xc0, !PT ;  /* 0x000000c005057812 */ /* 0x000fe400078ec0ff */
[----:B------:R-:W-:Y:S01]  /*94d0*/  LOP3.LUT R49, R6, 0x8, R49, 0xf8, !PT ;  /* 0x0000000806317812 */ /* 0x000fe200078ef831 */
[----:B------:R2:W-:Y:S01]  /*94e0*/  @!P4 LDGSTS.E.BYPASS.LTC128B.128 [R122+0x5800], [R8.64+0x80] ;  /* 0x05800080087acfae */ /* 0x0005e2000b901d46 */
[----:B------:R-:W-:Y:S01]  /*94f0*/  LOP3.LUT R4, R5, 0x8, R4, 0xf8, !PT ;  /* 0x0000000805047812 */ /* 0x000fe200078ef804 */
[C---:B------:R-:W-:Y:S01]  /*9500*/  IMAD R7, R2.reuse, 0x200, R53 ;  /* 0x0000020002077824 */ /* 0x040fe200078e0235 */
[----:B------:R-:W-:Y:S01]  /*9510*/  SHF.R.U32.HI R6, RZ, 0x3, R6 ;  /* 0x00000003ff067819 */ /* 0x000fe20000011606 */
[----:B------:R-:W0:Y:S01]  /*9520*/  LDGDEPBAR ;  /* 0x00000000000079af */ /* 0x000e220000000000 */
[----:B------:R-:W-:Y:S01]  /*9530*/  SHF.R.U32.HI R5, RZ, 0x3, R5 ;  /* 0x00000003ff057819 */ /* 0x000fe20000011605 */
[----:B------:R-:W-:Y:S01]  /*9540*/  IMAD R2, R2, 0x10, R65 ;  /* 0x0000001002027824 */ /* 0x000fe200078e0241 */
[----:B------:R-:W-:-:S02]  /*9550*/  LEA R128, P0, R88, c[0x0][0x170], 0x1 ;  /* 0x00005c0058807a11 */ /* 0x000fc400078008ff */
[----:B------:R-:W-:Y:S01]  /*9560*/  LOP3.LUT R49, R49, R6, RZ, 0x3c, !PT ;  /* 0x0000000631317212 */ /* 0x000fe200078e3cff */
[----:B------:R-:W-:Y:S01]  /*9570*/  IMAD R6, R0, 0x20, R7 ;  /* 0x0000002000067824 */ /* 0x000fe200078e0207 */
[----:B------:R-:W-:Y:S01]  /*9580*/  LOP3.LUT R5, R4, R5, RZ, 0x3c, !PT ;  /* 0x0000000504057212 */ /* 0x000fe200078e3cff */
[----:B------:R-:W-:Y:S01]  /*9590*/  IMAD R0, R0, 0x20, R53 ;  /* 0x0000002000007824 */ /* 0x000fe200078e0235 */
[----:B------:R-:W-:Y:S01]  /*95a0*/  LEA.HI.X R129, R88, c[0x0][0x174], R85, 0x1, P0 ;  /* 0x00005d0058817a11 */ /* 0x000fe200000f0c55 */
[----:B------:R-:W-:Y:S01]  /*95b0*/  IMAD.IADD R117, R49, 0x1, R6 ;  /* 0x0000000131757824 */ /* 0x000fe200078e0206 */
[----:B------:R-:W-:Y:S01]  /*95c0*/  @!P1 LEA R16, P0, R62, R128, 0x1 ;  /* 0x000000803e109211 */ /* 0x000fe200078008ff */
[----:B------:R-:W-:Y:S01]  /*95d0*/  IMAD.U32 R116, R116, 0x20, R5 ;  /* 0x0000002074747824 */ /* 0x000fe200078e0005 */
[----:B------:R-:W-:Y:S01]  /*95e0*/  LOP3.LUT R50, R50, 0xffffffe0, RZ, 0xc0, !PT ;  /* 0xffffffe032327812 */ /* 0x000fe200078ec0ff */
[----:B------:R-:W-:Y:S01]  /*95f0*/  IMAD.SHL.U32 R117, R117, 0x2, RZ ;  /* 0x0000000275757824 */ /* 0x000fe200078e00ff */
[----:B------:R-:W-:Y:S01]  /*9600*/  @!P1 LEA.HI.X R17, R62, R129, R67, 0x1, P0 ;  /* 0x000000813e119211 */ /* 0x000fe200000f0c43 */
[----:B------:R-:W-:Y:S01]  /*9610*/  IMAD.SHL.U32 R116, R116, 0x2, RZ ;  /* 0x0000000274747824 */ /* 0x000fe200078e00ff */
[----:B------:R-:W-:Y:S01]  /*9620*/  LOP3.LUT P0, RZ, R3, 0x2, RZ, 0xc0, !PT ;  /* 0x0000000203ff7812 */ /* 0x000fe2000780c0ff */
[----:B------:R-:W-:-:S02]  /*9630*/  IMAD.MOV.U32 R3, RZ, RZ, 0x20 ;  /* 0x00000020ff037424 */ /* 0x000fc400078e00ff */
[----:B------:R-:W-:Y:S02]  /*9640*/  IMAD R115, R51, 0x2, R117 ;  /* 0x0000000233737824 */ /* 0x000fe400078e0275 */
[----:B------:R-:W-:Y:S01]  /*9650*/  IMAD.IADD R0, R49, 0x1, R0 ;  /* 0x0000000131007824 */ /* 0x000fe200078e0200 */
[----:B------:R-:W-:Y:S01]  /*9660*/  SEL R3, R3, 0xffffffe0, !P0 ;  /* 0xffffffe003037807 */ /* 0x000fe20004000000 */
[----:B------:R-:W-:-:S04]  /*9670*/  DEPBAR.LE SB0, 0x0 ;  /* 0x000080000000791a */ /* 0x000fc80000000000 */
[----:B------:R-:W-:Y:S01]  /*9680*/  BAR.SYNC.DEFER_BLOCKING 0x0 ;  /* 0x0000000000007b1d */ /* 0x000fe20000010000 */
[----:B------:R-:W-:Y:S02]  /*9690*/  IMAD.IADD R113, R116, 0x1, R3 ;  /* 0x0000000174717824 */ /* 0x000fe400078e0203 */
[C---:B------:R-:W-:Y:S02]  /*96a0*/  IMAD.IADD R3, R61.reuse, 0x1, -R50 ;  /* 0x000000013d037824 */ /* 0x040fe400078e0a32 */
[----:B------:R-:W-:Y:S01]  /*96b0*/  IMAD.SHL.U32 R61, R61, 0x2, RZ ;  /* 0x000000023d3d7824 */ /* 0x000fe200078e00ff */
        /* <DEDUP_REMOVED lines=22> */
[----:B------:R-:W4:Y:S04]  /*9820*/  LDSM.16.M88.4 R12, [R116+0x3400] ;  /* 0x00340000740c783b */ /* 0x000f280000000200 */
[----:B------:R-:W5:Y:S04]  /*9830*/  LDSM.16.M88.4 R72, [R116+0x3800] ;  /* 0x003800007448783b */ /* 0x000f680000000200 */
[----:B--2---:R-:W2:Y:S04]  /*9840*/  LDSM.16.M88.4 R8, [R116+0x3c00] ;  /* 0x003c00007408783b */ /* 0x004ea80000000200 */
[----:B------:R-:W-:Y:S04]  /*9850*/  LDSM.16.M88.4 R96, [R115] ;  /* 0x000000007360783b */ /* 0x000fe80000000200 */
[----:B------:R-:W1:Y:S04]  /*9860*/  LDSM.16.M88.4 R4, [R113+0x3000] ;  /* 0x003000007104783b */ /* 0x000e680000000200 */
[----:B------:R-:W1:Y:S04]  /*9870*/  LDSM.16.M88.4 R104, [R113+0x3400] ;  /* 0x003400007168783b */ /* 0x000e680000000200 */
[----:B------:R-:W1:Y:S04]  /*9880*/  LDSM.16.M88.4 R92, [R113+0x3800] ;  /* 0x00380000715c783b */ /* 0x000e680000000200 */
[----:B------:R-:W1:Y:S04]  /*9890*/  LDSM.16.M88.4 R80, [R113+0x3c00] ;  /* 0x003c00007150783b */ /* 0x000e680000000200 */
[----:B------:R-:W-:Y:S01]  /*98a0*/  LDSM.16.M88.4 R44, [R117+0x1000] ;  /* 0x00100000752c783b */ /* 0x000fe20000000200 */
[C---:B---3--:R-:W-:Y:S03]  /*98b0*/  HMMA.16816.F32.BF16 R24, R56.reuse, R20, RZ ;  /* 0x000000143818723c */ /* 0x048fe600000418ff */
[----:B------:R-:W3:Y:S04]  /*98c0*/  LDSM.16.M88.4 R40, [R116+0x4000] ;  /* 0x004000007428783b */ /* 0x000ee80000000200 */
[----:B------:R-:W1:Y:S01]  /*98d0*/  LDSM.16.M88.4 R36, [R116+0x4400] ;  /* 0x004400007424783b */ /* 0x000e620000000200 */
[C---:B----4-:R-:W-:Y:S03]  /*98e0*/  HMMA.16816.F32.BF16 R16, R56.reuse, R12, RZ ;  /* 0x0000000c3810723c */ /* 0x050fe600000418ff */
[----:B------:R-:W4:Y:S04]  /*98f0*/  LDSM.16.M88.4 R32, [R116+0x4800] ;  /* 0x004800007420783b */ /* 0x000f280000000200 */
[----:B------:R-:W1:Y:S01]  /*9900*/  LDSM.16.M88.4 R28, [R116+0x4c00] ;  /* 0x004c0000741c783b */ /* 0x000e620000000200 */
[C---:B------:R-:W-:Y:S03]  /*9910*/  HMMA.16816.F32.BF16 R12, R56.reuse, R14, RZ ;  /* 0x0000000e380c723c */ /* 0x040fe600000418ff */
[----:B------:R-:W0:Y:S05]  /*9920*/  LDGDEPBAR ;  /* 0x00000000000079af */ /* 0x000e2a0000000000 */
[C---:B-----5:R-:W-:Y:S08]  /*9930*/  HMMA.16816.F32.BF16 R76, R56.reuse, R72, RZ ;  /* 0x00000048384c723c */ /* 0x060ff000000418ff */
[C---:B------:R-:W-:Y:S08]  /*9940*/  HMMA.16816.F32.BF16 R20, R56.reuse, R22, RZ ;  /* 0x000000163814723c */ /* 0x040ff000000418ff */
[C---:B------:R-:W-:Y:S08]  /*9950*/  HMMA.16816.F32.BF16 R72, R56.reuse, R74, RZ ;  /* 0x0000004a3848723c */ /* 0x040ff000000418ff */
[C---:B--2---:R-:W-:Y:S08]  /*9960*/  HMMA.16816.F32.BF16 R68, R56.reuse, R8, RZ ;  /* 0x000000083844723c */ /* 0x044ff000000418ff */
[----:B------:R-:W-:Y:S01]  /*9970*/  HMMA.16816.F32.BF16 R56, R56, R10, RZ ;  /* 0x0000000a3838723c */ /* 0x000fe200000418ff */
[----:B------:R-:W-:Y:S07]  /*9980*/  LDSM.16.M88.4 R8, [R115+0x1000] ;  /* 0x001000007308783b */ /* 0x000fee0000000200 */
[C---:B-1----:R-:W-:Y:S08]  /*9990*/  HMMA.16816.F32.BF16 R24, R96.reuse, R4, R24 ;  /* 0x000000046018723c */ /* 0x042ff00000041818 */
[C---:B------:R-:W-:Y:S08]  /*99a0*/  HMMA.16816.F32.BF16 R16, R96.reuse, R104, R16 ;  /* 0x000000686010723c */ /* 0x040ff00000041810 */
[C---:B------:R-:W-:Y:S08]  /*99b0*/  HMMA.16816.F32.BF16 R12, R96.reuse, R106, R12 ;  /* 0x0000006a600c723c */ /* 0x040ff0000004180c */
[C---:B------:R-:W-:Y:S01]  /*99c0*/  HMMA.16816.F32.BF16 R20, R96.reuse, R6, R20 ;  /* 0x000000066014723c */ /* 0x040fe20000041814 */
[----:B------:R-:W1:Y:S07]  /*99d0*/  LDSM.16.M88.4 R4, [R113+0x4000] ;  /* 0x004000007104783b */ /* 0x000e6e0000000200 */
[C---:B------:R-:W-:Y:S08]  /*99e0*/  HMMA.16816.F32.BF16 R76, R96.reuse, R92, R76 ;  /* 0x0000005c604c723c */ /* 0x040ff0000004184c */
[C---:B------:R-:W-:Y:S01]  /*99f0*/  HMMA.16816.F32.BF16 R72, R96.reuse, R94, R72 ;  /* 0x0000005e6048723c */ /* 0x040fe20000041848 */
[----:B------:R-:W2:Y:S07]  /*9a00*/  LDSM.16.M88.4 R92, [R113+0x4400] ;  /* 0x00440000715c783b */ /* 0x000eae0000000200 */
[C---:B------:R-:W-:Y:S08]  /*9a10*/  HMMA.16816.F32.BF16 R68, R96.reuse, R80, R68 ;  /* 0x000000506044723c */ /* 0x040ff00000041844 */
[----:B------:R-:W-:Y:S01]  /*9a20*/  HMMA.16816.F32.BF16 R56, R96, R82, R56 ;  /* 0x000000526038723c */ /* 0x000fe20000041838 */
[----:B------:R-:W5:Y:S07]  /*9a30*/  LDSM.16.M88.4 R80, [R113+0x4800] ;  /* 0x004800007150783b */ /* 0x000f6e0000000200 */
[C---:B---3--:R-:W-:Y:S08]  /*9a40*/  HMMA.16816.F32.BF16 R24, R44.reuse, R40, R24 ;  /* 0x000000282c18723c */ /* 0x048ff00000041818 */
[C---:B------:R-:W-:Y:S08]  /*9a50*/  HMMA.16816.F32.BF16 R16, R44.reuse, R36, R16 ;  /* 0x000000242c10723c */ /* 0x040ff00000041810 */
[C---:B------:R-:W-:Y:S01]  /*9a60*/  HMMA.16816.F32.BF16 R12, R44.reuse, R38, R12 ;  /* 0x000000262c0c723c */ /* 0x040fe2000004180c */
[----:B------:R-:W3:Y:S07]  /*9a70*/  LDSM.16.M88.4 R36, [R113+0x4c00] ;  /* 0x004c00007124783b */ /* 0x000eee0000000200 */
[C---:B----4-:R-:W-:Y:S08]  /*9a80*/  HMMA.16816.F32.BF16 R76, R44.reuse, R32, R76 ;  /* 0x000000202c4c723c */ /* 0x050ff0000004184c */
[C---:B------:R-:W-:Y:S01]  /*9a90*/  HMMA.16816.F32.BF16 R72, R44.reuse, R34, R72 ;  /* 0x000000222c48723c */ /* 0x040fe20000041848 */
[----:B------:R-:W-:Y:S07]  /*9aa0*/  LDSM.16.M88.4 R32, [R116+0x5000] ;  /* 0x005000007420783b */ /* 0x000fee0000000200 */
[C---:B------:R-:W-:Y:S08]  /*9ab0*/  HMMA.16816.F32.BF16 R68, R44.reuse, R28, R68 ;  /* 0x0000001c2c44723c */ /* 0x040ff00000041844 */
[C---:B------:R-:W-:Y:S01]  /*9ac0*/  HMMA.16816.F32.BF16 R56, R44.reuse, R30, R56 ;  /* 0x0000001e2c38723c */ /* 0x040fe20000041838 */
[----:B------:R-:W4:Y:S07]  /*9ad0*/  LDSM.16.M88.4 R28, [R117+0x2000] ;  /* 0x00200000751c783b */ /* 0x000f2e0000000200 */
[----:B------:R-:W-:Y:S01]  /*9ae0*/  HMMA.16816.F32.BF16 R20, R44, R42, R20 ;  /* 0x0000002a2c14723c */ /* 0x000fe20000041814 */
[----:B------:R-:W3:Y:S04]  /*9af0*/  LDSM.16.M88.4 R40, [R116+0x5400] ;  /* 0x005400007428783b */ /* 0x000ee80000000200 */
[----:B------:R-:W-:Y:S03]  /*9b00*/  LDSM.16.M88.4 R44, [R116+0x5c00] ;  /* 0x005c0000742c783b */ /* 0x000fe60000000200 */
[C---:B-1----:R-:W-:Y:S08]  /*9b10*/  HMMA.16816.F32.BF16 R24, R8.reuse, R4, R24 ;  /* 0x000000040818723c */ /* 0x042ff00000041818 */
[C---:B--2---:R-:W-:Y:S08]  /*9b20*/  HMMA.16816.F32.BF16 R16, R8.reuse, R92, R16 ;  /* 0x0000005c0810723c */ /* 0x044ff00000041810 */
[C---:B------:R-:W-:Y:S08]  /*9b30*/  HMMA.16816.F32.BF16 R12, R8.reuse, R94, R12 ;  /* 0x0000005e080c723c */ /* 0x040ff0000004180c */
[C---:B-----5:R-:W-:Y:S08]  /*9b40*/  HMMA.16816.F32.BF16 R76, R8.reuse, R80, R76 ;  /* 0x00000050084c723c */ /* 0x060ff0000004184c */
[C---:B------:R-:W-:Y:S01]  /*9b50*/  HMMA.16816.F32.BF16 R92, R8.reuse, R82, R72 ;  /* 0x00000052085c723c */ /* 0x040fe20000041848 */
[----:B------:R-:W-:Y:S04]  /*9b60*/  LDSM.16.M88.4 R72, [R115+0x2000] ;  /* 0x002000007348783b */ /* 0x000fe80000000200 */
[----:B------:R-:W1:Y:S03]  /*9b70*/  LDSM.16.M88.4 R80, [R113+0x5000] ;  /* 0x005000007150783b */ /* 0x000e660000000200 */
[C---:B------:R-:W-:Y:S01]  /*9b80*/  HMMA.16816.F32.BF16 R20, R8.reuse, R6, R20 ;  /* 0x000000060814723c */ /* 0x040fe20000041814 */
[----:B------:R-:W-:Y:S07]  /*9b90*/  LDSM.16.M88.4 R4, [R116+0x5800] ;  /* 0x005800007404783b */ /* 0x000fee0000000200 */
[C---:B---3--:R-:W-:Y:S08]  /*9ba0*/  HMMA.16816.F32.BF16 R68, R8.reuse, R36, R68 ;  /* 0x000000240844723c */ /* 0x048ff00000041844 */
[----:B------:R-:W-:Y:S01]  /*9bb0*/  HMMA.16816.F32.BF16 R56, R8, R38, R56 ;  /* 0x000000260838723c */ /* 0x000fe20000041838 */
[----:B------:R-:W2:Y:S07]  /*9bc0*/  LDSM.16.M88.4 R8, [R113+0x5400] ;  /* 0x005400007108783b */ /* 0x000eae0000000200 */
[C---:B----4-:R-:W-:Y:S07]  /*9bd0*/  HMMA.16816.F32.BF16 R24, R28.reuse, R32, R24 ;  /* 0x000000201c18723c */ /* 0x050fee0000041818 */
[----:B------:R-:W-:Y:S01]  /*9be0*/  SHF.R.S32.HI R32, RZ, 0x1f, R3 ;  /* 0x0000001fff207819 */ /* 0x000fe20000011403 */
[----:B------:R-:W-:Y:S03]  /*9bf0*/  HMMA.16816.F32.BF16 R16, R28, R40, R16 ;  /* 0x000000281c10723c */ /* 0x000fe60000041810 */
[----:B------:R-:W-:-:S02]  /*9c00*/  LEA.HI R32, R32, R3, RZ, 0x2 ;  /* 0x0000000320207211 */ /* 0x000fc400078f10ff */
[----:B------:R-:W-:Y:S02]  /*9c10*/  LOP3.LUT R3, R61, 0x6, RZ, 0xc0, !PT ;  /* 0x000000063d037812 */ /* 0x000fe400078ec0ff */
[----:B------:R-:W-:Y:S01]  /*9c20*/  SHF.R.S32.HI R127, RZ, 0x2, R32 ;  /* 0x00000002ff7f7819 */ /* 0x000fe20000011420 */
[----:B------:R-:W-:Y:S02]  /*9c30*/  HMMA.16816.F32.BF16 R12, R28, R42, R12 ;  /* 0x0000002a1c0c723c */ /* 0x000fe4000004180c */
[----:B------:R-:W-:Y:S01]  /*9c40*/  IMAD.IADD R3, R48, 0x1, R3 ;  /* 0x0000000130037824 */ /* 0x000fe200078e0203 */
[----:B------:R-:W-:-:S04]  /*9c50*/  IADD3 R2, R2, 0x1, R127 ;  /* 0x0000000102027810 */ /* 0x000fc80007ffe07f */
[----:B------:R-:W-:Y:S01]  /*9c60*/  IADD3 R2, R63, R2, -R118 ;  /* 0x000000023f027210 */ /* 0x000fe20007ffe876 */
[----:B-1----:R-:W-:Y:S03]  /*9c70*/  HMMA.16816.F32.BF16 R24, R72, R80, R24 ;  /* 0x000000504818723c */ /* 0x002fe60000041818 */
[----:B------:R-:W-:-:S04]  /*9c80*/  IADD3 R2, R2, c[0x0][0x2e8], RZ ;  /* 0x0000ba0002027a10 */ /* 0x000fc80007ffe0ff */
[C---:B------:R-:W-:Y:S01]  /*9c90*/  IADD3 R32, R2.reuse, 0x8, RZ ;  /* 0x0000000802207810 */ /* 0x040fe20007ffe0ff */
[----:B------:R-:W-:Y:S01]  /*9ca0*/  HMMA.16816.F32.BF16 R20, R28, R34, R20 ;  /* 0x000000221c14723c */ /* 0x000fe20000041814 */
[-C--:B------:R-:W-:Y:S02]  /*9cb0*/  IMNMX R2, R2, R63.reuse, PT ;  /* 0x0000003f02027217 */ /* 0x080fe40003800200 */
[----:B------:R-:W-:Y:S02]  /*9cc0*/  IMNMX R87, R32, R63, PT ;  /* 0x0000003f20577217 */ /* 0x000fe40003800200 */
[----:B------:R-:W-:-:S03]  /*9cd0*/  ISETP.GE.AND P4, PT, R3, R2, PT ;  /* 0x000000020300720c */ /* 0x000fc60003f86270 */
[----:B--2---:R-:W-:Y:S07]  /*9ce0*/  HMMA.16816.F32.BF16 R16, R72, R8, R16 ;  /* 0x000000084810723c */ /* 0x004fee0000041810 */
[C---:B------:R-:W-:Y:S01]  /*9cf0*/  IADD3 R8, R3.reuse, 0x1, RZ ;  /* 0x0000000103087810 */ /* 0x040fe20007ffe0ff */
[----:B------:R-:W-:Y:S01]  /*9d00*/  HMMA.16816.F32.BF16 R76, R28, R4, R76 ;  /* 0x000000041c4c723c */ /* 0x000fe2000004184c */
[----:B------:R-:W-:Y:S02]  /*9d10*/  IADD3 R9, R3, 0x9, RZ ;  /* 0x0000000903097810 */ /* 0x000fe40007ffe0ff */
[----:B------:R-:W-:-:S02]  /*9d20*/  ISETP.GE.AND P0, PT, R8, R2, PT ;  /* 0x000000020800720c */ /* 0x000fc40003f06270 */
[-C--:B------:R-:W-:Y:S02]  /*9d30*/  ISETP.GE.AND P5, PT, R8, R87.reuse, PT ;  /* 0x000000570800720c */ /* 0x080fe40003fa6270 */
[----:B------:R-:W-:Y:S01]  /*9d40*/  IADD3 R8, R3, 0x8, RZ ;  /* 0x0000000803087810 */ /* 0x000fe20007ffe0ff */
[----:B------:R-:W-:Y:S01]  /*9d50*/  HMMA.16816.F32.BF16 R92, R28, R6, R92 ;  /* 0x000000061c5c723c */ /* 0x000fe2000004185c */
[----:B------:R-:W1:Y:S01]  /*9d60*/  LDSM.16.M88.4 R4, [R113+0x5800] ;  /* 0x005800007104783b */ /* 0x000e620000000200 */
[----:B------:R-:W-:Y:S02]  /*9d70*/  FSEL R33, R24, -INF , !P4 ;  /* 0xff80000018217808 */ /* 0x000fe40006000000 */
[CC--:B------:R-:W-:Y:S02]  /*9d80*/  ISETP.GE.AND P3, PT, R8.reuse, R2.reuse, PT ;  /* 0x000000020800720c */ /* 0x0c0fe40003f66270 */
[----:B------:R-:W-:Y:S02]  /*9d90*/  ISETP.GE.AND P1, PT, R8, R87, PT ;  /* 0x000000570800720c */ /* 0x000fe40003f26270 */
[----:B------:R-:W-:Y:S01]  /*9da0*/  HMMA.16816.F32.BF16 R12, R72, R10, R12 ;  /* 0x0000000a480c723c */ /* 0x000fe2000004180c */
[----:B------:R-:W-:-:S02]  /*9db0*/  ISETP.GE.AND P6, PT, R9, R2, PT ;  /* 0x000000020900720c */ /* 0x000fc40003fc6270 */
[----:B------:R-:W-:Y:S02]  /*9dc0*/  ISETP.GE.AND P4, PT, R9, R87, PT ;  /* 0x000000570900720c */ /* 0x000fe40003f86270 */
[----:B------:R-:W2:Y:S01]  /*9dd0*/  LDSM.16.M88.4 R8, [R113+0x5c00] ;  /* 0x005c00007108783b */ /* 0x000ea20000000200 */
[----:B------:R-:W-:Y:S01]  /*9de0*/  FSEL R32, R25, -INF , !P0 ;  /* 0xff80000019207808 */ /* 0x000fe20004000000 */
[----:B------:R-:W-:-:S04]  /*9df0*/  DEPBAR.LE SB0, 0x0 ;  /* 0x000080000000791a */ /* 0x000fc80000000000 */
[----:B------:R-:W-:Y:S01]  /*9e00*/  HMMA.16816.F32.BF16 R68, R28, R44, R68 ;  /* 0x0000002c1c44723c */ /* 0x000fe20000041844 */
[C---:B------:R-:W-:Y:S01]  /*9e10*/  IADD3 R24, R3.reuse, 0x10, RZ ;  /* 0x0000001003187810 */ /* 0x040fe20007ffe0ff */
[----:B------:R-:W-:Y:S01]  /*9e20*/  BAR.SYNC.DEFER_BLOCKING 0x0 ;  /* 0x0000000000007b1d */ /* 0x000fe20000010000 */
[----:B------:R-:W-:-:S05]  /*9e30*/  ISETP.GE.AND P0, PT, R3, R87, PT ;  /* 0x000000570300720c */ /* 0x000fca0003f06270 */
[----:B------:R-:W-:Y:S08]  /*9e40*/  HMMA.16816.F32.BF16 R20, R72, R82, R20 ;  /* 0x000000524814723c */ /* 0x000ff00000041814 */
[----:B------:R-:W-:Y:S08]  /*9e50*/  HMMA.16816.F32.BF16 R56, R28, R46, R56 ;  /* 0x0000002e1c38723c */ /* 0x000ff00000041838 */
[C---:B-1----:R-:W-:Y:S07]  /*9e60*/  HMMA.16816.F32.BF16 R76, R72.reuse, R4, R76 ;  /* 0x00000004484c723c */ /* 0x042fee000004184c */
[----:B------:R-:W-:Y:S01]  /*9e70*/  IADD3 R4, R3, 0x11, RZ ;  /* 0x0000001103047810 */ /* 0x000fe20007ffe0ff */
[----:B------:R-:W-:Y:S01]  /*9e80*/  HMMA.16816.F32.BF16 R92, R72, R6, R92 ;  /* 0x00000006485c723c */ /* 0x000fe2000004185c */
[----:B------:R-:W-:-:S02]  /*9e90*/  FSEL R25, R20, -INF , !P3 ;  /* 0xff80000014197808 */ /* 0x000fc40005800000 */
[----:B------:R-:W-:Y:S02]  /*9ea0*/  FSEL R20, R27, -INF , !P5 ;  /* 0xff8000001b147808 */ /* 0x000fe40006800000 */
[----:B------:R-:W-:Y:S02]  /*9eb0*/  FSEL R22, R22, -INF , !P1 ;  /* 0xff80000016167808 */ /* 0x000fe40004800000 */
[----:B------:R-:W-:Y:S01]  /*9ec0*/  IADD3 R6, R3, 0x18, RZ ;  /* 0x0000001803067810 */ /* 0x000fe20007ffe0ff */
[----:B--2---:R-:W-:Y:S01]  /*9ed0*/  HMMA.16816.F32.BF16 R68, R72, R8, R68 ;  /* 0x000000084844723c */ /* 0x004fe20000041844 */
[-C--:B------:R-:W-:Y:S02]  /*9ee0*/  ISETP.GE.AND P3, PT, R24, R2.reuse, PT ;  /* 0x000000021800720c */ /* 0x080fe40003f66270 */
[----:B------:R-:W-:Y:S02]  /*9ef0*/  FSEL R5, R26, -INF , !P0 ;  /* 0xff8000001a057808 */ /* 0x000fe40004000000 */
[----:B------:R-:W-:-:S02]  /*9f00*/  ISETP.GE.AND P5, PT, R4, R2, PT ;  /* 0x000000020400720c */ /* 0x000fc40003fa6270 */
[-C--:B------:R-:W-:Y:S01]  /*9f10*/  ISETP.GE.AND P1, PT, R4, R87.reuse, PT ;  /* 0x000000570400720c */ /* 0x080fe20003f26270 */
[----:B------:R-:W-:Y:S01]  /*9f20*/  HMMA.16816.F32.BF16 R56, R72, R10, R56 ;  /* 0x0000000a4838723c */ /* 0x000fe20000041838 */
[----:B------:R-:W-:Y:S02]  /*9f30*/  ISETP.GE.AND P0, PT, R24, R87, PT ;  /* 0x000000571800720c */ /* 0x000fe40003f06270 */
        /* <DEDUP_REMOVED lines=10> */
[C---:B------:R-:W-:Y:S02]  /*9fe0*/  IADD3 R6, R3.reuse, 0x21, RZ ;  /* 0x0000002103067810 */ /* 0x040fe40007ffe0ff */
[----:B------:R-:W-:Y:S02]  /*9ff0*/  FSEL R23, R12, -INF , !P4 ;  /* 0xff8000000c177808 */ /* 0x000fe40006000000 */
[----:B------:R-:W-:Y:S02]  /*a000*/  IADD3 R12, R3, 0x28, RZ ;  /* 0x00000028030c7810 */ /* 0x000fe40007ffe0ff */
        /* <DEDUP_REMOVED lines=9> */
[C---:B------:R-:W-:Y:S02]  /*a0a0*/  ISETP.GE.AND P5, PT, R12.reuse, R2, PT ;  /* 0x000000020c00720c */ /* 0x040fe40003fa6270 */
[-C--:B------:R-:W-:Y:S02]  /*a0b0*/  ISETP.GE.AND P6, PT, R12, R87.reuse, PT ;  /* 0x000000570c00720c */ /* 0x080fe40003fc6270 */
[C---:B------:R-:W-:Y:S02]  /*a0c0*/  IADD3 R12, R3.reuse, 0x29, RZ ;  /* 0x00000029030c7810 */ /* 0x040fe40007ffe0ff */
[----:B------:R-:W-:Y:S02]  /*a0d0*/  IADD3 R8, R3, 0x30, RZ ;  /* 0x0000003003087810 */ /* 0x000fe40007ffe0ff */
[----:B------:R-:W-:Y:S02]  /*a0e0*/  FSEL R107, R77, -INF , !P3 ;  /* 0xff8000004d6b7808 */ /* 0x000fe40005800000 */
[----:B------:R-:W-:-:S02]  /*a0f0*/  ISETP.GE.AND P3, PT, R12, R87, PT ;  /* 0x000000570c00720c */ /* 0x000fc40003f66270 */
[----:B------:R-:W-:Y:S02]  /*a100*/  FSEL R108, R78, -INF , !P0 ;  /* 0xff8000004e6c7808 */ /* 0x000fe40004000000 */
[----:B------:R-:W-:Y:S02]  /*a110*/  ISETP.GE.AND P0, PT, R8, R87, PT ;  /* 0x000000570800720c */ /* 0x000fe40003f06270 */
[----:B------:R-:W-:Y:S02]  /*a120*/  FSEL R110, R95, -INF , !P3 ;  /* 0xff8000005f6e7808 */ /* 0x000fe40005800000 */
[----:B------:R-:W-:Y:S02]  /*a130*/  FSEL R109, R76, -INF , !P4 ;  /* 0xff8000004c6d7808 */ /* 0x000fe40006000000 */
[----:B------:R-:W-:Y:S02]  /*a140*/  FSEL R105, R92, -INF , !P5 ;  /* 0xff8000005c697808 */ /* 0x000fe40006800000 */
[----:B------:R-:W-:-:S02]  /*a150*/  FSEL R95, R70, -INF , !P0 ;  /* 0xff800000465f7808 */ /* 0x000fc40004000000 */
[-C--:B------:R-:W-:Y:S02]  /*a160*/  ISETP.GE.AND P4, PT, R12, R2.reuse, PT ;  /* 0x000000020c00720c */ /* 0x080fe40003f86270 */
[----:B------:R-:W-:Y:S02]  /*a170*/  ISETP.GE.AND P5, PT, R8, R2, PT ;  /* 0x000000020800720c */ /* 0x000fe40003fa6270 */
[----:B------:R-:W-:Y:S02]  /*a180*/  ISETP.GE.AND P0, PT, R86, 0x2, PT ;  /* 0x000000025600780c */ /* 0x000fe40003f06270 */
[----:B------:R-:W-:Y:S02]  /*a190*/  IADD3 R8, R3, 0x31, RZ ;  /* 0x0000003103087810 */ /* 0x000fe40007ffe0ff */
[----:B------:R-:W-:Y:S02]  /*a1a0*/  FSEL R132, R79, -INF , !P1 ;  /* 0xff8000004f847808 */ /* 0x000fe40004800000 */
[----:B------:R-:W-:-:S02]  /*a1b0*/  FSEL R111, R93, -INF , !P4 ;  /* 0xff8000005d6f7808 */ /* 0x000fc40006000000 */
        /* <DEDUP_REMOVED lines=76> */
.L_x_5252:
[----:B------:R-:W-:-:S05]  /*a680*/  IMAD.MOV.U32 R8, RZ, RZ, c[0x0][0x198] ;  /* 0x00006600ff087624 */ /* 0x000fca00078e00ff */
[----:B------:R-:W-:-:S04]  /*a690*/  LEA R8, -R8, RZ, 0x6 ;  /* 0x000000ff08087211 */ /* 0x000fc800078e31ff */
[----:B------:R-:W-:Y:S02]  /*a6a0*/  SHF.R.S32.HI R3, RZ, 0x1f, R8 ;  /* 0x0000001fff037819 */ /* 0x000fe40000011408 */
.L_x_5253:
[C---:B------:R-:W-:Y:S02]  /*a6b0*/  LEA R124, P5, R8.reuse, R124, 0x1 ;  /* 0x0000007c087c7211 */ /* 0x040fe400078a08ff */
[----:B------:R-:W-:Y:S02]  /*a6c0*/  IADD3 R9, P4, R8, R100, RZ ;  /* 0x0000006408097210 */ /* 0x000fe40007f9e0ff */
[----:B------:R-:W-:Y:S02]  /*a6d0*/  IADD3 R100, P3, P1, R100, R8, R55 ;  /* 0x0000000864647210 */ /* 0x000fe4000797e037 */
[----:B------:R-:W-:Y:S01]  /*a6e0*/  LEA.HI.X R123, R8, R123, R3, 0x1, P5 ;  /* 0x0000007b087b7211 */ /* 0x000fe200028f0c03 */
[----:B------:R-:W-:Y:S01]  /*a6f0*/  IMAD.X R8, R3, 0x1, R54, P4 ;  /* 0x0000000103087824 */ /* 0x000fe200020e0636 */
[----:B------:R-:W-:Y:S02]  /*a700*/  LEA R26, P4, R9, c[0x0][0x168], 0x1 ;  /* 0x00005a00091a7a11 */ /* 0x000fe400078808ff */
[----:B------:R-:W-:Y:S01]  /*a710*/  IADD3.X R3, R54, R3, R60, P3, P1 ;  /* 0x0000000336037210 */ /* 0x000fe20001fe243c */
[----:B------:R-:W-:Y:S01]  /*a720*/  IMAD.MOV.U32 R125, RZ, RZ, R123 ;  /* 0x000000ffff7d7224 */ /* 0x000fe200078e007b */
[----:B------:R-:W-:-:S02]  /*a730*/  LEA R10, P3, R55, R124, 0x1 ;  /* 0x0000007c370a7211 */ /* 0x000fc400078608ff */
[C---:B------:R-:W-:Y:S02]  /*a740*/  LEA R14, P1, R100.reuse, c[0x0][0x168], 0x1 ;  /* 0x00005a00640e7a11 */ /* 0x040fe400078208ff */
[----:B------:R-:W-:Y:S01]  /*a750*/  LEA.HI.X R27, R9, c[0x0][0x16c], R8, 0x1, P4 ;  /* 0x00005b00091b7a11 */ /* 0x000fe200020f0c08 */
[----:B------:R-:W-:Y:S01]  /*a760*/  @!PT LDS RZ, [RZ] ;  /* 0x00000000fffff984 */ /* 0x000fe20000000800 */
[----:B------:R-:W-:Y:S01]  /*a770*/  @!PT LDS RZ, [RZ] ;  /* 0x00000000fffff984 */ /* 0x000fe20000000800 */
[----:B------:R-:W-:Y:S01]  /*a780*/  @!PT LDS RZ, [RZ] ;  /* 0x00000000fffff984 */ /* 0x000fe20000000800 */
[----:B------:R1:W-:Y:S01]  /*a790*/  LDGSTS.E.BYPASS.LTC128B.128 [R122+0x3000], [R124.64] ;  /* 0x030000007c7a7fae */ /* 0x0003e2000b901d46 */
[----:B------:R-:W-:Y:S02]  /*a7a0*/  LEA.HI.X R11, R55, R123, R60, 0x1, P3 ;  /* 0x0000007b370b7211 */ /* 0x000fe400018f0c3c */
[----:B------:R-:W-:Y:S01]  /*a7b0*/  LEA.HI.X R15, R100, c[0x0][0x16c], R3, 0x1, P1 ;  /* 0x00005b00640f7a11 */ /* 0x000fe200008f0c03 */
[----:B------:R1:W-:Y:S04]  /*a7c0*/  LDGSTS.E.BYPASS.LTC128B.128 [R122+0x4000], [R26.64+0x40] ;  /* 0x040000401a7a7fae */ /* 0x0003e8000b901d46 */
[----:B------:R1:W-:Y:S04]  /*a7d0*/  LDGSTS.E.BYPASS.LTC128B.128 [R122+0x5000], [R26.64+0x80] ;  /* 0x050000801a7a7fae */ /* 0x0003e8000b901d46 */
[----:B------:R1:W-:Y:S04]  /*a7e0*/  LDGSTS.E.BYPASS.LTC128B.128 [R122+0x3800], [R10.64] ;  /* 0x038000000a7a7fae */ /* 0x0003e8000b901d46 */
[----:B------:R1:W-:Y:S04]  /*a7f0*/  LDGSTS.E.BYPASS.LTC128B.128 [R122+0x4800], [R14.64+0x40] ;  /* 0x048000400e7a7fae */ /* 0x0003e8000b901d46 */
[----:B------:R1:W-:Y:S04]  /*a800*/  LDGSTS.E.BYPASS.LTC128B.128 [R122+0x5800], [R14.64+0x80] ;  /* 0x058000800e7a7fae */ /* 0x0003e8000b901d46 */
[----:B------:R-:W0:Y:S02]  /*a810*/  LDGDEPBAR ;  /* 0x00000000000079af */ /* 0x000e240000000000 */
.L_x_5251:
        /* <DEDUP_REMOVED lines=37> */
[----:B------:R-:W-:Y:S01]  /*aa70*/  LDSM.16.MT88.4 R52, [R114+0x7000] ;  /* 0x007000007234783b */ /* 0x000fe20000004200 */
        /* <DEDUP_REMOVED lines=30> */
[----:B------:R-:W-:-:S02]  /*ac60*/  FFMA.FTZ R35, R22, c[0x0][0x23c], -R97 ;  /* 0x00008f0016237a23 */ /* 0x000fc40000010861 */
[--C-:B------:R-:W-:Y:S01]  /*ac70*/  FFMA.FTZ R32, R24, c[0x0][0x23c], -R97.reuse ;  /* 0x00008f0018207a23 */ /* 0x100fe20000010861 */
[----:B------:R-:W2:Y:S01]  /*ac80*/  MUFU.EX2 R30, R30 ;  /* 0x0000001e001e7308 */ /* 0x000ea20000000800 */
[----:B------:R-:W-:Y:S01]  /*ac90*/  FFMA.FTZ R24, R13, c[0x0][0x23c], -R100 ;  /* 0x00008f000d187a23 */ /* 0x000fe20000010864 */
[----:B-1----:R-:W-:Y:S01]  /*aca0*/  F2FP.BF16.PACK_AB R72, R34, R91 ;  /* 0x0000005b2248723e */ /* 0x002fe200000010ff */
[----:B------:R-:W1:Y:S01]  /*acb0*/  LDSM.16.MT88.4 R12, [R114+0x6400] ;  /* 0x00640000720c783b */ /* 0x000e620000004200 */
[--C-:B------:R-:W-:Y:S02]  /*acc0*/  FFMA.FTZ R31, R18, c[0x0][0x23c], -R97.reuse ;  /* 0x00008f00121f7a23 */ /* 0x100fe40000010861 */
[--C-:B------:R-:W-:Y:S01]  /*acd0*/  FFMA.FTZ R28, R16, c[0x0][0x23c], -R97.reuse ;  /* 0x00008f00101c7a23 */ /* 0x100fe20000010861 */
[----:B------:R-:W-:Y:S01]  /*ace0*/  LDSM.16.MT88.4 R20, [R114+0x7400] ;  /* 0x007400007214783b */ /* 0x000fe20000004200 */
[----:B------:R-:W-:Y:S01]  /*acf0*/  MUFU.EX2 R93, R93 ;  /* 0x0000005d005d7308 */ /* 0x000fe20000000800 */
[----:B------:R-:W-:-:S02]  /*ad00*/  FFMA.FTZ R27, R6, c[0x0][0x23c], -R97 ;  /* 0x00008f00061b7a23 */ /* 0x000fc40000010861 */
[--C-:B------:R-:W-:Y:S01]  /*ad10*/  FFMA.FTZ R0, R4, c[0x0][0x23c], -R97.reuse ;  /* 0x00008f0004007a23 */ /* 0x100fe20000010861 */
[----:B------:R-:W3:Y:S01]  /*ad20*/  LDSM.16.MT88.4 R16, [R112+0x8000] ;  /* 0x008000007010783b */ /* 0x000ee20000004200 */
        /* <DEDUP_REMOVED lines=10> */
[----:B------:R-:W-:Y:S02]  /*add0*/  FFMA.FTZ R103, R103, c[0x0][0x23c], -R100 ;  /* 0x00008f0067677a23 */ /* 0x000fe40000010864 */
[----:B------:R-:W-:Y:S01]  /*ade0*/  FADD.FTZ R34, R91, R34 ;  /* 0x000000225b227221 */ /* 0x000fe20000010000 */
[----:B------:R-:W2:Y:S01]  /*adf0*/  MUFU.EX2 R32, R32 ;  /* 0x0000002000207308 */ /* 0x000ea20000000800 */
[----:B----4-:R-:W-:Y:S01]  /*ae00*/  F2FP.BF16.PACK_AB R73, R90, R93 ;  /* 0x0000005d5a49723e */ /* 0x010fe200000010ff */
[----:B------:R-:W-:-:S02]  /*ae10*/  FADD.FTZ R90, R93, R90 ;  /* 0x0000005a5d5a7221 */ /* 0x000fc40000010000 */
[----:B------:R-:W-:-:S04]  /*ae20*/  FADD.FTZ R33, R33, R34 ;  /* 0x0000002221217221 */ /* 0x000fc80000010000 */
[----:B------:R-:W-:Y:S01]  /*ae30*/  MUFU.EX2 R29, R29 ;  /* 0x0000001d001d7308 */ /* 0x000fe20000000800 */
[----:B------:R-:W-:Y:S01]  /*ae40*/  FADD.FTZ R30, R30, R33 ;  /* 0x000000211e1e7221 */ /* 0x000fe20000010000 */
[----:B--2---:R-:W-:-:S06]  /*ae50*/  F2FP.BF16.PACK_AB R75, R32, R35 ;  /* 0x00000023204b723e */ /* 0x004fcc00000010ff */
[----:B------:R-:W2:Y:S01]  /*ae60*/  MUFU.EX2 R26, R26 ;  /* 0x0000001a001a7308 */ /* 0x000ea20000000800 */
[----:B------:R-:W-:-:S04]  /*ae70*/  FADD.FTZ R35, R35, R90 ;  /* 0x0000005a23237221 */ /* 0x000fc80000010000 */
[----:B------:R-:W-:Y:S01]  /*ae80*/  FADD.FTZ R32, R32, R35 ;  /* 0x0000002320207221 */ /* 0x000fe20000010000 */
        /* <DEDUP_REMOVED lines=9> */
[----:B------:R-:W-:Y:S02]  /*af20*/  HMMA.16816.F32.BF16 R44, R72, R46, RZ ;  /* 0x0000002e482c723c */ /* 0x000fe400000418ff */
[----:B------:R-:W2:Y:S01]  /*af30*/  MUFU.EX2 R28, R28 ;  /* 0x0000001c001c7308 */ /* 0x000ea20000000800 */
[----:B----4-:R-:W-:Y:S01]  /*af40*/  F2FP.BF16.PACK_AB R6, R24, R25 ;  /* 0x000000191806723e */ /* 0x010fe200000010ff */
[----:B------:R-:W-:-:S04]  /*af50*/  FADD.FTZ R25, R25, R26 ;  /* 0x0000001a19197221 */ /* 0x000fc80000010000 */
[C---:B------:R-:W-:Y:S01]  /*af60*/  HMMA.16816.F32.BF16 R56, R72.reuse, R60, RZ ;  /* 0x0000003c4838723c */ /* 0x040fe200000418ff */
[----:B------:R-:W-:Y:S01]  /*af70*/  FADD.FTZ R25, R24, R25 ;  /* 0x0000001918197221 */ /* 0x000fe20000010000 */
        /* <DEDUP_REMOVED lines=22> */
[----:B------:R-:W-:Y:S01]  /*b0e0*/  HMMA.16816.F32.BF16 R44, R4, R10, R44 ;  /* 0x0000000a042c723c */ /* 0x000fe2000004182c */
[----:B------:R-:W4:Y:S01]  /*b0f0*/  LDSM.16.MT88.4 R8, [R114+0x8400] ;  /* 0x008400007208783b */ /* 0x000f220000004200 */
[----:B------:R-:W-:Y:S06]  /*b100*/  MUFU.EX2 R135, R135 ;  /* 0x0000008700877308 */ /* 0x000fec0000000800 */
[C---:B------:R-:W-:Y:S02]  /*b110*/  HMMA.16816.F32.BF16 R52, R72.reuse, R54, RZ ;  /* 0x000000364834723c */ /* 0x040fe400000418ff */
[----:B------:R-:W-:Y:S06]  /*b120*/  MUFU.EX2 R95, R95 ;  /* 0x0000005f005f7308 */ /* 0x000fec0000000800 */
[C---:B---3--:R-:W-:Y:S02]  /*b130*/  HMMA.16816.F32.BF16 R68, R72.reuse, R16, RZ ;  /* 0x000000104844723c */ /* 0x048fe400000418ff */
[----:B------:R-:W-:Y:S06]  /*b140*/  MUFU.EX2 R96, R96 ;  /* 0x0000006000607308 */ /* 0x000fec0000000800 */
[----:B------:R-:W-:Y:S01]  /*b150*/  HMMA.16816.F32.BF16 R72, R72, R18, RZ ;  /* 0x000000124848723c */ /* 0x000fe200000418ff */
[----:B------:R-:W-:Y:S01]  /*b160*/  LDSM.16.MT88.4 R16, [R114+0x6c00] ;  /* 0x006c00007210783b */ /* 0x000fe20000004200 */
[----:B------:R-:W-:Y:S06]  /*b170*/  MUFU.EX2 R94, R94 ;  /* 0x0000005e005e7308 */ /* 0x000fec0000000800 */
[C---:B-1----:R-:W-:Y:S02]  /*b180*/  HMMA.16816.F32.BF16 R56, R4.reuse, R12, R56 ;  /* 0x0000000c0438723c */ /* 0x042fe40000041838 */
[----:B------:R-:W-:Y:S06]  /*b190*/  MUFU.EX2 R133, R133 ;  /* 0x0000008500857308 */ /* 0x000fec0000000800 */
[C---:B------:R-:W-:Y:S01]  /*b1a0*/  HMMA.16816.F32.BF16 R60, R4.reuse, R14, R60 ;  /* 0x0000000e043c723c */ /* 0x040fe2000004183c */
[----:B------:R-:W1:Y:S07]  /*b1b0*/  LDSM.16.MT88.4 R12, [R112+0x8400] ;  /* 0x00840000700c783b */ /* 0x000e6e0000004200 */
[C---:B----4-:R-:W-:Y:S08]  /*b1c0*/  HMMA.16816.F32.BF16 R76, R4.reuse, R8, R76 ;  /* 0x00000008044c723c */ /* 0x050ff0000004184c */
[C---:B------:R-:W-:Y:S01]  /*b1d0*/  HMMA.16816.F32.BF16 R64, R4.reuse, R10, R64 ;  /* 0x0000000a0440723c */ /* 0x040fe20000041840 */
[----:B------:R-:W3:Y:S07]  /*b1e0*/  LDSM.16.MT88.4 R8, [R114+0x6800] ;  /* 0x006800007208783b */ /* 0x000eee0000004200 */
[C---:B------:R-:W-:Y:S07]  /*b1f0*/  HMMA.16816.F32.BF16 R48, R4.reuse, R20, R48 ;  /* 0x000000140430723c */ /* 0x040fee0000041830 */
[----:B------:R-:W-:Y:S01]  /*b200*/  FFMA.FTZ R21, R111, c[0x0][0x23c], -R100 ;  /* 0x00008f006f157a23 */ /* 0x000fe20000010864 */
[----:B------:R-:W-:Y:S01]  /*b210*/  HMMA.16816.F32.BF16 R52, R4, R22, R52 ;  /* 0x000000160434723c */ /* 0x000fe20000041834 */
[--C-:B------:R-:W-:Y:S01]  /*b220*/  FFMA.FTZ R20, R110, c[0x0][0x23c], -R97.reuse ;  /* 0x00008f006e147a23 */ /* 0x100fe20000010861 */
[----:B------:R-:W-:Y:S05]  /*b230*/  MUFU.EX2 R100, R103 ;  /* 0x0000006700647308 */ /* 0x000fea0000000800 */
[----:B------:R-:W-:-:S02]  /*b240*/  FFMA.FTZ R22, R132, c[0x0][0x23c], -R97 ;  /* 0x00008f0084167a23 */ /* 0x000fc40000010861 */
[----:B------:R-:W-:Y:S01]  /*b250*/  FFMA.FTZ R23, R130, c[0x0][0x23c], -R97 ;  /* 0x00008f0082177a23 */ /* 0x000fe20000010861 */
[----:B------:R-:W4:Y:S01]  /*b260*/  MUFU.EX2 R21, R21 ;  /* 0x0000001500157308 */ /* 0x000f220000000800 */
[C---:B-1----:R-:W-:Y:S07]  /*b270*/  HMMA.16816.F32.BF16 R68, R4.reuse, R12, R68 ;  /* 0x0000000c0444723c */ /* 0x042fee0000041844 */
[----:B------:R-:W1:Y:S01]  /*b280*/  MUFU.EX2 R22, R22 ;  /* 0x0000001600167308 */ /* 0x000e620000000800 */
[----:B------:R-:W-:Y:S01]  /*b290*/  HMMA.16816.F32.BF16 R72, R4, R14, R72 ;  /* 0x0000000e0448723c */ /* 0x000fe20000041848 */
[----:B------:R-:W5:Y:S06]  /*b2a0*/  LDSM.16.MT88.4 R12, [R112+0x6800] ;  /* 0x00680000700c783b */ /* 0x000f6c0000004200 */
[----:B------:R-:W-:Y:S01]  /*b2b0*/  MUFU.EX2 R23, R23 ;  /* 0x0000001700177308 */ /* 0x000fe20000000800 */
[----:B--2---:R-:W-:Y:S01]  /*b2c0*/  F2FP.BF16.PACK_AB R4, R101, R106 ;  /* 0x0000006a6504723e */ /* 0x004fe200000010ff */
[----:B------:R-:W-:Y:S01]  /*b2d0*/  FADD.FTZ R106, R106, R25 ;  /* 0x000000196a6a7221 */ /* 0x000fe20000010000 */
[----:B----4-:R-:W-:-:S03]  /*b2e0*/  F2FP.BF16.PACK_AB R6, R21, R104 ;  /* 0x000000681506723e */ /* 0x010fc600000010ff */
[----:B------:R-:W-:Y:S02]  /*b2f0*/  FADD.FTZ R101, R101, R106 ;  /* 0x0000006a65657221 */ /* 0x000fe40000010000 */
[----:B------:R-:W2:Y:S01]  /*b300*/  MUFU.EX2 R20, R20 ;  /* 0x0000001400147308 */ /* 0x000ea20000000800 */
[----:B-1----:R-:W-:Y:S01]  /*b310*/  F2FP.BF16.PACK_AB R5, R22, R105 ;  /* 0x000000691605723e */ /* 0x002fe200000010ff */
[----:B------:R-:W-:Y:S02]  /*b320*/  FADD.FTZ R105, R105, R0 ;  /* 0x0000000069697221 */ /* 0x000fe40000010000 */
[----:B------:R-:W-:Y:S02]  /*b330*/  FADD.FTZ R104, R104, R101 ;  /* 0x0000006568687221 */ /* 0x000fe40000010000 */
[----:B------:R-:W-:Y:S02]  /*b340*/  FADD.FTZ R22, R22, R105 ;  /* 0x0000006916167221 */ /* 0x000fe40000010000 */
[----:B------:R-:W-:Y:S01]  /*b350*/  FADD.FTZ R104, R21, R104 ;  /* 0x0000006815687221 */ /* 0x000fe20000010000 */
[----:B--2---:R-:W-:Y:S01]  /*b360*/  F2FP.BF16.PACK_AB R7, R20, R23 ;  /* 0x000000171407723e */ /* 0x004fe200000010ff */
[----:B------:R-:W-:-:S04]  /*b370*/  FADD.FTZ R23, R23, R22 ;  /* 0x0000001617177221 */ /* 0x000fc80000010000 */
[----:B------:R-:W-:Y:S02]  /*b380*/  FADD.FTZ R20, R20, R23 ;  /* 0x0000001714147221 */ /* 0x000fe40000010000 */
[C---:B---3--:R-:W-:Y:S08]  /*b390*/  HMMA.16816.F32.BF16 R80, R4.reuse, R8, R80 ;  /* 0x000000080450723c */ /* 0x048ff00000041850 */
        /* <DEDUP_REMOVED lines=108> */
.L_x_5255:
[----:B------:R-:W-:-:S05]  /*ba60*/  IMAD.MOV.U32 R7, RZ, RZ, c[0x0][0x1a0] ;  /* 0x00006800ff077624 */ /* 0x000fca00078e00ff */
[----:B------:R-:W-:-:S04]  /*ba70*/  LEA R7, -R7, RZ, 0x6 ;  /* 0x000000ff07077211 */ /* 0x000fc800078e31ff */
[----:B------:R-:W-:Y:S02]  /*ba80*/  SHF.R.S32.HI R4, RZ, 0x1f, R7 ;  /* 0x0000001fff047819 */ /* 0x000fe40000011407 */
.L_x_5256:
[----:B------:R-:W-:Y:S01]  /*ba90*/  IMAD.MOV.U32 R0, RZ, RZ, c[0x0][0x1a0] ;  /* 0x00006800ff007624 */ /* 0x000fe200078e00ff */
[C---:B------:R-:W-:Y:S01]  /*baa0*/  LEA R128, P4, R7.reuse, R128, 0x1 ;  /* 0x0000008007807211 */ /* 0x040fe200078808ff */
[----:B------:R-:W-:Y:S01]  /*bab0*/  IMAD.MOV.U32 R5, RZ, RZ, c[0x0][0x1a4] ;  /* 0x00006900ff057624 */ /* 0x000fe200078e00ff */
[CC--:B------:R-:W-:Y:S02]  /*bac0*/  IADD3 R6, P3, R7.reuse, R88.reuse, RZ ;  /* 0x0000005807067210 */ /* 0x0c0fe40007f7e0ff */
[----:B------:R-:W-:Y:S02]  /*bad0*/  LEA R9, P1, R0, R7, 0x5 ;  /* 0x0000000700097211 */ /* 0x000fe400078228ff */
[----:B------:R-:W-:Y:S01]  /*bae0*/  LEA.HI.X R129, R7, R129, R4, 0x1, P4 ;  /* 0x0000008107817211 */ /* 0x000fe200020f0c04 */
[----:B------:R-:W-:Y:S01]  /*baf0*/  IMAD.X R7, R4, 0x1, R85, P3 ;  /* 0x0000000104077824 */ /* 0x000fe200018e0655 */
[----:B------:R-:W-:Y:S02]  /*bb00*/  IADD3 R9, P0, R9, R88, RZ ;  /* 0x0000005809097210 */ /* 0x000fe40007f1e0ff */
[----:B------:R-:W-:Y:S01]  /*bb10*/  LEA.HI.X R8, R0, R4, R5, 0x5, P1 ;  /* 0x0000000400087211 */ /* 0x000fe200008f2c05 */
[----:B------:R-:W-:Y:S01]  /*bb20*/  @!PT LDS RZ, [RZ] ;  /* 0x00000000fffff984 */ /* 0x000fe20000000800 */
[----:B------:R-:W-:Y:S01]  /*bb30*/  @!PT LDS RZ, [RZ] ;  /* 0x00000000fffff984 */ /* 0x000fe20000000800 */
[----:B------:R-:W-:Y:S01]  /*bb40*/  @!PT LDS RZ, [RZ] ;  /* 0x00000000fffff984 */ /* 0x000fe20000000800 */
[----:B------:R1:W-:Y:S01]  /*bb50*/  LDGSTS.E.BYPASS.LTC128B.128 [R122+0x6000], [R128.64] ;  /* 0x06000000807a7fae */ /* 0x0003e2000b901d46 */
[----:B------:R-:W-:-:S02]  /*bb60*/  LEA R10, P1, R6, c[0x0][0x170], 0x1 ;  /* 0x00005c00060a7a11 */ /* 0x000fc400078208ff */
[----:B------:R-:W-:Y:S01]  /*bb70*/  LEA R4, P3, R0, R128, 0x6 ;  /* 0x0000008000047211 */ /* 0x000fe200078630ff */
[----:B------:R-:W-:Y:S01]  /*bb80*/  IMAD.X R8, R8, 0x1, R85, P0 ;  /* 0x0000000108087824 */ /* 0x000fe200000e0655 */
[C---:B------:R-:W-:Y:S02]  /*bb90*/  LEA R16, P0, R9.reuse, c[0x0][0x170], 0x1 ;  /* 0x00005c0009107a11 */ /* 0x040fe400078008ff */
        /* <DEDUP_REMOVED lines=10> */
[----:B------:R-:W5:Y:S04]  /*bc40*/  LDSM.16.M88.4 R20, [R116+0x3400] ;  /* 0x003400007414783b */ /* 0x000f680000000200 */
[----:B------:R-:W4:Y:S04]  /*bc50*/  LDSM.16.M88.4 R12, [R116+0x3800] ;  /* 0x00380000740c783b */ /* 0x000f280000000200 */
[----:B------:R-:W3:Y:S04]  /*bc60*/  LDSM.16.M88.4 R28, [R116+0x3000] ;  /* 0x00300000741c783b */ /* 0x000ee80000000200 */
[----:B------:R-:W2:Y:S04]  /*bc70*/  LDSM.16.M88.4 R100, [R116+0x3c00] ;  /* 0x003c00007464783b */ /* 0x000ea80000000200 */
[----:B------:R-:W-:Y:S04]  /*bc80*/  LDSM.16.M88.4 R92, [R115] ;  /* 0x00000000735c783b */ /* 0x000fe80000000200 */
[----:B------:R-:W1:Y:S04]  /*bc90*/  LDSM.16.M88.4 R88, [R113+0x3400] ;  /* 0x003400007158783b */ /* 0x000e680000000200 */
[----:B------:R-:W1:Y:S04]  /*bca0*/  LDSM.16.M88.4 R32, [R113+0x3800] ;  /* 0x003800007120783b */ /* 0x000e680000000200 */
[----:B------:R-:W1:Y:S04]  /*bcb0*/  LDSM.16.M88.4 R104, [R113+0x3000] ;  /* 0x003000007168783b */ /* 0x000e680000000200 */
[----:B------:R-:W2:Y:S04]  /*bcc0*/  S2R R0, SR_TID.X ;  /* 0x0000000000007919 */ /* 0x000ea80000002100 */
[----:B------:R-:W0:Y:S01]  /*bcd0*/  LDGDEPBAR ;  /* 0x00000000000079af */ /* 0x000e220000000000 */
[C---:B-----5:R-:W-:Y:S08]  /*bce0*/  HMMA.16816.F32.BF16 R24, R96.reuse, R20, RZ ;  /* 0x000000146018723c */ /* 0x060ff000000418ff */
[C---:B----4-:R-:W-:Y:S08]  /*bcf0*/  HMMA.16816.F32.BF16 R16, R96.reuse, R12, RZ ;  /* 0x0000000c6010723c */ /* 0x050ff000000418ff */
[----:B------:R-:W-:Y:S01]  /*bd00*/  HMMA.16816.F32.BF16 R20, R96, R22, RZ ;  /* 0x000000166014723c */ /* 0x000fe200000418ff */
[----:B--2---:R-:W-:-:S05]  /*bd10*/  IMAD.SHL.U32 R0, R0, 0x2, RZ ;  /* 0x0000000200007824 */ /* 0x004fca00078e00ff */
[----:B------:R-:W-:Y:S02]  /*bd20*/  LOP3.LUT R85, R0, 0x6, RZ, 0xc0, !PT ;  /* 0x0000000600557812 */ /* 0x000fe400078ec0ff */
[----:B------:R-:W-:Y:S03]  /*bd30*/  HMMA.16816.F32.BF16 R12, R96, R14, RZ ;  /* 0x0000000e600c723c */ /* 0x000fe600000418ff */
[----:B------:R-:W-:-:S05]  /*bd40*/  IMAD R85, R126, 0x40, R85 ;  /* 0x000000407e557824 */ /* 0x000fca00078e0255 */
[C---:B---3--:R-:W-:Y:S01]  /*bd50*/  HMMA.16816.F32.BF16 R4, R96.reuse, R28, RZ ;  /* 0x0000001c6004723c */ /* 0x048fe200000418ff */
[C---:B------:R-:W-:Y:S02]  /*bd60*/  IADD3 R0, R85.reuse, 0x1, RZ ;  /* 0x0000000155007810 */ /* 0x040fe40007ffe0ff */
[C---:B------:R-:W-:Y:S02]  /*bd70*/  IADD3 R86, R85.reuse, 0x10, RZ ;  /* 0x0000001055567810 */ /* 0x040fe40007ffe0ff */
[C---:B------:R-:W-:Y:S02]  /*bd80*/  ISETP.GE.AND P5, PT, R0.reuse, R2, PT ;  /* 0x000000020000720c */ /* 0x040fe40003fa6270 */
[----:B------:R-:W-:Y:S01]  /*bd90*/  ISETP.GE.AND P1, PT, R0, R87, PT ;  /* 0x000000570000720c */ /* 0x000fe20003f26270 */
[----:B------:R-:W-:Y:S01]  /*bda0*/  HMMA.16816.F32.BF16 R28, R96, R30, RZ ;  /* 0x0000001e601c723c */ /* 0x000fe200000418ff */
[----:B------:R-:W-:-:S04]  /*bdb0*/  IADD3 R0, R85, 0x9, RZ ;  /* 0x0000000955007810 */ /* 0x000fc80007ffe0ff */
[----:B------:R-:W-:-:S03]  /*bdc0*/  ISETP.GE.AND P3, PT, R0, R2, PT ;  /* 0x000000020000720c */ /* 0x000fc60003f66270 */
[C---:B------:R-:W-:Y:S08]  /*bdd0*/  HMMA.16816.F32.BF16 R8, R96.reuse, R100, RZ ;  /* 0x000000646008723c */ /* 0x040ff000000418ff */
[----:B------:R-:W-:Y:S01]  /*bde0*/  HMMA.16816.F32.BF16 R96, R96, R102, RZ ;  /* 0x000000666060723c */ /* 0x000fe200000418ff */
        /* <DEDUP_REMOVED lines=8> */
[C---:B------:R-:W-:Y:S08]  /*be70*/  HMMA.16816.F32.BF16 R28, R92.reuse, R106, R28 ;  /* 0x0000006a5c1c723c */ /* 0x040ff0000004181c */
        /* <DEDUP_REMOVED lines=45> */
[C---:B-1----:R-:W-:Y:S07]  /*c150*/  HMMA.16816.F32.BF16 R16, R100.reuse, R32, R16 ;  /* 0x000000206410723c */ /* 0x042fee0000041810 */
[----:B------:R-:W-:Y:S01]  /*c160*/  IADD3 R32, R85, 0x8, RZ ;  /* 0x0000000855207810 */ /* 0x000fe20007ffe0ff */
[----:B------:R-:W-:Y:S01]  /*c170*/  HMMA.16816.F32.BF16 R12, R100, R34, R12 ;  /* 0x00000022640c723c */ /* 0x000fe2000004180c */
[----:B------:R-:W-:-:S02]  /*c180*/  FSEL R5, R5, -INF , !P5 ;  /* 0xff80000005057808 */ /* 0x000fc40006800000 */
[C---:B------:R-:W-:Y:S02]  /*c190*/  ISETP.GE.AND P4, PT, R32.reuse, R2, PT ;  /* 0x000000022000720c */ /* 0x040fe40003f86270 */
[-C--:B------:R-:W-:Y:S02]  /*c1a0*/  ISETP.GE.AND P6, PT, R32, R87.reuse, PT ;  /* 0x000000572000720c */ /* 0x080fe40003fc6270 */
[----:B------:R-:W1:Y:S01]  /*c1b0*/  LDSM.16.M88.4 R32, [R113+0x5c00] ;  /* 0x005c00007120783b */ /* 0x000e620000000200 */
[----:B---3--:R-:W-:Y:S01]  /*c1c0*/  HMMA.16816.F32.BF16 R24, R100, R88, R24 ;  /* 0x000000586418723c */ /* 0x008fe20000041818 */
[----:B------:R-:W-:Y:S01]  /*c1d0*/  ISETP.GE.AND P5, PT, R0, R87, PT ;  /* 0x000000570000720c */ /* 0x000fe20003fa6270 */
[----:B------:R-:W-:-:S04]  /*c1e0*/  DEPBAR.LE SB0, 0x0 ;  /* 0x000080000000791a */ /* 0x000fc80000000000 */
[----:B------:R-:W-:Y:S02]  /*c1f0*/  FSEL R0, R7, -INF , !P1 ;  /* 0xff80000007007808 */ /* 0x000fe40004800000 */
[----:B------:R-:W-:Y:S01]  /*c200*/  HMMA.16816.F32.BF16 R20, R100, R90, R20 ;  /* 0x0000005a6414723c */ /* 0x000fe20000041814 */
[----:B------:R-:W-:Y:S01]  /*c210*/  FSEL R7, R28, -INF , !P4 ;  /* 0xff8000001c077808 */ /* 0x000fe20006000000 */
[----:B------:R-:W-:Y:S01]  /*c220*/  BAR.SYNC.DEFER_BLOCKING 0x0 ;  /* 0x0000000000007b1d */ /* 0x000fe20000010000 */
[C---:B------:R-:W-:Y:S02]  /*c230*/  ISETP.GE.AND P1, PT, R86.reuse, R2, PT ;  /* 0x000000025600720c */ /* 0x040fe40003f26270 */
        /* <DEDUP_REMOVED lines=9> */
[C---:B------:R-:W-:Y:S02]  /*c2d0*/  ISETP.GE.AND P5, PT, R86.reuse, R2, PT ;  /* 0x000000025600720c */ /* 0x040fe40003fa6270 */
[C---:B------:R-:W-:Y:S02]  /*c2e0*/  IADD3 R31, R85.reuse, 0x19, RZ ;  /* 0x00000019551f7810 */ /* 0x040fe40007ffe0ff */
[----:B------:R-:W-:Y:S02]  /*c2f0*/  IADD3 R24, R85, 0x20, RZ ;  /* 0x0000002055187810 */ /* 0x000fe40007ffe0ff */
[----:B------:R-:W-:Y:S01]  /*c300*/  ISETP.GE.AND P1, PT, R86, R87, PT ;  /* 0x000000575600720c */ /* 0x000fe20003f26270 */
[----:B-1----:R-:W-:Y:S01]  /*c310*/  HMMA.16816.F32.BF16 R8, R100, R32, R8 ;  /* 0x000000206408723c */ /* 0x002fe20000041808 */
[----:B------:R-:W-:Y:S02]  /*c320*/  FSEL R106, R26, -INF , !P4 ;  /* 0xff8000001a6a7808 */ /* 0x000fe40006000000 */
[----:B------:R-:W-:-:S02]  /*c330*/  FSEL R107, R25, -INF , !P6 ;  /* 0xff800000196b7808 */ /* 0x000fc40007000000 */
[----:B------:R-:W-:Y:S02]  /*c340*/  FSEL R140, R27, -INF , !P3 ;  /* 0xff8000001b8c7808 */ /* 0x000fe40005800000 */
[CC--:B------:R-:W-:Y:S01]  /*c350*/  ISETP.GE.AND P4, PT, R31.reuse, R2.reuse, PT ;  /* 0x000000021f00720c */ /* 0x0c0fe20003f86270 */
[----:B------:R-:W-:Y:S01]  /*c360*/  HMMA.16816.F32.BF16 R32, R100, R34, R96 ;  /* 0x000000226420723c */ /* 0x000fe20000041860 */
[----:B------:R-:W-:Y:S02]  /*c370*/  ISETP.GE.AND P6, PT, R31, R87, PT ;  /* 0x000000571f00720c */ /* 0x000fe40003fc6270 */
[----:B------:R-:W-:Y:S02]  /*c380*/  ISETP.GE.AND P3, PT, R24, R2, PT ;  /* 0x000000021800720c */ /* 0x000fe40003f66270 */
[----:B------:R-:W-:Y:S02]  /*c390*/  IADD3 R25, R85, 0x21, RZ ;  /* 0x0000002155197810 */ /* 0x000fe40007ffe0ff */
[----:B------:R-:W-:-:S02]  /*c3a0*/  FSEL R109, R20, -INF , !P5 ;  /* 0xff800000146d7808 */ /* 0x000fc40006800000 */
[----:B------:R-:W-:Y:S02]  /*c3b0*/  IADD3 R20, R85, 0x28, RZ ;  /* 0x0000002855147810 */ /* 0x000fe40007ffe0ff */
[----:B------:R-:W-:Y:S02]  /*c3c0*/  FSEL R110, R22, -INF , !P1 ;  /* 0xff800000166e7808 */ /* 0x000fe40004800000 */
[----:B------:R-:W-:Y:S02]  /*c3d0*/  ISETP.GE.AND P5, PT, R24, R87, PT ;  /* 0x000000571800720c */ /* 0x000fe40003fa6270 */
[----:B------:R-:W-:Y:S02]  /*c3e0*/  ISETP.GE.AND P1, PT, R25, R2, PT ;  /* 0x000000021900720c */ /* 0x000fe40003f26270 */
        /* <DEDUP_REMOVED lines=101> */
.L_x_5258:
[----:B------:R-:W-:-:S05]  /*ca40*/  IMAD.MOV.U32 R10, RZ, RZ, c[0x0][0x198] ;  /* 0x00006600ff0a7624 */ /* 0x000fca00078e00ff */
[----:B------:R-:W-:-:S04]  /*ca50*/  LEA R10, -R10, RZ, 0x6 ;  /* 0x000000ff0a0a7211 */ /* 0x000fc800078e31ff */
[----:B------:R-:W-:Y:S02]  /*ca60*/  SHF.R.S32.HI R8, RZ, 0x1f, R10 ;  /* 0x0000001fff087819 */ /* 0x000fe4000001140a */
.L_x_5259:
[C---:B------:R-:W-:Y:S01]  /*ca70*/  LEA R124, P0, R10.reuse, R124, 0x1 ;  /* 0x0000007c0a7c7211 */ /* 0x040fe200078008ff */
[----:B------:R-:W-:Y:S02]  /*ca80*/  IMAD.MOV.U32 R2, RZ, RZ, c[0x0][0x198] ;  /* 0x00006600ff027624 */ /* 0x000fe400078e00ff */
[----:B------:R-:W-:Y:S01]  /*ca90*/  IMAD.MOV.U32 R4, RZ, RZ, c[0x0][0x19c] ;  /* 0x00006700ff047624 */ /* 0x000fe200078e00ff */
[----:B------:R-:W-:Y:S01]  /*caa0*/  LEA.HI.X R123, R10, R123, R8, 0x1, P0 ;  /* 0x0000007b0a7b7211 */ /* 0x000fe200000f0c08 */
[----:B------:R-:W-:Y:S01]  /*cab0*/  IMAD.MOV.U32 R12, RZ, RZ, R124 ;  /* 0x000000ffff0c7224 */ /* 0x000fe200078e007c */
[----:B------:R-:W-:-:S03]  /*cac0*/  LEA R10, P0, R2, R124, 0x6 ;  /* 0x0000007c020a7211 */ /* 0x000fc600078030ff */
[----:B------:R-:W-:Y:S01]  /*cad0*/  IMAD.MOV.U32 R13, RZ, RZ, R123 ;  /* 0x000000ffff0d7224 */ /* 0x000fe200078e007b */
[----:B------:R-:W-:-:S04]  /*cae0*/  LEA.HI.X R11, R2, R123, R4, 0x6, P0 ;  /* 0x0000007b020b7211 */ /* 0x000fc800000f3404 */
        /* <DEDUP_REMOVED lines=10> */
.L_x_5257:
        /* <DEDUP_REMOVED lines=40> */
[----:B-1----:R-:W-:-:S04]  /*ce10*/  FMNMX.FTZ R89, R2, R89, !PT ;  /* 0x0000005902597209 */ /* 0x002fc80007810000 */
[C---:B------:R-:W-:Y:S01]  /*ce20*/  FSETP.NEU.FTZ.AND P1, PT, R89.reuse, -INF , PT ;  /* 0xff8000005900780b */ /* 0x040fe20003f3d000 */
[----:B------:R-:W-:Y:S01]  /*ce30*/  FMUL.FTZ R102, R89, c[0x0][0x23c] ;  /* 0x00008f0059667a20 */ /* 0x000fe20000410000 */
[----:B--2---:R-:W-:-:S04]  /*ce40*/  FMNMX.FTZ R88, R11, R88, !PT ;  /* 0x000000580b587209 */ /* 0x004fc80007810000 */
[----:B------:R-:W-:Y:S01]  /*ce50*/  FSEL R102, R102, RZ, P1 ;  /* 0x000000ff66667208 */ /* 0x000fe20000800000 */
[C---:B------:R-:W-:Y:S01]  /*ce60*/  FMUL.FTZ R95, R88.reuse, c[0x0][0x23c] ;  /* 0x00008f00585f7a20 */ /* 0x040fe20000410000 */
[----:B------:R-:W-:-:S03]  /*ce70*/  FSETP.NEU.FTZ.AND P0, PT, R88, -INF , PT ;  /* 0xff8000005800780b */ /* 0x000fc60003f1d000 */
[--C-:B------:R-:W-:Y:S01]  /*ce80*/  FFMA.FTZ R87, R5, c[0x0][0x23c], -R102.reuse ;  /* 0x00008f0005577a23 */ /* 0x100fe20000010866 */
[----:B------:R-:W-:Y:S01]  /*ce90*/  FSEL R5, R89, RZ, P1 ;  /* 0x000000ff59057208 */ /* 0x000fe20000800000 */
[--C-:B------:R-:W-:Y:S01]  /*cea0*/  FFMA.FTZ R92, R9, c[0x0][0x23c], -R102.reuse ;  /* 0x00008f00095c7a23 */ /* 0x100fe20000010866 */
[----:B------:R-:W-:Y:S01]  /*ceb0*/  FSEL R4, R88, RZ, P0 ;  /* 0x000000ff58047208 */ /* 0x000fe20000000000 */
[----:B------:R-:W-:Y:S01]  /*cec0*/  FFMA.FTZ R86, R7, c[0x0][0x23c], -R102 ;  /* 0x00008f0007567a23 */ /* 0x000fe20000010866 */
[----:B------:R-:W-:Y:S01]  /*ced0*/  FSEL R95, R95, RZ, P0 ;  /* 0x000000ff5f5f7208 */ /* 0x000fe20000000000 */
[----:B------:R-:W-:Y:S01]  /*cee0*/  FADD.FTZ R84, R84, -R5 ;  /* 0x8000000554547221 */ /* 0x000fe20000010000 */
[----:B------:R-:W-:Y:S01]  /*cef0*/  MUFU.EX2 R87, R87 ;  /* 0x0000005700577308 */ /* 0x000fe20000000800 */
[----:B------:R-:W-:Y:S02]  /*cf00*/  FADD.FTZ R3, R3, -R4 ;  /* 0x8000000403037221 */ /* 0x000fe40000010000 */
[----:B------:R-:W-:-:S02]  /*cf10*/  FFMA.FTZ R2, R0, c[0x0][0x23c], -R95 ;  /* 0x00008f0000027a23 */ /* 0x000fc4000001085f */
[--C-:B------:R-:W-:Y:S02]  /*cf20*/  FFMA.FTZ R85, R29, c[0x0][0x23c], -R102.reuse ;  /* 0x00008f001d557a23 */ /* 0x100fe40000010866 */
[--C-:B------:R-:W-:Y:S01]  /*cf30*/  FFMA.FTZ R90, R6, c[0x0][0x23c], -R95.reuse ;  /* 0x00008f00065a7a23 */ /* 0x100fe2000001085f */
[----:B------:R-:W1:Y:S01]  /*cf40*/  MUFU.EX2 R92, R92 ;  /* 0x0000005c005c7308 */ /* 0x000e620000000800 */
[--C-:B------:R-:W-:Y:S02]  /*cf50*/  FFMA.FTZ R0, R30, c[0x0][0x23c], -R95.reuse ;  /* 0x00008f001e007a23 */ /* 0x100fe4000001085f */
[----:B------:R-:W-:Y:S02]  /*cf60*/  FFMA.FTZ R91, R28, c[0x0][0x23c], -R95 ;  /* 0x00008f001c5b7a23 */ /* 0x000fe4000001085f */
[----:B------:R-:W-:Y:S01]  /*cf70*/  FMUL.FTZ R84, R84, c[0x0][0x23c] ;  /* 0x00008f0054547a20 */ /* 0x000fe20000410000 */
[----:B------:R-:W2:Y:S01]  /*cf80*/  LDSM.16.MT88.4 R28, [R114+0x7000] ;  /* 0x00700000721c783b */ /* 0x000ea20000004200 */
[----:B------:R-:W-:Y:S01]  /*cf90*/  FMUL.FTZ R3, R3, c[0x0][0x23c] ;  /* 0x00008f0003037a20 */ /* 0x000fe20000410000 */
        /* <DEDUP_REMOVED lines=32> */
[--C-:B------:R-:W-:Y:S02]  /*d1a0*/  FFMA.FTZ R94, R94, c[0x0][0x23c], -R95.reuse ;  /* 0x00008f005e5e7a23 */ /* 0x100fe4000001085f */
[----:B------:R-:W-:-:S03]  /*d1b0*/  FFMA.FTZ R93, R93, c[0x0][0x23c], -R95 ;  /* 0x00008f005d5d7a23 */ /* 0x000fc6000001085f */
        /* <DEDUP_REMOVED lines=8> */
[----:B------:R-:W1:Y:S01]  /*d240*/  MUFU.EX2 R107, R107 ;  /* 0x0000006b006b7308 */ /* 0x000e620000000800 */
[-C--:B------:R-:W-:Y:S02]  /*d250*/  FMUL.FTZ R11, R83, R3.reuse ;  /* 0x00000003530b7220 */ /* 0x080fe40000410000 */
        /* <DEDUP_REMOVED lines=10> */
[----:B------:R-:W3:Y:S01]  /*d300*/  LDSM.16.MT88.4 R36, [R112+0x7000] ;  /* 0x007000007024783b */ /* 0x000ee20000004200 */
[----:B------:R-:W-:Y:S01]  /*d310*/  FMUL.FTZ R45, R45, R84 ;  /* 0x000000542d2d7220 */ /* 0x000fe20000410000 */
[----:B------:R-:W-:Y:S01]  /*d320*/  MUFU.EX2 R103, R103 ;  /* 0x0000006700677308 */ /* 0x000fe20000000800 */
        /* <DEDUP_REMOVED lines=10> */
[----:B------:R-:W-:Y:S01]  /*d3d0*/  FMUL.FTZ R53, R53, R84 ;  /* 0x0000005435357220 */ /* 0x000fe20000410000 */
[----:B------:R-:W4:Y:S01]  /*d3e0*/  LDSM.16.MT88.4 R44, [R114+0x8000] ;  /* 0x00800000722c783b */ /* 0x000f220000004200 */
[-C--:B------:R-:W-:Y:S01]  /*d3f0*/  FMUL.FTZ R54, R54, R3.reuse ;  /* 0x0000000336367220 */ /* 0x080fe20000410000 */
[----:B------:R-:W5:Y:S01]  /*d400*/  MUFU.EX2 R105, R105 ;  /* 0x0000006900697308 */ /* 0x000f620000000800 */
[----:B------:R-:W-:-:S02]  /*d410*/  FMUL.FTZ R55, R55, R3 ;  /* 0x0000000337377220 */ /* 0x000fc40000410000 */
[-C--:B------:R-:W-:Y:S01]  /*d420*/  FMUL.FTZ R32, R56, R84.reuse ;  /* 0x0000005438207220 */ /* 0x080fe20000410000 */
[C---:B--2---:R-:W-:Y:S01]  /*d430*/  HMMA.16816.F32.BF16 R24, R4.reuse, R28, R24 ;  /* 0x0000001c0418723c */ /* 0x044fe20000041818 */
[-C--:B------:R-:W-:Y:S02]  /*d440*/  FMUL.FTZ R33, R57, R84.reuse ;  /* 0x0000005439217220 */ /* 0x080fe40000410000 */
[-C--:B------:R-:W-:Y:S01]  /*d450*/  FMUL.FTZ R34, R58, R3.reuse ;  /* 0x000000033a227220 */ /* 0x080fe20000410000 */
[----:B------:R-:W-:Y:S01]  /*d460*/  MUFU.EX2 R110, R110 ;  /* 0x0000006e006e7308 */ /* 0x000fe20000000800 */
[----:B------:R-:W-:Y:S02]  /*d470*/  FMUL.FTZ R35, R59, R3 ;  /* 0x000000033b237220 */ /* 0x000fe40000410000 */
[-C--:B------:R-:W-:Y:S01]  /*d480*/  FMUL.FTZ R60, R60, R84.reuse ;  /* 0x000000543c3c7220 */ /* 0x080fe20000410000 */
[----:B------:R-:W-:Y:S01]  /*d490*/  HMMA.16816.F32.BF16 R28, R4, R30, R52 ;  /* 0x0000001e041c723c */ /* 0x000fe20000041834 */
[----:B------:R-:W2:Y:S01]  /*d4a0*/  LDSM.16.MT88.4 R52, [R112+0x8000] ;  /* 0x008000007034783b */ /* 0x000ea20000004200 */
[----:B------:R-:W-:-:S02]  /*d4b0*/  FMUL.FTZ R61, R61, R84 ;  /* 0x000000543d3d7220 */ /* 0x000fc40000410000 */
[-C--:B------:R-:W-:Y:S01]  /*d4c0*/  FMUL.FTZ R62, R62, R3.reuse ;  /* 0x000000033e3e7220 */ /* 0x080fe20000410000 */
[----:B------:R-:W-:Y:S01]  /*d4d0*/  LDSM.16.MT88.4 R56, [R112+0x6400] ;  /* 0x006400007038783b */ /* 0x000fe20000004200 */
[-C--:B------:R-:W-:Y:S01]  /*d4e0*/  FMUL.FTZ R63, R63, R3.reuse ;  /* 0x000000033f3f7220 */ /* 0x080fe20000410000 */
[----:B------:R-:W1:Y:S01]  /*d4f0*/  MUFU.EX2 R109, R109 ;  /* 0x0000006d006d7308 */ /* 0x000e620000000800 */
[C---:B---3--:R-:W-:Y:S01]  /*d500*/  HMMA.16816.F32.BF16 R32, R4.reuse, R36, R32 ;  /* 0x000000240420723c */ /* 0x048fe20000041820 */
[-C--:B------:R-:W-:Y:S02]  /*d510*/  FMUL.FTZ R40, R76, R84.reuse ;  /* 0x000000544c287220 */ /* 0x080fe40000410000 */
[-C--:B------:R-:W-:Y:S02]  /*d520*/  FMUL.FTZ R41, R77, R84.reuse ;  /* 0x000000544d297220 */ /* 0x080fe40000410000 */
[-C--:B------:R-:W-:Y:S02]  /*d530*/  FMUL.FTZ R42, R78, R3.reuse ;  /* 0x000000034e2a7220 */ /* 0x080fe40000410000 */
[----:B------:R-:W-:Y:S01]  /*d540*/  FMUL.FTZ R43, R79, R3 ;  /* 0x000000034f2b7220 */ /* 0x000fe20000410000 */
[----:B------:R-:W-:Y:S01]  /*d550*/  HMMA.16816.F32.BF16 R36, R4, R38, R60 ;  /* 0x000000260424723c */ /* 0x000fe2000004183c */
[----:B------:R-:W3:Y:S01]  /*d560*/  LDSM.16.MT88.4 R60, [R114+0x6400] ;  /* 0x00640000723c783b */ /* 0x000ee20000004200 */
[-C--:B------:R-:W-:Y:S01]  /*d570*/  FMUL.FTZ R64, R64, R84.reuse ;  /* 0x0000005440407220 */ /* 0x080fe20000410000 */
[----:B------:R-:W-:Y:S01]  /*d580*/  MUFU.EX2 R138, R138 ;  /* 0x0000008a008a7308 */ /* 0x000fe20000000800 */
[----:B------:R-:W-:-:S02]  /*d590*/  FMUL.FTZ R65, R65, R84 ;  /* 0x0000005441417220 */ /* 0x000fc40000410000 */
[-C--:B------:R-:W-:Y:S02]  /*d5a0*/  FMUL.FTZ R66, R66, R3.reuse ;  /* 0x0000000342427220 */ /* 0x080fe40000410000 */
[-C--:B------:R-:W-:Y:S02]  /*d5b0*/  FMUL.FTZ R67, R67, R3.reuse ;  /* 0x0000000343437220 */ /* 0x080fe40000410000 */
[-C--:B------:R-:W-:Y:S01]  /*d5c0*/  FMUL.FTZ R48, R68, R84.reuse ;  /* 0x0000005444307220 */ /* 0x080fe20000410000 */
[----:B----4-:R-:W-:Y:S01]  /*d5d0*/  HMMA.16816.F32.BF16 R40, R4, R44, R40 ;  /* 0x0000002c0428723c */ /* 0x010fe20000041828 */
[----:B------:R-:W-:Y:S01]  /*d5e0*/  FMUL.FTZ R49, R69, R84 ;  /* 0x0000005445317220 */ /* 0x000fe20000410000 */
[----:B------:R-:W-:Y:S01]  /*d5f0*/  MUFU.EX2 R125, R125 ;  /* 0x0000007d007d7308 */ /* 0x000fe20000000800 */
[-C--:B------:R-:W-:Y:S02]  /*d600*/  FMUL.FTZ R50, R70, R3.reuse ;  /* 0x0000000346327220 */ /* 0x080fe40000410000 */
[----:B------:R-:W-:-:S02]  /*d610*/  FMUL.FTZ R51, R71, R3 ;  /* 0x0000000347337220 */ /* 0x000fc40000410000 */
[-C--:B------:R-:W-:Y:S01]  /*d620*/  FMUL.FTZ R72, R72, R84.reuse ;  /* 0x0000005448487220 */ /* 0x080fe20000410000 */
[C---:B------:R-:W-:Y:S01]  /*d630*/  HMMA.16816.F32.BF16 R44, R4.reuse, R46, R64 ;  /* 0x0000002e042c723c */ /* 0x040fe20000041840 */
[-C--:B------:R-:W-:Y:S01]  /*d640*/  FMUL.FTZ R73, R73, R84.reuse ;  /* 0x0000005449497220 */ /* 0x080fe20000410000 */
[----:B------:R-:W4:Y:S01]  /*d650*/  LDSM.16.MT88.4 R64, [R114+0x7400] ;  /* 0x007400007240783b */ /* 0x000f220000004200 */
[-C--:B------:R-:W-:Y:S01]  /*d660*/  FMUL.FTZ R74, R74, R3.reuse ;  /* 0x000000034a4a7220 */ /* 0x080fe20000410000 */
[----:B------:R-:W-:Y:S01]  /*d670*/  MUFU.EX2 R111, R111 ;  /* 0x0000006f006f7308 */ /* 0x000fe20000000800 */
[-C--:B------:R-:W-:Y:S02]  /*d680*/  FMUL.FTZ R75, R75, R3.reuse ;  /* 0x000000034b4b7220 */ /* 0x080fe40000410000 */
[----:B------:R-:W-:Y:S01]  /*d690*/  FFMA.FTZ R84, R135, R84, R92 ;  /* 0x0000005487547223 */ /* 0x000fe2000001005c */
[----:B--2---:R-:W-:Y:S01]  /*d6a0*/  HMMA.16816.F32.BF16 R48, R4, R52, R48 ;  /* 0x000000340430723c */ /* 0x004fe20000041830 */
[----:B------:R-:W-:-:S02]  /*d6b0*/  FFMA.FTZ R3, R133, R3, R90 ;  /* 0x0000000385037223 */ /* 0x000fc4000001005a */
[----:B------:R-:W-:Y:S01]  /*d6c0*/  FADD.FTZ R87, R87, R84 ;  /* 0x0000005457577221 */ /* 0x000fe20000010000 */
[----:B------:R-:W-:Y:S01]  /*d6d0*/  MUFU.EX2 R140, R140 ;  /* 0x0000008c008c7308 */ /* 0x000fe20000000800 */
[----:B------:R-:W-:Y:S01]  /*d6e0*/  FADD.FTZ R3, R2, R3 ;  /* 0x0000000302037221 */ /* 0x000fe20000010000 */
[----:B------:R-:W-:Y:S01]  /*d6f0*/  MOV R84, R89 ;  /* 0x0000005900547202 */ /* 0x000fe20000000f00 */
[----:B------:R-:W-:Y:S01]  /*d700*/  FADD.FTZ R86, R86, R87 ;  /* 0x0000005756567221 */ /* 0x000fe20000010000 */
[----:B------:R-:W-:Y:S01]  /*d710*/  HMMA.16816.F32.BF16 R4, R4, R54, R72 ;  /* 0x000000360404723c */ /* 0x000fe20000041848 */
[----:B-1----:R-:W-:Y:S01]  /*d720*/  F2FP.BF16.PACK_AB R52, R107, R108 ;  /* 0x0000006c6b34723e */ /* 0x002fe200000010ff */
[----:B------:R-:W-:Y:S01]  /*d730*/  FADD.FTZ R0, R0, R3 ;  /* 0x0000000300007221 */ /* 0x000fe20000010000 */
[----:B-----5:R-:W-:Y:S01]  /*d740*/  F2FP.BF16.PACK_AB R53, R105, R106 ;  /* 0x0000006a6935723e */ /* 0x020fe200000010ff */
[----:B------:R-:W1:Y:S01]  /*d750*/  MUFU.EX2 R137, R137 ;  /* 0x0000008900897308 */ /* 0x000e620000000800 */
[----:B------:R-:W-:-:S02]  /*d760*/  FADD.FTZ R85, R85, R86 ;  /* 0x0000005655557221 */ /* 0x000fc40000010000 */
[----:B------:R-:W-:Y:S01]  /*d770*/  F2FP.BF16.PACK_AB R54, R103, R104 ;  /* 0x000000686736723e */ /* 0x000fe200000010ff */
[----:B------:R-:W-:Y:S01]  /*d780*/  FADD.FTZ R91, R91, R0 ;  /* 0x000000005b5b7221 */ /* 0x000fe20000010000 */
[----:B------:R-:W-:Y:S01]  /*d790*/  F2FP.BF16.PACK_AB R55, R109, R110 ;  /* 0x0000006e6d37723e */ /* 0x000fe200000010ff */
[----:B------:R-:W-:Y:S02]  /*d7a0*/  FADD.FTZ R108, R108, R85 ;  /* 0x000000556c6c7221 */ /* 0x000fe40000010000 */
[----:B------:R-:W2:Y:S01]  /*d7b0*/  MUFU.EX2 R132, R132 ;  /* 0x0000008400847308 */ /* 0x000ea20000000800 */
[----:B------:R-:W-:Y:S02]  /*d7c0*/  FADD.FTZ R106, R106, R91 ;  /* 0x0000005b6a6a7221 */ /* 0x000fe40000010000 */
[----:B------:R-:W-:Y:S01]  /*d7d0*/  FADD.FTZ R107, R107, R108 ;  /* 0x0000006c6b6b7221 */ /* 0x000fe20000010000 */
[----:B---3--:R-:W-:Y:S01]  /*d7e0*/  HMMA.16816.F32.BF16 R8, R52, R60, R8 ;  /* 0x0000003c3408723c */ /* 0x008fe20000041808 */
[----:B------:R-:W-:-:S02]  /*d7f0*/  FADD.FTZ R105, R105, R106 ;  /* 0x0000006a69697221 */ /* 0x000fc40000010000 */
[----:B------:R-:W-:Y:S01]  /*d800*/  FADD.FTZ R104, R104, R107 ;  /* 0x0000006b68687221 */ /* 0x000fe20000010000 */
[----:B------:R-:W-:Y:S01]  /*d810*/  MUFU.EX2 R130, R130 ;  /* 0x0000008200827308 */ /* 0x000fe20000000800 */
[----:B------:R-:W-:Y:S02]  /*d820*/  FADD.FTZ R0, R110, R105 ;  /* 0x000000696e007221 */ /* 0x000fe40000010000 */
[----:B------:R-:W-:Y:S01]  /*d830*/  FADD.FTZ R103, R103, R104 ;  /* 0x0000006867677221 */ /* 0x000fe20000010000 */
[----:B------:R-:W-:Y:S01]  /*d840*/  HMMA.16816.F32.BF16 R12, R52, R62, R12 ;  /* 0x0000003e340c723c */ /* 0x000fe2000004180c */
[----:B------:R-:W3:Y:S01]  /*d850*/  LDSM.16.MT88.4 R60, [R112+0x7400] ;  /* 0x00740000703c783b */ /* 0x000ee20000004200 */
[----:B------:R-:W-:Y:S02]  /*d860*/  FADD.FTZ R0, R109, R0 ;  /* 0x000000006d007221 */ /* 0x000fe40000010000 */
[----:B------:R-:W-:Y:S02]  /*d870*/  MUFU.EX2 R131, R131 ;  /* 0x0000008300837308 */ /* 0x000fe40000000800 */
[----:B-1----:R-:W-:-:S02]  /*d880*/  FADD.FTZ R3, R137, R0 ;  /* 0x0000000089037221 */ /* 0x002fc40000010000 */
[C---:B------:R-:W-:Y:S02]  /*d890*/  HMMA.16816.F32.BF16 R16, R52.reuse, R56, R16 ;  /* 0x000000383410723c */ /* 0x040fe40000041810 */
[----:B--2---:R-:W-:Y:S02]  /*d8a0*/  FADD.FTZ R3, R132, R3 ;  /* 0x0000000384037221 */ /* 0x004fe40000010000 */
[----:B------:R-:W-:Y:S04]  /*d8b0*/  MUFU.EX2 R97, R97 ;  /* 0x0000006100617308 */ /* 0x000fe80000000800 */
[C---:B------:R-:W-:Y:S01]  /*d8c0*/  HMMA.16816.F32.BF16 R20, R52.reuse, R58, R20 ;  /* 0x0000003a3414723c */ /* 0x040fe20000041814 */
[----:B------:R-:W1:Y:S03]  /*d8d0*/  LDSM.16.MT88.4 R56, [R114+0x8400] ;  /* 0x008400007238783b */ /* 0x000e660000004200 */
[----:B------:R-:W2:Y:S04]  /*d8e0*/  MUFU.EX2 R134, R134 ;  /* 0x0000008600867308 */ /* 0x000ea80000000800 */
[C---:B----4-:R-:W-:Y:S04]  /*d8f0*/  HMMA.16816.F32.BF16 R24, R52.reuse, R64, R24 ;  /* 0x000000403418723c */ /* 0x050fe80000041818 */
[----:B------:R-:W-:Y:S04]  /*d900*/  MUFU.EX2 R99, R99 ;  /* 0x0000006300637308 */ /* 0x000fe80000000800 */
[----:B------:R-:W-:Y:S01]  /*d910*/  HMMA.16816.F32.BF16 R28, R52, R66, R28 ;  /* 0x00000042341c723c */ /* 0x000fe2000004181c */
[----:B------:R-:W-:Y:S03]  /*d920*/  LDSM.16.MT88.4 R64, [R112+0x6800] ;  /* 0x006800007040783b */ /* 0x000fe60000004200 */
[----:B------:R-:W4:Y:S01]  /*d930*/  MUFU.EX2 R100, R100 ;  /* 0x0000006400647308 */ /* 0x000f220000000800 */
[----:B--2---:R-:W-:-:S03]  /*d940*/  F2FP.BF16.PACK_AB R72, R134, R97 ;  /* 0x000000618648723e */ /* 0x004fc600000010ff */
[C---:B---3--:R-:W-:Y:S04]  /*d950*/  HMMA.16816.F32.BF16 R32, R52.reuse, R60, R32 ;  /* 0x0000003c3420723c */ /* 0x048fe80000041820 */
[----:B------:R-:W-:Y:S04]  /*d960*/  MUFU.EX2 R96, R96 ;  /* 0x0000006000607308 */ /* 0x000fe80000000800 */
[----:B------:R-:W-:Y:S01]  /*d970*/  HMMA.16816.F32.BF16 R36, R52, R62, R36 ;  /* 0x0000003e3424723c */ /* 0x000fe20000041824 */
[----:B------:R-:W2:Y:S03]  /*d980*/  LDSM.16.MT88.4 R60, [R112+0x8400] ;  /* 0x00840000703c783b */ /* 0x000ea60000004200 */
[----:B------:R-:W3:Y:S01]  /*d990*/  MUFU.EX2 R101, R101 ;  /* 0x0000006500657308 */ /* 0x000ee20000000800 */
[----:B----4-:R-:W-:-:S03]  /*d9a0*/  F2FP.BF16.PACK_AB R74, R100, R99 ;  /* 0x00000063644a723e */ /* 0x010fc600000010ff */
[C---:B-1----:R-:W-:Y:S04]  /*d9b0*/  HMMA.16816.F32.BF16 R40, R52.reuse, R56, R40 ;  /* 0x000000383428723c */ /* 0x042fe80000041828 */
[----:B------:R-:W-:Y:S04]  /*d9c0*/  MUFU.EX2 R94, R94 ;  /* 0x0000005e005e7308 */ /* 0x000fe80000000800 */
[----:B------:R-:W-:Y:S01]  /*d9d0*/  HMMA.16816.F32.BF16 R44, R52, R58, R44 ;  /* 0x0000003a342c723c */ /* 0x000fe2000004182c */
[----:B------:R-:W1:Y:S03]  /*d9e0*/  LDSM.16.MT88.4 R56, [R114+0x6800] ;  /* 0x006800007238783b */ /* 0x000e660000004200 */
[----:B------:R-:W4:Y:S01]  /*d9f0*/  MUFU.EX2 R93, R93 ;  /* 0x0000005d005d7308 */ /* 0x000f220000000800 */
[----:B---3--:R-:W-:-:S02]  /*da00*/  F2FP.BF16.PACK_AB R73, R101, R96 ;  /* 0x000000606549723e */ /* 0x008fc400000010ff */
[----:B----4-:R-:W-:Y:S01]  /*da10*/  F2FP.BF16.PACK_AB R75, R93, R94 ;  /* 0x0000005e5d4b723e */ /* 0x010fe200000010ff */
        /* <DEDUP_REMOVED lines=9> */
[----:B------:R-:W-:Y:S01]  /*dab0*/  FADD.FTZ R130, R130, R3 ;  /* 0x0000000382827221 */ /* 0x000fe20000010000 */
[----:B------:R-:W-:Y:S01]  /*dac0*/  MOV R3, R88 ;  /* 0x0000005800037202 */ /* 0x000fe20000000f00 */
[----:B------:R-:W-:Y:S02]  /*dad0*/  FADD.FTZ R111, R111, R0 ;  /* 0x000000006f6f7221 */ /* 0x000fe40000010000 */
[----:B------:R-:W-:Y:S02]  /*dae0*/  FADD.FTZ R131, R131, R130 ;  /* 0x0000008283837221 */ /* 0x000fe40000010000 */
[----:B-1----:R-:W-:Y:S01]  /*daf0*/  HMMA.16816.F32.BF16 R8, R52, R56, R8 ;  /* 0x000000383408723c */ /* 0x002fe20000041808 */
[----:B------:R-:W-:-:S02]  /*db00*/  FADD.FTZ R140, R140, R111 ;  /* 0x0000006f8c8c7221 */ /* 0x000fc40000010000 */
[----:B------:R-:W-:Y:S02]  /*db10*/  FADD.FTZ R96, R96, R131 ;  /* 0x0000008360607221 */ /* 0x000fe40000010000 */
[----:B------:R-:W-:Y:S02]  /*db20*/  FADD.FTZ R97, R97, R140 ;  /* 0x0000008c61617221 */ /* 0x000fe40000010000 */
[----:B------:R-:W-:Y:S01]  /*db30*/  FADD.FTZ R101, R101, R96 ;  /* 0x0000006065657221 */ /* 0x000fe20000010000 */
[----:B------:R-:W-:Y:S01]  /*db40*/  HMMA.16816.F32.BF16 R12, R52, R58, R12 ;  /* 0x0000003a340c723c */ /* 0x000fe2000004180c */
[----:B------:R-:W1:Y:S01]  /*db50*/  LDSM.16.MT88.4 R56, [R114+0x7800] ;  /* 0x007800007238783b */ /* 0x000e620000004200 */
[----:B------:R-:W-:Y:S02]  /*db60*/  FADD.FTZ R134, R134, R97 ;  /* 0x0000006186867221 */ /* 0x000fe40000010000 */
[----:B------:R-:W-:Y:S02]  /*db70*/  FADD.FTZ R94, R94, R101 ;  /* 0x000000655e5e7221 */ /* 0x000fe40000010000 */
[----:B------:R-:W-:-:S02]  /*db80*/  FADD.FTZ R99, R99, R134 ;  /* 0x0000008663637221 */ /* 0x000fc40000010000 */
        /* <DEDUP_REMOVED lines=12> */
[----:B------:R-:W-:Y:S01]  /*dc50*/  HMMA.16816.F32.BF16 R64, R52, R66, R44 ;  /* 0x000000423440723c */ /* 0x000fe2000004182c */
[----:B------:R-:W3:Y:S07]  /*dc60*/  LDSM.16.MT88.4 R44, [R112+0x6c00] ;  /* 0x006c0000702c783b */ /* 0x000eee0000004200 */
[C---:B--2---:R-:W-:Y:S01]  /*dc70*/  HMMA.16816.F32.BF16 R80, R72.reuse, R36, R8 ;  /* 0x000000244850723c */ /* 0x044fe20000041808 */
[----:B------:R-:W-:Y:S07]  /*dc80*/  LDSM.16.MT88.4 R8, [R114+0x8c00] ;  /* 0x008c00007208783b */ /* 0x000fee0000004200 */
[----:B------:R-:W-:Y:S01]  /*dc90*/  HMMA.16816.F32.BF16 R36, R72, R38, R12 ;  /* 0x000000264824723c */ /* 0x000fe2000004180c */
[----:B------:R-:W2:Y:S07]  /*dca0*/  LDSM.16.MT88.4 R12, [R112+0x7c00] ;  /* 0x007c0000700c783b */ /* 0x000eae0000004200 */
[C---:B-1----:R-:W-:Y:S08]  /*dcb0*/  HMMA.16816.F32.BF16 R68, R52.reuse, R56, R48 ;  /* 0x000000383444723c */ /* 0x042ff00000041830 */
[----:B------:R-:W-:Y:S01]  /*dcc0*/  HMMA.16816.F32.BF16 R4, R52, R58, R4 ;  /* 0x0000003a3404723c */ /* 0x000fe20000041804 */
[----:B------:R-:W1:Y:S07]  /*dcd0*/  LDSM.16.MT88.4 R52, [R114+0x7c00] ;  /* 0x007c00007234783b */ /* 0x000e6e0000004200 */
[C---:B---3--:R-:W-:Y:S01]  /*dce0*/  HMMA.16816.F32.BF16 R40, R72.reuse, R44, R16 ;  /* 0x0000002c4828723c */ /* 0x048fe20000041810 */
[----:B------:R-:W3:Y:S07]  /*dcf0*/  LDSM.16.MT88.4 R16, [R112+0x8c00] ;  /* 0x008c00007010783b */ /* 0x000eee0000004200 */
[C---:B------:R-:W-:Y:S08]  /*dd00*/  HMMA.16816.F32.BF16 R44, R72.reuse, R46, R20 ;  /* 0x0000002e482c723c */ /* 0x040ff00000041814 */
[C---:B--2---:R-:W-:Y:S08]  /*dd10*/  HMMA.16816.F32.BF16 R56, R72.reuse, R12, R32 ;  /* 0x0000000c4838723c */ /* 0x044ff00000041820 */
[C---:B------:R-:W-:Y:S08]  /*dd20*/  HMMA.16816.F32.BF16 R60, R72.reuse, R14, R60 ;  /* 0x0000000e483c723c */ /* 0x040ff0000004183c */
[C---:B------:R-:W-:Y:S08]  /*dd30*/  HMMA.16816.F32.BF16 R76, R72.reuse, R8, R76 ;  /* 0x00000008484c723c */ /* 0x040ff0000004184c */
[C---:B-1----:R-:W-:Y:S08]  /*dd40*/  HMMA.16816.F32.BF16 R48, R72.reuse, R52, R24 ;  /* 0x000000344830723c */ /* 0x042ff00000041818 */
[C---:B------:R-:W-:Y:S08]  /*dd50*/  HMMA.16816.F32.BF16 R52, R72.reuse, R54, R28 ;  /* 0x000000364834723c */ /* 0x040ff0000004181c */
[C---:B------:R-:W-:Y:S08]  /*dd60*/  HMMA.16816.F32.BF16 R64, R72.reuse, R10, R64 ;  /* 0x0000000a4840723c */ /* 0x040ff00000041840 */
[C---:B---3--:R-:W-:Y:S08]  /*dd70*/  HMMA.16816.F32.BF16 R68, R72.reuse, R16, R68 ;  /* 0x000000104844723c */ /* 0x048ff00000041844 */
[----:B------:R-:W-:Y:S08]  /*dd80*/  HMMA.16816.F32.BF16 R72, R72, R18, R4 ;  /* 0x000000124848723c */ /* 0x000ff00000041804 */
.L_x_5254:
[----:B------:R-:W-:-:S13]  /*dd90*/  ISETP.GE.AND P0, PT, R126, 0x1, PT ;  /* 0x000000017e00780c */ /* 0x000fda0003f06270 */
[----:B------:R-:W-:Y:S05]  /*dda0*/  @!P0 BRA `(.L_x_5260) ;  /* 0x0000221000008947 */ /* 0x000fea0003800000 */
[----:B------:R-:W-:Y:S01]  /*ddb0*/  ULDC.64 UR4, c[0x0][0x1a0] ;  /* 0x0000680000047ab9 */ /* 0x000fe20000000a00 */
[----:B------:R-:W-:Y:S01]  /*ddc0*/  IMAD.MOV.U32 R0, RZ, RZ, R3 ;  /* 0x000000ffff007224 */ /* 0x000fe200078e0003 */
[----:B------:R-:W-:Y:S01]  /*ddd0*/  ULEA UR8, -UR4, URZ, 0x6 ;  /* 0x0000003f04087291 */ /* 0x000fe2000f8e313f */
[----:B------:R-:W-:Y:S01]  /*dde0*/  IMAD.MOV.U32 R85, RZ, RZ, R84 ;  /* 0x000000ffff557224 */ /* 0x000fe200078e0054 */
[----:B------:R-:W-:Y:S02]  /*ddf0*/  ULDC UR10, c[0x0][0x198] ;  /* 0x00006600000a7ab9 */ /* 0x000fe40000000800 */
[----:B------:R-:W-:Y:S02]  /*de00*/  USHF.L.U64.HI UR9, UR4, 0x5, UR5 ;  /* 0x0000000504097899 */ /* 0x000fe40008010205 */
[----:B------:R-:W-:Y:S01]  /*de10*/  ULEA UR5, -UR10, URZ, 0x6 ;  /* 0x0000003f0a057291 */ /* 0x000fe2000f8e313f */
[----:B------:R-:W-:Y:S01]  /*de20*/  MOV R131, UR8 ;  /* 0x0000000800837c02 */ /* 0x000fe20008000f00 */
[----:B------:R-:W-:-:S02]  /*de30*/  USHF.R.S32.HI UR10, URZ, 0x1f, UR8 ;  /* 0x0000001f3f0a7899 */ /* 0x000fc40008011408 */
[----:B------:R-:W-:Y:S02]  /*de40*/  USHF.L.U32 UR11, UR4, 0x5, URZ ;  /* 0x00000005040b7899 */ /* 0x000fe4000800063f */
[----:B------:R-:W-:Y:S02]  /*de50*/  USHF.R.S32.HI UR4, URZ, 0x1f, UR5 ;  /* 0x0000001f3f047899 */ /* 0x000fe40008011405 */
[----:B------:R-:W-:Y:S01]  /*de60*/  MOV R130, UR10 ;  /* 0x0000000a00827c02 */ /* 0x000fe20008000f00 */
[----:B------:R-:W-:Y:S02]  /*de70*/  USHF.L.U64.HI UR9, UR11, 0x1, UR9 ;  /* 0x000000010b097899 */ /* 0x000fe40008010209 */
[----:B------:R-:W-:Y:S02]  /*de80*/  USHF.L.U32 UR11, UR11, 0x1, URZ ;  /* 0x000000010b0b7899 */ /* 0x000fe4000800063f */
.L_x_5264:
        /* <DEDUP_REMOVED lines=64> */
.L_x_5261:
        /* <DEDUP_REMOVED lines=20> */
[----:B------:R-:W-:Y:S01]  /*e3d0*/  LDSM.16.M88.4 R108, [R113+0x3800] ;  /* 0x00380000716c783b */ /* 0x000fe20000000200 */
        /* <DEDUP_REMOVED lines=10> */
[----:B------:R-:W-:Y:S01]  /*e480*/  HMMA.16816.F32.BF16 R32, R88, R106, RZ ;  /* 0x0000006a5820723c */ /* 0x000fe200000418ff */
        /* <DEDUP_REMOVED lines=8> */
[C---:B------:R-:W-:Y:S08]  /*e510*/  HMMA.16816.F32.BF16 R20, R92.reuse, R108, R20 ;  /* 0x0000006c5c14723c */ /* 0x040ff00000041814 */
[C---:B------:R-:W-:Y:S08]  /*e520*/  HMMA.16816.F32.BF16 R24, R92.reuse, R110, R24 ;  /* 0x0000006e5c18723c */ /* 0x040ff00000041818 */
[C---:B----4-:R-:W-:Y:S08]  /*e530*/  HMMA.16816.F32.BF16 R28, R92.reuse, R88, R28 ;  /* 0x000000585c1c723c */ /* 0x050ff0000004181c */
[----:B------:R-:W-:Y:S01]  /*e540*/  HMMA.16816.F32.BF16 R32, R92, R90, R32 ;  /* 0x0000005a5c20723c */ /* 0x000fe20000041820 */
[----:B------:R-:W3:Y:S04]  /*e550*/  LDSM.16.M88.4 R88, [R116+0x4800] ;  /* 0x004800007458783b */ /* 0x000ee80000000200 */
[----:B------:R-:W4:Y:S03]  /*e560*/  LDSM.16.M88.4 R92, [R116+0x4c00] ;  /* 0x004c0000745c783b */ /* 0x000f260000000200 */
[C---:B--2---:R-:W-:Y:S08]  /*e570*/  HMMA.16816.F32.BF16 R4, R96.reuse, R100, R4 ;  /* 0x000000646004723c */ /* 0x044ff00000041804 */
        /* <DEDUP_REMOVED lines=38> */
[----:B------:R-:W-:Y:S04]  /*e7e0*/  DEPBAR.LE SB0, 0x0 ;  /* 0x000080000000791a */ /* 0x000fe80000000000 */
[----:B------:R-:W-:Y:S01]  /*e7f0*/  BAR.SYNC.DEFER_BLOCKING 0x0 ;  /* 0x0000000000007b1d */ /* 0x000fe20000010000 */
[C---:B--2---:R-:W-:Y:S08]  /*e800*/  HMMA.16816.F32.BF16 R4, R88.reuse, R100, R4 ;  /* 0x000000645804723c */ /* 0x044ff00000041804 */
[C---:B------:R-:W-:Y:S08]  /*e810*/  HMMA.16816.F32.BF16 R8, R88.reuse, R102, R8 ;  /* 0x000000665808723c */ /* 0x040ff00000041808 */
[C---:B------:R-:W-:Y:S08]  /*e820*/  HMMA.16816.F32.BF16 R12, R88.reuse, R104, R12 ;  /* 0x00000068580c723c */ /* 0x040ff0000004180c */
[C---:B------:R-:W-:Y:S08]  /*e830*/  HMMA.16816.F32.BF16 R16, R88.reuse, R106, R16 ;  /* 0x0000006a5810723c */ /* 0x040ff00000041810 */
[C---:B---3--:R-:W-:Y:S08]  /*e840*/  HMMA.16816.F32.BF16 R20, R88.reuse, R92, R20 ;  /* 0x0000005c5814723c */ /* 0x048ff00000041814 */
[C---:B------:R-:W-:Y:S08]  /*e850*/  HMMA.16816.F32.BF16 R24, R88.reuse, R94, R24 ;  /* 0x0000005e5818723c */ /* 0x040ff00000041818 */
[C---:B----4-:R-:W-:Y:S08]  /*e860*/  HMMA.16816.F32.BF16 R28, R88.reuse, R96, R28 ;  /* 0x00000060581c723c */ /* 0x050ff0000004181c */
        /* <DEDUP_REMOVED lines=14> */
[----:B------:R-:W-:Y:S02]  /*e950*/  LOP3.LUT R91, R91, c[0x0][0x2d0], RZ, 0x3c, !PT ;  /* 0x0000b4005b5b7a12 */ /* 0x000fe400078e3cff */
[----:B------:R-:W-:Y:S02]  /*e960*/  ISETP.GE.AND P0, PT, R89, RZ, PT ;  /* 0x000000ff5900720c */ /* 0x000fe40003f06270 */
[----:B------:R-:W-:Y:S01]  /*e970*/  ISETP.GE.AND P3, PT, R91, RZ, PT ;  /* 0x000000ff5b00720c */ /* 0x000fe20003f66270 */
        /* <DEDUP_REMOVED lines=49> */
.L_x_5263:
[C---:B------:R-:W-:Y:S01]  /*ec90*/  LEA R124, P0, R88.reuse, R124, 0x1 ;  /* 0x0000007c587c7211 */ /* 0x040fe200078008ff */
[----:B------:R-:W-:Y:S02]  /*eca0*/  IMAD.MOV.U32 R3, RZ, RZ, c[0x0][0x198] ;  /* 0x00006600ff037624 */ /* 0x000fe400078e00ff */
[----:B------:R-:W-:Y:S01]  /*ecb0*/  IMAD.MOV.U32 R2, RZ, RZ, c[0x0][0x19c] ;  /* 0x00006700ff027624 */ /* 0x000fe200078e00ff */
[----:B------:R-:W-:Y:S02]  /*ecc0*/  LEA.HI.X R123, R88, R123, R84, 0x1, P0 ;  /* 0x0000007b587b7211 */ /* 0x000fe400000f0c54 */
[C---:B------:R-:W-:Y:S03]  /*ecd0*/  LEA R86, P0, R3.reuse, R124, 0x6 ;  /* 0x0000007c03567211 */ /* 0x040fe600078030ff */
[----:B------:R-:W-:Y:S01]  /*ece0*/  IMAD.MOV.U32 R125, RZ, RZ, R123 ;  /* 0x000000ffff7d7224 */ /* 0x000fe200078e007b */
[----:B------:R-:W-:Y:S04]  /*ecf0*/  LEA.HI.X R87, R3, R123, R2, 0x6, P0 ;  /* 0x0000007b03577211 */ /* 0x000fe800000f3402 */
        /* <DEDUP_REMOVED lines=10> */
.L_x_5262:
        /* <DEDUP_REMOVED lines=43> */
[----:B------:R-:W1:Y:S02]  /*f050*/  LDSM.16.MT88.4 R88, [R114+0x6000] ;  /* 0x006000007258783b */ /* 0x000e640000004200 */
[C---:B------:R-:W-:Y:S01]  /*f060*/  FSETP.NEU.FTZ.AND P0, PT, R84.reuse, -INF , PT ;  /* 0xff8000005400780b */ /* 0x040fe20003f1d000 */
[C---:B------:R-:W-:Y:S02]  /*f070*/  FADD.FTZ R2, -R84.reuse, R85 ;  /* 0x0000005554027221 */ /* 0x040fe40000010100 */
[----:B------:R-:W-:Y:S02]  /*f080*/  FMUL.FTZ R104, R84, c[0x0][0x23c] ;  /* 0x00008f0054687a20 */ /* 0x000fe40000410000 */
[----:B------:R-:W-:Y:S02]  /*f090*/  FMUL.FTZ R87, R2, c[0x0][0x23c] ;  /* 0x00008f0002577a20 */ /* 0x000fe40000410000 */
[C---:B------:R-:W-:Y:S01]  /*f0a0*/  FADD.FTZ R85, -R3.reuse, R0 ;  /* 0x0000000003557221 */ /* 0x040fe20000010100 */
[----:B------:R-:W-:Y:S01]  /*f0b0*/  FSEL R104, R104, RZ, P0 ;  /* 0x000000ff68687208 */ /* 0x000fe20000000000 */
[----:B------:R2:W3:Y:S01]  /*f0c0*/  MUFU.EX2 R2, R87 ;  /* 0x0000005700027308 */ /* 0x0004e20000000800 */
[----:B------:R-:W-:Y:S01]  /*f0d0*/  FSETP.NEU.FTZ.AND P0, PT, R3, -INF , PT ;  /* 0xff8000000300780b */ /* 0x000fe20003f1d000 */
[----:B------:R-:W-:Y:S01]  /*f0e0*/  FMUL.FTZ R0, R85, c[0x0][0x23c] ;  /* 0x00008f0055007a20 */ /* 0x000fe20000410000 */
[----:B------:R-:W-:Y:S01]  /*f0f0*/  MOV R85, R84 ;  /* 0x0000005400557202 */ /* 0x000fe20000000f00 */
[--C-:B------:R-:W-:Y:S01]  /*f100*/  FFMA.FTZ R102, R4, c[0x0][0x23c], -R104.reuse ;  /* 0x00008f0004667a23 */ /* 0x100fe20000010868 */
[----:B------:R-:W-:Y:S01]  /*f110*/  FSEL R103, R103, RZ, P0 ;  /* 0x000000ff67677208 */ /* 0x000fe20000000000 */
[--C-:B------:R-:W-:Y:S01]  /*f120*/  FFMA.FTZ R5, R5, c[0x0][0x23c], -R104.reuse ;  /* 0x00008f0005057a23 */ /* 0x100fe20000010868 */
[----:B------:R-:W-:Y:S01]  /*f130*/  ISETP.GT.AND P0, PT, R126, 0x1, PT ;  /* 0x000000017e00780c */ /* 0x000fe20003f04270 */
[--C-:B------:R-:W-:Y:S02]  /*f140*/  FFMA.FTZ R86, R9, c[0x0][0x23c], -R104.reuse ;  /* 0x00008f0009567a23 */ /* 0x100fe40000010868 */
[--C-:B------:R-:W-:Y:S01]  /*f150*/  FFMA.FTZ R101, R6, c[0x0][0x23c], -R103.reuse ;  /* 0x00008f0006657a23 */ /* 0x100fe20000010867 */
[----:B------:R-:W4:Y:S01]  /*f160*/  MUFU.EX2 R0, R0 ;  /* 0x0000000000007308 */ /* 0x000f220000000800 */
[--C-:B------:R-:W-:Y:S02]  /*f170*/  FFMA.FTZ R6, R7, c[0x0][0x23c], -R103.reuse ;  /* 0x00008f0007067a23 */ /* 0x100fe40000010867 */
[--C-:B------:R-:W-:Y:S02]  /*f180*/  FFMA.FTZ R7, R8, c[0x0][0x23c], -R104.reuse ;  /* 0x00008f0008077a23 */ /* 0x100fe40000010868 */
[--C-:B------:R-:W-:Y:S02]  /*f190*/  FFMA.FTZ R100, R11, c[0x0][0x23c], -R103.reuse ;  /* 0x00008f000b647a23 */ /* 0x100fe40000010867 */
[--C-:B------:R-:W-:Y:S02]  /*f1a0*/  FFMA.FTZ R109, R24, c[0x0][0x23c], -R104.reuse ;  /* 0x00008f00186d7a23 */ /* 0x100fe40000010868 */
[--C-:B------:R-:W-:Y:S01]  /*f1b0*/  FFMA.FTZ R110, R25, c[0x0][0x23c], -R104.reuse ;  /* 0x00008f00196e7a23 */ /* 0x100fe20000010868 */
[----:B------:R-:W-:Y:S01]  /*f1c0*/  MUFU.EX2 R102, R102 ;  /* 0x0000006600667308 */ /* 0x000fe20000000800 */
[--C-:B------:R-:W-:Y:S02]  /*f1d0*/  FFMA.FTZ R111, R26, c[0x0][0x23c], -R103.reuse ;  /* 0x00008f001a6f7a23 */ /* 0x100fe40000010867 */
[--C-:B--2---:R-:W-:Y:S02]  /*f1e0*/  FFMA.FTZ R87, R10, c[0x0][0x23c], -R103.reuse ;  /* 0x00008f000a577a23 */ /* 0x104fe40000010867 */
[C---:B---3--:R-:W-:Y:S02]  /*f1f0*/  FMUL.FTZ R8, R2.reuse, R80 ;  /* 0x0000005002087220 */ /* 0x048fe40000410000 */
[C---:B------:R-:W-:Y:S02]  /*f200*/  FMUL.FTZ R9, R2.reuse, R81 ;  /* 0x0000005102097220 */ /* 0x040fe40000410000 */
[C---:B------:R-:W-:Y:S01]  /*f210*/  FMUL.FTZ R36, R2.reuse, R36 ;  /* 0x0000002402247220 */ /* 0x040fe20000410000 */
[----:B------:R-:W2:Y:S01]  /*f220*/  MUFU.EX2 R5, R5 ;  /* 0x0000000500057308 */ /* 0x000ea20000000800 */
[C---:B------:R-:W-:Y:S02]  /*f230*/  FMUL.FTZ R37, R2.reuse, R37 ;  /* 0x0000002502257220 */ /* 0x040fe40000410000 */
[----:B------:R-:W-:Y:S02]  /*f240*/  FMUL.FTZ R40, R2, R40 ;  /* 0x0000002802287220 */ /* 0x000fe40000410000 */
[C---:B----4-:R-:W-:Y:S02]  /*f250*/  FMUL.FTZ R10, R0.reuse, R82 ;  /* 0x00000052000a7220 */ /* 0x050fe40000410000 */
[C---:B------:R-:W-:Y:S02]  /*f260*/  FMUL.FTZ R11, R0.reuse, R83 ;  /* 0x00000053000b7220 */ /* 0x040fe40000410000 */
[C---:B------:R-:W-:Y:S01]  /*f270*/  FMUL.FTZ R38, R0.reuse, R38 ;  /* 0x0000002600267220 */ /* 0x040fe20000410000 */
[----:B------:R-:W-:Y:S01]  /*f280*/  MUFU.EX2 R101, R101 ;  /* 0x0000006500657308 */ /* 0x000fe20000000800 */
[----:B------:R-:W-:Y:S02]  /*f290*/  FMUL.FTZ R39, R0, R39 ;  /* 0x0000002700277220 */ /* 0x000fe40000410000 */
[----:B------:R-:W-:Y:S02]  /*f2a0*/  FMUL.FTZ R41, R2, R41 ;  /* 0x0000002902297220 */ /* 0x000fe40000410000 */
[C---:B------:R-:W-:Y:S02]  /*f2b0*/  FMUL.FTZ R42, R0.reuse, R42 ;  /* 0x0000002a002a7220 */ /* 0x040fe40000410000 */
[----:B------:R-:W-:Y:S02]  /*f2c0*/  FMUL.FTZ R43, R0, R43 ;  /* 0x0000002b002b7220 */ /* 0x000fe40000410000 */
[C---:B------:R-:W-:Y:S01]  /*f2d0*/  FMUL.FTZ R44, R2.reuse, R44 ;  /* 0x0000002c022c7220 */ /* 0x040fe20000410000 */
[----:B------:R-:W3:Y:S01]  /*f2e0*/  MUFU.EX2 R6, R6 ;  /* 0x0000000600067308 */ /* 0x000ee20000000800 */
[----:B------:R-:W-:Y:S02]  /*f2f0*/  FMUL.FTZ R45, R2, R45 ;  /* 0x0000002d022d7220 */ /* 0x000fe40000410000 */
[C---:B------:R-:W-:Y:S01]  /*f300*/  FMUL.FTZ R46, R0.reuse, R46 ;  /* 0x0000002e002e7220 */ /* 0x040fe20000410000 */
[----:B--2---:R-:W-:Y:S01]  /*f310*/  F2FP.BF16.PACK_AB R80, R5, R102 ;  /* 0x000000660550723e */ /* 0x004fe200000010ff */
[----:B------:R-:W-:Y:S02]  /*f320*/  FMUL.FTZ R47, R0, R47 ;  /* 0x0000002f002f7220 */ /* 0x000fe40000410000 */
[C---:B------:R-:W-:Y:S02]  /*f330*/  FMUL.FTZ R48, R2.reuse, R48 ;  /* 0x0000003002307220 */ /* 0x040fe40000410000 */
[----:B------:R-:W-:Y:S01]  /*f340*/  FMUL.FTZ R49, R2, R49 ;  /* 0x0000003102317220 */ /* 0x000fe20000410000 */
[----:B------:R-:W-:Y:S01]  /*f350*/  MUFU.EX2 R7, R7 ;  /* 0x0000000700077308 */ /* 0x000fe20000000800 */
[C---:B------:R-:W-:Y:S02]  /*f360*/  FMUL.FTZ R50, R0.reuse, R50 ;  /* 0x0000003200327220 */ /* 0x040fe40000410000 */
[----:B------:R-:W-:Y:S02]  /*f370*/  FMUL.FTZ R51, R0, R51 ;  /* 0x0000003300337220 */ /* 0x000fe40000410000 */
[C---:B------:R-:W-:Y:S02]  /*f380*/  FMUL.FTZ R52, R2.reuse, R52 ;  /* 0x0000003402347220 */ /* 0x040fe40000410000 */
[----:B------:R-:W-:Y:S02]  /*f390*/  FMUL.FTZ R53, R2, R53 ;  /* 0x0000003502357220 */ /* 0x000fe40000410000 */
[C---:B------:R-:W-:Y:S01]  /*f3a0*/  FMUL.FTZ R54, R0.reuse, R54 ;  /* 0x0000003600367220 */ /* 0x040fe20000410000 */
[----:B------:R-:W2:Y:S01]  /*f3b0*/  MUFU.EX2 R86, R86 ;  /* 0x0000005600567308 */ /* 0x000ea20000000800 */
[----:B------:R-:W-:Y:S02]  /*f3c0*/  FMUL.FTZ R55, R0, R55 ;  /* 0x0000003700377220 */ /* 0x000fe40000410000 */
[--C-:B------:R-:W-:Y:S01]  /*f3d0*/  FFMA.FTZ R132, R27, c[0x0][0x23c], -R103.reuse ;  /* 0x00008f001b847a23 */ /* 0x100fe20000010867 */
[----:B---3--:R-:W-:Y:S01]  /*f3e0*/  F2FP.BF16.PACK_AB R81, R6, R101 ;  /* 0x000000650651723e */ /* 0x008fe200000010ff */
[----:B------:R-:W-:Y:S01]  /*f3f0*/  LDSM.16.MT88.4 R24, [R114+0x7800] ;  /* 0x007800007218783b */ /* 0x000fe20000004200 */
[--C-:B------:R-:W-:Y:S02]  /*f400*/  FFMA.FTZ R125, R32, c[0x0][0x23c], -R104.reuse ;  /* 0x00008f00207d7a23 */ /* 0x100fe40000010868 */
[--C-:B------:R-:W-:Y:S02]  /*f410*/  FFMA.FTZ R134, R34, c[0x0][0x23c], -R103.reuse ;  /* 0x00008f0022867a23 */ /* 0x100fe40000010867 */
[----:B------:R-:W-:Y:S01]  /*f420*/  MUFU.EX2 R87, R87 ;  /* 0x0000005700577308 */ /* 0x000fe20000000800 */
[C---:B------:R-:W-:Y:S02]  /*f430*/  FMUL.FTZ R56, R2.reuse, R56 ;  /* 0x0000003802387220 */ /* 0x040fe40000410000 */
[----:B------:R-:W-:Y:S02]  /*f440*/  FMUL.FTZ R57, R2, R57 ;  /* 0x0000003902397220 */ /* 0x000fe40000410000 */
[C---:B------:R-:W-:Y:S02]  /*f450*/  FMUL.FTZ R58, R0.reuse, R58 ;  /* 0x0000003a003a7220 */ /* 0x040fe40000410000 */
[----:B------:R-:W-:Y:S02]  /*f460*/  FMUL.FTZ R59, R0, R59 ;  /* 0x0000003b003b7220 */ /* 0x000fe40000410000 */
[C---:B------:R-:W-:Y:S01]  /*f470*/  FMUL.FTZ R60, R2.reuse, R60 ;  /* 0x0000003c023c7220 */ /* 0x040fe20000410000 */
[----:B------:R-:W3:Y:S01]  /*f480*/  MUFU.EX2 R100, R100 ;  /* 0x0000006400647308 */ /* 0x000ee20000000800 */
[----:B------:R-:W-:Y:S02]  /*f490*/  FMUL.FTZ R61, R2, R61 ;  /* 0x0000003d023d7220 */ /* 0x000fe40000410000 */
[----:B------:R-:W-:Y:S01]  /*f4a0*/  FMUL.FTZ R62, R0, R62 ;  /* 0x0000003e003e7220 */ /* 0x000fe20000410000 */
[----:B--2---:R-:W-:Y:S01]  /*f4b0*/  F2FP.BF16.PACK_AB R82, R86, R7 ;  /* 0x000000075652723e */ /* 0x004fe200000010ff */
[----:B------:R-:W-:Y:S02]  /*f4c0*/  FMUL.FTZ R63, R0, R63 ;  /* 0x0000003f003f7220 */ /* 0x000fe40000410000 */
[--C-:B------:R-:W-:Y:S02]  /*f4d0*/  FFMA.FTZ R105, R12, c[0x0][0x23c], -R104.reuse ;  /* 0x00008f000c697a23 */ /* 0x100fe40000010868 */
[C---:B------:R-:W-:Y:S01]  /*f4e0*/  FMUL.FTZ R12, R2.reuse, R76 ;  /* 0x0000004c020c7220 */ /* 0x040fe20000410000 */
[----:B------:R-:W-:Y:S01]  /*f4f0*/  MUFU.EX2 R109, R109 ;  /* 0x0000006d006d7308 */ /* 0x000fe20000000800 */
[--C-:B------:R-:W-:Y:S02]  /*f500*/  FFMA.FTZ R106, R13, c[0x0][0x23c], -R104.reuse ;  /* 0x00008f000d6a7a23 */ /* 0x100fe40000010868 */
[----:B------:R-:W-:Y:S02]  /*f510*/  FMUL.FTZ R13, R2, R77 ;  /* 0x0000004d020d7220 */ /* 0x000fe40000410000 */
[--C-:B------:R-:W-:Y:S02]  /*f520*/  FFMA.FTZ R107, R14, c[0x0][0x23c], -R103.reuse ;  /* 0x00008f000e6b7a23 */ /* 0x100fe40000010867 */
[C---:B------:R-:W-:Y:S02]  /*f530*/  FMUL.FTZ R14, R0.reuse, R78 ;  /* 0x0000004e000e7220 */ /* 0x040fe40000410000 */
[----:B------:R-:W-:Y:S01]  /*f540*/  FFMA.FTZ R108, R15, c[0x0][0x23c], -R103 ;  /* 0x00008f000f6c7a23 */ /* 0x000fe20000010867 */
[----:B------:R-:W-:Y:S01]  /*f550*/  MUFU.EX2 R105, R105 ;  /* 0x0000006900697308 */ /* 0x000fe20000000800 */
[----:B------:R-:W-:Y:S02]  /*f560*/  FMUL.FTZ R15, R0, R79 ;  /* 0x0000004f000f7220 */ /* 0x000fe40000410000 */
[----:B------:R-:W-:Y:S01]  /*f570*/  LDSM.16.MT88.4 R76, [R114+0x6400] ;  /* 0x00640000724c783b */ /* 0x000fe20000004200 */
[----:B---3--:R-:W-:Y:S01]  /*f580*/  F2FP.BF16.PACK_AB R83, R100, R87 ;  /* 0x000000576453723e */ /* 0x008fe200000010ff */
[C---:B------:R-:W-:Y:S02]  /*f590*/  FMUL.FTZ R64, R2.reuse, R64 ;  /* 0x0000004002407220 */ /* 0x040fe40000410000 */
[----:B------:R-:W-:Y:S02]  /*f5a0*/  FMUL.FTZ R65, R2, R65 ;  /* 0x0000004102417220 */ /* 0x000fe40000410000 */
[C---:B------:R-:W-:Y:S01]  /*f5b0*/  FMUL.FTZ R66, R0.reuse, R66 ;  /* 0x0000004200427220 */ /* 0x040fe20000410000 */
[----:B------:R-:W-:Y:S01]  /*f5c0*/  MUFU.EX2 R106, R106 ;  /* 0x0000006a006a7308 */ /* 0x000fe20000000800 */
[C---:B-1----:R-:W-:Y:S05]  /*f5d0*/  HMMA.16816.F32.BF16 R8, R80.reuse, R88, R8 ;  /* 0x000000585008723c */ /* 0x042fea0000041808 */
[----:B------:R-:W-:Y:S02]  /*f5e0*/  FMUL.FTZ R67, R0, R67 ;  /* 0x0000004300437220 */ /* 0x000fe40000410000 */
[----:B------:R-:W-:Y:S01]  /*f5f0*/  FFMA.FTZ R16, R16, c[0x0][0x23c], -R104 ;  /* 0x00008f0010107a23 */ /* 0x000fe20000010868 */
[C---:B------:R-:W-:Y:S01]  /*f600*/  HMMA.16816.F32.BF16 R36, R80.reuse, R90, R36 ;  /* 0x0000005a5024723c */ /* 0x040fe20000041824 */
[----:B------:R-:W1:Y:S01]  /*f610*/  LDSM.16.MT88.4 R88, [R112+0x7000] ;  /* 0x007000007058783b */ /* 0x000e620000004200 */
[----:B------:R-:W2:Y:S02]  /*f620*/  MUFU.EX2 R107, R107 ;  /* 0x0000006b006b7308 */ /* 0x000ea40000000800 */
[C---:B------:R-:W-:Y:S02]  /*f630*/  FMUL.FTZ R68, R2.reuse, R68 ;  /* 0x0000004402447220 */ /* 0x040fe40000410000 */
[----:B------:R-:W-:Y:S02]  /*f640*/  FMUL.FTZ R69, R2, R69 ;  /* 0x0000004502457220 */ /* 0x000fe40000410000 */
[C---:B------:R-:W-:Y:S04]  /*f650*/  HMMA.16816.F32.BF16 R40, R80.reuse, R92, R40 ;  /* 0x0000005c5028723c */ /* 0x040fe80000041828 */
[----:B------:R-:W3:Y:S01]  /*f660*/  MUFU.EX2 R108, R108 ;  /* 0x0000006c006c7308 */ /* 0x000ee20000000800 */
[C---:B------:R-:W-:Y:S02]  /*f670*/  FMUL.FTZ R70, R0.reuse, R70 ;  /* 0x0000004600467220 */ /* 0x040fe40000410000 */
[----:B------:R-:W-:Y:S01]  /*f680*/  FMUL.FTZ R71, R0, R71 ;  /* 0x0000004700477220 */ /* 0x000fe20000410000 */
[C---:B------:R-:W-:Y:S01]  /*f690*/  HMMA.16816.F32.BF16 R44, R80.reuse, R94, R44 ;  /* 0x0000005e502c723c */ /* 0x040fe2000004182c */
[----:B------:R-:W4:Y:S03]  /*f6a0*/  LDSM.16.MT88.4 R92, [R114+0x8000] ;  /* 0x00800000725c783b */ /* 0x000f260000004200 */
[----:B------:R-:W-:Y:S02]  /*f6b0*/  FFMA.FTZ R102, R2, R135, R102 ;  /* 0x0000008702667223 */ /* 0x000fe40000010066 */
[----:B------:R-:W5:Y:S01]  /*f6c0*/  MUFU.EX2 R110, R110 ;  /* 0x0000006e006e7308 */ /* 0x000f620000000800 */
[----:B------:R-:W-:Y:S01]  /*f6d0*/  FFMA.FTZ R101, R0, R133, R101 ;  /* 0x0000008500657223 */ /* 0x000fe20000010065 */
[C---:B------:R-:W-:Y:S04]  /*f6e0*/  HMMA.16816.F32.BF16 R48, R80.reuse, R96, R48 ;  /* 0x000000605030723c */ /* 0x040fe80000041830 */
[----:B------:R-:W-:Y:S02]  /*f6f0*/  FADD.FTZ R102, R5, R102 ;  /* 0x0000006605667221 */ /* 0x000fe40000010000 */
[----:B------:R-:W-:Y:S02]  /*f700*/  FADD.FTZ R6, R6, R101 ;  /* 0x0000006506067221 */ /* 0x000fe40000010000 */
[C---:B------:R-:W-:Y:S01]  /*f710*/  HMMA.16816.F32.BF16 R52, R80.reuse, R98, R52 ;  /* 0x000000625034723c */ /* 0x040fe20000041834 */
[----:B------:R-:W5:Y:S01]  /*f720*/  LDSM.16.MT88.4 R96, [R112+0x8000] ;  /* 0x008000007060783b */ /* 0x000f620000004200 */
[----:B------:R-:W-:Y:S02]  /*f730*/  MUFU.EX2 R111, R111 ;  /* 0x0000006f006f7308 */ /* 0x000fe40000000800 */
[----:B------:R-:W-:Y:S02]  /*f740*/  FADD.FTZ R7, R7, R102 ;  /* 0x0000006607077221 */ /* 0x000fe40000010000 */
[----:B------:R-:W-:Y:S02]  /*f750*/  FADD.FTZ R87, R87, R6 ;  /* 0x0000000657577221 */ /* 0x000fe40000010000 */
[----:B------:R-:W-:Y:S01]  /*f760*/  FADD.FTZ R86, R86, R7 ;  /* 0x0000000756567221 */ /* 0x000fe20000010000 */
[C---:B-1----:R-:W-:Y:S03]  /*f770*/  HMMA.16816.F32.BF16 R56, R80.reuse, R88, R56 ;  /* 0x000000585038723c */ /* 0x042fe60000041838 */
[----:B------:R-:W-:Y:S01]  /*f780*/  MUFU.EX2 R132, R132 ;  /* 0x0000008400847308 */ /* 0x000fe20000000800 */
[----:B------:R-:W-:Y:S04]  /*f790*/  FADD.FTZ R100, R100, R87 ;  /* 0x0000005764647221 */ /* 0x000fe80000010000 */
[C---:B------:R-:W-:Y:S01]  /*f7a0*/  HMMA.16816.F32.BF16 R60, R80.reuse, R90, R60 ;  /* 0x0000005a503c723c */ /* 0x040fe2000004183c */
[----:B------:R-:W1:Y:S03]  /*f7b0*/  LDSM.16.MT88.4 R88, [R112+0x6400] ;  /* 0x006400007058783b */ /* 0x000e660000004200 */
[----:B--2---:R-:W-:Y:S01]  /*f7c0*/  FADD.FTZ R5, R107, R100 ;  /* 0x000000646b057221 */ /* 0x004fe20000010000 */
[----:B------:R-:W-:Y:S03]  /*f7d0*/  MUFU.EX2 R125, R125 ;  /* 0x0000007d007d7308 */ /* 0x000fe60000000800 */
[C---:B----4-:R-:W-:Y:S04]  /*f7e0*/  HMMA.16816.F32.BF16 R12, R80.reuse, R92, R12 ;  /* 0x0000005c500c723c */ /* 0x050fe8000004180c */
[----:B---3--:R-:W-:Y:S03]  /*f7f0*/  FADD.FTZ R5, R108, R5 ;  /* 0x000000056c057221 */ /* 0x008fe60000010000 */
[--C-:B------:R-:W-:Y:S01]  /*f800*/  FFMA.FTZ R93, R17, c[0x0][0x23c], -R104.reuse ;  /* 0x00008f00115d7a23 */ /* 0x100fe20000010868 */
[C---:B------:R-:W-:Y:S01]  /*f810*/  HMMA.16816.F32.BF16 R64, R80.reuse, R94, R64 ;  /* 0x0000005e5040723c */ /* 0x040fe20000041840 */
[----:B------:R2:W-:Y:S03]  /*f820*/  MUFU.EX2 R92, R16 ;  /* 0x00000010005c7308 */ /* 0x0005e60000000800 */
[----:B------:R-:W-:Y:S01]  /*f830*/  FMUL.FTZ R17, R2, R73 ;  /* 0x0000004902117220 */ /* 0x000fe20000410000 */
[----:B------:R-:W-:Y:S02]  /*f840*/  F2FP.BF16.PACK_AB R73, R108, R107 ;  /* 0x0000006b6c49723e */ /* 0x000fe400000010ff */
[--C-:B------:R-:W-:Y:S01]  /*f850*/  FFMA.FTZ R94, R18, c[0x0][0x23c], -R103.reuse ;  /* 0x00008f00125e7a23 */ /* 0x100fe20000010867 */
[C---:B-----5:R-:W-:Y:S03]  /*f860*/  HMMA.16816.F32.BF16 R68, R80.reuse, R96, R68 ;  /* 0x000000605044723c */ /* 0x060fe60000041844 */
[----:B------:R-:W3:Y:S01]  /*f870*/  MUFU.EX2 R93, R93 ;  /* 0x0000005d005d7308 */ /* 0x000ee20000000800 */
[--C-:B------:R-:W-:Y:S02]  /*f880*/  FFMA.FTZ R95, R19, c[0x0][0x23c], -R103.reuse ;  /* 0x00008f00135f7a23 */ /* 0x100fe40000010867 */
[C---:B------:R-:W-:Y:S02]  /*f890*/  FMUL.FTZ R18, R0.reuse, R74 ;  /* 0x0000004a00127220 */ /* 0x040fe40000410000 */
[----:B------:R-:W-:Y:S04]  /*f8a0*/  FMUL.FTZ R19, R0, R75 ;  /* 0x0000004b00137220 */ /* 0x000fe80000410000 */
[----:B------:R-:W-:Y:S01]  /*f8b0*/  FFMA.FTZ R96, R21, c[0x0][0x23c], -R104 ;  /* 0x00008f0015607a23 */ /* 0x000fe20000010868 */
[----:B------:R-:W4:Y:S01]  /*f8c0*/  MUFU.EX2 R94, R94 ;  /* 0x0000005e005e7308 */ /* 0x000f220000000800 */
[----:B------:R-:W-:Y:S01]  /*f8d0*/  FFMA.FTZ R97, R22, c[0x0][0x23c], -R103 ;  /* 0x00008f0016617a23 */ /* 0x000fe20000010867 */
[----:B------:R-:W-:Y:S01]  /*f8e0*/  F2FP.BF16.PACK_AB R22, R110, R109 ;  /* 0x0000006d6e16723e */ /* 0x000fe200000010ff */
[----:B--2---:R-:W-:Y:S01]  /*f8f0*/  FMUL.FTZ R16, R2, R72 ;  /* 0x0000004802107220 */ /* 0x004fe20000410000 */
[C---:B------:R-:W-:Y:S01]  /*f900*/  F2FP.BF16.PACK_AB R72, R106.reuse, R105 ;  /* 0x000000696a48723e */ /* 0x040fe200000010ff */
[----:B------:R-:W-:Y:S05]  /*f910*/  FADD.FTZ R105, R105, R86 ;  /* 0x0000005669697221 */ /* 0x000fea0000010000 */
[----:B------:R-:W2:Y:S01]  /*f920*/  MUFU.EX2 R95, R95 ;  /* 0x0000005f005f7308 */ /* 0x000ea20000000800 */
[----:B------:R-:W-:Y:S01]  /*f930*/  HMMA.16816.F32.BF16 R16, R80, R98, R16 ;  /* 0x000000625010723c */ /* 0x000fe20000041810 */
[----:B------:R-:W5:Y:S02]  /*f940*/  LDSM.16.MT88.4 R80, [R114+0x7400] ;  /* 0x007400007250783b */ /* 0x000f640000004200 */
[----:B---3--:R-:W-:Y:S01]  /*f950*/  F2FP.BF16.PACK_AB R74, R93, R92 ;  /* 0x0000005c5d4a723e */ /* 0x008fe200000010ff */
[----:B------:R-:W-:Y:S03]  /*f960*/  FADD.FTZ R105, R106, R105 ;  /* 0x000000696a697221 */ /* 0x000fe60000010000 */
[----:B------:R-:W-:Y:S02]  /*f970*/  FFMA.FTZ R99, R20, c[0x0][0x23c], -R104 ;  /* 0x00008f0014637a23 */ /* 0x000fe40000010868 */
[----:B------:R-:W-:Y:S01]  /*f980*/  FFMA.FTZ R98, R23, c[0x0][0x23c], -R103 ;  /* 0x00008f0017627a23 */ /* 0x000fe20000010867 */
[----:B------:R-:W-:Y:S02]  /*f990*/  MUFU.EX2 R96, R96 ;  /* 0x0000006000607308 */ /* 0x000fe40000000800 */
[----:B------:R-:W-:Y:S01]  /*f9a0*/  F2FP.BF16.PACK_AB R23, R132, R111 ;  /* 0x0000006f8417723e */ /* 0x000fe200000010ff */
[----:B------:R-:W-:Y:S02]  /*f9b0*/  FADD.FTZ R92, R92, R105 ;  /* 0x000000695c5c7221 */ /* 0x000fe40000010000 */
[----:B----4-:R-:W-:Y:S02]  /*f9c0*/  FADD.FTZ R0, R94, R5 ;  /* 0x000000055e007221 */ /* 0x010fe40000010000 */
[----:B------:R-:W-:Y:S03]  /*f9d0*/  FADD.FTZ R92, R93, R92 ;  /* 0x0000005c5d5c7221 */ /* 0x000fe60000010000 */
[----:B------:R-:W3:Y:S01]  /*f9e0*/  MUFU.EX2 R99, R99 ;  /* 0x0000006300637308 */ /* 0x000ee20000000800 */
[C---:B--2---:R-:W-:Y:S01]  /*f9f0*/  F2FP.BF16.PACK_AB R75, R95.reuse, R94 ;  /* 0x0000005e5f4b723e */ /* 0x044fe200000010ff */
[----:B------:R-:W-:Y:S06]  /*fa00*/  FADD.FTZ R0, R95, R0 ;  /* 0x000000005f007221 */ /* 0x000fec0000010000 */
[C---:B------:R-:W-:Y:S02]  /*fa10*/  HMMA.16816.F32.BF16 R8, R72.reuse, R76, R8 ;  /* 0x0000004c4808723c */ /* 0x040fe40000041808 */
[----:B------:R-:W-:Y:S06]  /*fa20*/  MUFU.EX2 R97, R97 ;  /* 0x0000006100617308 */ /* 0x000fec0000000800 */
[C---:B------:R-:W-:Y:S01]  /*fa30*/  HMMA.16816.F32.BF16 R36, R72.reuse, R78, R36 ;  /* 0x0000004e4824723c */ /* 0x040fe20000041824 */
[----:B------:R-:W2:Y:S03]  /*fa40*/  LDSM.16.MT88.4 R76, [R112+0x7400] ;  /* 0x00740000704c783b */ /* 0x000ea60000004200 */
[----:B------:R-:W4:Y:S01]  /*fa50*/  MUFU.EX2 R98, R98 ;  /* 0x0000006200627308 */ /* 0x000f220000000800 */
[C---:B---3--:R-:W-:Y:S01]  /*fa60*/  F2FP.BF16.PACK_AB R20, R96.reuse, R99 ;  /* 0x000000636014723e */ /* 0x048fe200000010ff */
[----:B------:R-:W-:Y:S02]  /*fa70*/  FADD.FTZ R99, R99, R92 ;  /* 0x0000005c63637221 */ /* 0x000fe40000010000 */
[C---:B-1----:R-:W-:Y:S04]  /*fa80*/  HMMA.16816.F32.BF16 R40, R72.reuse, R88, R40 ;  /* 0x000000584828723c */ /* 0x042fe80000041828 */
[----:B------:R-:W-:Y:S02]  /*fa90*/  FADD.FTZ R96, R96, R99 ;  /* 0x0000006360607221 */ /* 0x000fe40000010000 */
[----:B------:R-:W-:Y:S02]  /*faa0*/  MUFU.EX2 R134, R134 ;  /* 0x0000008600867308 */ /* 0x000fe40000000800 */
[C---:B------:R-:W-:Y:S01]  /*fab0*/  HMMA.16816.F32.BF16 R44, R72.reuse, R90, R44 ;  /* 0x0000005a482c723c */ /* 0x040fe2000004182c */
[----:B------:R-:W1:Y:S03]  /*fac0*/  LDSM.16.MT88.4 R88, [R114+0x8400] ;  /* 0x008400007258783b */ /* 0x000e660000004200 */
[----:B------:R-:W-:Y:S04]  /*fad0*/  FADD.FTZ R109, R109, R96 ;  /* 0x000000606d6d7221 */ /* 0x000fe80000010000 */
[C---:B-----5:R-:W-:Y:S04]  /*fae0*/  HMMA.16816.F32.BF16 R48, R72.reuse, R80, R48 ;  /* 0x000000504830723c */ /* 0x060fe80000041830 */
[----:B----4-:R-:W-:Y:S01]  /*faf0*/  F2FP.BF16.PACK_AB R21, R98, R97 ;  /* 0x000000616215723e */ /* 0x010fe200000010ff */
[----:B------:R-:W-:Y:S01]  /*fb00*/  FADD.FTZ R97, R97, R0 ;  /* 0x0000000061617221 */ /* 0x000fe20000010000 */
[----:B------:R-:W-:Y:S01]  /*fb10*/  IADD3 R0, R126, -0x1, RZ ;  /* 0xffffffff7e007810 */ /* 0x000fe20007ffe0ff */
[----:B------:R-:W-:Y:S01]  /*fb20*/  FADD.FTZ R109, R110, R109 ;  /* 0x0000006d6e6d7221 */ /* 0x000fe20000010000 */
[C---:B------:R-:W-:Y:S01]  /*fb30*/  HMMA.16816.F32.BF16 R52, R72.reuse, R82, R52 ;  /* 0x000000524834723c */ /* 0x040fe20000041834 */
[----:B------:R-:W3:Y:S03]  /*fb40*/  LDSM.16.MT88.4 R80, [R112+0x8400] ;  /* 0x008400007050783b */ /* 0x000ee60000004200 */
[----:B------:R-:W-:Y:S01]  /*fb50*/  FADD.FTZ R98, R98, R97 ;  /* 0x0000006162627221 */ /* 0x000fe20000010000 */
[----:B------:R-:W-:Y:S02]  /*fb60*/  MOV R126, R0 ;  /* 0x00000000007e7202 */ /* 0x000fe40000000f00 */
[----:B------:R-:W-:Y:S01]  /*fb70*/  MOV R0, R3 ;  /* 0x0000000300007202 */ /* 0x000fe20000000f00 */
[----:B------:R-:W-:Y:S01]  /*fb80*/  FADD.FTZ R5, R111, R98 ;  /* 0x000000626f057221 */ /* 0x000fe20000010000 */
[C---:B--2---:R-:W-:Y:S03]  /*fb90*/  HMMA.16816.F32.BF16 R56, R72.reuse, R76, R56 ;  /* 0x0000004c4838723c */ /* 0x044fe60000041838 */
[----:B------:R-:W-:Y:S05]  /*fba0*/  FADD.FTZ R5, R132, R5 ;  /* 0x0000000584057221 */ /* 0x000fea0000010000 */
        /* <DEDUP_REMOVED lines=8> */
[C---:B--2---:R-:W-:Y:S08]  /*fc30*/  HMMA.16816.F32.BF16 R8, R20.reuse, R76, R8 ;  /* 0x0000004c1408723c */ /* 0x044ff00000041808 */
[C---:B------:R-:W-:Y:S01]  /*fc40*/  HMMA.16816.F32.BF16 R36, R20.reuse, R78, R36 ;  /* 0x0000004e1424723c */ /* 0x040fe20000041824 */
[----:B------:R-:W2:Y:S07]  /*fc50*/  LDSM.16.MT88.4 R76, [R114+0x8800] ;  /* 0x00880000724c783b */ /* 0x000eae0000004200 */
[C---:B-1----:R-:W-:Y:S07]  /*fc60*/  HMMA.16816.F32.BF16 R40, R20.reuse, R88, R40 ;  /* 0x000000581428723c */ /* 0x042fee0000041828 */
[--C-:B------:R-:W-:Y:S01]  /*fc70*/  FFMA.FTZ R88, R28, c[0x0][0x23c], -R104.reuse ;  /* 0x00008f001c587a23 */ /* 0x100fe20000010868 */
[C---:B------:R-:W-:Y:S04]  /*fc80*/  HMMA.16816.F32.BF16 R44, R20.reuse, R90, R44 ;  /* 0x0000005a142c723c */ /* 0x040fe8000004182c */
[--C-:B------:R-:W-:Y:S01]  /*fc90*/  FFMA.FTZ R89, R29, c[0x0][0x23c], -R104.reuse ;  /* 0x00008f001d597a23 */ /* 0x100fe20000010868 */
[----:B------:R-:W-:Y:S01]  /*fca0*/  MUFU.EX2 R88, R88 ;  /* 0x0000005800587308 */ /* 0x000fe20000000800 */
[----:B------:R-:W-:Y:S02]  /*fcb0*/  FFMA.FTZ R104, R33, c[0x0][0x23c], -R104 ;  /* 0x00008f0021687a23 */ /* 0x000fe40000010868 */
[C---:B------:R-:W-:Y:S04]  /*fcc0*/  HMMA.16816.F32.BF16 R48, R20.reuse, R24, R48 ;  /* 0x000000181430723c */ /* 0x040fe80000041830 */
[--C-:B------:R-:W-:Y:S02]  /*fcd0*/  FFMA.FTZ R90, R30, c[0x0][0x23c], -R103.reuse ;  /* 0x00008f001e5a7a23 */ /* 0x100fe40000010867 */
[--C-:B------:R-:W-:Y:S01]  /*fce0*/  FFMA.FTZ R91, R31, c[0x0][0x23c], -R103.reuse ;  /* 0x00008f001f5b7a23 */ /* 0x100fe20000010867 */
[----:B------:R-:W1:Y:S01]  /*fcf0*/  MUFU.EX2 R89, R89 ;  /* 0x0000005900597308 */ /* 0x000e620000000800 */
[C---:B------:R-:W-:Y:S01]  /*fd00*/  HMMA.16816.F32.BF16 R52, R20.reuse, R26, R52 ;  /* 0x0000001a1434723c */ /* 0x040fe20000041834 */
[----:B------:R-:W4:Y:S03]  /*fd10*/  LDSM.16.MT88.4 R24, [R112+0x8800] ;  /* 0x008800007018783b */ /* 0x000f260000004200 */
[----:B------:R-:W-:Y:S04]  /*fd20*/  FFMA.FTZ R103, R35, c[0x0][0x23c], -R103 ;  /* 0x00008f0023677a23 */ /* 0x000fe80000010867 */
[C---:B---3--:R-:W-:Y:S01]  /*fd30*/  HMMA.16816.F32.BF16 R56, R20.reuse, R72, R56 ;  /* 0x000000481438723c */ /* 0x048fe20000041838 */
[----:B------:R-:W3:Y:S01]  /*fd40*/  LDSM.16.MT88.4 R28, [R114+0x6c00] ;  /* 0x006c0000721c783b */ /* 0x000ee20000004200 */
[----:B------:R-:W-:Y:S06]  /*fd50*/  MUFU.EX2 R90, R90 ;  /* 0x0000005a005a7308 */ /* 0x000fec0000000800 */
[C---:B------:R-:W-:Y:S01]  /*fd60*/  HMMA.16816.F32.BF16 R60, R20.reuse, R74, R60 ;  /* 0x0000004a143c723c */ /* 0x040fe2000004183c */
[----:B------:R-:W5:Y:S03]  /*fd70*/  LDSM.16.MT88.4 R32, [R112+0x6c00] ;  /* 0x006c00007020783b */ /* 0x000f660000004200 */
[----:B------:R-:W4:Y:S01]  /*fd80*/  MUFU.EX2 R91, R91 ;  /* 0x0000005b005b7308 */ /* 0x000f220000000800 */
[C---:B-1----:R-:W-:Y:S03]  /*fd90*/  F2FP.BF16.PACK_AB R72, R89.reuse, R88 ;  /* 0x000000585948723e */ /* 0x042fe600000010ff */
[C---:B--2---:R-:W-:Y:S04]  /*fda0*/  HMMA.16816.F32.BF16 R12, R20.reuse, R76, R12 ;  /* 0x0000004c140c723c */ /* 0x044fe8000004180c */
[----:B------:R-:W-:Y:S02]  /*fdb0*/  FADD.FTZ R88, R88, R109 ;  /* 0x0000006d58587221 */ /* 0x000fe40000010000 */
[----:B------:R-:W1:Y:S02]  /*fdc0*/  MUFU.EX2 R104, R104 ;  /* 0x0000006800687308 */ /* 0x000e640000000800 */
[C---:B------:R-:W-:Y:S04]  /*fdd0*/  HMMA.16816.F32.BF16 R64, R20.reuse, R78, R64 ;  /* 0x0000004e1440723c */ /* 0x040fe80000041840 */
[----:B------:R-:W-:Y:S04]  /*fde0*/  FADD.FTZ R88, R89, R88 ;  /* 0x0000005859587221 */ /* 0x000fe80000010000 */
[----:B------:R-:W2:Y:S01]  /*fdf0*/  MUFU.EX2 R103, R103 ;  /* 0x0000006700677308 */ /* 0x000ea20000000800 */
[C---:B----4-:R-:W-:Y:S03]  /*fe00*/  HMMA.16816.F32.BF16 R68, R20.reuse, R24, R68 ;  /* 0x000000181444723c */ /* 0x050fe60000041844 */
[C---:B------:R-:W-:Y:S01]  /*fe10*/  F2FP.BF16.PACK_AB R73, R91.reuse, R90 ;  /* 0x0000005a5b49723e */ /* 0x040fe200000010ff */
[----:B------:R-:W-:Y:S04]  /*fe20*/  FADD.FTZ R90, R90, R5 ;  /* 0x000000055a5a7221 */ /* 0x000fe80000010000 */
[----:B------:R-:W-:Y:S01]  /*fe30*/  HMMA.16816.F32.BF16 R16, R20, R26, R16 ;  /* 0x0000001a1410723c */ /* 0x000fe20000041810 */
[----:B------:R-:W4:Y:S03]  /*fe40*/  LDSM.16.MT88.4 R20, [R114+0x7c00] ;  /* 0x007c00007214783b */ /* 0x000f260000004200 */
[----:B------:R-:W-:Y:S01]  /*fe50*/  FADD.FTZ R91, R91, R90 ;  /* 0x0000005a5b5b7221 */ /* 0x000fe20000010000 */
[C---:B-1----:R-:W-:Y:S01]  /*fe60*/  F2FP.BF16.PACK_AB R74, R104.reuse, R125 ;  /* 0x0000007d684a723e */ /* 0x042fe200000010ff */
[----:B------:R-:W-:Y:S03]  /*fe70*/  FADD.FTZ R125, R125, R88 ;  /* 0x000000587d7d7221 */ /* 0x000fe60000010000 */
[----:B------:R-:W1:Y:S03]  /*fe80*/  LDSM.16.MT88.4 R24, [R112+0x7c00] ;  /* 0x007c00007018783b */ /* 0x000e660000004200 */
[----:B------:R-:W-:Y:S01]  /*fe90*/  FADD.FTZ R135, R104, R125 ;  /* 0x0000007d68877221 */ /* 0x000fe20000010000 */
[C---:B--2---:R-:W-:Y:S01]  /*fea0*/  F2FP.BF16.PACK_AB R75, R103.reuse, R134 ;  /* 0x00000086674b723e */ /* 0x044fe200000010ff */
[----:B------:R-:W-:Y:S04]  /*feb0*/  FADD.FTZ R134, R134, R91 ;  /* 0x0000005b86867221 */ /* 0x000fe80000010000 */
[----:B------:R-:W-:Y:S02]  /*fec0*/  FADD.FTZ R133, R103, R134 ;  /* 0x0000008667857221 */ /* 0x000fe40000010000 */
[C---:B---3--:R-:W-:Y:S01]  /*fed0*/  HMMA.16816.F32.BF16 R80, R72.reuse, R28, R8 ;  /* 0x0000001c4850723c */ /* 0x048fe20000041808 */
[----:B------:R-:W2:Y:S07]  /*fee0*/  LDSM.16.MT88.4 R8, [R114+0x8c00] ;  /* 0x008c00007208783b */ /* 0x000eae0000004200 */
[C---:B------:R-:W-:Y:S08]  /*fef0*/  HMMA.16816.F32.BF16 R36, R72.reuse, R30, R36 ;  /* 0x0000001e4824723c */ /* 0x040ff00000041824 */
[C---:B-----5:R-:W-:Y:S08]  /*ff00*/  HMMA.16816.F32.BF16 R40, R72.reuse, R32, R40 ;  /* 0x000000204828723c */ /* 0x060ff00000041828 */
[C---:B------:R-:W-:Y:S08]  /*ff10*/  HMMA.16816.F32.BF16 R44, R72.reuse, R34, R44 ;  /* 0x00000022482c723c */ /* 0x040ff0000004182c */
[C---:B----4-:R-:W-:Y:S08]  /*ff20*/  HMMA.16816.F32.BF16 R48, R72.reuse, R20, R48 ;  /* 0x000000144830723c */ /* 0x050ff00000041830 */
        /* <DEDUP_REMOVED lines=8> */
[----:B------:R-:W-:-:S07]  /*ffb0*/  @P0 BRA `(.L_x_5264) ;  /* 0xffffded000000947 */ /* 0x000fce000383ffff */
.L_x_5260:
[----:B------:R-:W1:Y:S01]  /*ffc0*/  SHFL.BFLY PT, R0, R133, 0x2, 0x1f ;  /* 0x0c401f0085007f89 */ /* 0x000e6200000e0000 */
[----:B------:R-:W-:Y:S01]  /*ffd0*/  MOV R6, 0x3f800000 ;  /* 0x3f80000000067802 */ /* 0x000fe20000000f00 */
[----:B------:R-:W-:-:S02]  /*ffe0*/  ULDC.U8 UR4, c[0x0][0x328] ;  /* 0x0000ca0000047ab9 */ /* 0x000fc40000000000 */
[----:B------:R-:W2:Y:S04]  /*fff0*/  SHFL.BFLY PT, R2, R135, 0x2, 0x1f ;  /* 0x0c401f0087027f89 */ /* 0x000ea800000e0000 */
[----:B------:R-:W3:Y:S01]  /*10000*/  S2R R5, SR_TID.X ;  /* 0x0000000000057919 */ /* 0x000ee20000002100 */
[----:B-1----:R-:W-:Y:S02]  /*10010*/  FADD.FTZ R9, R0, R133 ;  /* 0x0000008500097221 */ /* 0x002fe40000010000 */
[----:B--2---:R-:W-:-:S03]  /*10020*/  FADD.FTZ R7, R2, R135 ;  /* 0x0000008702077221 */ /* 0x004fc60000010000 */
[----:B------:R-:W1:Y:S01]  /*10030*/  SHFL.BFLY PT, R2, R9, 0x1, 0x1f ;  /* 0x0c201f0009027f89 */ /* 0x000e6200000e0000 */
[----:B---3--:R-:W-:-:S03]  /*10040*/  SHF.R.S32.HI R0, RZ, 0x1f, R5 ;  /* 0x0000001fff007819 */ /* 0x008fc60000011405 */
[----:B------:R-:W2:Y:S01]  /*10050*/  SHFL.BFLY PT, R4, R7, 0x1, 0x1f ;  /* 0x0c201f0007047f89 */ /* 0x000ea200000e0000 */
[----:B------:R-:W-:-:S04]  /*10060*/  LEA.HI R0, R0, R5, RZ, 0x2 ;  /* 0x0000000500007211 */ /* 0x000fc800078f10ff */
[----:B------:R-:W-:Y:S01]  /*10070*/  SHF.R.S32.HI R0, RZ, 0x2, R0 ;  /* 0x00000002ff007819 */ /* 0x000fe20000011400 */
[----:B-1----:R-:W-:Y:S02]  /*10080*/  FADD.FTZ R2, R9, R2 ;  /* 0x0000000209027221 */ /* 0x002fe40000010000 */
[----:B--2---:R-:W-:-:S03]  /*10090*/  FADD.FTZ R4, R7, R4 ;  /* 0x0000000407047221 */ /* 0x004fc60000010000 */
[----:B------:R-:W-:Y:S02]  /*100a0*/  FSETP.NE.FTZ.AND P2, PT, R2, RZ, PT ;  /* 0x000000ff0200720b */ /* 0x000fe40003f55000 */
[----:B------:R-:W-:Y:S02]  /*100b0*/  MOV R7, 0x3f800000 ;  /* 0x3f80000000077802 */ /* 0x000fe40000000f00 */
[----:B------:R-:W-:-:S09]  /*100c0*/  FSETP.NE.FTZ.AND P3, PT, R4, RZ, PT ;  /* 0x000000ff0400720b */ /* 0x000fd20003f75000 */
[----:B------:R-:W1:Y:S08]  /*100d0*/  @P2 MUFU.RCP R7, R2 ;  /* 0x0000000200072308 */ /* 0x000e700000001000 */
[----:B------:R-:W2:Y:S01]  /*100e0*/  @P3 MUFU.RCP R6, R4 ;  /* 0x0000000400063308 */ /* 0x000ea20000001000 */
[----:B-1----:R-:W-:-:S07]  /*100f0*/  FMUL.FTZ R83, R7, R83 ;  /* 0x0000005307537220 */ /* 0x002fce0000410000 */
[----:B------:R-:W-:Y:S01]  /*10100*/  @P2 MUFU.LG2 R2, R2 ;  /* 0x0000000200022308 */ /* 0x000fe20000000c00 */
[C---:B------:R-:W-:Y:S02]  /*10110*/  FMUL.FTZ R82, R7.reuse, R82 ;  /* 0x0000005207527220 */ /* 0x040fe40000410000 */
        /* <DEDUP_REMOVED lines=32> */
[----:B------:R-:W-:Y:S01]  /*10320*/  SHF.R.S32.HI R7, RZ, 0x1f, R0 ;  /* 0x0000001fff077819 */ /* 0x000fe20000011400 */
[C---:B--2---:R-:W-:Y:S01]  /*10330*/  FMUL.FTZ R80, R6.reuse, R80 ;  /* 0x0000005006507220 */ /* 0x044fe20000410000 */
        /* <DEDUP_REMOVED lines=37> */
[----:B------:R-:W-:Y:S01]  /*10590*/  SHF.R.S32.HI R6, RZ, 0x1f, R5 ;  /* 0x0000001fff067819 */ /* 0x000fe20000011405 */
[----:B------:R-:W-:Y:S01]  /*105a0*/  IMAD.IADD R7, R0, 0x1, -R7 ;  /* 0x0000000100077824 */ /* 0x000fe200078e0a07 */
[----:B------:R-:W-:-:S02]  /*105b0*/  F2FP.BF16.PACK_AB R68, R69, R68 ;  /* 0x000000444544723e */ /* 0x000fc400000010ff */
[C---:B------:R-:W-:Y:S02]  /*105c0*/  LEA.HI R8, R6.reuse, R5, RZ, 0x2 ;  /* 0x0000000506087211 */ /* 0x040fe400078f10ff */
[----:B------:R-:W-:Y:S02]  /*105d0*/  LEA.HI R9, R7, R7, RZ, 0x1 ;  /* 0x0000000707097211 */ /* 0x000fe400078f08ff */
[----:B------:R-:W-:Y:S02]  /*105e0*/  LEA.HI R6, R6, R5, RZ, 0x5 ;  /* 0x0000000506067211 */ /* 0x000fe400078f28ff */
[----:B------:R-:W-:Y:S02]  /*105f0*/  LOP3.LUT R8, R8, 0xfffffffc, RZ, 0xc0, !PT ;  /* 0xfffffffc08087812 */ /* 0x000fe400078ec0ff */
[----:B------:R-:W-:Y:S02]  /*10600*/  LOP3.LUT R12, R9, 0x3fffffe, RZ, 0xc0, !PT ;  /* 0x03fffffe090c7812 */ /* 0x000fe400078ec0ff */
[----:B------:R-:W-:-:S02]  /*10610*/  SHF.R.S32.HI R11, RZ, 0x1, R9 ;  /* 0x00000001ff0b7819 */ /* 0x000fc40000011409 */
[----:B------:R-:W-:Y:S01]  /*10620*/  SHF.R.S32.HI R10, RZ, 0x5, R6 ;  /* 0x00000005ff0a7819 */ /* 0x000fe20000011406 */
[----:B------:R-:W-:Y:S01]  /*10630*/  IMAD.IADD R12, R7, 0x1, -R12 ;  /* 0x00000001070c7824 */ /* 0x000fe200078e0a0c */
[----:B------:R-:W-:Y:S02]  /*10640*/  IADD3 R9, -R8, R5, RZ ;  /* 0x0000000508097210 */ /* 0x000fe40007ffe1ff */
[----:B------:R-:W-:Y:S02]  /*10650*/  SHF.L.U32 R8, R11, 0x6, RZ ;  /* 0x000000060b087819 */ /* 0x000fe400000006ff */
[----:B------:R-:W-:Y:S02]  /*10660*/  LEA R7, R10, R9, 0x8 ;  /* 0x000000090a077211 */ /* 0x000fe400078e40ff */
[----:B------:R-:W-:Y:S02]  /*10670*/  LOP3.LUT R8, R8, 0xc0, RZ, 0xc0, !PT ;  /* 0x000000c008087812 */ /* 0x000fe400078ec0ff */
[----:B------:R-:W-:-:S02]  /*10680*/  LEA R7, R12, R7, 0x4 ;  /* 0x000000070c077211 */ /* 0x000fc400078e20ff */
[C---:B------:R-:W-:Y:S02]  /*10690*/  LOP3.LUT R12, R11.reuse, 0x1, RZ, 0xc0, !PT ;  /* 0x000000010b0c7812 */ /* 0x040fe400078ec0ff */
[----:B------:R-:W-:Y:S02]  /*106a0*/  LEA.HI R8, R8, R8, RZ, 0x1d ;  /* 0x0000000808087211 */ /* 0x000fe400078fe8ff */
[----:B------:R-:W-:Y:S02]  /*106b0*/  ISETP.NE.U32.AND P1, PT, R12, 0x1, PT ;  /* 0x000000010c00780c */ /* 0x000fe40003f25070 */
[----:B------:R-:W-:Y:S01]  /*106c0*/  LOP3.LUT P0, RZ, R11, 0x2, RZ, 0xc0, !PT ;  /* 0x000000020bff7812 */ /* 0x000fe2000780c0ff */
[----:B------:R-:W-:Y:S01]  /*106d0*/  IMAD.U32 R7, R7, 0x2, R8 ;  /* 0x0000000207077824 */ /* 0x000fe200078e0008 */
[----:B------:R-:W-:Y:S01]  /*106e0*/  MOV R8, 0x20 ;  /* 0x0000002000087802 */ /* 0x000fe20000000f00 */
[----:B------:R1:W2:Y:S01]  /*106f0*/  @P3 MUFU.LG2 R12, R4 ;  /* 0x00000004000c3308 */ /* 0x0002a20000000c00 */
[----:B------:R-:W-:-:S02]  /*10700*/  F2FP.BF16.PACK_AB R72, R73, R72 ;  /* 0x000000484948723e */ /* 0x000fc400000010ff */
[----:B------:R-:W-:Y:S02]  /*10710*/  SHF.L.U32 R7, R7, 0x1, RZ ;  /* 0x0000000107077819 */ /* 0x000fe400000006ff */
[----:B------:R-:W-:Y:S02]  /*10720*/  SEL R8, R8, 0xffffffe0, !P0 ;  /* 0xffffffe008087807 */ /* 0x000fe40004000000 */
[C---:B------:R-:W-:Y:S01]  /*10730*/  IADD3 R11, R7.reuse, -0x10, RZ ;  /* 0xfffffff0070b7810 */ /* 0x040fe20007ffe0ff */
[----:B------:R-:W-:Y:S01]  /*10740*/  STS [R7], R80 ;  /* 0x0000005007007388 */ /* 0x000fe20000000800 */
[C---:B------:R-:W-:Y:S01]  /*10750*/  @P1 IADD3 R11, R7.reuse, 0x10, RZ ;  /* 0x00000010070b1810 */ /* 0x040fe20007ffe0ff */
[----:B------:R-:W-:Y:S01]  /*10760*/  IMAD.IADD R13, R7, 0x1, R8 ;  /* 0x00000001070d7824 */ /* 0x000fe200078e0208 */
[----:B------:R-:W-:Y:S01]  /*10770*/  ISETP.NE.AND P0, PT, RZ, UR4, PT ;  /* 0x00000004ff007c0c */ /* 0x000fe2000bf05270 */
[----:B------:R-:W-:Y:S01]  /*10780*/  STS [R7+0x200], R82 ;  /* 0x0002005207007388 */ /* 0x000fe20000000800 */
[----:B------:R-:W-:-:S02]  /*10790*/  IADD3 R15, R8, R11, RZ ;  /* 0x0000000b080f7210 */ /* 0x000fc40007ffe0ff */
[----:B------:R-:W-:Y:S01]  /*107a0*/  MOV R8, 0x7f800000 ;  /* 0x7f80000000087802 */ /* 0x000fe20000000f00 */
[----:B------:R-:W-:Y:S01]  /*107b0*/  STS [R11], R36 ;  /* 0x000000240b007388 */ /* 0x000fe20000000800 */
[----:B-1----:R-:W-:-:S03]  /*107c0*/  MOV R4, 0x7f800000 ;  /* 0x7f80000000047802 */ /* 0x002fc60000000f00 */
        /* <DEDUP_REMOVED lines=21> */
[----:B--2---:R-:W-:-:S02]  /*10920*/  @P3 FMUL.FTZ R7, R12, 0.69314718246459960938 ;  /* 0x3f3172180c073820 */ /* 0x004fc40000410000 */
[----:B------:R-:W-:Y:S02]  /*10930*/  @P2 FMUL.FTZ R12, R2, 0.69314718246459960938 ;  /* 0x3f317218020c2820 */ /* 0x000fe40000410000 */
[----:B------:R-:W-:Y:S02]  /*10940*/  @P3 FFMA.FTZ R4, R84, c[0x0][0x238], R7 ;  /* 0x00008e0054043a23 */ /* 0x000fe40000010007 */
        /* <DEDUP_REMOVED lines=9> */
.L_x_5265:
[----:B------:R-:W2:Y:S04]  /*109e0*/  S2R R3, SR_CTAID.Z ;  /* 0x0000000000037919 */ /* 0x000ea80000002700 */
[----:B------:R-:W2:Y:S02]  /*109f0*/  S2R R2, SR_CTAID.Y ;  /* 0x0000000000027919 */ /* 0x000ea40000002600 */
[----:B--2---:R-:W-:-:S04]  /*10a00*/  IMAD R7, R2, c[0x0][0x1c0], R3 ;  /* 0x0000700002077a24 */ /* 0x004fc800078e0203 */
[----:B------:R-:W-:Y:S02]  /*10a10*/  IMAD R7, R7, c[0x0][0x214], RZ ;  /* 0x0000850007077a24 */ /* 0x000fe400078e02ff */
.L_x_5266:
[----:B------:R-:W-:Y:S01]  /*10a20*/  BAR.SYNC.DEFER_BLOCKING 0x0 ;  /* 0x0000000000007b1d */ /* 0x000fe20000010000 */
[----:B------:R-:W-:Y:S01]  /*10a30*/  LOP3.LUT R6, R6, 0xffffffe0, RZ, 0xc0, !PT ;  /* 0xffffffe006067812 */ /* 0x000fe200078ec0ff */
[----:B------:R-:W-:Y:S01]  /*10a40*/  IMAD.WIDE.U32 R38, R119, c[0x0][0x1e8], RZ ;  /* 0x00007a0077267a25 */ /* 0x000fe200078e00ff */
[----:B------:R-:W-:Y:S02]  /*10a50*/  SHF.R.S32.HI R37, RZ, 0x1f, R10 ;  /* 0x0000001fff257819 */ /* 0x000fe4000001140a */
[----:B-1----:R-:W-:Y:S01]  /*10a60*/  SHF.R.S32.HI R11, RZ, 0x1f, R2 ;  /* 0x0000001fff0b7819 */ /* 0x002fe20000011402 */
        /* <DEDUP_REMOVED lines=34> */
.L_x_5268:
[----:B------:R-:W-:Y:S05]  /*10c90*/  BSYNC B0 ;  /* 0x0000000000007941 */ /* 0x000fea0003800000 */
.L_x_5267:
        /* <DEDUP_REMOVED lines=30> */
.L_x_5270:
[----:B------:R-:W-:Y:S05]  /*10e80*/  BSYNC B0 ;  /* 0x0000000000007941 */ /* 0x000fea0003800000 */
.L_x_5269:
        /* <DEDUP_REMOVED lines=17> */
.L_x_5271:
        /* <DEDUP_REMOVED lines=14> */
.L_x_6376:


//--------------------- .text._ZN5flash24flash_fwd_splitkv_kernelI23Flash_fwd_kernel_traitsILi96ELi64ELi64ELi4ELb0ELb0EN7cutlass10bfloat16_tE19Flash_kernel_traitsILi96ELi64ELi64ELi4ES3_EELb1ELb0ELb0ELb0ELb1ELb1ELb0ELb1EEEvNS_16Flash_fwd_paramsE --------------------------
	.section	.text._ZN5flash24flash_fwd_splitkv_kernelI23Flash_fwd_kernel_traitsILi96ELi64ELi64ELi4ELb0ELb0EN7cutlass10bfloat16_tE19Flash_kernel_traitsILi96ELi64ELi64ELi4ES3_EELb1ELb0ELb0ELb0ELb1ELb1ELb0ELb1EEEvNS_16Flash_fwd_paramsE,"ax",@progbits
	.sectioninfo	@"SHI_REGISTERS=166"
	.align	128
        .global         _ZN5flash24flash_fwd_splitkv_kernelI23Flash_fwd_kernel_traitsILi96ELi64ELi64ELi4ELb0ELb0EN7cutlass10bfloat16_tE19Flash_kernel_traitsILi96ELi64ELi64ELi4ES3_EELb1ELb0ELb0ELb0ELb1ELb1ELb0ELb1EEEvNS_16Flash_fwd_paramsE
        .type           _ZN5flash24flash_fwd_splitkv_kernelI23Flash_fwd_kernel_traitsILi96ELi64ELi64ELi4ELb0ELb0EN7cutlass10bfloat16_tE19Flash_kernel_traitsILi96ELi64ELi64ELi4ES3_EELb1ELb0ELb0ELb0ELb1ELb1ELb0ELb1EEEvNS_16Flash_fwd_paramsE,@function
        .size           _ZN5flash24flash_fwd_splitkv_kernelI23Flash_fwd_kernel_traitsILi96ELi64ELi64ELi4ELb0ELb0EN7cutlass10bfloat16_tE19Flash_kernel_traitsILi96ELi64ELi64ELi4ES3_EELb1ELb0ELb0ELb0ELb1ELb1ELb0ELb1EEEvNS_16Flash_fwd_paramsE,(.L_x_6377 - _ZN5flash24flash_fwd_splitkv_kernelI23Flash_fwd_kernel_traitsILi96ELi64ELi64ELi4ELb0ELb0EN7cutlass10bfloat16_tE19Flash_kernel_traitsILi96ELi64ELi64ELi4ES3_EELb1ELb0ELb0ELb0ELb1ELb1ELb0ELb1EEEvNS_16Flash_fwd_paramsE)
        .other          _ZN5flash24flash_fwd_splitkv_kernelI23Flash_fwd_kernel_traitsILi96ELi64ELi64ELi4ELb0ELb0EN7cutlass10bfloat16_tE19Flash_kernel_traitsILi96ELi64ELi64ELi4ES3_EELb1ELb0ELb0ELb0ELb1ELb1ELb0ELb1EEEvNS_16Flash_fwd_paramsE,@"STO_CUDA_ENTRY STV_DEFAULT"
_ZN5flash24flash_fwd_splitkv_kernelI23Flash_fwd_kernel_traitsILi96ELi64ELi64ELi4ELb0ELb0EN7cutlass10bfloat16_tE19Flash_kernel_traitsILi96ELi64ELi64ELi4ES3_EELb1ELb0ELb0ELb0ELb1ELb1ELb0ELb1EEEvNS_16Flash_fwd_paramsE:
.text._ZN5flash24flash_fwd_splitkv_kernelI23Flash_fwd_kernel_traitsILi96ELi64ELi64ELi4ELb0ELb0EN7cutlass10bfloat16_tE19Flash_kernel_traitsILi96ELi64ELi64ELi4ES3_EELb1ELb0ELb0ELb0ELb1ELb1ELb0ELb1EEEvNS_16Flash_fwd_paramsE:
        /* <DEDUP_REMOVED lines=36> */
.L_x_5272:
[----:B-12-4-:R-:W-:Y:S02]  /*0240*/  MOV R4, c[0x0][0x218] ;  /* 0x0000860000047a02 */ /* 0x016fe40000000f00 */
.L_x_5273:
        /* <DEDUP_REMOVED lines=74> */
.L_x_5276:
[----:B------:R-:W-:Y:S05]  /*06f0*/  BSYNC B0 ;  /* 0x0000000000007941 */ /* 0x000fea0003800000 */
.L_x_5275:
        /* <DEDUP_REMOVED lines=16> */
.L_x_5278:
[----:B------:R-:W-:Y:S05]  /*0800*/  BSYNC B0 ;  /* 0x0000000000007941 */ /* 0x000fea0003800000 */
.L_x_5277:
        /* <DEDUP_REMOVED lines=13> */
.L_x_5274:
        /* <DEDUP_REMOVED lines=91> */
.L_x_5279:
        /* <DEDUP_REMOVED lines=16> */
.L_x_5281:
        /* <DEDUP_REMOVED lines=52> */
.L_x_5280:
        /* <DEDUP_REMOVED lines=179> */
.L_x_5308:
        /* <DEDUP_REMOVED lines=172> */
.L_x_5286:
[----:B------:R-:W-:Y:S05]  /*28c0*/  BSYNC B0 ;  /* 0x0000000000007941 */ /* 0x000fea0003800000 */
.L_x_5285:
        /* <DEDUP_REMOVED lines=143> */
.L_x_5288:
[----:B------:R-:W-:Y:S05]  /*31c0*/  BSYNC B0 ;  /* 0x0000000000007941 */ /* 0x000fea0003800000 */
.L_x_5287:
        /* <DEDUP_REMOVED lines=8> */
.L_x_5284:
        /* <DEDUP_REMOVED lines=85> */
.L_x_5293:
[----:B------:R-:W-:Y:S05]  /*37a0*/  BSYNC B0 ;  /* 0x0000000000007941 */ /* 0x000fea0003800000 */
.L_x_5292:
        /* <DEDUP_REMOVED lines=83> */
.L_x_5295:
[----:B------:R-:W-:Y:S05]  /*3ce0*/  BSYNC B0 ;  /* 0x0000000000007941 */ /* 0x000fea0003800000 */
.L_x_5294:
        /* <DEDUP_REMOVED lines=83> */
.L_x_5297:
[----:B------:R-:W-:Y:S05]  /*4220*/  BSYNC B0 ;  /* 0x0000000000007941 */ /* 0x000fea0003800000 */
.L_x_5296:
[----:B-----5:R2:W-:Y:S02]  /*4230*/  STG.E.128 [R114.64+0x80], R40 ;  /* 0x0000802872007986 */ /* 0x0205e4000c101d06 */
.L_x_5291:
[----:B------:R-:W-:Y:S05]  /*4240*/  BSYNC B1 ;  /* 0x0000000000017941 */ /* 0x000fea0003800000 */
.L_x_5290:
        /* <DEDUP_REMOVED lines=89> */
.L_x_5301:
[----:B------:R-:W-:Y:S05]  /*47e0*/  BSYNC B0 ;  /* 0x0000000000007941 */ /* 0x000fea0003800000 */
.L_x_5300:
        /* <DEDUP_REMOVED lines=87> */
.L_x_5303:
[----:B------:R-:W-:Y:S05]  /*4d60*/  BSYNC B0 ;  /* 0x0000000000007941 */ /* 0x000fea0003800000 */
.L_x_5302:
        /* <DEDUP_REMOVED lines=87> */
.L_x_5305:
[----:B------:R-:W-:Y:S05]  /*52e0*/  BSYNC B0 ;  /* 0x0000000000007941 */ /* 0x000fea0003800000 */
.L_x_5304:
[----:B-----5:R1:W-:Y:S02]  /*52f0*/  STG.E.128 [R116.64+0x80], R40 ;  /* 0x0000802874007986 */ /* 0x0203e4000c101d06 */
.L_x_5299:
[----:B------:R-:W-:Y:S05]  /*5300*/  BSYNC B1 ;  /* 0x0000000000017941 */ /* 0x000fea0003800000 */
.L_x_5298:
        /* <DEDUP_REMOVED lines=8> */
.L_x_5283:
        /* <DEDUP_REMOVED lines=13> */
.L_x_5289:
        /* <DEDUP_REMOVED lines=80> */
.L_x_5306:
        /* <DEDUP_REMOVED lines=8> */
.L_x_5307:
[----:B------:R-:W-:Y:S04]  /*59e0*/  IADD3 R13, R13, -0x1, RZ ;  /* 0xffffffff0d0d7810 */ /* 0x000fe80007ffe0ff */
[----:B------:R-:W-:Y:S11]  /*59f0*/  ISETP.GT.AND P0, PT, R13, R82, PT ;  /* 0x000000520d00720c */ /* 0x000ff60003f04270 */
[----:B------:R-:W-:Y:S02]  /*5a00*/  @!UPT UIADD3 URZ, URZ, URZ, URZ ;  /* 0x0000003f3f3ff290 */ /* 0x000fe4000fffe03f */
[----:B------:R-:W-:-:S05]  /*5a10*/  @P0 BRA `(.L_x_5308) ;  /* 0xffffc3e000000947 */ /* 0x000fca000383ffff */
.L_x_5282:
        /* <DEDUP_REMOVED lines=82> */
.L_x_5315:
[----:B------:R-:W-:Y:S05]  /*5f40*/  BSYNC B0 ;  /* 0x0000000000007941 */ /* 0x000fea0003800000 */
.L_x_5314:
        /* <DEDUP_REMOVED lines=44> */
.L_x_5317:
[----:B------:R-:W-:Y:S05]  /*6210*/  BSYNC B0 ;  /* 0x0000000000007941 */ /* 0x000fea0003800000 */
.L_x_5316:
        /* <DEDUP_REMOVED lines=44> */
.L_x_5319:
[----:B------:R-:W-:Y:S05]  /*64e0*/  BSYNC B0 ;  /* 0x0000000000007941 */ /* 0x000fea0003800000 */
.L_x_5318:
[----:B-----5:R4:W-:Y:S02]  /*64f0*/  STS.128 [R122+0x2000], R8 ;  /* 0x002000087a007388 */ /* 0x0209e40000000c00 */
.L_x_5313:
[----:B------:R-:W-:Y:S05]  /*6500*/  BSYNC B1 ;  /* 0x0000000000017941 */ /* 0x000fea0003800000 */
.L_x_5312:
        /* <DEDUP_REMOVED lines=54> */
.L_x_5322:
[----:B------:R-:W-:Y:S05]  /*6870*/  BSYNC B0 ;  /* 0x0000000000007941 */ /* 0x000fea0003800000 */
.L_x_5321:
        /* <DEDUP_REMOVED lines=44> */
.L_x_5324:
[----:B------:R-:W-:Y:S05]  /*6b40*/  BSYNC B0 ;  /* 0x0000000000007941 */ /* 0x000fea0003800000 */
.L_x_5323:
        /* <DEDUP_REMOVED lines=44> */
.L_x_5326:
[----:B------:R-:W-:Y:S05]  /*6e10*/  BSYNC B0 ;  /* 0x0000000000007941 */ /* 0x000fea0003800000 */
.L_x_5325:
[----:B-----5:R3:W-:Y:S01]  /*6e20*/  STS.128 [R122+0x2800], R24 ;  /* 0x002800187a007388 */ /* 0x0207e20000000c00 */
[----:B------:R-:W-:Y:S05]  /*6e30*/  BRA `(.L_x_5320) ;  /* 0x000023a000007947 */ /* 0x000fea0003800000 */
.L_x_5311:
        /* <DEDUP_REMOVED lines=89> */
.L_x_5330:
[----:B------:R-:W-:Y:S05]  /*73d0*/  BSYNC B0 ;  /* 0x0000000000007941 */ /* 0x000fea0003800000 */
.L_x_5329:
        /* <DEDUP_REMOVED lines=90> */
.L_x_5332:
[----:B------:R-:W-:Y:S05]  /*7980*/  BSYNC B0 ;  /* 0x0000000000007941 */ /* 0x000fea0003800000 */
.L_x_5331:
        /* <DEDUP_REMOVED lines=88> */
.L_x_5334:
[----:B------:R-:W-:Y:S05]  /*7f10*/  BSYNC B0 ;  /* 0x0000000000007941 */ /* 0x000fea0003800000 */
.L_x_5333:
[----:B-----5:R3:W-:Y:S02]  /*7f20*/  STS.128 [R122+0x2000], R20 ;  /* 0x002000147a007388 */ /* 0x0207e40000000c00 */
.L_x_5328:
[----:B------:R-:W-:Y:S05]  /*7f30*/  BSYNC B1 ;  /* 0x0000000000017941 */ /* 0x000fea0003800000 */
.L_x_5327:
        /* <DEDUP_REMOVED lines=94> */
.L_x_5336:
[----:B------:R-:W-:Y:S05]  /*8520*/  BSYNC B0 ;  /* 0x0000000000007941 */ /* 0x000fea0003800000 */
.L_x_5335:
        /* <DEDUP_REMOVED lines=90> */
.L_x_5338:
[----:B------:R-:W-:Y:S05]  /*8ad0*/  BSYNC B0 ;  /* 0x0000000000007941 */ /* 0x000fea0003800000 */
.L_x_5337:
        /* <DEDUP_REMOVED lines=90> */
.L_x_5340:
[----:B------:R-:W-:Y:S05]  /*9080*/  BSYNC B0 ;  /* 0x0000000000007941 */ /* 0x000fea0003800000 */
.L_x_5339:
[----:B-----5:R4:W-:Y:S01]  /*9090*/  STS.128 [R122+0x2800], R4 ;  /* 0x002800047a007388 */ /* 0x0209e20000000c00 */
[----:B------:R-:W-:Y:S05]  /*90a0*/  BRA `(.L_x_5320) ;  /* 0x0000013000007947 */ /* 0x000fea0003800000 */
.L_x_5310:
        /* <DEDUP_REMOVED lines=19> */
.L_x_5320:
[----:B------:R-:W-:Y:S05]  /*91e0*/  BSYNC B2 ;  /* 0x0000000000027941 */ /* 0x000fea0003800000 */
.L_x_5309:
[----:B------:R-:W-:Y:S01]  /*91f0*/  IADD3 R126, R86, -0x1, RZ ;  /* 0xffffffff567e7810 */ /* 0x000fe20007ffe0ff */
[----:B-1--4-:R-:W-:Y:S01]  /*9200*/  IMAD.SHL.U32 R4, R66, 0x8, RZ ;  /* 0x0000000842047824 */ /* 0x012fe200078e00ff */
[----:B------:R-:W-:-:S02]  /*9210*/  LOP3.LUT R116, R71, 0xfffffff8, RZ, 0xc0, !PT ;  /* 0xfffffff847747812 */ /* 0x000fc400078ec0ff */
        /* <DEDUP_REMOVED lines=8> */
[----:B------:R-:W-:Y:S02]  /*92a0*/  LEA.HI R70, R3, R70, RZ, 0x3 ;  /* 0x0000004603467211 */ /* 0x000fe400078f18ff */
[----:B------:R-:W-:-:S02]  /*92b0*/  ISETP.GE.AND P4, PT, R16, R5, PT ;  /* 0x000000051000720c */ /* 0x000fc40003f86270 */
[----:B------:R-:W-:Y:S01]  /*92c0*/  ISETP.GE.AND P5, PT, R102, R5, PT ;  /* 0x000000056600720c */ /* 0x000fe20003fa6270 */
[----:B------:R-:W-:Y:S01]  /*92d0*/  IMAD.SHL.U32 R52, R70, 0x20, RZ ;  /* 0x0000002046347824 */ /* 0x000fe200078e00ff */
[----:B------:R-:W-:Y:S02]  /*92e0*/  LEA.HI R3, R116, R116, RZ, 0x1 ;  /* 0x0000007474037211 */ /* 0x000fe400078f08ff */
[----:B------:R-:W-:Y:S02]  /*92f0*/  LEA.HI.X R123, R100, c[0x0][0x16c], R54, 0x1, P0 ;  /* 0x00005b00647b7a11 */ /* 0x000fe400000f0c36 */
[----:B------:R-:W-:Y:S02]  /*9300*/  LOP3.LUT R9, R3, 0x3fffffe, RZ, 0xc0, !PT ;  /* 0x03fffffe03097812 */ /* 0x000fe400078ec0ff */
[----:B------:R-:W-:Y:S02]  /*9310*/  LEA.HI R68, R68, R7, RZ, 0x1 ;  /* 0x0000000744447211 */ /* 0x000fe400078f08ff */
[----:B------:R-:W-:Y:S01]  /*9320*/  ISETP.GE.AND P3, PT, R102, R5, PT ;  /* 0x000000056600720c */ /* 0x000fe20003f66270 */
[----:B------:R-:W-:Y:S01]  /*9330*/  IMAD.IADD R116, R116, 0x1, -R9 ;  /* 0x0000000174747824 */ /* 0x000fe200078e0a09 */
[----:B------:R-:W-:Y:S01]  /*9340*/  @!P4 LEA R8, P0, R55, R124, 0x1 ;  /* 0x0000007c3708c211 */ /* 0x000fe200078008ff */
[----:B------:R-:W-:Y:S01]  /*9350*/  @!P5 IMAD.MOV.U32 R125, RZ, RZ, R123 ;  /* 0x000000ffff7dd224 */ /* 0x000fe200078e007b */
[----:B------:R-:W-:-:S02]  /*9360*/  LOP3.LUT R68, R68, 0xfffffffe, RZ, 0xc0, !PT ;  /* 0xfffffffe44447812 */ /* 0x000fc400078ec0ff */
        /* <DEDUP_REMOVED lines=17> */
[----:B------:R-:W-:Y:S01]  /*9480*/  IMAD.SHL.U32 R5, R3, 0x40, RZ ;  /* 0x0000004003057824 */ /* 0x000fe200078e00ff */
[----:B------:R-:W-:-:S02]  /*9490*/  SHF.R.S32.HI R0, RZ, 0x5, R2 ;  /* 0x00000005ff007819 */ /* 0x000fc40000011402 */
[----:B------:R2:W-:Y:S01]  /*94a0*/  @!P4 LDGSTS.E.BYPASS.LTC128B.128 [R122+0x4800], [R8.64+0x40] ;  /* 0x04800040087acfae */ /* 0x0005e2000b901d46 */
[----:B------:R-:W-:Y:S02]  /*94b0*/  LOP3.LUT R7, R7, 0xc0, RZ, 0xc0, !PT ;  /* 0x000000c007077812 */ /* 0x000fe400078ec0ff */
[----:B------:R-:W-:Y:S01]  /*94c0*/  LOP3.LUT R5, R5, 0xc0, RZ, 0xc0, !PT ;  /* 0x000000c005057812 */ /* 0x000fe200078ec0ff */
[----:B------:R2:W-:Y:S01]  /*94d0*/  @!P4 LDGSTS.E.BYPASS.LTC128B.128 [R122+0x5800], [R8.64+0x80] ;  /* 0x05800080087acfae */ /* 0x0005e2000b901d46 */
[----:B------:R-:W-:Y:S01]  /*94e0*/  LOP3.LUT R50, R7, 0x8, R50, 0xf8, !PT ;  /* 0x0000000807327812 */ /* 0x000fe200078ef832 */
[C---:B------:R-:W-:Y:S01]  /*94f0*/  IMAD R6, R0.reuse, 0x200, R52 ;  /* 0x0000020000067824 */ /* 0x040fe200078e0234 */
[----:B------:R-:W-:Y:S01]  /*9500*/  LOP3.LUT R4, R5, 0x8, R4, 0xf8, !PT ;  /* 0x0000000805047812 */ /* 0x000fe200078ef804 */
[----:B------:R-:W0:Y:S01]  /*9510*/  LDGDEPBAR ;  /* 0x00000000000079af */ /* 0x000e220000000000 */
[----:B------:R-:W-:Y:S01]  /*9520*/  SHF.R.U32.HI R7, RZ, 0x3, R7 ;  /* 0x00000003ff077819 */ /* 0x000fe20000011607 */
[C---:B------:R-:W-:Y:S01]  /*9530*/  IMAD R117, R49.reuse, 0x20, R6 ;  /* 0x0000002031757824 */ /* 0x040fe200078e0206 */
[----:B------:R-:W-:Y:S01]  /*9540*/  SHF.R.U32.HI R5, RZ, 0x3, R5 ;  /* 0x00000003ff057819 */ /* 0x000fe20000011605 */
[----:B------:R-:W-:Y:S01]  /*9550*/  IMAD R0, R0, 0x10, R65 ;  /* 0x0000001000007824 */ /* 0x000fe200078e0241 */
[----:B------:R-:W-:Y:S01]  /*9560*/  LEA R128, P0, R88, c[0x0][0x170], 0x1 ;  /* 0x00005c0058807a11 */ /* 0x000fe200078008ff */
[----:B------:R-:W-:Y:S01]  /*9570*/  IMAD R49, R49, 0x20, R52 ;  /* 0x0000002031317824 */ /* 0x000fe200078e0234 */
[----:B------:R-:W-:-:S02]  /*9580*/  LOP3.LUT R50, R50, R7, RZ, 0x3c, !PT ;  /* 0x0000000732327212 */ /* 0x000fc400078e3cff */
[----:B------:R-:W-:Y:S02]  /*9590*/  LOP3.LUT R5, R4, R5, RZ, 0x3c, !PT ;  /* 0x0000000504057212 */ /* 0x000fe400078e3cff */
[----:B------:R-:W-:Y:S01]  /*95a0*/  LEA.HI.X R129, R88, c[0x0][0x174], R85, 0x1, P0 ;  /* 0x00005d0058817a11 */ /* 0x000fe200000f0c55 */
[----:B------:R-:W-:Y:S01]  /*95b0*/  IMAD.IADD R117, R50, 0x1, R117 ;  /* 0x0000000132757824 */ /* 0x000fe200078e0275 */
[----:B------:R-:W-:Y:S01]  /*95c0*/  LOP3.LUT R2, R2, 0xffffffe0, RZ, 0xc0, !PT ;  /* 0xffffffe002027812 */ /* 0x000fe200078ec0ff */
[----:B------:R-:W-:Y:S02]  /*95d0*/  IMAD.U32 R116, R116, 0x20, R5 ;  /* 0x0000002074747824 */ /* 0x000fe400078e0005 */
[----:B------:R-:W-:Y:S02]  /*95e0*/  IMAD.SHL.U32 R117, R117, 0x2, RZ ;  /* 0x0000000275757824 */ /* 0x000fe400078e00ff */
[----:B------:R-:W-:Y:S02]  /*95f0*/  IMAD.SHL.U32 R116, R116, 0x2, RZ ;  /* 0x0000000274747824 */ /* 0x000fe400078e00ff */
[----:B------:R-:W-:-:S02]  /*9600*/  IMAD R115, R51, 0x2, R117 ;  /* 0x0000000233737824 */ /* 0x000fc400078e0275 */
[----:B------:R-:W-:Y:S01]  /*9610*/  IMAD.IADD R2, R61, 0x1, -R2 ;  /* 0x000000013d027824 */ /* 0x000fe200078e0a02 */
[----:B--2---:R-:W-:Y:S01]  /*9620*/  @!P1 LEA R8, P0, R62, R128, 0x1 ;  /* 0x000000803e089211 */ /* 0x004fe200078008ff */
[----:B------:R-:W-:-:S04]  /*9630*/  DEPBAR.LE SB0, 0x0 ;  /* 0x000080000000791a */ /* 0x000fc80000000000 */
[----:B------:R-:W-:Y:S01]  /*9640*/  BAR.SYNC.DEFER_BLOCKING 0x0 ;  /* 0x0000000000007b1d */ /* 0x000fe20000010000 */
[----:B------:R-:W-:Y:S01]  /*9650*/  @!P1 LEA.HI.X R9, R62, R129, R67, 0x1, P0 ;  /* 0x000000813e099211 */ /* 0x000fe200000f0c43 */
[----:B------:R-:W-:Y:S01]  /*9660*/  IMAD.IADD R114, R50, 0x1, R49 ;  /* 0x0000000132727824 */ /* 0x000fe200078e0231 */
[----:B------:R-:W-:Y:S01]  /*9670*/  LOP3.LUT P0, RZ, R3, 0x2, RZ, 0xc0, !PT ;  /* 0x0000000203ff7812 */ /* 0x000fe2000780c0ff */
[----:B------:R-:W-:Y:S01]  /*9680*/  IMAD.MOV.U32 R3, RZ, RZ, 0x20 ;  /* 0x00000020ff037424 */ /* 0x000fe200078e00ff */
[----:B------:R-:W-:-:S04]  /*9690*/  SHF.R.S32.HI R127, RZ, 0x1f, R2 ;  /* 0x0000001fff7f7819 */ /* 0x000fc80000011402 */
[----:B------:R-:W-:Y:S02]  /*96a0*/  SEL R3, R3, 0xffffffe0, !P0 ;  /* 0xffffffe003037807 */ /* 0x000fe40004000000 */
[----:B------:R-:W-:-:S03]  /*96b0*/  LEA.HI R127, R127, R2, RZ, 0x2 ;  /* 0x000000027f7f7211 */ /* 0x000fc600078f10ff */
[----:B------:R-:W-:Y:S01]  /*96c0*/  IMAD.IADD R113, R116, 0x1, R3 ;  /* 0x0000000174717824 */ /* 0x000fe200078e0203 */
[----:B------:R-:W-:-:S04]  /*96d0*/  SHF.R.S32.HI R127, RZ, 0x2, R127 ;  /* 0x00000002ff7f7819 */ /* 0x000fc8000001147f */
[----:B------:R-:W-:-:S04]  /*96e0*/  IADD3 R0, R0, 0x1, R127 ;  /* 0x0000000100007810 */ /* 0x000fc80007ffe07f */
[----:B------:R-:W-:Y:S01]  /*96f0*/  IADD3 R0, R63, R0, -R118 ;  /* 0x000000003f007210 */ /* 0x000fe20007ffe876 */
[----:B------:R-:W-:Y:S03]  /*9700*/  @P3 STS [R122+0x6000], RZ ;  /* 0x006000ff7a003388 */ /* 0x000fe60000000800 */
[----:B------:R-:W-:Y:S01]  /*9710*/  IADD3 R0, R0, c[0x0][0x2e8], RZ ;  /* 0x0000ba0000007a10 */ /* 0x000fe20007ffe0ff */
[----:B------:R-:W-:Y:S03]  /*9720*/  @P3 STS [R122+0x6004], RZ ;  /* 0x006004ff7a003388 */ /* 0x000fe60000000800 */
[C---:B------:R-:W-:Y:S01]  /*9730*/  IADD3 R2, R0.reuse, 0x8, RZ ;  /* 0x0000000800027810 */ /* 0x040fe20007ffe0ff */
[----:B------:R-:W-:Y:S01]  /*9740*/  @P3 STS.64 [R122+0x6008], RZ ;  /* 0x006008ff7a003388 */ /* 0x000fe20000000a00 */
[----:B------:R-:W-:-:S02]  /*9750*/  IMNMX R0, R0, R63, PT ;  /* 0x0000003f00007217 */ /* 0x000fc40003800200 */
        /* <DEDUP_REMOVED lines=19> */
[----:B------:R-:W4:Y:S04]  /*9890*/  LDSM.16.M88.4 R16, [R116+0x3000] ;  /* 0x003000007410783b */ /* 0x000f280000000200 */
[----:B------:R-:W-:Y:S04]  /*98a0*/  LDSM.16.M88.4 R96, [R115] ;  /* 0x000000007360783b */ /* 0x000fe80000000200 */
[----:B------:R-:W-:Y:S04]  /*98b0*/  LDSM.16.M88.4 R32, [R113+0x3000] ;  /* 0x003000007120783b */ /* 0x000fe80000000200 */
[----:B------:R-:W5:Y:S04]  /*98c0*/  LDSM.16.M88.4 R56, [R116+0x3400] ;  /* 0x003400007438783b */ /* 0x000f680000000200 */
[----:B------:R-:W-:Y:S04]  /*98d0*/  LDSM.16.M88.4 R72, [R117+0x1000] ;  /* 0x001000007548783b */ /* 0x000fe80000000200 */
[----:B------:R-:W3:Y:S04]  /*98e0*/  LDSM.16.M88.4 R12, [R116+0x4000] ;  /* 0x00400000740c783b */ /* 0x000ee80000000200 */
[----:B------:R-:W1:Y:S04]  /*98f0*/  LDSM.16.M88.4 R40, [R116+0x3800] ;  /* 0x003800007428783b */ /* 0x000e680000000200 */
[----:B---3--:R-:W3:Y:S04]  /*9900*/  LDSM.16.M88.4 R24, [R116+0x3c00] ;  /* 0x003c00007418783b */ /* 0x008ee80000000200 */
[----:B--2---:R-:W2:Y:S04]  /*9910*/  LDSM.16.M88.4 R8, [R113+0x3400] ;  /* 0x003400007108783b */ /* 0x004ea80000000200 */
[----:B------:R-:W-:Y:S01]  /*9920*/  LDSM.16.M88.4 R36, [R115+0x1000] ;  /* 0x001000007324783b */ /* 0x000fe20000000200 */
[C---:B----4-:R-:W-:Y:S03]  /*9930*/  HMMA.16816.F32.BF16 R20, R76.reuse, R16, RZ ;  /* 0x000000104c14723c */ /* 0x050fe600000418ff */
[----:B------:R-:W4:Y:S04]  /*9940*/  LDSM.16.M88.4 R108, [R113+0x4000] ;  /* 0x00400000716c783b */ /* 0x000f280000000200 */
[----:B------:R-:W1:Y:S01]  /*9950*/  LDSM.16.M88.4 R4, [R113+0x3800] ;  /* 0x003800007104783b */ /* 0x000e620000000200 */
[C---:B------:R-:W-:Y:S03]  /*9960*/  HMMA.16816.F32.BF16 R16, R76.reuse, R18, RZ ;  /* 0x000000124c10723c */ /* 0x040fe600000418ff */
[----:B------:R-:W1:Y:S04]  /*9970*/  LDSM.16.M88.4 R104, [R116+0x4400] ;  /* 0x004400007468783b */ /* 0x000e680000000200 */
[----:B------:R-:W-:Y:S01]  /*9980*/  LDSM.16.M88.4 R92, [R113+0x3c00] ;  /* 0x003c0000715c783b */ /* 0x000fe20000000200 */
[----:B-----5:R-:W-:Y:S03]  /*9990*/  HMMA.16816.F32.BF16 R28, R76, R56, RZ ;  /* 0x000000384c1c723c */ /* 0x020fe600000418ff */
[----:B------:R-:W-:Y:S04]  /*99a0*/  LDSM.16.M88.4 R68, [R116+0x4800] ;  /* 0x004800007444783b */ /* 0x000fe80000000200 */
[----:B------:R-:W0:Y:S01]  /*99b0*/  LDGDEPBAR ;  /* 0x00000000000079af */ /* 0x000e220000000000 */
[C---:B------:R-:W-:Y:S08]  /*99c0*/  HMMA.16816.F32.BF16 R20, R96.reuse, R32, R20 ;  /* 0x000000206014723c */ /* 0x040ff00000041814 */
[----:B------:R-:W-:Y:S01]  /*99d0*/  HMMA.16816.F32.BF16 R16, R96, R34, R16 ;  /* 0x000000226010723c */ /* 0x000fe20000041810 */
[----:B------:R-:W-:Y:S07]  /*99e0*/  LDSM.16.M88.4 R32, [R113+0x4400] ;  /* 0x004400007120783b */ /* 0x000fee0000000200 */
[----:B------:R-:W-:Y:S08]  /*99f0*/  HMMA.16816.F32.BF16 R56, R76, R58, RZ ;  /* 0x0000003a4c38723c */ /* 0x000ff000000418ff */
[C---:B------:R-:W-:Y:S08]  /*9a00*/  HMMA.16816.F32.BF16 R20, R72.reuse, R12, R20 ;  /* 0x0000000c4814723c */ /* 0x040ff00000041814 */
[----:B------:R-:W-:Y:S01]  /*9a10*/  HMMA.16816.F32.BF16 R16, R72, R14, R16 ;  /* 0x0000000e4810723c */ /* 0x000fe20000041810 */
[----:B------:R-:W-:Y:S07]  /*9a20*/  LDSM.16.M88.4 R12, [R113+0x5000] ;  /* 0x00500000710c783b */ /* 0x000fee0000000200 */
[C---:B-1----:R-:W-:Y:S08]  /*9a30*/  HMMA.16816.F32.BF16 R44, R76.reuse, R40, RZ ;  /* 0x000000284c2c723c */ /* 0x042ff000000418ff */
[C---:B------:R-:W-:Y:S08]  /*9a40*/  HMMA.16816.F32.BF16 R40, R76.reuse, R42, RZ ;  /* 0x0000002a4c28723c */ /* 0x040ff000000418ff */
[C---:B---3--:R-:W-:Y:S08]  /*9a50*/  HMMA.16816.F32.BF16 R80, R76.reuse, R24, RZ ;  /* 0x000000184c50723c */ /* 0x048ff000000418ff */
[----:B------:R-:W-:Y:S01]  /*9a60*/  HMMA.16816.F32.BF16 R76, R76, R26, RZ ;  /* 0x0000001a4c4c723c */ /* 0x000fe200000418ff */
[----:B------:R-:W-:Y:S07]  /*9a70*/  LDSM.16.M88.4 R24, [R116+0x5000] ;  /* 0x005000007418783b */ /* 0x000fee0000000200 */
[C---:B--2---:R-:W-:Y:S08]  /*9a80*/  HMMA.16816.F32.BF16 R28, R96.reuse, R8, R28 ;  /* 0x00000008601c723c */ /* 0x044ff0000004181c */
[----:B------:R-:W-:Y:S01]  /*9a90*/  HMMA.16816.F32.BF16 R56, R96, R10, R56 ;  /* 0x0000000a6038723c */ /* 0x000fe20000041838 */
[----:B------:R-:W1:Y:S07]  /*9aa0*/  LDSM.16.M88.4 R8, [R117+0x2000] ;  /* 0x002000007508783b */ /* 0x000e6e0000000200 */
[C---:B----4-:R-:W-:Y:S08]  /*9ab0*/  HMMA.16816.F32.BF16 R20, R36.reuse, R108, R20 ;  /* 0x0000006c2414723c */ /* 0x050ff00000041814 */
[----:B------:R-:W-:Y:S08]  /*9ac0*/  HMMA.16816.F32.BF16 R16, R36, R110, R16 ;  /* 0x0000006e2410723c */ /* 0x000ff00000041810 */
[C---:B------:R-:W-:Y:S08]  /*9ad0*/  HMMA.16816.F32.BF16 R44, R96.reuse, R4, R44 ;  /* 0x00000004602c723c */ /* 0x040ff0000004182c */
[----:B------:R-:W-:Y:S01]  /*9ae0*/  HMMA.16816.F32.BF16 R40, R96, R6, R40 ;  /* 0x000000066028723c */ /* 0x000fe20000041828 */
[----:B------:R-:W2:Y:S07]  /*9af0*/  LDSM.16.M88.4 R4, [R115+0x2000] ;  /* 0x002000007304783b */ /* 0x000eae0000000200 */
[C---:B------:R-:W-:Y:S08]  /*9b00*/  HMMA.16816.F32.BF16 R28, R72.reuse, R104, R28 ;  /* 0x00000068481c723c */ /* 0x040ff0000004181c */
[----:B------:R-:W-:Y:S08]  /*9b10*/  HMMA.16816.F32.BF16 R56, R72, R106, R56 ;  /* 0x0000006a4838723c */ /* 0x000ff00000041838 */
[C---:B-1----:R-:W-:Y:S08]  /*9b20*/  HMMA.16816.F32.BF16 R20, R8.reuse, R24, R20 ;  /* 0x000000180814723c */ /* 0x042ff00000041814 */
[----:B------:R-:W-:Y:S01]  /*9b30*/  HMMA.16816.F32.BF16 R16, R8, R26, R16 ;  /* 0x0000001a0810723c */ /* 0x000fe20000041810 */
[----:B------:R-:W1:Y:S07]  /*9b40*/  LDSM.16.M88.4 R24, [R113+0x4800] ;  /* 0x004800007118783b */ /* 0x000e6e0000000200 */
[----:B------:R-:W-:Y:S01]  /*9b50*/  HMMA.16816.F32.BF16 R108, R96, R92, R80 ;  /* 0x0000005c606c723c */ /* 0x000fe20000041850 */
[----:B------:R-:W3:Y:S07]  /*9b60*/  LDSM.16.M88.4 R80, [R116+0x5400] ;  /* 0x005400007450783b */ /* 0x000eee0000000200 */
[----:B------:R-:W-:Y:S08]  /*9b70*/  HMMA.16816.F32.BF16 R28, R36, R32, R28 ;  /* 0x00000020241c723c */ /* 0x000ff0000004181c */
[----:B------:R-:W-:Y:S01]  /*9b80*/  HMMA.16816.F32.BF16 R104, R72, R68, R44 ;  /* 0x000000444868723c */ /* 0x000fe2000004182c */
[----:B------:R-:W-:Y:S07]  /*9b90*/  LDSM.16.M88.4 R44, [R113+0x5400] ;  /* 0x00540000712c783b */ /* 0x000fee0000000200 */
[----:B------:R-:W-:Y:S01]  /*9ba0*/  HMMA.16816.F32.BF16 R56, R36, R34, R56 ;  /* 0x000000222438723c */ /* 0x000fe20000041838 */
[----:B------:R-:W4:Y:S07]  /*9bb0*/  LDSM.16.M88.4 R32, [R116+0x4c00] ;  /* 0x004c00007420783b */ /* 0x000f2e0000000200 */
[----:B------:R-:W-:Y:S08]  /*9bc0*/  HMMA.16816.F32.BF16 R40, R72, R70, R40 ;  /* 0x000000464828723c */ /* 0x000ff00000041828 */
[C---:B--2---:R-:W-:Y:S08]  /*9bd0*/  HMMA.16816.F32.BF16 R20, R4.reuse, R12, R20 ;  /* 0x0000000c0414723c */ /* 0x044ff00000041814 */
[----:B------:R-:W-:Y:S01]  /*9be0*/  HMMA.16816.F32.BF16 R16, R4, R14, R16 ;  /* 0x0000000e0410723c */ /* 0x000fe20000041810 */
[----:B------:R-:W2:Y:S07]  /*9bf0*/  LDSM.16.M88.4 R12, [R116+0x5800] ;  /* 0x00580000740c783b */ /* 0x000eae0000000200 */
[----:B------:R-:W-:Y:S08]  /*9c00*/  HMMA.16816.F32.BF16 R76, R96, R94, R76 ;  /* 0x0000005e604c723c */ /* 0x000ff0000004184c */
[----:B-1----:R-:W-:Y:S01]  /*9c10*/  HMMA.16816.F32.BF16 R104, R36, R24, R104 ;  /* 0x000000182468723c */ /* 0x002fe20000041868 */
[----:B------:R-:W-:-:S02]  /*9c20*/  FMUL.FTZ R21, R21, c[0x0][0x2ec] ;  /* 0x0000bb0015157a20 */ /* 0x000fc40000410000 */
[----:B------:R-:W-:Y:S02]  /*9c30*/  FMUL.FTZ R3, R20, c[0x0][0x2ec] ;  /* 0x0000bb0014037a20 */ /* 0x000fe40000410000 */
[----:B------:R1:W-:Y:S01]  /*9c40*/  MUFU.TANH R53, R21 ;  /* 0x0000001500357308 */ /* 0x0003e20000002400 */
[----:B------:R-:W-:Y:S02]  /*9c50*/  FMUL.FTZ R62, R22, c[0x0][0x2ec] ;  /* 0x0000bb00163e7a20 */ /* 0x000fe40000410000 */
[----:B------:R-:W-:Y:S01]  /*9c60*/  HMMA.16816.F32.BF16 R40, R36, R26, R40 ;  /* 0x0000001a2428723c */ /* 0x000fe20000041828 */
[----:B------:R-:W5:Y:S01]  /*9c70*/  LDSM.16.M88.4 R24, [R113+0x4c00] ;  /* 0x004c00007118783b */ /* 0x000f620000000200 */
[----:B------:R-:W-:Y:S02]  /*9c80*/  FMUL.FTZ R16, R16, c[0x0][0x2ec] ;  /* 0x0000bb0010107a20 */ /* 0x000fe40000410000 */
[----:B------:R-:W-:Y:S01]  /*9c90*/  FMUL.FTZ R18, R18, c[0x0][0x2ec] ;  /* 0x0000bb0012127a20 */ /* 0x000fe20000410000 */
[----:B------:R-:W1:Y:S01]  /*9ca0*/  MUFU.TANH R3, R3 ;  /* 0x0000000300037308 */ /* 0x000e620000002400 */
[----:B------:R-:W-:-:S02]  /*9cb0*/  FMUL.FTZ R17, R17, c[0x0][0x2ec] ;  /* 0x0000bb0011117a20 */ /* 0x000fc40000410000 */
[----:B---3--:R-:W-:Y:S01]  /*9cc0*/  HMMA.16816.F32.BF16 R28, R8, R80, R28 ;  /* 0x00000050081c723c */ /* 0x008fe2000004181c */
[----:B------:R-:W-:-:S04]  /*9cd0*/  FMUL.FTZ R19, R19, c[0x0][0x2ec] ;  /* 0x0000bb0013137a20 */ /* 0x000fc80000410000 */
[----:B------:R-:W-:Y:S03]  /*9ce0*/  MUFU.TANH R64, R16 ;  /* 0x0000001000407308 */ /* 0x000fe60000002400 */
[C---:B----4-:R-:W-:Y:S05]  /*9cf0*/  HMMA.16816.F32.BF16 R108, R72.reuse, R32, R108 ;  /* 0x00000020486c723c */ /* 0x050fea000004186c */
[----:B------:R-:W3:Y:S03]  /*9d00*/  MUFU.TANH R62, R62 ;  /* 0x0000003e003e7308 */ /* 0x000ee60000002400 */
[----:B------:R-:W-:Y:S08]  /*9d10*/  HMMA.16816.F32.BF16 R76, R72, R34, R76 ;  /* 0x00000022484c723c */ /* 0x000ff0000004184c */
[C---:B------:R-:W-:Y:S08]  /*9d20*/  HMMA.16816.F32.BF16 R56, R8.reuse, R82, R56 ;  /* 0x000000520838723c */ /* 0x040ff00000041838 */
[C---:B--2---:R-:W-:Y:S08]  /*9d30*/  HMMA.16816.F32.BF16 R104, R8.reuse, R12, R104 ;  /* 0x0000000c0868723c */ /* 0x044ff00000041868 */
[----:B------:R-:W-:Y:S01]  /*9d40*/  HMMA.16816.F32.BF16 R40, R8, R14, R40 ;  /* 0x0000000e0828723c */ /* 0x000fe20000041828 */
[----:B------:R-:W2:Y:S07]  /*9d50*/  LDSM.16.M88.4 R12, [R116+0x5c00] ;  /* 0x005c0000740c783b */ /* 0x000eae0000000200 */
[----:B------:R-:W-:Y:S01]  /*9d60*/  HMMA.16816.F32.BF16 R28, R4, R44, R28 ;  /* 0x0000002c041c723c */ /* 0x000fe2000004181c */
[----:B------:R-:W-:Y:S06]  /*9d70*/  MUFU.TANH R45, R18 ;  /* 0x00000012002d7308 */ /* 0x000fec0000002400 */
[----:B------:R-:W-:Y:S01]  /*9d80*/  FMUL.FTZ R44, R23, c[0x0][0x2ec] ;  /* 0x0000bb00172c7a20 */ /* 0x000fe20000410000 */
[C---:B-----5:R-:W-:Y:S01]  /*9d90*/  HMMA.16816.F32.BF16 R108, R36.reuse, R24, R108 ;  /* 0x00000018246c723c */ /* 0x060fe2000004186c */
[----:B-1----:R-:W1:Y:S04]  /*9da0*/  LDSM.16.M88.4 R20, [R113+0x5800] ;  /* 0x005800007114783b */ /* 0x002e680000000200 */
[----:B------:R-:W4:Y:S02]  /*9db0*/  MUFU.TANH R44, R44 ;  /* 0x0000002c002c7308 */ /* 0x000f240000002400 */
[----:B------:R-:W-:Y:S01]  /*9dc0*/  IMAD.SHL.U32 R25, R61, 0x2, RZ ;  /* 0x000000023d197824 */ /* 0x000fe200078e00ff */
[----:B------:R-:W-:Y:S04]  /*9dd0*/  HMMA.16816.F32.BF16 R76, R36, R26, R76 ;  /* 0x0000001a244c723c */ /* 0x000fe8000004184c */
[----:B------:R-:W-:-:S04]  /*9de0*/  LOP3.LUT R25, R25, 0x6, RZ, 0xc0, !PT ;  /* 0x0000000619197812 */ /* 0x000fc800078ec0ff */
[----:B------:R-:W-:Y:S01]  /*9df0*/  HMMA.16816.F32.BF16 R56, R4, R46, R56 ;  /* 0x0000002e0438723c */ /* 0x000fe20000041838 */
[----:B------:R-:W5:Y:S01]  /*9e00*/  MUFU.TANH R46, R17 ;  /* 0x00000011002e7308 */ /* 0x000f620000002400 */
[----:B------:R-:W-:Y:S02]  /*9e10*/  FMUL.FTZ R28, R28, c[0x0][0x2ec] ;  /* 0x0000bb001c1c7a20 */ /* 0x000fe40000410000 */
[----:B------:R-:W-:-:S05]  /*9e20*/  FMUL.FTZ R29, R29, c[0x0][0x2ec] ;  /* 0x0000bb001d1d7a20 */ /* 0x000fca0000410000 */
[----:B------:R1:W1:Y:S01]  /*9e30*/  MUFU.TANH R47, R19 ;  /* 0x00000013002f7308 */ /* 0x0002620000002400 */
[C---:B--2---:R-:W-:Y:S07]  /*9e40*/  HMMA.16816.F32.BF16 R108, R8.reuse, R12, R108 ;  /* 0x0000000c086c723c */ /* 0x044fee000004186c */
[----:B------:R-:W2:Y:S01]  /*9e50*/  MUFU.TANH R28, R28 ;  /* 0x0000001c001c7308 */ /* 0x000ea20000002400 */
[----:B------:R-:W-:Y:S06]  /*9e60*/  HMMA.16816.F32.BF16 R76, R8, R14, R76 ;  /* 0x0000000e084c723c */ /* 0x000fec000004184c */
[----:B------:R-:W-:Y:S01]  /*9e70*/  FMUL.FTZ R33, R57, c[0x0][0x2ec] ;  /* 0x0000bb0039217a20 */ /* 0x000fe20000410000 */
[----:B-1----:R-:W1:Y:S01]  /*9e80*/  LDSM.16.M88.4 R16, [R113+0x5c00] ;  /* 0x005c00007110783b */ /* 0x002e620000000200 */
[----:B------:R-:W-:Y:S01]  /*9e90*/  IMAD.IADD R15, R48, 0x1, R25 ;  /* 0x00000001300f7824 */ /* 0x000fe200078e0219 */
[----:B------:R-:W-:Y:S01]  /*9ea0*/  HMMA.16816.F32.BF16 R104, R4, R20, R104 ;  /* 0x000000140468723c */ /* 0x000fe20000041868 */
[----:B------:R-:W1:Y:S01]  /*9eb0*/  MUFU.TANH R29, R29 ;  /* 0x0000001d001d7308 */ /* 0x000e620000002400 */
[----:B------:R-:W-:Y:S01]  /*9ec0*/  FMUL.FTZ R24, R59, c[0x0][0x2ec] ;  /* 0x0000bb003b187a20 */ /* 0x000fe20000410000 */
[----:B------:R-:W-:-:S04]  /*9ed0*/  DEPBAR.LE SB0, 0x0 ;  /* 0x000080000000791a */ /* 0x000fc80000000000 */
[----:B------:R-:W-:Y:S01]  /*9ee0*/  IADD3 R9, R15, 0x1, RZ ;  /* 0x000000010f097810 */ /* 0x000fe20007ffe0ff */
[----:B------:R-:W-:Y:S01]  /*9ef0*/  HMMA.16816.F32.BF16 R40, R4, R22, R40 ;  /* 0x000000160428723c */ /* 0x000fe20000041828 */
[----:B------:R-:W-:Y:S01]  /*9f00*/  FMUL.FTZ R21, R31, c[0x0][0x2ec] ;  /* 0x0000bb001f157a20 */ /* 0x000fe20000410000 */
[-C--:B------:R-:W-:Y:S01]  /*9f10*/  ISETP.GE.AND P6, PT, R15, R0.reuse, PT ;  /* 0x000000000f00720c */ /* 0x080fe20003fc6270 */
[----:B------:R-:W1:Y:S01]  /*9f20*/  MUFU.TANH R33, R33 ;  /* 0x0000002100217308 */ /* 0x000e620000002400 */
[C---:B------:R-:W-:Y:S01]  /*9f30*/  ISETP.GE.AND P3, PT, R9.reuse, R0, PT ;  /* 0x000000000900720c */ /* 0x040fe20003f66270 */
[----:B------:R-:W-:Y:S01]  /*9f40*/  FMUL.FTZ R32, R56, c[0x0][0x2ec] ;  /* 0x0000bb0038207a20 */ /* 0x000fe20000410000 */
[----:B------:R-:W-:Y:S01]  /*9f50*/  ISETP.GE.AND P0, PT, R9, R2, PT ;  /* 0x000000020900720c */ /* 0x000fe20003f06270 */
[----:B------:R-:W-:Y:S01]  /*9f60*/  FMUL.FTZ R20, R30, c[0x0][0x2ec] ;  /* 0x0000bb001e147a20 */ /* 0x000fe20000410000 */
[----:B------:R-:W-:Y:S01]  /*9f70*/  IADD3 R25, R15, 0x8, RZ ;  /* 0x000000080f197810 */ /* 0x000fe20007ffe0ff */
[----:B------:R-:W-:Y:S01]  /*9f80*/  FMUL.FTZ R22, R58, c[0x0][0x2ec] ;  /* 0x0000bb003a167a20 */ /* 0x000fe20000410000 */
[----:B------:R-:W-:Y:S01]  /*9f90*/  FSEL R3, R3, -INF , !P6 ;  /* 0xff80000003037808 */ /* 0x000fe20007000000 */
[----:B------:R-:W1:Y:S01]  /*9fa0*/  MUFU.TANH R21, R21 ;  /* 0x0000001500157308 */ /* 0x000e620000002400 */
[----:B------:R-:W-:-:S02]  /*9fb0*/  FSEL R53, R53, -INF , !P3 ;  /* 0xff80000035357808 */ /* 0x000fc40005800000 */
[----:B------:R-:W-:Y:S02]  /*9fc0*/  ISETP.GE.AND P1, PT, R25, R0, PT ;  /* 0x000000001900720c */ /* 0x000fe40003f26270 */
[-C--:B------:R-:W-:Y:S01]  /*9fd0*/  ISETP.GE.AND P3, PT, R15, R2.reuse, PT ;  /* 0x000000020f00720c */ /* 0x080fe20003f66270 */
[----:B------:R-:W-:Y:S01]  /*9fe0*/  FMUL.FTZ R106, R106, c[0x0][0x2ec] ;  /* 0x0000bb006a6a7a20 */ /* 0x000fe20000410000 */
[----:B------:R-:W-:Y:S01]  /*9ff0*/  ISETP.GE.AND P4, PT, R25, R2, PT ;  /* 0x000000021900720c */ /* 0x000fe20003f86270 */
[----:B------:R-:W-:Y:S01]  /*a000*/  FMUL.FTZ R107, R107, c[0x0][0x2ec] ;  /* 0x0000bb006b6b7a20 */ /* 0x000fe20000410000 */
[----:B---3--:R-:W-:Y:S01]  /*a010*/  FSEL R62, R62, -INF , !P3 ;  /* 0xff8000003e3e7808 */ /* 0x008fe20005800000 */
[----:B------:R-:W3:Y:S01]  /*a020*/  MUFU.TANH R24, R24 ;  /* 0x0000001800187308 */ /* 0x000ee20000002400 */
[----:B----4-:R-:W-:Y:S01]  /*a030*/  FSEL R44, R44, -INF , !P0 ;  /* 0xff8000002c2c7808 */ /* 0x010fe20004000000 */
[----:B------:R-:W-:Y:S01]  /*a040*/  FMUL.FTZ R23, R104, c[0x0][0x2ec] ;  /* 0x0000bb0068177a20 */ /* 0x000fe20000410000 */
[----:B------:R-:W-:Y:S01]  /*a050*/  FSEL R14, R45, -INF , !P4 ;  /* 0xff8000002d0e7808 */ /* 0x000fe20006000000 */
[----:B------:R-:W-:Y:S01]  /*a060*/  FMUL.FTZ R42, R42, c[0x0][0x2ec] ;  /* 0x0000bb002a2a7a20 */ /* 0x000fe20000410000 */
[----:B------:R-:W-:Y:S01]  /*a070*/  IADD3 R25, R15, 0x20, RZ ;  /* 0x000000200f197810 */ /* 0x000fe20007ffe0ff */
[----:B------:R-:W-:-:S02]  /*a080*/  FMUL.FTZ R105, R105, c[0x0][0x2ec] ;  /* 0x0000bb0069697a20 */ /* 0x000fc40000410000 */
[----:B------:R-:W4:Y:S01]  /*a090*/  MUFU.TANH R132, R106 ;  /* 0x0000006a00847308 */ /* 0x000f220000002400 */
[C---:B-1----:R-:W-:Y:S01]  /*a0a0*/  HMMA.16816.F32.BF16 R8, R4.reuse, R16, R108 ;  /* 0x000000100408723c */ /* 0x042fe2000004186c */
[----:B------:R-:W-:Y:S02]  /*a0b0*/  FMUL.FTZ R13, R40, c[0x0][0x2ec] ;  /* 0x0000bb00280d7a20 */ /* 0x000fe40000410000 */
[----:B------:R-:W-:Y:S02]  /*a0c0*/  FMUL.FTZ R41, R41, c[0x0][0x2ec] ;  /* 0x0000bb0029297a20 */ /* 0x000fe40000410000 */
[----:B------:R-:W-:Y:S02]  /*a0d0*/  FMUL.FTZ R43, R43, c[0x0][0x2ec] ;  /* 0x0000bb002b2b7a20 */ /* 0x000fe40000410000 */
[----:B------:R-:W-:Y:S01]  /*a0e0*/  IADD3 R17, R15, 0x9, RZ ;  /* 0x000000090f117810 */ /* 0x000fe20007ffe0ff */
[----:B------:R-:W-:Y:S01]  /*a0f0*/  HMMA.16816.F32.BF16 R76, R4, R18, R76 ;  /* 0x00000012044c723c */ /* 0x000fe2000004184c */
[----:B------:R-:W1:Y:S02]  /*a100*/  MUFU.TANH R130, R107 ;  /* 0x0000006b00827308 */ /* 0x000e640000002400 */
[----:B------:R-:W-:-:S02]  /*a110*/  ISETP.GE.AND P5, PT, R17, R0, PT ;  /* 0x000000001100720c */ /* 0x000fc40003fa6270 */
[----:B------:R-:W-:Y:S02]  /*a120*/  ISETP.GE.AND P6, PT, R17, R2, PT ;  /* 0x000000021100720c */ /* 0x000fe40003fc6270 */
[C---:B------:R-:W-:Y:S02]  /*a130*/  IADD3 R17, R15.reuse, 0x10, RZ ;  /* 0x000000100f117810 */ /* 0x040fe40007ffe0ff */
[----:B------:R-:W-:Y:S01]  /*a140*/  IADD3 R7, R15, 0x11, RZ ;  /* 0x000000110f077810 */ /* 0x000fe20007ffe0ff */
[----:B------:R-:W1:Y:S01]  /*a150*/  MUFU.TANH R110, R42 ;  /* 0x0000002a006e7308 */ /* 0x000e620000002400 */
[----:B------:R-:W-:Y:S02]  /*a160*/  FSEL R5, R64, -INF , !P1 ;  /* 0xff80000040057808 */ /* 0x000fe40004800000 */
[C---:B------:R-:W-:Y:S02]  /*a170*/  ISETP.GE.AND P1, PT, R17.reuse, R0, PT ;  /* 0x000000001100720c */ /* 0x040fe40003f26270 */
[----:B------:R-:W-:Y:S01]  /*a180*/  ISETP.GE.AND P3, PT, R17, R2, PT ;  /* 0x000000021100720c */ /* 0x000fe20003f66270 */
[----:B------:R-:W-:Y:S01]  /*a190*/  FMUL.FTZ R102, R8, c[0x0][0x2ec] ;  /* 0x0000bb0008667a20 */ /* 0x000fe20000410000 */
[----:B------:R-:W-:Y:S01]  /*a1a0*/  IADD3 R17, R15, 0x18, RZ ;  /* 0x000000180f117810 */ /* 0x000fe20007ffe0ff */
[----:B------:R-:W1:Y:S01]  /*a1b0*/  MUFU.TANH R32, R32 ;  /* 0x0000002000207308 */ /* 0x000e620000002400 */
[----:B------:R-:W-:Y:S01]  /*a1c0*/  ISETP.GE.AND P0, PT, R7, R0, PT ;  /* 0x000000000700720c */ /* 0x000fe20003f06270 */
[----:B------:R-:W-:Y:S01]  /*a1d0*/  FMUL.FTZ R95, R11, c[0x0][0x2ec] ;  /* 0x0000bb000b5f7a20 */ /* 0x000fe20000410000 */
[----:B------:R-:W-:Y:S01]  /*a1e0*/  ISETP.GE.AND P4, PT, R7, R2, PT ;  /* 0x000000020700720c */ /* 0x000fe20003f86270 */
[----:B------:R-:W-:Y:S01]  /*a1f0*/  FMUL.FTZ R99, R9, c[0x0][0x2ec] ;  /* 0x0000bb0009637a20 */ /* 0x000fe20000410000 */
[----:B------:R-:W-:Y:S01]  /*a200*/  IADD3 R19, R15, 0x19, RZ ;  /* 0x000000190f137810 */ /* 0x000fe20007ffe0ff */
[----:B------:R-:W-:Y:S01]  /*a210*/  FMUL.FTZ R76, R76, c[0x0][0x2ec] ;  /* 0x0000bb004c4c7a20 */ /* 0x000fe20000410000 */
[----:B-----5:R-:W-:Y:S01]  /*a220*/  FSEL R7, R46, -INF , !P5 ;  /* 0xff8000002e077808 */ /* 0x020fe20006800000 */
[----:B------:R-:W5:Y:S01]  /*a230*/  MUFU.TANH R20, R20 ;  /* 0x0000001400147308 */ /* 0x000f620000002400 */
[----:B------:R-:W-:Y:S01]  /*a240*/  FSEL R8, R47, -INF , !P6 ;  /* 0xff8000002f087808 */ /* 0x000fe20007000000 */
[----:B------:R-:W-:Y:S01]  /*a250*/  FMUL.FTZ R77, R77, c[0x0][0x2ec] ;  /* 0x0000bb004d4d7a20 */ /* 0x000fe20000410000 */
[C---:B------:R-:W-:Y:S01]  /*a260*/  ISETP.GE.AND P5, PT, R17.reuse, R0, PT ;  /* 0x000000001100720c */ /* 0x040fe20003fa6270 */
[----:B------:R-:W-:Y:S01]  /*a270*/  FMUL.FTZ R10, R10, c[0x0][0x2ec] ;  /* 0x0000bb000a0a7a20 */ /* 0x000fe20000410000 */
[----:B------:R-:W-:Y:S01]  /*a280*/  ISETP.GE.AND P6, PT, R17, R2, PT ;  /* 0x000000021100720c */ /* 0x000fe20003fc6270 */
[----:B------:R-:W-:Y:S01]  /*a290*/  FMUL.FTZ R78, R78, c[0x0][0x2ec] ;  /* 0x0000bb004e4e7a20 */ /* 0x000fe20000410000 */
[----:B--2---:R-:W-:Y:S01]  /*a2a0*/  FSEL R17, R28, -INF , !P1 ;  /* 0xff8000001c117808 */ /* 0x004fe20004800000 */
[----:B------:R-:W2:Y:S01]  /*a2b0*/  MUFU.TANH R98, R76 ;  /* 0x0000004c00627308 */ /* 0x000ea20000002400 */
[----:B------:R-:W-:Y:S01]  /*a2c0*/  FSEL R29, R29, -INF , !P0 ;  /* 0xff8000001d1d7808 */ /* 0x000fe20004000000 */
[----:B------:R-:W-:Y:S01]  /*a2d0*/  FMUL.FTZ R79, R79, c[0x0][0x2ec] ;  /* 0x0000bb004f4f7a20 */ /* 0x000fe20000410000 */
[----:B------:R-:W-:-:S02]  /*a2e0*/  ISETP.GE.AND P1, PT, R19, R0, PT ;  /* 0x000000001300720c */ /* 0x000fc40003f26270 */
[-C--:B------:R-:W-:Y:S02]  /*a2f0*/  ISETP.GE.AND P0, PT, R19, R2.reuse, PT ;  /* 0x000000021300720c */ /* 0x080fe40003f06270 */
[----:B------:R-:W-:Y:S01]  /*a300*/  IADD3 R19, R15, 0x21, RZ ;  /* 0x000000210f137810 */ /* 0x000fe20007ffe0ff */
[----:B------:R-:W1:Y:S01]  /*a310*/  MUFU.TANH R22, R22 ;  /* 0x0000001600167308 */ /* 0x000e620000002400 */
[----:B------:R-:W-:Y:S02]  /*a320*/  FSEL R33, R33, -INF , !P1 ;  /* 0xff80000021217808 */ /* 0x000fe40004800000 */
[----:B------:R-:W-:Y:S02]  /*a330*/  FSEL R6, R21, -INF , !P4 ;  /* 0xff80000015067808 */ /* 0x000fe40006000000 */
[-C--:B------:R-:W-:Y:S02]  /*a340*/  ISETP.GE.AND P1, PT, R25, R2.reuse, PT ;  /* 0x000000021900720c */ /* 0x080fe40003f26270 */
[----:B------:R-:W-:Y:S01]  /*a350*/  ISETP.GE.AND P4, PT, R19, R2, PT ;  /* 0x000000021300720c */ /* 0x000fe20003f86270 */
[----:B------:R-:W2:Y:S01]  /*a360*/  MUFU.TANH R23, R23 ;  /* 0x0000001700177308 */ /* 0x000ea20000002400 */
[----:B------:R-:W-:-:S02]  /*a370*/  IADD3 R21, R15, 0x28, RZ ;  /* 0x000000280f157810 */ /* 0x000fc40007ffe0ff */
[----:B------:R-:W-:Y:S02]  /*a380*/  IADD3 R11, R15, 0x31, RZ ;  /* 0x000000310f0b7810 */ /* 0x000fe40007ffe0ff */
[----:B---3--:R-:W-:Y:S02]  /*a390*/  FSEL R4, R24, -INF , !P0 ;  /* 0xff80000018047808 */ /* 0x008fe40004000000 */
[----:B----4-:R-:W-:Y:S01]  /*a3a0*/  FSEL R132, R132, -INF , !P1 ;  /* 0xff80000084847808 */ /* 0x010fe20004800000 */
[----:B------:R-:W3:Y:S01]  /*a3b0*/  MUFU.TANH R12, R105 ;  /* 0x00000069000c7308 */ /* 0x000ee20000002400 */
[----:B-1----:R-:W-:Y:S02]  /*a3c0*/  FSEL R130, R130, -INF , !P4 ;  /* 0xff80000082827808 */ /* 0x002fe40006000000 */
[----:B------:R-:W-:Y:S02]  /*a3d0*/  ISETP.GE.AND P0, PT, R21, R2, PT ;  /* 0x000000021500720c */ /* 0x000fe40003f06270 */
[----:B------:R-:W-:-:S02]  /*a3e0*/  ISETP.GE.AND P1, PT, R11, R0, PT ;  /* 0x000000000b00720c */ /* 0x000fc40003f26270 */
[----:B------:R-:W-:Y:S01]  /*a3f0*/  ISETP.GE.AND P4, PT, R11, R2, PT ;  /* 0x000000020b00720c */ /* 0x000fe20003f86270 */
[----:B------:R-:W1:Y:S01]  /*a400*/  MUFU.TANH R13, R13 ;  /* 0x0000000d000d7308 */ /* 0x000e620000002400 */
[----:B------:R-:W-:Y:S02]  /*a410*/  IADD3 R11, R15, 0x38, RZ ;  /* 0x000000380f0b7810 */ /* 0x000fe40007ffe0ff */
[----:B------:R-:W-:Y:S02]  /*a420*/  FSEL R110, R110, -INF , !P0 ;  /* 0xff8000006e6e7808 */ /* 0x000fe40004000000 */
[----:B------:R-:W-:Y:S02]  /*a430*/  FSEL R9, R32, -INF , !P5 ;  /* 0xff80000020097808 */ /* 0x000fe40006800000 */
[----:B-----5:R-:W-:Y:S01]  /*a440*/  FSEL R20, R20, -INF , !P3 ;  /* 0xff80000014147808 */ /* 0x020fe20005800000 */
[----:B------:R-:W4:Y:S01]  /*a450*/  MUFU.TANH R105, R41 ;  /* 0x0000002900697308 */ /* 0x000f220000002400 */
[----:B------:R-:W-:-:S02]  /*a460*/  ISETP.GE.AND P0, PT, R11, R0, PT ;  /* 0x000000000b00720c */ /* 0x000fc40003f06270 */
[-C--:B------:R-:W-:Y:S02]  /*a470*/  ISETP.GE.AND P5, PT, R25, R0.reuse, PT ;  /* 0x000000001900720c */ /* 0x080fe40003fa6270 */
[----:B------:R-:W-:Y:S02]  /*a480*/  ISETP.GE.AND P3, PT, R19, R0, PT ;  /* 0x000000001300720c */ /* 0x000fe40003f66270 */
[----:B------:R-:W-:Y:S01]  /*a490*/  IADD3 R19, R15, 0x29, RZ ;  /* 0x000000290f137810 */ /* 0x000fe20007ffe0ff */
[----:B------:R-:W5:Y:S01]  /*a4a0*/  MUFU.TANH R108, R43 ;  /* 0x0000002b006c7308 */ /* 0x000f620000002400 */
[----:B--2---:R-:W-:Y:S02]  /*a4b0*/  FSEL R98, R98, -INF , !P0 ;  /* 0xff80000062627808 */ /* 0x004fe40004000000 */
[----:B------:R-:W-:Y:S02]  /*a4c0*/  FSEL R22, R22, -INF , !P6 ;  /* 0xff80000016167808 */ /* 0x000fe40007000000 */
[----:B------:R-:W-:-:S02]  /*a4d0*/  FSEL R111, R23, -INF , !P5 ;  /* 0xff800000176f7808 */ /* 0x000fc40006800000 */
[----:B---3--:R-:W-:Y:S01]  /*a4e0*/  FSEL R109, R12, -INF , !P3 ;  /* 0xff8000000c6d7808 */ /* 0x008fe20005800000 */
[----:B------:R-:W2:Y:S01]  /*a4f0*/  MUFU.TANH R102, R102 ;  /* 0x0000006600667308 */ /* 0x000ea20000002400 */
[----:B------:R-:W-:Y:S02]  /*a500*/  ISETP.GE.AND P0, PT, R86, 0x2, PT ;  /* 0x000000025600780c */ /* 0x000fe40003f06270 */
[-C--:B------:R-:W-:Y:S02]  /*a510*/  ISETP.GE.AND P6, PT, R21, R0.reuse, PT ;  /* 0x000000001500720c */ /* 0x080fe40003fc6270 */
[C---:B------:R-:W-:Y:S02]  /*a520*/  ISETP.GE.AND P5, PT, R19.reuse, R0, PT ;  /* 0x000000001300720c */ /* 0x040fe40003fa6270 */
[----:B------:R-:W-:Y:S01]  /*a530*/  ISETP.GE.AND P3, PT, R19, R2, PT ;  /* 0x000000021300720c */ /* 0x000fe20003f66270 */
[----:B------:R-:W3:Y:S01]  /*a540*/  MUFU.TANH R99, R99 ;  /* 0x0000006300637308 */ /* 0x000ee20000002400 */
[----:B------:R-:W-:-:S02]  /*a550*/  IADD3 R19, R15, 0x30, RZ ;  /* 0x000000300f137810 */ /* 0x000fc40007ffe0ff */
[----:B-1----:R-:W-:Y:S02]  /*a560*/  FSEL R107, R13, -INF , !P6 ;  /* 0xff8000000d6b7808 */ /* 0x002fe40007000000 */
[----:B------:R-:W-:Y:S02]  /*a570*/  ISETP.GE.AND P6, PT, R19, R0, PT ;  /* 0x000000001300720c */ /* 0x000fe40003fc6270 */
[----:B------:R-:W-:Y:S01]  /*a580*/  IADD3 R15, R15, 0x39, RZ ;  /* 0x000000390f0f7810 */ /* 0x000fe20007ffe0ff */
[----:B------:R-:W1:Y:S01]  /*a590*/  MUFU.TANH R103, R77 ;  /* 0x0000004d00677308 */ /* 0x000e620000002400 */
[----:B----4-:R-:W-:Y:S02]  /*a5a0*/  FSEL R105, R105, -INF , !P5 ;  /* 0xff80000069697808 */ /* 0x010fe40006800000 */
[----:B-----5:R-:W-:Y:S02]  /*a5b0*/  FSEL R108, R108, -INF , !P3 ;  /* 0xff8000006c6c7808 */ /* 0x020fe40005800000 */
[----:B--2---:R-:W-:-:S02]  /*a5c0*/  FSEL R102, R102, -INF , !P6 ;  /* 0xff80000066667808 */ /* 0x004fc40007000000 */
[-C--:B------:R-:W-:Y:S01]  /*a5d0*/  ISETP.GE.AND P5, PT, R19, R2.reuse, PT ;  /* 0x000000021300720c */ /* 0x080fe20003fa6270 */
[----:B------:R-:W2:Y:S01]  /*a5e0*/  MUFU.TANH R96, R10 ;  /* 0x0000000a00607308 */ /* 0x000ea20000002400 */
[----:B---3--:R-:W-:Y:S01]  /*a5f0*/  FSEL R99, R99, -INF , !P1 ;  /* 0xff80000063637808 */ /* 0x008fe20004800000 */
[----:B------:R-:W-:Y:S01]  /*a600*/  BAR.SYNC.DEFER_BLOCKING 0x0 ;  /* 0x0000000000007b1d */ /* 0x000fe20000010000 */
[----:B------:R-:W-:Y:S02]  /*a610*/  ISETP.GE.AND P3, PT, R11, R2, PT ;  /* 0x000000020b00720c */ /* 0x000fe40003f66270 */
        /* <DEDUP_REMOVED lines=70> */
.L_x_5342:
[----:B------:R-:W-:-:S05]  /*aa80*/  IMAD.MOV.U32 R10, RZ, RZ, c[0x0][0x198] ;  /* 0x00006600ff0a7624 */ /* 0x000fca00078e00ff */
[----:B------:R-:W-:-:S04]  /*aa90*/  LEA R10, -R10, RZ, 0x6 ;  /* 0x000000ff0a0a7211 */ /* 0x000fc800078e31ff */
[----:B------:R-:W-:Y:S02]  /*aaa0*/  SHF.R.S32.HI R11, RZ, 0x1f, R10 ;  /* 0x0000001fff0b7819 */ /* 0x000fe4000001140a */
.L_x_5343:
        /* <DEDUP_REMOVED lines=9> */
[----:B------:R-:W-:Y:S02]  /*ab40*/  LEA R10, P1, R100, c[0x0][0x168], 0x1 ;  /* 0x00005a00640a7a11 */ /* 0x000fe400078208ff */
        /* <DEDUP_REMOVED lines=13> */
.L_x_5341:
        /* <DEDUP_REMOVED lines=32> */
[----:B------:R-:W-:Y:S01]  /*ae20*/  LEA R112, R51, R114, 0x1 ;  /* 0x0000007233707211 */ /* 0x000fe200078e08ff */
[----:B------:R-:W1:Y:S01]  /*ae30*/  SHFL.BFLY PT, R13, R12, 0x2, 0x1f ;  /* 0x0c401f000c0d7f89 */ /* 0x000e6200000e0000 */
[----:B------:R-:W-:-:S03]  /*ae40*/  FMNMX.FTZ R11, R93, R10, !PT ;  /* 0x0000000a5d0b7209 */ /* 0x000fc60007810000 */
[----:B------:R-:W-:Y:S04]  /*ae50*/  LDSM.16.MT88.4 R68, [R112+0x6000] ;  /* 0x006000007044783b */ /* 0x000fe80000004200 */
[----:B------:R-:W2:Y:S01]  /*ae60*/  SHFL.BFLY PT, R10, R11, 0x2, 0x1f ;  /* 0x0c401f000b0a7f89 */ /* 0x000ea200000e0000 */
[----:B-1----:R-:W-:-:S05]  /*ae70*/  FMNMX.FTZ R13, R12, R13, !PT ;  /* 0x0000000d0c0d7209 */ /* 0x002fca0007810000 */
[----:B------:R-:W1:Y:S01]  /*ae80*/  SHFL.BFLY PT, R84, R13, 0x1, 0x1f ;  /* 0x0c201f000d547f89 */ /* 0x000e6200000e0000 */
[----:B--2---:R-:W-:Y:S02]  /*ae90*/  FMNMX.FTZ R10, R11, R10, !PT ;  /* 0x0000000a0b0a7209 */ /* 0x004fe40007810000 */
[----:B-1----:R-:W-:-:S04]  /*aea0*/  FMNMX.FTZ R84, R13, R84, !PT ;  /* 0x000000540d547209 */ /* 0x002fc80007810000 */
        /* <DEDUP_REMOVED lines=8> */
[--C-:B------:R-:W-:Y:S01]  /*af30*/  FFMA.FTZ R31, R7, c[0x0][0x23c], -R100.reuse ;  /* 0x00008f00071f7a23 */ /* 0x100fe20000010864 */
[----:B------:R-:W2:Y:S01]  /*af40*/  LDSM.16.MT88.4 R52, [R112+0x7000] ;  /* 0x007000007034783b */ /* 0x000ea20000004200 */
[--C-:B------:R-:W-:Y:S02]  /*af50*/  FFMA.FTZ R26, R9, c[0x0][0x23c], -R100.reuse ;  /* 0x00008f00091a7a23 */ /* 0x100fe40000010864 */
[----:B------:R-:W-:-:S02]  /*af60*/  FFMA.FTZ R27, R29, c[0x0][0x23c], -R100 ;  /* 0x00008f001d1b7a23 */ /* 0x000fc40000010864 */
[--C-:B------:R-:W-:Y:S01]  /*af70*/  FFMA.FTZ R25, R33, c[0x0][0x23c], -R100.reuse ;  /* 0x00008f0021197a23 */ /* 0x100fe20000010864 */
[----:B------:R-:W3:Y:S01]  /*af80*/  MUFU.EX2 R87, R87 ;  /* 0x0000005700577308 */ /* 0x000ee20000000800 */
[--C-:B------:R-:W-:Y:S02]  /*af90*/  FFMA.FTZ R30, R17, c[0x0][0x23c], -R100.reuse ;  /* 0x00008f00111e7a23 */ /* 0x100fe40000010864 */
[----:B------:R-:W-:Y:S01]  /*afa0*/  LDSM.16.MT88.4 R16, [R112+0x8000] ;  /* 0x008000007010783b */ /* 0x000fe20000004200 */
[--C-:B------:R-:W-:Y:S02]  /*afb0*/  FFMA.FTZ R106, R111, c[0x0][0x23c], -R100.reuse ;  /* 0x00008f006f6a7a23 */ /* 0x100fe40000010864 */
[--C-:B------:R-:W-:Y:S02]  /*afc0*/  FFMA.FTZ R101, R109, c[0x0][0x23c], -R100.reuse ;  /* 0x00008f006d657a23 */ /* 0x100fe40000010864 */
[----:B------:R-:W-:Y:S01]  /*afd0*/  MUFU.EX2 R34, R34 ;  /* 0x0000002200227308 */ /* 0x000fe20000000800 */
[----:B------:R-:W-:-:S02]  /*afe0*/  FFMA.FTZ R104, R107, c[0x0][0x23c], -R100 ;  /* 0x00008f006b687a23 */ /* 0x000fc40000010864 */
[--C-:B------:R-:W-:Y:S01]  /*aff0*/  FFMA.FTZ R102, R102, c[0x0][0x23c], -R100.reuse ;  /* 0x00008f0066667a23 */ /* 0x100fe20000010864 */
[----:B-1----:R-:W-:Y:S01]  /*b000*/  FMNMX.FTZ R3, R10, R3, !PT ;  /* 0x000000030a037209 */ /* 0x002fe20007810000 */
[--C-:B------:R-:W-:Y:S02]  /*b010*/  FFMA.FTZ R99, R99, c[0x0][0x23c], -R100.reuse ;  /* 0x00008f0063637a23 */ /* 0x100fe40000010864 */
[--C-:B------:R-:W-:Y:S01]  /*b020*/  FFMA.FTZ R98, R98, c[0x0][0x23c], -R100.reuse ;  /* 0x00008f0062627a23 */ /* 0x100fe20000010864 */
[C---:B------:R-:W-:Y:S01]  /*b030*/  FSETP.NEU.FTZ.AND P1, PT, R3.reuse, -INF , PT ;  /* 0xff8000000300780b */ /* 0x040fe20003f3d000 */
[----:B------:R-:W-:Y:S01]  /*b040*/  FMUL.FTZ R97, R3, c[0x0][0x23c] ;  /* 0x00008f0003617a20 */ /* 0x000fe20000410000 */
[----:B------:R-:W1:Y:S01]  /*b050*/  MUFU.EX2 R31, R31 ;  /* 0x0000001f001f7308 */ /* 0x000e620000000800 */
[----:B---3--:R-:W-:Y:S01]  /*b060*/  F2FP.BF16.PACK_AB R48, R87, R90 ;  /* 0x0000005a5730723e */ /* 0x008fe200000010ff */
[----:B------:R-:W-:Y:S02]  /*b070*/  FFMA.FTZ R135, R103, c[0x0][0x23c], -R100 ;  /* 0x00008f0067877a23 */ /* 0x000fe40000010864 */
[----:B------:R-:W-:Y:S01]  /*b080*/  FSEL R97, R97, RZ, P1 ;  /* 0x000000ff61617208 */ /* 0x000fe20000800000 */
[----:B------:R-:W-:-:S03]  /*b090*/  FADD.FTZ R87, R90, R87 ;  /* 0x000000575a577221 */ /* 0x000fc60000010000 */
[----:B------:R-:W-:Y:S01]  /*b0a0*/  MUFU.EX2 R30, R30 ;  /* 0x0000001e001e7308 */ /* 0x000fe20000000800 */
[--C-:B------:R-:W-:Y:S02]  /*b0b0*/  FFMA.FTZ R92, R62, c[0x0][0x23c], -R97.reuse ;  /* 0x00008f003e5c7a23 */ /* 0x100fe40000010861 */
[--C-:B------:R-:W-:Y:S01]  /*b0c0*/  FFMA.FTZ R91, R44, c[0x0][0x23c], -R97.reuse ;  /* 0x00008f002c5b7a23 */ /* 0x100fe20000010861 */
[----:B------:R-:W-:Y:S01]  /*b0d0*/  LDSM.16.MT88.4 R60, [R114+0x7000] ;  /* 0x00700000723c783b */ /* 0x000fe20000004200 */
[--C-:B------:R-:W-:Y:S02]  /*b0e0*/  FFMA.FTZ R35, R14, c[0x0][0x23c], -R97.reuse ;  /* 0x00008f000e237a23 */ /* 0x100fe40000010861 */
[--C-:B------:R-:W-:Y:S01]  /*b0f0*/  FFMA.FTZ R32, R8, c[0x0][0x23c], -R97.reuse ;  /* 0x00008f0008207a23 */ /* 0x100fe20000010861 */
[----:B------:R-:W-:Y:S01]  /*b100*/  MUFU.EX2 R92, R92 ;  /* 0x0000005c005c7308 */ /* 0x000fe20000000800 */
[----:B------:R-:W3:Y:S01]  /*b110*/  LDSM.16.MT88.4 R12, [R114+0x6400] ;  /* 0x00640000720c783b */ /* 0x000ee20000004200 */
[----:B-1----:R-:W-:Y:S01]  /*b120*/  F2FP.BF16.PACK_AB R50, R31, R34 ;  /* 0x000000221f32723e */ /* 0x002fe200000010ff */
[----:B------:R-:W-:-:S02]  /*b130*/  FFMA.FTZ R33, R20, c[0x0][0x23c], -R97 ;  /* 0x00008f0014217a23 */ /* 0x000fc40000010861 */
[----:B------:R-:W1:Y:S01]  /*b140*/  LDSM.16.MT88.4 R8, [R112+0x6400] ;  /* 0x006400007008783b */ /* 0x000e620000004200 */
[--C-:B------:R-:W-:Y:S02]  /*b150*/  FFMA.FTZ R28, R6, c[0x0][0x23c], -R97.reuse ;  /* 0x00008f00061c7a23 */ /* 0x100fe40000010861 */
[----:B------:R-:W4:Y:S01]  /*b160*/  MUFU.EX2 R91, R91 ;  /* 0x0000005b005b7308 */ /* 0x000f220000000800 */
[--C-:B------:R-:W-:Y:S02]  /*b170*/  FFMA.FTZ R29, R22, c[0x0][0x23c], -R97.reuse ;  /* 0x00008f00161d7a23 */ /* 0x100fe40000010861 */
[--C-:B------:R-:W-:Y:S01]  /*b180*/  FFMA.FTZ R24, R4, c[0x0][0x23c], -R97.reuse ;  /* 0x00008f0004187a23 */ /* 0x100fe20000010861 */
[----:B------:R-:W-:Y:S01]  /*b190*/  LDSM.16.MT88.4 R20, [R114+0x7400] ;  /* 0x007400007214783b */ /* 0x000fe20000004200 */
[--C-:B------:R-:W-:Y:S02]  /*b1a0*/  FFMA.FTZ R96, R96, c[0x0][0x23c], -R97.reuse ;  /* 0x00008f0060607a23 */ /* 0x100fe40000010861 */
[--C-:B------:R-:W-:Y:S01]  /*b1b0*/  FFMA.FTZ R95, R95, c[0x0][0x23c], -R97.reuse ;  /* 0x00008f005f5f7a23 */ /* 0x100fe20000010861 */
[----:B------:R-:W-:Y:S01]  /*b1c0*/  MUFU.EX2 R35, R35 ;  /* 0x0000002300237308 */ /* 0x000fe20000000800 */
[----:B------:R-:W-:-:S02]  /*b1d0*/  FFMA.FTZ R94, R94, c[0x0][0x23c], -R97 ;  /* 0x00008f005e5e7a23 */ /* 0x000fc40000010861 */
[----:B------:R-:W-:Y:S02]  /*b1e0*/  FFMA.FTZ R133, R93, c[0x0][0x23c], -R97 ;  /* 0x00008f005d857a23 */ /* 0x000fe40000010861 */
[----:B------:R-:W-:-:S03]  /*b1f0*/  FADD.FTZ R34, R34, R87 ;  /* 0x0000005722227221 */ /* 0x000fc60000010000 */
[----:B------:R-:W5:Y:S01]  /*b200*/  MUFU.EX2 R32, R32 ;  /* 0x0000002000207308 */ /* 0x000f620000000800 */
[----:B----4-:R-:W-:Y:S01]  /*b210*/  F2FP.BF16.PACK_AB R49, R91, R92 ;  /* 0x0000005c5b31723e */ /* 0x010fe200000010ff */
[----:B------:R-:W-:Y:S02]  /*b220*/  FADD.FTZ R92, R92, R91 ;  /* 0x0000005b5c5c7221 */ /* 0x000fe40000010000 */
[----:B------:R-:W-:-:S04]  /*b230*/  FADD.FTZ R31, R31, R34 ;  /* 0x000000221f1f7221 */ /* 0x000fc80000010000 */
[----:B------:R-:W4:Y:S01]  /*b240*/  MUFU.EX2 R27, R27 ;  /* 0x0000001b001b7308 */ /* 0x000f220000000800 */
[----:B-----5:R-:W-:-:S07]  /*b250*/  F2FP.BF16.PACK_AB R51, R32, R35 ;  /* 0x000000232033723e */ /* 0x020fce00000010ff */
[----:B------:R-:W-:Y:S01]  /*b260*/  MUFU.EX2 R26, R26 ;  /* 0x0000001a001a7308 */ /* 0x000fe20000000800 */
[----:B------:R-:W-:-:S04]  /*b270*/  FADD.FTZ R35, R35, R92 ;  /* 0x0000005c23237221 */ /* 0x000fc80000010000 */
[----:B------:R-:W-:Y:S01]  /*b280*/  FADD.FTZ R32, R32, R35 ;  /* 0x0000002320207221 */ /* 0x000fe20000010000 */
[----:B------:R-:W-:Y:S01]  /*b290*/  HMMA.16816.F32.BF16 R80, R48, R76, RZ ;  /* 0x0000004c3050723c */ /* 0x000fe200000418ff */
[----:B----4-:R-:W-:Y:S01]  /*b2a0*/  F2FP.BF16.PACK_AB R4, R27, R30 ;  /* 0x0000001e1b04723e */ /* 0x010fe200000010ff */
[----:B------:R-:W4:Y:S01]  /*b2b0*/  MUFU.EX2 R25, R25 ;  /* 0x0000001900197308 */ /* 0x000f220000000800 */
[----:B------:R-:W-:-:S04]  /*b2c0*/  FADD.FTZ R30, R30, R31 ;  /* 0x0000001f1e1e7221 */ /* 0x000fc80000010000 */
[----:B------:R-:W-:Y:S01]  /*b2d0*/  FADD.FTZ R27, R27, R30 ;  /* 0x0000001e1b1b7221 */ /* 0x000fe20000010000 */
[C---:B------:R-:W-:Y:S02]  /*b2e0*/  HMMA.16816.F32.BF16 R76, R48.reuse, R78, RZ ;  /* 0x0000004e304c723c */ /* 0x040fe400000418ff */
[----:B------:R-:W-:Y:S06]  /*b2f0*/  MUFU.EX2 R33, R33 ;  /* 0x0000002100217308 */ /* 0x000fec0000000800 */
[----:B------:R-:W-:Y:S02]  /*b300*/  HMMA.16816.F32.BF16 R72, R48, R68, RZ ;  /* 0x000000443048723c */ /* 0x000fe400000418ff */
[----:B------:R-:W5:Y:S01]  /*b310*/  MUFU.EX2 R28, R28 ;  /* 0x0000001c001c7308 */ /* 0x000f620000000800 */
[----:B----4-:R-:W-:Y:S01]  /*b320*/  F2FP.BF16.PACK_AB R6, R25, R26 ;  /* 0x0000001a1906723e */ /* 0x010fe200000010ff */
[----:B------:R-:W-:-:S04]  /*b330*/  FADD.FTZ R26, R26, R27 ;  /* 0x0000001b1a1a7221 */ /* 0x000fc80000010000 */
[C---:B------:R-:W-:Y:S01]  /*b340*/  HMMA.16816.F32.BF16 R68, R48.reuse, R70, RZ ;  /* 0x000000463044723c */ /* 0x040fe200000418ff */
[----:B------:R-:W-:Y:S01]  /*b350*/  FADD.FTZ R25, R25, R26 ;  /* 0x0000001a19197221 */ /* 0x000fe20000010000 */
[----:B------:R-:W-:Y:S06]  /*b360*/  MUFU.EX2 R29, R29 ;  /* 0x0000001d001d7308 */ /* 0x000fec0000000800 */
[----:B--2---:R-:W-:Y:S02]  /*b370*/  HMMA.16816.F32.BF16 R56, R48, R52, RZ ;  /* 0x000000343038723c */ /* 0x004fe400000418ff */
        /* <DEDUP_REMOVED lines=13> */
[C---:B---3--:R-:W-:Y:S02]  /*b450*/  HMMA.16816.F32.BF16 R80, R4.reuse, R12, R80 ;  /* 0x0000000c0450723c */ /* 0x048fe40000041850 */
[----:B------:R-:W-:Y:S06]  /*b460*/  MUFU.EX2 R102, R102 ;  /* 0x0000006600667308 */ /* 0x000fec0000000800 */
[C---:B------:R-:W-:Y:S01]  /*b470*/  HMMA.16816.F32.BF16 R76, R4.reuse, R14, R76 ;  /* 0x0000000e044c723c */ /* 0x040fe2000004184c */
[----:B------:R-:W3:Y:S01]  /*b480*/  LDSM.16.MT88.4 R12, [R112+0x7400] ;  /* 0x00740000700c783b */ /* 0x000ee20000004200 */
[----:B------:R-:W-:Y:S06]  /*b490*/  MUFU.EX2 R99, R99 ;  /* 0x0000006300637308 */ /* 0x000fec0000000800 */
[C---:B-1----:R-:W-:Y:S02]  /*b4a0*/  HMMA.16816.F32.BF16 R72, R4.reuse, R8, R72 ;  /* 0x000000080448723c */ /* 0x042fe40000041848 */
[----:B------:R-:W-:Y:S06]  /*b4b0*/  MUFU.EX2 R98, R98 ;  /* 0x0000006200627308 */ /* 0x000fec0000000800 */
[----:B------:R-:W-:Y:S01]  /*b4c0*/  HMMA.16816.F32.BF16 R68, R4, R10, R68 ;  /* 0x0000000a0444723c */ /* 0x000fe20000041844 */
[----:B------:R-:W1:Y:S01]  /*b4d0*/  LDSM.16.MT88.4 R8, [R114+0x8400] ;  /* 0x008400007208783b */ /* 0x000e620000004200 */
[----:B------:R-:W-:Y:S06]  /*b4e0*/  MUFU.EX2 R135, R135 ;  /* 0x0000008700877308 */ /* 0x000fec0000000800 */
[C---:B------:R-:W-:Y:S02]  /*b4f0*/  HMMA.16816.F32.BF16 R64, R48.reuse, R60, RZ ;  /* 0x0000003c3040723c */ /* 0x040fe400000418ff */
[----:B------:R-:W-:Y:S06]  /*b500*/  MUFU.EX2 R96, R96 ;  /* 0x0000006000607308 */ /* 0x000fec0000000800 */
[C---:B------:R-:W-:Y:S02]  /*b510*/  HMMA.16816.F32.BF16 R60, R48.reuse, R62, RZ ;  /* 0x0000003e303c723c */ /* 0x040fe400000418ff */
[----:B------:R-:W-:Y:S06]  /*b520*/  MUFU.EX2 R95, R95 ;  /* 0x0000005f005f7308 */ /* 0x000fec0000000800 */
[----:B------:R-:W-:Y:S02]  /*b530*/  HMMA.16816.F32.BF16 R44, R48, R16, RZ ;  /* 0x00000010302c723c */ /* 0x000fe400000418ff */
[----:B------:R-:W-:Y:S06]  /*b540*/  MUFU.EX2 R94, R94 ;  /* 0x0000005e005e7308 */ /* 0x000fec0000000800 */
[C---:B---3--:R-:W-:Y:S02]  /*b550*/  HMMA.16816.F32.BF16 R56, R4.reuse, R12, R56 ;  /* 0x0000000c0438723c */ /* 0x048fe40000041838 */
[----:B------:R-:W-:Y:S06]  /*b560*/  MUFU.EX2 R133, R133 ;  /* 0x0000008500857308 */ /* 0x000fec0000000800 */
[C---:B------:R-:W-:Y:S01]  /*b570*/  HMMA.16816.F32.BF16 R52, R4.reuse, R14, R52 ;  /* 0x0000000e0434723c */ /* 0x040fe20000041834 */
[----:B------:R-:W3:Y:S07]  /*b580*/  LDSM.16.MT88.4 R12, [R112+0x8400] ;  /* 0x00840000700c783b */ /* 0x000eee0000004200 */
[C---:B-1----:R-:W-:Y:S08]  /*b590*/  HMMA.16816.F32.BF16 R36, R4.reuse, R8, R36 ;  /* 0x000000080424723c */ /* 0x042ff00000041824 */
[----:B------:R-:W-:Y:S01]  /*b5a0*/  HMMA.16816.F32.BF16 R40, R4, R10, R40 ;  /* 0x0000000a0428723c */ /* 0x000fe20000041828 */
[----:B------:R-:W1:Y:S07]  /*b5b0*/  LDSM.16.MT88.4 R8, [R114+0x6800] ;  /* 0x006800007208783b */ /* 0x000e6e0000004200 */
[----:B------:R-:W-:Y:S01]  /*b5c0*/  HMMA.16816.F32.BF16 R48, R48, R18, RZ ;  /* 0x000000123030723c */ /* 0x000fe200000418ff */
[----:B------:R-:W-:Y:S07]  /*b5d0*/  LDSM.16.MT88.4 R16, [R114+0x6c00] ;  /* 0x006c00007210783b */ /* 0x000fee0000004200 */
[C---:B------:R-:W-:Y:S07]  /*b5e0*/  HMMA.16816.F32.BF16 R64, R4.reuse, R20, R64 ;  /* 0x000000140440723c */ /* 0x040fee0000041840 */
[----:B------:R-:W-:Y:S01]  /*b5f0*/  FFMA.FTZ R21, R105, c[0x0][0x23c], -R100 ;  /* 0x00008f0069157a23 */ /* 0x000fe20000010864 */
[----:B------:R-:W-:Y:S01]  /*b600*/  HMMA.16816.F32.BF16 R60, R4, R22, R60 ;  /* 0x00000016043c723c */ /* 0x000fe2000004183c */
[----:B------:R-:W-:-:S02]  /*b610*/  FFMA.FTZ R105, R132, c[0x0][0x23c], -R97 ;  /* 0x00008f0084697a23 */ /* 0x000fc40000010861 */
[--C-:B------:R-:W-:Y:S02]  /*b620*/  FFMA.FTZ R20, R108, c[0x0][0x23c], -R97.reuse ;  /* 0x00008f006c147a23 */ /* 0x100fe40000010861 */
[----:B------:R-:W4:Y:S02]  /*b630*/  MUFU.EX2 R21, R21 ;  /* 0x0000001500157308 */ /* 0x000f240000000800 */
[--C-:B------:R-:W-:Y:S01]  /*b640*/  FFMA.FTZ R22, R130, c[0x0][0x23c], -R97.reuse ;  /* 0x00008f0082167a23 */ /* 0x100fe20000010861 */
[----:B---3--:R-:W-:Y:S01]  /*b650*/  HMMA.16816.F32.BF16 R44, R4, R12, R44 ;  /* 0x0000000c042c723c */ /* 0x008fe2000004182c */
[----:B------:R-:W-:-:S04]  /*b660*/  FFMA.FTZ R23, R110, c[0x0][0x23c], -R97 ;  /* 0x00008f006e177a23 */ /* 0x000fc80000010861 */
[----:B------:R-:W-:Y:S03]  /*b670*/  MUFU.EX2 R105, R105 ;  /* 0x0000006900697308 */ /* 0x000fe60000000800 */
[----:B------:R-:W-:Y:S01]  /*b680*/  HMMA.16816.F32.BF16 R48, R4, R14, R48 ;  /* 0x0000000e0430723c */ /* 0x000fe20000041830 */
[----:B------:R-:W3:Y:S04]  /*b690*/  LDSM.16.MT88.4 R12, [R112+0x6800] ;  /* 0x00680000700c783b */ /* 0x000ee80000004200 */
[----:B------:R-:W5:Y:S02]  /*b6a0*/  MUFU.EX2 R22, R22 ;  /* 0x0000001600167308 */ /* 0x000f640000000800 */
[----:B--2---:R-:W-:Y:S01]  /*b6b0*/  F2FP.BF16.PACK_AB R4, R101, R106 ;  /* 0x0000006a6504723e */ /* 0x004fe200000010ff */
[----:B------:R-:W-:Y:S01]  /*b6c0*/  FADD.FTZ R106, R106, R25 ;  /* 0x000000196a6a7221 */ /* 0x000fe20000010000 */
[----:B----4-:R-:W-:-:S03]  /*b6d0*/  F2FP.BF16.PACK_AB R6, R21, R104 ;  /* 0x000000681506723e */ /* 0x010fc600000010ff */
[----:B------:R-:W-:Y:S01]  /*b6e0*/  FADD.FTZ R101, R101, R106 ;  /* 0x0000006a65657221 */ /* 0x000fe20000010000 */
[----:B------:R-:W-:Y:S03]  /*b6f0*/  MUFU.EX2 R23, R23 ;  /* 0x0000001700177308 */ /* 0x000fe60000000800 */
[----:B------:R-:W-:-:S04]  /*b700*/  FADD.FTZ R104, R104, R101 ;  /* 0x0000006568687221 */ /* 0x000fc80000010000 */
[----:B------:R-:W-:Y:S01]  /*b710*/  FADD.FTZ R21, R21, R104 ;  /* 0x0000006815157221 */ /* 0x000fe20000010000 */
[----:B------:R-:W2:Y:S01]  /*b720*/  MUFU.EX2 R20, R20 ;  /* 0x0000001400147308 */ /* 0x000ea20000000800 */
[----:B-----5:R-:W-:Y:S01]  /*b730*/  F2FP.BF16.PACK_AB R5, R22, R105 ;  /* 0x000000691605723e */ /* 0x020fe200000010ff */
[----:B------:R-:W-:-:S04]  /*b740*/  FADD.FTZ R105, R105, R24 ;  /* 0x0000001869697221 */ /* 0x000fc80000010000 */
[----:B------:R-:W-:Y:S01]  /*b750*/  FADD.FTZ R22, R22, R105 ;  /* 0x0000006916167221 */ /* 0x000fe20000010000 */
[----:B--2---:R-:W-:-:S03]  /*b760*/  F2FP.BF16.PACK_AB R7, R20, R23 ;  /* 0x000000171407723e */ /* 0x004fc600000010ff */
[----:B------:R-:W-:-:S04]  /*b770*/  FADD.FTZ R23, R23, R22 ;  /* 0x0000001617177221 */ /* 0x000fc80000010000 */
[----:B------:R-:W-:Y:S01]  /*b780*/  FADD.FTZ R23, R20, R23 ;  /* 0x0000001714177221 */ /* 0x000fe20000010000 */
[C---:B-1----:R-:W-:Y:S08]  /*b790*/  HMMA.16816.F32.BF16 R80, R4.reuse, R8, R80 ;  /* 0x000000080450723c */ /* 0x042ff00000041850 */
        /* <DEDUP_REMOVED lines=108> */
.L_x_5345:
[----:B------:R-:W-:-:S05]  /*be60*/  IMAD.MOV.U32 R7, RZ, RZ, c[0x0][0x1a0] ;  /* 0x00006800ff077624 */ /* 0x000fca00078e00ff */
[----:B------:R-:W-:-:S04]  /*be70*/  LEA R7, -R7, RZ, 0x6 ;  /* 0x000000ff07077211 */ /* 0x000fc800078e31ff */
[----:B------:R-:W-:Y:S02]  /*be80*/  SHF.R.S32.HI R6, RZ, 0x1f, R7 ;  /* 0x0000001fff067819 */ /* 0x000fe40000011407 */
.L_x_5346:
        /* <DEDUP_REMOVED lines=29> */
[----:B------:R-:W2:Y:S04]  /*c060*/  LDSM.16.M88.4 R12, [R116+0x3800] ;  /* 0x00380000740c783b */ /* 0x000ea80000000200 */
[----:B------:R-:W1:Y:S04]  /*c070*/  LDSM.16.M88.4 R96, [R116+0x3c00] ;  /* 0x003c00007460783b */ /* 0x000e680000000200 */
[----:B------:R-:W-:Y:S04]  /*c080*/  LDSM.16.M88.4 R88, [R115] ;  /* 0x000000007358783b */ /* 0x000fe80000000200 */
[----:B------:R-:W1:Y:S04]  /*c090*/  LDSM.16.M88.4 R92, [R113+0x3000] ;  /* 0x00300000715c783b */ /* 0x000e680000000200 */
[----:B---3--:R-:W3:Y:S04]  /*c0a0*/  LDSM.16.M88.4 R100, [R113+0x3400] ;  /* 0x003400007164783b */ /* 0x008ee80000000200 */
[----:B------:R-:W0:Y:S01]  /*c0b0*/  LDGDEPBAR ;  /* 0x00000000000079af */ /* 0x000e220000000000 */
[C---:B----4-:R-:W-:Y:S08]  /*c0c0*/  HMMA.16816.F32.BF16 R32, R4.reuse, R28, RZ ;  /* 0x0000001c0420723c */ /* 0x050ff000000418ff */
        /* <DEDUP_REMOVED lines=8> */
[C---:B------:R-:W-:Y:S08]  /*c150*/  HMMA.16816.F32.BF16 R32, R88.reuse, R92, R32 ;  /* 0x0000005c5820723c */ /* 0x040ff00000041820 */
        /* <DEDUP_REMOVED lines=51> */
[C---:B------:R-:W-:Y:S08]  /*c490*/  HMMA.16816.F32.BF16 R28, R92.reuse, R90, R28 ;  /* 0x0000005a5c1c723c */ /* 0x040ff0000004181c */
[C---:B-1----:R-:W-:Y:S08]  /*c4a0*/  HMMA.16816.F32.BF16 R24, R92.reuse, R96, R24 ;  /* 0x000000605c18723c */ /* 0x042ff00000041818 */
[----:B------:R-:W-:Y:S01]  /*c4b0*/  FMUL.FTZ R85, R32, c[0x0][0x2ec] ;  /* 0x0000bb0020557a20 */ /* 0x000fe20000410000 */
[----:B------:R-:W-:Y:S01]  /*c4c0*/  HMMA.16816.F32.BF16 R20, R92, R98, R20 ;  /* 0x000000625c14723c */ /* 0x000fe20000041814 */
[----:B------:R-:W-:-:S02]  /*c4d0*/  FMUL.FTZ R88, R33, c[0x0][0x2ec] ;  /* 0x0000bb0021587a20 */ /* 0x000fc40000410000 */
[----:B------:R-:W-:Y:S02]  /*c4e0*/  FMUL.FTZ R87, R34, c[0x0][0x2ec] ;  /* 0x0000bb0022577a20 */ /* 0x000fe40000410000 */
[----:B------:R-:W-:Y:S01]  /*c4f0*/  FMUL.FTZ R89, R35, c[0x0][0x2ec] ;  /* 0x0000bb0023597a20 */ /* 0x000fe20000410000 */
[----:B------:R-:W-:Y:S01]  /*c500*/  MUFU.TANH R85, R85 ;  /* 0x0000005500557308 */ /* 0x000fe20000002400 */
[----:B------:R-:W1:Y:S01]  /*c510*/  LDSM.16.M88.4 R32, [R113+0x5800] ;  /* 0x005800007120783b */ /* 0x000e620000000200 */
[----:B------:R-:W-:Y:S02]  /*c520*/  FMUL.FTZ R28, R28, c[0x0][0x2ec] ;  /* 0x0000bb001c1c7a20 */ /* 0x000fe40000410000 */
[----:B------:R-:W-:Y:S02]  /*c530*/  FMUL.FTZ R29, R29, c[0x0][0x2ec] ;  /* 0x0000bb001d1d7a20 */ /* 0x000fe40000410000 */
[----:B------:R-:W-:Y:S02]  /*c540*/  FMUL.FTZ R31, R31, c[0x0][0x2ec] ;  /* 0x0000bb001f1f7a20 */ /* 0x000fe40000410000 */
[----:B------:R-:W2:Y:S01]  /*c550*/  MUFU.TANH R88, R88 ;  /* 0x0000005800587308 */ /* 0x000ea20000002400 */
[----:B------:R-:W-:-:S02]  /*c560*/  FMUL.FTZ R30, R30, c[0x0][0x2ec] ;  /* 0x0000bb001e1e7a20 */ /* 0x000fc40000410000 */
[----:B------:R-:W-:Y:S02]  /*c570*/  FMUL.FTZ R24, R24, c[0x0][0x2ec] ;  /* 0x0000bb0018187a20 */ /* 0x000fe40000410000 */
[----:B------:R-:W-:Y:S02]  /*c580*/  FMUL.FTZ R25, R25, c[0x0][0x2ec] ;  /* 0x0000bb0019197a20 */ /* 0x000fe40000410000 */
[----:B------:R-:W-:Y:S01]  /*c590*/  FMUL.FTZ R138, R26, c[0x0][0x2ec] ;  /* 0x0000bb001a8a7a20 */ /* 0x000fe20000410000 */
[----:B------:R-:W-:Y:S01]  /*c5a0*/  MUFU.TANH R105, R24 ;  /* 0x0000001800697308 */ /* 0x000fe20000002400 */
[----:B------:R-:W-:Y:S02]  /*c5b0*/  FMUL.FTZ R104, R27, c[0x0][0x2ec] ;  /* 0x0000bb001b687a20 */ /* 0x000fe40000410000 */
[----:B------:R-:W-:Y:S02]  /*c5c0*/  FMUL.FTZ R111, R20, c[0x0][0x2ec] ;  /* 0x0000bb00146f7a20 */ /* 0x000fe40000410000 */
[----:B------:R-:W3:Y:S01]  /*c5d0*/  S2R R20, SR_TID.X ;  /* 0x0000000000147919 */ /* 0x000ee20000002100 */
[----:B------:R-:W-:-:S02]  /*c5e0*/  FMUL.FTZ R21, R21, c[0x0][0x2ec] ;  /* 0x0000bb0015157a20 */ /* 0x000fc40000410000 */
[----:B------:R4:W-:Y:S01]  /*c5f0*/  MUFU.TANH R141, R25 ;  /* 0x00000019008d7308 */ /* 0x0009e20000002400 */
[----:B------:R-:W-:Y:S02]  /*c600*/  FMUL.FTZ R22, R22, c[0x0][0x2ec] ;  /* 0x0000bb0016167a20 */ /* 0x000fe40000410000 */
[----:B------:R-:W-:-:S05]  /*c610*/  FMUL.FTZ R23, R23, c[0x0][0x2ec] ;  /* 0x0000bb0017177a20 */ /* 0x000fca0000410000 */
[----:B------:R-:W-:Y:S01]  /*c620*/  MUFU.TANH R89, R89 ;  /* 0x0000005900597308 */ /* 0x000fe20000002400 */
[----:B----4-:R-:W4:Y:S01]  /*c630*/  LDSM.16.M88.4 R24, [R113+0x5c00] ;  /* 0x005c00007118783b */ /* 0x010f220000000200 */
[----:B-1----:R-:W-:Y:S06]  /*c640*/  HMMA.16816.F32.BF16 R16, R92, R32, R16 ;  /* 0x000000205c10723c */ /* 0x002fec0000041810 */
[----:B------:R-:W1:Y:S01]  /*c650*/  MUFU.TANH R28, R28 ;  /* 0x0000001c001c7308 */ /* 0x000e620000002400 */
[----:B------:R-:W-:-:S04]  /*c660*/  DEPBAR.LE SB0, 0x0 ;  /* 0x000080000000791a */ /* 0x000fc80000000000 */
[----:B------:R-:W-:Y:S03]  /*c670*/  HMMA.16816.F32.BF16 R12, R92, R34, R12 ;  /* 0x000000225c0c723c */ /* 0x000fe6000004180c */
[----:B------:R-:W5:Y:S08]  /*c680*/  MUFU.TANH R29, R29 ;  /* 0x0000001d001d7308 */ /* 0x000f700000002400 */
[----:B------:R-:W1:Y:S02]  /*c690*/  MUFU.TANH R31, R31 ;  /* 0x0000001f001f7308 */ /* 0x000e640000002400 */
[----:B------:R-:W-:-:S06]  /*c6a0*/  FMUL.FTZ R137, R17, c[0x0][0x2ec] ;  /* 0x0000bb0011897a20 */ /* 0x000fcc0000410000 */
[----:B------:R1:W-:Y:S01]  /*c6b0*/  MUFU.TANH R107, R21 ;  /* 0x00000015006b7308 */ /* 0x0003e20000002400 */
[----:B---3--:R-:W-:Y:S02]  /*c6c0*/  IMAD.SHL.U32 R17, R20, 0x2, RZ ;  /* 0x0000000214117824 */ /* 0x008fe400078e00ff */
[----:B------:R-:W-:Y:S02]  /*c6d0*/  FMUL.FTZ R134, R19, c[0x0][0x2ec] ;  /* 0x0000bb0013867a20 */ /* 0x000fe40000410000 */
[----:B------:R-:W-:Y:S01]  /*c6e0*/  FMUL.FTZ R16, R16, c[0x0][0x2ec] ;  /* 0x0000bb0010107a20 */ /* 0x000fe20000410000 */
[----:B------:R-:W-:Y:S01]  /*c6f0*/  LOP3.LUT R17, R17, 0x6, RZ, 0xc0, !PT ;  /* 0x0000000611117812 */ /* 0x000fe200078ec0ff */
[----:B------:R-:W-:Y:S01]  /*c700*/  FMUL.FTZ R125, R13, c[0x0][0x2ec] ;  /* 0x0000bb000d7d7a20 */ /* 0x000fe20000410000 */
[----:B------:R-:W3:Y:S01]  /*c710*/  MUFU.TANH R30, R30 ;  /* 0x0000001e001e7308 */ /* 0x000ee20000002400 */
[----:B------:R-:W-:Y:S02]  /*c720*/  FMUL.FTZ R12, R12, c[0x0][0x2ec] ;  /* 0x0000bb000c0c7a20 */ /* 0x000fe40000410000 */
[----:B------:R-:W-:-:S02]  /*c730*/  IMAD R17, R126, 0x40, R17 ;  /* 0x000000407e117824 */ /* 0x000fc400078e0211 */
[----:B------:R-:W-:Y:S01]  /*c740*/  FMUL.FTZ R130, R15, c[0x0][0x2ec] ;  /* 0x0000bb000f827a20 */ /* 0x000fe20000410000 */
[C---:B----4-:R-:W-:Y:S01]  /*c750*/  HMMA.16816.F32.BF16 R8, R92.reuse, R24, R8 ;  /* 0x000000185c08723c */ /* 0x050fe20000041808 */
[----:B------:R-:W-:Y:S01]  /*c760*/  FMUL.FTZ R18, R18, c[0x0][0x2ec] ;  /* 0x0000bb0012127a20 */ /* 0x000fe20000410000 */
[C---:B------:R-:W-:Y:S01]  /*c770*/  IADD3 R19, R17.reuse, 0x1, RZ ;  /* 0x0000000111137810 */ /* 0x040fe20007ffe0ff */
[----:B------:R-:W4:Y:S01]  /*c780*/  MUFU.TANH R138, R138 ;  /* 0x0000008a008a7308 */ /* 0x000f220000002400 */
[----:B-1----:R-:W-:Y:S01]  /*c790*/  IADD3 R21, R17, 0x8, RZ ;  /* 0x0000000811157810 */ /* 0x002fe20007ffe0ff */
[----:B------:R-:W-:Y:S01]  /*c7a0*/  FMUL.FTZ R14, R14, c[0x0][0x2ec] ;  /* 0x0000bb000e0e7a20 */ /* 0x000fe20000410000 */
[C---:B------:R-:W-:Y:S02]  /*c7b0*/  ISETP.GE.AND P5, PT, R19.reuse, R0, PT ;  /* 0x000000001300720c */ /* 0x040fe40003fa6270 */
[----:B------:R-:W-:Y:S01]  /*c7c0*/  ISETP.GE.AND P6, PT, R19, R2, PT ;  /* 0x000000021300720c */ /* 0x000fe20003fc6270 */
[----:B------:R-:W-:Y:S01]  /*c7d0*/  HMMA.16816.F32.BF16 R4, R92, R26, R4 ;  /* 0x0000001a5c04723c */ /* 0x000fe20000041804 */
[----:B------:R-:W-:Y:S01]  /*c7e0*/  IADD3 R19, R17, 0x9, RZ ;  /* 0x0000000911137810 */ /* 0x000fe20007ffe0ff */
[----:B------:R-:W1:Y:S01]  /*c7f0*/  MUFU.TANH R104, R104 ;  /* 0x0000006800687308 */ /* 0x000e620000002400 */
[----:B--2---:R-:W-:-:S02]  /*c800*/  FSEL R13, R88, -INF , !P5 ;  /* 0xff800000580d7808 */ /* 0x004fc40006800000 */
[-C--:B------:R-:W-:Y:S02]  /*c810*/  ISETP.GE.AND P4, PT, R21, R0.reuse, PT ;  /* 0x000000001500720c */ /* 0x080fe40003f86270 */
[C---:B------:R-:W-:Y:S02]  /*c820*/  ISETP.GE.AND P3, PT, R19.reuse, R0, PT ;  /* 0x000000001300720c */ /* 0x040fe40003f66270 */
[-C--:B------:R-:W-:Y:S01]  /*c830*/  ISETP.GE.AND P5, PT, R19, R2.reuse, PT ;  /* 0x000000021300720c */ /* 0x080fe20003fa6270 */
[----:B------:R-:W2:Y:S01]  /*c840*/  MUFU.TANH R111, R111 ;  /* 0x0000006f006f7308 */ /* 0x000ea20000002400 */
[----:B------:R-:W-:Y:S02]  /*c850*/  IADD3 R19, R17, 0x10, RZ ;  /* 0x0000001011137810 */ /* 0x000fe40007ffe0ff */
[----:B------:R-:W-:Y:S02]  /*c860*/  FSEL R15, R28, -INF , !P4 ;  /* 0xff8000001c0f7808 */ /* 0x000fe40006000000 */
[-C--:B------:R-:W-:Y:S01]  /*c870*/  ISETP.GE.AND P1, PT, R21, R2.reuse, PT ;  /* 0x000000021500720c */ /* 0x080fe20003f26270 */
[----:B------:R-:W-:Y:S01]  /*c880*/  FMUL.FTZ R101, R8, c[0x0][0x2ec] ;  /* 0x0000bb0008657a20 */ /* 0x000fe20000410000 */
[-C--:B------:R-:W-:Y:S01]  /*c890*/  ISETP.GE.AND P4, PT, R19, R2.reuse, PT ;  /* 0x000000021300720c */ /* 0x080fe20003f86270 */
[----:B------:R-:W2:Y:S01]  /*c8a0*/  MUFU.TANH R136, R22 ;  /* 0x0000001600887308 */ /* 0x000ea20000002400 */
[----:B------:R-:W-:Y:S01]  /*c8b0*/  IADD3 R21, R17, 0x11, RZ ;  /* 0x0000001111157810 */ /* 0x000fe20007ffe0ff */
[----:B------:R-:W-:Y:S01]  /*c8c0*/  FMUL.FTZ R99, R9, c[0x0][0x2ec] ;  /* 0x0000bb0009637a20 */ /* 0x000fe20000410000 */
[----:B-----5:R-:W-:Y:S01]  /*c8d0*/  FSEL R29, R29, -INF , !P3 ;  /* 0xff8000001d1d7808 */ /* 0x020fe20005800000 */
[----:B------:R-:W-:Y:S01]  /*c8e0*/  FMUL.FTZ R10, R10, c[0x0][0x2ec] ;  /* 0x0000bb000a0a7a20 */ /* 0x000fe20000410000 */
[----:B------:R-:W-:Y:S01]  /*c8f0*/  FSEL R8, R31, -INF , !P5 ;  /* 0xff8000001f087808 */ /* 0x000fe20006800000 */
[----:B------:R-:W-:Y:S01]  /*c900*/  FMUL.FTZ R96, R11, c[0x0][0x2ec] ;  /* 0x0000bb000b607a20 */ /* 0x000fe20000410000 */
[----:B------:R-:W-:Y:S01]  /*c910*/  ISETP.GE.AND P3, PT, R21, R2, PT ;  /* 0x000000021500720c */ /* 0x000fe20003f66270 */
[----:B------:R5:W-:Y:S01]  /*c920*/  MUFU.TANH R139, R12 ;  /* 0x0000000c008b7308 */ /* 0x000be20000002400 */
[----:B------:R-:W-:Y:S01]  /*c930*/  IADD3 R9, R17, 0x20, RZ ;  /* 0x0000002011097810 */ /* 0x000fe20007ffe0ff */
[----:B------:R-:W-:Y:S01]  /*c940*/  FMUL.FTZ R4, R4, c[0x0][0x2ec] ;  /* 0x0000bb0004047a20 */ /* 0x000fe20000410000 */
[----:B---3--:R-:W-:Y:S01]  /*c950*/  FSEL R30, R30, -INF , !P1 ;  /* 0xff8000001e1e7808 */ /* 0x008fe20004800000 */
[----:B------:R-:W-:Y:S01]  /*c960*/  FMUL.FTZ R97, R5, c[0x0][0x2ec] ;  /* 0x0000bb0005617a20 */ /* 0x000fe20000410000 */
[----:B----4-:R-:W-:Y:S01]  /*c970*/  FSEL R138, R138, -INF , !P4 ;  /* 0xff8000008a8a7808 */ /* 0x010fe20006000000 */
[----:B------:R-:W-:Y:S01]  /*c980*/  FMUL.FTZ R6, R6, c[0x0][0x2ec] ;  /* 0x0000bb0006067a20 */ /* 0x000fe20000410000 */
[----:B-1----:R-:W-:Y:S01]  /*c990*/  FSEL R104, R104, -INF , !P3 ;  /* 0xff80000068687808 */ /* 0x002fe20005800000 */
[----:B------:R-:W1:Y:S01]  /*c9a0*/  MUFU.TANH R108, R23 ;  /* 0x00000017006c7308 */ /* 0x000e620000002400 */
[-C--:B------:R-:W-:Y:S01]  /*c9b0*/  ISETP.GE.AND P1, PT, R21, R0.reuse, PT ;  /* 0x000000001500720c */ /* 0x080fe20003f26270 */
[----:B------:R-:W-:Y:S01]  /*c9c0*/  FMUL.FTZ R7, R7, c[0x0][0x2ec] ;  /* 0x0000bb0007077a20 */ /* 0x000fe20000410000 */
[----:B------:R-:W-:-:S02]  /*c9d0*/  ISETP.GE.AND P3, PT, R9, R0, PT ;  /* 0x000000000900720c */ /* 0x000fc40003f66270 */
[----:B------:R-:W-:Y:S02]  /*c9e0*/  FSEL R141, R141, -INF , !P1 ;  /* 0xff8000008d8d7808 */ /* 0x000fe40004800000 */
[----:B------:R-:W-:Y:S01]  /*c9f0*/  IADD3 R11, R17, 0x28, RZ ;  /* 0x00000028110b7810 */ /* 0x000fe20007ffe0ff */
[----:B------:R-:W3:Y:S01]  /*ca00*/  MUFU.TANH R131, R16 ;  /* 0x0000001000837308 */ /* 0x000ee20000002400 */
[----:B-----5:R-:W-:Y:S02]  /*ca10*/  FSEL R12, R89, -INF , !P6 ;  /* 0xff800000590c7808 */ /* 0x020fe40007000000 */
[-C--:B------:R-:W-:Y:S02]  /*ca20*/  ISETP.GE.AND P6, PT, R19, R0.reuse, PT ;  /* 0x000000001300720c */ /* 0x080fe40003fc6270 */
[----:B------:R-:W-:Y:S02]  /*ca30*/  IADD3 R19, R17, 0x18, RZ ;  /* 0x0000001811137810 */ /* 0x000fe40007ffe0ff */
[----:B------:R-:W-:Y:S01]  /*ca40*/  FSEL R105, R105, -INF , !P6 ;  /* 0xff80000069697808 */ /* 0x000fe20007000000 */
[----:B------:R-:W-:Y:S01]  /*ca50*/  MUFU.TANH R137, R137 ;  /* 0x0000008900897308 */ /* 0x000fe20000002400 */
[----:B------:R-:W-:-:S02]  /*ca60*/  ISETP.GE.AND P5, PT, R19, R0, PT ;  /* 0x000000001300720c */ /* 0x000fc40003fa6270 */
[----:B------:R-:W-:Y:S02]  /*ca70*/  ISETP.GE.AND P6, PT, R19, R2, PT ;  /* 0x000000021300720c */ /* 0x000fe40003fc6270 */
[----:B------:R-:W-:Y:S02]  /*ca80*/  IADD3 R19, R17, 0x19, RZ ;  /* 0x0000001911137810 */ /* 0x000fe40007ffe0ff */
[----:B--2---:R-:W-:Y:S01]  /*ca90*/  FSEL R111, R111, -INF , !P5 ;  /* 0xff8000006f6f7808 */ /* 0x004fe20006800000 */
[----:B------:R-:W2:Y:S01]  /*caa0*/  MUFU.TANH R132, R18 ;  /* 0x0000001200847308 */ /* 0x000ea20000002400 */
[----:B------:R-:W-:Y:S02]  /*cab0*/  ISETP.GE.AND P4, PT, R19, R0, PT ;  /* 0x000000001300720c */ /* 0x000fe40003f86270 */
[----:B------:R-:W-:Y:S02]  /*cac0*/  ISETP.GE.AND P5, PT, R9, R2, PT ;  /* 0x000000020900720c */ /* 0x000fe40003fa6270 */
[----:B------:R-:W-:-:S02]  /*cad0*/  IADD3 R9, R17, 0x21, RZ ;  /* 0x0000002111097810 */ /* 0x000fc40007ffe0ff */
[----:B------:R-:W-:Y:S01]  /*cae0*/  FSEL R136, R136, -INF , !P6 ;  /* 0xff80000088887808 */ /* 0x000fe20007000000 */
[----:B------:R-:W4:Y:S01]  /*caf0*/  MUFU.TANH R134, R134 ;  /* 0x0000008600867308 */ /* 0x000f220000002400 */
[----:B------:R-:W-:Y:S02]  /*cb00*/  FSEL R107, R107, -INF , !P4 ;  /* 0xff8000006b6b7808 */ /* 0x000fe40006000000 */
[----:B------:R-:W-:Y:S02]  /*cb10*/  ISETP.GE.AND P1, PT, R19, R2, PT ;  /* 0x000000021300720c */ /* 0x000fe40003f26270 */
[C---:B------:R-:W-:Y:S02]  /*cb20*/  ISETP.GE.AND P6, PT, R9.reuse, R0, PT ;  /* 0x000000000900720c */ /* 0x040fe40003fc6270 */
[----:B------:R-:W-:Y:S01]  /*cb30*/  ISETP.GE.AND P4, PT, R9, R2, PT ;  /* 0x000000020900720c */ /* 0x000fe20003f86270 */
[----:B------:R-:W-:Y:S01]  /*cb40*/  MUFU.TANH R125, R125 ;  /* 0x0000007d007d7308 */ /* 0x000fe20000002400 */
[----:B------:R-:W-:-:S02]  /*cb50*/  IADD3 R9, R17, 0x29, RZ ;  /* 0x0000002911097810 */ /* 0x000fc40007ffe0ff */
[----:B-1----:R-:W-:Y:S02]  /*cb60*/  FSEL R108, R108, -INF , !P1 ;  /* 0xff8000006c6c7808 */ /* 0x002fe40004800000 */
[----:B---3--:R-:W-:Y:S02]  /*cb70*/  FSEL R131, R131, -INF , !P3 ;  /* 0xff80000083837808 */ /* 0x008fe40005800000 */
[----:B--2---:R-:W-:Y:S01]  /*cb80*/  FSEL R132, R132, -INF , !P5 ;  /* 0xff80000084847808 */ /* 0x004fe20006800000 */
[----:B------:R-:W1:Y:S01]  /*cb90*/  MUFU.TANH R110, R14 ;  /* 0x0000000e006e7308 */ /* 0x000e620000002400 */
[----:B------:R-:W-:Y:S02]  /*cba0*/  FSEL R137, R137, -INF , !P6 ;  /* 0xff80000089897808 */ /* 0x000fe40007000000 */
[C---:B------:R-:W-:Y:S02]  /*cbb0*/  ISETP.GE.AND P1, PT, R11.reuse, R0, PT ;  /* 0x000000000b00720c */ /* 0x040fe40003f26270 */
[----:B------:R-:W-:-:S02]  /*cbc0*/  ISETP.GE.AND P3, PT, R11, R2, PT ;  /* 0x000000020b00720c */ /* 0x000fc40003f66270 */
[C---:B------:R-:W-:Y:S01]  /*cbd0*/  ISETP.GE.AND P5, PT, R9.reuse, R0, PT ;  /* 0x000000000900720c */ /* 0x040fe20003fa6270 */
[----:B------:R-:W2:Y:S01]  /*cbe0*/  MUFU.TANH R130, R130 ;  /* 0x0000008200827308 */ /* 0x000ea20000002400 */
[----:B------:R-:W-:Y:S02]  /*cbf0*/  ISETP.GE.AND P6, PT, R9, R2, PT ;  /* 0x000000020900720c */ /* 0x000fe40003fc6270 */
[C---:B------:R-:W-:Y:S02]  /*cc00*/  IADD3 R9, R17.reuse, 0x30, RZ ;  /* 0x0000003011097810 */ /* 0x040fe40007ffe0ff */
[----:B------:R-:W-:Y:S02]  /*cc10*/  IADD3 R5, R17, 0x31, RZ ;  /* 0x0000003111057810 */ /* 0x000fe40007ffe0ff */
[----:B----4-:R-:W-:Y:S01]  /*cc20*/  FSEL R134, R134, -INF , !P4 ;  /* 0xff80000086867808 */ /* 0x010fe20006000000 */
[----:B------:R-:W3:Y:S01]  /*cc30*/  MUFU.TANH R101, R101 ;  /* 0x0000006500657308 */ /* 0x000ee20000002400 */
[----:B------:R-:W-:-:S02]  /*cc40*/  FSEL R139, R139, -INF , !P1 ;  /* 0xff8000008b8b7808 */ /* 0x000fc40004800000 */
[----:B-1----:R-:W-:Y:S02]  /*cc50*/  FSEL R110, R110, -INF , !P3 ;  /* 0xff8000006e6e7808 */ /* 0x002fe40005800000 */
[----:B------:R-:W-:Y:S02]  /*cc60*/  FSEL R125, R125, -INF , !P5 ;  /* 0xff8000007d7d7808 */ /* 0x000fe40006800000 */
[C---:B------:R-:W-:Y:S01]  /*cc70*/  ISETP.GE.AND P4, PT, R9.reuse, R0, PT ;  /* 0x000000000900720c */ /* 0x040fe20003f86270 */
[----:B------:R-:W1:Y:S01]  /*cc80*/  MUFU.TANH R98, R10 ;  /* 0x0000000a00627308 */ /* 0x000e620000002400 */
[----:B------:R-:W-:Y:S02]  /*cc90*/  ISETP.GE.AND P1, PT, R9, R2, PT ;  /* 0x000000020900720c */ /* 0x000fe40003f26270 */
[C---:B------:R-:W-:Y:S02]  /*cca0*/  ISETP.GE.AND P3, PT, R5.reuse, R0, PT ;  /* 0x000000000500720c */ /* 0x040fe40003f66270 */
[----:B------:R-:W-:-:S02]  /*ccb0*/  ISETP.GE.AND P5, PT, R5, R2, PT ;  /* 0x000000020500720c */ /* 0x000fc40003fa6270 */
[----:B------:R-:W-:Y:S01]  /*ccc0*/  IADD3 R5, R17, 0x38, RZ ;  /* 0x0000003811057810 */ /* 0x000fe20007ffe0ff */
[----:B------:R-:W4:Y:S01]  /*ccd0*/  MUFU.TANH R99, R99 ;  /* 0x0000006300637308 */ /* 0x000f220000002400 */
[----:B--2---:R-:W-:Y:S02]  /*cce0*/  FSEL R130, R130, -INF , !P6 ;  /* 0xff80000082827808 */ /* 0x004fe40007000000 */
[----:B---3--:R-:W-:Y:S02]  /*ccf0*/  FSEL R101, R101, -INF , !P4 ;  /* 0xff80000065657808 */ /* 0x008fe40006000000 */
[C---:B------:R-:W-:Y:S02]  /*cd00*/  ISETP.GE.AND P6, PT, R17.reuse, R0, PT ;  /* 0x000000001100720c */ /* 0x040fe40003fc6270 */
[----:B------:R-:W-:Y:S01]  /*cd10*/  ISETP.GE.AND P4, PT, R17, R2, PT ;  /* 0x000000021100720c */ /* 0x000fe20003f86270 */
[----:B------:R-:W2:Y:S01]  /*cd20*/  MUFU.TANH R96, R96 ;  /* 0x0000006000607308 */ /* 0x000ea20000002400 */
[----:B-1----:R-:W-:-:S02]  /*cd30*/  FSEL R98, R98, -INF , !P1 ;  /* 0xff80000062627808 */ /* 0x002fc40004800000 */
[----:B------:R-:W-:Y:S02]  /*cd40*/  ISETP.GE.AND P1, PT, R5, R0, PT ;  /* 0x000000000500720c */ /* 0x000fe40003f26270 */
[----:B------:R-:W-:Y:S02]  /*cd50*/  IADD3 R17, R17, 0x39, RZ ;  /* 0x0000003911117810 */ /* 0x000fe40007ffe0ff */
[----:B------:R-:W-:Y:S01]  /*cd60*/  FSEL R85, R85, -INF , !P6 ;  /* 0xff80000055557808 */ /* 0x000fe20007000000 */
[----:B------:R-:W1:Y:S01]  /*cd70*/  MUFU.TANH R103, R4 ;  /* 0x0000000400677308 */ /* 0x000e620000002400 */
[----:B----4-:R-:W-:Y:S01]  /*cd80*/  FSEL R99, R99, -INF , !P3 ;  /* 0xff80000063637808 */ /* 0x010fe20005800000 */
[----:B------:R-:W-:Y:S01]  /*cd90*/  BAR.SYNC.DEFER_BLOCKING 0x0 ;  /* 0x0000000000007b1d */ /* 0x000fe20000010000 */
[----:B------:R-:W-:-:S05]  /*cda0*/  ISETP.GE.AND P3, PT, R5, R2, PT ;  /* 0x000000020500720c */ /* 0x000fca0003f66270 */
[----:B------:R-:W3:Y:S01]  /*cdb0*/  MUFU.TANH R87, R87 ;  /* 0x0000005700577308 */ /* 0x000ee20000002400 */
[----:B--2---:R-:W-:Y:S02]  /*cdc0*/  FSEL R96, R96, -INF , !P5 ;  /* 0xff80000060607808 */ /* 0x004fe40006800000 */
        /* <DEDUP_REMOVED lines=71> */
.L_x_5348:
[----:B------:R-:W-:-:S05]  /*d240*/  IMAD.MOV.U32 R5, RZ, RZ, c[0x0][0x198] ;  /* 0x00006600ff057624 */ /* 0x000fca00078e00ff */
[----:B------:R-:W-:-:S04]  /*d250*/  LEA R5, -R5, RZ, 0x6 ;  /* 0x000000ff05057211 */ /* 0x000fc800078e31ff */
[----:B------:R-:W-:Y:S02]  /*d260*/  SHF.R.S32.HI R6, RZ, 0x1f, R5 ;  /* 0x0000001fff067819 */ /* 0x000fe40000011405 */
.L_x_5349:
[C---:B------:R-:W-:Y:S01]  /*d270*/  LEA R124, P0, R5.reuse, R124, 0x1 ;  /* 0x0000007c057c7211 */ /* 0x040fe200078008ff */
[----:B------:R-:W-:Y:S02]  /*d280*/  IMAD.MOV.U32 R2, RZ, RZ, c[0x0][0x198] ;  /* 0x00006600ff027624 */ /* 0x000fe400078e00ff */
[----:B------:R-:W-:Y:S01]  /*d290*/  IMAD.MOV.U32 R4, RZ, RZ, c[0x0][0x19c] ;  /* 0x00006700ff047624 */ /* 0x000fe200078e00ff */
[----:B------:R-:W-:Y:S02]  /*d2a0*/  LEA.HI.X R123, R5, R123, R6, 0x1, P0 ;  /* 0x0000007b057b7211 */ /* 0x000fe400000f0c06 */
[----:B------:R-:W-:-:S03]  /*d2b0*/  LEA R6, P0, R2, R124, 0x6 ;  /* 0x0000007c02067211 */ /* 0x000fc600078030ff */
[----:B------:R-:W-:Y:S01]  /*d2c0*/  IMAD.MOV.U32 R5, RZ, RZ, R123 ;  /* 0x000000ffff057224 */ /* 0x000fe200078e007b */
[----:B------:R-:W-:Y:S01]  /*d2d0*/  LEA.HI.X R7, R2, R123, R4, 0x6, P0 ;  /* 0x0000007b02077211 */ /* 0x000fe200000f3404 */
[----:B------:R-:W-:-:S05]  /*d2e0*/  IMAD.MOV.U32 R4, RZ, RZ, R124 ;  /* 0x000000ffff047224 */ /* 0x000fca00078e007c */
        /* <DEDUP_REMOVED lines=10> */
.L_x_5347:
        /* <DEDUP_REMOVED lines=44> */
[----:B------:R-:W-:Y:S01]  /*d650*/  FMUL.FTZ R95, R88, c[0x0][0x23c] ;  /* 0x00008f00585f7a20 */ /* 0x000fe20000410000 */
[----:B------:R-:W-:Y:S02]  /*d660*/  FSEL R100, R100, RZ, P1 ;  /* 0x000000ff64647208 */ /* 0x000fe40000800000 */
[----:B------:R-:W-:Y:S02]  /*d670*/  FSEL R5, R89, RZ, P1 ;  /* 0x000000ff59057208 */ /* 0x000fe40000800000 */
[----:B------:R-:W-:Y:S01]  /*d680*/  FSEL R95, R95, RZ, P0 ;  /* 0x000000ff5f5f7208 */ /* 0x000fe20000000000 */
[--C-:B------:R-:W-:Y:S01]  /*d690*/  FFMA.FTZ R92, R85, c[0x0][0x23c], -R100.reuse ;  /* 0x00008f00555c7a23 */ /* 0x100fe20000010864 */
[----:B------:R-:W-:Y:S01]  /*d6a0*/  FSEL R4, R88, RZ, P0 ;  /* 0x000000ff58047208 */ /* 0x000fe20000000000 */
[----:B------:R-:W-:-:S02]  /*d6b0*/  FFMA.FTZ R85, R29, c[0x0][0x23c], -R100 ;  /* 0x00008f001d557a23 */ /* 0x000fc40000010864 */
[--C-:B------:R-:W-:Y:S02]  /*d6c0*/  FFMA.FTZ R90, R0, c[0x0][0x23c], -R95.reuse ;  /* 0x00008f00005a7a23 */ /* 0x100fe4000001085f */
[----:B------:R-:W-:Y:S01]  /*d6d0*/  FFMA.FTZ R0, R30, c[0x0][0x23c], -R95 ;  /* 0x00008f001e007a23 */ /* 0x000fe2000001085f */
[----:B------:R-:W-:Y:S01]  /*d6e0*/  MUFU.EX2 R92, R92 ;  /* 0x0000005c005c7308 */ /* 0x000fe20000000800 */
[----:B------:R-:W1:Y:S01]  /*d6f0*/  LDSM.16.MT88.4 R28, [R114+0x7000] ;  /* 0x00700000721c783b */ /* 0x000e620000004200 */
[----:B------:R-:W-:Y:S02]  /*d700*/  FADD.FTZ R84, R84, -R5 ;  /* 0x8000000554547221 */ /* 0x000fe40000010000 */
[----:B------:R-:W-:Y:S02]  /*d710*/  FADD.FTZ R3, R3, -R4 ;  /* 0x8000000403037221 */ /* 0x000fe40000010000 */
[----:B------:R-:W-:Y:S02]  /*d720*/  FMUL.FTZ R84, R84, c[0x0][0x23c] ;  /* 0x00008f0054547a20 */ /* 0x000fe40000410000 */
[----:B------:R-:W-:Y:S01]  /*d730*/  FMUL.FTZ R3, R3, c[0x0][0x23c] ;  /* 0x00008f0003037a20 */ /* 0x000fe20000410000 */
[----:B------:R-:W-:Y:S01]  /*d740*/  MUFU.EX2 R85, R85 ;  /* 0x0000005500557308 */ /* 0x000fe20000000800 */
[----:B------:R-:W-:-:S02]  /*d750*/  FFMA.FTZ R87, R13, c[0x0][0x23c], -R100 ;  /* 0x00008f000d577a23 */ /* 0x000fc40000010864 */
[--C-:B------:R-:W-:Y:S02]  /*d760*/  FFMA.FTZ R86, R15, c[0x0][0x23c], -R100.reuse ;  /* 0x00008f000f567a23 */ /* 0x100fe40000010864 */
[--C-:B------:R-:W-:Y:S02]  /*d770*/  FFMA.FTZ R2, R12, c[0x0][0x23c], -R95.reuse ;  /* 0x00008f000c027a23 */ /* 0x100fe4000001085f */
[----:B------:R-:W-:Y:S01]  /*d780*/  FFMA.FTZ R91, R8, c[0x0][0x23c], -R95 ;  /* 0x00008f00085b7a23 */ /* 0x000fe2000001085f */
[----:B------:R-:W2:Y:S01]  /*d790*/  MUFU.EX2 R84, R84 ;  /* 0x0000005400547308 */ /* 0x000ea20000000800 */
[----:B------:R-:W-:Y:S01]  /*d7a0*/  LDSM.16.MT88.4 R12, [R114+0x6000] ;  /* 0x00600000720c783b */ /* 0x000fe20000004200 */
[--C-:B------:R-:W-:Y:S02]  /*d7b0*/  FFMA.FTZ R109, R105, c[0x0][0x23c], -R100.reuse ;  /* 0x00008f00696d7a23 */ /* 0x100fe40000010864 */
[--C-:B------:R-:W-:Y:S02]  /*d7c0*/  FFMA.FTZ R105, R111, c[0x0][0x23c], -R100.reuse ;  /* 0x00008f006f697a23 */ /* 0x100fe40000010864 */
[----:B------:R-:W-:-:S02]  /*d7d0*/  FFMA.FTZ R102, R107, c[0x0][0x23c], -R100 ;  /* 0x00008f006b667a23 */ /* 0x000fc40000010864 */
[----:B------:R-:W3:Y:S01]  /*d7e0*/  MUFU.EX2 R3, R3 ;  /* 0x0000000300037308 */ /* 0x000ee20000000800 */
[----:B------:R-:W-:Y:S02]  /*d7f0*/  FFMA.FTZ R106, R141, c[0x0][0x23c], -R100 ;  /* 0x00008f008d6a7a23 */ /* 0x000fe40000010864 */
[--C-:B------:R-:W-:Y:S02]  /*d800*/  FFMA.FTZ R107, R138, c[0x0][0x23c], -R95.reuse ;  /* 0x00008f008a6b7a23 */ /* 0x100fe4000001085f */
[--C-:B------:R-:W-:Y:S02]  /*d810*/  FFMA.FTZ R104, R104, c[0x0][0x23c], -R95.reuse ;  /* 0x00008f0068687a23 */ /* 0x100fe4000001085f */
[----:B------:R-:W-:Y:S01]  /*d820*/  FFMA.FTZ R111, R136, c[0x0][0x23c], -R95 ;  /* 0x00008f00886f7a23 */ /* 0x000fe2000001085f */
[----:B------:R-:W4:Y:S01]  /*d830*/  MUFU.EX2 R87, R87 ;  /* 0x0000005700577308 */ /* 0x000f220000000800 */
[-C--:B--2---:R-:W-:Y:S02]  /*d840*/  FMUL.FTZ R24, R64, R84.reuse ;  /* 0x0000005440187220 */ /* 0x084fe40000410000 */
[----:B------:R-:W-:-:S02]  /*d850*/  FMUL.FTZ R25, R65, R84 ;  /* 0x0000005441197220 */ /* 0x000fc40000410000 */
[-C--:B------:R-:W-:Y:S02]  /*d860*/  FMUL.FTZ R60, R60, R84.reuse ;  /* 0x000000543c3c7220 */ /* 0x080fe40000410000 */
[----:B------:R-:W-:Y:S01]  /*d870*/  FMUL.FTZ R61, R61, R84 ;  /* 0x000000543d3d7220 */ /* 0x000fe20000410000 */
[----:B------:R-:W2:Y:S01]  /*d880*/  MUFU.EX2 R86, R86 ;  /* 0x0000005600567308 */ /* 0x000ea20000000800 */
[-C--:B---3--:R-:W-:Y:S02]  /*d890*/  FMUL.FTZ R26, R66, R3.reuse ;  /* 0x00000003421a7220 */ /* 0x088fe40000410000 */
[-C--:B------:R-:W-:Y:S02]  /*d8a0*/  FMUL.FTZ R27, R67, R3.reuse ;  /* 0x00000003431b7220 */ /* 0x080fe40000410000 */
[----:B------:R-:W3:Y:S01]  /*d8b0*/  LDSM.16.MT88.4 R64, [R112+0x7000] ;  /* 0x007000007040783b */ /* 0x000ee20000004200 */
[-C--:B------:R-:W-:Y:S02]  /*d8c0*/  FMUL.FTZ R62, R62, R3.reuse ;  /* 0x000000033e3e7220 */ /* 0x080fe40000410000 */
[----:B------:R-:W-:Y:S01]  /*d8d0*/  MUFU.EX2 R90, R90 ;  /* 0x0000005a005a7308 */ /* 0x000fe20000000800 */
[----:B----4-:R-:W-:Y:S01]  /*d8e0*/  F2FP.BF16.PACK_AB R4, R87, R92 ;  /* 0x0000005c5704723e */ /* 0x010fe200000010ff */
[----:B------:R-:W-:-:S02]  /*d8f0*/  FMUL.FTZ R63, R63, R3 ;  /* 0x000000033f3f7220 */ /* 0x000fc40000410000 */
[-C--:B------:R-:W-:Y:S02]  /*d900*/  FMUL.FTZ R32, R56, R84.reuse ;  /* 0x0000005438207220 */ /* 0x080fe40000410000 */
[----:B------:R-:W-:Y:S02]  /*d910*/  FMUL.FTZ R33, R57, R84 ;  /* 0x0000005439217220 */ /* 0x000fe40000410000 */
[----:B------:R-:W4:Y:S01]  /*d920*/  MUFU.EX2 R2, R2 ;  /* 0x0000000200027308 */ /* 0x000f220000000800 */
[----:B--2---:R-:W-:Y:S01]  /*d930*/  F2FP.BF16.PACK_AB R6, R85, R86 ;  /* 0x000000565506723e */ /* 0x004fe200000010ff */
[-C--:B------:R-:W-:Y:S02]  /*d940*/  FMUL.FTZ R34, R58, R3.reuse ;  /* 0x000000033a227220 */ /* 0x080fe40000410000 */
[----:B------:R-:W-:Y:S02]  /*d950*/  FMUL.FTZ R35, R59, R3 ;  /* 0x000000033b237220 */ /* 0x000fe40000410000 */
[-C--:B------:R-:W-:Y:S01]  /*d960*/  FMUL.FTZ R52, R52, R84.reuse ;  /* 0x0000005434347220 */ /* 0x080fe20000410000 */
[----:B------:R-:W-:Y:S01]  /*d970*/  LDSM.16.MT88.4 R56, [R112+0x6400] ;  /* 0x006400007038783b */ /* 0x000fe20000004200 */
[----:B------:R-:W-:Y:S01]  /*d980*/  MUFU.EX2 R0, R0 ;  /* 0x0000000000007308 */ /* 0x000fe20000000800 */
[----:B------:R-:W-:-:S02]  /*d990*/  FMUL.FTZ R53, R53, R84 ;  /* 0x0000005435357220 */ /* 0x000fc40000410000 */
[-C--:B------:R-:W-:Y:S02]  /*d9a0*/  FMUL.FTZ R54, R54, R3.reuse ;  /* 0x0000000336367220 */ /* 0x080fe40000410000 */
[-C--:B------:R-:W-:Y:S02]  /*d9b0*/  FMUL.FTZ R55, R55, R3.reuse ;  /* 0x0000000337377220 */ /* 0x080fe40000410000 */
[----:B------:R-:W-:Y:S01]  /*d9c0*/  FMUL.FTZ R36, R36, R84 ;  /* 0x0000005424247220 */ /* 0x000fe20000410000 */
[----:B------:R-:W2:Y:S01]  /*d9d0*/  MUFU.EX2 R91, R91 ;  /* 0x0000005b005b7308 */ /* 0x000ea20000000800 */
[----:B----4-:R-:W-:Y:S01]  /*d9e0*/  F2FP.BF16.PACK_AB R5, R2, R90 ;  /* 0x0000005a0205723e */ /* 0x010fe200000010ff */
[----:B------:R-:W-:Y:S02]  /*d9f0*/  FMUL.FTZ R37, R37, R84 ;  /* 0x0000005425257220 */ /* 0x000fe40000410000 */
[-C--:B------:R-:W-:Y:S02]  /*da00*/  FMUL.FTZ R38, R38, R3.reuse ;  /* 0x0000000326267220 */ /* 0x080fe40000410000 */
[----:B------:R-:W-:-:S02]  /*da10*/  FMUL.FTZ R39, R39, R3 ;  /* 0x0000000327277220 */ /* 0x000fc40000410000 */
[-C--:B------:R-:W-:Y:S01]  /*da20*/  FMUL.FTZ R40, R40, R84.reuse ;  /* 0x0000005428287220 */ /* 0x080fe20000410000 */
[----:B------:R-:W-:Y:S01]  /*da30*/  MUFU.EX2 R109, R109 ;  /* 0x0000006d006d7308 */ /* 0x000fe20000000800 */
[----:B------:R-:W-:Y:S02]  /*da40*/  FMUL.FTZ R41, R41, R84 ;  /* 0x0000005429297220 */ /* 0x000fe40000410000 */
[-C--:B------:R-:W-:Y:S02]  /*da50*/  FMUL.FTZ R42, R42, R3.reuse ;  /* 0x000000032a2a7220 */ /* 0x080fe40000410000 */
[----:B------:R-:W-:Y:S01]  /*da60*/  FMUL.FTZ R43, R43, R3 ;  /* 0x000000032b2b7220 */ /* 0x000fe20000410000 */
[----:B--2---:R-:W-:Y:S01]  /*da70*/  F2FP.BF16.PACK_AB R7, R91, R0 ;  /* 0x000000005b07723e */ /* 0x004fe200000010ff */
[-C--:B------:R-:W-:Y:S01]  /*da80*/  FMUL.FTZ R8, R80, R84.reuse ;  /* 0x0000005450087220 */ /* 0x080fe20000410000 */
[----:B------:R-:W2:Y:S01]  /*da90*/  MUFU.EX2 R106, R106 ;  /* 0x0000006a006a7308 */ /* 0x000ea20000000800 */
[----:B------:R-:W-:-:S02]  /*daa0*/  FMUL.FTZ R9, R81, R84 ;  /* 0x0000005451097220 */ /* 0x000fc40000410000 */
[-C--:B------:R-:W-:Y:S02]  /*dab0*/  FMUL.FTZ R10, R82, R3.reuse ;  /* 0x00000003520a7220 */ /* 0x080fe40000410000 */
[C---:B-1----:R-:W-:Y:S01]  /*dac0*/  HMMA.16816.F32.BF16 R24, R4.reuse, R28, R24 ;  /* 0x0000001c0418723c */ /* 0x042fe20000041818 */
        /* <DEDUP_REMOVED lines=8> */
[----:B------:R-:W-:Y:S01]  /*db50*/  FFMA.FTZ R108, R108, c[0x0][0x23c], -R95 ;  /* 0x00008f006c6c7a23 */ /* 0x000fe2000001085f */
[----:B------:R-:W-:Y:S01]  /*db60*/  MUFU.EX2 R102, R102 ;  /* 0x0000006600667308 */ /* 0x000fe20000000800 */
[-C--:B------:R-:W-:Y:S02]  /*db70*/  FMUL.FTZ R16, R72, R84.reuse ;  /* 0x0000005448107220 */ /* 0x080fe40000410000 */
[C---:B---3--:R-:W-:Y:S01]  /*db80*/  HMMA.16816.F32.BF16 R32, R4.reuse, R64, R32 ;  /* 0x000000400420723c */ /* 0x048fe20000041820 */
[-C--:B------:R-:W-:Y:S02]  /*db90*/  FMUL.FTZ R17, R73, R84.reuse ;  /* 0x0000005449117220 */ /* 0x080fe40000410000 */
[-C--:B------:R-:W-:Y:S02]  /*dba0*/  FMUL.FTZ R18, R74, R3.reuse ;  /* 0x000000034a127220 */ /* 0x080fe40000410000 */
[----:B------:R-:W-:Y:S01]  /*dbb0*/  FMUL.FTZ R19, R75, R3 ;  /* 0x000000034b137220 */ /* 0x000fe20000410000 */
[----:B------:R-:W-:Y:S01]  /*dbc0*/  MUFU.EX2 R107, R107 ;  /* 0x0000006b006b7308 */ /* 0x000fe20000000800 */
[-C--:B------:R-:W-:Y:S01]  /*dbd0*/  FMUL.FTZ R68, R68, R84.reuse ;  /* 0x0000005444447220 */ /* 0x080fe20000410000 */
[----:B------:R-:W-:Y:S01]  /*dbe0*/  HMMA.16816.F32.BF16 R52, R4, R66, R52 ;  /* 0x000000420434723c */ /* 0x000fe20000041834 */
[----:B------:R-:W3:Y:S01]  /*dbf0*/  LDSM.16.MT88.4 R64, [R112+0x8000] ;  /* 0x008000007040783b */ /* 0x000ee20000004200 */
[----:B------:R-:W-:-:S02]  /*dc00*/  FMUL.FTZ R69, R69, R84 ;  /* 0x0000005445457220 */ /* 0x000fc40000410000 */
[-C--:B------:R-:W-:Y:S02]  /*dc10*/  FMUL.FTZ R70, R70, R3.reuse ;  /* 0x0000000346467220 */ /* 0x080fe40000410000 */
[-C--:B------:R-:W-:Y:S01]  /*dc20*/  FMUL.FTZ R71, R71, R3.reuse ;  /* 0x0000000347477220 */ /* 0x080fe20000410000 */
[----:B------:R-:W4:Y:S01]  /*dc30*/  MUFU.EX2 R104, R104 ;  /* 0x0000006800687308 */ /* 0x000f220000000800 */
[C---:B------:R-:W-:Y:S01]  /*dc40*/  HMMA.16816.F32.BF16 R8, R4.reuse, R12, R8 ;  /* 0x0000000c0408723c */ /* 0x040fe20000041808 */
[-C--:B------:R-:W-:Y:S02]  /*dc50*/  FMUL.FTZ R44, R44, R84.reuse ;  /* 0x000000542c2c7220 */ /* 0x080fe40000410000 */
[-C--:B------:R-:W-:Y:S02]  /*dc60*/  FMUL.FTZ R45, R45, R84.reuse ;  /* 0x000000542d2d7220 */ /* 0x080fe40000410000 */
[-C--:B------:R-:W-:Y:S02]  /*dc70*/  FMUL.FTZ R46, R46, R3.reuse ;  /* 0x000000032e2e7220 */ /* 0x080fe40000410000 */
[----:B------:R-:W-:Y:S01]  /*dc80*/  MUFU.EX2 R111, R111 ;  /* 0x0000006f006f7308 */ /* 0x000fe20000000800 */
[----:B------:R-:W-:Y:S01]  /*dc90*/  HMMA.16816.F32.BF16 R12, R4, R14, R76 ;  /* 0x0000000e040c723c */ /* 0x000fe2000004184c */
[----:B------:R-:W-:Y:S01]  /*dca0*/  FMUL.FTZ R47, R47, R3 ;  /* 0x000000032f2f7220 */ /* 0x000fe20000410000 */
[----:B------:R-:W-:Y:S01]  /*dcb0*/  LDSM.16.MT88.4 R76, [R114+0x6c00] ;  /* 0x006c0000724c783b */ /* 0x000fe20000004200 */
[----:B------:R-:W-:-:S02]  /*dcc0*/  FMUL.FTZ R48, R48, R84 ;  /* 0x0000005430307220 */ /* 0x000fc40000410000 */
[----:B------:R-:W-:Y:S02]  /*dcd0*/  FMUL.FTZ R49, R49, R84 ;  /* 0x0000005431317220 */ /* 0x000fe40000410000 */
[----:B------:R-:W5:Y:S01]  /*dce0*/  MUFU.EX2 R108, R108 ;  /* 0x0000006c006c7308 */ /* 0x000f620000000800 */
[C---:B------:R-:W-:Y:S01]  /*dcf0*/  HMMA.16816.F32.BF16 R16, R4.reuse, R20, R16 ;  /* 0x000000140410723c */ /* 0x040fe20000041810 */
[-C--:B------:R-:W-:Y:S02]  /*dd00*/  FMUL.FTZ R50, R50, R3.reuse ;  /* 0x0000000332327220 */ /* 0x080fe40000410000 */
[----:B------:R-:W-:Y:S02]  /*dd10*/  FMUL.FTZ R51, R51, R3 ;  /* 0x0000000333337220 */ /* 0x000fe40000410000 */
[--C-:B------:R-:W-:Y:S02]  /*dd20*/  FFMA.FTZ R136, R131, c[0x0][0x23c], -R100.reuse ;  /* 0x00008f0083887a23 */ /* 0x100fe40000010864 */
[--C-:B------:R-:W-:Y:S01]  /*dd30*/  FFMA.FTZ R131, R139, c[0x0][0x23c], -R100.reuse ;  /* 0x00008f008b837a23 */ /* 0x100fe20000010864 */
[----:B-1----:R-:W-:Y:S01]  /*dd40*/  HMMA.16816.F32.BF16 R36, R4, R60, R36 ;  /* 0x0000003c0424723c */ /* 0x002fe20000041824 */
[----:B------:R-:W-:-:S02]  /*dd50*/  FFMA.FTZ R138, R125, c[0x0][0x23c], -R100 ;  /* 0x00008f007d8a7a23 */ /* 0x000fc40000010864 */
[--C-:B------:R-:W-:Y:S01]  /*dd60*/  FFMA.FTZ R137, R137, c[0x0][0x23c], -R100.reuse ;  /* 0x00008f0089897a23 */ /* 0x100fe20000010864 */
[----:B------:R-:W1:Y:S01]  /*dd70*/  MUFU.EX2 R136, R136 ;  /* 0x0000008800887308 */ /* 0x000e620000000800 */
[--C-:B------:R-:W-:Y:S02]  /*dd80*/  FFMA.FTZ R132, R132, c[0x0][0x23c], -R95.reuse ;  /* 0x00008f0084847a23 */ /* 0x100fe4000001085f */
[--C-:B------:R-:W-:Y:S01]  /*dd90*/  FFMA.FTZ R139, R134, c[0x0][0x23c], -R95.reuse ;  /* 0x00008f00868b7a23 */ /* 0x100fe2000001085f */
[----:B------:R-:W-:Y:S01]  /*dda0*/  HMMA.16816.F32.BF16 R40, R4, R62, R40 ;  /* 0x0000003e0428723c */ /* 0x000fe20000041828 */
[----:B------:R-:W1:Y:S01]  /*ddb0*/  LDSM.16.MT88.4 R60, [R114+0x6400] ;  /* 0x00640000723c783b */ /* 0x000e620000004200 */
[--C-:B------:R-:W-:Y:S02]  /*ddc0*/  FFMA.FTZ R110, R110, c[0x0][0x23c], -R95.reuse ;  /* 0x00008f006e6e7a23 */ /* 0x100fe4000001085f */
[----:B------:R-:W-:Y:S01]  /*ddd0*/  FFMA.FTZ R125, R130, c[0x0][0x23c], -R95 ;  /* 0x00008f00827d7a23 */ /* 0x000fe2000001085f */
[----:B------:R-:W1:Y:S01]  /*dde0*/  MUFU.EX2 R137, R137 ;  /* 0x0000008900897308 */ /* 0x000e620000000800 */
[----:B------:R-:W-:-:S02]  /*ddf0*/  FFMA.FTZ R130, R99, c[0x0][0x23c], -R100 ;  /* 0x00008f0063827a23 */ /* 0x000fc40000010864 */
[C---:B------:R-:W-:Y:S01]  /*de00*/  HMMA.16816.F32.BF16 R20, R4.reuse, R22, R68 ;  /* 0x000000160414723c */ /* 0x040fe20000041844 */
[--C-:B------:R-:W-:Y:S01]  /*de10*/  FFMA.FTZ R101, R101, c[0x0][0x23c], -R100.reuse ;  /* 0x00008f0065657a23 */ /* 0x100fe20000010864 */
[----:B------:R-:W-:Y:S01]  /*de20*/  LDSM.16.MT88.4 R68, [R112+0x6c00] ;  /* 0x006c00007044783b */ /* 0x000fe20000004200 */
[--C-:B------:R-:W-:Y:S02]  /*de30*/  FFMA.FTZ R99, R103, c[0x0][0x23c], -R100.reuse ;  /* 0x00008f0067637a23 */ /* 0x100fe40000010864 */
[----:B------:R-:W-:Y:S01]  /*de40*/  MUFU.EX2 R131, R131 ;  /* 0x0000008300837308 */ /* 0x000fe20000000800 */
[----:B------:R-:W-:Y:S02]  /*de50*/  FFMA.FTZ R100, R97, c[0x0][0x23c], -R100 ;  /* 0x00008f0061647a23 */ /* 0x000fe40000010864 */
[----:B---3--:R-:W-:Y:S01]  /*de60*/  HMMA.16816.F32.BF16 R44, R4, R64, R44 ;  /* 0x00000040042c723c */ /* 0x008fe2000004182c */
[--C-:B------:R-:W-:Y:S02]  /*de70*/  FFMA.FTZ R97, R98, c[0x0][0x23c], -R95.reuse ;  /* 0x00008f0062617a23 */ /* 0x100fe4000001085f */
[----:B------:R-:W-:-:S02]  /*de80*/  FFMA.FTZ R96, R96, c[0x0][0x23c], -R95 ;  /* 0x00008f0060607a23 */ /* 0x000fc4000001085f */
[----:B------:R-:W-:Y:S01]  /*de90*/  MUFU.EX2 R138, R138 ;  /* 0x0000008a008a7308 */ /* 0x000fe20000000800 */
[--C-:B------:R-:W-:Y:S02]  /*dea0*/  FFMA.FTZ R94, R94, c[0x0][0x23c], -R95.reuse ;  /* 0x00008f005e5e7a23 */ /* 0x100fe4000001085f */
[----:B------:R-:W-:Y:S01]  /*deb0*/  HMMA.16816.F32.BF16 R4, R4, R66, R48 ;  /* 0x000000420404723c */ /* 0x000fe20000041830 */
[----:B------:R-:W3:Y:S01]  /*dec0*/  LDSM.16.MT88.4 R64, [R114+0x7400] ;  /* 0x007400007240783b */ /* 0x000ee20000004200 */
[----:B------:R-:W-:Y:S02]  /*ded0*/  FFMA.FTZ R93, R93, c[0x0][0x23c], -R95 ;  /* 0x00008f005d5d7a23 */ /* 0x000fe4000001085f */
[----:B------:R-:W-:Y:S01]  /*dee0*/  FFMA.FTZ R84, R135, R84, R92 ;  /* 0x0000005487547223 */ /* 0x000fe2000001005c */
[----:B------:R-:W-:Y:S01]  /*def0*/  MUFU.EX2 R132, R132 ;  /* 0x0000008400847308 */ /* 0x000fe20000000800 */
[----:B------:R-:W-:Y:S01]  /*df00*/  FFMA.FTZ R3, R133, R3, R90 ;  /* 0x0000000385037223 */ /* 0x000fe2000001005a */
[----:B--2---:R-:W-:Y:S01]  /*df10*/  F2FP.BF16.PACK_AB R48, R106, R109 ;  /* 0x0000006d6a30723e */ /* 0x004fe200000010ff */
[----:B------:R-:W-:Y:S01]  /*df20*/  FADD.FTZ R87, R87, R84 ;  /* 0x0000005457577221 */ /* 0x000fe20000010000 */
[----:B----4-:R-:W-:Y:S01]  /*df30*/  F2FP.BF16.PACK_AB R49, R104, R107 ;  /* 0x0000006b6831723e */ /* 0x010fe200000010ff */
[----:B------:R-:W-:Y:S01]  /*df40*/  FADD.FTZ R3, R2, R3 ;  /* 0x0000000302037221 */ /* 0x000fe20000010000 */
[----:B------:R-:W-:Y:S01]  /*df50*/  F2FP.BF16.PACK_AB R50, R102, R105 ;  /* 0x000000696632723e */ /* 0x000fe200000010ff */
[----:B------:R-:W-:Y:S01]  /*df60*/  FADD.FTZ R86, R86, R87 ;  /* 0x0000005756567221 */ /* 0x000fe20000010000 */
[----:B-----5:R-:W-:Y:S01]  /*df70*/  F2FP.BF16.PACK_AB R51, R108, R111 ;  /* 0x0000006f6c33723e */ /* 0x020fe200000010ff */
[----:B------:R-:W2:Y:S01]  /*df80*/  MUFU.EX2 R139, R139 ;  /* 0x0000008b008b7308 */ /* 0x000ea20000000800 */
[----:B------:R-:W-:Y:S01]  /*df90*/  FADD.FTZ R2, R0, R3 ;  /* 0x0000000300027221 */ /* 0x000fe20000010000 */
[----:B------:R-:W-:Y:S01]  /*dfa0*/  MOV R84, R89 ;  /* 0x0000005900547202 */ /* 0x000fe20000000f00 */
[----:B------:R-:W-:-:S02]  /*dfb0*/  FADD.FTZ R0, R85, R86 ;  /* 0x0000005655007221 */ /* 0x000fc40000010000 */
[----:B------:R-:W-:Y:S01]  /*dfc0*/  FADD.FTZ R2, R91, R2 ;  /* 0x000000025b027221 */ /* 0x000fe20000010000 */
[C---:B-1----:R-:W-:Y:S01]  /*dfd0*/  HMMA.16816.F32.BF16 R8, R48.reuse, R60, R8 ;  /* 0x0000003c3008723c */ /* 0x042fe20000041808 */
[----:B------:R-:W-:Y:S01]  /*dfe0*/  FADD.FTZ R109, R109, R0 ;  /* 0x000000006d6d7221 */ /* 0x000fe20000010000 */
[----:B------:R-:W-:Y:S01]  /*dff0*/  MUFU.EX2 R110, R110 ;  /* 0x0000006e006e7308 */ /* 0x000fe20000000800 */
[----:B------:R-:W-:Y:S02]  /*e000*/  FADD.FTZ R107, R107, R2 ;  /* 0x000000026b6b7221 */ /* 0x000fe40000010000 */
[----:B------:R-:W-:Y:S02]  /*e010*/  FADD.FTZ R106, R106, R109 ;  /* 0x0000006d6a6a7221 */ /* 0x000fe40000010000 */
[----:B------:R-:W-:Y:S01]  /*e020*/  FADD.FTZ R104, R104, R107 ;  /* 0x0000006b68687221 */ /* 0x000fe20000010000 */
[----:B------:R-:W-:Y:S01]  /*e030*/  HMMA.16816.F32.BF16 R12, R48, R62, R12 ;  /* 0x0000003e300c723c */ /* 0x000fe2000004180c */
[----:B------:R-:W1:Y:S01]  /*e040*/  LDSM.16.MT88.4 R60, [R112+0x7400] ;  /* 0x00740000703c783b */ /* 0x000e620000004200 */
[----:B------:R-:W4:Y:S01]  /*e050*/  MUFU.EX2 R125, R125 ;  /* 0x0000007d007d7308 */ /* 0x000f220000000800 */
[----:B------:R-:W-:-:S04]  /*e060*/  FADD.FTZ R3, R105, R106 ;  /* 0x0000006a69037221 */ /* 0x000fc80000010000 */
[----:B------:R-:W-:Y:S01]  /*e070*/  FADD.FTZ R3, R102, R3 ;  /* 0x0000000366037221 */ /* 0x000fe20000010000 */
[----:B------:R-:W-:Y:S02]  /*e080*/  HMMA.16816.F32.BF16 R16, R48, R56, R16 ;  /* 0x000000383010723c */ /* 0x000fe40000041810 */
[----:B------:R-:W-:Y:S01]  /*e090*/  MUFU.EX2 R101, R101 ;  /* 0x0000006500657308 */ /* 0x000fe20000000800 */
[----:B------:R-:W-:Y:S01]  /*e0a0*/  FADD.FTZ R0, R136, R3 ;  /* 0x0000000388007221 */ /* 0x000fe20000010000 */
[----:B------:R-:W-:-:S03]  /*e0b0*/  MOV R3, R88 ;  /* 0x0000005800037202 */ /* 0x000fc60000000f00 */
[C---:B------:R-:W-:Y:S01]  /*e0c0*/  FADD.FTZ R0, R137.reuse, R0 ;  /* 0x0000000089007221 */ /* 0x040fe20000010000 */
[C---:B------:R-:W-:Y:S01]  /*e0d0*/  HMMA.16816.F32.BF16 R20, R48.reuse, R58, R20 ;  /* 0x0000003a3014723c */ /* 0x040fe20000041814 */
[----:B------:R-:W5:Y:S01]  /*e0e0*/  LDSM.16.MT88.4 R56, [R114+0x8400] ;  /* 0x008400007238783b */ /* 0x000f620000004200 */
[----:B------:R-:W1:Y:S06]  /*e0f0*/  MUFU.EX2 R130, R130 ;  /* 0x0000008200827308 */ /* 0x000e6c0000000800 */
[C---:B---3--:R-:W-:Y:S02]  /*e100*/  HMMA.16816.F32.BF16 R24, R48.reuse, R64, R24 ;  /* 0x000000403018723c */ /* 0x048fe40000041818 */
[----:B------:R-:W-:Y:S06]  /*e110*/  MUFU.EX2 R99, R99 ;  /* 0x0000006300637308 */ /* 0x000fec0000000800 */
[C---:B------:R-:W-:Y:S01]  /*e120*/  HMMA.16816.F32.BF16 R28, R48.reuse, R66, R28 ;  /* 0x00000042301c723c */ /* 0x040fe2000004181c */
[----:B------:R-:W-:Y:S01]  /*e130*/  LDSM.16.MT88.4 R64, [R112+0x6800] ;  /* 0x006800007040783b */ /* 0x000fe20000004200 */
[----:B------:R-:W-:Y:S06]  /*e140*/  MUFU.EX2 R100, R100 ;  /* 0x0000006400647308 */ /* 0x000fec0000000800 */
[C---:B-1----:R-:W-:Y:S02]  /*e150*/  HMMA.16816.F32.BF16 R32, R48.reuse, R60, R32 ;  /* 0x0000003c3020723c */ /* 0x042fe40000041820 */
[----:B------:R-:W-:Y:S06]  /*e160*/  MUFU.EX2 R97, R97 ;  /* 0x0000006100617308 */ /* 0x000fec0000000800 */
[C---:B------:R-:W-:Y:S01]  /*e170*/  HMMA.16816.F32.BF16 R52, R48.reuse, R62, R52 ;  /* 0x0000003e3034723c */ /* 0x040fe20000041834 */
[----:B------:R-:W1:Y:S01]  /*e180*/  LDSM.16.MT88.4 R60, [R112+0x8400] ;  /* 0x00840000703c783b */ /* 0x000e620000004200 */
[----:B------:R-:W3:Y:S06]  /*e190*/  MUFU.EX2 R96, R96 ;  /* 0x0000006000607308 */ /* 0x000eec0000000800 */
[C---:B-----5:R-:W-:Y:S02]  /*e1a0*/  HMMA.16816.F32.BF16 R36, R48.reuse, R56, R36 ;  /* 0x000000383024723c */ /* 0x060fe40000041824 */
[----:B------:R-:W-:Y:S06]  /*e1b0*/  MUFU.EX2 R94, R94 ;  /* 0x0000005e005e7308 */ /* 0x000fec0000000800 */
[C---:B------:R-:W-:Y:S01]  /*e1c0*/  HMMA.16816.F32.BF16 R40, R48.reuse, R58, R40 ;  /* 0x0000003a3028723c */ /* 0x040fe20000041828 */
[----:B------:R-:W5:Y:S01]  /*e1d0*/  LDSM.16.MT88.4 R56, [R114+0x6800] ;  /* 0x006800007238783b */ /* 0x000f620000004200 */
[----:B------:R-:W1:Y:S06]  /*e1e0*/  MUFU.EX2 R93, R93 ;  /* 0x0000005d005d7308 */ /* 0x000e6c0000000800 */
[C---:B-1----:R-:W-:Y:S08]  /*e1f0*/  HMMA.16816.F32.BF16 R44, R48.reuse, R60, R44 ;  /* 0x0000003c302c723c */ /* 0x042ff0000004182c */
[----:B------:R-:W-:Y:S01]  /*e200*/  HMMA.16816.F32.BF16 R4, R48, R62, R4 ;  /* 0x0000003e3004723c */ /* 0x000fe20000041804 */
[----:B------:R-:W1:Y:S06]  /*e210*/  LDSM.16.MT88.4 R60, [R114+0x7800] ;  /* 0x00780000723c783b */ /* 0x000e6c0000004200 */
[----:B------:R-:W-:-:S02]  /*e220*/  F2FP.BF16.PACK_AB R48, R137, R136 ;  /* 0x000000888930723e */ /* 0x000fc400000010ff */
[----:B--2---:R-:W-:Y:S02]  /*e230*/  F2FP.BF16.PACK_AB R49, R139, R132 ;  /* 0x000000848b31723e */ /* 0x004fe400000010ff */
[----:B------:R-:W-:Y:S01]  /*e240*/  F2FP.BF16.PACK_AB R50, R138, R131 ;  /* 0x000000838a32723e */ /* 0x000fe200000010ff */
[----:B------:R-:W-:Y:S01]  /*e250*/  FADD.FTZ R131, R131, R0 ;  /* 0x0000000083837221 */ /* 0x000fe20000010000 */
[----:B----4-:R-:W-:-:S03]  /*e260*/  F2FP.BF16.PACK_AB R51, R125, R110 ;  /* 0x0000006e7d33723e */ /* 0x010fc600000010ff */
[----:B------:R-:W-:-:S04]  /*e270*/  FADD.FTZ R138, R138, R131 ;  /* 0x000000838a8a7221 */ /* 0x000fc80000010000 */
[C---:B-----5:R-:W-:Y:S08]  /*e280*/  HMMA.16816.F32.BF16 R8, R48.reuse, R56, R8 ;  /* 0x000000383008723c */ /* 0x060ff00000041808 */
[C---:B------:R-:W-:Y:S01]  /*e290*/  HMMA.16816.F32.BF16 R12, R48.reuse, R58, R12 ;  /* 0x0000003a300c723c */ /* 0x040fe2000004180c */
[----:B------:R-:W2:Y:S07]  /*e2a0*/  LDSM.16.MT88.4 R56, [R112+0x7800] ;  /* 0x007800007038783b */ /* 0x000eae0000004200 */
[C---:B------:R-:W-:Y:S08]  /*e2b0*/  HMMA.16816.F32.BF16 R16, R48.reuse, R64, R16 ;  /* 0x000000403010723c */ /* 0x040ff00000041810 */
[C---:B-1----:R-:W-:Y:S08]  /*e2c0*/  HMMA.16816.F32.BF16 R24, R48.reuse, R60, R24 ;  /* 0x0000003c3018723c */ /* 0x042ff00000041818 */
[C---:B------:R-:W-:Y:S01]  /*e2d0*/  HMMA.16816.F32.BF16 R28, R48.reuse, R62, R28 ;  /* 0x0000003e301c723c */ /* 0x040fe2000004181c */
[----:B------:R-:W1:Y:S07]  /*e2e0*/  LDSM.16.MT88.4 R60, [R114+0x8800] ;  /* 0x00880000723c783b */ /* 0x000e6e0000004200 */
[C---:B------:R-:W-:Y:S08]  /*e2f0*/  HMMA.16816.F32.BF16 R20, R48.reuse, R66, R20 ;  /* 0x000000423014723c */ /* 0x040ff00000041814 */
[C---:B--2---:R-:W-:Y:S08]  /*e300*/  HMMA.16816.F32.BF16 R32, R48.reuse, R56, R32 ;  /* 0x000000383020723c */ /* 0x044ff00000041820 */
[C---:B------:R-:W-:Y:S01]  /*e310*/  HMMA.16816.F32.BF16 R52, R48.reuse, R58, R52 ;  /* 0x0000003a3034723c */ /* 0x040fe20000041834 */
[----:B------:R-:W2:Y:S07]  /*e320*/  LDSM.16.MT88.4 R56, [R112+0x8800] ;  /* 0x008800007038783b */ /* 0x000eae0000004200 */
[C---:B-1----:R-:W-:Y:S08]  /*e330*/  HMMA.16816.F32.BF16 R36, R48.reuse, R60, R36 ;  /* 0x0000003c3024723c */ /* 0x042ff00000041824 */
[C---:B------:R-:W-:Y:S01]  /*e340*/  HMMA.16816.F32.BF16 R40, R48.reuse, R62, R40 ;  /* 0x0000003e3028723c */ /* 0x040fe20000041828 */
[----:B------:R-:W1:Y:S07]  /*e350*/  LDSM.16.MT88.4 R60, [R114+0x7c00] ;  /* 0x007c0000723c783b */ /* 0x000e6e0000004200 */
[C---:B--2---:R-:W-:Y:S08]  /*e360*/  HMMA.16816.F32.BF16 R44, R48.reuse, R56, R44 ;  /* 0x00000038302c723c */ /* 0x044ff0000004182c */
[----:B------:R-:W-:Y:S07]  /*e370*/  HMMA.16816.F32.BF16 R4, R48, R58, R4 ;  /* 0x0000003a3004723c */ /* 0x000fee0000041804 */
[----:B------:R-:W-:Y:S01]  /*e380*/  F2FP.BF16.PACK_AB R48, R130, R101 ;  /* 0x000000658230723e */ /* 0x000fe200000010ff */
[----:B------:R-:W-:Y:S01]  /*e390*/  FADD.FTZ R101, R101, R138 ;  /* 0x0000008a65657221 */ /* 0x000fe20000010000 */
[----:B---3--:R-:W-:-:S02]  /*e3a0*/  F2FP.BF16.PACK_AB R49, R96, R97 ;  /* 0x000000616031723e */ /* 0x008fc400000010ff */
[----:B------:R-:W-:Y:S01]  /*e3b0*/  F2FP.BF16.PACK_AB R50, R100, R99 ;  /* 0x000000636432723e */ /* 0x000fe200000010ff */
[----:B------:R-:W-:Y:S01]  /*e3c0*/  FADD.FTZ R130, R130, R101 ;  /* 0x0000006582827221 */ /* 0x000fe20000010000 */
[----:B------:R-:W-:-:S03]  /*e3d0*/  F2FP.BF16.PACK_AB R51, R93, R94 ;  /* 0x0000005e5d33723e */ /* 0x000fc600000010ff */
[----:B------:R-:W-:-:S04]  /*e3e0*/  FADD.FTZ R99, R99, R130 ;  /* 0x0000008263637221 */ /* 0x000fc80000010000 */
[----:B------:R-:W-:Y:S01]  /*e3f0*/  HMMA.16816.F32.BF16 R80, R48, R76, R8 ;  /* 0x0000004c3050723c */ /* 0x000fe20000041808 */
[----:B------:R-:W2:Y:S01]  /*e400*/  LDSM.16.MT88.4 R8, [R114+0x8c00] ;  /* 0x008c00007208783b */ /* 0x000ea20000004200 */
[----:B------:R-:W-:-:S06]  /*e410*/  FADD.FTZ R135, R100, R99 ;  /* 0x0000006364877221 */ /* 0x000fcc0000010000 */
[C---:B------:R-:W-:Y:S01]  /*e420*/  HMMA.16816.F32.BF16 R76, R48.reuse, R78, R12 ;  /* 0x0000004e304c723c */ /* 0x040fe2000004180c */
[----:B------:R-:W3:Y:S07]  /*e430*/  LDSM.16.MT88.4 R12, [R112+0x7c00] ;  /* 0x007c0000700c783b */ /* 0x000eee0000004200 */
[C---:B------:R-:W-:Y:S01]  /*e440*/  HMMA.16816.F32.BF16 R72, R48.reuse, R68, R16 ;  /* 0x000000443048723c */ /* 0x040fe20000041810 */
[----:B------:R-:W4:Y:S07]  /*e450*/  LDSM.16.MT88.4 R16, [R112+0x8c00] ;  /* 0x008c00007010783b */ /* 0x000f2e0000004200 */
[C---:B-1----:R-:W-:Y:S08]  /*e460*/  HMMA.16816.F32.BF16 R64, R48.reuse, R60, R24 ;  /* 0x0000003c3040723c */ /* 0x042ff00000041818 */
[C---:B------:R-:W-:Y:S08]  /*e470*/  HMMA.16816.F32.BF16 R68, R48.reuse, R70, R20 ;  /* 0x000000463044723c */ /* 0x040ff00000041814 */
[C---:B------:R-:W-:Y:S08]  /*e480*/  HMMA.16816.F32.BF16 R60, R48.reuse, R62, R28 ;  /* 0x0000003e303c723c */ /* 0x040ff0000004181c */
[C---:B--2---:R-:W-:Y:S07]  /*e490*/  HMMA.16816.F32.BF16 R36, R48.reuse, R8, R36 ;  /* 0x000000083024723c */ /* 0x044fee0000041824 */
        /* <DEDUP_REMOVED lines=15> */
.L_x_5344:
        /* <DEDUP_REMOVED lines=16> */
.L_x_5354:
        /* <DEDUP_REMOVED lines=64> */
.L_x_5351:
        /* <DEDUP_REMOVED lines=15> */
[----:B------:R-:W2:Y:S08]  /*eb80*/  LDSM.16.M88.4 R92, [R116+0x3000] ;  /* 0x00300000745c783b */ /* 0x000eb00000000200 */
[----:B------:R-:W3:Y:S08]  /*eb90*/  LDSM.16.M88.4 R96, [R116+0x3400] ;  /* 0x003400007460783b */ /* 0x000ef00000000200 */
[----:B------:R-:W4:Y:S08]  /*eba0*/  LDSM.16.M88.4 R100, [R116+0x3800] ;  /* 0x003800007464783b */ /* 0x000f300000000200 */
[----:B------:R-:W0:Y:S08]  /*ebb0*/  LDGDEPBAR ;  /* 0x00000000000079af */ /* 0x000e300000000000 */
[----:B------:R-:W5:Y:S01]  /*ebc0*/  LDSM.16.M88.4 R104, [R116+0x3c00] ;  /* 0x003c00007468783b */ /* 0x000f620000000200 */
[C---:B--2---:R-:W-:Y:S07]  /*ebd0*/  HMMA.16816.F32.BF16 R4, R88.reuse, R92, RZ ;  /* 0x0000005c5804723c */ /* 0x044fee00000418ff */
[----:B------:R-:W-:Y:S01]  /*ebe0*/  LDSM.16.M88.4 R108, [R113+0x3800] ;  /* 0x00380000716c783b */ /* 0x000fe20000000200 */
[C---:B------:R-:W-:Y:S07]  /*ebf0*/  HMMA.16816.F32.BF16 R8, R88.reuse, R94, RZ ;  /* 0x0000005e5808723c */ /* 0x040fee00000418ff */
[----:B------:R-:W-:Y:S01]  /*ec00*/  LDSM.16.M88.4 R92, [R115] ;  /* 0x00000000735c783b */ /* 0x000fe20000000200 */
        /* <DEDUP_REMOVED lines=8> */
[----:B------:R-:W4:Y:S07]  /*ec90*/  LDSM.16.M88.4 R88, [R113+0x3c00] ;  /* 0x003c00007158783b */ /* 0x000f2e0000000200 */
[C---:B--2---:R-:W-:Y:S01]  /*eca0*/  HMMA.16816.F32.BF16 R4, R92.reuse, R96, R4 ;  /* 0x000000605c04723c */ /* 0x044fe20000041804 */
[----:B------:R-:W-:Y:S07]  /*ecb0*/  LDSM.16.M88.4 R104, [R116+0x4400] ;  /* 0x004400007468783b */ /* 0x000fee0000000200 */
        /* <DEDUP_REMOVED lines=9> */
[----:B------:R-:W3:Y:S07]  /*ed50*/  LDSM.16.M88.4 R88, [R116+0x4800] ;  /* 0x004800007458783b */ /* 0x000eee0000000200 */
[C---:B--2---:R-:W-:Y:S01]  /*ed60*/  HMMA.16816.F32.BF16 R4, R96.reuse, R100, R4 ;  /* 0x000000646004723c */ /* 0x044fe20000041804 */
[----:B------:R-:W2:Y:S07]  /*ed70*/  LDSM.16.M88.4 R92, [R116+0x4c00] ;  /* 0x004c0000745c783b */ /* 0x000eae0000000200 */
[C---:B------:R-:W-:Y:S01]  /*ed80*/  HMMA.16816.F32.BF16 R8, R96.reuse, R102, R8 ;  /* 0x000000666008723c */ /* 0x040fe20000041808 */
[----:B------:R-:W-:Y:S07]  /*ed90*/  LDSM.16.M88.4 R100, [R113+0x4000] ;  /* 0x004000007164783b */ /* 0x000fee0000000200 */
[C---:B------:R-:W-:Y:S08]  /*eda0*/  HMMA.16816.F32.BF16 R12, R96.reuse, R104, R12 ;  /* 0x00000068600c723c */ /* 0x040ff0000004180c */
[C---:B------:R-:W-:Y:S01]  /*edb0*/  HMMA.16816.F32.BF16 R16, R96.reuse, R106, R16 ;  /* 0x0000006a6010723c */ /* 0x040fe20000041810 */
[----:B------:R-:W-:Y:S07]  /*edc0*/  LDSM.16.M88.4 R104, [R113+0x4400] ;  /* 0x004400007168783b */ /* 0x000fee0000000200 */
[C---:B---3--:R-:W-:Y:S08]  /*edd0*/  HMMA.16816.F32.BF16 R20, R96.reuse, R88, R20 ;  /* 0x000000586014723c */ /* 0x048ff00000041814 */
[C---:B------:R-:W-:Y:S01]  /*ede0*/  HMMA.16816.F32.BF16 R24, R96.reuse, R90, R24 ;  /* 0x0000005a6018723c */ /* 0x040fe20000041818 */
[----:B------:R-:W3:Y:S07]  /*edf0*/  LDSM.16.M88.4 R88, [R115+0x1000] ;  /* 0x001000007358783b */ /* 0x000eee0000000200 */
[C---:B--2---:R-:W-:Y:S08]  /*ee00*/  HMMA.16816.F32.BF16 R28, R96.reuse, R92, R28 ;  /* 0x0000005c601c723c */ /* 0x044ff0000004181c */
[----:B------:R-:W-:Y:S01]  /*ee10*/  HMMA.16816.F32.BF16 R32, R96, R94, R32 ;  /* 0x0000005e6020723c */ /* 0x000fe20000041820 */
[----:B------:R-:W2:Y:S08]  /*ee20*/  LDSM.16.M88.4 R92, [R113+0x4800] ;  /* 0x00480000715c783b */ /* 0x000eb00000000200 */
[----:B------:R-:W4:Y:S01]  /*ee30*/  LDSM.16.M88.4 R96, [R113+0x4c00] ;  /* 0x004c00007160783b */ /* 0x000f220000000200 */
[C---:B---3--:R-:W-:Y:S08]  /*ee40*/  HMMA.16816.F32.BF16 R4, R88.reuse, R100, R4 ;  /* 0x000000645804723c */ /* 0x048ff00000041804 */
        /* <DEDUP_REMOVED lines=9> */
[----:B------:R-:W-:Y:S01]  /*eee0*/  HMMA.16816.F32.BF16 R32, R88, R98, R32 ;  /* 0x000000625820723c */ /* 0x000fe20000041820 */
[----:B------:R-:W3:Y:S08]  /*eef0*/  LDSM.16.M88.4 R88, [R116+0x5800] ;  /* 0x005800007458783b */ /* 0x000ef00000000200 */
[----:B------:R-:W4:Y:S01]  /*ef00*/  LDSM.16.M88.4 R96, [R116+0x5c00] ;  /* 0x005c00007460783b */ /* 0x000f220000000200 */
[C---:B--2---:R-:W-:Y:S08]  /*ef10*/  HMMA.16816.F32.BF16 R4, R92.reuse, R100, R4 ;  /* 0x000000645c04723c */ /* 0x044ff00000041804 */
[C---:B------:R-:W-:Y:S01]  /*ef20*/  HMMA.16816.F32.BF16 R8, R92.reuse, R102, R8 ;  /* 0x000000665c08723c */ /* 0x040fe20000041808 */
[----:B------:R-:W-:Y:S07]  /*ef30*/  LDSM.16.M88.4 R100, [R115+0x2000] ;  /* 0x002000007364783b */ /* 0x000fee0000000200 */
        /* <DEDUP_REMOVED lines=9> */
[C---:B--2---:R-:W-:Y:S08]  /*efd0*/  HMMA.16816.F32.BF16 R4, R100.reuse, R104, R4 ;  /* 0x000000686404723c */ /* 0x044ff00000041804 */
[C---:B------:R-:W-:Y:S08]  /*efe0*/  HMMA.16816.F32.BF16 R8, R100.reuse, R106, R8 ;  /* 0x0000006a6408723c */ /* 0x040ff00000041808 */
[C---:B---3--:R-:W-:Y:S08]  /*eff0*/  HMMA.16816.F32.BF16 R12, R100.reuse, R88, R12 ;  /* 0x00000058640c723c */ /* 0x048ff0000004180c */
[C---:B------:R-:W-:Y:S01]  /*f000*/  HMMA.16816.F32.BF16 R16, R100.reuse, R90, R16 ;  /* 0x0000005a6410723c */ /* 0x040fe20000041810 */
[----:B------:R-:W2:Y:S01]  /*f010*/  LDSM.16.M88.4 R88, [R113+0x5c00] ;  /* 0x005c00007158783b */ /* 0x000ea20000000200 */
[----:B------:R-:W-:Y:S04]  /*f020*/  DEPBAR.LE SB0, 0x0 ;  /* 0x000080000000791a */ /* 0x000fe80000000000 */
[----:B------:R-:W-:Y:S02]  /*f030*/  FMUL.FTZ R160, R4, c[0x0][0x2ec] ;  /* 0x0000bb0004a07a20 */ /* 0x000fe40000410000 */
[C---:B----4-:R-:W-:Y:S04]  /*f040*/  HMMA.16816.F32.BF16 R20, R100.reuse, R92, R20 ;  /* 0x0000005c6414723c */ /* 0x050fe80000041814 */
[----:B------:R-:W3:Y:S01]  /*f050*/  MUFU.TANH R160, R160 ;  /* 0x000000a000a07308 */ /* 0x000ee20000002400 */
[----:B------:R-:W-:Y:S01]  /*f060*/  BAR.SYNC.DEFER_BLOCKING 0x0 ;  /* 0x0000000000007b1d */ /* 0x000fe20000010000 */
[----:B------:R-:W-:Y:S02]  /*f070*/  FMUL.FTZ R158, R5, c[0x0][0x2ec] ;  /* 0x0000bb00059e7a20 */ /* 0x000fe40000410000 */
[C---:B------:R-:W-:Y:S04]  /*f080*/  HMMA.16816.F32.BF16 R24, R100.reuse, R94, R24 ;  /* 0x0000005e6418723c */ /* 0x040fe80000041818 */
[----:B------:R-:W-:Y:S02]  /*f090*/  FMUL.FTZ R159, R6, c[0x0][0x2ec] ;  /* 0x0000bb00069f7a20 */ /* 0x000fe40000410000 */
[----:B------:R-:W4:Y:S01]  /*f0a0*/  MUFU.TANH R158, R158 ;  /* 0x0000009e009e7308 */ /* 0x000f220000002400 */
[----:B------:R-:W-:Y:S02]  /*f0b0*/  FMUL.FTZ R157, R7, c[0x0][0x2ec] ;  /* 0x0000bb00079d7a20 */ /* 0x000fe40000410000 */
[----:B------:R-:W-:Y:S03]  /*f0c0*/  FMUL.FTZ R156, R8, c[0x0][0x2ec] ;  /* 0x0000bb00089c7a20 */ /* 0x000fe60000410000 */
[----:B------:R-:W-:Y:S02]  /*f0d0*/  FMUL.FTZ R162, R9, c[0x0][0x2ec] ;  /* 0x0000bb0009a27a20 */ /* 0x000fe40000410000 */
[----:B------:R-:W-:Y:S02]  /*f0e0*/  FMUL.FTZ R163, R10, c[0x0][0x2ec] ;  /* 0x0000bb000aa37a20 */ /* 0x000fe40000410000 */
[----:B------:R-:W1:Y:S01]  /*f0f0*/  MUFU.TANH R159, R159 ;  /* 0x0000009f009f7308 */ /* 0x000e620000002400 */
[----:B------:R-:W-:Y:S02]  /*f100*/  FMUL.FTZ R161, R11, c[0x0][0x2ec] ;  /* 0x0000bb000ba17a20 */ /* 0x000fe40000410000 */
[----:B------:R-:W-:Y:S02]  /*f110*/  FMUL.FTZ R154, R12, c[0x0][0x2ec] ;  /* 0x0000bb000c9a7a20 */ /* 0x000fe40000410000 */
[----:B------:R-:W-:Y:S02]  /*f120*/  FMUL.FTZ R152, R13, c[0x0][0x2ec] ;  /* 0x0000bb000d987a20 */ /* 0x000fe40000410000 */
[----:B------:R-:W-:Y:S01]  /*f130*/  FMUL.FTZ R155, R14, c[0x0][0x2ec] ;  /* 0x0000bb000e9b7a20 */ /* 0x000fe20000410000 */
[C---:B--2---:R-:W-:Y:S02]  /*f140*/  HMMA.16816.F32.BF16 R28, R100.reuse, R88, R28 ;  /* 0x00000058641c723c */ /* 0x044fe4000004181c */
[----:B------:R-:W2:Y:S01]  /*f150*/  MUFU.TANH R157, R157 ;  /* 0x0000009d009d7308 */ /* 0x000ea20000002400 */
[----:B------:R-:W-:Y:S02]  /*f160*/  FMUL.FTZ R153, R15, c[0x0][0x2ec] ;  /* 0x0000bb000f997a20 */ /* 0x000fe40000410000 */
[----:B------:R-:W-:Y:S02]  /*f170*/  FMUL.FTZ R150, R16, c[0x0][0x2ec] ;  /* 0x0000bb0010967a20 */ /* 0x000fe40000410000 */
[----:B------:R-:W-:Y:S01]  /*f180*/  FMUL.FTZ R148, R17, c[0x0][0x2ec] ;  /* 0x0000bb0011947a20 */ /* 0x000fe20000410000 */
[----:B------:R-:W-:Y:S04]  /*f190*/  HMMA.16816.F32.BF16 R32, R100, R90, R32 ;  /* 0x0000005a6420723c */ /* 0x000fe80000041820 */
[----:B------:R-:W1:Y:S01]  /*f1a0*/  MUFU.TANH R156, R156 ;  /* 0x0000009c009c7308 */ /* 0x000e620000002400 */
[----:B------:R-:W-:Y:S02]  /*f1b0*/  FMUL.FTZ R151, R18, c[0x0][0x2ec] ;  /* 0x0000bb0012977a20 */ /* 0x000fe40000410000 */
[----:B------:R-:W-:Y:S02]  /*f1c0*/  FMUL.FTZ R149, R19, c[0x0][0x2ec] ;  /* 0x0000bb0013957a20 */ /* 0x000fe40000410000 */
[----:B------:R-:W-:Y:S03]  /*f1d0*/  FMUL.FTZ R140, R20, c[0x0][0x2ec] ;  /* 0x0000bb00148c7a20 */ /* 0x000fe60000410000 */
        /* <DEDUP_REMOVED lines=17> */
[----:B------:R-:W-:Y:S03]  /*f2f0*/  FMUL.FTZ R35, R35, c[0x0][0x2ec] ;  /* 0x0000bb0023237a20 */ /* 0x000fe60000410000 */
        /* <DEDUP_REMOVED lines=88> */
.L_x_5353:
[C---:B------:R-:W-:Y:S01]  /*f880*/  LEA R124, P0, R6.reuse, R124, 0x1 ;  /* 0x0000007c067c7211 */ /* 0x040fe200078008ff */
[----:B-1----:R-:W-:Y:S02]  /*f890*/  IMAD.MOV.U32 R3, RZ, RZ, c[0x0][0x198] ;  /* 0x00006600ff037624 */ /* 0x002fe400078e00ff */
        /* <DEDUP_REMOVED lines=15> */
.L_x_5352:
        /* <DEDUP_REMOVED lines=42> */
[C---:B------:R-:W-:Y:S02]  /*fc30*/  FMUL.FTZ R90, R3.reuse, c[0x0][0x23c] ;  /* 0x00008f00035a7a20 */ /* 0x040fe40000410000 */
[----:B------:R-:W-:Y:S01]  /*fc40*/  FADD.FTZ R5, -R3, R0 ;  /* 0x0000000003057221 */ /* 0x000fe20000010100 */
[----:B--2---:R-:W-:Y:S03]  /*fc50*/  FMNMX.FTZ R84, R9, R84, !PT ;  /* 0x0000005409547209 */ /* 0x004fe60007810000 */
[----:B------:R-:W-:Y:S01]  /*fc60*/  FMUL.FTZ R0, R5, c[0x0][0x23c] ;  /* 0x00008f0005007a20 */ /* 0x000fe20000410000 */
[C---:B------:R-:W-:Y:S01]  /*fc70*/  FSETP.NEU.FTZ.AND P0, PT, R84.reuse, -INF , PT ;  /* 0xff8000005400780b */ /* 0x040fe20003f1d000 */
[C---:B------:R-:W-:Y:S02]  /*fc80*/  FMUL.FTZ R91, R84.reuse, c[0x0][0x23c] ;  /* 0x00008f00545b7a20 */ /* 0x040fe40000410000 */
[----:B------:R-:W-:Y:S01]  /*fc90*/  FADD.FTZ R2, -R84, R87 ;  /* 0x0000005754027221 */ /* 0x000fe20000010100 */
[----:B------:R-:W-:Y:S01]  /*fca0*/  MOV R87, R84 ;  /* 0x0000005400577202 */ /* 0x000fe20000000f00 */
[----:B------:R-:W1:Y:S01]  /*fcb0*/  MUFU.EX2 R0, R0 ;  /* 0x0000000000007308 */ /* 0x000e620000000800 */
[----:B------:R-:W-:Y:S01]  /*fcc0*/  FSEL R91, R91, RZ, P0 ;  /* 0x000000ff5b5b7208 */ /* 0x000fe20000000000 */
[----:B------:R-:W-:Y:S01]  /*fcd0*/  FMUL.FTZ R6, R2, c[0x0][0x23c] ;  /* 0x00008f0002067a20 */ /* 0x000fe20000410000 */
[----:B------:R-:W-:Y:S03]  /*fce0*/  FSETP.NEU.FTZ.AND P0, PT, R3, -INF , PT ;  /* 0xff8000000300780b */ /* 0x000fe60003f1d000 */
[--C-:B------:R-:W-:Y:S01]  /*fcf0*/  FFMA.FTZ R88, R160, c[0x0][0x23c], -R91.reuse ;  /* 0x00008f00a0587a23 */ /* 0x100fe2000001085b */
[----:B------:R-:W-:Y:S01]  /*fd00*/  FSEL R90, R90, RZ, P0 ;  /* 0x000000ff5a5a7208 */ /* 0x000fe20000000000 */
[--C-:B------:R-:W-:Y:S01]  /*fd10*/  FFMA.FTZ R97, R158, c[0x0][0x23c], -R91.reuse ;  /* 0x00008f009e617a23 */ /* 0x100fe2000001085b */
[----:B------:R-:W-:Y:S01]  /*fd20*/  ISETP.GT.AND P0, PT, R126, 0x1, PT ;  /* 0x000000017e00780c */ /* 0x000fe20003f04270 */
        /* <DEDUP_REMOVED lines=15> */
[----:B------:R-:W-:Y:S02]  /*fe20*/  FMUL.FTZ R26, R0, R62 ;  /* 0x0000003e001a7220 */ /* 0x000fe40000410000 */
[C---:B--2---:R-:W-:Y:S02]  /*fe30*/  FMUL.FTZ R4, R2.reuse, R80 ;  /* 0x0000005002047220 */ /* 0x044fe40000410000 */
[----:B------:R-:W-:Y:S02]  /*fe40*/  FMUL.FTZ R5, R2, R81 ;  /* 0x0000005102057220 */ /* 0x000fe40000410000 */
[----:B------:R-:W-:Y:S01]  /*fe50*/  FMUL.FTZ R6, R0, R82 ;  /* 0x0000005200067220 */ /* 0x000fe20000410000 */
[----:B------:R-:W-:Y:S01]  /*fe60*/  MUFU.EX2 R89, R89 ;  /* 0x0000005900597308 */ /* 0x000fe20000000800 */
[C---:B------:R-:W-:Y:S02]  /*fe70*/  FMUL.FTZ R8, R2.reuse, R76 ;  /* 0x0000004c02087220 */ /* 0x040fe40000410000 */
[C---:B------:R-:W-:Y:S02]  /*fe80*/  FMUL.FTZ R9, R2.reuse, R77 ;  /* 0x0000004d02097220 */ /* 0x040fe40000410000 */
[C---:B------:R-:W-:Y:S01]  /*fe90*/  FMUL.FTZ R16, R2.reuse, R68 ;  /* 0x0000004402107220 */ /* 0x040fe20000410000 */
[----:B------:R-:W-:Y:S01]  /*fea0*/  LDSM.16.MT88.4 R76, [R114+0x6c00] ;  /* 0x006c0000724c783b */ /* 0x000fe20000004200 */
[C---:B------:R-:W-:Y:S02]  /*feb0*/  FMUL.FTZ R17, R2.reuse, R69 ;  /* 0x0000004502117220 */ /* 0x040fe40000410000 */
[C---:B------:R-:W-:Y:S01]  /*fec0*/  FMUL.FTZ R24, R2.reuse, R60 ;  /* 0x0000003c02187220 */ /* 0x040fe20000410000 */
[----:B------:R-:W2:Y:S01]  /*fed0*/  MUFU.EX2 R94, R94 ;  /* 0x0000005e005e7308 */ /* 0x000ea20000000800 */
[----:B------:R-:W-:Y:S02]  /*fee0*/  FMUL.FTZ R25, R2, R61 ;  /* 0x0000003d02197220 */ /* 0x000fe40000410000 */
[----:B------:R-:W-:Y:S01]  /*fef0*/  FMUL.FTZ R27, R0, R63 ;  /* 0x0000003f001b7220 */ /* 0x000fe20000410000 */
[----:B-1----:R-:W-:Y:S01]  /*ff00*/  F2FP.BF16.PACK_AB R80, R97, R88 ;  /* 0x000000586150723e */ /* 0x002fe200000010ff */
[----:B------:R-:W-:Y:S01]  /*ff10*/  LDSM.16.MT88.4 R60, [R114+0x8000] ;  /* 0x00800000723c783b */ /* 0x000fe20000004200 */
[C---:B------:R-:W-:Y:S02]  /*ff20*/  FMUL.FTZ R32, R2.reuse, R52 ;  /* 0x0000003402207220 */ /* 0x040fe40000410000 */
[----:B------:R-:W-:Y:S02]  /*ff30*/  FMUL.FTZ R33, R2, R53 ;  /* 0x0000003502217220 */ /* 0x000fe40000410000 */
[----:B------:R-:W-:Y:S01]  /*ff40*/  MUFU.EX2 R96, R96 ;  /* 0x0000006000607308 */ /* 0x000fe20000000800 */
[C---:B------:R-:W-:Y:S02]  /*ff50*/  FMUL.FTZ R34, R0.reuse, R54 ;  /* 0x0000003600227220 */ /* 0x040fe40000410000 */
[----:B------:R-:W-:Y:S01]  /*ff60*/  LDSM.16.MT88.4 R68, [R112+0x6c00] ;  /* 0x006c00007044783b */ /* 0x000fe20000004200 */
[----:B------:R-:W-:Y:S02]  /*ff70*/  FMUL.FTZ R35, R0, R55 ;  /* 0x0000003700237220 */ /* 0x000fe40000410000 */
[C---:B------:R-:W-:Y:S02]  /*ff80*/  FMUL.FTZ R36, R2.reuse, R36 ;  /* 0x0000002402247220 */ /* 0x040fe40000410000 */
[----:B------:R-:W-:Y:S02]  /*ff90*/  FMUL.FTZ R37, R2, R37 ;  /* 0x0000002502257220 */ /* 0x000fe40000410000 */
[----:B------:R-:W1:Y:S01]  /*ffa0*/  MUFU.EX2 R95, R95 ;  /* 0x0000005f005f7308 */ /* 0x000e620000000800 */
[----:B------:R-:W-:Y:S01]  /*ffb0*/  LDSM.16.MT88.4 R52, [R112+0x8000] ;  /* 0x008000007034783b */ /* 0x000fe20000004200 */
[----:B------:R-:W-:Y:S01]  /*ffc0*/  FMUL.FTZ R38, R0, R38 ;  /* 0x0000002600267220 */ /* 0x000fe20000410000 */
[----:B--2---:R-:W-:Y:S01]  /*ffd0*/  F2FP.BF16.PACK_AB R81, R94, R89 ;  /* 0x000000595e51723e */ /* 0x004fe200000010ff */
[----:B------:R-:W-:Y:S02]  /*ffe0*/  FMUL.FTZ R39, R0, R39 ;  /* 0x0000002700277220 */ /* 0x000fe40000410000 */
[C---:B------:R-:W-:Y:S02]  /*fff0*/  FMUL.FTZ R40, R2.reuse, R40 ;  /* 0x0000002802287220 */ /* 0x040fe40000410000 */
[----:B------:R-:W-:Y:S02]  /*10000*/  FMUL.FTZ R41, R2, R41 ;  /* 0x0000002902297220 */ /* 0x000fe40000410000 */
        /* <DEDUP_REMOVED lines=8> */
[C---:B------:R-:W-:Y:S01]  /*10090*/  FMUL.FTZ R48, R2.reuse, R48 ;  /* 0x0000003002307220 */ /* 0x040fe20000410000 */
[----:B-1----:R-:W-:Y:S01]  /*100a0*/  F2FP.BF16.PACK_AB R82, R95, R96 ;  /* 0x000000605f52723e */ /* 0x002fe200000010ff */
[----:B------:R-:W-:Y:S02]  /*100b0*/  FMUL.FTZ R49, R2, R49 ;  /* 0x0000003102317220 */ /* 0x000fe40000410000 */
[C---:B------:R-:W-:Y:S02]  /*100c0*/  FMUL.FTZ R50, R0.reuse, R50 ;  /* 0x0000003200327220 */ /* 0x040fe40000410000 */
[----:B------:R-:W-:Y:S01]  /*100d0*/  FMUL.FTZ R51, R0, R51 ;  /* 0x0000003300337220 */ /* 0x000fe20000410000 */
        /* <DEDUP_REMOVED lines=8> */
[--C-:B------:R-:W-:Y:S01]  /*10160*/  FFMA.FTZ R140, R141, c[0x0][0x23c], -R90.reuse ;  /* 0x00008f008d8c7a23 */ /* 0x100fe2000001085a */
[----:B--2---:R-:W-:Y:S01]  /*10170*/  F2FP.BF16.PACK_AB R83, R92, R93 ;  /* 0x0000005d5c53723e */ /* 0x004fe200000010ff */
[----:B------:R-:W-:Y:S02]  /*10180*/  FFMA.FTZ R133, R0, R133, R89 ;  /* 0x0000008500857223 */ /* 0x000fe40000010059 */
        /* <DEDUP_REMOVED lines=13> */
[----:B------:R-:W1:Y:S01]  /*10260*/  LDSM.16.MT88.4 R72, [R112+0x7000] ;  /* 0x007000007048783b */ /* 0x000e620000004200 */
[--C-:B------:R-:W-:Y:S02]  /*10270*/  FFMA.FTZ R103, R150, c[0x0][0x23c], -R91.reuse ;  /* 0x00008f0096677a23 */ /* 0x100fe4000001085b */
[--C-:B------:R-:W-:Y:S02]  /*10280*/  FFMA.FTZ R102, R148, c[0x0][0x23c], -R91.reuse ;  /* 0x00008f0094667a23 */ /* 0x100fe4000001085b */
        /* <DEDUP_REMOVED lines=11> */
[----:B------:R-:W-:Y:S01]  /*10340*/  LDSM.16.MT88.4 R64, [R114+0x7400] ;  /* 0x007400007240783b */ /* 0x000fe20000004200 */
[----:B------:R-:W-:Y:S01]  /*10350*/  MUFU.EX2 R140, R140 ;  /* 0x0000008c008c7308 */ /* 0x000fe20000000800 */
[--C-:B------:R-:W-:Y:S02]  /*10360*/  FFMA.FTZ R139, R139, c[0x0][0x23c], -R91.reuse ;  /* 0x00008f008b8b7a23 */ /* 0x100fe4000001085b */
[--C-:B------:R-:W-:Y:S01]  /*10370*/  FFMA.FTZ R134, R134, c[0x0][0x23c], -R90.reuse ;  /* 0x00008f0086867a23 */ /* 0x100fe2000001085a */
[C---:B------:R-:W-:Y:S03]  /*10380*/  HMMA.16816.F32.BF16 R20, R80.reuse, R28, R20 ;  /* 0x0000001c5014723c */ /* 0x040fe60000041814 */
[----:B------:R-:W-:Y:S02]  /*10390*/  FFMA.FTZ R137, R137, c[0x0][0x23c], -R90 ;  /* 0x00008f0089897a23 */ /* 0x000fe4000001085a */
[--C-:B------:R-:W-:Y:S01]  /*103a0*/  FFMA.FTZ R138, R138, c[0x0][0x23c], -R91.reuse ;  /* 0x00008f008a8a7a23 */ /* 0x100fe2000001085b */
[----:B------:R-:W-:Y:S01]  /*103b0*/  MUFU.EX2 R99, R99 ;  /* 0x0000006300637308 */ /* 0x000fe20000000800 */
[C---:B------:R-:W-:Y:S01]  /*103c0*/  FMUL.FTZ R28, R2.reuse, R56 ;  /* 0x00000038021c7220 */ /* 0x040fe20000410000 */
[C---:B------:R-:W-:Y:S04]  /*103d0*/  HMMA.16816.F32.BF16 R24, R80.reuse, R30, R24 ;  /* 0x0000001e5018723c */ /* 0x040fe80000041818 */
[----:B------:R-:W-:Y:S02]  /*103e0*/  FMUL.FTZ R29, R2, R57 ;  /* 0x00000039021d7220 */ /* 0x000fe40000410000 */
[----:B------:R-:W-:Y:S02]  /*103f0*/  FFMA.FTZ R91, R132, c[0x0][0x23c], -R91 ;  /* 0x00008f00845b7a23 */ /* 0x000fe4000001085b */
[C---:B------:R-:W-:Y:S01]  /*10400*/  FMUL.FTZ R30, R0.reuse, R58 ;  /* 0x0000003a001e7220 */ /* 0x040fe20000410000 */
[----:B------:R-:W2:Y:S03]  /*10410*/  MUFU.EX2 R98, R98 ;  /* 0x0000006200627308 */ /* 0x000ea60000000800 */
[----:B------:R-:W-:Y:S02]  /*10420*/  FMUL.FTZ R31, R0, R59 ;  /* 0x0000003b001f7220 */ /* 0x000fe40000410000 */
[----:B------:R-:W3:Y:S01]  /*10430*/  LDSM.16.MT88.4 R56, [R114+0x6400] ;  /* 0x006400007238783b */ /* 0x000ee20000004200 */
[----:B------:R-:W-:Y:S02]  /*10440*/  FFMA.FTZ R2, R2, R135, R88 ;  /* 0x0000008702027223 */ /* 0x000fe40000010058 */
[--C-:B------:R-:W-:Y:S02]  /*10450*/  FFMA.FTZ R86, R86, c[0x0][0x23c], -R90.reuse ;  /* 0x00008f0056567a23 */ /* 0x100fe4000001085a */
[C---:B-1----:R-:W-:Y:S01]  /*10460*/  HMMA.16816.F32.BF16 R28, R80.reuse, R72, R28 ;  /* 0x00000048501c723c */ /* 0x042fe2000004181c */
[----:B------:R-:W-:Y:S02]  /*10470*/  MUFU.EX2 R100, R100 ;  /* 0x0000006400647308 */ /* 0x000fe40000000800 */
[----:B------:R-:W-:Y:S02]  /*10480*/  FFMA.FTZ R90, R85, c[0x0][0x23c], -R90 ;  /* 0x00008f00555a7a23 */ /* 0x000fe4000001085a */
[----:B------:R-:W-:Y:S02]  /*10490*/  FADD.FTZ R97, R97, R2 ;  /* 0x0000000261617221 */ /* 0x000fe40000010000 */
[----:B------:R-:W-:Y:S01]  /*104a0*/  FADD.FTZ R94, R94, R133 ;  /* 0x000000855e5e7221 */ /* 0x000fe20000010000 */
[C---:B------:R-:W-:Y:S03]  /*104b0*/  HMMA.16816.F32.BF16 R32, R80.reuse, R74, R32 ;  /* 0x0000004a5020723c */ /* 0x040fe60000041820 */
[----:B------:R-:W1:Y:S01]  /*104c0*/  MUFU.EX2 R101, R101 ;  /* 0x0000006500657308 */ /* 0x000e620000000800 */
[----:B------:R-:W-:Y:S04]  /*104d0*/  FADD.FTZ R96, R96, R97 ;  /* 0x0000006160607221 */ /* 0x000fe80000010000 */
[C---:B------:R-:W-:Y:S04]  /*104e0*/  HMMA.16816.F32.BF16 R36, R80.reuse, R60, R36 ;  /* 0x0000003c5024723c */ /* 0x040fe80000041824 */
[----:B------:R-:W-:Y:S01]  /*104f0*/  FADD.FTZ R96, R95, R96 ;  /* 0x000000605f607221 */ /* 0x000fe20000010000 */
[----:B------:R-:W-:Y:S03]  /*10500*/  MUFU.EX2 R103, R103 ;  /* 0x0000006700677308 */ /* 0x000fe60000000800 */
[C---:B------:R-:W-:Y:S01]  /*10510*/  HMMA.16816.F32.BF16 R40, R80.reuse, R62, R40 ;  /* 0x0000003e5028723c */ /* 0x040fe20000041828 */
[----:B------:R-:W4:Y:S06]  /*10520*/  LDSM.16.MT88.4 R60, [R112+0x6400] ;  /* 0x00640000703c783b */ /* 0x000f2c0000004200 */
[----:B------:R-:W5:Y:S01]  /*10530*/  MUFU.EX2 R102, R102 ;  /* 0x0000006600667308 */ /* 0x000f620000000800 */
[C---:B------:R-:W-:Y:S07]  /*10540*/  HMMA.16816.F32.BF16 R44, R80.reuse, R52, R44 ;  /* 0x00000034502c723c */ /* 0x040fee000004182c */
[C---:B--2---:R-:W-:Y:S01]  /*10550*/  F2FP.BF16.PACK_AB R52, R98.reuse, R99 ;  /* 0x000000636234723e */ /* 0x044fe200000010ff */
[----:B------:R-:W-:Y:S01]  /*10560*/  HMMA.16816.F32.BF16 R48, R80, R54, R48 ;  /* 0x000000365030723c */ /* 0x000fe20000041830 */
[----:B------:R-:W-:Y:S03]  /*10570*/  MUFU.EX2 R104, R104 ;  /* 0x0000006800687308 */ /* 0x000fe60000000800 */
[----:B-1----:R-:W-:Y:S01]  /*10580*/  F2FP.BF16.PACK_AB R53, R101, R100 ;  /* 0x000000646535723e */ /* 0x002fe200000010ff */
[----:B------:R-:W-:Y:S04]  /*10590*/  FADD.FTZ R99, R99, R96 ;  /* 0x0000006063637221 */ /* 0x000fe80000010000 */
[----:B------:R-:W-:Y:S02]  /*105a0*/  FADD.FTZ R98, R98, R99 ;  /* 0x0000006362627221 */ /* 0x000fe40000010000 */
[----:B------:R-:W1:Y:S01]  /*105b0*/  MUFU.EX2 R105, R105 ;  /* 0x0000006900697308 */ /* 0x000e620000000800 */
[C---:B-----5:R-:W-:Y:S01]  /*105c0*/  F2FP.BF16.PACK_AB R54, R102.reuse, R103 ;  /* 0x000000676636723e */ /* 0x060fe200000010ff */
[----:B------:R-:W-:Y:S04]  /*105d0*/  FADD.FTZ R103, R103, R98 ;  /* 0x0000006267677221 */ /* 0x000fe80000010000 */
[----:B------:R-:W-:Y:S04]  /*105e0*/  FADD.FTZ R102, R102, R103 ;  /* 0x0000006766667221 */ /* 0x000fe80000010000 */
[----:B------:R-:W-:Y:S10]  /*105f0*/  MUFU.EX2 R136, R136 ;  /* 0x0000008800887308 */ /* 0x000ff40000000800 */
[----:B------:R-:W2:Y:S01]  /*10600*/  MUFU.EX2 R139, R139 ;  /* 0x0000008b008b7308 */ /* 0x000ea20000000800 */
[----:B-1----:R-:W-:Y:S09]  /*10610*/  F2FP.BF16.PACK_AB R55, R105, R104 ;  /* 0x000000686937723e */ /* 0x002ff200000010ff */
[----:B------:R-:W-:Y:S01]  /*10620*/  MUFU.EX2 R134, R134 ;  /* 0x0000008600867308 */ /* 0x000fe20000000800 */
[C---:B---3--:R-:W-:Y:S08]  /*10630*/  HMMA.16816.F32.BF16 R4, R52.reuse, R56, R4 ;  /* 0x000000383404723c */ /* 0x048ff00000041804 */
[C---:B------:R-:W-:Y:S01]  /*10640*/  HMMA.16816.F32.BF16 R8, R52.reuse, R58, R8 ;  /* 0x0000003a3408723c */ /* 0x040fe20000041808 */
[----:B------:R-:W1:Y:S01]  /*10650*/  LDSM.16.MT88.4 R56, [R112+0x7400] ;  /* 0x007400007038783b */ /* 0x000e620000004200 */
[----:B------:R-:W3:Y:S02]  /*10660*/  MUFU.EX2 R137, R137 ;  /* 0x0000008900897308 */ /* 0x000ee40000000800 */
[----:B--2---:R-:W-:Y:S04]  /*10670*/  F2FP.BF16.PACK_AB R88, R139, R136 ;  /* 0x000000888b58723e */ /* 0x004fe800000010ff */
[C---:B----4-:R-:W-:Y:S04]  /*10680*/  HMMA.16816.F32.BF16 R12, R52.reuse, R60, R12 ;  /* 0x0000003c340c723c */ /* 0x050fe8000004180c */
[----:B------:R-:W-:Y:S04]  /*10690*/  MUFU.EX2 R138, R138 ;  /* 0x0000008a008a7308 */ /* 0x000fe80000000800 */
[C---:B------:R-:W-:Y:S01]  /*106a0*/  HMMA.16816.F32.BF16 R16, R52.reuse, R62, R16 ;  /* 0x0000003e3410723c */ /* 0x040fe20000041810 */
[----:B------:R-:W2:Y:S05]  /*106b0*/  LDSM.16.MT88.4 R60, [R114+0x8400] ;  /* 0x00840000723c783b */ /* 0x000eaa0000004200 */
[----:B------:R-:W4:Y:S02]  /*106c0*/  MUFU.EX2 R141, R91 ;  /* 0x0000005b008d7308 */ /* 0x000f240000000800 */
[C---:B------:R-:W-:Y:S04]  /*106d0*/  HMMA.16816.F32.BF16 R20, R52.reuse, R64, R20 ;  /* 0x000000403414723c */ /* 0x040fe80000041814 */
[----:B---3--:R-:W-:Y:S04]  /*106e0*/  F2FP.BF16.PACK_AB R89, R137, R134 ;  /* 0x000000868959723e */ /* 0x008fe800000010ff */
[C---:B------:R-:W-:Y:S01]  /*106f0*/  HMMA.16816.F32.BF16 R24, R52.reuse, R66, R24 ;  /* 0x000000423418723c */ /* 0x040fe20000041818 */
[----:B------:R-:W3:Y:S01]  /*10700*/  LDSM.16.MT88.4 R64, [R112+0x8400] ;  /* 0x008400007040783b */ /* 0x000ee20000004200 */
[----:B------:R-:W-:Y:S06]  /*10710*/  MUFU.EX2 R86, R86 ;  /* 0x0000005600567308 */ /* 0x000fec0000000800 */
[C---:B-1----:R-:W-:Y:S04]  /*10720*/  HMMA.16816.F32.BF16 R28, R52.reuse, R56, R28 ;  /* 0x00000038341c723c */ /* 0x042fe8000004181c */
[----:B------:R4:W1:Y:S04]  /*10730*/  MUFU.EX2 R85, R90 ;  /* 0x0000005a00557308 */ /* 0x0008680000000800 */
[C---:B------:R-:W-:Y:S01]  /*10740*/  HMMA.16816.F32.BF16 R32, R52.reuse, R58, R32 ;  /* 0x0000003a3420723c */ /* 0x040fe20000041820 */
[----:B------:R-:W5:Y:S07]  /*10750*/  LDSM.16.MT88.4 R56, [R114+0x6800] ;  /* 0x006800007238783b */ /* 0x000f6e0000004200 */
[C---:B--2---:R-:W-:Y:S08]  /*10760*/  HMMA.16816.F32.BF16 R36, R52.reuse, R60, R36 ;  /* 0x0000003c3424723c */ /* 0x044ff00000041824 */
[C---:B------:R-:W-:Y:S01]  /*10770*/  HMMA.16816.F32.BF16 R40, R52.reuse, R62, R40 ;  /* 0x0000003e3428723c */ /* 0x040fe20000041828 */
[----:B------:R-:W2:Y:S03]  /*10780*/  LDSM.16.MT88.4 R60, [R112+0x6800] ;  /* 0x00680000703c783b */ /* 0x000ea60000004200 */
[----:B----4-:R-:W-:Y:S02]  /*10790*/  F2FP.BF16.PACK_AB R90, R141, R138 ;  /* 0x0000008a8d5a723e */ /* 0x010fe400000010ff */
[----:B-1----:R-:W-:Y:S02]  /*107a0*/  F2FP.BF16.PACK_AB R91, R85, R86 ;  /* 0x00000056555b723e */ /* 0x002fe400000010ff */
[C---:B---3--:R-:W-:Y:S08]  /*107b0*/  HMMA.16816.F32.BF16 R44, R52.reuse, R64, R44 ;  /* 0x00000040342c723c */ /* 0x048ff0000004182c */
[----:B------:R-:W-:Y:S01]  /*107c0*/  HMMA.16816.F32.BF16 R48, R52, R66, R48 ;  /* 0x000000423430723c */ /* 0x000fe20000041830 */
[----:B------:R-:W1:Y:S06]  /*107d0*/  LDSM.16.MT88.4 R64, [R114+0x7800] ;  /* 0x007800007240783b */ /* 0x000e6c0000004200 */
[----:B------:R-:W-:Y:S01]  /*107e0*/  F2FP.BF16.PACK_AB R52, R106, R109 ;  /* 0x0000006d6a34723e */ /* 0x000fe200000010ff */
[----:B------:R-:W-:Y:S01]  /*107f0*/  FADD.FTZ R109, R109, R102 ;  /* 0x000000666d6d7221 */ /* 0x000fe20000010000 */
[----:B------:R-:W-:Y:S03]  /*10800*/  F2FP.BF16.PACK_AB R53, R108, R107 ;  /* 0x0000006b6c35723e */ /* 0x000fe600000010ff */
[C---:B------:R-:W-:Y:S01]  /*10810*/  F2FP.BF16.PACK_AB R54, R111.reuse, R110 ;  /* 0x0000006e6f36723e */ /* 0x040fe200000010ff */
[----:B------:R-:W-:Y:S01]  /*10820*/  FADD.FTZ R109, R106, R109 ;  /* 0x0000006d6a6d7221 */ /* 0x000fe20000010000 */
[----:B------:R-:W-:Y:S03]  /*10830*/  F2FP.BF16.PACK_AB R55, R140, R125 ;  /* 0x0000007d8c37723e */ /* 0x000fe600000010ff */
[----:B------:R-:W-:Y:S04]  /*10840*/  FADD.FTZ R110, R110, R109 ;  /* 0x0000006d6e6e7221 */ /* 0x000fe80000010000 */
[C---:B-----5:R-:W-:Y:S03]  /*10850*/  HMMA.16816.F32.BF16 R4, R52.reuse, R56, R4 ;  /* 0x000000383404723c */ /* 0x060fe60000041804 */
[----:B------:R-:W-:Y:S04]  /*10860*/  FADD.FTZ R111, R111, R110 ;  /* 0x0000006e6f6f7221 */ /* 0x000fe80000010000 */
[----:B------:R-:W-:Y:S01]  /*10870*/  FADD.FTZ R136, R136, R111 ;  /* 0x0000006f88887221 */ /* 0x000fe20000010000 */
[C---:B------:R-:W-:Y:S01]  /*10880*/  HMMA.16816.F32.BF16 R8, R52.reuse, R58, R8 ;  /* 0x0000003a3408723c */ /* 0x040fe20000041808 */
[----:B------:R-:W3:Y:S03]  /*10890*/  LDSM.16.MT88.4 R56, [R112+0x7800] ;  /* 0x007800007038783b */ /* 0x000ee60000004200 */
[----:B------:R-:W-:Y:S04]  /*108a0*/  FADD.FTZ R139, R139, R136 ;  /* 0x000000888b8b7221 */ /* 0x000fe80000010000 */
[C---:B--2---:R-:W-:Y:S04]  /*108b0*/  HMMA.16816.F32.BF16 R12, R52.reuse, R60, R12 ;  /* 0x0000003c340c723c */ /* 0x044fe8000004180c */
[----:B------:R-:W-:Y:S04]  /*108c0*/  FADD.FTZ R138, R138, R139 ;  /* 0x0000008b8a8a7221 */ /* 0x000fe80000010000 */
[C---:B------:R-:W-:Y:S01]  /*108d0*/  HMMA.16816.F32.BF16 R16, R52.reuse, R62, R16 ;  /* 0x0000003e3410723c */ /* 0x040fe20000041810 */
[----:B------:R-:W2:Y:S03]  /*108e0*/  LDSM.16.MT88.4 R60, [R114+0x8800] ;  /* 0x00880000723c783b */ /* 0x000ea60000004200 */
[----:B------:R-:W-:Y:S04]  /*108f0*/  FADD.FTZ R135, R141, R138 ;  /* 0x0000008a8d877221 */ /* 0x000fe80000010000 */
[C---:B-1----:R-:W-:Y:S08]  /*10900*/  HMMA.16816.F32.BF16 R20, R52.reuse, R64, R20 ;  /* 0x000000403414723c */ /* 0x042ff00000041814 */
[C---:B------:R-:W-:Y:S01]  /*10910*/  HMMA.16816.F32.BF16 R24, R52.reuse, R66, R24 ;  /* 0x000000423418723c */ /* 0x040fe20000041818 */
[----:B------:R-:W1:Y:S07]  /*10920*/  LDSM.16.MT88.4 R64, [R112+0x8800] ;  /* 0x008800007040783b */ /* 0x000e6e0000004200 */
[C---:B---3--:R-:W-:Y:S08]  /*10930*/  HMMA.16816.F32.BF16 R28, R52.reuse, R56, R28 ;  /* 0x00000038341c723c */ /* 0x048ff0000004181c */
[C---:B------:R-:W-:Y:S08]  /*10940*/  HMMA.16816.F32.BF16 R32, R52.reuse, R58, R32 ;  /* 0x0000003a3420723c */ /* 0x040ff00000041820 */
        /* <DEDUP_REMOVED lines=10> */
[C---:B------:R-:W-:Y:S07]  /*109f0*/  HMMA.16816.F32.BF16 R72, R88.reuse, R68, R12 ;  /* 0x000000445848723c */ /* 0x040fee000004180c */
[----:B------:R-:W-:Y:S01]  /*10a00*/  FADD.FTZ R13, R93, R94 ;  /* 0x0000005e5d0d7221 */ /* 0x000fe20000010000 */
[C---:B------:R-:W-:Y:S04]  /*10a10*/  HMMA.16816.F32.BF16 R68, R88.reuse, R70, R16 ;  /* 0x000000465844723c */ /* 0x040fe80000041810 */
[----:B------:R-:W-:Y:S04]  /*10a20*/  FADD.FTZ R13, R92, R13 ;  /* 0x0000000d5c0d7221 */ /* 0x000fe80000010000 */
[C---:B--2---:R-:W-:Y:S04]  /*10a30*/  HMMA.16816.F32.BF16 R64, R88.reuse, R60, R20 ;  /* 0x0000003c5840723c */ /* 0x044fe80000041814 */
        /* <DEDUP_REMOVED lines=8> */
[----:B------:R-:W-:Y:S01]  /*10ac0*/  FADD.FTZ R107, R107, R0 ;  /* 0x000000006b6b7221 */ /* 0x000fe20000010000 */
[----:B------:R-:W-:Y:S03]  /*10ad0*/  IADD3 R0, R126, -0x1, RZ ;  /* 0xffffffff7e007810 */ /* 0x000fe60007ffe0ff */
[C---:B------:R-:W-:Y:S04]  /*10ae0*/  HMMA.16816.F32.BF16 R40, R88.reuse, R6, R40 ;  /* 0x000000065828723c */ /* 0x040fe80000041828 */
[----:B------:R-:W-:Y:S01]  /*10af0*/  FADD.FTZ R108, R108, R107 ;  /* 0x0000006b6c6c7221 */ /* 0x000fe20000010000 */
[----:B------:R-:W-:Y:S02]  /*10b00*/  MOV R126, R0 ;  /* 0x00000000007e7202 */ /* 0x000fe40000000f00 */
[----:B------:R-:W-:Y:S01]  /*10b10*/  MOV R0, R3 ;  /* 0x0000000300007202 */ /* 0x000fe20000000f00 */
[C---:B----4-:R-:W-:Y:S04]  /*10b20*/  HMMA.16816.F32.BF16 R44, R88.reuse, R8, R44 ;  /* 0x00000008582c723c */ /* 0x050fe8000004182c */
[----:B------:R-:W-:Y:S04]  /*10b30*/  FADD.FTZ R5, R125, R108 ;  /* 0x0000006c7d057221 */ /* 0x000fe80000010000 */
[----:B------:R-:W-:Y:S01]  /*10b40*/  FADD.FTZ R5, R140, R5 ;  /* 0x000000058c057221 */ /* 0x000fe20000010000 */
[----:B------:R-:W-:Y:S03]  /*10b50*/  HMMA.16816.F32.BF16 R48, R88, R10, R48 ;  /* 0x0000000a5830723c */ /* 0x000fe60000041830 */
[----:B------:R-:W-:Y:S04]  /*10b60*/  FADD.FTZ R134, R134, R5 ;  /* 0x0000000586867221 */ /* 0x000fe80000010000 */
[----:B------:R-:W-:Y:S05]  /*10b70*/  FADD.FTZ R137, R137, R134 ;  /* 0x0000008689897221 */ /* 0x000fea0000010000 */
[----:B------:R-:W-:Y:S04]  /*10b80*/  FADD.FTZ R86, R86, R137 ;  /* 0x0000008956567221 */ /* 0x000fe80000010000 */
[----:B------:R-:W-:Y:S01]  /*10b90*/  FADD.FTZ R133, R85, R86 ;  /* 0x0000005655857221 */ /* 0x000fe20000010000 */
[----:B------:R-:W-:-:S05]  /*10ba0*/  @P0 BRA `(.L_x_5354) ;  /* 0xffffdae000000947 */ /* 0x000fca000383ffff */
.L_x_5350:
        /* <DEDUP_REMOVED lines=162> */
.L_x_5355:
[----:B------:R-:W2:Y:S04]  /*115d0*/  S2R R3, SR_CTAID.Z ;  /* 0x0000000000037919 */ /* 0x000ea80000002700 */
[----:B------:R-:W2:Y:S02]  /*115e0*/  S2R R2, SR_CTAID.Y ;  /* 0x0000000000027919 */ /* 0x000ea40000002600 */
[----:B--2---:R-:W-:-:S04]  /*115f0*/  IMAD R7, R2, c[0x0][0x1c0], R3 ;  /* 0x0000700002077a24 */ /* 0x004fc800078e0203 */
[----:B------:R-:W-:Y:S02]  /*11600*/  IMAD R7, R7, c[0x0][0x214], RZ ;  /* 0x0000850007077a24 */ /* 0x000fe400078e02ff */
.L_x_5356:
        /* <DEDUP_REMOVED lines=39> */
.L_x_5358:
[----:B------:R-:W-:Y:S05]  /*11880*/  BSYNC B0 ;  /* 0x0000000000007941 */ /* 0x000fea0003800000 */
.L_x_5357:
        /* <DEDUP_REMOVED lines=30> */
.L_x_5360:
[----:B------:R-:W-:Y:S05]  /*11a70*/  BSYNC B0 ;  /* 0x0000000000007941 */ /* 0x000fea0003800000 */
.L_x_5359:
        /* <DEDUP_REMOVED lines=17> */
.L_x_5361:
        /* <DEDUP_REMOVED lines=15> */
.L_x_6377:


//--------------------- .text._ZN5flash24flash_fwd_splitkv_kernelI23Flash_fwd_kernel_traitsILi96ELi64ELi64ELi4ELb0ELb0EN7cutlass10bfloat16_tE19Flash_kernel_traitsILi96ELi64ELi64ELi4ES3_EELb1ELb0ELb1ELb0ELb0ELb0ELb0ELb1EEEvNS_16Flash_fwd_paramsE --------------------------
	.section	.text._ZN5flash24flash_fwd_splitkv_kernelI23Flash_fwd_kernel_traitsILi96ELi64ELi64ELi4ELb0ELb0EN7cutlass10bfloat16_tE19Flash_kernel_traitsILi96ELi64ELi64ELi4ES3_EELb1ELb0ELb1ELb0ELb0ELb0ELb0ELb1EEEvNS_16Flash_fwd_paramsE,"ax",@progbits
	.sectioninfo	@"SHI_REGISTERS=150"
	.align	128
        .global         _ZN5flash24flash_fwd_splitkv_kernelI23Flash_fwd_kernel_traitsILi96ELi64ELi64ELi4ELb0ELb0EN7cutlass10bfloat16_tE19Flash_kernel_traitsILi96ELi64ELi64ELi4ES3_EELb1ELb0ELb1ELb0ELb0ELb0ELb0ELb1EEEvNS_16Flash_fwd_paramsE
        .type           _ZN5flash24flash_fwd_splitkv_kernelI23Flash_fwd_kernel_traitsILi96ELi64ELi64ELi4ELb0ELb0EN7cutlass10bfloat16_tE19Flash_kernel_traitsILi96ELi64ELi64ELi4ES3_EELb1ELb0ELb1ELb0ELb0ELb0ELb0ELb1EEEvNS_16Flash_fwd_paramsE,@function
        .size           _ZN5flash24flash_fwd_splitkv_kernelI23Flash_fwd_kernel_traitsILi96ELi64ELi64ELi4ELb0ELb0EN7cutlass10bfloat16_tE19Flash_kernel_traitsILi96ELi64ELi64ELi4ES3_EELb1ELb0ELb1ELb0ELb0ELb0ELb0ELb1EEEvNS_16Flash_fwd_paramsE,(.L_x_6378 - _ZN5flash24flash_fwd_splitkv_kernelI23Flash_fwd_kernel_traitsILi96ELi64ELi64ELi4ELb0ELb0EN7cutlass10bfloat16_tE19Flash_kernel_traitsILi96ELi64ELi64ELi4ES3_EELb1ELb0ELb1ELb0ELb0ELb0ELb0ELb1EEEvNS_16Flash_fwd_paramsE)
        .other          _ZN5flash24flash_fwd_splitkv_kernelI23Flash_fwd_kernel_traitsILi96ELi64ELi64ELi4ELb0ELb0EN7cutlass10bfloat16_tE19Flash_kernel_traitsILi96ELi64ELi64ELi4ES3_EELb1ELb0ELb1ELb0ELb0ELb0ELb0ELb1EEEvNS_16Flash_fwd_paramsE,@"STO_CUDA_ENTRY STV_DEFAULT"
_ZN5flash24flash_fwd_splitkv_kernelI23Flash_fwd_kernel_traitsILi96ELi64ELi64ELi4ELb0ELb0EN7cutlass10bfloat16_tE19Flash_kernel_traitsILi96ELi64ELi64ELi4ES3_EELb1ELb0ELb1ELb0ELb0ELb0ELb0ELb1EEEvNS_16Flash_fwd_paramsE:
.text._ZN5flash24flash_fwd_splitkv_kernelI23Flash_fwd_kernel_traitsILi96ELi64ELi64ELi4ELb0ELb0EN7cutlass10bfloat16_tE19Flash_kernel_traitsILi96ELi64ELi64ELi4ES3_EELb1ELb0ELb1ELb0ELb0ELb0ELb0ELb1EEEvNS_16Flash_fwd_paramsE:
[----:B------:R-:W-:Y:S02]  /*0000*/  MOV R1, c[0x0][0x28] ;  /* 0x00000a0000017a02 */ /* 0x000fe40000000f00 */
[----:B------:R-:W1:Y:S01]  /*0010*/  LDC.U8 R2, c[0x0][0x312] ;  /* 0x0000c480ff027b82 */ /* 0x000e620000000000 */
[----:B------:R-:W2:Y:S01]  /*0020*/  S2R R9, SR_CTAID.Y ;  /* 0x0000000000097919 */ /* 0x000ea20000002600 */
        /* <DEDUP_REMOVED lines=8> */
[----:B------:R-:W-:-:S02]  /*00b0*/  ISETP.EQ.U32.AND P0, PT, RZ, c[0x0][0x248], PT ;  /* 0x00009200ff007a0c */ /* 0x000fc40003f02070 */
[----:B-1----:R-:W-:Y:S01]  /*00c0*/  ISETP.NE.AND P2, PT, R2, RZ, PT ;  /* 0x000000ff0200720c */ /* 0x002fe20003f45270 */
[----:B--2---:R-:W-:-:S03]  /*00d0*/  IMAD.WIDE R2, R9, R0, c[0x0][0x240] ;  /* 0x0000900009027625 */ /* 0x004fc600078e0200 */
[----:B------:R-:W-:Y:S01]  /*00e0*/  ISETP.EQ.OR.EX P0, PT, RZ, c[0x0][0x24c], !P2, P0 ;  /* 0x00009300ff007a0c */ /* 0x000fe20005702700 */
[CC--:B------:R-:W-:Y:S02]  /*00f0*/  IMAD.WIDE R120, R9.reuse, R0.reuse, c[0x0][0x250] ;  /* 0x0000940009787625 */ /* 0x0c0fe400078e0200 */
[----:B------:R-:W2:Y:S04]  /*0100*/  @P1 LDG.E R115, [R2.64] ;  /* 0x0000000602731981 */ /* 0x000ea8000c1e1900 */
[----:B------:R-:W2:Y:S01]  /*0110*/  @P1 LDG.E R114, [R2.64+0x4] ;  /* 0x0000040602721981 */ /* 0x000ea2000c1e1900 */
[----:B------:R-:W-:Y:S02]  /*0120*/  IMAD.MOV.U32 R17, RZ, RZ, -0x1 ;  /* 0xffffffffff117424 */ /* 0x000fe400078e00ff */
[----:B------:R-:W-:Y:S01]  /*0130*/  IMAD.WIDE R6, R9, R0, c[0x0][0x248] ;  /* 0x0000920009067625 */ /* 0x000fe200078e0200 */
[----:B------:R1:W5:Y:S04]  /*0140*/  @P5 LDG.E R4, [R120.64] ;  /* 0x0000000678045981 */ /* 0x000368000c1e1900 */
[----:B------:R1:W5:Y:S01]  /*0150*/  @!P0 LDG.E R17, [R6.64] ;  /* 0x0000000606118981 */ /* 0x000362000c1e1900 */
[----:B------:R-:W-:Y:S01]  /*0160*/  ISETP.NE.U32.AND P0, PT, RZ, c[0x0][0x248], PT ;  /* 0x00009200ff007a0c */ /* 0x000fe20003f05070 */
[--C-:B------:R-:W-:Y:S01]  /*0170*/  IMAD.MOV.U32 R63, RZ, RZ, R9.reuse ;  /* 0x000000ffff3f7224 */ /* 0x100fe200078e0009 */
[----:B------:R-:W-:Y:S01]  /*0180*/  SHF.R.S32.HI R61, RZ, 0x1f, R9 ;  /* 0x0000001fff3d7819 */ /* 0x000fe20000011409 */
[----:B------:R-:W3:Y:S01]  /*0190*/  S2R R27, SR_CTAID.X ;  /* 0x00000000001b7919 */ /* 0x000ee20000002500 */
[----:B------:R-:W-:-:S03]  /*01a0*/  ISETP.NE.AND.EX P0, PT, RZ, c[0x0][0x24c], PT, P0 ;  /* 0x00009300ff007a0c */ /* 0x000fc60003f05300 */
[----:B------:R-:W4:Y:S01]  /*01b0*/  S2R R112, SR_CTAID.Z ;  /* 0x0000000000707919 */ /* 0x000f220000002700 */
[----:B--2---:R-:W-:Y:S02]  /*01c0*/  @P1 IMAD.IADD R114, R114, 0x1, -R115 ;  /* 0x0000000172721824 */ /* 0x004fe400078e0a73 */
[----:B------:R-:W-:-:S07]  /*01d0*/  @!P1 IMAD.MOV.U32 R114, RZ, RZ, c[0x0][0x214] ;  /* 0x00008500ff729624 */ /* 0x000fce00078e00ff */
[----:B------:R-:W-:Y:S05]  /*01e0*/  @!P0 BRA `(.L_x_5362) ;  /* 0x0000004000008947 */ /* 0x000fea0003800000 */
[----:B-1-34-:R-:W2:Y:S02]  /*01f0*/  @P2 LDG.E R2, [R6.64+0x4] ;  /* 0x0000040606022981 */ /* 0x01aea4000c1e1900 */
[----:B--2--5:R-:W-:-:S06]  /*0200*/  @P2 IADD3 R3, R2, -R17, RZ ;  /* 0x8000001102032210 */ /* 0x024fcc0007ffe0ff */
[----:B------:R1:W5:Y:S01]  /*0210*/  @!P2 LDG.E R3, [R6.64] ;  /* 0x000000060603a981 */ /* 0x000362000c1e1900 */
[----:B------:R-:W-:Y:S05]  /*0220*/  BRA `(.L_x_5363) ;  /* 0x0000001000007947 */ /* 0x000fea0003800000 */
.L_x_5362:
[----:B-1-34-:R-:W-:Y:S02]  /*0230*/  MOV R3, c[0x0][0x218] ;  /* 0x0000860000037a02 */ /* 0x01afe40000000f00 */
.L_x_5363:
        /* <DEDUP_REMOVED lines=13> */
[----:B------:R-:W-:Y:S01]  /*0310*/  IMAD.MOV.U32 R8, RZ, RZ, c[0x0][0x218] ;  /* 0x00008600ff087624 */ /* 0x000fe200078e00ff */
[----:B------:R-:W-:Y:S01]  /*0320*/  IADD3 R2, -R114, 0x7f, R73 ;  /* 0x0000007f72027810 */ /* 0x000fe20007ffe149 */
[----:B------:R-:W1:Y:S01]  /*0330*/  S2R R60, SR_TID.X ;  /* 0x00000000003c7919 */ /* 0x000e620000002100 */
[----:B------:R-:W-:Y:S02]  /*0340*/  IADD3 R6, R57, 0x3f, RZ ;  /* 0x0000003f39067810 */ /* 0x000fe40007ffe0ff */
[----:B------:R-:W-:Y:S02]  /*0350*/  IADD3 R8, R8, 0x3f, RZ ;  /* 0x0000003f08087810 */ /* 0x000fe40007ffe0ff */
[----:B------:R-:W-:Y:S02]  /*0360*/  IADD3 R3, R2, c[0x0][0x2e8], R57 ;  /* 0x0000ba0002037a10 */ /* 0x000fe40007ffe039 */
[----:B------:R-:W-:-:S02]  /*0370*/  SHF.R.S32.HI R5, RZ, 0x1f, R6 ;  /* 0x0000001fff057819 */ /* 0x000fc40000011406 */
[----:B------:R-:W-:Y:S02]  /*0380*/  SHF.R.S32.HI R7, RZ, 0x1f, R8 ;  /* 0x0000001fff077819 */ /* 0x000fe40000011408 */
[----:B------:R-:W-:Y:S02]  /*0390*/  SHF.R.S32.HI R2, RZ, 0x1f, R3 ;  /* 0x0000001fff027819 */ /* 0x000fe40000011403 */
[----:B------:R-:W-:Y:S02]  /*03a0*/  LEA.HI R5, R5, R6, RZ, 0x6 ;  /* 0x0000000605057211 */ /* 0x000fe400078f30ff */
[----:B------:R-:W-:Y:S02]  /*03b0*/  LEA.HI R7, R7, R8, RZ, 0x6 ;  /* 0x0000000807077211 */ /* 0x000fe400078f30ff */
[----:B------:R-:W-:Y:S02]  /*03c0*/  LEA.HI R2, R2, R3, RZ, 0x6 ;  /* 0x0000000302027211 */ /* 0x000fe400078f30ff */
[----:B------:R-:W-:-:S02]  /*03d0*/  SHF.R.S32.HI R5, RZ, 0x6, R5 ;  /* 0x00000006ff057819 */ /* 0x000fc40000011405 */
[----:B------:R-:W-:Y:S02]  /*03e0*/  SHF.R.S32.HI R6, RZ, 0x6, R7 ;  /* 0x00000006ff067819 */ /* 0x000fe40000011407 */
[----:B------:R-:W-:Y:S02]  /*03f0*/  SHF.R.S32.HI R2, RZ, 0x6, R2 ;  /* 0x00000006ff027819 */ /* 0x000fe40000011402 */
[----:B------:R-:W-:-:S04]  /*0400*/  IMNMX R5, R6, R5, PT ;  /* 0x0000000506057217 */ /* 0x000fc80003800200 */
        /* <DEDUP_REMOVED lines=12> */
[----:B------:R-:W-:Y:S02]  /*04d0*/  @!P0 IMAD R8, R61, c[0x0][0x1e0], RZ ;  /* 0x000078003d088a24 */ /* 0x000fe400078e02ff */
[----:B------:R-:W-:Y:S02]  /*04e0*/  IMAD.SHL.U32 R4, R60, 0x8, RZ ;  /* 0x000000083c047824 */ /* 0x000fe400078e00ff */
[----:B------:R-:W-:-:S03]  /*04f0*/  @!P0 IMAD.WIDE.U32 R12, R9, c[0x0][0x1e0], RZ ;  /* 0x00007800090c8a25 */ /* 0x000fc600078e00ff */
[----:B------:R-:W-:Y:S01]  /*0500*/  SHF.R.S32.HI R5, RZ, 0x1f, R4 ;  /* 0x0000001fff057819 */ /* 0x000fe20000011404 */
[----:B------:R-:W-:Y:S01]  /*0510*/  @P0 IMAD.WIDE.U32 R6, R115, c[0x0][0x1e8], RZ ;  /* 0x00007a0073060a25 */ /* 0x000fe200078e00ff */
[----:B------:R-:W-:-:S03]  /*0520*/  @!P0 MOV R6, R12 ;  /* 0x0000000c00068202 */ /* 0x000fc60000000f00 */
[----:B------:R-:W-:Y:S01]  /*0530*/  @!P0 IMAD R3, R9, c[0x0][0x1e4], R8 ;  /* 0x0000790009038a24 */ /* 0x000fe200078e0208 */
[----:B------:R-:W-:Y:S01]  /*0540*/  IADD3 R8, R4, 0x20, RZ ;  /* 0x0000002004087810 */ /* 0x000fe20007ffe0ff */
        /* <DEDUP_REMOVED lines=13> */
[----:B------:R-:W-:Y:S01]  /*0620*/  IMAD.WIDE.U32 R6, R112, c[0x0][0x1f0], R6 ;  /* 0x00007c0070067a25 */ /* 0x000fe200078e0006 */
[----:B------:R-:W-:-:S03]  /*0630*/  SHF.R.S32.HI R9, RZ, 0x1f, R11 ;  /* 0x0000001fff097819 */ /* 0x000fc6000001140b */
[----:B------:R-:W-:Y:S01]  /*0640*/  IMAD R0, R0, c[0x0][0x214], R73 ;  /* 0x0000850000007a24 */ /* 0x000fe200078e0249 */
[----:B------:R-:W-:-:S07]  /*0650*/  IADD3 R15, R7, R3, RZ ;  /* 0x00000003070f7210 */ /* 0x000fce0007ffe0ff */
        /* <DEDUP_REMOVED lines=14> */
.L_x_5366:
[----:B------:R-:W-:Y:S05]  /*0740*/  BSYNC B0 ;  /* 0x0000000000007941 */ /* 0x000fea0003800000 */
.L_x_5365:
        /* <DEDUP_REMOVED lines=19> */
.L_x_5368:
[----:B------:R-:W-:Y:S05]  /*0880*/  BSYNC B0 ;  /* 0x0000000000007941 */ /* 0x000fea0003800000 */
.L_x_5367:
        /* <DEDUP_REMOVED lines=13> */
.L_x_5364:
[----:B-1----:R-:W-:Y:S02]  /*0960*/  ISETP.NE.U32.AND P0, PT, RZ, c[0x0][0x2b8], PT ;  /* 0x0000ae00ff007a0c */ /* 0x002fe40003f05070 */
        /* <DEDUP_REMOVED lines=28> */
[----:B-----5:R-:W-:-:S05]  /*0b30*/  IMAD.HI.U32 R9, R0, R5, RZ ;  /* 0x0000000500097227 */ /* 0x020fca00078e00ff */
        /* <DEDUP_REMOVED lines=15> */
[----:B------:R-:W-:Y:S02]  /*0c30*/  IABS R5, R112 ;  /* 0x0000007000057213 */ /* 0x000fe40000000000 */
[----:B------:R-:W1:Y:S08]  /*0c40*/  I2F.RP R8, R4 ;  /* 0x0000000400087306 */ /* 0x000e700000209400 */
[----:B-1----:R-:W1:Y:S02]  /*0c50*/  MUFU.RCP R6, R8 ;  /* 0x0000000800067308 */ /* 0x002e640000001000 */
[----:B-1----:R-:W-:-:S06]  /*0c60*/  IADD3 R6, R6, 0xffffffe, RZ ;  /* 0x0ffffffe06067810 */ /* 0x002fcc0007ffe0ff */
[----:B------:R-:W1:Y:S02]  /*0c70*/  F2I.FTZ.U32.TRUNC.NTZ R7, R6 ;  /* 0x0000000600077305 */ /* 0x000e64000021f000 */
[----:B-1----:R-:W-:Y:S01]  /*0c80*/  IMAD.MOV R2, RZ, RZ, -R7 ;  /* 0x000000ffff027224 */ /* 0x002fe200078e0a07 */
[----:B------:R-:W-:-:S03]  /*0c90*/  MOV R6, RZ ;  /* 0x000000ff00067202 */ /* 0x000fc60000000f00 */
[----:B------:R-:W-:-:S04]  /*0ca0*/  IMAD R2, R2, R4, RZ ;  /* 0x0000000402027224 */ /* 0x000fc800078e02ff */
[----:B------:R-:W-:-:S06]  /*0cb0*/  IMAD.HI.U32 R2, R7, R2, R6 ;  /* 0x0000000207027227 */ /* 0x000fcc00078e0006 */
[----:B------:R-:W-:-:S04]  /*0cc0*/  IMAD.HI.U32 R7, R2, R5, RZ ;  /* 0x0000000502077227 */ /* 0x000fc800078e00ff */
[----:B------:R-:W-:-:S04]  /*0cd0*/  IMAD.MOV R2, RZ, RZ, -R7 ;  /* 0x000000ffff027224 */ /* 0x000fc800078e0a07 */
[----:B------:R-:W-:Y:S02]  /*0ce0*/  IMAD R5, R4, R2, R5 ;  /* 0x0000000204057224 */ /* 0x000fe400078e0205 */
[----:B------:R-:W-:-:S03]  /*0cf0*/  IMAD.MOV R2, RZ, RZ, -R9 ;  /* 0x000000ffff027224 */ /* 0x000fc600078e0a09 */
[----:B------:R-:W-:Y:S01]  /*0d00*/  ISETP.GT.U32.AND P0, PT, R4, R5, PT ;  /* 0x000000050400720c */ /* 0x000fe20003f04070 */
[----:B------:R-:W-:-:S12]  /*0d10*/  IMAD R15, R2, c[0x0][0x2d0], R3 ;  /* 0x0000b400020f7a24 */ /* 0x000fd800078e0203 */
[-C--:B------:R-:W-:Y:S02]  /*0d20*/  @!P0 IADD3 R5, R5, -R4.reuse, RZ ;  /* 0x8000000405058210 */ /* 0x080fe40007ffe0ff */
[----:B------:R-:W-:Y:S02]  /*0d30*/  @!P0 IADD3 R7, R7, 0x1, RZ ;  /* 0x0000000107078810 */ /* 0x000fe40007ffe0ff */
[----:B------:R-:W-:Y:S02]  /*0d40*/  ISETP.GE.U32.AND P1, PT, R5, R4, PT ;  /* 0x000000040500720c */ /* 0x000fe40003f26070 */
[----:B------:R-:W-:Y:S02]  /*0d50*/  LOP3.LUT R4, R112, c[0x0][0x1c8], RZ, 0x3c, !PT ;  /* 0x0000720070047a12 */ /* 0x000fe400078e3cff */
[----:B------:R-:W-:Y:S02]  /*0d60*/  SHF.R.S32.HI R5, RZ, 0x1f, R15 ;  /* 0x0000001fff057819 */ /* 0x000fe4000001140f */
[----:B------:R-:W-:-:S03]  /*0d70*/  ISETP.GE.AND P0, PT, R4, RZ, PT ;  /* 0x000000ff0400720c */ /* 0x000fc60003f06270 */
[----:B------:R-:W-:-:S04]  /*0d80*/  IMAD R2, R5, c[0x0][0x198], RZ ;  /* 0x0000660005027a24 */ /* 0x000fc800078e02ff */
[----:B------:R-:W-:Y:S01]  /*0d90*/  @P1 IADD3 R7, R7, 0x1, RZ ;  /* 0x0000000107071810 */ /* 0x000fe20007ffe0ff */
[----:B------:R-:W-:Y:S01]  /*0da0*/  IMAD R2, R15, c[0x0][0x19c], R2 ;  /* 0x000067000f027a24 */ /* 0x000fe200078e0202 */
[----:B------:R-:W-:-:S04]  /*0db0*/  ISETP.NE.AND P1, PT, RZ, c[0x0][0x1c8], PT ;  /* 0x00007200ff007a0c */ /* 0x000fc80003f25270 */
[----:B------:R-:W-:-:S09]  /*0dc0*/  @!P0 IADD3 R7, -R7, RZ, RZ ;  /* 0x000000ff07078210 */ /* 0x000fd20007ffe1ff */
        /* <DEDUP_REMOVED lines=8> */
[----:B------:R-:W-:-:S04]  /*0e50*/  IMAD.IADD R11, R11, 0x1, R4 ;  /* 0x000000010b0b7824 */ /* 0x000fc800078e0204 */
[----:B------:R-:W-:-:S04]  /*0e60*/  IMAD.WIDE.U32 R8, R15, c[0x0][0x198], R10 ;  /* 0x000066000f087a25 */ /* 0x000fc800078e000a */
[----:B------:R-:W-:Y:S01]  /*0e70*/  IMAD.WIDE.U32 R10, R0, c[0x0][0x188], RZ ;  /* 0x00006200000a7a25 */ /* 0x000fe200078e00ff */
[----:B------:R-:W-:-:S03]  /*0e80*/  IADD3 R9, R9, R2, RZ ;  /* 0x0000000209097210 */ /* 0x000fc60007ffe0ff */
[----:B------:R-:W-:Y:S01]  /*0e90*/  IMAD R2, R6, c[0x0][0x1b0], RZ ;  /* 0x00006c0006027a24 */ /* 0x000fe200078e02ff */
[----:B------:R-:W-:Y:S01]  /*0ea0*/  IADD3 R17, R11, R17, RZ ;  /* 0x000000110b117210 */ /* 0x000fe20007ffe0ff */
[----:B------:R-:W-:-:S04]  /*0eb0*/  IMAD.WIDE.U32 R8, R7, c[0x0][0x1b0], R8 ;  /* 0x00006c0007087a25 */ /* 0x000fc800078e0008 */
[----:B------:R-:W-:Y:S02]  /*0ec0*/  IMAD R2, R7, c[0x0][0x1b4], R2 ;  /* 0x00006d0007027a24 */ /* 0x000fe400078e0202 */
[----:B------:R-:W-:Y:S02]  /*0ed0*/  IMAD.MOV.U32 R0, RZ, RZ, R10 ;  /* 0x000000ffff007224 */ /* 0x000fe400078e000a */
[----:B------:R-:W-:Y:S01]  /*0ee0*/  IMAD.IADD R13, R9, 0x1, R2 ;  /* 0x00000001090d7824 */ /* 0x000fe200078e0202 */
[----:B------:R-:W-:Y:S01]  /*0ef0*/  MOV R2, R8 ;  /* 0x0000000800027202 */ /* 0x000fe20000000f00 */
[----:B------:R-:W-:Y:S05]  /*0f00*/  BRA `(.L_x_5370) ;  /* 0x0000044000007947 */ /* 0x000fea0003800000 */
.L_x_5369:
        /* <DEDUP_REMOVED lines=16> */
.L_x_5371:
[----:B------:R-:W-:Y:S02]  /*1010*/  IABS R2, c[0x0][0x1c8] ;  /* 0x0000720000027a13 */ /* 0x000fe40000000000 */
[----:B------:R-:W-:Y:S02]  /*1020*/  IABS R3, R112 ;  /* 0x0000007000037213 */ /* 0x000fe40000000000 */
[----:B------:R-:W1:Y:S01]  /*1030*/  I2F.RP R5, R2 ;  /* 0x0000000200057306 */ /* 0x000e620000209400 */
[----:B------:R-:W-:-:S05]  /*1040*/  @P4 IADD3 R17, R4, R17, RZ ;  /* 0x0000001104114210 */ /* 0x000fca0007ffe0ff */
[----:B------:R-:W-:-:S04]  /*1050*/  @P4 IMAD.WIDE.U32 R14, R17, c[0x0][0x1a0], RZ ;  /* 0x00006800110e4a25 */ /* 0x000fc800078e00ff */
[----:B------:R-:W-:Y:S01]  /*1060*/  @P4 IMAD R17, R17, c[0x0][0x1a4], R15 ;  /* 0x0000690011114a24 */ /* 0x000fe200078e020f */
        /* <DEDUP_REMOVED lines=21> */
[----:B------:R-:W-:Y:S02]  /*11c0*/  IMAD R0, R5, c[0x0][0x198], RZ ;  /* 0x0000660005007a24 */ /* 0x000fe400078e02ff */
[----:B------:R-:W-:Y:S02]  /*11d0*/  IMAD.MOV.U32 R15, RZ, RZ, R3 ;  /* 0x000000ffff0f7224 */ /* 0x000fe400078e0003 */
[----:B------:R-:W-:Y:S01]  /*11e0*/  @!P1 IMAD.MOV R7, RZ, RZ, -R7 ;  /* 0x000000ffff079224 */ /* 0x000fe200078e0a07 */
[----:B------:R-:W-:Y:S01]  /*11f0*/  @!P0 LOP3.LUT R7, RZ, c[0x0][0x1c8], RZ, 0x33, !PT ;  /* 0x00007200ff078a12 */ /* 0x000fe200078e33ff */
[----:B------:R-:W-:-:S03]  /*1200*/  IMAD R0, R3, c[0x0][0x19c], R0 ;  /* 0x0000670003007a24 */ /* 0x000fc600078e0200 */
[----:B------:R-:W-:Y:S01]  /*1210*/  SHF.R.S32.HI R6, RZ, 0x1f, R7 ;  /* 0x0000001fff067819 */ /* 0x000fe20000011407 */
[----:B------:R-:W-:-:S04]  /*1220*/  IMAD.IADD R11, R11, 0x1, R0 ;  /* 0x000000010b0b7824 */ /* 0x000fc800078e0200 */
[----:B------:R-:W-:Y:S02]  /*1230*/  IMAD R0, R6, c[0x0][0x1b0], RZ ;  /* 0x00006c0006007a24 */ /* 0x000fe400078e02ff */
[----:B------:R-:W-:-:S04]  /*1240*/  IMAD.WIDE.U32 R10, R7, c[0x0][0x1b0], R10 ;  /* 0x00006c00070a7a25 */ /* 0x000fc800078e000a */
[----:B------:R-:W-:Y:S01]  /*1250*/  IMAD R13, R7, c[0x0][0x1b4], R0 ;  /* 0x00006d00070d7a24 */ /* 0x000fe200078e0200 */
[----:B------:R-:W-:Y:S01]  /*1260*/  @P4 MOV R0, R14 ;  /* 0x0000000e00004202 */ /* 0x000fe20000000f00 */
[----:B------:R-:W-:-:S03]  /*1270*/  IMAD.MOV.U32 R2, RZ, RZ, R10 ;  /* 0x000000ffff027224 */ /* 0x000fc600078e000a */
        /* <DEDUP_REMOVED lines=13> */
.L_x_5370:
[----:B------:R1:W5:Y:S02]  /*1350*/  @P5 LDG.E R122, [R120.64] ;  /* 0x00000006787a5981 */ /* 0x000364000c1e1900 */
[----:B-----5:R-:W-:Y:S01]  /*1360*/  SHF.R.S32.HI R9, RZ, 0x1f, R60 ;  /* 0x0000001fff097819 */ /* 0x020fe2000001143c */
[----:B------:R-:W-:Y:S01]  /*1370*/  IMAD.MOV.U32 R8, RZ, RZ, 0x2 ;  /* 0x00000002ff087424 */ /* 0x000fe200078e00ff */
[----:B------:R-:W-:Y:S01]  /*1380*/  ISETP.NE.AND P0, PT, R115, -0x1, PT ;  /* 0xffffffff7300780c */ /* 0x000fe20003f05270 */
[----:B------:R-:W-:Y:S01]  /*1390*/  IMAD.MOV.U32 R28, RZ, RZ, RZ ;  /* 0x000000ffff1c7224 */ /* 0x000fe200078e00ff */
[CC--:B------:R-:W-:Y:S01]  /*13a0*/  LEA.HI R25, R9.reuse, R60.reuse, RZ, 0x2 ;  /* 0x0000003c09197211 */ /* 0x0c0fe200078f10ff */
[----:B------:R-:W-:Y:S01]  /*13b0*/  IMAD.MOV.U32 R29, RZ, RZ, c[0x0][0x230] ;  /* 0x00008c00ff1d7624 */ /* 0x000fe200078e00ff */
[-C--:B------:R-:W-:Y:S01]  /*13c0*/  LEA.HI R72, R9, R60.reuse, RZ, 0x3 ;  /* 0x0000003c09487211 */ /* 0x080fe200078f18ff */
[----:B------:R-:W-:Y:S01]  /*13d0*/  IMAD.MOV.U32 R59, RZ, RZ, c[0x0][0x1a0] ;  /* 0x00006800ff3b7624 */ /* 0x000fe200078e00ff */
[----:B------:R-:W-:Y:S01]  /*13e0*/  LOP3.LUT R11, R25, 0xfffffffc, RZ, 0xc0, !PT ;  /* 0xfffffffc190b7812 */ /* 0x000fe200078ec0ff */
[----:B------:R-:W-:Y:S01]  /*13f0*/  IMAD.MOV.U32 R49, RZ, RZ, 0x10 ;  /* 0x00000010ff317424 */ /* 0x000fe200078e00ff */
[----:B------:R-:W-:-:S02]  /*1400*/  LEA.HI R69, R9, R60, RZ, 0x4 ;  /* 0x0000003c09457211 */ /* 0x000fc400078f20ff */
[----:B------:R-:W-:Y:S01]  /*1410*/  SHF.R.S32.HI R71, RZ, 0x3, R72 ;  /* 0x00000003ff477819 */ /* 0x000fe20000011448 */
[----:B------:R-:W-:Y:S01]  /*1420*/  IMAD.IADD R80, R60, 0x1, -R11 ;  /* 0x000000013c507824 */ /* 0x000fe200078e0a0b */
[----:B------:R-:W-:Y:S01]  /*1430*/  SHF.R.S32.HI R126, RZ, 0x2, R25 ;  /* 0x00000002ff7e7819 */ /* 0x000fe20000011419 */
[----:B------:R-:W-:Y:S01]  /*1440*/  @!P0 IMAD R4, R61, c[0x0][0x178], RZ ;  /* 0x00005e003d048a24 */ /* 0x000fe200078e02ff */
[----:B------:R-:W-:Y:S01]  /*1450*/  LOP3.LUT R11, R69, 0xfffffff0, RZ, 0xc0, !PT ;  /* 0xfffffff0450b7812 */ /* 0x000fe200078ec0ff */
[----:B------:R-:W-:Y:S01]  /*1460*/  @!P0 IMAD.WIDE.U32 R20, R63, c[0x0][0x178], RZ ;  /* 0x00005e003f148a25 */ /* 0x000fe200078e00ff */
[----:B------:R-:W-:Y:S02]  /*1470*/  LEA.HI R25, R25, R126, RZ, 0x1 ;  /* 0x0000007e19197211 */ /* 0x000fe400078f08ff */
[----:B------:R-:W-:Y:S01]  /*1480*/  LEA.HI R9, R9, R60, RZ, 0x5 ;  /* 0x0000003c09097211 */ /* 0x000fe200078f28ff */
[----:B------:R-:W-:Y:S01]  /*1490*/  IMAD.SHL.U32 R19, R71, 0x40, RZ ;  /* 0x0000004047137824 */ /* 0x000fe200078e00ff */
[----:B------:R-:W-:Y:S01]  /*14a0*/  LOP3.LUT R25, R25, 0x7fffffe, RZ, 0xc0, !PT ;  /* 0x07fffffe19197812 */ /* 0x000fe200078ec0ff */
[----:B------:R-:W-:Y:S01]  /*14b0*/  @P0 IMAD.WIDE.U32 R22, R115, c[0x0][0x190], RZ ;  /* 0x0000640073160a25 */ /* 0x000fe200078e00ff */
[----:B------:R-:W-:-:S02]  /*14c0*/  SHF.R.S32.HI R70, RZ, 0x5, R9 ;  /* 0x00000005ff467819 */ /* 0x000fc40000011409 */
[----:B------:R-:W-:Y:S01]  /*14d0*/  LOP3.LUT R19, R19, 0xc0, RZ, 0xc0, !PT ;  /* 0x000000c013137812 */ /* 0x000fe200078ec0ff */
[----:B------:R-:W-:Y:S01]  /*14e0*/  IMAD.IADD R68, R60, 0x1, -R11 ;  /* 0x000000013c447824 */ /* 0x000fe200078e0a0b */
[----:B------:R-:W-:Y:S01]  /*14f0*/  SHF.R.S32.HI R127, RZ, 0x1f, R126 ;  /* 0x0000001fff7f7819 */ /* 0x000fe2000001147e */
[----:B------:R-:W-:Y:S01]  /*1500*/  @!P0 IMAD R4, R63, c[0x0][0x17c], R4 ;  /* 0x00005f003f048a24 */ /* 0x000fe200078e0204 */
[----:B------:R-:W-:Y:S01]  /*1510*/  IADD3 R88, P1, R126, R15, RZ ;  /* 0x0000000f7e587210 */ /* 0x000fe20007f3e0ff */
[----:B------:R-:W-:Y:S01]  /*1520*/  IMAD.SHL.U32 R10, R80, 0x8, RZ ;  /* 0x00000008500a7824 */ /* 0x000fe200078e00ff */
[----:B------:R-:W-:Y:S01]  /*1530*/  LEA.HI R67, R68, R68, RZ, 0x1 ;  /* 0x0000004444437211 */ /* 0x000fe200078f08ff */
[----:B------:R-:W-:Y:S01]  /*1540*/  @!P0 IMAD.MOV.U32 R22, RZ, RZ, R20 ;  /* 0x000000ffff168224 */ /* 0x000fe200078e0014 */
[----:B------:R-:W-:Y:S01]  /*1550*/  MOV R83, c[0x0][0x230] ;  /* 0x00008c0000537a02 */ /* 0x000fe20000000f00 */
[----:B------:R-:W-:Y:S01]  /*1560*/  @P0 IMAD R23, R115, c[0x0][0x194], R23 ;  /* 0x0000650073170a24 */ /* 0x000fe200078e0217 */
[----:B------:R-:W-:Y:S01]  /*1570*/  SHF.R.S32.HI R11, RZ, 0x1f, R10 ;  /* 0x0000001fff0b7819 */ /* 0x000fe2000001140a */
[----:B------:R-:W-:Y:S01]  /*1580*/  @!P0 IMAD.IADD R23, R21, 0x1, R4 ;  /* 0x0000000115178824 */ /* 0x000fe200078e0204 */
[----:B------:R-:W-:Y:S01]  /*1590*/  LOP3.LUT R4, R19, 0x18, R10, 0xf8, !PT ;  /* 0x0000001813047812 */ /* 0x000fe200078ef80a */
[----:B------:R-:W-:Y:S01]  /*15a0*/  IMAD.IADD R25, R126, 0x1, -R25 ;  /* 0x000000017e197824 */ /* 0x000fe200078e0a19 */
[----:B------:R-:W-:Y:S01]  /*15b0*/  IADD3 R22, P0, R10, R22, RZ ;  /* 0x000000160a167210 */ /* 0x000fe20007f1e0ff */
[----:B------:R-:W-:Y:S01]  /*15c0*/  IMAD.X R5, R127, 0x1, R5, P1 ;  /* 0x000000017f057824 */ /* 0x000fe200008e0605 */
[----:B------:R-:W-:Y:S01]  /*15d0*/  SHF.R.U32.HI R19, RZ, 0x3, R19 ;  /* 0x00000003ff137819 */ /* 0x000fe20000011613 */
[----:B------:R-:W-:Y:S01]  /*15e0*/  IMAD R110, R70, 0x8, R25 ;  /* 0x00000008466e7824 */ /* 0x000fe200078e0219 */
[----:B------:R-:W-:Y:S01]  /*15f0*/  SHF.R.S32.HI R66, RZ, 0x1, R67 ;  /* 0x00000001ff427819 */ /* 0x000fe20000011443 */
[----:B------:R-:W-:Y:S01]  /*1600*/  IMAD.X R23, R11, 0x1, R23, P0 ;  /* 0x000000010b177824 */ /* 0x000fe200000e0617 */
[----:B------:R-:W-:Y:S01]  /*1610*/  SHF.R.S32.HI R21, RZ, 0x1f, R67 ;  /* 0x0000001fff157819 */ /* 0x000fe20000011443 */
[----:B------:R-:W-:Y:S01]  /*1620*/  IMAD R5, R5, c[0x0][0x1a0], RZ ;  /* 0x0000680005057a24 */ /* 0x000fe200078e02ff */
[----:B------:R-:W-:Y:S01]  /*1630*/  LOP3.LUT R19, R4, R19, RZ, 0x3c, !PT ;  /* 0x0000001304137212 */ /* 0x000fe200078e3cff */
[----:B------:R-:W-:Y:S01]  /*1640*/  IMAD.WIDE R26, R27, 0x40, R126 ;  /* 0x000000401b1a7825 */ /* 0x000fe200078e027e */
[----:B------:R-:W-:-:S02]  /*1650*/  LEA.HI R4, R21, R66, RZ, 0x2 ;  /* 0x0000004215047211 */ /* 0x000fc400078f10ff */
[----:B------:R-:W-:Y:S01]  /*1660*/  IADD3 R16, P0, R10, R0, RZ ;  /* 0x000000000a107210 */ /* 0x000fe20007f1e0ff */
[----:B------:R-:W-:Y:S01]  /*1670*/  IMAD R5, R88, c[0x0][0x1a4], R5 ;  /* 0x0000690058057a24 */ /* 0x000fe200078e0205 */
[----:B------:R-:W-:Y:S01]  /*1680*/  LEA R110, R110, R19, 0x5 ;  /* 0x000000136e6e7211 */ /* 0x000fe200078e28ff */
[----:B------:R-:W-:Y:S01]  /*1690*/  IMAD.HI.U32 R83, R8, R83, R28 ;  /* 0x0000005308537227 */ /* 0x000fe200078e001c */
[----:B------:R-:W-:Y:S02]  /*16a0*/  LOP3.LUT R19, R4, 0xfffffffc, RZ, 0xc0, !PT ;  /* 0xfffffffc04137812 */ /* 0x000fe400078ec0ff */
[----:B------:R-:W-:Y:S01]  /*16b0*/  IADD3 R85, R10, 0x20, RZ ;  /* 0x000000200a557810 */ /* 0x000fe20007ffe0ff */
[----:B------:R-:W-:Y:S01]  /*16c0*/  IMAD R4, R6, c[0x0][0x1b8], RZ ;  /* 0x00006e0006047a24 */ /* 0x000fe200078e02ff */
[C---:B------:R-:W-:Y:S01]  /*16d0*/  IADD3 R84, R10.reuse, 0x40, RZ ;  /* 0x000000400a547810 */ /* 0x040fe20007ffe0ff */
[----:B------:R-:W-:Y:S01]  /*16e0*/  IMAD.X R17, R11, 0x1, R17, P0 ;  /* 0x000000010b117824 */ /* 0x000fe200000e0611 */
[----:B------:R-:W-:Y:S01]  /*16f0*/  ISETP.GE.AND P0, PT, R85, c[0x0][0x220], PT ;  /* 0x0000880055007a0c */ /* 0x000fe20003f06270 */
[C---:B------:R-:W-:Y:S01]  /*1700*/  IMAD R0, R7.reuse, c[0x0][0x1bc], R4 ;  /* 0x00006f0007007a24 */ /* 0x040fe200078e0204 */
[----:B------:R-:W-:Y:S01]  /*1710*/  ISETP.GE.AND P1, PT, R10, c[0x0][0x220], PT ;  /* 0x000088000a007a0c */ /* 0x000fe20003f26270 */
[----:B------:R-:W-:Y:S01]  /*1720*/  IMAD.WIDE.U32 R16, R7, c[0x0][0x1b8], R16 ;  /* 0x00006e0007107a25 */ /* 0x000fe200078e0010 */
[----:B------:R-:W-:-:S02]  /*1730*/  SEL R4, RZ, 0xffffffff, P0 ;  /* 0xffffffffff047807 */ /* 0x000fc40000000000 */
[----:B------:R-:W-:Y:S01]  /*1740*/  ISETP.GE.AND P0, PT, R84, c[0x0][0x220], PT ;  /* 0x0000880054007a0c */ /* 0x000fe20003f06270 */
[----:B------:R-:W-:Y:S01]  /*1750*/  IMAD R118, R27, c[0x0][0x190], RZ ;  /* 0x000064001b767a24 */ /* 0x000fe200078e02ff */
[----:B------:R-:W-:Y:S01]  /*1760*/  IADD3 R17, R17, R0, RZ ;  /* 0x0000000011117210 */ /* 0x000fe20007ffe0ff */
[----:B------:R-:W-:Y:S01]  /*1770*/  IMAD.SHL.U32 R4, R4, 0x2, RZ ;  /* 0x0000000204047824 */ /* 0x000fe200078e00ff */
[----:B------:R-:W-:Y:S01]  /*1780*/  SEL R74, RZ, 0x4, P0 ;  /* 0x00000004ff4a7807 */ /* 0x000fe20000000000 */
[----:B------:R-:W-:Y:S01]  /*1790*/  IMAD R118, R26, c[0x0][0x194], R118 ;  /* 0x000065001a767a24 */ /* 0x000fe200078e0276 */
[----:B------:R-:W-:Y:S01]  /*17a0*/  IADD3 R124, P0, R10, R2, RZ ;  /* 0x000000020a7c7210 */ /* 0x000fe20007f1e0ff */
[----:B------:R-:W-:Y:S01]  /*17b0*/  IMAD.WIDE.U32 R88, R88, c[0x0][0x1a0], R16 ;  /* 0x0000680058587a25 */ /* 0x000fe200078e0010 */
[----:B------:R-:W-:Y:S02]  /*17c0*/  SHF.R.S32.HI R17, RZ, 0x1f, R76 ;  /* 0x0000001fff117819 */ /* 0x000fe4000001144c */
[----:B------:R-:W-:Y:S01]  /*17d0*/  SEL R15, RZ, 0x1, P1 ;  /* 0x00000001ff0f7807 */ /* 0x000fe20000800000 */
[----:B------:R-:W-:Y:S01]  /*17e0*/  IMAD.X R125, R11, 0x1, R13, P0 ;  /* 0x000000010b7d7824 */ /* 0x000fe200000e060d */
[----:B------:R-:W-:Y:S01]  /*17f0*/  LEA.HI R92, R17, R76, RZ, 0x6 ;  /* 0x0000004c115c7211 */ /* 0x000fe200078f30ff */
[----:B------:R-:W-:Y:S01]  /*1800*/  IMAD.WIDE.U32 R22, R26, c[0x0][0x190], R22 ;  /* 0x000064001a167a25 */ /* 0x000fe200078e0016 */
[----:B------:R-:W-:-:S02]  /*1810*/  LOP3.LUT R9, R9, 0xffffffe0, RZ, 0xc0, !PT ;  /* 0xffffffe009097812 */ /* 0x000fc400078ec0ff */
[----:B------:R-:W-:Y:S01]  /*1820*/  SHF.R.S32.HI R92, RZ, 0x6, R92 ;  /* 0x00000006ff5c7819 */ /* 0x000fe2000001145c */
[----:B------:R-:W-:Y:S01]  /*1830*/  IMAD.SHL.U32 R80, R80, 0x4, RZ ;  /* 0x0000000450507824 */ /* 0x000fe200078e00ff */
[----:B------:R-:W-:Y:S01]  /*1840*/  SHF.R.S32.HI R79, RZ, 0x1, R83 ;  /* 0x00000001ff4f7819 */ /* 0x000fe20000011453 */
[----:B------:R-:W-:Y:S01]  /*1850*/  IMAD.IADD R66, R66, 0x1, -R19 ;  /* 0x0000000142427824 */ /* 0x000fe200078e0a13 */
[----:B------:R-:W-:Y:S01]  /*1860*/  IMNMX R92, RZ, R92, !PT ;  /* 0x0000005cff5c7217 */ /* 0x000fe20007800200 */
[----:B------:R-:W-:Y:S01]  /*1870*/  IMAD.IADD R119, R23, 0x1, R118 ;  /* 0x0000000117777824 */ /* 0x000fe200078e0276 */
[----:B------:R-:W-:Y:S01]  /*1880*/  SHF.R.S32.HI R113, RZ, 0x1f, R112 ;  /* 0x0000001fff717819 */ /* 0x000fe20000011470 */
[----:B------:R-:W-:Y:S01]  /*1890*/  IMAD.IADD R64, R60, 0x1, -R9 ;  /* 0x000000013c407824 */ /* 0x000fe200078e0a09 */
[----:B------:R-:W-:Y:S01]  /*18a0*/  ISETP.GT.AND P0, PT, R87, R92, PT ;  /* 0x0000005c5700720c */ /* 0x000fe20003f04270 */
[----:B------:R-:W-:Y:S01]  /*18b0*/  IMAD R81, R126, R79, R80 ;  /* 0x0000004f7e517224 */ /* 0x000fe200078e0250 */
[----:B------:R-:W-:Y:S01]  /*18c0*/  LOP3.LUT R15, R4, 0x2, R15, 0xe2, !PT ;  /* 0x00000002040f7812 */ /* 0x000fe200078ee20f */
[----:B------:R-:W-:Y:S01]  /*18d0*/  IMAD.MOV.U32 R118, RZ, RZ, R22 ;  /* 0x000000ffff767224 */ /* 0x000fe200078e0016 */
[----:B------:R-:W-:Y:S01]  /*18e0*/  LOP3.LUT P1, RZ, R66, 0x2, RZ, 0xc0, !PT ;  /* 0x0000000242ff7812 */ /* 0x000fe2000782c0ff */
[----:B------:R-:W-:Y:S01]  /*18f0*/  IMAD R75, R113, c[0x0][0x1a8], RZ ;  /* 0x00006a00714b7a24 */ /* 0x000fe200078e02ff */
[----:B------:R-:W-:Y:S01]  /*1900*/  LOP3.LUT R74, R15, R74, RZ, 0xfc, !PT ;  /* 0x0000004a0f4a7212 */ /* 0x000fe200078efcff */
[----:B------:R-:W-:Y:S01]  /*1910*/  IMAD R9, R127, c[0x0][0x198], RZ ;  /* 0x000066007f097a24 */ /* 0x000fe200078e02ff */
[----:B------:R-:W-:Y:S01]  /*1920*/  SHF.L.U32 R82, R79, 0x5, RZ ;  /* 0x000000054f527819 */ /* 0x000fe200000006ff */
[----:B------:R-:W-:Y:S01]  /*1930*/  IMAD.MOV.U32 R0, RZ, RZ, 0x5 ;  /* 0x00000005ff007424 */ /* 0x000fe200078e00ff */
[--C-:B------:R-:W-:Y:S01]  /*1940*/  SHF.R.S32.HI R78, RZ, 0x1f, R81.reuse ;  /* 0x0000001fff4e7819 */ /* 0x100fe20000011451 */
[----:B------:R-:W-:Y:S01]  /*1950*/  IMAD.MOV.U32 R15, RZ, RZ, c[0x0][0x198] ;  /* 0x00006600ff0f7624 */ /* 0x000fe200078e00ff */
[----:B------:R-:W-:Y:S01]  /*1960*/  SEL R49, R49, 0xfffffff0, !P1 ;  /* 0xfffffff031317807 */ /* 0x000fe20004800000 */
[----:B------:R-:W-:Y:S01]  /*1970*/  IMAD.IADD R80, R80, 0x1, R81 ;  /* 0x0000000150507824 */ /* 0x000fe200078e0251 */
[-C--:B------:R-:W-:Y:S01]  /*1980*/  SHF.L.U64.HI R58, R59, R0.reuse, c[0x0][0x1a4] ;  /* 0x000069003b3a7619 */ /* 0x080fe20000010200 */
[----:B------:R-:W-:Y:S01]  /*1990*/  IMAD R75, R112, c[0x0][0x1ac], R75 ;  /* 0x00006b00704b7a24 */ /* 0x000fe200078e024b */
[C---:B------:R-:W-:Y:S01]  /*19a0*/  SHF.L.U32 R65, R15.reuse, 0x5, RZ ;  /* 0x000000050f417819 */ /* 0x040fe200000006ff */
[C---:B------:R-:W-:Y:S01]  /*19b0*/  IMAD R9, R126.reuse, c[0x0][0x19c], R9 ;  /* 0x000067007e097a24 */ /* 0x040fe200078e0209 */
[----:B------:R-:W-:Y:S01]  /*19c0*/  SHF.L.U64.HI R62, R15, R0, c[0x0][0x19c] ;  /* 0x000067000f3e7619 */ /* 0x000fe20000010200 */
[----:B------:R-:W-:Y:S01]  /*19d0*/  IMAD.WIDE.U32 R124, R126, c[0x0][0x198], R124 ;  /* 0x000066007e7c7a25 */ /* 0x000fe200078e007c */
[----:B------:R-:W-:-:S03]  /*19e0*/  SHF.R.S32.HI R77, RZ, 0x1f, R80 ;  /* 0x0000001fff4d7819 */ /* 0x000fc60000011450 */
[----:B------:R-:W-:-:S04]  /*19f0*/  IMAD.WIDE.U32 R118, R112, c[0x0][0x1a8], R118 ;  /* 0x00006a0070767a25 */ /* 0x000fc800078e0076 */
[----:B------:R-:W-:Y:S02]  /*1a00*/  IMAD.SHL.U32 R59, R59, 0x20, RZ ;  /* 0x000000203b3b7824 */ /* 0x000fe400078e00ff */
[----:B------:R-:W-:Y:S02]  /*1a10*/  IMAD.IADD R56, R125, 0x1, R9 ;  /* 0x000000017d387824 */ /* 0x000fe400078e0209 */
        /* <DEDUP_REMOVED lines=13> */
[----:B------:R-:W-:Y:S01]  /*1af0*/  IMAD R4, R61, c[0x0][0x280], RZ ;  /* 0x0000a0003d047a24 */ /* 0x000fe200078e02ff */
[C---:B------:R-:W-:Y:S01]  /*1b00*/  IADD3 R106, R82.reuse, 0x20, RZ ;  /* 0x00000020526a7810 */ /* 0x040fe20007ffe0ff */
[----:B------:R-:W-:Y:S01]  /*1b10*/  IMAD.IADD R13, R13, 0x1, R2 ;  /* 0x000000010d0d7824 */ /* 0x000fe200078e0202 */
[----:B------:R-:W-:Y:S01]  /*1b20*/  IADD3 R104, R82, 0x40, RZ ;  /* 0x0000004052687810 */ /* 0x000fe20007ffe0ff */
[----:B------:R-:W-:Y:S01]  /*1b30*/  IMAD R9, R5, c[0x0][0x290], RZ ;  /* 0x0000a40005097a24 */ /* 0x000fe200078e02ff */
[----:B------:R-:W-:Y:S01]  /*1b40*/  LOP3.LUT R109, R107, 0x1, RZ, 0xc0, !PT ;  /* 0x000000016b6d7812 */ /* 0x000fe200078ec0ff */
[----:B------:R-:W-:Y:S01]  /*1b50*/  IMAD R5, R5, c[0x0][0x288], RZ ;  /* 0x0000a20005057a24 */ /* 0x000fe200078e02ff */
[----:B------:R-:W-:Y:S01]  /*1b60*/  LOP3.LUT R108, R107, 0x2, RZ, 0xc0, !PT ;  /* 0x000000026b6c7812 */ /* 0x000fe200078ec0ff */
[C---:B------:R-:W-:Y:S01]  /*1b70*/  IMAD.WIDE.U32 R14, R63.reuse, c[0x0][0x280], R10 ;  /* 0x0000a0003f0e7a25 */ /* 0x040fe200078e000a */
[----:B------:R-:W-:Y:S01]  /*1b80*/  IADD3 R90, R126, 0x20, RZ ;  /* 0x000000207e5a7810 */ /* 0x000fe20007ffe0ff */
[----:B------:R-:W-:Y:S01]  /*1b90*/  ULDC.U8 UR8, c[0x0][0x313] ;  /* 0x0000c4c000087ab9 */ /* 0x000fe20000000000 */
[----:B------:R-:W-:Y:S01]  /*1ba0*/  SHF.R.S32.HI R105, RZ, 0x1f, R82 ;  /* 0x0000001fff697819 */ /* 0x000fe20000011452 */
[----:B------:R-:W-:Y:S01]  /*1bb0*/  IMAD R4, R63, c[0x0][0x284], R4 ;  /* 0x0000a1003f047a24 */ /* 0x000fe200078e0204 */
[----:B------:R-:W-:Y:S01]  /*1bc0*/  LOP3.LUT R107, R107, 0x4, RZ, 0xc0, !PT ;  /* 0x000000046b6b7812 */ /* 0x000fe200078ec0ff */
[C---:B------:R-:W-:Y:S01]  /*1bd0*/  IMAD R5, R8.reuse, c[0x0][0x28c], R5 ;  /* 0x0000a30008057a24 */ /* 0x040fe200078e0205 */
[----:B------:R-:W-:Y:S01]  /*1be0*/  SHF.R.S32.HI R103, RZ, 0x1f, R106 ;  /* 0x0000001fff677819 */ /* 0x000fe2000001146a */
[----:B------:R-:W-:Y:S01]  /*1bf0*/  IMAD.WIDE.U32 R12, R8, c[0x0][0x288], R12 ;  /* 0x0000a200080c7a25 */ /* 0x000fe200078e000c */
[----:B------:R-:W-:-:S03]  /*1c00*/  SHF.R.S32.HI R102, RZ, 0x1f, R104 ;  /* 0x0000001fff667819 */ /* 0x000fc60000011468 */
[----:B------:R-:W-:Y:S02]  /*1c10*/  IMAD.IADD R15, R15, 0x1, R4 ;  /* 0x000000010f0f7824 */ /* 0x000fe400078e0204 */
[C---:B------:R-:W-:Y:S02]  /*1c20*/  IMAD R2, R6.reuse, c[0x0][0x2a0], RZ ;  /* 0x0000a80006027a24 */ /* 0x040fe400078e02ff */
[----:B------:R-:W-:Y:S02]  /*1c30*/  IMAD.IADD R5, R13, 0x1, R5 ;  /* 0x000000010d057824 */ /* 0x000fe400078e0205 */
[----:B------:R-:W-:Y:S02]  /*1c40*/  IMAD R6, R6, c[0x0][0x298], RZ ;  /* 0x0000a60006067a24 */ /* 0x000fe400078e02ff */
[----:B------:R-:W-:Y:S02]  /*1c50*/  IMAD.MOV.U32 R4, RZ, RZ, R12 ;  /* 0x000000ffff047224 */ /* 0x000fe400078e000c */
[----:B------:R-:W-:-:S02]  /*1c60*/  IMAD R137, R7, c[0x0][0x29c], R6 ;  /* 0x0000a70007897a24 */ /* 0x000fc400078e0206 */
[----:B------:R-:W-:-:S04]  /*1c70*/  IMAD.WIDE.U32 R4, R7, c[0x0][0x298], R4 ;  /* 0x0000a60007047a25 */ /* 0x000fc800078e0004 */
[----:B------:R-:W-:Y:S01]  /*1c80*/  IMAD R9, R8, c[0x0][0x294], R9 ;  /* 0x0000a50008097a24 */ /* 0x000fe200078e0209 */
[----:B------:R-:W-:Y:S01]  /*1c90*/  LEA R136, P0, R4, c[0x0][0x268], 0x1 ;  /* 0x00009a0004887a11 */ /* 0x000fe200078008ff */
[----:B------:R-:W-:-:S04]  /*1ca0*/  IMAD.WIDE.U32 R14, R8, c[0x0][0x290], R14 ;  /* 0x0000a400080e7a25 */ /* 0x000fc800078e000e */
[----:B------:R-:W-:Y:S02]  /*1cb0*/  IMAD.IADD R137, R5, 0x1, R137 ;  /* 0x0000000105897824 */ /* 0x000fe400078e0289 */
[----:B------:R-:W-:Y:S02]  /*1cc0*/  IMAD.IADD R122, R122, 0x1, R3 ;  /* 0x000000017a7a7824 */ /* 0x000fe400078e0203 */
[----:B------:R-:W-:Y:S01]  /*1cd0*/  IMAD.IADD R9, R15, 0x1, R9 ;  /* 0x000000010f097824 */ /* 0x000fe200078e0209 */
[----:B------:R-:W-:Y:S01]  /*1ce0*/  LEA.HI.X R137, R4, c[0x0][0x26c], R137, 0x1, P0 ;  /* 0x00009b0004897a11 */ /* 0x000fe200000f0c89 */
[----:B------:R-:W-:Y:S01]  /*1cf0*/  IMAD.MOV.U32 R8, RZ, RZ, R14 ;  /* 0x000000ffff087224 */ /* 0x000fe200078e000e */
[C---:B------:R-:W-:Y:S01]  /*1d00*/  LEA R130, P0, R88.reuse, c[0x0][0x170], 0x1 ;  /* 0x00005c0058827a11 */ /* 0x040fe200078008ff */
[----:B------:R-:W-:Y:S02]  /*1d10*/  IMAD.MOV.U32 R3, RZ, RZ, c[0x0][0x288] ;  /* 0x0000a200ff037624 */ /* 0x000fe400078e00ff */
[----:B------:R-:W-:Y:S01]  /*1d20*/  IMAD R122, R79, R122, RZ ;  /* 0x0000007a4f7a7224 */ /* 0x000fe200078e02ff */
[----:B------:R-:W-:Y:S01]  /*1d30*/  LEA.HI.X R131, R88, c[0x0][0x174], R86, 0x1, P0 ;  /* 0x00005d0058837a11 */ /* 0x000fe200000f0c56 */
[----:B------:R-:W-:Y:S01]  /*1d40*/  IMAD R101, R7, c[0x0][0x2a4], R2 ;  /* 0x0000a90007657a24 */ /* 0x000fe200078e0202 */
[----:B------:R-:W-:Y:S01]  /*1d50*/  SHF.L.U64.HI R91, R3, R0, c[0x0][0x28c] ;  /* 0x0000a300035b7619 */ /* 0x000fe20000010200 */
[----:B------:R-:W-:Y:S01]  /*1d60*/  IMAD.WIDE.U32 R8, R7, c[0x0][0x2a0], R8 ;  /* 0x0000a80007087a25 */ /* 0x000fe200078e0008 */
[----:B------:R-:W-:-:S03]  /*1d70*/  IADD3 R50, P0, R81, R122, RZ ;  /* 0x0000007a51327210 */ /* 0x000fc60007f1e0ff */
[----:B------:R-:W-:Y:S01]  /*1d80*/  IMAD.MOV.U32 R95, RZ, RZ, c[0x0][0x290] ;  /* 0x0000a400ff5f7624 */ /* 0x000fe200078e00ff */
[----:B------:R-:W-:Y:S01]  /*1d90*/  LEA R100, P1, R8, c[0x0][0x270], 0x1 ;  /* 0x00009c0008647a11 */ /* 0x000fe200078208ff */
[----:B------:R-:W-:Y:S01]  /*1da0*/  IMAD.SHL.U32 R94, R3, 0x20, RZ ;  /* 0x00000020035e7824 */ /* 0x000fe200078e00ff */
[----:B------:R-:W-:Y:S01]  /*1db0*/  SHF.R.S32.HI R3, RZ, 0x1f, R122 ;  /* 0x0000001fff037819 */ /* 0x000fe2000001147a */
[----:B------:R-:W-:Y:S01]  /*1dc0*/  IMAD.IADD R101, R9, 0x1, R101 ;  /* 0x0000000109657824 */ /* 0x000fe200078e0265 */
[----:B------:R-:W-:Y:S01]  /*1dd0*/  IADD3 R122, P2, R80, R122, RZ ;  /* 0x0000007a507a7210 */ /* 0x000fe20007f5e0ff */
[----:B------:R-:W-:Y:S01]  /*1de0*/  IMAD.MOV.U32 R9, RZ, RZ, R87 ;  /* 0x000000ffff097224 */ /* 0x000fe200078e0057 */
        /* <DEDUP_REMOVED lines=29> */
.L_x_5421:
        /* <DEDUP_REMOVED lines=18> */
.L_x_5374:
[----:B------:R-:W-:Y:S05]  /*20e0*/  BSYNC B0 ;  /* 0x0000000000007941 */ /* 0x000fea0003800000 */
.L_x_5373:
        /* <DEDUP_REMOVED lines=18> */
.L_x_5376:
[----:B------:R-:W-:Y:S05]  /*2210*/  BSYNC B0 ;  /* 0x0000000000007941 */ /* 0x000fea0003800000 */
.L_x_5375:
        /* <DEDUP_REMOVED lines=65> */
.L_x_5382:
[----:B------:R-:W-:Y:S05]  /*2630*/  BSYNC B0 ;  /* 0x0000000000007941 */ /* 0x000fea0003800000 */
.L_x_5381:
        /* <DEDUP_REMOVED lines=50> */
.L_x_5384:
[----:B------:R-:W-:Y:S05]  /*2960*/  BSYNC B0 ;  /* 0x0000000000007941 */ /* 0x000fea0003800000 */
.L_x_5383:
        /* <DEDUP_REMOVED lines=49> */
.L_x_5380:
[----:B------:R-:W-:Y:S05]  /*2c80*/  BSYNC B1 ;  /* 0x0000000000017941 */ /* 0x000fea0003800000 */
.L_x_5379:
        /* <DEDUP_REMOVED lines=57> */
.L_x_5388:
[----:B------:R-:W-:Y:S05]  /*3020*/  BSYNC B0 ;  /* 0x0000000000007941 */ /* 0x000fea0003800000 */
.L_x_5387:
        /* <DEDUP_REMOVED lines=50> */
.L_x_5390:
[----:B------:R-:W-:Y:S05]  /*3350*/  BSYNC B0 ;  /* 0x0000000000007941 */ /* 0x000fea0003800000 */
.L_x_5389:
        /* <DEDUP_REMOVED lines=49> */
.L_x_5386:
[----:B------:R-:W-:Y:S05]  /*3670*/  BSYNC B1 ;  /* 0x0000000000017941 */ /* 0x000fea0003800000 */
.L_x_5385:
        /* <DEDUP_REMOVED lines=8> */
.L_x_5378:
        /* <DEDUP_REMOVED lines=89> */
.L_x_5397:
[----:B------:R-:W-:Y:S05]  /*3c90*/  BSYNC B0 ;  /* 0x0000000000007941 */ /* 0x000fea0003800000 */
.L_x_5396:
[----:B-----5:R2:W-:Y:S02]  /*3ca0*/  STG.E.128 [R132.64], R44 ;  /* 0x0000002c84007986 */ /* 0x0205e4000c101d06 */
.L_x_5395:
[----:B------:R-:W-:Y:S05]  /*3cb0*/  BSYNC B1 ;  /* 0x0000000000017941 */ /* 0x000fea0003800000 */
.L_x_5394:
        /* <DEDUP_REMOVED lines=87> */
.L_x_5401:
[----:B------:R-:W-:Y:S05]  /*4230*/  BSYNC B0 ;  /* 0x0000000000007941 */ /* 0x000fea0003800000 */
.L_x_5400:
[----:B-----5:R3:W-:Y:S02]  /*4240*/  STG.E.128 [R132.64+0x40], R44 ;  /* 0x0000402c84007986 */ /* 0x0207e4000c101d06 */
.L_x_5399:
[----:B------:R-:W-:Y:S05]  /*4250*/  BSYNC B1 ;  /* 0x0000000000017941 */ /* 0x000fea0003800000 */
.L_x_5398:
        /* <DEDUP_REMOVED lines=86> */
.L_x_5403:
[----:B------:R-:W-:Y:S05]  /*47c0*/  BSYNC B0 ;  /* 0x0000000000007941 */ /* 0x000fea0003800000 */
.L_x_5402:
[----:B-----5:R3:W-:Y:S02]  /*47d0*/  STG.E.128 [R132.64+0x80], R44 ;  /* 0x0000802c84007986 */ /* 0x0207e4000c101d06 */
.L_x_5393:
[----:B------:R-:W-:Y:S05]  /*47e0*/  BSYNC B2 ;  /* 0x0000000000027941 */ /* 0x000fea0003800000 */
.L_x_5392:
        /* <DEDUP_REMOVED lines=93> */
.L_x_5409:
[----:B------:R-:W-:Y:S05]  /*4dc0*/  BSYNC B0 ;  /* 0x0000000000007941 */ /* 0x000fea0003800000 */
.L_x_5408:
[----:B-----5:R3:W-:Y:S02]  /*4dd0*/  STG.E.128 [R134.64], R44 ;  /* 0x0000002c86007986 */ /* 0x0207e4000c101d06 */
.L_x_5407:
[----:B------:R-:W-:Y:S05]  /*4de0*/  BSYNC B1 ;  /* 0x0000000000017941 */ /* 0x000fea0003800000 */
.L_x_5406:
        /* <DEDUP_REMOVED lines=93> */
.L_x_5413:
[----:B------:R-:W-:Y:S05]  /*53c0*/  BSYNC B0 ;  /* 0x0000000000007941 */ /* 0x000fea0003800000 */
.L_x_5412:
[----:B-----5:R3:W-:Y:S02]  /*53d0*/  STG.E.128 [R134.64+0x40], R44 ;  /* 0x0000402c86007986 */ /* 0x0207e4000c101d06 */
.L_x_5411:
[----:B------:R-:W-:Y:S05]  /*53e0*/  BSYNC B1 ;  /* 0x0000000000017941 */ /* 0x000fea0003800000 */
.L_x_5410:
        /* <DEDUP_REMOVED lines=92> */
.L_x_5415:
[----:B------:R-:W-:Y:S05]  /*59b0*/  BSYNC B0 ;  /* 0x0000000000007941 */ /* 0x000fea0003800000 */
.L_x_5414:
[----:B-----5:R3:W-:Y:S02]  /*59c0*/  STG.E.128 [R134.64+0x80], R44 ;  /* 0x0000802c86007986 */ /* 0x0207e4000c101d06 */
.L_x_5405:
[----:B------:R-:W-:Y:S05]  /*59d0*/  BSYNC B2 ;  /* 0x0000000000027941 */ /* 0x000fea0003800000 */
.L_x_5404:
        /* <DEDUP_REMOVED lines=8> */
.L_x_5377:
        /* <DEDUP_REMOVED lines=11> */
.L_x_5417:
[----:B------:R-:W-:Y:S05]  /*5b10*/  BSYNC B0 ;  /* 0x0000000000007941 */ /* 0x000fea0003800000 */
.L_x_5416:
        /* <DEDUP_REMOVED lines=12> */
.L_x_5418:
[----:B------:R-:W-:Y:S05]  /*5be0*/  BSYNC B0 ;  /* 0x0000000000007941 */ /* 0x000fea0003800000 */
.L_x_5391:
        /* <DEDUP_REMOVED lines=80> */
.L_x_5419:
        /* <DEDUP_REMOVED lines=8> */
.L_x_5420:
[----:B------:R-:W-:Y:S04]  /*6170*/  IADD3 R9, R9, -0x1, RZ ;  /* 0xffffffff09097810 */ /* 0x000fe80007ffe0ff */
[----:B------:R-:W-:Y:S11]  /*6180*/  ISETP.GT.AND P0, PT, R9, R92, PT ;  /* 0x0000005c0900720c */ /* 0x000ff60003f04270 */
[----:B------:R-:W-:Y:S02]  /*6190*/  @!UPT UIADD3 URZ, URZ, URZ, URZ ;  /* 0x0000003f3f3ff290 */ /* 0x000fe4000fffe03f */
[----:B------:R-:W-:-:S05]  /*61a0*/  @P0 BRA `(.L_x_5421) ;  /* 0xffffbe1000000947 */ /* 0x000fca000383ffff */
.L_x_5372:
        /* <DEDUP_REMOVED lines=23> */
[----:B------:R-:W-:Y:S02]  /*6320*/  IADD3 R3, P6, R80, R2, RZ ;  /* 0x0000000250037210 */ /* 0x000fe40007fde0ff */
[----:B------:R-:W-:Y:S02]  /*6330*/  SHF.R.S32.HI R2, RZ, 0x1f, R2 ;  /* 0x0000001fff027819 */ /* 0x000fe40000011402 */
[----:B------:R-:W-:Y:S02]  /*6340*/  IADD3.X R75, R75, UR5, RZ, P4, !PT ;  /* 0x000000054b4b7c10 */ /* 0x000fe4000a7fe4ff */
[----:B------:R-:W-:Y:S01]  /*6350*/  ISETP.GE.AND P4, PT, R126, R25, PT ;  /* 0x000000197e00720c */ /* 0x000fe20003f86270 */
[--C-:B------:R-:W-:Y:S01]  /*6360*/  IMAD.X R78, R78, 0x1, R2.reuse, P2 ;  /* 0x000000014e4e7824 */ /* 0x100fe200010e0602 */
[----:B------:R-:W-:Y:S01]  /*6370*/  ISETP.NE.AND P2, PT, RZ, UR4, PT ;  /* 0x00000004ff007c0c */ /* 0x000fe2000bf45270 */
[----:B------:R-:W-:Y:S01]  /*6380*/  IMAD.X R9, R77, 0x1, R2, P6 ;  /* 0x000000014d097824 */ /* 0x000fe200030e0602 */
[----:B------:R-:W-:-:S02]  /*6390*/  LEA R26, P5, R0, c[0x0][0x160], 0x1 ;  /* 0x00005800001a7a11 */ /* 0x000fc400078a08ff */
[----:B------:R-:W-:Y:S02]  /*63a0*/  ISETP.GT.AND P4, PT, R60, -0x4, !P4 ;  /* 0xfffffffc3c00780c */ /* 0x000fe40006784270 */
[----:B------:R-:W-:-:S07]  /*63b0*/  LEA.HI.X R27, R0, c[0x0][0x164], R75, 0x1, P5 ;  /* 0x00005900001b7a11 */ /* 0x000fce00028f0c4b */
        /* <DEDUP_REMOVED lines=29> */
[----:B----4-:R-:W-:Y:S02]  /*6590*/  LOP3.LUT R13, R2, 0xffff0000, RZ, 0xc0, !PT ;  /* 0xffff0000020d7812 */ /* 0x010fe400078ec0ff */
[C---:B------:R-:W-:Y:S02]  /*65a0*/  LOP3.LUT R23, R3.reuse, 0xffff0000, RZ, 0xc0, !PT ;  /* 0xffff000003177812 */ /* 0x040fe400078ec0ff */
[----:B--2---:R-:W-:Y:S01]  /*65b0*/  LOP3.LUT R33, R4, 0xffff0000, RZ, 0xc0, !PT ;  /* 0xffff000004217812 */ /* 0x004fe200078ec0ff */
[-C--:B------:R-:W-:Y:S01]  /*65c0*/  FMUL.FTZ R21, R0, R13.reuse ;  /* 0x0000000d00157220 */ /* 0x080fe20000410000 */
[----:B------:R-:W-:Y:S01]  /*65d0*/  SHF.L.U32 R2, R2, 0x10, RZ ;  /* 0x0000001002027819 */ /* 0x000fe200000006ff */
[C---:B------:R-:W-:Y:S01]  /*65e0*/  FMUL.FTZ R20, R6.reuse, R13 ;  /* 0x0000000d06147220 */ /* 0x040fe20000410000 */
[----:B------:R-:W-:Y:S01]  /*65f0*/  SHF.L.U32 R3, R3, 0x10, RZ ;  /* 0x0000001003037819 */ /* 0x000fe200000006ff */
[-C--:B------:R-:W-:Y:S01]  /*6600*/  FFMA.FTZ R21, R6, R33.reuse, -R21 ;  /* 0x0000002106157223 */ /* 0x080fe20000010815 */
[C---:B------:R-:W-:Y:S01]  /*6610*/  LOP3.LUT R31, R5.reuse, 0xffff0000, RZ, 0xc0, !PT ;  /* 0xffff0000051f7812 */ /* 0x040fe200078ec0ff */
[----:B------:R-:W-:Y:S01]  /*6620*/  FFMA.FTZ R20, R0, R33, R20 ;  /* 0x0000002100147223 */ /* 0x000fe20000010014 */
[----:B------:R-:W-:Y:S01]  /*6630*/  SHF.L.U32 R5, R5, 0x10, RZ ;  /* 0x0000001005057819 */ /* 0x000fe200000006ff */
[----:B------:R-:W-:-:S02]  /*6640*/  FMUL.FTZ R13, R12, R23 ;  /* 0x000000170c0d7220 */ /* 0x000fc40000410000 */
[-C--:B------:R-:W-:Y:S01]  /*6650*/  FMUL.FTZ R0, R17, R2.reuse ;  /* 0x0000000211007220 */ /* 0x080fe20000410000 */
[----:B------:R-:W-:Y:S01]  /*6660*/  F2FP.BF16.PACK_AB R20, R20, R21 ;  /* 0x000000151414723e */ /* 0x000fe200000010ff */
[----:B------:R-:W-:Y:S02]  /*6670*/  FMUL.FTZ R6, R7, R2 ;  /* 0x0000000207067220 */ /* 0x000fe40000410000 */
[----:B------:R-:W-:Y:S02]  /*6680*/  FMUL.FTZ R23, R16, R23 ;  /* 0x0000001710177220 */ /* 0x000fe40000410000 */
[-C--:B------:R-:W-:Y:S02]  /*6690*/  FMUL.FTZ R2, R14, R3.reuse ;  /* 0x000000030e027220 */ /* 0x080fe40000410000 */
[----:B------:R-:W-:Y:S02]  /*66a0*/  IMAD.U32 R4, R4, 0x10000, RZ ;  /* 0x0001000004047824 */ /* 0x000fe400078e00ff */
        /* <DEDUP_REMOVED lines=11> */
.L_x_5430:
[----:B------:R-:W-:Y:S05]  /*6760*/  BSYNC B0 ;  /* 0x0000000000007941 */ /* 0x000fea0003800000 */
.L_x_5429:
[----:B-----5:R4:W-:Y:S02]  /*6770*/  STS.128 [R123], R12 ;  /* 0x0000000c7b007388 */ /* 0x0209e40000000c00 */
.L_x_5428:
[----:B------:R-:W-:Y:S05]  /*6780*/  BSYNC B1 ;  /* 0x0000000000017941 */ /* 0x000fea0003800000 */
.L_x_5427:
        /* <DEDUP_REMOVED lines=18> */
[C---:B------:R-:W-:Y:S02]  /*68b0*/  LOP3.LUT R23, R3.reuse, 0xffff0000, RZ, 0xc0, !PT ;  /* 0xffff000003177812 */ /* 0x040fe400078ec0ff */
[----:B---3--:R-:W-:Y:S01]  /*68c0*/  LOP3.LUT R33, R4, 0xffff0000, RZ, 0xc0, !PT ;  /* 0xffff000004217812 */ /* 0x008fe200078ec0ff */
        /* <DEDUP_REMOVED lines=26> */
.L_x_5434:
[----:B------:R-:W-:Y:S05]  /*6a70*/  BSYNC B0 ;  /* 0x0000000000007941 */ /* 0x000fea0003800000 */
.L_x_5433:
[----:B-----5:R1:W-:Y:S02]  /*6a80*/  STS.128 [R123+0x1000], R12 ;  /* 0x0010000c7b007388 */ /* 0x0203e40000000c00 */
.L_x_5432:
[----:B------:R-:W-:Y:S05]  /*6a90*/  BSYNC B1 ;  /* 0x0000000000017941 */ /* 0x000fea0003800000 */
.L_x_5431:
        /* <DEDUP_REMOVED lines=8> */
[C---:B-----5:R-:W-:Y:S02]  /*6b20*/  SHF.L.U32 R6, R13.reuse, 0x10, RZ ;  /* 0x000000100d067819 */ /* 0x060fe400000006ff */
[----:B------:R-:W-:Y:S02]  /*6b30*/  LOP3.LUT R0, R13, 0xffff0000, RZ, 0xc0, !PT ;  /* 0xffff00000d007812 */ /* 0x000fe400078ec0ff */
[C---:B------:R-:W-:Y:S02]  /*6b40*/  SHF.L.U32 R7, R12.reuse, 0x10, RZ ;  /* 0x000000100c077819 */ /* 0x040fe400000006ff */
[----:B------:R-:W-:-:S02]  /*6b50*/  LOP3.LUT R17, R12, 0xffff0000, RZ, 0xc0, !PT ;  /* 0xffff00000c117812 */ /* 0x000fc400078ec0ff */
[C---:B------:R-:W-:Y:S02]  /*6b60*/  LOP3.LUT R12, R15.reuse, 0xffff0000, RZ, 0xc0, !PT ;  /* 0xffff00000f0c7812 */ /* 0x040fe400078ec0ff */
[----:B------:R-:W-:Y:S01]  /*6b70*/  SHF.L.U32 R16, R15, 0x10, RZ ;  /* 0x000000100f107819 */ /* 0x000fe200000006ff */
[C---:B------:R-:W-:Y:S01]  /*6b80*/  IMAD.U32 R15, R14.reuse, 0x10000, RZ ;  /* 0x000100000e0f7824 */ /* 0x040fe200078e00ff */
[----:B------:R-:W-:Y:S02]  /*6b90*/  LOP3.LUT R14, R14, 0xffff0000, RZ, 0xc0, !PT ;  /* 0xffff00000e0e7812 */ /* 0x000fe400078ec0ff */
[----:B----4-:R-:W-:Y:S02]  /*6ba0*/  LOP3.LUT R13, R2, 0xffff0000, RZ, 0xc0, !PT ;  /* 0xffff0000020d7812 */ /* 0x010fe400078ec0ff */
[C---:B------:R-:W-:Y:S01]  /*6bb0*/  LOP3.LUT R19, R3.reuse, 0xffff0000, RZ, 0xc0, !PT ;  /* 0xffff000003137812 */ /* 0x040fe200078ec0ff */
[----:B------:R-:W-:Y:S01]  /*6bc0*/  IMAD.U32 R3, R3, 0x10000, RZ ;  /* 0x0001000003037824 */ /* 0x000fe200078e00ff */
[----:B--2---:R-:W-:Y:S01]  /*6bd0*/  LOP3.LUT R23, R4, 0xffff0000, RZ, 0xc0, !PT ;  /* 0xffff000004177812 */ /* 0x004fe200078ec0ff */
[----:B------:R-:W-:Y:S01]  /*6be0*/  FMUL.FTZ R9, R0, R13 ;  /* 0x0000000d00097220 */ /* 0x000fe20000410000 */
[----:B------:R-:W-:Y:S01]  /*6bf0*/  LOP3.LUT R21, R5, 0xffff0000, RZ, 0xc0, !PT ;  /* 0xffff000005157812 */ /* 0x000fe200078ec0ff */
[-C--:B------:R-:W-:Y:S01]  /*6c00*/  FMUL.FTZ R8, R12, R19.reuse ;  /* 0x000000130c087220 */ /* 0x080fe20000410000 */
[----:B------:R-:W-:Y:S01]  /*6c10*/  SHF.L.U32 R2, R2, 0x10, RZ ;  /* 0x0000001002027819 */ /* 0x000fe200000006ff */
[----:B------:R-:W-:Y:S01]  /*6c20*/  FMUL.FTZ R19, R16, R19 ;  /* 0x0000001310137220 */ /* 0x000fe20000410000 */
[----:B------:R-:W-:Y:S01]  /*6c30*/  SHF.L.U32 R4, R4, 0x10, RZ ;  /* 0x0000001004047819 */ /* 0x000fe200000006ff */
[----:B------:R-:W-:-:S02]  /*6c40*/  FMUL.FTZ R13, R6, R13 ;  /* 0x0000000d060d7220 */ /* 0x000fc40000410000 */
[----:B------:R-:W-:Y:S01]  /*6c50*/  FFMA.FTZ R9, R6, R23, -R9 ;  /* 0x0000001706097223 */ /* 0x000fe20000010809 */
[----:B------:R-:W-:Y:S01]  /*6c60*/  SHF.L.U32 R6, R5, 0x10, RZ ;  /* 0x0000001005067819 */ /* 0x000fe200000006ff */
[----:B------:R-:W-:Y:S02]  /*6c70*/  FFMA.FTZ R19, R12, R21, R19 ;  /* 0x000000150c137223 */ /* 0x000fe40000010013 */
[-C--:B------:R-:W-:Y:S02]  /*6c80*/  FMUL.FTZ R5, R17, R2.reuse ;  /* 0x0000000211057220 */ /* 0x080fe40000410000 */
[----:B------:R-:W-:Y:S02]  /*6c90*/  FMUL.FTZ R12, R7, R2 ;  /* 0x00000002070c7220 */ /* 0x000fe40000410000 */
[-C--:B------:R-:W-:Y:S02]  /*6ca0*/  FMUL.FTZ R2, R14, R3.reuse ;  /* 0x000000030e027220 */ /* 0x080fe40000410000 */
[----:B------:R-:W-:-:S02]  /*6cb0*/  FMUL.FTZ R3, R15, R3 ;  /* 0x000000030f037220 */ /* 0x000fc40000410000 */
[----:B------:R-:W-:Y:S02]  /*6cc0*/  FFMA.FTZ R0, R0, R23, R13 ;  /* 0x0000001700007223 */ /* 0x000fe4000001000d */
[----:B------:R-:W-:Y:S02]  /*6cd0*/  FFMA.FTZ R8, R16, R21, -R8 ;  /* 0x0000001510087223 */ /* 0x000fe40000010808 */
[-C--:B------:R-:W-:Y:S01]  /*6ce0*/  FFMA.FTZ R5, R7, R4.reuse, -R5 ;  /* 0x0000000407057223 */ /* 0x080fe20000010805 */
[----:B------:R-:W-:Y:S01]  /*6cf0*/  F2FP.BF16.PACK_AB R13, R0, R9 ;  /* 0x00000009000d723e */ /* 0x000fe200000010ff */
[----:B------:R-:W-:Y:S02]  /*6d00*/  FFMA.FTZ R12, R17, R4, R12 ;  /* 0x00000004110c7223 */ /* 0x000fe4000001000c */
[----:B------:R-:W-:Y:S01]  /*6d10*/  FFMA.FTZ R2, R15, R6, -R2 ;  /* 0x000000060f027223 */ /* 0x000fe20000010802 */
[----:B------:R-:W-:Y:S01]  /*6d20*/  F2FP.BF16.PACK_AB R15, R19, R8 ;  /* 0x00000008130f723e */ /* 0x000fe200000010ff */
[----:B------:R-:W-:Y:S01]  /*6d30*/  FFMA.FTZ R3, R14, R6, R3 ;  /* 0x000000060e037223 */ /* 0x000fe20000010003 */
[----:B------:R-:W-:-:S04]  /*6d40*/  F2FP.BF16.PACK_AB R12, R12, R5 ;  /* 0x000000050c0c723e */ /* 0x000fc800000010ff */
[----:B------:R-:W-:Y:S02]  /*6d50*/  F2FP.BF16.PACK_AB R14, R3, R2 ;  /* 0x00000002030e723e */ /* 0x000fe400000010ff */
.L_x_5436:
[----:B------:R-:W-:Y:S05]  /*6d60*/  BSYNC B0 ;  /* 0x0000000000007941 */ /* 0x000fea0003800000 */
.L_x_5435:
[----:B-----5:R4:W-:Y:S02]  /*6d70*/  STS.128 [R123+0x2000], R12 ;  /* 0x0020000c7b007388 */ /* 0x0209e40000000c00 */
.L_x_5426:
[----:B------:R-:W-:Y:S05]  /*6d80*/  BSYNC B2 ;  /* 0x0000000000027941 */ /* 0x000fea0003800000 */
.L_x_5425:
        /* <DEDUP_REMOVED lines=16> */
[----:B-1--4-:R1:W5:Y:S01]  /*6e90*/  LDG.E.128 R12, [R26.64] ;  /* 0x000000061a0c7981 */ /* 0x012362000c1e1d00 */
        /* <DEDUP_REMOVED lines=10> */
[----:B------:R-:W-:Y:S02]  /*6f40*/  LOP3.LUT R24, R14, 0xffff0000, RZ, 0xc0, !PT ;  /* 0xffff00000e187812 */ /* 0x000fe400078ec0ff */
[C---:B------:R-:W-:Y:S02]  /*6f50*/  SHF.L.U32 R16, R15.reuse, 0x10, RZ ;  /* 0x000000100f107819 */ /* 0x040fe400000006ff */
[----:B------:R-:W-:Y:S02]  /*6f60*/  LOP3.LUT R15, R15, 0xffff0000, RZ, 0xc0, !PT ;  /* 0xffff00000f0f7812 */ /* 0x000fe400078ec0ff */
        /* <DEDUP_REMOVED lines=28> */
.L_x_5441:
[----:B------:R-:W-:Y:S05]  /*7130*/  BSYNC B0 ;  /* 0x0000000000007941 */ /* 0x000fea0003800000 */
.L_x_5440:
[----:B-----5:R4:W-:Y:S02]  /*7140*/  STS.128 [R123+0x800], R12 ;  /* 0x0008000c7b007388 */ /* 0x0209e40000000c00 */
.L_x_5439:
[----:B------:R-:W-:Y:S05]  /*7150*/  BSYNC B1 ;  /* 0x0000000000017941 */ /* 0x000fea0003800000 */
.L_x_5438:
[----:B------:R1:W-:Y:S01]  /*7160*/  @P1 STS.128 [R123+0x1800], RZ ;  /* 0x001800ff7b001388 */ /* 0x0003e20000000c00 */
[----:B------:R-:W-:Y:S01]  /*7170*/  BSSY B1, `(.L_x_5442) ;  /* 0x000002e000017945 */ /* 0x000fe20003800000 */
[----:B------:R-:W-:Y:S05]  /*7180*/  @P1 BRA `(.L_x_5443) ;  /* 0x000002c000001947 */ /* 0x000fea0003800000 */
[----:B-1--4-:R1:W5:Y:S01]  /*7190*/  LDG.E.128 R12, [R26.64+0x40] ;  /* 0x000040061a0c7981 */ /* 0x012362000c1e1d00 */
[----:B------:R-:W-:Y:S01]  /*71a0*/  ISETP.GE.AND P1, PT, R85, c[0x0][0x230], PT ;  /* 0x00008c0055007a0c */ /* 0x000fe20003f26270 */
[----:B------:R-:W-:-:S12]  /*71b0*/  BSSY B0, `(.L_x_5444) ;  /* 0x0000028000007945 */ /* 0x000fd80003800000 */
[----:B------:R-:W-:Y:S05]  /*71c0*/  @P1 BRA `(.L_x_5445) ;  /* 0x0000026000001947 */ /* 0x000fea0003800000 */
[----:B------:R-:W4:Y:S04]  /*71d0*/  LDG.E.64 R2, [R20.64+0x20] ;  /* 0x0000200614027981 */ /* 0x000f28000c1e1b00 */
[----:B--2---:R-:W2:Y:S01]  /*71e0*/  LDG.E.64 R4, [R6.64+0x20] ;  /* 0x0000200606047981 */ /* 0x004ea2000c1e1b00 */
        /* <DEDUP_REMOVED lines=36> */
.L_x_5445:
[----:B------:R-:W-:Y:S05]  /*7430*/  BSYNC B0 ;  /* 0x0000000000007941 */ /* 0x000fea0003800000 */
.L_x_5444:
[----:B-----5:R4:W-:Y:S02]  /*7440*/  STS.128 [R123+0x1800], R12 ;  /* 0x0018000c7b007388 */ /* 0x0209e40000000c00 */
.L_x_5443:
[----:B------:R-:W-:Y:S05]  /*7450*/  BSYNC B1 ;  /* 0x0000000000017941 */ /* 0x000fea0003800000 */
.L_x_5442:
[----:B------:R1:W-:Y:S01]  /*7460*/  @P0 STS.128 [R123+0x2800], RZ ;  /* 0x002800ff7b000388 */ /* 0x0003e20000000c00 */
[----:B------:R-:W-:Y:S05]  /*7470*/  @P0 BRA `(.L_x_5437) ;  /* 0x000029c000000947 */ /* 0x000fea0003800000 */
[----:B-1----:R-:W5:Y:S01]  /*7480*/  LDG.E.128 R24, [R26.64+0x80] ;  /* 0x000080061a187981 */ /* 0x002f62000c1e1d00 */
[----:B------:R-:W-:Y:S01]  /*7490*/  ISETP.GE.AND P0, PT, R84, c[0x0][0x230], PT ;  /* 0x00008c0054007a0c */ /* 0x000fe20003f06270 */
[----:B------:R-:W-:-:S12]  /*74a0*/  BSSY B0, `(.L_x_5446) ;  /* 0x0000028000007945 */ /* 0x000fd80003800000 */
[----:B------:R-:W-:Y:S05]  /*74b0*/  @P0 BRA `(.L_x_5447) ;  /* 0x0000026000000947 */ /* 0x000fea0003800000 */
[----:B--2---:R-:W2:Y:S04]  /*74c0*/  LDG.E.64 R2, [R20.64+0x40] ;  /* 0x0000400614027981 */ /* 0x004ea8000c1e1b00 */
[----:B---3--:R-:W3:Y:S01]  /*74d0*/  LDG.E.64 R4, [R6.64+0x40] ;  /* 0x0000400606047981 */ /* 0x008ee2000c1e1b00 */
[C---:B-----5:R-:W-:Y:S01]  /*74e0*/  LOP3.LUT R0, R25.reuse, 0xffff0000, RZ, 0xc0, !PT ;  /* 0xffff000019007812 */ /* 0x060fe200078ec0ff */
[----:B------:R-:W-:Y:S01]  /*74f0*/  IMAD.U32 R16, R26, 0x10000, RZ ;  /* 0x000100001a107824 */ /* 0x000fe200078e00ff */
[----:B------:R-:W-:Y:S02]  /*7500*/  SHF.L.U32 R9, R25, 0x10, RZ ;  /* 0x0000001019097819 */ /* 0x000fe400000006ff */
[C---:B----4-:R-:W-:Y:S02]  /*7510*/  LOP3.LUT R14, R27.reuse, 0xffff0000, RZ, 0xc0, !PT ;  /* 0xffff00001b0e7812 */ /* 0x050fe400078ec0ff */
        /* <DEDUP_REMOVED lines=20> */
[----:B------:R-:W-:Y:S01]  /*7660*/  FMUL.FTZ R0, R24, R9 ;  /* 0x0000000918007220 */ /* 0x000fe20000410000 */
        /* <DEDUP_REMOVED lines=11> */
.L_x_5447:
[----:B------:R-:W-:Y:S05]  /*7720*/  BSYNC B0 ;  /* 0x0000000000007941 */ /* 0x000fea0003800000 */
.L_x_5446:
[----:B-----5:R1:W-:Y:S01]  /*7730*/  STS.128 [R123+0x2800], R24 ;  /* 0x002800187b007388 */ /* 0x0203e20000000c00 */
[----:B------:R-:W-:Y:S05]  /*7740*/  BRA `(.L_x_5437) ;  /* 0x000026f000007947 */ /* 0x000fea0003800000 */
.L_x_5424:
        /* <DEDUP_REMOVED lines=94> */
.L_x_5453:
[----:B------:R-:W-:Y:S05]  /*7d30*/  BSYNC B0 ;  /* 0x0000000000007941 */ /* 0x000fea0003800000 */
.L_x_5452:
[----:B-----5:R4:W-:Y:S02]  /*7d40*/  STS.128 [R123], R20 ;  /* 0x000000147b007388 */ /* 0x0209e40000000c00 */
.L_x_5451:
[----:B------:R-:W-:Y:S05]  /*7d50*/  BSYNC B1 ;  /* 0x0000000000017941 */ /* 0x000fea0003800000 */
.L_x_5450:
        /* <DEDUP_REMOVED lines=89> */
.L_x_5457:
[----:B------:R-:W-:Y:S05]  /*82f0*/  BSYNC B0 ;  /* 0x0000000000007941 */ /* 0x000fea0003800000 */
.L_x_5456:
[----:B-----5:R1:W-:Y:S02]  /*8300*/  STS.128 [R123+0x1000], R20 ;  /* 0x001000147b007388 */ /* 0x0203e40000000c00 */
.L_x_5455:
[----:B------:R-:W-:Y:S05]  /*8310*/  BSYNC B1 ;  /* 0x0000000000017941 */ /* 0x000fea0003800000 */
.L_x_5454:
        /* <DEDUP_REMOVED lines=17> */
[----:B------:R-:W4:Y:S01]  /*8430*/  LDG.E.128 R4, [R4.64+0x80] ;  /* 0x0000800604047981 */ /* 0x000f22000c1e1d00 */
        /* <DEDUP_REMOVED lines=9> */
[----:B---3--:R-:W3:Y:S01]  /*84d0*/  LDG.E.128 R16, [R16.64+0x80] ;  /* 0x0000800610107981 */ /* 0x008ee2000c1e1d00 */
        /* <DEDUP_REMOVED lines=60> */
.L_x_5459:
[----:B------:R-:W-:Y:S05]  /*88a0*/  BSYNC B0 ;  /* 0x0000000000007941 */ /* 0x000fea0003800000 */
.L_x_5458:
[----:B-----5:R4:W-:Y:S02]  /*88b0*/  STS.128 [R123+0x2000], R20 ;  /* 0x002000147b007388 */ /* 0x0209e40000000c00 */
.L_x_5449:
[----:B------:R-:W-:Y:S05]  /*88c0*/  BSYNC B2 ;  /* 0x0000000000027941 */ /* 0x000fea0003800000 */
.L_x_5448:
        /* <DEDUP_REMOVED lines=8> */
[----:B-1--4-:R1:W5:Y:S01]  /*8950*/  LDG.E.128 R20, [R26.64] ;  /* 0x000000061a147981 */ /* 0x012362000c1e1d00 */
        /* <DEDUP_REMOVED lines=85> */
.L_x_5463:
[----:B------:R-:W-:Y:S05]  /*8eb0*/  BSYNC B0 ;  /* 0x0000000000007941 */ /* 0x000fea0003800000 */
.L_x_5462:
[----:B-----5:R4:W-:Y:S02]  /*8ec0*/  STS.128 [R123+0x800], R20 ;  /* 0x000800147b007388 */ /* 0x0209e40000000c00 */
.L_x_5461:
[----:B------:R-:W-:Y:S05]  /*8ed0*/  BSYNC B1 ;  /* 0x0000000000017941 */ /* 0x000fea0003800000 */
.L_x_5460:
[----:B------:R1:W-:Y:S01]  /*8ee0*/  @P1 STS.128 [R123+0x1800], RZ ;  /* 0x001800ff7b001388 */ /* 0x0003e20000000c00 */
[----:B------:R-:W-:Y:S01]  /*8ef0*/  BSSY B1, `(.L_x_5464) ;  /* 0x000005b000017945 */ /* 0x000fe20003800000 */
[----:B------:R-:W-:Y:S05]  /*8f00*/  @P1 BRA `(.L_x_5465) ;  /* 0x0000059000001947 */ /* 0x000fea0003800000 */
[----:B-1--4-:R1:W5:Y:S01]  /*8f10*/  LDG.E.128 R20, [R26.64+0x40] ;  /* 0x000040061a147981 */ /* 0x012362000c1e1d00 */
        /* <DEDUP_REMOVED lines=22> */
[----:B--2---:R-:W2:Y:S01]  /*9080*/  LDG.E.128 R4, [R4.64+0x40] ;  /* 0x0000400604047981 */ /* 0x004ea2000c1e1d00 */
        /* <DEDUP_REMOVED lines=14> */
[----:B------:R-:W-:Y:S01]  /*9170*/  SHF.L.U32 R12, R13, 0x10, RZ ;  /* 0x000000100d0c7819 */ /* 0x000fe200000006ff */
[----:B--2---:R-:W-:Y:S01]  /*9180*/  IMAD.U32 R33, R5, 0x10000, RZ ;  /* 0x0001000005217824 */ /* 0x004fe200078e00ff */
        /* <DEDUP_REMOVED lines=20> */
[----:B---3--:R-:W-:Y:S01]  /*92d0*/  LOP3.LUT R6, R16, 0xffff0000, RZ, 0xc0, !PT ;  /* 0xffff000010067812 */ /* 0x008fe200078ec0ff */
        /* <DEDUP_REMOVED lines=26> */
.L_x_5467:
[----:B------:R-:W-:Y:S05]  /*9480*/  BSYNC B0 ;  /* 0x0000000000007941 */ /* 0x000fea0003800000 */
.L_x_5466:
[----:B-----5:R4:W-:Y:S02]  /*9490*/  STS.128 [R123+0x1800], R20 ;  /* 0x001800147b007388 */ /* 0x0209e40000000c00 */
.L_x_5465:
[----:B------:R-:W-:Y:S05]  /*94a0*/  BSYNC B1 ;  /* 0x0000000000017941 */ /* 0x000fea0003800000 */
.L_x_5464:
        /* <DEDUP_REMOVED lines=22> */
[----:B--2---:R-:W2:Y:S03]  /*9610*/  LDG.E.128 R12, [R14.64] ;  /* 0x000000060e0c7981 */ /* 0x004ea6000c1e1d00 */
[----:B------:R-:W-:Y:S02]  /*9620*/  LEA.HI.X R17, R0, c[0x0][0x2b4], R17, 0x1, P1 ;  /* 0x0000ad0000117a11 */ /* 0x000fe400008f0c11 */
[----:B------:R-:W-:Y:S01]  /*9630*/  MOV R0, RZ ;  /* 0x000000ff00007202 */ /* 0x000fe20000000f00 */
        /* <DEDUP_REMOVED lines=15> */
[C---:B--2---:R-:W-:Y:S01]  /*9730*/  IMAD.U32 R6, R13.reuse, 0x10000, RZ ;  /* 0x000100000d067824 */ /* 0x044fe200078e00ff */
[----:B------:R-:W-:Y:S01]  /*9740*/  LOP3.LUT R28, R13, 0xffff0000, RZ, 0xc0, !PT ;  /* 0xffff00000d1c7812 */ /* 0x000fe200078ec0ff */
[----:B------:R-:W-:Y:S01]  /*9750*/  IMAD.U32 R27, R14, 0x10000, RZ ;  /* 0x000100000e1b7824 */ /* 0x000fe200078e00ff */
[----:B------:R-:W-:-:S02]  /*9760*/  SHF.L.U32 R25, R12, 0x10, RZ ;  /* 0x000000100c197819 */ /* 0x000fc400000006ff */
[----:B------:R-:W-:Y:S02]  /*9770*/  LOP3.LUT R7, R12, 0xffff0000, RZ, 0xc0, !PT ;  /* 0xffff00000c077812 */ /* 0x000fe400078ec0ff */
[----:B------:R-:W-:Y:S02]  /*9780*/  LOP3.LUT R13, R14, 0xffff0000, RZ, 0xc0, !PT ;  /* 0xffff00000e0d7812 */ /* 0x000fe400078ec0ff */
[C---:B------:R-:W-:Y:S01]  /*9790*/  SHF.L.U32 R12, R15.reuse, 0x10, RZ ;  /* 0x000000100f0c7819 */ /* 0x040fe200000006ff */
[C---:B---3--:R-:W-:Y:S01]  /*97a0*/  IMAD.U32 R30, R16.reuse, 0x10000, RZ ;  /* 0x00010000101e7824 */ /* 0x048fe200078e00ff */
        /* <DEDUP_REMOVED lines=44> */
.L_x_5469:
[----:B------:R-:W-:Y:S05]  /*9a70*/  BSYNC B0 ;  /* 0x0000000000007941 */ /* 0x000fea0003800000 */
.L_x_5468:
[----:B-----5:R1:W-:Y:S01]  /*9a80*/  STS.128 [R123+0x2800], R4 ;  /* 0x002800047b007388 */ /* 0x0203e20000000c00 */
[----:B------:R-:W-:Y:S05]  /*9a90*/  BRA `(.L_x_5437) ;  /* 0x000003a000007947 */ /* 0x000fea0003800000 */
.L_x_5423:
        /* <DEDUP_REMOVED lines=29> */
.L_x_5471:
[----:B------:R-:W-:Y:S05]  /*9c70*/  BSYNC B0 ;  /* 0x0000000000007941 */ /* 0x000fea0003800000 */
.L_x_5470:
[----:B------:R-:W-:-:S04]  /*9c80*/  IADD3 R8, R126, 0x20, RZ ;  /* 0x000000207e087810 */ /* 0x000fc80007ffe0ff */
[----:B------:R-:W-:-:S13]  /*9c90*/  ISETP.GE.AND P2, PT, R8, R3, PT ;  /* 0x000000030800720c */ /* 0x000fda0003f46270 */
[----:B------:R-:W-:Y:S05]  /*9ca0*/  @P2 BRA `(.L_x_5437) ;  /* 0x0000019000002947 */ /* 0x000fea0003800000 */
[----:B------:R-:W-:Y:S02]  /*9cb0*/  ISETP.GE.AND P4, PT, R10, c[0x0][0x220], PT ;  /* 0x000088000a007a0c */ /* 0x000fe40003f86270 */
[----:B------:R-:W-:-:S04]  /*9cc0*/  IADD3 R118, P2, R118, UR4, RZ ;  /* 0x0000000476767c10 */ /* 0x000fc8000ff5e0ff */
[----:B------:R-:W-:Y:S02]  /*9cd0*/  IADD3.X R75, R75, UR5, RZ, P2, !PT ;  /* 0x000000054b4b7c10 */ /* 0x000fe400097fe4ff */
[----:B------:R-:W-:-:S04]  /*9ce0*/  @!P1 LEA R2, P2, R118, c[0x0][0x160], 0x1 ;  /* 0x0000580076029a11 */ /* 0x000fc800078408ff */
[C---:B------:R-:W-:Y:S01]  /*9cf0*/  @!P1 LEA.HI.X R3, R118.reuse, c[0x0][0x164], R75, 0x1, P2 ;  /* 0x0000590076039a11 */ /* 0x040fe200010f0c4b */
[----:B------:R2:W-:Y:S01]  /*9d00*/  @P4 STS.128 [R123+0x800], RZ ;  /* 0x000800ff7b004388 */ /* 0x0005e20000000c00 */
[----:B-1----:R-:W-:-:S04]  /*9d10*/  @!P4 LEA R4, P5, R118, c[0x0][0x160], 0x1 ;  /* 0x000058007604ca11 */ /* 0x002fc800078a08ff */
        /* <DEDUP_REMOVED lines=18> */
.L_x_5437:
[----:B------:R-:W-:Y:S05]  /*9e40*/  BSYNC B3 ;  /* 0x0000000000037941 */ /* 0x000fea0003800000 */
.L_x_5422:
[----:B------:R-:W-:Y:S01]  /*9e50*/  IADD3 R90, R87, -0x1, RZ ;  /* 0xffffffff575a7810 */ /* 0x000fe20007ffe0ff */
[----:B------:R-:W-:Y:S01]  /*9e60*/  BSSY B0, `(.L_x_5472) ;  /* 0x0000022000007945 */ /* 0x000fe20003800000 */
[----:B------:R-:W-:Y:S02]  /*9e70*/  LEA R120, P0, R124, c[0x0][0x168], 0x1 ;  /* 0x00005a007c787a11 */ /* 0x000fe400078008ff */
[----:B------:R-:W-:Y:S01]  /*9e80*/  LOP3.LUT R118, R74, 0xffff, RZ, 0xc0, !PT ;  /* 0x0000ffff4a767812 */ /* 0x000fe200078ec0ff */
[----:B-12---:R-:W-:Y:S01]  /*9e90*/  IMAD R5, R90, -0x40, R57 ;  /* 0xffffffc05a057824 */ /* 0x006fe200078e0239 */
        /* <DEDUP_REMOVED lines=29> */
.L_x_5474:
[----:B------:R2:W-:Y:S02]  /*a070*/  STS.128 [R123+0x5000], RZ ;  /* 0x005000ff7b007388 */ /* 0x0005e40000000c00 */
.L_x_5473:
[----:B------:R-:W-:Y:S05]  /*a080*/  BSYNC B0 ;  /* 0x0000000000007941 */ /* 0x000fea0003800000 */
.L_x_5472:
        /* <DEDUP_REMOVED lines=8> */
[----:B------:R-:W-:Y:S02]  /*a110*/  @P0 LEA R6, P2, R3, c[0x0][0x168], 0x1 ;  /* 0x00005a0003060a11 */ /* 0x000fe400078408ff */
[----:B----4-:R-:W-:Y:S02]  /*a120*/  @!P1 LEA R12, P4, R65, R120, 0x1 ;  /* 0x00000078410c9211 */ /* 0x010fe400078808ff */
        /* <DEDUP_REMOVED lines=14> */
[----:B------:R-:W-:-:S04]  /*a210*/  LEA R2, P0, R3, c[0x0][0x168], 0x1 ;  /* 0x00005a0003027a11 */ /* 0x000fc800078008ff */
[----:B------:R-:W-:-:S05]  /*a220*/  LEA.HI.X R3, R3, c[0x0][0x16c], R0, 0x1, P0 ;  /* 0x00005b0003037a11 */ /* 0x000fca00000f0c00 */
[----:B------:R-:W-:Y:S01]  /*a230*/  @!PT LDS RZ, [RZ] ;  /* 0x00000000fffff984 */ /* 0x000fe20000000800 */
[----:B------:R-:W-:Y:S01]  /*a240*/  @!PT LDS RZ, [RZ] ;  /* 0x00000000fffff984 */ /* 0x000fe20000000800 */
[----:B------:R-:W-:Y:S01]  /*a250*/  @!PT LDS RZ, [RZ] ;  /* 0x00000000fffff984 */ /* 0x000fe20000000800 */
[----:B------:R4:W-:Y:S01]  /*a260*/  LDGSTS.E.BYPASS.LTC128B.128 [R123+0x5800], [R2.64+0x80] ;  /* 0x05800080027b7fae */ /* 0x0009e2000b901d46 */
[----:B------:R-:W-:Y:S05]  /*a270*/  BRA `(.L_x_5476) ;  /* 0x0000001000007947 */ /* 0x000fea0003800000 */
.L_x_5477:
[----:B------:R4:W-:Y:S02]  /*a280*/  STS.128 [R123+0x5800], RZ ;  /* 0x005800ff7b007388 */ /* 0x0009e40000000c00 */
.L_x_5476:
[----:B------:R-:W-:Y:S05]  /*a290*/  BSYNC B0 ;  /* 0x0000000000007941 */ /* 0x000fea0003800000 */
.L_x_5475:
[----:B------:R-:W-:Y:S01]  /*a2a0*/  IMAD R0, R61, c[0x0][0x320], RZ ;  /* 0x0000c8003d007a24 */ /* 0x000fe200078e02ff */
[----:B------:R-:W0:Y:S01]  /*a2b0*/  LDGDEPBAR ;  /* 0x00000000000079af */ /* 0x000e220000000000 */
[----:B------:R-:W-:-:S04]  /*a2c0*/  IMAD.WIDE.U32 R112, R63, c[0x0][0x320], R112 ;  /* 0x0000c8003f707a25 */ /* 0x000fc800078e0070 */
[----:B------:R-:W-:Y:S01]  /*a2d0*/  IMAD R0, R63, c[0x0][0x324], R0 ;  /* 0x0000c9003f007a24 */ /* 0x000fe200078e0200 */
[----:B-1--4-:R-:W-:-:S03]  /*a2e0*/  LEA R12, P0, R112, c[0x0][0x318], 0x2 ;  /* 0x0000c600700c7a11 */ /* 0x012fc600078010ff */
[----:B------:R-:W-:-:S05]  /*a2f0*/  IMAD.IADD R0, R113, 0x1, R0 ;  /* 0x0000000171007824 */ /* 0x000fca00078e0200 */
[----:B------:R-:W-:-:S05]  /*a300*/  LEA.HI.X R13, R112, c[0x0][0x31c], R0, 0x2, P0 ;  /* 0x0000c700700d7a11 */ /* 0x000fca00000f1400 */
[----:B------:R1:W4:Y:S01]  /*a310*/  LDG.E R0, [R12.64] ;  /* 0x000000060c007981 */ /* 0x000322000c1e1900 */
[----:B------:R-:W-:Y:S01]  /*a320*/  LOP3.LUT R3, R72, 0xfffffff8, RZ, 0xc0, !PT ;  /* 0xfffffff848037812 */ /* 0x000fe200078ec0ff */
[----:B------:R-:W-:Y:S01]  /*a330*/  IMAD.SHL.U32 R66, R66, 0x40, RZ ;  /* 0x0000004042427824 */ /* 0x000fe200078e00ff */
[----:B------:R-:W-:Y:S01]  /*a340*/  SHF.R.S32.HI R6, RZ, 0x4, R69 ;  /* 0x00000004ff067819 */ /* 0x000fe20000011445 */
[----:B------:R-:W-:Y:S01]  /*a350*/  IMAD.SHL.U32 R71, R71, 0x8, RZ ;  /* 0x0000000847477824 */ /* 0x000fe200078e00ff */
[----:B------:R-:W-:-:S04]  /*a360*/  DEPBAR.LE SB0, 0x0 ;  /* 0x000080000000791a */ /* 0x000fc80000000000 */
[C---:B------:R-:W-:Y:S01]  /*a370*/  IMAD.IADD R2, R60.reuse, 0x1, -R3 ;  /* 0x000000013c027824 */ /* 0x040fe200078e0a03 */
[----:B------:R-:W-:Y:S01]  /*a380*/  SHF.R.S32.HI R7, RZ, 0x1f, R68 ;  /* 0x0000001fff077819 */ /* 0x000fe20000011444 */
[----:B------:R-:W-:Y:S01]  /*a390*/  IMAD.SHL.U32 R122, R60, 0x2, RZ ;  /* 0x000000023c7a7824 */ /* 0x000fe200078e00ff */
[----:B------:R-:W-:Y:S01]  /*a3a0*/  LEA.HI R69, R69, R6, RZ, 0x1 ;  /* 0x0000000645457211 */ /* 0x000fe200078f08ff */
[----:B------:R-:W-:Y:S01]  /*a3b0*/  BSSY B0, `(.L_x_5478) ;  /* 0x000004e000007945 */ /* 0x000fe20003800000 */
[----:B------:R-:W-:Y:S02]  /*a3c0*/  LEA.HI R9, R2, R2, RZ, 0x1 ;  /* 0x0000000202097211 */ /* 0x000fe400078f08ff */
[----:B------:R-:W-:Y:S02]  /*a3d0*/  LEA.HI R7, R7, R68, RZ, 0x3 ;  /* 0x0000004407077211 */ /* 0x000fe400078f18ff */
[----:B------:R-:W-:Y:S02]  /*a3e0*/  LOP3.LUT R69, R69, 0xfffffffe, RZ, 0xc0, !PT ;  /* 0xfffffffe45457812 */ /* 0x000fe400078ec0ff */
[----:B------:R-:W-:Y:S01]  /*a3f0*/  ISETP.GE.AND P1, PT, R126, R5, PT ;  /* 0x000000057e00720c */ /* 0x000fe20003f26270 */
[----:B------:R-:W-:Y:S01]  /*a400*/  BAR.SYNC.DEFER_BLOCKING 0x0 ;  /* 0x0000000000007b1d */ /* 0x000fe20000010000 */
[----:B------:R-:W-:Y:S01]  /*a410*/  IMAD.SHL.U32 R7, R7, 0x20, RZ ;  /* 0x0000002007077824 */ /* 0x000fe200078e00ff */
[----:B------:R-:W-:Y:S01]  /*a420*/  LOP3.LUT R66, R66, 0xc0, RZ, 0xc0, !PT ;  /* 0x000000c042427812 */ /* 0x000fe200078ec0ff */
[----:B------:R-:W-:Y:S01]  /*a430*/  IMAD.IADD R69, R6, 0x1, -R69 ;  /* 0x0000000106457824 */ /* 0x000fe200078e0a45 */
[----:B-1----:R-:W-:-:S02]  /*a440*/  LOP3.LUT R13, R9, 0x7fffffe, RZ, 0xc0, !PT ;  /* 0x07fffffe090d7812 */ /* 0x002fc400078ec0ff */
[----:B------:R-:W-:Y:S02]  /*a450*/  LOP3.LUT R67, R67, 0x7fffffe, RZ, 0xc0, !PT ;  /* 0x07fffffe43437812 */ /* 0x000fe400078ec0ff */
[----:B------:R-:W-:Y:S01]  /*a460*/  SHF.R.S32.HI R9, RZ, 0x1, R9 ;  /* 0x00000001ff097819 */ /* 0x000fe20000011409 */
[----:B------:R-:W-:Y:S01]  /*a470*/  IMAD.IADD R6, R2, 0x1, -R13 ;  /* 0x0000000102067824 */ /* 0x000fe200078e0a0d */
[----:B------:R-:W-:Y:S01]  /*a480*/  LOP3.LUT R13, R7, 0xffffff00, RZ, 0xc0, !PT ;  /* 0xffffff00070d7812 */ /* 0x000fe200078ec0ff */
[----:B------:R-:W-:Y:S01]  /*a490*/  IMAD.SHL.U32 R7, R69, 0x8, RZ ;  /* 0x0000000845077824 */ /* 0x000fe200078e00ff */
[----:B------:R-:W-:Y:S01]  /*a4a0*/  SHF.R.S32.HI R3, RZ, 0x1f, R64 ;  /* 0x0000001fff037819 */ /* 0x000fe20000011440 */
[----:B------:R-:W-:Y:S01]  /*a4b0*/  IMAD.IADD R4, R68, 0x1, -R67 ;  /* 0x0000000144047824 */ /* 0x000fe200078e0a43 */
[C---:B------:R-:W-:Y:S01]  /*a4c0*/  LOP3.LUT P2, RZ, R9.reuse, 0x2, RZ, 0xc0, !PT ;  /* 0x0000000209ff7812 */ /* 0x040fe2000784c0ff */
[----:B------:R-:W-:Y:S01]  /*a4d0*/  IMAD R15, R70, 0x200, R13 ;  /* 0x00000200460f7824 */ /* 0x000fe200078e020d */
[----:B------:R-:W-:Y:S01]  /*a4e0*/  LOP3.LUT R7, R66, 0x8, R7, 0xf8, !PT ;  /* 0x0000000842077812 */ /* 0x000fe200078ef807 */
[----:B------:R-:W-:Y:S01]  /*a4f0*/  IMAD.SHL.U32 R9, R9, 0x40, RZ ;  /* 0x0000004009097824 */ /* 0x000fe200078e00ff */
[----:B------:R-:W-:Y:S01]  /*a500*/  SHF.R.U32.HI R66, RZ, 0x3, R66 ;  /* 0x00000003ff427819 */ /* 0x000fe20000011642 */
[C---:B------:R-:W-:Y:S01]  /*a510*/  IMAD R13, R4.reuse, 0x20, R13 ;  /* 0x00000020040d7824 */ /* 0x040fe200078e020d */
[----:B------:R-:W-:Y:S01]  /*a520*/  LEA.HI R3, R3, R64, RZ, 0x2 ;  /* 0x0000004003037211 */ /* 0x000fe200078f10ff */
[----:B------:R-:W-:Y:S01]  /*a530*/  IMAD R15, R4, 0x20, R15 ;  /* 0x00000020040f7824 */ /* 0x000fe200078e020f */
[----:B------:R-:W-:Y:S01]  /*a540*/  LOP3.LUT R66, R7, R66, RZ, 0x3c, !PT ;  /* 0x0000004207427212 */ /* 0x000fe200078e3cff */
[----:B------:R-:W-:Y:S01]  /*a550*/  IMAD R2, R70, 0x10, R73 ;  /* 0x0000001046027824 */ /* 0x000fe200078e0249 */
[----:B------:R1:W-:Y:S01]  /*a560*/  @P1 STS [R123+0x6000], RZ ;  /* 0x006000ff7b001388 */ /* 0x0003e20000000800 */
[----:B------:R-:W4:Y:S01]  /*a570*/  MUFU.RCP R7, c[0x0][0x238] ;  /* 0x00008e0000077b08 */ /* 0x000f220000001000 */
[----:B------:R-:W-:Y:S01]  /*a580*/  LOP3.LUT R4, R9, 0xc0, RZ, 0xc0, !PT ;  /* 0x000000c009047812 */ /* 0x000fe200078ec0ff */
[----:B------:R-:W-:Y:S01]  /*a590*/  IMAD R6, R69, 0x8, R6 ;  /* 0x0000000845067824 */ /* 0x000fe200078e0206 */
[----:B------:R1:W-:Y:S01]  /*a5a0*/  @P1 STS [R123+0x6004], RZ ;  /* 0x006004ff7b001388 */ /* 0x0003e20000000800 */
[----:B------:R-:W-:Y:S01]  /*a5b0*/  SHF.R.S32.HI R121, RZ, 0x2, R3 ;  /* 0x00000002ff797819 */ /* 0x000fe20000011403 */
[----:B------:R-:W-:Y:S01]  /*a5c0*/  IMAD.MOV.U32 R3, RZ, RZ, 0x10 ;  /* 0x00000010ff037424 */ /* 0x000fe200078e00ff */
[----:B------:R-:W-:Y:S01]  /*a5d0*/  LOP3.LUT R9, R4, 0x8, R71, 0xf8, !PT ;  /* 0x0000000804097812 */ /* 0x000fe200078ef847 */
[----:B------:R1:W-:Y:S01]  /*a5e0*/  @P1 STS.64 [R123+0x6008], RZ ;  /* 0x006008ff7b001388 */ /* 0x0003e20000000a00 */
[----:B------:R-:W-:Y:S01]  /*a5f0*/  SHF.R.U32.HI R4, RZ, 0x3, R4 ;  /* 0x00000003ff047819 */ /* 0x000fe20000011604 */
[----:B------:R-:W-:Y:S01]  /*a600*/  IMAD.IADD R113, R66, 0x1, R15 ;  /* 0x0000000142717824 */ /* 0x000fe200078e020f */
[----:B------:R-:W-:Y:S01]  /*a610*/  IADD3 R2, R2, 0x1, R121 ;  /* 0x0000000102027810 */ /* 0x000fe20007ffe079 */
[----:B------:R1:W-:Y:S01]  /*a620*/  @P1 STS.128 [R123+0x7000], RZ ;  /* 0x007000ff7b001388 */ /* 0x0003e20000000c00 */
[----:B------:R-:W-:Y:S01]  /*a630*/  LOP3.LUT R9, R9, R4, RZ, 0x3c, !PT ;  /* 0x0000000409097212 */ /* 0x000fe200078e3cff */
[----:B------:R-:W-:Y:S01]  /*a640*/  IMAD.IADD R4, R66, 0x1, R13 ;  /* 0x0000000142047824 */ /* 0x000fe200078e020d */
[----:B---3--:R-:W-:Y:S01]  /*a650*/  LEA R132, P0, R88, c[0x0][0x170], 0x1 ;  /* 0x00005c0058847a11 */ /* 0x008fe200078008ff */
[----:B------:R1:W-:Y:S01]  /*a660*/  @P1 STS.128 [R123+0x8000], RZ ;  /* 0x008000ff7b001388 */ /* 0x0003e20000000c00 */
[----:B------:R-:W-:Y:S01]  /*a670*/  IADD3 R2, R57, R2, -R114 ;  /* 0x0000000239027210 */ /* 0x000fe20007ffe872 */
[----:B------:R-:W-:Y:S01]  /*a680*/  IMAD.U32 R112, R6, 0x20, R9 ;  /* 0x0000002006707824 */ /* 0x000fe200078e0009 */
[----:B------:R-:W-:Y:S01]  /*a690*/  LOP3.LUT R122, R122, 0x6, RZ, 0xc0, !PT ;  /* 0x000000067a7a7812 */ /* 0x000fe200078ec0ff */
[----:B------:R-:W-:Y:S01]  /*a6a0*/  IMAD.SHL.U32 R113, R113, 0x2, RZ ;  /* 0x0000000271717824 */ /* 0x000fe200078e00ff */
[----:B------:R-:W-:-:S02]  /*a6b0*/  LEA.HI.X R131, R88, c[0x0][0x174], R86, 0x1, P0 ;  /* 0x00005d0058837a11 */ /* 0x000fc400000f0c56 */
[----:B------:R-:W-:Y:S02]  /*a6c0*/  IADD3 R2, R2, c[0x0][0x2e8], RZ ;  /* 0x0000ba0002027a10 */ /* 0x000fe40007ffe0ff */
[----:B------:R-:W-:Y:S01]  /*a6d0*/  SEL R3, R3, 0xfffffff0, !P2 ;  /* 0xfffffff003037807 */ /* 0x000fe20005000000 */
[----:B----4-:R-:W-:Y:S01]  /*a6e0*/  FMUL.FTZ R0, R0, R7 ;  /* 0x0000000700007220 */ /* 0x010fe20000410000 */
[----:B------:R-:W-:Y:S05]  /*a6f0*/  @P1 BRA `(.L_x_5479) ;  /* 0x0000019000001947 */ /* 0x000fea0003800000 */
[C---:B-1----:R-:W-:Y:S02]  /*a700*/  LOP3.LUT R6, R91.reuse, 0x1, RZ, 0xc0, !PT ;  /* 0x000000015b067812 */ /* 0x042fe400078ec0ff */
[----:B------:R-:W-:Y:S02]  /*a710*/  R2P PR, R91, 0x6 ;  /* 0x000000065b007804 */ /* 0x000fe40000000000 */
[----:B------:R-:W-:-:S11]  /*a720*/  ISETP.NE.U32.AND P0, PT, R6, 0x1, PT ;  /* 0x000000010600780c */ /* 0x000fd60003f05070 */
[----:B------:R-:W-:Y:S02]  /*a730*/  @P1 IMAD.MOV.U32 R130, RZ, RZ, R132 ;  /* 0x000000ffff821224 */ /* 0x000fe400078e0084 */
        /* <DEDUP_REMOVED lines=20> */
.L_x_5480:
[----:B------:R3:W-:Y:S02]  /*a880*/  STS.128 [R123+0x8000], RZ ;  /* 0x008000ff7b007388 */ /* 0x0007e40000000c00 */
.L_x_5479:
[----:B-1----:R-:W-:Y:S05]  /*a890*/  BSYNC B0 ;  /* 0x0000000000007941 */ /* 0x002fea0003800000 */
.L_x_5478:
        /* <DEDUP_REMOVED lines=32> */
.L_x_5483:
[----:B------:R1:W-:Y:S02]  /*aaa0*/  STS.128 [R123+0x8800], RZ ;  /* 0x008800ff7b007388 */ /* 0x0003e40000000c00 */
.L_x_5482:
[----:B------:R-:W-:Y:S05]  /*aab0*/  BSYNC B0 ;  /* 0x0000000000007941 */ /* 0x000fea0003800000 */
.L_x_5481:
[----:B------:R-:W-:Y:S01]  /*aac0*/  IMAD.SHL.U32 R112, R112, 0x2, RZ ;  /* 0x0000000270707824 */ /* 0x000fe200078e00ff */
[----:B------:R-:W-:Y:S01]  /*aad0*/  LDSM.16.M88.4 R92, [R113] ;  /* 0x00000000715c783b */ /* 0x000fe20000000200 */
[----:B------:R-:W-:Y:S01]  /*aae0*/  IMAD R111, R49, 0x2, R113 ;  /* 0x00000002316f7824 */ /* 0x000fe200078e0271 */
[----:B----4-:R-:W-:Y:S01]  /*aaf0*/  IMNMX R8, R2, R57, PT ;  /* 0x0000003902087217 */ /* 0x010fe20003800200 */
[----:B------:R-:W-:Y:S01]  /*ab00*/  IMAD R109, R3, 0x2, R112 ;  /* 0x00000002036d7824 */ /* 0x000fe200078e0270 */
[----:B------:R-:W4:Y:S01]  /*ab10*/  LDSM.16.M88.4 R20, [R112+0x3000] ;  /* 0x003000007014783b */ /* 0x000f220000000200 */
[----:B------:R-:W-:-:S03]  /*ab20*/  IMAD R3, R90, 0x40, R122 ;  /* 0x000000405a037824 */ /* 0x000fc600078e027a */
[----:B------:R-:W5:Y:S02]  /*ab30*/  LDSM.16.M88.4 R60, [R112+0x3400] ;  /* 0x00340000703c783b */ /* 0x000f640000000200 */
[----:B------:R-:W-:Y:S02]  /*ab40*/  IADD3 R6, R3, 0x1, RZ ;  /* 0x0000000103067810 */ /* 0x000fe40007ffe0ff */
[----:B------:R-:W-:Y:S02]  /*ab50*/  LDSM.16.M88.4 R104, [R111] ;  /* 0x000000006f68783b */ /* 0x000fe40000000200 */
[----:B------:R-:W1:Y:S01]  /*ab60*/  I2F R5, R6 ;  /* 0x0000000600057306 */ /* 0x000e620000201400 */
[----:B------:R-:W-:Y:S01]  /*ab70*/  ISETP.GE.AND P5, PT, R6, R8, PT ;  /* 0x000000080600720c */ /* 0x000fe20003fa6270 */
[----:B------:R-:W2:Y:S04]  /*ab80*/  LDSM.16.M88.4 R36, [R109+0x3000] ;  /* 0x003000006d24783b */ /* 0x000ea80000000200 */
[----:B------:R-:W3:Y:S04]  /*ab90*/  LDSM.16.M88.4 R44, [R112+0x3800] ;  /* 0x00380000702c783b */ /* 0x000ee80000000200 */
[----:B------:R-:W1:Y:S04]  /*aba0*/  LDSM.16.M88.4 R28, [R109+0x3400] ;  /* 0x003400006d1c783b */ /* 0x000e680000000200 */
[----:B------:R-:W-:Y:S04]  /*abb0*/  LDSM.16.M88.4 R80, [R113+0x1000] ;  /* 0x001000007150783b */ /* 0x000fe80000000200 */
[----:B------:R-:W1:Y:S04]  /*abc0*/  LDSM.16.M88.4 R16, [R112+0x4000] ;  /* 0x004000007010783b */ /* 0x000e680000000200 */
        /* <DEDUP_REMOVED lines=9> */
[----:B------:R-:W-:Y:S04]  /*ac60*/  LDSM.16.M88.4 R68, [R112+0x4c00] ;  /* 0x004c00007044783b */ /* 0x000fe80000000200 */
[----:B------:R-:W0:Y:S01]  /*ac70*/  LDGDEPBAR ;  /* 0x00000000000079af */ /* 0x000e220000000000 */
[----:B------:R-:W-:Y:S08]  /*ac80*/  HMMA.16816.F32.BF16 R60, R92, R62, RZ ;  /* 0x0000003e5c3c723c */ /* 0x000ff000000418ff */
[C---:B--2---:R-:W-:Y:S08]  /*ac90*/  HMMA.16816.F32.BF16 R24, R104.reuse, R36, R24 ;  /* 0x000000246818723c */ /* 0x044ff00000041818 */
[----:B------:R-:W-:Y:S01]  /*aca0*/  HMMA.16816.F32.BF16 R20, R104, R38, R20 ;  /* 0x000000266814723c */ /* 0x000fe20000041814 */
[----:B------:R-:W2:Y:S07]  /*acb0*/  LDSM.16.M88.4 R36, [R109+0x4000] ;  /* 0x004000006d24783b */ /* 0x000eae0000000200 */
[C---:B---3--:R-:W-:Y:S08]  /*acc0*/  HMMA.16816.F32.BF16 R52, R92.reuse, R44, RZ ;  /* 0x0000002c5c34723c */ /* 0x048ff000000418ff */
[----:B------:R-:W-:Y:S08]  /*acd0*/  HMMA.16816.F32.BF16 R44, R92, R46, RZ ;  /* 0x0000002e5c2c723c */ /* 0x000ff000000418ff */
[C---:B-1----:R-:W-:Y:S08]  /*ace0*/  HMMA.16816.F32.BF16 R64, R104.reuse, R28, R64 ;  /* 0x0000001c6840723c */ /* 0x042ff00000041840 */
[----:B------:R-:W-:Y:S01]  /*acf0*/  HMMA.16816.F32.BF16 R60, R104, R30, R60 ;  /* 0x0000001e683c723c */ /* 0x000fe2000004183c */
[----:B------:R-:W-:Y:S07]  /*ad00*/  LDSM.16.M88.4 R28, [R109+0x4800] ;  /* 0x004800006d1c783b */ /* 0x000fee0000000200 */
[C---:B------:R-:W-:Y:S08]  /*ad10*/  HMMA.16816.F32.BF16 R24, R80.reuse, R16, R24 ;  /* 0x000000105018723c */ /* 0x040ff00000041818 */
[----:B------:R-:W-:Y:S01]  /*ad20*/  HMMA.16816.F32.BF16 R20, R80, R18, R20 ;  /* 0x000000125014723c */ /* 0x000fe20000041814 */
[----:B------:R-:W-:Y:S07]  /*ad30*/  LDSM.16.M88.4 R16, [R113+0x2000] ;  /* 0x002000007110783b */ /* 0x000fee0000000200 */
[C---:B------:R-:W-:Y:S08]  /*ad40*/  HMMA.16816.F32.BF16 R52, R104.reuse, R12, R52 ;  /* 0x0000000c6834723c */ /* 0x040ff00000041834 */
[----:B------:R-:W-:Y:S01]  /*ad50*/  HMMA.16816.F32.BF16 R44, R104, R14, R44 ;  /* 0x0000000e682c723c */ /* 0x000fe2000004182c */
[----:B------:R-:W1:Y:S07]  /*ad60*/  LDSM.16.M88.4 R12, [R112+0x5000] ;  /* 0x00500000700c783b */ /* 0x000e6e0000000200 */
[C---:B------:R-:W-:Y:S08]  /*ad70*/  HMMA.16816.F32.BF16 R96, R92.reuse, R32, RZ ;  /* 0x000000205c60723c */ /* 0x040ff000000418ff */
[----:B------:R-:W-:Y:S01]  /*ad80*/  HMMA.16816.F32.BF16 R92, R92, R34, RZ ;  /* 0x000000225c5c723c */ /* 0x000fe200000418ff */
[----:B------:R-:W3:Y:S07]  /*ad90*/  LDSM.16.M88.4 R32, [R109+0x4400] ;  /* 0x004400006d20783b */ /* 0x000eee0000000200 */
[C---:B----4-:R-:W-:Y:S08]  /*ada0*/  HMMA.16816.F32.BF16 R64, R80.reuse, R76, R64 ;  /* 0x0000004c5040723c */ /* 0x050ff00000041840 */
[----:B------:R-:W-:Y:S08]  /*adb0*/  HMMA.16816.F32.BF16 R60, R80, R78, R60 ;  /* 0x0000004e503c723c */ /* 0x000ff0000004183c */
[C---:B--2---:R-:W-:Y:S08]  /*adc0*/  HMMA.16816.F32.BF16 R24, R40.reuse, R36, R24 ;  /* 0x000000242818723c */ /* 0x044ff00000041818 */
[----:B------:R-:W-:Y:S01]  /*add0*/  HMMA.16816.F32.BF16 R76, R40, R38, R20 ;  /* 0x00000026284c723c */ /* 0x000fe20000041814 */
[----:B------:R-:W-:Y:S04]  /*ade0*/  LDSM.16.M88.4 R36, [R111+0x2000] ;  /* 0x002000006f24783b */ /* 0x000fe80000000200 */
[----:B------:R-:W2:Y:S03]  /*adf0*/  LDSM.16.M88.4 R20, [R109+0x5000] ;  /* 0x005000006d14783b */ /* 0x000ea60000000200 */
[C---:B------:R-:W-:Y:S08]  /*ae00*/  HMMA.16816.F32.BF16 R96, R104.reuse, R100, R96 ;  /* 0x000000646860723c */ /* 0x040ff00000041860 */
[----:B------:R-:W-:Y:S01]  /*ae10*/  HMMA.16816.F32.BF16 R92, R104, R102, R92 ;  /* 0x00000066685c723c */ /* 0x000fe2000004185c */
[----:B------:R-:W4:Y:S04]  /*ae20*/  LDSM.16.M88.4 R100, [R112+0x5400] ;  /* 0x005400007064783b */ /* 0x000f280000000200 */
[----:B------:R-:W5:Y:S03]  /*ae30*/  LDSM.16.M88.4 R104, [R109+0x4c00] ;  /* 0x004c00006d68783b */ /* 0x000f660000000200 */
[C---:B------:R-:W-:Y:S08]  /*ae40*/  HMMA.16816.F32.BF16 R52, R80.reuse, R72, R52 ;  /* 0x000000485034723c */ /* 0x040ff00000041834 */
[----:B------:R-:W-:Y:S08]  /*ae50*/  HMMA.16816.F32.BF16 R44, R80, R74, R44 ;  /* 0x0000004a502c723c */ /* 0x000ff0000004182c */
[C---:B-1----:R-:W-:Y:S08]  /*ae60*/  HMMA.16816.F32.BF16 R24, R16.reuse, R12, R24 ;  /* 0x0000000c1018723c */ /* 0x042ff00000041818 */
[----:B------:R-:W-:Y:S01]  /*ae70*/  HMMA.16816.F32.BF16 R76, R16, R14, R76 ;  /* 0x0000000e104c723c */ /* 0x000fe2000004184c */
[----:B------:R-:W1:Y:S07]  /*ae80*/  LDSM.16.M88.4 R12, [R112+0x5800] ;  /* 0x00580000700c783b */ /* 0x000e6e0000000200 */
[----:B---3--:R-:W-:Y:S08]  /*ae90*/  HMMA.16816.F32.BF16 R64, R40, R32, R64 ;  /* 0x000000202840723c */ /* 0x008ff00000041840 */
[C---:B------:R-:W-:Y:S08]  /*aea0*/  HMMA.16816.F32.BF16 R96, R80.reuse, R68, R96 ;  /* 0x000000445060723c */ /* 0x040ff00000041860 */
[----:B------:R-:W-:Y:S08]  /*aeb0*/  HMMA.16816.F32.BF16 R92, R80, R70, R92 ;  /* 0x00000046505c723c */ /* 0x000ff0000004185c */
[C---:B------:R-:W-:Y:S08]  /*aec0*/  HMMA.16816.F32.BF16 R52, R40.reuse, R28, R52 ;  /* 0x0000001c2834723c */ /* 0x040ff00000041834 */
[C---:B------:R-:W-:Y:S01]  /*aed0*/  HMMA.16816.F32.BF16 R44, R40.reuse, R30, R44 ;  /* 0x0000001e282c723c */ /* 0x040fe2000004182c */
[----:B------:R-:W3:Y:S07]  /*aee0*/  LDSM.16.M88.4 R28, [R109+0x5400] ;  /* 0x005400006d1c783b */ /* 0x000eee0000000200 */
[----:B------:R-:W-:Y:S01]  /*aef0*/  HMMA.16816.F32.BF16 R60, R40, R34, R60 ;  /* 0x00000022283c723c */ /* 0x000fe2000004183c */
[----:B------:R-:W-:Y:S07]  /*af00*/  LDSM.16.M88.4 R32, [R109+0x5800] ;  /* 0x005800006d20783b */ /* 0x000fee0000000200 */
[----:B--2---:R-:W-:Y:S07]  /*af10*/  HMMA.16816.F32.BF16 R24, R36, R20, R24 ;  /* 0x000000142418723c */ /* 0x004fee0000041818 */
[----:B------:R-:W-:Y:S01]  /*af20*/  IADD3 R20, R2, 0x8, RZ ;  /* 0x0000000802147810 */ /* 0x000fe20007ffe0ff */
[----:B----4-:R-:W-:Y:S03]  /*af30*/  HMMA.16816.F32.BF16 R64, R16, R100, R64 ;  /* 0x000000641040723c */ /* 0x010fe60000041840 */
[----:B------:R-:W-:-:S04]  /*af40*/  IMNMX R9, R20, R57, PT ;  /* 0x0000003914097217 */ /* 0x000fc80003800200 */
[----:B------:R-:W-:Y:S01]  /*af50*/  ISETP.GE.AND P0, PT, R6, R9, PT ;  /* 0x000000090600720c */ /* 0x000fe20003f06270 */
[----:B------:R-:W-:Y:S01]  /*af60*/  HMMA.16816.F32.BF16 R76, R36, R22, R76 ;  /* 0x00000016244c723c */ /* 0x000fe2000004184c */
[----:B------:R-:W2:Y:S07]  /*af70*/  LDSM.16.M88.4 R20, [R112+0x5c00] ;  /* 0x005c00007014783b */ /* 0x000eae0000000200 */
[----:B-----5:R-:W-:Y:S01]  /*af80*/  HMMA.16816.F32.BF16 R96, R40, R104, R96 ;  /* 0x000000682860723c */ /* 0x020fe20000041860 */
[CC--:B------:R-:W-:Y:S01]  /*af90*/  FFMA.FTZ R2, R0.reuse, R5.reuse, R25 ;  /* 0x0000000500027223 */ /* 0x0c0fe20000010019 */
[----:B------:R-:W-:Y:S01]  /*afa0*/  IADD3 R25, R3, 0x11, RZ ;  /* 0x0000001103197810 */ /* 0x000fe20007ffe0ff */
[----:B------:R-:W-:-:S03]  /*afb0*/  FFMA.FTZ R5, R0, R5, R27 ;  /* 0x0000000500057223 */ /* 0x000fc6000001001b */
[----:B------:R-:W-:Y:S02]  /*afc0*/  FSEL R2, R2, -INF , !P5 ;  /* 0xff80000002027808 */ /* 0x000fe40006800000 */
[----:B------:R-:W-:Y:S01]  /*afd0*/  HMMA.16816.F32.BF16 R92, R40, R106, R92 ;  /* 0x0000006a285c723c */ /* 0x000fe2000004185c */
[----:B------:R-:W-:-:S06]  /*afe0*/  FSEL R5, R5, -INF , !P0 ;  /* 0xff80000005057808 */ /* 0x000fcc0004000000 */
[C---:B------:R-:W-:Y:S01]  /*aff0*/  IADD3 R41, R3.reuse, 0x9, RZ ;  /* 0x0000000903297810 */ /* 0x040fe20007ffe0ff */
[C---:B-1----:R-:W-:Y:S01]  /*b000*/  HMMA.16816.F32.BF16 R52, R16.reuse, R12, R52 ;  /* 0x0000000c1034723c */ /* 0x042fe20000041834 */
[----:B------:R-:W-:Y:S02]  /*b010*/  IADD3 R40, R3, 0x8, RZ ;  /* 0x0000000803287810 */ /* 0x000fe40007ffe0ff */
[----:B------:R-:W1:Y:S01]  /*b020*/  I2F R12, R41 ;  /* 0x00000029000c7306 */ /* 0x000e620000201400 */
[C---:B------:R-:W-:Y:S02]  /*b030*/  ISETP.GE.AND P6, PT, R41.reuse, R8, PT ;  /* 0x000000082900720c */ /* 0x040fe40003fc6270 */
[----:B------:R-:W-:Y:S02]  /*b040*/  ISETP.GE.AND P2, PT, R41, R9, PT ;  /* 0x000000092900720c */ /* 0x000fe40003f46270 */
[----:B------:R-:W-:Y:S01]  /*b050*/  HMMA.16816.F32.BF16 R60, R16, R102, R60 ;  /* 0x00000066103c723c */ /* 0x000fe2000004183c */
[----:B------:R-:W-:-:S02]  /*b060*/  IADD3 R13, R3, 0x10, RZ ;  /* 0x00000010030d7810 */ /* 0x000fc40007ffe0ff */
[----:B------:R-:W4:Y:S01]  /*b070*/  I2F R7, R40 ;  /* 0x0000002800077306 */ /* 0x000f220000201400 */
[-C--:B------:R-:W-:Y:S02]  /*b080*/  ISETP.GE.AND P4, PT, R40, R8.reuse, PT ;  /* 0x000000082800720c */ /* 0x080fe40003f86270 */
[C---:B------:R-:W-:Y:S02]  /*b090*/  ISETP.GE.AND P5, PT, R13.reuse, R8, PT ;  /* 0x000000080d00720c */ /* 0x040fe40003fa6270 */
[----:B---3--:R-:W-:Y:S01]  /*b0a0*/  HMMA.16816.F32.BF16 R64, R36, R28, R64 ;  /* 0x0000001c2440723c */ /* 0x008fe20000041840 */
[----:B------:R-:W-:Y:S02]  /*b0b0*/  ISETP.GE.AND P0, PT, R13, R9, PT ;  /* 0x000000090d00720c */ /* 0x000fe40003f06270 */
[----:B------:R3:W5:Y:S01]  /*b0c0*/  I2F R27, R13 ;  /* 0x0000000d001b7306 */ /* 0x0007620000201400 */
[----:B-1----:R-:W-:Y:S01]  /*b0d0*/  FFMA.FTZ R79, R0, R12, R79 ;  /* 0x0000000c004f7223 */ /* 0x002fe2000001004f */
[----:B------:R-:W-:-:S02]  /*b0e0*/  IADD3 R41, R3, 0x18, RZ ;  /* 0x0000001803297810 */ /* 0x000fc40007ffe0ff */
[----:B------:R-:W-:Y:S01]  /*b0f0*/  FFMA.FTZ R28, R0, R12, R77 ;  /* 0x0000000c001c7223 */ /* 0x000fe2000001004d */
[----:B------:R-:W-:Y:S01]  /*b100*/  HMMA.16816.F32.BF16 R44, R16, R14, R44 ;  /* 0x0000000e102c723c */ /* 0x000fe2000004182c */
[----:B------:R-:W-:Y:S01]  /*b110*/  ISETP.GE.AND P1, PT, R40, R9, PT ;  /* 0x000000092800720c */ /* 0x000fe20003f26270 */
[CC--:B----4-:R-:W-:Y:S01]  /*b120*/  FFMA.FTZ R6, R0.reuse, R7.reuse, R76 ;  /* 0x0000000700067223 */ /* 0x0d0fe2000001004c */
[----:B------:R-:W1:Y:S01]  /*b130*/  I2F R29, R25 ;  /* 0x00000019001d7306 */ /* 0x000e620000201400 */
[----:B------:R-:W-:Y:S01]  /*b140*/  FFMA.FTZ R7, R0, R7, R78 ;  /* 0x0000000700077223 */ /* 0x000fe2000001004e */
[----:B------:R-:W-:-:S03]  /*b150*/  FSEL R28, R28, -INF , !P6 ;  /* 0xff8000001c1c7808 */ /* 0x000fc60007000000 */
[----:B------:R-:W-:Y:S01]  /*b160*/  HMMA.16816.F32.BF16 R60, R36, R30, R60 ;  /* 0x0000001e243c723c */ /* 0x000fe2000004183c */
[----:B------:R-:W-:Y:S01]  /*b170*/  FSEL R6, R6, -INF , !P4 ;  /* 0xff80000006067808 */ /* 0x000fe20006000000 */
[----:B---3--:R-:W3:Y:S01]  /*b180*/  LDSM.16.M88.4 R12, [R109+0x5c00] ;  /* 0x005c00006d0c783b */ /* 0x008ee20000000200 */
[----:B------:R4:W4:Y:S01]  /*b190*/  I2F R31, R41 ;  /* 0x00000029001f7306 */ /* 0x0009220000201400 */
[----:B------:R-:W-:Y:S01]  /*b1a0*/  FSEL R7, R7, -INF , !P1 ;  /* 0xff80000007077808 */ /* 0x000fe20004800000 */
[----:B------:R-:W-:-:S04]  /*b1b0*/  DEPBAR.LE SB0, 0x0 ;  /* 0x000080000000791a */ /* 0x000fc80000000000 */
[----:B--2---:R-:W-:Y:S01]  /*b1c0*/  HMMA.16816.F32.BF16 R96, R16, R20, R96 ;  /* 0x000000141060723c */ /* 0x004fe20000041860 */
[CC--:B------:R-:W-:Y:S01]  /*b1d0*/  ISETP.GE.AND P4, PT, R25.reuse, R8.reuse, PT ;  /* 0x000000081900720c */ /* 0x0c0fe20003f86270 */
[C---:B-----5:R-:W-:Y:S01]  /*b1e0*/  FFMA.FTZ R64, R0.reuse, R27, R64 ;  /* 0x0000001b00407223 */ /* 0x060fe20000010040 */
[----:B------:R-:W-:Y:S01]  /*b1f0*/  ISETP.GE.AND P1, PT, R25, R9, PT ;  /* 0x000000091900720c */ /* 0x000fe20003f26270 */
[CC--:B-1----:R-:W-:Y:S01]  /*b200*/  FFMA.FTZ R30, R0.reuse, R29.reuse, R65 ;  /* 0x0000001d001e7223 */ /* 0x0c2fe20000010041 */
[----:B------:R-:W-:Y:S01]  /*b210*/  FSEL R25, R79, -INF , !P2 ;  /* 0xff8000004f197808 */ /* 0x000fe20005000000 */
[C---:B------:R-:W-:Y:S01]  /*b220*/  FFMA.FTZ R29, R0.reuse, R29, R67 ;  /* 0x0000001d001d7223 */ /* 0x040fe20000010043 */
[C---:B------:R-:W-:Y:S01]  /*b230*/  ISETP.GE.AND P6, PT, R41.reuse, R8, PT ;  /* 0x000000082900720c */ /* 0x040fe20003fc6270 */
[----:B------:R-:W-:Y:S01]  /*b240*/  HMMA.16816.F32.BF16 R52, R36, R32, R52 ;  /* 0x000000202434723c */ /* 0x000fe20000041834 */
[----:B------:R-:W-:Y:S01]  /*b250*/  ISETP.GE.AND P2, PT, R41, R9, PT ;  /* 0x000000092900720c */ /* 0x000fe20003f46270 */
[----:B------:R-:W-:Y:S01]  /*b260*/  FFMA.FTZ R21, R0, R27, R66 ;  /* 0x0000001b00157223 */ /* 0x000fe20000010042 */
[----:B----4-:R-:W-:-:S02]  /*b270*/  IADD3 R41, R3, 0x20, RZ ;  /* 0x0000002003297810 */ /* 0x010fc40007ffe0ff */
[C---:B------:R-:W-:Y:S02]  /*b280*/  IADD3 R42, R3.reuse, 0x19, RZ ;  /* 0x00000019032a7810 */ /* 0x040fe40007ffe0ff */
[CC--:B------:R-:W-:Y:S01]  /*b290*/  FFMA.FTZ R60, R0.reuse, R31.reuse, R60 ;  /* 0x0000001f003c7223 */ /* 0x0c0fe2000001003c */
[----:B------:R-:W-:Y:S01]  /*b2a0*/  IADD3 R32, R3, 0x21, RZ ;  /* 0x0000002103207810 */ /* 0x000fe20007ffe0ff */
[----:B------:R-:W1:Y:S01]  /*b2b0*/  I2F R27, R41 ;  /* 0x00000029001b7306 */ /* 0x000e620000201400 */
[----:B------:R-:W-:Y:S01]  /*b2c0*/  FFMA.FTZ R62, R0, R31, R62 ;  /* 0x0000001f003e7223 */ /* 0x000fe2000001003e */
[----:B------:R-:W-:Y:S01]  /*b2d0*/  HMMA.16816.F32.BF16 R92, R16, R22, R92 ;  /* 0x00000016105c723c */ /* 0x000fe2000004185c */
[----:B------:R-:W-:Y:S02]  /*b2e0*/  FSEL R30, R30, -INF , !P4 ;  /* 0xff8000001e1e7808 */ /* 0x000fe40006000000 */
[----:B------:R-:W-:Y:S02]  /*b2f0*/  FSEL R29, R29, -INF , !P1 ;  /* 0xff8000001d1d7808 */ /* 0x000fe40004800000 */
[C---:B------:R-:W-:Y:S01]  /*b300*/  ISETP.GE.AND P4, PT, R41.reuse, R8, PT ;  /* 0x000000082900720c */ /* 0x040fe20003f86270 */
[----:B------:R-:W2:Y:S01]  /*b310*/  I2F R31, R32 ;  /* 0x00000020001f7306 */ /* 0x000ea20000201400 */
[----:B------:R-:W-:Y:S01]  /*b320*/  ISETP.GE.AND P1, PT, R41, R9, PT ;  /* 0x000000092900720c */ /* 0x000fe20003f26270 */
[----:B------:R-:W-:Y:S01]  /*b330*/  HMMA.16816.F32.BF16 R44, R36, R34, R44 ;  /* 0x00000022242c723c */ /* 0x000fe2000004182c */
[----:B------:R-:W-:-:S02]  /*b340*/  IADD3 R33, R3, 0x28, RZ ;  /* 0x0000002803217810 */ /* 0x000fc40007ffe0ff */
[C---:B------:R-:W-:Y:S02]  /*b350*/  IADD3 R18, R3.reuse, 0x29, RZ ;  /* 0x0000002903127810 */ /* 0x040fe40007ffe0ff */
[----:B------:R-:W-:Y:S01]  /*b360*/  IADD3 R22, R3, 0x38, RZ ;  /* 0x0000003803167810 */ /* 0x000fe20007ffe0ff */
[CC--:B-1----:R-:W-:Y:S01]  /*b370*/  FFMA.FTZ R52, R0.reuse, R27.reuse, R52 ;  /* 0x0000001b00347223 */ /* 0x0c2fe20000010034 */
[----:B------:R-:W1:Y:S01]  /*b380*/  I2F R40, R42 ;  /* 0x0000002a00287306 */ /* 0x000e620000201400 */
[----:B---3--:R-:W-:Y:S01]  /*b390*/  HMMA.16816.F32.BF16 R96, R36, R12, R96 ;  /* 0x0000000c2460723c */ /* 0x008fe20000041860 */
[----:B------:R-:W-:Y:S01]  /*b3a0*/  FFMA.FTZ R54, R0, R27, R54 ;  /* 0x0000001b00367223 */ /* 0x000fe20000010036 */
[----:B------:R-:W-:Y:S02]  /*b3b0*/  FSEL R34, R60, -INF , !P6 ;  /* 0xff8000003c227808 */ /* 0x000fe40007000000 */
[----:B------:R-:W-:Y:S01]  /*b3c0*/  FSEL R41, R62, -INF , !P2 ;  /* 0xff8000003e297808 */ /* 0x000fe20005000000 */
[----:B--2---:R-:W-:-:S02]  /*b3d0*/  FFMA.FTZ R53, R0, R31, R53 ;  /* 0x0000001f00357223 */ /* 0x004fc40000010035 */
[----:B------:R-:W-:Y:S01]  /*b3e0*/  IADD3 R12, R3, 0x30, RZ ;  /* 0x00000030030c7810 */ /* 0x000fe20007ffe0ff */
[----:B------:R-:W-:Y:S01]  /*b3f0*/  FFMA.FTZ R55, R0, R31, R55 ;  /* 0x0000001f00377223 */ /* 0x000fe20000010037 */
[C---:B------:R-:W-:Y:S01]  /*b400*/  ISETP.GE.AND P6, PT, R32.reuse, R8, PT ;  /* 0x000000082000720c */ /* 0x040fe20003fc6270 */
[----:B------:R-:W2:Y:S01]  /*b410*/  I2F R17, R33 ;  /* 0x0000002100117306 */ /* 0x000ea20000201400 */
[-C--:B------:R-:W-:Y:S02]  /*b420*/  ISETP.GE.AND P2, PT, R32, R9.reuse, PT ;  /* 0x000000092000720c */ /* 0x080fe40003f46270 */
[----:B------:R-:W-:Y:S02]  /*b430*/  FSEL R105, R53, -INF , !P6 ;  /* 0xff80000035697808 */ /* 0x000fe40007000000 */
[----:B------:R-:W-:Y:S01]  /*b440*/  FSEL R127, R55, -INF , !P2 ;  /* 0xff800000377f7808 */ /* 0x000fe20005000000 */
[----:B-1----:R-:W-:Y:S01]  /*b450*/  FFMA.FTZ R61, R0, R40, R61 ;  /* 0x00000028003d7223 */ /* 0x002fe2000001003d */
[C---:B------:R-:W-:Y:S01]  /*b460*/  ISETP.GE.AND P6, PT, R12.reuse, R8, PT ;  /* 0x000000080c00720c */ /* 0x040fe20003fc6270 */
[----:B------:R1:W3:Y:S01]  /*b470*/  I2F R27, R12 ;  /* 0x0000000c001b7306 */ /* 0x0002e20000201400 */
[----:B------:R-:W-:Y:S01]  /*b480*/  ISETP.GE.AND P2, PT, R12, R9, PT ;  /* 0x000000090c00720c */ /* 0x000fe20003f46270 */
[----:B------:R-:W-:Y:S01]  /*b490*/  FFMA.FTZ R63, R0, R40, R63 ;  /* 0x00000028003f7223 */ /* 0x000fe2000001003f */
[----:B------:R-:W-:-:S02]  /*b4a0*/  FSEL R20, R64, -INF , !P5 ;  /* 0xff80000040147808 */ /* 0x000fc40006800000 */
[----:B------:R-:W-:Y:S02]  /*b4b0*/  FSEL R21, R21, -INF , !P0 ;  /* 0xff80000015157808 */ /* 0x000fe40004000000 */
[C---:B------:R-:W-:Y:S01]  /*b4c0*/  ISETP.GE.AND P5, PT, R42.reuse, R8, PT ;  /* 0x000000082a00720c */ /* 0x040fe20003fa6270 */
[----:B------:R-:W4:Y:S01]  /*b4d0*/  I2F R19, R18 ;  /* 0x0000001200137306 */ /* 0x000f220000201400 */
[----:B------:R-:W-:Y:S01]  /*b4e0*/  ISETP.GE.AND P0, PT, R42, R9, PT ;  /* 0x000000092a00720c */ /* 0x000fe20003f06270 */
[CC--:B--2---:R-:W-:Y:S01]  /*b4f0*/  FFMA.FTZ R44, R0.reuse, R17.reuse, R44 ;  /* 0x00000011002c7223 */ /* 0x0c4fe2000001002c */
[----:B------:R-:W-:Y:S01]  /*b500*/  FSEL R16, R61, -INF , !P5 ;  /* 0xff8000003d107808 */ /* 0x000fe20006800000 */
[----:B------:R-:W-:Y:S01]  /*b510*/  FFMA.FTZ R46, R0, R17, R46 ;  /* 0x00000011002e7223 */ /* 0x000fe2000001002e */
[----:B------:R-:W-:Y:S02]  /*b520*/  FSEL R23, R63, -INF , !P0 ;  /* 0xff8000003f177808 */ /* 0x000fe40004000000 */
[----:B------:R-:W-:Y:S01]  /*b530*/  FSEL R102, R52, -INF , !P4 ;  /* 0xff80000034667808 */ /* 0x000fe20006000000 */
[----:B-1----:R-:W-:Y:S01]  /*b540*/  HMMA.16816.F32.BF16 R12, R36, R14, R92 ;  /* 0x0000000e240c723c */ /* 0x002fe2000004185c */
[----:B---3--:R-:W-:Y:S01]  /*b550*/  FFMA.FTZ R96, R0, R27, R96 ;  /* 0x0000001b00607223 */ /* 0x008fe20000010060 */
[----:B------:R-:W-:-:S02]  /*b560*/  FSEL R103, R54, -INF , !P1 ;  /* 0xff80000036677808 */ /* 0x000fc40004800000 */
[CC--:B------:R-:W-:Y:S02]  /*b570*/  ISETP.GE.AND P5, PT, R33.reuse, R8.reuse, PT ;  /* 0x000000082100720c */ /* 0x0c0fe40003fa6270 */
[----:B------:R-:W-:Y:S01]  /*b580*/  ISETP.GE.AND P0, PT, R33, R9, PT ;  /* 0x000000092100720c */ /* 0x000fe20003f06270 */
[----:B------:R-:W-:Y:S01]  /*b590*/  FFMA.FTZ R92, R0, R27, R98 ;  /* 0x0000001b005c7223 */ /* 0x000fe20000010062 */
[C---:B------:R-:W-:Y:S01]  /*b5a0*/  ISETP.GE.AND P4, PT, R18.reuse, R8, PT ;  /* 0x000000081200720c */ /* 0x040fe20003f86270 */
[----:B------:R-:W1:Y:S01]  /*b5b0*/  I2F R27, R22 ;  /* 0x00000016001b7306 */ /* 0x000e620000201400 */
[----:B------:R-:W-:Y:S01]  /*b5c0*/  ISETP.GE.AND P1, PT, R18, R9, PT ;  /* 0x000000091200720c */ /* 0x000fe20003f26270 */
[CC--:B----4-:R-:W-:Y:S01]  /*b5d0*/  FFMA.FTZ R45, R0.reuse, R19.reuse, R45 ;  /* 0x00000013002d7223 */ /* 0x0d0fe2000001002d */
[----:B------:R-:W-:Y:S01]  /*b5e0*/  IADD3 R18, R3, 0x31, RZ ;  /* 0x0000003103127810 */ /* 0x000fe20007ffe0ff */
[----:B------:R-:W-:Y:S01]  /*b5f0*/  FFMA.FTZ R47, R0, R19, R47 ;  /* 0x00000013002f7223 */ /* 0x000fe2000001002f */
[----:B------:R-:W-:-:S02]  /*b600*/  FSEL R104, R44, -INF , !P5 ;  /* 0xff8000002c687808 */ /* 0x000fc40006800000 */
[----:B------:R-:W-:Y:S01]  /*b610*/  FSEL R101, R46, -INF , !P0 ;  /* 0xff8000002e657808 */ /* 0x000fe20004000000 */
[----:B------:R-:W2:Y:S01]  /*b620*/  I2F R17, R18 ;  /* 0x0000001200117306 */ /* 0x000ea20000201400 */
[CC--:B------:R-:W-:Y:S02]  /*b630*/  ISETP.GE.AND P5, PT, R18.reuse, R8.reuse, PT ;  /* 0x000000081200720c */ /* 0x0c0fe40003fa6270 */
[----:B------:R-:W-:Y:S02]  /*b640*/  ISETP.GE.AND P0, PT, R18, R9, PT ;  /* 0x000000091200720c */ /* 0x000fe40003f06270 */
[----:B------:R-:W-:Y:S02]  /*b650*/  FSEL R126, R96, -INF , !P6 ;  /* 0xff800000607e7808 */ /* 0x000fe40007000000 */
[----:B------:R-:W-:Y:S01]  /*b660*/  FSEL R92, R92, -INF , !P2 ;  /* 0xff8000005c5c7808 */ /* 0x000fe20005000000 */
[----:B------:R-:W3:Y:S01]  /*b670*/  I2F R19, R3 ;  /* 0x0000000300137306 */ /* 0x000ee20000201400 */
[CC--:B------:R-:W-:Y:S01]  /*b680*/  ISETP.GE.AND P6, PT, R3.reuse, R8.reuse, PT ;  /* 0x000000080300720c */ /* 0x0c0fe20003fc6270 */
[C---:B-1----:R-:W-:Y:S01]  /*b690*/  FFMA.FTZ R12, R0.reuse, R27, R12 ;  /* 0x0000001b000c7223 */ /* 0x042fe2000001000c */
[----:B------:R-:W-:Y:S01]  /*b6a0*/  ISETP.GE.AND P2, PT, R3, R9, PT ;  /* 0x000000090300720c */ /* 0x000fe20003f46270 */
[----:B------:R-:W-:Y:S01]  /*b6b0*/  FFMA.FTZ R14, R0, R27, R14 ;  /* 0x0000001b000e7223 */ /* 0x000fe2000001000e */
[----:B------:R-:W-:Y:S01]  /*b6c0*/  FSEL R134, R45, -INF , !P4 ;  /* 0xff8000002d867808 */ /* 0x000fe20006000000 */
[----:B------:R-:W-:Y:S01]  /*b6d0*/  BAR.SYNC.DEFER_BLOCKING 0x0 ;  /* 0x0000000000007b1d */ /* 0x000fe20000010000 */
[----:B------:R-:W-:Y:S01]  /*b6e0*/  ISETP.GE.AND P4, PT, R22, R8, PT ;  /* 0x000000081600720c */ /* 0x000fe20003f86270 */
[CC--:B--2---:R-:W-:Y:S01]  /*b6f0*/  FFMA.FTZ R97, R0.reuse, R17.reuse, R97 ;  /* 0x0000001100617223 */ /* 0x0c4fe20000010061 */
[----:B------:R-:W-:Y:S01]  /*b700*/  IADD3 R18, R3, 0x39, RZ ;  /* 0x0000003903127810 */ /* 0x000fe20007ffe0ff */
[----:B------:R-:W-:Y:S01]  /*b710*/  FFMA.FTZ R35, R0, R17, R99 ;  /* 0x0000001100237223 */ /* 0x000fe20000010063 */
[----:B------:R-:W-:-:S02]  /*b720*/  FSEL R133, R12, -INF , !P4 ;  /* 0xff8000000c857808 */ /* 0x000fc40006000000 */
[----:B------:R-:W1:Y:S01]  /*b730*/  I2F R3, R18 ;  /* 0x0000001200037306 */ /* 0x000e620000201400 */
[----:B------:R-:W-:Y:S02]  /*b740*/  ISETP.GE.AND P4, PT, R87, 0x2, PT ;  /* 0x000000025700780c */ /* 0x000fe40003f86270 */
[----:B------:R-:W-:Y:S01]  /*b750*/  FSEL R129, R47, -INF , !P1 ;  /* 0xff8000002f817808 */ /* 0x000fe20004800000 */
[CC--:B---3--:R-:W-:Y:S01]  /*b760*/  FFMA.FTZ R24, R0.reuse, R19.reuse, R24 ;  /* 0x0000001300187223 */ /* 0x0c8fe20000010018 */
[----:B------:R-:W-:Y:S01]  /*b770*/  FSEL R128, R97, -INF , !P5 ;  /* 0xff80000061807808 */ /* 0x000fe20006800000 */
[----:B------:R-:W-:Y:S01]  /*b780*/  FFMA.FTZ R26, R0, R19, R26 ;  /* 0x00000013001a7223 */ /* 0x000fe2000001001a */
[----:B------:R-:W-:Y:S02]  /*b790*/  FSEL R35, R35, -INF , !P0 ;  /* 0xff80000023237808 */ /* 0x000fe40004000000 */
[----:B------:R-:W-:Y:S02]  /*b7a0*/  ISETP.GE.AND P1, PT, R22, R9, PT ;  /* 0x000000091600720c */ /* 0x000fe40003f26270 */
[----:B------:R-:W-:-:S02]  /*b7b0*/  ISETP.GE.AND P5, PT, R18, R8, PT ;  /* 0x000000081200720c */ /* 0x000fc40003fa6270 */
[----:B------:R-:W-:Y:S02]  /*b7c0*/  ISETP.GE.AND P0, PT, R18, R9, PT ;  /* 0x000000091200720c */ /* 0x000fe40003f06270 */
[----:B------:R-:W-:Y:S01]  /*b7d0*/  FSEL R94, R14, -INF , !P1 ;  /* 0xff8000000e5e7808 */ /* 0x000fe20004800000 */
[-C--:B-1----:R-:W-:Y:S01]  /*b7e0*/  FFMA.FTZ R130, R0, R3.reuse, R13 ;  /* 0x0000000300827223 */ /* 0x082fe2000001000d */
[----:B------:R-:W-:Y:S01]  /*b7f0*/  FSEL R13, R24, -INF , !P6 ;  /* 0xff800000180d7808 */ /* 0x000fe20007000000 */
[----:B------:R-:W-:Y:S01]  /*b800*/  FFMA.FTZ R15, R0, R3, R15 ;  /* 0x00000003000f7223 */ /* 0x000fe2000001000f */
[----:B------:R-:W-:Y:S02]  /*b810*/  FSEL R12, R26, -INF , !P2 ;  /* 0xff8000001a0c7808 */ /* 0x000fe40005000000 */
        /* <DEDUP_REMOVED lines=63> */
.L_x_5485:
[----:B------:R-:W-:-:S05]  /*bc10*/  IMAD.MOV.U32 R15, RZ, RZ, c[0x0][0x198] ;  /* 0x00006600ff0f7624 */ /* 0x000fca00078e00ff */
[----:B------:R-:W-:-:S04]  /*bc20*/  LEA R15, -R15, RZ, 0x6 ;  /* 0x000000ff0f0f7211 */ /* 0x000fc800078e31ff */
[----:B------:R-:W-:Y:S02]  /*bc30*/  SHF.R.S32.HI R19, RZ, 0x1f, R15 ;  /* 0x0000001fff137819 */ /* 0x000fe4000001140f */
.L_x_5486:
[C---:B------:R-:W-:Y:S02]  /*bc40*/  LOP3.LUT P2, RZ, R91.reuse, 0x2, RZ, 0xc0, !PT ;  /* 0x000000025bff7812 */ /* 0x040fe4000784c0ff */
[C---:B------:R-:W-:Y:S02]  /*bc50*/  LOP3.LUT P1, RZ, R91.reuse, 0x4, RZ, 0xc0, !PT ;  /* 0x000000045bff7812 */ /* 0x040fe4000782c0ff */
[----:B------:R-:W-:-:S09]  /*bc60*/  LOP3.LUT P6, RZ, R91, 0x1, RZ, 0xc0, !PT ;  /* 0x000000015bff7812 */ /* 0x000fd200078cc0ff */
[CC--:B------:R-:W-:Y:S02]  /*bc70*/  @P2 IADD3 R17, P5, R15.reuse, R124.reuse, RZ ;  /* 0x0000007c0f112210 */ /* 0x0c0fe40007fbe0ff */
[----:B------:R-:W-:-:S03]  /*bc80*/  @P1 IADD3 R18, P0, R15, R124, RZ ;  /* 0x0000007c0f121210 */ /* 0x000fc60007f1e0ff */
[--C-:B------:R-:W-:Y:S01]  /*bc90*/  @P2 IMAD.X R14, R19, 0x1, R56.reuse, P5 ;  /* 0x00000001130e2824 */ /* 0x100fe200028e0638 */
[----:B------:R-:W-:Y:S01]  /*bca0*/  @P2 LEA R32, P5, R17, c[0x0][0x168], 0x1 ;  /* 0x00005a0011202a11 */ /* 0x000fe200078a08ff */
[----:B------:R-:W-:Y:S01]  /*bcb0*/  @P1 IMAD.X R3, R19, 0x1, R56, P0 ;  /* 0x0000000113031824 */ /* 0x000fe200000e0638 */
[C---:B------:R-:W-:Y:S02]  /*bcc0*/  @P1 LEA R26, P0, R18.reuse, c[0x0][0x168], 0x1 ;  /* 0x00005a00121a1a11 */ /* 0x040fe400078008ff */
[----:B------:R-:W-:Y:S01]  /*bcd0*/  @P2 LEA.HI.X R33, R17, c[0x0][0x16c], R14, 0x1, P5 ;  /* 0x00005b0011212a11 */ /* 0x000fe200028f0c0e */
[----:B------:R-:W-:Y:S01]  /*bce0*/  IMAD.MOV.U32 R14, RZ, RZ, c[0x0][0x198] ;  /* 0x00006600ff0e7624 */ /* 0x000fe200078e00ff */
[----:B------:R-:W-:Y:S01]  /*bcf0*/  @P1 LEA.HI.X R27, R18, c[0x0][0x16c], R3, 0x1, P0 ;  /* 0x00005b00121b1a11 */ /* 0x000fe200000f0c03 */
[----:B------:R-:W-:Y:S01]  /*bd00*/  IMAD.MOV.U32 R17, RZ, RZ, c[0x0][0x19c] ;  /* 0x00006700ff117624 */ /* 0x000fe200078e00ff */
[----:B------:R-:W-:Y:S01]  /*bd10*/  LEA R120, P5, R15, R120, 0x1 ;  /* 0x000000780f787211 */ /* 0x000fe200078a08ff */
[----:B------:R-:W-:-:S03]  /*bd20*/  @P6 IMAD.SHL.U32 R3, R14, 0x20, RZ ;  /* 0x000000200e036824 */ /* 0x000fc600078e00ff */
[----:B------:R-:W-:Y:S01]  /*bd30*/  LEA.HI.X R119, R15, R119, R19, 0x1, P5 ;  /* 0x000000770f777211 */ /* 0x000fe200028f0c13 */
[----:B------:R-:W-:Y:S01]  /*bd40*/  @P6 IMAD.MOV.U32 R38, RZ, RZ, R120 ;  /* 0x000000ffff266224 */ /* 0x000fe200078e0078 */
[C---:B------:R-:W-:Y:S02]  /*bd50*/  LEA R15, P5, R14.reuse, R15, 0x5 ;  /* 0x0000000f0e0f7211 */ /* 0x040fe400078a28ff */
[C---:B------:R-:W-:Y:S01]  /*bd60*/  @P6 SHF.L.U64.HI R18, R14.reuse, 0x5, R17 ;  /* 0x000000050e126819 */ /* 0x040fe20000010211 */
[----:B------:R-:W-:Y:S01]  /*bd70*/  @P6 IMAD.MOV.U32 R39, RZ, RZ, R119 ;  /* 0x000000ffff276224 */ /* 0x000fe200078e0077 */
[C---:B------:R-:W-:Y:S02]  /*bd80*/  @P6 LEA R36, P0, R3.reuse, R120, 0x1 ;  /* 0x0000007803246211 */ /* 0x040fe400078008ff */
[----:B------:R-:W-:Y:S02]  /*bd90*/  LEA.HI.X R17, R14, R19, R17, 0x5, P5 ;  /* 0x000000130e117211 */ /* 0x000fe400028f2c11 */
[----:B------:R-:W-:Y:S01]  /*bda0*/  @P6 LEA.HI.X R37, R3, R119, R18, 0x1, P0 ;  /* 0x0000007703256211 */ /* 0x000fe200000f0c12 */
[----:B------:R-:W-:Y:S01]  /*bdb0*/  @!PT LDS RZ, [RZ] ;  /* 0x00000000fffff984 */ /* 0x000fe20000000800 */
[----:B------:R-:W-:Y:S01]  /*bdc0*/  @!PT LDS RZ, [RZ] ;  /* 0x00000000fffff984 */ /* 0x000fe20000000800 */
[----:B------:R-:W-:Y:S01]  /*bdd0*/  @!PT LDS RZ, [RZ] ;  /* 0x00000000fffff984 */ /* 0x000fe20000000800 */
[----:B------:R1:W-:Y:S01]  /*bde0*/  @P6 LDGSTS.E.BYPASS.LTC128B.128 [R123+0x3000], [R38.64] ;  /* 0x03000000267b6fae */ /* 0x0003e2000b901d46 */
[----:B------:R-:W-:-:S02]  /*bdf0*/  @P2 IADD3 R3, P5, R15, R124, RZ ;  /* 0x0000007c0f032210 */ /* 0x000fc40007fbe0ff */
[----:B------:R-:W-:Y:S01]  /*be00*/  @P1 IADD3 R15, P0, R15, R124, RZ ;  /* 0x0000007c0f0f1210 */ /* 0x000fe20007f1e0ff */
[----:B------:R1:W-:Y:S02]  /*be10*/  @!P6 STS [R123+0x3000], RZ ;  /* 0x003000ff7b00e388 */ /* 0x0003e40000000800 */
[--C-:B------:R-:W-:Y:S01]  /*be20*/  @P2 IMAD.X R14, R17, 0x1, R56.reuse, P5 ;  /* 0x00000001110e2824 */ /* 0x100fe200028e0638 */
[----:B------:R-:W-:Y:S01]  /*be30*/  @P2 LEA R42, P5, R3, c[0x0][0x168], 0x1 ;  /* 0x00005a00032a2a11 */ /* 0x000fe200078a08ff */
[----:B------:R-:W-:Y:S01]  /*be40*/  @P1 IMAD.X R56, R17, 0x1, R56, P0 ;  /* 0x0000000111381824 */ /* 0x000fe200000e0638 */
[----:B------:R-:W-:Y:S01]  /*be50*/  @P1 LEA R18, P0, R15, c[0x0][0x168], 0x1 ;  /* 0x00005a000f121a11 */ /* 0x000fe200078008ff */
[----:B------:R1:W-:Y:S01]  /*be60*/  @!P6 STS [R123+0x3004], RZ ;  /* 0x003004ff7b00e388 */ /* 0x0003e20000000800 */
[----:B------:R-:W-:Y:S02]  /*be70*/  @P2 LEA.HI.X R43, R3, c[0x0][0x16c], R14, 0x1, P5 ;  /* 0x00005b00032b2a11 */ /* 0x000fe400028f0c0e */
[----:B------:R-:W-:Y:S01]  /*be80*/  @P1 LEA.HI.X R19, R15, c[0x0][0x16c], R56, 0x1, P0 ;  /* 0x00005b000f131a11 */ /* 0x000fe200000f0c38 */
        /* <DEDUP_REMOVED lines=27> */
.L_x_5484:
[----:B------:R-:W-:Y:S02]  /*c040*/  FMNMX.FTZ R3, R13, R2, !PT ;  /* 0x000000020d037209 */ /* 0x000fe40007810000 */
[----:B------:R-:W-:-:S02]  /*c050*/  SHF.L.U32 R110, R4, 0x1, RZ ;  /* 0x00000001046e7819 */ /* 0x000fc400000006ff */
[----:B------:R-:W-:Y:S02]  /*c060*/  FMNMX.FTZ R3, R6, R3, !PT ;  /* 0x0000000306037209 */ /* 0x000fe40007810000 */
[----:B------:R-:W-:Y:S01]  /*c070*/  LEA R108, R49, R110, 0x1 ;  /* 0x0000006e316c7211 */ /* 0x000fe200078e08ff */
[----:B-1----:R-:W-:Y:S01]  /*c080*/  LDSM.16.MT88.4 R36, [R110+0x6000] ;  /* 0x006000006e24783b */ /* 0x002fe20000004200 */
[----:B------:R-:W-:-:S03]  /*c090*/  FMNMX.FTZ R3, R28, R3, !PT ;  /* 0x000000031c037209 */ /* 0x000fc60007810000 */
        /* <DEDUP_REMOVED lines=33> */
[----:B------:R-:W-:-:S05]  /*c2b0*/  FMNMX.FTZ R15, R93, R14, !PT ;  /* 0x0000000e5d0f7209 */ /* 0x000fca0007810000 */
[----:B------:R-:W2:Y:S01]  /*c2c0*/  SHFL.BFLY PT, R14, R15, 0x2, 0x1f ;  /* 0x0c401f000f0e7f89 */ /* 0x000ea200000e0000 */
[----:B-1----:R-:W-:-:S04]  /*c2d0*/  FMNMX.FTZ R3, R18, R3, !PT ;  /* 0x0000000312037209 */ /* 0x002fc80007810000 */
[C---:B------:R-:W-:Y:S01]  /*c2e0*/  FSETP.NEU.FTZ.AND P0, PT, R3.reuse, -INF , PT ;  /* 0xff8000000300780b */ /* 0x040fe20003f1d000 */
[----:B------:R-:W-:Y:S01]  /*c2f0*/  FMUL.FTZ R125, R3, c[0x0][0x23c] ;  /* 0x00008f00037d7a20 */ /* 0x000fe20000410000 */
[----:B--2---:R-:W-:-:S04]  /*c300*/  FMNMX.FTZ R14, R15, R14, !PT ;  /* 0x0000000e0f0e7209 */ /* 0x004fc80007810000 */
        /* <DEDUP_REMOVED lines=24> */
[----:B--2---:R-:W-:Y:S01]  /*c490*/  F2FP.BF16.PACK_AB R76, R98, R99 ;  /* 0x00000063624c723e */ /* 0x004fe200000010ff */
[--C-:B------:R-:W-:Y:S02]  /*c4a0*/  FFMA.FTZ R128, R128, c[0x0][0x23c], -R125.reuse ;  /* 0x00008f0080807a23 */ /* 0x100fe4000001087d */
[----:B------:R-:W-:Y:S01]  /*c4b0*/  FSEL R96, R96, RZ, P0 ;  /* 0x000000ff60607208 */ /* 0x000fe20000000000 */
[----:B------:R-:W-:-:S02]  /*c4c0*/  FFMA.FTZ R125, R130, c[0x0][0x23c], -R125 ;  /* 0x00008f00827d7a23 */ /* 0x000fc4000001087d */
[----:B------:R-:W-:Y:S01]  /*c4d0*/  FADD.FTZ R98, R99, R98 ;  /* 0x0000006263627221 */ /* 0x000fe20000010000 */
[----:B------:R-:W-:Y:S01]  /*c4e0*/  MUFU.EX2 R31, R31 ;  /* 0x0000001f001f7308 */ /* 0x000fe20000000800 */
[--C-:B------:R-:W-:Y:S02]  /*c4f0*/  FFMA.FTZ R95, R12, c[0x0][0x23c], -R96.reuse ;  /* 0x00008f000c5f7a23 */ /* 0x100fe40000010860 */
[--C-:B------:R-:W-:Y:S01]  /*c500*/  FFMA.FTZ R100, R5, c[0x0][0x23c], -R96.reuse ;  /* 0x00008f0005647a23 */ /* 0x100fe20000010860 */
[----:B------:R-:W2:Y:S01]  /*c510*/  LDSM.16.MT88.4 R12, [R108+0x6400] ;  /* 0x006400006c0c783b */ /* 0x000ea20000004200 */
[--C-:B------:R-:W-:Y:S02]  /*c520*/  FFMA.FTZ R34, R7, c[0x0][0x23c], -R96.reuse ;  /* 0x00008f0007227a23 */ /* 0x100fe40000010860 */
[--C-:B------:R-:W-:Y:S01]  /*c530*/  FFMA.FTZ R33, R25, c[0x0][0x23c], -R96.reuse ;  /* 0x00008f0019217a23 */ /* 0x100fe20000010860 */
[----:B------:R-:W-:Y:S01]  /*c540*/  MUFU.EX2 R95, R95 ;  /* 0x0000005f005f7308 */ /* 0x000fe20000000800 */
[----:B-1----:R-:W-:Y:S01]  /*c550*/  F2FP.BF16.PACK_AB R78, R32, R97 ;  /* 0x00000061204e723e */ /* 0x002fe200000010ff */
[----:B------:R-:W-:-:S02]  /*c560*/  FFMA.FTZ R30, R21, c[0x0][0x23c], -R96 ;  /* 0x00008f00151e7a23 */ /* 0x000fc40000010860 */
[--C-:B------:R-:W-:Y:S02]  /*c570*/  FFMA.FTZ R29, R29, c[0x0][0x23c], -R96.reuse ;  /* 0x00008f001d1d7a23 */ /* 0x100fe40000010860 */
[--C-:B------:R-:W-:Y:S02]  /*c580*/  FFMA.FTZ R28, R41, c[0x0][0x23c], -R96.reuse ;  /* 0x00008f00291c7a23 */ /* 0x100fe40000010860 */
[----:B------:R-:W1:Y:S01]  /*c590*/  MUFU.EX2 R100, R100 ;  /* 0x0000006400647308 */ /* 0x000e620000000800 */
[--C-:B------:R-:W-:Y:S02]  /*c5a0*/  FFMA.FTZ R25, R23, c[0x0][0x23c], -R96.reuse ;  /* 0x00008f0017197a23 */ /* 0x100fe40000010860 */
[----:B------:R-:W3:Y:S01]  /*c5b0*/  LDSM.16.MT88.4 R20, [R110+0x7400] ;  /* 0x007400006e14783b */ /* 0x000ee20000004200 */
[--C-:B------:R-:W-:Y:S02]  /*c5c0*/  FFMA.FTZ R124, R103, c[0x0][0x23c], -R96.reuse ;  /* 0x00008f00677c7a23 */ /* 0x100fe40000010860 */
[----:B------:R-:W-:-:S02]  /*c5d0*/  FFMA.FTZ R104, R101, c[0x0][0x23c], -R96 ;  /* 0x00008f0065687a23 */ /* 0x000fc40000010860 */
[----:B------:R-:W-:Y:S01]  /*c5e0*/  MUFU.EX2 R34, R34 ;  /* 0x0000002200227308 */ /* 0x000fe20000000800 */
[--C-:B------:R-:W-:Y:S02]  /*c5f0*/  FFMA.FTZ R103, R127, c[0x0][0x23c], -R96.reuse ;  /* 0x00008f007f677a23 */ /* 0x100fe40000010860 */
[--C-:B------:R-:W-:Y:S02]  /*c600*/  FFMA.FTZ R101, R129, c[0x0][0x23c], -R96.reuse ;  /* 0x00008f0081657a23 */ /* 0x100fe40000010860 */
[--C-:B------:R-:W-:Y:S02]  /*c610*/  FFMA.FTZ R92, R92, c[0x0][0x23c], -R96.reuse ;  /* 0x00008f005c5c7a23 */ /* 0x100fe40000010860 */
[--C-:B------:R-:W-:Y:S01]  /*c620*/  FFMA.FTZ R35, R35, c[0x0][0x23c], -R96.reuse ;  /* 0x00008f0023237a23 */ /* 0x100fe20000010860 */
[----:B------:R-:W4:Y:S01]  /*c630*/  MUFU.EX2 R33, R33 ;  /* 0x0000002100217308 */ /* 0x000f220000000800 */
[----:B-1----:R-:W-:Y:S01]  /*c640*/  F2FP.BF16.PACK_AB R77, R100, R95 ;  /* 0x0000005f644d723e */ /* 0x002fe200000010ff */
[----:B------:R-:W-:-:S02]  /*c650*/  FFMA.FTZ R94, R94, c[0x0][0x23c], -R96 ;  /* 0x00008f005e5e7a23 */ /* 0x000fc40000010860 */
[----:B------:R-:W-:Y:S02]  /*c660*/  FFMA.FTZ R93, R93, c[0x0][0x23c], -R96 ;  /* 0x00008f005d5d7a23 */ /* 0x000fe40000010860 */
[----:B------:R-:W-:Y:S02]  /*c670*/  FADD.FTZ R95, R95, R100 ;  /* 0x000000645f5f7221 */ /* 0x000fe40000010000 */
[----:B------:R-:W1:Y:S01]  /*c680*/  MUFU.EX2 R26, R26 ;  /* 0x0000001a001a7308 */ /* 0x000e620000000800 */
[----:B------:R-:W-:-:S04]  /*c690*/  FADD.FTZ R97, R97, R98 ;  /* 0x0000006261617221 */ /* 0x000fc80000010000 */
[----:B------:R-:W-:Y:S01]  /*c6a0*/  FADD.FTZ R32, R32, R97 ;  /* 0x0000006120207221 */ /* 0x000fe20000010000 */
[----:B----4-:R-:W-:Y:S02]  /*c6b0*/  F2FP.BF16.PACK_AB R79, R33, R34 ;  /* 0x00000022214f723e */ /* 0x010fe400000010ff */
        /* <DEDUP_REMOVED lines=31> */
[C---:B--2---:R-:W-:Y:S02]  /*c8b0*/  HMMA.16816.F32.BF16 R40, R4.reuse, R12, R40 ;  /* 0x0000000c0428723c */ /* 0x044fe40000041828 */
[----:B------:R-:W-:Y:S06]  /*c8c0*/  MUFU.EX2 R102, R102 ;  /* 0x0000006600667308 */ /* 0x000fec0000000800 */
[----:B------:R-:W-:Y:S01]  /*c8d0*/  HMMA.16816.F32.BF16 R44, R4, R14, R44 ;  /* 0x0000000e042c723c */ /* 0x000fe2000004182c */
[----:B------:R-:W2:Y:S01]  /*c8e0*/  LDSM.16.MT88.4 R12, [R108+0x7400] ;  /* 0x007400006c0c783b */ /* 0x000ea20000004200 */
        /* <DEDUP_REMOVED lines=8> */
[----:B------:R-:W1:Y:S01]  /*c970*/  LDSM.16.MT88.4 R16, [R110+0x8400] ;  /* 0x008400006e10783b */ /* 0x000e620000004200 */
[----:B------:R-:W-:Y:S06]  /*c980*/  MUFU.EX2 R126, R126 ;  /* 0x0000007e007e7308 */ /* 0x000fec0000000800 */
[C---:B---3--:R-:W-:Y:S02]  /*c990*/  HMMA.16816.F32.BF16 R48, R4.reuse, R20, R48 ;  /* 0x000000140430723c */ /* 0x048fe40000041830 */
[----:B------:R-:W3:Y:S06]  /*c9a0*/  MUFU.EX2 R127, R128 ;  /* 0x00000080007f7308 */ /* 0x000eec0000000800 */
[C---:B--2---:R-:W-:Y:S02]  /*c9b0*/  HMMA.16816.F32.BF16 R56, R4.reuse, R12, R56 ;  /* 0x0000000c0438723c */ /* 0x044fe40000041838 */
[----:B------:R-:W-:Y:S06]  /*c9c0*/  MUFU.EX2 R133, R133 ;  /* 0x0000008500857308 */ /* 0x000fec0000000800 */
[C---:B------:R-:W-:Y:S01]  /*c9d0*/  HMMA.16816.F32.BF16 R60, R4.reuse, R14, R60 ;  /* 0x0000000e043c723c */ /* 0x040fe2000004183c */
[----:B------:R-:W2:Y:S01]  /*c9e0*/  LDSM.16.MT88.4 R12, [R108+0x8000] ;  /* 0x008000006c0c783b */ /* 0x000ea20000004200 */
[----:B------:R3:W-:Y:S06]  /*c9f0*/  MUFU.EX2 R130, R125 ;  /* 0x0000007d00827308 */ /* 0x0007ec0000000800 */
[C---:B------:R-:W-:Y:S01]  /*ca00*/  HMMA.16816.F32.BF16 R52, R4.reuse, R22, R52 ;  /* 0x000000160434723c */ /* 0x040fe20000041834 */
[----:B------:R-:W-:Y:S01]  /*ca10*/  LDSM.16.MT88.4 R20, [R110+0x6c00] ;  /* 0x006c00006e14783b */ /* 0x000fe20000004200 */
[----:B------:R-:W-:Y:S06]  /*ca20*/  MUFU.EX2 R92, R92 ;  /* 0x0000005c005c7308 */ /* 0x000fec0000000800 */
[----:B-1----:R-:W-:Y:S02]  /*ca30*/  HMMA.16816.F32.BF16 R64, R4, R16, R64 ;  /* 0x000000100440723c */ /* 0x002fe40000041840 */
[----:B------:R-:W1:Y:S01]  /*ca40*/  MUFU.EX2 R35, R35 ;  /* 0x0000002300237308 */ /* 0x000e620000000800 */
[----:B---3--:R-:W-:-:S05]  /*ca50*/  MOV R125, R90 ;  /* 0x0000005a007d7202 */ /* 0x008fca0000000f00 */
[----:B------:R-:W-:Y:S01]  /*ca60*/  HMMA.16816.F32.BF16 R68, R4, R18, R68 ;  /* 0x000000120444723c */ /* 0x000fe20000041844 */
[----:B------:R-:W-:Y:S01]  /*ca70*/  LDSM.16.MT88.4 R16, [R108+0x6c00] ;  /* 0x006c00006c10783b */ /* 0x000fe20000004200 */
[----:B------:R-:W-:Y:S08]  /*ca80*/  MUFU.EX2 R94, R94 ;  /* 0x0000005e005e7308 */ /* 0x000ff00000000800 */
[----:B------:R-:W3:Y:S01]  /*ca90*/  MUFU.EX2 R93, R93 ;  /* 0x0000005d005d7308 */ /* 0x000ee20000000800 */
[C---:B--2---:R-:W-:Y:S08]  /*caa0*/  HMMA.16816.F32.BF16 R72, R76.reuse, R12, RZ ;  /* 0x0000000c4c48723c */ /* 0x044ff000000418ff */
[----:B------:R-:W-:Y:S01]  /*cab0*/  HMMA.16816.F32.BF16 R76, R76, R14, RZ ;  /* 0x0000000e4c4c723c */ /* 0x000fe200000418ff */
[----:B------:R-:W2:Y:S11]  /*cac0*/  LDSM.16.MT88.4 R12, [R108+0x8400] ;  /* 0x008400006c0c783b */ /* 0x000eb60000004200 */
[----:B------:R-:W-:Y:S04]  /*cad0*/  @!UPT UIADD3 URZ, URZ, URZ, URZ ;  /* 0x0000003f3f3ff290 */ /* 0x000fe8000fffe03f */
        /* <DEDUP_REMOVED lines=33> */
[----:B------:R-:W-:Y:S01]  /*ccf0*/  F2FP.BF16.PACK_AB R4, R127, R126 ;  /* 0x0000007e7f04723e */ /* 0x000fe200000010ff */
[----:B------:R-:W-:Y:S01]  /*cd00*/  FADD.FTZ R126, R126, R105 ;  /* 0x000000697e7e7221 */ /* 0x000fe20000010000 */
[----:B-1----:R-:W-:Y:S01]  /*cd10*/  F2FP.BF16.PACK_AB R5, R35, R92 ;  /* 0x0000005c2305723e */ /* 0x002fe200000010ff */
        /* <DEDUP_REMOVED lines=12> */
[C---:B------:R-:W-:Y:S08]  /*cde0*/  HMMA.16816.F32.BF16 R40, R4.reuse, R16, R40 ;  /* 0x000000100428723c */ /* 0x040ff00000041828 */
        /* <DEDUP_REMOVED lines=75> */
.L_x_5488:
[----:B------:R-:W-:-:S05]  /*d2a0*/  IMAD.MOV.U32 R13, RZ, RZ, c[0x0][0x1a0] ;  /* 0x00006800ff0d7624 */ /* 0x000fca00078e00ff */
[----:B------:R-:W-:-:S04]  /*d2b0*/  LEA R13, -R13, RZ, 0x6 ;  /* 0x000000ff0d0d7211 */ /* 0x000fc800078e31ff */
[----:B------:R-:W-:Y:S02]  /*d2c0*/  SHF.R.S32.HI R5, RZ, 0x1f, R13 ;  /* 0x0000001fff057819 */ /* 0x000fe4000001140d */
.L_x_5489:
[C---:B------:R-:W-:Y:S01]  /*d2d0*/  LOP3.LUT P2, RZ, R91.reuse, 0x2, RZ, 0xc0, !PT ;  /* 0x000000025bff7812 */ /* 0x040fe2000784c0ff */
[----:B------:R-:W-:Y:S01]  /*d2e0*/  IMAD.MOV.U32 R6, RZ, RZ, c[0x0][0x1a0] ;  /* 0x00006800ff067624 */ /* 0x000fe200078e00ff */
[C---:B------:R-:W-:Y:S01]  /*d2f0*/  LOP3.LUT P1, RZ, R91.reuse, 0x4, RZ, 0xc0, !PT ;  /* 0x000000045bff7812 */ /* 0x040fe2000782c0ff */
[----:B------:R-:W-:Y:S01]  /*d300*/  IMAD.MOV.U32 R15, RZ, RZ, c[0x0][0x1a4] ;  /* 0x00006900ff0f7624 */ /* 0x000fe200078e00ff */
[----:B------:R-:W-:Y:S02]  /*d310*/  LOP3.LUT P4, RZ, R91, 0x1, RZ, 0xc0, !PT ;  /* 0x000000015bff7812 */ /* 0x000fe4000788c0ff */
[----:B------:R-:W-:-:S04]  /*d320*/  LEA R132, P0, R13, R132, 0x1 ;  /* 0x000000840d847211 */ /* 0x000fc800078008ff */
[----:B------:R-:W-:-:S03]  /*d330*/  LEA.HI.X R131, R13, R131, R5, 0x1, P0 ;  /* 0x000000830d837211 */ /* 0x000fc600000f0c05 */
[CC--:B------:R-:W-:Y:S02]  /*d340*/  @P2 IADD3 R17, P6, R13.reuse, R88.reuse, RZ ;  /* 0x000000580d112210 */ /* 0x0c0fe40007fde0ff */
[----:B------:R-:W-:Y:S02]  /*d350*/  @P1 IADD3 R12, P0, R13, R88, RZ ;  /* 0x000000580d0c1210 */ /* 0x000fe40007f1e0ff */
[----:B------:R-:W-:Y:S01]  /*d360*/  LEA R13, P5, R6, R13, 0x5 ;  /* 0x0000000d060d7211 */ /* 0x000fe200078a28ff */
[--C-:B------:R-:W-:Y:S01]  /*d370*/  @P2 IMAD.X R14, R5, 0x1, R86.reuse, P6 ;  /* 0x00000001050e2824 */ /* 0x100fe200030e0656 */
[----:B------:R-:W-:Y:S01]  /*d380*/  @P2 LEA R20, P6, R17, c[0x0][0x170], 0x1 ;  /* 0x00005c0011142a11 */ /* 0x000fe200078c08ff */
[----:B------:R-:W-:Y:S01]  /*d390*/  @P1 IMAD.X R7, R5, 0x1, R86, P0 ;  /* 0x0000000105071824 */ /* 0x000fe200000e0656 */
[----:B------:R-:W-:Y:S01]  /*d3a0*/  @P1 LEA R18, P0, R12, c[0x0][0x170], 0x1 ;  /* 0x00005c000c121a11 */ /* 0x000fe200078008ff */
[C---:B------:R-:W-:Y:S01]  /*d3b0*/  @P4 IMAD.SHL.U32 R4, R6.reuse, 0x20, RZ ;  /* 0x0000002006044824 */ /* 0x040fe200078e00ff */
[C---:B------:R-:W-:Y:S01]  /*d3c0*/  @P4 SHF.L.U64.HI R16, R6.reuse, 0x5, R15 ;  /* 0x0000000506104819 */ /* 0x040fe2000001020f */
[----:B------:R-:W-:Y:S01]  /*d3d0*/  @P4 IMAD.MOV.U32 R133, RZ, RZ, R131 ;  /* 0x000000ffff854224 */ /* 0x000fe200078e0083 */
[----:B------:R-:W-:-:S02]  /*d3e0*/  LEA.HI.X R5, R6, R5, R15, 0x5, P5 ;  /* 0x0000000506057211 */ /* 0x000fc400028f2c0f */
[----:B------:R-:W-:Y:S02]  /*d3f0*/  @P2 LEA.HI.X R21, R17, c[0x0][0x174], R14, 0x1, P6 ;  /* 0x00005d0011152a11 */ /* 0x000fe400030f0c0e */
[----:B------:R-:W-:Y:S01]  /*d400*/  @P2 IADD3 R6, P6, R13, R88, RZ ;  /* 0x000000580d062210 */ /* 0x000fe20007fde0ff */
[----:B------:R-:W-:Y:S01]  /*d410*/  @!PT LDS RZ, [RZ] ;  /* 0x00000000fffff984 */ /* 0x000fe20000000800 */
[----:B------:R-:W-:Y:S01]  /*d420*/  @!PT LDS RZ, [RZ] ;  /* 0x00000000fffff984 */ /* 0x000fe20000000800 */
[----:B------:R-:W-:Y:S01]  /*d430*/  @!PT LDS RZ, [RZ] ;  /* 0x00000000fffff984 */ /* 0x000fe20000000800 */
[----:B------:R1:W-:Y:S01]  /*d440*/  @P4 LDGSTS.E.BYPASS.LTC128B.128 [R123+0x6000], [R132.64] ;  /* 0x06000000847b4fae */ /* 0x0003e2000b901d46 */
[----:B------:R-:W-:Y:S02]  /*d450*/  @P1 LEA.HI.X R19, R12, c[0x0][0x174], R7, 0x1, P0 ;  /* 0x00005d000c131a11 */ /* 0x000fe400000f0c07 */
[C---:B------:R-:W-:Y:S01]  /*d460*/  @P4 LEA R14, P5, R4.reuse, R132, 0x1 ;  /* 0x00000084040e4211 */ /* 0x040fe200078a08ff */
[----:B------:R-:W-:Y:S01]  /*d470*/  @P2 IMAD.X R7, R5, 0x1, R86, P6 ;  /* 0x0000000105072824 */ /* 0x000fe200030e0656 */
[----:B------:R-:W-:Y:S01]  /*d480*/  @P1 IADD3 R13, P0, R13, R88, RZ ;  /* 0x000000580d0d1210 */ /* 0x000fe20007f1e0ff */
[----:B------:R-:W-:Y:S01]  /*d490*/  @!P4 STS [R123+0x6000], RZ ;  /* 0x006000ff7b00c388 */ /* 0x000fe20000000800 */
[----:B------:R-:W-:-:S02]  /*d4a0*/  @P4 LEA.HI.X R15, R4, R131, R16, 0x1, P5 ;  /* 0x00000083040f4211 */ /* 0x000fc400028f0c10 */
[C---:B------:R-:W-:Y:S01]  /*d4b0*/  @P2 LEA R16, P5, R6.reuse, c[0x0][0x170], 0x1 ;  /* 0x00005c0006102a11 */ /* 0x040fe200078a08ff */
[----:B------:R-:W-:Y:S01]  /*d4c0*/  @P1 IMAD.X R86, R5, 0x1, R86, P0 ;  /* 0x0000000105561824 */ /* 0x000fe200000e0656 */
[C---:B------:R-:W-:Y:S01]  /*d4d0*/  @P1 LEA R12, P0, R13.reuse, c[0x0][0x170], 0x1 ;  /* 0x00005c000d0c1a11 */ /* 0x040fe200078008ff */
[----:B------:R-:W-:Y:S01]  /*d4e0*/  @!P4 STS [R123+0x6004], RZ ;  /* 0x006004ff7b00c388 */ /* 0x000fe20000000800 */
[----:B------:R-:W-:Y:S02]  /*d4f0*/  @P2 LEA.HI.X R17, R6, c[0x0][0x174], R7, 0x1, P5 ;  /* 0x00005d0006112a11 */ /* 0x000fe400028f0c07 */
[----:B------:R-:W-:Y:S01]  /*d500*/  @P1 LEA.HI.X R13, R13, c[0x0][0x174], R86, 0x1, P0 ;  /* 0x00005d000d0d1a11 */ /* 0x000fe200000f0c56 */
[----:B------:R-:W-:Y:S01]  /*d510*/  @!P4 STS.64 [R123+0x6008], RZ ;  /* 0x006008ff7b00c388 */ /* 0x000fe20000000a00 */
[----:B------:R-:W-:-:S03]  /*d520*/  ISETP.GE.AND P0, PT, R87, 0x3, PT ;  /* 0x000000035700780c */ /* 0x000fc60003f06270 */
        /* <DEDUP_REMOVED lines=28> */
[----:B------:R-:W-:Y:S04]  /*d6f0*/  LDSM.16.M88.4 R92, [R111] ;  /* 0x000000006f5c783b */ /* 0x000fe80000000200 */
[----:B--2---:R-:W2:Y:S04]  /*d700*/  LDSM.16.M88.4 R20, [R109+0x3000] ;  /* 0x003000006d14783b */ /* 0x004ea80000000200 */
[----:B---3--:R-:W3:Y:S04]  /*d710*/  LDSM.16.M88.4 R16, [R112+0x3800] ;  /* 0x003800007010783b */ /* 0x008ee80000000200 */
[----:B----4-:R-:W4:Y:S04]  /*d720*/  LDSM.16.M88.4 R12, [R109+0x3400] ;  /* 0x003400006d0c783b */ /* 0x010f280000000200 */
[----:B------:R-:W2:Y:S04]  /*d730*/  LDSM.16.M88.4 R96, [R112+0x3c00] ;  /* 0x003c00007060783b */ /* 0x000ea80000000200 */
[----:B------:R-:W2:Y:S04]  /*d740*/  LDSM.16.M88.4 R100, [R109+0x3800] ;  /* 0x003800006d64783b */ /* 0x000ea80000000200 */
[----:B------:R-:W0:Y:S01]  /*d750*/  LDGDEPBAR ;  /* 0x00000000000079af */ /* 0x000e220000000000 */
[C---:B-----5:R-:W-:Y:S08]  /*d760*/  HMMA.16816.F32.BF16 R88, R4.reuse, R32, RZ ;  /* 0x000000200458723c */ /* 0x060ff000000418ff */
[C---:B------:R-:W-:Y:S08]  /*d770*/  HMMA.16816.F32.BF16 R32, R4.reuse, R34, RZ ;  /* 0x000000220420723c */ /* 0x040ff000000418ff */
[C---:B-1----:R-:W-:Y:S08]  /*d780*/  HMMA.16816.F32.BF16 R28, R4.reuse, R24, RZ ;  /* 0x00000018041c723c */ /* 0x042ff000000418ff */
        /* <DEDUP_REMOVED lines=64> */
[----:B------:R-:W-:Y:S01]  /*db90*/  IMAD R92, R125, 0x40, R122 ;  /* 0x000000407d5c7824 */ /* 0x000fe200078e027a */
[C---:B------:R-:W-:Y:S07]  /*dba0*/  HMMA.16816.F32.BF16 R4, R100.reuse, R94, R4 ;  /* 0x0000005e6404723c */ /* 0x040fee0000041804 */
[C---:B------:R-:W-:Y:S01]  /*dbb0*/  IADD3 R94, R92.reuse, 0x8, RZ ;  /* 0x000000085c5e7810 */ /* 0x040fe20007ffe0ff */
[----:B--2---:R-:W-:Y:S01]  /*dbc0*/  HMMA.16816.F32.BF16 R20, R100, R96, R20 ;  /* 0x000000606414723c */ /* 0x004fe20000041814 */
[----:B------:R-:W-:-:S02]  /*dbd0*/  IADD3 R95, R92, 0x9, RZ ;  /* 0x000000095c5f7810 */ /* 0x000fc40007ffe0ff */
[----:B------:R1:W2:Y:S01]  /*dbe0*/  I2F R93, R94 ;  /* 0x0000005e005d7306 */ /* 0x0002a20000201400 */
[----:B------:R-:W-:Y:S01]  /*dbf0*/  BAR.SYNC.DEFER_BLOCKING 0x0 ;  /* 0x0000000000007b1d */ /* 0x000fe20000010000 */
[-C--:B------:R-:W-:Y:S02]  /*dc00*/  ISETP.GE.AND P2, PT, R94, R8.reuse, PT ;  /* 0x000000085e00720c */ /* 0x080fe40003f46270 */
[----:B------:R-:W-:Y:S01]  /*dc10*/  IADD3 R96, R92, 0x1, RZ ;  /* 0x000000015c607810 */ /* 0x000fe20007ffe0ff */
[----:B------:R-:W-:Y:S01]  /*dc20*/  HMMA.16816.F32.BF16 R16, R100, R98, R16 ;  /* 0x000000626410723c */ /* 0x000fe20000041810 */
[----:B------:R-:W-:Y:S02]  /*dc30*/  ISETP.GE.AND P6, PT, R94, R9, PT ;  /* 0x000000095e00720c */ /* 0x000fe40003fc6270 */
[----:B------:R-:W3:Y:S01]  /*dc40*/  I2F R97, R96 ;  /* 0x0000006000617306 */ /* 0x000ee20000201400 */
[-C--:B------:R-:W-:Y:S02]  /*dc50*/  ISETP.GE.AND P5, PT, R96, R8.reuse, PT ;  /* 0x000000086000720c */ /* 0x080fe40003fa6270 */
[----:B------:R-:W-:-:S02]  /*dc60*/  ISETP.GE.AND P4, PT, R95, R8, PT ;  /* 0x000000085f00720c */ /* 0x000fc40003f86270 */
[----:B------:R-:W-:Y:S02]  /*dc70*/  ISETP.GE.AND P1, PT, R96, R9, PT ;  /* 0x000000096000720c */ /* 0x000fe40003f26270 */
[----:B-1----:R-:W-:Y:S01]  /*dc80*/  IADD3 R94, R92, 0x10, RZ ;  /* 0x000000105c5e7810 */ /* 0x002fe20007ffe0ff */
[CC--:B--2---:R-:W-:Y:S02]  /*dc90*/  FFMA.FTZ R32, R0.reuse, R93.reuse, R32 ;  /* 0x0000005d00207223 */ /* 0x0c4fe40000010020 */
[----:B------:R-:W-:Y:S01]  /*dca0*/  FFMA.FTZ R34, R0, R93, R34 ;  /* 0x0000005d00227223 */ /* 0x000fe20000010022 */
[----:B------:R-:W1:Y:S01]  /*dcb0*/  I2F R87, R94 ;  /* 0x0000005e00577306 */ /* 0x000e620000201400 */
[----:B------:R-:W-:Y:S02]  /*dcc0*/  IADD3 R93, R92, 0x11, RZ ;  /* 0x000000115c5d7810 */ /* 0x000fe40007ffe0ff */
[----:B------:R-:W-:Y:S01]  /*dcd0*/  FSEL R32, R32, -INF , !P2 ;  /* 0xff80000020207808 */ /* 0x000fe20005000000 */
[----:B---3--:R-:W-:Y:S01]  /*dce0*/  FFMA.FTZ R86, R0, R97, R89 ;  /* 0x0000006100567223 */ /* 0x008fe20000010059 */
[----:B------:R-:W-:Y:S01]  /*dcf0*/  ISETP.GE.AND P2, PT, R94, R9, PT ;  /* 0x000000095e00720c */ /* 0x000fe20003f46270 */
[----:B------:R-:W-:-:S02]  /*dd00*/  FFMA.FTZ R97, R0, R97, R91 ;  /* 0x0000006100617223 */ /* 0x000fc4000001005b */
[----:B------:R-:W2:Y:S01]  /*dd10*/  I2F R91, R95 ;  /* 0x0000005f005b7306 */ /* 0x000ea20000201400 */
[----:B------:R-:W-:Y:S02]  /*dd20*/  FSEL R86, R86, -INF , !P5 ;  /* 0xff80000056567808 */ /* 0x000fe40006800000 */
[----:B------:R-:W-:Y:S02]  /*dd30*/  ISETP.GE.AND P5, PT, R95, R9, PT ;  /* 0x000000095f00720c */ /* 0x000fe40003fa6270 */
[----:B------:R-:W-:Y:S02]  /*dd40*/  FSEL R97, R97, -INF , !P1 ;  /* 0xff80000061617808 */ /* 0x000fe40004800000 */
[----:B------:R-:W-:Y:S01]  /*dd50*/  ISETP.GE.AND P1, PT, R94, R8, PT ;  /* 0x000000085e00720c */ /* 0x000fe20003f26270 */
[CC--:B-1----:R-:W-:Y:S01]  /*dd60*/  FFMA.FTZ R28, R0.reuse, R87.reuse, R28 ;  /* 0x00000057001c7223 */ /* 0x0c2fe2000001001c */
[----:B------:R-:W1:Y:S01]  /*dd70*/  I2F R89, R93 ;  /* 0x0000005d00597306 */ /* 0x000e620000201400 */
[----:B------:R-:W-:Y:S01]  /*dd80*/  FFMA.FTZ R139, R0, R87, R30 ;  /* 0x00000057008b7223 */ /* 0x000fe2000001001e */
[----:B------:R-:W-:-:S02]  /*dd90*/  IADD3 R30, R92, 0x19, RZ ;  /* 0x000000195c1e7810 */ /* 0x000fc40007ffe0ff */
[----:B------:R-:W-:Y:S02]  /*dda0*/  FSEL R136, R28, -INF , !P1 ;  /* 0xff8000001c887808 */ /* 0x000fe40004800000 */
[----:B------:R-:W-:Y:S01]  /*ddb0*/  FSEL R139, R139, -INF , !P2 ;  /* 0xff8000008b8b7808 */ /* 0x000fe20005000000 */
[CC--:B--2---:R-:W-:Y:S01]  /*ddc0*/  FFMA.FTZ R95, R0.reuse, R91.reuse, R33 ;  /* 0x0000005b005f7223 */ /* 0x0c4fe20000010021 */
[----:B------:R-:W2:Y:S01]  /*ddd0*/  I2F R28, R30 ;  /* 0x0000001e001c7306 */ /* 0x000ea20000201400 */
[----:B------:R-:W-:Y:S01]  /*dde0*/  FFMA.FTZ R35, R0, R91, R35 ;  /* 0x0000005b00237223 */ /* 0x000fe20000010023 */
[----:B------:R-:W-:Y:S02]  /*ddf0*/  IADD3 R91, R92, 0x18, RZ ;  /* 0x000000185c5b7810 */ /* 0x000fe40007ffe0ff */
[----:B------:R-:W-:Y:S02]  /*de00*/  FSEL R33, R34, -INF , !P6 ;  /* 0xff80000022217808 */ /* 0x000fe40007000000 */
[----:B------:R-:W-:-:S02]  /*de10*/  FSEL R35, R35, -INF , !P5 ;  /* 0xff80000023237808 */ /* 0x000fc40006800000 */
[----:B------:R-:W3:Y:S01]  /*de20*/  I2F R87, R91 ;  /* 0x0000005b00577306 */ /* 0x000ee20000201400 */
[-C--:B------:R-:W-:Y:S01]  /*de30*/  ISETP.GE.AND P5, PT, R91, R8.reuse, PT ;  /* 0x000000085b00720c */ /* 0x080fe20003fa6270 */
[CC--:B-1----:R-:W-:Y:S01]  /*de40*/  FFMA.FTZ R29, R0.reuse, R89.reuse, R29 ;  /* 0x00000059001d7223 */ /* 0x0c2fe2000001001d */
[----:B------:R-:W-:Y:S01]  /*de50*/  ISETP.GE.AND P6, PT, R93, R8, PT ;  /* 0x000000085d00720c */ /* 0x000fe20003fc6270 */
[----:B------:R-:W-:Y:S01]  /*de60*/  FFMA.FTZ R145, R0, R89, R31 ;  /* 0x0000005900917223 */ /* 0x000fe2000001001f */
[----:B------:R-:W-:Y:S02]  /*de70*/  IADD3 R31, R92, 0x20, RZ ;  /* 0x000000205c1f7810 */ /* 0x000fe40007ffe0ff */
[----:B------:R-:W-:Y:S01]  /*de80*/  FSEL R134, R29, -INF , !P6 ;  /* 0xff8000001d867808 */ /* 0x000fe20007000000 */
[----:B--2---:R-:W-:Y:S01]  /*de90*/  FFMA.FTZ R25, R0, R28, R25 ;  /* 0x0000001c00197223 */ /* 0x004fe20000010019 */
[----:B------:R-:W1:Y:S01]  /*dea0*/  I2F R29, R31 ;  /* 0x0000001f001d7306 */ /* 0x000e620000201400 */
[----:B------:R-:W-:Y:S01]  /*deb0*/  ISETP.GE.AND P2, PT, R30, R8, PT ;  /* 0x000000081e00720c */ /* 0x000fe20003f46270 */
[----:B------:R-:W-:Y:S01]  /*dec0*/  FFMA.FTZ R133, R0, R28, R27 ;  /* 0x0000001c00857223 */ /* 0x000fe2000001001b */
[----:B------:R-:W-:-:S02]  /*ded0*/  IADD3 R27, R92, 0x28, RZ ;  /* 0x000000285c1b7810 */ /* 0x000fc40007ffe0ff */
[----:B------:R-:W-:Y:S01]  /*dee0*/  FSEL R142, R25, -INF , !P2 ;  /* 0xff800000198e7808 */ /* 0x000fe20005000000 */
[CC--:B---3--:R-:W-:Y:S02]  /*def0*/  FFMA.FTZ R24, R0.reuse, R87.reuse, R24 ;  /* 0x0000005700187223 */ /* 0x0c8fe40000010018 */
[----:B------:R-:W2:Y:S01]  /*df00*/  I2F R25, R27 ;  /* 0x0000001b00197306 */ /* 0x000ea20000201400 */
[----:B------:R-:W-:Y:S01]  /*df10*/  FFMA.FTZ R147, R0, R87, R26 ;  /* 0x0000005700937223 */ /* 0x000fe2000001001a */
[----:B------:R-:W-:Y:S02]  /*df20*/  FSEL R34, R95, -INF , !P4 ;  /* 0xff8000005f227808 */ /* 0x000fe40006000000 */
[----:B------:R-:W-:Y:S02]  /*df30*/  FSEL R138, R24, -INF , !P5 ;  /* 0xff800000188a7808 */ /* 0x000fe40006800000 */
[----:B------:R-:W-:Y:S02]  /*df40*/  IADD3 R24, R92, 0x21, RZ ;  /* 0x000000215c187810 */ /* 0x000fe40007ffe0ff */
[----:B------:R-:W-:Y:S01]  /*df50*/  ISETP.GE.AND P4, PT, R93, R9, PT ;  /* 0x000000095d00720c */ /* 0x000fe20003f86270 */
[C---:B-1----:R-:W-:Y:S01]  /*df60*/  FFMA.FTZ R20, R0.reuse, R29, R20 ;  /* 0x0000001d00147223 */ /* 0x042fe20000010014 */
[----:B------:R-:W1:Y:S01]  /*df70*/  I2F R26, R24 ;  /* 0x00000018001a7306 */ /* 0x000e620000201400 */
[----:B------:R-:W-:Y:S01]  /*df80*/  ISETP.GE.AND P1, PT, R91, R9, PT ;  /* 0x000000095b00720c */ /* 0x000fe20003f26270 */
[----:B------:R-:W-:Y:S01]  /*df90*/  FFMA.FTZ R22, R0, R29, R22 ;  /* 0x0000001d00167223 */ /* 0x000fe20000010016 */
[----:B------:R-:W-:-:S02]  /*dfa0*/  FSEL R145, R145, -INF , !P4 ;  /* 0xff80000091917808 */ /* 0x000fc40006000000 */
[----:B------:R-:W-:Y:S01]  /*dfb0*/  FSEL R147, R147, -INF , !P1 ;  /* 0xff80000093937808 */ /* 0x000fe20004800000 */
[CC--:B--2---:R-:W-:Y:S01]  /*dfc0*/  FFMA.FTZ R16, R0.reuse, R25.reuse, R16 ;  /* 0x0000001900107223 */ /* 0x0c4fe20000010010 */
[CC--:B------:R-:W-:Y:S01]  /*dfd0*/  ISETP.GE.AND P4, PT, R31.reuse, R8.reuse, PT ;  /* 0x000000081f00720c */ /* 0x0c0fe20003f86270 */
[----:B------:R-:W-:Y:S01]  /*dfe0*/  FFMA.FTZ R18, R0, R25, R18 ;  /* 0x0000001900127223 */ /* 0x000fe20000010012 */
[C---:B------:R-:W-:Y:S02]  /*dff0*/  ISETP.GE.AND P1, PT, R24.reuse, R8, PT ;  /* 0x000000081800720c */ /* 0x040fe40003f26270 */
[-C--:B------:R-:W-:Y:S02]  /*e000*/  ISETP.GE.AND P2, PT, R24, R9.reuse, PT ;  /* 0x000000091800720c */ /* 0x080fe40003f46270 */
[-C--:B------:R-:W-:Y:S02]  /*e010*/  ISETP.GE.AND P6, PT, R30, R9.reuse, PT ;  /* 0x000000091e00720c */ /* 0x080fe40003fc6270 */
[----:B------:R-:W-:Y:S01]  /*e020*/  ISETP.GE.AND P5, PT, R31, R9, PT ;  /* 0x000000091f00720c */ /* 0x000fe20003fa6270 */
[-C--:B-1----:R-:W-:Y:S01]  /*e030*/  FFMA.FTZ R23, R0, R26.reuse, R23 ;  /* 0x0000001a00177223 */ /* 0x082fe20000010017 */
[----:B------:R-:W-:Y:S01]  /*e040*/  IADD3 R24, R92, 0x29, RZ ;  /* 0x000000295c187810 */ /* 0x000fe20007ffe0ff */
[----:B------:R-:W-:Y:S01]  /*e050*/  FFMA.FTZ R21, R0, R26, R21 ;  /* 0x0000001a00157223 */ /* 0x000fe20000010015 */
[----:B------:R-:W-:-:S02]  /*e060*/  FSEL R103, R20, -INF , !P4 ;  /* 0xff80000014677808 */ /* 0x000fc40006000000 */
[----:B------:R-:W1:Y:S01]  /*e070*/  I2F R20, R24 ;  /* 0x0000001800147306 */ /* 0x000e620000201400 */
[----:B------:R-:W-:Y:S02]  /*e080*/  FSEL R133, R133, -INF , !P6 ;  /* 0xff80000085857808 */ /* 0x000fe40007000000 */
[----:B------:R-:W-:Y:S02]  /*e090*/  FSEL R105, R22, -INF , !P5 ;  /* 0xff80000016697808 */ /* 0x000fe40006800000 */
[----:B------:R-:W-:Y:S02]  /*e0a0*/  ISETP.GE.AND P6, PT, R27, R8, PT ;  /* 0x000000081b00720c */ /* 0x000fe40003fc6270 */
[C---:B------:R-:W-:Y:S02]  /*e0b0*/  IADD3 R22, R92.reuse, 0x30, RZ ;  /* 0x000000305c167810 */ /* 0x040fe40007ffe0ff */
[----:B------:R-:W-:Y:S02]  /*e0c0*/  FSEL R107, R23, -INF , !P2 ;  /* 0xff800000176b7808 */ /* 0x000fe40005000000 */
[----:B------:R-:W-:-:S02]  /*e0d0*/  IADD3 R23, R92, 0x31, RZ ;  /* 0x000000315c177810 */ /* 0x000fc40007ffe0ff */
[----:B------:R-:W-:Y:S02]  /*e0e0*/  FSEL R104, R21, -INF , !P1 ;  /* 0xff80000015687808 */ /* 0x000fe40004800000 */
[----:B------:R-:W2:Y:S01]  /*e0f0*/  I2F R21, R22 ;  /* 0x0000001600157306 */ /* 0x000ea20000201400 */
[----:B------:R-:W-:Y:S01]  /*e100*/  FSEL R128, R16, -INF , !P6 ;  /* 0xff80000010807808 */ /* 0x000fe20007000000 */
[CC--:B-1----:R-:W-:Y:S01]  /*e110*/  FFMA.FTZ R17, R0.reuse, R20.reuse, R17 ;  /* 0x0000001400117223 */ /* 0x0c2fe20000010011 */
[----:B------:R-:W-:Y:S01]  /*e120*/  ISETP.GE.AND P4, PT, R27, R9, PT ;  /* 0x000000091b00720c */ /* 0x000fe20003f86270 */
[----:B------:R-:W-:Y:S01]  /*e130*/  FFMA.FTZ R19, R0, R20, R19 ;  /* 0x0000001400137223 */ /* 0x000fe20000010013 */
[----:B------:R-:W-:Y:S02]  /*e140*/  ISETP.GE.AND P5, PT, R24, R8, PT ;  /* 0x000000081800720c */ /* 0x000fe40003fa6270 */
[----:B------:R-:W-:Y:S01]  /*e150*/  FSEL R129, R18, -INF , !P4 ;  /* 0xff80000012817808 */ /* 0x000fe20006000000 */
[----:B------:R-:W1:Y:S01]  /*e160*/  I2F R16, R23 ;  /* 0x0000001700107306 */ /* 0x000e620000201400 */
[----:B------:R-:W-:-:S02]  /*e170*/  IADD3 R18, R92, 0x38, RZ ;  /* 0x000000385c127810 */ /* 0x000fc40007ffe0ff */
[----:B------:R-:W-:Y:S02]  /*e180*/  FSEL R126, R17, -INF , !P5 ;  /* 0xff800000117e7808 */ /* 0x000fe40006800000 */
[----:B------:R-:W-:Y:S02]  /*e190*/  ISETP.GE.AND P1, PT, R24, R9, PT ;  /* 0x000000091800720c */ /* 0x000fe40003f26270 */
[-C--:B------:R-:W-:Y:S01]  /*e1a0*/  ISETP.GE.AND P2, PT, R22, R8.reuse, PT ;  /* 0x000000081600720c */ /* 0x080fe20003f46270 */
[CC--:B--2---:R-:W-:Y:S01]  /*e1b0*/  FFMA.FTZ R12, R0.reuse, R21.reuse, R12 ;  /* 0x00000015000c7223 */ /* 0x0c4fe2000001000c */
[----:B------:R-:W2:Y:S01]  /*e1c0*/  I2F R17, R18 ;  /* 0x0000001200117306 */ /* 0x000ea20000201400 */
[----:B------:R-:W-:Y:S01]  /*e1d0*/  FSEL R101, R19, -INF , !P1 ;  /* 0xff80000013657808 */ /* 0x000fe20004800000 */
[----:B------:R-:W-:Y:S01]  /*e1e0*/  FFMA.FTZ R14, R0, R21, R14 ;  /* 0x00000015000e7223 */ /* 0x000fe2000001000e */
[----:B------:R-:W-:Y:S02]  /*e1f0*/  ISETP.GE.AND P1, PT, R18, R8, PT ;  /* 0x000000081200720c */ /* 0x000fe40003f26270 */
[----:B------:R-:W-:Y:S01]  /*e200*/  FSEL R102, R12, -INF , !P2 ;  /* 0xff8000000c667808 */ /* 0x000fe20005000000 */
[-C--:B-1----:R-:W-:Y:S01]  /*e210*/  FFMA.FTZ R106, R0, R16.reuse, R13 ;  /* 0x00000010006a7223 */ /* 0x082fe2000001000d */
[----:B------:R-:W-:Y:S01]  /*e220*/  IADD3 R13, R92, 0x39, RZ ;  /* 0x000000395c0d7810 */ /* 0x000fe20007ffe0ff */
[----:B------:R-:W1:Y:S01]  /*e230*/  I2F R19, R92 ;  /* 0x0000005c00137306 */ /* 0x000e620000201400 */
[----:B------:R-:W-:Y:S01]  /*e240*/  FFMA.FTZ R15, R0, R16, R15 ;  /* 0x00000010000f7223 */ /* 0x000fe2000001000f */
[----:B------:R-:W-:-:S02]  /*e250*/  ISETP.GE.AND P6, PT, R22, R9, PT ;  /* 0x000000091600720c */ /* 0x000fc40003fc6270 */
[CC--:B------:R-:W-:Y:S02]  /*e260*/  ISETP.GE.AND P4, PT, R23.reuse, R8.reuse, PT ;  /* 0x000000081700720c */ /* 0x0c0fe40003f86270 */
[----:B------:R-:W-:Y:S01]  /*e270*/  ISETP.GE.AND P5, PT, R23, R9, PT ;  /* 0x000000091700720c */ /* 0x000fe20003fa6270 */
[-C--:B--2---:R-:W-:Y:S01]  /*e280*/  FFMA.FTZ R4, R0, R17.reuse, R4 ;  /* 0x0000001100047223 */ /* 0x084fe20000010004 */
[----:B------:R-:W2:Y:S01]  /*e290*/  I2F R12, R13 ;  /* 0x0000000d000c7306 */ /* 0x000ea20000201400 */
[----:B------:R-:W-:Y:S01]  /*e2a0*/  FSEL R91, R14, -INF , !P6 ;  /* 0xff8000000e5b7808 */ /* 0x000fe20007000000 */
[----:B------:R-:W-:Y:S01]  /*e2b0*/  FFMA.FTZ R6, R0, R17, R6 ;  /* 0x0000001100067223 */ /* 0x000fe20000010006 */
[----:B------:R-:W-:Y:S02]  /*e2c0*/  FSEL R106, R106, -INF , !P4 ;  /* 0xff8000006a6a7808 */ /* 0x000fe40006000000 */
[----:B------:R-:W-:Y:S02]  /*e2d0*/  FSEL R124, R4, -INF , !P1 ;  /* 0xff800000047c7808 */ /* 0x000fe40004800000 */
[----:B------:R-:W-:Y:S01]  /*e2e0*/  FSEL R89, R15, -INF , !P5 ;  /* 0xff8000000f597808 */ /* 0x000fe20006800000 */
[----:B-1----:R-:W-:Y:S01]  /*e2f0*/  FFMA.FTZ R4, R0, R19, R88 ;  /* 0x0000001300047223 */ /* 0x002fe20000010058 */
[----:B------:R-:W-:Y:S01]  /*e300*/  ISETP.GE.AND P2, PT, R18, R9, PT ;  /* 0x000000091200720c */ /* 0x000fe20003f46270 */
[----:B------:R-:W-:Y:S01]  /*e310*/  FFMA.FTZ R90, R0, R19, R90 ;  /* 0x00000013005a7223 */ /* 0x000fe2000001005a */
[----:B------:R-:W-:-:S02]  /*e320*/  ISETP.GE.AND P6, PT, R92, R8, PT ;  /* 0x000000085c00720c */ /* 0x000fc40003fc6270 */
[-C--:B------:R-:W-:Y:S02]  /*e330*/  ISETP.GE.AND P4, PT, R92, R9.reuse, PT ;  /* 0x000000095c00720c */ /* 0x080fe40003f86270 */
[C---:B------:R-:W-:Y:S01]  /*e340*/  ISETP.GE.AND P5, PT, R13.reuse, R8, PT ;  /* 0x000000080d00720c */ /* 0x040fe20003fa6270 */
[CC--:B--2---:R-:W-:Y:S01]  /*e350*/  FFMA.FTZ R137, R0.reuse, R12.reuse, R5 ;  /* 0x0000000c00897223 */ /* 0x0c4fe20000010005 */
[----:B------:R-:W-:Y:S01]  /*e360*/  ISETP.GE.AND P1, PT, R13, R9, PT ;  /* 0x000000090d00720c */ /* 0x000fe20003f26270 */
[----:B------:R-:W-:Y:S01]  /*e370*/  FFMA.FTZ R7, R0, R12, R7 ;  /* 0x0000000c00077223 */ /* 0x000fe20000010007 */
        /* <DEDUP_REMOVED lines=8> */
[----:B------:R-:W-:Y:S02]  /*e400*/  IMAD.SHL.U32 R7, R125, 0x40, RZ ;  /* 0x000000407d077824 */ /* 0x000fe400078e00ff */
[----:B------:R-:W-:Y:S01]  /*e410*/  IMAD.MOV.U32 R12, RZ, RZ, RZ ;  /* 0x000000ffff0c7224 */ /* 0x000fe200078e00ff */
[----:B------:R-:W1:Y:S02]  /*e420*/  I2F.RP R8, R6 ;  /* 0x0000000600087306 */ /* 0x000e640000209400 */
[----:B------:R-:W-:-:S06]  /*e430*/  IADD3 R15, R7, -0x40, RZ ;  /* 0xffffffc0070f7810 */ /* 0x000fcc0007ffe0ff */
[----:B-1----:R-:W1:Y:S02]  /*e440*/  MUFU.RCP R13, R8 ;  /* 0x00000008000d7308 */ /* 0x002e640000001000 */
[----:B-1----:R-:W-:Y:S02]  /*e450*/  IADD3 R13, R13, 0xffffffe, RZ ;  /* 0x0ffffffe0d0d7810 */ /* 0x002fe40007ffe0ff */
[----:B------:R-:W-:Y:S02]  /*e460*/  IABS R8, R15 ;  /* 0x0000000f00087213 */ /* 0x000fe40000000000 */
[----:B------:R-:W-:Y:S02]  /*e470*/  LOP3.LUT R15, R15, c[0x0][0x2d0], RZ, 0x3c, !PT ;  /* 0x0000b4000f0f7a12 */ /* 0x000fe400078e3cff */
[----:B------:R-:W1:Y:S02]  /*e480*/  F2I.FTZ.U32.TRUNC.NTZ R13, R13 ;  /* 0x0000000d000d7305 */ /* 0x000e64000021f000 */
[----:B------:R-:W-:Y:S01]  /*e490*/  ISETP.GE.AND P0, PT, R15, RZ, PT ;  /* 0x000000ff0f00720c */ /* 0x000fe20003f06270 */
[----:B-1----:R-:W-:-:S04]  /*e4a0*/  IMAD.MOV R9, RZ, RZ, -R13 ;  /* 0x000000ffff097224 */ /* 0x002fc800078e0a0d */
[----:B------:R-:W-:-:S04]  /*e4b0*/  IMAD R9, R9, R6, RZ ;  /* 0x0000000609097224 */ /* 0x000fc800078e02ff */
[----:B------:R-:W-:Y:S01]  /*e4c0*/  IMAD.HI.U32 R9, R13, R9, R12 ;  /* 0x000000090d097227 */ /* 0x000fe200078e000c */
[----:B------:R-:W-:Y:S02]  /*e4d0*/  IABS R12, R7 ;  /* 0x00000007000c7213 */ /* 0x000fe40000000000 */
[----:B------:R-:W-:-:S03]  /*e4e0*/  LOP3.LUT R7, R7, c[0x0][0x2d0], RZ, 0x3c, !PT ;  /* 0x0000b40007077a12 */ /* 0x000fc600078e3cff */
[----:B------:R-:W-:Y:S01]  /*e4f0*/  IMAD.HI.U32 R16, R9, R12, RZ ;  /* 0x0000000c09107227 */ /* 0x000fe200078e00ff */
[----:B------:R-:W-:-:S03]  /*e500*/  ISETP.GE.AND P2, PT, R7, RZ, PT ;  /* 0x000000ff0700720c */ /* 0x000fc60003f46270 */
        /* <DEDUP_REMOVED lines=40> */
.L_x_5491:
[----:B------:R-:W-:-:S05]  /*e790*/  IMAD.MOV.U32 R8, RZ, RZ, c[0x0][0x198] ;  /* 0x00006600ff087624 */ /* 0x000fca00078e00ff */
[----:B------:R-:W-:-:S04]  /*e7a0*/  LEA R8, -R8, RZ, 0x6 ;  /* 0x000000ff08087211 */ /* 0x000fc800078e31ff */
[----:B------:R-:W-:Y:S02]  /*e7b0*/  SHF.R.S32.HI R7, RZ, 0x1f, R8 ;  /* 0x0000001fff077819 */ /* 0x000fe40000011408 */
.L_x_5492:
        /* <DEDUP_REMOVED lines=8> */
[----:B------:R-:W-:Y:S02]  /*e840*/  LEA R10, P0, R6, R8, 0x5 ;  /* 0x00000008060a7211 */ /* 0x000fe400078028ff */
[----:B------:R-:W-:Y:S02]  /*e850*/  LEA.HI.X R13, R8, R119, R7, 0x1, P4 ;  /* 0x00000077080d7211 */ /* 0x000fe400020f0c07 */
[----:B------:R-:W-:Y:S02]  /*e860*/  LEA.HI.X R7, R6, R7, R9, 0x5, P0 ;  /* 0x0000000706077211 */ /* 0x000fe400000f2c09 */
[CC--:B------:R-:W-:Y:S01]  /*e870*/  @!P1 LEA R14, P4, R10.reuse, R120.reuse, 0x1 ;  /* 0x000000780a0e9211 */ /* 0x0c0fe200078808ff */
[----:B------:R-:W-:Y:S01]  /*e880*/  @!PT LDS RZ, [RZ] ;  /* 0x00000000fffff984 */ /* 0x000fe20000000800 */
[----:B------:R-:W-:Y:S01]  /*e890*/  @!PT LDS RZ, [RZ] ;  /* 0x00000000fffff984 */ /* 0x000fe20000000800 */
[----:B------:R-:W-:Y:S01]  /*e8a0*/  @!PT LDS RZ, [RZ] ;  /* 0x00000000fffff984 */ /* 0x000fe20000000800 */
[----:B------:R1:W-:Y:S01]  /*e8b0*/  @!P2 LDGSTS.E.BYPASS.LTC128B.128 [R123+0x3000], [R12.64] ;  /* 0x030000000c7bafae */ /* 0x0003e2000b901d46 */
[C---:B------:R-:W-:Y:S01]  /*e8c0*/  @P5 LEA R16, P0, R10.reuse, R120, 0x1 ;  /* 0x000000780a105211 */ /* 0x040fe200078008ff */
[----:B------:R-:W-:Y:S01]  /*e8d0*/  IMAD.MOV.U32 R120, RZ, RZ, R12 ;  /* 0x000000ffff787224 */ /* 0x000fe200078e000c */
[CCC-:B------:R-:W-:Y:S01]  /*e8e0*/  @!P1 LEA.HI.X R15, R10.reuse, R119.reuse, R7.reuse, 0x1, P4 ;  /* 0x000000770a0f9211 */ /* 0x1c0fe200020f0c07 */
[----:B------:R1:W-:Y:S01]  /*e8f0*/  @P2 STS [R123+0x3000], RZ ;  /* 0x003000ff7b002388 */ /* 0x0003e20000000800 */
[----:B------:R-:W-:Y:S01]  /*e900*/  @P5 LEA.HI.X R17, R10, R119, R7, 0x1, P0 ;  /* 0x000000770a115211 */ /* 0x000fe200000f0c07 */
[----:B------:R-:W-:Y:S01]  /*e910*/  IMAD.MOV.U32 R119, RZ, RZ, R13 ;  /* 0x000000ffff777224 */ /* 0x000fe200078e000d */
[C---:B------:R-:W-:Y:S01]  /*e920*/  @!P2 LEA R8, P0, R6.reuse, R12, 0x6 ;  /* 0x0000000c0608a211 */ /* 0x040fe200078030ff */
[----:B------:R1:W-:Y:S03]  /*e930*/  @P2 STS [R123+0x3004], RZ ;  /* 0x003004ff7b002388 */ /* 0x0003e60000000800 */
[----:B------:R-:W-:Y:S01]  /*e940*/  @!P2 LEA.HI.X R9, R6, R13, R9, 0x6, P0 ;  /* 0x0000000d0609a211 */ /* 0x000fe200000f3409 */
        /* <DEDUP_REMOVED lines=27> */
.L_x_5490:
        /* <DEDUP_REMOVED lines=40> */
[----:B------:R-:W-:Y:S01]  /*ed80*/  LDSM.16.MT88.4 R8, [R110+0x6000] ;  /* 0x006000006e08783b */ /* 0x000fe20000004200 */
        /* <DEDUP_REMOVED lines=11> */
[--C-:B------:R-:W-:Y:S02]  /*ee40*/  FFMA.FTZ R95, R32, c[0x0][0x23c], -R143.reuse ;  /* 0x00008f00205f7a23 */ /* 0x100fe4000001088f */
[----:B------:R-:W-:Y:S01]  /*ee50*/  FADD.FTZ R4, R3, -R4 ;  /* 0x8000000403047221 */ /* 0x000fe20000010000 */
[----:B------:R-:W-:Y:S01]  /*ee60*/  FSEL R3, R87, RZ, P0 ;  /* 0x000000ff57037208 */ /* 0x000fe20000000000 */
[----:B------:R-:W-:Y:S01]  /*ee70*/  FFMA.FTZ R90, R97, c[0x0][0x23c], -R98 ;  /* 0x00008f00615a7a23 */ /* 0x000fe20000010862 */
[----:B------:R-:W-:Y:S01]  /*ee80*/  MUFU.EX2 R99, R99 ;  /* 0x0000006300637308 */ /* 0x000fe20000000800 */
[----:B------:R-:W-:-:S02]  /*ee90*/  FFMA.FTZ R86, R34, c[0x0][0x23c], -R143 ;  /* 0x00008f0022567a23 */ /* 0x000fc4000001088f */
[----:B------:R-:W-:Y:S02]  /*eea0*/  FADD.FTZ R3, R2, -R3 ;  /* 0x8000000302037221 */ /* 0x000fe40000010000 */
[--C-:B------:R-:W-:Y:S02]  /*eeb0*/  FFMA.FTZ R2, R35, c[0x0][0x23c], -R98.reuse ;  /* 0x00008f0023027a23 */ /* 0x100fe40000010862 */
[----:B------:R-:W-:Y:S01]  /*eec0*/  FMUL.FTZ R97, R3, c[0x0][0x23c] ;  /* 0x00008f0003617a20 */ /* 0x000fe20000410000 */
[----:B------:R-:W-:Y:S01]  /*eed0*/  MUFU.EX2 R88, R88 ;  /* 0x0000005800587308 */ /* 0x000fe20000000800 */
[--C-:B------:R-:W-:Y:S02]  /*eee0*/  FFMA.FTZ R3, R33, c[0x0][0x23c], -R98.reuse ;  /* 0x00008f0021037a23 */ /* 0x100fe40000010862 */
[----:B------:R-:W1:Y:S01]  /*eef0*/  LDSM.16.MT88.4 R32, [R108+0x7000] ;  /* 0x007000006c20783b */ /* 0x000e620000004200 */
[----:B------:R-:W-:Y:S02]  /*ef00*/  FMUL.FTZ R100, R4, c[0x0][0x23c] ;  /* 0x00008f0004647a20 */ /* 0x000fe40000410000 */
[----:B------:R-:W-:-:S02]  /*ef10*/  FFMA.FTZ R93, R5, c[0x0][0x23c], -R98 ;  /* 0x00008f00055d7a23 */ /* 0x000fc40000010862 */
[----:B------:R-:W2:Y:S01]  /*ef20*/  MUFU.EX2 R97, R97 ;  /* 0x0000006100617308 */ /* 0x000ea20000000800 */
[--C-:B------:R-:W-:Y:S02]  /*ef30*/  FFMA.FTZ R141, R136, c[0x0][0x23c], -R143.reuse ;  /* 0x00008f00888d7a23 */ /* 0x100fe4000001088f */
[--C-:B------:R-:W-:Y:S02]  /*ef40*/  FFMA.FTZ R140, R134, c[0x0][0x23c], -R143.reuse ;  /* 0x00008f00868c7a23 */ /* 0x100fe4000001088f */
[--C-:B------:R-:W-:Y:S02]  /*ef50*/  FFMA.FTZ R136, R138, c[0x0][0x23c], -R143.reuse ;  /* 0x00008f008a887a23 */ /* 0x100fe4000001088f */
[----:B------:R-:W-:Y:S01]  /*ef60*/  FFMA.FTZ R135, R142, c[0x0][0x23c], -R143 ;  /* 0x00008f008e877a23 */ /* 0x000fe2000001088f */
[----:B------:R-:W3:Y:S01]  /*ef70*/  MUFU.EX2 R100, R100 ;  /* 0x0000006400647308 */ /* 0x000ee20000000800 */
[--C-:B------:R-:W-:Y:S02]  /*ef80*/  FFMA.FTZ R139, R139, c[0x0][0x23c], -R98.reuse ;  /* 0x00008f008b8b7a23 */ /* 0x100fe40000010862 */
[----:B------:R-:W-:-:S02]  /*ef90*/  FFMA.FTZ R138, R145, c[0x0][0x23c], -R98 ;  /* 0x00008f00918a7a23 */ /* 0x000fc40000010862 */
[--C-:B------:R-:W-:Y:S02]  /*efa0*/  FFMA.FTZ R134, R147, c[0x0][0x23c], -R98.reuse ;  /* 0x00008f0093867a23 */ /* 0x100fe40000010862 */
[----:B------:R-:W-:Y:S01]  /*efb0*/  FFMA.FTZ R133, R133, c[0x0][0x23c], -R98 ;  /* 0x00008f0085857a23 */ /* 0x000fe20000010862 */
[----:B------:R-:W-:Y:S01]  /*efc0*/  MUFU.EX2 R95, R95 ;  /* 0x0000005f005f7308 */ /* 0x000fe20000000800 */
[-C--:B--2---:R-:W-:Y:S02]  /*efd0*/  FMUL.FTZ R6, R82, R97.reuse ;  /* 0x0000006152067220 */ /* 0x084fe40000410000 */
[-C--:B------:R-:W-:Y:S02]  /*efe0*/  FMUL.FTZ R7, R83, R97.reuse ;  /* 0x0000006153077220 */ /* 0x080fe40000410000 */
[-C--:B------:R-:W-:Y:S02]  /*eff0*/  FMUL.FTZ R30, R58, R97.reuse ;  /* 0x000000613a1e7220 */ /* 0x080fe40000410000 */
[----:B------:R-:W-:Y:S01]  /*f000*/  FMUL.FTZ R31, R59, R97 ;  /* 0x000000613b1f7220 */ /* 0x000fe20000410000 */
[----:B------:R-:W2:Y:S01]  /*f010*/  MUFU.EX2 R86, R86 ;  /* 0x0000005600567308 */ /* 0x000ea20000000800 */
[-C--:B---3--:R-:W-:Y:S01]  /*f020*/  FMUL.FTZ R4, R80, R100.reuse ;  /* 0x0000006450047220 */ /* 0x088fe20000410000 */
[----:B------:R-:W-:Y:S01]  /*f030*/  F2FP.BF16.PACK_AB R80, R88, R99 ;  /* 0x000000635850723e */ /* 0x000fe200000010ff */
[----:B------:R-:W-:-:S02]  /*f040*/  FMUL.FTZ R5, R81, R100 ;  /* 0x0000006451057220 */ /* 0x000fc40000410000 */
[-C--:B------:R-:W-:Y:S02]  /*f050*/  FMUL.FTZ R28, R56, R100.reuse ;  /* 0x00000064381c7220 */ /* 0x080fe40000410000 */
[-C--:B------:R-:W-:Y:S01]  /*f060*/  FMUL.FTZ R29, R57, R100.reuse ;  /* 0x00000064391d7220 */ /* 0x080fe20000410000 */
[----:B------:R-:W-:Y:S01]  /*f070*/  MUFU.EX2 R93, R93 ;  /* 0x0000005d005d7308 */ /* 0x000fe20000000800 */
[-C--:B------:R-:W-:Y:S01]  /*f080*/  FMUL.FTZ R60, R60, R100.reuse ;  /* 0x000000643c3c7220 */ /* 0x080fe20000410000 */
[----:B------:R-:W-:Y:S01]  /*f090*/  LDSM.16.MT88.4 R56, [R108+0x6400] ;  /* 0x006400006c38783b */ /* 0x000fe20000004200 */
        /* <DEDUP_REMOVED lines=8> */
[----:B------:R-:W-:Y:S01]  /*f120*/  MUFU.EX2 R3, R3 ;  /* 0x0000000300037308 */ /* 0x000fe20000000800 */
[-C--:B------:R-:W-:Y:S02]  /*f130*/  FMUL.FTZ R15, R43, R97.reuse ;  /* 0x000000612b0f7220 */ /* 0x080fe40000410000 */
[-C--:B------:R-:W-:Y:S01]  /*f140*/  FMUL.FTZ R36, R36, R100.reuse ;  /* 0x0000006424247220 */ /* 0x080fe20000410000 */
[----:B------:R-:W2:Y:S01]  /*f150*/  LDSM.16.MT88.4 R40, [R110+0x8000] ;  /* 0x008000006e28783b */ /* 0x000ea20000004200 */
[----:B------:R-:W-:Y:S02]  /*f160*/  FMUL.FTZ R37, R37, R100 ;  /* 0x0000006425257220 */ /* 0x000fe40000410000 */
[----:B------:R-:W-:Y:S01]  /*f170*/  FMUL.FTZ R38, R38, R97 ;  /* 0x0000006126267220 */ /* 0x000fe20000410000 */
[----:B------:R-:W4:Y:S01]  /*f180*/  MUFU.EX2 R2, R2 ;  /* 0x0000000200027308 */ /* 0x000f220000000800 */
[----:B---3--:R-:W-:Y:S01]  /*f190*/  F2FP.BF16.PACK_AB R81, R90, R93 ;  /* 0x0000005d5a51723e */ /* 0x008fe200000010ff */
[----:B------:R-:W-:-:S02]  /*f1a0*/  FMUL.FTZ R39, R39, R97 ;  /* 0x0000006127277220 */ /* 0x000fc40000410000 */
[-C--:B------:R-:W-:Y:S02]  /*f1b0*/  FMUL.FTZ R44, R44, R100.reuse ;  /* 0x000000642c2c7220 */ /* 0x080fe40000410000 */
[-C--:B------:R-:W-:Y:S02]  /*f1c0*/  FMUL.FTZ R45, R45, R100.reuse ;  /* 0x000000642d2d7220 */ /* 0x080fe40000410000 */
[-C--:B------:R-:W-:Y:S01]  /*f1d0*/  FMUL.FTZ R46, R46, R97.reuse ;  /* 0x000000612e2e7220 */ /* 0x080fe20000410000 */
[----:B------:R-:W-:Y:S01]  /*f1e0*/  MUFU.EX2 R141, R141 ;  /* 0x0000008d008d7308 */ /* 0x000fe20000000800 */
[----:B------:R-:W-:Y:S02]  /*f1f0*/  FMUL.FTZ R47, R47, R97 ;  /* 0x000000612f2f7220 */ /* 0x000fe40000410000 */
[-C--:B------:R-:W-:Y:S02]  /*f200*/  FMUL.FTZ R20, R48, R100.reuse ;  /* 0x0000006430147220 */ /* 0x080fe40000410000 */
[----:B------:R-:W-:Y:S01]  /*f210*/  FMUL.FTZ R21, R49, R100 ;  /* 0x0000006431157220 */ /* 0x000fe20000410000 */
[----:B----4-:R-:W-:-:S02]  /*f220*/  F2FP.BF16.PACK_AB R83, R2, R3 ;  /* 0x000000030253723e */ /* 0x010fc400000010ff */
[----:B------:R-:W3:Y:S01]  /*f230*/  MUFU.EX2 R140, R140 ;  /* 0x0000008c008c7308 */ /* 0x000ee20000000800 */
[-C--:B------:R-:W-:Y:S02]  /*f240*/  FMUL.FTZ R22, R50, R97.reuse ;  /* 0x0000006132167220 */ /* 0x080fe40000410000 */
[-C--:B------:R-:W-:Y:S02]  /*f250*/  FMUL.FTZ R23, R51, R97.reuse ;  /* 0x0000006133177220 */ /* 0x080fe40000410000 */
[-C--:B------:R-:W-:Y:S01]  /*f260*/  FMUL.FTZ R52, R52, R100.reuse ;  /* 0x0000006434347220 */ /* 0x080fe20000410000 */
[----:B-1----:R-:W-:Y:S01]  /*f270*/  HMMA.16816.F32.BF16 R28, R80, R32, R28 ;  /* 0x00000020501c723c */ /* 0x002fe2000004181c */
[----:B------:R-:W-:Y:S01]  /*f280*/  FMUL.FTZ R53, R53, R100 ;  /* 0x0000006435357220 */ /* 0x000fe20000410000 */
[----:B------:R-:W-:Y:S01]  /*f290*/  MUFU.EX2 R136, R136 ;  /* 0x0000008800887308 */ /* 0x000fe20000000800 */
[-C--:B------:R-:W-:Y:S01]  /*f2a0*/  FMUL.FTZ R54, R54, R97.reuse ;  /* 0x0000006136367220 */ /* 0x080fe20000410000 */
[----:B------:R-:W1:Y:S01]  /*f2b0*/  LDSM.16.MT88.4 R48, [R108+0x8000] ;  /* 0x008000006c30783b */ /* 0x000e620000004200 */
[----:B------:R-:W-:-:S02]  /*f2c0*/  FMUL.FTZ R55, R55, R97 ;  /* 0x0000006137377220 */ /* 0x000fc40000410000 */
[-C--:B------:R-:W-:Y:S01]  /*f2d0*/  FMUL.FTZ R68, R68, R100.reuse ;  /* 0x0000006444447220 */ /* 0x080fe20000410000 */
[C---:B------:R-:W-:Y:S01]  /*f2e0*/  HMMA.16816.F32.BF16 R32, R80.reuse, R34, R60 ;  /* 0x000000225020723c */ /* 0x040fe2000004183c */
[----:B------:R-:W4:Y:S01]  /*f2f0*/  LDSM.16.MT88.4 R60, [R110+0x6400] ;  /* 0x006400006e3c783b */ /* 0x000f220000004200 */
        /* <DEDUP_REMOVED lines=11> */
[--C-:B------:R-:W-:Y:S01]  /*f3b0*/  FFMA.FTZ R142, R103, c[0x0][0x23c], -R143.reuse ;  /* 0x00008f00678e7a23 */ /* 0x100fe2000001088f */
        /* <DEDUP_REMOVED lines=8> */
[----:B------:R-:W-:Y:S02]  /*f440*/  FFMA.FTZ R105, R129, c[0x0][0x23c], -R98 ;  /* 0x00008f0081697a23 */ /* 0x000fe40000010862 */
[-C--:B------:R-:W-:Y:S01]  /*f450*/  FMUL.FTZ R36, R64, R100.reuse ;  /* 0x0000006440247220 */ /* 0x080fe20000410000 */
[C---:B------:R-:W-:Y:S01]  /*f460*/  HMMA.16816.F32.BF16 R16, R80.reuse, R18, R44 ;  /* 0x000000125010723c */ /* 0x040fe2000004182c */
[-C--:B------:R-:W-:Y:S01]  /*f470*/  FMUL.FTZ R37, R65, R100.reuse ;  /* 0x0000006441257220 */ /* 0x080fe20000410000 */
[----:B------:R-:W1:Y:S01]  /*f480*/  MUFU.EX2 R133, R133 ;  /* 0x0000008500857308 */ /* 0x000e620000000800 */
[-C--:B------:R-:W-:Y:S02]  /*f490*/  FMUL.FTZ R38, R66, R97.reuse ;  /* 0x0000006142267220 */ /* 0x080fe40000410000 */
[-C--:B------:R-:W-:Y:S02]  /*f4a0*/  FMUL.FTZ R39, R67, R97.reuse ;  /* 0x0000006143277220 */ /* 0x080fe40000410000 */
        /* <DEDUP_REMOVED lines=8> */
[--C-:B------:R-:W-:Y:S01]  /*f530*/  FFMA.FTZ R129, R102, c[0x0][0x23c], -R143.reuse ;  /* 0x00008f0066817a23 */ /* 0x100fe2000001088f */
[----:B------:R-:W-:Y:S01]  /*f540*/  MUFU.EX2 R145, R145 ;  /* 0x0000009100917308 */ /* 0x000fe20000000800 */
[--C-:B------:R-:W-:Y:S02]  /*f550*/  FFMA.FTZ R102, R106, c[0x0][0x23c], -R143.reuse ;  /* 0x00008f006a667a23 */ /* 0x100fe4000001088f */
[--C-:B------:R-:W-:Y:S02]  /*f560*/  FFMA.FTZ R101, R124, c[0x0][0x23c], -R143.reuse ;  /* 0x00008f007c657a23 */ /* 0x100fe4000001088f */
[----:B---3--:R-:W-:Y:S01]  /*f570*/  F2FP.BF16.PACK_AB R52, R140, R141 ;  /* 0x0000008d8c34723e */ /* 0x008fe200000010ff */
[----:B--2---:R-:W-:Y:S01]  /*f580*/  HMMA.16816.F32.BF16 R36, R80, R40, R36 ;  /* 0x000000285024723c */ /* 0x004fe20000041824 */
[----:B-----5:R-:W-:Y:S01]  /*f590*/  F2FP.BF16.PACK_AB R53, R138, R139 ;  /* 0x0000008b8a35723e */ /* 0x020fe200000010ff */
[----:B------:R-:W-:Y:S01]  /*f5a0*/  MUFU.EX2 R103, R103 ;  /* 0x0000006700677308 */ /* 0x000fe20000000800 */
[----:B------:R-:W-:Y:S01]  /*f5b0*/  F2FP.BF16.PACK_AB R54, R135, R136 ;  /* 0x000000888736723e */ /* 0x000fe200000010ff */
[----:B------:R-:W-:Y:S01]  /*f5c0*/  FFMA.FTZ R106, R137, c[0x0][0x23c], -R143 ;  /* 0x00008f00896a7a23 */ /* 0x000fe2000001088f */
[----:B-1----:R-:W-:Y:S01]  /*f5d0*/  F2FP.BF16.PACK_AB R55, R133, R134 ;  /* 0x000000868537723e */ /* 0x002fe200000010ff */
[----:B------:R-:W-:-:S02]  /*f5e0*/  FFMA.FTZ R124, R91, c[0x0][0x23c], -R98 ;  /* 0x00008f005b7c7a23 */ /* 0x000fc40000010862 */
[----:B------:R-:W-:Y:S01]  /*f5f0*/  HMMA.16816.F32.BF16 R44, R80, R48, R44 ;  /* 0x00000030502c723c */ /* 0x000fe2000004182c */
[--C-:B------:R-:W-:Y:S01]  /*f600*/  FFMA.FTZ R137, R89, c[0x0][0x23c], -R98.reuse ;  /* 0x00008f0059897a23 */ /* 0x100fe20000010862 */
[----:B------:R-:W-:Y:S01]  /*f610*/  MUFU.EX2 R104, R104 ;  /* 0x0000006800687308 */ /* 0x000fe20000000800 */
[--C-:B------:R-:W-:Y:S02]  /*f620*/  FFMA.FTZ R96, R96, c[0x0][0x23c], -R98.reuse ;  /* 0x00008f0060607a23 */ /* 0x100fe40000010862 */
[----:B------:R-:W-:Y:S02]  /*f630*/  FFMA.FTZ R98, R94, c[0x0][0x23c], -R98 ;  /* 0x00008f005e627a23 */ /* 0x000fe40000010862 */
[----:B------:R-:W-:Y:S01]  /*f640*/  FFMA.FTZ R127, R127, R100, R99 ;  /* 0x000000647f7f7223 */ /* 0x000fe20000010063 */
[----:B----4-:R-:W-:Y:S01]  /*f650*/  HMMA.16816.F32.BF16 R4, R52, R60, R4 ;  /* 0x0000003c3404723c */ /* 0x010fe20000041804 */
        /* <DEDUP_REMOVED lines=13> */
[----:B------:R-:W-:Y:S03]  /*f730*/  MUFU.EX2 R105, R105 ;  /* 0x0000006900697308 */ /* 0x000fe60000000800 */
[----:B------:R-:W-:-:S03]  /*f740*/  FADD.FTZ R3, R140, R3 ;  /* 0x000000038c037221 */ /* 0x000fc60000010000 */
[----:B------:R-:W-:Y:S01]  /*f750*/  HMMA.16816.F32.BF16 R16, R52, R58, R16 ;  /* 0x0000003a3410723c */ /* 0x000fe20000041810 */
[----:B------:R-:W2:Y:S01]  /*f760*/  LDSM.16.MT88.4 R56, [R108+0x7400] ;  /* 0x007400006c38783b */ /* 0x000ea20000004200 */
[----:B------:R-:W-:Y:S01]  /*f770*/  MUFU.EX2 R126, R126 ;  /* 0x0000007e007e7308 */ /* 0x000fe20000000800 */
[----:B------:R-:W-:-:S04]  /*f780*/  FADD.FTZ R136, R136, R3 ;  /* 0x0000000388887221 */ /* 0x000fc80000010000 */
[----:B------:R-:W-:Y:S01]  /*f790*/  FADD.FTZ R135, R135, R136 ;  /* 0x0000008887877221 */ /* 0x000fe20000010000 */
[C---:B------:R-:W-:Y:S01]  /*f7a0*/  HMMA.16816.F32.BF16 R40, R80.reuse, R42, R68 ;  /* 0x0000002a5028723c */ /* 0x040fe20000041844 */
[----:B------:R-:W-:Y:S01]  /*f7b0*/  LDSM.16.MT88.4 R68, [R110+0x8800] ;  /* 0x008800006e44783b */ /* 0x000fe20000004200 */
[----:B------:R-:W-:Y:S06]  /*f7c0*/  MUFU.EX2 R129, R129 ;  /* 0x0000008100817308 */ /* 0x000fec0000000800 */
[----:B------:R-:W-:Y:S01]  /*f7d0*/  HMMA.16816.F32.BF16 R48, R80, R50, R76 ;  /* 0x000000325030723c */ /* 0x000fe2000004184c */
[----:B------:R-:W-:Y:S01]  /*f7e0*/  LDSM.16.MT88.4 R76, [R108+0x8800] ;  /* 0x008800006c4c783b */ /* 0x000fe20000004200 */
[----:B------:R-:W3:Y:S06]  /*f7f0*/  MUFU.EX2 R102, R102 ;  /* 0x0000006600667308 */ /* 0x000eec0000000800 */
[C---:B-1----:R-:W-:Y:S02]  /*f800*/  HMMA.16816.F32.BF16 R20, R52.reuse, R60, R20 ;  /* 0x0000003c3414723c */ /* 0x042fe40000041814 */
[----:B------:R-:W-:Y:S06]  /*f810*/  MUFU.EX2 R101, R101 ;  /* 0x0000006500657308 */ /* 0x000fec0000000800 */
[----:B------:R-:W-:Y:S01]  /*f820*/  HMMA.16816.F32.BF16 R24, R52, R62, R24 ;  /* 0x0000003e3418723c */ /* 0x000fe20000041818 */
[----:B------:R-:W1:Y:S01]  /*f830*/  LDSM.16.MT88.4 R60, [R110+0x8400] ;  /* 0x008400006e3c783b */ /* 0x000e620000004200 */
[----:B------:R-:W4:Y:S01]  /*f840*/  MUFU.EX2 R106, R106 ;  /* 0x0000006a006a7308 */ /* 0x000f220000000800 */
[----:B---3--:R-:W-:-:S05]  /*f850*/  F2FP.BF16.PACK_AB R88, R102, R129 ;  /* 0x000000816658723e */ /* 0x008fca00000010ff */
[C---:B--2---:R-:W-:Y:S02]  /*f860*/  HMMA.16816.F32.BF16 R28, R52.reuse, R56, R28 ;  /* 0x00000038341c723c */ /* 0x044fe4000004181c */
[----:B------:R-:W-:Y:S06]  /*f870*/  MUFU.EX2 R124, R124 ;  /* 0x0000007c007c7308 */ /* 0x000fec0000000800 */
[----:B------:R-:W-:Y:S01]  /*f880*/  HMMA.16816.F32.BF16 R32, R52, R58, R32 ;  /* 0x0000003a3420723c */ /* 0x000fe20000041820 */
[----:B------:R-:W2:Y:S01]  /*f890*/  LDSM.16.MT88.4 R56, [R108+0x8400] ;  /* 0x008400006c38783b */ /* 0x000ea20000004200 */
[----:B------:R-:W3:Y:S01]  /*f8a0*/  MUFU.EX2 R137, R137 ;  /* 0x0000008900897308 */ /* 0x000ee20000000800 */
[----:B----4-:R-:W-:-:S07]  /*f8b0*/  F2FP.BF16.PACK_AB R90, R106, R101 ;  /* 0x000000656a5a723e */ /* 0x010fce00000010ff */
[----:B------:R-:W-:Y:S08]  /*f8c0*/  MUFU.EX2 R96, R96 ;  /* 0x0000006000607308 */ /* 0x000ff00000000800 */
[----:B------:R-:W4:Y:S01]  /*f8d0*/  MUFU.EX2 R99, R98 ;  /* 0x0000006200637308 */ /* 0x000f220000000800 */
[----:B---3--:R-:W-:Y:S01]  /*f8e0*/  F2FP.BF16.PACK_AB R89, R137, R124 ;  /* 0x0000007c8959723e */ /* 0x008fe200000010ff */
[C---:B-1----:R-:W-:Y:S08]  /*f8f0*/  HMMA.16816.F32.BF16 R36, R52.reuse, R60, R36 ;  /* 0x0000003c3424723c */ /* 0x042ff00000041824 */
[----:B------:R-:W-:Y:S01]  /*f900*/  HMMA.16816.F32.BF16 R40, R52, R62, R40 ;  /* 0x0000003e3428723c */ /* 0x000fe20000041828 */
[----:B------:R-:W1:Y:S01]  /*f910*/  LDSM.16.MT88.4 R60, [R110+0x6800] ;  /* 0x006800006e3c783b */ /* 0x000e620000004200 */
[----:B----4-:R-:W-:-:S06]  /*f920*/  F2FP.BF16.PACK_AB R91, R99, R96 ;  /* 0x00000060635b723e */ /* 0x010fcc00000010ff */
[C---:B--2---:R-:W-:Y:S08]  /*f930*/  HMMA.16816.F32.BF16 R44, R52.reuse, R56, R44 ;  /* 0x00000038342c723c */ /* 0x044ff0000004182c */
[----:B------:R-:W-:Y:S01]  /*f940*/  HMMA.16816.F32.BF16 R48, R52, R58, R48 ;  /* 0x0000003a3430723c */ /* 0x000fe20000041830 */
[----:B------:R-:W2:Y:S06]  /*f950*/  LDSM.16.MT88.4 R56, [R108+0x6800] ;  /* 0x006800006c38783b */ /* 0x000eac0000004200 */
[----:B------:R-:W-:-:S02]  /*f960*/  F2FP.BF16.PACK_AB R52, R145, R142 ;  /* 0x0000008e9134723e */ /* 0x000fc400000010ff */
[----:B------:R-:W-:Y:S02]  /*f970*/  F2FP.BF16.PACK_AB R53, R107, R128 ;  /* 0x000000806b35723e */ /* 0x000fe400000010ff */
[----:B------:R-:W-:Y:S02]  /*f980*/  F2FP.BF16.PACK_AB R54, R104, R103 ;  /* 0x000000676836723e */ /* 0x000fe400000010ff */
[----:B------:R-:W-:-:S07]  /*f990*/  F2FP.BF16.PACK_AB R55, R126, R105 ;  /* 0x000000697e37723e */ /* 0x000fce00000010ff */
        /* <DEDUP_REMOVED lines=8> */
[----:B------:R-:W-:Y:S01]  /*fa20*/  HMMA.16816.F32.BF16 R72, R52, R76, R44 ;  /* 0x0000004c3448723c */ /* 0x000fe2000004182c */
[----:B------:R-:W4:Y:S07]  /*fa30*/  LDSM.16.MT88.4 R44, [R108+0x6c00] ;  /* 0x006c00006c2c783b */ /* 0x000f2e0000004200 */
[C---:B---3--:R-:W-:Y:S01]  /*fa40*/  HMMA.16816.F32.BF16 R80, R88.reuse, R36, R4 ;  /* 0x000000245850723c */ /* 0x048fe20000041804 */
[----:B------:R-:W-:Y:S07]  /*fa50*/  LDSM.16.MT88.4 R4, [R108+0x8c00] ;  /* 0x008c00006c04783b */ /* 0x000fee0000004200 */
[----:B------:R-:W-:Y:S01]  /*fa60*/  HMMA.16816.F32.BF16 R36, R88, R38, R8 ;  /* 0x000000265824723c */ /* 0x000fe20000041808 */
[----:B------:R-:W3:Y:S07]  /*fa70*/  LDSM.16.MT88.4 R8, [R110+0x8c00] ;  /* 0x008c00006e08783b */ /* 0x000eee0000004200 */
[C---:B-1----:R-:W-:Y:S08]  /*fa80*/  HMMA.16816.F32.BF16 R20, R52.reuse, R60, R20 ;  /* 0x0000003c3414723c */ /* 0x042ff00000041814 */
[C---:B------:R-:W-:Y:S01]  /*fa90*/  HMMA.16816.F32.BF16 R24, R52.reuse, R62, R24 ;  /* 0x0000003e3418723c */ /* 0x040fe20000041818 */
[----:B------:R-:W1:Y:S07]  /*faa0*/  LDSM.16.MT88.4 R60, [R108+0x7c00] ;  /* 0x007c00006c3c783b */ /* 0x000e6e0000004200 */
[C---:B--2---:R-:W-:Y:S08]  /*fab0*/  HMMA.16816.F32.BF16 R28, R52.reuse, R56, R28 ;  /* 0x00000038341c723c */ /* 0x044ff0000004181c */
[C---:B------:R-:W-:Y:S08]  /*fac0*/  HMMA.16816.F32.BF16 R32, R52.reuse, R58, R32 ;  /* 0x0000003a3420723c */ /* 0x040ff00000041820 */
[C---:B------:R-:W-:Y:S08]  /*fad0*/  HMMA.16816.F32.BF16 R68, R52.reuse, R70, R40 ;  /* 0x000000463444723c */ /* 0x040ff00000041828 */
[----:B------:R-:W-:Y:S01]  /*fae0*/  HMMA.16816.F32.BF16 R76, R52, R78, R48 ;  /* 0x0000004e344c723c */ /* 0x000fe20000041830 */
[----:B------:R-:W2:Y:S07]  /*faf0*/  LDSM.16.MT88.4 R52, [R110+0x7c00] ;  /* 0x007c00006e34783b */ /* 0x000eae0000004200 */
[C---:B----4-:R-:W-:Y:S07]  /*fb00*/  HMMA.16816.F32.BF16 R40, R88.reuse, R44, R12 ;  /* 0x0000002c5828723c */ /* 0x050fee000004180c */
[----:B------:R-:W-:Y:S01]  /*fb10*/  FADD.FTZ R13, R139, R2 ;  /* 0x000000028b0d7221 */ /* 0x000fe20000010000 */
[----:B---3--:R-:W-:Y:S01]  /*fb20*/  HMMA.16816.F32.BF16 R64, R88, R8, R64 ;  /* 0x000000085840723c */ /* 0x008fe20000041840 */
        /* <DEDUP_REMOVED lines=21> */
[----:B------:R-:W-:Y:S02]  /*fc80*/  MOV R3, R92 ;  /* 0x0000005c00037202 */ /* 0x000fe40000000f00 */
[----:B------:R-:W-:-:S04]  /*fc90*/  FADD.FTZ R137, R137, R124 ;  /* 0x0000007c89897221 */ /* 0x000fc80000010000 */
[----:B------:R-:W-:Y:S01]  /*fca0*/  FADD.FTZ R96, R96, R137 ;  /* 0x0000008960607221 */ /* 0x000fe20000010000 */
[----:B------:R-:W-:Y:S03]  /*fcb0*/  HMMA.16816.F32.BF16 R52, R88, R54, R24 ;  /* 0x000000365834723c */ /* 0x000fe60000041818 */
[----:B------:R-:W-:-:S05]  /*fcc0*/  FADD.FTZ R130, R99, R96 ;  /* 0x0000006063827221 */ /* 0x000fca0000010000 */
[C---:B------:R-:W-:Y:S08]  /*fcd0*/  HMMA.16816.F32.BF16 R68, R88.reuse, R10, R68 ;  /* 0x0000000a5844723c */ /* 0x040ff00000041844 */
[C---:B------:R-:W-:Y:S08]  /*fce0*/  HMMA.16816.F32.BF16 R72, R88.reuse, R4, R72 ;  /* 0x000000045848723c */ /* 0x040ff00000041848 */
[----:B------:R-:W-:Y:S08]  /*fcf0*/  HMMA.16816.F32.BF16 R76, R88, R6, R76 ;  /* 0x00000006584c723c */ /* 0x000ff0000004184c */
.L_x_5487:
        /* <DEDUP_REMOVED lines=12> */
.L_x_5497:
        /* <DEDUP_REMOVED lines=65> */
.L_x_5494:
        /* <DEDUP_REMOVED lines=194> */
.L_x_5496:
        /* <DEDUP_REMOVED lines=47> */
.L_x_5495:
        /* <DEDUP_REMOVED lines=27> */
[C---:B------:R-:W-:Y:S02]  /*11290*/  FFMA.FTZ R4, R0.reuse, R101, R4 ;  /* 0x0000006500047223 */ /* 0x040fe40000010004 */
[----:B------:R-:W-:Y:S01]  /*112a0*/  FFMA.FTZ R7, R0, R3, R7 ;  /* 0x0000000300077223 */ /* 0x000fe20000010007 */
[----:B------:R-:W-:Y:S01]  /*112b0*/  FMNMX.FTZ R98, R6, R87, !PT ;  /* 0x0000005706627209 */ /* 0x000fe20007810000 */
[C---:B------:R-:W-:Y:S02]  /*112c0*/  FFMA.FTZ R10, R0.reuse, R99, R10 ;  /* 0x00000063000a7223 */ /* 0x040fe4000001000a */
[----:B------:R-:W-:Y:S01]  /*112d0*/  FFMA.FTZ R5, R0, R3, R5 ;  /* 0x0000000300057223 */ /* 0x000fe20000010005 */
[----:B------:R-:W-:Y:S01]  /*112e0*/  IADD3 R3, R2, 0x30, RZ ;  /* 0x0000003002037810 */ /* 0x000fe20007ffe0ff */
[C---:B------:R-:W-:Y:S01]  /*112f0*/  FFMA.FTZ R8, R0.reuse, R99, R8 ;  /* 0x0000006300087223 */ /* 0x040fe20000010008 */
        /* <DEDUP_REMOVED lines=9> */
[C---:B------:R-:W-:Y:S01]  /*11390*/  FFMA.FTZ R9, R0.reuse, R96, R9 ;  /* 0x0000006000097223 */ /* 0x040fe20000010009 */
[----:B------:R1:W2:Y:S01]  /*113a0*/  I2F R95, R99 ;  /* 0x00000063005f7306 */ /* 0x0002a20000201400 */
[----:B------:R-:W-:Y:S01]  /*113b0*/  FMNMX.FTZ R101, R11, R100, !PT ;  /* 0x000000640b657209 */ /* 0x000fe20007810000 */
[----:B------:R-:W-:Y:S01]  /*113c0*/  FFMA.FTZ R12, R0, R91, R12 ;  /* 0x0000005b000c7223 */ /* 0x000fe2000001000c */
[----:B------:R-:W-:Y:S01]  /*113d0*/  FMNMX.FTZ R98, R8, R103, !PT ;  /* 0x0000006708627209 */ /* 0x000fe20007810000 */
[-C--:B------:R-:W-:Y:S01]  /*113e0*/  FFMA.FTZ R15, R0, R94.reuse, R15 ;  /* 0x0000005e000f7223 */ /* 0x080fe2000001000f */
[----:B------:R-:W-:Y:S01]  /*113f0*/  IADD3 R96, R2, 0x31, RZ ;  /* 0x0000003102607810 */ /* 0x000fe20007ffe0ff */
[----:B------:R-:W-:Y:S01]  /*11400*/  FFMA.FTZ R13, R0, R94, R13 ;  /* 0x0000005e000d7223 */ /* 0x000fe2000001000d */
[----:B------:R-:W-:Y:S01]  /*11410*/  FMNMX.FTZ R94, R14, R101, !PT ;  /* 0x000000650e5e7209 */ /* 0x000fe20007810000 */
[C---:B------:R-:W-:Y:S01]  /*11420*/  FFMA.FTZ R19, R0.reuse, R92, R19 ;  /* 0x0000005c00137223 */ /* 0x040fe20000010013 */
[----:B------:R-:W-:Y:S01]  /*11430*/  FMNMX.FTZ R101, R9, R98, !PT ;  /* 0x0000006209657209 */ /* 0x000fe20007810000 */
[----:B------:R-:W3:Y:S01]  /*11440*/  I2F R3, R3 ;  /* 0x0000000300037306 */ /* 0x000ee20000201400 */
        /* <DEDUP_REMOVED lines=9> */
[----:B------:R-:W4:Y:S01]  /*114e0*/  I2F R91, R96 ;  /* 0x00000060005b7306 */ /* 0x000f220000201400 */
        /* <DEDUP_REMOVED lines=8> */
[----:B-1----:R-:W-:Y:S01]  /*11570*/  FMNMX.FTZ R99, R23, R94, !PT ;  /* 0x0000005e17637209 */ /* 0x002fe20007810000 */
[----:B------:R-:W1:Y:S01]  /*11580*/  I2F R2, R2 ;  /* 0x0000000200027306 */ /* 0x000e620000201400 */
[----:B------:R-:W-:Y:S01]  /*11590*/  FMNMX.FTZ R90, R20, R97, !PT ;  /* 0x00000061145a7209 */ /* 0x000fe20007810000 */
[----:B--2---:R-:W-:Y:S01]  /*115a0*/  FFMA.FTZ R34, R0, R95, R34 ;  /* 0x0000005f00227223 */ /* 0x004fe20000010022 */
[----:B------:R-:W-:Y:S01]  /*115b0*/  FMNMX.FTZ R92, R26, R99, !PT ;  /* 0x000000631a5c7209 */ /* 0x000fe20007810000 */
[CC--:B---3--:R-:W-:Y:S01]  /*115c0*/  FFMA.FTZ R30, R0.reuse, R3.reuse, R30 ;  /* 0x00000003001e7223 */ /* 0x0c8fe2000001001e */
[----:B------:R-:W-:Y:S01]  /*115d0*/  FMNMX.FTZ R89, R21, R90, !PT ;  /* 0x0000005a15597209 */ /* 0x000fe20007810000 */
[C---:B------:R-:W-:Y:S01]  /*115e0*/  FFMA.FTZ R28, R0.reuse, R3, R28 ;  /* 0x00000003001c7223 */ /* 0x040fe2000001001c */
[----:B------:R-:W-:Y:S01]  /*115f0*/  FMNMX.FTZ R97, R27, R92, !PT ;  /* 0x0000005c1b617209 */ /* 0x000fe20007810000 */
[----:B------:R-:W-:Y:S01]  /*11600*/  FFMA.FTZ R32, R0, R95, R32 ;  /* 0x0000005f00207223 */ /* 0x000fe20000010020 */
[----:B------:R-:W-:Y:S02]  /*11610*/  FMNMX.FTZ R88, R24, R89, !PT ;  /* 0x0000005918587209 */ /* 0x000fe40007810000 */
[----:B------:R-:W-:Y:S02]  /*11620*/  FMNMX.FTZ R90, R30, R97, !PT ;  /* 0x000000611e5a7209 */ /* 0x000fe40007810000 */
[----:B------:R-:W-:Y:S01]  /*11630*/  FMNMX.FTZ R89, R25, R88, !PT ;  /* 0x0000005819597209 */ /* 0x000fe20007810000 */
[CC--:B----4-:R-:W-:Y:S02]  /*11640*/  FFMA.FTZ R31, R0.reuse, R91.reuse, R31 ;  /* 0x0000005b001f7223 */ /* 0x0d0fe4000001001f */
[----:B------:R-:W-:Y:S03]  /*11650*/  FFMA.FTZ R29, R0, R91, R29 ;  /* 0x0000005b001d7223 */ /* 0x000fe6000001001d */
[----:B------:R-:W-:Y:S02]  /*11660*/  FMNMX.FTZ R3, R31, R90, !PT ;  /* 0x0000005a1f037209 */ /* 0x000fe40007810000 */
[----:B------:R-:W-:Y:S02]  /*11670*/  FMNMX.FTZ R90, R28, R89, !PT ;  /* 0x000000591c5a7209 */ /* 0x000fe40007810000 */
[----:B------:R-:W-:Y:S01]  /*11680*/  FMNMX.FTZ R88, R34, R3, !PT ;  /* 0x0000000322587209 */ /* 0x000fe20007810000 */
[C---:B-1----:R-:W-:Y:S01]  /*11690*/  FFMA.FTZ R35, R0.reuse, R2, R35 ;  /* 0x0000000200237223 */ /* 0x042fe20000010023 */
        /* <DEDUP_REMOVED lines=25> */
[----:B------:R-:W2:Y:S01]  /*11830*/  LDSM.16.MT88.4 R88, [R110+0x6000] ;  /* 0x006000006e58783b */ /* 0x000ea20000004200 */
[--C-:B------:R-:W-:Y:S01]  /*11840*/  FFMA.FTZ R95, R7, c[0x0][0x23c], -R103.reuse ;  /* 0x00008f00075f7a23 */ /* 0x100fe20000010867 */
[----:B------:R-:W-:Y:S01]  /*11850*/  ISETP.GT.AND P0, PT, R125, 0x1, PT ;  /* 0x000000017d00780c */ /* 0x000fe20003f04270 */
[--C-:B------:R-:W-:Y:S01]  /*11860*/  FFMA.FTZ R92, R10, c[0x0][0x23c], -R103.reuse ;  /* 0x00008f000a5c7a23 */ /* 0x100fe20000010867 */
[----:B------:R-:W-:Y:S01]  /*11870*/  MOV R125, R93 ;  /* 0x0000005d007d7202 */ /* 0x000fe20000000f00 */
[----:B------:R-:W-:Y:S02]  /*11880*/  FFMA.FTZ R7, R11, c[0x0][0x23c], -R103 ;  /* 0x00008f000b077a23 */ /* 0x000fe40000010867 */
[--C-:B------:R-:W-:Y:S02]  /*11890*/  FFMA.FTZ R94, R8, c[0x0][0x23c], -R105.reuse ;  /* 0x00008f00085e7a23 */ /* 0x100fe40000010869 */
[--C-:B------:R-:W-:Y:S01]  /*118a0*/  FFMA.FTZ R97, R4, c[0x0][0x23c], -R105.reuse ;  /* 0x00008f0004617a23 */ /* 0x100fe20000010869 */
[----:B------:R-:W3:Y:S01]  /*118b0*/  MUFU.EX2 R86, R86 ;  /* 0x0000005600567308 */ /* 0x000ee20000000800 */
[--C-:B------:R-:W-:Y:S02]  /*118c0*/  FFMA.FTZ R96, R5, c[0x0][0x23c], -R105.reuse ;  /* 0x00008f0005607a23 */ /* 0x100fe40000010869 */
[----:B------:R-:W-:Y:S02]  /*118d0*/  FFMA.FTZ R5, R9, c[0x0][0x23c], -R105 ;  /* 0x00008f0009057a23 */ /* 0x000fe40000010869 */
[--C-:B------:R-:W-:Y:S02]  /*118e0*/  FFMA.FTZ R101, R14, c[0x0][0x23c], -R103.reuse ;  /* 0x00008f000e657a23 */ /* 0x100fe40000010867 */
[----:B------:R-:W-:Y:S02]  /*118f0*/  FFMA.FTZ R100, R15, c[0x0][0x23c], -R103 ;  /* 0x00008f000f647a23 */ /* 0x000fe40000010867 */
[----:B------:R-:W-:Y:S01]  /*11900*/  FFMA.FTZ R102, R12, c[0x0][0x23c], -R105 ;  /* 0x00008f000c667a23 */ /* 0x000fe20000010869 */
        /* <DEDUP_REMOVED lines=61> */
[----:B------:R-:W-:Y:S02]  /*11ce0*/  FMUL.FTZ R12, R86, R76 ;  /* 0x0000004c560c7220 */ /* 0x000fe40000410000 */
[----:B------:R-:W-:Y:S02]  /*11cf0*/  FFMA.FTZ R131, R22, c[0x0][0x23c], -R103 ;  /* 0x00008f0016837a23 */ /* 0x000fe40000010867 */
[--C-:B------:R-:W-:Y:S01]  /*11d00*/  FFMA.FTZ R133, R20, c[0x0][0x23c], -R105.reuse ;  /* 0x00008f0014857a23 */ /* 0x100fe20000010869 */
[----:B------:R-:W-:Y:S01]  /*11d10*/  MUFU.EX2 R99, R99 ;  /* 0x0000006300637308 */ /* 0x000fe20000000800 */
[C---:B--2---:R-:W-:Y:S05]  /*11d20*/  HMMA.16816.F32.BF16 R8, R80.reuse, R88, R8 ;  /* 0x000000585008723c */ /* 0x044fea0000041808 */
[----:B------:R-:W-:Y:S02]  /*11d30*/  FFMA.FTZ R132, R21, c[0x0][0x23c], -R105 ;  /* 0x00008f0015847a23 */ /* 0x000fe40000010869 */
[----:B------:R-:W-:Y:S01]  /*11d40*/  FFMA.FTZ R107, R26, c[0x0][0x23c], -R103 ;  /* 0x00008f001a6b7a23 */ /* 0x000fe20000010867 */
[C---:B------:R-:W-:Y:S01]  /*11d50*/  HMMA.16816.F32.BF16 R36, R80.reuse, R90, R36 ;  /* 0x0000005a5024723c */ /* 0x040fe20000041824 */
[----:B------:R-:W1:Y:S01]  /*11d60*/  LDSM.16.MT88.4 R88, [R108+0x6000] ;  /* 0x006000006c58783b */ /* 0x000e620000004200 */
[----:B------:R-:W-:Y:S02]  /*11d70*/  MUFU.EX2 R131, R131 ;  /* 0x0000008300837308 */ /* 0x000fe40000000800 */
[--C-:B------:R-:W-:Y:S02]  /*11d80*/  FFMA.FTZ R135, R24, c[0x0][0x23c], -R105.reuse ;  /* 0x00008f0018877a23 */ /* 0x100fe40000010869 */
[--C-:B------:R-:W-:Y:S02]  /*11d90*/  FFMA.FTZ R134, R25, c[0x0][0x23c], -R105.reuse ;  /* 0x00008f0019867a23 */ /* 0x100fe40000010869 */
[--C-:B------:R-:W-:Y:S04]  /*11da0*/  FFMA.FTZ R18, R13, c[0x0][0x23c], -R105.reuse ;  /* 0x00008f000d127a23 */ /* 0x100fe80000010869 */
[----:B------:R-:W-:Y:S01]  /*11db0*/  FMUL.FTZ R13, R86, R77 ;  /* 0x0000004d560d7220 */ /* 0x000fe20000410000 */
[----:B------:R-:W-:Y:S01]  /*11dc0*/  MUFU.EX2 R107, R107 ;  /* 0x0000006b006b7308 */ /* 0x000fe20000000800 */
[----:B------:R-:W-:Y:S01]  /*11dd0*/  LDSM.16.MT88.4 R76, [R110+0x6400] ;  /* 0x006400006e4c783b */ /* 0x000fe20000004200 */
[----:B------:R-:W-:Y:S02]  /*11de0*/  FFMA.FTZ R106, R16, c[0x0][0x23c], -R105 ;  /* 0x00008f00106a7a23 */ /* 0x000fe40000010869 */
[----:B------:R-:W-:Y:S02]  /*11df0*/  FFMA.FTZ R98, R19, c[0x0][0x23c], -R103 ;  /* 0x00008f0013627a23 */ /* 0x000fe40000010867 */
[----:B------:R-:W-:Y:S01]  /*11e00*/  FFMA.FTZ R104, R87, R130, R104 ;  /* 0x0000008257687223 */ /* 0x000fe20000010068 */
[----:B------:R-:W-:Y:S01]  /*11e10*/  MOV R87, R2 ;  /* 0x0000000200577202 */ /* 0x000fe20000000f00 */
[----:B------:R-:W-:Y:S02]  /*11e20*/  FFMA.FTZ R97, R86, R127, R97 ;  /* 0x0000007f56617223 */ /* 0x000fe40000010061 */
[----:B------:R-:W-:Y:S01]  /*11e30*/  MUFU.EX2 R133, R133 ;  /* 0x0000008500857308 */ /* 0x000fe20000000800 */
[----:B------:R-:W-:Y:S02]  /*11e40*/  FADD.FTZ R95, R95, R104 ;  /* 0x000000685f5f7221 */ /* 0x000fe40000010000 */
[----:B------:R-:W-:Y:S02]  /*11e50*/  FADD.FTZ R97, R96, R97 ;  /* 0x0000006160617221 */ /* 0x000fe40000010000 */
[----:B------:R-:W-:Y:S02]  /*11e60*/  FADD.FTZ R92, R92, R95 ;  /* 0x0000005f5c5c7221 */ /* 0x000fe40000010000 */
[----:B------:R-:W-:Y:S02]  /*11e70*/  FADD.FTZ R94, R94, R97 ;  /* 0x000000615e5e7221 */ /* 0x000fe40000010000 */
[----:B------:R-:W-:Y:S01]  /*11e80*/  FADD.FTZ R92, R7, R92 ;  /* 0x0000005c075c7221 */ /* 0x000fe20000010000 */
[----:B------:R-:W-:Y:S01]  /*11e90*/  MUFU.EX2 R132, R132 ;  /* 0x0000008400847308 */ /* 0x000fe20000000800 */
[----:B------:R-:W-:Y:S01]  /*11ea0*/  FADD.FTZ R5, R5, R94 ;  /* 0x0000005e05057221 */ /* 0x000fe20000010000 */
[C---:B-1----:R-:W-:Y:S08]  /*11eb0*/  HMMA.16816.F32.BF16 R40, R80.reuse, R88, R40 ;  /* 0x000000585028723c */ /* 0x042ff00000041828 */
[----:B------:R-:W-:Y:S01]  /*11ec0*/  MUFU.EX2 R135, R135 ;  /* 0x0000008700877308 */ /* 0x000fe20000000800 */
[C---:B------:R-:W-:Y:S01]  /*11ed0*/  HMMA.16816.F32.BF16 R44, R80.reuse, R90, R44 ;  /* 0x0000005a502c723c */ /* 0x040fe2000004182c */
[----:B------:R-:W1:Y:S08]  /*11ee0*/  LDSM.16.MT88.4 R88, [R110+0x7000] ;  /* 0x007000006e58783b */ /* 0x000e700000004200 */
[----:B------:R-:W-:Y:S10]  /*11ef0*/  MUFU.EX2 R134, R134 ;  /* 0x0000008600867308 */ /* 0x000ff40000000800 */
[----:B------:R-:W2:Y:S10]  /*11f00*/  MUFU.EX2 R98, R98 ;  /* 0x0000006200627308 */ /* 0x000eb40000000800 */
[----:B------:R-:W-:Y:S01]  /*11f10*/  MUFU.EX2 R102, R102 ;  /* 0x0000006600667308 */ /* 0x000fe20000000800 */
[----:B--2---:R-:W-:Y:S01]  /*11f20*/  F2FP.BF16.PACK_AB R19, R98, R99 ;  /* 0x000000636213723e */ /* 0x004fe200000010ff */
        /* <DEDUP_REMOVED lines=9> */
[C---:B-1----:R-:W-:Y:S01]  /*11fc0*/  HMMA.16816.F32.BF16 R72, R80.reuse, R88, R72 ;  /* 0x000000585048723c */ /* 0x042fe20000041848 */
[----:B------:R-:W1:Y:S06]  /*11fd0*/  MUFU.EX2 R89, R18 ;  /* 0x0000001200597308 */ /* 0x000e6c0000000800 */
[----:B------:R-:W-:Y:S01]  /*11fe0*/  FFMA.FTZ R88, R17, c[0x0][0x23c], -R105 ;  /* 0x00008f0011587a23 */ /* 0x000fe20000010869 */
[----:B------:R-:W-:Y:S03]  /*11ff0*/  HMMA.16816.F32.BF16 R12, R80, R90, R12 ;  /* 0x0000005a500c723c */ /* 0x000fe6000004180c */
[----:B------:R2:W-:Y:S01]  /*12000*/  MUFU.EX2 R91, R106 ;  /* 0x0000006a005b7308 */ /* 0x0005e20000000800 */
[C---:B------:R-:W-:Y:S01]  /*12010*/  F2FP.BF16.PACK_AB R17, R100.reuse, R101 ;  /* 0x000000656411723e */ /* 0x040fe200000010ff */
[----:B------:R-:W-:Y:S02]  /*12020*/  FADD.FTZ R101, R101, R92 ;  /* 0x0000005c65657221 */ /* 0x000fe40000010000 */
[----:B------:R-:W-:Y:S02]  /*12030*/  FFMA.FTZ R90, R27, c[0x0][0x23c], -R103 ;  /* 0x00008f001b5a7a23 */ /* 0x000fe40000010867 */
[----:B------:R-:W-:Y:S03]  /*12040*/  LDSM.16.MT88.4 R24, [R108+0x6800] ;  /* 0x006800006c18783b */ /* 0x000fe60000004200 */
[----:B------:R-:W-:Y:S01]  /*12050*/  FADD.FTZ R100, R100, R101 ;  /* 0x0000006564647221 */ /* 0x000fe20000010000 */
[----:B------:R-:W3:Y:S03]  /*12060*/  MUFU.EX2 R88, R88 ;  /* 0x0000005800587308 */ /* 0x000ee60000000800 */
[----:B------:R-:W-:Y:S01]  /*12070*/  FADD.FTZ R99, R99, R100 ;  /* 0x0000006463637221 */ /* 0x000fe20000010000 */
[C---:B-1----:R-:W-:Y:S01]  /*12080*/  F2FP.BF16.PACK_AB R16, R89.reuse, R102 ;  /* 0x000000665910723e */ /* 0x042fe200000010ff */
[----:B------:R-:W-:Y:S02]  /*12090*/  FADD.FTZ R102, R102, R5 ;  /* 0x0000000566667221 */ /* 0x000fe40000010000 */
[----:B------:R-:W-:Y:S02]  /*120a0*/  FADD.FTZ R98, R98, R99 ;  /* 0x0000006362627221 */ /* 0x000fe40000010000 */
[----:B------:R-:W-:Y:S01]  /*120b0*/  FADD.FTZ R102, R89, R102 ;  /* 0x0000006659667221 */ /* 0x000fe20000010000 */
[----:B------:R-:W-:Y:S01]  /*120c0*/  MUFU.EX2 R90, R90 ;  /* 0x0000005a005a7308 */ /* 0x000fe20000000800 */
[----:B--2---:R-:W-:Y:S02]  /*120d0*/  FFMA.FTZ R106, R23, c[0x0][0x23c], -R103 ;  /* 0x00008f00176a7a23 */ /* 0x004fe40000010867 */
[----:B------:R-:W-:Y:S07]  /*120e0*/  LDSM.16.MT88.4 R20, [R110+0x6800] ;  /* 0x006800006e14783b */ /* 0x000fee0000004200 */
[----:B------:R-:W1:Y:S01]  /*120f0*/  MUFU.EX2 R106, R106 ;  /* 0x0000006a006a7308 */ /* 0x000e620000000800 */
[C---:B---3--:R-:W-:Y:S01]  /*12100*/  F2FP.BF16.PACK_AB R18, R88.reuse, R91 ;  /* 0x0000005b5812723e */ /* 0x048fe200000010ff */
[----:B------:R-:W-:Y:S04]  /*12110*/  FADD.FTZ R91, R91, R102 ;  /* 0x000000665b5b7221 */ /* 0x000fe80000010000 */
[----:B------:R-:W-:Y:S02]  /*12120*/  FADD.FTZ R88, R88, R91 ;  /* 0x0000005b58587221 */ /* 0x000fe40000010000 */
[C---:B------:R-:W-:Y:S08]  /*12130*/  HMMA.16816.F32.BF16 R8, R16.reuse, R76, R8 ;  /* 0x0000004c1008723c */ /* 0x040ff00000041808 */
        /* <DEDUP_REMOVED lines=14> */
[C---:B--2---:R-:W-:Y:S07]  /*12220*/  HMMA.16816.F32.BF16 R72, R16.reuse, R76, R72 ;  /* 0x0000004c1048723c */ /* 0x044fee0000041848 */
[----:B------:R-:W-:Y:S01]  /*12230*/  FFMA.FTZ R77, R34, c[0x0][0x23c], -R103 ;  /* 0x00008f00224d7a23 */ /* 0x000fe20000010867 */
[----:B------:R-:W-:Y:S04]  /*12240*/  HMMA.16816.F32.BF16 R12, R16, R78, R12 ;  /* 0x0000004e100c723c */ /* 0x000fe8000004180c */
[--C-:B------:R-:W-:Y:S02]  /*12250*/  FFMA.FTZ R34, R29, c[0x0][0x23c], -R105.reuse ;  /* 0x00008f001d227a23 */ /* 0x100fe40000010869 */
[----:B------:R-:W-:Y:S01]  /*12260*/  FFMA.FTZ R76, R32, c[0x0][0x23c], -R105 ;  /* 0x00008f00204c7a23 */ /* 0x000fe20000010869 */
[----:B-1----:R-:W-:Y:S01]  /*12270*/  F2FP.BF16.PACK_AB R17, R106, R131 ;  /* 0x000000836a11723e */ /* 0x002fe200000010ff */
[--C-:B------:R-:W-:Y:S01]  /*12280*/  FFMA.FTZ R79, R30, c[0x0][0x23c], -R103.reuse ;  /* 0x00008f001e4f7a23 */ /* 0x100fe20000010867 */
[----:B------:R-:W-:Y:S01]  /*12290*/  F2FP.BF16.PACK_AB R19, R90, R107 ;  /* 0x0000006b5a13723e */ /* 0x000fe200000010ff */
[----:B------:R-:W-:Y:S02]  /*122a0*/  MUFU.EX2 R32, R77 ;  /* 0x0000004d00207308 */ /* 0x000fe40000000800 */
[----:B------:R-:W-:Y:S01]  /*122b0*/  F2FP.BF16.PACK_AB R16, R132, R133 ;  /* 0x000000858410723e */ /* 0x000fe200000010ff */
[--C-:B------:R-:W-:Y:S01]  /*122c0*/  FFMA.FTZ R78, R31, c[0x0][0x23c], -R103.reuse ;  /* 0x00008f001f4e7a23 */ /* 0x100fe20000010867 */
[----:B------:R-:W-:Y:S01]  /*122d0*/  F2FP.BF16.PACK_AB R18, R134, R135 ;  /* 0x000000878612723e */ /* 0x000fe200000010ff */
[----:B------:R-:W-:Y:S02]  /*122e0*/  FFMA.FTZ R103, R35, c[0x0][0x23c], -R103 ;  /* 0x00008f0023677a23 */ /* 0x000fe40000010867 */
[--C-:B------:R-:W-:Y:S02]  /*122f0*/  FFMA.FTZ R35, R28, c[0x0][0x23c], -R105.reuse ;  /* 0x00008f001c237a23 */ /* 0x100fe40000010869 */
[----:B------:R-:W-:Y:S01]  /*12300*/  LDSM.16.MT88.4 R28, [R110+0x6c00] ;  /* 0x006c00006e1c783b */ /* 0x000fe20000004200 */
[----:B------:R-:W-:Y:S01]  /*12310*/  MUFU.EX2 R130, R79 ;  /* 0x0000004f00827308 */ /* 0x000fe20000000800 */
[C---:B------:R-:W-:Y:S03]  /*12320*/  HMMA.16816.F32.BF16 R8, R16.reuse, R20, R8 ;  /* 0x000000141008723c */ /* 0x040fe60000041808 */
[----:B------:R-:W-:Y:S02]  /*12330*/  FFMA.FTZ R105, R33, c[0x0][0x23c], -R105 ;  /* 0x00008f0021697a23 */ /* 0x000fe40000010869 */
[----:B------:R-:W-:Y:S02]  /*12340*/  FADD.FTZ R131, R131, R98 ;  /* 0x0000006283837221 */ /* 0x000fe40000010000 */
[----:B------:R-:W-:Y:S01]  /*12350*/  FADD.FTZ R133, R133, R88 ;  /* 0x0000005885857221 */ /* 0x000fe20000010000 */
[C---:B------:R-:W-:Y:S01]  /*12360*/  HMMA.16816.F32.BF16 R36, R16.reuse, R22, R36 ;  /* 0x000000161024723c */ /* 0x040fe20000041824 */
[----:B------:R-:W1:Y:S01]  /*12370*/  LDSM.16.MT88.4 R20, [R110+0x7800] ;  /* 0x007800006e14783b */ /* 0x000e620000004200 */
[----:B------:R-:W2:Y:S02]  /*12380*/  MUFU.EX2 R33, R78 ;  /* 0x0000004e00217308 */ /* 0x000ea40000000800 */
[----:B------:R-:W-:Y:S01]  /*12390*/  FADD.FTZ R106, R106, R131 ;  /* 0x000000836a6a7221 */ /* 0x000fe20000010000 */
[----:B------:R-:W-:Y:S01]  /*123a0*/  MOV R131, R129 ;  /* 0x0000008100837202 */ /* 0x000fe20000000f00 */
[----:B------:R-:W-:Y:S02]  /*123b0*/  FADD.FTZ R132, R132, R133 ;  /* 0x0000008584847221 */ /* 0x000fe40000010000 */
[C---:B------:R-:W-:Y:S04]  /*123c0*/  HMMA.16816.F32.BF16 R40, R16.reuse, R24, R40 ;  /* 0x000000181028723c */ /* 0x040fe80000041828 */
[----:B------:R-:W3:Y:S01]  /*123d0*/  MUFU.EX2 R103, R103 ;  /* 0x0000006700677308 */ /* 0x000ee20000000800 */
[----:B------:R-:W-:Y:S02]  /*123e0*/  FADD.FTZ R107, R107, R106 ;  /* 0x0000006a6b6b7221 */ /* 0x000fe40000010000 */
[----:B------:R-:W-:Y:S01]  /*123f0*/  FADD.FTZ R135, R135, R132 ;  /* 0x0000008487877221 */ /* 0x000fe20000010000 */
[C---:B------:R-:W-:Y:S01]  /*12400*/  HMMA.16816.F32.BF16 R44, R16.reuse, R26, R44 ;  /* 0x0000001a102c723c */ /* 0x040fe2000004182c */
[----:B------:R-:W4:Y:S03]  /*12410*/  LDSM.16.MT88.4 R24, [R108+0x7800] ;  /* 0x007800006c18783b */ /* 0x000f260000004200 */
[----:B------:R-:W-:Y:S01]  /*12420*/  FADD.FTZ R107, R90, R107 ;  /* 0x0000006b5a6b7221 */ /* 0x000fe20000010000 */
[----:B------:R-:W-:Y:S01]  /*12430*/  MOV R132, R128 ;  /* 0x0000008000847202 */ /* 0x000fe20000000f00 */
[----:B------:R-:W-:Y:S01]  /*12440*/  MUFU.EX2 R35, R35 ;  /* 0x0000002300237308 */ /* 0x000fe20000000800 */
[----:B------:R-:W-:Y:S01]  /*12450*/  FADD.FTZ R134, R134, R135 ;  /* 0x0000008786867221 */ /* 0x000fe20000010000 */
[C---:B--2---:R-:W-:Y:S01]  /*12460*/  F2FP.BF16.PACK_AB R77, R33.reuse, R130 ;  /* 0x00000082214d723e */ /* 0x044fe200000010ff */
[----:B------:R-:W-:Y:S07]  /*12470*/  FADD.FTZ R130, R130, R107 ;  /* 0x0000006b82827221 */ /* 0x000fee0000010000 */
[----:B------:R-:W2:Y:S01]  /*12480*/  MUFU.EX2 R34, R34 ;  /* 0x0000002200227308 */ /* 0x000ea20000000800 */
[----:B------:R-:W-:Y:S01]  /*12490*/  FADD.FTZ R33, R33, R130 ;  /* 0x0000008221217221 */ /* 0x000fe20000010000 */
[C---:B---3--:R-:W-:Y:S03]  /*124a0*/  F2FP.BF16.PACK_AB R79, R103.reuse, R32 ;  /* 0x00000020674f723e */ /* 0x048fe600000010ff */
[----:B------:R-:W-:Y:S01]  /*124b0*/  FADD.FTZ R32, R32, R33 ;  /* 0x0000002120207221 */ /* 0x000fe20000010000 */
[C---:B-1----:R-:W-:Y:S04]  /*124c0*/  HMMA.16816.F32.BF16 R48, R16.reuse, R20, R48 ;  /* 0x000000141030723c */ /* 0x042fe80000041830 */
[----:B------:R2:W-:Y:S01]  /*124d0*/  MUFU.EX2 R86, R76 ;  /* 0x0000004c00567308 */ /* 0x0005e20000000800 */
[----:B------:R-:W-:Y:S03]  /*124e0*/  FADD.FTZ R130, R103, R32 ;  /* 0x0000002067827221 */ /* 0x000fe60000010000 */
[C---:B------:R-:W-:Y:S01]  /*124f0*/  HMMA.16816.F32.BF16 R52, R16.reuse, R22, R52 ;  /* 0x000000161034723c */ /* 0x040fe20000041834 */
[----:B------:R-:W1:Y:S05]  /*12500*/  LDSM.16.MT88.4 R20, [R110+0x8800] ;  /* 0x008800006e14783b */ /* 0x000e6a0000004200 */
[----:B------:R-:W3:Y:S02]  /*12510*/  MUFU.EX2 R105, R105 ;  /* 0x0000006900697308 */ /* 0x000ee40000000800 */
[C---:B----4-:R-:W-:Y:S08]  /*12520*/  HMMA.16816.F32.BF16 R56, R16.reuse, R24, R56 ;  /* 0x000000181038723c */ /* 0x050ff00000041838 */
[C---:B------:R-:W-:Y:S01]  /*12530*/  HMMA.16816.F32.BF16 R60, R16.reuse, R26, R60 ;  /* 0x0000001a103c723c */ /* 0x040fe2000004183c */
[----:B------:R-:W4:Y:S03]  /*12540*/  LDSM.16.MT88.4 R24, [R108+0x8800] ;  /* 0x008800006c18783b */ /* 0x000f260000004200 */
[C---:B--2---:R-:W-:Y:S01]  /*12550*/  F2FP.BF16.PACK_AB R76, R34.reuse, R35 ;  /* 0x00000023224c723e */ /* 0x044fe200000010ff */
[----:B------:R-:W-:Y:S04]  /*12560*/  FADD.FTZ R35, R35, R134 ;  /* 0x0000008623237221 */ /* 0x000fe80000010000 */
[----:B------:R-:W-:Y:S03]  /*12570*/  FADD.FTZ R35, R34, R35 ;  /* 0x0000002322237221 */ /* 0x000fe60000010000 */
[C---:B---3--:R-:W-:Y:S01]  /*12580*/  F2FP.BF16.PACK_AB R78, R105.reuse, R86 ;  /* 0x00000056694e723e */ /* 0x048fe200000010ff */
[----:B------:R-:W-:Y:S04]  /*12590*/  FADD.FTZ R86, R86, R35 ;  /* 0x0000002356567221 */ /* 0x000fe80000010000 */
[----:B------:R-:W-:Y:S01]  /*125a0*/  FADD.FTZ R127, R105, R86 ;  /* 0x00000056697f7221 */ /* 0x000fe20000010000 */
[----:B------:R-:W-:Y:S01]  /*125b0*/  MOV R86, R3 ;  /* 0x0000000300567202 */ /* 0x000fe20000000f00 */
[C---:B-1----:R-:W-:Y:S08]  /*125c0*/  HMMA.16816.F32.BF16 R64, R16.reuse, R20, R64 ;  /* 0x000000141040723c */ /* 0x042ff00000041840 */
[C---:B------:R-:W-:Y:S01]  /*125d0*/  HMMA.16816.F32.BF16 R68, R16.reuse, R22, R68 ;  /* 0x000000161044723c */ /* 0x040fe20000041844 */
[----:B------:R-:W1:Y:S07]  /*125e0*/  LDSM.16.MT88.4 R20, [R108+0x6c00] ;  /* 0x006c00006c14783b */ /* 0x000e6e0000004200 */
[C---:B----4-:R-:W-:Y:S08]  /*125f0*/  HMMA.16816.F32.BF16 R72, R16.reuse, R24, R72 ;  /* 0x000000181048723c */ /* 0x050ff00000041848 */
[----:B------:R-:W-:Y:S01]  /*12600*/  HMMA.16816.F32.BF16 R12, R16, R26, R12 ;  /* 0x0000001a100c723c */ /* 0x000fe2000004180c */
[----:B------:R-:W2:Y:S07]  /*12610*/  LDSM.16.MT88.4 R16, [R110+0x7c00] ;  /* 0x007c00006e10783b */ /* 0x000eae0000004200 */
[C---:B------:R-:W-:Y:S01]  /*12620*/  HMMA.16816.F32.BF16 R80, R76.reuse, R28, R8 ;  /* 0x0000001c4c50723c */ /* 0x040fe20000041808 */
[----:B------:R-:W3:Y:S07]  /*12630*/  LDSM.16.MT88.4 R24, [R108+0x7c00] ;  /* 0x007c00006c18783b */ /* 0x000eee0000004200 */
[C---:B------:R-:W-:Y:S01]  /*12640*/  HMMA.16816.F32.BF16 R36, R76.reuse, R30, R36 ;  /* 0x0000001e4c24723c */ /* 0x040fe20000041824 */
[----:B------:R-:W4:Y:S07]  /*12650*/  LDSM.16.MT88.4 R8, [R110+0x8c00] ;  /* 0x008c00006e08783b */ /* 0x000f2e0000004200 */
[C---:B-1----:R-:W-:Y:S08]  /*12660*/  HMMA.16816.F32.BF16 R40, R76.reuse, R20, R40 ;  /* 0x000000144c28723c */ /* 0x042ff00000041828 */
[C---:B------:R-:W-:Y:S01]  /*12670*/  HMMA.16816.F32.BF16 R44, R76.reuse, R22, R44 ;  /* 0x000000164c2c723c */ /* 0x040fe2000004182c */
[----:B------:R-:W1:Y:S07]  /*12680*/  LDSM.16.MT88.4 R20, [R108+0x8c00] ;  /* 0x008c00006c14783b */ /* 0x000e6e0000004200 */
[C---:B--2---:R-:W-:Y:S08]  /*12690*/  HMMA.16816.F32.BF16 R48, R76.reuse, R16, R48 ;  /* 0x000000104c30723c */ /* 0x044ff00000041830 */
[C---:B------:R-:W-:Y:S08]  /*126a0*/  HMMA.16816.F32.BF16 R52, R76.reuse, R18, R52 ;  /* 0x000000124c34723c */ /* 0x040ff00000041834 */
[C---:B---3--:R-:W-:Y:S08]  /*126b0*/  HMMA.16816.F32.BF16 R56, R76.reuse, R24, R56 ;  /* 0x000000184c38723c */ /* 0x048ff00000041838 */
[C---:B------:R-:W-:Y:S08]  /*126c0*/  HMMA.16816.F32.BF16 R60, R76.reuse, R26, R60 ;  /* 0x0000001a4c3c723c */ /* 0x040ff0000004183c */
[C---:B----4-:R-:W-:Y:S08]  /*126d0*/  HMMA.16816.F32.BF16 R64, R76.reuse, R8, R64 ;  /* 0x000000084c40723c */ /* 0x050ff00000041840 */
[C---:B------:R-:W-:Y:S08]  /*126e0*/  HMMA.16816.F32.BF16 R68, R76.reuse, R10, R68 ;  /* 0x0000000a4c44723c */ /* 0x040ff00000041844 */
[C---:B-1----:R-:W-:Y:S08]  /*126f0*/  HMMA.16816.F32.BF16 R72, R76.reuse, R20, R72 ;  /* 0x000000144c48723c */ /* 0x042ff00000041848 */
[----:B------:R-:W-:Y:S01]  /*12700*/  HMMA.16816.F32.BF16 R76, R76, R22, R12 ;  /* 0x000000164c4c723c */ /* 0x000fe2000004180c */
[----:B------:R-:W-:-:S07]  /*12710*/  @P0 BRA `(.L_x_5497) ;  /* 0xffffd6a000000947 */ /* 0x000fce000383ffff */
.L_x_5493:
[----:B------:R-:W1:Y:S01]  /*12720*/  SHFL.BFLY PT, R9, R130, 0x2, 0x1f ;  /* 0x0c401f0082097f89 */ /* 0x000e6200000e0000 */
[----:B------:R-:W-:Y:S01]  /*12730*/  MOV R7, 0x3f800000 ;  /* 0x3f80000000077802 */ /* 0x000fe20000000f00 */
[----:B------:R-:W-:Y:S01]  /*12740*/  IMAD.MOV.U32 R8, RZ, RZ, 0x3f800000 ;  /* 0x3f800000ff087424 */ /* 0x000fe200078e00ff */
[----:B------:R-:W-:Y:S01]  /*12750*/  ULDC.U8 UR4, c[0x0][0x328] ;  /* 0x0000ca0000047ab9 */ /* 0x000fe20000000000 */
[----:B------:R-:W2:Y:S04]  /*12760*/  SHFL.BFLY PT, R0, R127, 0x2, 0x1f ;  /* 0x0c401f007f007f89 */ /* 0x000ea800000e0000 */
[----:B------:R-:W3:Y:S01]  /*12770*/  S2R R5, SR_TID.X ;  /* 0x0000000000057919 */ /* 0x000ee20000002100 */
[----:B-1----:R-:W-:-:S02]  /*12780*/  FADD.FTZ R9, R9, R130 ;  /* 0x0000008209097221 */ /* 0x002fc40000010000 */
[----:B--2---:R-:W-:-:S03]  /*12790*/  FADD.FTZ R11, R0, R127 ;  /* 0x0000007f000b7221 */ /* 0x004fc60000010000 */
[----:B------:R-:W1:Y:S01]  /*127a0*/  SHFL.BFLY PT, R4, R9, 0x1, 0x1f ;  /* 0x0c201f0009047f89 */ /* 0x000e6200000e0000 */
[----:B---3--:R-:W-:-:S03]  /*127b0*/  SHF.R.S32.HI R0, RZ, 0x1f, R5 ;  /* 0x0000001fff007819 */ /* 0x008fc60000011405 */
[----:B------:R-:W2:Y:S01]  /*127c0*/  SHFL.BFLY PT, R6, R11, 0x1, 0x1f ;  /* 0x0c201f000b067f89 */ /* 0x000ea200000e0000 */
[----:B------:R-:W-:Y:S02]  /*127d0*/  SHF.R.S32.HI R10, RZ, 0x1f, R5 ;  /* 0x0000001fff0a7819 */ /* 0x000fe40000011405 */
[----:B------:R-:W-:-:S04]  /*127e0*/  LEA.HI R0, R0, R5, RZ, 0x2 ;  /* 0x0000000500007211 */ /* 0x000fc800078f10ff */
[----:B------:R-:W-:Y:S01]  /*127f0*/  SHF.R.S32.HI R0, RZ, 0x2, R0 ;  /* 0x00000002ff007819 */ /* 0x000fe20000011400 */
[----:B-1----:R-:W-:-:S03]  /*12800*/  FADD.FTZ R4, R9, R4 ;  /* 0x0000000409047221 */ /* 0x002fc60000010000 */
[----:B------:R-:W-:Y:S01]  /*12810*/  SHF.R.S32.HI R9, RZ, 0x1f, R0 ;  /* 0x0000001fff097819 */ /* 0x000fe20000011400 */
[----:B--2---:R-:W-:-:S03]  /*12820*/  FADD.FTZ R6, R11, R6 ;  /* 0x000000060b067221 */ /* 0x004fc60000010000 */
[----:B------:R-:W-:Y:S02]  /*12830*/  LEA.HI R9, R9, R0, RZ, 0x3 ;  /* 0x0000000009097211 */ /* 0x000fe400078f18ff */
[----:B------:R-:W-:Y:S02]  /*12840*/  LEA.HI R11, R10, R5, RZ, 0x2 ;  /* 0x000000050a0b7211 */ /* 0x000fe400078f10ff */
[----:B------:R-:W-:Y:S02]  /*12850*/  LOP3.LUT R9, R9, 0xfffffff8, RZ, 0xc0, !PT ;  /* 0xfffffff809097812 */ /* 0x000fe400078ec0ff */
[----:B------:R-:W-:Y:S02]  /*12860*/  FSETP.NE.FTZ.AND P3, PT, R6, RZ, PT ;  /* 0x000000ff0600720b */ /* 0x000fe40003f75000 */
[----:B------:R-:W-:Y:S02]  /*12870*/  IADD3 R9, R0, -R9, RZ ;  /* 0x8000000900097210 */ /* 0x000fe40007ffe0ff */
[----:B------:R-:W-:-:S02]  /*12880*/  FSETP.NE.FTZ.AND P2, PT, R4, RZ, PT ;  /* 0x000000ff0400720b */ /* 0x000fc40003f55000 */
[----:B------:R-:W-:Y:S02]  /*12890*/  LEA.HI R12, R9, R9, RZ, 0x1 ;  /* 0x00000009090c7211 */ /* 0x000fe400078f08ff */
[----:B------:R-:W-:Y:S02]  /*128a0*/  LOP3.LUT R14, R11, 0xfffffffc, RZ, 0xc0, !PT ;  /* 0xfffffffc0b0e7812 */ /* 0x000fe400078ec0ff */
[----:B------:R-:W-:Y:S02]  /*128b0*/  LEA.HI R10, R10, R5, RZ, 0x5 ;  /* 0x000000050a0a7211 */ /* 0x000fe400078f28ff */
[----:B------:R-:W-:Y:S01]  /*128c0*/  SHF.R.S32.HI R13, RZ, 0x1, R12 ;  /* 0x00000001ff0d7819 */ /* 0x000fe2000001140c */
[----:B------:R-:W-:Y:S01]  /*128d0*/  IMAD.IADD R14, R5, 0x1, -R14 ;  /* 0x00000001050e7824 */ /* 0x000fe200078e0a0e */
[----:B------:R-:W-:Y:S01]  /*128e0*/  LOP3.LUT R12, R12, 0x3fffffe, RZ, 0xc0, !PT ;  /* 0x03fffffe0c0c7812 */ /* 0x000fe200078ec0ff */
[----:B------:R-:W1:Y:S01]  /*128f0*/  @P3 MUFU.RCP R7, R6 ;  /* 0x0000000600073308 */ /* 0x000e620000001000 */
[----:B------:R-:W-:-:S02]  /*12900*/  SHF.R.S32.HI R11, RZ, 0x5, R10 ;  /* 0x00000005ff0b7819 */ /* 0x000fc4000001140a */
[----:B------:R-:W-:Y:S01]  /*12910*/  SHF.L.U32 R15, R13, 0x6, RZ ;  /* 0x000000060d0f7819 */ /* 0x000fe200000006ff */
[----:B------:R-:W-:Y:S01]  /*12920*/  IMAD.IADD R12, R9, 0x1, -R12 ;  /* 0x00000001090c7824 */ /* 0x000fe200078e0a0c */
[----:B------:R-:W-:Y:S02]  /*12930*/  LEA R9, R11, R14, 0x8 ;  /* 0x0000000e0b097211 */ /* 0x000fe400078e40ff */
[----:B------:R-:W-:Y:S01]  /*12940*/  LOP3.LUT R15, R15, 0xc0, RZ, 0xc0, !PT ;  /* 0x000000c00f0f7812 */ /* 0x000fe200078ec0ff */
[----:B------:R-:W2:Y:S01]  /*12950*/  @P2 MUFU.RCP R8, R4 ;  /* 0x0000000400082308 */ /* 0x000ea20000001000 */
[C---:B------:R-:W-:Y:S01]  /*12960*/  LOP3.LUT P0, RZ, R13.reuse, 0x2, RZ, 0xc0, !PT ;  /* 0x000000020dff7812 */ /* 0x040fe2000780c0ff */
[----:B------:R-:W-:Y:S01]  /*12970*/  IMAD R9, R12, 0x10, R9 ;  /* 0x000000100c097824 */ /* 0x000fe200078e0209 */
[----:B------:R-:W-:Y:S02]  /*12980*/  LOP3.LUT R12, R13, 0x1, RZ, 0xc0, !PT ;  /* 0x000000010d0c7812 */ /* 0x000fe400078ec0ff */
[----:B------:R-:W-:-:S02]  /*12990*/  LEA.HI R16, R15, R15, RZ, 0x1d ;  /* 0x0000000f0f107211 */ /* 0x000fc400078fe8ff */
[----:B------:R-:W-:Y:S01]  /*129a0*/  ISETP.NE.U32.AND P1, PT, R12, 0x1, PT ;  /* 0x000000010c00780c */ /* 0x000fe20003f25070 */
[----:B------:R-:W-:Y:S01]  /*129b0*/  IMAD.MOV.U32 R12, RZ, RZ, 0x20 ;  /* 0x00000020ff0c7424 */ /* 0x000fe200078e00ff */
[----:B------:R-:W-:Y:S01]  /*129c0*/  LEA R9, R9, R16, 0x1 ;  /* 0x0000001009097211 */ /* 0x000fe200078e08ff */
[C---:B-1----:R-:W-:Y:S01]  /*129d0*/  FMUL.FTZ R80, R7.reuse, R80 ;  /* 0x0000005007507220 */ /* 0x042fe20000410000 */
[----:B------:R-:W-:Y:S01]  /*129e0*/  @P2 MUFU.LG2 R4, R4 ;  /* 0x0000000400042308 */ /* 0x000fe20000000c00 */
[----:B------:R-:W-:Y:S01]  /*129f0*/  FMUL.FTZ R81, R7, R81 ;  /* 0x0000005107517220 */ /* 0x000fe20000410000 */
[----:B------:R-:W-:Y:S01]  /*12a00*/  SHF.L.U32 R9, R9, 0x1, RZ ;  /* 0x0000000109097819 */ /* 0x000fe200000006ff */
[----:B------:R-:W-:Y:S01]  /*12a10*/  FMUL.FTZ R36, R7, R36 ;  /* 0x0000002407247220 */ /* 0x000fe20000410000 */
[----:B------:R-:W-:Y:S01]  /*12a20*/  SEL R12, R12, 0xffffffe0, !P0 ;  /* 0xffffffe00c0c7807 */ /* 0x000fe20004000000 */
[C---:B--2---:R-:W-:Y:S01]  /*12a30*/  FMUL.FTZ R83, R8.reuse, R83 ;  /* 0x0000005308537220 */ /* 0x044fe20000410000 */
[----:B------:R-:W-:Y:S01]  /*12a40*/  IADD3 R13, R9, -0x10, RZ ;  /* 0xfffffff0090d7810 */ /* 0x000fe20007ffe0ff */
[C---:B------:R-:W-:Y:S01]  /*12a50*/  FMUL.FTZ R82, R8.reuse, R82 ;  /* 0x0000005208527220 */ /* 0x040fe20000410000 */
[----:B------:R-:W-:Y:S01]  /*12a60*/  F2FP.BF16.PACK_AB R80, R81, R80 ;  /* 0x000000505150723e */ /* 0x000fe200000010ff */
[----:B------:R-:W-:Y:S01]  /*12a70*/  FMUL.FTZ R37, R7, R37 ;  /* 0x0000002507257220 */ /* 0x000fe20000410000 */
[----:B------:R-:W-:Y:S01]  /*12a80*/  @P1 IADD3 R13, R9, 0x10, RZ ;  /* 0x00000010090d1810 */ /* 0x000fe20007ffe0ff */
        /* <DEDUP_REMOVED lines=83> */
[----:B------:R2:W-:Y:S01]  /*12fc0*/  STS [R9+0x2200], R66 ;  /* 0x0022004209007388 */ /* 0x0005e20000000800 */
[----:B------:R-:W-:-:S02]  /*12fd0*/  ISETP.NE.AND P0, PT, RZ, UR4, PT ;  /* 0x00000004ff007c0c */ /* 0x000fc4000bf05270 */
[----:B------:R-:W-:Y:S01]  /*12fe0*/  F2FP.BF16.PACK_AB R7, R7, R76 ;  /* 0x0000004c0707723e */ /* 0x000fe200000010ff */
[----:B------:R-:W-:Y:S01]  /*12ff0*/  STS [R13+0x2000], R68 ;  /* 0x002000440d007388 */ /* 0x000fe20000000800 */
[----:B------:R-:W-:Y:S02]  /*13000*/  F2FP.BF16.PACK_AB R8, R79, R8 ;  /* 0x000000084f08723e */ /* 0x000fe400000010ff */
[----:B------:R-:W-:Y:S01]  /*13010*/  SHF.R.S32.HI R16, RZ, 0x1f, R11 ;  /* 0x0000001fff107819 */ /* 0x000fe2000001140b */
[----:B------:R3:W-:Y:S03]  /*13020*/  STS [R13+0x2200], R70 ;  /* 0x002200460d007388 */ /* 0x0007e60000000800 */
[----:B------:R-:W-:Y:S01]  /*13030*/  LEA.HI R16, R16, R11, RZ, 0x2 ;  /* 0x0000000b10107211 */ /* 0x000fe200078f10ff */
[----:B------:R4:W-:Y:S01]  /*13040*/  STS [R15+0x2000], R72 ;  /* 0x002000480f007388 */ /* 0x0009e20000000800 */
[----:B-1----:R-:W-:-:S02]  /*13050*/  @P3 FMUL.FTZ R12, R12, 0.69314718246459960938 ;  /* 0x3f3172180c0c3820 */ /* 0x002fc40000410000 */
[----:B------:R-:W-:Y:S01]  /*13060*/  IMAD.MOV.U32 R6, RZ, RZ, 0x7f800000 ;  /* 0x7f800000ff067424 */ /* 0x000fe200078e00ff */
[----:B------:R4:W-:Y:S01]  /*13070*/  STS [R15+0x2200], R74 ;  /* 0x0022004a0f007388 */ /* 0x0009e20000000800 */
[----:B------:R-:W-:-:S03]  /*13080*/  @P3 FFMA.FTZ R6, R3, c[0x0][0x238], R12 ;  /* 0x00008e0003063a23 */ /* 0x000fc6000001000c */
[----:B------:R4:W-:Y:S04]  /*13090*/  STS [R17+0x2000], R7 ;  /* 0x0020000711007388 */ /* 0x0009e80000000800 */
[----:B------:R4:W-:Y:S01]  /*130a0*/  STS [R17+0x2200], R8 ;  /* 0x0022000811007388 */ /* 0x0009e20000000800 */
[----:B--2---:R-:W-:Y:S01]  /*130b0*/  MOV R9, 0x7f800000 ;  /* 0x7f80000000097802 */ /* 0x004fe20000000f00 */
[----:B---3--:R-:W-:Y:S01]  /*130c0*/  @P2 FMUL.FTZ R13, R4, 0.69314718246459960938 ;  /* 0x3f317218040d2820 */ /* 0x008fe20000410000 */
[----:B------:R-:W-:-:S03]  /*130d0*/  LOP3.LUT R4, R16, 0xfffffffc, RZ, 0xc0, !PT ;  /* 0xfffffffc10047812 */ /* 0x000fc600078ec0ff */
[----:B------:R-:W-:Y:S01]  /*130e0*/  @P2 FFMA.FTZ R9, R2, c[0x0][0x238], R13 ;  /* 0x00008e0002092a23 */ /* 0x000fe2000001000d */
        /* <DEDUP_REMOVED lines=9> */
.L_x_5498:
[----:B------:R-:W1:Y:S04]  /*13180*/  S2R R3, SR_CTAID.Z ;  /* 0x0000000000037919 */ /* 0x000e680000002700 */
[----:B------:R-:W1:Y:S02]  /*13190*/  S2R R2, SR_CTAID.Y ;  /* 0x0000000000027919 */ /* 0x000e640000002600 */
[----:B-1--4-:R-:W-:-:S04]  /*131a0*/  IMAD R7, R2, c[0x0][0x1c0], R3 ;  /* 0x0000700002077a24 */ /* 0x012fc800078e0203 */
[----:B------:R-:W-:Y:S02]  /*131b0*/  IMAD R7, R7, c[0x0][0x214], RZ ;  /* 0x0000850007077a24 */ /* 0x000fe400078e02ff */
.L_x_5499:
[----:B------:R-:W-:Y:S01]  /*131c0*/  BAR.SYNC.DEFER_BLOCKING 0x0 ;  /* 0x0000000000007b1d */ /* 0x000fe20000010000 */
[----:B------:R-:W-:Y:S01]  /*131d0*/  LOP3.LUT R10, R10, 0xffffffe0, RZ, 0xc0, !PT ;  /* 0xffffffe00a0a7812 */ /* 0x000fe200078ec0ff */
[C---:B------:R-:W-:Y:S01]  /*131e0*/  IMAD.WIDE.U32 R12, R115.reuse, c[0x0][0x1e8], RZ ;  /* 0x00007a00730c7a25 */ /* 0x040fe200078e00ff */
        /* <DEDUP_REMOVED lines=32> */
.L_x_5501:
[----:B------:R-:W-:Y:S05]  /*133f0*/  BSYNC B0 ;  /* 0x0000000000007941 */ /* 0x000fea0003800000 */
.L_x_5500:
[----:B------:R-:W5:Y:S01]  /*13400*/  S2R R5, SR_CTAID.X ;  /* 0x0000000000057919 */ /* 0x000f620000002500 */
[----:B------:R-:W-:Y:S01]  /*13410*/  IMAD.SHL.U32 R14, R14, 0x8, RZ ;  /* 0x000000080e0e7824 */ /* 0x000fe200078e00ff */
[----:B----4-:R-:W-:Y:S01]  /*13420*/  SHF.R.S32.HI R6, RZ, 0x1f, R3 ;  /* 0x0000001fff067819 */ /* 0x010fe20000011403 */
        /* <DEDUP_REMOVED lines=30> */
.L_x_5503:
[----:B------:R-:W-:Y:S05]  /*13610*/  BSYNC B0 ;  /* 0x0000000000007941 */ /* 0x000fea0003800000 */
.L_x_5502:
        /* <DEDUP_REMOVED lines=21> */
.L_x_5504:
        /* <DEDUP_REMOVED lines=9> */
.L_x_6378:


//--------------------- .text._ZN5flash24flash_fwd_splitkv_kernelI23Flash_fwd_kernel_traitsILi96ELi64ELi64ELi4ELb0ELb0EN7cutlass10bfloat16_tE19Flash_kernel_traitsILi96ELi64ELi64ELi4ES3_EELb1ELb0ELb1ELb0ELb0ELb1ELb0ELb1EEEvNS_16Flash_fwd_paramsE --------------------------
	.section	.text._ZN5flash24flash_fwd_splitkv_kernelI23Flash_fwd_kernel_traitsILi96ELi64ELi64ELi4ELb0ELb0EN7cutlass10bfloat16_tE19Flash_kernel_traitsILi96ELi64ELi64ELi4ES3_EELb1ELb0ELb1ELb0ELb0ELb1ELb0ELb1EEEvNS_16Flash_fwd_paramsE,"ax",@progbits
	.sectioninfo	@"SHI_REGISTERS=162"
	.align	128
        .global         _ZN5flash24flash_fwd_splitkv_kernelI23Flash_fwd_kernel_traitsILi96ELi64ELi64ELi4ELb0ELb0EN7cutlass10bfloat16_tE19Flash_kernel_traitsILi96ELi64ELi64ELi4ES3_EELb1ELb0ELb1ELb0ELb0ELb1ELb0ELb1EEEvNS_16Flash_fwd_paramsE
        .type           _ZN5flash24flash_fwd_splitkv_kernelI23Flash_fwd_kernel_traitsILi96ELi64ELi64ELi4ELb0ELb0EN7cutlass10bfloat16_tE19Flash_kernel_traitsILi96ELi64ELi64ELi4ES3_EELb1ELb0ELb1ELb0ELb0ELb1ELb0ELb1EEEvNS_16Flash_fwd_paramsE,@function
        .size           _ZN5flash24flash_fwd_splitkv_kernelI23Flash_fwd_kernel_traitsILi96ELi64ELi64ELi4ELb0ELb0EN7cutlass10bfloat16_tE19Flash_kernel_traitsILi96ELi64ELi64ELi4ES3_EELb1ELb0ELb1ELb0ELb0ELb1ELb0ELb1EEEvNS_16Flash_fwd_paramsE,(.L_x_6379 - _ZN5flash24flash_fwd_splitkv_kernelI23Flash_fwd_kernel_traitsILi96ELi64ELi64ELi4ELb0ELb0EN7cutlass10bfloat16_tE19Flash_kernel_traitsILi96ELi64ELi64ELi4ES3_EELb1ELb0ELb1ELb0ELb0ELb1ELb0ELb1EEEvNS_16Flash_fwd_paramsE)
        .other          _ZN5flash24flash_fwd_splitkv_kernelI23Flash_fwd_kernel_traitsILi96ELi64ELi64ELi4ELb0ELb0EN7cutlass10bfloat16_tE19Flash_kernel_traitsILi96ELi64ELi64ELi4ES3_EELb1ELb0ELb1ELb0ELb0ELb1ELb0ELb1EEEvNS_16Flash_fwd_paramsE,@"STO_CUDA_ENTRY STV_DEFAULT"
_ZN5flash24flash_fwd_splitkv_kernelI23Flash_fwd_kernel_traitsILi96ELi64ELi64ELi4ELb0ELb0EN7cutlass10bfloat16_tE19Flash_kernel_traitsILi96ELi64ELi64ELi4ES3_EELb1ELb0ELb1ELb0ELb0ELb1ELb0ELb1EEEvNS_16Flash_fwd_paramsE:
.text._ZN5flash24flash_fwd_splitkv_kernelI23Flash_fwd_kernel_traitsILi96ELi64ELi64ELi4ELb0ELb0EN7cutlass10bfloat16_tE19Flash_kernel_traitsILi96ELi64ELi64ELi4ES3_EELb1ELb0ELb1ELb0ELb0ELb1ELb0ELb1EEEvNS_16Flash_fwd_paramsE:
        /* <DEDUP_REMOVED lines=35> */
.L_x_5505:
[----:B-1-34-:R-:W-:Y:S02]  /*0230*/  MOV R3, c[0x0][0x218] ;  /* 0x0000860000037a02 */ /* 0x01afe40000000f00 */
.L_x_5506:
        /* <DEDUP_REMOVED lines=80> */
.L_x_5509:
[----:B------:R-:W-:Y:S05]  /*0740*/  BSYNC B0 ;  /* 0x0000000000007941 */ /* 0x000fea0003800000 */
.L_x_5508:
        /* <DEDUP_REMOVED lines=19> */
.L_x_5511:
[----:B------:R-:W-:Y:S05]  /*0880*/  BSYNC B0 ;  /* 0x0000000000007941 */ /* 0x000fea0003800000 */
.L_x_5510:
        /* <DEDUP_REMOVED lines=13> */
.L_x_5507:
        /* <DEDUP_REMOVED lines=91> */
.L_x_5512:
        /* <DEDUP_REMOVED lines=16> */
.L_x_5514:
        /* <DEDUP_REMOVED lines=52> */
.L_x_5513:
        /* <DEDUP_REMOVED lines=199> */
.L_x_5564:
        /* <DEDUP_REMOVED lines=18> */
.L_x_5517:
[----:B------:R-:W-:Y:S05]  /*20e0*/  BSYNC B0 ;  /* 0x0000000000007941 */ /* 0x000fea0003800000 */
.L_x_5516:
        /* <DEDUP_REMOVED lines=18> */
.L_x_5519:
[----:B------:R-:W-:Y:S05]  /*2210*/  BSYNC B0 ;  /* 0x0000000000007941 */ /* 0x000fea0003800000 */
.L_x_5518:
        /* <DEDUP_REMOVED lines=65> */
.L_x_5525:
[----:B------:R-:W-:Y:S05]  /*2630*/  BSYNC B0 ;  /* 0x0000000000007941 */ /* 0x000fea0003800000 */
.L_x_5524:
        /* <DEDUP_REMOVED lines=50> */
.L_x_5527:
[----:B------:R-:W-:Y:S05]  /*2960*/  BSYNC B0 ;  /* 0x0000000000007941 */ /* 0x000fea0003800000 */
.L_x_5526:
        /* <DEDUP_REMOVED lines=49> */
.L_x_5523:
[----:B------:R-:W-:Y:S05]  /*2c80*/  BSYNC B1 ;  /* 0x0000000000017941 */ /* 0x000fea0003800000 */
.L_x_5522:
        /* <DEDUP_REMOVED lines=57> */
.L_x_5531:
[----:B------:R-:W-:Y:S05]  /*3020*/  BSYNC B0 ;  /* 0x0000000000007941 */ /* 0x000fea0003800000 */
.L_x_5530:
        /* <DEDUP_REMOVED lines=50> */
.L_x_5533:
[----:B------:R-:W-:Y:S05]  /*3350*/  BSYNC B0 ;  /* 0x0000000000007941 */ /* 0x000fea0003800000 */
.L_x_5532:
        /* <DEDUP_REMOVED lines=49> */
.L_x_5529:
[----:B------:R-:W-:Y:S05]  /*3670*/  BSYNC B1 ;  /* 0x0000000000017941 */ /* 0x000fea0003800000 */
.L_x_5528:
        /* <DEDUP_REMOVED lines=8> */
.L_x_5521:
        /* <DEDUP_REMOVED lines=89> */
.L_x_5540:
[----:B------:R-:W-:Y:S05]  /*3c90*/  BSYNC B0 ;  /* 0x0000000000007941 */ /* 0x000fea0003800000 */
.L_x_5539:
[----:B-----5:R2:W-:Y:S02]  /*3ca0*/  STG.E.128 [R132.64], R44 ;  /* 0x0000002c84007986 */ /* 0x0205e4000c101d06 */
.L_x_5538:
[----:B------:R-:W-:Y:S05]  /*3cb0*/  BSYNC B1 ;  /* 0x0000000000017941 */ /* 0x000fea0003800000 */
.L_x_5537:
        /* <DEDUP_REMOVED lines=87> */
.L_x_5544:
[----:B------:R-:W-:Y:S05]  /*4230*/  BSYNC B0 ;  /* 0x0000000000007941 */ /* 0x000fea0003800000 */
.L_x_5543:
[----:B-----5:R3:W-:Y:S02]  /*4240*/  STG.E.128 [R132.64+0x40], R44 ;  /* 0x0000402c84007986 */ /* 0x0207e4000c101d06 */
.L_x_5542:
[----:B------:R-:W-:Y:S05]  /*4250*/  BSYNC B1 ;  /* 0x0000000000017941 */ /* 0x000fea0003800000 */
.L_x_5541:
        /* <DEDUP_REMOVED lines=86> */
.L_x_5546:
[----:B------:R-:W-:Y:S05]  /*47c0*/  BSYNC B0 ;  /* 0x0000000000007941 */ /* 0x000fea0003800000 */
.L_x_5545:
[----:B-----5:R3:W-:Y:S02]  /*47d0*/  STG.E.128 [R132.64+0x80], R44 ;  /* 0x0000802c84007986 */ /* 0x0207e4000c101d06 */
.L_x_5536:
[----:B------:R-:W-:Y:S05]  /*47e0*/  BSYNC B2 ;  /* 0x0000000000027941 */ /* 0x000fea0003800000 */
.L_x_5535:
        /* <DEDUP_REMOVED lines=93> */
.L_x_5552:
[----:B------:R-:W-:Y:S05]  /*4dc0*/  BSYNC B0 ;  /* 0x0000000000007941 */ /* 0x000fea0003800000 */
.L_x_5551:
[----:B-----5:R3:W-:Y:S02]  /*4dd0*/  STG.E.128 [R134.64], R44 ;  /* 0x0000002c86007986 */ /* 0x0207e4000c101d06 */
.L_x_5550:
[----:B------:R-:W-:Y:S05]  /*4de0*/  BSYNC B1 ;  /* 0x0000000000017941 */ /* 0x000fea0003800000 */
.L_x_5549:
        /* <DEDUP_REMOVED lines=93> */
.L_x_5556:
[----:B------:R-:W-:Y:S05]  /*53c0*/  BSYNC B0 ;  /* 0x0000000000007941 */ /* 0x000fea0003800000 */
.L_x_5555:
[----:B-----5:R3:W-:Y:S02]  /*53d0*/  STG.E.128 [R134.64+0x40], R44 ;  /* 0x0000402c86007986 */ /* 0x0207e4000c101d06 */
.L_x_5554:
[----:B------:R-:W-:Y:S05]  /*53e0*/  BSYNC B1 ;  /* 0x0000000000017941 */ /* 0x000fea0003800000 */
.L_x_5553:
        /* <DEDUP_REMOVED lines=92> */
.L_x_5558:
[----:B------:R-:W-:Y:S05]  /*59b0*/  BSYNC B0 ;  /* 0x0000000000007941 */ /* 0x000fea0003800000 */
.L_x_5557:
[----:B-----5:R3:W-:Y:S02]  /*59c0*/  STG.E.128 [R134.64+0x80], R44 ;  /* 0x0000802c86007986 */ /* 0x0207e4000c101d06 */
.L_x_5548:
[----:B------:R-:W-:Y:S05]  /*59d0*/  BSYNC B2 ;  /* 0x0000000000027941 */ /* 0x000fea0003800000 */
.L_x_5547:
        /* <DEDUP_REMOVED lines=8> */
.L_x_5520:
        /* <DEDUP_REMOVED lines=11> */
.L_x_5560:
[----:B------:R-:W-:Y:S05]  /*5b10*/  BSYNC B0 ;  /* 0x0000000000007941 */ /* 0x000fea0003800000 */
.L_x_5559:
        /* <DEDUP_REMOVED lines=12> */
.L_x_5561:
[----:B------:R-:W-:Y:S05]  /*5be0*/  BSYNC B0 ;  /* 0x0000000000007941 */ /* 0x000fea0003800000 */
.L_x_5534:
        /* <DEDUP_REMOVED lines=80> */
.L_x_5562:
        /* <DEDUP_REMOVED lines=8> */
.L_x_5563:
[----:B------:R-:W-:Y:S04]  /*6170*/  IADD3 R9, R9, -0x1, RZ ;  /* 0xffffffff09097810 */ /* 0x000fe80007ffe0ff */
[----:B------:R-:W-:Y:S11]  /*6180*/  ISETP.GT.AND P0, PT, R9, R92, PT ;  /* 0x0000005c0900720c */ /* 0x000ff60003f04270 */
[----:B------:R-:W-:Y:S02]  /*6190*/  @!UPT UIADD3 URZ, URZ, URZ, URZ ;  /* 0x0000003f3f3ff290 */ /* 0x000fe4000fffe03f */
[----:B------:R-:W-:-:S05]  /*61a0*/  @P0 BRA `(.L_x_5564) ;  /* 0xffffbe1000000947 */ /* 0x000fca000383ffff */
.L_x_5515:
        /* <DEDUP_REMOVED lines=91> */
.L_x_5573:
[----:B------:R-:W-:Y:S05]  /*6760*/  BSYNC B0 ;  /* 0x0000000000007941 */ /* 0x000fea0003800000 */
.L_x_5572:
[----:B-----5:R4:W-:Y:S02]  /*6770*/  STS.128 [R127], R12 ;  /* 0x0000000c7f007388 */ /* 0x0209e40000000c00 */
.L_x_5571:
[----:B------:R-:W-:Y:S05]  /*6780*/  BSYNC B1 ;  /* 0x0000000000017941 */ /* 0x000fea0003800000 */
.L_x_5570:
        /* <DEDUP_REMOVED lines=46> */
.L_x_5577:
[----:B------:R-:W-:Y:S05]  /*6a70*/  BSYNC B0 ;  /* 0x0000000000007941 */ /* 0x000fea0003800000 */
.L_x_5576:
[----:B-----5:R1:W-:Y:S02]  /*6a80*/  STS.128 [R127+0x1000], R12 ;  /* 0x0010000c7f007388 */ /* 0x0203e40000000c00 */
.L_x_5575:
[----:B------:R-:W-:Y:S05]  /*6a90*/  BSYNC B1 ;  /* 0x0000000000017941 */ /* 0x000fea0003800000 */
.L_x_5574:
        /* <DEDUP_REMOVED lines=44> */
.L_x_5579:
[----:B------:R-:W-:Y:S05]  /*6d60*/  BSYNC B0 ;  /* 0x0000000000007941 */ /* 0x000fea0003800000 */
.L_x_5578:
[----:B-----5:R4:W-:Y:S02]  /*6d70*/  STS.128 [R127+0x2000], R12 ;  /* 0x0020000c7f007388 */ /* 0x0209e40000000c00 */
.L_x_5569:
[----:B------:R-:W-:Y:S05]  /*6d80*/  BSYNC B2 ;  /* 0x0000000000027941 */ /* 0x000fea0003800000 */
.L_x_5568:
        /* <DEDUP_REMOVED lines=58> */
.L_x_5584:
[----:B------:R-:W-:Y:S05]  /*7130*/  BSYNC B0 ;  /* 0x0000000000007941 */ /* 0x000fea0003800000 */
.L_x_5583:
[----:B-----5:R4:W-:Y:S02]  /*7140*/  STS.128 [R127+0x800], R12 ;  /* 0x0008000c7f007388 */ /* 0x0209e40000000c00 */
.L_x_5582:
[----:B------:R-:W-:Y:S05]  /*7150*/  BSYNC B1 ;  /* 0x0000000000017941 */ /* 0x000fea0003800000 */
.L_x_5581:
        /* <DEDUP_REMOVED lines=45> */
.L_x_5588:
[----:B------:R-:W-:Y:S05]  /*7430*/  BSYNC B0 ;  /* 0x0000000000007941 */ /* 0x000fea0003800000 */
.L_x_5587:
[----:B-----5:R4:W-:Y:S02]  /*7440*/  STS.128 [R127+0x1800], R12 ;  /* 0x0018000c7f007388 */ /* 0x0209e40000000c00 */
.L_x_5586:
[----:B------:R-:W-:Y:S05]  /*7450*/  BSYNC B1 ;  /* 0x0000000000017941 */ /* 0x000fea0003800000 */
.L_x_5585:
        /* <DEDUP_REMOVED lines=44> */
.L_x_5590:
[----:B------:R-:W-:Y:S05]  /*7720*/  BSYNC B0 ;  /* 0x0000000000007941 */ /* 0x000fea0003800000 */
.L_x_5589:
[----:B-----5:R1:W-:Y:S01]  /*7730*/  STS.128 [R127+0x2800], R24 ;  /* 0x002800187f007388 */ /* 0x0203e20000000c00 */
[----:B------:R-:W-:Y:S05]  /*7740*/  BRA `(.L_x_5580) ;  /* 0x000026f000007947 */ /* 0x000fea0003800000 */
.L_x_5567:
        /* <DEDUP_REMOVED lines=94> */
.L_x_5596:
[----:B------:R-:W-:Y:S05]  /*7d30*/  BSYNC B0 ;  /* 0x0000000000007941 */ /* 0x000fea0003800000 */
.L_x_5595:
[----:B-----5:R4:W-:Y:S02]  /*7d40*/  STS.128 [R127], R20 ;  /* 0x000000147f007388 */ /* 0x0209e40000000c00 */
.L_x_5594:
[----:B------:R-:W-:Y:S05]  /*7d50*/  BSYNC B1 ;  /* 0x0000000000017941 */ /* 0x000fea0003800000 */
.L_x_5593:
        /* <DEDUP_REMOVED lines=89> */
.L_x_5600:
[----:B------:R-:W-:Y:S05]  /*82f0*/  BSYNC B0 ;  /* 0x0000000000007941 */ /* 0x000fea0003800000 */
.L_x_5599:
[----:B-----5:R1:W-:Y:S02]  /*8300*/  STS.128 [R127+0x1000], R20 ;  /* 0x001000147f007388 */ /* 0x0203e40000000c00 */
.L_x_5598:
[----:B------:R-:W-:Y:S05]  /*8310*/  BSYNC B1 ;  /* 0x0000000000017941 */ /* 0x000fea0003800000 */
.L_x_5597:
        /* <DEDUP_REMOVED lines=88> */
.L_x_5602:
[----:B------:R-:W-:Y:S05]  /*88a0*/  BSYNC B0 ;  /* 0x0000000000007941 */ /* 0x000fea0003800000 */
.L_x_5601:
[----:B-----5:R4:W-:Y:S02]  /*88b0*/  STS.128 [R127+0x2000], R20 ;  /* 0x002000147f007388 */ /* 0x0209e40000000c00 */
.L_x_5592:
[----:B------:R-:W-:Y:S05]  /*88c0*/  BSYNC B2 ;  /* 0x0000000000027941 */ /* 0x000fea0003800000 */
.L_x_5591:
        /* <DEDUP_REMOVED lines=94> */
.L_x_5606:
[----:B------:R-:W-:Y:S05]  /*8eb0*/  BSYNC B0 ;  /* 0x0000000000007941 */ /* 0x000fea0003800000 */
.L_x_5605:
[----:B-----5:R4:W-:Y:S02]  /*8ec0*/  STS.128 [R127+0x800], R20 ;  /* 0x000800147f007388 */ /* 0x0209e40000000c00 */
.L_x_5604:
[----:B------:R-:W-:Y:S05]  /*8ed0*/  BSYNC B1 ;  /* 0x0000000000017941 */ /* 0x000fea0003800000 */
.L_x_5603:
        /* <DEDUP_REMOVED lines=90> */
.L_x_5610:
[----:B------:R-:W-:Y:S05]  /*9480*/  BSYNC B0 ;  /* 0x0000000000007941 */ /* 0x000fea0003800000 */
.L_x_5609:
[----:B-----5:R4:W-:Y:S02]  /*9490*/  STS.128 [R127+0x1800], R20 ;  /* 0x001800147f007388 */ /* 0x0209e40000000c00 */
.L_x_5608:
[----:B------:R-:W-:Y:S05]  /*94a0*/  BSYNC B1 ;  /* 0x0000000000017941 */ /* 0x000fea0003800000 */
.L_x_5607:
        /* <DEDUP_REMOVED lines=92> */
.L_x_5612:
[----:B------:R-:W-:Y:S05]  /*9a70*/  BSYNC B0 ;  /* 0x0000000000007941 */ /* 0x000fea0003800000 */
.L_x_5611:
[----:B-----5:R1:W-:Y:S01]  /*9a80*/  STS.128 [R127+0x2800], R4 ;  /* 0x002800047f007388 */ /* 0x0203e20000000c00 */
[----:B------:R-:W-:Y:S05]  /*9a90*/  BRA `(.L_x_5580) ;  /* 0x000003a000007947 */ /* 0x000fea0003800000 */
.L_x_5566:
        /* <DEDUP_REMOVED lines=29> */
.L_x_5614:
[----:B------:R-:W-:Y:S05]  /*9c70*/  BSYNC B0 ;  /* 0x0000000000007941 */ /* 0x000fea0003800000 */
.L_x_5613:
        /* <DEDUP_REMOVED lines=28> */
.L_x_5580:
[----:B------:R-:W-:Y:S05]  /*9e40*/  BSYNC B3 ;  /* 0x0000000000037941 */ /* 0x000fea0003800000 */
.L_x_5565:
        /* <DEDUP_REMOVED lines=34> */
.L_x_5617:
[----:B------:R2:W-:Y:S02]  /*a070*/  STS.128 [R127+0x5000], RZ ;  /* 0x005000ff7f007388 */ /* 0x0005e40000000c00 */
.L_x_5616:
[----:B------:R-:W-:Y:S05]  /*a080*/  BSYNC B0 ;  /* 0x0000000000007941 */ /* 0x000fea0003800000 */
.L_x_5615:
        /* <DEDUP_REMOVED lines=31> */
.L_x_5620:
[----:B------:R4:W-:Y:S02]  /*a280*/  STS.128 [R127+0x5800], RZ ;  /* 0x005800ff7f007388 */ /* 0x0009e40000000c00 */
.L_x_5619:
[----:B------:R-:W-:Y:S05]  /*a290*/  BSYNC B0 ;  /* 0x0000000000007941 */ /* 0x000fea0003800000 */
.L_x_5618:
        /* <DEDUP_REMOVED lines=59> */
[----:B------:R-:W-:Y:S01]  /*a650*/  LEA R136, P0, R88, c[0x0][0x170], 0x1 ;  /* 0x00005c0058887a11 */ /* 0x000fe200078008ff */
[----:B------:R1:W-:Y:S01]  /*a660*/  @P1 STS.128 [R127+0x8000], RZ ;  /* 0x008000ff7f001388 */ /* 0x0003e20000000c00 */
[----:B------:R-:W-:Y:S01]  /*a670*/  IADD3 R2, R57, R2, -R118 ;  /* 0x0000000239027210 */ /* 0x000fe20007ffe876 */
[----:B------:R-:W-:Y:S01]  /*a680*/  IMAD.U32 R116, R6, 0x20, R9 ;  /* 0x0000002006747824 */ /* 0x000fe200078e0009 */
[----:B------:R-:W-:Y:S01]  /*a690*/  LOP3.LUT R126, R126, 0x6, RZ, 0xc0, !PT ;  /* 0x000000067e7e7812 */ /* 0x000fe200078ec0ff */
[----:B------:R-:W-:Y:S01]  /*a6a0*/  IMAD.SHL.U32 R117, R117, 0x2, RZ ;  /* 0x0000000275757824 */ /* 0x000fe200078e00ff */
[----:B---3--:R-:W-:-:S02]  /*a6b0*/  LEA.HI.X R135, R88, c[0x0][0x174], R86, 0x1, P0 ;  /* 0x00005d0058877a11 */ /* 0x008fc400000f0c56 */
        /* <DEDUP_REMOVED lines=28> */
.L_x_5623:
[----:B------:R3:W-:Y:S02]  /*a880*/  STS.128 [R127+0x8000], RZ ;  /* 0x008000ff7f007388 */ /* 0x0007e40000000c00 */
.L_x_5622:
[----:B-1----:R-:W-:Y:S05]  /*a890*/  BSYNC B0 ;  /* 0x0000000000007941 */ /* 0x002fea0003800000 */
.L_x_5621:
        /* <DEDUP_REMOVED lines=32> */
.L_x_5626:
[----:B------:R1:W-:Y:S02]  /*aaa0*/  STS.128 [R127+0x8800], RZ ;  /* 0x008800ff7f007388 */ /* 0x0003e40000000c00 */
.L_x_5625:
[----:B------:R-:W-:Y:S05]  /*aab0*/  BSYNC B0 ;  /* 0x0000000000007941 */ /* 0x000fea0003800000 */
.L_x_5624:
[----:B------:R-:W-:Y:S01]  /*aac0*/  IMAD.SHL.U32 R116, R116, 0x2, RZ ;  /* 0x0000000274747824 */ /* 0x000fe200078e00ff */
[----:B------:R-:W-:Y:S01]  /*aad0*/  LDSM.16.M88.4 R32, [R117] ;  /* 0x000000007520783b */ /* 0x000fe20000000200 */
[----:B------:R-:W-:Y:S02]  /*aae0*/  IMAD R115, R49, 0x2, R117 ;  /* 0x0000000231737824 */ /* 0x000fe400078e0275 */
[----:B------:R-:W-:Y:S01]  /*aaf0*/  IMAD R113, R3, 0x2, R116 ;  /* 0x0000000203717824 */ /* 0x000fe200078e0274 */
[----:B------:R-:W5:Y:S01]  /*ab00*/  LDSM.16.M88.4 R64, [R116+0x3000] ;  /* 0x003000007440783b */ /* 0x000f620000000200 */
[----:B------:R-:W-:-:S03]  /*ab10*/  IMAD R5, R90, 0x40, R126 ;  /* 0x000000405a057824 */ /* 0x000fc600078e027e */
[----:B------:R-:W1:Y:S01]  /*ab20*/  LDSM.16.M88.4 R52, [R116+0x3400] ;  /* 0x003400007434783b */ /* 0x000e620000000200 */
[----:B------:R-:W-:Y:S01]  /*ab30*/  I2F R3, R5 ;  /* 0x0000000500037306 */ /* 0x000fe20000201400 */
[C---:B------:R-:W-:Y:S02]  /*ab40*/  IADD3 R48, R5.reuse, 0x8, RZ ;  /* 0x0000000805307810 */ /* 0x040fe40007ffe0ff */
[----:B------:R-:W2:Y:S01]  /*ab50*/  LDSM.16.M88.4 R40, [R116+0x3800] ;  /* 0x003800007428783b */ /* 0x000ea20000000200 */
[C---:B------:R-:W-:Y:S02]  /*ab60*/  IADD3 R98, R5.reuse, 0x28, RZ ;  /* 0x0000002805627810 */ /* 0x040fe40007ffe0ff */
[C---:B----4-:R-:W-:Y:S01]  /*ab70*/  IADD3 R6, R5.reuse, 0x1, RZ ;  /* 0x0000000105067810 */ /* 0x050fe20007ffe0ff */
[----:B------:R-:W4:Y:S01]  /*ab80*/  LDSM.16.M88.4 R16, [R116+0x3c00] ;  /* 0x003c00007410783b */ /* 0x000f220000000200 */
[----:B------:R-:W-:Y:S01]  /*ab90*/  I2F R51, R48 ;  /* 0x0000003000337306 */ /* 0x000fe20000201400 */
[----:B------:R-:W-:-:S02]  /*aba0*/  IADD3 R50, R5, 0x9, RZ ;  /* 0x0000000905327810 */ /* 0x000fc40007ffe0ff */
[----:B------:R-:W-:Y:S01]  /*abb0*/  LDSM.16.M88.4 R80, [R115] ;  /* 0x000000007350783b */ /* 0x000fe20000000200 */
[C---:B------:R-:W-:Y:S02]  /*abc0*/  IADD3 R100, R5.reuse, 0x29, RZ ;  /* 0x0000002905647810 */ /* 0x040fe40007ffe0ff */
[C---:B------:R-:W-:Y:S01]  /*abd0*/  IADD3 R58, R5.reuse, 0x10, RZ ;  /* 0x00000010053a7810 */ /* 0x040fe20007ffe0ff */
[----:B------:R-:W3:Y:S01]  /*abe0*/  LDSM.16.M88.4 R92, [R113+0x3000] ;  /* 0x00300000715c783b */ /* 0x000ee20000000200 */
[----:B------:R-:W-:Y:S01]  /*abf0*/  I2F R101, R98 ;  /* 0x0000006200657306 */ /* 0x000fe20000201400 */
[C---:B------:R-:W-:Y:S02]  /*ac00*/  IADD3 R96, R5.reuse, 0x19, RZ ;  /* 0x0000001905607810 */ /* 0x040fe40007ffe0ff */
[----:B------:R-:W2:Y:S04]  /*ac10*/  LDSM.16.M88.4 R76, [R113+0x3400] ;  /* 0x00340000714c783b */ /* 0x000ea80000000200 */
[----:B------:R-:W3:Y:S01]  /*ac20*/  LDSM.16.M88.4 R72, [R113+0x3800] ;  /* 0x003800007148783b */ /* 0x000ee20000000200 */
[----:B------:R-:W-:Y:S03]  /*ac30*/  I2F R7, R6 ;  /* 0x0000000600077306 */ /* 0x000fe60000201400 */
[----:B------:R-:W3:Y:S04]  /*ac40*/  LDSM.16.M88.4 R68, [R113+0x3c00] ;  /* 0x003c00007144783b */ /* 0x000ee80000000200 */
[----:B------:R-:W-:Y:S01]  /*ac50*/  LDSM.16.M88.4 R28, [R117+0x1000] ;  /* 0x00100000751c783b */ /* 0x000fe20000000200 */
[----:B------:R-:W-:Y:S01]  /*ac60*/  I2F R59, R50 ;  /* 0x00000032003b7306 */ /* 0x000fe20000201400 */
[C---:B-----5:R-:W-:Y:S02]  /*ac70*/  HMMA.16816.F32.BF16 R12, R32.reuse, R64, RZ ;  /* 0x00000040200c723c */ /* 0x060fe400000418ff */
[----:B------:R-:W5:Y:S04]  /*ac80*/  LDSM.16.M88.4 R24, [R116+0x4000] ;  /* 0x004000007418783b */ /* 0x000f680000000200 */
[----:B------:R-:W-:Y:S01]  /*ac90*/  LDSM.16.M88.4 R20, [R116+0x4400] ;  /* 0x004400007414783b */ /* 0x000fe20000000200 */
[----:B------:R-:W-:Y:S01]  /*aca0*/  I2F R109, R100 ;  /* 0x00000064006d7306 */ /* 0x000fe20000201400 */
[C---:B------:R-:W-:Y:S02]  /*acb0*/  HMMA.16816.F32.BF16 R64, R32.reuse, R66, RZ ;  /* 0x000000422040723c */ /* 0x040fe400000418ff */
[----:B------:R-:W0:Y:S05]  /*acc0*/  LDGDEPBAR ;  /* 0x00000000000079af */ /* 0x000e2a0000000000 */
[----:B------:R-:W-:Y:S01]  /*acd0*/  I2F R99, R96 ;  /* 0x0000006000637306 */ /* 0x000fe20000201400 */
[C---:B-1----:R-:W-:Y:S08]  /*ace0*/  HMMA.16816.F32.BF16 R60, R32.reuse, R52, RZ ;  /* 0x00000034203c723c */ /* 0x042ff000000418ff */
[C---:B--2---:R-:W-:Y:S08]  /*acf0*/  HMMA.16816.F32.BF16 R44, R32.reuse, R40, RZ ;  /* 0x00000028202c723c */ /* 0x044ff000000418ff */
[C---:B------:R-:W-:Y:S08]  /*ad00*/  HMMA.16816.F32.BF16 R52, R32.reuse, R54, RZ ;  /* 0x000000362034723c */ /* 0x040ff000000418ff */
[C---:B------:R-:W-:Y:S08]  /*ad10*/  HMMA.16816.F32.BF16 R40, R32.reuse, R42, RZ ;  /* 0x0000002a2028723c */ /* 0x040ff000000418ff */
[C---:B----4-:R-:W-:Y:S08]  /*ad20*/  HMMA.16816.F32.BF16 R36, R32.reuse, R16, RZ ;  /* 0x000000102024723c */ /* 0x050ff000000418ff */
[----:B------:R-:W-:Y:S01]  /*ad30*/  HMMA.16816.F32.BF16 R32, R32, R18, RZ ;  /* 0x000000122020723c */ /* 0x000fe200000418ff */
[----:B------:R-:W1:Y:S07]  /*ad40*/  LDSM.16.M88.4 R16, [R116+0x4800] ;  /* 0x004800007410783b */ /* 0x000e6e0000000200 */
[C---:B---3--:R-:W-:Y:S01]  /*ad50*/  HMMA.16816.F32.BF16 R12, R80.reuse, R92, R12 ;  /* 0x0000005c500c723c */ /* 0x048fe2000004180c */
[----:B------:R-:W-:Y:S06]  /*ad60*/  I2F R93, R58 ;  /* 0x0000003a005d7306 */ /* 0x000fec0000201400 */
[C---:B------:R-:W-:Y:S01]  /*ad70*/  IADD3 R92, R5.reuse, 0x11, RZ ;  /* 0x00000011055c7810 */ /* 0x040fe20007ffe0ff */
[C---:B------:R-:W-:Y:S03]  /*ad80*/  HMMA.16816.F32.BF16 R64, R80.reuse, R94, R64 ;  /* 0x0000005e5040723c */ /* 0x040fe60000041840 */
[----:B------:R-:W-:Y:S04]  /*ad90*/  I2F R95, R92 ;  /* 0x0000005c005f7306 */ /* 0x000fe80000201400 */
[C---:B------:R-:W-:Y:S01]  /*ada0*/  IADD3 R94, R5.reuse, 0x18, RZ ;  /* 0x00000018055e7810 */ /* 0x040fe20007ffe0ff */
[C---:B------:R-:W-:Y:S03]  /*adb0*/  HMMA.16816.F32.BF16 R60, R80.reuse, R76, R60 ;  /* 0x0000004c503c723c */ /* 0x040fe6000004183c */
[----:B------:R-:W-:Y:S05]  /*adc0*/  I2F R97, R94 ;  /* 0x0000005e00617306 */ /* 0x000fea0000201400 */
        /* <DEDUP_REMOVED lines=8> */
[----:B------:R-:W2:Y:S03]  /*ae50*/  LDSM.16.M88.4 R32, [R113+0x4000] ;  /* 0x004000007120783b */ /* 0x000ea60000000200 */
[C---:B-----5:R-:W-:Y:S08]  /*ae60*/  HMMA.16816.F32.BF16 R12, R28.reuse, R24, R12 ;  /* 0x000000181c0c723c */ /* 0x060ff0000004180c */
[C---:B------:R-:W-:Y:S01]  /*ae70*/  HMMA.16816.F32.BF16 R64, R28.reuse, R26, R64 ;  /* 0x0000001a1c40723c */ /* 0x040fe20000041840 */
[----:B------:R-:W-:Y:S07]  /*ae80*/  LDSM.16.M88.4 R24, [R116+0x5000] ;  /* 0x005000007418783b */ /* 0x000fee0000000200 */
[C---:B-1----:R-:W-:Y:S08]  /*ae90*/  HMMA.16816.F32.BF16 R44, R28.reuse, R16, R44 ;  /* 0x000000101c2c723c */ /* 0x042ff0000004182c */
[C---:B------:R-:W-:Y:S01]  /*aea0*/  HMMA.16816.F32.BF16 R40, R28.reuse, R18, R40 ;  /* 0x000000121c28723c */ /* 0x040fe20000041828 */
[----:B------:R-:W1:Y:S07]  /*aeb0*/  LDSM.16.M88.4 R16, [R117+0x2000] ;  /* 0x002000007510783b */ /* 0x000e6e0000000200 */
[----:B------:R-:W-:Y:S08]  /*aec0*/  HMMA.16816.F32.BF16 R60, R28, R20, R60 ;  /* 0x000000141c3c723c */ /* 0x000ff0000004183c */
[C---:B--2---:R-:W-:Y:S08]  /*aed0*/  HMMA.16816.F32.BF16 R12, R68.reuse, R32, R12 ;  /* 0x00000020440c723c */ /* 0x044ff0000004180c */
[----:B------:R-:W-:Y:S01]  /*aee0*/  HMMA.16816.F32.BF16 R64, R68, R34, R64 ;  /* 0x000000224440723c */ /* 0x000fe20000041840 */
[----:B------:R-:W-:Y:S07]  /*aef0*/  LDSM.16.M88.4 R32, [R113+0x5000] ;  /* 0x005000007120783b */ /* 0x000fee0000000200 */
[C---:B------:R-:W-:Y:S01]  /*af00*/  HMMA.16816.F32.BF16 R52, R28.reuse, R22, R52 ;  /* 0x000000161c34723c */ /* 0x040fe20000041834 */
[----:B------:R-:W2:Y:S07]  /*af10*/  LDSM.16.M88.4 R20, [R113+0x4400] ;  /* 0x004400007114783b */ /* 0x000eae0000000200 */
[C---:B------:R-:W-:Y:S08]  /*af20*/  HMMA.16816.F32.BF16 R36, R28.reuse, R76, R36 ;  /* 0x0000004c1c24723c */ /* 0x040ff00000041824 */
[----:B------:R-:W-:Y:S01]  /*af30*/  HMMA.16816.F32.BF16 R80, R28, R78, R80 ;  /* 0x0000004e1c50723c */ /* 0x000fe20000041850 */
[----:B------:R-:W3:Y:S04]  /*af40*/  LDSM.16.M88.4 R28, [R115+0x2000] ;  /* 0x00200000731c783b */ /* 0x000ee80000000200 */
[----:B------:R-:W4:Y:S03]  /*af50*/  LDSM.16.M88.4 R76, [R113+0x4c00] ;  /* 0x004c0000714c783b */ /* 0x000f260000000200 */
[C---:B-1----:R-:W-:Y:S08]  /*af60*/  HMMA.16816.F32.BF16 R12, R16.reuse, R24, R12 ;  /* 0x00000018100c723c */ /* 0x042ff0000004180c */
[----:B------:R-:W-:Y:S01]  /*af70*/  HMMA.16816.F32.BF16 R64, R16, R26, R64 ;  /* 0x0000001a1040723c */ /* 0x000fe20000041840 */
[----:B------:R-:W-:Y:S07]  /*af80*/  LDSM.16.M88.4 R24, [R113+0x5400] ;  /* 0x005400007118783b */ /* 0x000fee0000000200 */
[C---:B------:R-:W-:Y:S07]  /*af90*/  HMMA.16816.F32.BF16 R44, R68.reuse, R72, R44 ;  /* 0x00000048442c723c */ /* 0x040fee000004182c */
[C---:B------:R-:W-:Y:S01]  /*afa0*/  IADD3 R72, R5.reuse, 0x20, RZ ;  /* 0x0000002005487810 */ /* 0x040fe20007ffe0ff */
[C---:B--2---:R-:W-:Y:S03]  /*afb0*/  HMMA.16816.F32.BF16 R60, R68.reuse, R20, R60 ;  /* 0x00000014443c723c */ /* 0x044fe6000004183c */
[----:B------:R-:W-:Y:S05]  /*afc0*/  I2F R73, R72 ;  /* 0x0000004800497306 */ /* 0x000fea0000201400 */
[----:B------:R-:W-:Y:S01]  /*afd0*/  HMMA.16816.F32.BF16 R52, R68, R22, R52 ;  /* 0x000000164434723c */ /* 0x000fe20000041834 */
[----:B------:R-:W1:Y:S07]  /*afe0*/  LDSM.16.M88.4 R20, [R116+0x5400] ;  /* 0x005400007414783b */ /* 0x000e6e0000000200 */
[C---:B---3--:R-:W-:Y:S08]  /*aff0*/  HMMA.16816.F32.BF16 R12, R28.reuse, R32, R12 ;  /* 0x000000201c0c723c */ /* 0x048ff0000004180c */
[----:B------:R-:W-:Y:S01]  /*b000*/  HMMA.16816.F32.BF16 R64, R28, R34, R64 ;  /* 0x000000221c40723c */ /* 0x000fe20000041840 */
[----:B------:R-:W2:Y:S07]  /*b010*/  LDSM.16.M88.4 R32, [R116+0x5800] ;  /* 0x005800007420783b */ /* 0x000eae0000000200 */
[C---:B------:R-:W-:Y:S07]  /*b020*/  HMMA.16816.F32.BF16 R40, R68.reuse, R74, R40 ;  /* 0x0000004a4428723c */ /* 0x040fee0000041828 */
[----:B------:R-:W-:Y:S01]  /*b030*/  IADD3 R74, R5, 0x21, RZ ;  /* 0x00000021054a7810 */ /* 0x000fe20007ffe0ff */
[----:B------:R-:W-:Y:S01]  /*b040*/  FMUL.FTZ R12, R12, c[0x0][0x2ec] ;  /* 0x0000bb000c0c7a20 */ /* 0x000fe20000410000 */
[----:B----4-:R-:W-:Y:S01]  /*b050*/  HMMA.16816.F32.BF16 R80, R68, R78, R80 ;  /* 0x0000004e4450723c */ /* 0x010fe20000041850 */
[----:B------:R-:W-:Y:S01]  /*b060*/  FMUL.FTZ R13, R13, c[0x0][0x2ec] ;  /* 0x0000bb000d0d7a20 */ /* 0x000fe20000410000 */
[----:B------:R-:W-:Y:S01]  /*b070*/  I2F R75, R74 ;  /* 0x0000004a004b7306 */ /* 0x000fe20000201400 */
[----:B------:R-:W-:-:S04]  /*b080*/  FMUL.FTZ R103, R15, c[0x0][0x2ec] ;  /* 0x0000bb000f677a20 */ /* 0x000fc80000410000 */
[----:B------:R-:W-:Y:S01]  /*b090*/  FMUL.FTZ R79, R14, c[0x0][0x2ec] ;  /* 0x0000bb000e4f7a20 */ /* 0x000fe20000410000 */
[----:B-1----:R-:W-:Y:S01]  /*b0a0*/  HMMA.16816.F32.BF16 R60, R16, R20, R60 ;  /* 0x00000014103c723c */ /* 0x002fe2000004183c */
[----:B------:R-:W-:Y:S01]  /*b0b0*/  FMUL.FTZ R64, R64, c[0x0][0x2ec] ;  /* 0x0000bb0040407a20 */ /* 0x000fe20000410000 */
[----:B------:R-:W-:Y:S01]  /*b0c0*/  MUFU.TANH R78, R12 ;  /* 0x0000000c004e7308 */ /* 0x000fe20000002400 */
[----:B------:R-:W-:Y:S02]  /*b0d0*/  FMUL.FTZ R66, R66, c[0x0][0x2ec] ;  /* 0x0000bb0042427a20 */ /* 0x000fe40000410000 */
[----:B------:R-:W-:-:S03]  /*b0e0*/  FMUL.FTZ R65, R65, c[0x0][0x2ec] ;  /* 0x0000bb0041417a20 */ /* 0x000fc60000410000 */
[C---:B------:R-:W-:Y:S01]  /*b0f0*/  HMMA.16816.F32.BF16 R52, R16.reuse, R22, R52 ;  /* 0x000000161034723c */ /* 0x040fe20000041834 */
[----:B------:R-:W1:Y:S01]  /*b100*/  LDSM.16.M88.4 R20, [R116+0x5c00] ;  /* 0x005c00007414783b */ /* 0x000e620000000200 */
[----:B------:R3:W-:Y:S06]  /*b110*/  MUFU.TANH R102, R13 ;  /* 0x0000000d00667308 */ /* 0x0007ec0000002400 */
[C---:B--2---:R-:W-:Y:S02]  /*b120*/  HMMA.16816.F32.BF16 R44, R16.reuse, R32, R44 ;  /* 0x00000020102c723c */ /* 0x044fe4000004182c */
[----:B------:R-:W2:Y:S05]  /*b130*/  MUFU.TANH R64, R64 ;  /* 0x0000004000407308 */ /* 0x000eaa0000002400 */
[----:B------:R-:W-:Y:S01]  /*b140*/  FMUL.FTZ R32, R67, c[0x0][0x2ec] ;  /* 0x0000bb0043207a20 */ /* 0x000fe20000410000 */
[----:B------:R-:W-:Y:S01]  /*b150*/  HMMA.16816.F32.BF16 R40, R16, R34, R40 ;  /* 0x000000221028723c */ /* 0x000fe20000041828 */
[----:B---3--:R-:W3:Y:S01]  /*b160*/  LDSM.16.M88.4 R12, [R113+0x5800] ;  /* 0x00580000710c783b */ /* 0x008ee20000000200 */
[----:B------:R-:W-:Y:S06]  /*b170*/  MUFU.TANH R33, R66 ;  /* 0x0000004200217308 */ /* 0x000fec0000002400 */
[----:B------:R-:W-:Y:S01]  /*b180*/  HMMA.16816.F32.BF16 R36, R68, R76, R36 ;  /* 0x0000004c4424723c */ /* 0x000fe20000041824 */
[----:B--2---:R-:W-:Y:S01]  /*b190*/  FFMA.FTZ R64, R0, R51, R64 ;  /* 0x0000003300407223 */ /* 0x004fe20000010040 */
[----:B------:R-:W2:Y:S05]  /*b1a0*/  MUFU.TANH R103, R103 ;  /* 0x0000006700677308 */ /* 0x000eaa0000002400 */
[C---:B------:R-:W-:Y:S01]  /*b1b0*/  IADD3 R68, R5.reuse, 0x38, RZ ;  /* 0x0000003805447810 */ /* 0x040fe20007ffe0ff */
[----:B------:R-:W-:Y:S01]  /*b1c0*/  HMMA.16816.F32.BF16 R60, R28, R24, R60 ;  /* 0x000000181c3c723c */ /* 0x000fe2000004183c */
[C---:B------:R-:W-:Y:S01]  /*b1d0*/  IADD3 R76, R5.reuse, 0x30, RZ ;  /* 0x00000030054c7810 */ /* 0x040fe20007ffe0ff */
[----:B------:R-:W-:Y:S01]  /*b1e0*/  MUFU.TANH R65, R65 ;  /* 0x0000004100417308 */ /* 0x000fe20000002400 */
[----:B------:R-:W-:-:S04]  /*b1f0*/  IADD3 R70, R5, 0x31, RZ ;  /* 0x0000003105467810 */ /* 0x000fc80007ffe0ff */
[----:B------:R-:W-:Y:S01]  /*b200*/  IADD3 R24, R5, 0x39, RZ ;  /* 0x0000003905187810 */ /* 0x000fe20007ffe0ff */
[----:B------:R-:W-:Y:S02]  /*b210*/  HMMA.16816.F32.BF16 R52, R28, R26, R52 ;  /* 0x0000001a1c34723c */ /* 0x000fe40000041834 */
[----:B------:R-:W4:Y:S06]  /*b220*/  MUFU.TANH R32, R32 ;  /* 0x0000002000207308 */ /* 0x000f2c0000002400 */
[C---:B-1----:R-:W-:Y:S02]  /*b230*/  HMMA.16816.F32.BF16 R80, R16.reuse, R22, R80 ;  /* 0x000000161050723c */ /* 0x042fe40000041850 */
[----:B------:R-:W-:Y:S06]  /*b240*/  I2F R69, R68 ;  /* 0x0000004400457306 */ /* 0x000fec0000201400 */
[----:B------:R-:W-:Y:S01]  /*b250*/  HMMA.16816.F32.BF16 R36, R16, R20, R36 ;  /* 0x000000141024723c */ /* 0x000fe20000041824 */
[----:B------:R-:W-:-:S02]  /*b260*/  FMUL.FTZ R60, R60, c[0x0][0x2ec] ;  /* 0x0000bb003c3c7a20 */ /* 0x000fc40000410000 */
[----:B------:R-:W-:Y:S01]  /*b270*/  FMUL.FTZ R34, R62, c[0x0][0x2ec] ;  /* 0x0000bb003e227a20 */ /* 0x000fe20000410000 */
[----:B------:R-:W-:Y:S01]  /*b280*/  IADD3 R62, R2, 0x8, RZ ;  /* 0x00000008023e7810 */ /* 0x000fe20007ffe0ff */
[----:B------:R-:W-:Y:S01]  /*b290*/  FMUL.FTZ R27, R61, c[0x0][0x2ec] ;  /* 0x0000bb003d1b7a20 */ /* 0x000fe20000410000 */
[----:B------:R-:W-:Y:S01]  /*b2a0*/  MUFU.TANH R26, R60 ;  /* 0x0000003c001a7308 */ /* 0x000fe20000002400 */
[----:B------:R-:W-:Y:S01]  /*b2b0*/  FMUL.FTZ R35, R63, c[0x0][0x2ec] ;  /* 0x0000bb003f237a20 */ /* 0x000fe20000410000 */
[C---:B---3--:R-:W-:Y:S01]  /*b2c0*/  HMMA.16816.F32.BF16 R44, R28.reuse, R12, R44 ;  /* 0x0000000c1c2c723c */ /* 0x048fe2000004182c */
[----:B------:R-:W-:Y:S01]  /*b2d0*/  FMUL.FTZ R8, R52, c[0x0][0x2ec] ;  /* 0x0000bb0034087a20 */ /* 0x000fe20000410000 */
[----:B------:R-:W-:Y:S01]  /*b2e0*/  IMNMX R9, R62, R57, PT ;  /* 0x000000393e097217 */ /* 0x000fe20003800200 */
[----:B------:R-:W-:Y:S02]  /*b2f0*/  FMUL.FTZ R52, R53, c[0x0][0x2ec] ;  /* 0x0000bb0035347a20 */ /* 0x000fe40000410000 */
[----:B------:R-:W-:Y:S01]  /*b300*/  FMUL.FTZ R53, R54, c[0x0][0x2ec] ;  /* 0x0000bb0036357a20 */ /* 0x000fe20000410000 */
[----:B------:R1:W-:Y:S01]  /*b310*/  MUFU.TANH R60, R8 ;  /* 0x00000008003c7308 */ /* 0x0003e20000002400 */
[-C--:B------:R-:W-:Y:S01]  /*b320*/  ISETP.GE.AND P0, PT, R6, R9.reuse, PT ;  /* 0x000000090600720c */ /* 0x080fe20003f06270 */
[----:B------:R-:W-:Y:S01]  /*b330*/  HMMA.16816.F32.BF16 R40, R28, R14, R40 ;  /* 0x0000000e1c28723c */ /* 0x000fe20000041828 */
[----:B------:R-:W3:Y:S01]  /*b340*/  LDSM.16.M88.4 R12, [R113+0x5c00] ;  /* 0x005c0000710c783b */ /* 0x000ee20000000200 */
[----:B------:R-:W-:Y:S01]  /*b350*/  FMUL.FTZ R54, R55, c[0x0][0x2ec] ;  /* 0x0000bb0037367a20 */ /* 0x000fe20000410000 */
[----:B------:R-:W-:Y:S01]  /*b360*/  ISETP.GE.AND P2, PT, R50, R9, PT ;  /* 0x000000093200720c */ /* 0x000fe20003f46270 */
[----:B------:R-:W-:Y:S01]  /*b370*/  FFMA.FTZ R21, R0, R7, R102 ;  /* 0x0000000700157223 */ /* 0x000fe20000010066 */
[----:B------:R-:W-:Y:S01]  /*b380*/  ISETP.GE.AND P1, PT, R48, R9, PT ;  /* 0x000000093000720c */ /* 0x000fe20003f26270 */
[----:B------:R-:W5:Y:S01]  /*b390*/  MUFU.TANH R27, R27 ;  /* 0x0000001b001b7308 */ /* 0x000f620000002400 */
[----:B--2---:R-:W-:Y:S01]  /*b3a0*/  FFMA.FTZ R7, R0, R7, R103 ;  /* 0x0000000700077223 */ /* 0x004fe20000010067 */
[----:B------:R-:W-:-:S04]  /*b3b0*/  DEPBAR.LE SB0, 0x0 ;  /* 0x000080000000791a */ /* 0x000fc80000000000 */
[----:B----4-:R-:W-:Y:S01]  /*b3c0*/  FFMA.FTZ R17, R0, R59, R32 ;  /* 0x0000003b00117223 */ /* 0x010fe20000010020 */
[----:B------:R-:W-:Y:S01]  /*b3d0*/  FSEL R7, R7, -INF , !P0 ;  /* 0xff80000007077808 */ /* 0x000fe20004000000 */
[----:B------:R-:W2:Y:S01]  /*b3e0*/  MUFU.TANH R34, R34 ;  /* 0x0000002200227308 */ /* 0x000ea20000002400 */
[----:B-1----:R-:W-:Y:S01]  /*b3f0*/  IMNMX R8, R2, R57, PT ;  /* 0x0000003902087217 */ /* 0x002fe20003800200 */
[----:B------:R-:W-:Y:S01]  /*b400*/  FMUL.FTZ R44, R44, c[0x0][0x2ec] ;  /* 0x0000bb002c2c7a20 */ /* 0x000fe20000410000 */
[----:B------:R-:W-:Y:S01]  /*b410*/  ISETP.GE.AND P0, PT, R58, R9, PT ;  /* 0x000000093a00720c */ /* 0x000fe20003f06270 */
[----:B------:R-:W-:Y:S01]  /*b420*/  FMUL.FTZ R45, R45, c[0x0][0x2ec] ;  /* 0x0000bb002d2d7a20 */ /* 0x000fe20000410000 */
[-C--:B------:R-:W-:Y:S01]  /*b430*/  ISETP.GE.AND P5, PT, R6, R8.reuse, PT ;  /* 0x000000080600720c */ /* 0x080fe20003fa6270 */
[----:B------:R-:W-:Y:S01]  /*b440*/  FMUL.FTZ R2, R46, c[0x0][0x2ec] ;  /* 0x0000bb002e027a20 */ /* 0x000fe20000410000 */
[-C--:B------:R-:W-:Y:S01]  /*b450*/  ISETP.GE.AND P4, PT, R48, R8.reuse, PT ;  /* 0x000000083000720c */ /* 0x080fe20003f86270 */
[----:B------:R-:W-:Y:S01]  /*b460*/  FMUL.FTZ R6, R47, c[0x0][0x2ec] ;  /* 0x0000bb002f067a20 */ /* 0x000fe20000410000 */
[----:B------:R-:W1:Y:S01]  /*b470*/  MUFU.TANH R44, R44 ;  /* 0x0000002c002c7308 */ /* 0x000e620000002400 */
[----:B------:R-:W-:Y:S01]  /*b480*/  FMUL.FTZ R40, R40, c[0x0][0x2ec] ;  /* 0x0000bb0028287a20 */ /* 0x000fe20000410000 */
[-C--:B------:R-:W-:Y:S01]  /*b490*/  ISETP.GE.AND P6, PT, R50, R8.reuse, PT ;  /* 0x000000083200720c */ /* 0x080fe20003fc6270 */
[----:B------:R-:W-:Y:S01]  /*b4a0*/  FMUL.FTZ R18, R42, c[0x0][0x2ec] ;  /* 0x0000bb002a127a20 */ /* 0x000fe20000410000 */
[----:B------:R-:W-:Y:S01]  /*b4b0*/  FSEL R21, R21, -INF , !P5 ;  /* 0xff80000015157808 */ /* 0x000fe20006800000 */
[----:B-----5:R-:W-:Y:S01]  /*b4c0*/  FFMA.FTZ R27, R0, R95, R27 ;  /* 0x0000005f001b7223 */ /* 0x020fe2000001001b */
[----:B------:R-:W-:Y:S01]  /*b4d0*/  ISETP.GE.AND P5, PT, R58, R8, PT ;  /* 0x000000083a00720c */ /* 0x000fe20003fa6270 */
[----:B------:R-:W-:Y:S01]  /*b4e0*/  FMUL.FTZ R22, R43, c[0x0][0x2ec] ;  /* 0x0000bb002b167a20 */ /* 0x000fe20000410000 */
[----:B------:R4:W5:Y:S01]  /*b4f0*/  MUFU.TANH R20, R45 ;  /* 0x0000002d00147308 */ /* 0x0009620000002400 */
[CC--:B------:R-:W-:Y:S01]  /*b500*/  FFMA.FTZ R26, R0.reuse, R93.reuse, R26 ;  /* 0x0000005d001a7223 */ /* 0x0c0fe2000001001a */
[----:B------:R-:W-:Y:S01]  /*b510*/  FSEL R17, R17, -INF , !P2 ;  /* 0xff80000011117808 */ /* 0x000fe20005000000 */
[----:B--2---:R-:W-:Y:S01]  /*b520*/  FFMA.FTZ R23, R0, R93, R34 ;  /* 0x0000005d00177223 */ /* 0x004fe20000010022 */
[----:B------:R-:W-:Y:S01]  /*b530*/  ISETP.GE.AND P2, PT, R94, R9, PT ;  /* 0x000000095e00720c */ /* 0x000fe20003f46270 */
[----:B------:R-:W-:Y:S01]  /*b540*/  FFMA.FTZ R60, R0, R97, R60 ;  /* 0x00000061003c7223 */ /* 0x000fe2000001003c */
[----:B------:R-:W-:-:S02]  /*b550*/  FSEL R43, R26, -INF , !P5 ;  /* 0xff8000001a2b7808 */ /* 0x000fc40006800000 */
[----:B------:R-:W2:Y:S01]  /*b560*/  MUFU.TANH R2, R2 ;  /* 0x0000000200027308 */ /* 0x000ea20000002400 */
[----:B-1----:R-:W-:Y:S01]  /*b570*/  FFMA.FTZ R44, R0, R73, R44 ;  /* 0x00000049002c7223 */ /* 0x002fe2000001002c */
[C---:B---3--:R-:W-:Y:S01]  /*b580*/  HMMA.16816.F32.BF16 R80, R28.reuse, R14, R80 ;  /* 0x0000000e1c50723c */ /* 0x048fe20000041850 */
[----:B------:R-:W-:Y:S02]  /*b590*/  FSEL R23, R23, -INF , !P0 ;  /* 0xff80000017177808 */ /* 0x000fe40004000000 */
[C---:B------:R-:W-:Y:S02]  /*b5a0*/  ISETP.GE.AND P5, PT, R96.reuse, R8, PT ;  /* 0x000000086000720c */ /* 0x040fe40003fa6270 */
[----:B------:R-:W-:Y:S01]  /*b5b0*/  ISETP.GE.AND P0, PT, R96, R9, PT ;  /* 0x000000096000720c */ /* 0x000fe20003f06270 */
[----:B----4-:R-:W-:Y:S01]  /*b5c0*/  FMUL.FTZ R45, R41, c[0x0][0x2ec] ;  /* 0x0000bb00292d7a20 */ /* 0x010fe20000410000 */
[----:B------:R-:W1:Y:S01]  /*b5d0*/  MUFU.TANH R6, R6 ;  /* 0x0000000600067308 */ /* 0x000e620000002400 */
[----:B------:R-:W-:Y:S01]  /*b5e0*/  HMMA.16816.F32.BF16 R36, R28, R12, R36 ;  /* 0x0000000c1c24723c */ /* 0x000fe20000041824 */
[----:B------:R-:W-:-:S02]  /*b5f0*/  FFMA.FTZ R41, R0, R59, R65 ;  /* 0x0000003b00297223 */ /* 0x000fc40000010041 */
[C---:B-----5:R-:W-:Y:S02]  /*b600*/  FFMA.FTZ R20, R0.reuse, R75, R20 ;  /* 0x0000004b00147223 */ /* 0x060fe40000010014 */
[C---:B--2---:R-:W-:Y:S02]  /*b610*/  FFMA.FTZ R133, R0.reuse, R73, R2 ;  /* 0x0000004900857223 */ /* 0x044fe40000010002 */
[----:B------:R-:W2:Y:S01]  /*b620*/  MUFU.TANH R12, R40 ;  /* 0x00000028000c7308 */ /* 0x000ea20000002400 */
[----:B------:R-:W-:Y:S01]  /*b630*/  FFMA.FTZ R13, R0, R51, R33 ;  /* 0x00000033000d7223 */ /* 0x000fe20000010021 */
[----:B------:R-:W-:Y:S02]  /*b640*/  FSEL R33, R64, -INF , !P4 ;  /* 0xff80000040217808 */ /* 0x000fe40006000000 */
[----:B------:R-:W-:Y:S02]  /*b650*/  ISETP.GE.AND P4, PT, R92, R8, PT ;  /* 0x000000085c00720c */ /* 0x000fe40003f86270 */
[----:B------:R-:W-:-:S02]  /*b660*/  FSEL R41, R41, -INF , !P6 ;  /* 0xff80000029297808 */ /* 0x000fc40007000000 */
[----:B------:R-:W3:Y:S01]  /*b670*/  MUFU.TANH R16, R45 ;  /* 0x0000002d00107308 */ /* 0x000ee20000002400 */
[----:B------:R-:W-:Y:S01]  /*b680*/  FMUL.FTZ R80, R80, c[0x0][0x2ec] ;  /* 0x0000bb0050507a20 */ /* 0x000fe20000410000 */
[----:B------:R-:W-:Y:S01]  /*b690*/  FSEL R27, R27, -INF , !P4 ;  /* 0xff8000001b1b7808 */ /* 0x000fe20006000000 */
[----:B-1----:R-:W-:Y:S01]  /*b6a0*/  FFMA.FTZ R103, R0, R75, R6 ;  /* 0x0000004b00677223 */ /* 0x002fe20000010006 */
[-C--:B------:R-:W-:Y:S01]  /*b6b0*/  ISETP.GE.AND P4, PT, R72, R8.reuse, PT ;  /* 0x000000084800720c */ /* 0x080fe20003f86270 */
[----:B------:R-:W-:Y:S01]  /*b6c0*/  FMUL.FTZ R82, R82, c[0x0][0x2ec] ;  /* 0x0000bb0052527a20 */ /* 0x000fe20000410000 */
[-C--:B------:R-:W-:Y:S01]  /*b6d0*/  ISETP.GE.AND P6, PT, R94, R8.reuse, PT ;  /* 0x000000085e00720c */ /* 0x080fe20003fc6270 */
[----:B------:R-:W-:Y:S01]  /*b6e0*/  FMUL.FTZ R83, R83, c[0x0][0x2ec] ;  /* 0x0000bb0053537a20 */ /* 0x000fe20000410000 */
[----:B------:R-:W1:Y:S01]  /*b6f0*/  MUFU.TANH R53, R53 ;  /* 0x0000003500357308 */ /* 0x000e620000002400 */
[----:B--2---:R-:W-:Y:S01]  /*b700*/  FFMA.FTZ R105, R0, R101, R12 ;  /* 0x0000006500697223 */ /* 0x004fe2000001000c */
[----:B------:R-:W-:Y:S01]  /*b710*/  FSEL R107, R44, -INF , !P4 ;  /* 0xff8000002c6b7808 */ /* 0x000fe20006000000 */
[----:B------:R-:W-:Y:S01]  /*b720*/  FMUL.FTZ R36, R36, c[0x0][0x2ec] ;  /* 0x0000bb0024247a20 */ /* 0x000fe20000410000 */
[-C--:B------:R-:W-:Y:S01]  /*b730*/  ISETP.GE.AND P4, PT, R100, R8.reuse, PT ;  /* 0x000000086400720c */ /* 0x080fe20003f86270 */
[----:B------:R-:W-:Y:S01]  /*b740*/  FMUL.FTZ R14, R37, c[0x0][0x2ec] ;  /* 0x0000bb00250e7a20 */ /* 0x000fe20000410000 */
[----:B------:R-:W-:Y:S01]  /*b750*/  FSEL R13, R13, -INF , !P1 ;  /* 0xff8000000d0d7808 */ /* 0x000fe20004800000 */
[----:B------:R-:W-:Y:S01]  /*b760*/  FMUL.FTZ R38, R38, c[0x0][0x2ec] ;  /* 0x0000bb0026267a20 */ /* 0x000fe20000410000 */
[----:B------:R-:W2:Y:S01]  /*b770*/  MUFU.TANH R12, R80 ;  /* 0x00000050000c7308 */ /* 0x000ea20000002400 */
[----:B------:R-:W-:Y:S01]  /*b780*/  FMUL.FTZ R39, R39, c[0x0][0x2ec] ;  /* 0x0000bb0027277a20 */ /* 0x000fe20000410000 */
[----:B------:R-:W-:Y:S01]  /*b790*/  ISETP.GE.AND P1, PT, R92, R9, PT ;  /* 0x000000095c00720c */ /* 0x000fe20003f26270 */
[----:B---3--:R-:W-:Y:S01]  /*b7a0*/  FFMA.FTZ R137, R0, R109, R16 ;  /* 0x0000006d00897223 */ /* 0x008fe20000010010 */
[----:B------:R-:W-:Y:S01]  /*b7b0*/  FSEL R29, R60, -INF , !P6 ;  /* 0xff8000003c1d7808 */ /* 0x000fe20007000000 */
[----:B------:R-:W-:Y:S01]  /*b7c0*/  FMUL.FTZ R81, R81, c[0x0][0x2ec] ;  /* 0x0000bb0051517a20 */ /* 0x000fe20000410000 */
[----:B------:R-:W-:-:S02]  /*b7d0*/  ISETP.GE.AND P6, PT, R74, R8, PT ;  /* 0x000000084a00720c */ /* 0x000fc40003fc6270 */
[----:B------:R-:W3:Y:S01]  /*b7e0*/  MUFU.TANH R35, R35 ;  /* 0x0000002300237308 */ /* 0x000ee20000002400 */
[----:B-1----:R-:W-:Y:S01]  /*b7f0*/  FFMA.FTZ R53, R0, R97, R53 ;  /* 0x0000006100357223 */ /* 0x002fe20000010035 */
[----:B------:R-:W-:Y:S02]  /*b800*/  FSEL R137, R137, -INF , !P4 ;  /* 0xff80000089897808 */ /* 0x000fe40006000000 */
[----:B------:R-:W-:Y:S02]  /*b810*/  ISETP.GE.AND P4, PT, R68, R8, PT ;  /* 0x000000084400720c */ /* 0x000fe40003f86270 */
[----:B------:R-:W-:Y:S02]  /*b820*/  FSEL R37, R53, -INF , !P2 ;  /* 0xff80000035257808 */ /* 0x000fe40005000000 */
[----:B------:R-:W1:Y:S01]  /*b830*/  MUFU.TANH R52, R52 ;  /* 0x0000003400347308 */ /* 0x000e620000002400 */
[----:B--2---:R-:W-:Y:S01]  /*b840*/  FFMA.FTZ R12, R0, R69, R12 ;  /* 0x00000045000c7223 */ /* 0x004fe2000001000c */
[----:B------:R-:W-:-:S02]  /*b850*/  ISETP.GE.AND P2, PT, R74, R9, PT ;  /* 0x000000094a00720c */ /* 0x000fc40003f46270 */
[----:B------:R-:W-:Y:S02]  /*b860*/  FSEL R139, R20, -INF , !P6 ;  /* 0xff800000148b7808 */ /* 0x000fe40007000000 */
[----:B------:R-:W-:Y:S02]  /*b870*/  FSEL R131, R12, -INF , !P4 ;  /* 0xff8000000c837808 */ /* 0x000fe40006000000 */
[----:B------:R-:W2:Y:S01]  /*b880*/  MUFU.TANH R54, R54 ;  /* 0x0000003600367308 */ /* 0x000ea20000002400 */
[----:B---3--:R-:W-:Y:S01]  /*b890*/  FFMA.FTZ R19, R0, R95, R35 ;  /* 0x0000005f00137223 */ /* 0x008fe20000010023 */
[----:B------:R-:W-:Y:S02]  /*b8a0*/  ISETP.GE.AND P4, PT, R87, 0x2, PT ;  /* 0x000000025700780c */ /* 0x000fe40003f86270 */
[----:B------:R-:W-:Y:S02]  /*b8b0*/  FSEL R103, R103, -INF , !P2 ;  /* 0xff80000067677808 */ /* 0x000fe40005000000 */
[----:B------:R-:W-:-:S02]  /*b8c0*/  FSEL R19, R19, -INF , !P1 ;  /* 0xff80000013137808 */ /* 0x000fc40004800000 */
[----:B------:R-:W3:Y:S01]  /*b8d0*/  MUFU.TANH R18, R18 ;  /* 0x0000001200127308 */ /* 0x000ee20000002400 */
[----:B-1----:R-:W-:Y:S01]  /*b8e0*/  FFMA.FTZ R45, R0, R99, R52 ;  /* 0x00000063002d7223 */ /* 0x002fe20000010034 */
[----:B------:R-:W-:Y:S02]  /*b8f0*/  ISETP.GE.AND P1, PT, R72, R9, PT ;  /* 0x000000094800720c */ /* 0x000fe40003f26270 */
[-C--:B------:R-:W-:Y:S02]  /*b900*/  ISETP.GE.AND P6, PT, R76, R8.reuse, PT ;  /* 0x000000084c00720c */ /* 0x080fe40003fc6270 */
[----:B------:R-:W-:Y:S02]  /*b910*/  FSEL R45, R45, -INF , !P5 ;  /* 0xff8000002d2d7808 */ /* 0x000fe40006800000 */
[----:B------:R-:W-:Y:S01]  /*b920*/  I2F R77, R76 ;  /* 0x0000004c004d7306 */ /* 0x000fe20000201400 */
[----:B--2---:R-:W-:Y:S01]  /*b930*/  FFMA.FTZ R15, R0, R99, R54 ;  /* 0x00000063000f7223 */ /* 0x004fe20000010036 */
[----:B------:R-:W-:-:S02]  /*b940*/  ISETP.GE.AND P5, PT, R98, R8, PT ;  /* 0x000000086200720c */ /* 0x000fc40003fa6270 */
[----:B------:R-:W-:Y:S02]  /*b950*/  ISETP.GE.AND P2, PT, R76, R9, PT ;  /* 0x000000094c00720c */ /* 0x000fe40003f46270 */
[----:B------:R-:W-:Y:S02]  /*b960*/  FSEL R15, R15, -INF , !P0 ;  /* 0xff8000000f0f7808 */ /* 0x000fe40004000000 */
[----:B------:R-:W1:Y:S01]  /*b970*/  MUFU.TANH R36, R36 ;  /* 0x0000002400247308 */ /* 0x000e620000002400 */
[----:B---3--:R-:W-:Y:S01]  /*b980*/  FFMA.FTZ R18, R0, R101, R18 ;  /* 0x0000006500127223 */ /* 0x008fe20000010012 */
[----:B------:R-:W-:Y:S02]  /*b990*/  ISETP.GE.AND P0, PT, R98, R9, PT ;  /* 0x000000096200720c */ /* 0x000fe40003f06270 */
[----:B------:R-:W-:Y:S02]  /*b9a0*/  FSEL R133, R133, -INF , !P1 ;  /* 0xff80000085857808 */ /* 0x000fe40004800000 */
[----:B------:R-:W-:-:S02]  /*b9b0*/  FSEL R105, R105, -INF , !P5 ;  /* 0xff80000069697808 */ /* 0x000fc40006800000 */
[----:B------:R-:W2:Y:S01]  /*b9c0*/  MUFU.TANH R2, R38 ;  /* 0x0000002600027308 */ /* 0x000ea20000002400 */
[----:B------:R-:W-:Y:S02]  /*b9d0*/  FSEL R111, R18, -INF , !P0 ;  /* 0xff800000126f7808 */ /* 0x000fe40004000000 */
[-C--:B------:R-:W-:Y:S02]  /*b9e0*/  ISETP.GE.AND P1, PT, R100, R9.reuse, PT ;  /* 0x000000096400720c */ /* 0x080fe40003f26270 */
[C---:B------:R-:W-:Y:S02]  /*b9f0*/  ISETP.GE.AND P5, PT, R70.reuse, R8, PT ;  /* 0x000000084600720c */ /* 0x040fe40003fa6270 */
[----:B------:R-:W-:Y:S01]  /*ba00*/  ISETP.GE.AND P0, PT, R70, R9, PT ;  /* 0x000000094600720c */ /* 0x000fe20003f06270 */
[----:B------:R-:W-:Y:S01]  /*ba10*/  I2F R71, R70 ;  /* 0x0000004600477306 */ /* 0x000fe20000201400 */
[----:B-1----:R-:W-:-:S07]  /*ba20*/  FFMA.FTZ R36, R0, R77, R36 ;  /* 0x0000004d00247223 */ /* 0x002fce0000010024 */
[----:B------:R-:W1:Y:S01]  /*ba30*/  MUFU.TANH R22, R22 ;  /* 0x0000001600167308 */ /* 0x000e620000002400 */
[----:B--2---:R-:W-:-:S05]  /*ba40*/  FFMA.FTZ R2, R0, R77, R2 ;  /* 0x0000004d00027223 */ /* 0x004fca0000010002 */
[----:B------:R-:W-:Y:S01]  /*ba50*/  FSEL R94, R2, -INF , !P2 ;  /* 0xff800000025e7808 */ /* 0x000fe20005000000 */
[----:B------:R-:W-:Y:S01]  /*ba60*/  FFMA.FTZ R2, R0, R3, R78 ;  /* 0x0000000300027223 */ /* 0x000fe2000001004e */
[----:B------:R-:W2:Y:S01]  /*ba70*/  MUFU.TANH R14, R14 ;  /* 0x0000000e000e7308 */ /* 0x000ea20000002400 */
[----:B------:R-:W-:-:S07]  /*ba80*/  ISETP.GE.AND P2, PT, R5, R9, PT ;  /* 0x000000090500720c */ /* 0x000fce0003f46270 */
        /* <DEDUP_REMOVED lines=10> */
[----:B------:R-:W-:Y:S01]  /*bb30*/  I2F R25, R24 ;  /* 0x0000001800197306 */ /* 0x000fe20000201400 */
[----:B---3--:R-:W-:Y:S01]  /*bb40*/  FFMA.FTZ R6, R0, R71, R6 ;  /* 0x0000004700067223 */ /* 0x008fe20000010006 */
[----:B------:R-:W-:Y:S01]  /*bb50*/  BAR.SYNC.DEFER_BLOCKING 0x0 ;  /* 0x0000000000007b1d */ /* 0x000fe20000010000 */
[----:B------:R-:W-:-:S03]  /*bb60*/  ISETP.GE.AND P5, PT, R24, R8, PT ;  /* 0x000000081800720c */ /* 0x000fc60003fa6270 */
[----:B------:R-:W-:Y:S02]  /*bb70*/  FSEL R93, R6, -INF , !P0 ;  /* 0xff800000065d7808 */ /* 0x000fe40004000000 */
[----:B------:R-:W2:Y:S01]  /*bb80*/  MUFU.TANH R16, R81 ;  /* 0x0000005100107308 */ /* 0x000ea20000002400 */
[----:B-1----:R-:W-:Y:S01]  /*bb90*/  FFMA.FTZ R5, R0, R3, R79 ;  /* 0x0000000300057223 */ /* 0x002fe2000001004f */
[----:B------:R-:W-:-:S04]  /*bba0*/  ISETP.GE.AND P0, PT, R24, R9, PT ;  /* 0x000000091800720c */ /* 0x000fc80003f06270 */
[----:B------:R-:W-:Y:S02]  /*bbb0*/  FSEL R5, R5, -INF , !P2 ;  /* 0xff80000005057808 */ /* 0x000fe40005000000 */
[----:B------:R-:W1:Y:S08]  /*bbc0*/  MUFU.TANH R82, R82 ;  /* 0x0000005200527308 */ /* 0x000e700000002400 */
[----:B------:R-:W3:Y:S01]  /*bbd0*/  MUFU.TANH R83, R83 ;  /* 0x0000005300537308 */ /* 0x000ee20000002400 */
[----:B--2---:R-:W-:-:S05]  /*bbe0*/  FFMA.FTZ R16, R0, R25, R16 ;  /* 0x0000001900107223 */ /* 0x004fca0000010010 */
[----:B------:R-:W-:Y:S01]  /*bbf0*/  FSEL R130, R16, -INF , !P5 ;  /* 0xff80000010827808 */ /* 0x000fe20006800000 */
[----:B-1----:R-:W-:-:S05]  /*bc00*/  FFMA.FTZ R82, R0, R69, R82 ;  /* 0x0000004500527223 */ /* 0x002fca0000010052 */
[----:B------:R-:W-:Y:S01]  /*bc10*/  FSEL R92, R82, -INF , !P1 ;  /* 0xff800000525c7808 */ /* 0x000fe20004800000 */
[----:B---3--:R-:W-:-:S05]  /*bc20*/  FFMA.FTZ R35, R0, R25, R83 ;  /* 0x0000001900237223 */ /* 0x008fca0000010053 */
        /* <DEDUP_REMOVED lines=62> */
.L_x_5628:
[----:B------:R-:W-:-:S05]  /*c010*/  IMAD.MOV.U32 R25, RZ, RZ, c[0x0][0x198] ;  /* 0x00006600ff197624 */ /* 0x000fca00078e00ff */
[----:B------:R-:W-:-:S04]  /*c020*/  LEA R25, -R25, RZ, 0x6 ;  /* 0x000000ff19197211 */ /* 0x000fc800078e31ff */
[----:B------:R-:W-:Y:S02]  /*c030*/  SHF.R.S32.HI R39, RZ, 0x1f, R25 ;  /* 0x0000001fff277819 */ /* 0x000fe40000011419 */
.L_x_5629:
        /* <DEDUP_REMOVED lines=11> */
[C---:B------:R-:W-:Y:S01]  /*c0f0*/  LEA R124, P5, R25.reuse, R124, 0x1 ;  /* 0x0000007c197c7211 */ /* 0x040fe200078a08ff */
[----:B------:R-:W-:Y:S01]  /*c100*/  IMAD.MOV.U32 R31, RZ, RZ, c[0x0][0x19c] ;  /* 0x00006700ff1f7624 */ /* 0x000fe200078e00ff */
[----:B------:R-:W-:Y:S01]  /*c110*/  @P1 LEA.HI.X R47, R12, c[0x0][0x16c], R3, 0x1, P0 ;  /* 0x00005b000c2f1a11 */ /* 0x000fe200000f0c03 */
[C---:B------:R-:W-:Y:S01]  /*c120*/  @P6 IMAD.SHL.U32 R3, R6.reuse, 0x20, RZ ;  /* 0x0000002006036824 */ /* 0x040fe200078e00ff */
[----:B------:R-:W-:Y:S01]  /*c130*/  LEA.HI.X R123, R25, R123, R39, 0x1, P5 ;  /* 0x0000007b197b7211 */ /* 0x000fe200028f0c27 */
[----:B------:R-:W-:Y:S01]  /*c140*/  @P6 IMAD.MOV.U32 R30, RZ, RZ, R124 ;  /* 0x000000ffff1e6224 */ /* 0x000fe200078e007c */
[----:B------:R-:W-:-:S02]  /*c150*/  LEA R25, P5, R6, R25, 0x5 ;  /* 0x0000001906197211 */ /* 0x000fc400078a28ff */
[C-C-:B------:R-:W-:Y:S02]  /*c160*/  @P6 SHF.L.U64.HI R12, R6.reuse, 0x5, R31.reuse ;  /* 0x00000005060c6819 */ /* 0x140fe4000001021f */
[C---:B------:R-:W-:Y:S02]  /*c170*/  @P6 LEA R38, P0, R3.reuse, R124, 0x1 ;  /* 0x0000007c03266211 */ /* 0x040fe400078008ff */
[----:B------:R-:W-:Y:S02]  /*c180*/  LEA.HI.X R31, R6, R39, R31, 0x5, P5 ;  /* 0x00000027061f7211 */ /* 0x000fe400028f2c1f */
[----:B------:R-:W-:Y:S02]  /*c190*/  @P6 LEA.HI.X R39, R3, R123, R12, 0x1, P0 ;  /* 0x0000007b03276211 */ /* 0x000fe400000f0c0c */
[CC--:B------:R-:W-:Y:S02]  /*c1a0*/  @P2 IADD3 R3, P5, R25.reuse, R128.reuse, RZ ;  /* 0x0000008019032210 */ /* 0x0c0fe40007fbe0ff */
[----:B------:R-:W-:-:S03]  /*c1b0*/  @P1 IADD3 R25, P0, R25, R128, RZ ;  /* 0x0000008019191210 */ /* 0x000fc60007f1e0ff */
[--C-:B------:R-:W-:Y:S01]  /*c1c0*/  @P2 IMAD.X R6, R31, 0x1, R56.reuse, P5 ;  /* 0x000000011f062824 */ /* 0x100fe200028e0638 */
[----:B------:R-:W-:Y:S01]  /*c1d0*/  @P2 LEA R52, P5, R3, c[0x0][0x168], 0x1 ;  /* 0x00005a0003342a11 */ /* 0x000fe200078a08ff */
[----:B------:R-:W-:Y:S01]  /*c1e0*/  @P1 IMAD.X R56, R31, 0x1, R56, P0 ;  /* 0x000000011f381824 */ /* 0x000fe200000e0638 */
[----:B------:R-:W-:Y:S01]  /*c1f0*/  @P1 LEA R24, P0, R25, c[0x0][0x168], 0x1 ;  /* 0x00005a0019181a11 */ /* 0x000fe200078008ff */
[----:B------:R-:W-:Y:S01]  /*c200*/  @P6 IMAD.MOV.U32 R31, RZ, RZ, R123 ;  /* 0x000000ffff1f6224 */ /* 0x000fe200078e007b */
[----:B------:R-:W-:Y:S02]  /*c210*/  @P2 LEA.HI.X R53, R3, c[0x0][0x16c], R6, 0x1, P5 ;  /* 0x00005b0003352a11 */ /* 0x000fe400028f0c06 */
[----:B------:R-:W-:Y:S02]  /*c220*/  @P1 LEA.HI.X R25, R25, c[0x0][0x16c], R56, 0x1, P0 ;  /* 0x00005b0019191a11 */ /* 0x000fe400000f0c38 */
        /* <DEDUP_REMOVED lines=33> */
.L_x_5627:
        /* <DEDUP_REMOVED lines=25> */
[----:B------:R-:W-:Y:S02]  /*c5d0*/  FMNMX.FTZ R12, R110, R3, !PT ;  /* 0x000000036e0c7209 */ /* 0x000fe40007810000 */
        /* <DEDUP_REMOVED lines=8> */
[----:B------:R-:W-:Y:S02]  /*c660*/  MOV R129, R90 ;  /* 0x0000005a00817202 */ /* 0x000fe40000000f00 */
[----:B------:R-:W-:Y:S01]  /*c670*/  FMNMX.FTZ R6, R92, R25, !PT ;  /* 0x000000195c067209 */ /* 0x000fe20007810000 */
[----:B------:R-:W1:Y:S02]  /*c680*/  SHFL.BFLY PT, R12, R31, 0x2, 0x1f ;  /* 0x0c401f001f0c7f89 */ /* 0x000e6400000e0000 */
[----:B-1----:R-:W-:-:S02]  /*c690*/  FMNMX.FTZ R12, R31, R12, !PT ;  /* 0x0000000c1f0c7209 */ /* 0x002fc40007810000 */
        /* <DEDUP_REMOVED lines=18> */
[----:B------:R-:W2:Y:S01]  /*c7c0*/  MUFU.EX2 R98, R98 ;  /* 0x0000006200627308 */ /* 0x000ea20000000800 */
[----:B------:R-:W3:Y:S01]  /*c7d0*/  LDSM.16.MT88.4 R40, [R114+0x8000] ;  /* 0x008000007228783b */ /* 0x000ee20000004200 */
[--C-:B------:R-:W-:Y:S01]  /*c7e0*/  FFMA.FTZ R107, R107, c[0x0][0x23c], -R128.reuse ;  /* 0x00008f006b6b7a23 */ /* 0x100fe20000010880 */
[----:B-1----:R-:W-:Y:S01]  /*c7f0*/  FMNMX.FTZ R2, R6, R25, !PT ;  /* 0x0000001906027209 */ /* 0x002fe20007810000 */
[--C-:B------:R-:W-:Y:S02]  /*c800*/  FFMA.FTZ R106, R139, c[0x0][0x23c], -R128.reuse ;  /* 0x00008f008b6a7a23 */ /* 0x100fe40000010880 */
[--C-:B------:R-:W-:Y:S01]  /*c810*/  FFMA.FTZ R105, R105, c[0x0][0x23c], -R128.reuse ;  /* 0x00008f0069697a23 */ /* 0x100fe20000010880 */
[C---:B------:R-:W-:Y:S01]  /*c820*/  FSETP.NEU.FTZ.AND P0, PT, R2.reuse, -INF , PT ;  /* 0xff8000000200780b */ /* 0x040fe20003f1d000 */
[----:B------:R-:W-:Y:S01]  /*c830*/  FMUL.FTZ R96, R2, c[0x0][0x23c] ;  /* 0x00008f0002607a20 */ /* 0x000fe20000410000 */
[----:B------:R-:W-:Y:S01]  /*c840*/  MUFU.EX2 R97, R97 ;  /* 0x0000006100617308 */ /* 0x000fe20000000800 */
[----:B------:R-:W-:-:S02]  /*c850*/  FFMA.FTZ R102, R137, c[0x0][0x23c], -R128 ;  /* 0x00008f0089667a23 */ /* 0x000fc40000010880 */
[--C-:B------:R-:W-:Y:S01]  /*c860*/  FFMA.FTZ R109, R109, c[0x0][0x23c], -R128.reuse ;  /* 0x00008f006d6d7a23 */ /* 0x100fe20000010880 */
[----:B------:R-:W-:Y:S01]  /*c870*/  FSEL R96, R96, RZ, P0 ;  /* 0x000000ff60607208 */ /* 0x000fe20000000000 */
[----:B------:R-:W-:Y:S01]  /*c880*/  FFMA.FTZ R110, R110, c[0x0][0x23c], -R128 ;  /* 0x00008f006e6e7a23 */ /* 0x000fe20000010880 */
[----:B--2---:R-:W-:Y:S02]  /*c890*/  F2FP.BF16.PACK_AB R48, R98, R99 ;  /* 0x000000636230723e */ /* 0x004fe400000010ff */
[----:B------:R-:W1:Y:S01]  /*c8a0*/  MUFU.EX2 R32, R32 ;  /* 0x0000002000207308 */ /* 0x000e620000000800 */
[--C-:B------:R-:W-:Y:S02]  /*c8b0*/  FFMA.FTZ R95, R5, c[0x0][0x23c], -R96.reuse ;  /* 0x00008f00055f7a23 */ /* 0x100fe40000010860 */
[--C-:B------:R-:W-:Y:S02]  /*c8c0*/  FFMA.FTZ R100, R7, c[0x0][0x23c], -R96.reuse ;  /* 0x00008f0007647a23 */ /* 0x100fe40000010860 */
[----:B------:R-:W-:-:S02]  /*c8d0*/  FFMA.FTZ R34, R13, c[0x0][0x23c], -R96 ;  /* 0x00008f000d227a23 */ /* 0x000fc40000010860 */
[--C-:B------:R-:W-:Y:S01]  /*c8e0*/  FFMA.FTZ R33, R17, c[0x0][0x23c], -R96.reuse ;  /* 0x00008f0011217a23 */ /* 0x100fe20000010860 */
[----:B------:R-:W-:Y:S01]  /*c8f0*/  MUFU.EX2 R95, R95 ;  /* 0x0000005f005f7308 */ /* 0x000fe20000000800 */
[--C-:B------:R-:W-:Y:S02]  /*c900*/  FFMA.FTZ R25, R15, c[0x0][0x23c], -R96.reuse ;  /* 0x00008f000f197a23 */ /* 0x100fe40000010860 */
[----:B------:R-:W2:Y:S01]  /*c910*/  LDSM.16.MT88.4 R12, [R112+0x6400] ;  /* 0x00640000700c783b */ /* 0x000ea20000004200 */
[--C-:B------:R-:W-:Y:S02]  /*c920*/  FFMA.FTZ R30, R23, c[0x0][0x23c], -R96.reuse ;  /* 0x00008f00171e7a23 */ /* 0x100fe40000010860 */
[--C-:B------:R-:W-:Y:S01]  /*c930*/  FFMA.FTZ R29, R19, c[0x0][0x23c], -R96.reuse ;  /* 0x00008f00131d7a23 */ /* 0x100fe20000010860 */
[----:B------:R-:W-:Y:S01]  /*c940*/  LDSM.16.MT88.4 R20, [R114+0x7400] ;  /* 0x007400007214783b */ /* 0x000fe20000004200 */
[----:B------:R-:W4:Y:S01]  /*c950*/  MUFU.EX2 R100, R100 ;  /* 0x0000006400647308 */ /* 0x000f220000000800 */
[----:B-1----:R-:W-:Y:S01]  /*c960*/  F2FP.BF16.PACK_AB R50, R32, R97 ;  /* 0x000000612032723e */ /* 0x002fe200000010ff */
[--C-:B------:R-:W-:Y:S01]  /*c970*/  FFMA.FTZ R28, R37, c[0x0][0x23c], -R96.reuse ;  /* 0x00008f00251c7a23 */ /* 0x100fe20000010860 */
[----:B------:R-:W1:Y:S01]  /*c980*/  LDSM.16.MT88.4 R16, [R114+0x6400] ;  /* 0x006400007210783b */ /* 0x000e620000004200 */
[----:B------:R-:W-:-:S02]  /*c990*/  FFMA.FTZ R108, R133, c[0x0][0x23c], -R96 ;  /* 0x00008f00856c7a23 */ /* 0x000fc40000010860 */
[--C-:B------:R-:W-:Y:S02]  /*c9a0*/  FFMA.FTZ R103, R103, c[0x0][0x23c], -R96.reuse ;  /* 0x00008f0067677a23 */ /* 0x100fe40000010860 */
[----:B------:R-:W-:Y:S01]  /*c9b0*/  MUFU.EX2 R34, R34 ;  /* 0x0000002200227308 */ /* 0x000fe20000000800 */
[--C-:B------:R-:W-:Y:S02]  /*c9c0*/  FFMA.FTZ R104, R111, c[0x0][0x23c], -R96.reuse ;  /* 0x00008f006f687a23 */ /* 0x100fe40000010860 */
[----:B------:R-:W-:Y:S02]  /*c9d0*/  FFMA.FTZ R101, R101, c[0x0][0x23c], -R96 ;  /* 0x00008f0065657a23 */ /* 0x000fe40000010860 */
[--C-:B------:R-:W-:Y:S02]  /*c9e0*/  FFMA.FTZ R131, R131, c[0x0][0x23c], -R128.reuse ;  /* 0x00008f0083837a23 */ /* 0x100fe40000010880 */
[----:B------:R-:W-:Y:S01]  /*c9f0*/  FFMA.FTZ R128, R130, c[0x0][0x23c], -R128 ;  /* 0x00008f0082807a23 */ /* 0x000fe20000010880 */
[----:B------:R-:W5:Y:S01]  /*ca00*/  MUFU.EX2 R33, R33 ;  /* 0x0000002100217308 */ /* 0x000f620000000800 */
[----:B----4-:R-:W-:Y:S01]  /*ca10*/  F2FP.BF16.PACK_AB R49, R100, R95 ;  /* 0x0000005f6431723e */ /* 0x010fe200000010ff */
        /* <DEDUP_REMOVED lines=8> */
[----:B-----5:R-:W-:Y:S01]  /*caa0*/  F2FP.BF16.PACK_AB R51, R33, R34 ;  /* 0x000000222133723e */ /* 0x020fe200000010ff */
[----:B------:R-:W4:Y:S01]  /*cab0*/  MUFU.EX2 R26, R26 ;  /* 0x0000001a001a7308 */ /* 0x000f220000000800 */
[----:B------:R-:W-:-:S02]  /*cac0*/  FADD.FTZ R34, R34, R95 ;  /* 0x0000005f22227221 */ /* 0x000fc40000010000 */
[----:B------:R-:W-:Y:S02]  /*cad0*/  FADD.FTZ R32, R32, R97 ;  /* 0x0000006120207221 */ /* 0x000fe40000010000 */
        /* <DEDUP_REMOVED lines=10> */
[----:B------:R-:W-:Y:S02]  /*cb80*/  HMMA.16816.F32.BF16 R52, R48, R54, RZ ;  /* 0x000000363034723c */ /* 0x000fe400000418ff */
[----:B------:R-:W4:Y:S01]  /*cb90*/  MUFU.EX2 R29, R29 ;  /* 0x0000001d001d7308 */ /* 0x000f220000000800 */
[----:B-----5:R-:W-:Y:S01]  /*cba0*/  F2FP.BF16.PACK_AB R6, R24, R27 ;  /* 0x0000001b1806723e */ /* 0x020fe200000010ff */
[----:B------:R-:W-:-:S04]  /*cbb0*/  FADD.FTZ R27, R27, R26 ;  /* 0x0000001a1b1b7221 */ /* 0x000fc80000010000 */
[C---:B------:R-:W-:Y:S01]  /*cbc0*/  HMMA.16816.F32.BF16 R80, R48.reuse, R76, RZ ;  /* 0x0000004c3050723c */ /* 0x040fe200000418ff */
[----:B------:R-:W-:Y:S01]  /*cbd0*/  FADD.FTZ R24, R24, R27 ;  /* 0x0000001b18187221 */ /* 0x000fe20000010000 */
[----:B------:R-:W-:Y:S06]  /*cbe0*/  MUFU.EX2 R28, R28 ;  /* 0x0000001c001c7308 */ /* 0x000fec0000000800 */
[----:B------:R-:W-:Y:S02]  /*cbf0*/  HMMA.16816.F32.BF16 R64, R48, R60, RZ ;  /* 0x0000003c3040723c */ /* 0x000fe400000418ff */
[----:B------:R-:W5:Y:S01]  /*cc00*/  MUFU.EX2 R25, R25 ;  /* 0x0000001900197308 */ /* 0x000f620000000800 */
[----:B----4-:R-:W-:Y:S01]  /*cc10*/  F2FP.BF16.PACK_AB R5, R29, R30 ;  /* 0x0000001e1d05723e */ /* 0x010fe200000010ff */
[----:B------:R-:W-:-:S04]  /*cc20*/  FADD.FTZ R30, R30, R33 ;  /* 0x000000211e1e7221 */ /* 0x000fc80000010000 */
[C---:B---3--:R-:W-:Y:S01]  /*cc30*/  HMMA.16816.F32.BF16 R36, R48.reuse, R40, RZ ;  /* 0x000000283024723c */ /* 0x048fe200000418ff */
[----:B------:R-:W-:Y:S01]  /*cc40*/  FADD.FTZ R29, R29, R30 ;  /* 0x0000001e1d1d7221 */ /* 0x000fe20000010000 */
[----:B------:R-:W-:Y:S06]  /*cc50*/  MUFU.EX2 R107, R107 ;  /* 0x0000006b006b7308 */ /* 0x000fec0000000800 */
[----:B------:R-:W-:Y:S01]  /*cc60*/  HMMA.16816.F32.BF16 R76, R48, R78, RZ ;  /* 0x0000004e304c723c */ /* 0x000fe200000418ff */
[----:B-----5:R-:W-:Y:S01]  /*cc70*/  F2FP.BF16.PACK_AB R7, R25, R28 ;  /* 0x0000001c1907723e */ /* 0x020fe200000010ff */
[----:B------:R-:W3:Y:S01]  /*cc80*/  MUFU.EX2 R106, R106 ;  /* 0x0000006a006a7308 */ /* 0x000ee20000000800 */
        /* <DEDUP_REMOVED lines=9> */
[----:B------:R-:W-:Y:S02]  /*cd20*/  HMMA.16816.F32.BF16 R40, R48, R42, RZ ;  /* 0x0000002a3028723c */ /* 0x000fe400000418ff */
[----:B------:R-:W4:Y:S06]  /*cd30*/  MUFU.EX2 R103, R103 ;  /* 0x0000006700677308 */ /* 0x000f2c0000000800 */
[C---:B-1----:R-:W-:Y:S02]  /*cd40*/  HMMA.16816.F32.BF16 R80, R4.reuse, R16, R80 ;  /* 0x000000100450723c */ /* 0x042fe40000041850 */
[----:B------:R-:W-:Y:S06]  /*cd50*/  MUFU.EX2 R104, R104 ;  /* 0x0000006800687308 */ /* 0x000fec0000000800 */
[C---:B------:R-:W-:Y:S01]  /*cd60*/  HMMA.16816.F32.BF16 R76, R4.reuse, R18, R76 ;  /* 0x00000012044c723c */ /* 0x040fe2000004184c */
[----:B------:R-:W1:Y:S01]  /*cd70*/  LDSM.16.MT88.4 R16, [R114+0x8400] ;  /* 0x008400007210783b */ /* 0x000e620000004200 */
        /* <DEDUP_REMOVED lines=11> */
[C---:B-1----:R-:W-:Y:S02]  /*ce30*/  HMMA.16816.F32.BF16 R36, R4.reuse, R16, R36 ;  /* 0x000000100424723c */ /* 0x042fe40000041824 */
[----:B------:R-:W-:Y:S06]  /*ce40*/  MUFU.EX2 R94, R94 ;  /* 0x0000005e005e7308 */ /* 0x000fec0000000800 */
[----:B------:R-:W-:Y:S01]  /*ce50*/  HMMA.16816.F32.BF16 R40, R4, R18, R40 ;  /* 0x000000120428723c */ /* 0x000fe20000041828 */
[----:B------:R-:W-:Y:S01]  /*ce60*/  LDSM.16.MT88.4 R16, [R112+0x6c00] ;  /* 0x006c00007010783b */ /* 0x000fe20000004200 */
[----:B------:R-:W1:Y:S08]  /*ce70*/  MUFU.EX2 R93, R93 ;  /* 0x0000005d005d7308 */ /* 0x000e700000000800 */
        /* <DEDUP_REMOVED lines=9> */
[----:B---3--:R-:W-:Y:S01]  /*cf10*/  F2FP.BF16.PACK_AB R4, R106, R107 ;  /* 0x0000006b6a04723e */ /* 0x008fe200000010ff */
        /* <DEDUP_REMOVED lines=31> */
[C---:B-1----:R-:W-:Y:S01]  /*d110*/  F2FP.BF16.PACK_AB R5, R93.reuse, R94 ;  /* 0x0000005e5d05723e */ /* 0x042fe200000010ff */
        /* <DEDUP_REMOVED lines=88> */
.L_x_5631:
[----:B------:R-:W-:-:S05]  /*d6a0*/  IMAD.MOV.U32 R13, RZ, RZ, c[0x0][0x1a0] ;  /* 0x00006800ff0d7624 */ /* 0x000fca00078e00ff */
[----:B------:R-:W-:-:S04]  /*d6b0*/  LEA R13, -R13, RZ, 0x6 ;  /* 0x000000ff0d0d7211 */ /* 0x000fc800078e31ff */
[----:B------:R-:W-:Y:S02]  /*d6c0*/  SHF.R.S32.HI R5, RZ, 0x1f, R13 ;  /* 0x0000001fff057819 */ /* 0x000fe4000001140d */
.L_x_5632:
        /* <DEDUP_REMOVED lines=37> */
[----:B------:R-:W-:Y:S01]  /*d920*/  IMAD R86, R129, 0x40, R126 ;  /* 0x0000004081567824 */ /* 0x000fe200078e027e */
[----:B------:R-:W-:Y:S02]  /*d930*/  ISETP.GE.AND P0, PT, R87, 0x3, PT ;  /* 0x000000035700780c */ /* 0x000fe40003f06270 */
        /* <DEDUP_REMOVED lines=101> */
[----:B------:R-:W-:Y:S02]  /*df90*/  FMUL.FTZ R32, R32, c[0x0][0x2ec] ;  /* 0x0000bb0020207a20 */ /* 0x000fe40000410000 */
[----:B------:R-:W-:Y:S02]  /*dfa0*/  FMUL.FTZ R33, R33, c[0x0][0x2ec] ;  /* 0x0000bb0021217a20 */ /* 0x000fe40000410000 */
[----:B------:R-:W-:Y:S01]  /*dfb0*/  MUFU.TANH R133, R32 ;  /* 0x0000002000857308 */ /* 0x000fe20000002400 */
[----:B------:R-:W-:Y:S02]  /*dfc0*/  FMUL.FTZ R34, R34, c[0x0][0x2ec] ;  /* 0x0000bb0022227a20 */ /* 0x000fe40000410000 */
[----:B------:R-:W-:Y:S02]  /*dfd0*/  FMUL.FTZ R35, R35, c[0x0][0x2ec] ;  /* 0x0000bb0023237a20 */ /* 0x000fe40000410000 */
[----:B------:R-:W-:Y:S02]  /*dfe0*/  FMUL.FTZ R29, R29, c[0x0][0x2ec] ;  /* 0x0000bb001d1d7a20 */ /* 0x000fe40000410000 */
[----:B------:R-:W-:Y:S01]  /*dff0*/  FMUL.FTZ R28, R28, c[0x0][0x2ec] ;  /* 0x0000bb001c1c7a20 */ /* 0x000fe20000410000 */
[----:B------:R-:W-:Y:S01]  /*e000*/  MUFU.TANH R105, R33 ;  /* 0x0000002100697308 */ /* 0x000fe20000002400 */
[----:B------:R-:W-:-:S02]  /*e010*/  FMUL.FTZ R30, R30, c[0x0][0x2ec] ;  /* 0x0000bb001e1e7a20 */ /* 0x000fc40000410000 */
[----:B------:R-:W-:Y:S01]  /*e020*/  FMUL.FTZ R31, R31, c[0x0][0x2ec] ;  /* 0x0000bb001f1f7a20 */ /* 0x000fe20000410000 */
[C---:B-1----:R-:W-:Y:S01]  /*e030*/  HMMA.16816.F32.BF16 R16, R100.reuse, R98, R16 ;  /* 0x000000626410723c */ /* 0x042fe20000041810 */
[----:B------:R-:W-:Y:S02]  /*e040*/  FMUL.FTZ R25, R25, c[0x0][0x2ec] ;  /* 0x0000bb0019197a20 */ /* 0x000fe40000410000 */
[----:B------:R-:W-:Y:S01]  /*e050*/  FMUL.FTZ R27, R27, c[0x0][0x2ec] ;  /* 0x0000bb001b1b7a20 */ /* 0x000fe20000410000 */
[----:B------:R-:W-:Y:S01]  /*e060*/  MUFU.TANH R149, R34 ;  /* 0x0000002200957308 */ /* 0x000fe20000002400 */
[----:B------:R-:W-:Y:S02]  /*e070*/  FMUL.FTZ R24, R24, c[0x0][0x2ec] ;  /* 0x0000bb0018187a20 */ /* 0x000fe40000410000 */
[----:B------:R-:W-:Y:S01]  /*e080*/  FMUL.FTZ R26, R26, c[0x0][0x2ec] ;  /* 0x0000bb001a1a7a20 */ /* 0x000fe20000410000 */
[C---:B------:R-:W-:Y:S04]  /*e090*/  HMMA.16816.F32.BF16 R20, R100.reuse, R96, R20 ;  /* 0x000000606414723c */ /* 0x040fe80000041814 */
[----:B------:R-:W-:Y:S04]  /*e0a0*/  MUFU.TANH R97, R25 ;  /* 0x0000001900617308 */ /* 0x000fe80000002400 */
[C---:B--2---:R-:W-:Y:S04]  /*e0b0*/  HMMA.16816.F32.BF16 R12, R100.reuse, R92, R12 ;  /* 0x0000005c640c723c */ /* 0x044fe8000004180c */
[----:B------:R-:W-:Y:S03]  /*e0c0*/  MUFU.TANH R111, R28 ;  /* 0x0000001c006f7308 */ /* 0x000fe60000002400 */
[----:B------:R-:W-:Y:S01]  /*e0d0*/  FMUL.FTZ R93, R88, c[0x0][0x2ec] ;  /* 0x0000bb00585d7a20 */ /* 0x000fe20000410000 */
[----:B------:R-:W-:Y:S01]  /*e0e0*/  IADD3 R92, R86, 0x1, RZ ;  /* 0x00000001565c7810 */ /* 0x000fe20007ffe0ff */
[----:B------:R-:W-:Y:S01]  /*e0f0*/  FMUL.FTZ R88, R89, c[0x0][0x2ec] ;  /* 0x0000bb0059587a20 */ /* 0x000fe20000410000 */
[----:B------:R-:W-:Y:S01]  /*e100*/  HMMA.16816.F32.BF16 R4, R100, R94, R4 ;  /* 0x0000005e6404723c */ /* 0x000fe20000041804 */
[----:B------:R-:W-:Y:S01]  /*e110*/  FMUL.FTZ R89, R90, c[0x0][0x2ec] ;  /* 0x0000bb005a597a20 */ /* 0x000fe20000410000 */
[----:B------:R-:W-:Y:S01]  /*e120*/  I2F R95, R92 ;  /* 0x0000005c005f7306 */ /* 0x000fe20000201400 */
[----:B------:R-:W-:Y:S01]  /*e130*/  FMUL.FTZ R90, R91, c[0x0][0x2ec] ;  /* 0x0000bb005b5a7a20 */ /* 0x000fe20000410000 */
[----:B------:R-:W-:Y:S01]  /*e140*/  ISETP.GE.AND P5, PT, R92, R8, PT ;  /* 0x000000085c00720c */ /* 0x000fe20003fa6270 */
[----:B------:R-:W-:Y:S01]  /*e150*/  FMUL.FTZ R16, R16, c[0x0][0x2ec] ;  /* 0x0000bb0010107a20 */ /* 0x000fe20000410000 */
[----:B------:R-:W-:Y:S01]  /*e160*/  ISETP.GE.AND P1, PT, R92, R9, PT ;  /* 0x000000095c00720c */ /* 0x000fe20003f26270 */
[----:B------:R-:W-:-:S02]  /*e170*/  FMUL.FTZ R20, R20, c[0x0][0x2ec] ;  /* 0x0000bb0014147a20 */ /* 0x000fc40000410000 */
[----:B------:R-:W-:Y:S01]  /*e180*/  FMUL.FTZ R23, R23, c[0x0][0x2ec] ;  /* 0x0000bb0017177a20 */ /* 0x000fe20000410000 */
[----:B------:R-:W1:Y:S01]  /*e190*/  MUFU.TANH R88, R88 ;  /* 0x0000005800587308 */ /* 0x000e620000002400 */
[----:B------:R-:W-:Y:S02]  /*e1a0*/  FMUL.FTZ R19, R19, c[0x0][0x2ec] ;  /* 0x0000bb0013137a20 */ /* 0x000fe40000410000 */
[----:B------:R-:W-:Y:S02]  /*e1b0*/  FMUL.FTZ R18, R18, c[0x0][0x2ec] ;  /* 0x0000bb0012127a20 */ /* 0x000fe40000410000 */
[----:B------:R-:W-:Y:S01]  /*e1c0*/  FMUL.FTZ R107, R12, c[0x0][0x2ec] ;  /* 0x0000bb000c6b7a20 */ /* 0x000fe20000410000 */
[----:B------:R-:W-:Y:S01]  /*e1d0*/  IADD3 R12, R86, 0x8, RZ ;  /* 0x00000008560c7810 */ /* 0x000fe20007ffe0ff */
[----:B------:R-:W-:Y:S01]  /*e1e0*/  FMUL.FTZ R21, R21, c[0x0][0x2ec] ;  /* 0x0000bb0015157a20 */ /* 0x000fe20000410000 */
[----:B------:R-:W-:Y:S01]  /*e1f0*/  MUFU.TANH R109, R16 ;  /* 0x00000010006d7308 */ /* 0x000fe20000002400 */
[----:B------:R-:W-:Y:S01]  /*e200*/  FMUL.FTZ R17, R17, c[0x0][0x2ec] ;  /* 0x0000bb0011117a20 */ /* 0x000fe20000410000 */
[----:B------:R-:W-:Y:S01]  /*e210*/  ISETP.GE.AND P2, PT, R12, R8, PT ;  /* 0x000000080c00720c */ /* 0x000fe20003f46270 */
[----:B------:R-:W-:Y:S01]  /*e220*/  FMUL.FTZ R14, R14, c[0x0][0x2ec] ;  /* 0x0000bb000e0e7a20 */ /* 0x000fe20000410000 */
[----:B------:R-:W-:Y:S01]  /*e230*/  ISETP.GE.AND P6, PT, R12, R9, PT ;  /* 0x000000090c00720c */ /* 0x000fe20003fc6270 */
[----:B------:R-:W-:-:S02]  /*e240*/  FMUL.FTZ R22, R22, c[0x0][0x2ec] ;  /* 0x0000bb0016167a20 */ /* 0x000fc40000410000 */
[----:B------:R-:W-:Y:S01]  /*e250*/  FMUL.FTZ R15, R15, c[0x0][0x2ec] ;  /* 0x0000bb000f0f7a20 */ /* 0x000fe20000410000 */
[----:B------:R-:W-:Y:S01]  /*e260*/  MUFU.TANH R90, R90 ;  /* 0x0000005a005a7308 */ /* 0x000fe20000002400 */
[----:B-1----:R-:W-:Y:S02]  /*e270*/  FFMA.FTZ R25, R0, R95, R88 ;  /* 0x0000005f00197223 */ /* 0x002fe40000010058 */
[----:B------:R-:W-:Y:S02]  /*e280*/  FMUL.FTZ R6, R6, c[0x0][0x2ec] ;  /* 0x0000bb0006067a20 */ /* 0x000fe40000410000 */
[----:B------:R-:W-:Y:S01]  /*e290*/  FMUL.FTZ R5, R5, c[0x0][0x2ec] ;  /* 0x0000bb0005057a20 */ /* 0x000fe20000410000 */
[----:B------:R-:W-:Y:S01]  /*e2a0*/  FSEL R25, R25, -INF , !P5 ;  /* 0xff80000019197808 */ /* 0x000fe20006800000 */
[----:B------:R-:W-:Y:S01]  /*e2b0*/  FMUL.FTZ R7, R7, c[0x0][0x2ec] ;  /* 0x0000bb0007077a20 */ /* 0x000fe20000410000 */
[----:B------:R1:W2:Y:S08]  /*e2c0*/  I2F R16, R12 ;  /* 0x0000000c00107306 */ /* 0x0002b00000201400 */
[----:B------:R3:W-:Y:S08]  /*e2d0*/  MUFU.TANH R137, R20 ;  /* 0x0000001400897308 */ /* 0x0007f00000002400 */
[----:B------:R-:W-:Y:S01]  /*e2e0*/  MUFU.TANH R101, R29 ;  /* 0x0000001d00657308 */ /* 0x000fe20000002400 */
[----:B-1----:R-:W-:-:S02]  /*e2f0*/  IADD3 R12, R86, 0x10, RZ ;  /* 0x00000010560c7810 */ /* 0x002fc40007ffe0ff */
[----:B---3--:R-:W-:-:S05]  /*e300*/  IADD3 R20, R86, 0x9, RZ ;  /* 0x0000000956147810 */ /* 0x008fca0007ffe0ff */
[----:B------:R1:W-:Y:S01]  /*e310*/  MUFU.TANH R91, R27 ;  /* 0x0000001b005b7308 */ /* 0x0003e20000002400 */
[C---:B------:R-:W-:Y:S02]  /*e320*/  ISETP.GE.AND P4, PT, R20.reuse, R8, PT ;  /* 0x000000081400720c */ /* 0x040fe40003f86270 */
[----:B------:R-:W-:-:S05]  /*e330*/  ISETP.GE.AND P5, PT, R20, R9, PT ;  /* 0x000000091400720c */ /* 0x000fca0003fa6270 */
[----:B------:R2:W-:Y:S08]  /*e340*/  MUFU.TANH R33, R23 ;  /* 0x0000001700217308 */ /* 0x0005f00000002400 */
[----:B------:R3:W-:Y:S01]  /*e350*/  MUFU.TANH R29, R19 ;  /* 0x00000013001d7308 */ /* 0x0007e20000002400 */
[----:B-1----:R-:W-:-:S07]  /*e360*/  FMUL.FTZ R27, R13, c[0x0][0x2ec] ;  /* 0x0000bb000d1b7a20 */ /* 0x002fce0000410000 */
[----:B------:R1:W-:Y:S01]  /*e370*/  I2F R13, R20 ;  /* 0x00000014000d7306 */ /* 0x0003e20000201400 */
[----:B--2---:R-:W-:-:S05]  /*e380*/  FFMA.FTZ R23, R0, R16, R133 ;  /* 0x0000001000177223 */ /* 0x004fca0000010085 */
[----:B------:R-:W-:Y:S01]  /*e390*/  FSEL R23, R23, -INF , !P2 ;  /* 0xff80000017177808 */ /* 0x000fe20005000000 */
[----:B---3--:R-:W-:Y:S01]  /*e3a0*/  FFMA.FTZ R19, R0, R95, R90 ;  /* 0x0000005f00137223 */ /* 0x008fe2000001005a */
[----:B------:R-:W-:Y:S01]  /*e3b0*/  MUFU.TANH R143, R18 ;  /* 0x00000012008f7308 */ /* 0x000fe20000002400 */
[----:B------:R-:W-:Y:S01]  /*e3c0*/  ISETP.GE.AND P2, PT, R12, R9, PT ;  /* 0x000000090c00720c */ /* 0x000fe20003f46270 */
[----:B------:R-:W-:Y:S02]  /*e3d0*/  FMUL.FTZ R95, R4, c[0x0][0x2ec] ;  /* 0x0000bb00045f7a20 */ /* 0x000fe40000410000 */
[----:B------:R-:W-:Y:S02]  /*e3e0*/  FSEL R19, R19, -INF , !P1 ;  /* 0xff80000013137808 */ /* 0x000fe40004800000 */
[----:B------:R-:W-:Y:S02]  /*e3f0*/  ISETP.GE.AND P1, PT, R12, R8, PT ;  /* 0x000000080c00720c */ /* 0x000fe40003f26270 */
[----:B-1----:R-:W-:Y:S01]  /*e400*/  IADD3 R20, R86, 0x11, RZ ;  /* 0x0000001156147810 */ /* 0x002fe20007ffe0ff */
[----:B------:R-:W-:Y:S08]  /*e410*/  MUFU.TANH R103, R35 ;  /* 0x0000002300677308 */ /* 0x000ff00000002400 */
[----:B------:R-:W1:Y:S08]  /*e420*/  I2F R18, R12 ;  /* 0x0000000c00127306 */ /* 0x000e700000201400 */
[----:B------:R-:W2:Y:S08]  /*e430*/  MUFU.TANH R147, R30 ;  /* 0x0000001e00937308 */ /* 0x000eb00000002400 */
[----:B------:R-:W3:Y:S01]  /*e440*/  I2F R12, R20 ;  /* 0x00000014000c7306 */ /* 0x000ee20000201400 */
[----:B-1----:R-:W-:-:S05]  /*e450*/  FFMA.FTZ R133, R0, R18, R111 ;  /* 0x0000001200857223 */ /* 0x002fca000001006f */
[----:B------:R-:W-:Y:S02]  /*e460*/  FSEL R133, R133, -INF , !P1 ;  /* 0xff80000085857808 */ /* 0x000fe40004800000 */
[----:B------:R-:W1:Y:S01]  /*e470*/  MUFU.TANH R99, R31 ;  /* 0x0000001f00637308 */ /* 0x000e620000002400 */
[----:B--2---:R-:W-:Y:S01]  /*e480*/  FFMA.FTZ R111, R0, R18, R147 ;  /* 0x00000012006f7223 */ /* 0x004fe20000010093 */
[----:B------:R-:W-:-:S04]  /*e490*/  IADD3 R18, R86, 0x20, RZ ;  /* 0x0000002056127810 */ /* 0x000fc80007ffe0ff */
[----:B------:R-:W-:Y:S02]  /*e4a0*/  FSEL R111, R111, -INF , !P2 ;  /* 0xff8000006f6f7808 */ /* 0x000fe40005000000 */
[----:B------:R2:W-:Y:S01]  /*e4b0*/  MUFU.TANH R35, R21 ;  /* 0x0000001500237308 */ /* 0x0005e20000002400 */
[----:B---3--:R-:W-:-:S07]  /*e4c0*/  FFMA.FTZ R101, R0, R12, R101 ;  /* 0x0000000c00657223 */ /* 0x008fce0000010065 */
[----:B------:R3:W-:Y:S01]  /*e4d0*/  MUFU.TANH R31, R17 ;  /* 0x00000011001f7308 */ /* 0x0007e20000002400 */
[C---:B-1----:R-:W-:Y:S02]  /*e4e0*/  FFMA.FTZ R99, R0.reuse, R12, R99 ;  /* 0x0000000c00637223 */ /* 0x042fe40000010063 */
[----:B--2---:R-:W-:-:S05]  /*e4f0*/  FFMA.FTZ R21, R0, R13, R105 ;  /* 0x0000000d00157223 */ /* 0x004fca0000010069 */
[----:B------:R1:W-:Y:S01]  /*e500*/  MUFU.TANH R87, R14 ;  /* 0x0000000e00577308 */ /* 0x0003e20000002400 */
[----:B------:R-:W-:Y:S01]  /*e510*/  FFMA.FTZ R13, R0, R13, R103 ;  /* 0x0000000d000d7223 */ /* 0x000fe20000010067 */
[----:B------:R-:W-:Y:S02]  /*e520*/  FSEL R21, R21, -INF , !P4 ;  /* 0xff80000015157808 */ /* 0x000fe40006000000 */
[----:B------:R-:W-:Y:S01]  /*e530*/  ISETP.GE.AND P4, PT, R20, R9, PT ;  /* 0x000000091400720c */ /* 0x000fe20003f86270 */
[----:B---3--:R-:W-:-:S03]  /*e540*/  FFMA.FTZ R17, R0, R16, R149 ;  /* 0x0000001000117223 */ /* 0x008fc60000010095 */
[----:B------:R-:W-:Y:S01]  /*e550*/  MUFU.TANH R139, R24 ;  /* 0x00000018008b7308 */ /* 0x000fe20000002400 */
[----:B------:R-:W-:Y:S02]  /*e560*/  FSEL R13, R13, -INF , !P5 ;  /* 0xff8000000d0d7808 */ /* 0x000fe40006800000 */
[----:B------:R-:W-:Y:S02]  /*e570*/  FSEL R153, R99, -INF , !P4 ;  /* 0xff80000063997808 */ /* 0x000fe40006000000 */
[----:B------:R-:W-:Y:S02]  /*e580*/  FSEL R17, R17, -INF , !P6 ;  /* 0xff80000011117808 */ /* 0x000fe40007000000 */
[----:B------:R-:W-:Y:S01]  /*e590*/  ISETP.GE.AND P6, PT, R20, R8, PT ;  /* 0x000000081400720c */ /* 0x000fe20003fc6270 */
[----:B------:R-:W-:Y:S01]  /*e5a0*/  MUFU.TANH R145, R26 ;  /* 0x0000001a00917308 */ /* 0x000fe20000002400 */
[C---:B-1----:R-:W-:Y:S02]  /*e5b0*/  IADD3 R14, R86.reuse, 0x18, RZ ;  /* 0x00000018560e7810 */ /* 0x042fe40007ffe0ff */
[----:B------:R-:W-:-:S02]  /*e5c0*/  IADD3 R20, R86, 0x19, RZ ;  /* 0x0000001956147810 */ /* 0x000fc40007ffe0ff */
[CC--:B------:R-:W-:Y:S02]  /*e5d0*/  ISETP.GE.AND P5, PT, R14.reuse, R8.reuse, PT ;  /* 0x000000080e00720c */ /* 0x0c0fe40003fa6270 */
[-C--:B------:R-:W-:Y:S01]  /*e5e0*/  ISETP.GE.AND P1, PT, R14, R9.reuse, PT ;  /* 0x000000090e00720c */ /* 0x080fe20003f26270 */
[----:B------:R-:W1:Y:S01]  /*e5f0*/  I2F R16, R14 ;  /* 0x0000000e00107306 */ /* 0x000e620000201400 */
[----:B------:R-:W-:Y:S02]  /*e600*/  FSEL R157, R101, -INF , !P6 ;  /* 0xff800000659d7808 */ /* 0x000fe40007000000 */
[CC--:B------:R-:W-:Y:S02]  /*e610*/  ISETP.GE.AND P2, PT, R20.reuse, R8.reuse, PT ;  /* 0x000000081400720c */ /* 0x0c0fe40003f46270 */
[----:B------:R-:W-:Y:S02]  /*e620*/  ISETP.GE.AND P6, PT, R20, R9, PT ;  /* 0x000000091400720c */ /* 0x000fe40003fc6270 */
[----:B------:R-:W-:Y:S01]  /*e630*/  ISETP.GE.AND P4, PT, R18, R8, PT ;  /* 0x000000081200720c */ /* 0x000fe20003f86270 */
[----:B------:R2:W3:Y:S08]  /*e640*/  I2F R14, R20 ;  /* 0x00000014000e7306 */ /* 0x0004f00000201400 */
[----:B------:R-:W4:Y:S01]  /*e650*/  I2F R12, R18 ;  /* 0x00000012000c7306 */ /* 0x000f220000201400 */
[----:B-1----:R-:W-:-:S02]  /*e660*/  FFMA.FTZ R139, R0, R16, R139 ;  /* 0x00000010008b7223 */ /* 0x002fc4000001008b */
[----:B------:R-:W-:Y:S01]  /*e670*/  FFMA.FTZ R145, R0, R16, R145 ;  /* 0x0000001000917223 */ /* 0x000fe20000010091 */
[C---:B------:R-:W-:Y:S02]  /*e680*/  IADD3 R16, R86.reuse, 0x28, RZ ;  /* 0x0000002856107810 */ /* 0x040fe40007ffe0ff */
[----:B------:R-:W-:Y:S02]  /*e690*/  FSEL R155, R139, -INF , !P5 ;  /* 0xff8000008b9b7808 */ /* 0x000fe40006800000 */
[----:B--2---:R-:W-:Y:S01]  /*e6a0*/  IADD3 R20, R86, 0x21, RZ ;  /* 0x0000002156147810 */ /* 0x004fe20007ffe0ff */
[----:B------:R-:W1:Y:S01]  /*e6b0*/  MUFU.TANH R141, R22 ;  /* 0x00000016008d7308 */ /* 0x000e620000002400 */
[-C--:B---3--:R-:W-:Y:S01]  /*e6c0*/  FFMA.FTZ R97, R0, R14.reuse, R97 ;  /* 0x0000000e00617223 */ /* 0x088fe20000010061 */
[----:B------:R-:W-:Y:S01]  /*e6d0*/  ISETP.GE.AND P5, PT, R18, R9, PT ;  /* 0x000000091200720c */ /* 0x000fe20003fa6270 */
[----:B------:R-:W-:Y:S01]  /*e6e0*/  FFMA.FTZ R91, R0, R14, R91 ;  /* 0x0000000e005b7223 */ /* 0x000fe2000001005b */
[----:B------:R-:W-:-:S02]  /*e6f0*/  FSEL R151, R145, -INF , !P1 ;  /* 0xff80000091977808 */ /* 0x000fc40004800000 */
[----:B------:R-:W-:Y:S01]  /*e700*/  ISETP.GE.AND P1, PT, R20, R8, PT ;  /* 0x000000081400720c */ /* 0x000fe20003f26270 */
[----:B----4-:R-:W-:Y:S01]  /*e710*/  FFMA.FTZ R18, R0, R12, R137 ;  /* 0x0000000c00127223 */ /* 0x010fe20000010089 */
[----:B------:R-:W2:Y:S01]  /*e720*/  I2F R4, R20 ;  /* 0x0000001400047306 */ /* 0x000ea20000201400 */
[----:B------:R-:W-:Y:S02]  /*e730*/  FSEL R101, R91, -INF , !P6 ;  /* 0xff8000005b657808 */ /* 0x000fe40007000000 */
[----:B------:R-:W-:Y:S02]  /*e740*/  ISETP.GE.AND P6, PT, R16, R8, PT ;  /* 0x000000081000720c */ /* 0x000fe40003fc6270 */
[----:B------:R-:W-:Y:S02]  /*e750*/  FSEL R103, R97, -INF , !P2 ;  /* 0xff80000061677808 */ /* 0x000fe40005000000 */
[----:B------:R-:W-:Y:S01]  /*e760*/  ISETP.GE.AND P2, PT, R20, R9, PT ;  /* 0x000000091400720c */ /* 0x000fe20003f46270 */
[----:B------:R-:W3:Y:S01]  /*e770*/  I2F R14, R16 ;  /* 0x00000010000e7306 */ /* 0x000ee20000201400 */
[----:B-1----:R-:W-:Y:S01]  /*e780*/  FFMA.FTZ R137, R0, R12, R141 ;  /* 0x0000000c00897223 */ /* 0x002fe2000001008d */
[----:B------:R-:W-:-:S02]  /*e790*/  FSEL R141, R18, -INF , !P4 ;  /* 0xff800000128d7808 */ /* 0x000fc40006000000 */
[----:B------:R-:W-:Y:S02]  /*e7a0*/  IADD3 R18, R86, 0x29, RZ ;  /* 0x0000002956127810 */ /* 0x000fe40007ffe0ff */
[----:B------:R-:W-:Y:S01]  /*e7b0*/  FSEL R137, R137, -INF , !P5 ;  /* 0xff80000089897808 */ /* 0x000fe20006800000 */
[----:B--2---:R-:W-:Y:S01]  /*e7c0*/  FFMA.FTZ R35, R0, R4, R35 ;  /* 0x0000000400237223 */ /* 0x004fe20000010023 */
[----:B------:R-:W1:Y:S01]  /*e7d0*/  I2F R12, R18 ;  /* 0x00000012000c7306 */ /* 0x000e620000201400 */
[----:B------:R-:W-:Y:S01]  /*e7e0*/  ISETP.GE.AND P5, PT, R18, R8, PT ;  /* 0x000000081200720c */ /* 0x000fe20003fa6270 */
[----:B------:R-:W-:Y:S01]  /*e7f0*/  FFMA.FTZ R145, R0, R4, R33 ;  /* 0x0000000400917223 */ /* 0x000fe20000010021 */
[-C--:B------:R-:W-:Y:S02]  /*e800*/  ISETP.GE.AND P4, PT, R16, R9.reuse, PT ;  /* 0x000000091000720c */ /* 0x080fe40003f86270 */
[----:B------:R-:W-:Y:S02]  /*e810*/  FSEL R139, R35, -INF , !P1 ;  /* 0xff800000238b7808 */ /* 0x000fe40004800000 */
[----:B------:R-:W-:Y:S01]  /*e820*/  ISETP.GE.AND P1, PT, R18, R9, PT ;  /* 0x000000091200720c */ /* 0x000fe20003f26270 */
[CC--:B---3--:R-:W-:Y:S01]  /*e830*/  FFMA.FTZ R109, R0.reuse, R14.reuse, R109 ;  /* 0x0000000e006d7223 */ /* 0x0c8fe2000001006d */
[----:B------:R-:W-:Y:S01]  /*e840*/  MUFU.TANH R27, R27 ;  /* 0x0000001b001b7308 */ /* 0x000fe20000002400 */
[----:B------:R-:W-:Y:S01]  /*e850*/  FFMA.FTZ R143, R0, R14, R143 ;  /* 0x0000000e008f7223 */ /* 0x000fe2000001008f */
[----:B------:R-:W-:-:S02]  /*e860*/  IADD3 R16, R86, 0x30, RZ ;  /* 0x0000003056107810 */ /* 0x000fc40007ffe0ff */
[----:B------:R-:W-:Y:S02]  /*e870*/  FSEL R145, R145, -INF , !P2 ;  /* 0xff80000091917808 */ /* 0x000fe40005000000 */
[----:B------:R-:W-:Y:S01]  /*e880*/  FSEL R149, R109, -INF , !P6 ;  /* 0xff8000006d957808 */ /* 0x000fe20007000000 */
[----:B-1----:R-:W-:Y:S01]  /*e890*/  FFMA.FTZ R31, R0, R12, R31 ;  /* 0x0000000c001f7223 */ /* 0x002fe2000001001f */
[----:B------:R-:W-:Y:S01]  /*e8a0*/  IADD3 R18, R86, 0x31, RZ ;  /* 0x0000003156127810 */ /* 0x000fe20007ffe0ff */
[----:B------:R-:W-:Y:S01]  /*e8b0*/  MUFU.TANH R15, R15 ;  /* 0x0000000f000f7308 */ /* 0x000fe20000002400 */
[----:B------:R-:W-:Y:S01]  /*e8c0*/  ISETP.GE.AND P2, PT, R16, R8, PT ;  /* 0x000000081000720c */ /* 0x000fe20003f46270 */
[----:B------:R-:W-:Y:S01]  /*e8d0*/  FFMA.FTZ R29, R0, R12, R29 ;  /* 0x0000000c001d7223 */ /* 0x000fe2000001001d */
[----:B------:R-:W-:Y:S02]  /*e8e0*/  ISETP.GE.AND P6, PT, R16, R9, PT ;  /* 0x000000091000720c */ /* 0x000fe40003fc6270 */
[----:B------:R-:W-:-:S02]  /*e8f0*/  FSEL R143, R143, -INF , !P4 ;  /* 0xff8000008f8f7808 */ /* 0x000fc40006000000 */
[----:B------:R-:W-:Y:S01]  /*e900*/  FSEL R147, R31, -INF , !P5 ;  /* 0xff8000001f937808 */ /* 0x000fe20006800000 */
[----:B------:R-:W1:Y:S01]  /*e910*/  I2F R14, R18 ;  /* 0x00000012000e7306 */ /* 0x000e620000201400 */
[----:B------:R-:W-:Y:S02]  /*e920*/  FSEL R105, R29, -INF , !P1 ;  /* 0xff8000001d697808 */ /* 0x000fe40004800000 */
[C---:B------:R-:W-:Y:S02]  /*e930*/  ISETP.GE.AND P4, PT, R18.reuse, R8, PT ;  /* 0x000000081200720c */ /* 0x040fe40003f86270 */
[----:B------:R-:W-:-:S03]  /*e940*/  ISETP.GE.AND P5, PT, R18, R9, PT ;  /* 0x000000091200720c */ /* 0x000fc60003fa6270 */
[----:B------:R-:W-:Y:S08]  /*e950*/  MUFU.TANH R107, R107 ;  /* 0x0000006b006b7308 */ /* 0x000ff00000002400 */
[----:B------:R2:W3:Y:S01]  /*e960*/  I2F R4, R16 ;  /* 0x0000001000047306 */ /* 0x0004e20000201400 */
[CC--:B-1----:R-:W-:Y:S02]  /*e970*/  FFMA.FTZ R27, R0.reuse, R14.reuse, R27 ;  /* 0x0000000e001b7223 */ /* 0x0c2fe4000001001b */
[----:B------:R-:W-:Y:S01]  /*e980*/  FFMA.FTZ R15, R0, R14, R15 ;  /* 0x0000000e000f7223 */ /* 0x000fe2000001000f */
[----:B------:R-:W-:-:S04]  /*e990*/  IADD3 R14, R86, 0x39, RZ ;  /* 0x00000039560e7810 */ /* 0x000fc80007ffe0ff */
[----:B------:R-:W-:Y:S01]  /*e9a0*/  MUFU.TANH R33, R6 ;  /* 0x0000000600217308 */ /* 0x000fe20000002400 */
[----:B------:R-:W-:Y:S02]  /*e9b0*/  FSEL R88, R15, -INF , !P5 ;  /* 0xff8000000f587808 */ /* 0x000fe40006800000 */
[----:B------:R-:W-:Y:S02]  /*e9c0*/  ISETP.GE.AND P5, PT, R14, R8, PT ;  /* 0x000000080e00720c */ /* 0x000fe40003fa6270 */
[----:B--2---:R-:W-:-:S03]  /*e9d0*/  IADD3 R16, R86, 0x38, RZ ;  /* 0x0000003856107810 */ /* 0x004fc60007ffe0ff */
[----:B------:R-:W-:Y:S01]  /*e9e0*/  MUFU.TANH R95, R95 ;  /* 0x0000005f005f7308 */ /* 0x000fe20000002400 */
[CC--:B---3--:R-:W-:Y:S01]  /*e9f0*/  FFMA.FTZ R106, R0.reuse, R4.reuse, R107 ;  /* 0x00000004006a7223 */ /* 0x0c8fe2000001006b */
[----:B------:R-:W-:Y:S01]  /*ea00*/  FSEL R107, R27, -INF , !P4 ;  /* 0xff8000001b6b7808 */ /* 0x000fe20006000000 */
[----:B------:R-:W-:Y:S01]  /*ea10*/  FFMA.FTZ R87, R0, R4, R87 ;  /* 0x0000000400577223 */ /* 0x000fe20000010057 */
[-C--:B------:R-:W-:Y:S02]  /*ea20*/  ISETP.GE.AND P1, PT, R16, R8.reuse, PT ;  /* 0x000000081000720c */ /* 0x080fe40003f26270 */
[----:B------:R-:W-:Y:S02]  /*ea30*/  FSEL R106, R106, -INF , !P2 ;  /* 0xff8000006a6a7808 */ /* 0x000fe40005000000 */
[----:B------:R-:W1:Y:S01]  /*ea40*/  I2F R6, R16 ;  /* 0x0000001000067306 */ /* 0x000e620000201400 */
[----:B------:R-:W-:Y:S02]  /*ea50*/  FSEL R97, R87, -INF , !P6 ;  /* 0xff80000057617808 */ /* 0x000fe40007000000 */
[----:B------:R-:W-:-:S02]  /*ea60*/  ISETP.GE.AND P6, PT, R86, R8, PT ;  /* 0x000000085600720c */ /* 0x000fc40003fc6270 */
[-C--:B------:R-:W-:Y:S02]  /*ea70*/  ISETP.GE.AND P2, PT, R16, R9.reuse, PT ;  /* 0x000000091000720c */ /* 0x080fe40003f46270 */
[----:B------:R-:W-:Y:S01]  /*ea80*/  ISETP.GE.AND P4, PT, R86, R9, PT ;  /* 0x000000095600720c */ /* 0x000fe20003f86270 */
[----:B------:R-:W-:Y:S08]  /*ea90*/  MUFU.TANH R93, R93 ;  /* 0x0000005d005d7308 */ /* 0x000ff00000002400 */
[----:B------:R-:W2:Y:S01]  /*eaa0*/  I2F R12, R86 ;  /* 0x00000056000c7306 */ /* 0x000ea20000201400 */
[----:B-1----:R-:W-:-:S02]  /*eab0*/  FFMA.FTZ R95, R0, R6, R95 ;  /* 0x00000006005f7223 */ /* 0x002fc4000001005f */
[----:B------:R-:W-:-:S03]  /*eac0*/  FFMA.FTZ R33, R0, R6, R33 ;  /* 0x0000000600217223 */ /* 0x000fc60000010021 */
[----:B------:R-:W-:Y:S02]  /*ead0*/  FSEL R108, R95, -INF , !P1 ;  /* 0xff8000005f6c7808 */ /* 0x000fe40004800000 */
[----:B------:R-:W1:Y:S01]  /*eae0*/  MUFU.TANH R89, R89 ;  /* 0x0000005900597308 */ /* 0x000e620000002400 */
[----:B------:R-:W-:Y:S01]  /*eaf0*/  BAR.SYNC.DEFER_BLOCKING 0x0 ;  /* 0x0000000000007b1d */ /* 0x000fe20000010000 */
[----:B------:R-:W-:Y:S02]  /*eb00*/  ISETP.GE.AND P1, PT, R14, R9, PT ;  /* 0x000000090e00720c */ /* 0x000fe40003f26270 */
[----:B------:R-:W-:-:S04]  /*eb10*/  FSEL R95, R33, -INF , !P2 ;  /* 0xff800000215f7808 */ /* 0x000fc80005000000 */
[----:B------:R-:W-:Y:S01]  /*eb20*/  MUFU.TANH R5, R5 ;  /* 0x0000000500057308 */ /* 0x000fe20000002400 */
[----:B--2---:R-:W-:-:S07]  /*eb30*/  FFMA.FTZ R93, R0, R12, R93 ;  /* 0x0000000c005d7223 */ /* 0x004fce000001005d */
[----:B------:R-:W-:Y:S01]  /*eb40*/  MUFU.TANH R7, R7 ;  /* 0x0000000700077308 */ /* 0x000fe20000002400 */
[----:B-1----:R-:W-:-:S07]  /*eb50*/  FFMA.FTZ R89, R0, R12, R89 ;  /* 0x0000000c00597223 */ /* 0x002fce0000010059 */
[----:B------:R-:W1:Y:S02]  /*eb60*/  I2F R4, R14 ;  /* 0x0000000e00047306 */ /* 0x000e640000201400 */
[CC--:B-1----:R-:W-:Y:S01]  /*eb70*/  FFMA.FTZ R109, R0.reuse, R4.reuse, R5 ;  /* 0x00000004006d7223 */ /* 0x0c2fe20000010005 */
        /* <DEDUP_REMOVED lines=12> */
[----:B------:R-:W-:-:S04]  /*ec40*/  LOP3.LUT R7, R7, c[0x0][0x2d0], RZ, 0x3c, !PT ;  /* 0x0000b40007077a12 */ /* 0x000fc800078e3cff */
[----:B------:R-:W-:Y:S01]  /*ec50*/  ISETP.GE.AND P2, PT, R7, RZ, PT ;  /* 0x000000ff0700720c */ /* 0x000fe20003f46270 */
[----:B-1----:R-:W1:Y:S02]  /*ec60*/  MUFU.RCP R14, R8 ;  /* 0x00000008000e7308 */ /* 0x002e640000001000 */
[----:B-1----:R-:W-:Y:S02]  /*ec70*/  IADD3 R14, R14, 0xffffffe, RZ ;  /* 0x0ffffffe0e0e7810 */ /* 0x002fe40007ffe0ff */
[----:B------:R-:W-:-:S04]  /*ec80*/  IABS R8, R16 ;  /* 0x0000001000087213 */ /* 0x000fc80000000000 */
[----:B------:R-:W1:Y:S01]  /*ec90*/  F2I.FTZ.U32.TRUNC.NTZ R15, R14 ;  /* 0x0000000e000f7305 */ /* 0x000e62000021f000 */
[----:B------:R-:W-:-:S04]  /*eca0*/  LOP3.LUT R16, R16, c[0x0][0x2d0], RZ, 0x3c, !PT ;  /* 0x0000b40010107a12 */ /* 0x000fc800078e3cff */
[----:B------:R-:W-:Y:S01]  /*ecb0*/  ISETP.GE.AND P0, PT, R16, RZ, PT ;  /* 0x000000ff1000720c */ /* 0x000fe20003f06270 */
        /* <DEDUP_REMOVED lines=45> */
.L_x_5634:
[----:B------:R-:W-:-:S05]  /*ef90*/  IMAD.MOV.U32 R8, RZ, RZ, c[0x0][0x198] ;  /* 0x00006600ff087624 */ /* 0x000fca00078e00ff */
[----:B------:R-:W-:-:S04]  /*efa0*/  LEA R8, -R8, RZ, 0x6 ;  /* 0x000000ff08087211 */ /* 0x000fc800078e31ff */
[----:B------:R-:W-:Y:S02]  /*efb0*/  SHF.R.S32.HI R7, RZ, 0x1f, R8 ;  /* 0x0000001fff077819 */ /* 0x000fe40000011408 */
.L_x_5635:
        /* <DEDUP_REMOVED lines=52> */
.L_x_5633:
[----:B-1----:R-:W-:Y:S01]  /*f300*/  FMNMX.FTZ R8, R3, R4, !PT ;  /* 0x0000000403087209 */ /* 0x002fe20007810000 */
        /* <DEDUP_REMOVED lines=50> */
[----:B------:R-:W1:Y:S01]  /*f630*/  LDSM.16.MT88.4 R24, [R114+0x7000] ;  /* 0x007000007218783b */ /* 0x000e620000004200 */
[----:B------:R-:W-:Y:S01]  /*f640*/  FFMA.FTZ R91, R23, c[0x0][0x23c], -R130 ;  /* 0x00008f00175b7a23 */ /* 0x000fe20000010882 */
[----:B------:R-:W-:Y:S01]  /*f650*/  MUFU.EX2 R99, R99 ;  /* 0x0000006300637308 */ /* 0x000fe20000000800 */
[----:B------:R-:W-:Y:S01]  /*f660*/  FADD.FTZ R4, R3, -R4 ;  /* 0x8000000403047221 */ /* 0x000fe20000010000 */
[----:B------:R-:W-:Y:S01]  /*f670*/  FSEL R3, R87, RZ, P0 ;  /* 0x000000ff57037208 */ /* 0x000fe20000000000 */
[----:B------:R-:W-:Y:S02]  /*f680*/  FFMA.FTZ R86, R21, c[0x0][0x23c], -R130 ;  /* 0x00008f0015567a23 */ /* 0x000fe40000010882 */
[----:B------:R-:W-:-:S02]  /*f690*/  FMUL.FTZ R100, R4, c[0x0][0x23c] ;  /* 0x00008f0004647a20 */ /* 0x000fc40000410000 */
[----:B------:R-:W-:Y:S01]  /*f6a0*/  FADD.FTZ R3, R2, -R3 ;  /* 0x8000000302037221 */ /* 0x000fe20000010000 */
[----:B------:R-:W-:Y:S01]  /*f6b0*/  MUFU.EX2 R90, R90 ;  /* 0x0000005a005a7308 */ /* 0x000fe20000000800 */
[--C-:B------:R-:W-:Y:S02]  /*f6c0*/  FFMA.FTZ R89, R5, c[0x0][0x23c], -R98.reuse ;  /* 0x00008f0005597a23 */ /* 0x100fe40000010862 */
[----:B------:R-:W-:Y:S02]  /*f6d0*/  FMUL.FTZ R96, R3, c[0x0][0x23c] ;  /* 0x00008f0003607a20 */ /* 0x000fe40000410000 */
[--C-:B------:R-:W-:Y:S02]  /*f6e0*/  FFMA.FTZ R94, R19, c[0x0][0x23c], -R98.reuse ;  /* 0x00008f00135e7a23 */ /* 0x100fe40000010862 */
[--C-:B------:R-:W-:Y:S01]  /*f6f0*/  FFMA.FTZ R3, R17, c[0x0][0x23c], -R98.reuse ;  /* 0x00008f0011037a23 */ /* 0x100fe20000010862 */
[----:B------:R-:W2:Y:S01]  /*f700*/  MUFU.EX2 R100, R100 ;  /* 0x0000006400647308 */ /* 0x000ea20000000800 */
[----:B------:R-:W-:Y:S01]  /*f710*/  FFMA.FTZ R2, R13, c[0x0][0x23c], -R98 ;  /* 0x00008f000d027a23 */ /* 0x000fe20000010862 */
[----:B------:R-:W-:Y:S01]  /*f720*/  LDSM.16.MT88.4 R16, [R112+0x6000] ;  /* 0x006000007010783b */ /* 0x000fe20000004200 */
[----:B------:R-:W-:-:S02]  /*f730*/  FFMA.FTZ R133, R133, c[0x0][0x23c], -R130 ;  /* 0x00008f0085857a23 */ /* 0x000fc40000010882 */
[--C-:B------:R-:W-:Y:S02]  /*f740*/  FFMA.FTZ R128, R157, c[0x0][0x23c], -R130.reuse ;  /* 0x00008f009d807a23 */ /* 0x100fe40000010882 */
[--C-:B------:R-:W-:Y:S01]  /*f750*/  FFMA.FTZ R104, R155, c[0x0][0x23c], -R130.reuse ;  /* 0x00008f009b687a23 */ /* 0x100fe20000010882 */
[----:B------:R-:W3:Y:S01]  /*f760*/  MUFU.EX2 R96, R96 ;  /* 0x0000006000607308 */ /* 0x000ee20000000800 */
[----:B------:R-:W-:Y:S02]  /*f770*/  FFMA.FTZ R103, R103, c[0x0][0x23c], -R130 ;  /* 0x00008f0067677a23 */ /* 0x000fe40000010882 */
[--C-:B------:R-:W-:Y:S02]  /*f780*/  FFMA.FTZ R111, R111, c[0x0][0x23c], -R98.reuse ;  /* 0x00008f006f6f7a23 */ /* 0x100fe40000010862 */
[--C-:B------:R-:W-:Y:S02]  /*f790*/  FFMA.FTZ R110, R153, c[0x0][0x23c], -R98.reuse ;  /* 0x00008f00996e7a23 */ /* 0x100fe40000010862 */
[----:B------:R-:W-:Y:S01]  /*f7a0*/  FFMA.FTZ R102, R151, c[0x0][0x23c], -R98 ;  /* 0x00008f0097667a23 */ /* 0x000fe20000010862 */
[----:B------:R-:W-:Y:S01]  /*f7b0*/  MUFU.EX2 R91, R91 ;  /* 0x0000005b005b7308 */ /* 0x000fe20000000800 */
[----:B--2---:R-:W-:-:S02]  /*f7c0*/  FMUL.FTZ R28, R56, R100 ;  /* 0x00000064381c7220 */ /* 0x004fc40000410000 */
[-C--:B------:R-:W-:Y:S02]  /*f7d0*/  FMUL.FTZ R29, R57, R100.reuse ;  /* 0x00000064391d7220 */ /* 0x080fe40000410000 */
[-C--:B------:R-:W-:Y:S01]  /*f7e0*/  FMUL.FTZ R4, R80, R100.reuse ;  /* 0x0000006450047220 */ /* 0x080fe20000410000 */
[----:B------:R-:W-:Y:S01]  /*f7f0*/  F2FP.BF16.PACK_AB R80, R90, R99 ;  /* 0x000000635a50723e */ /* 0x000fe200000010ff */
[----:B------:R-:W-:Y:S01]  /*f800*/  FMUL.FTZ R5, R81, R100 ;  /* 0x0000006451057220 */ /* 0x000fe20000410000 */
[----:B------:R-:W2:Y:S01]  /*f810*/  MUFU.EX2 R86, R86 ;  /* 0x0000005600567308 */ /* 0x000ea20000000800 */
[-C--:B---3--:R-:W-:Y:S02]  /*f820*/  FMUL.FTZ R30, R58, R96.reuse ;  /* 0x000000603a1e7220 */ /* 0x088fe40000410000 */
[-C--:B------:R-:W-:Y:S02]  /*f830*/  FMUL.FTZ R31, R59, R96.reuse ;  /* 0x000000603b1f7220 */ /* 0x080fe40000410000 */
[----:B------:R-:W3:Y:S01]  /*f840*/  LDSM.16.MT88.4 R56, [R114+0x8000] ;  /* 0x008000007238783b */ /* 0x000ee20000004200 */
[----:B------:R-:W-:-:S02]  /*f850*/  FMUL.FTZ R6, R82, R96 ;  /* 0x0000006052067220 */ /* 0x000fc40000410000 */
[----:B------:R-:W-:Y:S01]  /*f860*/  MUFU.EX2 R89, R89 ;  /* 0x0000005900597308 */ /* 0x000fe20000000800 */
[----:B------:R-:W-:Y:S02]  /*f870*/  FMUL.FTZ R7, R83, R96 ;  /* 0x0000006053077220 */ /* 0x000fe40000410000 */
[-C--:B------:R-:W-:Y:S02]  /*f880*/  FMUL.FTZ R52, R52, R100.reuse ;  /* 0x0000006434347220 */ /* 0x080fe40000410000 */
[----:B------:R-:W-:Y:S02]  /*f890*/  FMUL.FTZ R53, R53, R100 ;  /* 0x0000006435357220 */ /* 0x000fe40000410000 */
[-C--:B------:R-:W-:Y:S01]  /*f8a0*/  FMUL.FTZ R54, R54, R96.reuse ;  /* 0x0000006036367220 */ /* 0x080fe20000410000 */
[----:B------:R-:W4:Y:S01]  /*f8b0*/  MUFU.EX2 R94, R94 ;  /* 0x0000005e005e7308 */ /* 0x000f220000000800 */
[----:B--2---:R-:W-:Y:S01]  /*f8c0*/  F2FP.BF16.PACK_AB R82, R86, R91 ;  /* 0x0000005b5652723e */ /* 0x004fe200000010ff */
        /* <DEDUP_REMOVED lines=8> */
[----:B------:R-:W2:Y:S01]  /*f950*/  MUFU.EX2 R2, R2 ;  /* 0x0000000200027308 */ /* 0x000ea20000000800 */
[----:B----4-:R-:W-:Y:S01]  /*f960*/  F2FP.BF16.PACK_AB R81, R94, R89 ;  /* 0x000000595e51723e */ /* 0x010fe200000010ff */
[----:B------:R-:W-:-:S02]  /*f970*/  FMUL.FTZ R62, R62, R96 ;  /* 0x000000603e3e7220 */ /* 0x000fc40000410000 */
[----:B------:R-:W-:Y:S02]  /*f980*/  FMUL.FTZ R63, R63, R96 ;  /* 0x000000603f3f7220 */ /* 0x000fe40000410000 */
[-C--:B------:R-:W-:Y:S02]  /*f990*/  FMUL.FTZ R36, R36, R100.reuse ;  /* 0x0000006424247220 */ /* 0x080fe40000410000 */
[----:B------:R-:W-:Y:S01]  /*f9a0*/  FMUL.FTZ R37, R37, R100 ;  /* 0x0000006425257220 */ /* 0x000fe20000410000 */
[----:B------:R-:W-:Y:S01]  /*f9b0*/  MUFU.EX2 R133, R133 ;  /* 0x0000008500857308 */ /* 0x000fe20000000800 */
[-C--:B------:R-:W-:Y:S02]  /*f9c0*/  FMUL.FTZ R38, R38, R96.reuse ;  /* 0x0000006026267220 */ /* 0x080fe40000410000 */
[----:B------:R-:W-:Y:S02]  /*f9d0*/  FMUL.FTZ R39, R39, R96 ;  /* 0x0000006027277220 */ /* 0x000fe40000410000 */
[-C--:B------:R-:W-:Y:S01]  /*f9e0*/  FMUL.FTZ R40, R40, R100.reuse ;  /* 0x0000006428287220 */ /* 0x080fe20000410000 */
[----:B--2---:R-:W-:Y:S01]  /*f9f0*/  F2FP.BF16.PACK_AB R83, R2, R3 ;  /* 0x000000030253723e */ /* 0x004fe200000010ff */
[----:B------:R-:W-:Y:S01]  /*fa00*/  FMUL.FTZ R41, R41, R100 ;  /* 0x0000006429297220 */ /* 0x000fe20000410000 */
[----:B------:R-:W2:Y:S01]  /*fa10*/  MUFU.EX2 R128, R128 ;  /* 0x0000008000807308 */ /* 0x000ea20000000800 */
[----:B------:R-:W-:-:S02]  /*fa20*/  FMUL.FTZ R42, R42, R96 ;  /* 0x000000602a2a7220 */ /* 0x000fc40000410000 */
[----:B------:R-:W-:Y:S02]  /*fa30*/  FMUL.FTZ R43, R43, R96 ;  /* 0x000000602b2b7220 */ /* 0x000fe40000410000 */
[C---:B------:R-:W-:Y:S01]  /*fa40*/  HMMA.16816.F32.BF16 R28, R80.reuse, R32, R28 ;  /* 0x00000020501c723c */ /* 0x040fe2000004181c */
[-C--:B------:R-:W-:Y:S02]  /*fa50*/  FMUL.FTZ R12, R72, R100.reuse ;  /* 0x00000064480c7220 */ /* 0x080fe40000410000 */
[----:B------:R-:W-:Y:S01]  /*fa60*/  FMUL.FTZ R13, R73, R100 ;  /* 0x00000064490d7220 */ /* 0x000fe20000410000 */
[----:B------:R-:W-:Y:S01]  /*fa70*/  MUFU.EX2 R104, R104 ;  /* 0x0000006800687308 */ /* 0x000fe20000000800 */
[-C--:B------:R-:W-:Y:S02]  /*fa80*/  FMUL.FTZ R14, R74, R96.reuse ;  /* 0x000000604a0e7220 */ /* 0x080fe40000410000 */
[----:B------:R-:W-:Y:S01]  /*fa90*/  FMUL.FTZ R15, R75, R96 ;  /* 0x000000604b0f7220 */ /* 0x000fe20000410000 */
[----:B------:R-:W-:Y:S01]  /*faa0*/  HMMA.16816.F32.BF16 R32, R80, R34, R52 ;  /* 0x000000225020723c */ /* 0x000fe20000041834 */
[----:B------:R-:W4:Y:S01]  /*fab0*/  LDSM.16.MT88.4 R52, [R112+0x8000] ;  /* 0x008000007034783b */ /* 0x000f220000004200 */
[----:B------:R-:W-:-:S02]  /*fac0*/  FMUL.FTZ R76, R76, R100 ;  /* 0x000000644c4c7220 */ /* 0x000fc40000410000 */
[----:B------:R-:W-:Y:S01]  /*fad0*/  FMUL.FTZ R77, R77, R100 ;  /* 0x000000644d4d7220 */ /* 0x000fe20000410000 */
[----:B------:R-:W-:Y:S01]  /*fae0*/  MUFU.EX2 R103, R103 ;  /* 0x0000006700677308 */ /* 0x000fe20000000800 */
[-C--:B------:R-:W-:Y:S02]  /*faf0*/  FMUL.FTZ R78, R78, R96.reuse ;  /* 0x000000604e4e7220 */ /* 0x080fe40000410000 */
[C---:B-1----:R-:W-:Y:S01]  /*fb00*/  HMMA.16816.F32.BF16 R20, R80.reuse, R24, R20 ;  /* 0x000000185014723c */ /* 0x042fe20000041814 */
[----:B------:R-:W-:Y:S02]  /*fb10*/  FMUL.FTZ R79, R79, R96 ;  /* 0x000000604f4f7220 */ /* 0x000fe40000410000 */
[-C--:B------:R-:W-:Y:S02]  /*fb20*/  FMUL.FTZ R68, R68, R100.reuse ;  /* 0x0000006444447220 */ /* 0x080fe40000410000 */
[----:B------:R-:W-:Y:S01]  /*fb30*/  FMUL.FTZ R69, R69, R100 ;  /* 0x0000006445457220 */ /* 0x000fe20000410000 */
[----:B------:R-:W-:Y:S01]  /*fb40*/  MUFU.EX2 R111, R111 ;  /* 0x0000006f006f7308 */ /* 0x000fe20000000800 */
[-C--:B------:R-:W-:Y:S01]  /*fb50*/  FMUL.FTZ R70, R70, R96.reuse ;  /* 0x0000006046467220 */ /* 0x080fe20000410000 */
[----:B------:R-:W-:Y:S01]  /*fb60*/  HMMA.16816.F32.BF16 R24, R80, R26, R60 ;  /* 0x0000001a5018723c */ /* 0x000fe2000004183c */
[----:B------:R-:W1:Y:S01]  /*fb70*/  LDSM.16.MT88.4 R60, [R114+0x6400] ;  /* 0x00640000723c783b */ /* 0x000e620000004200 */
[----:B------:R-:W-:-:S02]  /*fb80*/  FMUL.FTZ R71, R71, R96 ;  /* 0x0000006047477220 */ /* 0x000fc40000410000 */
[----:B------:R-:W-:Y:S02]  /*fb90*/  FFMA.FTZ R101, R101, c[0x0][0x23c], -R98 ;  /* 0x00008f0065657a23 */ /* 0x000fe40000010862 */
[----:B------:R-:W5:Y:S01]  /*fba0*/  MUFU.EX2 R110, R110 ;  /* 0x0000006e006e7308 */ /* 0x000f620000000800 */
[-C--:B------:R-:W-:Y:S01]  /*fbb0*/  FMUL.FTZ R44, R44, R100.reuse ;  /* 0x000000642c2c7220 */ /* 0x080fe20000410000 */
[C---:B---3--:R-:W-:Y:S01]  /*fbc0*/  HMMA.16816.F32.BF16 R36, R80.reuse, R56, R36 ;  /* 0x000000385024723c */ /* 0x048fe20000041824 */
[----:B------:R-:W-:Y:S02]  /*fbd0*/  FMUL.FTZ R45, R45, R100 ;  /* 0x000000642d2d7220 */ /* 0x000fe40000410000 */
        /* <DEDUP_REMOVED lines=8> */
[----:B------:R-:W1:Y:S01]  /*fc60*/  MUFU.EX2 R101, R101 ;  /* 0x0000006500657308 */ /* 0x000e620000000800 */
[----:B------:R-:W-:Y:S01]  /*fc70*/  FMUL.FTZ R51, R51, R96 ;  /* 0x0000006033337220 */ /* 0x000fe20000410000 */
[C---:B------:R-:W-:Y:S01]  /*fc80*/  HMMA.16816.F32.BF16 R4, R80.reuse, R8, R4 ;  /* 0x000000085004723c */ /* 0x040fe20000041804 */
[--C-:B------:R-:W-:Y:S02]  /*fc90*/  FFMA.FTZ R138, R141, c[0x0][0x23c], -R130.reuse ;  /* 0x00008f008d8a7a23 */ /* 0x100fe40000010882 */
[----:B------:R-:W-:Y:S02]  /*fca0*/  FFMA.FTZ R141, R139, c[0x0][0x23c], -R130 ;  /* 0x00008f008b8d7a23 */ /* 0x000fe40000010882 */
[----:B------:R-:W-:Y:S02]  /*fcb0*/  FFMA.FTZ R142, R137, c[0x0][0x23c], -R98 ;  /* 0x00008f00898e7a23 */ /* 0x000fe40000010862 */
[--C-:B------:R-:W-:Y:S01]  /*fcc0*/  FFMA.FTZ R132, R149, c[0x0][0x23c], -R130.reuse ;  /* 0x00008f0095847a23 */ /* 0x100fe20000010882 */
[----:B------:R-:W-:Y:S01]  /*fcd0*/  HMMA.16816.F32.BF16 R12, R80, R16, R12 ;  /* 0x00000010500c723c */ /* 0x000fe2000004180c */
[----:B------:R-:W-:Y:S01]  /*fce0*/  FFMA.FTZ R139, R147, c[0x0][0x23c], -R130 ;  /* 0x00008f00938b7a23 */ /* 0x000fe20000010882 */
[----:B------:R-:W-:Y:S01]  /*fcf0*/  MUFU.EX2 R138, R138 ;  /* 0x0000008a008a7308 */ /* 0x000fe20000000800 */
[----:B------:R-:W-:-:S02]  /*fd00*/  FFMA.FTZ R145, R145, c[0x0][0x23c], -R98 ;  /* 0x00008f0091917a23 */ /* 0x000fc40000010862 */
[--C-:B------:R-:W-:Y:S02]  /*fd10*/  FFMA.FTZ R137, R143, c[0x0][0x23c], -R98.reuse ;  /* 0x00008f008f897a23 */ /* 0x100fe40000010862 */
[----:B------:R-:W-:Y:S01]  /*fd20*/  FFMA.FTZ R140, R105, c[0x0][0x23c], -R98 ;  /* 0x00008f00698c7a23 */ /* 0x000fe20000010862 */
[C---:B------:R-:W-:Y:S01]  /*fd30*/  HMMA.16816.F32.BF16 R8, R80.reuse, R10, R76 ;  /* 0x0000000a5008723c */ /* 0x040fe2000004184c */
[----:B------:R-:W-:Y:S01]  /*fd40*/  LDSM.16.MT88.4 R76, [R114+0x6c00] ;  /* 0x006c0000724c783b */ /* 0x000fe20000004200 */
[----:B------:R-:W-:Y:S01]  /*fd50*/  MUFU.EX2 R141, R141 ;  /* 0x0000008d008d7308 */ /* 0x000fe20000000800 */
[--C-:B------:R-:W-:Y:S02]  /*fd60*/  FFMA.FTZ R64, R106, c[0x0][0x23c], -R130.reuse ;  /* 0x00008f006a407a23 */ /* 0x100fe40000010882 */
[--C-:B------:R-:W-:Y:S02]  /*fd70*/  FFMA.FTZ R105, R108, c[0x0][0x23c], -R130.reuse ;  /* 0x00008f006c697a23 */ /* 0x100fe40000010882 */
[--C-:B------:R-:W-:Y:S01]  /*fd80*/  FFMA.FTZ R106, R107, c[0x0][0x23c], -R130.reuse ;  /* 0x00008f006b6a7a23 */ /* 0x100fe20000010882 */
[----:B------:R-:W-:Y:S01]  /*fd90*/  HMMA.16816.F32.BF16 R16, R80, R18, R68 ;  /* 0x000000125010723c */ /* 0x000fe20000041844 */
[----:B------:R-:W-:Y:S01]  /*fda0*/  FFMA.FTZ R108, R109, c[0x0][0x23c], -R130 ;  /* 0x00008f006d6c7a23 */ /* 0x000fe20000010882 */
[----:B------:R-:W-:Y:S01]  /*fdb0*/  MUFU.EX2 R132, R132 ;  /* 0x0000008400847308 */ /* 0x000fe20000000800 */
[--C-:B------:R-:W-:Y:S01]  /*fdc0*/  FFMA.FTZ R97, R97, c[0x0][0x23c], -R98.reuse ;  /* 0x00008f0061617a23 */ /* 0x100fe20000010862 */
[----:B------:R-:W-:Y:S01]  /*fdd0*/  LDSM.16.MT88.4 R68, [R112+0x6c00] ;  /* 0x006c00007044783b */ /* 0x000fe20000004200 */
[----:B------:R-:W-:-:S02]  /*fde0*/  FFMA.FTZ R130, R88, c[0x0][0x23c], -R98 ;  /* 0x00008f0058827a23 */ /* 0x000fc40000010862 */
[--C-:B------:R-:W-:Y:S01]  /*fdf0*/  FFMA.FTZ R95, R95, c[0x0][0x23c], -R98.reuse ;  /* 0x00008f005f5f7a23 */ /* 0x100fe20000010862 */
[C---:B----4-:R-:W-:Y:S01]  /*fe00*/  HMMA.16816.F32.BF16 R44, R80.reuse, R52, R44 ;  /* 0x00000034502c723c */ /* 0x050fe2000004182c */
[----:B------:R-:W-:Y:S01]  /*fe10*/  FFMA.FTZ R98, R93, c[0x0][0x23c], -R98 ;  /* 0x00008f005d627a23 */ /* 0x000fe20000010862 */
[----:B------:R-:W-:Y:S01]  /*fe20*/  MUFU.EX2 R139, R139 ;  /* 0x0000008b008b7308 */ /* 0x000fe20000000800 */
[----:B------:R-:W-:Y:S02]  /*fe30*/  FFMA.FTZ R99, R131, R100, R99 ;  /* 0x0000006483637223 */ /* 0x000fe40000010063 */
[----:B------:R-:W-:Y:S02]  /*fe40*/  FFMA.FTZ R89, R134, R96, R89 ;  /* 0x0000006086597223 */ /* 0x000fe40000010059 */
[----:B--2---:R-:W-:Y:S01]  /*fe50*/  F2FP.BF16.PACK_AB R52, R128, R133 ;  /* 0x000000858034723e */ /* 0x004fe200000010ff */
[----:B------:R-:W-:Y:S01]  /*fe60*/  HMMA.16816.F32.BF16 R48, R80, R54, R48 ;  /* 0x000000365030723c */ /* 0x000fe20000041830 */
[----:B-----5:R-:W-:Y:S01]  /*fe70*/  F2FP.BF16.PACK_AB R53, R110, R111 ;  /* 0x0000006f6e35723e */ /* 0x020fe200000010ff */
[----:B------:R-:W-:Y:S01]  /*fe80*/  MUFU.EX2 R142, R142 ;  /* 0x0000008e008e7308 */ /* 0x000fe20000000800 */
        /* <DEDUP_REMOVED lines=14> */
[----:B------:R-:W1:Y:S01]  /*ff70*/  LDSM.16.MT88.4 R60, [R114+0x7400] ;  /* 0x00740000723c783b */ /* 0x000e620000004200 */
[----:B------:R-:W-:Y:S01]  /*ff80*/  MUFU.EX2 R140, R140 ;  /* 0x0000008c008c7308 */ /* 0x000fe20000000800 */
[----:B------:R-:W-:Y:S01]  /*ff90*/  FADD.FTZ R104, R104, R3 ;  /* 0x0000000368687221 */ /* 0x000fe20000010000 */
[----:B------:R-:W-:-:S03]  /*ffa0*/  MOV R3, R92 ;  /* 0x0000005c00037202 */ /* 0x000fc60000000f00 */
[----:B------:R-:W-:Y:S01]  /*ffb0*/  FADD.FTZ R103, R103, R104 ;  /* 0x0000006867677221 */ /* 0x000fe20000010000 */
[C---:B---3--:R-:W-:Y:S02]  /*ffc0*/  HMMA.16816.F32.BF16 R12, R52.reuse, R56, R12 ;  /* 0x00000038340c723c */ /* 0x048fe4000004180c */
[----:B------:R-:W-:Y:S06]  /*ffd0*/  MUFU.EX2 R107, R64 ;  /* 0x00000040006b7308 */ /* 0x000fec0000000800 */
[C---:B------:R-:W-:Y:S01]  /*ffe0*/  HMMA.16816.F32.BF16 R16, R52.reuse, R58, R16 ;  /* 0x0000003a3410723c */ /* 0x040fe20000041810 */
[----:B------:R-:W2:Y:S01]  /*fff0*/  LDSM.16.MT88.4 R56, [R112+0x7400] ;  /* 0x007400007038783b */ /* 0x000ea20000004200 */
        /* <DEDUP_REMOVED lines=8> */
[----:B------:R-:W3:Y:S01]  /*10080*/  MUFU.EX2 R130, R130 ;  /* 0x0000008200827308 */ /* 0x000ee20000000800 */
[----:B----4-:R-:W-:Y:S01]  /*10090*/  F2FP.BF16.PACK_AB R90, R108, R105 ;  /* 0x000000696c5a723e */ /* 0x010fe200000010ff */
[C---:B--2---:R-:W-:Y:S06]  /*100a0*/  HMMA.16816.F32.BF16 R28, R52.reuse, R56, R28 ;  /* 0x00000038341c723c */ /* 0x044fec000004181c */
[----:B------:R-:W-:Y:S02]  /*100b0*/  MUFU.EX2 R95, R95 ;  /* 0x0000005f005f7308 */ /* 0x000fe40000000800 */
[----:B------:R-:W-:Y:S01]  /*100c0*/  HMMA.16816.F32.BF16 R32, R52, R58, R32 ;  /* 0x0000003a3420723c */ /* 0x000fe20000041820 */
[----:B------:R-:W2:Y:S05]  /*100d0*/  LDSM.16.MT88.4 R56, [R112+0x8400] ;  /* 0x008400007038783b */ /* 0x000eaa0000004200 */
[----:B------:R-:W4:Y:S01]  /*100e0*/  MUFU.EX2 R98, R98 ;  /* 0x0000006200627308 */ /* 0x000f220000000800 */
[----:B---3--:R-:W-:-:S02]  /*100f0*/  F2FP.BF16.PACK_AB R89, R130, R97 ;  /* 0x000000618259723e */ /* 0x008fc400000010ff */
[----:B----4-:R-:W-:Y:S01]  /*10100*/  F2FP.BF16.PACK_AB R91, R98, R95 ;  /* 0x0000005f625b723e */ /* 0x010fe200000010ff */
        /* <DEDUP_REMOVED lines=13> */
[C---:B-1----:R-:W-:Y:S08]  /*101e0*/  HMMA.16816.F32.BF16 R4, R52.reuse, R60, R4 ;  /* 0x0000003c3404723c */ /* 0x042ff00000041804 */
[C---:B------:R-:W-:Y:S01]  /*101f0*/  HMMA.16816.F32.BF16 R8, R52.reuse, R62, R8 ;  /* 0x0000003e3408723c */ /* 0x040fe20000041808 */
[----:B------:R-:W1:Y:S07]  /*10200*/  LDSM.16.MT88.4 R60, [R114+0x7800] ;  /* 0x00780000723c783b */ /* 0x000e6e0000004200 */
[C---:B--2---:R-:W-:Y:S08]  /*10210*/  HMMA.16816.F32.BF16 R12, R52.reuse, R56, R12 ;  /* 0x00000038340c723c */ /* 0x044ff0000004180c */
[----:B------:R-:W-:Y:S01]  /*10220*/  HMMA.16816.F32.BF16 R16, R52, R58, R16 ;  /* 0x0000003a3410723c */ /* 0x000fe20000041810 */
[----:B------:R-:W2:Y:S07]  /*10230*/  LDSM.16.MT88.4 R56, [R112+0x7800] ;  /* 0x007800007038783b */ /* 0x000eae0000004200 */
[C---:B------:R-:W-:Y:S01]  /*10240*/  HMMA.16816.F32.BF16 R80, R88.reuse, R76, R4 ;  /* 0x0000004c5850723c */ /* 0x040fe20000041804 */
[----:B------:R-:W-:Y:S07]  /*10250*/  LDSM.16.MT88.4 R4, [R112+0x8c00] ;  /* 0x008c00007004783b */ /* 0x000fee0000004200 */
[C---:B------:R-:W-:Y:S01]  /*10260*/  HMMA.16816.F32.BF16 R76, R88.reuse, R78, R8 ;  /* 0x0000004e584c723c */ /* 0x040fe20000041808 */
[----:B------:R-:W-:Y:S07]  /*10270*/  LDSM.16.MT88.4 R8, [R114+0x8c00] ;  /* 0x008c00007208783b */ /* 0x000fee0000004200 */
        /* <DEDUP_REMOVED lines=13> */
[----:B------:R-:W2:Y:S01]  /*10350*/  LDSM.16.MT88.4 R56, [R112+0x8800] ;  /* 0x008800007038783b */ /* 0x000ea20000004200 */
[----:B------:R-:W-:Y:S02]  /*10360*/  FADD.FTZ R2, R139, R132 ;  /* 0x000000848b027221 */ /* 0x000fe40000010000 */
[----:B------:R-:W-:Y:S02]  /*10370*/  FADD.FTZ R140, R140, R137 ;  /* 0x000000898c8c7221 */ /* 0x000fe40000010000 */
[----:B------:R-:W-:Y:S01]  /*10380*/  FADD.FTZ R107, R107, R2 ;  /* 0x000000026b6b7221 */ /* 0x000fe20000010000 */
[----:B------:R-:W-:Y:S01]  /*10390*/  MOV R2, R87 ;  /* 0x0000005700027202 */ /* 0x000fe20000000f00 */
[----:B------:R-:W-:Y:S01]  /*103a0*/  HMMA.16816.F32.BF16 R68, R88, R70, R16 ;  /* 0x000000465844723c */ /* 0x000fe20000041810 */
[----:B------:R-:W-:-:S02]  /*103b0*/  FADD.FTZ R97, R97, R140 ;  /* 0x0000008c61617221 */ /* 0x000fc40000010000 */
        /* <DEDUP_REMOVED lines=9> */
[C---:B--2---:R-:W-:Y:S08]  /*10450*/  HMMA.16816.F32.BF16 R44, R52.reuse, R56, R44 ;  /* 0x00000038342c723c */ /* 0x044ff0000004182c */
[----:B------:R-:W-:Y:S01]  /*10460*/  HMMA.16816.F32.BF16 R48, R52, R58, R48 ;  /* 0x0000003a3430723c */ /* 0x000fe20000041830 */
[----:B------:R-:W2:Y:S07]  /*10470*/  LDSM.16.MT88.4 R52, [R112+0x7c00] ;  /* 0x007c00007034783b */ /* 0x000eae0000004200 */
[C---:B------:R-:W-:Y:S08]  /*10480*/  HMMA.16816.F32.BF16 R36, R88.reuse, R8, R36 ;  /* 0x000000085824723c */ /* 0x040ff00000041824 */
[C---:B------:R-:W-:Y:S08]  /*10490*/  HMMA.16816.F32.BF16 R40, R88.reuse, R10, R40 ;  /* 0x0000000a5828723c */ /* 0x040ff00000041828 */
[C---:B------:R-:W-:Y:S08]  /*104a0*/  HMMA.16816.F32.BF16 R44, R88.reuse, R4, R44 ;  /* 0x00000004582c723c */ /* 0x040ff0000004182c */
[C---:B-1----:R-:W-:Y:S08]  /*104b0*/  HMMA.16816.F32.BF16 R64, R88.reuse, R60, R20 ;  /* 0x0000003c5840723c */ /* 0x042ff00000041814 */
[C---:B------:R-:W-:Y:S08]  /*104c0*/  HMMA.16816.F32.BF16 R60, R88.reuse, R62, R24 ;  /* 0x0000003e583c723c */ /* 0x040ff00000041818 */
[C---:B--2---:R-:W-:Y:S08]  /*104d0*/  HMMA.16816.F32.BF16 R56, R88.reuse, R52, R28 ;  /* 0x000000345838723c */ /* 0x044ff0000004181c */
[C---:B------:R-:W-:Y:S08]  /*104e0*/  HMMA.16816.F32.BF16 R52, R88.reuse, R54, R32 ;  /* 0x000000365834723c */ /* 0x040ff00000041820 */
[----:B------:R-:W-:Y:S08]  /*104f0*/  HMMA.16816.F32.BF16 R48, R88, R6, R48 ;  /* 0x000000065830723c */ /* 0x000ff00000041830 */
.L_x_5630:
        /* <DEDUP_REMOVED lines=12> */
.L_x_5640:
        /* <DEDUP_REMOVED lines=65> */
.L_x_5637:
[C---:B------:R-:W-:Y:S02]  /*109d0*/  LOP3.LUT P6, RZ, R122.reuse, 0x1, RZ, 0xc0, !PT ;  /* 0x000000017aff7812 */ /* 0x040fe400078cc0ff */
[C---:B------:R-:W-:Y:S02]  /*109e0*/  LEA R132, P1, R89.reuse, R136, 0x1 ;  /* 0x0000008859847211 */ /* 0x040fe400078208ff */
[C---:B------:R-:W-:Y:S02]  /*109f0*/  LOP3.LUT P5, RZ, R122.reuse, 0x2, RZ, 0xc0, !PT ;  /* 0x000000027aff7812 */ /* 0x040fe400078ac0ff */
[----:B------:R-:W-:Y:S02]  /*10a00*/  LEA.HI.X R133, R89, R135, R90, 0x1, P1 ;  /* 0x0000008759857211 */ /* 0x000fe400008f0c5a */
[----:B------:R-:W-:Y:S02]  /*10a10*/  LOP3.LUT P4, RZ, R122, 0x4, RZ, 0xc0, !PT ;  /* 0x000000047aff7812 */ /* 0x000fe4000788c0ff */
[----:B------:R-:W-:Y:S02]  /*10a20*/  MOV R2, c[0x0][0x1a0] ;  /* 0x0000680000027a02 */ /* 0x000fe40000000f00 */
[----:B------:R-:W-:Y:S01]  /*10a30*/  MOV R3, c[0x0][0x1a4] ;  /* 0x0000690000037a02 */ /* 0x000fe20000000f00 */
[----:B------:R-:W-:Y:S01]  /*10a40*/  @!PT LDS RZ, [RZ] ;  /* 0x00000000fffff984 */ /* 0x000fe20000000800 */
[----:B------:R-:W-:Y:S01]  /*10a50*/  @!PT LDS RZ, [RZ] ;  /* 0x00000000fffff984 */ /* 0x000fe20000000800 */
[----:B------:R-:W-:Y:S01]  /*10a60*/  @!PT LDS RZ, [RZ] ;  /* 0x00000000fffff984 */ /* 0x000fe20000000800 */
[----:B------:R1:W-:Y:S01]  /*10a70*/  @P6 LDGSTS.E.BYPASS.LTC128B.128 [R127+0x6000], [R132.64] ;  /* 0x06000000847f6fae */ /* 0x0003e2000b901d46 */
[C---:B------:R-:W-:Y:S02]  /*10a80*/  @P6 LEA R138, P2, R2.reuse, R132, 0x6 ;  /* 0x00000084028a6211 */ /* 0x040fe400078430ff */
[C---:B------:R-:W-:Y:S02]  /*10a90*/  LEA R88, P0, R2.reuse, R89, 0x5 ;  /* 0x0000005902587211 */ /* 0x040fe400078028ff */
[C-C-:B------:R-:W-:Y:S01]  /*10aa0*/  @P6 LEA.HI.X R139, R2.reuse, R133, R3.reuse, 0x6, P2 ;  /* 0x00000085028b6211 */ /* 0x140fe200010f3403 */
[----:B------:R-:W-:Y:S01]  /*10ab0*/  @!P6 STS [R127+0x6000], RZ ;  /* 0x006000ff7f00e388 */ /* 0x000fe20000000800 */
[----:B------:R-:W-:Y:S02]  /*10ac0*/  LEA.HI.X R89, R2, R90, R3, 0x5, P0 ;  /* 0x0000005a02597211 */ /* 0x000fe400000f2c03 */
[CC--:B------:R-:W-:Y:S02]  /*10ad0*/  @P5 LEA R90, P1, R88.reuse, R136.reuse, 0x1 ;  /* 0x00000088585a5211 */ /* 0x0c0fe400078208ff */
        /* <DEDUP_REMOVED lines=37> */
[----:B---3--:R-:W-:Y:S01]  /*10d30*/  LDSM.16.M88.4 R88, [R113+0x4000] ;  /* 0x004000007158783b */ /* 0x008fe20000000200 */
        /* <DEDUP_REMOVED lines=70> */
[----:B----4-:R-:W-:Y:S04]  /*111a0*/  FMUL.FTZ R137, R5, c[0x0][0x2ec] ;  /* 0x0000bb0005897a20 */ /* 0x010fe80000410000 */
[----:B------:R-:W3:Y:S01]  /*111b0*/  MUFU.TANH R3, R3 ;  /* 0x0000000300037308 */ /* 0x000ee20000002400 */
[----:B------:R-:W-:Y:S01]  /*111c0*/  BAR.SYNC.DEFER_BLOCKING 0x0 ;  /* 0x0000000000007b1d */ /* 0x000fe20000010000 */
[----:B------:R-:W-:Y:S02]  /*111d0*/  FMUL.FTZ R139, R6, c[0x0][0x2ec] ;  /* 0x0000bb00068b7a20 */ /* 0x000fe40000410000 */
[----:B------:R-:W-:Y:S02]  /*111e0*/  FMUL.FTZ R2, R13, c[0x0][0x2ec] ;  /* 0x0000bb000d027a20 */ /* 0x000fe40000410000 */
[----:B------:R-:W-:Y:S02]  /*111f0*/  FMUL.FTZ R135, R15, c[0x0][0x2ec] ;  /* 0x0000bb000f877a20 */ /* 0x000fe40000410000 */
[----:B------:R-:W-:Y:S02]  /*11200*/  FMUL.FTZ R149, R7, c[0x0][0x2ec] ;  /* 0x0000bb0007957a20 */ /* 0x000fe40000410000 */
[----:B------:R4:W3:Y:S01]  /*11210*/  MUFU.TANH R103, R2 ;  /* 0x0000000200677308 */ /* 0x0008e20000002400 */
        /* <DEDUP_REMOVED lines=8> */
[----:B------:R2:W1:Y:S03]  /*112a0*/  MUFU.TANH R111, R88 ;  /* 0x00000058006f7308 */ /* 0x0004660000002400 */
[----:B------:R-:W-:Y:S02]  /*112b0*/  FMUL.FTZ R157, R11, c[0x0][0x2ec] ;  /* 0x0000bb000b9d7a20 */ /* 0x000fe40000410000 */
[----:B----4-:R-:W-:Y:S02]  /*112c0*/  FMUL.FTZ R2, R18, c[0x0][0x2ec] ;  /* 0x0000bb0012027a20 */ /* 0x010fe40000410000 */
[----:B------:R-:W-:Y:S03]  /*112d0*/  HMMA.16816.F32.BF16 R32, R92, R98, R32 ;  /* 0x000000625c20723c */ /* 0x000fe60000041820 */
[----:B------:R4:W1:Y:S01]  /*112e0*/  MUFU.TANH R102, R2 ;  /* 0x0000000200667308 */ /* 0x0008620000002400 */
        /* <DEDUP_REMOVED lines=10> */
[----:B------:R2:W1:Y:S01]  /*11390*/  MUFU.TANH R110, R88 ;  /* 0x00000058006e7308 */ /* 0x0004620000002400 */
[----:B------:R-:W-:Y:S02]  /*113a0*/  FMUL.FTZ R135, R24, c[0x0][0x2ec] ;  /* 0x0000bb0018877a20 */ /* 0x000fe40000410000 */
[----:B------:R-:W-:Y:S02]  /*113b0*/  FMUL.FTZ R142, R26, c[0x0][0x2ec] ;  /* 0x0000bb001a8e7a20 */ /* 0x000fe40000410000 */
[----:B----4-:R-:W-:Y:S02]  /*113c0*/  FMUL.FTZ R2, R28, c[0x0][0x2ec] ;  /* 0x0000bb001c027a20 */ /* 0x010fe40000410000 */
[----:B------:R-:W-:Y:S02]  /*113d0*/  FMUL.FTZ R140, R27, c[0x0][0x2ec] ;  /* 0x0000bb001b8c7a20 */ /* 0x000fe40000410000 */
[----:B------:R-:W-:Y:S01]  /*113e0*/  FMUL.FTZ R89, R34, c[0x0][0x2ec] ;  /* 0x0000bb0022597a20 */ /* 0x000fe20000410000 */
[----:B------:R4:W1:Y:S01]  /*113f0*/  MUFU.TANH R107, R2 ;  /* 0x00000002006b7308 */ /* 0x0008620000002400 */
[----:B------:R-:W-:Y:S02]  /*11400*/  FMUL.FTZ R148, R29, c[0x0][0x2ec] ;  /* 0x0000bb001d947a20 */ /* 0x000fe40000410000 */
[----:B------:R-:W-:Y:S02]  /*11410*/  FMUL.FTZ R138, R30, c[0x0][0x2ec] ;  /* 0x0000bb001e8a7a20 */ /* 0x000fe40000410000 */
[----:B------:R-:W-:Y:S02]  /*11420*/  FMUL.FTZ R91, R31, c[0x0][0x2ec] ;  /* 0x0000bb001f5b7a20 */ /* 0x000fe40000410000 */
[----:B------:R-:W-:Y:S03]  /*11430*/  FMUL.FTZ R90, R32, c[0x0][0x2ec] ;  /* 0x0000bb00205a7a20 */ /* 0x000fe60000410000 */
[----:B------:R-:W1:Y:S01]  /*11440*/  MUFU.TANH R139, R139 ;  /* 0x0000008b008b7308 */ /* 0x000e620000002400 */
[----:B--2---:R-:W-:Y:S09]  /*11450*/  FMUL.FTZ R88, R35, c[0x0][0x2ec] ;  /* 0x0000bb0023587a20 */ /* 0x004ff20000410000 */
[----:B------:R-:W2:Y:S01]  /*11460*/  MUFU.TANH R149, R149 ;  /* 0x0000009500957308 */ /* 0x000ea20000002400 */
[----:B----4-:R-:W-:Y:S09]  /*11470*/  FMUL.FTZ R2, R33, c[0x0][0x2ec] ;  /* 0x0000bb0021027a20 */ /* 0x010ff20000410000 */
        /* <DEDUP_REMOVED lines=86> */
.L_x_5639:
        /* <DEDUP_REMOVED lines=47> */
.L_x_5638:
[----:B--234-:R-:W-:Y:S01]  /*11cd0*/  IADD3 R93, R129, -0x1, RZ ;  /* 0xffffffff815d7810 */ /* 0x01cfe20007ffe0ff */
[----:B------:R-:W-:Y:S03]  /*11ce0*/  LDSM.16.MT88.4 R28, [R114+0x7000] ;  /* 0x00700000721c783b */ /* 0x000fe60000004200 */
[----:B-1----:R-:W-:Y:S04]  /*11cf0*/  LEA R2, R93, R126, 0x6 ;  /* 0x0000007e5d027211 */ /* 0x002fe800078e30ff */
        /* <DEDUP_REMOVED lines=31> */
[CC--:B------:R-:W-:Y:S02]  /*11ef0*/  FFMA.FTZ R136, R0.reuse, R17.reuse, R136 ;  /* 0x0000001100887223 */ /* 0x0c0fe40000010088 */
[C---:B------:R-:W-:Y:S02]  /*11f00*/  FFMA.FTZ R147, R0.reuse, R17, R147 ;  /* 0x0000001100937223 */ /* 0x040fe40000010093 */
[CC--:B------:R-:W-:Y:S01]  /*11f10*/  FFMA.FTZ R155, R0.reuse, R10.reuse, R155 ;  /* 0x0000000a009b7223 */ /* 0x0c0fe2000001009b */
[----:B------:R1:W2:Y:S01]  /*11f20*/  I2F R17, R3 ;  /* 0x0000000300117306 */ /* 0x0002a20000201400 */
[----:B------:R-:W-:Y:S01]  /*11f30*/  FFMA.FTZ R151, R0, R10, R151 ;  /* 0x0000000a00977223 */ /* 0x000fe20000010097 */
[----:B------:R-:W-:Y:S01]  /*11f40*/  FMNMX.FTZ R10, R6, R87, !PT ;  /* 0x00000057060a7209 */ /* 0x000fe20007810000 */
        /* <DEDUP_REMOVED lines=13> */
[----:B------:R-:W-:Y:S01]  /*12020*/  FFMA.FTZ R98, R0, R4, R159 ;  /* 0x0000000400627223 */ /* 0x000fe2000001009f */
[----:B------:R-:W-:Y:S01]  /*12030*/  FMNMX.FTZ R23, R136, R23, !PT ;  /* 0x0000001788177209 */ /* 0x000fe20007810000 */
[----:B------:R-:W3:Y:S01]  /*12040*/  I2F R19, R12 ;  /* 0x0000000c00137306 */ /* 0x000ee20000201400 */
        /* <DEDUP_REMOVED lines=10> */
[----:B-1----:R-:W-:Y:S01]  /*120f0*/  IADD3 R3, R2, 0x39, RZ ;  /* 0x0000003902037810 */ /* 0x002fe20007ffe0ff */
[C---:B------:R-:W-:Y:S01]  /*12100*/  FFMA.FTZ R142, R0.reuse, R9, R142 ;  /* 0x00000009008e7223 */ /* 0x040fe2000001008e */
[----:B------:R-:W-:Y:S01]  /*12110*/  FMNMX.FTZ R8, R145, R8, !PT ;  /* 0x0000000891087209 */ /* 0x000fe20007810000 */
[----:B------:R-:W-:Y:S01]  /*12120*/  FFMA.FTZ R140, R0, R7, R140 ;  /* 0x00000007008c7223 */ /* 0x000fe2000001008c */
[----:B------:R-:W-:Y:S01]  /*12130*/  FMNMX.FTZ R23, R98, R23, !PT ;  /* 0x0000001762177209 */ /* 0x000fe20007810000 */
[C---:B------:R-:W-:Y:S01]  /*12140*/  FFMA.FTZ R135, R0.reuse, R9, R135 ;  /* 0x0000000900877223 */ /* 0x040fe20000010087 */
[----:B------:R-:W1:Y:S01]  /*12150*/  I2F R3, R3 ;  /* 0x0000000300037306 */ /* 0x000e620000201400 */
[----:B------:R-:W-:Y:S01]  /*12160*/  FMNMX.FTZ R8, R111, R8, !PT ;  /* 0x000000086f087209 */ /* 0x000fe20007810000 */
[----:B------:R-:W-:Y:S01]  /*12170*/  FFMA.FTZ R110, R0, R7, R110 ;  /* 0x00000007006e7223 */ /* 0x000fe2000001006e */
[----:B------:R-:W-:Y:S01]  /*12180*/  FMNMX.FTZ R23, R146, R23, !PT ;  /* 0x0000001792177209 */ /* 0x000fe20007810000 */
[C---:B--2---:R-:W-:Y:S01]  /*12190*/  FFMA.FTZ R104, R0.reuse, R17, R104 ;  /* 0x0000001100687223 */ /* 0x044fe20000010068 */
[----:B------:R-:W-:Y:S01]  /*121a0*/  FMNMX.FTZ R8, R143, R8, !PT ;  /* 0x000000088f087209 */ /* 0x000fe20007810000 */
[----:B------:R-:W-:Y:S01]  /*121b0*/  FFMA.FTZ R107, R0, R5, R107 ;  /* 0x00000005006b7223 */ /* 0x000fe2000001006b */
[----:B------:R-:W-:Y:S01]  /*121c0*/  FMNMX.FTZ R23, R144, R23, !PT ;  /* 0x0000001790177209 */ /* 0x000fe20007810000 */
[C---:B---3--:R-:W-:Y:S01]  /*121d0*/  FFMA.FTZ R89, R0.reuse, R19, R89 ;  /* 0x0000001300597223 */ /* 0x048fe20000010059 */
[----:B------:R-:W-:Y:S01]  /*121e0*/  FMNMX.FTZ R8, R141, R8, !PT ;  /* 0x000000088d087209 */ /* 0x000fe20007810000 */
[----:B------:R-:W-:Y:S01]  /*121f0*/  FFMA.FTZ R105, R0, R17, R105 ;  /* 0x0000001100697223 */ /* 0x000fe20000010069 */
[----:B------:R-:W-:Y:S01]  /*12200*/  FMNMX.FTZ R23, R142, R23, !PT ;  /* 0x000000178e177209 */ /* 0x000fe20007810000 */
[----:B------:R-:W-:Y:S01]  /*12210*/  FFMA.FTZ R108, R0, R19, R108 ;  /* 0x00000013006c7223 */ /* 0x000fe2000001006c */
[----:B------:R-:W-:Y:S02]  /*12220*/  FMNMX.FTZ R7, R135, R8, !PT ;  /* 0x0000000887077209 */ /* 0x000fe40007810000 */
[----:B------:R-:W-:Y:S02]  /*12230*/  FMNMX.FTZ R23, R140, R23, !PT ;  /* 0x000000178c177209 */ /* 0x000fe40007810000 */
[----:B------:R-:W-:Y:S02]  /*12240*/  FMNMX.FTZ R4, R110, R7, !PT ;  /* 0x000000076e047209 */ /* 0x000fe40007810000 */
[----:B------:R-:W-:Y:S02]  /*12250*/  FMNMX.FTZ R23, R106, R23, !PT ;  /* 0x000000176a177209 */ /* 0x000fe40007810000 */
[----:B------:R-:W-:Y:S02]  /*12260*/  FMNMX.FTZ R4, R107, R4, !PT ;  /* 0x000000046b047209 */ /* 0x000fe40007810000 */
[----:B------:R-:W-:Y:S01]  /*12270*/  FMNMX.FTZ R2, R104, R23, !PT ;  /* 0x0000001768027209 */ /* 0x000fe20007810000 */
[CC--:B-1----:R-:W-:Y:S01]  /*12280*/  FFMA.FTZ R88, R0.reuse, R3.reuse, R88 ;  /* 0x0000000300587223 */ /* 0x0c2fe20000010058 */
[----:B------:R-:W-:Y:S01]  /*12290*/  FMNMX.FTZ R15, R105, R4, !PT ;  /* 0x00000004690f7209 */ /* 0x000fe20007810000 */
[----:B------:R-:W-:Y:S01]  /*122a0*/  FFMA.FTZ R109, R0, R3, R109 ;  /* 0x00000003006d7223 */ /* 0x000fe2000001006d */
[----:B------:R-:W-:Y:S01]  /*122b0*/  FMNMX.FTZ R9, R89, R2, !PT ;  /* 0x0000000259097209 */ /* 0x000fe20007810000 */
[----:B------:R-:W-:Y:S01]  /*122c0*/  LDSM.16.MT88.4 R20, [R112+0x6000] ;  /* 0x006000007014783b */ /* 0x000fe20000004200 */
        /* <DEDUP_REMOVED lines=24> */
[----:B------:R-:W-:Y:S01]  /*12450*/  ISETP.GT.AND P0, PT, R129, 0x1, PT ;  /* 0x000000018100780c */ /* 0x000fe20003f04270 */
[--C-:B------:R-:W-:Y:S01]  /*12460*/  FFMA.FTZ R96, R13, c[0x0][0x23c], -R138.reuse ;  /* 0x00008f000d607a23 */ /* 0x100fe2000001088a */
[----:B------:R-:W-:Y:S01]  /*12470*/  MOV R129, R93 ;  /* 0x0000005d00817202 */ /* 0x000fe20000000f00 */
[----:B------:R-:W2:Y:S01]  /*12480*/  LDSM.16.MT88.4 R12, [R114+0x6000] ;  /* 0x00600000720c783b */ /* 0x000ea20000004200 */
[--C-:B------:R-:W-:Y:S02]  /*12490*/  FFMA.FTZ R97, R11, c[0x0][0x23c], -R138.reuse ;  /* 0x00008f000b617a23 */ /* 0x100fe4000001088a */
        /* <DEDUP_REMOVED lines=27> */
[----:B------:R-:W3:Y:S01]  /*12650*/  MUFU.EX2 R90, R90 ;  /* 0x0000005a005a7308 */ /* 0x000ee20000000800 */
        /* <DEDUP_REMOVED lines=13> */
[----:B------:R-:W4:Y:S01]  /*12730*/  LDSM.16.MT88.4 R52, [R114+0x8000] ;  /* 0x008000007234783b */ /* 0x000f220000004200 */
[----:B------:R-:W5:Y:S01]  /*12740*/  MUFU.EX2 R96, R96 ;  /* 0x0000006000607308 */ /* 0x000f620000000800 */
[----:B------:R-:W-:Y:S02]  /*12750*/  FMUL.FTZ R37, R86, R37 ;  /* 0x0000002556257220 */ /* 0x000fe40000410000 */
[C---:B------:R-:W-:Y:S01]  /*12760*/  FMUL.FTZ R42, R87.reuse, R42 ;  /* 0x0000002a572a7220 */ /* 0x040fe20000410000 */
[----:B---3--:R-:W-:Y:S01]  /*12770*/  F2FP.BF16.PACK_AB R83, R90, R91 ;  /* 0x0000005b5a53723e */ /* 0x008fe200000010ff */
[----:B------:R-:W-:Y:S02]  /*12780*/  FMUL.FTZ R43, R87, R43 ;  /* 0x0000002b572b7220 */ /* 0x000fe40000410000 */
[C---:B------:R-:W-:Y:S02]  /*12790*/  FMUL.FTZ R40, R86.reuse, R40 ;  /* 0x0000002856287220 */ /* 0x040fe40000410000 */
[C---:B------:R-:W-:Y:S01]  /*127a0*/  FMUL.FTZ R41, R86.reuse, R41 ;  /* 0x0000002956297220 */ /* 0x040fe20000410000 */
[----:B------:R-:W-:Y:S01]  /*127b0*/  MUFU.EX2 R95, R95 ;  /* 0x0000005f005f7308 */ /* 0x000fe20000000800 */
[--C-:B------:R-:W-:Y:S02]  /*127c0*/  FFMA.FTZ R102, R147, c[0x0][0x23c], -R138.reuse ;  /* 0x00008f0093667a23 */ /* 0x100fe4000001088a */
[--C-:B------:R-:W-:Y:S02]  /*127d0*/  FFMA.FTZ R103, R103, c[0x0][0x23c], -R138.reuse ;  /* 0x00008f0067677a23 */ /* 0x100fe4000001088a */
[--C-:B------:R-:W-:Y:S02]  /*127e0*/  FFMA.FTZ R136, R145, c[0x0][0x23c], -R138.reuse ;  /* 0x00008f0091887a23 */ /* 0x100fe4000001088a */
[--C-:B------:R-:W-:Y:S02]  /*127f0*/  FFMA.FTZ R111, R111, c[0x0][0x23c], -R138.reuse ;  /* 0x00008f006f6f7a23 */ /* 0x100fe4000001088a */
[C---:B------:R-:W-:Y:S01]  /*12800*/  FMUL.FTZ R46, R87.reuse, R46 ;  /* 0x0000002e572e7220 */ /* 0x040fe20000410000 */
[----:B------:R-:W3:Y:S01]  /*12810*/  MUFU.EX2 R92, R92 ;  /* 0x0000005c005c7308 */ /* 0x000ee20000000800 */
[C---:B------:R-:W-:Y:S02]  /*12820*/  FMUL.FTZ R47, R87.reuse, R47 ;  /* 0x0000002f572f7220 */ /* 0x040fe40000410000 */
[----:B------:R-:W-:Y:S01]  /*12830*/  FMUL.FTZ R44, R86, R44 ;  /* 0x0000002c562c7220 */ /* 0x000fe20000410000 */
        /* <DEDUP_REMOVED lines=13> */
[----:B---3--:R-:W-:Y:S01]  /*12910*/  F2FP.BF16.PACK_AB R82, R92, R95 ;  /* 0x0000005f5c52723e */ /* 0x008fe200000010ff */
[--C-:B------:R-:W-:Y:S02]  /*12920*/  FFMA.FTZ R141, R141, c[0x0][0x23c], -R138.reuse ;  /* 0x00008f008d8d7a23 */ /* 0x100fe4000001088a */
[--C-:B------:R-:W-:Y:S02]  /*12930*/  FFMA.FTZ R135, R135, c[0x0][0x23c], -R138.reuse ;  /* 0x00008f0087877a23 */ /* 0x100fe4000001088a */
[--C-:B------:R-:W-:Y:S01]  /*12940*/  FFMA.FTZ R110, R110, c[0x0][0x23c], -R138.reuse ;  /* 0x00008f006e6e7a23 */ /* 0x100fe2000001088a */
[----:B------:R-:W-:Y:S01]  /*12950*/  MUFU.EX2 R147, R147 ;  /* 0x0000009300937308 */ /* 0x000fe20000000800 */
[C---:B--2---:R-:W-:Y:S05]  /*12960*/  HMMA.16816.F32.BF16 R4, R80.reuse, R12, R4 ;  /* 0x0000000c5004723c */ /* 0x044fea0000041804 */
[----:B------:R-:W-:Y:S02]  /*12970*/  FFMA.FTZ R106, R106, c[0x0][0x23c], -R139 ;  /* 0x00008f006a6a7a23 */ /* 0x000fe4000001088b */
[C---:B------:R-:W-:Y:S01]  /*12980*/  FMUL.FTZ R12, R86.reuse, R72 ;  /* 0x00000048560c7220 */ /* 0x040fe20000410000 */
[C---:B------:R-:W-:Y:S01]  /*12990*/  HMMA.16816.F32.BF16 R8, R80.reuse, R14, R8 ;  /* 0x0000000e5008723c */ /* 0x040fe20000041808 */
[----:B------:R-:W-:Y:S03]  /*129a0*/  MUFU.EX2 R99, R99 ;  /* 0x0000006300637308 */ /* 0x000fe60000000800 */
[C---:B------:R-:W-:Y:S02]  /*129b0*/  FMUL.FTZ R13, R86.reuse, R73 ;  /* 0x00000049560d7220 */ /* 0x040fe40000410000 */
[----:B------:R-:W-:Y:S02]  /*129c0*/  FFMA.FTZ R105, R105, c[0x0][0x23c], -R138 ;  /* 0x00008f0069697a23 */ /* 0x000fe4000001088a */
[C---:B------:R-:W-:Y:S03]  /*129d0*/  FMUL.FTZ R14, R87.reuse, R74 ;  /* 0x0000004a570e7220 */ /* 0x040fe60000410000 */
[----:B------:R-:W-:Y:S01]  /*129e0*/  MUFU.EX2 R98, R98 ;  /* 0x0000006200627308 */ /* 0x000fe20000000800 */
        /* <DEDUP_REMOVED lines=17> */
[----:B------:R-:W-:Y:S02]  /*12b00*/  FFMA.FTZ R139, R88, c[0x0][0x23c], -R139 ;  /* 0x00008f00588b7a23 */ /* 0x000fe4000001088b */
[--C-:B------:R-:W-:Y:S01]  /*12b10*/  FFMA.FTZ R65, R107, c[0x0][0x23c], -R138.reuse ;  /* 0x00008f006b417a23 */ /* 0x100fe2000001088a */
[C---:B------:R-:W-:Y:S03]  /*12b20*/  HMMA.16816.F32.BF16 R20, R80.reuse, R28, R20 ;  /* 0x0000001c5014723c */ /* 0x040fe60000041814 */
[--C-:B------:R-:W-:Y:S02]  /*12b30*/  FFMA.FTZ R107, R108, c[0x0][0x23c], -R138.reuse ;  /* 0x00008f006c6b7a23 */ /* 0x100fe4000001088a */
[----:B------:R-:W-:Y:S01]  /*12b40*/  FFMA.FTZ R138, R109, c[0x0][0x23c], -R138 ;  /* 0x00008f006d8a7a23 */ /* 0x000fe2000001088a */
[----:B------:R-:W-:Y:S01]  /*12b50*/  MUFU.EX2 R140, R140 ;  /* 0x0000008c008c7308 */ /* 0x000fe20000000800 */
[C---:B------:R-:W-:Y:S01]  /*12b60*/  FMUL.FTZ R28, R86.reuse, R56 ;  /* 0x00000038561c7220 */ /* 0x040fe20000410000 */
[C---:B------:R-:W-:Y:S04]  /*12b70*/  HMMA.16816.F32.BF16 R24, R80.reuse, R30, R24 ;  /* 0x0000001e5018723c */ /* 0x040fe80000041818 */
[----:B------:R-:W-:Y:S02]  /*12b80*/  FMUL.FTZ R29, R86, R57 ;  /* 0x00000039561d7220 */ /* 0x000fe40000410000 */
[----:B------:R-:W-:Y:S02]  /*12b90*/  FADD.FTZ R86, R90, R91 ;  /* 0x0000005b5a567221 */ /* 0x000fe40000010000 */
[C---:B------:R-:W-:Y:S01]  /*12ba0*/  FMUL.FTZ R30, R87.reuse, R58 ;  /* 0x0000003a571e7220 */ /* 0x040fe20000410000 */
[----:B------:R-:W2:Y:S03]  /*12bb0*/  MUFU.EX2 R103, R103 ;  /* 0x0000006700677308 */ /* 0x000ea60000000800 */
[----:B------:R-:W-:Y:S02]  /*12bc0*/  FMUL.FTZ R31, R87, R59 ;  /* 0x0000003b571f7220 */ /* 0x000fe40000410000 */
[----:B------:R-:W-:Y:S01]  /*12bd0*/  LDSM.16.MT88.4 R56, [R114+0x6400] ;  /* 0x006400007238783b */ /* 0x000fe20000004200 */
[----:B------:R-:W-:Y:S04]  /*12be0*/  FADD.FTZ R95, R95, R96 ;  /* 0x000000605f5f7221 */ /* 0x000fe80000010000 */
[C---:B-1----:R-:W-:Y:S01]  /*12bf0*/  HMMA.16816.F32.BF16 R28, R80.reuse, R60, R28 ;  /* 0x0000003c501c723c */ /* 0x042fe2000004181c */
[----:B------:R-:W-:Y:S02]  /*12c00*/  MUFU.EX2 R142, R142 ;  /* 0x0000008e008e7308 */ /* 0x000fe40000000800 */
[----:B------:R-:W-:Y:S05]  /*12c10*/  FADD.FTZ R95, R92, R95 ;  /* 0x0000005f5c5f7221 */ /* 0x000fea0000010000 */
[C---:B------:R-:W-:Y:S01]  /*12c20*/  HMMA.16816.F32.BF16 R32, R80.reuse, R62, R32 ;  /* 0x0000003e5020723c */ /* 0x040fe20000041820 */
[----:B------:R-:W-:Y:S02]  /*12c30*/  LDSM.16.MT88.4 R60, [R112+0x6800] ;  /* 0x00680000703c783b */ /* 0x000fe40000004200 */
[----:B------:R-:W-:Y:S05]  /*12c40*/  MUFU.EX2 R141, R141 ;  /* 0x0000008d008d7308 */ /* 0x000fea0000000800 */
[C---:B----4-:R-:W-:Y:S05]  /*12c50*/  HMMA.16816.F32.BF16 R36, R80.reuse, R52, R36 ;  /* 0x000000345024723c */ /* 0x050fea0000041824 */
        /* <DEDUP_REMOVED lines=9> */
[----:B-----5:R-:W-:Y:S01]  /*12cf0*/  F2FP.BF16.PACK_AB R53, R100, R101 ;  /* 0x000000656435723e */ /* 0x020fe200000010ff */
[----:B------:R-:W-:Y:S03]  /*12d00*/  HMMA.16816.F32.BF16 R48, R80, R54, R48 ;  /* 0x000000365030723c */ /* 0x000fe60000041830 */
[----:B--2---:R-:W-:Y:S01]  /*12d10*/  F2FP.BF16.PACK_AB R52, R103, R102 ;  /* 0x000000666734723e */ /* 0x004fe200000010ff */
[----:B------:R-:W-:Y:S01]  /*12d20*/  FADD.FTZ R101, R101, R86 ;  /* 0x0000005665657221 */ /* 0x000fe20000010000 */
[----:B------:R-:W-:Y:S01]  /*12d30*/  MOV R86, R3 ;  /* 0x0000000300567202 */ /* 0x000fe20000000f00 */
[----:B------:R-:W-:Y:S01]  /*12d40*/  FADD.FTZ R102, R102, R95 ;  /* 0x0000005f66667221 */ /* 0x000fe20000010000 */
[----:B------:R-:W-:Y:S01]  /*12d50*/  F2FP.BF16.PACK_AB R55, R98, R99 ;  /* 0x000000636237723e */ /* 0x000fe200000010ff */
[----:B------:R-:W-:Y:S01]  /*12d60*/  MUFU.EX2 R104, R104 ;  /* 0x0000006800687308 */ /* 0x000fe20000000800 */
[----:B---3--:R-:W-:Y:S03]  /*12d70*/  F2FP.BF16.PACK_AB R54, R111, R136 ;  /* 0x000000886f36723e */ /* 0x008fe600000010ff */
[----:B------:R-:W-:Y:S02]  /*12d80*/  FADD.FTZ R100, R100, R101 ;  /* 0x0000006564647221 */ /* 0x000fe40000010000 */
[----:B------:R-:W-:Y:S02]  /*12d90*/  FADD.FTZ R103, R103, R102 ;  /* 0x0000006667677221 */ /* 0x000fe40000010000 */
[----:B------:R-:W-:Y:S01]  /*12da0*/  FADD.FTZ R99, R99, R100 ;  /* 0x0000006463637221 */ /* 0x000fe20000010000 */
[C---:B------:R-:W-:Y:S01]  /*12db0*/  HMMA.16816.F32.BF16 R4, R52.reuse, R56, R4 ;  /* 0x000000383404723c */ /* 0x040fe20000041804 */
[----:B------:R-:W2:Y:S04]  /*12dc0*/  MUFU.EX2 R139, R139 ;  /* 0x0000008b008b7308 */ /* 0x000ea80000000800 */
[----:B-1----:R-:W-:Y:S01]  /*12dd0*/  F2FP.BF16.PACK_AB R89, R87, R106 ;  /* 0x0000006a5759723e */ /* 0x002fe200000010ff */
[----:B------:R-:W-:Y:S02]  /*12de0*/  FADD.FTZ R136, R136, R103 ;  /* 0x0000006788887221 */ /* 0x000fe40000010000 */
[C---:B------:R-:W-:Y:S01]  /*12df0*/  HMMA.16816.F32.BF16 R8, R52.reuse, R58, R8 ;  /* 0x0000003a3408723c */ /* 0x040fe20000041808 */
[----:B------:R-:W1:Y:S02]  /*12e00*/  LDSM.16.MT88.4 R56, [R112+0x6400] ;  /* 0x006400007038783b */ /* 0x000e640000004200 */
[----:B------:R-:W-:Y:S01]  /*12e10*/  MUFU.EX2 R108, R65 ;  /* 0x00000041006c7308 */ /* 0x000fe20000000800 */
[----:B------:R-:W-:Y:S02]  /*12e20*/  FADD.FTZ R98, R98, R99 ;  /* 0x0000006362627221 */ /* 0x000fe40000010000 */
[----:B------:R-:W-:Y:S01]  /*12e30*/  FADD.FTZ R111, R111, R136 ;  /* 0x000000886f6f7221 */ /* 0x000fe20000010000 */
[----:B------:R-:W-:Y:S06]  /*12e40*/  MOV R136, R132 ;  /* 0x0000008400887202 */ /* 0x000fec0000000f00 */
        /* <DEDUP_REMOVED lines=24> */
[C---:B------:R-:W-:Y:S01]  /*12fd0*/  F2FP.BF16.PACK_AB R52, R141.reuse, R142 ;  /* 0x0000008e8d34723e */ /* 0x040fe200000010ff */
        /* <DEDUP_REMOVED lines=14> */
[----:B------:R-:W-:Y:S01]  /*130c0*/  MOV R87, R2 ;  /* 0x0000000200577202 */ /* 0x000fe20000000f00 */
        /* <DEDUP_REMOVED lines=36> */
.L_x_5636:
        /* <DEDUP_REMOVED lines=166> */
.L_x_5641:
[----:B------:R-:W1:Y:S04]  /*13d70*/  S2R R3, SR_CTAID.Z ;  /* 0x0000000000037919 */ /* 0x000e680000002700 */
[----:B------:R-:W1:Y:S02]  /*13d80*/  S2R R2, SR_CTAID.Y ;  /* 0x0000000000027919 */ /* 0x000e640000002600 */
[----:B-1--4-:R-:W-:-:S04]  /*13d90*/  IMAD R7, R2, c[0x0][0x1c0], R3 ;  /* 0x0000700002077a24 */ /* 0x012fc800078e0203 */
[----:B------:R-:W-:Y:S02]  /*13da0*/  IMAD R7, R7, c[0x0][0x214], RZ ;  /* 0x0000850007077a24 */ /* 0x000fe400078e02ff */
.L_x_5642:
        /* <DEDUP_REMOVED lines=35> */
.L_x_5644:
[----:B------:R-:W-:Y:S05]  /*13fe0*/  BSYNC B0 ;  /* 0x0000000000007941 */ /* 0x000fea0003800000 */
.L_x_5643:
        /* <DEDUP_REMOVED lines=33> */
.L_x_5646:
[----:B------:R-:W-:Y:S05]  /*14200*/  BSYNC B0 ;  /* 0x0000000000007941 */ /* 0x000fea0003800000 */
.L_x_5645:
        /* <DEDUP_REMOVED lines=21> */
.L_x_5647:
        /* <DEDUP_REMOVED lines=10> */
.L_x_6379:


//--------------------- .text._ZN5flash24flash_fwd_splitkv_kernelI23Flash_fwd_kernel_traitsILi96ELi64ELi64ELi4ELb0ELb0EN7cutlass10bfloat16_tE19Flash_kernel_traitsILi96ELi64ELi64ELi4ES3_EELb1ELb0ELb0ELb0ELb1ELb0ELb1ELb0EEEvNS_16Flash_fwd_paramsE --------------------------
	.section	.text._ZN5flash24flash_fwd_splitkv_kernelI23Flash_fwd_kernel_traitsILi96ELi64ELi64ELi4ELb0ELb0EN7cutlass10bfloat16_tE19Flash_kernel_traitsILi96ELi64ELi64ELi4ES3_EELb1ELb0ELb0ELb0ELb1ELb0ELb1ELb0EEEvNS_16Flash_fwd_paramsE,"ax",@progbits
	.sectioninfo	@"SHI_REGISTERS=166"
	.align	128
        .global         _ZN5flash24flash_fwd_splitkv_kernelI23Flash_fwd_kernel_traitsILi96ELi64ELi64ELi4ELb0ELb0EN7cutlass10bfloat16_tE19Flash_kernel_traitsILi96ELi64ELi64ELi4ES3_EELb1ELb0ELb0ELb0ELb1ELb0ELb1ELb0EEEvNS_16Flash_fwd_paramsE
        .type           _ZN5flash24flash_fwd_splitkv_kernelI23Flash_fwd_kernel_traitsILi96ELi64ELi64ELi4ELb0ELb0EN7cutlass10bfloat16_tE19Flash_kernel_traitsILi96ELi64ELi64ELi4ES3_EELb1ELb0ELb0ELb0ELb1ELb0ELb1ELb0EEEvNS_16Flash_fwd_paramsE,@function
        .size           _ZN5flash24flash_fwd_splitkv_kernelI23Flash_fwd_kernel_traitsILi96ELi64ELi64ELi4ELb0ELb0EN7cutlass10bfloat16_tE19Flash_kernel_traitsILi96ELi64ELi64ELi4ES3_EELb1ELb0ELb0ELb0ELb1ELb0ELb1ELb0EEEvNS_16Flash_fwd_paramsE,(.L_x_6380 - _ZN5flash24flash_fwd_splitkv_kernelI23Flash_fwd_kernel_traitsILi96ELi64ELi64ELi4ELb0ELb0EN7cutlass10bfloat16_tE19Flash_kernel_traitsILi96ELi64ELi64ELi4ES3_EELb1ELb0ELb0ELb0ELb1ELb0ELb1ELb0EEEvNS_16Flash_fwd_paramsE)
        .other          _ZN5flash24flash_fwd_splitkv_kernelI23Flash_fwd_kernel_traitsILi96ELi64ELi64ELi4ELb0ELb0EN7cutlass10bfloat16_tE19Flash_kernel_traitsILi96ELi64ELi64ELi4ES3_EELb1ELb0ELb0ELb0ELb1ELb0ELb1ELb0EEEvNS_16Flash_fwd_paramsE,@"STO_CUDA_ENTRY STV_DEFAULT"
_ZN5flash24flash_fwd_splitkv_kernelI23Flash_fwd_kernel_traitsILi96ELi64ELi64ELi4ELb0ELb0EN7cutlass10bfloat16_tE19Flash_kernel_traitsILi96ELi64ELi64ELi4ES3_EELb1ELb0ELb0ELb0ELb1ELb0ELb1ELb0EEEvNS_16Flash_fwd_paramsE:
.text._ZN5flash24flash_fwd_splitkv_kernelI23Flash_fwd_kernel_traitsILi96ELi64ELi64ELi4ELb0ELb0EN7cutlass10bfloat16_tE19Flash_kernel_traitsILi96ELi64ELi64ELi4ES3_EELb1ELb0ELb0ELb0ELb1ELb0ELb1ELb0EEEvNS_16Flash_fwd_paramsE:
[----:B------:R-:W-:Y:S02]  /*0000*/  MOV R1, c[0x0][0x28] ;  /* 0x00000a0000017a02 */ /* 0x000fe40000000f00 */
[----:B------:R-:W1:Y:S01]  /*0010*/  I2F.U32.RP R6, c[0x0][0x1c0] ;  /* 0x0000700000067b06 */ /* 0x000e620000209000 */
[----:B------:R-:W2:Y:S01]  /*0020*/  S2R R3, SR_CTAID.Z ;  /* 0x0000000000037919 */ /* 0x000ea20000002700 */
[----:B------:R-:W-:Y:S01]  /*0030*/  IMAD.MOV.U32 R4, RZ, RZ, RZ ;  /* 0x000000ffff047224 */ /* 0x000fe200078e00ff */
[----:B------:R-:W-:Y:S01]  /*0040*/  ISETP.NE.U32.AND P1, PT, RZ, c[0x0][0x1c0], PT ;  /* 0x00007000ff007a0c */ /* 0x000fe20003f25070 */
[----:B------:R-:W-:-:S04]  /*0050*/  ULDC.64 UR8, c[0x0][0x118] ;  /* 0x0000460000087ab9 */ /* 0x000fc80000000a00 */
[----:B-1----:R-:W1:Y:S02]  /*0060*/  MUFU.RCP R5, R6 ;  /* 0x0000000600057308 */ /* 0x002e640000001000 */
[----:B-1----:R-:W-:-:S06]  /*0070*/  IADD3 R5, R5, 0xffffffe, RZ ;  /* 0x0ffffffe05057810 */ /* 0x002fcc0007ffe0ff */
[----:B------:R-:W1:Y:S02]  /*0080*/  F2I.FTZ.U32.TRUNC.NTZ R5, R5 ;  /* 0x0000000500057305 */ /* 0x000e64000021f000 */
[----:B-1----:R-:W-:-:S04]  /*0090*/  IMAD.MOV R0, RZ, RZ, -R5 ;  /* 0x000000ffff007224 */ /* 0x002fc800078e0a05 */
[----:B------:R-:W-:Y:S02]  /*00a0*/  IMAD R7, R0, c[0x0][0x1c0], RZ ;  /* 0x0000700000077a24 */ /* 0x000fe400078e02ff */
[----:B------:R-:W1:Y:S02]  /*00b0*/  LDC.U8 R0, c[0x0][0x312] ;  /* 0x0000c480ff007b82 */ /* 0x000e640000000000 */
[----:B------:R-:W-:-:S04]  /*00c0*/  IMAD.HI.U32 R4, R5, R7, R4 ;  /* 0x0000000705047227 */ /* 0x000fc800078e0004 */
[----:B------:R-:W-:Y:S02]  /*00d0*/  IMAD.MOV.U32 R5, RZ, RZ, -0x1 ;  /* 0xffffffffff057424 */ /* 0x000fe400078e00ff */
        /* <DEDUP_REMOVED lines=40> */
.L_x_5648:
[----:B-1-34-:R-:W-:Y:S02]  /*0360*/  MOV R6, c[0x0][0x218] ;  /* 0x0000860000067a02 */ /* 0x01afe40000000f00 */
.L_x_5649:
        /* <DEDUP_REMOVED lines=24> */
[----:B-1----:R-:W-:-:S04]  /*04f0*/  IADD3 R10, R10, 0xffffffe, RZ ;  /* 0x0ffffffe0a0a7810 */ /* 0x002fc80007ffe0ff */
[----:B------:R-:W1:Y:S02]  /*0500*/  F2I.FTZ.U32.TRUNC.NTZ R11, R10 ;  /* 0x0000000a000b7305 */ /* 0x000e64000021f000 */
[----:B-1----:R-:W-:Y:S02]  /*0510*/  IMAD.MOV R6, RZ, RZ, -R11 ;  /* 0x000000ffff067224 */ /* 0x002fe400078e0a0b */
[----:B------:R-:W-:Y:S02]  /*0520*/  IMAD.MOV.U32 R10, RZ, RZ, RZ ;  /* 0x000000ffff0a7224 */ /* 0x000fe400078e00ff */
[----:B------:R-:W-:-:S04]  /*0530*/  IMAD R6, R6, R7, RZ ;  /* 0x0000000706067224 */ /* 0x000fc800078e02ff */
[----:B------:R-:W-:Y:S01]  /*0540*/  IMAD.HI.U32 R6, R11, R6, R10 ;  /* 0x000000060b067227 */ /* 0x000fe200078e000a */
[----:B------:R-:W-:-:S05]  /*0550*/  IADD3 R10, R81, 0x3f, RZ ;  /* 0x0000003f510a7810 */ /* 0x000fca0007ffe0ff */
        /* <DEDUP_REMOVED lines=8> */
[----:B------:R-:W-:Y:S02]  /*05e0*/  IADD3 R6, -R96, 0x7f, R95 ;  /* 0x0000007f60067810 */ /* 0x000fe40007ffe15f */
[----:B------:R-:W-:Y:S02]  /*05f0*/  SHF.R.S32.HI R7, RZ, 0x1f, R10 ;  /* 0x0000001fff077819 */ /* 0x000fe4000001140a */
[----:B------:R-:W-:-:S02]  /*0600*/  IADD3 R6, R6, c[0x0][0x2e8], R81 ;  /* 0x0000ba0006067a10 */ /* 0x000fc40007ffe051 */
[----:B------:R-:W-:Y:S02]  /*0610*/  LEA.HI R7, R7, R10, RZ, 0x6 ;  /* 0x0000000a07077211 */ /* 0x000fe400078f30ff */
[----:B------:R-:W-:Y:S02]  /*0620*/  SHF.R.S32.HI R3, RZ, 0x1f, R6 ;  /* 0x0000001fff037819 */ /* 0x000fe40000011406 */
[----:B------:R-:W-:Y:S02]  /*0630*/  SHF.R.S32.HI R7, RZ, 0x6, R7 ;  /* 0x00000006ff077819 */ /* 0x000fe40000011407 */
        /* <DEDUP_REMOVED lines=17> */
[----:B------:R-:W-:Y:S01]  /*0750*/  LOP3.LUT R4, R2, 0x3ffffff8, RZ, 0xc0, !PT ;  /* 0x3ffffff802047812 */ /* 0x000fe200078ec0ff */
[--C-:B------:R-:W-:Y:S01]  /*0760*/  IMAD R3, R16, c[0x0][0x214], R95.reuse ;  /* 0x0000850010037a24 */ /* 0x100fe200078e025f */
[----:B------:R-:W-:Y:S01]  /*0770*/  SHF.R.S32.HI R0, RZ, 0x3, R2 ;  /* 0x00000003ff007819 */ /* 0x000fe20000011402 */
[----:B------:R-:W-:Y:S02]  /*0780*/  IMAD.IADD R95, R96, 0x1, -R95 ;  /* 0x00000001605f7824 */ /* 0x000fe400078e0a5f */
[----:B------:R-:W-:Y:S01]  /*0790*/  IMAD.IADD R4, R93, 0x1, -R4 ;  /* 0x000000015d047824 */ /* 0x000fe200078e0a04 */
[C---:B------:R-:W-:Y:S01]  /*07a0*/  IADD3 R6, R0.reuse, 0x10, RZ ;  /* 0x0000001000067810 */ /* 0x040fe20007ffe0ff */
[----:B------:R-:W-:Y:S01]  /*07b0*/  IMAD R2, R3, c[0x0][0x22c], RZ ;  /* 0x00008b0003027a24 */ /* 0x000fe200078e02ff */
[-C--:B------:R-:W-:Y:S01]  /*07c0*/  ISETP.GE.AND P0, PT, R0, R95.reuse, PT ;  /* 0x0000005f0000720c */ /* 0x080fe20003f06270 */
[----:B------:R-:W-:Y:S01]  /*07d0*/  IMAD.SHL.U32 R4, R4, 0x4, RZ ;  /* 0x0000000404047824 */ /* 0x000fe200078e00ff */
[----:B------:R-:W-:-:S02]  /*07e0*/  ISETP.GE.OR P4, PT, R6, R95, P6 ;  /* 0x0000005f0600720c */ /* 0x000fc40003786670 */
        /* <DEDUP_REMOVED lines=41> */
.L_x_5650:
        /* <DEDUP_REMOVED lines=78> */
[----:B------:R-:W-:Y:S02]  /*0f60*/  IMAD R2, R20, c[0x0][0x184], R13 ;  /* 0x0000610014027a24 */ /* 0x000fe400078e020d */
[----:B------:R-:W-:-:S03]  /*0f70*/  IMAD R17, R17, c[0x0][0x188], RZ ;  /* 0x0000620011117a24 */ /* 0x000fc600078e02ff */
[----:B------:R-:W-:Y:S01]  /*0f80*/  IADD3 R83, R7, R2, RZ ;  /* 0x0000000207537210 */ /* 0x000fe20007ffe0ff */
[C---:B------:R-:W-:Y:S01]  /*0f90*/  IMAD R7, R11.reuse, c[0x0][0x19c], R0 ;  /* 0x000067000b077a24 */ /* 0x040fe200078e0200 */
[----:B------:R-:W-:Y:S01]  /*0fa0*/  SHF.R.S32.HI R2, RZ, 0x1f, R3 ;  /* 0x0000001fff027819 */ /* 0x000fe20000011403 */
[----:B------:R-:W-:Y:S02]  /*0fb0*/  IMAD R17, R20, c[0x0][0x18c], R17 ;  /* 0x0000630014117a24 */ /* 0x000fe400078e0211 */
[----:B------:R-:W-:-:S04]  /*0fc0*/  IMAD.WIDE.U32 R82, R11, c[0x0][0x198], R82 ;  /* 0x000066000b527a25 */ /* 0x000fc800078e0052 */
[----:B------:R-:W-:Y:S01]  /*0fd0*/  IMAD R0, R2, c[0x0][0x1b0], RZ ;  /* 0x00006c0002007a24 */ /* 0x000fe200078e02ff */
[----:B------:R-:W-:Y:S01]  /*0fe0*/  IADD3 R83, R83, R7, RZ ;  /* 0x0000000753537210 */ /* 0x000fe20007ffe0ff */
[----:B------:R-:W-:-:S04]  /*0ff0*/  IMAD.WIDE.U32 R20, R20, c[0x0][0x188], RZ ;  /* 0x0000620014147a25 */ /* 0x000fc800078e00ff */
[C---:B------:R-:W-:Y:S02]  /*1000*/  IMAD R15, R3.reuse, c[0x0][0x1b4], R0 ;  /* 0x00006d00030f7a24 */ /* 0x040fe400078e0200 */
[----:B------:R-:W-:-:S04]  /*1010*/  IMAD.WIDE.U32 R82, R3, c[0x0][0x1b0], R82 ;  /* 0x00006c0003527a25 */ /* 0x000fc800078e0052 */
[----:B------:R-:W-:Y:S01]  /*1020*/  IMAD.IADD R17, R21, 0x1, R17 ;  /* 0x0000000115117824 */ /* 0x000fe200078e0211 */
[----:B------:R-:W-:Y:S01]  /*1030*/  IADD3 R15, R83, R15, RZ ;  /* 0x0000000f530f7210 */ /* 0x000fe20007ffe0ff */
[----:B------:R-:W-:Y:S05]  /*1040*/  BRA `(.L_x_5652) ;  /* 0x0000040000007947 */ /* 0x000fea0003800000 */
.L_x_5651:
        /* <DEDUP_REMOVED lines=16> */
.L_x_5653:
        /* <DEDUP_REMOVED lines=13> */
[----:B------:R-:W-:-:S05]  /*1220*/  LEA R11, R86, 0xffffffc0, 0x6 ;  /* 0xffffffc0560b7811 */ /* 0x000fca00078e30ff */
[----:B------:R-:W-:-:S04]  /*1230*/  IMAD.HI.U32 R3, R3, R2, RZ ;  /* 0x0000000203037227 */ /* 0x000fc800078e00ff */
[----:B------:R-:W-:Y:S01]  /*1240*/  IMAD.WIDE.U32 R12, R11, c[0x0][0x198], R6 ;  /* 0x000066000b0c7a25 */ /* 0x000fe200078e0006 */
        /* <DEDUP_REMOVED lines=32> */
.L_x_5652:
[----:B------:R-:W-:Y:S01]  /*1450*/  ISETP.NE.AND P0, PT, R5, -0x1, PT ;  /* 0xffffffff0500780c */ /* 0x000fe20003f05270 */
[----:B------:R-:W-:Y:S01]  /*1460*/  IMAD.IADD R118, R96, 0x1, -R95 ;  /* 0x0000000160767824 */ /* 0x000fe200078e0a5f */
[----:B------:R-:W-:Y:S01]  /*1470*/  SHF.R.S32.HI R14, RZ, 0x1f, R93 ;  /* 0x0000001fff0e7819 */ /* 0x000fe2000001145d */
[----:B------:R-:W-:Y:S01]  /*1480*/  IMAD R2, R2, c[0x0][0x1b8], RZ ;  /* 0x00006e0002027a24 */ /* 0x000fe200078e02ff */
[----:B------:R-:W-:Y:S01]  /*1490*/  IADD3 R120, R86, -0x1, RZ ;  /* 0xffffffff56787810 */ /* 0x000fe20007ffe0ff */
[----:B------:R-:W-:Y:S01]  /*14a0*/  ULDC.64 UR4, c[0x0][0x198] ;  /* 0x0000660000047ab9 */ /* 0x000fe20000000a00 */
[CC--:B------:R-:W-:Y:S01]  /*14b0*/  LEA.HI R13, R14.reuse, R93.reuse, RZ, 0x2 ;  /* 0x0000005d0e0d7211 */ /* 0x0c0fe200078f10ff */
[----:B------:R-:W-:Y:S01]  /*14c0*/  IMAD R2, R3, c[0x0][0x1bc], R2 ;  /* 0x00006f0003027a24 */ /* 0x000fe200078e0202 */
[CC--:B------:R-:W-:Y:S01]  /*14d0*/  LEA.HI R8, R14.reuse, R93.reuse, RZ, 0x3 ;  /* 0x0000005d0e087211 */ /* 0x0c0fe200078f18ff */
[----:B------:R-:W-:Y:S01]  /*14e0*/  USHF.L.U32 UR7, UR4, 0x5, URZ ;  /* 0x0000000504077899 */ /* 0x000fe2000800063f */
[----:B------:R-:W-:Y:S01]  /*14f0*/  LOP3.LUT R26, R13, 0xfffffffc, RZ, 0xc0, !PT ;  /* 0xfffffffc0d1a7812 */ /* 0x000fe200078ec0ff */
[----:B------:R-:W-:Y:S01]  /*1500*/  UMOV UR6, 0x5 ;  /* 0x0000000500067882 */ /* 0x000fe20000000000 */
[----:B------:R-:W-:Y:S01]  /*1510*/  SHF.R.S32.HI R123, RZ, 0x3, R8 ;  /* 0x00000003ff7b7819 */ /* 0x000fe20000011408 */
[C---:B------:R-:W-:Y:S01]  /*1520*/  @P0 IMAD.WIDE.U32 R24, R5.reuse, c[0x0][0x190], RZ ;  /* 0x0000640005180a25 */ /* 0x040fe200078e00ff */
[----:B-----5:R-:W-:Y:S01]  /*1530*/  @!P0 SHF.R.S32.HI R0, RZ, 0x1f, R125 ;  /* 0x0000001fff008819 */ /* 0x020fe2000001147d */
[----:B------:R-:W-:Y:S01]  /*1540*/  USHF.L.U64.HI UR5, UR4, UR6, UR5 ;  /* 0x0000000604057299 */ /* 0x000fe20008010205 */
[----:B------:R-:W-:Y:S01]  /*1550*/  LEA.HI R12, R14, R93, RZ, 0x4 ;  /* 0x0000005d0e0c7211 */ /* 0x000fe200078f20ff */
[----:B------:R-:W-:Y:S01]  /*1560*/  @P0 IMAD R18, R5, c[0x0][0x194], R25 ;  /* 0x0000650005120a24 */ /* 0x000fe200078e0219 */
[----:B------:R-:W-:Y:S01]  /*1570*/  SHF.R.S32.HI R6, RZ, 0x2, R13 ;  /* 0x00000002ff067819 */ /* 0x000fe2000001140d */
[----:B------:R-:W-:Y:S01]  /*1580*/  @!P0 IMAD R0, R0, c[0x0][0x178], RZ ;  /* 0x00005e0000008a24 */ /* 0x000fe200078e02ff */
[----:B------:R-:W-:Y:S01]  /*1590*/  LEA.HI R28, R8, R123, RZ, 0x1 ;  /* 0x0000007b081c7211 */ /* 0x000fe200078f08ff */
[----:B------:R-:W-:Y:S01]  /*15a0*/  @!P0 IMAD.WIDE.U32 R4, R125, c[0x0][0x178], RZ ;  /* 0x00005e007d048a25 */ /* 0x000fe200078e00ff */
[----:B------:R-:W-:-:S02]  /*15b0*/  IADD3 R19, R6, 0x20, RZ ;  /* 0x0000002006137810 */ /* 0x000fc40007ffe0ff */
[----:B------:R-:W-:Y:S01]  /*15c0*/  LOP3.LUT R8, R8, 0xfffffff8, RZ, 0xc0, !PT ;  /* 0xfffffff808087812 */ /* 0x000fe200078ec0ff */
[----:B------:R-:W-:Y:S01]  /*15d0*/  @!P0 IMAD R0, R125, c[0x0][0x17c], R0 ;  /* 0x00005f007d008a24 */ /* 0x000fe200078e0200 */
[----:B------:R-:W-:Y:S01]  /*15e0*/  ISETP.GE.AND P5, PT, R19, R118, PT ;  /* 0x000000761300720c */ /* 0x000fe20003fa6270 */
[----:B------:R-:W-:Y:S01]  /*15f0*/  IMAD.IADD R26, R93, 0x1, -R26 ;  /* 0x000000015d1a7824 */ /* 0x000fe200078e0a1a */
[----:B------:R-:W-:Y:S01]  /*1600*/  LEA.HI R121, R13, R6, RZ, 0x1 ;  /* 0x000000060d797211 */ /* 0x000fe200078f08ff */
[----:B------:R-:W-:Y:S01]  /*1610*/  @!P0 IMAD.IADD R18, R5, 0x1, R0 ;  /* 0x0000000105128824 */ /* 0x000fe200078e0200 */
[----:B------:R-:W-:Y:S01]  /*1620*/  SHF.R.S32.HI R5, RZ, 0x4, R12 ;  /* 0x00000004ff057819 */ /* 0x000fe2000001140c */
[----:B------:R-:W-:Y:S01]  /*1630*/  IMAD.SHL.U32 R0, R120, 0x40, RZ ;  /* 0x0000004078007824 */ /* 0x000fe200078e00ff */
[----:B------:R-:W-:Y:S01]  /*1640*/  LOP3.LUT R12, R12, 0xfffffff0, RZ, 0xc0, !PT ;  /* 0xfffffff00c0c7812 */ /* 0x000fe200078ec0ff */
[----:B------:R-:W-:Y:S01]  /*1650*/  IMAD.SHL.U32 R21, R123, 0x40, RZ ;  /* 0x000000407b157824 */ /* 0x000fe200078e00ff */
[----:B------:R-:W-:Y:S01]  /*1660*/  LEA.HI R10, R5, R5, RZ, 0x1 ;  /* 0x00000005050a7211 */ /* 0x000fe200078f08ff */
[----:B------:R-:W-:Y:S01]  /*1670*/  @!P0 IMAD.MOV.U32 R24, RZ, RZ, R4 ;  /* 0x000000ffff188224 */ /* 0x000fe200078e0004 */
[----:B------:R-:W-:Y:S01]  /*1680*/  LEA.HI R97, R14, R93, RZ, 0x5 ;  /* 0x0000005d0e617211 */ /* 0x000fe200078f28ff */
[----:B------:R-:W-:Y:S01]  /*1690*/  IMAD.IADD R4, R81, 0x1, -R0 ;  /* 0x0000000151047824 */ /* 0x000fe200078e0a00 */
[----:B------:R-:W-:Y:S01]  /*16a0*/  LOP3.LUT R21, R21, 0xc0, RZ, 0xc0, !PT ;  /* 0x000000c015157812 */ /* 0x000fe200078ec0ff */
[----:B------:R-:W-:Y:S01]  /*16b0*/  IMAD.SHL.U32 R26, R26, 0x8, RZ ;  /* 0x000000081a1a7824 */ /* 0x000fe200078e00ff */
[----:B------:R-:W-:Y:S01]  /*16c0*/  LOP3.LUT R10, R10, 0xfffffffe, RZ, 0xc0, !PT ;  /* 0xfffffffe0a0a7812 */ /* 0x000fe200078ec0ff */
[----:B------:R-:W-:Y:S01]  /*16d0*/  IMAD.IADD R13, R93, 0x1, -R8 ;  /* 0x000000015d0d7824 */ /* 0x000fe200078e0a08 */
[CC--:B------:R-:W-:Y:S01]  /*16e0*/  ISETP.GE.AND P3, PT, R19.reuse, R4.reuse, PT ;  /* 0x000000041300720c */ /* 0x0c0fe20003f66270 */
[----:B------:R-:W-:Y:S01]  /*16f0*/  IMAD.MOV.U32 R85, RZ, RZ, 0x20 ;  /* 0x00000020ff557424 */ /* 0x000fe200078e00ff */
[----:B------:R-:W-:Y:S01]  /*1700*/  ISETP.GE.AND P2, PT, R19, R4, PT ;  /* 0x000000041300720c */ /* 0x000fe20003f46270 */
[----:B------:R-:W-:Y:S01]  /*1710*/  IMAD.IADD R5, R5, 0x1, -R10 ;  /* 0x0000000105057824 */ /* 0x000fe200078e0a0a */
[----:B------:R-:W-:-:S02]  /*1720*/  IADD3 R20, P1, R26, R20, RZ ;  /* 0x000000141a147210 */ /* 0x000fc40007f3e0ff */
[C---:B------:R-:W-:Y:S02]  /*1730*/  IADD3 R82, P4, R26.reuse, R82, RZ ;  /* 0x000000521a527210 */ /* 0x040fe40007f9e0ff */
[--C-:B------:R-:W-:Y:S02]  /*1740*/  LOP3.LUT R19, R21, 0x18, R26.reuse, 0xf8, !PT ;  /* 0x0000001815137812 */ /* 0x100fe400078ef81a */
[----:B------:R-:W-:Y:S02]  /*1750*/  IADD3 R24, P0, R26, R24, RZ ;  /* 0x000000181a187210 */ /* 0x000fe40007f1e0ff */
[----:B------:R-:W-:Y:S02]  /*1760*/  SHF.R.S32.HI R26, RZ, 0x1f, R26 ;  /* 0x0000001fff1a7819 */ /* 0x000fe4000001141a */
[----:B------:R-:W-:Y:S02]  /*1770*/  SHF.R.U32.HI R10, RZ, 0x3, R21 ;  /* 0x00000003ff0a7819 */ /* 0x000fe40000011615 */
[----:B------:R-:W-:Y:S01]  /*1780*/  LOP3.LUT R121, R121, 0x7fffffe, RZ, 0xc0, !PT ;  /* 0x07fffffe79797812 */ /* 0x000fe200078ec0ff */
[C---:B------:R-:W-:Y:S01]  /*1790*/  IMAD.X R21, R26.reuse, 0x1, R17, P1 ;  /* 0x000000011a157824 */ /* 0x040fe200008e0611 */
[----:B------:R-:W-:Y:S01]  /*17a0*/  LOP3.LUT R10, R19, R10, RZ, 0x3c, !PT ;  /* 0x0000000a130a7212 */ /* 0x000fe200078e3cff */
[----:B------:R-:W-:Y:S01]  /*17b0*/  IMAD.IADD R17, R93, 0x1, -R12 ;  /* 0x000000015d117824 */ /* 0x000fe200078e0a0c */
[----:B------:R-:W-:Y:S01]  /*17c0*/  SHF.R.S32.HI R19, RZ, 0x1f, R16 ;  /* 0x0000001fff137819 */ /* 0x000fe20000011410 */
[----:B------:R-:W-:Y:S01]  /*17d0*/  IMAD.X R83, R26, 0x1, R15, P4 ;  /* 0x000000011a537824 */ /* 0x000fe200020e060f */
[C---:B------:R-:W-:Y:S01]  /*17e0*/  ISETP.GE.AND P1, PT, R6.reuse, R118, PT ;  /* 0x000000760600720c */ /* 0x040fe20003f26270 */
[----:B------:R-:W-:Y:S01]  /*17f0*/  IMAD.IADD R121, R6, 0x1, -R121 ;  /* 0x0000000106797824 */ /* 0x000fe200078e0a79 */
[----:B------:R-:W-:Y:S01]  /*1800*/  LEA.HI R15, R17, R17, RZ, 0x1 ;  /* 0x00000011110f7211 */ /* 0x000fe200078f08ff */
[----:B------:R-:W-:Y:S01]  /*1810*/  IMAD R19, R19, c[0x0][0x1a8], RZ ;  /* 0x00006a0013137a24 */ /* 0x000fe200078e02ff */
[----:B------:R-:W-:Y:S01]  /*1820*/  SHF.R.S32.HI R7, RZ, 0x1f, R6 ;  /* 0x0000001fff077819 */ /* 0x000fe20000011406 */
[----:B------:R-:W-:Y:S01]  /*1830*/  IMAD.X R25, R26, 0x1, R18, P0 ;  /* 0x000000011a197824 */ /* 0x000fe200000e0612 */
[----:B------:R-:W-:Y:S01]  /*1840*/  LEA.HI R124, R13, R13, RZ, 0x1 ;  /* 0x0000000d0d7c7211 */ /* 0x000fe200078f08ff */
[----:B------:R-:W-:Y:S01]  /*1850*/  IMAD R19, R16, c[0x0][0x1ac], R19 ;  /* 0x00006b0010137a24 */ /* 0x000fe200078e0213 */
[----:B------:R-:W-:Y:S01]  /*1860*/  SHF.R.S32.HI R94, RZ, 0x5, R97 ;  /* 0x00000005ff5e7819 */ /* 0x000fe20000011461 */
[----:B------:R-:W-:Y:S01]  /*1870*/  IMAD.WIDE R22, R23, 0x40, R6 ;  /* 0x0000004017167825 */ /* 0x000fe200078e0206 */
[----:B------:R-:W-:-:S02]  /*1880*/  LOP3.LUT R92, R15, 0x7fffffe, RZ, 0xc0, !PT ;  /* 0x07fffffe0f5c7812 */ /* 0x000fc400078ec0ff */
[----:B------:R-:W-:Y:S01]  /*1890*/  SHF.R.S32.HI R8, RZ, 0x1f, R17 ;  /* 0x0000001fff087819 */ /* 0x000fe20000011411 */
[----:B------:R-:W-:Y:S01]  /*18a0*/  IMAD R121, R94, 0x8, R121 ;  /* 0x000000085e797824 */ /* 0x000fe200078e0279 */
[----:B------:R-:W-:Y:S01]  /*18b0*/  LOP3.LUT R122, R124, 0xfffffffe, RZ, 0xc0, !PT ;  /* 0xfffffffe7c7a7812 */ /* 0x000fe200078ec0ff */
[----:B------:R-:W-:Y:S01]  /*18c0*/  IMAD.IADD R92, R17, 0x1, -R92 ;  /* 0x00000001115c7824 */ /* 0x000fe200078e0a5c */
[--C-:B------:R-:W-:Y:S01]  /*18d0*/  SHF.R.S32.HI R14, RZ, 0x1, R15.reuse ;  /* 0x00000001ff0e7819 */ /* 0x100fe2000001140f */
[----:B------:R-:W-:Y:S01]  /*18e0*/  IMAD.U32 R121, R121, 0x20, R10 ;  /* 0x0000002079797824 */ /* 0x000fe200078e000a */
[----:B------:R-:W-:Y:S01]  /*18f0*/  SHF.R.S32.HI R15, RZ, 0x1f, R15 ;  /* 0x0000001fff0f7819 */ /* 0x000fe2000001140f */
[----:B------:R-:W-:Y:S01]  /*1900*/  IMAD.IADD R122, R13, 0x1, -R122 ;  /* 0x000000010d7a7824 */ /* 0x000fe200078e0a7a */
[----:B------:R-:W-:Y:S01]  /*1910*/  LEA.HI R8, R8, R17, RZ, 0x3 ;  /* 0x0000001108087211 */ /* 0x000fe200078f18ff */
[----:B------:R-:W-:Y:S01]  /*1920*/  IMAD.WIDE.U32 R16, R16, c[0x0][0x1a8], R24 ;  /* 0x00006a0010107a25 */ /* 0x000fe200078e0018 */
[----:B------:R-:W-:-:S02]  /*1930*/  @!P5 IADD3 R13, P0, R22, 0x20, RZ ;  /* 0x00000020160dd810 */ /* 0x000fc40007f1e0ff */
[----:B------:R-:W-:Y:S01]  /*1940*/  LEA.HI R15, R15, R14, RZ, 0x2 ;  /* 0x0000000e0f0f7211 */ /* 0x000fe200078f10ff */
[----:B------:R-:W-:Y:S01]  /*1950*/  @!P1 IMAD R10, R23, c[0x0][0x190], RZ ;  /* 0x00006400170a9a24 */ /* 0x000fe200078e02ff */
[----:B------:R-:W-:Y:S01]  /*1960*/  ISETP.GE.AND P4, PT, R6, R4, PT ;  /* 0x000000040600720c */ /* 0x000fe20003f86270 */
[----:B------:R-:W-:Y:S01]  /*1970*/  IMAD.IADD R17, R17, 0x1, R19 ;  /* 0x0000000111117824 */ /* 0x000fe200078e0213 */
[----:B------:R-:W-:Y:S01]  /*1980*/  LOP3.LUT R15, R15, 0xfffffffc, RZ, 0xc0, !PT ;  /* 0xfffffffc0f0f7812 */ /* 0x000fe200078ec0ff */
[----:B------:R-:W-:Y:S01]  /*1990*/  @!P1 IMAD R10, R22, c[0x0][0x194], R10 ;  /* 0x00006500160a9a24 */ /* 0x000fe200078e020a */
[----:B------:R-:W-:Y:S01]  /*19a0*/  LOP3.LUT R28, R28, 0xfffffffe, RZ, 0xc0, !PT ;  /* 0xfffffffe1c1c7812 */ /* 0x000fe200078ec0ff */
[----:B------:R-:W-:Y:S01]  /*19b0*/  @!P5 IMAD.X R12, RZ, RZ, R23, P0 ;  /* 0x000000ffff0cd224 */ /* 0x000fe200000e0617 */
[----:B------:R-:W-:Y:S01]  /*19c0*/  SHF.R.S32.HI R124, RZ, 0x1, R124 ;  /* 0x00000001ff7c7819 */ /* 0x000fe2000001147c */
[----:B------:R-:W-:-:S04]  /*19d0*/  @!P1 IMAD.WIDE.U32 R22, R22, c[0x0][0x190], R16 ;  /* 0x0000640016169a25 */ /* 0x000fc800078e0010 */
[----:B------:R-:W-:-:S04]  /*19e0*/  IMAD.WIDE.U32 R20, R3, c[0x0][0x1b8], R20 ;  /* 0x00006e0003147a25 */ /* 0x000fc800078e0014 */
[----:B------:R-:W-:Y:S01]  /*19f0*/  IMAD.IADD R3, R14, 0x1, -R15 ;  /* 0x000000010e037824 */ /* 0x000fe200078e0a0f */
[----:B------:R-:W-:Y:S01]  /*1a00*/  @!P1 LEA R14, P0, R22, c[0x0][0x160], 0x1 ;  /* 0x00005800160e9a11 */ /* 0x000fe200078008ff */
[----:B------:R-:W-:Y:S02]  /*1a10*/  @!P1 IMAD.IADD R15, R23, 0x1, R10 ;  /* 0x00000001170f9824 */ /* 0x000fe400078e020a */
[----:B------:R-:W-:Y:S02]  /*1a20*/  @!P5 IMAD R12, R12, c[0x0][0x190], RZ ;  /* 0x000064000c0cda24 */ /* 0x000fe400078e02ff */
[----:B------:R-:W-:Y:S01]  /*1a30*/  IMAD.SHL.U32 R121, R121, 0x2, RZ ;  /* 0x0000000279797824 */ /* 0x000fe200078e00ff */
[----:B------:R-:W-:Y:S01]  /*1a40*/  @!P1 LEA.HI.X R15, R22, c[0x0][0x164], R15, 0x1, P0 ;  /* 0x00005900160f9a11 */ /* 0x000fe200000f0c0f */
[C---:B------:R-:W-:Y:S01]  /*1a50*/  @!P5 IMAD R12, R13.reuse, c[0x0][0x194], R12 ;  /* 0x000065000d0cda24 */ /* 0x040fe200078e020c */
[----:B------:R-:W-:Y:S01]  /*1a60*/  IADD3 R11, P0, R6, R11, RZ ;  /* 0x0000000b060b7210 */ /* 0x000fe20007f1e0ff */
[----:B------:R-:W-:-:S02]  /*1a70*/  @!P5 IMAD.WIDE.U32 R16, R13, c[0x0][0x190], R16 ;  /* 0x000064000d10da25 */ /* 0x000fc400078e0010 */
[----:B------:R-:W-:Y:S01]  /*1a80*/  @!PT LDS RZ, [RZ] ;  /* 0x00000000fffff984 */ /* 0x000fe20000000800 */
[----:B------:R-:W-:Y:S01]  /*1a90*/  @!PT LDS RZ, [RZ] ;  /* 0x00000000fffff984 */ /* 0x000fe20000000800 */
[----:B------:R-:W-:Y:S01]  /*1aa0*/  @!PT LDS RZ, [RZ] ;  /* 0x00000000fffff984 */ /* 0x000fe20000000800 */
[----:B------:R1:W-:Y:S02]  /*1ab0*/  @!P1 LDGSTS.E.BYPASS.LTC128B.128 [R121], [R14.64] ;  /* 0x000000000e799fae */ /* 0x0003e4000b901d48 */
[C---:B------:R-:W-:Y:S02]  /*1ac0*/  IMAD.X R9, R7.reuse, 0x1, R9, P0 ;  /* 0x0000000107097824 */ /* 0x040fe400000e0609 */
[----:B------:R-:W-:Y:S01]  /*1ad0*/  IMAD R7, R7, c[0x0][0x198], RZ ;  /* 0x0000660007077a24 */ /* 0x000fe200078e02ff */
[----:B------:R1:W-:Y:S01]  /*1ae0*/  @!P1 LDGSTS.E.BYPASS.LTC128B.128 [R121+0x1000], [R14.64+0x40] ;  /* 0x010000400e799fae */ /* 0x0003e2000b901d48 */
[----:B------:R-:W-:-:S03]  /*1af0*/  IMAD.WIDE.U32 R82, R6, c[0x0][0x198], R82 ;  /* 0x0000660006527a25 */ /* 0x000fc600078e0052 */
[----:B------:R1:W-:Y:S01]  /*1b00*/  @!P1 LDGSTS.E.BYPASS.LTC128B.128 [R121+0x2000], [R14.64+0x80] ;  /* 0x020000800e799fae */ /* 0x0003e2000b901d48 */
[----:B------:R-:W-:Y:S01]  /*1b10*/  IMAD R7, R6, c[0x0][0x19c], R7 ;  /* 0x0000670006077a24 */ /* 0x000fe200078e0207 */
[----:B------:R-:W-:Y:S01]  /*1b20*/  @!P5 LEA R18, P1, R16, c[0x0][0x160], 0x1 ;  /* 0x000058001012da11 */ /* 0x000fe200078208ff */
[----:B------:R-:W-:Y:S02]  /*1b30*/  @!P5 IMAD.IADD R13, R17, 0x1, R12 ;  /* 0x00000001110dd824 */ /* 0x000fe400078e020c */
[----:B------:R-:W-:Y:S02]  /*1b40*/  IMAD.IADD R21, R21, 0x1, R2 ;  /* 0x0000000115157824 */ /* 0x000fe400078e0202 */
[----:B------:R-:W-:Y:S01]  /*1b50*/  IMAD.IADD R2, R83, 0x1, R7 ;  /* 0x0000000153027824 */ /* 0x000fe200078e0207 */
[----:B------:R-:W-:Y:S01]  /*1b60*/  @!P3 IADD3 R7, P0, R82, UR7, RZ ;  /* 0x000000075207bc10 */ /* 0x000fe2000ff1e0ff */
[----:B------:R-:W-:Y:S01]  /*1b70*/  IMAD.SHL.U32 R80, R3, 0x40, RZ ;  /* 0x0000004003507824 */ /* 0x000fe200078e00ff */
[----:B------:R-:W-:Y:S01]  /*1b80*/  @!P5 LEA.HI.X R19, R16, c[0x0][0x164], R13, 0x1, P1 ;  /* 0x000059001013da11 */ /* 0x000fe200008f0c0d */
[----:B------:R-:W-:Y:S01]  /*1b90*/  IMAD R12, R9, c[0x0][0x1a0], RZ ;  /* 0x00006800090c7a24 */ /* 0x000fe200078e02ff */
[----:B------:R-:W-:Y:S01]  /*1ba0*/  @!P4 LEA R16, P1, R82, c[0x0][0x168], 0x1 ;  /* 0x00005a005210ca11 */ /* 0x000fe200078208ff */
[----:B------:R-:W-:Y:S01]  /*1bb0*/  IMAD.IADD R123, R123, 0x1, -R28 ;  /* 0x000000017b7b7824 */ /* 0x000fe200078e0a1c */
[----:B------:R-:W-:Y:S01]  /*1bc0*/  @!P3 IADD3.X R10, R2, UR5, RZ, P0, !PT ;  /* 0x00000005020abc10 */ /* 0x000fe200087fe4ff */
[----:B------:R2:W-:Y:S01]  /*1bd0*/  @!P5 LDGSTS.E.BYPASS.LTC128B.128 [R121+0x800], [R18.64] ;  /* 0x008000001279dfae */ /* 0x0005e2000b901d48 */
[----:B------:R-:W-:Y:S01]  /*1be0*/  @!P4 LEA.HI.X R17, R82, c[0x0][0x16c], R2, 0x1, P1 ;  /* 0x00005b005211ca11 */ /* 0x000fe200008f0c02 */
[----:B------:R-:W-:Y:S01]  /*1bf0*/  IMAD.SHL.U32 R116, R124, 0x40, RZ ;  /* 0x000000407c747824 */ /* 0x000fe200078e00ff */
[----:B------:R-:W-:Y:S01]  /*1c00*/  LOP3.LUT R80, R80, 0xc0, RZ, 0xc0, !PT ;  /* 0x000000c050507812 */ /* 0x000fe200078ec0ff */
[----:B------:R2:W-:Y:S01]  /*1c10*/  @!P5 LDGSTS.E.BYPASS.LTC128B.128 [R121+0x1800], [R18.64+0x40] ;  /* 0x018000401279dfae */ /* 0x0005e2000b901d48 */
[----:B------:R-:W-:Y:S01]  /*1c20*/  IMAD.SHL.U32 R9, R5, 0x8, RZ ;  /* 0x0000000805097824 */ /* 0x000fe200078e00ff */
[----:B------:R-:W-:Y:S01]  /*1c30*/  ISETP.GE.AND P1, PT, R6, R4, PT ;  /* 0x000000040600720c */ /* 0x000fe20003f26270 */
[----:B------:R-:W-:Y:S01]  /*1c40*/  IMAD.SHL.U32 R8, R8, 0x20, RZ ;  /* 0x0000002008087824 */ /* 0x000fe200078e00ff */
[----:B------:R2:W-:Y:S01]  /*1c50*/  @!P5 LDGSTS.E.BYPASS.LTC128B.128 [R121+0x2800], [R18.64+0x80] ;  /* 0x028000801279dfae */ /* 0x0005e2000b901d48 */
[C---:B------:R-:W-:Y:S01]  /*1c60*/  IMAD R13, R11.reuse, c[0x0][0x1a4], R12 ;  /* 0x000069000b0d7a24 */ /* 0x040fe200078e020c */
[----:B------:R-:W-:Y:S01]  /*1c70*/  LOP3.LUT R116, R116, 0xc0, RZ, 0xc0, !PT ;  /* 0x000000c074747812 */ /* 0x000fe200078ec0ff */
[----:B------:R-:W-:Y:S01]  /*1c80*/  IMAD.WIDE.U32 R88, R11, c[0x0][0x1a0], R20 ;  /* 0x000068000b587a25 */ /* 0x000fe200078e0014 */
[----:B-1----:R-:W-:Y:S01]  /*1c90*/  @!P3 LEA R14, P0, R7, c[0x0][0x168], 0x1 ;  /* 0x00005a00070eba11 */ /* 0x002fe200078008ff */
[----:B------:R2:W-:Y:S01]  /*1ca0*/  @!P4 LDGSTS.E.BYPASS.LTC128B.128 [R121+0x3000], [R16.64] ;  /* 0x030000001079cfae */ /* 0x0005e2000b901d48 */
[----:B------:R-:W-:Y:S01]  /*1cb0*/  LOP3.LUT R9, R80, 0x8, R9, 0xf8, !PT ;  /* 0x0000000850097812 */ /* 0x000fe200078ef809 */
[----:B------:R-:W-:Y:S01]  /*1cc0*/  IMAD.SHL.U32 R11, R123, 0x8, RZ ;  /* 0x000000087b0b7824 */ /* 0x000fe200078e00ff */
[----:B------:R-:W-:Y:S01]  /*1cd0*/  @!P3 LEA.HI.X R15, R7, c[0x0][0x16c], R10, 0x1, P0 ;  /* 0x00005b00070fba11 */ /* 0x000fe200000f0c0a */
[----:B------:R2:W-:Y:S01]  /*1ce0*/  @!P4 LDGSTS.E.BYPASS.LTC128B.128 [R121+0x4000], [R16.64+0x40] ;  /* 0x040000401079cfae */ /* 0x0005e2000b901d48 */
[----:B------:R-:W-:Y:S01]  /*1cf0*/  SHF.R.U32.HI R80, RZ, 0x3, R80 ;  /* 0x00000003ff507819 */ /* 0x000fe20000011650 */
[----:B------:R-:W-:Y:S01]  /*1d00*/  IMAD.MOV.U32 R7, RZ, RZ, 0x40 ;  /* 0x00000040ff077424 */ /* 0x000fe200078e00ff */
[----:B------:R-:W-:Y:S01]  /*1d10*/  LOP3.LUT R91, R8, 0xffffff00, RZ, 0xc0, !PT ;  /* 0xffffff00085b7812 */ /* 0x000fe200078ec0ff */
[----:B------:R2:W-:Y:S01]  /*1d20*/  @!P4 LDGSTS.E.BYPASS.LTC128B.128 [R121+0x5000], [R16.64+0x80] ;  /* 0x050000801079cfae */ /* 0x0005e2000b901d48 */
[----:B------:R-:W-:Y:S01]  /*1d30*/  LOP3.LUT R11, R116, 0x8, R11, 0xf8, !PT ;  /* 0x00000008740b7812 */ /* 0x000fe200078ef80b */
[----:B------:R-:W-:Y:S01]  /*1d40*/  IMAD.IADD R84, R89, 0x1, R13 ;  /* 0x0000000159547824 */ /* 0x000fe200078e020d */
[----:B------:R-:W-:Y:S01]  /*1d50*/  SHF.R.U32.HI R116, RZ, 0x3, R116 ;  /* 0x00000003ff747819 */ /* 0x000fe20000011674 */
[----:B------:R1:W-:Y:S01]  /*1d60*/  @!P3 LDGSTS.E.BYPASS.LTC128B.128 [R121+0x3800], [R14.64] ;  /* 0x038000000e79bfae */ /* 0x0003e2000b901d48 */
[----:B------:R-:W-:Y:S01]  /*1d70*/  LOP3.LUT R80, R9, R80, RZ, 0x3c, !PT ;  /* 0x0000005009507212 */ /* 0x000fe200078e3cff */
[----:B------:R-:W-:Y:S01]  /*1d80*/  IMAD.WIDE.U32 R8, R7, c[0x0][0x1a0], RZ ;  /* 0x0000680007087a25 */ /* 0x000fe200078e00ff */
[----:B------:R-:W-:Y:S01]  /*1d90*/  LEA R130, P0, R88, c[0x0][0x170], 0x1 ;  /* 0x00005c0058827a11 */ /* 0x000fe200078008ff */
[----:B------:R1:W-:Y:S01]  /*1da0*/  @!P3 LDGSTS.E.BYPASS.LTC128B.128 [R121+0x4800], [R14.64+0x40] ;  /* 0x048000400e79bfae */ /* 0x0003e2000b901d48 */
[----:B------:R-:W-:Y:S01]  /*1db0*/  LOP3.LUT R116, R11, R116, RZ, 0x3c, !PT ;  /* 0x000000740b747212 */ /* 0x000fe200078e3cff */
[----:B------:R-:W-:Y:S01]  /*1dc0*/  IMAD R117, R94, 0x200, R91 ;  /* 0x000002005e757824 */ /* 0x000fe200078e025b */
[----:B------:R-:W-:Y:S01]  /*1dd0*/  LEA.HI.X R131, R88, c[0x0][0x174], R84, 0x1, P0 ;  /* 0x00005d0058837a11 */ /* 0x000fe200000f0c54 */
[----:B------:R1:W-:Y:S01]  /*1de0*/  @!P3 LDGSTS.E.BYPASS.LTC128B.128 [R121+0x5800], [R14.64+0x80] ;  /* 0x058000800e79bfae */ /* 0x0003e2000b901d48 */
[----:B------:R-:W-:Y:S01]  /*1df0*/  IMAD R7, R7, c[0x0][0x1a4], RZ ;  /* 0x0000690007077a24 */ /* 0x000fe200078e02ff */
[----:B------:R-:W-:Y:S01]  /*1e00*/  @!P2 IADD3 R8, P0, R130, R8, RZ ;  /* 0x000000088208a210 */ /* 0x000fe20007f1e0ff */
[----:B------:R-:W-:Y:S01]  /*1e10*/  IMAD R5, R5, 0x8, R122 ;  /* 0x0000000805057824 */ /* 0x000fe200078e027a */
[----:B------:R-:W0:Y:S01]  /*1e20*/  LDGDEPBAR ;  /* 0x00000000000079af */ /* 0x000e220000000000 */
[----:B------:R-:W-:Y:S01]  /*1e30*/  IMAD R117, R92, 0x20, R117 ;  /* 0x000000205c757824 */ /* 0x000fe200078e0275 */
[----:B------:R-:W-:Y:S01]  /*1e40*/  @!P2 IADD3.X R9, R131, R9, R7, P0, !PT ;  /* 0x000000098309a210 */ /* 0x000fe200007fe407 */
[----:B------:R-:W-:Y:S01]  /*1e50*/  IMAD.U32 R116, R5, 0x20, R116 ;  /* 0x0000002005747824 */ /* 0x000fe200078e0074 */
[----:B------:R-:W-:Y:S01]  /*1e60*/  LOP3.LUT P0, RZ, R124, 0x2, RZ, 0xc0, !PT ;  /* 0x000000027cff7812 */ /* 0x000fe2000780c0ff */
[----:B------:R-:W-:-:S02]  /*1e70*/  IMAD.IADD R117, R80, 0x1, R117 ;  /* 0x0000000150757824 */ /* 0x000fc400078e0275 */
[----:B------:R-:W-:Y:S01]  /*1e80*/  IMAD.SHL.U32 R116, R116, 0x2, RZ ;  /* 0x0000000274747824 */ /* 0x000fe200078e00ff */
[----:B------:R-:W-:Y:S01]  /*1e90*/  SEL R85, R85, 0xffffffe0, !P0 ;  /* 0xffffffe055557807 */ /* 0x000fe20004000000 */
[----:B------:R-:W-:Y:S02]  /*1ea0*/  IMAD.SHL.U32 R117, R117, 0x2, RZ ;  /* 0x0000000275757824 */ /* 0x000fe400078e00ff */
[----:B------:R-:W-:Y:S02]  /*1eb0*/  IMAD R91, R92, 0x20, R91 ;  /* 0x000000205c5b7824 */ /* 0x000fe400078e025b */
[----:B------:R-:W-:Y:S01]  /*1ec0*/  IMAD.IADD R90, R116, 0x1, R85 ;  /* 0x00000001745a7824 */ /* 0x000fe200078e0255 */
        /* <DEDUP_REMOVED lines=13> */
[----:B------:R-:W-:Y:S01]  /*1fa0*/  LOP3.LUT P1, RZ, R3, 0x2, RZ, 0xc0, !PT ;  /* 0x0000000203ff7812 */ /* 0x000fe2000782c0ff */
[----:B------:R-:W-:-:S02]  /*1fb0*/  IMAD.MOV.U32 R3, RZ, RZ, 0x10 ;  /* 0x00000010ff037424 */ /* 0x000fc400078e00ff */
[----:B------:R-:W-:Y:S03]  /*1fc0*/  @P2 STS.128 [R121+0x6800], RZ ;  /* 0x006800ff79002388 */ /* 0x000fe60000000c00 */
[----:B------:R-:W-:Y:S01]  /*1fd0*/  SEL R3, R3, 0xfffffff0, !P1 ;  /* 0xfffffff003037807 */ /* 0x000fe20004800000 */
[----:B------:R-:W-:Y:S04]  /*1fe0*/  @P2 STS.128 [R121+0x7800], RZ ;  /* 0x007800ff79002388 */ /* 0x000fe80000000c00 */
[----:B------:R-:W-:Y:S01]  /*1ff0*/  @P2 STS.128 [R121+0x8800], RZ ;  /* 0x008800ff79002388 */ /* 0x000fe20000000c00 */
[----:B------:R-:W-:-:S03]  /*2000*/  IMAD R115, R3, 0x2, R117 ;  /* 0x0000000203737824 */ /* 0x000fc600078e0275 */
        /* <DEDUP_REMOVED lines=8> */
[----:B-1----:R-:W1:Y:S04]  /*2090*/  LDSM.16.M88.4 R12, [R116+0x3400] ;  /* 0x00340000740c783b */ /* 0x002e680000000200 */
        /* <DEDUP_REMOVED lines=26> */
[C---:B------:R-:W-:Y:S08]  /*2240*/  HMMA.16816.F32.BF16 R12, R72.reuse, R78, R12 ;  /* 0x0000004e480c723c */ /* 0x040ff0000004180c */
[C---:B------:R-:W-:Y:S08]  /*2250*/  HMMA.16816.F32.BF16 R60, R72.reuse, R68, R60 ;  /* 0x00000044483c723c */ /* 0x040ff0000004183c */
[C---:B------:R-:W-:Y:S08]  /*2260*/  HMMA.16816.F32.BF16 R52, R72.reuse, R64, R52 ;  /* 0x000000404834723c */ /* 0x040ff00000041834 */
[----:B------:R-:W-:Y:S01]  /*2270*/  HMMA.16816.F32.BF16 R48, R72, R66, R48 ;  /* 0x000000424830723c */ /* 0x000fe20000041830 */
[----:B------:R-:W3:Y:S07]  /*2280*/  LDSM.16.M88.4 R64, [R90+0x4400] ;  /* 0x004400005a40783b */ /* 0x000eee0000000200 */
[C---:B--2---:R-:W-:Y:S08]  /*2290*/  HMMA.16816.F32.BF16 R24, R44.reuse, R40, R24 ;  /* 0x000000282c18723c */ /* 0x044ff00000041818 */
[----:B------:R-:W-:Y:S01]  /*22a0*/  HMMA.16816.F32.BF16 R20, R44, R42, R20 ;  /* 0x0000002a2c14723c */ /* 0x000fe20000041814 */
[----:B------:R-:W2:Y:S07]  /*22b0*/  LDSM.16.M88.4 R40, [R90+0x4800] ;  /* 0x004800005a28783b */ /* 0x000eae0000000200 */
[----:B------:R-:W-:Y:S08]  /*22c0*/  HMMA.16816.F32.BF16 R56, R72, R70, R56 ;  /* 0x000000464838723c */ /* 0x000ff00000041838 */
[C---:B------:R-:W-:Y:S08]  /*22d0*/  HMMA.16816.F32.BF16 R16, R44.reuse, R36, R16 ;  /* 0x000000242c10723c */ /* 0x040ff00000041810 */
[C---:B------:R-:W-:Y:S01]  /*22e0*/  HMMA.16816.F32.BF16 R12, R44.reuse, R38, R12 ;  /* 0x000000262c0c723c */ /* 0x040fe2000004180c */
[----:B------:R-:W-:Y:S07]  /*22f0*/  LDSM.16.M88.4 R36, [R116+0x5000] ;  /* 0x005000007424783b */ /* 0x000fee0000000200 */
[C---:B------:R-:W-:Y:S08]  /*2300*/  HMMA.16816.F32.BF16 R60, R44.reuse, R32, R60 ;  /* 0x000000202c3c723c */ /* 0x040ff0000004183c */
[C---:B------:R-:W-:Y:S08]  /*2310*/  HMMA.16816.F32.BF16 R52, R44.reuse, R28, R52 ;  /* 0x0000001c2c34723c */ /* 0x040ff00000041834 */
[C---:B------:R-:W-:Y:S01]  /*2320*/  HMMA.16816.F32.BF16 R48, R44.reuse, R30, R48 ;  /* 0x0000001e2c30723c */ /* 0x040fe20000041830 */
[----:B------:R-:W4:Y:S07]  /*2330*/  LDSM.16.M88.4 R28, [R90+0x4c00] ;  /* 0x004c00005a1c783b */ /* 0x000f2e0000000200 */
[----:B------:R-:W-:Y:S01]  /*2340*/  HMMA.16816.F32.BF16 R56, R44, R34, R56 ;  /* 0x000000222c38723c */ /* 0x000fe20000041838 */
[----:B------:R-:W-:Y:S04]  /*2350*/  LDSM.16.M88.4 R32, [R116+0x5400] ;  /* 0x005400007420783b */ /* 0x000fe80000000200 */
[----:B------:R-:W-:Y:S03]  /*2360*/  LDSM.16.M88.4 R44, [R116+0x5800] ;  /* 0x00580000742c783b */ /* 0x000fe60000000200 */
[C---:B-1----:R-:W-:Y:S08]  /*2370*/  HMMA.16816.F32.BF16 R24, R8.reuse, R4, R24 ;  /* 0x000000040818723c */ /* 0x042ff00000041818 */
[C---:B------:R-:W-:Y:S01]  /*2380*/  HMMA.16816.F32.BF16 R20, R8.reuse, R6, R20 ;  /* 0x000000060814723c */ /* 0x040fe20000041814 */
[----:B------:R-:W1:Y:S07]  /*2390*/  LDSM.16.M88.4 R4, [R117+0x2000] ;  /* 0x002000007504783b */ /* 0x000e6e0000000200 */
[C---:B---3--:R-:W-:Y:S08]  /*23a0*/  HMMA.16816.F32.BF16 R16, R8.reuse, R64, R16 ;  /* 0x000000400810723c */ /* 0x048ff00000041810 */
[C---:B------:R-:W-:Y:S08]  /*23b0*/  HMMA.16816.F32.BF16 R12, R8.reuse, R66, R12 ;  /* 0x00000042080c723c */ /* 0x040ff0000004180c */
[C---:B--2---:R-:W-:Y:S01]  /*23c0*/  HMMA.16816.F32.BF16 R64, R8.reuse, R40, R60 ;  /* 0x000000280840723c */ /* 0x044fe2000004183c */
[----:B------:R-:W2:Y:S07]  /*23d0*/  LDSM.16.M88.4 R60, [R116+0x5c00] ;  /* 0x005c0000743c783b */ /* 0x000eae0000000200 */
[C---:B------:R-:W-:Y:S01]  /*23e0*/  HMMA.16816.F32.BF16 R68, R8.reuse, R42, R56 ;  /* 0x0000002a0844723c */ /* 0x040fe20000041838 */
[----:B------:R-:W-:Y:S04]  /*23f0*/  LDSM.16.M88.4 R40, [R115+0x2000] ;  /* 0x002000007328783b */ /* 0x000fe80000000200 */
[----:B------:R-:W3:Y:S03]  /*2400*/  LDSM.16.M88.4 R56, [R90+0x5000] ;  /* 0x005000005a38783b */ /* 0x000ee60000000200 */
[C---:B----4-:R-:W-:Y:S07]  /*2410*/  HMMA.16816.F32.BF16 R52, R8.reuse, R28, R52 ;  /* 0x0000001c0834723c */ /* 0x050fee0000041834 */
[----:B------:R-:W-:Y:S01]  /*2420*/  LOP3.LUT R28, R97, 0xffffffe0, RZ, 0xc0, !PT ;  /* 0xffffffe0611c7812 */ /* 0x000fe200078ec0ff */
[----:B------:R-:W-:Y:S01]  /*2430*/  HMMA.16816.F32.BF16 R48, R8, R30, R48 ;  /* 0x0000001e0830723c */ /* 0x000fe20000041830 */
[----:B------:R-:W4:Y:S03]  /*2440*/  LDSM.16.M88.4 R8, [R90+0x5400] ;  /* 0x005400005a08783b */ /* 0x000f260000000200 */
[----:B------:R-:W-:-:S02]  /*2450*/  IMAD.IADD R28, R93, 0x1, -R28 ;  /* 0x000000015d1c7824 */ /* 0x000fc400078e0a1c */
[----:B------:R-:W-:Y:S02]  /*2460*/  IMAD.SHL.U32 R93, R93, 0x2, RZ ;  /* 0x000000025d5d7824 */ /* 0x000fe400078e00ff */
[----:B-1----:R-:W-:Y:S01]  /*2470*/  HMMA.16816.F32.BF16 R24, R4, R36, R24 ;  /* 0x000000240418723c */ /* 0x002fe20000041818 */
[----:B------:R-:W-:-:S04]  /*2480*/  SHF.R.S32.HI R129, RZ, 0x1f, R28 ;  /* 0x0000001fff817819 */ /* 0x000fc8000001141c */
[----:B------:R-:W-:Y:S02]  /*2490*/  LEA.HI R129, R129, R28, RZ, 0x2 ;  /* 0x0000001c81817211 */ /* 0x000fe400078f10ff */
[----:B------:R-:W1:Y:S01]  /*24a0*/  LDSM.16.M88.4 R28, [R90+0x5800] ;  /* 0x005800005a1c783b */ /* 0x000e620000000200 */
[----:B------:R-:W-:Y:S01]  /*24b0*/  HMMA.16816.F32.BF16 R20, R4, R38, R20 ;  /* 0x000000260414723c */ /* 0x000fe20000041814 */
[----:B------:R-:W-:-:S07]  /*24c0*/  SHF.R.S32.HI R129, RZ, 0x2, R129 ;  /* 0x00000002ff817819 */ /* 0x000fce0000011481 */
[C---:B------:R-:W-:Y:S07]  /*24d0*/  HMMA.16816.F32.BF16 R16, R4.reuse, R32, R16 ;  /* 0x000000200410723c */ /* 0x040fee0000041810 */
[----:B------:R-:W-:Y:S01]  /*24e0*/  IMAD R32, R94, 0x10, R95 ;  /* 0x000000105e207824 */ /* 0x000fe200078e025f */
[----:B------:R-:W-:Y:S01]  /*24f0*/  HMMA.16816.F32.BF16 R12, R4, R34, R12 ;  /* 0x00000022040c723c */ /* 0x000fe2000004180c */
[----:B------:R-:W-:-:S03]  /*2500*/  SHF.R.S32.HI R33, RZ, 0x1f, R94 ;  /* 0x0000001fff217819 */ /* 0x000fc6000001145e */
[----:B------:R-:W-:Y:S02]  /*2510*/  IADD3 R32, R32, 0x1, R129 ;  /* 0x0000000120207810 */ /* 0x000fe40007ffe081 */
[----:B------:R-:W-:Y:S02]  /*2520*/  LEA.HI R33, R33, R94, RZ, 0x2 ;  /* 0x0000005e21217211 */ /* 0x000fe400078f10ff */
[C---:B------:R-:W-:Y:S01]  /*2530*/  HMMA.16816.F32.BF16 R64, R4.reuse, R44, R64 ;  /* 0x0000002c0440723c */ /* 0x040fe20000041840 */
[----:B------:R-:W-:Y:S02]  /*2540*/  IADD3 R32, R81, R32, -R96 ;  /* 0x0000002051207210 */ /* 0x000fe40007ffe860 */
[----:B------:R-:W-:Y:S02]  /*2550*/  LOP3.LUT R35, R33, 0xfffffffc, RZ, 0xc0, !PT ;  /* 0xfffffffc21237812 */ /* 0x000fe400078ec0ff */
[----:B------:R-:W-:Y:S02]  /*2560*/  LOP3.LUT R33, R93, 0x6, RZ, 0xc0, !PT ;  /* 0x000000065d217812 */ /* 0x000fe400078ec0ff */
[----:B------:R-:W-:Y:S01]  /*2570*/  IADD3 R32, R32, c[0x0][0x2e8], RZ ;  /* 0x0000ba0020207a10 */ /* 0x000fe20007ffe0ff */
[----:B------:R-:W-:Y:S01]  /*2580*/  HMMA.16816.F32.BF16 R68, R4, R46, R68 ;  /* 0x0000002e0444723c */ /* 0x000fe20000041844 */
[----:B------:R-:W-:-:S02]  /*2590*/  IMAD.IADD R128, R94, 0x1, -R35 ;  /* 0x000000015e807824 */ /* 0x000fc400078e0a23 */
[----:B------:R-:W-:Y:S01]  /*25a0*/  IMAD.IADD R33, R0, 0x1, R33 ;  /* 0x0000000100217824 */ /* 0x000fe200078e0221 */
[C---:B------:R-:W-:Y:S02]  /*25b0*/  IADD3 R96, R32.reuse, 0x8, RZ ;  /* 0x0000000820607810 */ /* 0x040fe40007ffe0ff */
[-C--:B------:R-:W-:Y:S02]  /*25c0*/  IMNMX R97, R32, R81.reuse, PT ;  /* 0x0000005120617217 */ /* 0x080fe40003800200 */
[----:B--2---:R-:W-:Y:S01]  /*25d0*/  HMMA.16816.F32.BF16 R52, R4, R60, R52 ;  /* 0x0000003c0434723c */ /* 0x004fe20000041834 */
[----:B------:R-:W-:Y:S02]  /*25e0*/  IMNMX R96, R96, R81, PT ;  /* 0x0000005160607217 */ /* 0x000fe40003800200 */
[----:B------:R-:W-:-:S04]  /*25f0*/  IADD3 R32, R33, 0x1, RZ ;  /* 0x0000000121207810 */ /* 0x000fc80007ffe0ff */
[C---:B------:R-:W-:Y:S01]  /*2600*/  ISETP.GE.AND P0, PT, R32.reuse, R97, PT ;  /* 0x000000612000720c */ /* 0x040fe20003f06270 */
[----:B------:R-:W-:Y:S01]  /*2610*/  HMMA.16816.F32.BF16 R48, R4, R62, R48 ;  /* 0x0000003e0430723c */ /* 0x000fe20000041830 */
[----:B------:R-:W2:Y:S01]  /*2620*/  LDSM.16.M88.4 R4, [R90+0x5c00] ;  /* 0x005c00005a04783b */ /* 0x000ea20000000200 */
[----:B------:R-:W-:Y:S01]  /*2630*/  ISETP.GE.AND P4, PT, R32, R96, PT ;  /* 0x000000602000720c */ /* 0x000fe20003f86270 */
[----:B------:R-:W-:-:S05]  /*2640*/  DEPBAR.LE SB0, 0x0 ;  /* 0x000080000000791a */ /* 0x000fca0000000000 */
[C---:B---3--:R-:W-:Y:S08]  /*2650*/  HMMA.16816.F32.BF16 R24, R40.reuse, R56, R24 ;  /* 0x000000382818723c */ /* 0x048ff00000041818 */
[C---:B------:R-:W-:Y:S08]  /*2660*/  HMMA.16816.F32.BF16 R20, R40.reuse, R58, R20 ;  /* 0x0000003a2814723c */ /* 0x040ff00000041814 */
[C---:B----4-:R-:W-:Y:S07]  /*2670*/  HMMA.16816.F32.BF16 R16, R40.reuse, R8, R16 ;  /* 0x000000082810723c */ /* 0x050fee0000041810 */
[C---:B------:R-:W-:Y:S01]  /*2680*/  IADD3 R9, R33.reuse, 0x8, RZ ;  /* 0x0000000821097810 */ /* 0x040fe20007ffe0ff */
[----:B------:R-:W-:Y:S01]  /*2690*/  HMMA.16816.F32.BF16 R12, R40, R10, R12 ;  /* 0x0000000a280c723c */ /* 0x000fe2000004180c */
[----:B------:R-:W-:-:S02]  /*26a0*/  IADD3 R8, R33, 0x9, RZ ;  /* 0x0000000921087810 */ /* 0x000fc40007ffe0ff */
[CC--:B------:R-:W-:Y:S02]  /*26b0*/  ISETP.GE.AND P1, PT, R9.reuse, R97.reuse, PT ;  /* 0x000000610900720c */ /* 0x0c0fe40003f26270 */
[-C--:B------:R-:W-:Y:S02]  /*26c0*/  ISETP.GE.AND P3, PT, R9, R96.reuse, PT ;  /* 0x000000600900720c */ /* 0x080fe40003f66270 */
[C---:B------:R-:W-:Y:S01]  /*26d0*/  IADD3 R9, R33.reuse, 0x10, RZ ;  /* 0x0000001021097810 */ /* 0x040fe20007ffe0ff */
[----:B-1----:R-:W-:Y:S01]  /*26e0*/  HMMA.16816.F32.BF16 R64, R40, R28, R64 ;  /* 0x0000001c2840723c */ /* 0x002fe20000041840 */
[C---:B------:R-:W-:Y:S02]  /*26f0*/  ISETP.GE.AND P5, PT, R8.reuse, R97, PT ;  /* 0x000000610800720c */ /* 0x040fe40003fa6270 */
[----:B------:R-:W-:Y:S02]  /*2700*/  ISETP.GE.AND P2, PT, R8, R96, PT ;  /* 0x000000600800720c */ /* 0x000fe40003f46270 */
[----:B------:R-:W-:-:S02]  /*2710*/  IADD3 R11, R33, 0x11, RZ ;  /* 0x00000011210b7810 */ /* 0x000fc40007ffe0ff */
[----:B------:R-:W-:Y:S01]  /*2720*/  FSEL R8, R25, -INF , !P0 ;  /* 0xff80000019087808 */ /* 0x000fe20004000000 */
[C---:B------:R-:W-:Y:S01]  /*2730*/  HMMA.16816.F32.BF16 R68, R40.reuse, R30, R68 ;  /* 0x0000001e2844723c */ /* 0x040fe20000041844 */
[----:B------:R-:W-:Y:S01]  /*2740*/  FSEL R20, R20, -INF , !P1 ;  /* 0xff80000014147808 */ /* 0x000fe20004800000 */
[----:B------:R-:W-:Y:S01]  /*2750*/  BAR.SYNC.DEFER_BLOCKING 0x0 ;  /* 0x0000000000007b1d */ /* 0x000fe20000010000 */
[C---:B------:R-:W-:Y:S02]  /*2760*/  ISETP.GE.AND P0, PT, R9.reuse, R97, PT ;  /* 0x000000610900720c */ /* 0x040fe40003f06270 */
[----:B------:R-:W-:Y:S02]  /*2770*/  ISETP.GE.AND P1, PT, R9, R96, PT ;  /* 0x000000600900720c */ /* 0x000fe40003f26270 */
[----:B------:R-:W-:Y:S01]  /*2780*/  FSEL R9, R22, -INF , !P3 ;  /* 0xff80000016097808 */ /* 0x000fe20005800000 */
[----:B--2---:R-:W-:Y:S01]  /*2790*/  HMMA.16816.F32.BF16 R52, R40, R4, R52 ;  /* 0x000000042834723c */ /* 0x004fe20000041834 */
[----:B------:R-:W-:-:S02]  /*27a0*/  FSEL R10, R21, -INF , !P5 ;  /* 0xff800000150a7808 */ /* 0x000fc40006800000 */
[C---:B------:R-:W-:Y:S02]  /*27b0*/  ISETP.GE.AND P3, PT, R11.reuse, R97, PT ;  /* 0x000000610b00720c */ /* 0x040fe40003f66270 */
[----:B------:R-:W-:Y:S02]  /*27c0*/  ISETP.GE.AND P5, PT, R11, R96, PT ;  /* 0x000000600b00720c */ /* 0x000fe40003fa6270 */
[C---:B------:R-:W-:Y:S01]  /*27d0*/  IADD3 R11, R33.reuse, 0x18, RZ ;  /* 0x00000018210b7810 */ /* 0x040fe20007ffe0ff */
[----:B------:R-:W-:Y:S01]  /*27e0*/  HMMA.16816.F32.BF16 R48, R40, R6, R48 ;  /* 0x000000062830723c */ /* 0x000fe20000041830 */
[----:B------:R-:W-:Y:S02]  /*27f0*/  IADD3 R21, R33, 0x19, RZ ;  /* 0x0000001921157810 */ /* 0x000fe40007ffe0ff */
[----:B------:R-:W-:Y:S02]  /*2800*/  FSEL R23, R23, -INF , !P2 ;  /* 0xff80000017177808 */ /* 0x000fe40005000000 */
[----:B------:R-:W-:-:S02]  /*2810*/  FSEL R22, R16, -INF , !P0 ;  /* 0xff80000010167808 */ /* 0x000fc40004000000 */
[CC--:B------:R-:W-:Y:S02]  /*2820*/  ISETP.GE.AND P2, PT, R11.reuse, R97.reuse, PT ;  /* 0x000000610b00720c */ /* 0x0c0fe40003f46270 */
[----:B------:R-:W-:Y:S02]  /*2830*/  ISETP.GE.AND P0, PT, R11, R96, PT ;  /* 0x000000600b00720c */ /* 0x000fe40003f06270 */
[----:B------:R-:W-:Y:S02]  /*2840*/  FSEL R16, R17, -INF , !P3 ;  /* 0xff80000011107808 */ /* 0x000fe40005800000 */
[----:B------:R-:W-:Y:S02]  /*2850*/  FSEL R11, R18, -INF , !P1 ;  /* 0xff800000120b7808 */ /* 0x000fe40004800000 */
        /* <DEDUP_REMOVED lines=9> */
[----:B------:R-:W-:Y:S02]  /*28f0*/  ISETP.GE.AND P0, PT, R21, R97, PT ;  /* 0x000000611500720c */ /* 0x000fe40003f06270 */
[----:B------:R-:W-:Y:S02]  /*2900*/  IADD3 R5, R33, 0x29, RZ ;  /* 0x0000002921057810 */ /* 0x000fe40007ffe0ff */
[----:B------:R-:W-:Y:S02]  /*2910*/  FSEL R12, R13, -INF , !P1 ;  /* 0xff8000000d0c7808 */ /* 0x000fe40004800000 */
[----:B------:R-:W-:Y:S02]  /*2920*/  ISETP.GE.AND P1, PT, R21, R96, PT ;  /* 0x000000601500720c */ /* 0x000fe40003f26270 */
[----:B------:R-:W-:-:S02]  /*2930*/  IADD3 R13, R33, 0x28, RZ ;  /* 0x00000028210d7810 */ /* 0x000fc40007ffe0ff */
[----:B------:R-:W-:Y:S02]  /*2940*/  IADD3 R4, R33, 0x30, RZ ;  /* 0x0000003021047810 */ /* 0x000fe40007ffe0ff */
[----:B------:R-:W-:Y:S02]  /*2950*/  FSEL R100, R65, -INF , !P0 ;  /* 0xff80000041647808 */ /* 0x000fe40004000000 */
[----:B------:R-:W-:Y:S02]  /*2960*/  ISETP.GE.AND P0, PT, R5, R96, PT ;  /* 0x000000600500720c */ /* 0x000fe40003f06270 */
[----:B------:R-:W-:Y:S02]  /*2970*/  FSEL R15, R15, -INF , !P3 ;  /* 0xff8000000f0f7808 */ /* 0x000fe40005800000 */
[----:B------:R-:W-:Y:S02]  /*2980*/  FSEL R103, R67, -INF , !P1 ;  /* 0xff80000043677808 */ /* 0x000fe40004800000 */
[----:B------:R-:W-:-:S02]  /*2990*/  ISETP.GE.AND P3, PT, R13, R97, PT ;  /* 0x000000610d00720c */ /* 0x000fc40003f66270 */
[----:B------:R-:W-:Y:S02]  /*29a0*/  ISETP.GE.AND P1, PT, R4, R97, PT ;  /* 0x000000610400720c */ /* 0x000fe40003f26270 */
[----:B------:R-:W-:Y:S02]  /*29b0*/  FSEL R107, R71, -INF , !P0 ;  /* 0xff800000476b7808 */ /* 0x000fe40004000000 */
[----:B------:R-:W-:Y:S02]  /*29c0*/  ISETP.GT.AND P0, PT, R120, R119, PT ;  /* 0x000000777800720c */ /* 0x000fe40003f04270 */
[----:B------:R-:W-:Y:S02]  /*29d0*/  FSEL R93, R64, -INF , !P5 ;  /* 0xff800000405d7808 */ /* 0x000fe40006800000 */
[----:B------:R-:W-:Y:S02]  /*29e0*/  FSEL R95, R66, -INF , !P2 ;  /* 0xff800000425f7808 */ /* 0x000fe40005000000 */
[----:B------:R-:W-:-:S02]  /*29f0*/  FSEL R104, R68, -INF , !P3 ;  /* 0xff80000044687808 */ /* 0x000fc40005800000 */
[----:B------:R-:W-:Y:S02]  /*2a00*/  FSEL R106, R52, -INF , !P1 ;  /* 0xff800000346a7808 */ /* 0x000fe40004800000 */
[-C--:B------:R-:W-:Y:S02]  /*2a10*/  ISETP.GE.AND P5, PT, R13, R96.reuse, PT ;  /* 0x000000600d00720c */ /* 0x080fe40003fa6270 */
[-C--:B------:R-:W-:Y:S01]  /*2a20*/  ISETP.GE.AND P2, PT, R5, R97.reuse, PT ;  /* 0x000000610500720c */ /* 0x080fe20003f46270 */
[----:B------:R-:W-:Y:S01]  /*2a30*/  @!P0 IMAD.MOV.U32 R99, RZ, RZ, R82 ;  /* 0x000000ffff638224 */ /* 0x000fe200078e0052 */
[----:B------:R-:W-:Y:S01]  /*2a40*/  ISETP.GE.AND P3, PT, R4, R96, PT ;  /* 0x000000600400720c */ /* 0x000fe20003f66270 */
[----:B------:R-:W-:Y:S01]  /*2a50*/  @!P0 IMAD.MOV.U32 R98, RZ, RZ, R2 ;  /* 0x000000ffff628224 */ /* 0x000fe200078e0002 */
[C---:B------:R-:W-:Y:S02]  /*2a60*/  ISETP.GE.AND P1, PT, R33.reuse, R97, PT ;  /* 0x000000612100720c */ /* 0x040fe40003f26270 */
        /* <DEDUP_REMOVED lines=8> */
[-C--:B------:R-:W-:Y:S02]  /*2af0*/  ISETP.GE.AND P2, PT, R5, R96.reuse, PT ;  /* 0x000000600500720c */ /* 0x080fe40003f46270 */
[C---:B------:R-:W-:Y:S02]  /*2b00*/  ISETP.GE.AND P4, PT, R4.reuse, R97, PT ;  /* 0x000000610400720c */ /* 0x040fe40003f86270 */
[CC--:B------:R-:W-:Y:S02]  /*2b10*/  ISETP.GE.AND P3, PT, R33.reuse, R96.reuse, PT ;  /* 0x000000602100720c */ /* 0x0c0fe40003f66270 */
[----:B------:R-:W-:Y:S02]  /*2b20*/  ISETP.GE.AND P1, PT, R4, R96, PT ;  /* 0x000000600400720c */ /* 0x000fe40003f26270 */
[----:B------:R-:W-:-:S02]  /*2b30*/  IADD3 R4, R33, 0x39, RZ ;  /* 0x0000003921047810 */ /* 0x000fc40007ffe0ff */
[----:B------:R-:W-:Y:S02]  /*2b40*/  FSEL R26, R26, -INF , !P3 ;  /* 0xff8000001a1a7808 */ /* 0x000fe40005800000 */
[----:B------:R-:W-:Y:S02]  /*2b50*/  FSEL R108, R53, -INF , !P5 ;  /* 0xff800000356c7808 */ /* 0x000fe40006800000 */
[----:B------:R-:W-:Y:S02]  /*2b60*/  FSEL R33, R55, -INF , !P2 ;  /* 0xff80000037217808 */ /* 0x000fe40005000000 */
[----:B------:R-:W-:Y:S02]  /*2b70*/  @!P0 LEA R134, P2, R82, c[0x0][0x168], 0x1 ;  /* 0x00005a0052868a11 */ /* 0x000fe400078408ff */
[C---:B------:R-:W-:Y:S02]  /*2b80*/  ISETP.GE.AND P5, PT, R4.reuse, R97, PT ;  /* 0x000000610400720c */ /* 0x040fe40003fa6270 */
[----:B------:R-:W-:Y:S01]  /*2b90*/  ISETP.GE.AND P3, PT, R4, R96, PT ;  /* 0x000000600400720c */ /* 0x000fe20003f66270 */
[----:B------:R-:W-:Y:S01]  /*2ba0*/  IMAD.IADD R4, R80, 0x1, R91 ;  /* 0x0000000150047824 */ /* 0x000fe200078e025b */
[----:B------:R-:W-:-:S02]  /*2bb0*/  @!P0 LEA.HI.X R135, R82, c[0x0][0x16c], R2, 0x1, P2 ;  /* 0x00005b0052878a11 */ /* 0x000fc400010f0c02 */
        /* <DEDUP_REMOVED lines=63> */
.L_x_5655:
[----:B------:R-:W-:-:S04]  /*2fb0*/  ULEA UR4, -UR4, URZ, 0x6 ;  /* 0x0000003f04047291 */ /* 0x000fc8000f8e313f */
[----:B------:R-:W-:Y:S02]  /*2fc0*/  USHF.R.S32.HI UR6, URZ, 0x1f, UR4 ;  /* 0x0000001f3f067899 */ /* 0x000fe40008011404 */
[----:B------:R-:W-:-:S04]  /*2fd0*/  MOV R7, UR4 ;  /* 0x0000000400077c02 */ /* 0x000fc80008000f00 */
[----:B------:R-:W-:Y:S02]  /*2fe0*/  MOV R5, UR6 ;  /* 0x0000000600057c02 */ /* 0x000fe40008000f00 */
.L_x_5656:
[----:B------:R-:W-:Y:S02]  /*2ff0*/  IADD3 R99, P2, R7, R82, RZ ;  /* 0x0000005207637210 */ /* 0x000fe40007f5e0ff */
[----:B------:R-:W-:-:S03]  /*3000*/  IADD3 R0, P1, P0, R82, UR7, R7 ;  /* 0x0000000752007c10 */ /* 0x000fc6000f83e007 */
[----:B------:R-:W-:Y:S01]  /*3010*/  IMAD.X R98, R5, 0x1, R2, P2 ;  /* 0x0000000105627824 */ /* 0x000fe200010e0602 */
[----:B------:R-:W-:Y:S02]  /*3020*/  IADD3.X R5, R2, UR5, R5, P1, P0 ;  /* 0x0000000502057c10 */ /* 0x000fe40008fe0405 */
[C---:B------:R-:W-:Y:S02]  /*3030*/  LEA R134, P1, R99.reuse, c[0x0][0x168], 0x1 ;  /* 0x00005a0063867a11 */ /* 0x040fe400078208ff */
        /* <DEDUP_REMOVED lines=13> */
.L_x_5654:
[----:B------:R-:W-:Y:S02]  /*3110*/  FMNMX.FTZ R5, R24, R8, !PT ;  /* 0x0000000818057209 */ /* 0x000fe40007810000 */
[----:B------:R-:W-:-:S02]  /*3120*/  SHF.L.U32 R114, R4, 0x1, RZ ;  /* 0x0000000104727819 */ /* 0x000fc400000006ff */
[----:B------:R-:W-:Y:S02]  /*3130*/  FMNMX.FTZ R5, R20, R5, !PT ;  /* 0x0000000514057209 */ /* 0x000fe40007810000 */
[----:B------:R-:W-:Y:S01]  /*3140*/  LEA R113, R3, R114, 0x1 ;  /* 0x0000007203717211 */ /* 0x000fe200078e08ff */
[----:B------:R-:W-:Y:S01]  /*3150*/  LDSM.16.MT88.4 R72, [R114+0x8000] ;  /* 0x008000007248783b */ /* 0x000fe20000004200 */
[----:B------:R-:W-:Y:S02]  /*3160*/  FMNMX.FTZ R5, R10, R5, !PT ;  /* 0x000000050a057209 */ /* 0x000fe40007810000 */
[----:B------:R-:W-:Y:S01]  /*3170*/  ISETP.GT.AND P3, PT, R120, R119, PT ;  /* 0x000000777800720c */ /* 0x000fe20003f64270 */
        /* <DEDUP_REMOVED lines=66> */
[--C-:B------:R-:W-:Y:S01]  /*35a0*/  FFMA.FTZ R94, R9, c[0x0][0x23c], -R90.reuse ;  /* 0x00008f00095e7a23 */ /* 0x100fe2000001085a */
[----:B------:R-:W-:Y:S01]  /*35b0*/  LDSM.16.MT88.4 R24, [R114+0x6400] ;  /* 0x006400007218783b */ /* 0x000fe20000004200 */
[--C-:B------:R-:W-:Y:S01]  /*35c0*/  FFMA.FTZ R31, R23, c[0x0][0x23c], -R90.reuse ;  /* 0x00008f00171f7a23 */ /* 0x100fe2000001085a */
[----:B------:R-:W-:Y:S01]  /*35d0*/  MUFU.EX2 R111, R111 ;  /* 0x0000006f006f7308 */ /* 0x000fe20000000800 */
[----:B------:R-:W-:-:S02]  /*35e0*/  FFMA.FTZ R30, R11, c[0x0][0x23c], -R90 ;  /* 0x00008f000b1e7a23 */ /* 0x000fc4000001085a */
[----:B------:R-:W2:Y:S01]  /*35f0*/  LDSM.16.MT88.4 R8, [R113+0x7400] ;  /* 0x007400007108783b */ /* 0x000ea20000004200 */
[--C-:B------:R-:W-:Y:S02]  /*3600*/  FFMA.FTZ R23, R19, c[0x0][0x23c], -R90.reuse ;  /* 0x00008f0013177a23 */ /* 0x100fe4000001085a */
[--C-:B------:R-:W-:Y:S02]  /*3610*/  FFMA.FTZ R22, R17, c[0x0][0x23c], -R90.reuse ;  /* 0x00008f0011167a23 */ /* 0x100fe4000001085a */
[----:B------:R-:W3:Y:S01]  /*3620*/  MUFU.EX2 R132, R132 ;  /* 0x0000008400847308 */ /* 0x000ee20000000800 */
[----:B-1----:R-:W-:Y:S01]  /*3630*/  F2FP.BF16.PACK_AB R82, R91, R92 ;  /* 0x0000005c5b52723e */ /* 0x002fe200000010ff */
[--C-:B------:R-:W-:Y:S01]  /*3640*/  FFMA.FTZ R3, R15, c[0x0][0x23c], -R90.reuse ;  /* 0x00008f000f037a23 */ /* 0x100fe2000001085a */
[----:B------:R-:W1:Y:S01]  /*3650*/  LDSM.16.MT88.4 R16, [R113+0x6400] ;  /* 0x006400007110783b */ /* 0x000e620000004200 */
[--C-:B------:R-:W-:Y:S02]  /*3660*/  FFMA.FTZ R95, R95, c[0x0][0x23c], -R90.reuse ;  /* 0x00008f005f5f7a23 */ /* 0x100fe4000001085a */
[----:B------:R-:W-:Y:S01]  /*3670*/  FFMA.FTZ R110, R110, c[0x0][0x23c], -R137 ;  /* 0x00008f006e6e7a23 */ /* 0x000fe20000010889 */
[----:B------:R-:W-:Y:S01]  /*3680*/  LDSM.16.MT88.4 R12, [R114+0x7400] ;  /* 0x00740000720c783b */ /* 0x000fe20000004200 */
        /* <DEDUP_REMOVED lines=9> */
[----:B------:R-:W-:Y:S01]  /*3720*/  MUFU.EX2 R29, R29 ;  /* 0x0000001d001d7308 */ /* 0x000fe20000000800 */
[----:B----4-:R-:W-:-:S07]  /*3730*/  F2FP.BF16.PACK_AB R83, R31, R94 ;  /* 0x0000005e1f53723e */ /* 0x010fce00000010ff */
[----:B------:R-:W3:Y:S01]  /*3740*/  MUFU.EX2 R28, R28 ;  /* 0x0000001c001c7308 */ /* 0x000ee20000000800 */
[----:B------:R-:W-:-:S04]  /*3750*/  FADD.FTZ R94, R94, R111 ;  /* 0x0000006f5e5e7221 */ /* 0x000fc80000010000 */
[----:B------:R-:W-:Y:S01]  /*3760*/  FADD.FTZ R31, R31, R94 ;  /* 0x0000005e1f1f7221 */ /* 0x000fe20000010000 */
[C---:B------:R-:W-:Y:S02]  /*3770*/  HMMA.16816.F32.BF16 R60, R80.reuse, R64, RZ ;  /* 0x00000040503c723c */ /* 0x040fe400000418ff */
[----:B------:R-:W-:Y:S06]  /*3780*/  MUFU.EX2 R21, R21 ;  /* 0x0000001500157308 */ /* 0x000fec0000000800 */
[----:B------:R-:W-:Y:S02]  /*3790*/  HMMA.16816.F32.BF16 R64, R80, R66, RZ ;  /* 0x000000425040723c */ /* 0x000fe400000418ff */
[----:B------:R-:W4:Y:S01]  /*37a0*/  MUFU.EX2 R20, R20 ;  /* 0x0000001400147308 */ /* 0x000f220000000800 */
[----:B---3--:R-:W-:-:S05]  /*37b0*/  F2FP.BF16.PACK_AB R4, R28, R29 ;  /* 0x0000001d1c04723e */ /* 0x008fca00000010ff */
[C---:B------:R-:W-:Y:S02]  /*37c0*/  HMMA.16816.F32.BF16 R68, R80.reuse, R72, RZ ;  /* 0x000000485044723c */ /* 0x040fe400000418ff */
[----:B------:R-:W-:Y:S06]  /*37d0*/  MUFU.EX2 R30, R30 ;  /* 0x0000001e001e7308 */ /* 0x000fec0000000800 */
[----:B------:R-:W-:Y:S02]  /*37e0*/  HMMA.16816.F32.BF16 R72, R80, R74, RZ ;  /* 0x0000004a5048723c */ /* 0x000fe400000418ff */
[----:B------:R-:W3:Y:S01]  /*37f0*/  MUFU.EX2 R23, R23 ;  /* 0x0000001700177308 */ /* 0x000ee20000000800 */
[----:B----4-:R-:W-:-:S05]  /*3800*/  F2FP.BF16.PACK_AB R6, R20, R21 ;  /* 0x000000151406723e */ /* 0x010fca00000010ff */
[C---:B------:R-:W-:Y:S02]  /*3810*/  HMMA.16816.F32.BF16 R36, R80.reuse, R40, RZ ;  /* 0x000000285024723c */ /* 0x040fe400000418ff */
[----:B------:R-:W-:Y:S06]  /*3820*/  MUFU.EX2 R22, R22 ;  /* 0x0000001600167308 */ /* 0x000fec0000000800 */
[----:B------:R-:W-:Y:S02]  /*3830*/  HMMA.16816.F32.BF16 R44, R80, R48, RZ ;  /* 0x00000030502c723c */ /* 0x000fe400000418ff */
[----:B------:R-:W4:Y:S01]  /*3840*/  MUFU.EX2 R3, R3 ;  /* 0x0000000300037308 */ /* 0x000f220000000800 */
[----:B---3--:R-:W-:Y:S01]  /*3850*/  F2FP.BF16.PACK_AB R5, R23, R30 ;  /* 0x0000001e1705723e */ /* 0x008fe200000010ff */
[----:B------:R-:W-:-:S04]  /*3860*/  FADD.FTZ R30, R30, R31 ;  /* 0x0000001f1e1e7221 */ /* 0x000fc80000010000 */
[C---:B------:R-:W-:Y:S01]  /*3870*/  HMMA.16816.F32.BF16 R52, R80.reuse, R56, RZ ;  /* 0x000000385034723c */ /* 0x040fe200000418ff */
[----:B------:R-:W-:Y:S01]  /*3880*/  FADD.FTZ R23, R23, R30 ;  /* 0x0000001e17177221 */ /* 0x000fe20000010000 */
[----:B------:R-:W-:Y:S06]  /*3890*/  MUFU.EX2 R102, R102 ;  /* 0x0000006600667308 */ /* 0x000fec0000000800 */
[----:B------:R-:W-:Y:S01]  /*38a0*/  HMMA.16816.F32.BF16 R40, R80, R42, RZ ;  /* 0x0000002a5028723c */ /* 0x000fe200000418ff */
[----:B----4-:R-:W-:Y:S01]  /*38b0*/  F2FP.BF16.PACK_AB R7, R3, R22 ;  /* 0x000000160307723e */ /* 0x010fe200000010ff */
        /* <DEDUP_REMOVED lines=18> */
[--C-:B------:R-:W-:Y:S01]  /*39e0*/  FFMA.FTZ R26, R103, c[0x0][0x23c], -R90.reuse ;  /* 0x00008f00671a7a23 */ /* 0x100fe2000001085a */
[C---:B-1----:R-:W-:Y:S01]  /*39f0*/  HMMA.16816.F32.BF16 R44, R4.reuse, R16, R44 ;  /* 0x00000010042c723c */ /* 0x042fe2000004182c */
[----:B------:R-:W-:Y:S01]  /*3a00*/  FFMA.FTZ R27, R101, c[0x0][0x23c], -R90 ;  /* 0x00008f00651b7a23 */ /* 0x000fe2000001085a */
        /* <DEDUP_REMOVED lines=8> */
[----:B------:R-:W4:Y:S06]  /*3a90*/  MUFU.EX2 R24, R24 ;  /* 0x0000001800187308 */ /* 0x000f2c0000000800 */
[C---:B------:R-:W-:Y:S02]  /*3aa0*/  HMMA.16816.F32.BF16 R52, R4.reuse, R12, R52 ;  /* 0x0000000c0434723c */ /* 0x040fe40000041834 */
[----:B------:R-:W-:Y:S06]  /*3ab0*/  MUFU.EX2 R101, R108 ;  /* 0x0000006c00657308 */ /* 0x000fec0000000800 */
[----:B------:R-:W-:Y:S01]  /*3ac0*/  HMMA.16816.F32.BF16 R56, R4, R14, R56 ;  /* 0x0000000e0438723c */ /* 0x000fe20000041838 */
[----:B------:R-:W-:Y:S01]  /*3ad0*/  LDSM.16.MT88.4 R12, [R113+0x6c00] ;  /* 0x006c0000710c783b */ /* 0x000fe20000004200 */
[----:B------:R-:W5:Y:S08]  /*3ae0*/  MUFU.EX2 R33, R33 ;  /* 0x0000002100217308 */ /* 0x000f700000000800 */
        /* <DEDUP_REMOVED lines=9> */
[----:B---3--:R-:W-:-:S02]  /*3b80*/  F2FP.BF16.PACK_AB R4, R93, R102 ;  /* 0x000000665d04723e */ /* 0x008fc400000010ff */
[----:B-1----:R-:W-:Y:S01]  /*3b90*/  F2FP.BF16.PACK_AB R5, R26, R95 ;  /* 0x0000005f1a05723e */ /* 0x002fe200000010ff */
[----:B------:R-:W-:Y:S01]  /*3ba0*/  FADD.FTZ R95, R95, R22 ;  /* 0x000000165f5f7221 */ /* 0x000fe20000010000 */
[----:B------:R-:W-:Y:S02]  /*3bb0*/  F2FP.BF16.PACK_AB R6, R25, R100 ;  /* 0x000000641906723e */ /* 0x000fe400000010ff */
[----:B----4-:R-:W-:Y:S01]  /*3bc0*/  F2FP.BF16.PACK_AB R7, R24, R27 ;  /* 0x0000001b1807723e */ /* 0x010fe200000010ff */
        /* <DEDUP_REMOVED lines=23> */
[----:B------:R-:W-:Y:S01]  /*3d40*/  FADD.FTZ R32, R32, R27 ;  /* 0x0000001b20207221 */ /* 0x000fe20000010000 */
[----:B------:R-:W-:Y:S01]  /*3d50*/  F2FP.BF16.PACK_AB R6, R110, R109 ;  /* 0x0000006d6e06723e */ /* 0x000fe200000010ff */
[----:B------:R-:W-:Y:S01]  /*3d60*/  FADD.FTZ R4, R91, R4 ;  /* 0x000000045b047221 */ /* 0x000fe20000010000 */
[----:B------:R-:W-:Y:S01]  /*3d70*/  F2FP.BF16.PACK_AB R7, R108, R35 ;  /* 0x000000236c07723e */ /* 0x000fe200000010ff */
[----:B------:R-:W-:-:S02]  /*3d80*/  FADD.FTZ R32, R33, R32 ;  /* 0x0000002021207221 */ /* 0x000fc40000010000 */
[----:B------:R-:W-:Y:S01]  /*3d90*/  FADD.FTZ R29, R29, R4 ;  /* 0x000000041d1d7221 */ /* 0x000fe20000010000 */
[----:B------:R-:W-:Y:S01]  /*3da0*/  F2FP.BF16.PACK_AB R4, R101, R106 ;  /* 0x0000006a6504723e */ /* 0x000fe200000010ff */
[----:B------:R-:W-:Y:S02]  /*3db0*/  FADD.FTZ R35, R35, R32 ;  /* 0x0000002023237221 */ /* 0x000fe40000010000 */
[----:B------:R-:W-:Y:S02]  /*3dc0*/  FADD.FTZ R28, R28, R29 ;  /* 0x0000001d1c1c7221 */ /* 0x000fe40000010000 */
[----:B------:R-:W-:Y:S02]  /*3dd0*/  FADD.FTZ R108, R108, R35 ;  /* 0x000000236c6c7221 */ /* 0x000fe40000010000 */
[----:B------:R-:W-:Y:S01]  /*3de0*/  HMMA.16816.F32.BF16 R36, R4, R16, R36 ;  /* 0x000000100424723c */ /* 0x000fe20000041824 */
[----:B------:R-:W-:-:S04]  /*3df0*/  FADD.FTZ R21, R21, R28 ;  /* 0x0000001c15157221 */ /* 0x000fc80000010000 */
[----:B------:R-:W-:-:S03]  /*3e00*/  FADD.FTZ R21, R20, R21 ;  /* 0x0000001514157221 */ /* 0x000fc60000010000 */
[----:B------:R-:W-:Y:S01]  /*3e10*/  HMMA.16816.F32.BF16 R40, R4, R18, R40 ;  /* 0x000000120428723c */ /* 0x000fe20000041828 */
[----:B------:R-:W2:Y:S01]  /*3e20*/  LDSM.16.MT88.4 R16, [R113+0x7c00] ;  /* 0x007c00007110783b */ /* 0x000ea20000004200 */
        /* <DEDUP_REMOVED lines=8> */
[----:B------:R-:W-:Y:S02]  /*3eb0*/  FADD.FTZ R106, R101, R106 ;  /* 0x0000006a656a7221 */ /* 0x000fe40000010000 */
[----:B-1----:R-:W-:Y:S02]  /*3ec0*/  HMMA.16816.F32.BF16 R52, R4, R8, R52 ;  /* 0x000000080434723c */ /* 0x002fe40000041834 */
[----:B------:R-:W-:-:S04]  /*3ed0*/  FADD.FTZ R109, R109, R106 ;  /* 0x0000006a6d6d7221 */ /* 0x000fc80000010000 */
[----:B------:R-:W-:Y:S02]  /*3ee0*/  FADD.FTZ R109, R110, R109 ;  /* 0x0000006d6e6d7221 */ /* 0x000fe40000010000 */
        /* <DEDUP_REMOVED lines=71> */
.L_x_5658:
[----:B------:R-:W-:-:S05]  /*4360*/  IMAD.MOV.U32 R6, RZ, RZ, c[0x0][0x1a0] ;  /* 0x00006800ff067624 */ /* 0x000fca00078e00ff */
[----:B------:R-:W-:-:S04]  /*4370*/  LEA R6, -R6, RZ, 0x6 ;  /* 0x000000ff06067211 */ /* 0x000fc800078e31ff */
[----:B------:R-:W-:Y:S02]  /*4380*/  SHF.R.S32.HI R5, RZ, 0x1f, R6 ;  /* 0x0000001fff057819 */ /* 0x000fe40000011406 */
.L_x_5659:
[----:B------:R-:W-:Y:S01]  /*4390*/  IMAD.MOV.U32 R3, RZ, RZ, c[0x0][0x1a0] ;  /* 0x00006800ff037624 */ /* 0x000fe200078e00ff */
[----:B------:R-:W-:Y:S01]  /*43a0*/  LEA R7, R88, c[0x0][0x170], 0x1 ;  /* 0x00005c0058077a11 */ /* 0x000fe200078e08ff */
[----:B------:R-:W-:Y:S01]  /*43b0*/  IMAD.MOV.U32 R4, RZ, RZ, c[0x0][0x1a4] ;  /* 0x00006900ff047624 */ /* 0x000fe200078e00ff */
[C---:B------:R-:W-:Y:S02]  /*43c0*/  IADD3 R8, P0, R6.reuse, R88, RZ ;  /* 0x0000005806087210 */ /* 0x040fe40007f1e0ff */
[----:B------:R-:W-:Y:S02]  /*43d0*/  LEA R9, P1, R3, R6, 0x5 ;  /* 0x0000000603097211 */ /* 0x000fe400078228ff */
[----:B------:R-:W-:Y:S01]  /*43e0*/  LEA R130, P3, R6, R7, 0x1 ;  /* 0x0000000706827211 */ /* 0x000fe200078608ff */
[----:B------:R-:W-:Y:S01]  /*43f0*/  IMAD.X R7, R5, 0x1, R84, P0 ;  /* 0x0000000105077824 */ /* 0x000fe200000e0654 */
[----:B------:R-:W-:Y:S02]  /*4400*/  IADD3 R88, P0, R9, R88, RZ ;  /* 0x0000005809587210 */ /* 0x000fe40007f1e0ff */
[----:B------:R-:W-:-:S02]  /*4410*/  LEA.HI.X R9, R3, R5, R4, 0x5, P1 ;  /* 0x0000000503097211 */ /* 0x000fc400008f2c04 */
[----:B------:R-:W-:Y:S02]  /*4420*/  LEA R10, P2, R8, c[0x0][0x170], 0x1 ;  /* 0x00005c00080a7a11 */ /* 0x000fe400078408ff */
[----:B------:R-:W-:Y:S01]  /*4430*/  LEA.HI.X R131, R6, R131, R5, 0x1, P3 ;  /* 0x0000008306837211 */ /* 0x000fe200018f0c05 */
[----:B------:R-:W-:Y:S01]  /*4440*/  IMAD.X R9, R9, 0x1, R84, P0 ;  /* 0x0000000109097824 */ /* 0x000fe200000e0654 */
[----:B------:R-:W-:Y:S02]  /*4450*/  LEA.HI.X R11, R8, c[0x0][0x174], R7, 0x1, P2 ;  /* 0x00005d00080b7a11 */ /* 0x000fe400010f0c07 */
[C---:B------:R-:W-:Y:S01]  /*4460*/  LEA R12, P1, R3.reuse, R130, 0x6 ;  /* 0x00000082030c7211 */ /* 0x040fe200078230ff */
[----:B------:R-:W-:Y:S01]  /*4470*/  @!PT LDS RZ, [RZ] ;  /* 0x00000000fffff984 */ /* 0x000fe20000000800 */
[----:B------:R-:W-:Y:S01]  /*4480*/  @!PT LDS RZ, [RZ] ;  /* 0x00000000fffff984 */ /* 0x000fe20000000800 */
[----:B------:R-:W-:Y:S01]  /*4490*/  @!PT LDS RZ, [RZ] ;  /* 0x00000000fffff984 */ /* 0x000fe20000000800 */
[----:B------:R1:W-:Y:S01]  /*44a0*/  LDGSTS.E.BYPASS.LTC128B.128 [R121+0x6000], [R130.64] ;  /* 0x0600000082797fae */ /* 0x0003e2000b901d48 */
[C---:B------:R-:W-:Y:S02]  /*44b0*/  LEA R8, P0, R88.reuse, c[0x0][0x170], 0x1 ;  /* 0x00005c0058087a11 */ /* 0x040fe400078008ff */
[----:B------:R-:W-:Y:S01]  /*44c0*/  LEA.HI.X R13, R3, R131, R4, 0x6, P1 ;  /* 0x00000083030d7211 */ /* 0x000fe200008f3404 */
[----:B------:R2:W-:Y:S01]  /*44d0*/  LDGSTS.E.BYPASS.LTC128B.128 [R121+0x7000], [R10.64+0x40] ;  /* 0x070000400a797fae */ /* 0x0005e2000b901d48 */
[----:B------:R-:W-:Y:S01]  /*44e0*/  LEA.HI.X R9, R88, c[0x0][0x174], R9, 0x1, P0 ;  /* 0x00005d0058097a11 */ /* 0x000fe200000f0c09 */
[----:B------:R-:W-:-:S02]  /*44f0*/  IMAD.IADD R3, R116, 0x1, R85 ;  /* 0x0000000174037824 */ /* 0x000fc400078e0255 */
[----:B------:R2:W-:Y:S04]  /*4500*/  LDGSTS.E.BYPASS.LTC128B.128 [R121+0x8000], [R10.64+0x80] ;  /* 0x080000800a797fae */ /* 0x0005e8000b901d48 */
[----:B------:R3:W-:Y:S04]  /*4510*/  LDGSTS.E.BYPASS.LTC128B.128 [R121+0x6800], [R12.64] ;  /* 0x068000000c797fae */ /* 0x0007e8000b901d48 */
[----:B------:R2:W-:Y:S04]  /*4520*/  LDGSTS.E.BYPASS.LTC128B.128 [R121+0x7800], [R8.64+0x40] ;  /* 0x0780004008797fae */ /* 0x0005e8000b901d48 */
[----:B------:R2:W-:Y:S04]  /*4530*/  LDGSTS.E.BYPASS.LTC128B.128 [R121+0x8800], [R8.64+0x80] ;  /* 0x0880008008797fae */ /* 0x0005e8000b901d48 */
[----:B------:R-:W-:Y:S04]  /*4540*/  LDSM.16.M88.4 R4, [R117] ;  /* 0x000000007504783b */ /* 0x000fe80000000200 */
[----:B------:R-:W4:Y:S04]  /*4550*/  LDSM.16.M88.4 R28, [R116+0x3000] ;  /* 0x00300000741c783b */ /* 0x000f280000000200 */
[----:B------:R-:W5:Y:S04]  /*4560*/  LDSM.16.M88.4 R20, [R116+0x3400] ;  /* 0x003400007414783b */ /* 0x000f680000000200 */
[----:B------:R-:W-:Y:S04]  /*4570*/  LDSM.16.M88.4 R84, [R115] ;  /* 0x000000007354783b */ /* 0x000fe80000000200 */
[----:B------:R-:W1:Y:S04]  /*4580*/  LDSM.16.M88.4 R16, [R3+0x3000] ;  /* 0x003000000310783b */ /* 0x000e680000000200 */
[----:B---3--:R-:W3:Y:S04]  /*4590*/  LDSM.16.M88.4 R12, [R116+0x3800] ;  /* 0x00380000740c783b */ /* 0x008ee80000000200 */
[----:B--2---:R-:W2:Y:S04]  /*45a0*/  LDSM.16.M88.4 R8, [R3+0x3400] ;  /* 0x003400000308783b */ /* 0x004ea80000000200 */
[----:B------:R-:W1:Y:S04]  /*45b0*/  LDSM.16.M88.4 R88, [R116+0x3c00] ;  /* 0x003c00007458783b */ /* 0x000e680000000200 */
[----:B------:R-:W1:Y:S04]  /*45c0*/  LDSM.16.M88.4 R92, [R3+0x3800] ;  /* 0x00380000035c783b */ /* 0x000e680000000200 */
[----:B------:R-:W0:Y:S01]  /*45d0*/  LDGDEPBAR ;  /* 0x00000000000079af */ /* 0x000e220000000000 */
[C---:B----4-:R-:W-:Y:S08]  /*45e0*/  HMMA.16816.F32.BF16 R32, R4.reuse, R28, RZ ;  /* 0x0000001c0420723c */ /* 0x050ff000000418ff */
[C---:B------:R-:W-:Y:S08]  /*45f0*/  HMMA.16816.F32.BF16 R28, R4.reuse, R30, RZ ;  /* 0x0000001e041c723c */ /* 0x040ff000000418ff */
[C---:B-----5:R-:W-:Y:S08]  /*4600*/  HMMA.16816.F32.BF16 R24, R4.reuse, R20, RZ ;  /* 0x000000140418723c */ /* 0x060ff000000418ff */
        /* <DEDUP_REMOVED lines=63> */
[C---:B-1----:R-:W-:Y:S01]  /*4a00*/  HMMA.16816.F32.BF16 R16, R92.reuse, R88, R16 ;  /* 0x000000585c10723c */ /* 0x042fe20000041810 */
[----:B------:R-:W1:Y:S07]  /*4a10*/  S2R R88, SR_TID.X ;  /* 0x0000000000587919 */ /* 0x000e6e0000002100 */
[C---:B------:R-:W-:Y:S08]  /*4a20*/  HMMA.16816.F32.BF16 R12, R92.reuse, R90, R12 ;  /* 0x0000005a5c0c723c */ /* 0x040ff0000004180c */
[C---:B--2---:R-:W-:Y:S08]  /*4a30*/  HMMA.16816.F32.BF16 R8, R92.reuse, R84, R8 ;  /* 0x000000545c08723c */ /* 0x044ff00000041808 */
[----:B------:R-:W-:Y:S01]  /*4a40*/  HMMA.16816.F32.BF16 R4, R92, R86, R4 ;  /* 0x000000565c04723c */ /* 0x000fe20000041804 */
[----:B-1----:R-:W-:-:S05]  /*4a50*/  IMAD.SHL.U32 R85, R88, 0x2, RZ ;  /* 0x0000000258557824 */ /* 0x002fca00078e00ff */
[----:B------:R-:W-:-:S05]  /*4a60*/  LOP3.LUT R85, R85, 0x6, RZ, 0xc0, !PT ;  /* 0x0000000655557812 */ /* 0x000fca00078ec0ff */
[----:B------:R-:W-:-:S05]  /*4a70*/  IMAD R84, R120, 0x40, R85 ;  /* 0x0000004078547824 */ /* 0x000fca00078e0255 */
[C---:B------:R-:W-:Y:S02]  /*4a80*/  IADD3 R86, R84.reuse, 0x1, RZ ;  /* 0x0000000154567810 */ /* 0x040fe40007ffe0ff */
[C---:B------:R-:W-:Y:S02]  /*4a90*/  IADD3 R85, R84.reuse, 0x8, RZ ;  /* 0x0000000854557810 */ /* 0x040fe40007ffe0ff */
[----:B------:R-:W-:Y:S01]  /*4aa0*/  IADD3 R3, R84, 0x9, RZ ;  /* 0x0000000954037810 */ /* 0x000fe20007ffe0ff */
[----:B------:R-:W-:Y:S01]  /*4ab0*/  BAR.SYNC.DEFER_BLOCKING 0x0 ;  /* 0x0000000000007b1d */ /* 0x000fe20000010000 */
[CC--:B------:R-:W-:Y:S02]  /*4ac0*/  ISETP.GE.AND P2, PT, R86.reuse, R97.reuse, PT ;  /* 0x000000615600720c */ /* 0x0c0fe40003f46270 */
[----:B------:R-:W-:Y:S02]  /*4ad0*/  ISETP.GE.AND P3, PT, R86, R96, PT ;  /* 0x000000605600720c */ /* 0x000fe40003f66270 */
[----:B------:R-:W-:-:S02]  /*4ae0*/  ISETP.GE.AND P5, PT, R85, R97, PT ;  /* 0x000000615500720c */ /* 0x000fc40003fa6270 */
[C---:B------:R-:W-:Y:S02]  /*4af0*/  IADD3 R86, R84.reuse, 0x10, RZ ;  /* 0x0000001054567810 */ /* 0x040fe40007ffe0ff */
[-C--:B------:R-:W-:Y:S02]  /*4b00*/  ISETP.GE.AND P1, PT, R85, R96.reuse, PT ;  /* 0x000000605500720c */ /* 0x080fe40003f26270 */
[C---:B------:R-:W-:Y:S02]  /*4b10*/  ISETP.GE.AND P4, PT, R3.reuse, R97, PT ;  /* 0x000000610300720c */ /* 0x040fe40003f86270 */
[----:B------:R-:W-:Y:S02]  /*4b20*/  ISETP.GE.AND P0, PT, R3, R96, PT ;  /* 0x000000600300720c */ /* 0x000fe40003f06270 */
[----:B------:R-:W-:Y:S02]  /*4b30*/  IADD3 R87, R84, 0x11, RZ ;  /* 0x0000001154577810 */ /* 0x000fe40007ffe0ff */
[----:B------:R-:W-:-:S02]  /*4b40*/  FSEL R85, R33, -INF , !P2 ;  /* 0xff80000021557808 */ /* 0x000fc40005000000 */
[----:B------:R-:W-:Y:S02]  /*4b50*/  FSEL R3, R28, -INF , !P5 ;  /* 0xff8000001c037808 */ /* 0x000fe40006800000 */
[CC--:B------:R-:W-:Y:S02]  /*4b60*/  ISETP.GE.AND P2, PT, R86.reuse, R97.reuse, PT ;  /* 0x000000615600720c */ /* 0x0c0fe40003f46270 */
[----:B------:R-:W-:Y:S02]  /*4b70*/  ISETP.GE.AND P5, PT, R86, R96, PT ;  /* 0x000000605600720c */ /* 0x000fe40003fa6270 */
[----:B------:R-:W-:Y:S02]  /*4b80*/  IADD3 R86, R84, 0x18, RZ ;  /* 0x0000001854567810 */ /* 0x000fe40007ffe0ff */
[----:B------:R-:W-:Y:S02]  /*4b90*/  FSEL R33, R30, -INF , !P1 ;  /* 0xff8000001e217808 */ /* 0x000fe40004800000 */
[----:B------:R-:W-:-:S02]  /*4ba0*/  ISETP.GE.AND P1, PT, R87, R97, PT ;  /* 0x000000615700720c */ /* 0x000fc40003f26270 */
[----:B------:R-:W-:Y:S02]  /*4bb0*/  FSEL R31, R31, -INF , !P0 ;  /* 0xff8000001f1f7808 */ /* 0x000fe40004000000 */
[----:B------:R-:W-:Y:S02]  /*4bc0*/  ISETP.GE.AND P0, PT, R86, R97, PT ;  /* 0x000000615600720c */ /* 0x000fe40003f06270 */
[----:B------:R-:W-:Y:S02]  /*4bd0*/  FSEL R111, R24, -INF , !P2 ;  /* 0xff800000186f7808 */ /* 0x000fe40005000000 */
[----:B------:R-:W-:Y:S02]  /*4be0*/  ISETP.GE.AND P2, PT, R86, R96, PT ;  /* 0x000000605600720c */ /* 0x000fe40003f46270 */
[----:B------:R-:W-:Y:S02]  /*4bf0*/  IADD3 R24, R84, 0x20, RZ ;  /* 0x0000002054187810 */ /* 0x000fe40007ffe0ff */
[----:B------:R-:W-:-:S02]  /*4c00*/  FSEL R159, R25, -INF , !P1 ;  /* 0xff800000199f7808 */ /* 0x000fc40004800000 */
[----:B------:R-:W-:Y:S02]  /*4c10*/  IADD3 R25, R84, 0x21, RZ ;  /* 0x0000002154197810 */ /* 0x000fe40007ffe0ff */
[----:B------:R-:W-:Y:S02]  /*4c20*/  FSEL R161, R20, -INF , !P0 ;  /* 0xff80000014a17808 */ /* 0x000fe40004000000 */
[----:B------:R-:W-:Y:S02]  /*4c30*/  ISETP.GE.AND P0, PT, R24, R96, PT ;  /* 0x000000601800720c */ /* 0x000fe40003f06270 */
[----:B------:R-:W-:Y:S02]  /*4c40*/  FSEL R107, R22, -INF , !P2 ;  /* 0xff800000166b7808 */ /* 0x000fe40005000000 */
        /* <DEDUP_REMOVED lines=8> */
[----:B------:R-:W-:Y:S02]  /*4cd0*/  IADD3 R28, R84, 0x19, RZ ;  /* 0x00000019541c7810 */ /* 0x000fe40007ffe0ff */
[----:B------:R-:W-:Y:S02]  /*4ce0*/  FSEL R153, R13, -INF , !P0 ;  /* 0xff8000000d997808 */ /* 0x000fe40004000000 */
[----:B------:R-:W-:Y:S02]  /*4cf0*/  ISETP.GE.AND P0, PT, R17, R96, PT ;  /* 0x000000601100720c */ /* 0x000fe40003f06270 */
[----:B------:R-:W-:Y:S02]  /*4d00*/  FSEL R35, R35, -INF , !P3 ;  /* 0xff80000023237808 */ /* 0x000fe40005800000 */
[----:B------:R-:W-:Y:S02]  /*4d10*/  FSEL R133, R26, -INF , !P5 ;  /* 0xff8000001a857808 */ /* 0x000fe40006800000 */
[----:B------:R-:W-:-:S02]  /*4d20*/  FSEL R157, R27, -INF , !P4 ;  /* 0xff8000001b9d7808 */ /* 0x000fc40006000000 */
[-C--:B------:R-:W-:Y:S02]  /*4d30*/  ISETP.GE.AND P3, PT, R84, R97.reuse, PT ;  /* 0x000000615400720c */ /* 0x080fe40003f66270 */
[CC--:B------:R-:W-:Y:S02]  /*4d40*/  ISETP.GE.AND P5, PT, R28.reuse, R97.reuse, PT ;  /* 0x000000611c00720c */ /* 0x0c0fe40003fa6270 */
[----:B------:R-:W-:Y:S02]  /*4d50*/  ISETP.GE.AND P1, PT, R28, R96, PT ;  /* 0x000000601c00720c */ /* 0x000fe40003f26270 */
[----:B------:R-:W-:Y:S02]  /*4d60*/  ISETP.GE.AND P4, PT, R24, R97, PT ;  /* 0x000000611800720c */ /* 0x000fe40003f86270 */
[----:B------:R-:W-:Y:S02]  /*4d70*/  IADD3 R24, R84, 0x28, RZ ;  /* 0x0000002854187810 */ /* 0x000fe40007ffe0ff */
[----:B------:R-:W-:-:S02]  /*4d80*/  FSEL R94, R11, -INF , !P0 ;  /* 0xff8000000b5e7808 */ /* 0x000fc40004000000 */
[----:B------:R-:W-:Y:S02]  /*4d90*/  FSEL R11, R32, -INF , !P3 ;  /* 0xff800000200b7808 */ /* 0x000fe40005800000 */
[----:B------:R-:W-:Y:S02]  /*4da0*/  FSEL R163, R21, -INF , !P5 ;  /* 0xff80000015a37808 */ /* 0x000fe40006800000 */
[----:B------:R-:W-:Y:S02]  /*4db0*/  FSEL R155, R23, -INF , !P1 ;  /* 0xff800000179b7808 */ /* 0x000fe40004800000 */
[----:B------:R-:W-:Y:S02]  /*4dc0*/  FSEL R145, R16, -INF , !P4 ;  /* 0xff80000010917808 */ /* 0x000fe40006000000 */
[----:B------:R-:W-:Y:S02]  /*4dd0*/  ISETP.GT.AND P3, PT, R120, R119, PT ;  /* 0x000000777800720c */ /* 0x000fe40003f64270 */
[----:B------:R-:W-:-:S02]  /*4de0*/  ISETP.GE.AND P5, PT, R25, R96, PT ;  /* 0x000000601900720c */ /* 0x000fc40003fa6270 */
[C---:B------:R-:W-:Y:S02]  /*4df0*/  ISETP.GE.AND P1, PT, R24.reuse, R97, PT ;  /* 0x000000611800720c */ /* 0x040fe40003f26270 */
[-C--:B------:R-:W-:Y:S02]  /*4e00*/  ISETP.GE.AND P4, PT, R24, R96.reuse, PT ;  /* 0x000000601800720c */ /* 0x080fe40003f86270 */
[----:B------:R-:W-:Y:S02]  /*4e10*/  ISETP.GE.AND P2, PT, R20, R96, PT ;  /* 0x000000601400720c */ /* 0x000fe40003f46270 */
[----:B------:R-:W-:Y:S02]  /*4e20*/  IADD3 R16, R84, 0x30, RZ ;  /* 0x0000003054107810 */ /* 0x000fe40007ffe0ff */
[----:B------:R-:W-:Y:S02]  /*4e30*/  FSEL R143, R19, -INF , !P5 ;  /* 0xff800000138f7808 */ /* 0x000fe40006800000 */
[----:B------:R-:W-:-:S02]  /*4e40*/  FSEL R151, R12, -INF , !P1 ;  /* 0xff8000000c977808 */ /* 0x000fc40004800000 */
[----:B------:R-:W-:Y:S02]  /*4e50*/  FSEL R139, R14, -INF , !P4 ;  /* 0xff8000000e8b7808 */ /* 0x000fe40006000000 */
[----:B------:R-:W-:Y:S02]  /*4e60*/  FSEL R141, R15, -INF , !P2 ;  /* 0xff8000000f8d7808 */ /* 0x000fe40005000000 */
[CC--:B------:R-:W-:Y:S02]  /*4e70*/  ISETP.GE.AND P5, PT, R16.reuse, R97.reuse, PT ;  /* 0x000000611000720c */ /* 0x0c0fe40003fa6270 */
[-C--:B------:R-:W-:Y:S02]  /*4e80*/  ISETP.GE.AND P1, PT, R16, R96.reuse, PT ;  /* 0x000000601000720c */ /* 0x080fe40003f26270 */
[----:B------:R-:W-:Y:S02]  /*4e90*/  ISETP.GE.AND P4, PT, R17, R97, PT ;  /* 0x000000611100720c */ /* 0x000fe40003f86270 */
[----:B------:R-:W-:-:S02]  /*4ea0*/  ISETP.GE.AND P2, PT, R84, R96, PT ;  /* 0x000000605400720c */ /* 0x000fc40003f46270 */
[C---:B------:R-:W-:Y:S02]  /*4eb0*/  IADD3 R12, R84.reuse, 0x38, RZ ;  /* 0x00000038540c7810 */ /* 0x040fe40007ffe0ff */
[----:B------:R-:W-:Y:S02]  /*4ec0*/  IADD3 R84, R84, 0x39, RZ ;  /* 0x0000003954547810 */ /* 0x000fe40007ffe0ff */
        /* <DEDUP_REMOVED lines=26> */
[----:B------:R-:W-:Y:S01]  /*5070*/  LOP3.LUT R14, R14, c[0x0][0x2d0], RZ, 0x3c, !PT ;  /* 0x0000b4000e0e7a12 */ /* 0x000fe200078e3cff */
        /* <DEDUP_REMOVED lines=47> */
.L_x_5661:
[----:B------:R-:W-:-:S04]  /*5370*/  LEA R6, -R5, RZ, 0x6 ;  /* 0x000000ff05067211 */ /* 0x000fc800078e31ff */
[----:B------:R-:W-:Y:S02]  /*5380*/  SHF.R.S32.HI R7, RZ, 0x1f, R6 ;  /* 0x0000001fff077819 */ /* 0x000fe40000011406 */
.L_x_5662:
        /* <DEDUP_REMOVED lines=21> */
.L_x_5660:
[----:B------:R-:W-:Y:S01]  /*54e0*/  FMNMX.FTZ R6, R2, R11, !PT ;  /* 0x0000000b02067209 */ /* 0x000fe20007810000 */
[----:B------:R-:W-:Y:S01]  /*54f0*/  LDSM.16.MT88.4 R24, [R114+0x7000] ;  /* 0x007000007218783b */ /* 0x000fe20000004200 */
[----:B-1----:R-:W-:-:S02]  /*5500*/  FMNMX.FTZ R4, R0, R9, !PT ;  /* 0x0000000900047209 */ /* 0x002fc40007810000 */
        /* <DEDUP_REMOVED lines=54> */
[----:B------:R-:W-:Y:S02]  /*5870*/  FFMA.FTZ R97, R9, c[0x0][0x23c], -R102 ;  /* 0x00008f0009617a23 */ /* 0x000fe40000010866 */
[----:B------:R-:W-:Y:S01]  /*5880*/  FMUL.FTZ R99, R99, c[0x0][0x23c] ;  /* 0x00008f0063637a20 */ /* 0x000fe20000410000 */
[----:B------:R-:W1:Y:S01]  /*5890*/  LDSM.16.MT88.4 R8, [R114+0x6000] ;  /* 0x006000007208783b */ /* 0x000e620000004200 */
[----:B------:R-:W-:-:S02]  /*58a0*/  FMUL.FTZ R98, R98, c[0x0][0x23c] ;  /* 0x00008f0062627a20 */ /* 0x000fc40000410000 */
[--C-:B------:R-:W-:Y:S01]  /*58b0*/  FFMA.FTZ R91, R33, c[0x0][0x23c], -R102.reuse ;  /* 0x00008f00215b7a23 */ /* 0x100fe20000010866 */
[----:B------:R-:W-:Y:S01]  /*58c0*/  MUFU.EX2 R96, R96 ;  /* 0x0000006000607308 */ /* 0x000fe20000000800 */
[--C-:B------:R-:W-:Y:S02]  /*58d0*/  FFMA.FTZ R0, R31, c[0x0][0x23c], -R102.reuse ;  /* 0x00008f001f007a23 */ /* 0x100fe40000010866 */
[----:B------:R-:W-:Y:S02]  /*58e0*/  FFMA.FTZ R35, R35, c[0x0][0x23c], -R102 ;  /* 0x00008f0023237a23 */ /* 0x000fe40000010866 */
[----:B------:R-:W-:Y:S02]  /*58f0*/  FFMA.FTZ R137, R111, c[0x0][0x23c], -R106 ;  /* 0x00008f006f897a23 */ /* 0x000fe4000001086a */
[----:B------:R-:W-:Y:S01]  /*5900*/  FFMA.FTZ R110, R107, c[0x0][0x23c], -R102 ;  /* 0x00008f006b6e7a23 */ /* 0x000fe20000010866 */
[----:B------:R-:W2:Y:S01]  /*5910*/  MUFU.EX2 R92, R92 ;  /* 0x0000005c005c7308 */ /* 0x000ea20000000800 */
[----:B------:R-:W-:-:S02]  /*5920*/  FFMA.FTZ R136, R159, c[0x0][0x23c], -R106 ;  /* 0x00008f009f887a23 */ /* 0x000fc4000001086a */
[--C-:B------:R-:W-:Y:S02]  /*5930*/  FFMA.FTZ R112, R161, c[0x0][0x23c], -R106.reuse ;  /* 0x00008f00a1707a23 */ /* 0x100fe4000001086a */
[----:B------:R-:W-:Y:S02]  /*5940*/  FFMA.FTZ R111, R163, c[0x0][0x23c], -R106 ;  /* 0x00008f00a36f7a23 */ /* 0x000fe4000001086a */
[--C-:B------:R-:W-:Y:S01]  /*5950*/  FFMA.FTZ R133, R133, c[0x0][0x23c], -R102.reuse ;  /* 0x00008f0085857a23 */ /* 0x100fe20000010866 */
[----:B------:R-:W3:Y:S01]  /*5960*/  MUFU.EX2 R3, R3 ;  /* 0x0000000300037308 */ /* 0x000ee20000000800 */
[--C-:B------:R-:W-:Y:S02]  /*5970*/  FFMA.FTZ R132, R157, c[0x0][0x23c], -R102.reuse ;  /* 0x00008f009d847a23 */ /* 0x100fe40000010866 */
[----:B------:R-:W-:Y:S02]  /*5980*/  FFMA.FTZ R107, R155, c[0x0][0x23c], -R102 ;  /* 0x00008f009b6b7a23 */ /* 0x000fe40000010866 */
[----:B------:R-:W-:-:S02]  /*5990*/  FFMA.FTZ R140, R145, c[0x0][0x23c], -R106 ;  /* 0x00008f00918c7a23 */ /* 0x000fc4000001086a */
[--C-:B------:R-:W-:Y:S01]  /*59a0*/  FFMA.FTZ R149, R149, c[0x0][0x23c], -R106.reuse ;  /* 0x00008f0095957a23 */ /* 0x100fe2000001086a */
[----:B------:R-:W-:Y:S01]  /*59b0*/  MUFU.EX2 R97, R97 ;  /* 0x0000006100617308 */ /* 0x000fe20000000800 */
[----:B--2---:R-:W-:Y:S01]  /*59c0*/  F2FP.BF16.PACK_AB R84, R92, R96 ;  /* 0x000000605c54723e */ /* 0x004fe200000010ff */
[--C-:B------:R-:W-:Y:S02]  /*59d0*/  FFMA.FTZ R138, R151, c[0x0][0x23c], -R106.reuse ;  /* 0x00008f00978a7a23 */ /* 0x100fe4000001086a */
[----:B------:R-:W-:Y:S02]  /*59e0*/  FFMA.FTZ R145, R153, c[0x0][0x23c], -R106 ;  /* 0x00008f0099917a23 */ /* 0x000fe4000001086a */
[--C-:B------:R-:W-:Y:S02]  /*59f0*/  FFMA.FTZ R144, R147, c[0x0][0x23c], -R102.reuse ;  /* 0x00008f0093907a23 */ /* 0x100fe40000010866 */
[----:B------:R-:W2:Y:S01]  /*5a00*/  MUFU.EX2 R2, R35 ;  /* 0x0000002300027308 */ /* 0x000ea20000000800 */
[----:B---3--:R-:W-:Y:S01]  /*5a10*/  F2FP.BF16.PACK_AB R86, R3, R88 ;  /* 0x000000580356723e */ /* 0x008fe200000010ff */
[----:B------:R-:W-:-:S02]  /*5a20*/  FFMA.FTZ R143, R143, c[0x0][0x23c], -R102 ;  /* 0x00008f008f8f7a23 */ /* 0x000fc40000010866 */
[--C-:B------:R-:W-:Y:S02]  /*5a30*/  FFMA.FTZ R139, R139, c[0x0][0x23c], -R102.reuse ;  /* 0x00008f008b8b7a23 */ /* 0x100fe40000010866 */
[----:B------:R-:W-:Y:S02]  /*5a40*/  FFMA.FTZ R142, R141, c[0x0][0x23c], -R102 ;  /* 0x00008f008d8e7a23 */ /* 0x000fe40000010866 */
[----:B------:R-:W3:Y:S01]  /*5a50*/  MUFU.EX2 R99, R99 ;  /* 0x0000006300637308 */ /* 0x000ee20000000800 */
[--C-:B------:R-:W-:Y:S02]  /*5a60*/  FFMA.FTZ R146, R103, c[0x0][0x23c], -R106.reuse ;  /* 0x00008f0067927a23 */ /* 0x100fe4000001086a */
[--C-:B------:R-:W-:Y:S02]  /*5a70*/  FFMA.FTZ R103, R104, c[0x0][0x23c], -R106.reuse ;  /* 0x00008f0068677a23 */ /* 0x100fe4000001086a */
[--C-:B------:R-:W-:Y:S02]  /*5a80*/  FFMA.FTZ R101, R101, c[0x0][0x23c], -R106.reuse ;  /* 0x00008f0065657a23 */ /* 0x100fe4000001086a */
[----:B------:R-:W-:Y:S01]  /*5a90*/  FFMA.FTZ R104, R105, c[0x0][0x23c], -R106 ;  /* 0x00008f0069687a23 */ /* 0x000fe2000001086a */
[----:B------:R-:W4:Y:S01]  /*5aa0*/  MUFU.EX2 R98, R98 ;  /* 0x0000006200627308 */ /* 0x000f220000000800 */
[----:B--2---:R-:W-:Y:S01]  /*5ab0*/  F2FP.BF16.PACK_AB R85, R2, R97 ;  /* 0x000000610255723e */ /* 0x004fe200000010ff */
[----:B------:R-:W2:Y:S01]  /*5ac0*/  LDSM.16.MT88.4 R32, [R113+0x7000] ;  /* 0x007000007120783b */ /* 0x000ea20000004200 */
[----:B------:R-:W-:-:S02]  /*5ad0*/  FFMA.FTZ R93, R93, c[0x0][0x23c], -R102 ;  /* 0x00008f005d5d7a23 */ /* 0x000fc40000010866 */
[--C-:B------:R-:W-:Y:S02]  /*5ae0*/  FFMA.FTZ R94, R94, c[0x0][0x23c], -R102.reuse ;  /* 0x00008f005e5e7a23 */ /* 0x100fe40000010866 */
[----:B------:R-:W-:Y:S01]  /*5af0*/  FFMA.FTZ R95, R95, c[0x0][0x23c], -R102 ;  /* 0x00008f005f5f7a23 */ /* 0x000fe20000010866 */
[----:B------:R-:W-:Y:S01]  /*5b00*/  MUFU.EX2 R91, R91 ;  /* 0x0000005b005b7308 */ /* 0x000fe20000000800 */
[-C--:B---3--:R-:W-:Y:S02]  /*5b10*/  FMUL.FTZ R20, R52, R99.reuse ;  /* 0x0000006334147220 */ /* 0x088fe40000410000 */
[-C--:B------:R-:W-:Y:S02]  /*5b20*/  FMUL.FTZ R21, R53, R99.reuse ;  /* 0x0000006335157220 */ /* 0x080fe40000410000 */
[-C--:B------:R-:W-:Y:S02]  /*5b30*/  FMUL.FTZ R56, R56, R99.reuse ;  /* 0x0000006338387220 */ /* 0x080fe40000410000 */
[----:B------:R-:W-:Y:S01]  /*5b40*/  FMUL.FTZ R57, R57, R99 ;  /* 0x0000006339397220 */ /* 0x000fe20000410000 */
[----:B------:R-:W3:Y:S01]  /*5b50*/  MUFU.EX2 R0, R0 ;  /* 0x0000000000007308 */ /* 0x000ee20000000800 */
        /* <DEDUP_REMOVED lines=9> */
[----:B---3--:R-:W-:Y:S01]  /*5bf0*/  F2FP.BF16.PACK_AB R87, R0, R91 ;  /* 0x0000005b0057723e */ /* 0x008fe200000010ff */
[-C--:B------:R-:W-:Y:S01]  /*5c00*/  FMUL.FTZ R40, R40, R99.reuse ;  /* 0x0000006328287220 */ /* 0x080fe20000410000 */
[----:B------:R-:W3:Y:S01]  /*5c10*/  MUFU.EX2 R136, R136 ;  /* 0x0000008800887308 */ /* 0x000ee20000000800 */
[-C--:B------:R-:W-:Y:S02]  /*5c20*/  FMUL.FTZ R41, R41, R99.reuse ;  /* 0x0000006329297220 */ /* 0x080fe40000410000 */
[-C--:B------:R-:W-:Y:S02]  /*5c30*/  FMUL.FTZ R42, R42, R98.reuse ;  /* 0x000000622a2a7220 */ /* 0x080fe40000410000 */
[----:B------:R-:W-:Y:S01]  /*5c40*/  HMMA.16816.F32.BF16 R20, R84, R24, R20 ;  /* 0x000000185414723c */ /* 0x000fe20000041814 */
[----:B------:R-:W-:Y:S02]  /*5c50*/  FMUL.FTZ R43, R43, R98 ;  /* 0x000000622b2b7220 */ /* 0x000fe40000410000 */
[----:B------:R-:W-:Y:S01]  /*5c60*/  MUFU.EX2 R112, R112 ;  /* 0x0000007000707308 */ /* 0x000fe20000000800 */
[----:B------:R-:W-:-:S02]  /*5c70*/  FMUL.FTZ R28, R60, R99 ;  /* 0x000000633c1c7220 */ /* 0x000fc40000410000 */
[----:B------:R-:W-:Y:S02]  /*5c80*/  FMUL.FTZ R29, R61, R99 ;  /* 0x000000633d1d7220 */ /* 0x000fe40000410000 */
[C---:B------:R-:W-:Y:S01]  /*5c90*/  HMMA.16816.F32.BF16 R24, R84.reuse, R26, R56 ;  /* 0x0000001a5418723c */ /* 0x040fe20000041838 */
[----:B------:R-:W4:Y:S01]  /*5ca0*/  LDSM.16.MT88.4 R56, [R114+0x6400] ;  /* 0x006400007238783b */ /* 0x000f220000004200 */
[-C--:B------:R-:W-:Y:S01]  /*5cb0*/  FMUL.FTZ R30, R62, R98.reuse ;  /* 0x000000623e1e7220 */ /* 0x080fe20000410000 */
[----:B------:R-:W5:Y:S01]  /*5cc0*/  MUFU.EX2 R111, R111 ;  /* 0x0000006f006f7308 */ /* 0x000f620000000800 */
[----:B------:R-:W-:Y:S01]  /*5cd0*/  FMUL.FTZ R31, R63, R98 ;  /* 0x000000623f1f7220 */ /* 0x000fe20000410000 */
[----:B---3--:R-:W-:Y:S01]  /*5ce0*/  F2FP.BF16.PACK_AB R52, R136, R137 ;  /* 0x000000898834723e */ /* 0x008fe200000010ff */
[----:B------:R-:W3:Y:S01]  /*5cf0*/  LDSM.16.MT88.4 R60, [R113+0x6400] ;  /* 0x00640000713c783b */ /* 0x000ee20000004200 */
[-C--:B------:R-:W-:Y:S01]  /*5d00*/  FMUL.FTZ R12, R44, R99.reuse ;  /* 0x000000632c0c7220 */ /* 0x080fe20000410000 */
[----:B-1----:R-:W-:Y:S01]  /*5d10*/  HMMA.16816.F32.BF16 R4, R84, R8, R4 ;  /* 0x000000085404723c */ /* 0x002fe20000041804 */
[----:B------:R-:W-:-:S02]  /*5d20*/  FMUL.FTZ R13, R45, R99 ;  /* 0x000000632d0d7220 */ /* 0x000fc40000410000 */
[----:B------:R-:W-:Y:S01]  /*5d30*/  MUFU.EX2 R133, R133 ;  /* 0x0000008500857308 */ /* 0x000fe20000000800 */
[-C--:B------:R-:W-:Y:S02]  /*5d40*/  FMUL.FTZ R14, R46, R98.reuse ;  /* 0x000000622e0e7220 */ /* 0x080fe40000410000 */
[----:B------:R-:W-:Y:S02]  /*5d50*/  FMUL.FTZ R15, R47, R98 ;  /* 0x000000622f0f7220 */ /* 0x000fe40000410000 */
[----:B------:R-:W-:Y:S01]  /*5d60*/  HMMA.16816.F32.BF16 R8, R84, R10, R40 ;  /* 0x0000000a5408723c */ /* 0x000fe20000041828 */
[-C--:B------:R-:W-:Y:S01]  /*5d70*/  FMUL.FTZ R48, R48, R99.reuse ;  /* 0x0000006330307220 */ /* 0x080fe20000410000 */
[----:B------:R-:W1:Y:S01]  /*5d80*/  LDSM.16.MT88.4 R40, [R114+0x8000] ;  /* 0x008000007228783b */ /* 0x000e620000004200 */
[----:B------:R-:W2:Y:S01]  /*5d90*/  MUFU.EX2 R132, R132 ;  /* 0x0000008400847308 */ /* 0x000ea20000000800 */
[----:B-----5:R-:W-:Y:S01]  /*5da0*/  F2FP.BF16.PACK_AB R54, R111, R112 ;  /* 0x000000706f36723e */ /* 0x020fe200000010ff */
[----:B------:R-:W-:-:S02]  /*5db0*/  FMUL.FTZ R49, R49, R99 ;  /* 0x0000006331317220 */ /* 0x000fc40000410000 */
[-C--:B------:R-:W-:Y:S01]  /*5dc0*/  FMUL.FTZ R50, R50, R98.reuse ;  /* 0x0000006232327220 */ /* 0x080fe20000410000 */
[C---:B------:R-:W-:Y:S01]  /*5dd0*/  HMMA.16816.F32.BF16 R12, R84.reuse, R16, R12 ;  /* 0x00000010540c723c */ /* 0x040fe2000004180c */
[-C--:B------:R-:W-:Y:S02]  /*5de0*/  FMUL.FTZ R51, R51, R98.reuse ;  /* 0x0000006233337220 */ /* 0x080fe40000410000 */
[----:B------:R-:W-:Y:S01]  /*5df0*/  MUFU.EX2 R110, R110 ;  /* 0x0000006e006e7308 */ /* 0x000fe20000000800 */
[-C--:B------:R-:W-:Y:S02]  /*5e00*/  FMUL.FTZ R64, R64, R99.reuse ;  /* 0x0000006340407220 */ /* 0x080fe40000410000 */
[----:B------:R-:W-:Y:S02]  /*5e10*/  FMUL.FTZ R65, R65, R99 ;  /* 0x0000006341417220 */ /* 0x000fe40000410000 */
[----:B------:R-:W-:Y:S01]  /*5e20*/  HMMA.16816.F32.BF16 R16, R84, R18, R48 ;  /* 0x000000125410723c */ /* 0x000fe20000041830 */
[-C--:B------:R-:W-:Y:S01]  /*5e30*/  FMUL.FTZ R66, R66, R98.reuse ;  /* 0x0000006242427220 */ /* 0x080fe20000410000 */
[----:B------:R-:W5:Y:S01]  /*5e40*/  LDSM.16.MT88.4 R48, [R113+0x8000] ;  /* 0x008000007130783b */ /* 0x000f620000004200 */
[----:B------:R-:W3:Y:S01]  /*5e50*/  MUFU.EX2 R107, R107 ;  /* 0x0000006b006b7308 */ /* 0x000ee20000000800 */
[----:B--2---:R-:W-:Y:S01]  /*5e60*/  F2FP.BF16.PACK_AB R53, R132, R133 ;  /* 0x000000858435723e */ /* 0x004fe200000010ff */
        /* <DEDUP_REMOVED lines=9> */
[----:B------:R-:W-:Y:S01]  /*5f00*/  FMUL.FTZ R73, R73, R99 ;  /* 0x0000006349497220 */ /* 0x000fe20000410000 */
[----:B------:R-:W-:Y:S01]  /*5f10*/  LDSM.16.MT88.4 R64, [R113+0x7c00] ;  /* 0x007c00007140783b */ /* 0x000fe20000004200 */
[----:B---3--:R-:W-:Y:S01]  /*5f20*/  F2FP.BF16.PACK_AB R55, R107, R110 ;  /* 0x0000006e6b37723e */ /* 0x008fe200000010ff */
[-C--:B------:R-:W-:Y:S01]  /*5f30*/  FMUL.FTZ R74, R74, R98.reuse ;  /* 0x000000624a4a7220 */ /* 0x080fe20000410000 */
[----:B------:R-:W-:Y:S01]  /*5f40*/  MUFU.EX2 R149, R149 ;  /* 0x0000009500957308 */ /* 0x000fe20000000800 */
[----:B------:R-:W-:-:S02]  /*5f50*/  FMUL.FTZ R75, R75, R98 ;  /* 0x000000624b4b7220 */ /* 0x000fc40000410000 */
[-C--:B------:R-:W-:Y:S02]  /*5f60*/  FMUL.FTZ R44, R76, R99.reuse ;  /* 0x000000634c2c7220 */ /* 0x080fe40000410000 */
[C---:B----4-:R-:W-:Y:S01]  /*5f70*/  HMMA.16816.F32.BF16 R4, R52.reuse, R56, R4 ;  /* 0x000000383404723c */ /* 0x050fe20000041804 */
        /* <DEDUP_REMOVED lines=9> */
[----:B------:R-:W-:Y:S01]  /*6010*/  MUFU.EX2 R145, R145 ;  /* 0x0000009100917308 */ /* 0x000fe20000000800 */
[----:B------:R-:W-:Y:S02]  /*6020*/  FMUL.FTZ R83, R83, R98 ;  /* 0x0000006253537220 */ /* 0x000fe40000410000 */
[C---:B------:R-:W-:Y:S01]  /*6030*/  HMMA.16816.F32.BF16 R12, R52.reuse, R60, R12 ;  /* 0x0000003c340c723c */ /* 0x040fe2000004180c */
[----:B------:R-:W-:Y:S02]  /*6040*/  FFMA.FTZ R100, R100, c[0x0][0x23c], -R102 ;  /* 0x00008f0064647a23 */ /* 0x000fe40000010866 */
[----:B------:R-:W-:Y:S02]  /*6050*/  FFMA.FTZ R99, R109, R99, R96 ;  /* 0x000000636d637223 */ /* 0x000fe40000010060 */
[----:B------:R-:W-:Y:S03]  /*6060*/  MUFU.EX2 R144, R144 ;  /* 0x0000009000907308 */ /* 0x000fe60000000800 */
[----:B------:R-:W-:Y:S01]  /*6070*/  HMMA.16816.F32.BF16 R16, R52, R62, R16 ;  /* 0x0000003e3410723c */ /* 0x000fe20000041810 */
[----:B------:R-:W3:Y:S04]  /*6080*/  LDSM.16.MT88.4 R60, [R113+0x7400] ;  /* 0x00740000713c783b */ /* 0x000ee80000004200 */
[----:B------:R-:W-:Y:S03]  /*6090*/  MUFU.EX2 R143, R143 ;  /* 0x0000008f008f7308 */ /* 0x000fe60000000800 */
[C---:B-1----:R-:W-:Y:S05]  /*60a0*/  HMMA.16816.F32.BF16 R36, R84.reuse, R40, R36 ;  /* 0x000000285424723c */ /* 0x042fea0000041824 */
[----:B------:R-:W-:Y:S03]  /*60b0*/  MUFU.EX2 R139, R139 ;  /* 0x0000008b008b7308 */ /* 0x000fe60000000800 */
[C---:B------:R-:W-:Y:S01]  /*60c0*/  HMMA.16816.F32.BF16 R40, R84.reuse, R42, R72 ;  /* 0x0000002a5428723c */ /* 0x040fe20000041848 */
[----:B------:R-:W-:Y:S04]  /*60d0*/  LDSM.16.MT88.4 R72, [R114+0x8800] ;  /* 0x008800007248783b */ /* 0x000fe80000004200 */
[----:B------:R-:W-:Y:S03]  /*60e0*/  MUFU.EX2 R142, R142 ;  /* 0x0000008e008e7308 */ /* 0x000fe60000000800 */
[----:B-----5:R-:W-:Y:S05]  /*60f0*/  HMMA.16816.F32.BF16 R44, R84, R48, R44 ;  /* 0x00000030542c723c */ /* 0x020fea000004182c */
[----:B------:R-:W-:Y:S03]  /*6100*/  MUFU.EX2 R101, R101 ;  /* 0x0000006500657308 */ /* 0x000fe60000000800 */
[C---:B--2---:R-:W-:Y:S05]  /*6110*/  HMMA.16816.F32.BF16 R20, R52.reuse, R56, R20 ;  /* 0x000000383414723c */ /* 0x044fea0000041814 */
[----:B------:R-:W1:Y:S03]  /*6120*/  MUFU.EX2 R146, R146 ;  /* 0x0000009200927308 */ /* 0x000e660000000800 */
[C---:B------:R-:W-:Y:S01]  /*6130*/  HMMA.16816.F32.BF16 R24, R52.reuse, R58, R24 ;  /* 0x0000003a3418723c */ /* 0x040fe20000041818 */
[----:B------:R-:W2:Y:S04]  /*6140*/  LDSM.16.MT88.4 R56, [R114+0x8400] ;  /* 0x008400007238783b */ /* 0x000ea80000004200 */
[----:B------:R-:W-:Y:S03]  /*6150*/  MUFU.EX2 R103, R103 ;  /* 0x0000006700677308 */ /* 0x000fe60000000800 */
[C---:B---3--:R-:W-:Y:S05]  /*6160*/  HMMA.16816.F32.BF16 R28, R52.reuse, R60, R28 ;  /* 0x0000003c341c723c */ /* 0x048fea000004181c */
[----:B------:R-:W3:Y:S03]  /*6170*/  MUFU.EX2 R104, R104 ;  /* 0x0000006800687308 */ /* 0x000ee60000000800 */
[----:B------:R-:W-:Y:S01]  /*6180*/  HMMA.16816.F32.BF16 R32, R52, R62, R32 ;  /* 0x0000003e3420723c */ /* 0x000fe20000041820 */
[----:B------:R-:W4:Y:S04]  /*6190*/  LDSM.16.MT88.4 R60, [R113+0x8400] ;  /* 0x00840000713c783b */ /* 0x000f280000004200 */
[----:B------:R-:W-:Y:S03]  /*61a0*/  MUFU.EX2 R93, R93 ;  /* 0x0000005d005d7308 */ /* 0x000fe60000000800 */
[----:B------:R-:W-:Y:S01]  /*61b0*/  HMMA.16816.F32.BF16 R48, R84, R50, R80 ;  /* 0x000000325430723c */ /* 0x000fe20000041850 */
[----:B------:R-:W-:Y:S04]  /*61c0*/  LDSM.16.MT88.4 R80, [R113+0x8800] ;  /* 0x008800007150783b */ /* 0x000fe80000004200 */
[----:B------:R-:W5:Y:S02]  /*61d0*/  MUFU.EX2 R94, R94 ;  /* 0x0000005e005e7308 */ /* 0x000f640000000800 */
[----:B-1----:R-:W-:-:S02]  /*61e0*/  F2FP.BF16.PACK_AB R84, R146, R101 ;  /* 0x000000659254723e */ /* 0x002fc400000010ff */
[----:B---3--:R-:W-:-:S04]  /*61f0*/  F2FP.BF16.PACK_AB R86, R104, R103 ;  /* 0x000000676856723e */ /* 0x008fc800000010ff */
[----:B------:R-:W-:Y:S01]  /*6200*/  MUFU.EX2 R95, R95 ;  /* 0x0000005f005f7308 */ /* 0x000fe20000000800 */
[C---:B--2---:R-:W-:Y:S07]  /*6210*/  HMMA.16816.F32.BF16 R36, R52.reuse, R56, R36 ;  /* 0x000000383424723c */ /* 0x044fee0000041824 */
[----:B------:R-:W1:Y:S01]  /*6220*/  MUFU.EX2 R100, R100 ;  /* 0x0000006400647308 */ /* 0x000e620000000800 */
[----:B-----5:R-:W-:Y:S01]  /*6230*/  F2FP.BF16.PACK_AB R85, R94, R93 ;  /* 0x0000005d5e55723e */ /* 0x020fe200000010ff */
[C---:B------:R-:W-:Y:S01]  /*6240*/  HMMA.16816.F32.BF16 R40, R52.reuse, R58, R40 ;  /* 0x0000003a3428723c */ /* 0x040fe20000041828 */
[----:B------:R-:W2:Y:S07]  /*6250*/  LDSM.16.MT88.4 R56, [R114+0x6800] ;  /* 0x006800007238783b */ /* 0x000eae0000004200 */
[----:B----4-:R-:W-:Y:S01]  /*6260*/  HMMA.16816.F32.BF16 R44, R52, R60, R44 ;  /* 0x0000003c342c723c */ /* 0x010fe2000004182c */
[----:B-1----:R-:W-:-:S07]  /*6270*/  F2FP.BF16.PACK_AB R87, R100, R95 ;  /* 0x0000005f6457723e */ /* 0x002fce00000010ff */
[----:B------:R-:W-:Y:S01]  /*6280*/  HMMA.16816.F32.BF16 R48, R52, R62, R48 ;  /* 0x0000003e3430723c */ /* 0x000fe20000041830 */
[----:B------:R-:W1:Y:S06]  /*6290*/  LDSM.16.MT88.4 R60, [R113+0x6800] ;  /* 0x00680000713c783b */ /* 0x000e6c0000004200 */
[----:B------:R-:W-:Y:S02]  /*62a0*/  F2FP.BF16.PACK_AB R52, R149, R140 ;  /* 0x0000008c9534723e */ /* 0x000fe400000010ff */
[----:B------:R-:W-:Y:S02]  /*62b0*/  F2FP.BF16.PACK_AB R53, R143, R144 ;  /* 0x000000908f35723e */ /* 0x000fe400000010ff */
[----:B------:R-:W-:-:S02]  /*62c0*/  F2FP.BF16.PACK_AB R54, R145, R138 ;  /* 0x0000008a9136723e */ /* 0x000fc400000010ff */
[----:B------:R-:W-:-:S07]  /*62d0*/  F2FP.BF16.PACK_AB R55, R142, R139 ;  /* 0x0000008b8e37723e */ /* 0x000fce00000010ff */
[C---:B------:R-:W-:Y:S07]  /*62e0*/  HMMA.16816.F32.BF16 R68, R52.reuse, R72, R36 ;  /* 0x000000483444723c */ /* 0x040fee0000041824 */
[----:B------:R-:W-:Y:S01]  /*62f0*/  FFMA.FTZ R37, R108, R98, R97 ;  /* 0x000000626c257223 */ /* 0x000fe20000010061 */
[----:B--2---:R-:W-:Y:S01]  /*6300*/  HMMA.16816.F32.BF16 R4, R52, R56, R4 ;  /* 0x000000383404723c */ /* 0x004fe20000041804 */
[----:B------:R-:W-:Y:S02]  /*6310*/  FADD.FTZ R97, R92, R99 ;  /* 0x000000635c617221 */ /* 0x000fe40000010000 */
[----:B------:R-:W-:-:S02]  /*6320*/  FADD.FTZ R2, R2, R37 ;  /* 0x0000002502027221 */ /* 0x000fc40000010000 */
[----:B------:R-:W-:Y:S02]  /*6330*/  FADD.FTZ R88, R88, R97 ;  /* 0x0000006158587221 */ /* 0x000fe40000010000 */
[----:B------:R-:W-:Y:S01]  /*6340*/  FADD.FTZ R91, R91, R2 ;  /* 0x000000025b5b7221 */ /* 0x000fe20000010000 */
[C---:B------:R-:W-:Y:S01]  /*6350*/  HMMA.16816.F32.BF16 R8, R52.reuse, R58, R8 ;  /* 0x0000003a3408723c */ /* 0x040fe20000041808 */
[----:B------:R-:W2:Y:S01]  /*6360*/  LDSM.16.MT88.4 R56, [R114+0x7800] ;  /* 0x007800007238783b */ /* 0x000ea20000004200 */
[----:B------:R-:W-:Y:S02]  /*6370*/  FADD.FTZ R2, R3, R88 ;  /* 0x0000005803027221 */ /* 0x000fe40000010000 */
[----:B------:R-:W-:Y:S02]  /*6380*/  FADD.FTZ R0, R0, R91 ;  /* 0x0000005b00007221 */ /* 0x000fe40000010000 */
[----:B------:R-:W-:Y:S01]  /*6390*/  FADD.FTZ R3, R137, R2 ;  /* 0x0000000289037221 */ /* 0x000fe20000010000 */
[----:B------:R-:W-:Y:S01]  /*63a0*/  MOV R2, R90 ;  /* 0x0000005a00027202 */ /* 0x000fe20000000f00 */
[----:B------:R-:W-:Y:S01]  /*63b0*/  HMMA.16816.F32.BF16 R72, R52, R74, R40 ;  /* 0x0000004a3448723c */ /* 0x000fe20000041828 */
[----:B------:R-:W3:Y:S01]  /*63c0*/  LDSM.16.MT88.4 R40, [R114+0x6c00] ;  /* 0x006c00007228783b */ /* 0x000ee20000004200 */
[----:B------:R-:W-:-:S04]  /*63d0*/  FADD.FTZ R3, R136, R3 ;  /* 0x0000000388037221 */ /* 0x000fc80000010000 */
[----:B------:R-:W-:Y:S02]  /*63e0*/  FADD.FTZ R112, R112, R3 ;  /* 0x0000000370707221 */ /* 0x000fe40000010000 */
[----:B------:R-:W-:Y:S02]  /*63f0*/  HMMA.16816.F32.BF16 R76, R52, R80, R44 ;  /* 0x00000050344c723c */ /* 0x000fe4000004182c */
[----:B------:R-:W-:-:S04]  /*6400*/  FADD.FTZ R111, R111, R112 ;  /* 0x000000706f6f7221 */ /* 0x000fc80000010000 */
[----:B------:R-:W-:Y:S02]  /*6410*/  FADD.FTZ R140, R140, R111 ;  /* 0x0000006f8c8c7221 */ /* 0x000fe40000010000 */
[----:B------:R-:W-:Y:S01]  /*6420*/  HMMA.16816.F32.BF16 R80, R52, R82, R48 ;  /* 0x000000523450723c */ /* 0x000fe20000041830 */
[----:B------:R-:W4:Y:S01]  /*6430*/  LDSM.16.MT88.4 R48, [R113+0x6c00] ;  /* 0x006c00007130783b */ /* 0x000f220000004200 */
[----:B------:R-:W-:-:S04]  /*6440*/  FADD.FTZ R149, R149, R140 ;  /* 0x0000008c95957221 */ /* 0x000fc80000010000 */
[----:B------:R-:W-:Y:S02]  /*6450*/  FADD.FTZ R138, R138, R149 ;  /* 0x000000958a8a7221 */ /* 0x000fe40000010000 */
[C---:B-1----:R-:W-:Y:S08]  /*6460*/  HMMA.16816.F32.BF16 R12, R52.reuse, R60, R12 ;  /* 0x0000003c340c723c */ /* 0x042ff0000004180c */
[C---:B------:R-:W-:Y:S08]  /*6470*/  HMMA.16816.F32.BF16 R16, R52.reuse, R62, R16 ;  /* 0x0000003e3410723c */ /* 0x040ff00000041810 */
[C---:B--2---:R-:W-:Y:S08]  /*6480*/  HMMA.16816.F32.BF16 R20, R52.reuse, R56, R20 ;  /* 0x000000383414723c */ /* 0x044ff00000041814 */
[----:B------:R-:W-:Y:S01]  /*6490*/  HMMA.16816.F32.BF16 R24, R52, R58, R24 ;  /* 0x0000003a3418723c */ /* 0x000fe20000041818 */
[----:B------:R-:W1:Y:S07]  /*64a0*/  LDSM.16.MT88.4 R56, [R113+0x7800] ;  /* 0x007800007138783b */ /* 0x000e6e0000004200 */
[C---:B---3--:R-:W-:Y:S01]  /*64b0*/  HMMA.16816.F32.BF16 R36, R84.reuse, R40, R4 ;  /* 0x000000285424723c */ /* 0x048fe20000041804 */
[----:B------:R-:W-:Y:S07]  /*64c0*/  LDSM.16.MT88.4 R4, [R113+0x8c00] ;  /* 0x008c00007104783b */ /* 0x000fee0000004200 */
[C---:B------:R-:W-:Y:S01]  /*64d0*/  HMMA.16816.F32.BF16 R40, R84.reuse, R42, R8 ;  /* 0x0000002a5428723c */ /* 0x040fe20000041808 */
[----:B------:R-:W2:Y:S07]  /*64e0*/  LDSM.16.MT88.4 R8, [R114+0x8c00] ;  /* 0x008c00007208783b */ /* 0x000eae0000004200 */
[C---:B----4-:R-:W-:Y:S07]  /*64f0*/  HMMA.16816.F32.BF16 R44, R84.reuse, R48, R12 ;  /* 0x00000030542c723c */ /* 0x050fee000004180c */
[----:B------:R-:W-:Y:S01]  /*6500*/  FADD.FTZ R13, R133, R0 ;  /* 0x00000000850d7221 */ /* 0x000fe20000010000 */
[----:B------:R-:W-:Y:S03]  /*6510*/  HMMA.16816.F32.BF16 R48, R84, R50, R16 ;  /* 0x000000325430723c */ /* 0x000fe60000041810 */
        /* <DEDUP_REMOVED lines=9> */
[C---:B--2---:R-:W-:Y:S01]  /*65b0*/  HMMA.16816.F32.BF16 R68, R84.reuse, R8, R68 ;  /* 0x000000085444723c */ /* 0x044fe20000041844 */
        /* <DEDUP_REMOVED lines=12> */
[----:B------:R-:W-:-:S05]  /*6680*/  FADD.FTZ R108, R100, R95 ;  /* 0x0000005f646c7221 */ /* 0x000fca0000010000 */
[C---:B------:R-:W-:Y:S08]  /*6690*/  HMMA.16816.F32.BF16 R72, R84.reuse, R10, R72 ;  /* 0x0000000a5448723c */ /* 0x040ff00000041848 */
[C---:B------:R-:W-:Y:S08]  /*66a0*/  HMMA.16816.F32.BF16 R76, R84.reuse, R4, R76 ;  /* 0x00000004544c723c */ /* 0x040ff0000004184c */
[C---:B-1----:R-:W-:Y:S08]  /*66b0*/  HMMA.16816.F32.BF16 R52, R84.reuse, R56, R20 ;  /* 0x000000385434723c */ /* 0x042ff00000041814 */
[C---:B------:R-:W-:Y:S08]  /*66c0*/  HMMA.16816.F32.BF16 R56, R84.reuse, R58, R24 ;  /* 0x0000003a5438723c */ /* 0x040ff00000041818 */
[----:B------:R-:W-:Y:S11]  /*66d0*/  HMMA.16816.F32.BF16 R80, R84, R6, R80 ;  /* 0x000000065450723c */ /* 0x000ff60000041850 */
[----:B------:R-:W-:Y:S08]  /*66e0*/  @!UPT UIADD3 URZ, URZ, URZ, URZ ;  /* 0x0000003f3f3ff290 */ /* 0x000ff0000fffe03f */
.L_x_5657:
[----:B------:R-:W-:Y:S05]  /*66f0*/  @!P3 BRA `(.L_x_5663) ;  /* 0x000022400000b947 */ /* 0x000fea0003800000 */
[----:B------:R-:W-:Y:S01]  /*6700*/  ULDC.64 UR4, c[0x0][0x1a0] ;  /* 0x0000680000047ab9 */ /* 0x000fe20000000a00 */
[----:B------:R-:W-:Y:S01]  /*6710*/  IMAD.MOV.U32 R5, RZ, RZ, 0x20 ;  /* 0x00000020ff057424 */ /* 0x000fe200078e00ff */
[----:B------:R-:W-:Y:S01]  /*6720*/  ULEA UR6, -UR4, URZ, 0x6 ;  /* 0x0000003f04067291 */ /* 0x000fe2000f8e313f */
[----:B------:R-:W-:Y:S01]  /*6730*/  LOP3.LUT P0, RZ, R124, 0x2, RZ, 0xc0, !PT ;  /* 0x000000027cff7812 */ /* 0x000fe2000780c0ff */
[----:B------:R-:W-:Y:S01]  /*6740*/  UMOV UR7, 0x5 ;  /* 0x0000000500077882 */ /* 0x000fe20000000000 */
[----:B------:R-:W-:Y:S01]  /*6750*/  IMAD.MOV.U32 R3, RZ, RZ, R0 ;  /* 0x000000ffff037224 */ /* 0x000fe200078e0000 */
[----:B------:R-:W-:Y:S01]  /*6760*/  USHF.R.S32.HI UR10, URZ, 0x1f, UR6 ;  /* 0x0000001f3f0a7899 */ /* 0x000fe20008011406 */
[----:B------:R-:W-:Y:S01]  /*6770*/  SEL R5, R5, 0xffffffe0, !P0 ;  /* 0xffffffe005057807 */ /* 0x000fe20004000000 */
[----:B------:R-:W-:Y:S01]  /*6780*/  USHF.L.U64.HI UR5, UR4, UR7, UR5 ;  /* 0x0000000704057299 */ /* 0x000fe20008010205 */
[----:B------:R-:W-:Y:S01]  /*6790*/  MOV R85, R2 ;  /* 0x0000000200557202 */ /* 0x000fe20000000f00 */
[----:B------:R-:W-:Y:S01]  /*67a0*/  USHF.L.U32 UR11, UR4, 0x5, URZ ;  /* 0x00000005040b7899 */ /* 0x000fe2000800063f */
[----:B------:R-:W-:Y:S01]  /*67b0*/  IADD3 R112, R5, 0x3000, R116 ;  /* 0x0000300005707810 */ /* 0x000fe20007ffe074 */
[----:B------:R-:W-:Y:S01]  /*67c0*/  ULDC UR7, c[0x0][0x198] ;  /* 0x0000660000077ab9 */ /* 0x000fe20000000800 */
[----:B------:R-:W-:Y:S01]  /*67d0*/  IMAD.U32 R133, RZ, RZ, UR6 ;  /* 0x00000006ff857e24 */ /* 0x000fe2000f8e00ff */
[----:B------:R-:W-:Y:S01]  /*67e0*/  ULEA UR7, -UR7, URZ, 0x6 ;  /* 0x0000003f07077291 */ /* 0x000fe2000f8e313f */
[----:B------:R-:W-:Y:S01]  /*67f0*/  MOV R132, UR10 ;  /* 0x0000000a00847c02 */ /* 0x000fe20008000f00 */
[----:B------:R-:W-:-:S02]  /*6800*/  USHF.L.U64.HI UR5, UR11, 0x1, UR5 ;  /* 0x000000010b057899 */ /* 0x000fc40008010205 */
[----:B------:R-:W-:Y:S02]  /*6810*/  USHF.R.S32.HI UR4, URZ, 0x1f, UR7 ;  /* 0x0000001f3f047899 */ /* 0x000fe40008011407 */
[----:B------:R-:W-:Y:S02]  /*6820*/  USHF.L.U32 UR11, UR11, 0x1, URZ ;  /* 0x000000010b0b7899 */ /* 0x000fe4000800063f */
.L_x_5667:
        /* <DEDUP_REMOVED lines=65> */
.L_x_5664:
        /* <DEDUP_REMOVED lines=155> */
[----:B------:R-:W-:Y:S05]  /*75f0*/  SHF.R.S32.HI R84, RZ, 0x1f, R2 ;  /* 0x0000001fff547819 */ /* 0x000fea0000011402 */
[----:B------:R-:W-:Y:S04]  /*7600*/  IMAD R87, R84, c[0x0][0x180], RZ ;  /* 0x0000600054577a24 */ /* 0x000fe800078e02ff */
[----:B------:R-:W-:Y:S02]  /*7610*/  IMAD R87, R2, c[0x0][0x184], R87 ;  /* 0x0000610002577a24 */ /* 0x000fe400078e0257 */
[----:B------:R-:W-:Y:S02]  /*7620*/  IMAD.MOV.U32 R2, RZ, RZ, R90 ;  /* 0x000000ffff027224 */ /* 0x000fe400078e005a */
[----:B------:R-:W-:Y:S03]  /*7630*/  IMAD.IADD R89, R91, 0x1, R87 ;  /* 0x000000015b597824 */ /* 0x000fe600078e0257 */
.L_x_5666:
        /* <DEDUP_REMOVED lines=16> */
.L_x_5665:
        /* <DEDUP_REMOVED lines=56> */
[----:B------:R-:W-:Y:S01]  /*7ac0*/  FFMA.FTZ R111, R8, c[0x0][0x23c], -R106 ;  /* 0x00008f00086f7a23 */ /* 0x000fe2000001086a */
[----:B------:R-:W-:Y:S01]  /*7ad0*/  ISETP.GT.AND P0, PT, R120, R119, PT ;  /* 0x000000777800720c */ /* 0x000fe20003f04270 */
[--C-:B------:R-:W-:Y:S02]  /*7ae0*/  FFMA.FTZ R107, R6, c[0x0][0x23c], -R104.reuse ;  /* 0x00008f00066b7a23 */ /* 0x100fe40000010868 */
[----:B------:R-:W-:Y:S02]  /*7af0*/  FFMA.FTZ R110, R7, c[0x0][0x23c], -R104 ;  /* 0x00008f00076e7a23 */ /* 0x000fe40000010868 */
[----:B------:R-:W-:Y:S02]  /*7b00*/  FFMA.FTZ R136, R9, c[0x0][0x23c], -R106 ;  /* 0x00008f0009887a23 */ /* 0x000fe4000001086a */
[--C-:B------:R-:W-:Y:S01]  /*7b10*/  FFMA.FTZ R137, R10, c[0x0][0x23c], -R104.reuse ;  /* 0x00008f000a897a23 */ /* 0x100fe20000010868 */
[----:B------:R-:W-:Y:S01]  /*7b20*/  MUFU.EX2 R105, R105 ;  /* 0x0000006900697308 */ /* 0x000fe20000000800 */
[----:B------:R-:W-:Y:S02]  /*7b30*/  FFMA.FTZ R90, R11, c[0x0][0x23c], -R104 ;  /* 0x00008f000b5a7a23 */ /* 0x000fe40000010868 */
[--C-:B------:R-:W-:Y:S02]  /*7b40*/  FFMA.FTZ R138, R12, c[0x0][0x23c], -R106.reuse ;  /* 0x00008f000c8a7a23 */ /* 0x100fe4000001086a */
[----:B------:R-:W-:Y:S02]  /*7b50*/  FFMA.FTZ R139, R13, c[0x0][0x23c], -R106 ;  /* 0x00008f000d8b7a23 */ /* 0x000fe4000001086a */
[--C-:B------:R-:W-:Y:S02]  /*7b60*/  FFMA.FTZ R140, R14, c[0x0][0x23c], -R104.reuse ;  /* 0x00008f000e8c7a23 */ /* 0x100fe40000010868 */
[----:B------:R-:W-:Y:S01]  /*7b70*/  FFMA.FTZ R141, R15, c[0x0][0x23c], -R104 ;  /* 0x00008f000f8d7a23 */ /* 0x000fe20000010868 */
[----:B------:R-:W-:Y:S01]  /*7b80*/  MUFU.EX2 R107, R107 ;  /* 0x0000006b006b7308 */ /* 0x000fe20000000800 */
[--C-:B------:R-:W-:Y:S02]  /*7b90*/  FFMA.FTZ R142, R16, c[0x0][0x23c], -R106.reuse ;  /* 0x00008f00108e7a23 */ /* 0x100fe4000001086a */
[----:B------:R-:W-:Y:S02]  /*7ba0*/  FFMA.FTZ R143, R17, c[0x0][0x23c], -R106 ;  /* 0x00008f00118f7a23 */ /* 0x000fe4000001086a */
        /* <DEDUP_REMOVED lines=23> */
[----:B------:R-:W-:Y:S01]  /*7d20*/  FMUL.FTZ R46, R3, R46 ;  /* 0x0000002e032e7220 */ /* 0x000fe20000410000 */
        /* <DEDUP_REMOVED lines=33> */
[----:B--2---:R-:W-:Y:S01]  /*7f40*/  F2FP.BF16.PACK_AB R95, R90, R137 ;  /* 0x000000895a5f723e */ /* 0x004fe200000010ff */
[----:B------:R-:W-:Y:S02]  /*7f50*/  FMUL.FTZ R81, R84, R81 ;  /* 0x0000005154517220 */ /* 0x000fe40000410000 */
[C---:B------:R-:W-:Y:S02]  /*7f60*/  FMUL.FTZ R82, R3.reuse, R82 ;  /* 0x0000005203527220 */ /* 0x040fe40000410000 */
[----:B------:R-:W-:Y:S01]  /*7f70*/  FMUL.FTZ R83, R3, R83 ;  /* 0x0000005303537220 */ /* 0x000fe20000410000 */
[----:B------:R-:W1:Y:S01]  /*7f80*/  MUFU.EX2 R140, R140 ;  /* 0x0000008c008c7308 */ /* 0x000e620000000800 */
[C---:B------:R-:W-:Y:S05]  /*7f90*/  HMMA.16816.F32.BF16 R36, R92.reuse, R96, R36 ;  /* 0x000000605c24723c */ /* 0x040fea0000041824 */
[--C-:B------:R-:W-:Y:S02]  /*7fa0*/  FFMA.FTZ R145, R18, c[0x0][0x23c], -R104.reuse ;  /* 0x00008f0012917a23 */ /* 0x100fe40000010868 */
[----:B------:R-:W-:Y:S01]  /*7fb0*/  FFMA.FTZ R146, R19, c[0x0][0x23c], -R104 ;  /* 0x00008f0013927a23 */ /* 0x000fe20000010868 */
[C---:B------:R-:W-:Y:S01]  /*7fc0*/  HMMA.16816.F32.BF16 R40, R92.reuse, R98, R40 ;  /* 0x000000625c28723c */ /* 0x040fe20000041828 */
[----:B------:R-:W2:Y:S01]  /*7fd0*/  LDSM.16.MT88.4 R96, [R113+0x6000] ;  /* 0x006000007160783b */ /* 0x000ea20000004200 */
[----:B------:R-:W3:Y:S02]  /*7fe0*/  MUFU.EX2 R141, R141 ;  /* 0x0000008d008d7308 */ /* 0x000ee40000000800 */
[--C-:B------:R-:W-:Y:S02]  /*7ff0*/  FFMA.FTZ R148, R20, c[0x0][0x23c], -R106.reuse ;  /* 0x00008f0014947a23 */ /* 0x100fe4000001086a */
[----:B------:R-:W-:Y:S02]  /*8000*/  FFMA.FTZ R149, R21, c[0x0][0x23c], -R106 ;  /* 0x00008f0015957a23 */ /* 0x000fe4000001086a */
[--C-:B------:R-:W-:Y:S04]  /*8010*/  FFMA.FTZ R151, R22, c[0x0][0x23c], -R104.reuse ;  /* 0x00008f0016977a23 */ /* 0x100fe80000010868 */
[----:B------:R-:W-:Y:S01]  /*8020*/  FFMA.FTZ R152, R23, c[0x0][0x23c], -R104 ;  /* 0x00008f0017987a23 */ /* 0x000fe20000010868 */
[----:B------:R-:W-:Y:S01]  /*8030*/  MUFU.EX2 R142, R142 ;  /* 0x0000008e008e7308 */ /* 0x000fe20000000800 */
[--C-:B------:R-:W-:Y:S02]  /*8040*/  FFMA.FTZ R147, R24, c[0x0][0x23c], -R106.reuse ;  /* 0x00008f0018937a23 */ /* 0x100fe4000001086a */
[----:B------:R-:W-:Y:S02]  /*8050*/  FFMA.FTZ R150, R25, c[0x0][0x23c], -R106 ;  /* 0x00008f0019967a23 */ /* 0x000fe4000001086a */
[--C-:B------:R-:W-:Y:S02]  /*8060*/  FFMA.FTZ R153, R26, c[0x0][0x23c], -R104.reuse ;  /* 0x00008f001a997a23 */ /* 0x100fe40000010868 */
[----:B------:R-:W-:Y:S02]  /*8070*/  FFMA.FTZ R154, R27, c[0x0][0x23c], -R104 ;  /* 0x00008f001b9a7a23 */ /* 0x000fe40000010868 */
[--C-:B------:R-:W-:Y:S01]  /*8080*/  FFMA.FTZ R155, R28, c[0x0][0x23c], -R106.reuse ;  /* 0x00008f001c9b7a23 */ /* 0x100fe2000001086a */
[----:B------:R-:W4:Y:S01]  /*8090*/  MUFU.EX2 R143, R143 ;  /* 0x0000008f008f7308 */ /* 0x000f220000000800 */
[--C-:B------:R-:W-:Y:S02]  /*80a0*/  FFMA.FTZ R156, R29, c[0x0][0x23c], -R106.reuse ;  /* 0x00008f001d9c7a23 */ /* 0x100fe4000001086a */
[--C-:B------:R-:W-:Y:S02]  /*80b0*/  FFMA.FTZ R160, R32, c[0x0][0x23c], -R106.reuse ;  /* 0x00008f0020a07a23 */ /* 0x100fe4000001086a */
[----:B------:R-:W-:Y:S02]  /*80c0*/  FFMA.FTZ R106, R33, c[0x0][0x23c], -R106 ;  /* 0x00008f00216a7a23 */ /* 0x000fe4000001086a */
[--C-:B------:R-:W-:Y:S02]  /*80d0*/  FFMA.FTZ R157, R30, c[0x0][0x23c], -R104.reuse ;  /* 0x00008f001e9d7a23 */ /* 0x100fe40000010868 */
[--C-:B------:R-:W-:Y:S01]  /*80e0*/  FFMA.FTZ R158, R31, c[0x0][0x23c], -R104.reuse ;  /* 0x00008f001f9e7a23 */ /* 0x100fe20000010868 */
[----:B------:R-:W-:Y:S01]  /*80f0*/  MUFU.EX2 R159, R106 ;  /* 0x0000006a009f7308 */ /* 0x000fe20000000800 */
[--C-:B------:R-:W-:Y:S02]  /*8100*/  FFMA.FTZ R161, R34, c[0x0][0x23c], -R104.reuse ;  /* 0x00008f0022a17a23 */ /* 0x100fe40000010868 */
[----:B------:R-:W-:Y:S02]  /*8110*/  FFMA.FTZ R104, R35, c[0x0][0x23c], -R104 ;  /* 0x00008f0023687a23 */ /* 0x000fe40000010868 */
[----:B------:R-:W-:Y:S02]  /*8120*/  FFMA.FTZ R144, R84, R109, R144 ;  /* 0x0000006d54907223 */ /* 0x000fe40000010090 */
[----:B------:R-:W-:Y:S01]  /*8130*/  FFMA.FTZ R109, R3, R108, R107 ;  /* 0x0000006c036d7223 */ /* 0x000fe2000001006b */
[C---:B--2---:R-:W-:Y:S02]  /*8140*/  HMMA.16816.F32.BF16 R44, R92.reuse, R96, R44 ;  /* 0x000000605c2c723c */ /* 0x044fe4000004182c */
[----:B------:R2:W-:Y:S01]  /*8150*/  MUFU.EX2 R162, R104 ;  /* 0x0000006800a27308 */ /* 0x0005e20000000800 */
[----:B------:R-:W-:Y:S01]  /*8160*/  FADD.FTZ R144, R105, R144 ;  /* 0x0000009069907221 */ /* 0x000fe20000010000 */
[----:B------:R-:W-:Y:S01]  /*8170*/  MOV R3, R0 ;  /* 0x0000000000037202 */ /* 0x000fe20000000f00 */
[----:B------:R-:W-:Y:S02]  /*8180*/  FADD.FTZ R110, R110, R109 ;  /* 0x0000006d6e6e7221 */ /* 0x000fe40000010000 */
[----:B------:R-:W-:Y:S01]  /*8190*/  FADD.FTZ R111, R111, R144 ;  /* 0x000000906f6f7221 */ /* 0x000fe20000010000 */
[C---:B------:R-:W-:Y:S01]  /*81a0*/  HMMA.16816.F32.BF16 R48, R92.reuse, R98, R48 ;  /* 0x000000625c30723c */ /* 0x040fe20000041830 */
[----:B------:R-:W5:Y:S03]  /*81b0*/  LDSM.16.MT88.4 R96, [R114+0x7000] ;  /* 0x007000007260783b */ /* 0x000f660000004200 */
[----:B------:R-:W-:Y:S01]  /*81c0*/  FADD.FTZ R163, R137, R110 ;  /* 0x0000006e89a37221 */ /* 0x000fe20000010000 */
[----:B------:R-:W-:Y:S01]  /*81d0*/  MUFU.EX2 R145, R145 ;  /* 0x0000009100917308 */ /* 0x000fe20000000800 */
[----:B------:R-:W-:Y:S02]  /*81e0*/  FADD.FTZ R137, R136, R111 ;  /* 0x0000006f88897221 */ /* 0x000fe40000010000 */
[----:B------:R-:W-:Y:S01]  /*81f0*/  FADD.FTZ R163, R90, R163 ;  /* 0x000000a35aa37221 */ /* 0x000fe20000010000 */
[----:B------:R-:W-:Y:S03]  /*8200*/  LDSM.16.MT88.4 R108, [R113+0x7c00] ;  /* 0x007c0000716c783b */ /* 0x000fe60000004200 */
[----:B-1----:R-:W-:Y:S03]  /*8210*/  FADD.FTZ R90, R140, R163 ;  /* 0x000000a38c5a7221 */ /* 0x002fe60000010000 */
[----:B------:R-:W1:Y:S01]  /*8220*/  MUFU.EX2 R146, R146 ;  /* 0x0000009200927308 */ /* 0x000e620000000800 */
[----:B---3--:R-:W-:Y:S01]  /*8230*/  FADD.FTZ R90, R141, R90 ;  /* 0x0000005a8d5a7221 */ /* 0x008fe20000010000 */
[----:B--2---:R-:W-:Y:S08]  /*8240*/  LDSM.16.MT88.4 R104, [R113+0x6c00] ;  /* 0x006c00007168783b */ /* 0x004ff00000004200 */
[----:B------:R-:W2:Y:S10]  /*8250*/  MUFU.EX2 R148, R148 ;  /* 0x0000009400947308 */ /* 0x000eb40000000800 */
[----:B------:R-:W3:Y:S01]  /*8260*/  MUFU.EX2 R149, R149 ;  /* 0x0000009500957308 */ /* 0x000ee20000000800 */
[C---:B-----5:R-:W-:Y:S09]  /*8270*/  HMMA.16816.F32.BF16 R52, R92.reuse, R96, R52 ;  /* 0x000000605c34723c */ /* 0x060ff20000041834 */
[----:B------:R-:W-:Y:S01]  /*8280*/  MUFU.EX2 R151, R151 ;  /* 0x0000009700977308 */ /* 0x000fe20000000800 */
[C---:B------:R-:W-:Y:S01]  /*8290*/  HMMA.16816.F32.BF16 R56, R92.reuse, R98, R56 ;  /* 0x000000625c38723c */ /* 0x040fe20000041838 */
[----:B------:R-:W5:Y:S08]  /*82a0*/  LDSM.16.MT88.4 R96, [R113+0x7000] ;  /* 0x007000007160783b */ /* 0x000f700000004200 */
[----:B------:R-:W1:Y:S10]  /*82b0*/  MUFU.EX2 R152, R152 ;  /* 0x0000009800987308 */ /* 0x000e740000000800 */
[----:B------:R-:W-:Y:S10]  /*82c0*/  MUFU.EX2 R147, R147 ;  /* 0x0000009300937308 */ /* 0x000ff40000000800 */
[----:B------:R-:W1:Y:S10]  /*82d0*/  MUFU.EX2 R150, R150 ;  /* 0x0000009600967308 */ /* 0x000e740000000800 */
[----:B------:R-:W-:Y:S01]  /*82e0*/  MUFU.EX2 R153, R153 ;  /* 0x0000009900997308 */ /* 0x000fe20000000800 */
[C---:B-----5:R-:W-:Y:S09]  /*82f0*/  HMMA.16816.F32.BF16 R60, R92.reuse, R96, R60 ;  /* 0x000000605c3c723c */ /* 0x060ff2000004183c */
[----:B------:R-:W5:Y:S01]  /*8300*/  MUFU.EX2 R154, R154 ;  /* 0x0000009a009a7308 */ /* 0x000f620000000800 */
[C---:B------:R-:W-:Y:S01]  /*8310*/  HMMA.16816.F32.BF16 R64, R92.reuse, R98, R64 ;  /* 0x000000625c40723c */ /* 0x040fe20000041840 */
[----:B------:R-:W1:Y:S08]  /*8320*/  LDSM.16.MT88.4 R96, [R114+0x8000] ;  /* 0x008000007260783b */ /* 0x000e700000004200 */
[----:B------:R-:W-:Y:S10]  /*8330*/  MUFU.EX2 R155, R155 ;  /* 0x0000009b009b7308 */ /* 0x000ff40000000800 */
[----:B------:R-:W1:Y:S10]  /*8340*/  MUFU.EX2 R156, R156 ;  /* 0x0000009c009c7308 */ /* 0x000e740000000800 */
[----:B------:R-:W-:Y:S10]  /*8350*/  MUFU.EX2 R157, R157 ;  /* 0x0000009d009d7308 */ /* 0x000ff40000000800 */
[----:B------:R-:W2:Y:S01]  /*8360*/  MUFU.EX2 R158, R158 ;  /* 0x0000009e009e7308 */ /* 0x000ea20000000800 */
[C---:B-1----:R-:W-:Y:S09]  /*8370*/  HMMA.16816.F32.BF16 R68, R92.reuse, R96, R68 ;  /* 0x000000605c44723c */ /* 0x042ff20000041844 */
[----:B------:R-:W1:Y:S01]  /*8380*/  MUFU.EX2 R160, R160 ;  /* 0x000000a000a07308 */ /* 0x000e620000000800 */
        /* <DEDUP_REMOVED lines=15> */
[----:B------:R-:W-:Y:S04]  /*8480*/  FADD.FTZ R143, R143, R142 ;  /* 0x0000008e8f8f7221 */ /* 0x000fe80000010000 */
[----:B--2---:R-:W-:Y:S04]  /*8490*/  FADD.FTZ R90, R148, R143 ;  /* 0x0000008f945a7221 */ /* 0x004fe80000010000 */
[C---:B---3--:R-:W-:Y:S01]  /*84a0*/  FADD.FTZ R90, R149.reuse, R90 ;  /* 0x0000005a955a7221 */ /* 0x048fe20000010000 */
        /* <DEDUP_REMOVED lines=22> */
[----:B-----5:R-:W-:Y:S01]  /*8610*/  F2FP.BF16.PACK_AB R95, R154, R153 ;  /* 0x000000999a5f723e */ /* 0x020fe200000010ff */
[----:B------:R-:W-:Y:S02]  /*8620*/  FADD.FTZ R147, R147, R90 ;  /* 0x0000005a93937221 */ /* 0x000fe40000010000 */
[----:B------:R-:W-:Y:S02]  /*8630*/  FADD.FTZ R152, R152, R151 ;  /* 0x0000009798987221 */ /* 0x000fe40000010000 */
[----:B------:R-:W-:Y:S02]  /*8640*/  FADD.FTZ R150, R150, R147 ;  /* 0x0000009396967221 */ /* 0x000fe40000010000 */
        /* <DEDUP_REMOVED lines=35> */
[----:B------:R-:W3:Y:S07]  /*8880*/  LDSM.16.MT88.4 R104, [R113+0x8c00] ;  /* 0x008c00007168783b */ /* 0x000eee0000004200 */
[C---:B--2---:R-:W-:Y:S08]  /*8890*/  HMMA.16816.F32.BF16 R52, R92.reuse, R100, R52 ;  /* 0x000000645c34723c */ /* 0x044ff00000041834 */
[C---:B------:R-:W-:Y:S08]  /*88a0*/  HMMA.16816.F32.BF16 R56, R92.reuse, R102, R56 ;  /* 0x000000665c38723c */ /* 0x040ff00000041838 */
[C---:B------:R-:W-:Y:S07]  /*88b0*/  HMMA.16816.F32.BF16 R60, R92.reuse, R108, R60 ;  /* 0x0000006c5c3c723c */ /* 0x040fee000004183c */
[----:B------:R-:W-:Y:S01]  /*88c0*/  FADD.FTZ R109, R159, R160 ;  /* 0x000000a09f6d7221 */ /* 0x000fe20000010000 */
[C---:B------:R-:W-:Y:S04]  /*88d0*/  HMMA.16816.F32.BF16 R64, R92.reuse, R110, R64 ;  /* 0x0000006e5c40723c */ /* 0x040fe80000041840 */
[----:B------:R-:W-:Y:S04]  /*88e0*/  FADD.FTZ R108, R162, R161 ;  /* 0x000000a1a26c7221 */ /* 0x000fe80000010000 */
[C---:B-1----:R-:W-:Y:S08]  /*88f0*/  HMMA.16816.F32.BF16 R68, R92.reuse, R96, R68 ;  /* 0x000000605c44723c */ /* 0x042ff00000041844 */
[C---:B------:R-:W-:Y:S08]  /*8900*/  HMMA.16816.F32.BF16 R72, R92.reuse, R98, R72 ;  /* 0x000000625c48723c */ /* 0x040ff00000041848 */
[C---:B---3--:R-:W-:Y:S08]  /*8910*/  HMMA.16816.F32.BF16 R76, R92.reuse, R104, R76 ;  /* 0x000000685c4c723c */ /* 0x048ff0000004184c */
[----:B------:R-:W-:Y:S01]  /*8920*/  HMMA.16816.F32.BF16 R80, R92, R106, R80 ;  /* 0x0000006a5c50723c */ /* 0x000fe20000041850 */
[----:B------:R-:W-:-:S07]  /*8930*/  @P0 BRA `(.L_x_5667) ;  /* 0xffffdef000000947 */ /* 0x000fce000383ffff */
.L_x_5663:
        /* <DEDUP_REMOVED lines=133> */
[----:B------:R-:W-:Y:S04]  /*9190*/  STS.64 [R12+0x4000], R72 ;  /* 0x004000480c007388 */ /* 0x000fe80000000a00 */
[----:B---3--:R-:W3:Y:S01]  /*91a0*/  S2R R60, SR_CTAID.Y ;  /* 0x00000000003c7919 */ /* 0x008ee20000002600 */
[----:B----4-:R-:W-:-:S03]  /*91b0*/  IADD3 R62, -R125, RZ, RZ ;  /* 0x000000ff7d3e7210 */ /* 0x010fc60007ffe1ff */
[----:B------:R-:W-:Y:S01]  /*91c0*/  STS.64 [R12+0x4400], R74 ;  /* 0x0044004a0c007388 */ /* 0x000fe20000000a00 */
[----:B-----5:R-:W-:-:S03]  /*91d0*/  LOP3.LUT R64, R3, 0xffffffe0, RZ, 0xc0, !PT ;  /* 0xffffffe003407812 */ /* 0x020fc600078ec0ff */
[----:B------:R-:W-:Y:S01]  /*91e0*/  STS.64 [R11+0x4000], R76 ;  /* 0x0040004c0b007388 */ /* 0x000fe20000000a00 */
[----:B--2---:R-:W-:Y:S01]  /*91f0*/  IMAD R9, R62, c[0x0][0x1c0], R9 ;  /* 0x000070003e097a24 */ /* 0x004fe200078e0209 */
[----:B------:R-:W-:Y:S01]  /*9200*/  MOV R3, 0xff800000 ;  /* 0xff80000000037802 */ /* 0x000fe20000000f00 */
[----:B------:R-:W-:Y:S01]  /*9210*/  @P3 FFMA.FTZ R3, R2, c[0x0][0x238], R7 ;  /* 0x00008e0002033a23 */ /* 0x000fe20000010007 */
[----:B------:R2:W-:Y:S01]  /*9220*/  STS.64 [R11+0x4400], R78 ;  /* 0x0044004e0b007388 */ /* 0x0005e20000000a00 */
[----:B------:R-:W-:-:S03]  /*9230*/  IADD3 R64, R5, -R64, RZ ;  /* 0x8000004005407210 */ /* 0x000fc60007ffe0ff */
[----:B------:R-:W-:Y:S01]  /*9240*/  STS.64 [R13+0x4000], R80 ;  /* 0x004000500d007388 */ /* 0x000fe20000000a00 */
[----:B------:R-:W-:-:S03]  /*9250*/  LOP3.LUT P0, RZ, R64, 0x3, RZ, 0xc0, !PT ;  /* 0x0000000340ff7812 */ /* 0x000fc6000780c0ff */
[----:B-1----:R-:W1:Y:S04]  /*9260*/  S2R R10, SR_CTAID.X ;  /* 0x00000000000a7919 */ /* 0x002e680000002500 */
[----:B------:R-:W-:Y:S01]  /*9270*/  STS.64 [R13+0x4400], R82 ;  /* 0x004400520d007388 */ /* 0x000fe20000000a00 */
[----:B---3--:R-:W-:-:S03]  /*9280*/  IMAD R60, R60, c[0x0][0x210], R125 ;  /* 0x000084003c3c7a24 */ /* 0x008fc600078e027d */
[----:B------:R-:W-:Y:S01]  /*9290*/  BAR.SYNC.DEFER_BLOCKING 0x0 ;  /* 0x0000000000007b1d */ /* 0x000fe20000010000 */
[----:B------:R-:W-:Y:S02]  /*92a0*/  IMAD R9, R60, c[0x0][0x1c0], R9 ;  /* 0x000070003c097a24 */ /* 0x000fe400078e0209 */
[----:B--2---:R-:W-:Y:S01]  /*92b0*/  @P2 FMUL.FTZ R11, R6, 0.69314718246459960938 ;  /* 0x3f317218060b2820 */ /* 0x004fe20000410000 */
[----:B-1----:R-:W-:-:S05]  /*92c0*/  SHF.L.U32 R10, R10, 0x6, RZ ;  /* 0x000000060a0a7819 */ /* 0x002fca00000006ff */
[----:B------:R-:W-:Y:S01]  /*92d0*/  IMAD R10, R9, c[0x0][0x214], R10 ;  /* 0x00008500090a7a24 */ /* 0x000fe200078e020a */
        /* <DEDUP_REMOVED lines=25> */
.L_x_5669:
[----:B--234-:R-:W-:Y:S05]  /*9470*/  BSYNC B0 ;  /* 0x0000000000007941 */ /* 0x01cfea0003800000 */
.L_x_5668:
[----:B------:R-:W2:Y:S01]  /*9480*/  S2R R0, SR_TID.X ;  /* 0x0000000000007919 */ /* 0x000ea20000002100 */
[----:B------:R-:W-:Y:S01]  /*9490*/  LEA.HI R2, R4, R5, RZ, 0x3 ;  /* 0x0000000504027211 */ /* 0x000fe200078f18ff */
[----:B------:R-:W-:-:S03]  /*94a0*/  IMAD R10, R10, c[0x0][0x22c], RZ ;  /* 0x00008b000a0a7a24 */ /* 0x000fc600078e02ff */
[----:B------:R-:W-:-:S05]  /*94b0*/  LOP3.LUT R2, R2, 0xfffffff8, RZ, 0xc0, !PT ;  /* 0xfffffff802027812 */ /* 0x000fca00078ec0ff */
[----:B------:R-:W-:-:S04]  /*94c0*/  IMAD.IADD R5, R5, 0x1, -R2 ;  /* 0x0000000105057824 */ /* 0x000fc800078e0a02 */
[----:B------:R-:W-:-:S05]  /*94d0*/  IMAD.SHL.U32 R4, R5, 0x4, RZ ;  /* 0x0000000405047824 */ /* 0x000fca00078e00ff */
[----:B------:R-:W-:Y:S02]  /*94e0*/  SHF.R.S32.HI R5, RZ, 0x1f, R4 ;  /* 0x0000001fff057819 */ /* 0x000fe40000011404 */
[----:B--2---:R-:W-:-:S04]  /*94f0*/  SHF.R.S32.HI R3, RZ, 0x1f, R0 ;  /* 0x0000001fff037819 */ /* 0x004fc80000011400 */
[----:B------:R-:W-:-:S04]  /*9500*/  LEA.HI R3, R3, R0, RZ, 0x3 ;  /* 0x0000000003037211 */ /* 0x000fc800078f18ff */
[----:B------:R-:W-:-:S04]  /*9510*/  SHF.R.S32.HI R3, RZ, 0x3, R3 ;  /* 0x00000003ff037819 */ /* 0x000fc80000011403 */
[C---:B------:R-:W-:Y:S01]  /*9520*/  ISETP.GE.AND P3, PT, R3.reuse, R118, PT ;  /* 0x000000760300720c */ /* 0x040fe20003f66270 */
[C---:B------:R-:W-:Y:S01]  /*9530*/  IMAD.WIDE R6, R3.reuse, 0x60, R4 ;  /* 0x0000006003067825 */ /* 0x040fe200078e0204 */
[----:B------:R-:W-:-:S04]  /*9540*/  IADD3 R5, R3, 0x10, RZ ;  /* 0x0000001003057810 */ /* 0x000fc80007ffe0ff */
[C---:B------:R-:W-:Y:S02]  /*9550*/  IADD3 R0, P0, R10.reuse, R6, RZ ;  /* 0x000000060a007210 */ /* 0x040fe40007f1e0ff */
[----:B------:R-:W-:Y:S02]  /*9560*/  ISETP.GE.AND P2, PT, R5, R118, PT ;  /* 0x000000760500720c */ /* 0x000fe40003f46270 */
[C---:B------:R-:W-:Y:S02]  /*9570*/  IADD3 R5, R3.reuse, 0x20, RZ ;  /* 0x0000002003057810 */ /* 0x040fe40007ffe0ff */
[----:B------:R-:W-:Y:S02]  /*9580*/  LEA.HI.X.SX32 R7, R10, R7, 0x1, P0 ;  /* 0x000000070a077211 */ /* 0x000fe400000f0eff */
[----:B------:R-:W-:Y:S02]  /*9590*/  LEA R4, P0, R0, c[0x0][0x1d8], 0x2 ;  /* 0x0000760000047a11 */ /* 0x000fe400078010ff */
[----:B------:R-:W-:-:S02]  /*95a0*/  IADD3 R3, R3, 0x30, RZ ;  /* 0x0000003003037810 */ /* 0x000fc40007ffe0ff */
[-C--:B------:R-:W-:Y:S02]  /*95b0*/  ISETP.GE.AND P1, PT, R5, R118.reuse, PT ;  /* 0x000000760500720c */ /* 0x080fe40003f26270 */
        /* <DEDUP_REMOVED lines=17> */
.L_x_5670:
        /* <DEDUP_REMOVED lines=11> */
.L_x_6380:


//--------------------- .text._ZN5flash24flash_fwd_splitkv_kernelI23Flash_fwd_kernel_traitsILi96ELi64ELi64ELi4ELb0ELb0EN7cutlass10bfloat16_tE19Flash_kernel_traitsILi96ELi64ELi64ELi4ES3_EELb1ELb0ELb0ELb0ELb1ELb1ELb1ELb0EEEvNS_16Flash_fwd_paramsE --------------------------
	.section	.text._ZN5flash24flash_fwd_splitkv_kernelI23Flash_fwd_kernel_traitsILi96ELi64ELi64ELi4ELb0ELb0EN7cutlass10bfloat16_tE19Flash_kernel_traitsILi96ELi64ELi64ELi4ES3_EELb1ELb0ELb0ELb0ELb1ELb1ELb1ELb0EEEvNS_16Flash_fwd_paramsE,"ax",@progbits
	.sectioninfo	@"SHI_REGISTERS=167"
	.align	128
        .global         _ZN5flash24flash_fwd_splitkv_kernelI23Flash_fwd_kernel_traitsILi96ELi64ELi64ELi4ELb0ELb0EN7cutlass10bfloat16_tE19Flash_kernel_traitsILi96ELi64ELi64ELi4ES3_EELb1ELb0ELb0ELb0ELb1ELb1ELb1ELb0EEEvNS_16Flash_fwd_paramsE
        .type           _ZN5flash24flash_fwd_splitkv_kernelI23Flash_fwd_kernel_traitsILi96ELi64ELi64ELi4ELb0ELb0EN7cutlass10bfloat16_tE19Flash_kernel_traitsILi96ELi64ELi64ELi4ES3_EELb1ELb0ELb0ELb0ELb1ELb1ELb1ELb0EEEvNS_16Flash_fwd_paramsE,@function
        .size           _ZN5flash24flash_fwd_splitkv_kernelI23Flash_fwd_kernel_traitsILi96ELi64ELi64ELi4ELb0ELb0EN7cutlass10bfloat16_tE19Flash_kernel_traitsILi96ELi64ELi64ELi4ES3_EELb1ELb0ELb0ELb0ELb1ELb1ELb1ELb0EEEvNS_16Flash_fwd_paramsE,(.L_x_6381 - _ZN5flash24flash_fwd_splitkv_kernelI23Flash_fwd_kernel_traitsILi96ELi64ELi64ELi4ELb0ELb0EN7cutlass10bfloat16_tE19Flash_kernel_traitsILi96ELi64ELi64ELi4ES3_EELb1ELb0ELb0ELb0ELb1ELb1ELb1ELb0EEEvNS_16Flash_fwd_paramsE)
        .other          _ZN5flash24flash_fwd_splitkv_kernelI23Flash_fwd_kernel_traitsILi96ELi64ELi64ELi4ELb0ELb0EN7cutlass10bfloat16_tE19Flash_kernel_traitsILi96ELi64ELi64ELi4ES3_EELb1ELb0ELb0ELb0ELb1ELb1ELb1ELb0EEEvNS_16Flash_fwd_paramsE,@"STO_CUDA_ENTRY STV_DEFAULT"
_ZN5flash24flash_fwd_splitkv_kernelI23Flash_fwd_kernel_traitsILi96ELi64ELi64ELi4ELb0ELb0EN7cutlass10bfloat16_tE19Flash_kernel_traitsILi96ELi64ELi64ELi4ES3_EELb1ELb0ELb0ELb0ELb1ELb1ELb1ELb0EEEvNS_16Flash_fwd_paramsE:
.text._ZN5flash24flash_fwd_splitkv_kernelI23Flash_fwd_kernel_traitsILi96ELi64ELi64ELi4ELb0ELb0EN7cutlass10bfloat16_tE19Flash_kernel_traitsILi96ELi64ELi64ELi4ES3_EELb1ELb0ELb0ELb0ELb1ELb1ELb1ELb0EEEvNS_16Flash_fwd_paramsE:
        /* <DEDUP_REMOVED lines=54> */
.L_x_5671:
[----:B-1-34-:R-:W-:Y:S02]  /*0360*/  MOV R5, c[0x0][0x218] ;  /* 0x0000860000057a02 */ /* 0x01afe40000000f00 */
.L_x_5672:
        /* <DEDUP_REMOVED lines=114> */
.L_x_5673:
        /* <DEDUP_REMOVED lines=93> */
.L_x_5674:
        /* <DEDUP_REMOVED lines=15> */
.L_x_5676:
[----:B------:R-:W-:Y:S01]  /*1150*/  IABS R7, c[0x0][0x1c8] ;  /* 0x0000720000077a13 */ /* 0x000fe20000000000 */
[----:B------:R-:W-:Y:S01]  /*1160*/  IMAD.MOV.U32 R8, RZ, RZ, RZ ;  /* 0x000000ffff087224 */ /* 0x000fe200078e00ff */
[----:B------:R-:W-:Y:S01]  /*1170*/  LEA R11, R90, 0xffffffc0, 0x6 ;  /* 0xffffffc05a0b7811 */ /* 0x000fe200078e30ff */
        /* <DEDUP_REMOVED lines=12> */
[----:B------:R-:W-:-:S03]  /*1240*/  SHF.R.S32.HI R9, RZ, 0x1f, R11 ;  /* 0x0000001fff097819 */ /* 0x000fc6000001140b */
        /* <DEDUP_REMOVED lines=12> */
[----:B------:R-:W-:Y:S02]  /*1310*/  IMAD R5, R11, c[0x0][0x19c], R2 ;  /* 0x000067000b057a24 */ /* 0x000fe400078e0202 */
        /* <DEDUP_REMOVED lines=21> */
.L_x_5675:
        /* <DEDUP_REMOVED lines=13> */
[----:B------:R-:W-:Y:S01]  /*1540*/  @P0 IMAD.WIDE.U32 R24, R17, c[0x0][0x190], RZ ;  /* 0x0000640011180a25 */ /* 0x000fe200078e00ff */
[----:B-----5:R-:W-:Y:S01]  /*1550*/  @!P0 SHF.R.S32.HI R0, RZ, 0x1f, R121 ;  /* 0x0000001fff008819 */ /* 0x020fe20000011479 */
[----:B------:R-:W-:Y:S01]  /*1560*/  USHF.L.U64.HI UR5, UR4, UR6, UR5 ;  /* 0x0000000604057299 */ /* 0x000fe20008010205 */
[----:B------:R-:W-:Y:S01]  /*1570*/  LEA.HI R12, R104, R99, RZ, 0x4 ;  /* 0x00000063680c7211 */ /* 0x000fe200078f20ff */
[----:B------:R-:W-:Y:S01]  /*1580*/  @!P0 IMAD.WIDE.U32 R4, R121, c[0x0][0x178], RZ ;  /* 0x00005e0079048a25 */ /* 0x000fe200078e00ff */
[----:B------:R-:W-:-:S02]  /*1590*/  SHF.R.S32.HI R6, RZ, 0x2, R13 ;  /* 0x00000002ff067819 */ /* 0x000fc4000001140d */
[----:B------:R-:W-:Y:S01]  /*15a0*/  LEA.HI R26, R8, R119, RZ, 0x1 ;  /* 0x00000077081a7211 */ /* 0x000fe200078f08ff */
[----:B------:R-:W-:Y:S01]  /*15b0*/  @!P0 IMAD R0, R0, c[0x0][0x178], RZ ;  /* 0x00005e0000008a24 */ /* 0x000fe200078e02ff */
[----:B------:R-:W-:Y:S01]  /*15c0*/  IADD3 R19, R6, 0x20, RZ ;  /* 0x0000002006137810 */ /* 0x000fe20007ffe0ff */
[----:B------:R-:W-:Y:S01]  /*15d0*/  @P0 IMAD R17, R17, c[0x0][0x194], R25 ;  /* 0x0000650011110a24 */ /* 0x000fe200078e0219 */
        /* <DEDUP_REMOVED lines=12> */
[----:B------:R-:W-:Y:S01]  /*16a0*/  SHF.R.S32.HI R7, RZ, 0x1f, R6 ;  /* 0x0000001fff077819 */ /* 0x000fe20000011406 */
[----:B------:R-:W-:Y:S01]  /*16b0*/  IMAD.IADD R4, R95, 0x1, -R0 ;  /* 0x000000015f047824 */ /* 0x000fe200078e0a00 */
[----:B------:R-:W-:Y:S01]  /*16c0*/  LOP3.LUT R21, R21, 0xc0, RZ, 0xc0, !PT ;  /* 0x000000c015157812 */ /* 0x000fe200078ec0ff */
[----:B------:R-:W-:Y:S01]  /*16d0*/  IMAD.SHL.U32 R18, R18, 0x8, RZ ;  /* 0x0000000812127824 */ /* 0x000fe200078e00ff */
[----:B------:R-:W-:Y:S01]  /*16e0*/  LOP3.LUT R10, R10, 0xfffffffe, RZ, 0xc0, !PT ;  /* 0xfffffffe0a0a7812 */ /* 0x000fe200078ec0ff */
[----:B------:R-:W-:Y:S01]  /*16f0*/  IMAD.IADD R12, R99, 0x1, -R12 ;  /* 0x00000001630c7824 */ /* 0x000fe200078e0a0c */
[-C--:B------:R-:W-:Y:S01]  /*1700*/  ISETP.GE.AND P3, PT, R19, R4.reuse, PT ;  /* 0x000000041300720c */ /* 0x080fe20003f66270 */
[----:B------:R-:W-:Y:S01]  /*1710*/  IMAD.WIDE R22, R23, 0x40, R6 ;  /* 0x0000004017167825 */ /* 0x000fe200078e0206 */
[----:B------:R-:W-:-:S02]  /*1720*/  ISETP.GE.AND P2, PT, R19, R4, PT ;  /* 0x000000041300720c */ /* 0x000fc40003f46270 */
[C---:B------:R-:W-:Y:S01]  /*1730*/  IADD3 R20, P1, R18.reuse, R20, RZ ;  /* 0x0000001412147210 */ /* 0x040fe20007f3e0ff */
[----:B------:R-:W-:Y:S01]  /*1740*/  IMAD.IADD R5, R5, 0x1, -R10 ;  /* 0x0000000105057824 */ /* 0x000fe200078e0a0a */
[C---:B------:R-:W-:Y:S01]  /*1750*/  IADD3 R100, P4, R18.reuse, R100, RZ ;  /* 0x0000006412647210 */ /* 0x040fe20007f9e0ff */
[----:B------:R-:W-:Y:S01]  /*1760*/  IMAD.MOV.U32 R89, RZ, RZ, 0x20 ;  /* 0x00000020ff597424 */ /* 0x000fe200078e00ff */
[--C-:B------:R-:W-:Y:S02]  /*1770*/  LOP3.LUT R19, R21, 0x18, R18.reuse, 0xf8, !PT ;  /* 0x0000001815137812 */ /* 0x100fe400078ef812 */
[----:B------:R-:W-:Y:S02]  /*1780*/  IADD3 R24, P0, R18, R24, RZ ;  /* 0x0000001812187210 */ /* 0x000fe40007f1e0ff */
[----:B------:R-:W-:Y:S02]  /*1790*/  SHF.R.S32.HI R18, RZ, 0x1f, R18 ;  /* 0x0000001fff127819 */ /* 0x000fe40000011412 */
[----:B------:R-:W-:-:S02]  /*17a0*/  SHF.R.U32.HI R10, RZ, 0x3, R21 ;  /* 0x00000003ff0a7819 */ /* 0x000fc40000011615 */
[----:B------:R-:W-:Y:S01]  /*17b0*/  SHF.R.S32.HI R103, RZ, 0x5, R104 ;  /* 0x00000005ff677819 */ /* 0x000fe20000011468 */
[C---:B------:R-:W-:Y:S01]  /*17c0*/  IMAD.X R25, R18.reuse, 0x1, R17, P0 ;  /* 0x0000000112197824 */ /* 0x040fe200000e0611 */
[----:B------:R-:W-:Y:S01]  /*17d0*/  LEA.HI R17, R13, R6, RZ, 0x1 ;  /* 0x000000060d117211 */ /* 0x000fe200078f08ff */
[----:B------:R-:W-:Y:S01]  /*17e0*/  IMAD.IADD R13, R99, 0x1, -R8 ;  /* 0x00000001630d7824 */ /* 0x000fe200078e0a08 */
[----:B------:R-:W-:Y:S01]  /*17f0*/  LOP3.LUT R10, R19, R10, RZ, 0x3c, !PT ;  /* 0x0000000a130a7212 */ /* 0x000fe200078e3cff */
[C---:B------:R-:W-:Y:S01]  /*1800*/  IMAD.X R21, R18.reuse, 0x1, R15, P1 ;  /* 0x0000000112157824 */ /* 0x040fe200008e060f */
[----:B------:R-:W-:Y:S01]  /*1810*/  LOP3.LUT R17, R17, 0x7fffffe, RZ, 0xc0, !PT ;  /* 0x07fffffe11117812 */ /* 0x000fe200078ec0ff */
[----:B------:R-:W-:Y:S01]  /*1820*/  IMAD.X R101, R18, 0x1, R14, P4 ;  /* 0x0000000112657824 */ /* 0x000fe200020e060e */
[----:B------:R-:W-:Y:S01]  /*1830*/  SHF.R.S32.HI R19, RZ, 0x1f, R16 ;  /* 0x0000001fff137819 */ /* 0x000fe20000011410 */
[----:B------:R-:W-:Y:S01]  /*1840*/  IMAD.WIDE.U32 R20, R3, c[0x0][0x1b8], R20 ;  /* 0x00006e0003147a25 */ /* 0x000fe200078e0014 */
[----:B------:R-:W-:-:S02]  /*1850*/  ISETP.GE.AND P1, PT, R6, R114, PT ;  /* 0x000000720600720c */ /* 0x000fc40003f26270 */
[----:B------:R-:W-:Y:S01]  /*1860*/  LEA.HI R120, R13, R13, RZ, 0x1 ;  /* 0x0000000d0d787211 */ /* 0x000fe200078f08ff */
[----:B------:R-:W-:Y:S01]  /*1870*/  IMAD.IADD R8, R6, 0x1, -R17 ;  /* 0x0000000106087824 */ /* 0x000fe200078e0a11 */
[-C--:B------:R-:W-:Y:S01]  /*1880*/  LEA.HI R15, R12, R12.reuse, RZ, 0x1 ;  /* 0x0000000c0c0f7211 */ /* 0x080fe200078f08ff */
[----:B------:R-:W-:Y:S01]  /*1890*/  IMAD R19, R19, c[0x0][0x1a8], RZ ;  /* 0x00006a0013137a24 */ /* 0x000fe200078e02ff */
[----:B------:R-:W-:Y:S01]  /*18a0*/  SHF.R.S32.HI R17, RZ, 0x1f, R12 ;  /* 0x0000001fff117819 */ /* 0x000fe2000001140c */
[----:B------:R-:W-:Y:S01]  /*18b0*/  IMAD R117, R103, 0x8, R8 ;  /* 0x0000000867757824 */ /* 0x000fe200078e0208 */
[----:B------:R-:W-:Y:S01]  /*18c0*/  LOP3.LUT R118, R120, 0xfffffffe, RZ, 0xc0, !PT ;  /* 0xfffffffe78767812 */ /* 0x000fe200078ec0ff */
[C---:B------:R-:W-:Y:S01]  /*18d0*/  IMAD R19, R16.reuse, c[0x0][0x1ac], R19 ;  /* 0x00006b0010137a24 */ /* 0x040fe200078e0213 */
[----:B------:R-:W-:Y:S01]  /*18e0*/  LOP3.LUT R97, R15, 0x7fffffe, RZ, 0xc0, !PT ;  /* 0x07fffffe0f617812 */ /* 0x000fe200078ec0ff */
[----:B------:R-:W-:Y:S01]  /*18f0*/  IMAD.U32 R117, R117, 0x20, R10 ;  /* 0x0000002075757824 */ /* 0x000fe200078e000a */
[--C-:B------:R-:W-:Y:S01]  /*1900*/  SHF.R.S32.HI R14, RZ, 0x1, R15.reuse ;  /* 0x00000001ff0e7819 */ /* 0x100fe2000001140f */
[----:B------:R-:W-:Y:S01]  /*1910*/  IMAD.IADD R118, R13, 0x1, -R118 ;  /* 0x000000010d767824 */ /* 0x000fe200078e0a76 */
[----:B------:R-:W-:Y:S01]  /*1920*/  SHF.R.S32.HI R15, RZ, 0x1f, R15 ;  /* 0x0000001fff0f7819 */ /* 0x000fe2000001140f */
[----:B------:R-:W-:Y:S01]  /*1930*/  @!P1 IMAD R10, R23, c[0x0][0x190], RZ ;  /* 0x00006400170a9a24 */ /* 0x000fe200078e02ff */
[----:B------:R-:W-:Y:S01]  /*1940*/  LEA.HI R8, R17, R12, RZ, 0x3 ;  /* 0x0000000c11087211 */ /* 0x000fe200078f18ff */
[----:B------:R-:W-:Y:S01]  /*1950*/  IMAD.WIDE.U32 R16, R16, c[0x0][0x1a8], R24 ;  /* 0x00006a0010107a25 */ /* 0x000fe200078e0018 */
[----:B------:R-:W-:-:S02]  /*1960*/  @!P5 IADD3 R13, P0, R22, 0x20, RZ ;  /* 0x00000020160dd810 */ /* 0x000fc40007f1e0ff */
[----:B------:R-:W-:Y:S01]  /*1970*/  LEA.HI R15, R15, R14, RZ, 0x2 ;  /* 0x0000000e0f0f7211 */ /* 0x000fe200078f10ff */
[----:B------:R-:W-:Y:S01]  /*1980*/  IMAD.IADD R17, R17, 0x1, R19 ;  /* 0x0000000111117824 */ /* 0x000fe200078e0213 */
[----:B------:R-:W-:Y:S01]  /*1990*/  ISETP.GE.AND P4, PT, R6, R4, PT ;  /* 0x000000040600720c */ /* 0x000fe20003f86270 */
[----:B------:R-:W-:Y:S01]  /*19a0*/  IMAD.IADD R97, R12, 0x1, -R97 ;  /* 0x000000010c617824 */ /* 0x000fe200078e0a61 */
[----:B------:R-:W-:Y:S01]  /*19b0*/  LOP3.LUT R15, R15, 0xfffffffc, RZ, 0xc0, !PT ;  /* 0xfffffffc0f0f7812 */ /* 0x000fe200078ec0ff */
[----:B------:R-:W-:Y:S01]  /*19c0*/  @!P1 IMAD R10, R22, c[0x0][0x194], R10 ;  /* 0x00006500160a9a24 */ /* 0x000fe200078e020a */
[----:B------:R-:W-:Y:S01]  /*19d0*/  LOP3.LUT R26, R26, 0xfffffffe, RZ, 0xc0, !PT ;  /* 0xfffffffe1a1a7812 */ /* 0x000fe200078ec0ff */
[----:B------:R-:W-:Y:S01]  /*19e0*/  @!P5 IMAD.X R12, RZ, RZ, R23, P0 ;  /* 0x000000ffff0cd224 */ /* 0x000fe200000e0617 */
[----:B------:R-:W-:Y:S01]  /*19f0*/  SHF.R.S32.HI R120, RZ, 0x1, R120 ;  /* 0x00000001ff787819 */ /* 0x000fe20000011478 */
[----:B------:R-:W-:Y:S01]  /*1a00*/  @!P1 IMAD.WIDE.U32 R22, R22, c[0x0][0x190], R16 ;  /* 0x0000640016169a25 */ /* 0x000fe200078e0010 */
[----:B------:R-:W-:-:S03]  /*1a10*/  LOP3.LUT R104, R104, 0xffffffe0, RZ, 0xc0, !PT ;  /* 0xffffffe068687812 */ /* 0x000fc600078ec0ff */
        /* <DEDUP_REMOVED lines=24> */
[----:B------:R-:W-:Y:S01]  /*1ba0*/  IMAD R12, R9, c[0x0][0x1a0], RZ ;  /* 0x00006800090c7a24 */ /* 0x000fe200078e02ff */
[----:B------:R-:W-:Y:S01]  /*1bb0*/  @!P5 LEA.HI.X R19, R16, c[0x0][0x164], R13, 0x1, P1 ;  /* 0x000059001013da11 */ /* 0x000fe200008f0c0d */
[----:B------:R-:W-:Y:S01]  /*1bc0*/  IMAD.IADD R119, R119, 0x1, -R26 ;  /* 0x0000000177777824 */ /* 0x000fe200078e0a1a */
[----:B------:R-:W-:Y:S01]  /*1bd0*/  @!P4 LEA R16, P1, R100, c[0x0][0x168], 0x1 ;  /* 0x00005a006410ca11 */ /* 0x000fe200078208ff */
[----:B------:R-:W-:Y:S01]  /*1be0*/  IMAD.SHL.U32 R112, R120, 0x40, RZ ;  /* 0x0000004078707824 */ /* 0x000fe200078e00ff */
[----:B------:R-:W-:Y:S01]  /*1bf0*/  @!P3 IADD3.X R10, R2, UR5, RZ, P0, !PT ;  /* 0x00000005020abc10 */ /* 0x000fe200087fe4ff */
[----:B------:R2:W-:Y:S01]  /*1c00*/  @!P5 LDGSTS.E.BYPASS.LTC128B.128 [R117+0x800], [R18.64] ;  /* 0x008000001275dfae */ /* 0x0005e2000b901d48 */
[----:B------:R-:W-:Y:S01]  /*1c10*/  @!P4 LEA.HI.X R17, R100, c[0x0][0x16c], R2, 0x1, P1 ;  /* 0x00005b006411ca11 */ /* 0x000fe200008f0c02 */
[C---:B------:R-:W-:Y:S01]  /*1c20*/  IMAD R13, R11.reuse, c[0x0][0x1a4], R12 ;  /* 0x000069000b0d7a24 */ /* 0x040fe200078e020c */
[----:B------:R-:W-:Y:S01]  /*1c30*/  LOP3.LUT R112, R112, 0xc0, RZ, 0xc0, !PT ;  /* 0x000000c070707812 */ /* 0x000fe200078ec0ff */
[----:B------:R2:W-:Y:S01]  /*1c40*/  @!P5 LDGSTS.E.BYPASS.LTC128B.128 [R117+0x1800], [R18.64+0x40] ;  /* 0x018000401275dfae */ /* 0x0005e2000b901d48 */
[----:B------:R-:W-:Y:S01]  /*1c50*/  IMAD.WIDE.U32 R92, R11, c[0x0][0x1a0], R20 ;  /* 0x000068000b5c7a25 */ /* 0x000fe200078e0014 */
[----:B------:R-:W-:-:S02]  /*1c60*/  ISETP.GE.AND P1, PT, R6, R4, PT ;  /* 0x000000040600720c */ /* 0x000fc40003f26270 */
[----:B------:R2:W-:Y:S01]  /*1c70*/  @!P5 LDGSTS.E.BYPASS.LTC128B.128 [R117+0x2800], [R18.64+0x80] ;  /* 0x028000801275dfae */ /* 0x0005e2000b901d48 */
[----:B------:R-:W-:Y:S02]  /*1c80*/  IMAD.SHL.U32 R94, R3, 0x40, RZ ;  /* 0x00000040035e7824 */ /* 0x000fe400078e00ff */
[----:B------:R-:W-:Y:S01]  /*1c90*/  IMAD.SHL.U32 R11, R119, 0x8, RZ ;  /* 0x00000008770b7824 */ /* 0x000fe200078e00ff */
[----:B-1----:R-:W-:Y:S01]  /*1ca0*/  @!P3 LEA R14, P0, R7, c[0x0][0x168], 0x1 ;  /* 0x00005a00070eba11 */ /* 0x002fe200078008ff */
[----:B------:R2:W-:Y:S01]  /*1cb0*/  @!P4 LDGSTS.E.BYPASS.LTC128B.128 [R117+0x3000], [R16.64] ;  /* 0x030000001075cfae */ /* 0x0005e2000b901d48 */
[----:B------:R-:W-:Y:S01]  /*1cc0*/  IMAD.SHL.U32 R8, R8, 0x20, RZ ;  /* 0x0000002008087824 */ /* 0x000fe200078e00ff */
[----:B------:R-:W-:Y:S01]  /*1cd0*/  LOP3.LUT R94, R94, 0xc0, RZ, 0xc0, !PT ;  /* 0x000000c05e5e7812 */ /* 0x000fe200078ec0ff */
[----:B------:R-:W-:Y:S01]  /*1ce0*/  IMAD.SHL.U32 R9, R5, 0x8, RZ ;  /* 0x0000000805097824 */ /* 0x000fe200078e00ff */
[----:B------:R-:W-:Y:S01]  /*1cf0*/  @!P3 LEA.HI.X R15, R7, c[0x0][0x16c], R10, 0x1, P0 ;  /* 0x00005b00070fba11 */ /* 0x000fe200000f0c0a */
[----:B------:R2:W-:Y:S01]  /*1d00*/  @!P4 LDGSTS.E.BYPASS.LTC128B.128 [R117+0x4000], [R16.64+0x40] ;  /* 0x040000401075cfae */ /* 0x0005e2000b901d48 */
[----:B------:R-:W-:Y:S01]  /*1d10*/  LOP3.LUT R11, R112, 0x8, R11, 0xf8, !PT ;  /* 0x00000008700b7812 */ /* 0x000fe200078ef80b */
[----:B------:R-:W-:Y:S01]  /*1d20*/  IMAD.MOV.U32 R7, RZ, RZ, 0x40 ;  /* 0x00000040ff077424 */ /* 0x000fe200078e00ff */
[----:B------:R-:W-:Y:S01]  /*1d30*/  SHF.R.U32.HI R112, RZ, 0x3, R112 ;  /* 0x00000003ff707819 */ /* 0x000fe20000011670 */
[----:B------:R2:W-:Y:S01]  /*1d40*/  @!P4 LDGSTS.E.BYPASS.LTC128B.128 [R117+0x5000], [R16.64+0x80] ;  /* 0x050000801075cfae */ /* 0x0005e2000b901d48 */
[----:B------:R-:W-:Y:S01]  /*1d50*/  LOP3.LUT R96, R8, 0xffffff00, RZ, 0xc0, !PT ;  /* 0xffffff0008607812 */ /* 0x000fe200078ec0ff */
[----:B------:R-:W-:Y:S01]  /*1d60*/  IMAD.IADD R88, R93, 0x1, R13 ;  /* 0x000000015d587824 */ /* 0x000fe200078e020d */
[----:B------:R-:W-:Y:S01]  /*1d70*/  LOP3.LUT R9, R94, 0x8, R9, 0xf8, !PT ;  /* 0x000000085e097812 */ /* 0x000fe200078ef809 */
[----:B------:R1:W-:Y:S01]  /*1d80*/  @!P3 LDGSTS.E.BYPASS.LTC128B.128 [R117+0x3800], [R14.64] ;  /* 0x038000000e75bfae */ /* 0x0003e2000b901d48 */
[----:B------:R-:W-:Y:S01]  /*1d90*/  SHF.R.U32.HI R94, RZ, 0x3, R94 ;  /* 0x00000003ff5e7819 */ /* 0x000fe2000001165e */
[----:B------:R-:W-:Y:S01]  /*1da0*/  IMAD R8, R103, 0x200, R96 ;  /* 0x0000020067087824 */ /* 0x000fe200078e0260 */
[----:B------:R-:W-:Y:S01]  /*1db0*/  LOP3.LUT R112, R11, R112, RZ, 0x3c, !PT ;  /* 0x000000700b707212 */ /* 0x000fe200078e3cff */
[----:B------:R1:W-:Y:S01]  /*1dc0*/  @!P3 LDGSTS.E.BYPASS.LTC128B.128 [R117+0x4800], [R14.64+0x40] ;  /* 0x048000400e75bfae */ /* 0x0003e2000b901d48 */
[C---:B------:R-:W-:Y:S01]  /*1dd0*/  LEA R126, P0, R92.reuse, c[0x0][0x170], 0x1 ;  /* 0x00005c005c7e7a11 */ /* 0x040fe200078008ff */
[----:B------:R-:W-:Y:S01]  /*1de0*/  IMAD.WIDE.U32 R10, R7, c[0x0][0x1a0], RZ ;  /* 0x00006800070a7a25 */ /* 0x000fe200078e00ff */
[----:B------:R-:W-:Y:S01]  /*1df0*/  LOP3.LUT R94, R9, R94, RZ, 0x3c, !PT ;  /* 0x0000005e095e7212 */ /* 0x000fe200078e3cff */
[----:B------:R1:W-:Y:S01]  /*1e00*/  @!P3 LDGSTS.E.BYPASS.LTC128B.128 [R117+0x5800], [R14.64+0x80] ;  /* 0x058000800e75bfae */ /* 0x0003e2000b901d48 */
[----:B------:R-:W-:Y:S01]  /*1e10*/  LEA.HI.X R127, R92, c[0x0][0x174], R88, 0x1, P0 ;  /* 0x00005d005c7f7a11 */ /* 0x000fe200000f0c58 */
[----:B------:R-:W-:Y:S01]  /*1e20*/  IMAD R7, R7, c[0x0][0x1a4], RZ ;  /* 0x0000690007077a24 */ /* 0x000fe200078e02ff */
[----:B------:R-:W-:Y:S01]  /*1e30*/  @!P2 IADD3 R10, P0, R126, R10, RZ ;  /* 0x0000000a7e0aa210 */ /* 0x000fe20007f1e0ff */
[----:B------:R-:W0:Y:S01]  /*1e40*/  LDGDEPBAR ;  /* 0x00000000000079af */ /* 0x000e220000000000 */
[----:B------:R-:W-:-:S02]  /*1e50*/  IMAD R5, R5, 0x8, R118 ;  /* 0x0000000805057824 */ /* 0x000fc400078e0276 */
[----:B------:R-:W-:Y:S01]  /*1e60*/  IMAD R113, R97, 0x20, R8 ;  /* 0x0000002061717824 */ /* 0x000fe200078e0208 */
[----:B------:R-:W-:Y:S01]  /*1e70*/  @!P2 IADD3.X R11, R127, R11, R7, P0, !PT ;  /* 0x0000000b7f0ba210 */ /* 0x000fe200007fe407 */
[----:B------:R-:W-:Y:S01]  /*1e80*/  IMAD.U32 R112, R5, 0x20, R112 ;  /* 0x0000002005707824 */ /* 0x000fe200078e0070 */
[----:B------:R-:W-:Y:S01]  /*1e90*/  LOP3.LUT P0, RZ, R120, 0x2, RZ, 0xc0, !PT ;  /* 0x0000000278ff7812 */ /* 0x000fe2000780c0ff */
[----:B------:R-:W-:Y:S02]  /*1ea0*/  IMAD.IADD R113, R94, 0x1, R113 ;  /* 0x000000015e717824 */ /* 0x000fe400078e0271 */
[----:B------:R-:W-:Y:S01]  /*1eb0*/  IMAD.SHL.U32 R112, R112, 0x2, RZ ;  /* 0x0000000270707824 */ /* 0x000fe200078e00ff */
[----:B------:R-:W-:Y:S01]  /*1ec0*/  SEL R89, R89, 0xffffffe0, !P0 ;  /* 0xffffffe059597807 */ /* 0x000fe20004000000 */
[----:B------:R-:W-:Y:S02]  /*1ed0*/  IMAD.SHL.U32 R113, R113, 0x2, RZ ;  /* 0x0000000271717824 */ /* 0x000fe400078e00ff */
[----:B------:R-:W-:-:S02]  /*1ee0*/  IMAD.IADD R104, R99, 0x1, -R104 ;  /* 0x0000000163687824 */ /* 0x000fc400078e0a68 */
[----:B------:R-:W-:Y:S02]  /*1ef0*/  IMAD.IADD R102, R112, 0x1, R89 ;  /* 0x0000000170667824 */ /* 0x000fe400078e0259 */
[----:B------:R-:W-:-:S05]  /*1f00*/  IMAD.SHL.U32 R99, R99, 0x2, RZ ;  /* 0x0000000263637824 */ /* 0x000fca00078e00ff */
[----:B------:R-:W-:Y:S01]  /*1f10*/  LOP3.LUT R99, R99, 0x6, RZ, 0xc0, !PT ;  /* 0x0000000663637812 */ /* 0x000fe200078ec0ff */
        /* <DEDUP_REMOVED lines=28> */
[----:B------:R-:W-:Y:S04]  /*20e0*/  LDSM.16.M88.4 R72, [R111] ;  /* 0x000000006f48783b */ /* 0x000fe80000000200 */
[----:B------:R-:W-:Y:S04]  /*20f0*/  LDSM.16.M88.4 R4, [R102+0x3000] ;  /* 0x003000006604783b */ /* 0x000fe80000000200 */
[----:B------:R-:W-:Y:S04]  /*2100*/  LDSM.16.M88.4 R56, [R113+0x1000] ;  /* 0x001000007138783b */ /* 0x000fe80000000200 */
[----:B------:R-:W-:Y:S04]  /*2110*/  LDSM.16.M88.4 R64, [R112+0x4000] ;  /* 0x004000007040783b */ /* 0x000fe80000000200 */
[----:B------:R-:W3:Y:S04]  /*2120*/  LDSM.16.M88.4 R36, [R112+0x3400] ;  /* 0x003400007024783b */ /* 0x000ee80000000200 */
[----:B-1----:R-:W-:Y:S04]  /*2130*/  LDSM.16.M88.4 R12, [R111+0x1000] ;  /* 0x001000006f0c783b */ /* 0x002fe80000000200 */
[----:B------:R-:W-:Y:S04]  /*2140*/  LDSM.16.M88.4 R40, [R102+0x4000] ;  /* 0x004000006628783b */ /* 0x000fe80000000200 */
[----:B------:R-:W1:Y:S04]  /*2150*/  LDSM.16.M88.4 R44, [R112+0x3800] ;  /* 0x00380000702c783b */ /* 0x000e680000000200 */
[----:B------:R-:W-:Y:S01]  /*2160*/  LDSM.16.M88.4 R52, [R102+0x3400] ;  /* 0x003400006634783b */ /* 0x000fe20000000200 */
[C---:B--2---:R-:W-:Y:S03]  /*2170*/  HMMA.16816.F32.BF16 R16, R60.reuse, R20, RZ ;  /* 0x000000143c10723c */ /* 0x044fe600000418ff */
[----:B----4-:R-:W-:Y:S04]  /*2180*/  LDSM.16.M88.4 R8, [R113+0x2000] ;  /* 0x002000007108783b */ /* 0x010fe80000000200 */
[----:B------:R-:W-:Y:S01]  /*2190*/  LDSM.16.M88.4 R24, [R112+0x5000] ;  /* 0x005000007018783b */ /* 0x000fe20000000200 */
[C---:B------:R-:W-:Y:S03]  /*21a0*/  HMMA.16816.F32.BF16 R20, R60.reuse, R22, RZ ;  /* 0x000000163c14723c */ /* 0x040fe600000418ff */
[----:B------:R-:W-:Y:S04]  /*21b0*/  LDSM.16.M88.4 R84, [R102+0x3800] ;  /* 0x003800006654783b */ /* 0x000fe80000000200 */
[----:B------:R-:W-:Y:S04]  /*21c0*/  LDSM.16.M88.4 R32, [R112+0x4400] ;  /* 0x004400007020783b */ /* 0x000fe80000000200 */
[----:B------:R-:W-:Y:S01]  /*21d0*/  LDSM.16.M88.4 R76, [R102+0x5000] ;  /* 0x00500000664c783b */ /* 0x000fe20000000200 */
[----:B---3--:R-:W-:Y:S03]  /*21e0*/  HMMA.16816.F32.BF16 R28, R60, R36, RZ ;  /* 0x000000243c1c723c */ /* 0x008fe600000418ff */
[----:B------:R-:W-:Y:S04]  /*21f0*/  LDSM.16.M88.4 R68, [R102+0x3c00] ;  /* 0x003c00006644783b */ /* 0x000fe80000000200 */
[----:B------:R-:W-:Y:S01]  /*2200*/  LDSM.16.M88.4 R80, [R102+0x4400] ;  /* 0x004400006650783b */ /* 0x000fe20000000200 */
[C---:B------:R-:W-:Y:S03]  /*2210*/  HMMA.16816.F32.BF16 R16, R72.reuse, R4, R16 ;  /* 0x000000044810723c */ /* 0x040fe60000041810 */
[----:B------:R-:W0:Y:S05]  /*2220*/  LDGDEPBAR ;  /* 0x00000000000079af */ /* 0x000e2a0000000000 */
[----:B------:R-:W-:Y:S01]  /*2230*/  HMMA.16816.F32.BF16 R20, R72, R6, R20 ;  /* 0x000000064814723c */ /* 0x000fe20000041814 */
[----:B------:R-:W2:Y:S07]  /*2240*/  LDSM.16.M88.4 R4, [R112+0x3c00] ;  /* 0x003c00007004783b */ /* 0x000eae0000000200 */
[----:B------:R-:W-:Y:S08]  /*2250*/  HMMA.16816.F32.BF16 R36, R60, R38, RZ ;  /* 0x000000263c24723c */ /* 0x000ff000000418ff */
[C---:B------:R-:W-:Y:S08]  /*2260*/  HMMA.16816.F32.BF16 R16, R56.reuse, R64, R16 ;  /* 0x000000403810723c */ /* 0x040ff00000041810 */
[----:B------:R-:W-:Y:S08]  /*2270*/  HMMA.16816.F32.BF16 R20, R56, R66, R20 ;  /* 0x000000423814723c */ /* 0x000ff00000041814 */
[----:B-1----:R-:W-:Y:S08]  /*2280*/  HMMA.16816.F32.BF16 R48, R60, R44, RZ ;  /* 0x0000002c3c30723c */ /* 0x002ff000000418ff */
[----:B------:R-:W-:Y:S08]  /*2290*/  HMMA.16816.F32.BF16 R16, R12, R40, R16 ;  /* 0x000000280c10723c */ /* 0x000ff00000041810 */
[C---:B------:R-:W-:Y:S08]  /*22a0*/  HMMA.16816.F32.BF16 R44, R60.reuse, R46, RZ ;  /* 0x0000002e3c2c723c */ /* 0x040ff000000418ff */
[C---:B--2---:R-:W-:Y:S08]  /*22b0*/  HMMA.16816.F32.BF16 R64, R60.reuse, R4, RZ ;  /* 0x000000043c40723c */ /* 0x044ff000000418ff */
[----:B------:R-:W-:Y:S01]  /*22c0*/  HMMA.16816.F32.BF16 R60, R60, R6, RZ ;  /* 0x000000063c3c723c */ /* 0x000fe200000418ff */
[----:B------:R-:W1:Y:S07]  /*22d0*/  LDSM.16.M88.4 R4, [R111+0x2000] ;  /* 0x002000006f04783b */ /* 0x000e6e0000000200 */
[----:B------:R-:W-:Y:S01]  /*22e0*/  HMMA.16816.F32.BF16 R20, R12, R42, R20 ;  /* 0x0000002a0c14723c */ /* 0x000fe20000041814 */
[----:B------:R-:W-:Y:S07]  /*22f0*/  LDSM.16.M88.4 R40, [R102+0x4800] ;  /* 0x004800006628783b */ /* 0x000fee0000000200 */
[C---:B------:R-:W-:Y:S08]  /*2300*/  HMMA.16816.F32.BF16 R28, R72.reuse, R52, R28 ;  /* 0x00000034481c723c */ /* 0x040ff0000004181c */
[----:B------:R-:W-:Y:S01]  /*2310*/  HMMA.16816.F32.BF16 R36, R72, R54, R36 ;  /* 0x000000364824723c */ /* 0x000fe20000041824 */
[----:B------:R-:W2:Y:S07]  /*2320*/  LDSM.16.M88.4 R52, [R112+0x4800] ;  /* 0x004800007034783b */ /* 0x000eae0000000200 */
[----:B------:R-:W-:Y:S08]  /*2330*/  HMMA.16816.F32.BF16 R16, R8, R24, R16 ;  /* 0x000000180810723c */ /* 0x000ff00000041810 */
[----:B------:R-:W-:Y:S08]  /*2340*/  HMMA.16816.F32.BF16 R48, R72, R84, R48 ;  /* 0x000000544830723c */ /* 0x000ff00000041830 */
[----:B------:R-:W-:Y:S01]  /*2350*/  HMMA.16816.F32.BF16 R20, R8, R26, R20 ;  /* 0x0000001a0814723c */ /* 0x000fe20000041814 */
[----:B------:R-:W-:Y:S07]  /*2360*/  LDSM.16.M88.4 R24, [R102+0x5400] ;  /* 0x005400006618783b */ /* 0x000fee0000000200 */
[----:B------:R-:W-:Y:S08]  /*2370*/  HMMA.16816.F32.BF16 R28, R56, R32, R28 ;  /* 0x00000020381c723c */ /* 0x000ff0000004181c */
[----:B-1----:R-:W-:Y:S08]  /*2380*/  HMMA.16816.F32.BF16 R16, R4, R76, R16 ;  /* 0x0000004c0410723c */ /* 0x002ff00000041810 */
[C---:B--2---:R-:W-:Y:S08]  /*2390*/  HMMA.16816.F32.BF16 R48, R56.reuse, R52, R48 ;  /* 0x000000343830723c */ /* 0x044ff00000041830 */
[----:B------:R-:W-:Y:S01]  /*23a0*/  HMMA.16816.F32.BF16 R36, R56, R34, R36 ;  /* 0x000000223824723c */ /* 0x000fe20000041824 */
[----:B------:R-:W1:Y:S07]  /*23b0*/  LDSM.16.M88.4 R32, [R112+0x5400] ;  /* 0x005400007020783b */ /* 0x000e6e0000000200 */
[----:B------:R-:W-:Y:S01]  /*23c0*/  HMMA.16816.F32.BF16 R20, R4, R78, R20 ;  /* 0x0000004e0414723c */ /* 0x000fe20000041814 */
[----:B------:R-:W-:-:S02]  /*23d0*/  FMUL.FTZ R16, R16, c[0x0][0x2ec] ;  /* 0x0000bb0010107a20 */ /* 0x000fc40000410000 */
[----:B------:R-:W-:Y:S02]  /*23e0*/  FMUL.FTZ R53, R17, c[0x0][0x2ec] ;  /* 0x0000bb0011357a20 */ /* 0x000fe40000410000 */
[----:B------:R2:W-:Y:S03]  /*23f0*/  MUFU.TANH R52, R16 ;  /* 0x0000001000347308 */ /* 0x0005e60000002400 */
[----:B------:R-:W-:Y:S01]  /*2400*/  HMMA.16816.F32.BF16 R76, R72, R68, R64 ;  /* 0x00000044484c723c */ /* 0x000fe20000041840 */
[----:B------:R-:W3:Y:S04]  /*2410*/  LDSM.16.M88.4 R64, [R112+0x5800] ;  /* 0x005800007040783b */ /* 0x000ee80000000200 */
[----:B------:R-:W4:Y:S03]  /*2420*/  MUFU.TANH R53, R53 ;  /* 0x0000003500357308 */ /* 0x000f260000002400 */
[----:B------:R-:W-:Y:S08]  /*2430*/  HMMA.16816.F32.BF16 R28, R12, R80, R28 ;  /* 0x000000500c1c723c */ /* 0x000ff0000004181c */
[----:B------:R-:W-:Y:S01]  /*2440*/  HMMA.16816.F32.BF16 R44, R72, R86, R44 ;  /* 0x00000056482c723c */ /* 0x000fe2000004182c */
[----:B------:R-:W-:-:S04]  /*2450*/  FMUL.FTZ R20, R20, c[0x0][0x2ec] ;  /* 0x0000bb0014147a20 */ /* 0x000fc80000410000 */
[----:B------:R1:W-:Y:S03]  /*2460*/  MUFU.TANH R68, R20 ;  /* 0x0000001400447308 */ /* 0x0003e60000002400 */
[C---:B------:R-:W-:Y:S07]  /*2470*/  HMMA.16816.F32.BF16 R48, R12.reuse, R40, R48 ;  /* 0x000000280c30723c */ /* 0x040fee0000041830 */
[----:B------:R-:W-:Y:S01]  /*2480*/  FMUL.FTZ R40, R18, c[0x0][0x2ec] ;  /* 0x0000bb0012287a20 */ /* 0x000fe20000410000 */
[----:B------:R-:W-:Y:S01]  /*2490*/  HMMA.16816.F32.BF16 R36, R12, R82, R36 ;  /* 0x000000520c24723c */ /* 0x000fe20000041824 */
[----:B------:R-:W-:-:S02]  /*24a0*/  FMUL.FTZ R41, R19, c[0x0][0x2ec] ;  /* 0x0000bb0013297a20 */ /* 0x000fc40000410000 */
[----:B--2---:R-:W2:Y:S02]  /*24b0*/  LDSM.16.M88.4 R16, [R112+0x4c00] ;  /* 0x004c00007010783b */ /* 0x004ea40000000200 */
[----:B------:R-:W-:Y:S03]  /*24c0*/  MUFU.TANH R40, R40 ;  /* 0x0000002800287308 */ /* 0x000fe60000002400 */
[----:B-1----:R-:W-:Y:S05]  /*24d0*/  HMMA.16816.F32.BF16 R28, R8, R32, R28 ;  /* 0x00000020081c723c */ /* 0x002fea000004181c */
[----:B------:R-:W1:Y:S03]  /*24e0*/  MUFU.TANH R41, R41 ;  /* 0x0000002900297308 */ /* 0x000e660000002400 */
[----:B------:R-:W-:Y:S07]  /*24f0*/  HMMA.16816.F32.BF16 R44, R56, R54, R44 ;  /* 0x00000036382c723c */ /* 0x000fee000004182c */
[----:B------:R-:W-:Y:S01]  /*2500*/  FMUL.FTZ R54, R21, c[0x0][0x2ec] ;  /* 0x0000bb0015367a20 */ /* 0x000fe20000410000 */
[----:B---3--:R-:W-:Y:S01]  /*2510*/  HMMA.16816.F32.BF16 R48, R8, R64, R48 ;  /* 0x000000400830723c */ /* 0x008fe20000041830 */
[----:B------:R-:W-:-:S04]  /*2520*/  FMUL.FTZ R55, R22, c[0x0][0x2ec] ;  /* 0x0000bb0016377a20 */ /* 0x000fc80000410000 */
[----:B------:R-:W-:Y:S02]  /*2530*/  MUFU.TANH R54, R54 ;  /* 0x0000003600367308 */ /* 0x000fe40000002400 */
[----:B------:R-:W-:Y:S01]  /*2540*/  FMUL.FTZ R64, R23, c[0x0][0x2ec] ;  /* 0x0000bb0017407a20 */ /* 0x000fe20000410000 */
[----:B------:R-:W-:Y:S01]  /*2550*/  HMMA.16816.F32.BF16 R36, R8, R34, R36 ;  /* 0x000000220824723c */ /* 0x000fe20000041824 */
[----:B------:R-:W3:Y:S04]  /*2560*/  LDSM.16.M88.4 R20, [R102+0x4c00] ;  /* 0x004c00006614783b */ /* 0x000ee80000000200 */
[----:B------:R-:W1:Y:S01]  /*2570*/  LDSM.16.M88.4 R32, [R102+0x5800] ;  /* 0x005800006620783b */ /* 0x000e620000000200 */
[----:B------:R-:W1:Y:S02]  /*2580*/  MUFU.TANH R55, R55 ;  /* 0x0000003700377308 */ /* 0x000e640000002400 */
[----:B------:R-:W-:Y:S06]  /*2590*/  HMMA.16816.F32.BF16 R60, R72, R70, R60 ;  /* 0x00000046483c723c */ /* 0x000fec000004183c */
[----:B------:R-:W1:Y:S02]  /*25a0*/  MUFU.TANH R64, R64 ;  /* 0x0000004000407308 */ /* 0x000e640000002400 */
[----:B--2---:R-:W-:Y:S08]  /*25b0*/  HMMA.16816.F32.BF16 R76, R56, R16, R76 ;  /* 0x00000010384c723c */ /* 0x004ff0000004184c */
[C---:B------:R-:W-:Y:S08]  /*25c0*/  HMMA.16816.F32.BF16 R28, R4.reuse, R24, R28 ;  /* 0x00000018041c723c */ /* 0x040ff0000004181c */
[----:B------:R-:W-:Y:S01]  /*25d0*/  HMMA.16816.F32.BF16 R36, R4, R26, R36 ;  /* 0x0000001a0424723c */ /* 0x000fe20000041824 */
[----:B------:R-:W2:Y:S07]  /*25e0*/  LDSM.16.M88.4 R24, [R112+0x5c00] ;  /* 0x005c00007018783b */ /* 0x000eae0000000200 */
[----:B------:R-:W-:Y:S08]  /*25f0*/  HMMA.16816.F32.BF16 R60, R56, R18, R60 ;  /* 0x00000012383c723c */ /* 0x000ff0000004183c */
[----:B---3--:R-:W-:Y:S01]  /*2600*/  HMMA.16816.F32.BF16 R76, R12, R20, R76 ;  /* 0x000000140c4c723c */ /* 0x008fe2000004184c */
[----:B------:R-:W-:-:S02]  /*2610*/  FMUL.FTZ R16, R31, c[0x0][0x2ec] ;  /* 0x0000bb001f107a20 */ /* 0x000fc40000410000 */
[----:B------:R-:W-:Y:S02]  /*2620*/  FMUL.FTZ R28, R28, c[0x0][0x2ec] ;  /* 0x0000bb001c1c7a20 */ /* 0x000fe40000410000 */
[----:B------:R-:W-:Y:S02]  /*2630*/  FMUL.FTZ R30, R30, c[0x0][0x2ec] ;  /* 0x0000bb001e1e7a20 */ /* 0x000fe40000410000 */
[----:B------:R-:W-:Y:S01]  /*2640*/  FMUL.FTZ R29, R29, c[0x0][0x2ec] ;  /* 0x0000bb001d1d7a20 */ /* 0x000fe20000410000 */
[----:B------:R-:W-:Y:S01]  /*2650*/  HMMA.16816.F32.BF16 R44, R12, R42, R44 ;  /* 0x0000002a0c2c723c */ /* 0x000fe2000004182c */
[----:B------:R-:W-:Y:S01]  /*2660*/  FMUL.FTZ R31, R36, c[0x0][0x2ec] ;  /* 0x0000bb00241f7a20 */ /* 0x000fe20000410000 */
[----:B------:R-:W3:Y:S01]  /*2670*/  MUFU.TANH R28, R28 ;  /* 0x0000001c001c7308 */ /* 0x000ee20000002400 */
[----:B------:R-:W-:Y:S02]  /*2680*/  IMAD R36, R103, 0x10, R105 ;  /* 0x0000001067247824 */ /* 0x000fe400078e0269 */
[----:B------:R-:W-:-:S02]  /*2690*/  FMUL.FTZ R20, R38, c[0x0][0x2ec] ;  /* 0x0000bb0026147a20 */ /* 0x000fc40000410000 */
[----:B------:R-:W-:Y:S01]  /*26a0*/  FMUL.FTZ R21, R39, c[0x0][0x2ec] ;  /* 0x0000bb0027157a20 */ /* 0x000fe20000410000 */
[----:B-1----:R-:W-:Y:S02]  /*26b0*/  HMMA.16816.F32.BF16 R48, R4, R32, R48 ;  /* 0x000000200430723c */ /* 0x002fe40000041830 */
[----:B------:R1:W-:Y:S05]  /*26c0*/  MUFU.TANH R32, R16 ;  /* 0x0000001000207308 */ /* 0x0003ea0000002400 */
[----:B------:R-:W-:Y:S01]  /*26d0*/  FMUL.FTZ R33, R37, c[0x0][0x2ec] ;  /* 0x0000bb0025217a20 */ /* 0x000fe20000410000 */
[----:B------:R-:W-:Y:S01]  /*26e0*/  HMMA.16816.F32.BF16 R60, R12, R22, R60 ;  /* 0x000000160c3c723c */ /* 0x000fe2000004183c */
[----:B------:R-:W-:Y:S01]  /*26f0*/  SHF.R.S32.HI R37, RZ, 0x1f, R104 ;  /* 0x0000001fff257819 */ /* 0x000fe20000011468 */
[----:B------:R-:W3:Y:S03]  /*2700*/  MUFU.TANH R30, R30 ;  /* 0x0000001e001e7308 */ /* 0x000ee60000002400 */
[----:B------:R-:W-:-:S03]  /*2710*/  LEA.HI R37, R37, R104, RZ, 0x2 ;  /* 0x0000006825257211 */ /* 0x000fc600078f10ff */
[----:B--2---:R-:W-:Y:S01]  /*2720*/  HMMA.16816.F32.BF16 R76, R8, R24, R76 ;  /* 0x00000018084c723c */ /* 0x004fe2000004184c */
[----:B------:R-:W-:Y:S01]  /*2730*/  SHF.R.S32.HI R125, RZ, 0x2, R37 ;  /* 0x00000002ff7d7819 */ /* 0x000fe20000011425 */
[----:B-1----:R-:W1:Y:S01]  /*2740*/  LDSM.16.M88.4 R16, [R102+0x5c00] ;  /* 0x005c00006610783b */ /* 0x002e620000000200 */
[----:B------:R-:W2:Y:S01]  /*2750*/  MUFU.TANH R31, R31 ;  /* 0x0000001f001f7308 */ /* 0x000ea20000002400 */
[----:B------:R-:W-:-:S04]  /*2760*/  DEPBAR.LE SB0, 0x0 ;  /* 0x000080000000791a */ /* 0x000fc80000000000 */
[C---:B------:R-:W-:Y:S01]  /*2770*/  HMMA.16816.F32.BF16 R44, R8.reuse, R66, R44 ;  /* 0x00000042082c723c */ /* 0x040fe2000004182c */
[----:B------:R-:W-:Y:S01]  /*2780*/  IADD3 R36, R36, 0x1, R125 ;  /* 0x0000000124247810 */ /* 0x000fe20007ffe07d */
[----:B------:R-:W-:Y:S01]  /*2790*/  IMAD R25, R97, 0x20, R96 ;  /* 0x0000002061197824 */ /* 0x000fe200078e0260 */
[----:B------:R-:W-:Y:S01]  /*27a0*/  MUFU.TANH R33, R33 ;  /* 0x0000002100217308 */ /* 0x000fe20000002400 */
[----:B------:R-:W-:Y:S01]  /*27b0*/  IMAD.IADD R24, R0, 0x1, R99 ;  /* 0x0000000100187824 */ /* 0x000fe200078e0263 */
[----:B------:R-:W-:Y:S01]  /*27c0*/  IADD3 R36, R95, R36, -R98 ;  /* 0x000000245f247210 */ /* 0x000fe20007ffe862 */
[----:B------:R-:W-:Y:S02]  /*27d0*/  FMUL.FTZ R49, R49, c[0x0][0x2ec] ;  /* 0x0000bb0031317a20 */ /* 0x000fe40000410000 */
[----:B------:R-:W-:Y:S01]  /*27e0*/  HMMA.16816.F32.BF16 R60, R8, R26, R60 ;  /* 0x0000001a083c723c */ /* 0x000fe2000004183c */
[----:B------:R-:W-:Y:S01]  /*27f0*/  IADD3 R36, R36, c[0x0][0x2e8], RZ ;  /* 0x0000ba0024247a10 */ /* 0x000fe20007ffe0ff */
[----:B------:R-:W-:Y:S01]  /*2800*/  FMUL.FTZ R48, R48, c[0x0][0x2ec] ;  /* 0x0000bb0030307a20 */ /* 0x000fe20000410000 */
[----:B------:R-:W-:Y:S01]  /*2810*/  IADD3 R12, R24, 0x1, RZ ;  /* 0x00000001180c7810 */ /* 0x000fe20007ffe0ff */
[----:B------:R-:W1:Y:S01]  /*2820*/  MUFU.TANH R20, R20 ;  /* 0x0000001400147308 */ /* 0x000e620000002400 */
[C---:B------:R-:W-:Y:S01]  /*2830*/  IADD3 R96, R36.reuse, 0x8, RZ ;  /* 0x0000000824607810 */ /* 0x040fe20007ffe0ff */
[----:B------:R-:W-:Y:S01]  /*2840*/  FMUL.FTZ R51, R51, c[0x0][0x2ec] ;  /* 0x0000bb0033337a20 */ /* 0x000fe20000410000 */
[-C--:B------:R-:W-:Y:S01]  /*2850*/  IMNMX R97, R36, R95.reuse, PT ;  /* 0x0000005f24617217 */ /* 0x080fe20003800200 */
[----:B------:R-:W-:Y:S01]  /*2860*/  IMAD.IADD R110, R94, 0x1, R25 ;  /* 0x000000015e6e7824 */ /* 0x000fe200078e0219 */
[----:B------:R-:W-:-:S02]  /*2870*/  IMNMX R96, R96, R95, PT ;  /* 0x0000005f60607217 */ /* 0x000fc40003800200 */
[----:B------:R-:W-:Y:S01]  /*2880*/  IADD3 R13, R24, 0x8, RZ ;  /* 0x00000008180d7810 */ /* 0x000fe20007ffe0ff */
[----:B------:R-:W2:Y:S01]  /*2890*/  MUFU.TANH R21, R21 ;  /* 0x0000001500157308 */ /* 0x000ea20000002400 */
[CC--:B------:R-:W-:Y:S02]  /*28a0*/  ISETP.GE.AND P3, PT, R12.reuse, R97.reuse, PT ;  /* 0x000000610c00720c */ /* 0x0c0fe40003f66270 */
[-C--:B------:R-:W-:Y:S01]  /*28b0*/  ISETP.GE.AND P0, PT, R12, R96.reuse, PT ;  /* 0x000000600c00720c */ /* 0x080fe20003f06270 */
[----:B------:R-:W-:Y:S01]  /*28c0*/  HMMA.16816.F32.BF16 R44, R4, R34, R44 ;  /* 0x00000022042c723c */ /* 0x000fe2000004182c */
[C---:B------:R-:W-:Y:S02]  /*28d0*/  ISETP.GE.AND P4, PT, R13.reuse, R97, PT ;  /* 0x000000610d00720c */ /* 0x040fe40003f86270 */
[----:B------:R-:W-:Y:S01]  /*28e0*/  ISETP.GE.AND P2, PT, R13, R96, PT ;  /* 0x000000600d00720c */ /* 0x000fe20003f46270 */
[----:B------:R-:W2:Y:S01]  /*28f0*/  MUFU.TANH R29, R29 ;  /* 0x0000001d001d7308 */ /* 0x000ea20000002400 */
[----:B------:R-:W-:-:S02]  /*2900*/  IADD3 R12, R24, 0x9, RZ ;  /* 0x00000009180c7810 */ /* 0x000fc40007ffe0ff */
[----:B------:R-:W-:Y:S02]  /*2910*/  SHF.R.S32.HI R34, RZ, 0x1f, R103 ;  /* 0x0000001fff227819 */ /* 0x000fe40000011467 */
[----:B------:R-:W-:Y:S01]  /*2920*/  IADD3 R13, R24, 0x10, RZ ;  /* 0x00000010180d7810 */ /* 0x000fe20007ffe0ff */
[C---:B-1----:R-:W-:Y:S01]  /*2930*/  HMMA.16816.F32.BF16 R76, R4.reuse, R16, R76 ;  /* 0x00000010044c723c */ /* 0x042fe2000004184c */
[----:B------:R-:W-:Y:S01]  /*2940*/  LEA.HI R34, R34, R103, RZ, 0x2 ;  /* 0x0000006722227211 */ /* 0x000fe200078f10ff */
[----:B------:R-:W1:Y:S01]  /*2950*/  MUFU.TANH R87, R49 ;  /* 0x0000003100577308 */ /* 0x000e620000002400 */
[----:B----4-:R-:W-:Y:S02]  /*2960*/  FSEL R53, R53, -INF , !P3 ;  /* 0xff80000035357808 */ /* 0x010fe40005800000 */
[----:B------:R-:W-:Y:S02]  /*2970*/  LOP3.LUT R34, R34, 0xfffffffc, RZ, 0xc0, !PT ;  /* 0xfffffffc22227812 */ /* 0x000fe400078ec0ff */
[----:B------:R-:W-:Y:S01]  /*2980*/  FSEL R41, R41, -INF , !P0 ;  /* 0xff80000029297808 */ /* 0x000fe20004000000 */
[----:B------:R-:W-:Y:S01]  /*2990*/  HMMA.16816.F32.BF16 R60, R4, R18, R60 ;  /* 0x00000012043c723c */ /* 0x000fe2000004183c */
[----:B------:R-:W-:Y:S01]  /*29a0*/  IADD3 R9, R24, 0x11, RZ ;  /* 0x0000001118097810 */ /* 0x000fe20007ffe0ff */
[----:B------:R-:W-:Y:S01]  /*29b0*/  IMAD.IADD R124, R103, 0x1, -R34 ;  /* 0x00000001677c7824 */ /* 0x000fe200078e0a22 */
[-C--:B------:R-:W-:Y:S01]  /*29c0*/  ISETP.GE.AND P1, PT, R12, R97.reuse, PT ;  /* 0x000000610c00720c */ /* 0x080fe20003f26270 */
[----:B------:R-:W-:Y:S01]  /*29d0*/  FMUL.FTZ R34, R50, c[0x0][0x2ec] ;  /* 0x0000bb0032227a20 */ /* 0x000fe20000410000 */
[-C--:B------:R-:W-:Y:S01]  /*29e0*/  ISETP.GE.AND P5, PT, R12, R96.reuse, PT ;  /* 0x000000600c00720c */ /* 0x080fe20003fa6270 */
[----:B------:R-:W4:Y:S01]  /*29f0*/  MUFU.TANH R141, R48 ;  /* 0x00000030008d7308 */ /* 0x000f220000002400 */
[CC--:B------:R-:W-:Y:S01]  /*2a00*/  ISETP.GE.AND P3, PT, R13.reuse, R97.reuse, PT ;  /* 0x000000610d00720c */ /* 0x0c0fe20003f66270 */
[----:B------:R-:W-:Y:S01]  /*2a10*/  FMUL.FTZ R44, R44, c[0x0][0x2ec] ;  /* 0x0000bb002c2c7a20 */ /* 0x000fe20000410000 */
[-C--:B------:R-:W-:Y:S01]  /*2a20*/  ISETP.GE.AND P0, PT, R13, R96.reuse, PT ;  /* 0x000000600d00720c */ /* 0x080fe20003f06270 */
[----:B------:R-:W-:Y:S01]  /*2a30*/  FMUL.FTZ R45, R45, c[0x0][0x2ec] ;  /* 0x0000bb002d2d7a20 */ /* 0x000fe20000410000 */
[----:B------:R-:W-:Y:S01]  /*2a40*/  IADD3 R8, R24, 0x18, RZ ;  /* 0x0000001818087810 */ /* 0x000fe20007ffe0ff */
[----:B------:R-:W-:Y:S01]  /*2a50*/  FMUL.FTZ R46, R46, c[0x0][0x2ec] ;  /* 0x0000bb002e2e7a20 */ /* 0x000fe20000410000 */
[----:B------:R-:W-:Y:S01]  /*2a60*/  IADD3 R10, R24, 0x19, RZ ;  /* 0x00000019180a7810 */ /* 0x000fe20007ffe0ff */
[----:B------:R-:W1:Y:S01]  /*2a70*/  MUFU.TANH R34, R34 ;  /* 0x0000002200227308 */ /* 0x000e620000002400 */
[----:B------:R-:W-:Y:S01]  /*2a80*/  FSEL R15, R68, -INF , !P4 ;  /* 0xff800000440f7808 */ /* 0x000fe20006000000 */
[----:B------:R-:W-:Y:S01]  /*2a90*/  FMUL.FTZ R76, R76, c[0x0][0x2ec] ;  /* 0x0000bb004c4c7a20 */ /* 0x000fe20000410000 */
[----:B------:R-:W-:Y:S01]  /*2aa0*/  FSEL R55, R55, -INF , !P2 ;  /* 0xff80000037377808 */ /* 0x000fe20005000000 */
[----:B------:R-:W-:Y:S01]  /*2ab0*/  FMUL.FTZ R47, R47, c[0x0][0x2ec] ;  /* 0x0000bb002f2f7a20 */ /* 0x000fe20000410000 */
[-C--:B------:R-:W-:Y:S01]  /*2ac0*/  ISETP.GE.AND P4, PT, R9, R97.reuse, PT ;  /* 0x000000610900720c */ /* 0x080fe20003f86270 */
[----:B------:R-:W-:Y:S01]  /*2ad0*/  FMUL.FTZ R77, R77, c[0x0][0x2ec] ;  /* 0x0000bb004d4d7a20 */ /* 0x000fe20000410000 */
[-C--:B------:R-:W-:Y:S01]  /*2ae0*/  ISETP.GE.AND P2, PT, R9, R96.reuse, PT ;  /* 0x000000600900720c */ /* 0x080fe20003f46270 */
[----:B------:R-:W1:Y:S01]  /*2af0*/  MUFU.TANH R105, R76 ;  /* 0x0000004c00697308 */ /* 0x000e620000002400 */
[----:B------:R-:W-:Y:S01]  /*2b00*/  FSEL R17, R54, -INF , !P1 ;  /* 0xff80000036117808 */ /* 0x000fe20004800000 */
[----:B------:R-:W-:Y:S01]  /*2b10*/  FMUL.FTZ R78, R78, c[0x0][0x2ec] ;  /* 0x0000bb004e4e7a20 */ /* 0x000fe20000410000 */
[----:B------:R-:W-:Y:S01]  /*2b20*/  FSEL R13, R64, -INF , !P5 ;  /* 0xff800000400d7808 */ /* 0x000fe20006800000 */
[----:B------:R-:W-:Y:S01]  /*2b30*/  FMUL.FTZ R60, R60, c[0x0][0x2ec] ;  /* 0x0000bb003c3c7a20 */ /* 0x000fe20000410000 */
[----:B---3--:R-:W-:Y:S01]  /*2b40*/  FSEL R27, R28, -INF , !P3 ;  /* 0xff8000001c1b7808 */ /* 0x008fe20005800000 */
[----:B------:R-:W-:Y:S01]  /*2b50*/  FMUL.FTZ R35, R63, c[0x0][0x2ec] ;  /* 0x0000bb003f237a20 */ /* 0x000fe20000410000 */
[----:B------:R-:W-:Y:S01]  /*2b60*/  FSEL R9, R30, -INF , !P0 ;  /* 0xff8000001e097808 */ /* 0x000fe20004000000 */
[----:B------:R-:W3:Y:S01]  /*2b70*/  MUFU.TANH R135, R51 ;  /* 0x0000003300877308 */ /* 0x000ee20000002400 */
[C---:B------:R-:W-:Y:S01]  /*2b80*/  ISETP.GE.AND P1, PT, R8.reuse, R97, PT ;  /* 0x000000610800720c */ /* 0x040fe20003f26270 */
[----:B------:R-:W-:Y:S01]  /*2b90*/  FMUL.FTZ R61, R61, c[0x0][0x2ec] ;  /* 0x0000bb003d3d7a20 */ /* 0x000fe20000410000 */
[----:B------:R-:W-:-:S02]  /*2ba0*/  ISETP.GE.AND P5, PT, R8, R96, PT ;  /* 0x000000600800720c */ /* 0x000fc40003fa6270 */
[C---:B------:R-:W-:Y:S02]  /*2bb0*/  ISETP.GE.AND P3, PT, R10.reuse, R97, PT ;  /* 0x000000610a00720c */ /* 0x040fe40003f66270 */
[----:B------:R-:W-:Y:S01]  /*2bc0*/  ISETP.GE.AND P0, PT, R10, R96, PT ;  /* 0x000000600a00720c */ /* 0x000fe20003f06270 */
[----:B------:R-:W1:Y:S01]  /*2bd0*/  MUFU.TANH R139, R44 ;  /* 0x0000002c008b7308 */ /* 0x000e620000002400 */
[C---:B------:R-:W-:Y:S02]  /*2be0*/  IADD3 R4, R24.reuse, 0x21, RZ ;  /* 0x0000002118047810 */ /* 0x040fe40007ffe0ff */
[C---:B------:R-:W-:Y:S02]  /*2bf0*/  IADD3 R6, R24.reuse, 0x28, RZ ;  /* 0x0000002818067810 */ /* 0x040fe40007ffe0ff */
[----:B------:R-:W-:Y:S02]  /*2c00*/  IADD3 R8, R24, 0x20, RZ ;  /* 0x0000002018087810 */ /* 0x000fe40007ffe0ff */
[----:B------:R-:W-:Y:S01]  /*2c10*/  FSEL R11, R32, -INF , !P2 ;  /* 0xff800000200b7808 */ /* 0x000fe20005000000 */
[----:B------:R-:W-:Y:S01]  /*2c20*/  FMUL.FTZ R32, R62, c[0x0][0x2ec] ;  /* 0x0000bb003e207a20 */ /* 0x000fe20000410000 */
[----:B--2---:R-:W-:Y:S01]  /*2c30*/  FSEL R31, R31, -INF , !P1 ;  /* 0xff8000001f1f7808 */ /* 0x004fe20004800000 */
[----:B------:R-:W-:Y:S01]  /*2c40*/  MUFU.TANH R137, R45 ;  /* 0x0000002d00897308 */ /* 0x000fe20000002400 */
[----:B------:R-:W-:-:S02]  /*2c50*/  FSEL R7, R20, -INF , !P5 ;  /* 0xff80000014077808 */ /* 0x000fc40006800000 */
[----:B------:R-:W-:Y:S01]  /*2c60*/  FSEL R19, R33, -INF , !P3 ;  /* 0xff80000021137808 */ /* 0x000fe20005800000 */
[----:B------:R-:W-:Y:S01]  /*2c70*/  FMUL.FTZ R33, R79, c[0x0][0x2ec] ;  /* 0x0000bb004f217a20 */ /* 0x000fe20000410000 */
[----:B------:R-:W-:Y:S02]  /*2c80*/  FSEL R5, R21, -INF , !P0 ;  /* 0xff80000015057808 */ /* 0x000fe40004000000 */
[CC--:B------:R-:W-:Y:S01]  /*2c90*/  ISETP.GE.AND P1, PT, R4.reuse, R97.reuse, PT ;  /* 0x000000610400720c */ /* 0x0c0fe20003f26270 */
[----:B------:R-:W2:Y:S01]  /*2ca0*/  MUFU.TANH R129, R46 ;  /* 0x0000002e00817308 */ /* 0x000ea20000002400 */
[-C--:B------:R-:W-:Y:S02]  /*2cb0*/  ISETP.GE.AND P5, PT, R4, R96.reuse, PT ;  /* 0x000000600400720c */ /* 0x080fe40003fa6270 */
[C---:B------:R-:W-:Y:S02]  /*2cc0*/  ISETP.GE.AND P3, PT, R6.reuse, R97, PT ;  /* 0x000000610600720c */ /* 0x040fe40003f66270 */
[----:B------:R-:W-:-:S02]  /*2cd0*/  ISETP.GE.AND P0, PT, R6, R96, PT ;  /* 0x000000600600720c */ /* 0x000fc40003f06270 */
[----:B------:R-:W-:Y:S01]  /*2ce0*/  IADD3 R6, R24, 0x30, RZ ;  /* 0x0000003018067810 */ /* 0x000fe20007ffe0ff */
[----:B------:R-:W2:Y:S01]  /*2cf0*/  MUFU.TANH R107, R47 ;  /* 0x0000002f006b7308 */ /* 0x000ea20000002400 */
[----:B------:R-:W-:Y:S02]  /*2d00*/  FSEL R23, R29, -INF , !P4 ;  /* 0xff8000001d177808 */ /* 0x000fe40006000000 */
[C---:B------:R-:W-:Y:S02]  /*2d10*/  ISETP.GE.AND P4, PT, R8.reuse, R97, PT ;  /* 0x000000610800720c */ /* 0x040fe40003f86270 */
[----:B------:R-:W-:Y:S02]  /*2d20*/  ISETP.GE.AND P2, PT, R8, R96, PT ;  /* 0x000000600800720c */ /* 0x000fe40003f46270 */
[----:B------:R-:W-:Y:S01]  /*2d30*/  IADD3 R8, R24, 0x29, RZ ;  /* 0x0000002918087810 */ /* 0x000fe20007ffe0ff */
[----:B------:R-:W-:Y:S01]  /*2d40*/  MUFU.TANH R104, R77 ;  /* 0x0000004d00687308 */ /* 0x000fe20000002400 */
[----:B-1----:R-:W-:-:S02]  /*2d50*/  FSEL R87, R87, -INF , !P1 ;  /* 0xff80000057577808 */ /* 0x002fc40004800000 */
[-C--:B------:R-:W-:Y:S02]  /*2d60*/  ISETP.GE.AND P1, PT, R6, R97.reuse, PT ;  /* 0x000000610600720c */ /* 0x080fe40003f26270 */
[----:B----4-:R-:W-:Y:S02]  /*2d70*/  FSEL R141, R141, -INF , !P4 ;  /* 0xff8000008d8d7808 */ /* 0x010fe40006000000 */
[----:B------:R-:W-:Y:S01]  /*2d80*/  FSEL R95, R34, -INF , !P2 ;  /* 0xff800000225f7808 */ /* 0x000fe20005000000 */
[----:B------:R-:W1:Y:S01]  /*2d90*/  MUFU.TANH R4, R78 ;  /* 0x0000004e00047308 */ /* 0x000e620000002400 */
[C---:B------:R-:W-:Y:S02]  /*2da0*/  ISETP.GE.AND P4, PT, R8.reuse, R97, PT ;  /* 0x000000610800720c */ /* 0x040fe40003f86270 */
[----:B------:R-:W-:Y:S02]  /*2db0*/  ISETP.GE.AND P2, PT, R8, R96, PT ;  /* 0x000000600800720c */ /* 0x000fe40003f46270 */
[----:B------:R-:W-:-:S02]  /*2dc0*/  IADD3 R8, R24, 0x31, RZ ;  /* 0x0000003118087810 */ /* 0x000fc40007ffe0ff */
[----:B------:R-:W-:Y:S01]  /*2dd0*/  FSEL R105, R105, -INF , !P1 ;  /* 0xff80000069697808 */ /* 0x000fe20004800000 */
[----:B------:R-:W4:Y:S01]  /*2de0*/  MUFU.TANH R33, R33 ;  /* 0x0000002100217308 */ /* 0x000f220000002400 */
[----:B------:R-:W-:Y:S02]  /*2df0*/  ISETP.GT.AND P1, PT, R116, R115, PT ;  /* 0x000000737400720c */ /* 0x000fe40003f24270 */
[----:B---3--:R-:W-:Y:S02]  /*2e00*/  FSEL R135, R135, -INF , !P5 ;  /* 0xff80000087877808 */ /* 0x008fe40006800000 */
[----:B------:R-:W-:Y:S02]  /*2e10*/  FSEL R139, R139, -INF , !P3 ;  /* 0xff8000008b8b7808 */ /* 0x000fe40005800000 */
[----:B------:R-:W-:Y:S01]  /*2e20*/  ISETP.GE.AND P5, PT, R6, R96, PT ;  /* 0x000000600600720c */ /* 0x000fe20003fa6270 */
[----:B------:R-:W3:Y:S01]  /*2e30*/  MUFU.TANH R103, R60 ;  /* 0x0000003c00677308 */ /* 0x000ee20000002400 */
[----:B------:R-:W-:-:S02]  /*2e40*/  ISETP.GE.AND P3, PT, R8, R97, PT ;  /* 0x000000610800720c */ /* 0x000fc40003f66270 */
[----:B------:R-:W-:Y:S02]  /*2e50*/  IADD3 R6, R24, 0x38, RZ ;  /* 0x0000003818067810 */ /* 0x000fe40007ffe0ff */
[----:B--2---:R-:W-:Y:S01]  /*2e60*/  FSEL R129, R129, -INF , !P0 ;  /* 0xff80000081817808 */ /* 0x004fe20004000000 */
[----:B------:R-:W-:Y:S01]  /*2e70*/  @!P1 IMAD.MOV.U32 R99, RZ, RZ, R100 ;  /* 0x000000ffff639224 */ /* 0x000fe200078e0064 */
[----:B------:R-:W-:Y:S01]  /*2e80*/  FSEL R137, R137, -INF , !P4 ;  /* 0xff80000089897808 */ /* 0x000fe20006000000 */
[----:B------:R-:W2:Y:S01]  /*2e90*/  MUFU.TANH R32, R32 ;  /* 0x0000002000207308 */ /* 0x000ea20000002400 */
[----:B------:R-:W-:Y:S01]  /*2ea0*/  FSEL R107, R107, -INF , !P2 ;  /* 0xff8000006b6b7808 */ /* 0x000fe20005000000 */
[----:B------:R-:W-:Y:S01]  /*2eb0*/  @!P1 IMAD.MOV.U32 R98, RZ, RZ, R2 ;  /* 0x000000ffff629224 */ /* 0x000fe200078e0002 */
[----:B-1----:R-:W-:Y:S02]  /*2ec0*/  FSEL R34, R4, -INF , !P5 ;  /* 0xff80000004227808 */ /* 0x002fe40006800000 */
[----:B------:R-:W-:Y:S01]  /*2ed0*/  FSEL R104, R104, -INF , !P3 ;  /* 0xff80000068687808 */ /* 0x000fe20005800000 */
[----:B------:R-:W-:Y:S01]  /*2ee0*/  BAR.SYNC.DEFER_BLOCKING 0x0 ;  /* 0x0000000000007b1d */ /* 0x000fe20000010000 */
[----:B------:R-:W-:-:S02]  /*2ef0*/  ISETP.GE.AND P0, PT, R8, R96, PT ;  /* 0x000000600800720c */ /* 0x000fc40003f06270 */
[CC--:B------:R-:W-:Y:S02]  /*2f00*/  ISETP.GE.AND P4, PT, R6.reuse, R97.reuse, PT ;  /* 0x000000610600720c */ /* 0x0c0fe40003f86270 */
[-C--:B------:R-:W-:Y:S01]  /*2f10*/  ISETP.GE.AND P2, PT, R6, R96.reuse, PT ;  /* 0x000000600600720c */ /* 0x080fe20003f46270 */
[----:B------:R-:W1:Y:S01]  /*2f20*/  MUFU.TANH R106, R61 ;  /* 0x0000003d006a7308 */ /* 0x000e620000002400 */
[C---:B------:R-:W-:Y:S02]  /*2f30*/  ISETP.GE.AND P5, PT, R24.reuse, R97, PT ;  /* 0x000000611800720c */ /* 0x040fe40003fa6270 */
[C---:B------:R-:W-:Y:S02]  /*2f40*/  ISETP.GE.AND P3, PT, R24.reuse, R96, PT ;  /* 0x000000601800720c */ /* 0x040fe40003f66270 */
[----:B------:R-:W-:Y:S02]  /*2f50*/  IADD3 R24, R24, 0x39, RZ ;  /* 0x0000003918187810 */ /* 0x000fe40007ffe0ff */
[----:B----4-:R-:W-:Y:S01]  /*2f60*/  FSEL R33, R33, -INF , !P0 ;  /* 0xff80000021217808 */ /* 0x010fe20004000000 */
[----:B------:R-:W4:Y:S01]  /*2f70*/  MUFU.TANH R35, R35 ;  /* 0x0000002300237308 */ /* 0x000f220000002400 */
[----:B---3--:R-:W-:-:S02]  /*2f80*/  FSEL R103, R103, -INF , !P4 ;  /* 0xff80000067677808 */ /* 0x008fc40006000000 */
[----:B--2---:R-:W-:Y:S02]  /*2f90*/  FSEL R32, R32, -INF , !P2 ;  /* 0xff80000020207808 */ /* 0x004fe40005000000 */
[----:B------:R-:W-:Y:S02]  /*2fa0*/  @!P1 LEA R130, P0, R100, c[0x0][0x168], 0x1 ;  /* 0x00005a0064829a11 */ /* 0x000fe400078008ff */
[C---:B------:R-:W-:Y:S02]  /*2fb0*/  ISETP.GE.AND P4, PT, R24.reuse, R97, PT ;  /* 0x000000611800720c */ /* 0x040fe40003f86270 */
[----:B------:R-:W-:Y:S02]  /*2fc0*/  ISETP.GE.AND P2, PT, R24, R96, PT ;  /* 0x000000601800720c */ /* 0x000fe40003f46270 */
[----:B------:R-:W-:Y:S02]  /*2fd0*/  @!P1 LEA.HI.X R131, R100, c[0x0][0x16c], R2, 0x1, P0 ;  /* 0x00005b0064839a11 */ /* 0x000fe400000f0c02 */
[----:B------:R-:W-:-:S02]  /*2fe0*/  FSEL R52, R52, -INF , !P5 ;  /* 0xff80000034347808 */ /* 0x000fc40006800000 */
[----:B------:R-:W-:Y:S02]  /*2ff0*/  FSEL R40, R40, -INF , !P3 ;  /* 0xff80000028287808 */ /* 0x000fe40005800000 */
[----:B-1----:R-:W-:Y:S02]  /*3000*/  FSEL R106, R106, -INF , !P4 ;  /* 0xff8000006a6a7808 */ /* 0x002fe40006000000 */
[----:B----4-:R-:W-:Y:S01]  /*3010*/  FSEL R35, R35, -INF , !P2 ;  /* 0xff80000023237808 */ /* 0x010fe20005000000 */
        /* <DEDUP_REMOVED lines=59> */
.L_x_5678:
[----:B------:R-:W-:-:S04]  /*33d0*/  ULEA UR4, -UR4, URZ, 0x6 ;  /* 0x0000003f04047291 */ /* 0x000fc8000f8e313f */
[----:B------:R-:W-:Y:S02]  /*33e0*/  USHF.R.S32.HI UR6, URZ, 0x1f, UR4 ;  /* 0x0000001f3f067899 */ /* 0x000fe40008011404 */
[----:B------:R-:W-:-:S04]  /*33f0*/  MOV R25, UR4 ;  /* 0x0000000400197c02 */ /* 0x000fc80008000f00 */
[----:B------:R-:W-:Y:S02]  /*3400*/  MOV R21, UR6 ;  /* 0x0000000600157c02 */ /* 0x000fe40008000f00 */
.L_x_5679:
        /* <DEDUP_REMOVED lines=18> */
.L_x_5677:
        /* <DEDUP_REMOVED lines=22> */
[----:B-1----:R-:W-:Y:S02]  /*3690*/  FMNMX.FTZ R21, R105, R2, !PT ;  /* 0x0000000269157209 */ /* 0x002fe40007810000 */
[----:B------:R-:W-:Y:S01]  /*36a0*/  LEA R109, R3, R110, 0x1 ;  /* 0x0000006e036d7211 */ /* 0x000fe200078e08ff */
[----:B------:R-:W-:Y:S01]  /*36b0*/  LDSM.16.MT88.4 R76, [R110+0x6000] ;  /* 0x006000006e4c783b */ /* 0x000fe20000004200 */
[----:B------:R-:W-:Y:S02]  /*36c0*/  FMNMX.FTZ R2, R104, R21, !PT ;  /* 0x0000001568027209 */ /* 0x000fe40007810000 */
[----:B------:R-:W-:Y:S01]  /*36d0*/  ISETP.GT.AND P3, PT, R116, R115, PT ;  /* 0x000000737400720c */ /* 0x000fe20003f64270 */
[----:B------:R-:W-:Y:S01]  /*36e0*/  LDSM.16.MT88.4 R68, [R109+0x6000] ;  /* 0x006000006d44783b */ /* 0x000fe20000004200 */
[----:B------:R-:W-:-:S03]  /*36f0*/  FMNMX.FTZ R21, R103, R2, !PT ;  /* 0x0000000267157209 */ /* 0x000fc60007810000 */
[----:B------:R-:W-:Y:S01]  /*3700*/  LDSM.16.MT88.4 R60, [R110+0x7000] ;  /* 0x007000006e3c783b */ /* 0x000fe20000004200 */
[----:B------:R-:W-:Y:S02]  /*3710*/  FMNMX.FTZ R4, R106, R21, !PT ;  /* 0x000000156a047209 */ /* 0x000fe40007810000 */
[----:B------:R-:W-:-:S03]  /*3720*/  FMNMX.FTZ R21, R107, R0, !PT ;  /* 0x000000006b157209 */ /* 0x000fc60007810000 */
[----:B------:R-:W1:Y:S01]  /*3730*/  SHFL.BFLY PT, R29, R4, 0x2, 0x1f ;  /* 0x0c401f00041d7f89 */ /* 0x000e6200000e0000 */
[----:B------:R-:W-:-:S04]  /*3740*/  FMNMX.FTZ R0, R34, R21, !PT ;  /* 0x0000001522007209 */ /* 0x000fc80007810000 */
[----:B------:R-:W-:-:S04]  /*3750*/  FMNMX.FTZ R21, R33, R0, !PT ;  /* 0x0000000021157209 */ /* 0x000fc80007810000 */
        /* <DEDUP_REMOVED lines=18> */
[----:B------:R-:W-:-:S02]  /*3880*/  FFMA.FTZ R21, R31, c[0x0][0x23c], -R128 ;  /* 0x00008f001f157a23 */ /* 0x000fc40000010880 */
[--C-:B------:R-:W-:Y:S01]  /*3890*/  FFMA.FTZ R29, R27, c[0x0][0x23c], -R128.reuse ;  /* 0x00008f001b1d7a23 */ /* 0x100fe20000010880 */
[C---:B------:R-:W-:Y:S01]  /*38a0*/  FSETP.NEU.FTZ.AND P0, PT, R0.reuse, -INF , PT ;  /* 0xff8000000000780b */ /* 0x040fe20003f1d000 */
[----:B------:R-:W-:Y:S01]  /*38b0*/  FMUL.FTZ R84, R0, c[0x0][0x23c] ;  /* 0x00008f0000547a20 */ /* 0x000fe20000410000 */
[----:B------:R-:W1:Y:S01]  /*38c0*/  MUFU.EX2 R108, R108 ;  /* 0x0000006c006c7308 */ /* 0x000e620000000800 */
[--C-:B------:R-:W-:Y:S01]  /*38d0*/  FFMA.FTZ R20, R19, c[0x0][0x23c], -R128.reuse ;  /* 0x00008f0013147a23 */ /* 0x100fe20000010880 */
[----:B------:R-:W-:Y:S01]  /*38e0*/  LDSM.16.MT88.4 R24, [R110+0x6400] ;  /* 0x006400006e18783b */ /* 0x000fe20000004200 */
[--C-:B------:R-:W-:Y:S01]  /*38f0*/  FFMA.FTZ R102, R141, c[0x0][0x23c], -R128.reuse ;  /* 0x00008f008d667a23 */ /* 0x100fe20000010880 */
[----:B------:R-:W-:Y:S01]  /*3900*/  FSEL R84, R84, RZ, P0 ;  /* 0x000000ff54547208 */ /* 0x000fe20000000000 */
[--C-:B------:R-:W-:Y:S01]  /*3910*/  FFMA.FTZ R87, R87, c[0x0][0x23c], -R128.reuse ;  /* 0x00008f0057577a23 */ /* 0x100fe20000010880 */
[----:B------:R-:W-:Y:S01]  /*3920*/  LDSM.16.MT88.4 R16, [R109+0x6400] ;  /* 0x006400006d10783b */ /* 0x000fe20000004200 */
[----:B------:R-:W-:Y:S01]  /*3930*/  FFMA.FTZ R100, R139, c[0x0][0x23c], -R128 ;  /* 0x00008f008b647a23 */ /* 0x000fe20000010880 */
[----:B------:R-:W-:Y:S01]  /*3940*/  MUFU.EX2 R86, R86 ;  /* 0x0000005600567308 */ /* 0x000fe20000000800 */
[----:B------:R-:W-:-:S02]  /*3950*/  FFMA.FTZ R94, R55, c[0x0][0x23c], -R84 ;  /* 0x00008f00375e7a23 */ /* 0x000fc40000010854 */
[----:B------:R-:W2:Y:S01]  /*3960*/  LDSM.16.MT88.4 R52, [R109+0x7000] ;  /* 0x007000006d34783b */ /* 0x000ea20000004200 */
[--C-:B------:R-:W-:Y:S02]  /*3970*/  FFMA.FTZ R101, R40, c[0x0][0x23c], -R84.reuse ;  /* 0x00008f0028657a23 */ /* 0x100fe40000010854 */
[--C-:B------:R-:W-:Y:S02]  /*3980*/  FFMA.FTZ R132, R41, c[0x0][0x23c], -R84.reuse ;  /* 0x00008f0029847a23 */ /* 0x100fe40000010854 */
[--C-:B------:R-:W-:Y:S01]  /*3990*/  FFMA.FTZ R31, R13, c[0x0][0x23c], -R84.reuse ;  /* 0x00008f000d1f7a23 */ /* 0x100fe20000010854 */
[----:B------:R-:W3:Y:S01]  /*39a0*/  MUFU.EX2 R85, R85 ;  /* 0x0000005500557308 */ /* 0x000ee20000000800 */
[--C-:B------:R-:W-:Y:S01]  /*39b0*/  FFMA.FTZ R30, R9, c[0x0][0x23c], -R84.reuse ;  /* 0x00008f00091e7a23 */ /* 0x100fe20000010854 */
[----:B-1----:R-:W-:Y:S01]  /*39c0*/  F2FP.BF16.PACK_AB R48, R108, R133 ;  /* 0x000000856c30723e */ /* 0x002fe200000010ff */
[--C-:B------:R-:W-:Y:S01]  /*39d0*/  FFMA.FTZ R23, R11, c[0x0][0x23c], -R84.reuse ;  /* 0x00008f000b177a23 */ /* 0x100fe20000010854 */
[----:B------:R-:W1:Y:S01]  /*39e0*/  LDSM.16.MT88.4 R40, [R110+0x8000] ;  /* 0x008000006e28783b */ /* 0x000e620000004200 */
[----:B------:R-:W-:-:S02]  /*39f0*/  FFMA.FTZ R22, R7, c[0x0][0x23c], -R84 ;  /* 0x00008f0007167a23 */ /* 0x000fc40000010854 */
[--C-:B------:R-:W-:Y:S01]  /*3a00*/  FFMA.FTZ R3, R5, c[0x0][0x23c], -R84.reuse ;  /* 0x00008f0005037a23 */ /* 0x100fe20000010854 */
[----:B------:R-:W-:Y:S01]  /*3a10*/  MUFU.EX2 R101, R101 ;  /* 0x0000006500657308 */ /* 0x000fe20000000800 */
[----:B------:R-:W4:Y:S01]  /*3a20*/  LDSM.16.MT88.4 R8, [R109+0x7400] ;  /* 0x007400006d08783b */ /* 0x000f220000004200 */
[----:B------:R-:W-:Y:S02]  /*3a30*/  FFMA.FTZ R95, R95, c[0x0][0x23c], -R84 ;  /* 0x00008f005f5f7a23 */ /* 0x000fe40000010854 */
[--C-:B------:R-:W-:Y:S01]  /*3a40*/  FFMA.FTZ R105, R105, c[0x0][0x23c], -R128.reuse ;  /* 0x00008f0069697a23 */ /* 0x100fe20000010880 */
[----:B------:R-:W-:Y:S01]  /*3a50*/  LDSM.16.MT88.4 R12, [R110+0x7400] ;  /* 0x007400006e0c783b */ /* 0x000fe20000004200 */
[--C-:B------:R-:W-:Y:S02]  /*3a60*/  FFMA.FTZ R104, R104, c[0x0][0x23c], -R128.reuse ;  /* 0x00008f0068687a23 */ /* 0x100fe40000010880 */
[----:B------:R-:W5:Y:S01]  /*3a70*/  MUFU.EX2 R132, R132 ;  /* 0x0000008400847308 */ /* 0x000f620000000800 */
[----:B---3--:R-:W-:Y:S01]  /*3a80*/  F2FP.BF16.PACK_AB R50, R85, R86 ;  /* 0x000000565532723e */ /* 0x008fe200000010ff */
[----:B------:R-:W-:-:S02]  /*3a90*/  FFMA.FTZ R103, R103, c[0x0][0x23c], -R128 ;  /* 0x00008f0067677a23 */ /* 0x000fc40000010880 */
[----:B------:R-:W-:Y:S02]  /*3aa0*/  FFMA.FTZ R106, R106, c[0x0][0x23c], -R128 ;  /* 0x00008f006a6a7a23 */ /* 0x000fe40000010880 */
[--C-:B------:R-:W-:Y:S02]  /*3ab0*/  FFMA.FTZ R34, R34, c[0x0][0x23c], -R84.reuse ;  /* 0x00008f0022227a23 */ /* 0x100fe40000010854 */
[----:B------:R-:W-:Y:S01]  /*3ac0*/  MUFU.EX2 R94, R94 ;  /* 0x0000005e005e7308 */ /* 0x000fe20000000800 */
[--C-:B------:R-:W-:Y:S02]  /*3ad0*/  FFMA.FTZ R33, R33, c[0x0][0x23c], -R84.reuse ;  /* 0x00008f0021217a23 */ /* 0x100fe40000010854 */
[----:B------:R-:W-:Y:S02]  /*3ae0*/  FFMA.FTZ R32, R32, c[0x0][0x23c], -R84 ;  /* 0x00008f0020207a23 */ /* 0x000fe40000010854 */
[----:B------:R-:W-:-:S03]  /*3af0*/  FADD.FTZ R133, R133, R108 ;  /* 0x0000006c85857221 */ /* 0x000fc60000010000 */
[----:B------:R-:W3:Y:S01]  /*3b00*/  MUFU.EX2 R31, R31 ;  /* 0x0000001f001f7308 */ /* 0x000ee20000000800 */
[----:B-----5:R-:W-:Y:S01]  /*3b10*/  F2FP.BF16.PACK_AB R49, R132, R101 ;  /* 0x000000658431723e */ /* 0x020fe200000010ff */
[----:B------:R-:W-:Y:S02]  /*3b20*/  FADD.FTZ R101, R101, R132 ;  /* 0x0000008465657221 */ /* 0x000fe40000010000 */
[----:B------:R-:W-:-:S04]  /*3b30*/  FFMA.FTZ R132, R35, c[0x0][0x23c], -R84 ;  /* 0x00008f0023847a23 */ /* 0x000fc80000010854 */
[----:B------:R-:W-:Y:S01]  /*3b40*/  MUFU.EX2 R29, R29 ;  /* 0x0000001d001d7308 */ /* 0x000fe20000000800 */
[----:B---3--:R-:W-:-:S07]  /*3b50*/  F2FP.BF16.PACK_AB R51, R31, R94 ;  /* 0x0000005e1f33723e */ /* 0x008fce00000010ff */
[----:B------:R-:W3:Y:S01]  /*3b60*/  MUFU.EX2 R28, R28 ;  /* 0x0000001c001c7308 */ /* 0x000ee20000000800 */
[----:B------:R-:W-:-:S04]  /*3b70*/  FADD.FTZ R94, R94, R101 ;  /* 0x000000655e5e7221 */ /* 0x000fc80000010000 */
[----:B------:R-:W-:Y:S01]  /*3b80*/  FADD.FTZ R31, R31, R94 ;  /* 0x0000005e1f1f7221 */ /* 0x000fe20000010000 */
[C---:B--2---:R-:W-:Y:S02]  /*3b90*/  HMMA.16816.F32.BF16 R56, R48.reuse, R52, RZ ;  /* 0x000000343038723c */ /* 0x044fe400000418ff */
[----:B------:R-:W-:Y:S06]  /*3ba0*/  MUFU.EX2 R21, R21 ;  /* 0x0000001500157308 */ /* 0x000fec0000000800 */
[----:B------:R-:W-:Y:S02]  /*3bb0*/  HMMA.16816.F32.BF16 R52, R48, R54, RZ ;  /* 0x000000363034723c */ /* 0x000fe400000418ff */
[----:B------:R-:W2:Y:S01]  /*3bc0*/  MUFU.EX2 R20, R20 ;  /* 0x0000001400147308 */ /* 0x000ea20000000800 */
[----:B---3--:R-:W-:-:S05]  /*3bd0*/  F2FP.BF16.PACK_AB R4, R28, R29 ;  /* 0x0000001d1c04723e */ /* 0x008fca00000010ff */
[C---:B-1----:R-:W-:Y:S02]  /*3be0*/  HMMA.16816.F32.BF16 R36, R48.reuse, R40, RZ ;  /* 0x000000283024723c */ /* 0x042fe400000418ff */
[----:B------:R-:W-:Y:S06]  /*3bf0*/  MUFU.EX2 R30, R30 ;  /* 0x0000001e001e7308 */ /* 0x000fec0000000800 */
[----:B------:R-:W-:Y:S02]  /*3c00*/  HMMA.16816.F32.BF16 R40, R48, R42, RZ ;  /* 0x0000002a3028723c */ /* 0x000fe400000418ff */
[----:B------:R-:W1:Y:S01]  /*3c10*/  MUFU.EX2 R23, R23 ;  /* 0x0000001700177308 */ /* 0x000e620000000800 */
[----:B--2---:R-:W-:-:S05]  /*3c20*/  F2FP.BF16.PACK_AB R6, R20, R21 ;  /* 0x000000151406723e */ /* 0x004fca00000010ff */
        /* <DEDUP_REMOVED lines=30> */
[C---:B------:R-:W-:Y:S01]  /*3e10*/  HMMA.16816.F32.BF16 R72, R4.reuse, R16, R72 ;  /* 0x000000100448723c */ /* 0x040fe20000041848 */
[----:B------:R-:W-:Y:S01]  /*3e20*/  FFMA.FTZ R27, R129, c[0x0][0x23c], -R84 ;  /* 0x00008f00811b7a23 */ /* 0x000fe20000010854 */
[----:B------:R-:W-:Y:S06]  /*3e30*/  MUFU.EX2 R25, R25 ;  /* 0x0000001900197308 */ /* 0x000fec0000000800 */
[C---:B------:R-:W-:Y:S01]  /*3e40*/  HMMA.16816.F32.BF16 R68, R4.reuse, R18, R68 ;  /* 0x000000120444723c */ /* 0x040fe20000041844 */
[----:B------:R-:W-:Y:S01]  /*3e50*/  LDSM.16.MT88.4 R16, [R110+0x6c00] ;  /* 0x006c00006e10783b */ /* 0x000fe20000004200 */
[----:B------:R-:W3:Y:S06]  /*3e60*/  MUFU.EX2 R26, R26 ;  /* 0x0000001a001a7308 */ /* 0x000eec0000000800 */
        /* <DEDUP_REMOVED lines=20> */
[----:B---3--:R-:W-:Y:S01]  /*3fb0*/  F2FP.BF16.PACK_AB R5, R26, R95 ;  /* 0x0000005f1a05723e */ /* 0x008fe200000010ff */
        /* <DEDUP_REMOVED lines=124> */
.L_x_5681:
[----:B------:R-:W-:-:S05]  /*4780*/  IMAD.MOV.U32 R6, RZ, RZ, c[0x0][0x1a0] ;  /* 0x00006800ff067624 */ /* 0x000fca00078e00ff */
[----:B------:R-:W-:-:S04]  /*4790*/  LEA R6, -R6, RZ, 0x6 ;  /* 0x000000ff06067211 */ /* 0x000fc800078e31ff */
[----:B------:R-:W-:Y:S02]  /*47a0*/  SHF.R.S32.HI R5, RZ, 0x1f, R6 ;  /* 0x0000001fff057819 */ /* 0x000fe40000011406 */
.L_x_5682:
        /* <DEDUP_REMOVED lines=101> */
[----:B------:R2:W3:Y:S01]  /*4e00*/  LDSM.16.M88.4 R84, [R3+0x5c00] ;  /* 0x005c00000354783b */ /* 0x0004e20000000200 */
[----:B------:R-:W-:Y:S01]  /*4e10*/  FMUL.FTZ R35, R35, c[0x0][0x2ec] ;  /* 0x0000bb0023237a20 */ /* 0x000fe20000410000 */
[----:B------:R-:W-:-:S04]  /*4e20*/  DEPBAR.LE SB0, 0x0 ;  /* 0x000080000000791a */ /* 0x000fc80000000000 */
[----:B------:R-:W-:Y:S01]  /*4e30*/  FMUL.FTZ R32, R32, c[0x0][0x2ec] ;  /* 0x0000bb0020207a20 */ /* 0x000fe20000410000 */
[----:B------:R-:W4:Y:S08]  /*4e40*/  MUFU.TANH R35, R35 ;  /* 0x0000002300237308 */ /* 0x000f300000002400 */
[----:B------:R-:W-:Y:S01]  /*4e50*/  FMUL.FTZ R157, R20, c[0x0][0x2ec] ;  /* 0x0000bb00149d7a20 */ /* 0x000fe20000410000 */
[----:B------:R-:W-:Y:S01]  /*4e60*/  MUFU.TANH R32, R32 ;  /* 0x0000002000207308 */ /* 0x000fe20000002400 */
[----:B------:R-:W5:Y:S01]  /*4e70*/  S2R R20, SR_TID.X ;  /* 0x0000000000147919 */ /* 0x000f620000002100 */
[----:B------:R-:W-:-:S02]  /*4e80*/  FMUL.FTZ R22, R22, c[0x0][0x2ec] ;  /* 0x0000bb0016167a20 */ /* 0x000fc40000410000 */
[----:B------:R-:W-:Y:S02]  /*4e90*/  FMUL.FTZ R21, R21, c[0x0][0x2ec] ;  /* 0x0000bb0015157a20 */ /* 0x000fe40000410000 */
[----:B------:R-:W-:Y:S01]  /*4ea0*/  FMUL.FTZ R23, R23, c[0x0][0x2ec] ;  /* 0x0000bb0017177a20 */ /* 0x000fe20000410000 */
[C---:B-1----:R-:W-:Y:S01]  /*4eb0*/  HMMA.16816.F32.BF16 R16, R92.reuse, R88, R16 ;  /* 0x000000585c10723c */ /* 0x042fe20000041810 */
[----:B--2---:R-:W-:Y:S01]  /*4ec0*/  FMUL.FTZ R3, R29, c[0x0][0x2ec] ;  /* 0x0000bb001d037a20 */ /* 0x004fe20000410000 */
[----:B------:R-:W-:Y:S01]  /*4ed0*/  MUFU.TANH R157, R157 ;  /* 0x0000009d009d7308 */ /* 0x000fe20000002400 */
[----:B------:R-:W-:Y:S02]  /*4ee0*/  FMUL.FTZ R29, R30, c[0x0][0x2ec] ;  /* 0x0000bb001e1d7a20 */ /* 0x000fe40000410000 */
[----:B------:R-:W-:Y:S02]  /*4ef0*/  FMUL.FTZ R24, R24, c[0x0][0x2ec] ;  /* 0x0000bb0018187a20 */ /* 0x000fe40000410000 */
[----:B------:R-:W-:Y:S01]  /*4f00*/  FMUL.FTZ R26, R26, c[0x0][0x2ec] ;  /* 0x0000bb001a1a7a20 */ /* 0x000fe20000410000 */
[----:B------:R-:W-:Y:S01]  /*4f10*/  HMMA.16816.F32.BF16 R12, R92, R90, R12 ;  /* 0x0000005a5c0c723c */ /* 0x000fe2000004180c */
[----:B------:R-:W-:Y:S01]  /*4f20*/  FMUL.FTZ R25, R25, c[0x0][0x2ec] ;  /* 0x0000bb0019197a20 */ /* 0x000fe20000410000 */
[----:B------:R-:W1:Y:S01]  /*4f30*/  MUFU.TANH R29, R29 ;  /* 0x0000001d001d7308 */ /* 0x000e620000002400 */
[----:B------:R-:W-:-:S05]  /*4f40*/  FMUL.FTZ R27, R27, c[0x0][0x2ec] ;  /* 0x0000bb001b1b7a20 */ /* 0x000fca0000410000 */
[C---:B---3--:R-:W-:Y:S02]  /*4f50*/  HMMA.16816.F32.BF16 R8, R92.reuse, R84, R8 ;  /* 0x000000545c08723c */ /* 0x048fe40000041808 */
[----:B------:R-:W2:Y:S05]  /*4f60*/  MUFU.TANH R3, R3 ;  /* 0x0000000300037308 */ /* 0x000eaa0000002400 */
[----:B------:R-:W-:Y:S01]  /*4f70*/  FMUL.FTZ R84, R33, c[0x0][0x2ec] ;  /* 0x0000bb0021547a20 */ /* 0x000fe20000410000 */
[----:B------:R-:W-:Y:S01]  /*4f80*/  HMMA.16816.F32.BF16 R4, R92, R86, R4 ;  /* 0x000000565c04723c */ /* 0x000fe20000041804 */
[----:B------:R-:W-:Y:S01]  /*4f90*/  FMUL.FTZ R145, R17, c[0x0][0x2ec] ;  /* 0x0000bb0011917a20 */ /* 0x000fe20000410000 */
[----:B------:R-:W-:Y:S01]  /*4fa0*/  MUFU.TANH R129, R24 ;  /* 0x0000001800817308 */ /* 0x000fe20000002400 */
[----:B-----5:R-:W-:-:S02]  /*4fb0*/  IMAD.SHL.U32 R17, R20, 0x2, RZ ;  /* 0x0000000214117824 */ /* 0x020fc400078e00ff */
[----:B------:R-:W-:Y:S02]  /*4fc0*/  FMUL.FTZ R33, R34, c[0x0][0x2ec] ;  /* 0x0000bb0022217a20 */ /* 0x000fe40000410000 */
[----:B------:R-:W-:Y:S01]  /*4fd0*/  FMUL.FTZ R34, R28, c[0x0][0x2ec] ;  /* 0x0000bb001c227a20 */ /* 0x000fe20000410000 */
[----:B------:R-:W-:Y:S01]  /*4fe0*/  LOP3.LUT R17, R17, 0x6, RZ, 0xc0, !PT ;  /* 0x0000000611117812 */ /* 0x000fe200078ec0ff */
[----:B------:R-:W-:Y:S01]  /*4ff0*/  FMUL.FTZ R143, R16, c[0x0][0x2ec] ;  /* 0x0000bb00108f7a20 */ /* 0x000fe20000410000 */
[----:B------:R-:W-:Y:S01]  /*5000*/  MUFU.TANH R84, R84 ;  /* 0x0000005400547308 */ /* 0x000fe20000002400 */
[----:B------:R-:W-:Y:S02]  /*5010*/  FMUL.FTZ R28, R31, c[0x0][0x2ec] ;  /* 0x0000bb001f1c7a20 */ /* 0x000fe40000410000 */
[----:B------:R-:W-:Y:S02]  /*5020*/  IMAD R16, R116, 0x40, R17 ;  /* 0x0000004074107824 */ /* 0x000fe400078e0211 */
[----:B------:R-:W-:-:S02]  /*5030*/  FMUL.FTZ R147, R12, c[0x0][0x2ec] ;  /* 0x0000bb000c937a20 */ /* 0x000fc40000410000 */
[----:B------:R-:W-:Y:S01]  /*5040*/  FMUL.FTZ R19, R19, c[0x0][0x2ec] ;  /* 0x0000bb0013137a20 */ /* 0x000fe20000410000 */
[----:B------:R-:W-:Y:S01]  /*5050*/  MUFU.TANH R34, R34 ;  /* 0x0000002200227308 */ /* 0x000fe20000002400 */
[----:B------:R-:W-:Y:S01]  /*5060*/  IADD3 R17, R16, 0x1, RZ ;  /* 0x0000000110117810 */ /* 0x000fe20007ffe0ff */
[----:B------:R-:W-:Y:S01]  /*5070*/  FMUL.FTZ R18, R18, c[0x0][0x2ec] ;  /* 0x0000bb0012127a20 */ /* 0x000fe20000410000 */
[----:B------:R-:W-:Y:S01]  /*5080*/  IADD3 R12, R16, 0x8, RZ ;  /* 0x00000008100c7810 */ /* 0x000fe20007ffe0ff */
[----:B------:R-:W-:Y:S01]  /*5090*/  FMUL.FTZ R135, R14, c[0x0][0x2ec] ;  /* 0x0000bb000e877a20 */ /* 0x000fe20000410000 */
[-C--:B------:R-:W-:Y:S01]  /*50a0*/  ISETP.GE.AND P4, PT, R17, R97.reuse, PT ;  /* 0x000000611100720c */ /* 0x080fe20003f86270 */
[----:B------:R-:W-:Y:S01]  /*50b0*/  FMUL.FTZ R137, R15, c[0x0][0x2ec] ;  /* 0x0000bb000f897a20 */ /* 0x000fe20000410000 */
[-C--:B------:R-:W-:Y:S01]  /*50c0*/  ISETP.GE.AND P0, PT, R17, R96.reuse, PT ;  /* 0x000000601100720c */ /* 0x080fe20003f06270 */
[----:B------:R-:W-:Y:S01]  /*50d0*/  MUFU.TANH R28, R28 ;  /* 0x0000001c001c7308 */ /* 0x000fe20000002400 */
[----:B------:R-:W-:Y:S01]  /*50e0*/  IADD3 R17, R16, 0x9, RZ ;  /* 0x0000000910117810 */ /* 0x000fe20007ffe0ff */
[----:B------:R-:W-:Y:S01]  /*50f0*/  FMUL.FTZ R13, R13, c[0x0][0x2ec] ;  /* 0x0000bb000d0d7a20 */ /* 0x000fe20000410000 */
[-C--:B------:R-:W-:Y:S01]  /*5100*/  ISETP.GE.AND P5, PT, R12, R97.reuse, PT ;  /* 0x000000610c00720c */ /* 0x080fe20003fa6270 */
[----:B------:R-:W-:Y:S01]  /*5110*/  FMUL.FTZ R101, R8, c[0x0][0x2ec] ;  /* 0x0000bb0008657a20 */ /* 0x000fe20000410000 */
[-C--:B------:R-:W-:Y:S01]  /*5120*/  ISETP.GE.AND P2, PT, R12, R96.reuse, PT ;  /* 0x000000600c00720c */ /* 0x080fe20003f46270 */
[----:B------:R-:W-:Y:S01]  /*5130*/  FMUL.FTZ R9, R9, c[0x0][0x2ec] ;  /* 0x0000bb0009097a20 */ /* 0x000fe20000410000 */
[----:B------:R-:W-:Y:S01]  /*5140*/  IADD3 R12, R16, 0x10, RZ ;  /* 0x00000010100c7810 */ /* 0x000fe20007ffe0ff */
[----:B------:R-:W3:Y:S01]  /*5150*/  MUFU.TANH R155, R26 ;  /* 0x0000001a009b7308 */ /* 0x000ee20000002400 */
[CC--:B------:R-:W-:Y:S01]  /*5160*/  ISETP.GE.AND P3, PT, R17.reuse, R97.reuse, PT ;  /* 0x000000611100720c */ /* 0x0c0fe20003f66270 */
[----:B------:R-:W-:Y:S01]  /*5170*/  FMUL.FTZ R103, R4, c[0x0][0x2ec] ;  /* 0x0000bb0004677a20 */ /* 0x000fe20000410000 */
[-C--:B------:R-:W-:Y:S01]  /*5180*/  ISETP.GE.AND P1, PT, R17, R96.reuse, PT ;  /* 0x000000601100720c */ /* 0x080fe20003f26270 */
[----:B------:R-:W-:Y:S01]  /*5190*/  FMUL.FTZ R10, R10, c[0x0][0x2ec] ;  /* 0x0000bb000a0a7a20 */ /* 0x000fe20000410000 */
[----:B----4-:R-:W-:Y:S01]  /*51a0*/  FSEL R17, R35, -INF , !P0 ;  /* 0xff80000023117808 */ /* 0x010fe20004000000 */
[----:B------:R-:W-:Y:S01]  /*51b0*/  FMUL.FTZ R11, R11, c[0x0][0x2ec] ;  /* 0x0000bb000b0b7a20 */ /* 0x000fe20000410000 */
[----:B------:R-:W-:Y:S01]  /*51c0*/  ISETP.GE.AND P0, PT, R12, R96, PT ;  /* 0x000000600c00720c */ /* 0x000fe20003f06270 */
[----:B------:R-:W4:Y:S01]  /*51d0*/  MUFU.TANH R159, R25 ;  /* 0x00000019009f7308 */ /* 0x000f220000002400 */
[----:B-1----:R-:W-:Y:S01]  /*51e0*/  FSEL R15, R29, -INF , !P2 ;  /* 0xff8000001d0f7808 */ /* 0x002fe20005000000 */
[----:B------:R-:W-:Y:S01]  /*51f0*/  FMUL.FTZ R5, R5, c[0x0][0x2ec] ;  /* 0x0000bb0005057a20 */ /* 0x000fe20000410000 */
[----:B------:R-:W-:Y:S01]  /*5200*/  IADD3 R14, R16, 0x18, RZ ;  /* 0x00000018100e7810 */ /* 0x000fe20007ffe0ff */
[----:B------:R-:W-:Y:S01]  /*5210*/  FMUL.FTZ R6, R6, c[0x0][0x2ec] ;  /* 0x0000bb0006067a20 */ /* 0x000fe20000410000 */
[----:B--2---:R-:W-:Y:S01]  /*5220*/  FSEL R3, R3, -INF , !P3 ;  /* 0xff80000003037808 */ /* 0x004fe20005800000 */
[----:B------:R-:W-:Y:S01]  /*5230*/  FMUL.FTZ R7, R7, c[0x0][0x2ec] ;  /* 0x0000bb0007077a20 */ /* 0x000fe20000410000 */
[----:B------:R-:W-:Y:S01]  /*5240*/  ISETP.GE.AND P3, PT, R14, R97, PT ;  /* 0x000000610e00720c */ /* 0x000fe20003f66270 */
[----:B------:R-:W1:Y:S01]  /*5250*/  MUFU.TANH R107, R27 ;  /* 0x0000001b006b7308 */ /* 0x000e620000002400 */
[----:B---3--:R-:W-:-:S02]  /*5260*/  FSEL R155, R155, -INF , !P0 ;  /* 0xff8000009b9b7808 */ /* 0x008fc40004000000 */
[----:B------:R-:W-:Y:S02]  /*5270*/  IADD3 R8, R16, 0x21, RZ ;  /* 0x0000002110087810 */ /* 0x000fe40007ffe0ff */
[----:B------:R-:W-:Y:S02]  /*5280*/  FSEL R157, R157, -INF , !P3 ;  /* 0xff8000009d9d7808 */ /* 0x000fe40005800000 */
[----:B------:R-:W-:Y:S01]  /*5290*/  ISETP.GE.AND P3, PT, R8, R97, PT ;  /* 0x000000610800720c */ /* 0x000fe20003f66270 */
[----:B------:R-:W-:Y:S01]  /*52a0*/  MUFU.TANH R153, R22 ;  /* 0x0000001600997308 */ /* 0x000fe20000002400 */
[----:B------:R-:W-:-:S07]  /*52b0*/  IADD3 R4, R16, 0x31, RZ ;  /* 0x0000003110047810 */ /* 0x000fce0007ffe0ff */
[----:B------:R2:W-:Y:S08]  /*52c0*/  MUFU.TANH R139, R19 ;  /* 0x00000013008b7308 */ /* 0x0005f00000002400 */
[----:B------:R3:W5:Y:S01]  /*52d0*/  MUFU.TANH R105, R21 ;  /* 0x0000001500697308 */ /* 0x0007620000002400 */
[----:B--2---:R-:W-:-:S07]  /*52e0*/  FSEL R19, R84, -INF , !P4 ;  /* 0xff80000054137808 */ /* 0x004fce0006000000 */
[----:B------:R-:W2:Y:S01]  /*52f0*/  MUFU.TANH R151, R23 ;  /* 0x0000001700977308 */ /* 0x000ea20000002400 */
[-C--:B------:R-:W-:Y:S02]  /*5300*/  ISETP.GE.AND P4, PT, R12, R97.reuse, PT ;  /* 0x000000610c00720c */ /* 0x080fe40003f86270 */
[----:B------:R-:W-:Y:S02]  /*5310*/  IADD3 R12, R16, 0x11, RZ ;  /* 0x00000011100c7810 */ /* 0x000fe40007ffe0ff */
[----:B------:R-:W-:Y:S02]  /*5320*/  FSEL R129, R129, -INF , !P4 ;  /* 0xff80000081817808 */ /* 0x000fe40006000000 */
[----:B---3--:R-:W-:Y:S01]  /*5330*/  FSEL R21, R34, -INF , !P5 ;  /* 0xff80000022157808 */ /* 0x008fe20006800000 */
[----:B------:R-:W3:Y:S01]  /*5340*/  MUFU.TANH R143, R143 ;  /* 0x0000008f008f7308 */ /* 0x000ee20000002400 */
[C---:B------:R-:W-:Y:S02]  /*5350*/  ISETP.GE.AND P5, PT, R12.reuse, R97, PT ;  /* 0x000000610c00720c */ /* 0x040fe40003fa6270 */
[----:B------:R-:W-:-:S02]  /*5360*/  ISETP.GE.AND P2, PT, R12, R96, PT ;  /* 0x000000600c00720c */ /* 0x000fc40003f46270 */
[----:B------:R-:W-:Y:S02]  /*5370*/  IADD3 R12, R16, 0x19, RZ ;  /* 0x00000019100c7810 */ /* 0x000fe40007ffe0ff */
[----:B----4-:R-:W-:Y:S01]  /*5380*/  FSEL R159, R159, -INF , !P5 ;  /* 0xff8000009f9f7808 */ /* 0x010fe20006800000 */
[----:B------:R-:W4:Y:S01]  /*5390*/  MUFU.TANH R141, R18 ;  /* 0x00000012008d7308 */ /* 0x000f220000002400 */
[CC--:B------:R-:W-:Y:S02]  /*53a0*/  ISETP.GE.AND P4, PT, R12.reuse, R97.reuse, PT ;  /* 0x000000610c00720c */ /* 0x0c0fe40003f86270 */
[----:B------:R-:W-:Y:S02]  /*53b0*/  ISETP.GE.AND P0, PT, R12, R96, PT ;  /* 0x000000600c00720c */ /* 0x000fe40003f06270 */
[----:B------:R-:W-:Y:S02]  /*53c0*/  IADD3 R12, R16, 0x20, RZ ;  /* 0x00000020100c7810 */ /* 0x000fe40007ffe0ff */
[----:B-1----:R-:W-:Y:S01]  /*53d0*/  FSEL R107, R107, -INF , !P2 ;  /* 0xff8000006b6b7808 */ /* 0x002fe20005000000 */
[----:B------:R-:W1:Y:S01]  /*53e0*/  MUFU.TANH R145, R145 ;  /* 0x0000009100917308 */ /* 0x000e620000002400 */
[----:B------:R-:W-:-:S02]  /*53f0*/  ISETP.GE.AND P5, PT, R12, R97, PT ;  /* 0x000000610c00720c */ /* 0x000fc40003fa6270 */
[----:B------:R-:W-:Y:S02]  /*5400*/  ISETP.GE.AND P2, PT, R12, R96, PT ;  /* 0x000000600c00720c */ /* 0x000fe40003f46270 */
[----:B-----5:R-:W-:Y:S02]  /*5410*/  FSEL R105, R105, -INF , !P4 ;  /* 0xff80000069697808 */ /* 0x020fe40006000000 */
[----:B--2---:R-:W-:Y:S01]  /*5420*/  FSEL R151, R151, -INF , !P0 ;  /* 0xff80000097977808 */ /* 0x004fe20004000000 */
[----:B------:R-:W2:Y:S01]  /*5430*/  MUFU.TANH R147, R147 ;  /* 0x0000009300937308 */ /* 0x000ea20000002400 */
[----:B---3--:R-:W-:Y:S02]  /*5440*/  FSEL R143, R143, -INF , !P5 ;  /* 0xff8000008f8f7808 */ /* 0x008fe40006800000 */
[----:B----4-:R-:W-:-:S05]  /*5450*/  FSEL R141, R141, -INF , !P2 ;  /* 0xff8000008d8d7808 */ /* 0x010fca0005000000 */
[----:B------:R3:W-:Y:S01]  /*5460*/  MUFU.TANH R149, R13 ;  /* 0x0000000d00957308 */ /* 0x0007e20000002400 */
[----:B-1----:R-:W-:-:S07]  /*5470*/  FSEL R145, R145, -INF , !P3 ;  /* 0xff80000091917808 */ /* 0x002fce0005800000 */
[----:B------:R-:W1:Y:S01]  /*5480*/  MUFU.TANH R135, R135 ;  /* 0x0000008700877308 */ /* 0x000e620000002400 */
[----:B---3--:R-:W-:-:S07]  /*5490*/  FSEL R13, R28, -INF , !P1 ;  /* 0xff8000001c0d7808 */ /* 0x008fce0004800000 */
[----:B------:R-:W3:Y:S01]  /*54a0*/  MUFU.TANH R101, R101 ;  /* 0x0000006500657308 */ /* 0x000ee20000002400 */
[----:B------:R-:W-:-:S04]  /*54b0*/  ISETP.GE.AND P1, PT, R14, R96, PT ;  /* 0x000000600e00720c */ /* 0x000fc80003f26270 */
[----:B------:R-:W-:Y:S02]  /*54c0*/  FSEL R153, R153, -INF , !P1 ;  /* 0xff80000099997808 */ /* 0x000fe40004800000 */
[-C--:B------:R-:W-:Y:S01]  /*54d0*/  ISETP.GE.AND P1, PT, R8, R96.reuse, PT ;  /* 0x000000600800720c */ /* 0x080fe20003f26270 */
[----:B------:R4:W-:Y:S01]  /*54e0*/  MUFU.TANH R100, R9 ;  /* 0x0000000900647308 */ /* 0x0009e20000002400 */
[----:B------:R-:W-:Y:S02]  /*54f0*/  IADD3 R8, R16, 0x28, RZ ;  /* 0x0000002810087810 */ /* 0x000fe40007ffe0ff */
[----:B------:R-:W-:Y:S02]  /*5500*/  FSEL R139, R139, -INF , !P1 ;  /* 0xff8000008b8b7808 */ /* 0x000fe40004800000 */
[C---:B------:R-:W-:Y:S02]  /*5510*/  ISETP.GE.AND P4, PT, R8.reuse, R97, PT ;  /* 0x000000610800720c */ /* 0x040fe40003f86270 */
[----:B------:R-:W-:Y:S01]  /*5520*/  ISETP.GE.AND P0, PT, R8, R96, PT ;  /* 0x000000600800720c */ /* 0x000fe20003f06270 */
[----:B------:R-:W-:Y:S01]  /*5530*/  MUFU.TANH R103, R103 ;  /* 0x0000006700677308 */ /* 0x000fe20000002400 */
[----:B--2---:R-:W-:-:S02]  /*5540*/  FSEL R147, R147, -INF , !P4 ;  /* 0xff80000093937808 */ /* 0x004fc40006000000 */
[----:B-1----:R-:W-:Y:S02]  /*5550*/  FSEL R135, R135, -INF , !P0 ;  /* 0xff80000087877808 */ /* 0x002fe40004000000 */
[CC--:B------:R-:W-:Y:S02]  /*5560*/  ISETP.GE.AND P4, PT, R4.reuse, R97.reuse, PT ;  /* 0x000000610400720c */ /* 0x0c0fe40003f86270 */
[----:B------:R-:W-:Y:S01]  /*5570*/  ISETP.GE.AND P0, PT, R4, R96, PT ;  /* 0x000000600400720c */ /* 0x000fe20003f06270 */
[----:B------:R-:W1:Y:S01]  /*5580*/  MUFU.TANH R137, R137 ;  /* 0x0000008900897308 */ /* 0x000e620000002400 */
[C---:B----4-:R-:W-:Y:S02]  /*5590*/  IADD3 R9, R16.reuse, 0x29, RZ ;  /* 0x0000002910097810 */ /* 0x050fe40007ffe0ff */
[----:B------:R-:W-:Y:S02]  /*55a0*/  IADD3 R4, R16, 0x38, RZ ;  /* 0x0000003810047810 */ /* 0x000fe40007ffe0ff */
[----:B------:R-:W-:-:S02]  /*55b0*/  ISETP.GE.AND P5, PT, R9, R97, PT ;  /* 0x000000610900720c */ /* 0x000fc40003fa6270 */
[----:B------:R-:W-:Y:S01]  /*55c0*/  ISETP.GE.AND P2, PT, R9, R96, PT ;  /* 0x000000600900720c */ /* 0x000fe20003f46270 */
[----:B------:R-:W2:Y:S01]  /*55d0*/  MUFU.TANH R95, R10 ;  /* 0x0000000a005f7308 */ /* 0x000ea20000002400 */
[C---:B------:R-:W-:Y:S02]  /*55e0*/  IADD3 R9, R16.reuse, 0x30, RZ ;  /* 0x0000003010097810 */ /* 0x040fe40007ffe0ff */
[----:B------:R-:W-:Y:S02]  /*55f0*/  FSEL R149, R149, -INF , !P5 ;  /* 0xff80000095957808 */ /* 0x000fe40006800000 */
[-C--:B------:R-:W-:Y:S02]  /*5600*/  ISETP.GE.AND P3, PT, R9, R97.reuse, PT ;  /* 0x000000610900720c */ /* 0x080fe40003f66270 */
[----:B------:R-:W-:Y:S01]  /*5610*/  ISETP.GE.AND P5, PT, R16, R97, PT ;  /* 0x000000611000720c */ /* 0x000fe20003fa6270 */
[----:B------:R-:W4:Y:S01]  /*5620*/  MUFU.TANH R8, R11 ;  /* 0x0000000b00087308 */ /* 0x000f220000002400 */
[----:B---3--:R-:W-:-:S02]  /*5630*/  FSEL R101, R101, -INF , !P3 ;  /* 0xff80000065657808 */ /* 0x008fc40005800000 */
[----:B------:R-:W-:Y:S02]  /*5640*/  ISETP.GE.AND P3, PT, R4, R97, PT ;  /* 0x000000610400720c */ /* 0x000fe40003f66270 */
[----:B-1----:R-:W-:Y:S02]  /*5650*/  FSEL R137, R137, -INF , !P2 ;  /* 0xff80000089897808 */ /* 0x002fe40005000000 */
[----:B------:R-:W-:Y:S01]  /*5660*/  FSEL R103, R103, -INF , !P3 ;  /* 0xff80000067677808 */ /* 0x000fe20005800000 */
[----:B------:R-:W1:Y:S01]  /*5670*/  MUFU.TANH R33, R33 ;  /* 0x0000002100217308 */ /* 0x000e620000002400 */
[----:B------:R-:W-:Y:S01]  /*5680*/  BAR.SYNC.DEFER_BLOCKING 0x0 ;  /* 0x0000000000007b1d */ /* 0x000fe20000010000 */
[----:B------:R-:W-:Y:S02]  /*5690*/  ISETP.GT.AND P3, PT, R116, R115, PT ;  /* 0x000000737400720c */ /* 0x000fe40003f64270 */
[C---:B------:R-:W-:Y:S02]  /*56a0*/  ISETP.GE.AND P2, PT, R16.reuse, R96, PT ;  /* 0x000000601000720c */ /* 0x040fe40003f46270 */
[----:B------:R-:W-:-:S02]  /*56b0*/  IADD3 R16, R16, 0x39, RZ ;  /* 0x0000003910107810 */ /* 0x000fc40007ffe0ff */
[----:B------:R3:W5:Y:S01]  /*56c0*/  MUFU.TANH R102, R5 ;  /* 0x0000000500667308 */ /* 0x0007620000002400 */
[-C--:B------:R-:W-:Y:S02]  /*56d0*/  ISETP.GE.AND P1, PT, R9, R96.reuse, PT ;  /* 0x000000600900720c */ /* 0x080fe40003f26270 */
[----:B------:R-:W-:Y:S02]  /*56e0*/  FSEL R100, R100, -INF , !P4 ;  /* 0xff80000064647808 */ /* 0x000fe40006000000 */
[----:B------:R-:W-:Y:S02]  /*56f0*/  ISETP.GE.AND P4, PT, R16, R97, PT ;  /* 0x000000611000720c */ /* 0x000fe40003f86270 */
[----:B--2---:R-:W-:Y:S01]  /*5700*/  FSEL R95, R95, -INF , !P1 ;  /* 0xff8000005f5f7808 */ /* 0x004fe20004800000 */
[----:B------:R-:W2:Y:S01]  /*5710*/  MUFU.TANH R92, R6 ;  /* 0x00000006005c7308 */ /* 0x000ea20000002400 */
[----:B----4-:R-:W-:Y:S02]  /*5720*/  FSEL R97, R8, -INF , !P0 ;  /* 0xff80000008617808 */ /* 0x010fe40004000000 */
[----:B------:R-:W-:-:S02]  /*5730*/  ISETP.GE.AND P1, PT, R4, R96, PT ;  /* 0x000000600400720c */ /* 0x000fc40003f26270 */
[----:B------:R-:W-:Y:S02]  /*5740*/  ISETP.GE.AND P0, PT, R16, R96, PT ;  /* 0x000000601000720c */ /* 0x000fe40003f06270 */
[----:B-1----:R-:W-:Y:S01]  /*5750*/  FSEL R33, R33, -INF , !P2 ;  /* 0xff80000021217808 */ /* 0x002fe20005000000 */
[----:B------:R-:W1:Y:S01]  /*5760*/  MUFU.TANH R87, R7 ;  /* 0x0000000700577308 */ /* 0x000e620000002400 */
[----:B---3--:R-:W-:Y:S02]  /*5770*/  FSEL R5, R32, -INF , !P5 ;  /* 0xff80000020057808 */ /* 0x008fe40006800000 */
[----:B-----5:R-:W-:Y:S02]  /*5780*/  FSEL R102, R102, -INF , !P4 ;  /* 0xff80000066667808 */ /* 0x020fe40006000000 */
[----:B--2---:R-:W-:Y:S02]  /*5790*/  FSEL R92, R92, -INF , !P1 ;  /* 0xff8000005c5c7808 */ /* 0x004fe40004800000 */
[----:B-1----:R-:W-:Y:S01]  /*57a0*/  FSEL R87, R87, -INF , !P0 ;  /* 0xff80000057577808 */ /* 0x002fe20004000000 */
[----:B------:R-:W-:Y:S05]  /*57b0*/  @!P3 BRA `(.L_x_5683) ;  /* 0x000005400000b947 */ /* 0x000fea0003800000 */
[----:B------:R-:W-:Y:S01]  /*57c0*/  MOV R6, c[0x0][0x198] ;  /* 0x0000660000067a02 */ /* 0x000fe20000000f00 */
[----:B------:R-:W-:Y:S05]  /*57d0*/  @!P6 BRA `(.L_x_5684) ;  /* 0x000003b00000e947 */ /* 0x000fea0003800000 */
[----:B------:R-:W-:Y:S01]  /*57e0*/  IABS R4, c[0x0][0x2d0] ;  /* 0x0000b40000047a13 */ /* 0x000fe20000000000 */
[----:B------:R-:W-:-:S02]  /*57f0*/  IMAD.SHL.U32 R7, R116, 0x40, RZ ;  /* 0x0000004074077824 */ /* 0x000fc400078e00ff */
        /* <DEDUP_REMOVED lines=57> */
.L_x_5684:
[----:B------:R-:W-:-:S04]  /*5b90*/  LEA R4, -R6, RZ, 0x6 ;  /* 0x000000ff06047211 */ /* 0x000fc800078e31ff */
[----:B------:R-:W-:Y:S02]  /*5ba0*/  SHF.R.S32.HI R9, RZ, 0x1f, R4 ;  /* 0x0000001fff097819 */ /* 0x000fe40000011404 */
.L_x_5685:
        /* <DEDUP_REMOVED lines=21> */
.L_x_5683:
        /* <DEDUP_REMOVED lines=56> */
[----:B------:R-:W-:-:S02]  /*6080*/  FMUL.FTZ R94, R94, c[0x0][0x23c] ;  /* 0x00008f005e5e7a20 */ /* 0x000fc40000410000 */
[----:B------:R-:W-:Y:S02]  /*6090*/  FMUL.FTZ R93, R93, c[0x0][0x23c] ;  /* 0x00008f005d5d7a20 */ /* 0x000fe40000410000 */
[----:B------:R-:W-:Y:S01]  /*60a0*/  FFMA.FTZ R85, R33, c[0x0][0x23c], -R96 ;  /* 0x00008f0021557a23 */ /* 0x000fe20000010860 */
[----:B------:R-:W-:Y:S01]  /*60b0*/  MUFU.EX2 R84, R84 ;  /* 0x0000005400547308 */ /* 0x000fe20000000800 */
[----:B------:R-:W1:Y:S01]  /*60c0*/  LDSM.16.MT88.4 R32, [R109+0x7000] ;  /* 0x007000006d20783b */ /* 0x000e620000004200 */
[----:B------:R-:W-:Y:S02]  /*60d0*/  FFMA.FTZ R3, R3, c[0x0][0x23c], -R98 ;  /* 0x00008f0003037a23 */ /* 0x000fe40000010862 */
[--C-:B------:R-:W-:Y:S02]  /*60e0*/  FFMA.FTZ R91, R15, c[0x0][0x23c], -R96.reuse ;  /* 0x00008f000f5b7a23 */ /* 0x100fe40000010860 */
[--C-:B------:R-:W-:Y:S02]  /*60f0*/  FFMA.FTZ R0, R13, c[0x0][0x23c], -R96.reuse ;  /* 0x00008f000d007a23 */ /* 0x100fe40000010860 */
[----:B------:R-:W2:Y:S01]  /*6100*/  MUFU.EX2 R94, R94 ;  /* 0x0000005e005e7308 */ /* 0x000ea20000000800 */
[----:B------:R-:W-:-:S02]  /*6110*/  FFMA.FTZ R17, R17, c[0x0][0x23c], -R96 ;  /* 0x00008f0011117a23 */ /* 0x000fc40000010860 */
[--C-:B------:R-:W-:Y:S02]  /*6120*/  FFMA.FTZ R129, R129, c[0x0][0x23c], -R98.reuse ;  /* 0x00008f0081817a23 */ /* 0x100fe40000010862 */
[--C-:B------:R-:W-:Y:S02]  /*6130*/  FFMA.FTZ R128, R159, c[0x0][0x23c], -R98.reuse ;  /* 0x00008f009f807a23 */ /* 0x100fe40000010862 */
[--C-:B------:R-:W-:Y:S01]  /*6140*/  FFMA.FTZ R106, R157, c[0x0][0x23c], -R98.reuse ;  /* 0x00008f009d6a7a23 */ /* 0x100fe20000010862 */
[----:B------:R-:W3:Y:S01]  /*6150*/  MUFU.EX2 R93, R93 ;  /* 0x0000005d005d7308 */ /* 0x000ee20000000800 */
[----:B------:R-:W-:Y:S02]  /*6160*/  FFMA.FTZ R105, R105, c[0x0][0x23c], -R98 ;  /* 0x00008f0069697a23 */ /* 0x000fe40000010862 */
[--C-:B------:R-:W-:Y:S02]  /*6170*/  FFMA.FTZ R108, R155, c[0x0][0x23c], -R96.reuse ;  /* 0x00008f009b6c7a23 */ /* 0x100fe40000010860 */
[----:B------:R-:W-:-:S02]  /*6180*/  FFMA.FTZ R107, R107, c[0x0][0x23c], -R96 ;  /* 0x00008f006b6b7a23 */ /* 0x000fc40000010860 */
[----:B------:R-:W-:Y:S01]  /*6190*/  FFMA.FTZ R104, R153, c[0x0][0x23c], -R96 ;  /* 0x00008f0099687a23 */ /* 0x000fe20000010860 */
[----:B------:R-:W-:Y:S01]  /*61a0*/  MUFU.EX2 R88, R88 ;  /* 0x0000005800587308 */ /* 0x000fe20000000800 */
[-C--:B--2---:R-:W-:Y:S02]  /*61b0*/  FMUL.FTZ R28, R56, R94.reuse ;  /* 0x0000005e381c7220 */ /* 0x084fe40000410000 */
[-C--:B------:R-:W-:Y:S02]  /*61c0*/  FMUL.FTZ R29, R57, R94.reuse ;  /* 0x0000005e391d7220 */ /* 0x080fe40000410000 */
[----:B------:R-:W-:Y:S01]  /*61d0*/  FMUL.FTZ R4, R80, R94 ;  /* 0x0000005e50047220 */ /* 0x000fe20000410000 */
[----:B------:R-:W-:Y:S01]  /*61e0*/  F2FP.BF16.PACK_AB R80, R84, R86 ;  /* 0x000000565450723e */ /* 0x000fe200000010ff */
[----:B------:R-:W-:Y:S01]  /*61f0*/  FMUL.FTZ R5, R81, R94 ;  /* 0x0000005e51057220 */ /* 0x000fe20000410000 */
[----:B------:R-:W2:Y:S01]  /*6200*/  MUFU.EX2 R3, R3 ;  /* 0x0000000300037308 */ /* 0x000ea20000000800 */
[----:B---3--:R-:W-:-:S02]  /*6210*/  FMUL.FTZ R30, R58, R93 ;  /* 0x0000005d3a1e7220 */ /* 0x008fc40000410000 */
[-C--:B------:R-:W-:Y:S02]  /*6220*/  FMUL.FTZ R31, R59, R93.reuse ;  /* 0x0000005d3b1f7220 */ /* 0x080fe40000410000 */
[----:B------:R-:W3:Y:S01]  /*6230*/  LDSM.16.MT88.4 R56, [R110+0x8000] ;  /* 0x008000006e38783b */ /* 0x000ee20000004200 */
[-C--:B------:R-:W-:Y:S02]  /*6240*/  FMUL.FTZ R6, R82, R93.reuse ;  /* 0x0000005d52067220 */ /* 0x080fe40000410000 */
[----:B------:R-:W-:Y:S01]  /*6250*/  MUFU.EX2 R85, R85 ;  /* 0x0000005500557308 */ /* 0x000fe20000000800 */
[----:B------:R-:W-:Y:S02]  /*6260*/  FMUL.FTZ R7, R83, R93 ;  /* 0x0000005d53077220 */ /* 0x000fe40000410000 */
[-C--:B------:R-:W-:Y:S02]  /*6270*/  FMUL.FTZ R52, R52, R94.reuse ;  /* 0x0000005e34347220 */ /* 0x080fe40000410000 */
[----:B------:R-:W-:-:S02]  /*6280*/  FMUL.FTZ R53, R53, R94 ;  /* 0x0000005e35357220 */ /* 0x000fc40000410000 */
[-C--:B------:R-:W-:Y:S01]  /*6290*/  FMUL.FTZ R54, R54, R93.reuse ;  /* 0x0000005d36367220 */ /* 0x080fe20000410000 */
[----:B------:R-:W4:Y:S01]  /*62a0*/  MUFU.EX2 R2, R17 ;  /* 0x0000001100027308 */ /* 0x000f220000000800 */
[----:B--2---:R-:W-:Y:S01]  /*62b0*/  F2FP.BF16.PACK_AB R82, R3, R88 ;  /* 0x000000580352723e */ /* 0x004fe200000010ff */
[-C--:B------:R-:W-:Y:S02]  /*62c0*/  FMUL.FTZ R55, R55, R93.reuse ;  /* 0x0000005d37377220 */ /* 0x080fe40000410000 */
[-C--:B------:R-:W-:Y:S02]  /*62d0*/  FMUL.FTZ R36, R36, R94.reuse ;  /* 0x0000005e24247220 */ /* 0x080fe40000410000 */
[----:B------:R-:W-:Y:S02]  /*62e0*/  FMUL.FTZ R37, R37, R94 ;  /* 0x0000005e25257220 */ /* 0x000fe40000410000 */
[----:B------:R-:W-:Y:S01]  /*62f0*/  MUFU.EX2 R91, R91 ;  /* 0x0000005b005b7308 */ /* 0x000fe20000000800 */
[----:B------:R-:W-:-:S02]  /*6300*/  FMUL.FTZ R38, R38, R93 ;  /* 0x0000005d26267220 */ /* 0x000fc40000410000 */
[----:B------:R-:W-:Y:S02]  /*6310*/  FMUL.FTZ R39, R39, R93 ;  /* 0x0000005d27277220 */ /* 0x000fe40000410000 */
[-C--:B------:R-:W-:Y:S02]  /*6320*/  FMUL.FTZ R40, R40, R94.reuse ;  /* 0x0000005e28287220 */ /* 0x080fe40000410000 */
[-C--:B------:R-:W-:Y:S01]  /*6330*/  FMUL.FTZ R41, R41, R94.reuse ;  /* 0x0000005e29297220 */ /* 0x080fe20000410000 */
[----:B------:R-:W2:Y:S01]  /*6340*/  MUFU.EX2 R0, R0 ;  /* 0x0000000000007308 */ /* 0x000ea20000000800 */
[----:B----4-:R-:W-:Y:S01]  /*6350*/  F2FP.BF16.PACK_AB R81, R2, R85 ;  /* 0x000000550251723e */ /* 0x010fe200000010ff */
[-C--:B------:R-:W-:Y:S01]  /*6360*/  FMUL.FTZ R42, R42, R93.reuse ;  /* 0x0000005d2a2a7220 */ /* 0x080fe20000410000 */
[----:B------:R-:W-:Y:S01]  /*6370*/  LDSM.16.MT88.4 R16, [R109+0x6000] ;  /* 0x006000006d10783b */ /* 0x000fe20000004200 */
[----:B------:R-:W-:Y:S02]  /*6380*/  FMUL.FTZ R43, R43, R93 ;  /* 0x0000005d2b2b7220 */ /* 0x000fe40000410000 */
[----:B------:R-:W-:-:S02]  /*6390*/  FMUL.FTZ R76, R76, R94 ;  /* 0x0000005e4c4c7220 */ /* 0x000fc40000410000 */
[-C--:B------:R-:W-:Y:S01]  /*63a0*/  FMUL.FTZ R77, R77, R94.reuse ;  /* 0x0000005e4d4d7220 */ /* 0x080fe20000410000 */
[----:B------:R-:W-:Y:S01]  /*63b0*/  MUFU.EX2 R129, R129 ;  /* 0x0000008100817308 */ /* 0x000fe20000000800 */
[-C--:B------:R-:W-:Y:S02]  /*63c0*/  FMUL.FTZ R78, R78, R93.reuse ;  /* 0x0000005d4e4e7220 */ /* 0x080fe40000410000 */
[----:B------:R-:W-:Y:S02]  /*63d0*/  FMUL.FTZ R79, R79, R93 ;  /* 0x0000005d4f4f7220 */ /* 0x000fe40000410000 */
[----:B------:R-:W-:Y:S01]  /*63e0*/  FFMA.FTZ R99, R151, c[0x0][0x23c], -R96 ;  /* 0x00008f0097637a23 */ /* 0x000fe20000010860 */
[----:B--2---:R-:W-:Y:S02]  /*63f0*/  F2FP.BF16.PACK_AB R83, R0, R91 ;  /* 0x0000005b0053723e */ /* 0x004fe400000010ff */
[----:B------:R-:W2:Y:S01]  /*6400*/  MUFU.EX2 R128, R128 ;  /* 0x0000008000807308 */ /* 0x000ea20000000800 */
[----:B------:R-:W-:-:S02]  /*6410*/  FMUL.FTZ R20, R64, R94 ;  /* 0x0000005e40147220 */ /* 0x000fc40000410000 */
[-C--:B------:R-:W-:Y:S02]  /*6420*/  FMUL.FTZ R21, R65, R94.reuse ;  /* 0x0000005e41157220 */ /* 0x080fe40000410000 */
[-C--:B------:R-:W-:Y:S01]  /*6430*/  FMUL.FTZ R22, R66, R93.reuse ;  /* 0x0000005d42167220 */ /* 0x080fe20000410000 */
[C---:B-1----:R-:W-:Y:S01]  /*6440*/  HMMA.16816.F32.BF16 R28, R80.reuse, R32, R28 ;  /* 0x00000020501c723c */ /* 0x042fe2000004181c */
[-C--:B------:R-:W-:Y:S01]  /*6450*/  FMUL.FTZ R23, R67, R93.reuse ;  /* 0x0000005d43177220 */ /* 0x080fe20000410000 */
[----:B------:R-:W-:Y:S01]  /*6460*/  MUFU.EX2 R106, R106 ;  /* 0x0000006a006a7308 */ /* 0x000fe20000000800 */
[-C--:B------:R-:W-:Y:S02]  /*6470*/  FMUL.FTZ R60, R60, R94.reuse ;  /* 0x0000005e3c3c7220 */ /* 0x080fe40000410000 */
[----:B------:R-:W-:Y:S02]  /*6480*/  FMUL.FTZ R61, R61, R94 ;  /* 0x0000005e3d3d7220 */ /* 0x000fe40000410000 */
[-C--:B------:R-:W-:Y:S01]  /*6490*/  FMUL.FTZ R62, R62, R93.reuse ;  /* 0x0000005d3e3e7220 */ /* 0x080fe20000410000 */
[----:B------:R-:W-:Y:S01]  /*64a0*/  HMMA.16816.F32.BF16 R32, R80, R34, R52 ;  /* 0x000000225020723c */ /* 0x000fe20000041834 */
[----:B------:R-:W1:Y:S01]  /*64b0*/  LDSM.16.MT88.4 R52, [R109+0x8000] ;  /* 0x008000006d34783b */ /* 0x000e620000004200 */
[----:B------:R-:W-:Y:S01]  /*64c0*/  MUFU.EX2 R105, R105 ;  /* 0x0000006900697308 */ /* 0x000fe20000000800 */
[----:B------:R-:W-:-:S02]  /*64d0*/  FMUL.FTZ R63, R63, R93 ;  /* 0x0000005d3f3f7220 */ /* 0x000fc40000410000 */
[-C--:B------:R-:W-:Y:S02]  /*64e0*/  FMUL.FTZ R44, R44, R94.reuse ;  /* 0x0000005e2c2c7220 */ /* 0x080fe40000410000 */
[-C--:B------:R-:W-:Y:S01]  /*64f0*/  FMUL.FTZ R45, R45, R94.reuse ;  /* 0x0000005e2d2d7220 */ /* 0x080fe20000410000 */
[C---:B---3--:R-:W-:Y:S01]  /*6500*/  HMMA.16816.F32.BF16 R36, R80.reuse, R56, R36 ;  /* 0x000000385024723c */ /* 0x048fe20000041824 */
[-C--:B------:R-:W-:Y:S01]  /*6510*/  FMUL.FTZ R46, R46, R93.reuse ;  /* 0x0000005d2e2e7220 */ /* 0x080fe20000410000 */
[----:B------:R-:W-:Y:S01]  /*6520*/  MUFU.EX2 R108, R108 ;  /* 0x0000006c006c7308 */ /* 0x000fe20000000800 */
[-C--:B------:R-:W-:Y:S02]  /*6530*/  FMUL.FTZ R47, R47, R93.reuse ;  /* 0x0000005d2f2f7220 */ /* 0x080fe40000410000 */
[-C--:B------:R-:W-:Y:S02]  /*6540*/  FMUL.FTZ R48, R48, R94.reuse ;  /* 0x0000005e30307220 */ /* 0x080fe40000410000 */
[----:B------:R-:W-:Y:S01]  /*6550*/  FMUL.FTZ R49, R49, R94 ;  /* 0x0000005e31317220 */ /* 0x000fe20000410000 */
[----:B------:R-:W-:Y:S01]  /*6560*/  HMMA.16816.F32.BF16 R40, R80, R58, R40 ;  /* 0x0000003a5028723c */ /* 0x000fe20000041828 */
[----:B------:R-:W3:Y:S01]  /*6570*/  LDSM.16.MT88.4 R56, [R110+0x6400] ;  /* 0x006400006e38783b */ /* 0x000ee20000004200 */
[----:B------:R-:W4:Y:S01]  /*6580*/  MUFU.EX2 R107, R107 ;  /* 0x0000006b006b7308 */ /* 0x000f220000000800 */
        /* <DEDUP_REMOVED lines=11> */
[----:B------:R-:W5:Y:S01]  /*6640*/  MUFU.EX2 R99, R99 ;  /* 0x0000006300637308 */ /* 0x000f620000000800 */
[-C--:B------:R-:W-:Y:S01]  /*6650*/  FMUL.FTZ R70, R70, R93.reuse ;  /* 0x0000005d46467220 */ /* 0x080fe20000410000 */
[----:B------:R-:W-:Y:S01]  /*6660*/  LDSM.16.MT88.4 R76, [R110+0x6c00] ;  /* 0x006c00006e4c783b */ /* 0x000fe20000004200 */
[----:B------:R-:W-:-:S02]  /*6670*/  FMUL.FTZ R71, R71, R93 ;  /* 0x0000005d47477220 */ /* 0x000fc40000410000 */
[--C-:B------:R-:W-:Y:S01]  /*6680*/  FFMA.FTZ R136, R143, c[0x0][0x23c], -R98.reuse ;  /* 0x00008f008f887a23 */ /* 0x100fe20000010862 */
[C---:B------:R-:W-:Y:S01]  /*6690*/  HMMA.16816.F32.BF16 R20, R80.reuse, R24, R20 ;  /* 0x000000185014723c */ /* 0x040fe20000041814 */
[--C-:B------:R-:W-:Y:S02]  /*66a0*/  FFMA.FTZ R145, R145, c[0x0][0x23c], -R98.reuse ;  /* 0x00008f0091917a23 */ /* 0x100fe40000010862 */
[--C-:B------:R-:W-:Y:S02]  /*66b0*/  FFMA.FTZ R134, R147, c[0x0][0x23c], -R98.reuse ;  /* 0x00008f0093867a23 */ /* 0x100fe40000010862 */
[----:B------:R-:W-:Y:S01]  /*66c0*/  FFMA.FTZ R143, R149, c[0x0][0x23c], -R98 ;  /* 0x00008f00958f7a23 */ /* 0x000fe20000010862 */
[----:B------:R-:W-:Y:S01]  /*66d0*/  MUFU.EX2 R136, R136 ;  /* 0x0000008800887308 */ /* 0x000fe20000000800 */
[--C-:B------:R-:W-:Y:S01]  /*66e0*/  FFMA.FTZ R140, R141, c[0x0][0x23c], -R96.reuse ;  /* 0x00008f008d8c7a23 */ /* 0x100fe20000010860 */
[----:B------:R-:W-:Y:S01]  /*66f0*/  HMMA.16816.F32.BF16 R24, R80, R26, R60 ;  /* 0x0000001a5018723c */ /* 0x000fe2000004183c */
[----:B------:R-:W3:Y:S01]  /*6700*/  LDSM.16.MT88.4 R60, [R109+0x6400] ;  /* 0x006400006d3c783b */ /* 0x000ee20000004200 */
[----:B------:R-:W-:-:S02]  /*6710*/  FFMA.FTZ R139, R139, c[0x0][0x23c], -R96 ;  /* 0x00008f008b8b7a23 */ /* 0x000fc40000010860 */
[--C-:B------:R-:W-:Y:S02]  /*6720*/  FFMA.FTZ R135, R135, c[0x0][0x23c], -R96.reuse ;  /* 0x00008f0087877a23 */ /* 0x100fe40000010860 */
[----:B------:R-:W-:Y:S01]  /*6730*/  FFMA.FTZ R138, R137, c[0x0][0x23c], -R96 ;  /* 0x00008f00898a7a23 */ /* 0x000fe20000010860 */
[----:B------:R-:W-:Y:S01]  /*6740*/  MUFU.EX2 R145, R145 ;  /* 0x0000009100917308 */ /* 0x000fe20000000800 */
[C---:B-1----:R-:W-:Y:S01]  /*6750*/  HMMA.16816.F32.BF16 R44, R80.reuse, R52, R44 ;  /* 0x00000034502c723c */ /* 0x042fe2000004182c */
[--C-:B------:R-:W-:Y:S02]  /*6760*/  FFMA.FTZ R101, R101, c[0x0][0x23c], -R98.reuse ;  /* 0x00008f0065657a23 */ /* 0x100fe40000010862 */
[----:B------:R-:W-:Y:S02]  /*6770*/  FFMA.FTZ R100, R100, c[0x0][0x23c], -R98 ;  /* 0x00008f0064647a23 */ /* 0x000fe40000010862 */
[--C-:B------:R-:W-:Y:S02]  /*6780*/  FFMA.FTZ R95, R95, c[0x0][0x23c], -R96.reuse ;  /* 0x00008f005f5f7a23 */ /* 0x100fe40000010860 */
[----:B--2---:R-:W-:Y:S01]  /*6790*/  F2FP.BF16.PACK_AB R52, R128, R129 ;  /* 0x000000818034723e */ /* 0x004fe200000010ff */
[----:B------:R-:W-:Y:S01]  /*67a0*/  HMMA.16816.F32.BF16 R48, R80, R54, R48 ;  /* 0x000000365030723c */ /* 0x000fe20000041830 */
[----:B----4-:R-:W-:Y:S01]  /*67b0*/  F2FP.BF16.PACK_AB R53, R107, R108 ;  /* 0x0000006c6b35723e */ /* 0x010fe200000010ff */
[----:B------:R-:W-:Y:S01]  /*67c0*/  MUFU.EX2 R134, R134 ;  /* 0x0000008600867308 */ /* 0x000fe20000000800 */
[----:B------:R-:W-:-:S02]  /*67d0*/  FFMA.FTZ R92, R92, c[0x0][0x23c], -R96 ;  /* 0x00008f005c5c7a23 */ /* 0x000fc40000010860 */
[----:B------:R-:W-:Y:S02]  /*67e0*/  FFMA.FTZ R133, R133, R94, R86 ;  /* 0x0000005e85857223 */ /* 0x000fe40000010056 */
[----:B------:R-:W-:Y:S01]  /*67f0*/  F2FP.BF16.PACK_AB R54, R105, R106 ;  /* 0x0000006a6936723e */ /* 0x000fe200000010ff */
[----:B------:R-:W-:Y:S01]  /*6800*/  HMMA.16816.F32.BF16 R12, R80, R16, R12 ;  /* 0x00000010500c723c */ /* 0x000fe2000004180c */
[----:B-----5:R-:W-:Y:S01]  /*6810*/  F2FP.BF16.PACK_AB R55, R99, R104 ;  /* 0x000000686337723e */ /* 0x020fe200000010ff */
[----:B------:R-:W-:Y:S01]  /*6820*/  MUFU.EX2 R143, R143 ;  /* 0x0000008f008f7308 */ /* 0x000fe20000000800 */
[----:B------:R-:W-:Y:S02]  /*6830*/  FFMA.FTZ R85, R132, R93, R85 ;  /* 0x0000005d84557223 */ /* 0x000fe40000010055 */
[----:B------:R-:W-:Y:S02]  /*6840*/  FADD.FTZ R93, R84, R133 ;  /* 0x00000085545d7221 */ /* 0x000fe40000010000 */
[----:B------:R-:W-:Y:S01]  /*6850*/  FADD.FTZ R2, R2, R85 ;  /* 0x0000005502027221 */ /* 0x000fe20000010000 */
[----:B---3--:R-:W-:Y:S01]  /*6860*/  HMMA.16816.F32.BF16 R4, R52, R56, R4 ;  /* 0x000000383404723c */ /* 0x008fe20000041804 */
[----:B------:R-:W-:Y:S01]  /*6870*/  FADD.FTZ R88, R88, R93 ;  /* 0x0000005d58587221 */ /* 0x000fe20000010000 */
[----:B------:R-:W1:Y:S01]  /*6880*/  MUFU.EX2 R140, R140 ;  /* 0x0000008c008c7308 */ /* 0x000e620000000800 */
[----:B------:R-:W-:-:S02]  /*6890*/  FADD.FTZ R91, R91, R2 ;  /* 0x000000025b5b7221 */ /* 0x000fc40000010000 */
[----:B------:R-:W-:Y:S02]  /*68a0*/  FADD.FTZ R2, R3, R88 ;  /* 0x0000005803027221 */ /* 0x000fe40000010000 */
[----:B------:R-:W-:Y:S01]  /*68b0*/  FADD.FTZ R3, R0, R91 ;  /* 0x0000005b00037221 */ /* 0x000fe20000010000 */
[----:B------:R-:W-:Y:S01]  /*68c0*/  HMMA.16816.F32.BF16 R8, R52, R58, R8 ;  /* 0x0000003a3408723c */ /* 0x000fe20000041808 */
[----:B------:R-:W2:Y:S01]  /*68d0*/  LDSM.16.MT88.4 R56, [R110+0x7400] ;  /* 0x007400006e38783b */ /* 0x000ea20000004200 */
[----:B------:R-:W3:Y:S01]  /*68e0*/  MUFU.EX2 R139, R139 ;  /* 0x0000008b008b7308 */ /* 0x000ee20000000800 */
[----:B------:R-:W-:Y:S01]  /*68f0*/  FADD.FTZ R129, R129, R2 ;  /* 0x0000000281817221 */ /* 0x000fe20000010000 */
[----:B------:R-:W-:Y:S01]  /*6900*/  MOV R2, R90 ;  /* 0x0000005a00027202 */ /* 0x000fe20000000f00 */
[----:B------:R-:W-:Y:S02]  /*6910*/  FADD.FTZ R108, R108, R3 ;  /* 0x000000036c6c7221 */ /* 0x000fe40000010000 */
[----:B------:R-:W-:Y:S01]  /*6920*/  FADD.FTZ R3, R128, R129 ;  /* 0x0000008180037221 */ /* 0x000fe20000010000 */
[----:B------:R-:W-:Y:S01]  /*6930*/  HMMA.16816.F32.BF16 R16, R80, R18, R68 ;  /* 0x000000125010723c */ /* 0x000fe20000041844 */
[----:B------:R-:W-:Y:S01]  /*6940*/  LDSM.16.MT88.4 R68, [R109+0x6c00] ;  /* 0x006c00006d44783b */ /* 0x000fe20000004200 */
[----:B------:R-:W-:Y:S01]  /*6950*/  MUFU.EX2 R135, R135 ;  /* 0x0000008700877308 */ /* 0x000fe20000000800 */
[----:B------:R-:W-:-:S02]  /*6960*/  FADD.FTZ R107, R107, R108 ;  /* 0x0000006c6b6b7221 */ /* 0x000fc40000010000 */
[----:B------:R-:W-:Y:S02]  /*6970*/  FADD.FTZ R106, R106, R3 ;  /* 0x000000036a6a7221 */ /* 0x000fe40000010000 */
[----:B------:R-:W-:Y:S01]  /*6980*/  FADD.FTZ R104, R104, R107 ;  /* 0x0000006b68687221 */ /* 0x000fe20000010000 */
[----:B------:R-:W-:Y:S01]  /*6990*/  HMMA.16816.F32.BF16 R12, R52, R60, R12 ;  /* 0x0000003c340c723c */ /* 0x000fe2000004180c */
[----:B------:R-:W-:Y:S01]  /*69a0*/  FADD.FTZ R105, R105, R106 ;  /* 0x0000006a69697221 */ /* 0x000fe20000010000 */
[----:B------:R-:W-:Y:S01]  /*69b0*/  MUFU.EX2 R138, R138 ;  /* 0x0000008a008a7308 */ /* 0x000fe20000000800 */
[----:B------:R-:W-:-:S04]  /*69c0*/  FADD.FTZ R99, R99, R104 ;  /* 0x0000006863637221 */ /* 0x000fc80000010000 */
[----:B-1----:R-:W-:-:S03]  /*69d0*/  FADD.FTZ R0, R140, R99 ;  /* 0x000000638c007221 */ /* 0x002fc60000010000 */
[----:B------:R-:W-:Y:S01]  /*69e0*/  MUFU.EX2 R101, R101 ;  /* 0x0000006500657308 */ /* 0x000fe20000000800 */
[----:B---3--:R-:W-:-:S05]  /*69f0*/  FADD.FTZ R0, R139, R0 ;  /* 0x000000008b007221 */ /* 0x008fca0000010000 */
[C---:B------:R-:W-:Y:S01]  /*6a00*/  HMMA.16816.F32.BF16 R16, R52.reuse, R62, R16 ;  /* 0x0000003e3410723c */ /* 0x040fe20000041810 */
[----:B------:R-:W1:Y:S01]  /*6a10*/  LDSM.16.MT88.4 R60, [R109+0x7400] ;  /* 0x007400006d3c783b */ /* 0x000e620000004200 */
[----:B------:R-:W3:Y:S06]  /*6a20*/  MUFU.EX2 R100, R100 ;  /* 0x0000006400647308 */ /* 0x000eec0000000800 */
[C---:B--2---:R-:W-:Y:S02]  /*6a30*/  HMMA.16816.F32.BF16 R20, R52.reuse, R56, R20 ;  /* 0x000000383414723c */ /* 0x044fe40000041814 */
[----:B------:R-:W-:Y:S06]  /*6a40*/  MUFU.EX2 R95, R95 ;  /* 0x0000005f005f7308 */ /* 0x000fec0000000800 */
[----:B------:R-:W-:Y:S01]  /*6a50*/  HMMA.16816.F32.BF16 R24, R52, R58, R24 ;  /* 0x0000003a3418723c */ /* 0x000fe20000041818 */
[----:B------:R-:W2:Y:S01]  /*6a60*/  LDSM.16.MT88.4 R56, [R110+0x8400] ;  /* 0x008400006e38783b */ /* 0x000ea20000004200 */
[----:B------:R-:W-:Y:S01]  /*6a70*/  MUFU.EX2 R92, R92 ;  /* 0x0000005c005c7308 */ /* 0x000fe20000000800 */
[----:B---3--:R-:W-:-:S05]  /*6a80*/  F2FP.BF16.PACK_AB R84, R100, R101 ;  /* 0x000000656454723e */ /* 0x008fca00000010ff */
        /* <DEDUP_REMOVED lines=18> */
[----:B--2---:R-:W-:Y:S01]  /*6bb0*/  HMMA.16816.F32.BF16 R4, R52, R56, R4 ;  /* 0x000000383404723c */ /* 0x004fe20000041804 */
[----:B------:R-:W-:-:S04]  /*6bc0*/  FADD.FTZ R0, R143, R134 ;  /* 0x000000868f007221 */ /* 0x000fc80000010000 */
[----:B------:R-:W-:Y:S01]  /*6bd0*/  FADD.FTZ R101, R101, R0 ;  /* 0x0000000065657221 */ /* 0x000fe20000010000 */
[----:B------:R-:W-:Y:S02]  /*6be0*/  MOV R0, R89 ;  /* 0x0000005900007202 */ /* 0x000fe40000000f00 */
[----:B------:R-:W-:Y:S01]  /*6bf0*/  HMMA.16816.F32.BF16 R8, R52, R58, R8 ;  /* 0x0000003a3408723c */ /* 0x000fe20000041808 */
[----:B------:R-:W2:Y:S01]  /*6c00*/  LDSM.16.MT88.4 R56, [R110+0x7800] ;  /* 0x007800006e38783b */ /* 0x000ea20000004200 */
[----:B------:R-:W-:-:S06]  /*6c10*/  FADD.FTZ R101, R100, R101 ;  /* 0x0000006564657221 */ /* 0x000fcc0000010000 */
[C---:B-1----:R-:W-:Y:S08]  /*6c20*/  HMMA.16816.F32.BF16 R12, R52.reuse, R60, R12 ;  /* 0x0000003c340c723c */ /* 0x042ff0000004180c */
[C---:B------:R-:W-:Y:S01]  /*6c30*/  HMMA.16816.F32.BF16 R16, R52.reuse, R62, R16 ;  /* 0x0000003e3410723c */ /* 0x040fe20000041810 */
[----:B------:R-:W1:Y:S07]  /*6c40*/  LDSM.16.MT88.4 R60, [R110+0x8800] ;  /* 0x008800006e3c783b */ /* 0x000e6e0000004200 */
[C---:B--2---:R-:W-:Y:S08]  /*6c50*/  HMMA.16816.F32.BF16 R20, R52.reuse, R56, R20 ;  /* 0x000000383414723c */ /* 0x044ff00000041814 */
[C---:B------:R-:W-:Y:S01]  /*6c60*/  HMMA.16816.F32.BF16 R24, R52.reuse, R58, R24 ;  /* 0x0000003a3418723c */ /* 0x040fe20000041818 */
[----:B------:R-:W2:Y:S07]  /*6c70*/  LDSM.16.MT88.4 R56, [R109+0x7800] ;  /* 0x007800006d38783b */ /* 0x000eae0000004200 */
[C---:B-1----:R-:W-:Y:S07]  /*6c80*/  HMMA.16816.F32.BF16 R36, R52.reuse, R60, R36 ;  /* 0x0000003c3424723c */ /* 0x042fee0000041824 */
[--C-:B------:R-:W-:Y:S01]  /*6c90*/  FFMA.FTZ R60, R103, c[0x0][0x23c], -R98.reuse ;  /* 0x00008f00673c7a23 */ /* 0x100fe20000010862 */
[----:B------:R-:W-:Y:S01]  /*6ca0*/  HMMA.16816.F32.BF16 R40, R52, R62, R40 ;  /* 0x0000003e3428723c */ /* 0x000fe20000041828 */
[----:B------:R-:W-:-:S02]  /*6cb0*/  FFMA.FTZ R103, R102, c[0x0][0x23c], -R98 ;  /* 0x00008f0066677a23 */ /* 0x000fc40000010862 */
[--C-:B------:R-:W-:Y:S01]  /*6cc0*/  FFMA.FTZ R102, R97, c[0x0][0x23c], -R96.reuse ;  /* 0x00008f0061667a23 */ /* 0x100fe20000010860 */
[----:B------:R1:W-:Y:S01]  /*6cd0*/  MUFU.EX2 R98, R60 ;  /* 0x0000003c00627308 */ /* 0x0003e20000000800 */
[----:B------:R-:W-:-:S07]  /*6ce0*/  FFMA.FTZ R97, R87, c[0x0][0x23c], -R96 ;  /* 0x00008f0057617a23 */ /* 0x000fce0000010860 */
[----:B------:R-:W3:Y:S01]  /*6cf0*/  MUFU.EX2 R103, R103 ;  /* 0x0000006700677308 */ /* 0x000ee20000000800 */
[C---:B--2---:R-:W-:Y:S07]  /*6d00*/  HMMA.16816.F32.BF16 R28, R52.reuse, R56, R28 ;  /* 0x00000038341c723c */ /* 0x044fee000004181c */
[----:B------:R-:W2:Y:S01]  /*6d10*/  MUFU.EX2 R102, R102 ;  /* 0x0000006600667308 */ /* 0x000ea20000000800 */
[----:B-1----:R-:W-:Y:S01]  /*6d20*/  LDSM.16.MT88.4 R60, [R110+0x7c00] ;  /* 0x007c00006e3c783b */ /* 0x002fe20000004200 */
[----:B------:R-:W-:Y:S03]  /*6d30*/  HMMA.16816.F32.BF16 R32, R52, R58, R32 ;  /* 0x0000003a3420723c */ /* 0x000fe60000041820 */
[----:B------:R-:W1:Y:S03]  /*6d40*/  LDSM.16.MT88.4 R56, [R109+0x8800] ;  /* 0x008800006d38783b */ /* 0x000e660000004200 */
[----:B------:R-:W4:Y:S01]  /*6d50*/  MUFU.EX2 R97, R97 ;  /* 0x0000006100617308 */ /* 0x000f220000000800 */
[----:B---3--:R-:W-:Y:S01]  /*6d60*/  F2FP.BF16.PACK_AB R86, R103, R98 ;  /* 0x000000626756723e */ /* 0x008fe200000010ff */
[----:B------:R-:W-:-:S04]  /*6d70*/  FADD.FTZ R98, R98, R101 ;  /* 0x0000006562627221 */ /* 0x000fc80000010000 */
[----:B------:R-:W-:Y:S01]  /*6d80*/  FADD.FTZ R133, R103, R98 ;  /* 0x0000006267857221 */ /* 0x000fe20000010000 */
[----:B--2---:R-:W-:Y:S01]  /*6d90*/  F2FP.BF16.PACK_AB R85, R102, R95 ;  /* 0x0000005f6655723e */ /* 0x004fe200000010ff */
[----:B------:R-:W-:-:S04]  /*6da0*/  FADD.FTZ R95, R95, R138 ;  /* 0x0000008a5f5f7221 */ /* 0x000fc80000010000 */
[----:B------:R-:W-:Y:S01]  /*6db0*/  FADD.FTZ R95, R102, R95 ;  /* 0x0000005f665f7221 */ /* 0x000fe20000010000 */
[----:B----4-:R-:W-:-:S03]  /*6dc0*/  F2FP.BF16.PACK_AB R87, R97, R92 ;  /* 0x0000005c6157723e */ /* 0x010fc600000010ff */
[----:B------:R-:W-:-:S04]  /*6dd0*/  FADD.FTZ R92, R92, R95 ;  /* 0x0000005f5c5c7221 */ /* 0x000fc80000010000 */
[----:B------:R-:W-:Y:S01]  /*6de0*/  FADD.FTZ R132, R97, R92 ;  /* 0x0000005c61847221 */ /* 0x000fe20000010000 */
[C---:B------:R-:W-:Y:S01]  /*6df0*/  HMMA.16816.F32.BF16 R80, R84.reuse, R76, R4 ;  /* 0x0000004c5450723c */ /* 0x040fe20000041804 */
[----:B------:R-:W-:Y:S07]  /*6e00*/  LDSM.16.MT88.4 R4, [R109+0x8c00] ;  /* 0x008c00006d04783b */ /* 0x000fee0000004200 */
[----:B------:R-:W-:Y:S01]  /*6e10*/  HMMA.16816.F32.BF16 R76, R84, R78, R8 ;  /* 0x0000004e544c723c */ /* 0x000fe20000041808 */
[----:B------:R-:W2:Y:S07]  /*6e20*/  LDSM.16.MT88.4 R8, [R110+0x8c00] ;  /* 0x008c00006e08783b */ /* 0x000eae0000004200 */
[C---:B-1----:R-:W-:Y:S08]  /*6e30*/  HMMA.16816.F32.BF16 R44, R52.reuse, R56, R44 ;  /* 0x00000038342c723c */ /* 0x042ff0000004182c */
[----:B------:R-:W-:Y:S01]  /*6e40*/  HMMA.16816.F32.BF16 R48, R52, R58, R48 ;  /* 0x0000003a3430723c */ /* 0x000fe20000041830 */
[----:B------:R-:W1:Y:S07]  /*6e50*/  LDSM.16.MT88.4 R52, [R109+0x7c00] ;  /* 0x007c00006d34783b */ /* 0x000e6e0000004200 */
[C---:B------:R-:W-:Y:S08]  /*6e60*/  HMMA.16816.F32.BF16 R72, R84.reuse, R68, R12 ;  /* 0x000000445448723c */ /* 0x040ff0000004180c */
[C---:B------:R-:W-:Y:S08]  /*6e70*/  HMMA.16816.F32.BF16 R64, R84.reuse, R60, R20 ;  /* 0x0000003c5440723c */ /* 0x040ff00000041814 */
[C---:B------:R-:W-:Y:S08]  /*6e80*/  HMMA.16816.F32.BF16 R68, R84.reuse, R70, R16 ;  /* 0x000000465444723c */ /* 0x040ff00000041810 */
[C---:B------:R-:W-:Y:S08]  /*6e90*/  HMMA.16816.F32.BF16 R60, R84.reuse, R62, R24 ;  /* 0x0000003e543c723c */ /* 0x040ff00000041818 */
[C---:B--2---:R-:W-:Y:S08]  /*6ea0*/  HMMA.16816.F32.BF16 R36, R84.reuse, R8, R36 ;  /* 0x000000085424723c */ /* 0x044ff00000041824 */
[C---:B-1----:R-:W-:Y:S08]  /*6eb0*/  HMMA.16816.F32.BF16 R56, R84.reuse, R52, R28 ;  /* 0x000000345438723c */ /* 0x042ff0000004181c */
[C---:B------:R-:W-:Y:S08]  /*6ec0*/  HMMA.16816.F32.BF16 R52, R84.reuse, R54, R32 ;  /* 0x000000365434723c */ /* 0x040ff00000041820 */
[C---:B------:R-:W-:Y:S08]  /*6ed0*/  HMMA.16816.F32.BF16 R40, R84.reuse, R10, R40 ;  /* 0x0000000a5428723c */ /* 0x040ff00000041828 */
[C---:B------:R-:W-:Y:S08]  /*6ee0*/  HMMA.16816.F32.BF16 R44, R84.reuse, R4, R44 ;  /* 0x00000004542c723c */ /* 0x040ff0000004182c */
[----:B------:R-:W-:Y:S11]  /*6ef0*/  HMMA.16816.F32.BF16 R48, R84, R6, R48 ;  /* 0x000000065430723c */ /* 0x000ff60000041830 */
[----:B------:R-:W-:Y:S08]  /*6f00*/  @!UPT UIADD3 URZ, URZ, URZ, URZ ;  /* 0x0000003f3f3ff290 */ /* 0x000ff0000fffe03f */
.L_x_5680:
        /* <DEDUP_REMOVED lines=20> */
.L_x_5690:
        /* <DEDUP_REMOVED lines=65> */
.L_x_5687:
        /* <DEDUP_REMOVED lines=8> */
[----:B------:R-:W-:Y:S05]  /*74e0*/  ISETP.GT.AND P0, PT, R116, R115, PT ;  /* 0x000000737400720c */ /* 0x000fea0003f04270 */
        /* <DEDUP_REMOVED lines=124> */
[----:B--2---:R-:W-:Y:S01]  /*7cb0*/  FMUL.FTZ R85, R34, c[0x0][0x2ec] ;  /* 0x0000bb0022557a20 */ /* 0x004fe20000410000 */
[----:B------:R-:W2:Y:S01]  /*7cc0*/  MUFU.TANH R152, R152 ;  /* 0x0000009800987308 */ /* 0x000ea20000002400 */
        /* <DEDUP_REMOVED lines=88> */
.L_x_5689:
        /* <DEDUP_REMOVED lines=16> */
.L_x_5688:
        /* <DEDUP_REMOVED lines=49> */
[C---:B------:R-:W-:Y:S01]  /*8660*/  FMUL.FTZ R94, R0.reuse, c[0x0][0x23c] ;  /* 0x00008f00005e7a20 */ /* 0x040fe20000410000 */
[----:B------:R-:W-:Y:S01]  /*8670*/  MOV R87, R2 ;  /* 0x0000000200577202 */ /* 0x000fe20000000f00 */
        /* <DEDUP_REMOVED lines=50> */
[----:B------:R-:W3:Y:S01]  /*89a0*/  LDSM.16.MT88.4 R52, [R110+0x8000] ;  /* 0x008000006e34783b */ /* 0x000ee20000004200 */
[----:B------:R-:W4:Y:S01]  /*89b0*/  MUFU.EX2 R90, R90 ;  /* 0x0000005a005a7308 */ /* 0x000f220000000800 */
        /* <DEDUP_REMOVED lines=48> */
[C---:B------:R-:W-:Y:S02]  /*8cc0*/  FFMA.FTZ R104, R86.reuse, R133, R104 ;  /* 0x0000008556687223 */ /* 0x040fe40000010068 */
[C---:B------:R-:W-:Y:S02]  /*8cd0*/  FFMA.FTZ R93, R3.reuse, R132, R93 ;  /* 0x00000084035d7223 */ /* 0x040fe4000001005d */
        /* <DEDUP_REMOVED lines=9> */
[--C-:B------:R-:W-:Y:S02]  /*8d70*/  FFMA.FTZ R64, R140, c[0x0][0x23c], -R105.reuse ;  /* 0x00008f008c407a23 */ /* 0x100fe40000010869 */
[--C-:B------:R-:W-:Y:S01]  /*8d80*/  FFMA.FTZ R140, R146, c[0x0][0x23c], -R105.reuse ;  /* 0x00008f00928c7a23 */ /* 0x100fe20000010869 */
[C---:B------:R-:W-:Y:S03]  /*8d90*/  HMMA.16816.F32.BF16 R20, R80.reuse, R28, R20 ;  /* 0x0000001c5014723c */ /* 0x040fe60000041814 */
[----:B------:R-:W-:Y:S02]  /*8da0*/  FFMA.FTZ R105, R147, c[0x0][0x23c], -R105 ;  /* 0x00008f0093697a23 */ /* 0x000fe40000010869 */
[----:B------:R-:W-:Y:S01]  /*8db0*/  FADD.FTZ R104, R95, R104 ;  /* 0x000000685f687221 */ /* 0x000fe20000010000 */
[----:B------:R-:W-:Y:S01]  /*8dc0*/  MUFU.EX2 R143, R143 ;  /* 0x0000008f008f7308 */ /* 0x000fe20000000800 */
[C---:B------:R-:W-:Y:S01]  /*8dd0*/  FMUL.FTZ R28, R86.reuse, R56 ;  /* 0x00000038561c7220 */ /* 0x040fe20000410000 */
[C---:B------:R-:W-:Y:S04]  /*8de0*/  HMMA.16816.F32.BF16 R24, R80.reuse, R30, R24 ;  /* 0x0000001e5018723c */ /* 0x040fe80000041818 */
[----:B------:R-:W-:Y:S02]  /*8df0*/  FMUL.FTZ R29, R86, R57 ;  /* 0x00000039561d7220 */ /* 0x000fe40000410000 */
[----:B------:R-:W-:Y:S02]  /*8e00*/  FADD.FTZ R92, R92, R93 ;  /* 0x0000005d5c5c7221 */ /* 0x000fe40000010000 */
[C---:B------:R-:W-:Y:S01]  /*8e10*/  FMUL.FTZ R30, R3.reuse, R58 ;  /* 0x0000003a031e7220 */ /* 0x040fe20000410000 */
[----:B------:R-:W5:Y:S03]  /*8e20*/  MUFU.EX2 R101, R101 ;  /* 0x0000006500657308 */ /* 0x000f660000000800 */
        /* <DEDUP_REMOVED lines=35> */
[----:B------:R-:W-:Y:S04]  /*9060*/  FADD.FTZ R3, R103, R96 ;  /* 0x0000006067037221 */ /* 0x000fe80000010000 */
        /* <DEDUP_REMOVED lines=31> */
[----:B------:R-:W-:Y:S04]  /*9260*/  FADD.FTZ R134, R135, R134 ;  /* 0x0000008687867221 */ /* 0x000fe80000010000 */
        /* <DEDUP_REMOVED lines=42> */
[----:B------:R-:W-:Y:S04]  /*9510*/  FADD.FTZ R133, R133, R86 ;  /* 0x0000005685857221 */ /* 0x000fe80000010000 */
[----:B------:R-:W-:Y:S04]  /*9520*/  FADD.FTZ R140, R140, R133 ;  /* 0x000000858c8c7221 */ /* 0x000fe80000010000 */
[----:B------:R-:W-:Y:S01]  /*9530*/  FADD.FTZ R133, R105, R140 ;  /* 0x0000008c69857221 */ /* 0x000fe20000010000 */
[----:B------:R-:W-:-:S05]  /*9540*/  @P0 BRA `(.L_x_5690) ;  /* 0xffffdb0000000947 */ /* 0x000fca000383ffff */
.L_x_5686:
        /* <DEDUP_REMOVED lines=123> */
[----:B------:R3:W-:Y:S04]  /*9d00*/  STS.64 [R10.X4+0x2000], R64 ;  /* 0x002000400a007388 */ /* 0x0007e80000004a00 */
[----:B------:R-:W-:Y:S04]  /*9d10*/  STS.64 [R10.X4+0x2400], R66 ;  /* 0x002400420a007388 */ /* 0x000fe80000004a00 */
[----:B------:R-:W-:Y:S04]  /*9d20*/  STS.64 [R12+0x2000], R60 ;  /* 0x0020003c0c007388 */ /* 0x000fe80000000a00 */
[----:B------:R-:W-:Y:S04]  /*9d30*/  STS.64 [R12+0x2400], R62 ;  /* 0x0024003e0c007388 */ /* 0x000fe80000000a00 */
[----:B------:R-:W-:Y:S04]  /*9d40*/  STS.64 [R11+0x2000], R56 ;  /* 0x002000380b007388 */ /* 0x000fe80000000a00 */
[----:B------:R-:W-:Y:S04]  /*9d50*/  STS.64 [R11+0x2400], R58 ;  /* 0x0024003a0b007388 */ /* 0x000fe80000000a00 */
[----:B------:R-:W-:Y:S04]  /*9d60*/  STS.64 [R13+0x2000], R52 ;  /* 0x002000340d007388 */ /* 0x000fe80000000a00 */
[----:B---3--:R-:W3:Y:S04]  /*9d70*/  S2R R64, SR_CTAID.Y ;  /* 0x0000000000407919 */ /* 0x008ee80000002600 */
[----:B------:R-:W-:Y:S04]  /*9d80*/  STS.64 [R13+0x2400], R54 ;  /* 0x002400360d007388 */ /* 0x000fe80000000a00 */
[----:B------:R-:W-:Y:S04]  /*9d90*/  STS.64 [R10.X4+0x4000], R36 ;  /* 0x004000240a007388 */ /* 0x000fe80000004a00 */
[----:B------:R4:W-:Y:S04]  /*9da0*/  STS.64 [R10.X4+0x4400], R38 ;  /* 0x004400260a007388 */ /* 0x0009e80000004a00 */
[----:B------:R-:W-:Y:S04]  /*9db0*/  STS.64 [R12+0x4000], R40 ;  /* 0x004000280c007388 */ /* 0x000fe80000000a00 */
[----:B------:R-:W-:Y:S04]  /*9dc0*/  STS.64 [R12+0x4400], R42 ;  /* 0x0044002a0c007388 */ /* 0x000fe80000000a00 */
[----:B------:R-:W-:Y:S01]  /*9dd0*/  STS.64 [R11+0x4000], R44 ;  /* 0x0040002c0b007388 */ /* 0x000fe20000000a00 */
[----:B---3--:R-:W-:-:S03]  /*9de0*/  IMAD R64, R64, c[0x0][0x210], R121 ;  /* 0x0000840040407a24 */ /* 0x008fc600078e0279 */
[----:B------:R1:W-:Y:S04]  /*9df0*/  STS.64 [R11+0x4400], R46 ;  /* 0x0044002e0b007388 */ /* 0x0003e80000000a00 */
[----:B------:R3:W-:Y:S04]  /*9e00*/  STS.64 [R13+0x4000], R48 ;  /* 0x004000300d007388 */ /* 0x0007e80000000a00 */
[----:B------:R5:W-:Y:S04]  /*9e10*/  STS.64 [R13+0x4400], R50 ;  /* 0x004400320d007388 */ /* 0x000be80000000a00 */
[----:B----4-:R-:W4:Y:S04]  /*9e20*/  S2R R10, SR_CTAID.X ;  /* 0x00000000000a7919 */ /* 0x010f280000002500 */
[----:B------:R-:W-:Y:S01]  /*9e30*/  BAR.SYNC.DEFER_BLOCKING 0x0 ;  /* 0x0000000000007b1d */ /* 0x000fe20000010000 */
[----:B-1----:R-:W-:Y:S01]  /*9e40*/  @P2 FMUL.FTZ R11, R6, 0.69314718246459960938 ;  /* 0x3f317218060b2820 */ /* 0x002fe20000410000 */
[----:B---3--:R-:W-:-:S02]  /*9e50*/  IADD3 R48, -R121, RZ, RZ ;  /* 0x000000ff79307210 */ /* 0x008fc40007ffe1ff */
[----:B-----5:R-:W-:-:S03]  /*9e60*/  LOP3.LUT R50, R3, 0xffffffe0, RZ, 0xc0, !PT ;  /* 0xffffffe003327812 */ /* 0x020fc600078ec0ff */
[----:B--2---:R-:W-:Y:S01]  /*9e70*/  IMAD R9, R48, c[0x0][0x1c0], R9 ;  /* 0x0000700030097a24 */ /* 0x004fe200078e0209 */
[----:B----4-:R-:W-:Y:S02]  /*9e80*/  SHF.L.U32 R10, R10, 0x6, RZ ;  /* 0x000000060a0a7819 */ /* 0x010fe400000006ff */
[----:B------:R-:W-:Y:S01]  /*9e90*/  IADD3 R50, R5, -R50, RZ ;  /* 0x8000003205327210 */ /* 0x000fe20007ffe0ff */
[----:B------:R-:W-:Y:S01]  /*9ea0*/  IMAD R9, R64, c[0x0][0x1c0], R9 ;  /* 0x0000700040097a24 */ /* 0x000fe200078e0209 */
[----:B------:R-:W1:Y:S01]  /*9eb0*/  LDS.128 R60, [R8.X4] ;  /* 0x00000000083c7984 */ /* 0x000e620000004c00 */
[----:B------:R-:W-:Y:S01]  /*9ec0*/  MOV R3, 0xff800000 ;  /* 0xff80000000037802 */ /* 0x000fe20000000f00 */
[----:B------:R-:W-:Y:S01]  /*9ed0*/  @P3 FFMA.FTZ R3, R2, c[0x0][0x238], R7 ;  /* 0x00008e0002033a23 */ /* 0x000fe20000010007 */
[----:B------:R-:W-:Y:S01]  /*9ee0*/  LOP3.LUT P0, RZ, R50, 0x3, RZ, 0xc0, !PT ;  /* 0x0000000332ff7812 */ /* 0x000fe2000780c0ff */
        /* <DEDUP_REMOVED lines=25> */
.L_x_5692:
[----:B--234-:R-:W-:Y:S05]  /*a080*/  BSYNC B0 ;  /* 0x0000000000007941 */ /* 0x01cfea0003800000 */
.L_x_5691:
        /* <DEDUP_REMOVED lines=37> */
.L_x_5693:
        /* <DEDUP_REMOVED lines=10> */
.L_x_6381:


//--------------------- .text._ZN5flash24flash_fwd_splitkv_kernelI23Flash_fwd_kernel_traitsILi96ELi64ELi64ELi4ELb0ELb0EN7cutlass10bfloat16_tE19Flash_kernel_traitsILi96ELi64ELi64ELi4ES3_EELb1ELb0ELb1ELb0ELb0ELb0ELb1ELb0EEEvNS_16Flash_fwd_paramsE --------------------------
	.section	.text._ZN5flash24flash_fwd_splitkv_kernelI23Flash_fwd_kernel_traitsILi96ELi64ELi64ELi4ELb0ELb0EN7cutlass10bfloat16_tE19Flash_kernel_traitsILi96ELi64ELi64ELi4ES3_EELb1ELb0ELb1ELb0ELb0ELb0ELb1ELb0EEEvNS_16Flash_fwd_paramsE,"ax",@progbits
	.sectioninfo	@"SHI_REGISTERS=155"
	.align	128
        .global         _ZN5flash24flash_fwd_splitkv_kernelI23Flash_fwd_kernel_traitsILi96ELi64ELi64ELi4ELb0ELb0EN7cutlass10bfloat16_tE19Flash_kernel_traitsILi96ELi64ELi64ELi4ES3_EELb1ELb0ELb1ELb0ELb0ELb0ELb1ELb0EEEvNS_16Flash_fwd_paramsE
        .type           _ZN5flash24flash_fwd_splitkv_kernelI23Flash_fwd_kernel_traitsILi96ELi64ELi64ELi4ELb0ELb0EN7cutlass10bfloat16_tE19Flash_kernel_traitsILi96ELi64ELi64ELi4ES3_EELb1ELb0ELb1ELb0ELb0ELb0ELb1ELb0EEEvNS_16Flash_fwd_paramsE,@function
        .size           _ZN5flash24flash_fwd_splitkv_kernelI23Flash_fwd_kernel_traitsILi96ELi64ELi64ELi4ELb0ELb0EN7cutlass10bfloat16_tE19Flash_kernel_traitsILi96ELi64ELi64ELi4ES3_EELb1ELb0ELb1ELb0ELb0ELb0ELb1ELb0EEEvNS_16Flash_fwd_paramsE,(.L_x_6382 - _ZN5flash24flash_fwd_splitkv_kernelI23Flash_fwd_kernel_traitsILi96ELi64ELi64ELi4ELb0ELb0EN7cutlass10bfloat16_tE19Flash_kernel_traitsILi96ELi64ELi64ELi4ES3_EELb1ELb0ELb1ELb0ELb0ELb0ELb1ELb0EEEvNS_16Flash_fwd_paramsE)
        .other          _ZN5flash24flash_fwd_splitkv_kernelI23Flash_fwd_kernel_traitsILi96ELi64ELi64ELi4ELb0ELb0EN7cutlass10bfloat16_tE19Flash_kernel_traitsILi96ELi64ELi64ELi4ES3_EELb1ELb0ELb1ELb0ELb0ELb0ELb1ELb0EEEvNS_16Flash_fwd_paramsE,@"STO_CUDA_ENTRY STV_DEFAULT"
_ZN5flash24flash_fwd_splitkv_kernelI23Flash_fwd_kernel_traitsILi96ELi64ELi64ELi4ELb0ELb0EN7cutlass10bfloat16_tE19Flash_kernel_traitsILi96ELi64ELi64ELi4ES3_EELb1ELb0ELb1ELb0ELb0ELb0ELb1ELb0EEEvNS_16Flash_fwd_paramsE:
.text._ZN5flash24flash_fwd_splitkv_kernelI23Flash_fwd_kernel_traitsILi96ELi64ELi64ELi4ELb0ELb0EN7cutlass10bfloat16_tE19Flash_kernel_traitsILi96ELi64ELi64ELi4ES3_EELb1ELb0ELb1ELb0ELb0ELb0ELb1ELb0EEEvNS_16Flash_fwd_paramsE:
        /* <DEDUP_REMOVED lines=54> */
.L_x_5694:
[----:B-1-34-:R-:W-:Y:S02]  /*0360*/  MOV R5, c[0x0][0x218] ;  /* 0x0000860000057a02 */ /* 0x01afe40000000f00 */
.L_x_5695:
        /* <DEDUP_REMOVED lines=62> */
[----:B------:R-:W-:Y:S01]  /*0750*/  LOP3.LUT R4, R2, 0xfffffff8, RZ, 0xc0, !PT ;  /* 0xfffffff802047812 */ /* 0x000fe200078ec0ff */
[----:B------:R-:W-:Y:S01]  /*0760*/  IMAD R0, R123, c[0x0][0x214], R100 ;  /* 0x000085007b007a24 */ /* 0x000fe200078e0264 */
[----:B------:R-:W-:Y:S01]  /*0770*/  SHF.R.S32.HI R3, RZ, 0x3, R2 ;  /* 0x00000003ff037819 */ /* 0x000fe20000011402 */
[----:B------:R-:W-:Y:S02]  /*0780*/  IMAD.IADD R100, R93, 0x1, -R100 ;  /* 0x000000015d647824 */ /* 0x000fe400078e0a64 */
[----:B------:R-:W-:Y:S02]  /*0790*/  IMAD.IADD R95, R95, 0x1, -R4 ;  /* 0x000000015f5f7824 */ /* 0x000fe400078e0a04 */
[----:B------:R-:W-:Y:S01]  /*07a0*/  IMAD R7, R0, c[0x0][0x22c], RZ ;  /* 0x00008b0000077a24 */ /* 0x000fe200078e02ff */
[----:B------:R-:W-:Y:S01]  /*07b0*/  ISETP.GE.AND P1, PT, R3, R100, PT ;  /* 0x000000640300720c */ /* 0x000fe20003f26270 */
[----:B------:R-:W-:-:S05]  /*07c0*/  IMAD.SHL.U32 R4, R95, 0x4, RZ ;  /* 0x000000045f047824 */ /* 0x000fca00078e00ff */
        /* <DEDUP_REMOVED lines=15> */
.L_x_5698:
[----:B------:R-:W-:Y:S05]  /*08c0*/  BSYNC B0 ;  /* 0x0000000000007941 */ /* 0x000fea0003800000 */
.L_x_5697:
        /* <DEDUP_REMOVED lines=10> */
.L_x_5700:
[----:B------:R-:W-:Y:S05]  /*0970*/  BSYNC B0 ;  /* 0x0000000000007941 */ /* 0x000fea0003800000 */
.L_x_5699:
        /* <DEDUP_REMOVED lines=10> */
.L_x_5702:
[----:B------:R-:W-:Y:S05]  /*0a20*/  BSYNC B0 ;  /* 0x0000000000007941 */ /* 0x000fea0003800000 */
.L_x_5701:
        /* <DEDUP_REMOVED lines=10> */
.L_x_5704:
[----:B------:R-:W-:Y:S05]  /*0ad0*/  BSYNC B0 ;  /* 0x0000000000007941 */ /* 0x000fea0003800000 */
.L_x_5703:
        /* <DEDUP_REMOVED lines=20> */
.L_x_5696:
[----:B------:R-:W-:Y:S01]  /*0c20*/  ISETP.NE.U32.AND P0, PT, RZ, c[0x0][0x2b8], PT ;  /* 0x0000ae00ff007a0c */ /* 0x000fe20003f05070 */
[----:B------:R-:W-:Y:S01]  /*0c30*/  IMAD.MOV.U32 R0, RZ, RZ, R123 ;  /* 0x000000ffff007224 */ /* 0x000fe200078e007b */
[----:B------:R-:W-:Y:S02]  /*0c40*/  ISETP.NE.U32.AND P1, PT, RZ, c[0x0][0x2c0], PT ;  /* 0x0000b000ff007a0c */ /* 0x000fe40003f25070 */
[----:B------:R-:W-:Y:S02]  /*0c50*/  ISETP.NE.AND.EX P0, PT, RZ, c[0x0][0x2bc], PT, P0 ;  /* 0x0000af00ff007a0c */ /* 0x000fe40003f05300 */
[----:B------:R-:W-:-:S11]  /*0c60*/  ISETP.NE.AND.EX P1, PT, RZ, c[0x0][0x2c4], PT, P1 ;  /* 0x0000b100ff007a0c */ /* 0x000fd60003f25310 */
[C---:B------:R-:W-:Y:S02]  /*0c70*/  @P0 IMAD.WIDE R6, R123.reuse, R2, c[0x0][0x2b8] ;  /* 0x0000ae007b060625 */ /* 0x040fe400078e0202 */
[----:B------:R-:W-:Y:S02]  /*0c80*/  @P1 SHF.R.S32.HI R2, RZ, 0x1f, R123 ;  /* 0x0000001fff021819 */ /* 0x000fe4000001147b */
        /* <DEDUP_REMOVED lines=11> */
[----:B------:R-:W-:Y:S02]  /*0d40*/  @P1 ISETP.NE.AND.EX P6, PT, R125, RZ, PT, P0 ;  /* 0x000000ff7d00120c */ /* 0x000fe40003fc5300 */
[----:B-1----:R-:W-:-:S11]  /*0d50*/  IABS R6, c[0x0][0x2d0] ;  /* 0x0000b40000067a13 */ /* 0x002fd60000000000 */
[----:B------:R-:W-:Y:S05]  /*0d60*/  @!P6 BRA `(.L_x_5705) ;  /* 0x000004700000e947 */ /* 0x000fea0003800000 */
        /* <DEDUP_REMOVED lines=62> */
[----:B------:R-:W-:Y:S01]  /*1150*/  SHF.R.S32.HI R2, RZ, 0x1f, R24 ;  /* 0x0000001fff027819 */ /* 0x000fe20000011418 */
        /* <DEDUP_REMOVED lines=8> */
.L_x_5705:
[----:B------:R-:W-:-:S13]  /*11e0*/  ISETP.NE.AND P3, PT, R10, -0x1, PT ;  /* 0xffffffff0a00780c */ /* 0x000fda0003f65270 */
        /* <DEDUP_REMOVED lines=16> */
.L_x_5707:
        /* <DEDUP_REMOVED lines=25> */
[----:B------:R-:W-:-:S04]  /*1480*/  LEA R7, R86, 0xffffffc0, 0x6 ;  /* 0xffffffc056077811 */ /* 0x000fc800078e30ff */
[----:B------:R-:W-:Y:S01]  /*1490*/  SHF.R.S32.HI R9, RZ, 0x1f, R7 ;  /* 0x0000001fff097819 */ /* 0x000fe20000011407 */
[----:B------:R-:W-:-:S04]  /*14a0*/  IMAD.WIDE.U32 R12, R7, c[0x0][0x198], R12 ;  /* 0x00006600070c7a25 */ /* 0x000fc800078e000c */
[----:B------:R-:W-:Y:S02]  /*14b0*/  IMAD R4, R9, c[0x0][0x198], RZ ;  /* 0x0000660009047a24 */ /* 0x000fe400078e02ff */
[----:B------:R-:W-:Y:S02]  /*14c0*/  @P2 IADD3 R24, R24, 0x1, RZ ;  /* 0x0000000118182810 */ /* 0x000fe40007ffe0ff */
[----:B------:R-:W-:Y:S02]  /*14d0*/  IMAD R4, R7, c[0x0][0x19c], R4 ;  /* 0x0000670007047a24 */ /* 0x000fe400078e0204 */
[----:B------:R-:W-:Y:S02]  /*14e0*/  @!P1 IADD3 R24, -R24, RZ, RZ ;  /* 0x000000ff18189210 */ /* 0x000fe40007ffe1ff */
[----:B------:R-:W-:Y:S02]  /*14f0*/  @!P0 LOP3.LUT R24, RZ, c[0x0][0x1c8], RZ, 0x33, !PT ;  /* 0x00007200ff188a12 */ /* 0x000fe400078e33ff */
[----:B------:R-:W-:-:S02]  /*1500*/  IADD3 R13, R13, R4, RZ ;  /* 0x000000040d0d7210 */ /* 0x000fc40007ffe0ff */
        /* <DEDUP_REMOVED lines=16> */
.L_x_5706:
[----:B------:R-:W-:Y:S01]  /*1610*/  ISETP.NE.AND P0, PT, R11, -0x1, PT ;  /* 0xffffffff0b00780c */ /* 0x000fe20003f05270 */
[----:B------:R-:W-:Y:S01]  /*1620*/  BSSY B0, `(.L_x_5708) ;  /* 0x0000072000007945 */ /* 0x000fe20003800000 */
[----:B-----5:R-:W-:Y:S02]  /*1630*/  SHF.R.S32.HI R0, RZ, 0x1f, R95 ;  /* 0x0000001fff007819 */ /* 0x020fe4000001145f */
[----:B------:R-:W-:Y:S02]  /*1640*/  IADD3 R114, -R100, R93, RZ ;  /* 0x0000005d64727210 */ /* 0x000fe40007ffe1ff */
[CC--:B------:R-:W-:Y:S02]  /*1650*/  LEA.HI R12, R0.reuse, R95.reuse, RZ, 0x3 ;  /* 0x0000005f000c7211 */ /* 0x0c0fe400078f18ff */
[----:B------:R-:W-:Y:S02]  /*1660*/  LEA.HI R5, R0, R95, RZ, 0x2 ;  /* 0x0000005f00057211 */ /* 0x000fe400078f10ff */
[----:B------:R-:W-:-:S02]  /*1670*/  SHF.R.S32.HI R21, RZ, 0x3, R12 ;  /* 0x00000003ff157819 */ /* 0x000fc4000001140c */
[----:B------:R-:W-:Y:S01]  /*1680*/  LOP3.LUT R122, R5, 0xfffffffc, RZ, 0xc0, !PT ;  /* 0xfffffffc057a7812 */ /* 0x000fe200078ec0ff */
[----:B------:R-:W-:Y:S01]  /*1690*/  @!P0 IMAD.WIDE.U32 R30, R123, c[0x0][0x178], RZ ;  /* 0x00005e007b1e8a25 */ /* 0x000fe200078e00ff */
[----:B------:R-:W-:Y:S02]  /*16a0*/  @!P0 SHF.R.S32.HI R8, RZ, 0x1f, R123 ;  /* 0x0000001fff088819 */ /* 0x000fe4000001147b */
[-C--:B------:R-:W-:Y:S01]  /*16b0*/  LEA.HI R112, R0, R95.reuse, RZ, 0x4 ;  /* 0x0000005f00707211 */ /* 0x080fe200078f20ff */
[----:B------:R-:W-:Y:S01]  /*16c0*/  IMAD.IADD R122, R95, 0x1, -R122 ;  /* 0x000000015f7a7824 */ /* 0x000fe200078e0a7a */
[----:B------:R-:W-:Y:S01]  /*16d0*/  SHF.R.S32.HI R18, RZ, 0x2, R5 ;  /* 0x00000002ff127819 */ /* 0x000fe20000011405 */
[----:B------:R-:W-:Y:S01]  /*16e0*/  @!P0 IMAD R8, R8, c[0x0][0x178], RZ ;  /* 0x00005e0008088a24 */ /* 0x000fe200078e02ff */
[----:B------:R-:W-:Y:S01]  /*16f0*/  LEA.HI R0, R0, R95, RZ, 0x5 ;  /* 0x0000005f00007211 */ /* 0x000fe200078f28ff */
[----:B------:R-:W-:Y:S01]  /*1700*/  @P0 IMAD.WIDE.U32 R14, R11, c[0x0][0x190], RZ ;  /* 0x000064000b0e0a25 */ /* 0x000fe200078e00ff */
[----:B------:R-:W-:-:S02]  /*1710*/  LEA.HI R121, R5, R18, RZ, 0x1 ;  /* 0x0000001205797211 */ /* 0x000fc400078f08ff */
[----:B------:R-:W-:Y:S01]  /*1720*/  SHF.R.S32.HI R19, RZ, 0x1f, R18 ;  /* 0x0000001fff137819 */ /* 0x000fe20000011412 */
[----:B------:R-:W-:Y:S01]  /*1730*/  @!P0 IMAD R3, R123, c[0x0][0x17c], R8 ;  /* 0x00005f007b038a24 */ /* 0x000fe200078e0208 */
[----:B------:R-:W-:Y:S01]  /*1740*/  LEA.HI R8, R12, R21, RZ, 0x1 ;  /* 0x000000150c087211 */ /* 0x000fe200078f08ff */
[----:B------:R-:W-:Y:S01]  /*1750*/  IMAD.SHL.U32 R122, R122, 0x8, RZ ;  /* 0x000000087a7a7824 */ /* 0x000fe200078e00ff */
[----:B------:R-:W-:Y:S01]  /*1760*/  LOP3.LUT R12, R12, 0xfffffff8, RZ, 0xc0, !PT ;  /* 0xfffffff80c0c7812 */ /* 0x000fe200078ec0ff */
[----:B------:R-:W-:Y:S01]  /*1770*/  @!P0 IMAD.MOV.U32 R14, RZ, RZ, R30 ;  /* 0x000000ffff0e8224 */ /* 0x000fe200078e001e */
[----:B------:R-:W-:Y:S01]  /*1780*/  LOP3.LUT R8, R8, 0xfffffffe, RZ, 0xc0, !PT ;  /* 0xfffffffe08087812 */ /* 0x000fe200078ec0ff */
[----:B------:R-:W-:Y:S01]  /*1790*/  @P0 IMAD R11, R11, c[0x0][0x194], R15 ;  /* 0x000065000b0b0a24 */ /* 0x000fe200078e020f */
[----:B------:R-:W-:Y:S01]  /*17a0*/  IADD3 R28, P1, R122, R28, RZ ;  /* 0x0000001c7a1c7210 */ /* 0x000fe20007f3e0ff */
[----:B------:R-:W-:Y:S01]  /*17b0*/  IMAD.IADD R13, R95, 0x1, -R12 ;  /* 0x000000015f0d7824 */ /* 0x000fe200078e0a0c */
[----:B------:R-:W-:Y:S01]  /*17c0*/  LOP3.LUT R12, R112, 0xfffffff0, RZ, 0xc0, !PT ;  /* 0xfffffff0700c7812 */ /* 0x000fe200078ec0ff */
[----:B------:R-:W-:Y:S01]  /*17d0*/  @!P0 IMAD.IADD R11, R31, 0x1, R3 ;  /* 0x000000011f0b8824 */ /* 0x000fe200078e0203 */
[----:B------:R-:W-:Y:S01]  /*17e0*/  SHF.R.S32.HI R15, RZ, 0x1f, R122 ;  /* 0x0000001fff0f7819 */ /* 0x000fe2000001147a */
[----:B------:R-:W-:Y:S01]  /*17f0*/  IMAD.IADD R8, R21, 0x1, -R8 ;  /* 0x0000000115087824 */ /* 0x000fe200078e0a08 */
[C---:B------:R-:W-:Y:S01]  /*1800*/  IADD3 R26, P2, R122.reuse, R26, RZ ;  /* 0x0000001a7a1a7210 */ /* 0x040fe20007f5e0ff */
[----:B------:R-:W-:Y:S01]  /*1810*/  IMAD.IADD R12, R95, 0x1, -R12 ;  /* 0x000000015f0c7824 */ /* 0x000fe200078e0a0c */
[----:B------:R-:W-:Y:S01]  /*1820*/  IADD3 R14, P0, R122, R14, RZ ;  /* 0x0000000e7a0e7210 */ /* 0x000fe20007f1e0ff */
[----:B------:R-:W-:Y:S01]  /*1830*/  IMAD.SHL.U32 R21, R21, 0x40, RZ ;  /* 0x0000004015157824 */ /* 0x000fe200078e00ff */
[C---:B------:R-:W-:Y:S01]  /*1840*/  IADD3.X R27, R15.reuse, R4, RZ, P2, !PT ;  /* 0x000000040f1b7210 */ /* 0x040fe200017fe4ff */
[C---:B------:R-:W-:Y:S01]  /*1850*/  IMAD.X R29, R15.reuse, 0x1, R10, P1 ;  /* 0x000000010f1d7824 */ /* 0x040fe200008e060a */
[----:B------:R-:W-:Y:S01]  /*1860*/  LEA.HI R5, R12, R12, RZ, 0x1 ;  /* 0x0000000c0c057211 */ /* 0x000fe200078f08ff */
[----:B------:R-:W-:Y:S01]  /*1870*/  IMAD.X R15, R15, 0x1, R11, P0 ;  /* 0x000000010f0f7824 */ /* 0x000fe200000e060b */
[----:B------:R-:W-:Y:S01]  /*1880*/  IADD3 R88, P0, R18, R7, RZ ;  /* 0x0000000712587210 */ /* 0x000fe20007f1e0ff */
[----:B------:R-:W-:Y:S01]  /*1890*/  IMAD R11, R2, c[0x0][0x1b8], RZ ;  /* 0x00006e00020b7a24 */ /* 0x000fe200078e02ff */
[----:B------:R-:W-:Y:S01]  /*18a0*/  LEA.HI R3, R13, R13, RZ, 0x1 ;  /* 0x0000000d0d037211 */ /* 0x000fe200078f08ff */
[C---:B------:R-:W-:Y:S01]  /*18b0*/  IMAD R97, R19.reuse, c[0x0][0x198], RZ ;  /* 0x0000660013617a24 */ /* 0x040fe200078e02ff */
[----:B------:R-:W-:Y:S01]  /*18c0*/  SHF.R.S32.HI R7, RZ, 0x1, R5 ;  /* 0x00000001ff077819 */ /* 0x000fe20000011405 */
[----:B------:R-:W-:Y:S01]  /*18d0*/  IMAD.X R2, R19, 0x1, R9, P0 ;  /* 0x0000000113027824 */ /* 0x000fe200000e0609 */
[----:B------:R-:W-:Y:S01]  /*18e0*/  SHF.R.S32.HI R10, RZ, 0x1f, R5 ;  /* 0x0000001fff0a7819 */ /* 0x000fe20000011405 */
[C---:B------:R-:W-:Y:S01]  /*18f0*/  IMAD R97, R18.reuse, c[0x0][0x19c], R97 ;  /* 0x0000670012617a24 */ /* 0x040fe200078e0261 */
[----:B------:R-:W-:Y:S01]  /*1900*/  LOP3.LUT R21, R21, 0xc0, RZ, 0xc0, !PT ;  /* 0x000000c015157812 */ /* 0x000fe200078ec0ff */
[----:B------:R-:W-:Y:S01]  /*1910*/  IMAD.WIDE.U32 R26, R18, c[0x0][0x198], R26 ;  /* 0x00006600121a7a25 */ /* 0x000fe200078e001a */
[----:B------:R-:W-:-:S02]  /*1920*/  LOP3.LUT R4, R3, 0xfffffffe, RZ, 0xc0, !PT ;  /* 0xfffffffe03047812 */ /* 0x000fc400078ec0ff */
[----:B------:R-:W-:Y:S01]  /*1930*/  LOP3.LUT R121, R121, 0x7fffffe, RZ, 0xc0, !PT ;  /* 0x07fffffe79797812 */ /* 0x000fe200078ec0ff */
[----:B------:R-:W-:Y:S01]  /*1940*/  IMAD.WIDE.U32 R14, R16, c[0x0][0x1a8], R14 ;  /* 0x00006a00100e7a25 */ /* 0x000fe200078e000e */
[----:B------:R-:W-:Y:S02]  /*1950*/  LEA.HI R10, R10, R7, RZ, 0x2 ;  /* 0x000000070a0a7211 */ /* 0x000fe400078f10ff */
[----:B------:R-:W-:Y:S01]  /*1960*/  LOP3.LUT R17, R21, 0x18, R122, 0xf8, !PT ;  /* 0x0000001815117812 */ /* 0x000fe200078ef87a */
[----:B------:R-:W-:Y:S01]  /*1970*/  IMAD.IADD R13, R13, 0x1, -R4 ;  /* 0x000000010d0d7824 */ /* 0x000fe200078e0a04 */
[----:B------:R-:W-:Y:S01]  /*1980*/  SHF.R.U32.HI R20, RZ, 0x3, R21 ;  /* 0x00000003ff147819 */ /* 0x000fe20000011615 */
[----:B------:R-:W-:Y:S01]  /*1990*/  IMAD.IADD R121, R18, 0x1, -R121 ;  /* 0x0000000112797824 */ /* 0x000fe200078e0a79 */
[----:B------:R-:W-:Y:S01]  /*19a0*/  LOP3.LUT R10, R10, 0xfffffffc, RZ, 0xc0, !PT ;  /* 0xfffffffc0a0a7812 */ /* 0x000fe200078ec0ff */
[----:B------:R-:W-:Y:S01]  /*19b0*/  IMAD R4, R24, c[0x0][0x1bc], R11 ;  /* 0x00006f0018047a24 */ /* 0x000fe200078e020b */
[----:B------:R-:W-:Y:S01]  /*19c0*/  ISETP.GE.AND P0, PT, R18, R114, PT ;  /* 0x000000721200720c */ /* 0x000fe20003f06270 */
[----:B------:R-:W-:Y:S01]  /*19d0*/  IMAD.WIDE.U32 R24, R24, c[0x0][0x1b8], R28 ;  /* 0x00006e0018187a25 */ /* 0x000fe200078e001c */
[----:B------:R-:W-:-:S02]  /*19e0*/  LOP3.LUT R20, R17, R20, RZ, 0x3c, !PT ;  /* 0x0000001411147212 */ /* 0x000fc400078e3cff */
[----:B------:R-:W-:Y:S01]  /*19f0*/  SHF.R.S32.HI R98, RZ, 0x5, R0 ;  /* 0x00000005ff627819 */ /* 0x000fe20000011400 */
[----:B------:R-:W-:Y:S01]  /*1a00*/  IMAD.IADD R10, R7, 0x1, -R10 ;  /* 0x00000001070a7824 */ /* 0x000fe200078e0a0a */
[----:B------:R-:W-:Y:S01]  /*1a10*/  SHF.R.S32.HI R17, RZ, 0x1f, R16 ;  /* 0x0000001fff117819 */ /* 0x000fe20000011410 */
[----:B------:R-:W-:Y:S01]  /*1a20*/  IMAD R7, R2, c[0x0][0x1a0], RZ ;  /* 0x0000680002077a24 */ /* 0x000fe200078e02ff */
[----:B------:R-:W-:Y:S01]  /*1a30*/  LEA R121, R98, R121, 0x3 ;  /* 0x0000007962797211 */ /* 0x000fe200078e18ff */
[----:B------:R-:W-:Y:S01]  /*1a40*/  IMAD.IADD R25, R25, 0x1, R4 ;  /* 0x0000000119197824 */ /* 0x000fe200078e0204 */
[----:B------:R-:W-:Y:S01]  /*1a50*/  SHF.R.S32.HI R3, RZ, 0x1, R3 ;  /* 0x00000001ff037819 */ /* 0x000fe20000011403 */
[----:B------:R-:W-:Y:S01]  /*1a60*/  IMAD R21, R17, c[0x0][0x1a8], RZ ;  /* 0x00006a0011157a24 */ /* 0x000fe200078e02ff */
[----:B------:R-:W-:Y:S01]  /*1a70*/  IADD3 R87, R122, 0x20, RZ ;  /* 0x000000207a577810 */ /* 0x000fe20007ffe0ff */
[----:B------:R-:W-:Y:S01]  /*1a80*/  IMAD R7, R88, c[0x0][0x1a4], R7 ;  /* 0x0000690058077a24 */ /* 0x000fe200078e0207 */
[----:B------:R-:W-:Y:S01]  /*1a90*/  IADD3 R85, R122, 0x40, RZ ;  /* 0x000000407a557810 */ /* 0x000fe20007ffe0ff */
[----:B------:R-:W-:-:S02]  /*1aa0*/  IMAD.U32 R121, R121, 0x20, R20 ;  /* 0x0000002079797824 */ /* 0x000fc400078e0014 */
[----:B------:R-:W-:-:S04]  /*1ab0*/  IMAD.WIDE.U32 R88, R88, c[0x0][0x1a0], R24 ;  /* 0x0000680058587a25 */ /* 0x000fc800078e0018 */
[----:B------:R-:W-:Y:S02]  /*1ac0*/  IMAD R21, R16, c[0x0][0x1ac], R21 ;  /* 0x00006b0010157a24 */ /* 0x000fe400078e0215 */
[----:B------:R-:W-:-:S04]  /*1ad0*/  IMAD.WIDE R22, R23, 0x40, R18 ;  /* 0x0000004017167825 */ /* 0x000fc800078e0212 */
[----:B------:R-:W-:Y:S02]  /*1ae0*/  IMAD.IADD R97, R27, 0x1, R97 ;  /* 0x000000011b617824 */ /* 0x000fe400078e0261 */
[----:B------:R-:W-:Y:S02]  /*1af0*/  IMAD.MOV.U32 R96, RZ, RZ, R26 ;  /* 0x000000ffff607224 */ /* 0x000fe400078e001a */
        /* <DEDUP_REMOVED lines=36> */
.L_x_5709:
[----:B------:R-:W-:Y:S05]  /*1d40*/  BSYNC B0 ;  /* 0x0000000000007941 */ /* 0x000fea0003800000 */
.L_x_5708:
        /* <DEDUP_REMOVED lines=36> */
.L_x_5711:
[----:B------:R-:W-:Y:S05]  /*1f90*/  BSYNC B0 ;  /* 0x0000000000007941 */ /* 0x000fea0003800000 */
.L_x_5710:
        /* <DEDUP_REMOVED lines=33> */
.L_x_5713:
[----:B------:R-:W-:Y:S05]  /*21b0*/  BSYNC B0 ;  /* 0x0000000000007941 */ /* 0x000fea0003800000 */
.L_x_5712:
[----:B------:R-:W-:Y:S01]  /*21c0*/  ISETP.GE.AND P0, PT, R9, R4, PT ;  /* 0x000000040900720c */ /* 0x000fe20003f06270 */
[----:B------:R-:W-:Y:S01]  /*21d0*/  IMAD.MOV.U32 R2, RZ, RZ, c[0x0][0x198] ;  /* 0x00006600ff027624 */ /* 0x000fe200078e00ff */
[----:B------:R-:W-:Y:S01]  /*21e0*/  LOP3.LUT R0, R0, 0xffffffe0, RZ, 0xc0, !PT ;  /* 0xffffffe000007812 */ /* 0x000fe200078ec0ff */
[----:B------:R-:W-:Y:S01]  /*21f0*/  IMAD.MOV.U32 R118, RZ, RZ, 0x5 ;  /* 0x00000005ff767424 */ /* 0x000fe200078e00ff */
[----:B------:R-:W-:Y:S01]  /*2200*/  BSSY B0, `(.L_x_5714) ;  /* 0x000001f000007945 */ /* 0x000fe20003800000 */
[C---:B------:R-:W-:Y:S01]  /*2210*/  IMAD.SHL.U32 R117, R2.reuse, 0x20, RZ ;  /* 0x0000002002757824 */ /* 0x040fe200078e00ff */
[----:B------:R-:W-:Y:S02]  /*2220*/  IADD3 R0, R95, -R0, RZ ;  /* 0x800000005f007210 */ /* 0x000fe40007ffe0ff */
[----:B------:R-:W-:-:S05]  /*2230*/  SHF.L.U64.HI R116, R2, R118, c[0x0][0x19c] ;  /* 0x0000670002747619 */ /* 0x000fca0000010276 */
[----:B------:R-:W-:Y:S05]  /*2240*/  @P0 BRA `(.L_x_5715) ;  /* 0x000001a000000947 */ /* 0x000fea0003800000 */
[----:B------:R-:W-:Y:S02]  /*2250*/  ISETP.GE.AND P4, PT, R122, c[0x0][0x220], PT ;  /* 0x000088007a007a0c */ /* 0x000fe40003f86270 */
[----:B------:R-:W-:Y:S02]  /*2260*/  ISETP.GE.AND P3, PT, R87, c[0x0][0x220], PT ;  /* 0x0000880057007a0c */ /* 0x000fe40003f66270 */
[----:B------:R-:W-:Y:S02]  /*2270*/  ISETP.GE.AND P1, PT, R85, c[0x0][0x220], PT ;  /* 0x0000880055007a0c */ /* 0x000fe40003f26270 */
[----:B--2---:R-:W-:-:S05]  /*2280*/  IADD3 R14, P0, R117, R96, RZ ;  /* 0x00000060750e7210 */ /* 0x004fca0007f1e0ff */
[----:B------:R-:W-:Y:S02]  /*2290*/  IMAD.X R11, R116, 0x1, R97, P0 ;  /* 0x00000001740b7824 */ /* 0x000fe400000e0661 */
[C---:B------:R-:W-:Y:S01]  /*22a0*/  @!P4 LEA R24, P5, R14.reuse, c[0x0][0x168], 0x1 ;  /* 0x00005a000e18ca11 */ /* 0x040fe200078a08ff */
[----:B------:R2:W-:Y:S01]  /*22b0*/  @P4 STS.128 [R121+0x3800], RZ ;  /* 0x003800ff79004388 */ /* 0x0005e20000000c00 */
[C---:B------:R-:W-:Y:S02]  /*22c0*/  @!P3 LEA R22, P2, R14.reuse, c[0x0][0x168], 0x1 ;  /* 0x00005a000e16ba11 */ /* 0x040fe400078408ff */
[C---:B------:R-:W-:Y:S02]  /*22d0*/  @!P1 LEA R20, P0, R14.reuse, c[0x0][0x168], 0x1 ;  /* 0x00005a000e149a11 */ /* 0x040fe400078008ff */
[C-C-:B------:R-:W-:Y:S02]  /*22e0*/  @!P4 LEA.HI.X R25, R14.reuse, c[0x0][0x16c], R11.reuse, 0x1, P5 ;  /* 0x00005b000e19ca11 */ /* 0x140fe400028f0c0b */
[----:B------:R-:W-:-:S02]  /*22f0*/  @!P3 LEA.HI.X R23, R14, c[0x0][0x16c], R11, 0x1, P2 ;  /* 0x00005b000e17ba11 */ /* 0x000fc400010f0c0b */
        /* <DEDUP_REMOVED lines=15> */
.L_x_5715:
[----:B------:R-:W-:Y:S05]  /*23f0*/  BSYNC B0 ;  /* 0x0000000000007941 */ /* 0x000fea0003800000 */
.L_x_5714:
[----:B------:R-:W-:Y:S01]  /*2400*/  SHF.R.S32.HI R11, RZ, 0x1f, R123 ;  /* 0x0000001fff0b7819 */ /* 0x000fe2000001147b */
[----:B------:R-:W-:Y:S01]  /*2410*/  IMAD.WIDE.U32 R16, R123, c[0x0][0x320], R16 ;  /* 0x0000c8007b107a25 */ /* 0x000fe200078e0010 */
[----:B------:R-:W0:Y:S03]  /*2420*/  LDGDEPBAR ;  /* 0x00000000000079af */ /* 0x000e260000000000 */
[----:B--2---:R-:W-:Y:S01]  /*2430*/  IMAD R14, R11, c[0x0][0x320], RZ ;  /* 0x0000c8000b0e7a24 */ /* 0x004fe200078e02ff */
[----:B------:R-:W-:-:S03]  /*2440*/  LEA R20, P0, R16, c[0x0][0x318], 0x2 ;  /* 0x0000c60010147a11 */ /* 0x000fc600078010ff */
        /* <DEDUP_REMOVED lines=8> */
[----:B------:R-:W-:Y:S02]  /*24d0*/  SHF.R.S32.HI R15, RZ, 0x1f, R0 ;  /* 0x0000001fff0f7819 */ /* 0x000fe40000011400 */
[C---:B------:R-:W-:Y:S02]  /*24e0*/  LEA R136, P0, R88.reuse, c[0x0][0x170], 0x1 ;  /* 0x00005c0058887a11 */ /* 0x040fe400078008ff */
[----:B------:R-:W-:Y:S01]  /*24f0*/  LEA.HI R94, R15, R0, RZ, 0x2 ;  /* 0x000000000f5e7211 */ /* 0x000fe200078f10ff */
[----:B------:R-:W-:Y:S01]  /*2500*/  BSSY B0, `(.L_x_5716) ;  /* 0x0000021000007945 */ /* 0x000fe20003800000 */
        /* <DEDUP_REMOVED lines=9> */
[----:B---3--:R-:W-:Y:S02]  /*25a0*/  ISETP.GE.AND P2, PT, R122, c[0x0][0x220], PT ;  /* 0x000088007a007a0c */ /* 0x008fe40003f46270 */
        /* <DEDUP_REMOVED lines=22> */
.L_x_5717:
[----:B---3--:R-:W-:Y:S05]  /*2710*/  BSYNC B0 ;  /* 0x0000000000007941 */ /* 0x008fea0003800000 */
.L_x_5716:
        /* <DEDUP_REMOVED lines=18> */
[C---:B--2---:R-:W-:Y:S02]  /*2840*/  @!P2 LEA R14, P1, R119.reuse, R136, 0x1 ;  /* 0x00000088770ea211 */ /* 0x044fe400078208ff */
        /* <DEDUP_REMOVED lines=13> */
[----:B----4-:R-:W-:-:S04]  /*2920*/  LEA R14, P0, R119, R136, 0x1 ;  /* 0x00000088770e7211 */ /* 0x010fc800078008ff */
[----:B------:R-:W-:-:S05]  /*2930*/  LEA.HI.X R15, R119, R137, R118, 0x1, P0 ;  /* 0x00000089770f7211 */ /* 0x000fca00000f0c76 */
[----:B------:R-:W-:Y:S01]  /*2940*/  @!PT LDS RZ, [RZ] ;  /* 0x00000000fffff984 */ /* 0x000fe20000000800 */
[----:B------:R-:W-:Y:S01]  /*2950*/  @!PT LDS RZ, [RZ] ;  /* 0x00000000fffff984 */ /* 0x000fe20000000800 */
[----:B------:R-:W-:Y:S01]  /*2960*/  @!PT LDS RZ, [RZ] ;  /* 0x00000000fffff984 */ /* 0x000fe20000000800 */
[----:B------:R2:W-:Y:S04]  /*2970*/  LDGSTS.E.BYPASS.LTC128B.128 [R121+0x8800], [R14.64+0x80] ;  /* 0x088000800e797fae */ /* 0x0005e8000b901d44 */
.L_x_5719:
[----:B------:R-:W-:Y:S05]  /*2980*/  BSYNC B0 ;  /* 0x0000000000007941 */ /* 0x000fea0003800000 */
.L_x_5718:
        /* <DEDUP_REMOVED lines=13> */
[----:B------:R-:W-:Y:S01]  /*2a60*/  IMAD.IADD R112, R112, 0x1, -R9 ;  /* 0x0000000170707824 */ /* 0x000fe200078e0a09 */
[----:B------:R-:W-:Y:S01]  /*2a70*/  LOP3.LUT R126, R126, 0x6, RZ, 0xc0, !PT ;  /* 0x000000067e7e7812 */ /* 0x000fe200078ec0ff */
[----:B------:R-:W-:Y:S01]  /*2a80*/  IMAD.SHL.U32 R91, R91, 0x20, RZ ;  /* 0x000000205b5b7824 */ /* 0x000fe200078e00ff */
[----:B------:R-:W-:Y:S01]  /*2a90*/  LOP3.LUT R5, R5, 0xc0, RZ, 0xc0, !PT ;  /* 0x000000c005057812 */ /* 0x000fe200078ec0ff */
[----:B------:R-:W-:-:S02]  /*2aa0*/  IMAD.SHL.U32 R11, R112, 0x8, RZ ;  /* 0x00000008700b7824 */ /* 0x000fc400078e00ff */
[----:B------:R-:W-:Y:S01]  /*2ab0*/  IMAD R112, R112, 0x8, R13 ;  /* 0x0000000870707824 */ /* 0x000fe200078e020d */
[----:B------:R-:W-:Y:S01]  /*2ac0*/  LOP3.LUT R91, R91, 0xffffff00, RZ, 0xc0, !PT ;  /* 0xffffff005b5b7812 */ /* 0x000fe200078ec0ff */
[----:B------:R-:W-:Y:S01]  /*2ad0*/  IMAD.MOV.U32 R3, RZ, RZ, 0x20 ;  /* 0x00000020ff037424 */ /* 0x000fe200078e00ff */
[----:B------:R-:W-:Y:S02]  /*2ae0*/  LOP3.LUT R8, R5, 0x8, R8, 0xf8, !PT ;  /* 0x0000000805087812 */ /* 0x000fe400078ef808 */
[----:B------:R-:W-:Y:S01]  /*2af0*/  SHF.R.U32.HI R5, RZ, 0x3, R5 ;  /* 0x00000003ff057819 */ /* 0x000fe20000011605 */
[----:B------:R-:W-:Y:S01]  /*2b00*/  IMAD R9, R98, 0x200, R91 ;  /* 0x0000020062097824 */ /* 0x000fe200078e025b */
[----:B------:R-:W-:Y:S02]  /*2b10*/  LOP3.LUT R11, R10, 0x8, R11, 0xf8, !PT ;  /* 0x000000080a0b7812 */ /* 0x000fe400078ef80b */
[----:B------:R-:W-:Y:S02]  /*2b20*/  SHF.R.U32.HI R10, RZ, 0x3, R10 ;  /* 0x00000003ff0a7819 */ /* 0x000fe4000001160a */
        /* <DEDUP_REMOVED lines=10> */
[----:B-1----:R-:W-:Y:S01]  /*2bd0*/  LDSM.16.M88.4 R24, [R112+0x3000] ;  /* 0x003000007018783b */ /* 0x002fe20000000200 */
[----:B------:R-:W-:Y:S02]  /*2be0*/  IMAD R111, R4, 0x2, R113 ;  /* 0x00000002046f7824 */ /* 0x000fe400078e0271 */
[----:B------:R-:W-:Y:S01]  /*2bf0*/  IMAD R3, R98, 0x10, R100 ;  /* 0x0000001062037824 */ /* 0x000fe200078e0264 */
[----:B------:R-:W1:Y:S01]  /*2c00*/  LDSM.16.M88.4 R52, [R113] ;  /* 0x000000007134783b */ /* 0x000e620000000200 */
[----:B------:R-:W-:-:S03]  /*2c10*/  IMAD.IADD R5, R5, 0x1, R92 ;  /* 0x0000000105057824 */ /* 0x000fc600078e025c */
[----:B----4-:R-:W4:Y:S01]  /*2c20*/  LDSM.16.M88.4 R16, [R112+0x3400] ;  /* 0x003400007010783b */ /* 0x010f220000000200 */
[----:B------:R-:W-:Y:S01]  /*2c30*/  IADD3 R94, R3, 0x1, R94 ;  /* 0x00000001035e7810 */ /* 0x000fe20007ffe05e */
[----:B------:R-:W-:Y:S02]  /*2c40*/  IMAD.IADD R3, R7, 0x1, R126 ;  /* 0x0000000107037824 */ /* 0x000fe400078e027e */
[----:B------:R-:W5:Y:S01]  /*2c50*/  LDSM.16.M88.4 R60, [R112+0x3800] ;  /* 0x00380000703c783b */ /* 0x000f620000000200 */
[----:B------:R-:W-:-:S03]  /*2c60*/  IADD3 R94, R90, R94, -R93 ;  /* 0x0000005e5a5e7210 */ /* 0x000fc60007ffe85d */
[----:B------:R-:W2:Y:S01]  /*2c70*/  LDSM.16.M88.4 R48, [R112+0x3c00] ;  /* 0x003c00007030783b */ /* 0x000ea20000000200 */
[----:B------:R-:W-:-:S03]  /*2c80*/  IADD3 R99, R94, c[0x0][0x2e8], RZ ;  /* 0x0000ba005e637a10 */ /* 0x000fc60007ffe0ff */
[----:B------:R-:W-:Y:S04]  /*2c90*/  LDSM.16.M88.4 R44, [R109+0x3000] ;  /* 0x003000006d2c783b */ /* 0x000fe80000000200 */
[----:B--2---:R-:W2:Y:S04]  /*2ca0*/  LDSM.16.M88.4 R12, [R111] ;  /* 0x000000006f0c783b */ /* 0x004ea80000000200 */
[----:B------:R-:W3:Y:S04]  /*2cb0*/  LDSM.16.M88.4 R36, [R109+0x3800] ;  /* 0x003800006d24783b */ /* 0x000ee80000000200 */
[----:B------:R-:W2:Y:S04]  /*2cc0*/  LDSM.16.M88.4 R32, [R109+0x3c00] ;  /* 0x003c00006d20783b */ /* 0x000ea80000000200 */
[----:B------:R-:W-:Y:S04]  /*2cd0*/  LDSM.16.M88.4 R8, [R112+0x4000] ;  /* 0x004000007008783b */ /* 0x000fe80000000200 */
[----:B------:R-:W2:Y:S01]  /*2ce0*/  LDSM.16.M88.4 R76, [R113+0x1000] ;  /* 0x00100000714c783b */ /* 0x000ea20000000200 */
[C---:B-1----:R-:W-:Y:S03]  /*2cf0*/  HMMA.16816.F32.BF16 R28, R52.reuse, R24, RZ ;  /* 0x00000018341c723c */ /* 0x042fe600000418ff */
[----:B------:R-:W1:Y:S04]  /*2d00*/  LDSM.16.M88.4 R40, [R109+0x3400] ;  /* 0x003400006d28783b */ /* 0x000e680000000200 */
[----:B------:R-:W1:Y:S01]  /*2d10*/  LDSM.16.M88.4 R72, [R112+0x4800] ;  /* 0x004800007048783b */ /* 0x000e620000000200 */
[C---:B------:R-:W-:Y:S03]  /*2d20*/  HMMA.16816.F32.BF16 R24, R52.reuse, R26, RZ ;  /* 0x0000001a3418723c */ /* 0x040fe600000418ff */
[----:B------:R-:W1:Y:S04]  /*2d30*/  LDSM.16.M88.4 R68, [R112+0x4c00] ;  /* 0x004c00007044783b */ /* 0x000e680000000200 */
[----:B------:R-:W-:Y:S01]  /*2d40*/  LDSM.16.M88.4 R80, [R112+0x4400] ;  /* 0x004400007050783b */ /* 0x000fe20000000200 */
[C---:B----4-:R-:W-:Y:S08]  /*2d50*/  HMMA.16816.F32.BF16 R20, R52.reuse, R16, RZ ;  /* 0x000000103414723c */ /* 0x050ff000000418ff */
[C---:B-----5:R-:W-:Y:S08]  /*2d60*/  HMMA.16816.F32.BF16 R64, R52.reuse, R60, RZ ;  /* 0x0000003c3440723c */ /* 0x060ff000000418ff */
        /* <DEDUP_REMOVED lines=13> */
[----:B------:R-:W-:Y:S07]  /*2e40*/  LDSM.16.M88.4 R32, [R109+0x4c00] ;  /* 0x004c00006d20783b */ /* 0x000fee0000000200 */
[C---:B------:R-:W-:Y:S08]  /*2e50*/  HMMA.16816.F32.BF16 R28, R76.reuse, R8, R28 ;  /* 0x000000084c1c723c */ /* 0x040ff0000004181c */
[----:B------:R-:W-:Y:S01]  /*2e60*/  HMMA.16816.F32.BF16 R24, R76, R10, R24 ;  /* 0x0000000a4c18723c */ /* 0x000fe20000041818 */
[----:B------:R-:W-:Y:S07]  /*2e70*/  LDSM.16.M88.4 R8, [R113+0x2000] ;  /* 0x002000007108783b */ /* 0x000fee0000000200 */
[C---:B-1----:R-:W-:Y:S08]  /*2e80*/  HMMA.16816.F32.BF16 R20, R12.reuse, R40, R20 ;  /* 0x000000280c14723c */ /* 0x042ff00000041814 */
[----:B------:R-:W-:Y:S01]  /*2e90*/  HMMA.16816.F32.BF16 R16, R12, R42, R16 ;  /* 0x0000002a0c10723c */ /* 0x000fe20000041810 */
[----:B------:R-:W1:Y:S04]  /*2ea0*/  LDSM.16.M88.4 R12, [R112+0x5000] ;  /* 0x00500000700c783b */ /* 0x000e680000000200 */
[----:B------:R-:W3:Y:S03]  /*2eb0*/  LDSM.16.M88.4 R40, [R109+0x4400] ;  /* 0x004400006d28783b */ /* 0x000ee60000000200 */
[C---:B------:R-:W-:Y:S08]  /*2ec0*/  HMMA.16816.F32.BF16 R64, R76.reuse, R72, R64 ;  /* 0x000000484c40723c */ /* 0x040ff00000041840 */
[C---:B------:R-:W-:Y:S08]  /*2ed0*/  HMMA.16816.F32.BF16 R60, R76.reuse, R74, R60 ;  /* 0x0000004a4c3c723c */ /* 0x040ff0000004183c */
[C---:B------:R-:W-:Y:S08]  /*2ee0*/  HMMA.16816.F32.BF16 R56, R76.reuse, R68, R56 ;  /* 0x000000444c38723c */ /* 0x040ff00000041838 */
[----:B------:R-:W-:Y:S08]  /*2ef0*/  HMMA.16816.F32.BF16 R52, R76, R70, R52 ;  /* 0x000000464c34723c */ /* 0x000ff00000041834 */
[C---:B--2---:R-:W-:Y:S01]  /*2f00*/  HMMA.16816.F32.BF16 R68, R48.reuse, R44, R28 ;  /* 0x0000002c3044723c */ /* 0x044fe2000004181c */
[----:B------:R-:W2:Y:S07]  /*2f10*/  LDSM.16.M88.4 R28, [R112+0x5400] ;  /* 0x00540000701c783b */ /* 0x000eae0000000200 */
[----:B------:R-:W-:Y:S01]  /*2f20*/  HMMA.16816.F32.BF16 R72, R48, R46, R24 ;  /* 0x0000002e3048723c */ /* 0x000fe20000041818 */
[----:B------:R-:W-:Y:S04]  /*2f30*/  LDSM.16.M88.4 R44, [R109+0x5000] ;  /* 0x005000006d2c783b */ /* 0x000fe80000000200 */
[----:B------:R-:W4:Y:S03]  /*2f40*/  LDSM.16.M88.4 R24, [R111+0x2000] ;  /* 0x002000006f18783b */ /* 0x000f260000000200 */
[C---:B------:R-:W-:Y:S08]  /*2f50*/  HMMA.16816.F32.BF16 R20, R76.reuse, R80, R20 ;  /* 0x000000504c14723c */ /* 0x040ff00000041814 */
[----:B------:R-:W-:Y:S08]  /*2f60*/  HMMA.16816.F32.BF16 R16, R76, R82, R16 ;  /* 0x000000524c10723c */ /* 0x000ff00000041810 */
[C---:B-1----:R-:W-:Y:S08]  /*2f70*/  HMMA.16816.F32.BF16 R68, R8.reuse, R12, R68 ;  /* 0x0000000c0844723c */ /* 0x042ff00000041844 */
[----:B------:R-:W-:Y:S01]  /*2f80*/  HMMA.16816.F32.BF16 R72, R8, R14, R72 ;  /* 0x0000000e0848723c */ /* 0x000fe20000041848 */
[----:B------:R-:W1:Y:S07]  /*2f90*/  LDSM.16.M88.4 R12, [R112+0x5800] ;  /* 0x00580000700c783b */ /* 0x000e6e0000000200 */
[C---:B---3--:R-:W-:Y:S08]  /*2fa0*/  HMMA.16816.F32.BF16 R20, R48.reuse, R40, R20 ;  /* 0x000000283014723c */ /* 0x048ff00000041814 */
[C---:B------:R-:W-:Y:S07]  /*2fb0*/  HMMA.16816.F32.BF16 R16, R48.reuse, R42, R16 ;  /* 0x0000002a3010723c */ /* 0x040fee0000041810 */
[C---:B------:R-:W-:Y:S01]  /*2fc0*/  IADD3 R42, R3.reuse, 0x9, RZ ;  /* 0x00000009032a7810 */ /* 0x040fe20007ffe0ff */
[C---:B------:R-:W-:Y:S08]  /*2fd0*/  HMMA.16816.F32.BF16 R56, R48.reuse, R32, R56 ;  /* 0x000000203038723c */ /* 0x040ff00000041838 */
[C---:B------:R-:W-:Y:S01]  /*2fe0*/  HMMA.16816.F32.BF16 R52, R48.reuse, R34, R52 ;  /* 0x000000223034723c */ /* 0x040fe20000041834 */
[----:B------:R-:W3:Y:S07]  /*2ff0*/  LDSM.16.M88.4 R32, [R109+0x5400] ;  /* 0x005400006d20783b */ /* 0x000eee0000000200 */
[----:B------:R-:W-:Y:S07]  /*3000*/  HMMA.16816.F32.BF16 R64, R48, R36, R64 ;  /* 0x000000243040723c */ /* 0x000fee0000041840 */
[C---:B------:R-:W-:Y:S01]  /*3010*/  IADD3 R36, R3.reuse, 0x1, RZ ;  /* 0x0000000103247810 */ /* 0x040fe20007ffe0ff */
[----:B--2---:R-:W-:Y:S01]  /*3020*/  HMMA.16816.F32.BF16 R20, R8, R28, R20 ;  /* 0x0000001c0814723c */ /* 0x004fe20000041814 */
[----:B------:R-:W-:-:S02]  /*3030*/  IADD3 R37, R3, 0x8, RZ ;  /* 0x0000000803257810 */ /* 0x000fc40007ffe0ff */
[----:B------:R-:W2:Y:S04]  /*3040*/  I2F R40, R36 ;  /* 0x0000002400287306 */ /* 0x000ea80000201400 */
[C---:B------:R-:W-:Y:S01]  /*3050*/  IADD3 R29, R99.reuse, 0x8, RZ ;  /* 0x00000008631d7810 */ /* 0x040fe20007ffe0ff */
[----:B----4-:R-:W-:Y:S01]  /*3060*/  HMMA.16816.F32.BF16 R68, R24, R44, R68 ;  /* 0x0000002c1844723c */ /* 0x010fe20000041844 */
[-C--:B------:R-:W-:Y:S02]  /*3070*/  IMNMX R99, R99, R90.reuse, PT ;  /* 0x0000005a63637217 */ /* 0x080fe40003800200 */
[----:B------:R-:W-:Y:S01]  /*3080*/  IMNMX R98, R29, R90, PT ;  /* 0x0000005a1d627217 */ /* 0x000fe20003800200 */
[----:B------:R4:W5:Y:S01]  /*3090*/  I2F R43, R37 ;  /* 0x00000025002b7306 */ /* 0x0009620000201400 */
[----:B------:R-:W-:-:S02]  /*30a0*/  ISETP.GE.AND P4, PT, R36, R99, PT ;  /* 0x000000632400720c */ /* 0x000fc40003f86270 */
[-C--:B------:R-:W-:Y:S01]  /*30b0*/  ISETP.GE.AND P1, PT, R36, R98.reuse, PT ;  /* 0x000000622400720c */ /* 0x080fe20003f26270 */
[----:B------:R-:W-:Y:S01]  /*30c0*/  HMMA.16816.F32.BF16 R60, R48, R38, R60 ;  /* 0x00000026303c723c */ /* 0x000fe2000004183c */
[CC--:B------:R-:W-:Y:S02]  /*30d0*/  ISETP.GE.AND P0, PT, R37.reuse, R99.reuse, PT ;  /* 0x000000632500720c */ /* 0x0c0fe40003f06270 */
[-C--:B------:R-:W-:Y:S02]  /*30e0*/  ISETP.GE.AND P2, PT, R37, R98.reuse, PT ;  /* 0x000000622500720c */ /* 0x080fe40003f46270 */
[C---:B------:R-:W-:Y:S02]  /*30f0*/  ISETP.GE.AND P5, PT, R42.reuse, R99, PT ;  /* 0x000000632a00720c */ /* 0x040fe40003fa6270 */
[----:B------:R-:W-:Y:S01]  /*3100*/  ISETP.GE.AND P3, PT, R42, R98, PT ;  /* 0x000000622a00720c */ /* 0x000fe20003f66270 */
[----:B------:R-:W-:Y:S01]  /*3110*/  HMMA.16816.F32.BF16 R72, R24, R46, R72 ;  /* 0x0000002e1848723c */ /* 0x000fe20000041848 */
[----:B----4-:R-:W-:Y:S06]  /*3120*/  LDSM.16.M88.4 R36, [R109+0x5800] ;  /* 0x005800006d24783b */ /* 0x010fec0000000200 */
[C---:B------:R-:W-:Y:S01]  /*3130*/  IADD3 R46, R3.reuse, 0x11, RZ ;  /* 0x00000011032e7810 */ /* 0x040fe20007ffe0ff */
[----:B------:R-:W-:Y:S01]  /*3140*/  HMMA.16816.F32.BF16 R16, R8, R30, R16 ;  /* 0x0000001e0810723c */ /* 0x000fe20000041810 */
[----:B------:R-:W4:Y:S01]  /*3150*/  LDSM.16.M88.4 R28, [R112+0x5c00] ;  /* 0x005c0000701c783b */ /* 0x000f220000000200 */
[CC--:B--2---:R-:W-:Y:S01]  /*3160*/  FFMA.FTZ R41, R0.reuse, R40.reuse, R69 ;  /* 0x0000002800297223 */ /* 0x0c4fe20000010045 */
[----:B------:R-:W-:Y:S01]  /*3170*/  IADD3 R47, R3, 0x20, RZ ;  /* 0x00000020032f7810 */ /* 0x000fe20007ffe0ff */
[----:B------:R-:W-:-:S02]  /*3180*/  FFMA.FTZ R71, R0, R40, R71 ;  /* 0x0000002800477223 */ /* 0x000fc40000010047 */
[----:B------:R-:W-:Y:S01]  /*3190*/  I2F R40, R46 ;  /* 0x0000002e00287306 */ /* 0x000fe20000201400 */
[----:B------:R-:W-:Y:S01]  /*31a0*/  FSEL R41, R41, -INF , !P4 ;  /* 0xff80000029297808 */ /* 0x000fe20006000000 */
[----:B-1----:R-:W-:Y:S06]  /*31b0*/  HMMA.16816.F32.BF16 R64, R8, R12, R64 ;  /* 0x0000000c0840723c */ /* 0x002fec0000041840 */
[----:B------:R-:W1:Y:S01]  /*31c0*/  I2F R12, R42 ;  /* 0x0000002a000c7306 */ /* 0x000e620000201400 */
[----:B------:R-:W-:Y:S01]  /*31d0*/  IADD3 R13, R3, 0x10, RZ ;  /* 0x00000010030d7810 */ /* 0x000fe20007ffe0ff */
[----:B---3--:R-:W-:Y:S01]  /*31e0*/  HMMA.16816.F32.BF16 R20, R24, R32, R20 ;  /* 0x000000201814723c */ /* 0x008fe20000041814 */
[----:B-----5:R-:W-:-:S02]  /*31f0*/  FFMA.FTZ R72, R0, R43, R72 ;  /* 0x0000002b00487223 */ /* 0x020fc40000010048 */
[----:B------:R-:W-:Y:S01]  /*3200*/  ISETP.GE.AND P4, PT, R13, R99, PT ;  /* 0x000000630d00720c */ /* 0x000fe20003f86270 */
[----:B------:R-:W-:Y:S02]  /*3210*/  FFMA.FTZ R44, R0, R43, R74 ;  /* 0x0000002b002c7223 */ /* 0x000fe4000001004a */
[----:B------:R2:W3:Y:S01]  /*3220*/  I2F R33, R13 ;  /* 0x0000000d00217306 */ /* 0x0004e20000201400 */
[----:B------:R-:W-:Y:S01]  /*3230*/  FSEL R32, R71, -INF , !P1 ;  /* 0xff80000047207808 */ /* 0x000fe20004800000 */
[----:B------:R-:W-:Y:S01]  /*3240*/  HMMA.16816.F32.BF16 R60, R8, R14, R60 ;  /* 0x0000000e083c723c */ /* 0x000fe2000004183c */
[----:B------:R-:W-:Y:S02]  /*3250*/  ISETP.GE.AND P1, PT, R13, R98, PT ;  /* 0x000000620d00720c */ /* 0x000fe40003f26270 */
[----:B------:R-:W-:Y:S02]  /*3260*/  FSEL R43, R72, -INF , !P0 ;  /* 0xff800000482b7808 */ /* 0x000fe40004000000 */
[----:B------:R-:W-:Y:S01]  /*3270*/  FSEL R44, R44, -INF , !P2 ;  /* 0xff8000002c2c7808 */ /* 0x000fe20005000000 */
[CC--:B-1----:R-:W-:Y:S01]  /*3280*/  FFMA.FTZ R45, R0.reuse, R12.reuse, R73 ;  /* 0x0000000c002d7223 */ /* 0x0c2fe20000010049 */
[----:B------:R-:W-:Y:S01]  /*3290*/  IADD3 R42, R3, 0x18, RZ ;  /* 0x00000018032a7810 */ /* 0x000fe20007ffe0ff */
[----:B------:R-:W-:Y:S01]  /*32a0*/  FFMA.FTZ R75, R0, R12, R75 ;  /* 0x0000000c004b7223 */ /* 0x000fe2000001004b */
[----:B------:R-:W-:Y:S01]  /*32b0*/  HMMA.16816.F32.BF16 R16, R24, R34, R16 ;  /* 0x000000221810723c */ /* 0x000fe20000041810 */
[C---:B------:R-:W-:Y:S01]  /*32c0*/  ISETP.GE.AND P0, PT, R46.reuse, R99, PT ;  /* 0x000000632e00720c */ /* 0x040fe20003f06270 */
[----:B------:R-:W1:Y:S01]  /*32d0*/  I2F R35, R42 ;  /* 0x0000002a00237306 */ /* 0x000e620000201400 */
[----:B------:R-:W-:Y:S01]  /*32e0*/  ISETP.GE.AND P2, PT, R46, R98, PT ;  /* 0x000000622e00720c */ /* 0x000fe20003f46270 */
[----:B--2---:R-:W2:Y:S01]  /*32f0*/  LDSM.16.M88.4 R12, [R109+0x5c00] ;  /* 0x005c00006d0c783b */ /* 0x004ea20000000200 */
[----:B------:R-:W-:-:S02]  /*3300*/  FSEL R45, R45, -INF , !P5 ;  /* 0xff8000002d2d7808 */ /* 0x000fc40006800000 */
[CC--:B---3--:R-:W-:Y:S01]  /*3310*/  FFMA.FTZ R20, R0.reuse, R33.reuse, R20 ;  /* 0x0000002100147223 */ /* 0x0c8fe20000010014 */
[C---:B----4-:R-:W-:Y:S01]  /*3320*/  HMMA.16816.F32.BF16 R56, R8.reuse, R28, R56 ;  /* 0x0000001c0838723c */ /* 0x050fe20000041838 */
[----:B------:R-:W-:Y:S01]  /*3330*/  IADD3 R34, R3, 0x19, RZ ;  /* 0x0000001903227810 */ /* 0x000fe20007ffe0ff */
[----:B------:R-:W-:Y:S01]  /*3340*/  FFMA.FTZ R33, R0, R33, R22 ;  /* 0x0000002100217223 */ /* 0x000fe20000010016 */
[----:B------:R-:W-:Y:S01]  /*3350*/  ISETP.GE.AND P5, PT, R42, R99, PT ;  /* 0x000000632a00720c */ /* 0x000fe20003fa6270 */
[CC--:B------:R-:W-:Y:S01]  /*3360*/  FFMA.FTZ R23, R0.reuse, R40.reuse, R23 ;  /* 0x0000002800177223 */ /* 0x0c0fe20000010017 */
[----:B------:R-:W3:Y:S01]  /*3370*/  I2F R22, R34 ;  /* 0x0000002200167306 */ /* 0x000ee20000201400 */
[----:B------:R-:W-:Y:S01]  /*3380*/  FSEL R46, R75, -INF , !P3 ;  /* 0xff8000004b2e7808 */ /* 0x000fe20005800000 */
[----:B------:R-:W-:Y:S01]  /*3390*/  FFMA.FTZ R21, R0, R40, R21 ;  /* 0x0000002800157223 */ /* 0x000fe20000010015 */
[----:B------:R-:W-:Y:S01]  /*33a0*/  HMMA.16816.F32.BF16 R52, R8, R30, R52 ;  /* 0x0000001e0834723c */ /* 0x000fe20000041834 */
[----:B------:R-:W-:Y:S01]  /*33b0*/  FSEL R29, R20, -INF , !P4 ;  /* 0xff800000141d7808 */ /* 0x000fe20006000000 */
[----:B------:R-:W-:-:S04]  /*33c0*/  DEPBAR.LE SB0, 0x0 ;  /* 0x000080000000791a */ /* 0x000fc80000000000 */
[----:B------:R-:W-:Y:S02]  /*33d0*/  ISETP.GE.AND P4, PT, R34, R99, PT ;  /* 0x000000632200720c */ /* 0x000fe40003f86270 */
[C---:B------:R-:W-:Y:S01]  /*33e0*/  HMMA.16816.F32.BF16 R60, R24.reuse, R38, R60 ;  /* 0x00000026183c723c */ /* 0x040fe2000004183c */
[----:B------:R-:W-:Y:S01]  /*33f0*/  IADD3 R10, R3, 0x29, RZ ;  /* 0x00000029030a7810 */ /* 0x000fe20007ffe0ff */
[C---:B-1----:R-:W-:Y:S01]  /*3400*/  FFMA.FTZ R16, R0.reuse, R35, R16 ;  /* 0x0000002300107223 */ /* 0x042fe20000010010 */
[----:B------:R-:W-:Y:S01]  /*3410*/  FSEL R20, R33, -INF , !P1 ;  /* 0xff80000021147808 */ /* 0x000fe20004800000 */
[----:B---3--:R-:W-:Y:S01]  /*3420*/  FFMA.FTZ R17, R0, R22, R17 ;  /* 0x0000001600117223 */ /* 0x008fe20000010011 */
[----:B------:R-:W-:Y:S01]  /*3430*/  ISETP.GE.AND P1, PT, R34, R98, PT ;  /* 0x000000622200720c */ /* 0x000fe20003f26270 */
[----:B------:R-:W1:Y:S02]  /*3440*/  I2F R33, R47 ;  /* 0x0000002f00217306 */ /* 0x000e640000201400 */
[----:B------:R-:W-:Y:S01]  /*3450*/  HMMA.16816.F32.BF16 R64, R24, R36, R64 ;  /* 0x000000241840723c */ /* 0x000fe20000041840 */
[----:B------:R-:W-:Y:S01]  /*3460*/  IADD3 R34, R3, 0x21, RZ ;  /* 0x0000002103227810 */ /* 0x000fe20007ffe0ff */
[----:B------:R-:W-:Y:S01]  /*3470*/  FFMA.FTZ R19, R0, R22, R19 ;  /* 0x0000001600137223 */ /* 0x000fe20000010013 */
[----:B------:R-:W-:-:S02]  /*3480*/  FSEL R9, R17, -INF , !P4 ;  /* 0xff80000011097808 */ /* 0x000fc40006000000 */
[C---:B------:R-:W-:Y:S02]  /*3490*/  IADD3 R17, R3.reuse, 0x30, RZ ;  /* 0x0000003003117810 */ /* 0x040fe40007ffe0ff */
[----:B------:R-:W-:Y:S01]  /*34a0*/  FFMA.FTZ R36, R0, R35, R18 ;  /* 0x0000002300247223 */ /* 0x000fe20000010012 */
[----:B------:R-:W-:Y:S01]  /*34b0*/  IADD3 R35, R3, 0x28, RZ ;  /* 0x0000002803237810 */ /* 0x000fe20007ffe0ff */
[----:B------:R-:W3:Y:S01]  /*34c0*/  I2F R18, R34 ;  /* 0x0000002200127306 */ /* 0x000ee20000201400 */
[----:B------:R-:W-:Y:S02]  /*34d0*/  ISETP.GE.AND P3, PT, R42, R98, PT ;  /* 0x000000622a00720c */ /* 0x000fe40003f66270 */
[----:B------:R-:W-:Y:S01]  /*34e0*/  FSEL R28, R23, -INF , !P2 ;  /* 0xff800000171c7808 */ /* 0x000fe20005000000 */
[----:B--2---:R-:W-:Y:S01]  /*34f0*/  HMMA.16816.F32.BF16 R56, R24, R12, R56 ;  /* 0x0000000c1838723c */ /* 0x004fe20000041838 */
[----:B------:R-:W-:Y:S02]  /*3500*/  FSEL R23, R16, -INF , !P5 ;  /* 0xff80000010177808 */ /* 0x000fe40006800000 */
[----:B------:R-:W-:Y:S01]  /*3510*/  FSEL R16, R36, -INF , !P3 ;  /* 0xff80000024107808 */ /* 0x000fe20005800000 */
[----:B------:R-:W2:Y:S01]  /*3520*/  I2F R12, R10 ;  /* 0x0000000a000c7306 */ /* 0x000ea20000201400 */
[----:B------:R-:W-:-:S02]  /*3530*/  ISETP.GE.AND P5, PT, R34, R99, PT ;  /* 0x000000632200720c */ /* 0x000fc40003fa6270 */
[----:B------:R-:W-:Y:S01]  /*3540*/  ISETP.GE.AND P3, PT, R34, R98, PT ;  /* 0x000000622200720c */ /* 0x000fe20003f66270 */
[----:B------:R-:W-:Y:S01]  /*3550*/  HMMA.16816.F32.BF16 R52, R24, R14, R52 ;  /* 0x0000000e1834723c */ /* 0x000fe20000041834 */
[----:B------:R-:W-:Y:S02]  /*3560*/  FSEL R21, R21, -INF , !P0 ;  /* 0xff80000015157808 */ /* 0x000fe40004000000 */
[CC--:B-1----:R-:W-:Y:S01]  /*3570*/  FFMA.FTZ R64, R0.reuse, R33.reuse, R64 ;  /* 0x0000002100407223 */ /* 0x0c2fe20000010040 */
[----:B------:R-:W1:Y:S01]  /*3580*/  I2F R13, R17 ;  /* 0x00000011000d7306 */ /* 0x000e620000201400 */
[C---:B------:R-:W-:Y:S01]  /*3590*/  FFMA.FTZ R66, R0.reuse, R33, R66 ;  /* 0x0000002100427223 */ /* 0x040fe20000010042 */
[C---:B------:R-:W-:Y:S01]  /*35a0*/  ISETP.GE.AND P0, PT, R47.reuse, R99, PT ;  /* 0x000000632f00720c */ /* 0x040fe20003f06270 */
[C---:B---3--:R-:W-:Y:S01]  /*35b0*/  FFMA.FTZ R65, R0.reuse, R18, R65 ;  /* 0x0000001200417223 */ /* 0x048fe20000010041 */
[----:B------:R-:W-:Y:S01]  /*35c0*/  ISETP.GE.AND P2, PT, R47, R98, PT ;  /* 0x000000622f00720c */ /* 0x000fe20003f46270 */
[----:B------:R-:W-:Y:S01]  /*35d0*/  FFMA.FTZ R67, R0, R18, R67 ;  /* 0x0000001200437223 */ /* 0x000fe20000010043 */
[----:B------:R-:W-:-:S02]  /*35e0*/  FSEL R8, R19, -INF , !P1 ;  /* 0xff80000013087808 */ /* 0x000fc40004800000 */
[----:B------:R-:W3:Y:S01]  /*35f0*/  I2F R11, R35 ;  /* 0x00000023000b7306 */ /* 0x000ee20000201400 */
[CC--:B--2---:R-:W-:Y:S01]  /*3600*/  FFMA.FTZ R61, R0.reuse, R12.reuse, R61 ;  /* 0x0000000c003d7223 */ /* 0x0c4fe2000001003d */
[----:B------:R-:W-:Y:S01]  /*3610*/  ISETP.GE.AND P4, PT, R35, R99, PT ;  /* 0x000000632300720c */ /* 0x000fe20003f86270 */
[C---:B------:R-:W-:Y:S01]  /*3620*/  FFMA.FTZ R63, R0.reuse, R12, R63 ;  /* 0x0000000c003f7223 */ /* 0x040fe2000001003f */
[----:B------:R-:W-:Y:S02]  /*3630*/  IADD3 R12, R3, 0x38, RZ ;  /* 0x00000038030c7810 */ /* 0x000fe40007ffe0ff */
[----:B------:R-:W-:Y:S01]  /*3640*/  ISETP.GE.AND P1, PT, R35, R98, PT ;  /* 0x000000622300720c */ /* 0x000fe20003f26270 */
[-C--:B-1----:R-:W-:Y:S01]  /*3650*/  FFMA.FTZ R56, R0, R13.reuse, R56 ;  /* 0x0000000d00387223 */ /* 0x082fe20000010038 */
[----:B------:R-:W-:Y:S01]  /*3660*/  FSEL R94, R64, -INF , !P0 ;  /* 0xff800000405e7808 */ /* 0x000fe20004000000 */
[----:B------:R-:W-:Y:S01]  /*3670*/  FFMA.FTZ R34, R0, R13, R58 ;  /* 0x0000000d00227223 */ /* 0x000fe2000001003a */
[----:B------:R-:W-:Y:S01]  /*3680*/  FSEL R104, R66, -INF , !P2 ;  /* 0xff80000042687808 */ /* 0x000fe20005000000 */
[----:B------:R-:W1:Y:S01]  /*3690*/  I2F R13, R12 ;  /* 0x0000000c000d7306 */ /* 0x000e620000201400 */
[----:B------:R-:W-:-:S02]  /*36a0*/  FSEL R100, R65, -INF , !P5 ;  /* 0xff80000041647808 */ /* 0x000fc40006800000 */
[----:B------:R-:W-:Y:S01]  /*36b0*/  FSEL R106, R67, -INF , !P3 ;  /* 0xff800000436a7808 */ /* 0x000fe20005800000 */
[----:B---3--:R-:W-:Y:S01]  /*36c0*/  FFMA.FTZ R60, R0, R11, R60 ;  /* 0x0000000b003c7223 */ /* 0x008fe2000001003c */
[----:B------:R-:W-:Y:S01]  /*36d0*/  ISETP.GE.AND P0, PT, R10, R99, PT ;  /* 0x000000630a00720c */ /* 0x000fe20003f06270 */
[----:B------:R-:W-:Y:S01]  /*36e0*/  FFMA.FTZ R62, R0, R11, R62 ;  /* 0x0000000b003e7223 */ /* 0x000fe2000001003e */
[----:B------:R-:W-:Y:S01]  /*36f0*/  IADD3 R11, R3, 0x31, RZ ;  /* 0x00000031030b7810 */ /* 0x000fe20007ffe0ff */
[----:B------:R-:W2:Y:S01]  /*3700*/  I2F R15, R3 ;  /* 0x00000003000f7306 */ /* 0x000ea20000201400 */
[-C--:B------:R-:W-:Y:S02]  /*3710*/  ISETP.GE.AND P2, PT, R10, R98.reuse, PT ;  /* 0x000000620a00720c */ /* 0x080fe40003f46270 */
[C---:B------:R-:W-:Y:S02]  /*3720*/  ISETP.GE.AND P5, PT, R17.reuse, R99, PT ;  /* 0x000000631100720c */ /* 0x040fe40003fa6270 */
[----:B------:R-:W-:-:S02]  /*3730*/  ISETP.GE.AND P3, PT, R17, R98, PT ;  /* 0x000000621100720c */ /* 0x000fc40003f66270 */
[----:B------:R-:W-:Y:S01]  /*3740*/  FSEL R101, R60, -INF , !P4 ;  /* 0xff8000003c657808 */ /* 0x000fe20006000000 */
[----:B------:R-:W3:Y:S01]  /*3750*/  I2F R10, R11 ;  /* 0x0000000b000a7306 */ /* 0x000ee20000201400 */
[----:B------:R-:W-:Y:S01]  /*3760*/  FSEL R102, R62, -INF , !P1 ;  /* 0xff8000003e667808 */ /* 0x000fe20004800000 */
[C---:B-1----:R-:W-:Y:S01]  /*3770*/  FFMA.FTZ R52, R0.reuse, R13, R52 ;  /* 0x0000000d00347223 */ /* 0x042fe20000010034 */
[C---:B------:R-:W-:Y:S01]  /*3780*/  ISETP.GE.AND P4, PT, R11.reuse, R99, PT ;  /* 0x000000630b00720c */ /* 0x040fe20003f86270 */
[----:B------:R-:W-:Y:S01]  /*3790*/  FFMA.FTZ R54, R0, R13, R54 ;  /* 0x0000000d00367223 */ /* 0x000fe20000010036 */
[----:B------:R-:W-:Y:S02]  /*37a0*/  ISETP.GE.AND P1, PT, R11, R98, PT ;  /* 0x000000620b00720c */ /* 0x000fe40003f26270 */
[----:B------:R-:W-:Y:S01]  /*37b0*/  FSEL R105, R56, -INF , !P5 ;  /* 0xff80000038697808 */ /* 0x000fe20006800000 */
[----:B--2---:R-:W-:Y:S01]  /*37c0*/  FFMA.FTZ R68, R0, R15, R68 ;  /* 0x0000000f00447223 */ /* 0x004fe20000010044 */
[----:B------:R-:W-:Y:S01]  /*37d0*/  FSEL R34, R34, -INF , !P3 ;  /* 0xff80000022227808 */ /* 0x000fe20005800000 */
[----:B------:R-:W-:Y:S01]  /*37e0*/  BAR.SYNC.DEFER_BLOCKING 0x0 ;  /* 0x0000000000007b1d */ /* 0x000fe20000010000 */
[----:B------:R-:W-:-:S02]  /*37f0*/  ISETP.GE.AND P5, PT, R3, R99, PT ;  /* 0x000000630300720c */ /* 0x000fc40003fa6270 */
[----:B------:R-:W-:Y:S02]  /*3800*/  ISETP.GE.AND P3, PT, R3, R98, PT ;  /* 0x000000620300720c */ /* 0x000fe40003f66270 */
[----:B------:R-:W-:Y:S01]  /*3810*/  FSEL R130, R61, -INF , !P0 ;  /* 0xff8000003d827808 */ /* 0x000fe20004000000 */
[CC--:B---3--:R-:W-:Y:S01]  /*3820*/  FFMA.FTZ R57, R0.reuse, R10.reuse, R57 ;  /* 0x0000000a00397223 */ /* 0x0c8fe20000010039 */
[----:B------:R-:W-:Y:S01]  /*3830*/  IADD3 R11, R3, 0x39, RZ ;  /* 0x00000039030b7810 */ /* 0x000fe20007ffe0ff */
[----:B------:R-:W-:Y:S01]  /*3840*/  FFMA.FTZ R33, R0, R10, R59 ;  /* 0x0000000a00217223 */ /* 0x000fe2000001003b */
[----:B------:R-:W-:Y:S01]  /*3850*/  ISETP.GE.AND P0, PT, R12, R99, PT ;  /* 0x000000630c00720c */ /* 0x000fe20003f06270 */
[----:B------:R-:W-:Y:S01]  /*3860*/  FFMA.FTZ R10, R0, R15, R70 ;  /* 0x0000000f000a7223 */ /* 0x000fe20000010046 */
[----:B------:R-:W1:Y:S01]  /*3870*/  I2F R3, R11 ;  /* 0x0000000b00037306 */ /* 0x000e620000201400 */
[----:B------:R-:W-:Y:S02]  /*3880*/  FSEL R128, R63, -INF , !P2 ;  /* 0xff8000003f807808 */ /* 0x000fe40005000000 */
[----:B------:R-:W-:-:S02]  /*3890*/  FSEL R127, R52, -INF , !P0 ;  /* 0xff800000347f7808 */ /* 0x000fc40004000000 */
[----:B------:R-:W-:Y:S02]  /*38a0*/  ISETP.GT.AND P0, PT, R120, R115, PT ;  /* 0x000000737800720c */ /* 0x000fe40003f04270 */
[----:B------:R-:W-:Y:S02]  /*38b0*/  FSEL R107, R57, -INF , !P4 ;  /* 0xff800000396b7808 */ /* 0x000fe40006000000 */
[----:B------:R-:W-:Y:S02]  /*38c0*/  FSEL R33, R33, -INF , !P1 ;  /* 0xff80000021217808 */ /* 0x000fe40004800000 */
[-C--:B------:R-:W-:Y:S02]  /*38d0*/  ISETP.GE.AND P2, PT, R12, R98.reuse, PT ;  /* 0x000000620c00720c */ /* 0x080fe40003f46270 */
[C---:B------:R-:W-:Y:S02]  /*38e0*/  ISETP.GE.AND P4, PT, R11.reuse, R99, PT ;  /* 0x000000630b00720c */ /* 0x040fe40003f86270 */
[----:B------:R-:W-:Y:S01]  /*38f0*/  ISETP.GE.AND P1, PT, R11, R98, PT ;  /* 0x000000620b00720c */ /* 0x000fe20003f26270 */
[-C--:B-1----:R-:W-:Y:S01]  /*3900*/  FFMA.FTZ R53, R0, R3.reuse, R53 ;  /* 0x0000000300357223 */ /* 0x082fe20000010035 */
[----:B------:R-:W-:Y:S01]  /*3910*/  FSEL R90, R54, -INF , !P2 ;  /* 0xff800000365a7808 */ /* 0x000fe20005000000 */
[----:B------:R-:W-:Y:S01]  /*3920*/  FFMA.FTZ R35, R0, R3, R55 ;  /* 0x0000000300237223 */ /* 0x000fe20000010037 */
[----:B------:R-:W-:-:S02]  /*3930*/  FSEL R11, R68, -INF , !P5 ;  /* 0xff800000440b7808 */ /* 0x000fc40006800000 */
[----:B------:R-:W-:Y:S02]  /*3940*/  FSEL R10, R10, -INF , !P3 ;  /* 0xff8000000a0a7808 */ /* 0x000fe40005800000 */
[----:B------:R-:W-:Y:S02]  /*3950*/  FSEL R129, R53, -INF , !P4 ;  /* 0xff80000035817808 */ /* 0x000fe40006000000 */
[----:B------:R-:W-:Y:S01]  /*3960*/  FSEL R35, R35, -INF , !P1 ;  /* 0xff80000023237808 */ /* 0x000fe20004800000 */
        /* <DEDUP_REMOVED lines=59> */
.L_x_5721:
[----:B------:R-:W-:-:S04]  /*3d20*/  LEA R2, -R2, RZ, 0x6 ;  /* 0x000000ff02027211 */ /* 0x000fc800078e31ff */
[----:B------:R-:W-:Y:S02]  /*3d30*/  SHF.R.S32.HI R6, RZ, 0x1f, R2 ;  /* 0x0000001fff067819 */ /* 0x000fe40000011402 */
.L_x_5722:
        /* <DEDUP_REMOVED lines=59> */
.L_x_5724:
[----:B------:R-:W-:Y:S05]  /*40f0*/  BSYNC B0 ;  /* 0x0000000000007941 */ /* 0x000fea0003800000 */
.L_x_5723:
[----:B------:R-:W0:Y:S01]  /*4100*/  LDGDEPBAR ;  /* 0x00000000000079af */ /* 0x000e220000000000 */
[----:B------:R-:W-:Y:S02]  /*4110*/  MOV R96, R12 ;  /* 0x0000000c00607202 */ /* 0x000fe40000000f00 */
[----:B------:R-:W-:Y:S02]  /*4120*/  MOV R97, R7 ;  /* 0x0000000700617202 */ /* 0x000fe40000000f00 */
.L_x_5720:
        /* <DEDUP_REMOVED lines=44> */
[----:B--2---:R-:W-:Y:S02]  /*43f0*/  FMNMX.FTZ R6, R13, R6, !PT ;  /* 0x000000060d067209 */ /* 0x004fe40007810000 */
[----:B------:R-:W-:Y:S02]  /*4400*/  LDSM.16.MT88.4 R12, [R110+0x7400] ;  /* 0x007400006e0c783b */ /* 0x000fe40000004200 */
[----:B------:R-:W-:Y:S02]  /*4410*/  FSEL R134, R134, RZ, P1 ;  /* 0x000000ff86867208 */ /* 0x000fe40000800000 */
[----:B------:R-:W1:Y:S03]  /*4420*/  SHFL.BFLY PT, R7, R6, 0x1, 0x1f ;  /* 0x0c201f0006077f89 */ /* 0x000e6600000e0000 */
[----:B------:R-:W-:-:S02]  /*4430*/  FFMA.FTZ R133, R11, c[0x0][0x23c], -R134 ;  /* 0x00008f000b857a23 */ /* 0x000fc40000010886 */
[--C-:B------:R-:W-:Y:S02]  /*4440*/  FFMA.FTZ R132, R41, c[0x0][0x23c], -R134.reuse ;  /* 0x00008f0029847a23 */ /* 0x100fe40000010886 */
        /* <DEDUP_REMOVED lines=10> */
[--C-:B------:R-:W-:Y:S02]  /*44f0*/  FFMA.FTZ R94, R101, c[0x0][0x23c], -R134.reuse ;  /* 0x00008f00655e7a23 */ /* 0x100fe40000010886 */
[--C-:B------:R-:W-:Y:S01]  /*4500*/  FFMA.FTZ R100, R100, c[0x0][0x23c], -R134.reuse ;  /* 0x00008f0064647a23 */ /* 0x100fe20000010886 */
[----:B-1----:R-:W-:Y:S01]  /*4510*/  FMNMX.FTZ R2, R6, R7, !PT ;  /* 0x0000000706027209 */ /* 0x002fe20007810000 */
[--C-:B------:R-:W-:Y:S01]  /*4520*/  FFMA.FTZ R105, R105, c[0x0][0x23c], -R134.reuse ;  /* 0x00008f0069697a23 */ /* 0x100fe20000010886 */
[----:B------:R-:W-:Y:S01]  /*4530*/  MUFU.EX2 R93, R93 ;  /* 0x0000005d005d7308 */ /* 0x000fe20000000800 */
[----:B------:R-:W-:Y:S01]  /*4540*/  FFMA.FTZ R107, R107, c[0x0][0x23c], -R134 ;  /* 0x00008f006b6b7a23 */ /* 0x000fe20000010886 */
[C---:B------:R-:W-:Y:S01]  /*4550*/  FSETP.NEU.FTZ.AND P1, PT, R2.reuse, -INF , PT ;  /* 0xff8000000200780b */ /* 0x040fe20003f3d000 */
[----:B------:R-:W-:-:S02]  /*4560*/  FMUL.FTZ R91, R2, c[0x0][0x23c] ;  /* 0x00008f00025b7a20 */ /* 0x000fc40000410000 */
[--C-:B------:R-:W-:Y:S02]  /*4570*/  FFMA.FTZ R127, R127, c[0x0][0x23c], -R134.reuse ;  /* 0x00008f007f7f7a23 */ /* 0x100fe40000010886 */
[----:B------:R-:W-:Y:S01]  /*4580*/  FFMA.FTZ R129, R129, c[0x0][0x23c], -R134 ;  /* 0x00008f0081817a23 */ /* 0x000fe20000010886 */
[----:B------:R-:W-:Y:S01]  /*4590*/  FSEL R91, R91, RZ, P1 ;  /* 0x000000ff5b5b7208 */ /* 0x000fe20000800000 */
[----:B------:R-:W1:Y:S01]  /*45a0*/  MUFU.EX2 R92, R92 ;  /* 0x0000005c005c7308 */ /* 0x000e620000000800 */
[----:B---3--:R-:W-:Y:S01]  /*45b0*/  F2FP.BF16.PACK_AB R80, R132, R133 ;  /* 0x000000858450723e */ /* 0x008fe200000010ff */
[----:B------:R-:W-:Y:S02]  /*45c0*/  FADD.FTZ R132, R133, R132 ;  /* 0x0000008485847221 */ /* 0x000fe40000010000 */
[--C-:B------:R-:W-:Y:S02]  /*45d0*/  FFMA.FTZ R138, R32, c[0x0][0x23c], -R91.reuse ;  /* 0x00008f00208a7a23 */ /* 0x100fe4000001085b */
[----:B------:R-:W-:-:S02]  /*45e0*/  FFMA.FTZ R131, R10, c[0x0][0x23c], -R91 ;  /* 0x00008f000a837a23 */ /* 0x000fc4000001085b */
[--C-:B------:R-:W-:Y:S01]  /*45f0*/  FFMA.FTZ R95, R44, c[0x0][0x23c], -R91.reuse ;  /* 0x00008f002c5f7a23 */ /* 0x100fe2000001085b */
[----:B------:R-:W-:Y:S01]  /*4600*/  MUFU.EX2 R30, R30 ;  /* 0x0000001e001e7308 */ /* 0x000fe20000000800 */
[--C-:B------:R-:W-:Y:S02]  /*4610*/  FFMA.FTZ R32, R46, c[0x0][0x23c], -R91.reuse ;  /* 0x00008f002e207a23 */ /* 0x100fe4000001085b */
[--C-:B------:R-:W-:Y:S02]  /*4620*/  FFMA.FTZ R31, R20, c[0x0][0x23c], -R91.reuse ;  /* 0x00008f00141f7a23 */ /* 0x100fe4000001085b */
[--C-:B------:R-:W-:Y:S02]  /*4630*/  FFMA.FTZ R20, R8, c[0x0][0x23c], -R91.reuse ;  /* 0x00008f0008147a23 */ /* 0x100fe4000001085b */
[----:B------:R-:W3:Y:S01]  /*4640*/  LDSM.16.MT88.4 R8, [R108+0x7400] ;  /* 0x007400006c08783b */ /* 0x000ee20000004200 */
[----:B------:R-:W-:Y:S01]  /*4650*/  MUFU.EX2 R131, R131 ;  /* 0x0000008300837308 */ /* 0x000fe20000000800 */
[----:B-1----:R-:W-:Y:S01]  /*4660*/  F2FP.BF16.PACK_AB R82, R92, R93 ;  /* 0x0000005d5c52723e */ /* 0x002fe200000010ff */
[----:B------:R-:W-:-:S02]  /*4670*/  FFMA.FTZ R28, R28, c[0x0][0x23c], -R91 ;  /* 0x00008f001c1c7a23 */ /* 0x000fc4000001085b */
[--C-:B------:R-:W-:Y:S02]  /*4680*/  FFMA.FTZ R23, R16, c[0x0][0x23c], -R91.reuse ;  /* 0x00008f0010177a23 */ /* 0x100fe4000001085b */
[----:B------:R-:W1:Y:S01]  /*4690*/  LDSM.16.MT88.4 R16, [R108+0x6400] ;  /* 0x006400006c10783b */ /* 0x000e620000004200 */
[--C-:B------:R-:W-:Y:S01]  /*46a0*/  FFMA.FTZ R101, R104, c[0x0][0x23c], -R91.reuse ;  /* 0x00008f0068657a23 */ /* 0x100fe2000001085b */
[----:B------:R-:W4:Y:S01]  /*46b0*/  MUFU.EX2 R138, R138 ;  /* 0x0000008a008a7308 */ /* 0x000f220000000800 */
[--C-:B------:R-:W-:Y:S02]  /*46c0*/  FFMA.FTZ R34, R34, c[0x0][0x23c], -R91.reuse ;  /* 0x00008f0022227a23 */ /* 0x100fe4000001085b */
[--C-:B------:R-:W-:Y:S02]  /*46d0*/  FFMA.FTZ R33, R33, c[0x0][0x23c], -R91.reuse ;  /* 0x00008f0021217a23 */ /* 0x100fe4000001085b */
[----:B------:R-:W-:-:S03]  /*46e0*/  FFMA.FTZ R90, R90, c[0x0][0x23c], -R91 ;  /* 0x00008f005a5a7a23 */ /* 0x000fc6000001085b */
[----:B------:R-:W-:Y:S08]  /*46f0*/  MUFU.EX2 R95, R95 ;  /* 0x0000005f005f7308 */ /* 0x000ff00000000800 */
[----:B------:R-:W5:Y:S01]  /*4700*/  MUFU.EX2 R32, R32 ;  /* 0x0000002000207308 */ /* 0x000f620000000800 */
[----:B----4-:R-:W-:Y:S01]  /*4710*/  F2FP.BF16.PACK_AB R81, R138, R131 ;  /* 0x000000838a51723e */ /* 0x010fe200000010ff */
[----:B------:R-:W-:-:S06]  /*4720*/  FADD.FTZ R138, R131, R138 ;  /* 0x0000008a838a7221 */ /* 0x000fcc0000010000 */
[----:B------:R-:W4:Y:S01]  /*4730*/  MUFU.EX2 R29, R29 ;  /* 0x0000001d001d7308 */ /* 0x000f220000000800 */
[----:B-----5:R-:W-:-:S07]  /*4740*/  F2FP.BF16.PACK_AB R83, R32, R95 ;  /* 0x0000005f2053723e */ /* 0x020fce00000010ff */
[----:B------:R-:W-:Y:S01]  /*4750*/  MUFU.EX2 R22, R22 ;  /* 0x0000001600167308 */ /* 0x000fe20000000800 */
[----:B------:R-:W-:-:S04]  /*4760*/  FADD.FTZ R95, R95, R138 ;  /* 0x0000008a5f5f7221 */ /* 0x000fc80000010000 */
[----:B------:R-:W-:Y:S01]  /*4770*/  FADD.FTZ R32, R32, R95 ;  /* 0x0000005f20207221 */ /* 0x000fe20000010000 */
[C---:B------:R-:W-:Y:S01]  /*4780*/  HMMA.16816.F32.BF16 R60, R80.reuse, R64, RZ ;  /* 0x00000040503c723c */ /* 0x040fe200000418ff */
[----:B----4-:R-:W-:Y:S01]  /*4790*/  F2FP.BF16.PACK_AB R4, R29, R30 ;  /* 0x0000001e1d04723e */ /* 0x010fe200000010ff */
[----:B------:R-:W4:Y:S06]  /*47a0*/  MUFU.EX2 R21, R21 ;  /* 0x0000001500157308 */ /* 0x000f2c0000000800 */
[C---:B------:R-:W-:Y:S02]  /*47b0*/  HMMA.16816.F32.BF16 R64, R80.reuse, R66, RZ ;  /* 0x000000425040723c */ /* 0x040fe400000418ff */
[----:B------:R-:W-:Y:S06]  /*47c0*/  MUFU.EX2 R31, R31 ;  /* 0x0000001f001f7308 */ /* 0x000fec0000000800 */
[----:B------:R-:W-:Y:S02]  /*47d0*/  HMMA.16816.F32.BF16 R68, R80, R72, RZ ;  /* 0x000000485044723c */ /* 0x000fe400000418ff */
[----:B------:R-:W5:Y:S01]  /*47e0*/  MUFU.EX2 R28, R28 ;  /* 0x0000001c001c7308 */ /* 0x000f620000000800 */
[----:B----4-:R-:W-:-:S05]  /*47f0*/  F2FP.BF16.PACK_AB R6, R21, R22 ;  /* 0x000000161506723e */ /* 0x010fca00000010ff */
[C---:B------:R-:W-:Y:S02]  /*4800*/  HMMA.16816.F32.BF16 R72, R80.reuse, R74, RZ ;  /* 0x0000004a5048723c */ /* 0x040fe400000418ff */
        /* <DEDUP_REMOVED lines=30> */
[----:B------:R-:W-:Y:S01]  /*49f0*/  FFMA.FTZ R27, R130, c[0x0][0x23c], -R134 ;  /* 0x00008f00821b7a23 */ /* 0x000fe20000010886 */
[----:B-1----:R-:W-:Y:S01]  /*4a00*/  HMMA.16816.F32.BF16 R44, R4, R16, R44 ;  /* 0x00000010042c723c */ /* 0x002fe2000004182c */
[--C-:B------:R-:W-:Y:S01]  /*4a10*/  FFMA.FTZ R26, R106, c[0x0][0x23c], -R91.reuse ;  /* 0x00008f006a1a7a23 */ /* 0x100fe2000001085b */
[----:B------:R-:W-:Y:S01]  /*4a20*/  LEA R130, P1, R96, c[0x0][0x168], 0x1 ;  /* 0x00005a0060827a11 */ /* 0x000fe200078208ff */
[----:B------:R-:W-:Y:S01]  /*4a30*/  MUFU.EX2 R25, R25 ;  /* 0x0000001900197308 */ /* 0x000fe20000000800 */
[----:B------:R-:W-:-:S02]  /*4a40*/  FFMA.FTZ R134, R35, c[0x0][0x23c], -R91 ;  /* 0x00008f0023867a23 */ /* 0x000fc4000001085b */
[----:B------:R-:W-:Y:S02]  /*4a50*/  LEA.HI.X R131, R96, c[0x0][0x16c], R97, 0x1, P1 ;  /* 0x00005b0060837a11 */ /* 0x000fe400008f0c61 */
[C---:B---3--:R-:W-:Y:S03]  /*4a60*/  HMMA.16816.F32.BF16 R68, R4.reuse, R8, R68 ;  /* 0x000000080444723c */ /* 0x048fe60000041844 */
[----:B------:R-:W-:Y:S05]  /*4a70*/  MUFU.EX2 R27, R27 ;  /* 0x0000001b001b7308 */ /* 0x000fea0000000800 */
[C---:B------:R-:W-:Y:S01]  /*4a80*/  HMMA.16816.F32.BF16 R72, R4.reuse, R10, R72 ;  /* 0x0000000a0448723c */ /* 0x040fe20000041848 */
[----:B------:R-:W1:Y:S02]  /*4a90*/  LDSM.16.MT88.4 R8, [R108+0x8000] ;  /* 0x008000006c08783b */ /* 0x000e640000004200 */
[----:B------:R-:W3:Y:S05]  /*4aa0*/  MUFU.EX2 R26, R26 ;  /* 0x0000001a001a7308 */ /* 0x000eea0000000800 */
[C---:B------:R-:W-:Y:S01]  /*4ab0*/  HMMA.16816.F32.BF16 R48, R4.reuse, R18, R48 ;  /* 0x000000120430723c */ /* 0x040fe20000041830 */
[----:B------:R-:W-:Y:S02]  /*4ac0*/  LDSM.16.MT88.4 R16, [R110+0x6c00] ;  /* 0x006c00006e10783b */ /* 0x000fe40000004200 */
[----:B------:R-:W4:Y:S05]  /*4ad0*/  MUFU.EX2 R24, R24 ;  /* 0x0000001800187308 */ /* 0x000f2a0000000800 */
[C---:B------:R-:W-:Y:S03]  /*4ae0*/  HMMA.16816.F32.BF16 R52, R4.reuse, R12, R52 ;  /* 0x0000000c0434723c */ /* 0x040fe60000041834 */
[----:B------:R-:W-:Y:S05]  /*4af0*/  MUFU.EX2 R33, R33 ;  /* 0x0000002100217308 */ /* 0x000fea0000000800 */
[----:B------:R-:W-:Y:S01]  /*4b00*/  HMMA.16816.F32.BF16 R56, R4, R14, R56 ;  /* 0x0000000e0438723c */ /* 0x000fe20000041838 */
[----:B------:R-:W-:Y:S02]  /*4b10*/  LDSM.16.MT88.4 R12, [R108+0x6c00] ;  /* 0x006c00006c0c783b */ /* 0x000fe40000004200 */
[----:B------:R-:W-:Y:S08]  /*4b20*/  MUFU.EX2 R35, R90 ;  /* 0x0000005a00237308 */ /* 0x000ff00000000800 */
[----:B------:R-:W5:Y:S01]  /*4b30*/  MUFU.EX2 R134, R134 ;  /* 0x0000008600867308 */ /* 0x000f620000000800 */
        /* <DEDUP_REMOVED lines=34> */
[----:B------:R-:W-:-:S02]  /*4d60*/  F2FP.BF16.PACK_AB R4, R102, R105 ;  /* 0x000000696604723e */ /* 0x000fc400000010ff */
[----:B------:R-:W-:Y:S01]  /*4d70*/  F2FP.BF16.PACK_AB R6, R129, R104 ;  /* 0x000000688106723e */ /* 0x000fe200000010ff */
[----:B------:R-:W-:Y:S01]  /*4d80*/  FADD.FTZ R5, R92, R5 ;  /* 0x000000055c057221 */ /* 0x000fe20000010000 */
[----:B-----5:R-:W-:-:S03]  /*4d90*/  F2FP.BF16.PACK_AB R7, R134, R35 ;  /* 0x000000238607723e */ /* 0x020fc600000010ff */
[----:B------:R-:W-:Y:S01]  /*4da0*/  FADD.FTZ R30, R30, R5 ;  /* 0x000000051e1e7221 */ /* 0x000fe20000010000 */
[----:B------:R-:W-:Y:S01]  /*4db0*/  F2FP.BF16.PACK_AB R5, R33, R34 ;  /* 0x000000222105723e */ /* 0x000fe200000010ff */
[----:B------:R-:W-:Y:S02]  /*4dc0*/  FADD.FTZ R34, R34, R25 ;  /* 0x0000001922227221 */ /* 0x000fe40000010000 */
[----:B------:R-:W-:Y:S02]  /*4dd0*/  FADD.FTZ R29, R29, R30 ;  /* 0x0000001e1d1d7221 */ /* 0x000fe40000010000 */
[----:B------:R-:W-:Y:S02]  /*4de0*/  FADD.FTZ R34, R33, R34 ;  /* 0x0000002221227221 */ /* 0x000fe40000010000 */
[----:B------:R-:W-:Y:S02]  /*4df0*/  HMMA.16816.F32.BF16 R44, R4, R12, R44 ;  /* 0x0000000c042c723c */ /* 0x000fe4000004182c */
[----:B------:R-:W-:-:S04]  /*4e00*/  FADD.FTZ R35, R35, R34 ;  /* 0x0000002223237221 */ /* 0x000fc80000010000 */
[----:B------:R-:W-:Y:S02]  /*4e10*/  FADD.FTZ R134, R134, R35 ;  /* 0x0000002386867221 */ /* 0x000fe40000010000 */
        /* <DEDUP_REMOVED lines=90> */
.L_x_5726:
[----:B------:R-:W-:-:S04]  /*53c0*/  LEA R6, -R4, RZ, 0x6 ;  /* 0x000000ff04067211 */ /* 0x000fc800078e31ff */
[----:B------:R-:W-:Y:S02]  /*53d0*/  SHF.R.S32.HI R5, RZ, 0x1f, R6 ;  /* 0x0000001fff057819 */ /* 0x000fe40000011406 */
.L_x_5727:
[----:B------:R-:W-:Y:S02]  /*53e0*/  ISETP.GE.AND P2, PT, R87, c[0x0][0x220], PT ;  /* 0x0000880057007a0c */ /* 0x000fe40003f46270 */
[C---:B------:R-:W-:Y:S02]  /*53f0*/  LEA R7, P0, R88.reuse, c[0x0][0x170], 0x1 ;  /* 0x00005c0058077a11 */ /* 0x040fe400078008ff */
[----:B------:R-:W-:Y:S02]  /*5400*/  ISETP.GE.AND P1, PT, R85, c[0x0][0x220], PT ;  /* 0x0000880055007a0c */ /* 0x000fe40003f26270 */
[----:B------:R-:W-:Y:S02]  /*5410*/  LEA.HI.X R137, R88, c[0x0][0x174], R84, 0x1, P0 ;  /* 0x00005d0058897a11 */ /* 0x000fe400000f0c54 */
[----:B------:R-:W-:Y:S02]  /*5420*/  LEA R136, P4, R6, R7, 0x1 ;  /* 0x0000000706887211 */ /* 0x000fe400078808ff */
[----:B------:R-:W-:-:S02]  /*5430*/  ISETP.GE.AND P3, PT, R122, c[0x0][0x220], PT ;  /* 0x000088007a007a0c */ /* 0x000fc40003f66270 */
[C---:B------:R-:W-:Y:S02]  /*5440*/  LEA.HI.X R137, R6.reuse, R137, R5, 0x1, P4 ;  /* 0x0000008906897211 */ /* 0x040fe400020f0c05 */
[----:B------:R-:W-:Y:S02]  /*5450*/  @!P2 IADD3 R8, P0, R6, R88, RZ ;  /* 0x000000580608a210 */ /* 0x000fe40007f1e0ff */
        /* <DEDUP_REMOVED lines=9> */
[----:B------:R-:W-:Y:S01]  /*54f0*/  @!P1 LEA R14, P4, R6, c[0x0][0x170], 0x1 ;  /* 0x00005c00060e9a11 */ /* 0x000fe200078808ff */
[----:B------:R-:W-:Y:S01]  /*5500*/  @P3 STS [R121+0x6000], RZ ;  /* 0x006000ff79003388 */ /* 0x000fe20000000800 */
[----:B------:R-:W-:Y:S01]  /*5510*/  @!P1 IADD3 R9, P0, R9, R88, RZ ;  /* 0x0000005809099210 */ /* 0x000fe20007f1e0ff */
[C-C-:B------:R-:W-:Y:S01]  /*5520*/  @!P2 IMAD.X R13, R7.reuse, 0x1, R84.reuse, P5 ;  /* 0x00000001070da824 */ /* 0x140fe200028e0654 */
[----:B------:R-:W-:Y:S01]  /*5530*/  @!P3 LEA R24, P5, R4, R136, 0x6 ;  /* 0x000000880418b211 */ /* 0x000fe200078a30ff */
[----:B------:R-:W-:Y:S01]  /*5540*/  @P3 STS [R121+0x6004], RZ ;  /* 0x006004ff79003388 */ /* 0x000fe20000000800 */
[----:B------:R-:W-:Y:S01]  /*5550*/  @!P1 LEA.HI.X R15, R6, c[0x0][0x174], R5, 0x1, P4 ;  /* 0x00005d00060f9a11 */ /* 0x000fe200020f0c05 */
[----:B------:R-:W-:Y:S01]  /*5560*/  @!P1 IMAD.X R84, R7, 0x1, R84, P0 ;  /* 0x0000000107549824 */ /* 0x000fe200000e0654 */
[----:B------:R-:W-:Y:S01]  /*5570*/  @!P2 LEA R88, P4, R8, c[0x0][0x170], 0x1 ;  /* 0x00005c000858aa11 */ /* 0x000fe200078808ff */
[----:B------:R-:W-:Y:S01]  /*5580*/  @P3 STS.64 [R121+0x6008], RZ ;  /* 0x006008ff79003388 */ /* 0x000fe20000000a00 */
[----:B------:R-:W-:-:S02]  /*5590*/  @!P3 LEA.HI.X R25, R4, R137, R12, 0x6, P5 ;  /* 0x000000890419b211 */ /* 0x000fc400028f340c */
        /* <DEDUP_REMOVED lines=34> */
[----:B------:R-:W4:Y:S04]  /*57c0*/  LDSM.16.M88.4 R20, [R112+0x3400] ;  /* 0x003400007014783b */ /* 0x000f280000000200 */
[----:B------:R-:W-:Y:S04]  /*57d0*/  LDSM.16.M88.4 R84, [R111] ;  /* 0x000000006f54783b */ /* 0x000fe80000000200 */
[----:B------:R-:W4:Y:S04]  /*57e0*/  LDSM.16.M88.4 R16, [R109+0x3000] ;  /* 0x003000006d10783b */ /* 0x000f280000000200 */
[----:B---3--:R-:W3:Y:S04]  /*57f0*/  LDSM.16.M88.4 R12, [R112+0x3800] ;  /* 0x00380000700c783b */ /* 0x008ee80000000200 */
[----:B--2---:R-:W2:Y:S04]  /*5800*/  LDSM.16.M88.4 R8, [R109+0x3400] ;  /* 0x003400006d08783b */ /* 0x004ea80000000200 */
[----:B-----5:R-:W5:Y:S04]  /*5810*/  LDSM.16.M88.4 R88, [R112+0x3c00] ;  /* 0x003c00007058783b */ /* 0x020f680000000200 */
[----:B------:R-:W2:Y:S04]  /*5820*/  LDSM.16.M88.4 R92, [R109+0x3800] ;  /* 0x003800006d5c783b */ /* 0x000ea80000000200 */
[----:B------:R-:W0:Y:S01]  /*5830*/  LDGDEPBAR ;  /* 0x00000000000079af */ /* 0x000e220000000000 */
[C---:B-1----:R-:W-:Y:S08]  /*5840*/  HMMA.16816.F32.BF16 R32, R4.reuse, R28, RZ ;  /* 0x0000001c0420723c */ /* 0x042ff000000418ff */
[C---:B------:R-:W-:Y:S08]  /*5850*/  HMMA.16816.F32.BF16 R28, R4.reuse, R30, RZ ;  /* 0x0000001e041c723c */ /* 0x040ff000000418ff */
[C---:B----4-:R-:W-:Y:S08]  /*5860*/  HMMA.16816.F32.BF16 R24, R4.reuse, R20, RZ ;  /* 0x000000140418723c */ /* 0x050ff000000418ff */
[----:B------:R-:W-:Y:S08]  /*5870*/  HMMA.16816.F32.BF16 R20, R4, R22, RZ ;  /* 0x000000160414723c */ /* 0x000ff000000418ff */
[C---:B------:R-:W-:Y:S08]  /*5880*/  HMMA.16816.F32.BF16 R32, R84.reuse, R16, R32 ;  /* 0x000000105420723c */ /* 0x040ff00000041820 */
[----:B------:R-:W-:Y:S08]  /*5890*/  HMMA.16816.F32.BF16 R28, R84, R18, R28 ;  /* 0x00000012541c723c */ /* 0x000ff0000004181c */
[----:B---3--:R-:W-:Y:S08]  /*58a0*/  HMMA.16816.F32.BF16 R16, R4, R12, RZ ;  /* 0x0000000c0410723c */ /* 0x008ff000000418ff */
[C---:B--2---:R-:W-:Y:S08]  /*58b0*/  HMMA.16816.F32.BF16 R24, R84.reuse, R8, R24 ;  /* 0x000000085418723c */ /* 0x044ff00000041818 */
[----:B------:R-:W-:Y:S08]  /*58c0*/  HMMA.16816.F32.BF16 R20, R84, R10, R20 ;  /* 0x0000000a5414723c */ /* 0x000ff00000041814 */
[C---:B------:R-:W-:Y:S08]  /*58d0*/  HMMA.16816.F32.BF16 R12, R4.reuse, R14, RZ ;  /* 0x0000000e040c723c */ /* 0x040ff000000418ff */
[C---:B-----5:R-:W-:Y:S08]  /*58e0*/  HMMA.16816.F32.BF16 R8, R4.reuse, R88, RZ ;  /* 0x000000580408723c */ /* 0x060ff000000418ff */
        /* <DEDUP_REMOVED lines=58> */
[----:B------:R-:W-:Y:S01]  /*5c90*/  IADD3 R86, R84, 0x1, RZ ;  /* 0x0000000154567810 */ /* 0x000fe20007ffe0ff */
[----:B--2---:R-:W-:Y:S03]  /*5ca0*/  HMMA.16816.F32.BF16 R16, R92, R88, R16 ;  /* 0x000000585c10723c */ /* 0x004fe60000041810 */
[----:B------:R-:W1:Y:S01]  /*5cb0*/  I2F R85, R86 ;  /* 0x0000005600557306 */ /* 0x000e620000201400 */
[----:B------:R-:W-:Y:S01]  /*5cc0*/  BAR.SYNC.DEFER_BLOCKING 0x0 ;  /* 0x0000000000007b1d */ /* 0x000fe20000010000 */
[----:B------:R-:W-:-:S02]  /*5cd0*/  ISETP.GE.AND P0, PT, R86, R99, PT ;  /* 0x000000635600720c */ /* 0x000fc40003f06270 */
[C---:B------:R-:W-:Y:S01]  /*5ce0*/  IADD3 R89, R84.reuse, 0x8, RZ ;  /* 0x0000000854597810 */ /* 0x040fe20007ffe0ff */
[----:B------:R-:W-:Y:S01]  /*5cf0*/  HMMA.16816.F32.BF16 R12, R92, R90, R12 ;  /* 0x0000005a5c0c723c */ /* 0x000fe2000004180c */
[----:B------:R-:W-:Y:S02]  /*5d00*/  IADD3 R88, R84, 0x9, RZ ;  /* 0x0000000954587810 */ /* 0x000fe40007ffe0ff */
[----:B------:R-:W2:Y:S01]  /*5d10*/  I2F R87, R89 ;  /* 0x0000005900577306 */ /* 0x000ea20000201400 */
[----:B------:R-:W-:Y:S02]  /*5d20*/  ISETP.GE.AND P5, PT, R86, R98, PT ;  /* 0x000000625600720c */ /* 0x000fe40003fa6270 */
[----:B------:R-:W-:Y:S01]  /*5d30*/  ISETP.GE.AND P4, PT, R89, R99, PT ;  /* 0x000000635900720c */ /* 0x000fe20003f86270 */
[CC--:B-1----:R-:W-:Y:S02]  /*5d40*/  FFMA.FTZ R35, R0.reuse, R85.reuse, R35 ;  /* 0x0000005500237223 */ /* 0x0c2fe40000010023 */
[----:B------:R-:W-:-:S02]  /*5d50*/  FFMA.FTZ R33, R0, R85, R33 ;  /* 0x0000005500217223 */ /* 0x000fc40000010021 */
[----:B------:R1:W3:Y:S03]  /*5d60*/  I2F R85, R88 ;  /* 0x0000005800557306 */ /* 0x0002e60000201400 */
[----:B------:R-:W-:Y:S01]  /*5d70*/  FSEL R33, R33, -INF , !P0 ;  /* 0xff80000021217808 */ /* 0x000fe20004000000 */
[CC--:B--2---:R-:W-:Y:S01]  /*5d80*/  FFMA.FTZ R86, R0.reuse, R87.reuse, R28 ;  /* 0x0000005700567223 */ /* 0x0c4fe2000001001c */
[----:B------:R-:W-:Y:S01]  /*5d90*/  FSEL R28, R35, -INF , !P5 ;  /* 0xff800000231c7808 */ /* 0x000fe20006800000 */
[----:B------:R-:W-:Y:S01]  /*5da0*/  FFMA.FTZ R30, R0, R87, R30 ;  /* 0x00000057001e7223 */ /* 0x000fe2000001001e */
[----:B------:R-:W-:Y:S02]  /*5db0*/  ISETP.GE.AND P5, PT, R88, R99, PT ;  /* 0x000000635800720c */ /* 0x000fe40003fa6270 */
[----:B------:R-:W-:Y:S02]  /*5dc0*/  FSEL R35, R86, -INF , !P4 ;  /* 0xff80000056237808 */ /* 0x000fe40006000000 */
[----:B------:R-:W-:-:S02]  /*5dd0*/  IADD3 R86, R84, 0x10, RZ ;  /* 0x0000001054567810 */ /* 0x000fc40007ffe0ff */
[-C--:B------:R-:W-:Y:S02]  /*5de0*/  ISETP.GE.AND P4, PT, R88, R98.reuse, PT ;  /* 0x000000625800720c */ /* 0x080fe40003f86270 */
[----:B------:R2:W4:Y:S01]  /*5df0*/  I2F R87, R86 ;  /* 0x0000005600577306 */ /* 0x0005220000201400 */
[----:B-1----:R-:W-:Y:S01]  /*5e00*/  IADD3 R88, R84, 0x11, RZ ;  /* 0x0000001154587810 */ /* 0x002fe20007ffe0ff */
[CC--:B---3--:R-:W-:Y:S01]  /*5e10*/  FFMA.FTZ R29, R0.reuse, R85.reuse, R29 ;  /* 0x00000055001d7223 */ /* 0x0c8fe2000001001d */
[----:B------:R-:W-:Y:S01]  /*5e20*/  ISETP.GE.AND P0, PT, R89, R98, PT ;  /* 0x000000625900720c */ /* 0x000fe20003f06270 */
[----:B------:R-:W-:-:S03]  /*5e30*/  FFMA.FTZ R31, R0, R85, R31 ;  /* 0x00000055001f7223 */ /* 0x000fc6000001001f */
[----:B------:R-:W-:Y:S01]  /*5e40*/  FSEL R30, R30, -INF , !P0 ;  /* 0xff8000001e1e7808 */ /* 0x000fe20004000000 */
[----:B------:R-:W1:Y:S01]  /*5e50*/  I2F R85, R88 ;  /* 0x0000005800557306 */ /* 0x000e620000201400 */
[----:B------:R-:W-:Y:S02]  /*5e60*/  FSEL R29, R29, -INF , !P5 ;  /* 0xff8000001d1d7808 */ /* 0x000fe40006800000 */
[C---:B------:R-:W-:Y:S02]  /*5e70*/  ISETP.GE.AND P0, PT, R86.reuse, R99, PT ;  /* 0x000000635600720c */ /* 0x040fe40003f06270 */
[----:B------:R-:W-:Y:S02]  /*5e80*/  ISETP.GE.AND P5, PT, R86, R98, PT ;  /* 0x000000625600720c */ /* 0x000fe40003fa6270 */
[----:B--2---:R-:W-:Y:S01]  /*5e90*/  IADD3 R86, R84, 0x18, RZ ;  /* 0x0000001854567810 */ /* 0x004fe20007ffe0ff */
[CC--:B----4-:R-:W-:Y:S01]  /*5ea0*/  FFMA.FTZ R133, R0.reuse, R87.reuse, R24 ;  /* 0x0000005700857223 */ /* 0x0d0fe20000010018 */
[----:B------:R-:W-:Y:S01]  /*5eb0*/  FSEL R24, R31, -INF , !P4 ;  /* 0xff8000001f187808 */ /* 0x000fe20006000000 */
[----:B------:R-:W-:Y:S01]  /*5ec0*/  FFMA.FTZ R26, R0, R87, R26 ;  /* 0x00000057001a7223 */ /* 0x000fe2000001001a */
[----:B------:R-:W2:Y:S01]  /*5ed0*/  I2F R31, R86 ;  /* 0x00000056001f7306 */ /* 0x000ea20000201400 */
[----:B------:R-:W-:-:S02]  /*5ee0*/  ISETP.GE.AND P4, PT, R88, R99, PT ;  /* 0x000000635800720c */ /* 0x000fc40003f86270 */
[----:B------:R-:W-:Y:S01]  /*5ef0*/  FSEL R133, R133, -INF , !P0 ;  /* 0xff80000085857808 */ /* 0x000fe20004000000 */
[-C--:B-1----:R-:W-:Y:S01]  /*5f00*/  FFMA.FTZ R25, R0, R85.reuse, R25 ;  /* 0x0000005500197223 */ /* 0x082fe20000010019 */
[----:B------:R-:W-:Y:S01]  /*5f10*/  FSEL R142, R26, -INF , !P5 ;  /* 0xff8000001a8e7808 */ /* 0x000fe20006800000 */
[----:B------:R-:W-:Y:S01]  /*5f20*/  FFMA.FTZ R27, R0, R85, R27 ;  /* 0x00000055001b7223 */ /* 0x000fe2000001001b */
[----:B------:R-:W-:Y:S02]  /*5f30*/  IADD3 R26, R84, 0x20, RZ ;  /* 0x00000020541a7810 */ /* 0x000fe40007ffe0ff */
[----:B------:R-:W-:Y:S02]  /*5f40*/  FSEL R139, R25, -INF , !P4 ;  /* 0xff800000198b7808 */ /* 0x000fe40006000000 */
[----:B------:R-:W1:Y:S01]  /*5f50*/  I2F R25, R26 ;  /* 0x0000001a00197306 */ /* 0x000e620000201400 */
[----:B------:R-:W-:Y:S02]  /*5f60*/  ISETP.GE.AND P5, PT, R86, R99, PT ;  /* 0x000000635600720c */ /* 0x000fe40003fa6270 */
[-C--:B------:R-:W-:Y:S01]  /*5f70*/  ISETP.GE.AND P0, PT, R88, R98.reuse, PT ;  /* 0x000000625800720c */ /* 0x080fe20003f06270 */
[-C--:B--2---:R-:W-:Y:S01]  /*5f80*/  FFMA.FTZ R20, R0, R31.reuse, R20 ;  /* 0x0000001f00147223 */ /* 0x084fe20000010014 */
[----:B------:R-:W-:Y:S01]  /*5f90*/  ISETP.GE.AND P4, PT, R86, R98, PT ;  /* 0x000000625600720c */ /* 0x000fe20003f86270 */
[----:B------:R-:W-:Y:S01]  /*5fa0*/  FFMA.FTZ R138, R0, R31, R22 ;  /* 0x0000001f008a7223 */ /* 0x000fe20000010016 */
[----:B------:R-:W-:-:S02]  /*5fb0*/  FSEL R150, R27, -INF , !P0 ;  /* 0xff8000001b967808 */ /* 0x000fc40004000000 */
[----:B------:R-:W-:Y:S02]  /*5fc0*/  FSEL R143, R20, -INF , !P5 ;  /* 0xff800000148f7808 */ /* 0x000fe40006800000 */
[----:B------:R-:W-:Y:S02]  /*5fd0*/  IADD3 R20, R84, 0x21, RZ ;  /* 0x0000002154147810 */ /* 0x000fe40007ffe0ff */
[----:B------:R-:W-:Y:S02]  /*5fe0*/  ISETP.GE.AND P0, PT, R26, R99, PT ;  /* 0x000000631a00720c */ /* 0x000fe40003f06270 */
[----:B------:R2:W3:Y:S01]  /*5ff0*/  I2F R22, R20 ;  /* 0x0000001400167306 */ /* 0x0004e20000201400 */
[-C--:B-1----:R-:W-:Y:S01]  /*6000*/  FFMA.FTZ R16, R0, R25.reuse, R16 ;  /* 0x0000001900107223 */ /* 0x082fe20000010010 */
[----:B------:R-:W-:Y:S01]  /*6010*/  FSEL R138, R138, -INF , !P4 ;  /* 0xff8000008a8a7808 */ /* 0x000fe20006000000 */
[----:B------:R-:W-:Y:S01]  /*6020*/  FFMA.FTZ R18, R0, R25, R18 ;  /* 0x0000001900127223 */ /* 0x000fe20000010012 */
[----:B------:R-:W-:-:S02]  /*6030*/  ISETP.GE.AND P4, PT, R20, R99, PT ;  /* 0x000000631400720c */ /* 0x000fc40003f86270 */
[----:B------:R-:W-:Y:S02]  /*6040*/  FSEL R103, R16, -INF , !P0 ;  /* 0xff80000010677808 */ /* 0x000fe40004000000 */
[-C--:B------:R-:W-:Y:S02]  /*6050*/  ISETP.GE.AND P0, PT, R20, R98.reuse, PT ;  /* 0x000000621400720c */ /* 0x080fe40003f06270 */
[----:B------:R-:W-:Y:S02]  /*6060*/  ISETP.GE.AND P5, PT, R26, R98, PT ;  /* 0x000000621a00720c */ /* 0x000fe40003fa6270 */
[----:B------:R-:W-:Y:S02]  /*6070*/  IADD3 R26, R84, 0x28, RZ ;  /* 0x00000028541a7810 */ /* 0x000fe40007ffe0ff */
[----:B------:R-:W-:Y:S02]  /*6080*/  FSEL R104, R18, -INF , !P5 ;  /* 0xff80000012687808 */ /* 0x000fe40006800000 */
[----:B--2---:R-:W-:Y:S01]  /*6090*/  IADD3 R20, R84, 0x29, RZ ;  /* 0x0000002954147810 */ /* 0x004fe20007ffe0ff */
[-C--:B---3--:R-:W-:Y:S01]  /*60a0*/  FFMA.FTZ R17, R0, R22.reuse, R17 ;  /* 0x0000001600117223 */ /* 0x088fe20000010011 */
[----:B------:R-:W1:Y:S01]  /*60b0*/  I2F R25, R26 ;  /* 0x0000001a00197306 */ /* 0x000e620000201400 */
[----:B------:R-:W-:Y:S01]  /*60c0*/  IADD3 R18, R84, 0x30, RZ ;  /* 0x0000003054127810 */ /* 0x000fe20007ffe0ff */
[----:B------:R-:W-:Y:S01]  /*60d0*/  FFMA.FTZ R19, R0, R22, R19 ;  /* 0x0000001600137223 */ /* 0x000fe20000010013 */
[----:B------:R-:W-:-:S02]  /*60e0*/  ISETP.GE.AND P5, PT, R26, R99, PT ;  /* 0x000000631a00720c */ /* 0x000fc40003fa6270 */
[----:B------:R-:W-:Y:S02]  /*60f0*/  FSEL R106, R17, -INF , !P4 ;  /* 0xff800000116a7808 */ /* 0x000fe40006000000 */
[----:B------:R-:W-:Y:S01]  /*6100*/  FSEL R128, R19, -INF , !P0 ;  /* 0xff80000013807808 */ /* 0x000fe20004000000 */
[----:B------:R-:W2:Y:S01]  /*6110*/  I2F R16, R20 ;  /* 0x0000001400107306 */ /* 0x000ea20000201400 */
[----:B------:R-:W-:Y:S02]  /*6120*/  ISETP.GE.AND P0, PT, R20, R99, PT ;  /* 0x000000631400720c */ /* 0x000fe40003f06270 */
[----:B------:R-:W-:-:S05]  /*6130*/  ISETP.GE.AND P4, PT, R26, R98, PT ;  /* 0x000000621a00720c */ /* 0x000fca0003f86270 */
[----:B------:R-:W3:Y:S01]  /*6140*/  I2F R17, R18 ;  /* 0x0000001200117306 */ /* 0x000ee20000201400 */
[CC--:B-1----:R-:W-:Y:S02]  /*6150*/  FFMA.FTZ R12, R0.reuse, R25.reuse, R12 ;  /* 0x00000019000c7223 */ /* 0x0c2fe4000001000c */
[----:B------:R-:W-:-:S03]  /*6160*/  FFMA.FTZ R14, R0, R25, R14 ;  /* 0x00000019000e7223 */ /* 0x000fc6000001000e */
[----:B------:R-:W-:Y:S01]  /*6170*/  FSEL R107, R12, -INF , !P5 ;  /* 0xff8000000c6b7808 */ /* 0x000fe20006800000 */
[-C--:B--2---:R-:W-:Y:S01]  /*6180*/  FFMA.FTZ R13, R0, R16.reuse, R13 ;  /* 0x00000010000d7223 */ /* 0x084fe2000001000d */
[----:B------:R-:W-:Y:S01]  /*6190*/  FSEL R132, R14, -INF , !P4 ;  /* 0xff8000000e847808 */ /* 0x000fe20006000000 */
[----:B------:R-:W-:Y:S01]  /*61a0*/  FFMA.FTZ R15, R0, R16, R15 ;  /* 0x00000010000f7223 */ /* 0x000fe2000001000f */
[----:B------:R-:W-:Y:S02]  /*61b0*/  ISETP.GE.AND P4, PT, R18, R99, PT ;  /* 0x000000631200720c */ /* 0x000fe40003f86270 */
[----:B------:R-:W-:Y:S02]  /*61c0*/  FSEL R129, R13, -INF , !P0 ;  /* 0xff8000000d817808 */ /* 0x000fe40004000000 */
[----:B------:R-:W-:Y:S01]  /*61d0*/  IADD3 R13, R84, 0x31, RZ ;  /* 0x00000031540d7810 */ /* 0x000fe20007ffe0ff */
[-C--:B---3--:R-:W-:Y:S01]  /*61e0*/  FFMA.FTZ R8, R0, R17.reuse, R8 ;  /* 0x0000001100087223 */ /* 0x088fe20000010008 */
[-C--:B------:R-:W-:Y:S01]  /*61f0*/  ISETP.GE.AND P5, PT, R20, R98.reuse, PT ;  /* 0x000000621400720c */ /* 0x080fe20003fa6270 */
[----:B------:R-:W-:Y:S01]  /*6200*/  FFMA.FTZ R10, R0, R17, R10 ;  /* 0x00000011000a7223 */ /* 0x000fe2000001000a */
[----:B------:R-:W1:Y:S01]  /*6210*/  I2F R12, R13 ;  /* 0x0000000d000c7306 */ /* 0x000e620000201400 */
[----:B------:R-:W-:-:S02]  /*6220*/  ISETP.GE.AND P0, PT, R18, R98, PT ;  /* 0x000000621200720c */ /* 0x000fc40003f06270 */
[----:B------:R-:W-:Y:S02]  /*6230*/  FSEL R101, R8, -INF , !P4 ;  /* 0xff80000008657808 */ /* 0x000fe40006000000 */
[----:B------:R-:W-:Y:S02]  /*6240*/  IADD3 R8, R84, 0x38, RZ ;  /* 0x0000003854087810 */ /* 0x000fe40007ffe0ff */
[----:B------:R-:W-:Y:S02]  /*6250*/  FSEL R102, R15, -INF , !P5 ;  /* 0xff8000000f667808 */ /* 0x000fe40006800000 */
[----:B------:R-:W2:Y:S01]  /*6260*/  I2F R15, R8 ;  /* 0x00000008000f7306 */ /* 0x000ea20000201400 */
[C---:B------:R-:W-:Y:S02]  /*6270*/  ISETP.GE.AND P5, PT, R13.reuse, R99, PT ;  /* 0x000000630d00720c */ /* 0x040fe40003fa6270 */
[----:B------:R-:W-:Y:S02]  /*6280*/  ISETP.GE.AND P4, PT, R13, R98, PT ;  /* 0x000000620d00720c */ /* 0x000fe40003f86270 */
[----:B------:R-:W-:Y:S01]  /*6290*/  FSEL R92, R10, -INF , !P0 ;  /* 0xff8000000a5c7808 */ /* 0x000fe20004000000 */
[----:B-1----:R-:W-:-:S02]  /*62a0*/  FFMA.FTZ R9, R0, R12, R9 ;  /* 0x0000000c00097223 */ /* 0x002fc40000010009 */
[----:B------:R-:W1:Y:S01]  /*62b0*/  I2F R13, R84 ;  /* 0x00000054000d7306 */ /* 0x000e620000201400 */
[----:B------:R-:W-:Y:S01]  /*62c0*/  ISETP.GE.AND P0, PT, R8, R99, PT ;  /* 0x000000630800720c */ /* 0x000fe20003f06270 */
[----:B------:R-:W-:Y:S01]  /*62d0*/  FFMA.FTZ R11, R0, R12, R11 ;  /* 0x0000000c000b7223 */ /* 0x000fe2000001000b */
[----:B------:R-:W-:Y:S02]  /*62e0*/  FSEL R105, R9, -INF , !P5 ;  /* 0xff80000009697808 */ /* 0x000fe40006800000 */
[----:B------:R-:W-:Y:S01]  /*62f0*/  IADD3 R9, R84, 0x19, RZ ;  /* 0x0000001954097810 */ /* 0x000fe20007ffe0ff */
[-C--:B--2---:R-:W-:Y:S01]  /*6300*/  FFMA.FTZ R127, R0, R15.reuse, R4 ;  /* 0x0000000f007f7223 */ /* 0x084fe20000010004 */
[----:B------:R-:W-:Y:S02]  /*6310*/  ISETP.GE.AND P5, PT, R8, R98, PT ;  /* 0x000000620800720c */ /* 0x000fe40003fa6270 */
[----:B------:R-:W2:Y:S01]  /*6320*/  I2F R4, R9 ;  /* 0x0000000900047306 */ /* 0x000ea20000201400 */
[----:B------:R-:W-:Y:S01]  /*6330*/  FFMA.FTZ R6, R0, R15, R6 ;  /* 0x0000000f00067223 */ /* 0x000fe20000010006 */
[----:B------:R-:W-:-:S02]  /*6340*/  IADD3 R8, R84, 0x39, RZ ;  /* 0x0000003954087810 */ /* 0x000fc40007ffe0ff */
[----:B------:R-:W-:Y:S02]  /*6350*/  FSEL R127, R127, -INF , !P0 ;  /* 0xff8000007f7f7808 */ /* 0x000fe40004000000 */
[----:B------:R-:W-:Y:S01]  /*6360*/  FSEL R91, R6, -INF , !P5 ;  /* 0xff800000065b7808 */ /* 0x000fe20006800000 */
[C---:B-1----:R-:W-:Y:S01]  /*6370*/  FFMA.FTZ R34, R0.reuse, R13, R34 ;  /* 0x0000000d00227223 */ /* 0x042fe20000010022 */
[----:B------:R-:W1:Y:S01]  /*6380*/  I2F R10, R8 ;  /* 0x00000008000a7306 */ /* 0x000e620000201400 */
[----:B------:R-:W-:Y:S01]  /*6390*/  ISETP.GE.AND P5, PT, R9, R99, PT ;  /* 0x000000630900720c */ /* 0x000fe20003fa6270 */
[----:B------:R-:W-:Y:S01]  /*63a0*/  FFMA.FTZ R32, R0, R13, R32 ;  /* 0x0000000d00207223 */ /* 0x000fe20000010020 */
[C---:B------:R-:W-:Y:S02]  /*63b0*/  ISETP.GE.AND P0, PT, R84.reuse, R98, PT ;  /* 0x000000625400720c */ /* 0x040fe40003f06270 */
[----:B------:R-:W-:Y:S02]  /*63c0*/  FSEL R90, R11, -INF , !P4 ;  /* 0xff8000000b5a7808 */ /* 0x000fe40006000000 */
[----:B------:R-:W-:Y:S01]  /*63d0*/  ISETP.GE.AND P4, PT, R84, R99, PT ;  /* 0x000000635400720c */ /* 0x000fe20003f86270 */
[----:B--2---:R-:W-:Y:S01]  /*63e0*/  FFMA.FTZ R4, R0, R4, R21 ;  /* 0x0000000400047223 */ /* 0x004fe20000010015 */
[----:B------:R-:W2:Y:S02]  /*63f0*/  I2F R11, R9 ;  /* 0x00000009000b7306 */ /* 0x000ea40000201400 */
[----:B------:R-:W-:-:S02]  /*6400*/  FSEL R6, R32, -INF , !P4 ;  /* 0xff80000020067808 */ /* 0x000fc40006000000 */
[----:B------:R-:W-:Y:S02]  /*6410*/  FSEL R149, R4, -INF , !P5 ;  /* 0xff80000004957808 */ /* 0x000fe40006800000 */
[----:B------:R-:W-:Y:S01]  /*6420*/  FSEL R4, R34, -INF , !P0 ;  /* 0xff80000022047808 */ /* 0x000fe20004000000 */
[-C--:B-1----:R-:W-:Y:S01]  /*6430*/  FFMA.FTZ R5, R0, R10.reuse, R5 ;  /* 0x0000000a00057223 */ /* 0x082fe20000010005 */
[----:B------:R-:W-:Y:S01]  /*6440*/  LEA R130, P0, R96, c[0x0][0x168], 0x1 ;  /* 0x00005a0060827a11 */ /* 0x000fe200078008ff */
[----:B------:R-:W-:Y:S01]  /*6450*/  FFMA.FTZ R7, R0, R10, R7 ;  /* 0x0000000a00077223 */ /* 0x000fe20000010007 */
[----:B------:R-:W-:Y:S02]  /*6460*/  ISETP.GE.AND P4, PT, R8, R99, PT ;  /* 0x000000630800720c */ /* 0x000fe40003f86270 */
[----:B------:R-:W-:Y:S02]  /*6470*/  LEA.HI.X R131, R96, c[0x0][0x16c], R97, 0x1, P0 ;  /* 0x00005b0060837a11 */ /* 0x000fe400000f0c61 */
[----:B------:R-:W-:-:S02]  /*6480*/  ISETP.GT.AND P0, PT, R120, R115, PT ;  /* 0x000000737800720c */ /* 0x000fc40003f04270 */
[----:B------:R-:W-:Y:S01]  /*6490*/  FSEL R141, R5, -INF , !P4 ;  /* 0xff800000058d7808 */ /* 0x000fe20006000000 */
[----:B--2---:R-:W-:Y:S01]  /*64a0*/  FFMA.FTZ R11, R0, R11, R23 ;  /* 0x0000000b000b7223 */ /* 0x004fe20000010017 */
[-C--:B------:R-:W-:Y:S02]  /*64b0*/  ISETP.GE.AND P5, PT, R9, R98.reuse, PT ;  /* 0x000000620900720c */ /* 0x080fe40003fa6270 */
[----:B------:R-:W-:Y:S02]  /*64c0*/  ISETP.GE.AND P4, PT, R8, R98, PT ;  /* 0x000000620800720c */ /* 0x000fe40003f86270 */
[----:B------:R-:W-:Y:S02]  /*64d0*/  FSEL R152, R11, -INF , !P5 ;  /* 0xff8000000b987808 */ /* 0x000fe40006800000 */
[----:B------:R-:W-:-:S03]  /*64e0*/  FSEL R98, R7, -INF , !P4 ;  /* 0xff80000007627808 */ /* 0x000fc60006000000 */
        /* <DEDUP_REMOVED lines=64> */
.L_x_5729:
[----:B------:R-:W-:-:S04]  /*68f0*/  LEA R7, -R5, RZ, 0x6 ;  /* 0x000000ff05077211 */ /* 0x000fc800078e31ff */
[----:B------:R-:W-:Y:S02]  /*6900*/  SHF.R.S32.HI R8, RZ, 0x1f, R7 ;  /* 0x0000001fff087819 */ /* 0x000fe40000011407 */
.L_x_5730:
        /* <DEDUP_REMOVED lines=57> */
.L_x_5732:
[----:B------:R-:W-:Y:S05]  /*6ca0*/  BSYNC B0 ;  /* 0x0000000000007941 */ /* 0x000fea0003800000 */
.L_x_5731:
[----:B------:R-:W0:Y:S02]  /*6cb0*/  LDGDEPBAR ;  /* 0x00000000000079af */ /* 0x000e240000000000 */
.L_x_5728:
        /* <DEDUP_REMOVED lines=43> */
[----:B------:R-:W-:Y:S01]  /*6f70*/  FSEL R5, R88, RZ, P1 ;  /* 0x000000ff58057208 */ /* 0x000fe20000800000 */
[----:B------:R-:W-:Y:S01]  /*6f80*/  LDSM.16.MT88.4 R8, [R110+0x6000] ;  /* 0x006000006e08783b */ /* 0x000fe20000004200 */
[----:B------:R-:W-:Y:S01]  /*6f90*/  FSEL R99, R99, RZ, P1 ;  /* 0x000000ff63637208 */ /* 0x000fe20000800000 */
[C---:B------:R-:W-:Y:S01]  /*6fa0*/  FMUL.FTZ R148, R89.reuse, c[0x0][0x23c] ;  /* 0x00008f0059947a20 */ /* 0x040fe20000410000 */
[C---:B------:R-:W-:Y:S01]  /*6fb0*/  FSETP.NEU.FTZ.AND P2, PT, R89.reuse, -INF , PT ;  /* 0xff8000005900780b */ /* 0x040fe20003f5d000 */
[----:B------:R-:W-:Y:S02]  /*6fc0*/  FADD.FTZ R100, R2, -R5 ;  /* 0x8000000502647221 */ /* 0x000fe40000010000 */
[--C-:B------:R-:W-:Y:S01]  /*6fd0*/  FFMA.FTZ R2, R24, c[0x0][0x23c], -R99.reuse ;  /* 0x00008f0018027a23 */ /* 0x100fe20000010863 */
[----:B------:R-:W-:Y:S01]  /*6fe0*/  FSEL R148, R148, RZ, P2 ;  /* 0x000000ff94947208 */ /* 0x000fe20001000000 */
[----:B------:R-:W1:Y:S01]  /*6ff0*/  LDSM.16.MT88.4 R24, [R110+0x7000] ;  /* 0x007000006e18783b */ /* 0x000e620000004200 */
[--C-:B------:R-:W-:Y:S01]  /*7000*/  FFMA.FTZ R97, R4, c[0x0][0x23c], -R99.reuse ;  /* 0x00008f0004617a23 */ /* 0x100fe20000010863 */
[----:B------:R-:W-:Y:S01]  /*7010*/  FSEL R4, R89, RZ, P2 ;  /* 0x000000ff59047208 */ /* 0x000fe20001000000 */
[----:B------:R-:W-:Y:S01]  /*7020*/  FFMA.FTZ R93, R28, c[0x0][0x23c], -R99 ;  /* 0x00008f001c5d7a23 */ /* 0x000fe20000010863 */
[----:B------:R-:W-:Y:S01]  /*7030*/  MUFU.EX2 R2, R2 ;  /* 0x0000000200027308 */ /* 0x000fe20000000800 */
[----:B------:R-:W-:-:S02]  /*7040*/  FFMA.FTZ R146, R6, c[0x0][0x23c], -R148 ;  /* 0x00008f0006927a23 */ /* 0x000fc40000010894 */
[----:B------:R-:W-:Y:S02]  /*7050*/  FADD.FTZ R147, R3, -R4 ;  /* 0x8000000403937221 */ /* 0x000fe40000010000 */
[--C-:B------:R-:W-:Y:S02]  /*7060*/  FFMA.FTZ R96, R33, c[0x0][0x23c], -R148.reuse ;  /* 0x00008f0021607a23 */ /* 0x100fe40000010894 */
[--C-:B------:R-:W-:Y:S01]  /*7070*/  FFMA.FTZ R95, R35, c[0x0][0x23c], -R148.reuse ;  /* 0x00008f00235f7a23 */ /* 0x100fe20000010894 */
[----:B------:R-:W-:Y:S01]  /*7080*/  MUFU.EX2 R146, R146 ;  /* 0x0000009200927308 */ /* 0x000fe20000000800 */
[----:B------:R-:W-:Y:S01]  /*7090*/  FFMA.FTZ R94, R29, c[0x0][0x23c], -R148 ;  /* 0x00008f001d5e7a23 */ /* 0x000fe20000010894 */
[----:B------:R-:W2:Y:S01]  /*70a0*/  LDSM.16.MT88.4 R32, [R108+0x7000] ;  /* 0x007000006c20783b */ /* 0x000ea20000004200 */
[----:B------:R-:W-:Y:S02]  /*70b0*/  FMUL.FTZ R147, R147, c[0x0][0x23c] ;  /* 0x00008f0093937a20 */ /* 0x000fe40000410000 */
[----:B------:R-:W-:-:S02]  /*70c0*/  FMUL.FTZ R100, R100, c[0x0][0x23c] ;  /* 0x00008f0064647a20 */ /* 0x000fc40000410000 */
        /* <DEDUP_REMOVED lines=21> */
[----:B------:R-:W3:Y:S01]  /*7220*/  MUFU.EX2 R93, R93 ;  /* 0x0000005d005d7308 */ /* 0x000ee20000000800 */
[----:B----4-:R-:W-:Y:S01]  /*7230*/  F2FP.BF16.PACK_AB R86, R94, R95 ;  /* 0x0000005f5e56723e */ /* 0x010fe200000010ff */
[----:B------:R-:W-:-:S02]  /*7240*/  FFMA.FTZ R107, R102, c[0x0][0x23c], -R99 ;  /* 0x00008f00666b7a23 */ /* 0x000fc40000010863 */
[--C-:B------:R-:W-:Y:S02]  /*7250*/  FFMA.FTZ R102, R105, c[0x0][0x23c], -R148.reuse ;  /* 0x00008f0069667a23 */ /* 0x100fe40000010894 */
[----:B------:R-:W-:Y:S02]  /*7260*/  FFMA.FTZ R132, R141, c[0x0][0x23c], -R148 ;  /* 0x00008f008d847a23 */ /* 0x000fe40000010894 */
[----:B------:R-:W4:Y:S01]  /*7270*/  MUFU.EX2 R3, R30 ;  /* 0x0000001e00037308 */ /* 0x000f220000000800 */
[----:B------:R-:W-:-:S07]  /*7280*/  FFMA.FTZ R92, R92, c[0x0][0x23c], -R99 ;  /* 0x00008f005c5c7a23 */ /* 0x000fce0000010863 */
[----:B------:R-:W5:Y:S01]  /*7290*/  MUFU.EX2 R147, R147 ;  /* 0x0000009300937308 */ /* 0x000f620000000800 */
[----:B---3--:R-:W-:-:S07]  /*72a0*/  F2FP.BF16.PACK_AB R85, R93, R97 ;  /* 0x000000615d55723e */ /* 0x008fce00000010ff */
[----:B------:R-:W3:Y:S01]  /*72b0*/  MUFU.EX2 R100, R100 ;  /* 0x0000006400647308 */ /* 0x000ee20000000800 */
[----:B----4-:R-:W-:Y:S01]  /*72c0*/  F2FP.BF16.PACK_AB R87, R2, R3 ;  /* 0x000000030257723e */ /* 0x010fe200000010ff */
[----:B-----5:R-:W-:-:S06]  /*72d0*/  FMUL.FTZ R20, R52, R147 ;  /* 0x0000009334147220 */ /* 0x020fcc0000410000 */
[----:B------:R-:W-:Y:S01]  /*72e0*/  MUFU.EX2 R145, R145 ;  /* 0x0000009100917308 */ /* 0x000fe20000000800 */
[-C--:B------:R-:W-:Y:S02]  /*72f0*/  FMUL.FTZ R21, R53, R147.reuse ;  /* 0x0000009335157220 */ /* 0x080fe40000410000 */
[-C--:B------:R-:W-:Y:S02]  /*7300*/  FMUL.FTZ R56, R56, R147.reuse ;  /* 0x0000009338387220 */ /* 0x080fe40000410000 */
[----:B------:R-:W-:Y:S02]  /*7310*/  FMUL.FTZ R57, R57, R147 ;  /* 0x0000009339397220 */ /* 0x000fe40000410000 */
[-C--:B---3--:R-:W-:Y:S01]  /*7320*/  FMUL.FTZ R22, R54, R100.reuse ;  /* 0x0000006436167220 */ /* 0x088fe20000410000 */
[----:B------:R-:W3:Y:S01]  /*7330*/  MUFU.EX2 R144, R144 ;  /* 0x0000009000907308 */ /* 0x000ee20000000800 */
[-C--:B------:R-:W-:Y:S02]  /*7340*/  FMUL.FTZ R23, R55, R100.reuse ;  /* 0x0000006437177220 */ /* 0x080fe40000410000 */
        /* <DEDUP_REMOVED lines=8> */
[-C--:B------:R-:W-:Y:S01]  /*73d0*/  FMUL.FTZ R40, R40, R147.reuse ;  /* 0x0000009328287220 */ /* 0x080fe20000410000 */
[----:B------:R-:W-:Y:S01]  /*73e0*/  HMMA.16816.F32.BF16 R24, R84, R26, R56 ;  /* 0x0000001a5418723c */ /* 0x000fe20000041838 */
[----:B------:R-:W1:Y:S01]  /*73f0*/  LDSM.16.MT88.4 R56, [R110+0x6400] ;  /* 0x006400006e38783b */ /* 0x000e620000004200 */
[----:B------:R-:W-:Y:S01]  /*7400*/  FMUL.FTZ R41, R41, R147 ;  /* 0x0000009329297220 */ /* 0x000fe20000410000 */
[----:B------:R-:W4:Y:S01]  /*7410*/  MUFU.EX2 R139, R139 ;  /* 0x0000008b008b7308 */ /* 0x000f220000000800 */
[-C--:B------:R-:W-:Y:S01]  /*7420*/  FMUL.FTZ R42, R42, R100.reuse ;  /* 0x000000642a2a7220 */ /* 0x080fe20000410000 */
[----:B---3--:R-:W-:Y:S01]  /*7430*/  F2FP.BF16.PACK_AB R52, R144, R145 ;  /* 0x000000919034723e */ /* 0x008fe200000010ff */
[----:B------:R-:W-:-:S02]  /*7440*/  FMUL.FTZ R43, R43, R100 ;  /* 0x000000642b2b7220 */ /* 0x000fc40000410000 */
[C---:B------:R-:W-:Y:S01]  /*7450*/  HMMA.16816.F32.BF16 R4, R84.reuse, R8, R4 ;  /* 0x000000085404723c */ /* 0x040fe20000041804 */
[-C--:B------:R-:W-:Y:S02]  /*7460*/  FMUL.FTZ R12, R44, R147.reuse ;  /* 0x000000932c0c7220 */ /* 0x080fe40000410000 */
[----:B------:R-:W-:Y:S01]  /*7470*/  MUFU.EX2 R143, R143 ;  /* 0x0000008f008f7308 */ /* 0x000fe20000000800 */
[-C--:B------:R-:W-:Y:S02]  /*7480*/  FMUL.FTZ R13, R45, R147.reuse ;  /* 0x000000932d0d7220 */ /* 0x080fe40000410000 */
[-C--:B------:R-:W-:Y:S02]  /*7490*/  FMUL.FTZ R14, R46, R100.reuse ;  /* 0x000000642e0e7220 */ /* 0x080fe40000410000 */
[----:B------:R-:W-:Y:S01]  /*74a0*/  HMMA.16816.F32.BF16 R8, R84, R10, R40 ;  /* 0x0000000a5408723c */ /* 0x000fe20000041828 */
[----:B------:R-:W-:Y:S01]  /*74b0*/  FMUL.FTZ R15, R47, R100 ;  /* 0x000000642f0f7220 */ /* 0x000fe20000410000 */
[----:B------:R-:W3:Y:S01]  /*74c0*/  LDSM.16.MT88.4 R40, [R110+0x8000] ;  /* 0x008000006e28783b */ /* 0x000ee20000004200 */
[----:B------:R-:W5:Y:S01]  /*74d0*/  MUFU.EX2 R142, R142 ;  /* 0x0000008e008e7308 */ /* 0x000f620000000800 */
[----:B----4-:R-:W-:Y:S01]  /*74e0*/  F2FP.BF16.PACK_AB R54, R139, R140 ;  /* 0x0000008c8b36723e */ /* 0x010fe200000010ff */
[----:B------:R-:W-:-:S02]  /*74f0*/  FMUL.FTZ R48, R48, R147 ;  /* 0x0000009330307220 */ /* 0x000fc40000410000 */
[-C--:B------:R-:W-:Y:S01]  /*7500*/  FMUL.FTZ R49, R49, R147.reuse ;  /* 0x0000009331317220 */ /* 0x080fe20000410000 */
[C---:B------:R-:W-:Y:S01]  /*7510*/  HMMA.16816.F32.BF16 R12, R84.reuse, R16, R12 ;  /* 0x00000010540c723c */ /* 0x040fe2000004180c */
[-C--:B------:R-:W-:Y:S02]  /*7520*/  FMUL.FTZ R50, R50, R100.reuse ;  /* 0x0000006432327220 */ /* 0x080fe40000410000 */
[----:B------:R-:W-:Y:S01]  /*7530*/  MUFU.EX2 R138, R138 ;  /* 0x0000008a008a7308 */ /* 0x000fe20000000800 */
[-C--:B------:R-:W-:Y:S02]  /*7540*/  FMUL.FTZ R51, R51, R100.reuse ;  /* 0x0000006433337220 */ /* 0x080fe40000410000 */
[-C--:B------:R-:W-:Y:S02]  /*7550*/  FMUL.FTZ R28, R60, R147.reuse ;  /* 0x000000933c1c7220 */ /* 0x080fe40000410000 */
[----:B------:R-:W-:Y:S02]  /*7560*/  FMUL.FTZ R29, R61, R147 ;  /* 0x000000933d1d7220 */ /* 0x000fe40000410000 */
[-C--:B------:R-:W-:Y:S01]  /*7570*/  FMUL.FTZ R30, R62, R100.reuse ;  /* 0x000000643e1e7220 */ /* 0x080fe20000410000 */
[----:B------:R-:W4:Y:S01]  /*7580*/  MUFU.EX2 R133, R133 ;  /* 0x0000008500857308 */ /* 0x000f220000000800 */
[----:B-----5:R-:W-:Y:S01]  /*7590*/  F2FP.BF16.PACK_AB R53, R142, R143 ;  /* 0x0000008f8e35723e */ /* 0x020fe200000010ff */
[----:B------:R-:W-:Y:S01]  /*75a0*/  HMMA.16816.F32.BF16 R16, R84, R18, R48 ;  /* 0x000000125410723c */ /* 0x000fe20000041830 */
[----:B------:R-:W-:Y:S01]  /*75b0*/  FMUL.FTZ R31, R63, R100 ;  /* 0x000000643f1f7220 */ /* 0x000fe20000410000 */
[----:B------:R-:W5:Y:S01]  /*75c0*/  LDSM.16.MT88.4 R48, [R108+0x8000] ;  /* 0x008000006c30783b */ /* 0x000f620000004200 */
[----:B------:R-:W-:-:S02]  /*75d0*/  FMUL.FTZ R64, R64, R147 ;  /* 0x0000009340407220 */ /* 0x000fc40000410000 */
[-C--:B------:R-:W-:Y:S01]  /*75e0*/  FMUL.FTZ R65, R65, R147.reuse ;  /* 0x0000009341417220 */ /* 0x080fe20000410000 */
[----:B------:R-:W-:Y:S01]  /*75f0*/  MUFU.EX2 R149, R149 ;  /* 0x0000009500957308 */ /* 0x000fe20000000800 */
[-C--:B------:R-:W-:Y:S01]  /*7600*/  FMUL.FTZ R66, R66, R100.reuse ;  /* 0x0000006442427220 */ /* 0x080fe20000410000 */
[C---:B--2---:R-:W-:Y:S01]  /*7610*/  HMMA.16816.F32.BF16 R28, R84.reuse, R32, R28 ;  /* 0x00000020541c723c */ /* 0x044fe2000004181c */
[----:B------:R-:W-:Y:S01]  /*7620*/  FMUL.FTZ R67, R67, R100 ;  /* 0x0000006443437220 */ /* 0x000fe20000410000 */
[----:B------:R-:W-:Y:S01]  /*7630*/  LDSM.16.MT88.4 R60, [R110+0x6800] ;  /* 0x006800006e3c783b */ /* 0x000fe20000004200 */
[-C--:B------:R-:W-:Y:S02]  /*7640*/  FMUL.FTZ R36, R68, R147.reuse ;  /* 0x0000009344247220 */ /* 0x080fe40000410000 */
[-C--:B------:R-:W-:Y:S01]  /*7650*/  FMUL.FTZ R37, R69, R147.reuse ;  /* 0x0000009345257220 */ /* 0x080fe20000410000 */
[----:B----4-:R-:W-:Y:S01]  /*7660*/  F2FP.BF16.PACK_AB R55, R133, R138 ;  /* 0x0000008a8537723e */ /* 0x010fe200000010ff */
[-C--:B------:R-:W-:Y:S01]  /*7670*/  FMUL.FTZ R38, R70, R100.reuse ;  /* 0x0000006446267220 */ /* 0x080fe20000410000 */
[----:B------:R-:W-:Y:S01]  /*7680*/  HMMA.16816.F32.BF16 R32, R84, R34, R64 ;  /* 0x000000225420723c */ /* 0x000fe20000041840 */
[----:B------:R-:W-:Y:S01]  /*7690*/  FMUL.FTZ R39, R71, R100 ;  /* 0x0000006447277220 */ /* 0x000fe20000410000 */
        /* <DEDUP_REMOVED lines=13> */
[----:B------:R-:W-:Y:S01]  /*7770*/  MUFU.EX2 R106, R106 ;  /* 0x0000006a006a7308 */ /* 0x000fe20000000800 */
[----:B------:R-:W-:-:S02]  /*7780*/  FMUL.FTZ R80, R80, R147 ;  /* 0x0000009350507220 */ /* 0x000fc40000410000 */
[----:B------:R-:W-:Y:S02]  /*7790*/  FMUL.FTZ R81, R81, R147 ;  /* 0x0000009351517220 */ /* 0x000fe40000410000 */
[C---:B---3--:R-:W-:Y:S01]  /*77a0*/  HMMA.16816.F32.BF16 R36, R84.reuse, R40, R36 ;  /* 0x000000285424723c */ /* 0x048fe20000041824 */
[-C--:B------:R-:W-:Y:S02]  /*77b0*/  FMUL.FTZ R82, R82, R100.reuse ;  /* 0x0000006452527220 */ /* 0x080fe40000410000 */
[----:B------:R-:W-:Y:S01]  /*77c0*/  FMUL.FTZ R83, R83, R100 ;  /* 0x0000006453537220 */ /* 0x000fe20000410000 */
[----:B------:R-:W-:Y:S01]  /*77d0*/  MUFU.EX2 R129, R129 ;  /* 0x0000008100817308 */ /* 0x000fe20000000800 */
[--C-:B------:R-:W-:Y:S02]  /*77e0*/  FFMA.FTZ R64, R101, c[0x0][0x23c], -R148.reuse ;  /* 0x00008f0065407a23 */ /* 0x100fe40000010894 */
[----:B------:R-:W-:Y:S01]  /*77f0*/  FFMA.FTZ R101, R127, c[0x0][0x23c], -R148 ;  /* 0x00008f007f657a23 */ /* 0x000fe20000010894 */
[----:B------:R-:W-:Y:S01]  /*7800*/  HMMA.16816.F32.BF16 R40, R84, R42, R72 ;  /* 0x0000002a5428723c */ /* 0x000fe20000041848 */
[----:B------:R-:W-:Y:S01]  /*7810*/  LDSM.16.MT88.4 R72, [R110+0x8800] ;  /* 0x008800006e48783b */ /* 0x000fe20000004200 */
[----:B------:R-:W-:-:S02]  /*7820*/  FFMA.FTZ R127, R90, c[0x0][0x23c], -R99 ;  /* 0x00008f005a7f7a23 */ /* 0x000fc40000010863 */
[----:B------:R-:W-:Y:S01]  /*7830*/  MUFU.EX2 R128, R128 ;  /* 0x0000008000807308 */ /* 0x000fe20000000800 */
[--C-:B------:R-:W-:Y:S02]  /*7840*/  FFMA.FTZ R90, R91, c[0x0][0x23c], -R99.reuse ;  /* 0x00008f005b5a7a23 */ /* 0x100fe40000010863 */
[----:B------:R-:W-:Y:S01]  /*7850*/  FFMA.FTZ R91, R98, c[0x0][0x23c], -R99 ;  /* 0x00008f00625b7a23 */ /* 0x000fe20000010863 */
[C---:B-----5:R-:W-:Y:S01]  /*7860*/  HMMA.16816.F32.BF16 R44, R84.reuse, R48, R44 ;  /* 0x00000030542c723c */ /* 0x060fe2000004182c */
[----:B------:R-:W-:Y:S02]  /*7870*/  FFMA.FTZ R135, R135, R147, R146 ;  /* 0x0000009387877223 */ /* 0x000fe40000010092 */
[----:B------:R-:W-:Y:S01]  /*7880*/  FFMA.FTZ R100, R134, R100, R97 ;  /* 0x0000006486647223 */ /* 0x000fe20000010061 */
[----:B------:R-:W-:Y:S01]  /*7890*/  MUFU.EX2 R104, R104 ;  /* 0x0000006800687308 */ /* 0x000fe20000000800 */
[----:B------:R-:W-:Y:S02]  /*78a0*/  FADD.FTZ R96, R96, R135 ;  /* 0x0000008760607221 */ /* 0x000fe40000010000 */
[----:B------:R-:W-:Y:S01]  /*78b0*/  FADD.FTZ R100, R93, R100 ;  /* 0x000000645d647221 */ /* 0x000fe20000010000 */
[----:B------:R-:W-:Y:S01]  /*78c0*/  HMMA.16816.F32.BF16 R48, R84, R50, R80 ;  /* 0x000000325430723c */ /* 0x000fe20000041850 */
[----:B------:R-:W-:Y:S01]  /*78d0*/  LDSM.16.MT88.4 R80, [R108+0x8800] ;  /* 0x008800006c50783b */ /* 0x000fe20000004200 */
[----:B------:R-:W-:-:S02]  /*78e0*/  FADD.FTZ R95, R95, R96 ;  /* 0x000000605f5f7221 */ /* 0x000fc40000010000 */
[----:B------:R-:W-:Y:S01]  /*78f0*/  MUFU.EX2 R107, R107 ;  /* 0x0000006b006b7308 */ /* 0x000fe20000000800 */
[----:B------:R-:W-:Y:S02]  /*7900*/  FADD.FTZ R3, R3, R100 ;  /* 0x0000006403037221 */ /* 0x000fe40000010000 */
[----:B------:R-:W-:Y:S01]  /*7910*/  FADD.FTZ R94, R94, R95 ;  /* 0x0000005f5e5e7221 */ /* 0x000fe20000010000 */
[----:B-1----:R-:W-:Y:S01]  /*7920*/  HMMA.16816.F32.BF16 R12, R52, R56, R12 ;  /* 0x00000038340c723c */ /* 0x002fe2000004180c */
[----:B------:R-:W-:-:S03]  /*7930*/  FADD.FTZ R2, R2, R3 ;  /* 0x0000000302027221 */ /* 0x000fc60000010000 */
[----:B------:R1:W-:Y:S01]  /*7940*/  MUFU.EX2 R105, R64 ;  /* 0x0000004000697308 */ /* 0x0003e20000000800 */
[----:B------:R-:W-:-:S03]  /*7950*/  FADD.FTZ R3, R145, R94 ;  /* 0x0000005e91037221 */ /* 0x000fc60000010000 */
[----:B------:R-:W-:Y:S01]  /*7960*/  HMMA.16816.F32.BF16 R16, R52, R58, R16 ;  /* 0x0000003a3410723c */ /* 0x000fe20000041810 */
[----:B------:R-:W2:Y:S01]  /*7970*/  LDSM.16.MT88.4 R56, [R110+0x7400] ;  /* 0x007400006e38783b */ /* 0x000ea20000004200 */
[----:B------:R-:W-:Y:S02]  /*7980*/  FADD.FTZ R3, R144, R3 ;  /* 0x0000000390037221 */ /* 0x000fe40000010000 */
[----:B------:R-:W3:Y:S08]  /*7990*/  MUFU.EX2 R102, R102 ;  /* 0x0000006600667308 */ /* 0x000ef00000000800 */
[----:B------:R-:W-:Y:S01]  /*79a0*/  MUFU.EX2 R101, R101 ;  /* 0x0000006500657308 */ /* 0x000fe20000000800 */
[----:B-1----:R-:W-:Y:S07]  /*79b0*/  LDSM.16.MT88.4 R64, [R108+0x7c00] ;  /* 0x007c00006c40783b */ /* 0x002fee0000004200 */
[----:B------:R-:W1:Y:S01]  /*79c0*/  MUFU.EX2 R132, R132 ;  /* 0x0000008400847308 */ /* 0x000e620000000800 */
[----:B---3--:R-:W-:-:S07]  /*79d0*/  F2FP.BF16.PACK_AB R84, R102, R105 ;  /* 0x000000696654723e */ /* 0x008fce00000010ff */
[----:B------:R-:W-:Y:S08]  /*79e0*/  MUFU.EX2 R92, R92 ;  /* 0x0000005c005c7308 */ /* 0x000ff00000000800 */
[----:B------:R-:W3:Y:S01]  /*79f0*/  MUFU.EX2 R127, R127 ;  /* 0x0000007f007f7308 */ /* 0x000ee20000000800 */
[----:B-1----:R-:W-:Y:S01]  /*7a00*/  F2FP.BF16.PACK_AB R86, R132, R101 ;  /* 0x000000658456723e */ /* 0x002fe200000010ff */
[C---:B--2---:R-:W-:Y:S06]  /*7a10*/  HMMA.16816.F32.BF16 R20, R52.reuse, R56, R20 ;  /* 0x000000383414723c */ /* 0x044fec0000041814 */
[----:B------:R-:W-:Y:S02]  /*7a20*/  MUFU.EX2 R90, R90 ;  /* 0x0000005a005a7308 */ /* 0x000fe40000000800 */
[----:B------:R-:W-:Y:S01]  /*7a30*/  HMMA.16816.F32.BF16 R24, R52, R58, R24 ;  /* 0x0000003a3418723c */ /* 0x000fe20000041818 */
[----:B------:R-:W1:Y:S05]  /*7a40*/  LDSM.16.MT88.4 R56, [R108+0x7400] ;  /* 0x007400006c38783b */ /* 0x000e6a0000004200 */
[----:B------:R-:W2:Y:S01]  /*7a50*/  MUFU.EX2 R91, R91 ;  /* 0x0000005b005b7308 */ /* 0x000ea20000000800 */
[----:B---3--:R-:W-:-:S02]  /*7a60*/  F2FP.BF16.PACK_AB R85, R127, R92 ;  /* 0x0000005c7f55723e */ /* 0x008fc400000010ff */
        /* <DEDUP_REMOVED lines=24> */
[----:B------:R-:W-:Y:S01]  /*7bf0*/  HMMA.16816.F32.BF16 R80, R52, R82, R48 ;  /* 0x000000523450723c */ /* 0x000fe20000041830 */
[----:B------:R-:W4:Y:S07]  /*7c00*/  LDSM.16.MT88.4 R48, [R108+0x6c00] ;  /* 0x006c00006c30783b */ /* 0x000f2e0000004200 */
[C---:B--2---:R-:W-:Y:S01]  /*7c10*/  HMMA.16816.F32.BF16 R36, R84.reuse, R40, R4 ;  /* 0x000000285424723c */ /* 0x044fe20000041804 */
[----:B------:R-:W-:Y:S07]  /*7c20*/  LDSM.16.MT88.4 R4, [R108+0x8c00] ;  /* 0x008c00006c04783b */ /* 0x000fee0000004200 */
[----:B------:R-:W-:Y:S01]  /*7c30*/  HMMA.16816.F32.BF16 R40, R84, R42, R8 ;  /* 0x0000002a5428723c */ /* 0x000fe20000041808 */
[----:B------:R-:W2:Y:S07]  /*7c40*/  LDSM.16.MT88.4 R8, [R110+0x8c00] ;  /* 0x008c00006e08783b */ /* 0x000eae0000004200 */
[C---:B---3--:R-:W-:Y:S08]  /*7c50*/  HMMA.16816.F32.BF16 R20, R52.reuse, R60, R20 ;  /* 0x0000003c3414723c */ /* 0x048ff00000041814 */
[C---:B-1----:R-:W-:Y:S08]  /*7c60*/  HMMA.16816.F32.BF16 R28, R52.reuse, R56, R28 ;  /* 0x00000038341c723c */ /* 0x042ff0000004181c */
[----:B------:R-:W-:Y:S01]  /*7c70*/  HMMA.16816.F32.BF16 R32, R52, R58, R32 ;  /* 0x0000003a3420723c */ /* 0x000fe20000041820 */
[----:B------:R-:W1:Y:S07]  /*7c80*/  LDSM.16.MT88.4 R56, [R110+0x7c00] ;  /* 0x007c00006e38783b */ /* 0x000e6e0000004200 */
[----:B----4-:R-:W-:Y:S07]  /*7c90*/  HMMA.16816.F32.BF16 R44, R84, R48, R12 ;  /* 0x00000030542c723c */ /* 0x010fee000004180c */
[----:B------:R-:W-:Y:S01]  /*7ca0*/  FADD.FTZ R13, R143, R2 ;  /* 0x000000028f0d7221 */ /* 0x000fe20000010000 */
[----:B------:R-:W-:Y:S01]  /*7cb0*/  HMMA.16816.F32.BF16 R24, R52, R62, R24 ;  /* 0x0000003e3418723c */ /* 0x000fe20000041818 */
[----:B------:R-:W-:-:S02]  /*7cc0*/  FADD.FTZ R2, R140, R3 ;  /* 0x000000038c027221 */ /* 0x000fc40000010000 */
[----:B------:R-:W-:Y:S02]  /*7cd0*/  FADD.FTZ R13, R142, R13 ;  /* 0x0000000d8e0d7221 */ /* 0x000fe40000010000 */
[----:B------:R-:W-:-:S03]  /*7ce0*/  FADD.FTZ R2, R139, R2 ;  /* 0x000000028b027221 */ /* 0x000fc60000010000 */
[----:B--2---:R-:W-:Y:S01]  /*7cf0*/  HMMA.16816.F32.BF16 R68, R84, R8, R68 ;  /* 0x000000085444723c */ /* 0x004fe20000041844 */
[----:B------:R-:W-:Y:S01]  /*7d00*/  FADD.FTZ R149, R149, R2 ;  /* 0x0000000295957221 */ /* 0x000fe20000010000 */
[----:B------:R-:W-:-:S03]  /*7d10*/  MOV R2, R88 ;  /* 0x0000005800027202 */ /* 0x000fc60000000f00 */
        /* <DEDUP_REMOVED lines=18> */
[----:B------:R-:W-:Y:S03]  /*7e40*/  HMMA.16816.F32.BF16 R56, R84, R58, R24 ;  /* 0x0000003a5438723c */ /* 0x000fe60000041818 */
[----:B------:R-:W-:-:S04]  /*7e50*/  FADD.FTZ R127, R127, R92 ;  /* 0x0000005c7f7f7221 */ /* 0x000fc80000010000 */
[----:B------:R-:W-:Y:S01]  /*7e60*/  FADD.FTZ R90, R90, R127 ;  /* 0x0000007f5a5a7221 */ /* 0x000fe20000010000 */
[----:B------:R-:W-:Y:S03]  /*7e70*/  HMMA.16816.F32.BF16 R64, R84, R66, R32 ;  /* 0x000000425440723c */ /* 0x000fe60000041820 */
[----:B------:R-:W-:-:S05]  /*7e80*/  FADD.FTZ R134, R91, R90 ;  /* 0x0000005a5b867221 */ /* 0x000fca0000010000 */
[C---:B------:R-:W-:Y:S08]  /*7e90*/  HMMA.16816.F32.BF16 R72, R84.reuse, R10, R72 ;  /* 0x0000000a5448723c */ /* 0x040ff00000041848 */
[C---:B------:R-:W-:Y:S08]  /*7ea0*/  HMMA.16816.F32.BF16 R76, R84.reuse, R4, R76 ;  /* 0x00000004544c723c */ /* 0x040ff0000004184c */
[----:B------:R-:W-:Y:S11]  /*7eb0*/  HMMA.16816.F32.BF16 R80, R84, R6, R80 ;  /* 0x000000065450723c */ /* 0x000ff60000041850 */
[----:B------:R-:W-:Y:S08]  /*7ec0*/  @!UPT UIADD3 URZ, URZ, URZ, URZ ;  /* 0x0000003f3f3ff290 */ /* 0x000ff0000fffe03f */
.L_x_5725:
[----:B------:R-:W-:Y:S05]  /*7ed0*/  @!P0 BRA `(.L_x_5733) ;  /* 0x0000298000008947 */ /* 0x000fea0003800000 */
[----:B------:R-:W-:Y:S01]  /*7ee0*/  IMAD.MOV.U32 R129, RZ, RZ, c[0x0][0x1a0] ;  /* 0x00006800ff817624 */ /* 0x000fe200078e00ff */
[----:B------:R-:W-:-:S02]  /*7ef0*/  MOV R85, R2 ;  /* 0x0000000200557202 */ /* 0x000fc40000000f00 */
[----:B------:R-:W-:Y:S01]  /*7f00*/  MOV R84, R3 ;  /* 0x0000000300547202 */ /* 0x000fe20000000f00 */
[----:B------:R-:W-:-:S05]  /*7f10*/  IMAD.U32 R128, R129, -0x40, RZ ;  /* 0xffffffc081807824 */ /* 0x000fca00078e00ff */
[----:B------:R-:W-:Y:S02]  /*7f20*/  SHF.R.S32.HI R127, RZ, 0x1f, R128 ;  /* 0x0000001fff7f7819 */ /* 0x000fe40000011480 */
.L_x_5737:
        /* <DEDUP_REMOVED lines=65> */
.L_x_5734:
[C---:B------:R-:W-:Y:S02]  /*8340*/  ISETP.GE.AND P3, PT, R122.reuse, c[0x0][0x220], PT ;  /* 0x000088007a007a0c */ /* 0x040fe40003f66270 */
[----:B------:R-:W-:Y:S02]  /*8350*/  IADD3 R3, R122, 0x20, RZ ;  /* 0x000000207a037810 */ /* 0x000fe40007ffe0ff */
[----:B------:R-:W-:Y:S02]  /*8360*/  LEA R132, P5, R138, R136, 0x1 ;  /* 0x000000888a847211 */ /* 0x000fe400078a08ff */
[----:B------:R-:W-:Y:S02]  /*8370*/  ISETP.GE.AND P2, PT, R3, c[0x0][0x220], PT ;  /* 0x0000880003007a0c */ /* 0x000fe40003f46270 */
[----:B------:R-:W-:Y:S02]  /*8380*/  IADD3 R2, R122, 0x40, RZ ;  /* 0x000000407a027810 */ /* 0x000fe40007ffe0ff */
[-CC-:B------:R-:W-:Y:S02]  /*8390*/  LEA.HI.X R133, R138, R137.reuse, R86.reuse, 0x1, P5 ;  /* 0x000000898a857211 */ /* 0x180fe400028f0c56 */
[----:B------:R-:W-:Y:S01]  /*83a0*/  ISETP.GE.AND P1, PT, R2, c[0x0][0x220], PT ;  /* 0x0000880002007a0c */ /* 0x000fe20003f26270 */
[----:B------:R-:W-:Y:S01]  /*83b0*/  @P3 STS [R121+0x6000], RZ ;  /* 0x006000ff79003388 */ /* 0x000fe20000000800 */
[----:B------:R-:W-:Y:S03]  /*83c0*/  IADD3 R3, P0, R119, R138, RZ ;  /* 0x0000008a77037210 */ /* 0x000fe60007f1e0ff */
[----:B------:R-:W-:Y:S02]  /*83d0*/  @P3 STS [R121+0x6004], RZ ;  /* 0x006004ff79003388 */ /* 0x000fe40000000800 */
[----:B------:R-:W-:Y:S01]  /*83e0*/  IMAD.X R2, R118, 0x1, R86, P0 ;  /* 0x0000000176027824 */ /* 0x000fe200000e0656 */
[CC--:B------:R-:W-:Y:S01]  /*83f0*/  @!P2 LEA R140, P4, R3.reuse, R136.reuse, 0x1 ;  /* 0x00000088038ca211 */ /* 0x0c0fe200078808ff */
[----:B------:R-:W-:Y:S03]  /*8400*/  @P3 STS.64 [R121+0x6008], RZ ;  /* 0x006008ff79003388 */ /* 0x000fe60000000a00 */
[CCC-:B------:R-:W-:Y:S01]  /*8410*/  @!P2 LEA.HI.X R141, R3.reuse, R137.reuse, R2.reuse, 0x1, P4 ;  /* 0x00000089038da211 */ /* 0x1c0fe200020f0c02 */
[----:B------:R-:W-:Y:S01]  /*8420*/  @!PT LDS RZ, [RZ] ;  /* 0x00000000fffff984 */ /* 0x000fe20000000800 */
[----:B------:R-:W-:Y:S01]  /*8430*/  @!PT LDS RZ, [RZ] ;  /* 0x00000000fffff984 */ /* 0x000fe20000000800 */
[----:B------:R-:W-:Y:S01]  /*8440*/  @!PT LDS RZ, [RZ] ;  /* 0x00000000fffff984 */ /* 0x000fe20000000800 */
[----:B------:R1:W-:Y:S01]  /*8450*/  @!P3 LDGSTS.E.BYPASS.LTC128B.128 [R121+0x6000], [R132.64] ;  /* 0x060000008479bfae */ /* 0x0003e2000b901d44 */
[C---:B------:R-:W-:Y:S03]  /*8460*/  @!P1 LEA R136, P0, R3.reuse, R136, 0x1 ;  /* 0x0000008803889211 */ /* 0x040fe600078008ff */
[----:B------:R-:W-:Y:S01]  /*8470*/  @P2 STS.128 [R121+0x7000], RZ ;  /* 0x007000ff79002388 */ /* 0x000fe20000000c00 */
[----:B------:R-:W-:Y:S01]  /*8480*/  @!P1 LEA.HI.X R137, R3, R137, R2, 0x1, P0 ;  /* 0x0000008903899211 */ /* 0x000fe200000f0c02 */
[----:B------:R-:W-:Y:S01]  /*8490*/  @!P3 IMAD.MOV.U32 R2, RZ, RZ, c[0x0][0x1a4] ;  /* 0x00006900ff02b624 */ /* 0x000fe200078e00ff */
[C---:B------:R-:W-:Y:S01]  /*84a0*/  @!P3 LEA R86, P0, R129.reuse, R132, 0x6 ;  /* 0x000000848156b211 */ /* 0x040fe200078030ff */
[----:B------:R-:W-:Y:S01]  /*84b0*/  @!PT LDS RZ, [RZ] ;  /* 0x00000000fffff984 */ /* 0x000fe20000000800 */
[----:B------:R-:W-:Y:S01]  /*84c0*/  @!PT LDS RZ, [RZ] ;  /* 0x00000000fffff984 */ /* 0x000fe20000000800 */
[----:B------:R-:W-:Y:S01]  /*84d0*/  @!PT LDS RZ, [RZ] ;  /* 0x00000000fffff984 */ /* 0x000fe20000000800 */
[----:B------:R1:W-:Y:S03]  /*84e0*/  @!P2 LDGSTS.E.BYPASS.LTC128B.128 [R121+0x7000], [R132.64+0x40] ;  /* 0x070000408479afae */ /* 0x0003e6000b901d44 */
        /* <DEDUP_REMOVED lines=103> */
[----:B------:R-:W-:-:S07]  /*8b60*/  @!P0 BRA `(.L_x_5735) ;  /* 0x000006d000008947 */ /* 0x000fce0003800000 */
[----:B-1----:R-:W-:Y:S05]  /*8b70*/  IMAD.MOV.U32 R87, RZ, RZ, c[0x0][0x198] ;  /* 0x00006600ff577624 */ /* 0x002fea00078e00ff */
[----:B------:R-:W-:Y:S04]  /*8b80*/  LEA R90, -R87, RZ, 0x6 ;  /* 0x000000ff575a7211 */ /* 0x000fe800078e31ff */
[----:B------:R-:W-:Y:S01]  /*8b90*/  SHF.R.S32.HI R89, RZ, 0x1f, R90 ;  /* 0x0000001fff597819 */ /* 0x000fe2000001145a */
[----:B------:R-:W-:-:S06]  /*8ba0*/  @!P6 BRA `(.L_x_5736) ;  /* 0x000003b00000e947 */ /* 0x000fcc0003800000 */
[----:B------:R-:W-:Y:S01]  /*8bb0*/  IMAD.SHL.U32 R86, R120, 0x40, RZ ;  /* 0x0000004078567824 */ /* 0x000fe200078e00ff */
[----:B------:R-:W-:Y:S01]  /*8bc0*/  IABS R3, c[0x0][0x2d0] ;  /* 0x0000b40000037a13 */ /* 0x000fe20000000000 */
[----:B------:R-:W-:Y:S03]  /*8bd0*/  IMAD.MOV.U32 R90, RZ, RZ, RZ ;  /* 0x000000ffff5a7224 */ /* 0x000fe600078e00ff */
[----:B------:R-:W1:Y:S01]  /*8be0*/  I2F.RP R88, R3 ;  /* 0x0000000300587306 */ /* 0x000e620000209400 */
[----:B------:R-:W-:Y:S04]  /*8bf0*/  IADD3 R92, R86, -0x40, RZ ;  /* 0xffffffc0565c7810 */ /* 0x000fe80007ffe0ff */
[----:B------:R-:W-:Y:S02]  /*8c00*/  IABS R89, R92 ;  /* 0x0000005c00597213 */ /* 0x000fe40000000000 */
[----:B------:R-:W-:Y:S03]  /*8c10*/  LOP3.LUT R92, R92, c[0x0][0x2d0], RZ, 0x3c, !PT ;  /* 0x0000b4005c5c7a12 */ /* 0x000fe600078e3cff */
[----:B-1----:R-:W1:Y:S02]  /*8c20*/  MUFU.RCP R2, R88 ;  /* 0x0000005800027308 */ /* 0x002e640000001000 */
[----:B-1----:R-:W-:Y:S08]  /*8c30*/  IADD3 R91, R2, 0xffffffe, RZ ;  /* 0x0ffffffe025b7810 */ /* 0x002ff00007ffe0ff */
[----:B------:R-:W1:Y:S02]  /*8c40*/  F2I.FTZ.U32.TRUNC.NTZ R91, R91 ;  /* 0x0000005b005b7305 */ /* 0x000e64000021f000 */
[--C-:B-1----:R-:W-:Y:S04]  /*8c50*/  IMAD.MOV R2, RZ, RZ, -R91.reuse ;  /* 0x000000ffff027224 */ /* 0x102fe800078e0a5b */
        /* <DEDUP_REMOVED lines=48> */
.L_x_5736:
[----:B------:R1:W-:Y:S01]  /*8f60*/  @P3 STS [R121+0x3000], RZ ;  /* 0x003000ff79003388 */ /* 0x0003e20000000800 */
[C---:B------:R-:W-:Y:S01]  /*8f70*/  LEA R92, P4, R90.reuse, R130, 0x1 ;  /* 0x000000825a5c7211 */ /* 0x040fe200078808ff */
[----:B------:R-:W-:Y:S01]  /*8f80*/  @!P3 IMAD.MOV.U32 R2, RZ, RZ, c[0x0][0x19c] ;  /* 0x00006700ff02b624 */ /* 0x000fe200078e00ff */
[----:B------:R-:W-:Y:S01]  /*8f90*/  IADD3 R3, P0, R117, R90, RZ ;  /* 0x0000005a75037210 */ /* 0x000fe20007f1e0ff */
[----:B------:R1:W-:Y:S01]  /*8fa0*/  @P3 STS [R121+0x3004], RZ ;  /* 0x003004ff79003388 */ /* 0x0003e20000000800 */
[--C-:B------:R-:W-:Y:S02]  /*8fb0*/  LEA.HI.X R93, R90, R131, R89.reuse, 0x1, P4 ;  /* 0x000000835a5d7211 */ /* 0x100fe400020f0c59 */
[----:B------:R-:W-:Y:S01]  /*8fc0*/  @!P3 LEA R94, P5, R87, R92, 0x6 ;  /* 0x0000005c575eb211 */ /* 0x000fe200078a30ff */
        /* <DEDUP_REMOVED lines=39> */
.L_x_5735:
        /* <DEDUP_REMOVED lines=31> */
[CC--:B------:R-:W-:Y:S02]  /*9430*/  FFMA.FTZ R14, R0.reuse, R95.reuse, R14 ;  /* 0x0000005f000e7223 */ /* 0x0c0fe4000001000e */
[C---:B------:R-:W-:Y:S01]  /*9440*/  FFMA.FTZ R12, R0.reuse, R95, R12 ;  /* 0x0000005f000c7223 */ /* 0x040fe2000001000c */
[----:B------:R-:W-:Y:S01]  /*9450*/  FMNMX.FTZ R95, R7, R94, !PT ;  /* 0x0000005e075f7209 */ /* 0x000fe20007810000 */
[----:B------:R-:W-:Y:S01]  /*9460*/  FFMA.FTZ R8, R0, R97, R8 ;  /* 0x0000006100087223 */ /* 0x000fe20000010008 */
[----:B------:R-:W-:Y:S01]  /*9470*/  FMNMX.FTZ R94, R4, R84, !PT ;  /* 0x00000054045e7209 */ /* 0x000fe20007810000 */
[----:B------:R-:W-:Y:S01]  /*9480*/  FFMA.FTZ R11, R0, R87, R11 ;  /* 0x00000057000b7223 */ /* 0x000fe2000001000b */
[----:B------:R-:W-:Y:S01]  /*9490*/  FMNMX.FTZ R96, R10, R95, !PT ;  /* 0x0000005f0a607209 */ /* 0x000fe20007810000 */
[CC--:B------:R-:W-:Y:S01]  /*94a0*/  FFMA.FTZ R16, R0.reuse, R93.reuse, R16 ;  /* 0x0000005d00107223 */ /* 0x0c0fe20000010010 */
[----:B------:R-:W2:Y:S01]  /*94b0*/  I2F R2, R2 ;  /* 0x0000000200027306 */ /* 0x000ea20000201400 */
[C---:B------:R-:W-:Y:S01]  /*94c0*/  FFMA.FTZ R18, R0.reuse, R93, R18 ;  /* 0x0000005d00127223 */ /* 0x040fe20000010012 */
[----:B------:R-:W-:Y:S01]  /*94d0*/  FMNMX.FTZ R93, R5, R94, !PT ;  /* 0x0000005e055d7209 */ /* 0x000fe20007810000 */
[C---:B------:R-:W-:Y:S01]  /*94e0*/  FFMA.FTZ R9, R0.reuse, R87, R9 ;  /* 0x0000005700097223 */ /* 0x040fe20000010009 */
[----:B------:R-:W-:Y:S01]  /*94f0*/  FMNMX.FTZ R95, R11, R96, !PT ;  /* 0x000000600b5f7209 */ /* 0x000fe20007810000 */
[-C--:B------:R-:W-:Y:S01]  /*9500*/  FFMA.FTZ R17, R0, R92.reuse, R17 ;  /* 0x0000005c00117223 */ /* 0x080fe20000010011 */
[----:B------:R-:W-:Y:S01]  /*9510*/  IADD3 R87, R90, 0x30, RZ ;  /* 0x000000305a577810 */ /* 0x000fe20007ffe0ff */
[----:B------:R-:W-:Y:S01]  /*9520*/  FFMA.FTZ R19, R0, R92, R19 ;  /* 0x0000005c00137223 */ /* 0x000fe20000010013 */
[----:B------:R-:W-:Y:S01]  /*9530*/  FMNMX.FTZ R92, R8, R93, !PT ;  /* 0x0000005d085c7209 */ /* 0x000fe20007810000 */
[-C--:B------:R-:W-:Y:S01]  /*9540*/  FFMA.FTZ R15, R0, R88.reuse, R15 ;  /* 0x00000058000f7223 */ /* 0x080fe2000001000f */
[----:B------:R-:W-:Y:S01]  /*9550*/  FMNMX.FTZ R96, R14, R95, !PT ;  /* 0x0000005f0e607209 */ /* 0x000fe20007810000 */
[----:B------:R-:W-:Y:S01]  /*9560*/  FFMA.FTZ R13, R0, R88, R13 ;  /* 0x00000058000d7223 */ /* 0x000fe2000001000d */
[----:B------:R-:W-:Y:S01]  /*9570*/  FMNMX.FTZ R97, R9, R92, !PT ;  /* 0x0000005c09617209 */ /* 0x000fe20007810000 */
[----:B------:R-:W3:Y:S01]  /*9580*/  I2F R87, R87 ;  /* 0x0000005700577306 */ /* 0x000ee20000201400 */
[----:B------:R-:W-:Y:S01]  /*9590*/  IADD3 R88, R90, 0x31, RZ ;  /* 0x000000315a587810 */ /* 0x000fe20007ffe0ff */
[CC--:B------:R-:W-:Y:S01]  /*95a0*/  FFMA.FTZ R22, R0.reuse, R91.reuse, R22 ;  /* 0x0000005b00167223 */ /* 0x0c0fe20000010016 */
[----:B------:R-:W-:Y:S01]  /*95b0*/  FMNMX.FTZ R95, R15, R96, !PT ;  /* 0x000000600f5f7209 */ /* 0x000fe20007810000 */
[----:B------:R-:W-:Y:S01]  /*95c0*/  FFMA.FTZ R20, R0, R91, R20 ;  /* 0x0000005b00147223 */ /* 0x000fe20000010014 */
[----:B------:R-:W-:Y:S01]  /*95d0*/  FMNMX.FTZ R96, R12, R97, !PT ;  /* 0x000000610c607209 */ /* 0x000fe20007810000 */
[----:B-1----:R-:W-:Y:S01]  /*95e0*/  FFMA.FTZ R26, R0, R89, R26 ;  /* 0x00000059001a7223 */ /* 0x002fe2000001001a */
[----:B------:R-:W-:Y:S01]  /*95f0*/  FMNMX.FTZ R92, R18, R95, !PT ;  /* 0x0000005f125c7209 */ /* 0x000fe20007810000 */
[----:B------:R-:W-:Y:S01]  /*9600*/  FFMA.FTZ R21, R0, R86, R21 ;  /* 0x0000005600157223 */ /* 0x000fe20000010015 */
[----:B------:R-:W-:Y:S01]  /*9610*/  FMNMX.FTZ R97, R13, R96, !PT ;  /* 0x000000600d617209 */ /* 0x000fe20007810000 */
[----:B------:R-:W1:Y:S01]  /*9620*/  I2F R88, R88 ;  /* 0x0000005800587306 */ /* 0x000e620000201400 */
[----:B------:R-:W-:Y:S01]  /*9630*/  IADD3 R94, R90, 0x39, RZ ;  /* 0x000000395a5e7810 */ /* 0x000fe20007ffe0ff */
[C---:B--2---:R-:W-:Y:S01]  /*9640*/  FFMA.FTZ R27, R0.reuse, R2, R27 ;  /* 0x00000002001b7223 */ /* 0x044fe2000001001b */
[----:B------:R-:W-:Y:S01]  /*9650*/  FMNMX.FTZ R95, R19, R92, !PT ;  /* 0x0000005c135f7209 */ /* 0x000fe20007810000 */
[----:B------:R-:W-:Y:S01]  /*9660*/  FFMA.FTZ R24, R0, R89, R24 ;  /* 0x0000005900187223 */ /* 0x000fe20000010018 */
[----:B------:R-:W-:Y:S01]  /*9670*/  FMNMX.FTZ R92, R16, R97, !PT ;  /* 0x00000061105c7209 */ /* 0x000fe20007810000 */
[----:B------:R-:W-:Y:S01]  /*9680*/  FFMA.FTZ R25, R0, R2, R25 ;  /* 0x0000000200197223 */ /* 0x000fe20000010019 */
[----:B------:R-:W-:Y:S02]  /*9690*/  FMNMX.FTZ R90, R22, R95, !PT ;  /* 0x0000005f165a7209 */ /* 0x000fe40007810000 */
[----:B------:R-:W-:Y:S01]  /*96a0*/  FMNMX.FTZ R91, R17, R92, !PT ;  /* 0x0000005c115b7209 */ /* 0x000fe20007810000 */
        /* <DEDUP_REMOVED lines=14> */
[----:B------:R-:W-:Y:S02]  /*9790*/  FMNMX.FTZ R87, R31, R86, !PT ;  /* 0x000000561f577209 */ /* 0x000fe40007810000 */
[----:B------:R-:W-:Y:S01]  /*97a0*/  FMNMX.FTZ R86, R28, R89, !PT ;  /* 0x000000591c567209 */ /* 0x000fe20007810000 */
[CC--:B--2---:R-:W-:Y:S03]  /*97b0*/  FFMA.FTZ R34, R0.reuse, R93.reuse, R34 ;  /* 0x0000005d00227223 */ /* 0x0c4fe60000010022 */
[----:B------:R-:W-:Y:S01]  /*97c0*/  FMNMX.FTZ R89, R29, R86, !PT ;  /* 0x000000561d597209 */ /* 0x000fe20007810000 */
[----:B------:R-:W-:Y:S01]  /*97d0*/  FFMA.FTZ R32, R0, R93, R32 ;  /* 0x0000005d00207223 */ /* 0x000fe20000010020 */
[----:B------:R-:W-:Y:S01]  /*97e0*/  FMNMX.FTZ R2, R34, R87, !PT ;  /* 0x0000005722027209 */ /* 0x000fe20007810000 */
[CC--:B---3--:R-:W-:Y:S01]  /*97f0*/  FFMA.FTZ R35, R0.reuse, R3.reuse, R35 ;  /* 0x0000000300237223 */ /* 0x0c8fe20000010023 */
[----:B------:R-:W-:Y:S01]  /*9800*/  LDSM.16.MT88.4 R92, [R110+0x6000] ;  /* 0x006000006e5c783b */ /* 0x000fe20000004200 */
        /* <DEDUP_REMOVED lines=24> */
[--C-:B------:R-:W-:Y:S01]  /*9990*/  FFMA.FTZ R97, R10, c[0x0][0x23c], -R102.reuse ;  /* 0x00008f000a617a23 */ /* 0x100fe20000010866 */
[----:B------:R-:W-:Y:S01]  /*99a0*/  ISETP.GT.AND P0, PT, R120, R115, PT ;  /* 0x000000737800720c */ /* 0x000fe20003f04270 */
[--C-:B------:R-:W-:Y:S02]  /*99b0*/  FFMA.FTZ R100, R4, c[0x0][0x23c], -R103.reuse ;  /* 0x00008f0004647a23 */ /* 0x100fe40000010867 */
[--C-:B------:R-:W-:Y:S02]  /*99c0*/  FFMA.FTZ R99, R5, c[0x0][0x23c], -R103.reuse ;  /* 0x00008f0005637a23 */ /* 0x100fe40000010867 */
[--C-:B------:R-:W-:Y:S02]  /*99d0*/  FFMA.FTZ R98, R8, c[0x0][0x23c], -R103.reuse ;  /* 0x00008f0008627a23 */ /* 0x100fe40000010867 */
[--C-:B------:R-:W-:Y:S01]  /*99e0*/  FFMA.FTZ R87, R9, c[0x0][0x23c], -R103.reuse ;  /* 0x00008f0009577a23 */ /* 0x100fe20000010867 */
[----:B------:R-:W-:Y:S01]  /*99f0*/  MUFU.EX2 R101, R101 ;  /* 0x0000006500657308 */ /* 0x000fe20000000800 */
[----:B------:R-:W-:Y:S02]  /*9a00*/  FMUL.FTZ R84, R86, c[0x0][0x23c] ;  /* 0x00008f0056547a20 */ /* 0x000fe40000410000 */
[--C-:B------:R-:W-:Y:S02]  /*9a10*/  FFMA.FTZ R86, R11, c[0x0][0x23c], -R102.reuse ;  /* 0x00008f000b567a23 */ /* 0x100fe40000010866 */
[--C-:B------:R-:W-:Y:S02]  /*9a20*/  FFMA.FTZ R139, R14, c[0x0][0x23c], -R102.reuse ;  /* 0x00008f000e8b7a23 */ /* 0x100fe40000010866 */
[--C-:B------:R-:W-:Y:S02]  /*9a30*/  FFMA.FTZ R106, R15, c[0x0][0x23c], -R102.reuse ;  /* 0x00008f000f6a7a23 */ /* 0x100fe40000010866 */
[--C-:B------:R-:W-:Y:S01]  /*9a40*/  FFMA.FTZ R105, R18, c[0x0][0x23c], -R102.reuse ;  /* 0x00008f0012697a23 */ /* 0x100fe20000010866 */
[----:B------:R-:W2:Y:S01]  /*9a50*/  MUFU.EX2 R84, R84 ;  /* 0x0000005400547308 */ /* 0x000ea20000000800 */
        /* <DEDUP_REMOVED lines=60> */
[----:B------:R-:W-:Y:S02]  /*9e20*/  FFMA.FTZ R101, R85, R134, R101 ;  /* 0x0000008655657223 */ /* 0x000fe40000010065 */
[----:B------:R-:W-:Y:S02]  /*9e30*/  FFMA.FTZ R100, R84, R135, R100 ;  /* 0x0000008754647223 */ /* 0x000fe40000010064 */
[----:B------:R-:W-:Y:S01]  /*9e40*/  FADD.FTZ R96, R96, R101 ;  /* 0x0000006560607221 */ /* 0x000fe20000010000 */
[----:B------:R-:W-:Y:S01]  /*9e50*/  MUFU.EX2 R105, R105 ;  /* 0x0000006900697308 */ /* 0x000fe20000000800 */
[C---:B------:R-:W-:Y:S05]  /*9e60*/  HMMA.16816.F32.BF16 R36, R88.reuse, R92, R36 ;  /* 0x0000005c5824723c */ /* 0x040fea0000041824 */
[----:B------:R-:W-:Y:S02]  /*9e70*/  FADD.FTZ R99, R99, R100 ;  /* 0x0000006463637221 */ /* 0x000fe40000010000 */
[----:B------:R-:W-:Y:S01]  /*9e80*/  FADD.FTZ R97, R97, R96 ;  /* 0x0000006061617221 */ /* 0x000fe20000010000 */
[C---:B------:R-:W-:Y:S01]  /*9e90*/  HMMA.16816.F32.BF16 R40, R88.reuse, R94, R40 ;  /* 0x0000005e5828723c */ /* 0x040fe20000041828 */
[----:B------:R-:W1:Y:S01]  /*9ea0*/  LDSM.16.MT88.4 R92, [R108+0x6000] ;  /* 0x006000006c5c783b */ /* 0x000e620000004200 */
[----:B------:R-:W-:Y:S02]  /*9eb0*/  MUFU.EX2 R104, R104 ;  /* 0x0000006800687308 */ /* 0x000fe40000000800 */
[----:B------:R-:W-:Y:S02]  /*9ec0*/  FADD.FTZ R98, R98, R99 ;  /* 0x0000006362627221 */ /* 0x000fe40000010000 */
[----:B------:R-:W-:Y:S02]  /*9ed0*/  FADD.FTZ R86, R86, R97 ;  /* 0x0000006156567221 */ /* 0x000fe40000010000 */
[----:B------:R-:W-:Y:S02]  /*9ee0*/  FADD.FTZ R87, R87, R98 ;  /* 0x0000006257577221 */ /* 0x000fe40000010000 */
[----:B------:R-:W-:Y:S02]  /*9ef0*/  LDSM.16.MT88.4 R96, [R108+0x6c00] ;  /* 0x006c00006c60783b */ /* 0x000fe40000004200 */
[----:B------:R-:W-:Y:S01]  /*9f00*/  FMUL.FTZ R83, R85, R83 ;  /* 0x0000005355537220 */ /* 0x000fe20000410000 */
[----:B------:R-:W-:Y:S01]  /*9f10*/  MUFU.EX2 R138, R138 ;  /* 0x0000008a008a7308 */ /* 0x000fe20000000800 */
[C---:B------:R-:W-:Y:S01]  /*9f20*/  FMUL.FTZ R80, R84.reuse, R80 ;  /* 0x0000005054507220 */ /* 0x040fe20000410000 */
[----:B------:R-:W-:Y:S01]  /*9f30*/  MOV R85, R2 ;  /* 0x0000000200557202 */ /* 0x000fe20000000f00 */
[----:B------:R-:W-:Y:S01]  /*9f40*/  FMUL.FTZ R81, R84, R81 ;  /* 0x0000005154517220 */ /* 0x000fe20000410000 */
[----:B------:R-:W-:Y:S01]  /*9f50*/  MOV R84, R3 ;  /* 0x0000000300547202 */ /* 0x000fe20000000f00 */
        /* <DEDUP_REMOVED lines=12> */
[--C-:B------:R-:W-:Y:S01]  /*a020*/  FFMA.FTZ R25, R25, c[0x0][0x23c], -R103.reuse ;  /* 0x00008f0019197a23 */ /* 0x100fe20000010867 */
[C---:B-1----:R-:W-:Y:S04]  /*a030*/  HMMA.16816.F32.BF16 R44, R88.reuse, R92, R44 ;  /* 0x0000005c582c723c */ /* 0x042fe8000004182c */
[----:B------:R-:W-:Y:S01]  /*a040*/  MUFU.EX2 R136, R136 ;  /* 0x0000008800887308 */ /* 0x000fe20000000800 */
[--C-:B------:R-:W-:Y:S02]  /*a050*/  FFMA.FTZ R148, R30, c[0x0][0x23c], -R102.reuse ;  /* 0x00008f001e947a23 */ /* 0x100fe40000010866 */
[--C-:B------:R-:W-:Y:S01]  /*a060*/  FFMA.FTZ R31, R31, c[0x0][0x23c], -R102.reuse ;  /* 0x00008f001f1f7a23 */ /* 0x100fe20000010866 */
[C---:B------:R-:W-:Y:S01]  /*a070*/  HMMA.16816.F32.BF16 R48, R88.reuse, R94, R48 ;  /* 0x0000005e5830723c */ /* 0x040fe20000041830 */
[----:B------:R-:W1:Y:S03]  /*a080*/  LDSM.16.MT88.4 R92, [R110+0x7000] ;  /* 0x007000006e5c783b */ /* 0x000e660000004200 */
[--C-:B------:R-:W-:Y:S02]  /*a090*/  FFMA.FTZ R149, R34, c[0x0][0x23c], -R102.reuse ;  /* 0x00008f0022957a23 */ /* 0x100fe40000010866 */
[----:B------:R-:W-:Y:S01]  /*a0a0*/  MUFU.EX2 R142, R142 ;  /* 0x0000008e008e7308 */ /* 0x000fe20000000800 */
[----:B------:R-:W-:Y:S02]  /*a0b0*/  FFMA.FTZ R102, R35, c[0x0][0x23c], -R102 ;  /* 0x00008f0023667a23 */ /* 0x000fe40000010866 */
[--C-:B------:R-:W-:Y:S03]  /*a0c0*/  FFMA.FTZ R150, R28, c[0x0][0x23c], -R103.reuse ;  /* 0x00008f001c967a23 */ /* 0x100fe60000010867 */
[--C-:B------:R-:W-:Y:S02]  /*a0d0*/  FFMA.FTZ R151, R29, c[0x0][0x23c], -R103.reuse ;  /* 0x00008f001d977a23 */ /* 0x100fe40000010867 */
[--C-:B------:R-:W-:Y:S02]  /*a0e0*/  FFMA.FTZ R152, R32, c[0x0][0x23c], -R103.reuse ;  /* 0x00008f0020987a23 */ /* 0x100fe40000010867 */
[----:B------:R-:W-:Y:S01]  /*a0f0*/  MUFU.EX2 R134, R102 ;  /* 0x0000006600867308 */ /* 0x000fe20000000800 */
[----:B------:R-:W-:Y:S09]  /*a100*/  FFMA.FTZ R103, R33, c[0x0][0x23c], -R103 ;  /* 0x00008f0021677a23 */ /* 0x000ff20000010867 */
[----:B------:R2:W-:Y:S10]  /*a110*/  MUFU.EX2 R147, R103 ;  /* 0x0000006700937308 */ /* 0x0005f40000000800 */
[----:B------:R-:W3:Y:S01]  /*a120*/  MUFU.EX2 R141, R141 ;  /* 0x0000008d008d7308 */ /* 0x000ee20000000800 */
[C---:B-1----:R-:W-:Y:S09]  /*a130*/  HMMA.16816.F32.BF16 R52, R88.reuse, R92, R52 ;  /* 0x0000005c5834723c */ /* 0x042ff20000041834 */
[----:B------:R-:W-:Y:S01]  /*a140*/  MUFU.EX2 R143, R143 ;  /* 0x0000008f008f7308 */ /* 0x000fe20000000800 */
[C---:B------:R-:W-:Y:S01]  /*a150*/  HMMA.16816.F32.BF16 R56, R88.reuse, R94, R56 ;  /* 0x0000005e5838723c */ /* 0x040fe20000041838 */
[----:B------:R-:W1:Y:S08]  /*a160*/  LDSM.16.MT88.4 R92, [R108+0x7000] ;  /* 0x007000006c5c783b */ /* 0x000e700000004200 */
[----:B------:R-:W4:Y:S01]  /*a170*/  MUFU.EX2 R140, R140 ;  /* 0x0000008c008c7308 */ /* 0x000f220000000800 */
[----:B--2---:R-:W-:Y:S02]  /*a180*/  LDSM.16.MT88.4 R100, [R108+0x7c00] ;  /* 0x007c00006c64783b */ /* 0x004fe40000004200 */
[----:B---3--:R-:W-:Y:S07]  /*a190*/  F2FP.BF16.PACK_AB R33, R141, R142 ;  /* 0x0000008e8d21723e */ /* 0x008fee00000010ff */
[----:B------:R-:W-:Y:S10]  /*a1a0*/  MUFU.EX2 R145, R145 ;  /* 0x0000009100917308 */ /* 0x000ff40000000800 */
[----:B------:R-:W2:Y:S01]  /*a1b0*/  MUFU.EX2 R144, R144 ;  /* 0x0000009000907308 */ /* 0x000ea20000000800 */
[----:B----4-:R-:W-:Y:S09]  /*a1c0*/  F2FP.BF16.PACK_AB R35, R140, R143 ;  /* 0x0000008f8c23723e */ /* 0x010ff200000010ff */
[----:B------:R-:W-:Y:S01]  /*a1d0*/  MUFU.EX2 R146, R146 ;  /* 0x0000009200927308 */ /* 0x000fe20000000800 */
[C---:B-1----:R-:W-:Y:S09]  /*a1e0*/  HMMA.16816.F32.BF16 R60, R88.reuse, R92, R60 ;  /* 0x0000005c583c723c */ /* 0x042ff2000004183c */
[----:B------:R-:W1:Y:S01]  /*a1f0*/  MUFU.EX2 R25, R25 ;  /* 0x0000001900197308 */ /* 0x000e620000000800 */
[C---:B------:R-:W-:Y:S01]  /*a200*/  HMMA.16816.F32.BF16 R64, R88.reuse, R94, R64 ;  /* 0x0000005e5840723c */ /* 0x040fe20000041840 */
[----:B------:R-:W3:Y:S02]  /*a210*/  LDSM.16.MT88.4 R92, [R110+0x8000] ;  /* 0x008000006e5c783b */ /* 0x000ee40000004200 */
[----:B--2---:R-:W-:Y:S06]  /*a220*/  F2FP.BF16.PACK_AB R32, R144, R145 ;  /* 0x000000919020723e */ /* 0x004fec00000010ff */
[----:B------:R-:W-:Y:S10]  /*a230*/  MUFU.EX2 R148, R148 ;  /* 0x0000009400947308 */ /* 0x000ff40000000800 */
[----:B------:R-:W2:Y:S01]  /*a240*/  MUFU.EX2 R31, R31 ;  /* 0x0000001f001f7308 */ /* 0x000ea20000000800 */
[----:B-1----:R-:W-:Y:S09]  /*a250*/  F2FP.BF16.PACK_AB R34, R25, R146 ;  /* 0x000000921922723e */ /* 0x002ff200000010ff */
[----:B------:R-:W1:Y:S10]  /*a260*/  MUFU.EX2 R29, R149 ;  /* 0x00000095001d7308 */ /* 0x000e740000000800 */
[----:B------:R-:W-:Y:S01]  /*a270*/  MUFU.EX2 R150, R150 ;  /* 0x0000009600967308 */ /* 0x000fe20000000800 */
[C---:B---3--:R-:W-:Y:S09]  /*a280*/  HMMA.16816.F32.BF16 R68, R88.reuse, R92, R68 ;  /* 0x0000005c5844723c */ /* 0x048ff20000041844 */
[----:B------:R-:W3:Y:S01]  /*a290*/  MUFU.EX2 R135, R151 ;  /* 0x0000009700877308 */ /* 0x000ee20000000800 */
        /* <DEDUP_REMOVED lines=67> */
[----:B------:R-:W-:Y:S03]  /*a6d0*/  F2FP.BF16.PACK_AB R35, R134, R29 ;  /* 0x0000001d8623723e */ /* 0x000fe600000010ff */
[----:B---3--:R-:W-:Y:S01]  /*a6e0*/  F2FP.BF16.PACK_AB R32, R135, R150 ;  /* 0x000000968720723e */ /* 0x008fe200000010ff */
        /* <DEDUP_REMOVED lines=23> */
.L_x_5733:
[----:B------:R-:W1:Y:S01]  /*a860*/  SHFL.BFLY PT, R5, R134, 0x2, 0x1f ;  /* 0x0c401f0086057f89 */ /* 0x000e6200000e0000 */
[----:B------:R-:W-:Y:S01]  /*a870*/  IADD3 R4, -R123, RZ, RZ ;  /* 0x000000ff7b047210 */ /* 0x000fe20007ffe1ff */
[----:B------:R-:W-:Y:S01]  /*a880*/  IMAD.MOV.U32 R8, RZ, RZ, 0x3f800000 ;  /* 0x3f800000ff087424 */ /* 0x000fe200078e00ff */
[----:B------:R-:W-:Y:S01]  /*a890*/  MOV R10, 0x3f800000 ;  /* 0x3f800000000a7802 */ /* 0x000fe20000000f00 */
[----:B------:R-:W2:Y:S01]  /*a8a0*/  SHFL.BFLY PT, R0, R135, 0x2, 0x1f ;  /* 0x0c401f0087007f89 */ /* 0x000ea200000e0000 */
[----:B------:R-:W-:Y:S03]  /*a8b0*/  BSSY B0, `(.L_x_5738) ;  /* 0x00000ca000007945 */ /* 0x000fe60003800000 */
[----:B------:R-:W3:Y:S04]  /*a8c0*/  S2R R9, SR_CTAID.Z ;  /* 0x0000000000097919 */ /* 0x000ee80000002700 */
[----:B------:R-:W4:Y:S04]  /*a8d0*/  S2R R12, SR_CTAID.Y ;  /* 0x00000000000c7919 */ /* 0x000f280000002600 */
[----:B------:R-:W-:Y:S01]  /*a8e0*/  BAR.SYNC.DEFER_BLOCKING 0x0 ;  /* 0x0000000000007b1d */ /* 0x000fe20000010000 */
[----:B-1----:R-:W-:-:S02]  /*a8f0*/  FADD.FTZ R5, R5, R134 ;  /* 0x0000008605057221 */ /* 0x002fc40000010000 */
[----:B--2---:R-:W-:-:S03]  /*a900*/  FADD.FTZ R0, R0, R135 ;  /* 0x0000008700007221 */ /* 0x004fc60000010000 */
[----:B------:R-:W1:Y:S01]  /*a910*/  SHFL.BFLY PT, R6, R5, 0x1, 0x1f ;  /* 0x0c201f0005067f89 */ /* 0x000e6200000e0000 */
[----:B---3--:R-:W-:-:S03]  /*a920*/  IMAD R4, R4, c[0x0][0x1c0], R9 ;  /* 0x0000700004047a24 */ /* 0x008fc600078e0209 */
[----:B------:R-:W2:Y:S01]  /*a930*/  SHFL.BFLY PT, R7, R0, 0x1, 0x1f ;  /* 0x0c201f0000077f89 */ /* 0x000ea200000e0000 */
[----:B----4-:R-:W-:-:S04]  /*a940*/  IMAD R9, R12, c[0x0][0x210], R123 ;  /* 0x000084000c097a24 */ /* 0x010fc800078e027b */
[----:B------:R-:W-:Y:S02]  /*a950*/  IMAD R9, R9, c[0x0][0x1c0], R4 ;  /* 0x0000700009097a24 */ /* 0x000fe400078e0204 */
[----:B-1----:R-:W-:Y:S02]  /*a960*/  FADD.FTZ R6, R5, R6 ;  /* 0x0000000605067221 */ /* 0x002fe40000010000 */
[----:B------:R-:W1:Y:S01]  /*a970*/  S2R R5, SR_TID.X ;  /* 0x0000000000057919 */ /* 0x000e620000002100 */
[----:B--2---:R-:W-:Y:S02]  /*a980*/  FADD.FTZ R7, R0, R7 ;  /* 0x0000000700077221 */ /* 0x004fe40000010000 */
[----:B------:R-:W-:Y:S01]  /*a990*/  FSETP.NE.FTZ.AND P2, PT, R6, RZ, PT ;  /* 0x000000ff0600720b */ /* 0x000fe20003f55000 */
[----:B------:R-:W2:Y:S02]  /*a9a0*/  S2R R0, SR_TID.X ;  /* 0x0000000000007919 */ /* 0x000ea40000002100 */
[----:B------:R-:W-:-:S10]  /*a9b0*/  FSETP.NE.FTZ.AND P3, PT, R7, RZ, PT ;  /* 0x000000ff0700720b */ /* 0x000fd40003f75000 */
[----:B------:R-:W3:Y:S01]  /*a9c0*/  @P2 MUFU.RCP R8, R6 ;  /* 0x0000000600082308 */ /* 0x000ee20000001000 */
[----:B-1----:R-:W-:-:S07]  /*a9d0*/  SHF.R.S32.HI R12, RZ, 0x1f, R5 ;  /* 0x0000001fff0c7819 */ /* 0x002fce0000011405 */
[----:B------:R-:W1:Y:S01]  /*a9e0*/  @P3 MUFU.RCP R10, R7 ;  /* 0x00000007000a3308 */ /* 0x000e620000001000 */
[----:B------:R-:W-:Y:S02]  /*a9f0*/  LEA.HI R13, R12, R5, RZ, 0x2 ;  /* 0x000000050c0d7211 */ /* 0x000fe400078f10ff */
[----:B--2---:R-:W-:Y:S02]  /*aa00*/  SHF.R.S32.HI R11, RZ, 0x1f, R0 ;  /* 0x0000001fff0b7819 */ /* 0x004fe40000011400 */
[----:B------:R-:W-:Y:S01]  /*aa10*/  SHF.R.S32.HI R15, RZ, 0x2, R13 ;  /* 0x00000002ff0f7819 */ /* 0x000fe2000001140d */
[C---:B---3--:R-:W-:Y:S01]  /*aa20*/  FMUL.FTZ R39, R8.reuse, R39 ;  /* 0x0000002708277220 */ /* 0x048fe20000410000 */
[----:B------:R-:W-:Y:S01]  /*aa30*/  LEA.HI R14, R11, R0, RZ, 0x3 ;  /* 0x000000000b0e7211 */ /* 0x000fe200078f18ff */
[C---:B------:R-:W-:Y:S01]  /*aa40*/  FMUL.FTZ R38, R8.reuse, R38 ;  /* 0x0000002608267220 */ /* 0x040fe20000410000 */
[----:B------:R-:W-:Y:S01]  /*aa50*/  SHF.R.S32.HI R16, RZ, 0x1f, R15 ;  /* 0x0000001fff107819 */ /* 0x000fe2000001140f */
[----:B------:R-:W-:Y:S01]  /*aa60*/  FMUL.FTZ R43, R8, R43 ;  /* 0x0000002b082b7220 */ /* 0x000fe20000410000 */
[----:B------:R-:W-:Y:S01]  /*aa70*/  LOP3.LUT R19, R14, 0xfffffff8, RZ, 0xc0, !PT ;  /* 0xfffffff80e137812 */ /* 0x000fe200078ec0ff */
[----:B------:R-:W-:Y:S01]  /*aa80*/  FMUL.FTZ R42, R8, R42 ;  /* 0x0000002a082a7220 */ /* 0x000fe20000410000 */
[----:B------:R-:W-:Y:S01]  /*aa90*/  LEA.HI R17, R16, R15, RZ, 0x3 ;  /* 0x0000000f10117211 */ /* 0x000fe200078f18ff */
[----:B-1----:R-:W-:Y:S01]  /*aaa0*/  FMUL.FTZ R36, R10, R36 ;  /* 0x000000240a247220 */ /* 0x002fe20000410000 */
[----:B------:R-:W-:Y:S01]  /*aab0*/  LOP3.LUT R24, R13, 0xfffffffc, RZ, 0xc0, !PT ;  /* 0xfffffffc0d187812 */ /* 0x000fe200078ec0ff */
[----:B------:R-:W-:Y:S01]  /*aac0*/  IMAD.IADD R16, R0, 0x1, -R19 ;  /* 0x0000000100107824 */ /* 0x000fe200078e0a13 */
[----:B------:R-:W-:Y:S01]  /*aad0*/  LOP3.LUT R18, R17, 0xfffffff8, RZ, 0xc0, !PT ;  /* 0xfffffff811127812 */ /* 0x000fe200078ec0ff */
[----:B------:R-:W-:Y:S01]  /*aae0*/  FMUL.FTZ R37, R10, R37 ;  /* 0x000000250a257220 */ /* 0x000fe20000410000 */
[----:B------:R-:W-:Y:S01]  /*aaf0*/  LEA.HI R23, R12, R5, RZ, 0x4 ;  /* 0x000000050c177211 */ /* 0x000fe200078f20ff */
[C---:B------:R-:W-:Y:S01]  /*ab00*/  FMUL.FTZ R40, R10.reuse, R40 ;  /* 0x000000280a287220 */ /* 0x040fe20000410000 */
[----:B------:R-:W-:Y:S01]  /*ab10*/  IADD3 R15, R15, -R18, RZ ;  /* 0x800000120f0f7210 */ /* 0x000fe20007ffe0ff */
[C---:B------:R-:W-:Y:S01]  /*ab20*/  FMUL.FTZ R41, R10.reuse, R41 ;  /* 0x000000290a297220 */ /* 0x040fe20000410000 */
[----:B------:R-:W-:Y:S01]  /*ab30*/  SHF.R.S32.HI R13, RZ, 0x3, R14 ;  /* 0x00000003ff0d7819 */ /* 0x000fe2000001140e */
[C---:B------:R-:W-:Y:S01]  /*ab40*/  FMUL.FTZ R44, R10.reuse, R44 ;  /* 0x0000002c0a2c7220 */ /* 0x040fe20000410000 */
[----:B------:R-:W-:Y:S01]  /*ab50*/  LEA.HI R18, R15, R15, RZ, 0x1 ;  /* 0x0000000f0f127211 */ /* 0x000fe200078f08ff */
[----:B------:R-:W-:Y:S01]  /*ab60*/  FMUL.FTZ R45, R10, R45 ;  /* 0x0000002d0a2d7220 */ /* 0x000fe20000410000 */
[----:B------:R-:W-:Y:S01]  /*ab70*/  LEA.HI R17, R16, R16, RZ, 0x1 ;  /* 0x0000001010117211 */ /* 0x000fe200078f08ff */
[C---:B------:R-:W-:Y:S01]  /*ab80*/  FMUL.FTZ R48, R10.reuse, R48 ;  /* 0x000000300a307220 */ /* 0x040fe20000410000 */
[----:B------:R-:W-:Y:S01]  /*ab90*/  SHF.R.S32.HI R23, RZ, 0x4, R23 ;  /* 0x00000004ff177819 */ /* 0x000fe20000011417 */
[----:B------:R-:W-:Y:S01]  /*aba0*/  FMUL.FTZ R49, R10, R49 ;  /* 0x000000310a317220 */ /* 0x000fe20000410000 */
[----:B------:R-:W-:Y:S01]  /*abb0*/  LEA.HI R14, R14, R13, RZ, 0x1 ;  /* 0x0000000d0e0e7211 */ /* 0x000fe200078f08ff */
[----:B------:R-:W-:Y:S01]  /*abc0*/  FMUL.FTZ R52, R10, R52 ;  /* 0x000000340a347220 */ /* 0x000fe20000410000 */
[----:B------:R-:W-:Y:S01]  /*abd0*/  LOP3.LUT R20, R18, 0x1fffffe, RZ, 0xc0, !PT ;  /* 0x01fffffe12147812 */ /* 0x000fe200078ec0ff */
[----:B------:R-:W-:Y:S01]  /*abe0*/  IMAD.SHL.U32 R23, R23, 0x40, RZ ;  /* 0x0000004017177824 */ /* 0x000fe200078e00ff */
[----:B------:R-:W-:Y:S01]  /*abf0*/  LOP3.LUT R19, R17, 0xfffffffe, RZ, 0xc0, !PT ;  /* 0xfffffffe11137812 */ /* 0x000fe200078ec0ff */
[----:B------:R-:W-:Y:S01]  /*ac00*/  FMUL.FTZ R53, R10, R53 ;  /* 0x000000350a357220 */ /* 0x000fe20000410000 */
[----:B------:R-:W-:Y:S01]  /*ac10*/  LOP3.LUT R14, R14, 0xfffffffe, RZ, 0xc0, !PT ;  /* 0xfffffffe0e0e7812 */ /* 0x000fe200078ec0ff */
[----:B------:R-:W-:Y:S01]  /*ac20*/  FMUL.FTZ R56, R10, R56 ;  /* 0x000000380a387220 */ /* 0x000fe20000410000 */
[----:B------:R-:W-:Y:S01]  /*ac30*/  IADD3 R20, R15, -R20, RZ ;  /* 0x800000140f147210 */ /* 0x000fe20007ffe0ff */
[----:B------:R-:W-:Y:S01]  /*ac40*/  IMAD.IADD R19, R16, 0x1, -R19 ;  /* 0x0000000110137824 */ /* 0x000fe200078e0a13 */
[----:B------:R-:W-:Y:S01]  /*ac50*/  LEA.HI R15, R12, R5, RZ, 0x5 ;  /* 0x000000050c0f7211 */ /* 0x000fe200078f28ff */
[----:B------:R-:W-:Y:S01]  /*ac60*/  IMAD.IADD R25, R13, 0x1, -R14 ;  /* 0x000000010d197824 */ /* 0x000fe200078e0a0e */
[----:B------:R-:W-:Y:S01]  /*ac70*/  SHF.R.S32.HI R18, RZ, 0x1, R18 ;  /* 0x00000001ff127819 */ /* 0x000fe20000011412 */
[C---:B------:R-:W-:Y:S01]  /*ac80*/  FMUL.FTZ R57, R10.reuse, R57 ;  /* 0x000000390a397220 */ /* 0x040fe20000410000 */
[----:B------:R-:W-:Y:S01]  /*ac90*/  SHF.R.S32.HI R17, RZ, 0x1, R17 ;  /* 0x00000001ff117819 */ /* 0x000fe20000011411 */
[----:B------:R-:W-:Y:S01]  /*aca0*/  FMUL.FTZ R60, R10, R60 ;  /* 0x0000003c0a3c7220 */ /* 0x000fe20000410000 */
[----:B------:R-:W-:Y:S01]  /*acb0*/  IADD3 R21, -R24, R5, RZ ;  /* 0x0000000518157210 */ /* 0x000fe20007ffe1ff */
[C---:B------:R-:W-:Y:S01]  /*acc0*/  FMUL.FTZ R61, R10.reuse, R61 ;  /* 0x0000003d0a3d7220 */ /* 0x040fe20000410000 */
[----:B------:R-:W-:Y:S01]  /*acd0*/  SHF.R.S32.HI R16, RZ, 0x5, R15 ;  /* 0x00000005ff107819 */ /* 0x000fe2000001140f */
[C---:B------:R-:W-:Y:S01]  /*ace0*/  FMUL.FTZ R64, R10.reuse, R64 ;  /* 0x000000400a407220 */ /* 0x040fe20000410000 */
[----:B------:R-:W-:Y:S01]  /*acf0*/  LOP3.LUT R23, R23, 0xc0, RZ, 0xc0, !PT ;  /* 0x000000c017177812 */ /* 0x000fe200078ec0ff */
[----:B------:R-:W-:Y:S01]  /*ad00*/  FMUL.FTZ R65, R10, R65 ;  /* 0x000000410a417220 */ /* 0x000fe20000410000 */
[----:B------:R-:W-:Y:S01]  /*ad10*/  SHF.L.U32 R14, R18, 0x6, RZ ;  /* 0x00000006120e7819 */ /* 0x000fe200000006ff */
[C---:B------:R-:W-:Y:S01]  /*ad20*/  FMUL.FTZ R68, R10.reuse, R68 ;  /* 0x000000440a447220 */ /* 0x040fe20000410000 */
[----:B------:R-:W-:Y:S01]  /*ad30*/  SHF.L.U32 R24, R17, 0x3, RZ ;  /* 0x0000000311187819 */ /* 0x000fe200000006ff */
[----:B------:R-:W-:Y:S01]  /*ad40*/  FMUL.FTZ R69, R10, R69 ;  /* 0x000000450a457220 */ /* 0x000fe20000410000 */
[----:B------:R-:W-:Y:S01]  /*ad50*/  LEA.HI R22, R12, R5, RZ, 0x6 ;  /* 0x000000050c167211 */ /* 0x000fe200078f30ff */
[----:B------:R-:W-:Y:S01]  /*ad60*/  FMUL.FTZ R72, R10, R72 ;  /* 0x000000480a487220 */ /* 0x000fe20000410000 */
[----:B------:R-:W-:Y:S01]  /*ad70*/  LEA R21, R16, R21, 0x8 ;  /* 0x0000001510157211 */ /* 0x000fe200078e40ff */
[----:B------:R-:W-:Y:S01]  /*ad80*/  FMUL.FTZ R73, R10, R73 ;  /* 0x000000490a497220 */ /* 0x000fe20000410000 */
[----:B------:R-:W-:Y:S01]  /*ad90*/  LOP3.LUT R14, R14, 0xc0, RZ, 0xc0, !PT ;  /* 0x000000c00e0e7812 */ /* 0x000fe200078ec0ff */
[----:B------:R-:W-:Y:S01]  /*ada0*/  IMAD.SHL.U32 R22, R22, 0x4, RZ ;  /* 0x0000000416167824 */ /* 0x000fe200078e00ff */
[----:B------:R-:W-:Y:S01]  /*adb0*/  LOP3.LUT R17, R23, 0x18, R24, 0xf8, !PT ;  /* 0x0000001817117812 */ /* 0x000fe200078ef818 */
[C---:B------:R-:W-:Y:S01]  /*adc0*/  FMUL.FTZ R76, R10.reuse, R76 ;  /* 0x0000004c0a4c7220 */ /* 0x040fe20000410000 */
[----:B------:R-:W-:Y:S01]  /*add0*/  SHF.R.U32.HI R24, RZ, 0x3, R23 ;  /* 0x00000003ff187819 */ /* 0x000fe20000011617 */
[----:B------:R-:W-:Y:S01]  /*ade0*/  FMUL.FTZ R77, R10, R77 ;  /* 0x0000004d0a4d7220 */ /* 0x000fe20000410000 */
[----:B------:R-:W-:Y:S01]  /*adf0*/  LOP3.LUT R23, R18, 0x1, RZ, 0xc0, !PT ;  /* 0x0000000112177812 */ /* 0x000fe200078ec0ff */
        /* <DEDUP_REMOVED lines=8> */
[----:B------:R-:W-:Y:S01]  /*ae80*/  IMAD.U32 R14, R21, 0x2, R14 ;  /* 0x00000002150e7824 */ /* 0x000fe200078e000e */
[----:B------:R-:W-:Y:S01]  /*ae90*/  LOP3.LUT P0, RZ, R18, 0x2, RZ, 0xc0, !PT ;  /* 0x0000000212ff7812 */ /* 0x000fe2000780c0ff */
[----:B------:R-:W-:Y:S01]  /*aea0*/  FMUL.FTZ R51, R8, R51 ;  /* 0x0000003308337220 */ /* 0x000fe20000410000 */
[----:B------:R-:W-:Y:S01]  /*aeb0*/  MOV R10, 0x40 ;  /* 0x00000040000a7802 */ /* 0x000fe20000000f00 */
[----:B------:R-:W-:Y:S01]  /*aec0*/  IMAD R22, R25, 0x20, R22 ;  /* 0x0000002019167824 */ /* 0x000fe200078e0216 */
[----:B------:R-:W-:Y:S01]  /*aed0*/  SHF.L.U32 R18, R14, 0x2, RZ ;  /* 0x000000020e127819 */ /* 0x000fe200000006ff */
[C---:B------:R-:W-:Y:S01]  /*aee0*/  FMUL.FTZ R50, R8.reuse, R50 ;  /* 0x0000003208327220 */ /* 0x040fe20000410000 */
[----:B------:R-:W-:Y:S01]  /*aef0*/  LOP3.LUT R17, R17, R24, RZ, 0x3c, !PT ;  /* 0x0000001811117212 */ /* 0x000fe200078e3cff */
[C---:B------:R-:W-:Y:S01]  /*af00*/  FMUL.FTZ R55, R8.reuse, R55 ;  /* 0x0000003708377220 */ /* 0x040fe20000410000 */
[----:B------:R-:W-:Y:S01]  /*af10*/  LEA R20, R19, R22, 0x2 ;  /* 0x0000001613147211 */ /* 0x000fe200078e10ff */
        /* <DEDUP_REMOVED lines=10> */
[C---:B------:R-:W-:Y:S01]  /*afc0*/  FMUL.FTZ R67, R8.reuse, R67 ;  /* 0x0000004308437220 */ /* 0x040fe20000410000 */
        /* <DEDUP_REMOVED lines=11> */
[C---:B------:R-:W-:Y:S01]  /*b080*/  FMUL.FTZ R79, R8.reuse, R79 ;  /* 0x0000004f084f7220 */ /* 0x040fe20000410000 */
[----:B------:R-:W-:Y:S01]  /*b090*/  LOP3.LUT R11, R11, 0xffffffe0, RZ, 0xc0, !PT ;  /* 0xffffffe00b0b7812 */ /* 0x000fe200078ec0ff */
[C---:B------:R-:W-:Y:S01]  /*b0a0*/  FMUL.FTZ R78, R8.reuse, R78 ;  /* 0x0000004e084e7220 */ /* 0x040fe20000410000 */
[----:B------:R-:W-:Y:S01]  /*b0b0*/  STS.64 [R18], R44 ;  /* 0x0000002c12007388 */ /* 0x000fe20000000a00 */
[C---:B------:R-:W-:Y:S01]  /*b0c0*/  FMUL.FTZ R83, R8.reuse, R83 ;  /* 0x0000005308537220 */ /* 0x040fe20000410000 */
[----:B------:R-:W2:Y:S01]  /*b0d0*/  @P2 MUFU.LG2 R6, R6 ;  /* 0x0000000600062308 */ /* 0x000ea20000000c00 */
[----:B------:R-:W-:Y:S01]  /*b0e0*/  FMUL.FTZ R82, R8, R82 ;  /* 0x0000005208527220 */ /* 0x000fe20000410000 */
[----:B------:R-:W-:Y:S01]  /*b0f0*/  STS.64 [R18+0x400], R46 ;  /* 0x0004002e12007388 */ /* 0x000fe20000000a00 */
[----:B------:R-:W-:Y:S01]  /*b100*/  IMAD.IADD R8, R20, 0x1, R17 ;  /* 0x0000000114087824 */ /* 0x000fe200078e0211 */
[----:B------:R-:W-:-:S02]  /*b110*/  IADD3 R17, R10, R19, RZ ;  /* 0x000000130a117210 */ /* 0x000fc40007ffe0ff */
[----:B------:R-:W3:Y:S01]  /*b120*/  S2R R10, SR_CTAID.X ;  /* 0x00000000000a7919 */ /* 0x000ee20000002500 */
[C---:B------:R-:W-:Y:S02]  /*b130*/  IADD3 R4, R5.reuse, -R4, RZ ;  /* 0x8000000405047210 */ /* 0x040fe40007ffe0ff */
[----:B------:R-:W-:Y:S01]  /*b140*/  LEA.HI R12, R12, R5, RZ, 0x3 ;  /* 0x000000050c0c7211 */ /* 0x000fe200078f18ff */
[----:B------:R-:W-:Y:S01]  /*b150*/  STS.64 [R17], R48 ;  /* 0x0000003011007388 */ /* 0x000fe20000000a00 */
[----:B------:R-:W-:Y:S02]  /*b160*/  IADD3 R11, R0, -R11, RZ ;  /* 0x8000000b000b7210 */ /* 0x000fe40007ffe0ff */
[----:B------:R-:W-:Y:S01]  /*b170*/  LOP3.LUT P0, RZ, R4, 0x3, RZ, 0xc0, !PT ;  /* 0x0000000304ff7812 */ /* 0x000fe2000780c0ff */
[----:B------:R-:W-:Y:S01]  /*b180*/  STS.64 [R17+0x400], R50 ;  /* 0x0004003211007388 */ /* 0x000fe20000000a00 */
[----:B------:R-:W-:Y:S02]  /*b190*/  LOP3.LUT R12, R12, 0xfffffff8, RZ, 0xc0, !PT ;  /* 0xfffffff80c0c7812 */ /* 0x000fe400078ec0ff */
[----:B------:R-:W-:Y:S01]  /*b1a0*/  SHF.R.S32.HI R0, RZ, 0x1f, R11 ;  /* 0x0000001fff007819 */ /* 0x000fe2000001140b */
[----:B------:R-:W-:Y:S01]  /*b1b0*/  STS.64 [R14.X4+0x2000], R52 ;  /* 0x002000340e007388 */ /* 0x000fe20000004a00 */
[----:B------:R-:W-:Y:S01]  /*b1c0*/  MOV R4, 0xff800000 ;  /* 0xff80000000047802 */ /* 0x000fe20000000f00 */
[----:B------:R-:W-:Y:S01]  /*b1d0*/  IMAD.IADD R12, R5, 0x1, -R12 ;  /* 0x00000001050c7824 */ /* 0x000fe200078e0a0c */
[----:B------:R-:W-:Y:S01]  /*b1e0*/  LEA.HI R0, R0, R11, RZ, 0x2 ;  /* 0x0000000b00007211 */ /* 0x000fe200078f10ff */
[----:B------:R-:W-:Y:S01]  /*b1f0*/  STS.64 [R14.X4+0x2400], R54 ;  /* 0x002400360e007388 */ /* 0x000fe20000004a00 */
[----:B------:R-:W-:-:S02]  /*b200*/  IMAD.MOV.U32 R5, RZ, RZ, -0x800000 ;  /* 0xff800000ff057424 */ /* 0x000fc400078e00ff */
[----:B------:R-:W-:Y:S01]  /*b210*/  SHF.R.S32.HI R0, RZ, 0x2, R0 ;  /* 0x00000002ff007819 */ /* 0x000fe20000011400 */
[----:B------:R-:W-:Y:S04]  /*b220*/  STS.64 [R19+0x2000], R56 ;  /* 0x0020003813007388 */ /* 0x000fe80000000a00 */
[----:B------:R-:W-:Y:S01]  /*b230*/  STS.64 [R19+0x2400], R58 ;  /* 0x0024003a13007388 */ /* 0x000fe20000000a00 */
[----:B---3--:R-:W-:-:S03]  /*b240*/  IMAD.SHL.U32 R10, R10, 0x40, RZ ;  /* 0x000000400a0a7824 */ /* 0x008fc600078e00ff */
[----:B------:R-:W-:Y:S01]  /*b250*/  STS.64 [R18+0x2000], R60 ;  /* 0x0020003c12007388 */ /* 0x000fe20000000a00 */
[----:B------:R-:W-:Y:S01]  /*b260*/  IMAD R9, R9, c[0x0][0x214], R10 ;  /* 0x0000850009097a24 */ /* 0x000fe200078e020a */
[----:B------:R-:W-:Y:S02]  /*b270*/  SHF.L.U32 R10, R12, 0x2, RZ ;  /* 0x000000020c0a7819 */ /* 0x000fe400000006ff */
[----:B------:R-:W-:Y:S02]  /*b280*/  STS.64 [R18+0x2400], R62 ;  /* 0x0024003e12007388 */ /* 0x000fe40000000a00 */
[----:B------:R-:W-:Y:S02]  /*b290*/  SHF.R.S32.HI R11, RZ, 0x1f, R10 ;  /* 0x0000001fff0b7819 */ /* 0x000fe4000001140a */
        /* <DEDUP_REMOVED lines=9> */
[----:B------:R3:W-:Y:S04]  /*b330*/  STS.64 [R17+0x4400], R82 ;  /* 0x0044005211007388 */ /* 0x0007e80000000a00 */
[----:B------:R-:W-:Y:S01]  /*b340*/  BAR.SYNC.DEFER_BLOCKING 0x0 ;  /* 0x0000000000007b1d */ /* 0x000fe20000010000 */
[----:B---3--:R-:W-:-:S05]  /*b350*/  SHF.R.S32.HI R17, RZ, 0x1f, R16 ;  /* 0x0000001fff117819 */ /* 0x008fca0000011410 */
[----:B------:R-:W3:Y:S01]  /*b360*/  LDS.128 R60, [R8.X4] ;  /* 0x00000000083c7984 */ /* 0x000ee20000004c00 */
[----:B------:R-:W-:-:S03]  /*b370*/  LEA.HI R17, R17, R16, RZ, 0x2 ;  /* 0x0000001011117211 */ /* 0x000fc600078f10ff */
[----:B------:R-:W4:Y:S01]  /*b380*/  LDS.128 R56, [R8.X4+0x800] ;  /* 0x0008000008387984 */ /* 0x000f220000004c00 */
[----:B------:R-:W-:-:S03]  /*b390*/  LOP3.LUT R17, R17, 0xffffffc, RZ, 0xc0, !PT ;  /* 0x0ffffffc11117812 */ /* 0x000fc600078ec0ff */
[----:B------:R-:W1:Y:S01]  /*b3a0*/  LDS.128 R52, [R8.X4+0x1000] ;  /* 0x0010000008347984 */ /* 0x000e620000004c00 */
[----:B------:R-:W-:-:S03]  /*b3b0*/  IADD3 R17, R16, -R17, RZ ;  /* 0x8000001110117210 */ /* 0x000fc60007ffe0ff */
[----:B------:R-:W1:Y:S01]  /*b3c0*/  LDS.128 R48, [R8.X4+0x1800] ;  /* 0x0018000008307984 */ /* 0x000e620000004c00 */
[----:B------:R-:W-:-:S03]  /*b3d0*/  LEA R17, R17, R0, 0x4 ;  /* 0x0000000011117211 */ /* 0x000fc600078e20ff */
[----:B------:R-:W1:Y:S04]  /*b3e0*/  LDS.128 R44, [R8.X4+0x2000] ;  /* 0x00200000082c7984 */ /* 0x000e680000004c00 */
[----:B------:R-:W1:Y:S04]  /*b3f0*/  LDS.128 R40, [R8.X4+0x2800] ;  /* 0x0028000008287984 */ /* 0x000e680000004c00 */
[----:B------:R-:W1:Y:S04]  /*b400*/  LDS.128 R36, [R8.X4+0x3000] ;  /* 0x0030000008247984 */ /* 0x000e680000004c00 */
[----:B------:R-:W2:Y:S04]  /*b410*/  LDS.128 R32, [R8.X4+0x3800] ;  /* 0x0038000008207984 */ /* 0x000ea80000004c00 */
[----:B------:R-:W3:Y:S04]  /*b420*/  LDS.128 R28, [R8.X4+0x4000] ;  /* 0x00400000081c7984 */ /* 0x000ee80000004c00 */
[----:B------:R-:W3:Y:S04]  /*b430*/  LDS.128 R24, [R8.X4+0x4800] ;  /* 0x0048000008187984 */ /* 0x000ee80000004c00 */
[----:B------:R-:W3:Y:S04]  /*b440*/  LDS.128 R20, [R8.X4+0x5000] ;  /* 0x0050000008147984 */ /* 0x000ee80000004c00 */
[----:B------:R1:W3:Y:S02]  /*b450*/  LDS.128 R64, [R8.X4+0x5800] ;  /* 0x0058000008407984 */ /* 0x0002e40000004c00 */
[----:B-1----:R-:W-:-:S02]  /*b460*/  @P3 FMUL.FTZ R8, R7, 0.69314718246459960938 ;  /* 0x3f31721807083820 */ /* 0x002fc40000410000 */
[----:B--2---:R-:W-:Y:S02]  /*b470*/  @P2 FMUL.FTZ R7, R6, 0.69314718246459960938 ;  /* 0x3f31721806072820 */ /* 0x004fe40000410000 */
[----:B------:R-:W-:Y:S02]  /*b480*/  @P3 FFMA.FTZ R4, R3, c[0x0][0x238], R8 ;  /* 0x00008e0003043a23 */ /* 0x000fe40000010008 */
[----:B------:R-:W-:Y:S01]  /*b490*/  @P2 FFMA.FTZ R5, R2, c[0x0][0x238], R7 ;  /* 0x00008e0002052a23 */ /* 0x000fe20000010007 */
[----:B------:R-:W-:Y:S05]  /*b4a0*/  @P0 BRA `(.L_x_5739) ;  /* 0x000000a000000947 */ /* 0x000fea0003800000 */
[----:B----4-:R-:W-:Y:S02]  /*b4b0*/  IADD3 R3, R17, 0x8, RZ ;  /* 0x0000000811037810 */ /* 0x010fe40007ffe0ff */
[----:B------:R-:W-:Y:S02]  /*b4c0*/  SHF.R.S32.HI R2, RZ, 0x1f, R17 ;  /* 0x0000001fff027819 */ /* 0x000fe40000011411 */
[----:B------:R-:W-:Y:S02]  /*b4d0*/  IADD3 R0, P0, R9, R17, RZ ;  /* 0x0000001109007210 */ /* 0x000fe40007f1e0ff */
[----:B------:R-:W-:-:S02]  /*b4e0*/  ISETP.GE.AND P2, PT, R17, R114, PT ;  /* 0x000000721100720c */ /* 0x000fc40003f46270 */
[----:B------:R-:W-:Y:S02]  /*b4f0*/  ISETP.GE.AND P1, PT, R3, R114, PT ;  /* 0x000000720300720c */ /* 0x000fe40003f26270 */
[----:B------:R-:W-:Y:S02]  /*b500*/  LEA.HI.X.SX32 R3, R9, R2, 0x1, P0 ;  /* 0x0000000209037211 */ /* 0x000fe400000f0eff */
[----:B------:R-:W-:-:S04]  /*b510*/  LEA R2, P0, R0, c[0x0][0x208], 0x2 ;  /* 0x0000820000027a11 */ /* 0x000fc800078010ff */
[----:B------:R-:W-:-:S05]  /*b520*/  LEA.HI.X R3, R0, c[0x0][0x20c], R3, 0x2, P0 ;  /* 0x0000830000037a11 */ /* 0x000fca00000f1403 */
[----:B------:R1:W-:Y:S04]  /*b530*/  @!P2 STG.E [R2.64], R4 ;  /* 0x000000040200a986 */ /* 0x0003e8000c101904 */
[----:B------:R1:W-:Y:S02]  /*b540*/  @!P1 STG.E [R2.64+0x20], R5 ;  /* 0x0000200502009986 */ /* 0x0003e4000c101904 */
.L_x_5739:
[----:B----4-:R-:W-:Y:S05]  /*b550*/  BSYNC B0 ;  /* 0x0000000000007941 */ /* 0x010fea0003800000 */
.L_x_5738:
[C---:B-1----:R-:W-:Y:S01]  /*b560*/  IMAD.WIDE R4, R13.reuse, 0x60, R10 ;  /* 0x000000600d047825 */ /* 0x042fe200078e020a */
        /* <DEDUP_REMOVED lines=13> */
[----:B------:R1:W-:Y:S04]  /*b640*/  @!P1 STG.E.128 [R4.64+0x80], R44 ;  /* 0x0000802c04009986 */ /* 0x0003e8000c101d04 */
[----:B---3--:R1:W-:Y:S04]  /*b650*/  @!P0 STG.E.128 [R4.64+0x100], R28 ;  /* 0x0001001c04008986 */ /* 0x0083e8000c101d04 */
[----:B------:R1:W-:Y:S04]  /*b660*/  @!P2 STG.E.64 [R4.64], R60 ;  /* 0x0000003c0400a986 */ /* 0x0003e8000c101b04 */
[----:B------:R1:W-:Y:S02]  /*b670*/  @!P2 STG.E.64 [R4.64+0x8], R62 ;  /* 0x0000083e0400a986 */ /* 0x0003e4000c101b04 */
.L_x_5741:
[----:B------:R-:W-:Y:S05]  /*b680*/  BSYNC B0 ;  /* 0x0000000000007941 */ /* 0x000fea0003800000 */
.L_x_5740:
        /* <DEDUP_REMOVED lines=8> */
[----:B------:R2:W-:Y:S04]  /*b710*/  @!P1 STG.E.128 [R4.64+0x1880], R40 ;  /* 0x0018802804009986 */ /* 0x0005e8000c101d04 */
[----:B---3--:R2:W-:Y:S02]  /*b720*/  @!P0 STG.E.128 [R4.64+0x1900], R24 ;  /* 0x0019001804008986 */ /* 0x0085e4000c101d04 */
.L_x_5743:
[----:B------:R-:W-:Y:S05]  /*b730*/  BSYNC B0 ;  /* 0x0000000000007941 */ /* 0x000fea0003800000 */
.L_x_5742:
        /* <DEDUP_REMOVED lines=10> */
.L_x_5745:
[----:B------:R-:W-:Y:S05]  /*b7e0*/  BSYNC B0 ;  /* 0x0000000000007941 */ /* 0x000fea0003800000 */
.L_x_5744:
[----:B------:R-:W-:-:S04]  /*b7f0*/  IADD3 R13, R13, 0x30, RZ ;  /* 0x000000300d0d7810 */ /* 0x000fc80007ffe0ff */
[----:B------:R-:W-:-:S13]  /*b800*/  ISETP.GE.AND P0, PT, R13, R114, PT ;  /* 0x000000720d00720c */ /* 0x000fda0003f06270 */
[----:B------:R-:W-:Y:S05]  /*b810*/  @P0 EXIT ;  /* 0x000000000000094d */ /* 0x000fea0003800000 */
[----:B------:R-:W-:Y:S02]  /*b820*/  ISETP.GE.AND P0, PT, R2, c[0x0][0x220], PT ;  /* 0x0000880002007a0c */ /* 0x000fe40003f06270 */
[----:B------:R-:W-:-:S11]  /*b830*/  ISETP.GE.AND P1, PT, R10, c[0x0][0x220], PT ;  /* 0x000088000a007a0c */ /* 0x000fd60003f26270 */
[----:B------:R1:W-:Y:S01]  /*b840*/  @!P0 STG.E.128 [R4.64+0x4880], R32 ;  /* 0x0048802004008986 */ /* 0x0003e2000c101d04 */
[----:B------:R-:W-:-:S03]  /*b850*/  ISETP.GE.AND P0, PT, R0, c[0x0][0x220], PT ;  /* 0x0000880000007a0c */ /* 0x000fc60003f06270 */
[----:B------:R1:W-:Y:S10]  /*b860*/  @!P1 STG.E.128 [R4.64+0x4800], R48 ;  /* 0x0048003004009986 */ /* 0x0003f4000c101d04 */
[----:B------:R-:W-:Y:S05]  /*b870*/  @P0 EXIT ;  /* 0x000000000000094d */ /* 0x000fea0003800000 */
[----:B---3--:R-:W-:Y:S01]  /*b880*/  STG.E.128 [R4.64+0x4900], R64 ;  /* 0x0049004004007986 */ /* 0x008fe2000c101d04 */
[----:B------:R-:W-:Y:S05]  /*b890*/  EXIT ;  /* 0x000000000000794d */ /* 0x000fea0003800000 */
.L_x_5746:
        /* <DEDUP_REMOVED lines=14> */
.L_x_6382:


//--------------------- .text._ZN5flash24flash_fwd_splitkv_kernelI23Flash_fwd_kernel_traitsILi96ELi64ELi64ELi4ELb0ELb0EN7cutlass10bfloat16_tE19Flash_kernel_traitsILi96ELi64ELi64ELi4ES3_EELb1ELb0ELb1ELb0ELb0ELb1ELb1ELb0EEEvNS_16Flash_fwd_paramsE --------------------------
	.section	.text._ZN5flash24flash_fwd_splitkv_kernelI23Flash_fwd_kernel_traitsILi96ELi64ELi64ELi4ELb0ELb0EN7cutlass10bfloat16_tE19Flash_kernel_traitsILi96ELi64ELi64ELi4ES3_EELb1ELb0ELb1ELb0ELb0ELb1ELb1ELb0EEEvNS_16Flash_fwd_paramsE,"ax",@progbits
	.sectioninfo	@"SHI_REGISTERS=168"
	.align	128
        .global         _ZN5flash24flash_fwd_splitkv_kernelI23Flash_fwd_kernel_traitsILi96ELi64ELi64ELi4ELb0ELb0EN7cutlass10bfloat16_tE19Flash_kernel_traitsILi96ELi64ELi64ELi4ES3_EELb1ELb0ELb1ELb0ELb0ELb1ELb1ELb0EEEvNS_16Flash_fwd_paramsE
        .type           _ZN5flash24flash_fwd_splitkv_kernelI23Flash_fwd_kernel_traitsILi96ELi64ELi64ELi4ELb0ELb0EN7cutlass10bfloat16_tE19Flash_kernel_traitsILi96ELi64ELi64ELi4ES3_EELb1ELb0ELb1ELb0ELb0ELb1ELb1ELb0EEEvNS_16Flash_fwd_paramsE,@function
        .size           _ZN5flash24flash_fwd_splitkv_kernelI23Flash_fwd_kernel_traitsILi96ELi64ELi64ELi4ELb0ELb0EN7cutlass10bfloat16_tE19Flash_kernel_traitsILi96ELi64ELi64ELi4ES3_EELb1ELb0ELb1ELb0ELb0ELb1ELb1ELb0EEEvNS_16Flash_fwd_paramsE,(.L_x_6383 - _ZN5flash24flash_fwd_splitkv_kernelI23Flash_fwd_kernel_traitsILi96ELi64ELi64ELi4ELb0ELb0EN7cutlass10bfloat16_tE19Flash_kernel_traitsILi96ELi64ELi64ELi4ES3_EELb1ELb0ELb1ELb0ELb0ELb1ELb1ELb0EEEvNS_16Flash_fwd_paramsE)
        .other          _ZN5flash24flash_fwd_splitkv_kernelI23Flash_fwd_kernel_traitsILi96ELi64ELi64ELi4ELb0ELb0EN7cutlass10bfloat16_tE19Flash_kernel_traitsILi96ELi64ELi64ELi4ES3_EELb1ELb0ELb1ELb0ELb0ELb1ELb1ELb0EEEvNS_16Flash_fwd_paramsE,@"STO_CUDA_ENTRY STV_DEFAULT"
_ZN5flash24flash_fwd_splitkv_kernelI23Flash_fwd_kernel_traitsILi96ELi64ELi64ELi4ELb0ELb0EN7cutlass10bfloat16_tE19Flash_kernel_traitsILi96ELi64ELi64ELi4ES3_EELb1ELb0ELb1ELb0ELb0ELb1ELb1ELb0EEEvNS_16Flash_fwd_paramsE:
.text._ZN5flash24flash_fwd_splitkv_kernelI23Flash_fwd_kernel_traitsILi96ELi64ELi64ELi4ELb0ELb0EN7cutlass10bfloat16_tE19Flash_kernel_traitsILi96ELi64ELi64ELi4ES3_EELb1ELb0ELb1ELb0ELb0ELb1ELb1ELb0EEEvNS_16Flash_fwd_paramsE:
        /* <DEDUP_REMOVED lines=54> */
.L_x_5747:
[----:B-1-34-:R-:W-:Y:S02]  /*0360*/  MOV R5, c[0x0][0x218] ;  /* 0x0000860000057a02 */ /* 0x01afe40000000f00 */
.L_x_5748:
        /* <DEDUP_REMOVED lines=85> */
.L_x_5751:
[----:B------:R-:W-:Y:S05]  /*08c0*/  BSYNC B0 ;  /* 0x0000000000007941 */ /* 0x000fea0003800000 */
.L_x_5750:
        /* <DEDUP_REMOVED lines=10> */
.L_x_5753:
[----:B------:R-:W-:Y:S05]  /*0970*/  BSYNC B0 ;  /* 0x0000000000007941 */ /* 0x000fea0003800000 */
.L_x_5752:
        /* <DEDUP_REMOVED lines=10> */
.L_x_5755:
[----:B------:R-:W-:Y:S05]  /*0a20*/  BSYNC B0 ;  /* 0x0000000000007941 */ /* 0x000fea0003800000 */
.L_x_5754:
        /* <DEDUP_REMOVED lines=10> */
.L_x_5757:
[----:B------:R-:W-:Y:S05]  /*0ad0*/  BSYNC B0 ;  /* 0x0000000000007941 */ /* 0x000fea0003800000 */
.L_x_5756:
        /* <DEDUP_REMOVED lines=20> */
.L_x_5749:
        /* <DEDUP_REMOVED lines=92> */
.L_x_5758:
        /* <DEDUP_REMOVED lines=17> */
.L_x_5760:
        /* <DEDUP_REMOVED lines=50> */
.L_x_5759:
        /* <DEDUP_REMOVED lines=115> */
.L_x_5762:
[----:B------:R-:W-:Y:S05]  /*1d40*/  BSYNC B0 ;  /* 0x0000000000007941 */ /* 0x000fea0003800000 */
.L_x_5761:
        /* <DEDUP_REMOVED lines=36> */
.L_x_5764:
[----:B------:R-:W-:Y:S05]  /*1f90*/  BSYNC B0 ;  /* 0x0000000000007941 */ /* 0x000fea0003800000 */
.L_x_5763:
        /* <DEDUP_REMOVED lines=33> */
.L_x_5766:
[----:B------:R-:W-:Y:S05]  /*21b0*/  BSYNC B0 ;  /* 0x0000000000007941 */ /* 0x000fea0003800000 */
.L_x_5765:
        /* <DEDUP_REMOVED lines=35> */
.L_x_5768:
[----:B------:R-:W-:Y:S05]  /*23f0*/  BSYNC B0 ;  /* 0x0000000000007941 */ /* 0x000fea0003800000 */
.L_x_5767:
        /* <DEDUP_REMOVED lines=49> */
.L_x_5770:
[----:B---3--:R-:W-:Y:S05]  /*2710*/  BSYNC B0 ;  /* 0x0000000000007941 */ /* 0x008fea0003800000 */
.L_x_5769:
        /* <DEDUP_REMOVED lines=38> */
.L_x_5772:
[----:B------:R-:W-:Y:S05]  /*2980*/  BSYNC B0 ;  /* 0x0000000000007941 */ /* 0x000fea0003800000 */
.L_x_5771:
        /* <DEDUP_REMOVED lines=24> */
[----:B------:R-:W-:Y:S01]  /*2b10*/  LOP3.LUT R11, R10, 0x8, R11, 0xf8, !PT ;  /* 0x000000080a0b7812 */ /* 0x000fe200078ef80b */
[----:B------:R-:W-:Y:S01]  /*2b20*/  IMAD R100, R100, 0x10, R101 ;  /* 0x0000001064647824 */ /* 0x000fe200078e0265 */
[----:B------:R-:W-:Y:S02]  /*2b30*/  SHF.R.U32.HI R10, RZ, 0x3, R10 ;  /* 0x00000003ff0a7819 */ /* 0x000fe4000001160a */
[----:B------:R-:W-:Y:S01]  /*2b40*/  LOP3.LUT R13, R8, R5, RZ, 0x3c, !PT ;  /* 0x00000005080d7212 */ /* 0x000fe200078e3cff */
[----:B------:R-:W-:Y:S01]  /*2b50*/  IMAD R8, R98, 0x20, R9 ;  /* 0x0000002062087824 */ /* 0x000fe200078e0209 */
[----:B------:R-:W-:-:S02]  /*2b60*/  LOP3.LUT R5, R11, R10, RZ, 0x3c, !PT ;  /* 0x0000000a0b057212 */ /* 0x000fc400078e3cff */
[----:B------:R-:W-:Y:S01]  /*2b70*/  SEL R3, R3, 0xffffffe0, !P0 ;  /* 0xffffffe003037807 */ /* 0x000fe20004000000 */
[----:B------:R-:W-:Y:S01]  /*2b80*/  IMAD.U32 R112, R112, 0x20, R13 ;  /* 0x0000002070707824 */ /* 0x000fe200078e000d */
[----:B------:R-:W-:Y:S01]  /*2b90*/  IADD3 R99, R100, 0x1, R99 ;  /* 0x0000000164637810 */ /* 0x000fe20007ffe063 */
[----:B------:R-:W-:Y:S02]  /*2ba0*/  IMAD.IADD R113, R5, 0x1, R8 ;  /* 0x0000000105717824 */ /* 0x000fe400078e0208 */
[----:B------:R-:W-:Y:S01]  /*2bb0*/  IMAD.SHL.U32 R112, R112, 0x2, RZ ;  /* 0x0000000270707824 */ /* 0x000fe200078e00ff */
[----:B------:R-:W-:Y:S01]  /*2bc0*/  IADD3 R102, R94, R99, -R102 ;  /* 0x000000635e667210 */ /* 0x000fe20007ffe866 */
[----:B------:R-:W-:Y:S02]  /*2bd0*/  IMAD.SHL.U32 R113, R113, 0x2, RZ ;  /* 0x0000000271717824 */ /* 0x000fe400078e00ff */
[----:B------:R-:W-:Y:S01]  /*2be0*/  IMAD.IADD R109, R112, 0x1, R3 ;  /* 0x00000001706d7824 */ /* 0x000fe200078e0203 */
[----:B------:R-:W-:Y:S01]  /*2bf0*/  LDSM.16.M88.4 R44, [R112+0x3000] ;  /* 0x00300000702c783b */ /* 0x000fe20000000200 */
[----:B------:R-:W-:Y:S01]  /*2c00*/  IMAD R111, R4, 0x2, R113 ;  /* 0x00000002046f7824 */ /* 0x000fe200078e0271 */
[----:B------:R-:W-:-:S02]  /*2c10*/  IADD3 R99, R102, c[0x0][0x2e8], RZ ;  /* 0x0000ba0066637a10 */ /* 0x000fc40007ffe0ff */
[----:B------:R-:W5:Y:S04]  /*2c20*/  LDSM.16.M88.4 R52, [R113] ;  /* 0x000000007134783b */ /* 0x000f680000000200 */
[----:B--2-4-:R-:W-:Y:S04]  /*2c30*/  LDSM.16.M88.4 R12, [R109+0x3000] ;  /* 0x003000006d0c783b */ /* 0x014fe80000000200 */
[----:B------:R-:W-:Y:S04]  /*2c40*/  LDSM.16.M88.4 R76, [R111] ;  /* 0x000000006f4c783b */ /* 0x000fe80000000200 */
[----:B------:R-:W-:Y:S04]  /*2c50*/  LDSM.16.M88.4 R16, [R112+0x4000] ;  /* 0x004000007010783b */ /* 0x000fe80000000200 */
[----:B-1----:R-:W-:Y:S04]  /*2c60*/  LDSM.16.M88.4 R28, [R113+0x1000] ;  /* 0x00100000711c783b */ /* 0x002fe80000000200 */
[----:B------:R-:W1:Y:S04]  /*2c70*/  LDSM.16.M88.4 R24, [R112+0x3400] ;  /* 0x003400007018783b */ /* 0x000e680000000200 */
[----:B------:R-:W2:Y:S04]  /*2c80*/  LDSM.16.M88.4 R60, [R112+0x3800] ;  /* 0x00380000703c783b */ /* 0x000ea80000000200 */
[----:B------:R-:W-:Y:S04]  /*2c90*/  LDSM.16.M88.4 R84, [R109+0x4000] ;  /* 0x004000006d54783b */ /* 0x000fe80000000200 */
[----:B------:R-:W4:Y:S04]  /*2ca0*/  LDSM.16.M88.4 R20, [R111+0x1000] ;  /* 0x001000006f14783b */ /* 0x000f280000000200 */
[----:B------:R-:W3:Y:S01]  /*2cb0*/  LDSM.16.M88.4 R8, [R112+0x3c00] ;  /* 0x003c00007008783b */ /* 0x000ee20000000200 */
[C---:B-----5:R-:W-:Y:S03]  /*2cc0*/  HMMA.16816.F32.BF16 R40, R52.reuse, R44, RZ ;  /* 0x0000002c3428723c */ /* 0x060fe600000418ff */
[----:B------:R-:W5:Y:S04]  /*2cd0*/  LDSM.16.M88.4 R80, [R109+0x3400] ;  /* 0x003400006d50783b */ /* 0x000f680000000200 */
[----:B------:R-:W2:Y:S01]  /*2ce0*/  LDSM.16.M88.4 R72, [R109+0x3800] ;  /* 0x003800006d48783b */ /* 0x000ea20000000200 */
[C---:B------:R-:W-:Y:S03]  /*2cf0*/  HMMA.16816.F32.BF16 R44, R52.reuse, R46, RZ ;  /* 0x0000002e342c723c */ /* 0x040fe600000418ff */
[----:B------:R-:W-:Y:S04]  /*2d00*/  LDSM.16.M88.4 R32, [R112+0x5000] ;  /* 0x005000007020783b */ /* 0x000fe80000000200 */
[----:B------:R-:W-:Y:S04]  /*2d10*/  LDSM.16.M88.4 R68, [R109+0x3c00] ;  /* 0x003c00006d44783b */ /* 0x000fe80000000200 */
[----:B------:R-:W-:Y:S01]  /*2d20*/  LDSM.16.M88.4 R36, [R112+0x4400] ;  /* 0x004400007024783b */ /* 0x000fe20000000200 */
[----:B-1----:R-:W-:Y:S08]  /*2d30*/  HMMA.16816.F32.BF16 R48, R52, R24, RZ ;  /* 0x000000183430723c */ /* 0x002ff000000418ff */
[C---:B------:R-:W-:Y:S08]  /*2d40*/  HMMA.16816.F32.BF16 R40, R76.reuse, R12, R40 ;  /* 0x0000000c4c28723c */ /* 0x040ff00000041828 */
[----:B------:R-:W-:Y:S01]  /*2d50*/  HMMA.16816.F32.BF16 R44, R76, R14, R44 ;  /* 0x0000000e4c2c723c */ /* 0x000fe2000004182c */
[----:B------:R-:W1:Y:S07]  /*2d60*/  LDSM.16.M88.4 R12, [R113+0x2000] ;  /* 0x00200000710c783b */ /* 0x000e6e0000000200 */
[----:B------:R-:W-:Y:S08]  /*2d70*/  HMMA.16816.F32.BF16 R24, R52, R26, RZ ;  /* 0x0000001a3418723c */ /* 0x000ff000000418ff */
[C---:B------:R-:W-:Y:S08]  /*2d80*/  HMMA.16816.F32.BF16 R40, R28.reuse, R16, R40 ;  /* 0x000000101c28723c */ /* 0x040ff00000041828 */
[----:B------:R-:W-:Y:S01]  /*2d90*/  HMMA.16816.F32.BF16 R44, R28, R18, R44 ;  /* 0x000000121c2c723c */ /* 0x000fe2000004182c */
[----:B------:R-:W-:Y:S07]  /*2da0*/  LDSM.16.M88.4 R16, [R109+0x5000] ;  /* 0x005000006d10783b */ /* 0x000fee0000000200 */
[C---:B--2---:R-:W-:Y:S08]  /*2db0*/  HMMA.16816.F32.BF16 R64, R52.reuse, R60, RZ ;  /* 0x0000003c3440723c */ /* 0x044ff000000418ff */
[----:B------:R-:W-:Y:S08]  /*2dc0*/  HMMA.16816.F32.BF16 R60, R52, R62, RZ ;  /* 0x0000003e343c723c */ /* 0x000ff000000418ff */
[C---:B----4-:R-:W-:Y:S08]  /*2dd0*/  HMMA.16816.F32.BF16 R40, R20.reuse, R84, R40 ;  /* 0x000000541428723c */ /* 0x050ff00000041828 */
[----:B------:R-:W-:Y:S08]  /*2de0*/  HMMA.16816.F32.BF16 R44, R20, R86, R44 ;  /* 0x00000056142c723c */ /* 0x000ff0000004182c */
[C---:B---3--:R-:W-:Y:S08]  /*2df0*/  HMMA.16816.F32.BF16 R56, R52.reuse, R8, RZ ;  /* 0x000000083438723c */ /* 0x048ff000000418ff */
[----:B------:R-:W-:Y:S01]  /*2e00*/  HMMA.16816.F32.BF16 R52, R52, R10, RZ ;  /* 0x0000000a3434723c */ /* 0x000fe200000418ff */
[----:B------:R-:W2:Y:S07]  /*2e10*/  LDSM.16.M88.4 R8, [R111+0x2000] ;  /* 0x002000006f08783b */ /* 0x000eae0000000200 */
[C---:B-----5:R-:W-:Y:S08]  /*2e20*/  HMMA.16816.F32.BF16 R48, R76.reuse, R80, R48 ;  /* 0x000000504c30723c */ /* 0x060ff00000041830 */
[C---:B------:R-:W-:Y:S08]  /*2e30*/  HMMA.16816.F32.BF16 R24, R76.reuse, R82, R24 ;  /* 0x000000524c18723c */ /* 0x040ff00000041818 */
[C---:B------:R-:W-:Y:S08]  /*2e40*/  HMMA.16816.F32.BF16 R64, R76.reuse, R72, R64 ;  /* 0x000000484c40723c */ /* 0x040ff00000041840 */
[----:B------:R-:W-:Y:S01]  /*2e50*/  HMMA.16816.F32.BF16 R60, R76, R74, R60 ;  /* 0x0000004a4c3c723c */ /* 0x000fe2000004183c */
[----:B------:R-:W3:Y:S07]  /*2e60*/  LDSM.16.M88.4 R72, [R112+0x4800] ;  /* 0x004800007048783b */ /* 0x000eee0000000200 */
[C---:B-1----:R-:W-:Y:S08]  /*2e70*/  HMMA.16816.F32.BF16 R40, R12.reuse, R32, R40 ;  /* 0x000000200c28723c */ /* 0x042ff00000041828 */
[----:B------:R-:W-:Y:S01]  /*2e80*/  HMMA.16816.F32.BF16 R44, R12, R34, R44 ;  /* 0x000000220c2c723c */ /* 0x000fe2000004182c */
[----:B------:R-:W1:Y:S07]  /*2e90*/  LDSM.16.M88.4 R32, [R109+0x4400] ;  /* 0x004400006d20783b */ /* 0x000e6e0000000200 */
[C---:B------:R-:W-:Y:S08]  /*2ea0*/  HMMA.16816.F32.BF16 R56, R76.reuse, R68, R56 ;  /* 0x000000444c38723c */ /* 0x040ff00000041838 */
[----:B------:R-:W-:Y:S01]  /*2eb0*/  HMMA.16816.F32.BF16 R52, R76, R70, R52 ;  /* 0x000000464c34723c */ /* 0x000fe20000041834 */
[----:B------:R-:W4:Y:S06]  /*2ec0*/  LDSM.16.M88.4 R68, [R112+0x4c00] ;  /* 0x004c00007044783b */ /* 0x000f2c0000000200 */
[----:B------:R-:W-:Y:S01]  /*2ed0*/  IMAD.IADD R76, R7, 0x1, R126 ;  /* 0x00000001074c7824 */ /* 0x000fe200078e027e */
[----:B------:R-:W-:Y:S03]  /*2ee0*/  HMMA.16816.F32.BF16 R48, R28, R36, R48 ;  /* 0x000000241c30723c */ /* 0x000fe60000041830 */
[----:B------:R-:W-:Y:S01]  /*2ef0*/  I2F R3, R76 ;  /* 0x0000004c00037306 */ /* 0x000fe20000201400 */
[----:B------:R-:W-:-:S02]  /*2f00*/  IADD3 R78, R76, 0x1, RZ ;  /* 0x000000014c4e7810 */ /* 0x000fc40007ffe0ff */
[C---:B------:R-:W-:Y:S02]  /*2f10*/  IADD3 R80, R76.reuse, 0x8, RZ ;  /* 0x000000084c507810 */ /* 0x040fe40007ffe0ff */
[----:B------:R-:W-:Y:S01]  /*2f20*/  HMMA.16816.F32.BF16 R24, R28, R38, R24 ;  /* 0x000000261c18723c */ /* 0x000fe20000041818 */
[----:B------:R-:W-:Y:S01]  /*2f30*/  LDSM.16.M88.4 R36, [R112+0x5400] ;  /* 0x005400007024783b */ /* 0x000fe20000000200 */
[C---:B------:R-:W-:Y:S01]  /*2f40*/  IADD3 R82, R76.reuse, 0x11, RZ ;  /* 0x000000114c527810 */ /* 0x040fe20007ffe0ff */
[----:B------:R-:W-:Y:S05]  /*2f50*/  I2F R77, R78 ;  /* 0x0000004e004d7306 */ /* 0x000fea0000201400 */
[C---:B--2---:R-:W-:Y:S03]  /*2f60*/  HMMA.16816.F32.BF16 R40, R8.reuse, R16, R40 ;  /* 0x000000100828723c */ /* 0x044fe60000041828 */
[----:B------:R-:W-:Y:S05]  /*2f70*/  I2F R79, R80 ;  /* 0x00000050004f7306 */ /* 0x000fea0000201400 */
[----:B------:R-:W-:Y:S01]  /*2f80*/  HMMA.16816.F32.BF16 R44, R8, R18, R44 ;  /* 0x00000012082c723c */ /* 0x000fe2000004182c */
[----:B------:R-:W2:Y:S07]  /*2f90*/  LDSM.16.M88.4 R16, [R109+0x4800] ;  /* 0x004800006d10783b */ /* 0x000eae0000000200 */
[C---:B---3--:R-:W-:Y:S07]  /*2fa0*/  HMMA.16816.F32.BF16 R64, R28.reuse, R72, R64 ;  /* 0x000000481c40723c */ /* 0x048fee0000041840 */
[----:B------:R-:W-:Y:S01]  /*2fb0*/  IADD3 R72, R76, 0x9, RZ ;  /* 0x000000094c487810 */ /* 0x000fe20007ffe0ff */
[----:B------:R-:W-:Y:S01]  /*2fc0*/  HMMA.16816.F32.BF16 R60, R28, R74, R60 ;  /* 0x0000004a1c3c723c */ /* 0x000fe2000004183c */
[----:B------:R-:W-:Y:S01]  /*2fd0*/  FMUL.FTZ R81, R41, c[0x0][0x2ec] ;  /* 0x0000bb0029517a20 */ /* 0x000fe20000410000 */
[----:B------:R-:W-:Y:S01]  /*2fe0*/  I2F R75, R82 ;  /* 0x00000052004b7306 */ /* 0x000fe20000201400 */
[----:B------:R-:W-:-:S02]  /*2ff0*/  FMUL.FTZ R40, R40, c[0x0][0x2ec] ;  /* 0x0000bb0028287a20 */ /* 0x000fc40000410000 */
[----:B------:R-:W-:Y:S02]  /*3000*/  FMUL.FTZ R42, R42, c[0x0][0x2ec] ;  /* 0x0000bb002a2a7a20 */ /* 0x000fe40000410000 */
[----:B------:R-:W-:Y:S01]  /*3010*/  IADD3 R74, R76, 0x10, RZ ;  /* 0x000000104c4a7810 */ /* 0x000fe20007ffe0ff */
[----:B-1----:R-:W-:Y:S01]  /*3020*/  HMMA.16816.F32.BF16 R48, R20, R32, R48 ;  /* 0x000000201430723c */ /* 0x002fe20000041830 */
[----:B------:R-:W-:Y:S01]  /*3030*/  FMUL.FTZ R45, R45, c[0x0][0x2ec] ;  /* 0x0000bb002d2d7a20 */ /* 0x000fe20000410000 */
[----:B------:R-:W-:Y:S01]  /*3040*/  I2F R73, R72 ;  /* 0x0000004800497306 */ /* 0x000fe20000201400 */
[----:B------:R-:W-:Y:S02]  /*3050*/  FMUL.FTZ R47, R47, c[0x0][0x2ec] ;  /* 0x0000bb002f2f7a20 */ /* 0x000fe40000410000 */
[----:B------:R-:W-:-:S03]  /*3060*/  FMUL.FTZ R44, R44, c[0x0][0x2ec] ;  /* 0x0000bb002c2c7a20 */ /* 0x000fc60000410000 */
[----:B------:R-:W-:Y:S01]  /*3070*/  HMMA.16816.F32.BF16 R24, R20, R34, R24 ;  /* 0x000000221418723c */ /* 0x000fe20000041818 */
[----:B------:R-:W1:Y:S01]  /*3080*/  LDSM.16.M88.4 R32, [R109+0x4c00] ;  /* 0x004c00006d20783b */ /* 0x000e620000000200 */
[----:B------:R-:W3:Y:S06]  /*3090*/  MUFU.TANH R45, R45 ;  /* 0x0000002d002d7308 */ /* 0x000eec0000002400 */
[C---:B----4-:R-:W-:Y:S02]  /*30a0*/  HMMA.16816.F32.BF16 R56, R28.reuse, R68, R56 ;  /* 0x000000441c38723c */ /* 0x050fe40000041838 */
[----:B------:R-:W4:Y:S05]  /*30b0*/  MUFU.TANH R47, R47 ;  /* 0x0000002f002f7308 */ /* 0x000f2a0000002400 */
[----:B------:R-:W-:Y:S01]  /*30c0*/  FMUL.FTZ R69, R43, c[0x0][0x2ec] ;  /* 0x0000bb002b457a20 */ /* 0x000fe20000410000 */
[----:B------:R-:W-:Y:S01]  /*30d0*/  HMMA.16816.F32.BF16 R52, R28, R70, R52 ;  /* 0x000000461c34723c */ /* 0x000fe20000041834 */
[----:B------:R-:W5:Y:S01]  /*30e0*/  LDSM.16.M88.4 R28, [R109+0x5400] ;  /* 0x005400006d1c783b */ /* 0x000f620000000200 */
[----:B------:R-:W-:Y:S01]  /*30f0*/  IADD3 R68, R76, 0x18, RZ ;  /* 0x000000184c447810 */ /* 0x000fe20007ffe0ff */
[----:B------:R-:W-:Y:S01]  /*3100*/  I2F R41, R74 ;  /* 0x0000004a00297306 */ /* 0x000fe20000201400 */
[----:B---3--:R-:W-:-:S03]  /*3110*/  FFMA.FTZ R45, R0, R73, R45 ;  /* 0x00000049002d7223 */ /* 0x008fc6000001002d */
[----:B------:R-:W-:Y:S01]  /*3120*/  FMUL.FTZ R70, R46, c[0x0][0x2ec] ;  /* 0x0000bb002e467a20 */ /* 0x000fe20000410000 */
[C---:B--2---:R-:W-:Y:S01]  /*3130*/  HMMA.16816.F32.BF16 R64, R20.reuse, R16, R64 ;  /* 0x000000101440723c */ /* 0x044fe20000041840 */
[C---:B------:R-:W-:Y:S02]  /*3140*/  IADD3 R46, R76.reuse, 0x21, RZ ;  /* 0x000000214c2e7810 */ /* 0x040fe40007ffe0ff */
[----:B------:R-:W2:Y:S05]  /*3150*/  MUFU.TANH R69, R69 ;  /* 0x0000004500457308 */ /* 0x000eaa0000002400 */
[----:B------:R-:W-:Y:S01]  /*3160*/  HMMA.16816.F32.BF16 R60, R20, R18, R60 ;  /* 0x00000012143c723c */ /* 0x000fe2000004183c */
[----:B------:R-:W3:Y:S02]  /*3170*/  LDSM.16.M88.4 R16, [R112+0x5800] ;  /* 0x005800007010783b */ /* 0x000ee40000000200 */
[----:B------:R-:W-:Y:S05]  /*3180*/  I2F R43, R68 ;  /* 0x00000044002b7306 */ /* 0x000fea0000201400 */
[C---:B------:R-:W-:Y:S03]  /*3190*/  HMMA.16816.F32.BF16 R48, R12.reuse, R36, R48 ;  /* 0x000000240c30723c */ /* 0x040fe60000041830 */
[----:B------:R-:W-:Y:S04]  /*31a0*/  MUFU.TANH R44, R44 ;  /* 0x0000002c002c7308 */ /* 0x000fe80000002400 */
[C---:B------:R-:W-:Y:S01]  /*31b0*/  IADD3 R36, R76.reuse, 0x19, RZ ;  /* 0x000000194c247810 */ /* 0x040fe20007ffe0ff */
[----:B------:R-:W-:Y:S03]  /*31c0*/  HMMA.16816.F32.BF16 R24, R12, R38, R24 ;  /* 0x000000260c18723c */ /* 0x000fe60000041818 */
[----:B------:R-:W-:Y:S04]  /*31d0*/  I2F R71, R46 ;  /* 0x0000002e00477306 */ /* 0x000fe80000201400 */
[C---:B------:R-:W-:Y:S01]  /*31e0*/  IADD3 R38, R76.reuse, 0x20, RZ ;  /* 0x000000204c267810 */ /* 0x040fe20007ffe0ff */
[C---:B-1----:R-:W-:Y:S03]  /*31f0*/  HMMA.16816.F32.BF16 R56, R20.reuse, R32, R56 ;  /* 0x000000201438723c */ /* 0x042fe60000041838 */
[----:B------:R-:W-:Y:S04]  /*3200*/  MUFU.TANH R81, R81 ;  /* 0x0000005100517308 */ /* 0x000fe80000002400 */
[C---:B------:R-:W-:Y:S01]  /*3210*/  IADD3 R32, R76.reuse, 0x28, RZ ;  /* 0x000000284c207810 */ /* 0x040fe20007ffe0ff */
[----:B------:R-:W-:Y:S01]  /*3220*/  HMMA.16816.F32.BF16 R52, R20, R34, R52 ;  /* 0x000000221434723c */ /* 0x000fe20000041834 */
[----:B------:R-:W1:Y:S02]  /*3230*/  LDSM.16.M88.4 R20, [R109+0x5800] ;  /* 0x005800006d14783b */ /* 0x000e640000000200 */
[----:B------:R-:W-:Y:S04]  /*3240*/  I2F R37, R36 ;  /* 0x0000002400257306 */ /* 0x000fe80000201400 */
[----:B------:R-:W-:Y:S01]  /*3250*/  IADD3 R34, R76, 0x29, RZ ;  /* 0x000000294c227810 */ /* 0x000fe20007ffe0ff */
[C---:B-----5:R-:W-:Y:S03]  /*3260*/  HMMA.16816.F32.BF16 R48, R8.reuse, R28, R48 ;  /* 0x0000001c0830723c */ /* 0x060fe60000041830 */
[----:B------:R-:W-:Y:S05]  /*3270*/  I2F R39, R38 ;  /* 0x0000002600277306 */ /* 0x000fea0000201400 */
[----:B------:R-:W-:Y:S01]  /*3280*/  HMMA.16816.F32.BF16 R24, R8, R30, R24 ;  /* 0x0000001e0818723c */ /* 0x000fe20000041818 */
[----:B------:R-:W5:Y:S02]  /*3290*/  LDSM.16.M88.4 R28, [R112+0x5c00] ;  /* 0x005c0000701c783b */ /* 0x000f640000000200 */
[----:B------:R-:W-:Y:S05]  /*32a0*/  I2F R33, R32 ;  /* 0x0000002000217306 */ /* 0x000fea0000201400 */
[C---:B---3--:R-:W-:Y:S03]  /*32b0*/  HMMA.16816.F32.BF16 R64, R12.reuse, R16, R64 ;  /* 0x000000100c40723c */ /* 0x048fe60000041840 */
[----:B------:R-:W-:Y:S05]  /*32c0*/  I2F R35, R34 ;  /* 0x0000002200237306 */ /* 0x000fea0000201400 */
[----:B------:R-:W-:Y:S01]  /*32d0*/  HMMA.16816.F32.BF16 R60, R12, R18, R60 ;  /* 0x000000120c3c723c */ /* 0x000fe2000004183c */
[----:B------:R-:W3:Y:S01]  /*32e0*/  LDSM.16.M88.4 R16, [R109+0x5c00] ;  /* 0x005c00006d10783b */ /* 0x000ee20000000200 */
[----:B------:R-:W-:Y:S01]  /*32f0*/  FMUL.FTZ R48, R48, c[0x0][0x2ec] ;  /* 0x0000bb0030307a20 */ /* 0x000fe20000410000 */
[----:B------:R-:W-:Y:S01]  /*3300*/  MUFU.TANH R70, R70 ;  /* 0x0000004600467308 */ /* 0x000fe20000002400 */
[----:B------:R-:W-:Y:S01]  /*3310*/  FMUL.FTZ R50, R50, c[0x0][0x2ec] ;  /* 0x0000bb0032327a20 */ /* 0x000fe20000410000 */
[----:B------:R-:W-:-:S04]  /*3320*/  DEPBAR.LE SB0, 0x0 ;  /* 0x000080000000791a */ /* 0x000fc80000000000 */
[----:B------:R-:W-:Y:S02]  /*3330*/  FMUL.FTZ R24, R24, c[0x0][0x2ec] ;  /* 0x0000bb0018187a20 */ /* 0x000fe40000410000 */
[----:B------:R-:W-:Y:S01]  /*3340*/  FMUL.FTZ R84, R26, c[0x0][0x2ec] ;  /* 0x0000bb001a547a20 */ /* 0x000fe20000410000 */
[----:B------:R-:W-:Y:S01]  /*3350*/  MUFU.TANH R48, R48 ;  /* 0x0000003000307308 */ /* 0x000fe20000002400 */
[----:B------:R-:W-:Y:S01]  /*3360*/  FMUL.FTZ R49, R49, c[0x0][0x2ec] ;  /* 0x0000bb0031317a20 */ /* 0x000fe20000410000 */
[C---:B------:R-:W-:Y:S01]  /*3370*/  IADD3 R26, R76.reuse, 0x31, RZ ;  /* 0x000000314c1a7810 */ /* 0x040fe20007ffe0ff */
[----:B------:R-:W-:Y:S01]  /*3380*/  FMUL.FTZ R83, R25, c[0x0][0x2ec] ;  /* 0x0000bb0019537a20 */ /* 0x000fe20000410000 */
[C---:B-1----:R-:W-:Y:S01]  /*3390*/  HMMA.16816.F32.BF16 R64, R8.reuse, R20, R64 ;  /* 0x000000140840723c */ /* 0x042fe20000041840 */
[----:B------:R-:W-:Y:S02]  /*33a0*/  FMUL.FTZ R27, R27, c[0x0][0x2ec] ;  /* 0x0000bb001b1b7a20 */ /* 0x000fe40000410000 */
[----:B------:R-:W-:Y:S01]  /*33b0*/  FMUL.FTZ R51, R51, c[0x0][0x2ec] ;  /* 0x0000bb0033337a20 */ /* 0x000fe20000410000 */
[----:B------:R-:W1:Y:S03]  /*33c0*/  MUFU.TANH R24, R24 ;  /* 0x0000001800187308 */ /* 0x000e660000002400 */
[C---:B------:R-:W-:Y:S01]  /*33d0*/  IADD3 R20, R76.reuse, 0x30, RZ ;  /* 0x000000304c147810 */ /* 0x040fe20007ffe0ff */
[----:B------:R-:W-:Y:S04]  /*33e0*/  HMMA.16816.F32.BF16 R60, R8, R22, R60 ;  /* 0x00000016083c723c */ /* 0x000fe8000004183c */
[----:B------:R-:W1:Y:S03]  /*33f0*/  MUFU.TANH R84, R84 ;  /* 0x0000005400547308 */ /* 0x000e660000002400 */
[C---:B------:R-:W-:Y:S01]  /*3400*/  IADD3 R22, R76.reuse, 0x38, RZ ;  /* 0x000000384c167810 */ /* 0x040fe20007ffe0ff */
[C---:B-----5:R-:W-:Y:S04]  /*3410*/  HMMA.16816.F32.BF16 R52, R12.reuse, R30, R52 ;  /* 0x0000001e0c34723c */ /* 0x060fe80000041834 */
[----:B------:R-:W5:Y:S04]  /*3420*/  MUFU.TANH R50, R50 ;  /* 0x0000003200327308 */ /* 0x000f680000002400 */
[----:B------:R-:W-:Y:S01]  /*3430*/  HMMA.16816.F32.BF16 R56, R12, R28, R56 ;  /* 0x0000001c0c38723c */ /* 0x000fe20000041838 */
[----:B------:R-:W-:Y:S01]  /*3440*/  FMUL.FTZ R85, R65, c[0x0][0x2ec] ;  /* 0x0000bb0041557a20 */ /* 0x000fe20000410000 */
[----:B------:R-:W-:Y:S01]  /*3450*/  IADD3 R65, R76, 0x39, RZ ;  /* 0x000000394c417810 */ /* 0x000fe20007ffe0ff */
[----:B------:R-:W-:Y:S01]  /*3460*/  FMUL.FTZ R64, R64, c[0x0][0x2ec] ;  /* 0x0000bb0040407a20 */ /* 0x000fe20000410000 */
[----:B------:R-:W-:Y:S01]  /*3470*/  MUFU.TANH R49, R49 ;  /* 0x0000003100317308 */ /* 0x000fe20000002400 */
[----:B------:R-:W-:-:S02]  /*3480*/  FMUL.FTZ R66, R66, c[0x0][0x2ec] ;  /* 0x0000bb0042427a20 */ /* 0x000fc40000410000 */
[C---:B------:R-:W-:Y:S01]  /*3490*/  IADD3 R29, R99.reuse, 0x8, RZ ;  /* 0x00000008631d7810 */ /* 0x040fe20007ffe0ff */
[----:B------:R-:W-:Y:S01]  /*34a0*/  IMAD R28, R98, 0x20, R95 ;  /* 0x00000020621c7824 */ /* 0x000fe200078e025f */
[-C--:B------:R-:W-:Y:S01]  /*34b0*/  IMNMX R99, R99, R94.reuse, PT ;  /* 0x0000005e63637217 */ /* 0x080fe20003800200 */
[----:B----4-:R-:W-:Y:S01]  /*34c0*/  FFMA.FTZ R14, R0, R73, R47 ;  /* 0x00000049000e7223 */ /* 0x010fe2000001002f */
[----:B------:R-:W-:Y:S01]  /*34d0*/  IMNMX R98, R29, R94, PT ;  /* 0x0000005e1d627217 */ /* 0x000fe20003800200 */
[----:B------:R-:W-:Y:S01]  /*34e0*/  IMAD.IADD R5, R5, 0x1, R28 ;  /* 0x0000000105057824 */ /* 0x000fe200078e021c */
[----:B------:R-:W-:Y:S01]  /*34f0*/  ISETP.GE.AND P4, PT, R78, R99, PT ;  /* 0x000000634e00720c */ /* 0x000fe20003f86270 */
[----:B--2---:R-:W-:Y:S01]  /*3500*/  FFMA.FTZ R28, R0, R77, R69 ;  /* 0x0000004d001c7223 */ /* 0x004fe20000010045 */
[-C--:B------:R-:W-:Y:S01]  /*3510*/  ISETP.GE.AND P1, PT, R78, R98.reuse, PT ;  /* 0x000000624e00720c */ /* 0x080fe20003f26270 */
[C---:B---3--:R-:W-:Y:S01]  /*3520*/  HMMA.16816.F32.BF16 R52, R8.reuse, R18, R52 ;  /* 0x000000120834723c */ /* 0x048fe20000041834 */
[----:B------:R-:W-:Y:S01]  /*3530*/  FMUL.FTZ R78, R67, c[0x0][0x2ec] ;  /* 0x0000bb00434e7a20 */ /* 0x000fe20000410000 */
[----:B------:R-:W2:Y:S01]  /*3540*/  MUFU.TANH R85, R85 ;  /* 0x0000005500557308 */ /* 0x000ea20000002400 */
[----:B------:R-:W-:Y:S01]  /*3550*/  ISETP.GE.AND P5, PT, R72, R99, PT ;  /* 0x000000634800720c */ /* 0x000fe20003fa6270 */
[----:B------:R-:W-:Y:S01]  /*3560*/  FMUL.FTZ R62, R62, c[0x0][0x2ec] ;  /* 0x0000bb003e3e7a20 */ /* 0x000fe20000410000 */
[-C--:B------:R-:W-:Y:S01]  /*3570*/  ISETP.GE.AND P3, PT, R72, R98.reuse, PT ;  /* 0x000000624800720c */ /* 0x080fe20003f66270 */
[----:B------:R-:W-:Y:S01]  /*3580*/  FMUL.FTZ R72, R60, c[0x0][0x2ec] ;  /* 0x0000bb003c487a20 */ /* 0x000fe20000410000 */
[----:B------:R-:W-:Y:S01]  /*3590*/  FSEL R13, R45, -INF , !P5 ;  /* 0xff8000002d0d7808 */ /* 0x000fe20006800000 */
[----:B------:R-:W-:Y:S01]  /*35a0*/  HMMA.16816.F32.BF16 R56, R8, R16, R56 ;  /* 0x000000100838723c */ /* 0x000fe20000041838 */
[----:B------:R-:W-:Y:S01]  /*35b0*/  FSEL R14, R14, -INF , !P3 ;  /* 0xff8000000e0e7808 */ /* 0x000fe20005800000 */
[----:B------:R-:W3:Y:S01]  /*35c0*/  MUFU.TANH R69, R78 ;  /* 0x0000004e00457308 */ /* 0x000ee20000002400 */
[----:B-1----:R-:W-:Y:S01]  /*35d0*/  FFMA.FTZ R45, R0, R43, R24 ;  /* 0x0000002b002d7223 */ /* 0x002fe20000010018 */
[C---:B------:R-:W-:Y:S01]  /*35e0*/  ISETP.GE.AND P5, PT, R68.reuse, R99, PT ;  /* 0x000000634400720c */ /* 0x040fe20003fa6270 */
[----:B------:R-:W-:Y:S01]  /*35f0*/  FMUL.FTZ R61, R61, c[0x0][0x2ec] ;  /* 0x0000bb003d3d7a20 */ /* 0x000fe20000410000 */
[-C--:B------:R-:W-:Y:S01]  /*3600*/  ISETP.GE.AND P3, PT, R68, R98.reuse, PT ;  /* 0x000000624400720c */ /* 0x080fe20003f66270 */
[C---:B------:R-:W-:Y:S01]  /*3610*/  FFMA.FTZ R10, R0.reuse, R43, R84 ;  /* 0x0000002b000a7223 */ /* 0x040fe20000010054 */
[----:B------:R-:W-:Y:S01]  /*3620*/  FSEL R9, R45, -INF , !P5 ;  /* 0xff8000002d097808 */ /* 0x000fe20006800000 */
[C---:B------:R-:W-:Y:S01]  /*3630*/  FFMA.FTZ R60, R0.reuse, R79, R44 ;  /* 0x0000004f003c7223 */ /* 0x040fe2000001002c */
[----:B------:R-:W1:Y:S01]  /*3640*/  MUFU.TANH R83, R83 ;  /* 0x0000005300537308 */ /* 0x000e620000002400 */
[-C--:B------:R-:W-:Y:S01]  /*3650*/  FFMA.FTZ R15, R0, R41.reuse, R48 ;  /* 0x00000029000f7223 */ /* 0x080fe20000010030 */
[----:B------:R-:W-:Y:S01]  /*3660*/  FSEL R10, R10, -INF , !P3 ;  /* 0xff8000000a0a7808 */ /* 0x000fe20005800000 */
[----:B-----5:R-:W-:Y:S01]  /*3670*/  FFMA.FTZ R12, R0, R41, R50 ;  /* 0x00000029000c7223 */ /* 0x020fe20000010032 */
[----:B------:R-:W-:Y:S01]  /*3680*/  ISETP.GE.AND P5, PT, R46, R99, PT ;  /* 0x000000632e00720c */ /* 0x000fe20003fa6270 */
[----:B--2---:R-:W-:Y:S01]  /*3690*/  FFMA.FTZ R85, R0, R71, R85 ;  /* 0x0000004700557223 */ /* 0x004fe20000010055 */
[-C--:B------:R-:W-:Y:S01]  /*36a0*/  ISETP.GE.AND P3, PT, R46, R98.reuse, PT ;  /* 0x000000622e00720c */ /* 0x080fe20003f66270 */
[C---:B------:R-:W-:Y:S01]  /*36b0*/  FFMA.FTZ R67, R0.reuse, R77, R81 ;  /* 0x0000004d00437223 */ /* 0x040fe20000010051 */
[----:B------:R-:W2:Y:S01]  /*36c0*/  MUFU.TANH R27, R27 ;  /* 0x0000001b001b7308 */ /* 0x000ea20000002400 */
[----:B---3--:R-:W-:Y:S01]  /*36d0*/  FFMA.FTZ R69, R0, R71, R69 ;  /* 0x0000004700457223 */ /* 0x008fe20000010045 */
[----:B------:R-:W-:Y:S01]  /*36e0*/  ISETP.GE.AND P0, PT, R80, R99, PT ;  /* 0x000000635000720c */ /* 0x000fe20003f06270 */
[----:B------:R-:W-:Y:S01]  /*36f0*/  FMUL.FTZ R52, R52, c[0x0][0x2ec] ;  /* 0x0000bb0034347a20 */ /* 0x000fe20000410000 */
[----:B------:R-:W-:Y:S01]  /*3700*/  FSEL R135, R85, -INF , !P5 ;  /* 0xff80000055877808 */ /* 0x000fe20006800000 */
[C---:B------:R-:W-:Y:S01]  /*3710*/  FFMA.FTZ R31, R0.reuse, R75, R49 ;  /* 0x0000004b001f7223 */ /* 0x040fe20000010031 */
[----:B------:R-:W-:Y:S01]  /*3720*/  FSEL R134, R69, -INF , !P3 ;  /* 0xff80000045867808 */ /* 0x000fe20005800000 */
[----:B------:R-:W-:Y:S01]  /*3730*/  FMUL.FTZ R18, R57, c[0x0][0x2ec] ;  /* 0x0000bb0039127a20 */ /* 0x000fe20000410000 */
[----:B------:R-:W3:Y:S01]  /*3740*/  MUFU.TANH R64, R64 ;  /* 0x0000004000407308 */ /* 0x000ee20000002400 */
[----:B------:R-:W-:Y:S01]  /*3750*/  FSEL R67, R67, -INF , !P4 ;  /* 0xff80000043437808 */ /* 0x000fe20006000000 */
[----:B-1----:R-:W-:Y:S01]  /*3760*/  FFMA.FTZ R11, R0, R37, R83 ;  /* 0x00000025000b7223 */ /* 0x002fe20000010053 */
[----:B------:R-:W-:Y:S01]  /*3770*/  FSEL R28, R28, -INF , !P1 ;  /* 0xff8000001c1c7808 */ /* 0x000fe20004800000 */
[----:B------:R-:W-:Y:S01]  /*3780*/  FMUL.FTZ R19, R58, c[0x0][0x2ec] ;  /* 0x0000bb003a137a20 */ /* 0x000fe20000410000 */
[-C--:B------:R-:W-:Y:S01]  /*3790*/  ISETP.GE.AND P5, PT, R20, R99.reuse, PT ;  /* 0x000000631400720c */ /* 0x080fe20003fa6270 */
[----:B------:R-:W-:Y:S01]  /*37a0*/  FMUL.FTZ R56, R56, c[0x0][0x2ec] ;  /* 0x0000bb0038387a20 */ /* 0x000fe20000410000 */
[-C--:B------:R-:W-:Y:S01]  /*37b0*/  ISETP.GE.AND P3, PT, R20, R98.reuse, PT ;  /* 0x000000621400720c */ /* 0x080fe20003f66270 */
[----:B------:R-:W1:Y:S01]  /*37c0*/  MUFU.TANH R44, R72 ;  /* 0x00000048002c7308 */ /* 0x000e620000002400 */
[----:B------:R-:W-:Y:S01]  /*37d0*/  ISETP.GE.AND P4, PT, R74, R99, PT ;  /* 0x000000634a00720c */ /* 0x000fe20003f86270 */
[----:B--2---:R-:W-:Y:S01]  /*37e0*/  FFMA.FTZ R8, R0, R37, R27 ;  /* 0x0000002500087223 */ /* 0x004fe2000001001b */
[-C--:B------:R-:W-:Y:S01]  /*37f0*/  ISETP.GE.AND P1, PT, R74, R98.reuse, PT ;  /* 0x000000624a00720c */ /* 0x080fe20003f26270 */
[----:B------:R-:W-:Y:S01]  /*3800*/  FMUL.FTZ R27, R59, c[0x0][0x2ec] ;  /* 0x0000bb003b1b7a20 */ /* 0x000fe20000410000 */
[----:B------:R-:W-:Y:S01]  /*3810*/  FSEL R17, R60, -INF , !P0 ;  /* 0xff8000003c117808 */ /* 0x000fe20004000000 */
[----:B------:R-:W-:Y:S01]  /*3820*/  FMUL.FTZ R63, R63, c[0x0][0x2ec] ;  /* 0x0000bb003f3f7a20 */ /* 0x000fe20000410000 */
[----:B------:R-:W-:Y:S01]  /*3830*/  ISETP.GE.AND P0, PT, R82, R99, PT ;  /* 0x000000635200720c */ /* 0x000fe20003f06270 */
[----:B------:R-:W2:Y:S01]  /*3840*/  MUFU.TANH R41, R62 ;  /* 0x0000003e00297308 */ /* 0x000ea20000002400 */
[----:B------:R-:W-:Y:S01]  /*3850*/  FSEL R15, R15, -INF , !P4 ;  /* 0xff8000000f0f7808 */ /* 0x000fe20006000000 */
[----:B---3--:R-:W-:Y:S01]  /*3860*/  FFMA.FTZ R64, R0, R39, R64 ;  /* 0x0000002700407223 */ /* 0x008fe20000010040 */
[----:B------:R-:W-:Y:S01]  /*3870*/  FSEL R12, R12, -INF , !P1 ;  /* 0xff8000000c0c7808 */ /* 0x000fe20004800000 */
[----:B------:R-:W-:Y:S01]  /*3880*/  FMUL.FTZ R54, R54, c[0x0][0x2ec] ;  /* 0x0000bb0036367a20 */ /* 0x000fe20000410000 */
[C---:B------:R-:W-:Y:S01]  /*3890*/  ISETP.GE.AND P4, PT, R36.reuse, R99, PT ;  /* 0x000000632400720c */ /* 0x040fe20003f86270 */
[----:B------:R-:W-:Y:S01]  /*38a0*/  FMUL.FTZ R55, R55, c[0x0][0x2ec] ;  /* 0x0000bb0037377a20 */ /* 0x000fe20000410000 */
[----:B------:R-:W-:Y:S01]  /*38b0*/  ISETP.GE.AND P1, PT, R36, R98, PT ;  /* 0x000000622400720c */ /* 0x000fe20003f26270 */
[----:B------:R-:W3:Y:S01]  /*38c0*/  MUFU.TANH R30, R61 ;  /* 0x0000003d001e7308 */ /* 0x000ee20000002400 */
[----:B------:R-:W-:Y:S01]  /*38d0*/  FSEL R31, R31, -INF , !P0 ;  /* 0xff8000001f1f7808 */ /* 0x000fe20004000000 */
[----:B-1----:R-:W-:Y:S01]  /*38e0*/  FFMA.FTZ R44, R0, R33, R44 ;  /* 0x00000021002c7223 */ /* 0x002fe2000001002c */
[----:B------:R-:W-:Y:S01]  /*38f0*/  ISETP.GE.AND P0, PT, R38, R99, PT ;  /* 0x000000632600720c */ /* 0x000fe20003f06270 */
[----:B------:R-:W-:Y:S01]  /*3900*/  FFMA.FTZ R16, R0, R79, R70 ;  /* 0x0000004f00107223 */ /* 0x000fe20000010046 */
[----:B------:R-:W-:Y:S01]  /*3910*/  FSEL R11, R11, -INF , !P4 ;  /* 0xff8000000b0b7808 */ /* 0x000fe20006000000 */
[----:B------:R-:W-:Y:S01]  /*3920*/  FMUL.FTZ R53, R53, c[0x0][0x2ec] ;  /* 0x0000bb0035357a20 */ /* 0x000fe20000410000 */
[----:B------:R-:W-:Y:S01]  /*3930*/  FSEL R8, R8, -INF , !P1 ;  /* 0xff80000008087808 */ /* 0x000fe20004800000 */
[----:B------:R-:W-:Y:S01]  /*3940*/  I2F R21, R20 ;  /* 0x0000001400157306 */ /* 0x000fe20000201400 */
[----:B--2---:R-:W-:Y:S01]  /*3950*/  FFMA.FTZ R41, R0, R33, R41 ;  /* 0x0000002100297223 */ /* 0x004fe20000010029 */
[----:B------:R-:W-:-:S02]  /*3960*/  ISETP.GE.AND P4, PT, R32, R99, PT ;  /* 0x000000632000720c */ /* 0x000fc40003f86270 */
[-C--:B------:R-:W-:Y:S02]  /*3970*/  ISETP.GE.AND P1, PT, R32, R98.reuse, PT ;  /* 0x000000622000720c */ /* 0x080fe40003f26270 */
[----:B------:R-:W-:Y:S02]  /*3980*/  FSEL R103, R64, -INF , !P0 ;  /* 0xff80000040677808 */ /* 0x000fe40004000000 */
[----:B------:R-:W-:Y:S01]  /*3990*/  I2F R23, R22 ;  /* 0x0000001600177306 */ /* 0x000fe20000201400 */
[----:B---3--:R-:W-:Y:S01]  /*39a0*/  FFMA.FTZ R30, R0, R35, R30 ;  /* 0x00000023001e7223 */ /* 0x008fe2000001001e */
[----:B------:R-:W-:Y:S02]  /*39b0*/  ISETP.GE.AND P0, PT, R34, R99, PT ;  /* 0x000000632200720c */ /* 0x000fe40003f06270 */
[----:B------:R-:W-:Y:S02]  /*39c0*/  ISETP.GE.AND P2, PT, R80, R98, PT ;  /* 0x000000625000720c */ /* 0x000fe40003f46270 */
[----:B------:R-:W-:-:S02]  /*39d0*/  FSEL R133, R44, -INF , !P4 ;  /* 0xff8000002c857808 */ /* 0x000fc40006000000 */
[----:B------:R-:W1:Y:S01]  /*39e0*/  MUFU.TANH R20, R52 ;  /* 0x0000003400147308 */ /* 0x000e620000002400 */
[----:B------:R-:W-:Y:S02]  /*39f0*/  FSEL R106, R41, -INF , !P1 ;  /* 0xff800000296a7808 */ /* 0x000fe40004800000 */
[CC--:B------:R-:W-:Y:S02]  /*3a00*/  ISETP.GE.AND P4, PT, R26.reuse, R99.reuse, PT ;  /* 0x000000631a00720c */ /* 0x0c0fe40003f86270 */
[----:B------:R-:W-:Y:S02]  /*3a10*/  ISETP.GE.AND P1, PT, R26, R98, PT ;  /* 0x000000621a00720c */ /* 0x000fe40003f26270 */
[----:B------:R-:W-:Y:S01]  /*3a20*/  FSEL R101, R30, -INF , !P0 ;  /* 0xff8000001e657808 */ /* 0x000fe20004000000 */
[----:B------:R-:W2:Y:S01]  /*3a30*/  MUFU.TANH R51, R51 ;  /* 0x0000003300337308 */ /* 0x000ea20000002400 */
[----:B------:R-:W-:Y:S02]  /*3a40*/  FSEL R16, R16, -INF , !P2 ;  /* 0xff80000010107808 */ /* 0x000fe40005000000 */
[----:B------:R-:W-:-:S02]  /*3a50*/  ISETP.GE.AND P0, PT, R22, R99, PT ;  /* 0x000000631600720c */ /* 0x000fc40003f06270 */
[----:B------:R-:W-:-:S03]  /*3a60*/  ISETP.GE.AND P2, PT, R82, R98, PT ;  /* 0x000000625200720c */ /* 0x000fc60003f46270 */
[----:B------:R-:W3:Y:S01]  /*3a70*/  MUFU.TANH R66, R66 ;  /* 0x0000004200427308 */ /* 0x000ee20000002400 */
[----:B-1----:R-:W-:-:S05]  /*3a80*/  FFMA.FTZ R20, R0, R23, R20 ;  /* 0x0000001700147223 */ /* 0x002fca0000010014 */
[----:B------:R-:W-:Y:S02]  /*3a90*/  FSEL R127, R20, -INF , !P0 ;  /* 0xff800000147f7808 */ /* 0x000fe40004000000 */
[----:B------:R-:W-:Y:S01]  /*3aa0*/  I2F R25, R26 ;  /* 0x0000001a00197306 */ /* 0x000fe20000201400 */
[----:B--2---:R-:W-:Y:S01]  /*3ab0*/  FFMA.FTZ R51, R0, R75, R51 ;  /* 0x0000004b00337223 */ /* 0x004fe20000010033 */
[----:B------:R-:W-:-:S04]  /*3ac0*/  ISETP.GT.AND P0, PT, R120, R115, PT ;  /* 0x000000737800720c */ /* 0x000fc80003f04270 */
[----:B------:R-:W-:Y:S02]  /*3ad0*/  FSEL R24, R51, -INF , !P2 ;  /* 0xff80000033187808 */ /* 0x000fe40005000000 */
[----:B------:R-:W1:Y:S01]  /*3ae0*/  MUFU.TANH R18, R18 ;  /* 0x0000001200127308 */ /* 0x000e620000002400 */
[----:B---3--:R-:W-:Y:S01]  /*3af0*/  FFMA.FTZ R66, R0, R39, R66 ;  /* 0x0000002700427223 */ /* 0x008fe20000010042 */
[----:B------:R-:W-:-:S04]  /*3b00*/  ISETP.GE.AND P2, PT, R38, R98, PT ;  /* 0x000000622600720c */ /* 0x000fc80003f46270 */
[----:B------:R-:W-:Y:S02]  /*3b10*/  FSEL R138, R66, -INF , !P2 ;  /* 0xff800000428a7808 */ /* 0x000fe40005000000 */
[----:B------:R-:W2:Y:S01]  /*3b20*/  MUFU.TANH R19, R19 ;  /* 0x0000001300137308 */ /* 0x000ea20000002400 */
[----:B------:R-:W-:-:S07]  /*3b30*/  ISETP.GE.AND P2, PT, R34, R98, PT ;  /* 0x000000622200720c */ /* 0x000fce0003f46270 */
        /* <DEDUP_REMOVED lines=21> */
[----:B------:R-:W-:Y:S01]  /*3c90*/  BAR.SYNC.DEFER_BLOCKING 0x0 ;  /* 0x0000000000007b1d */ /* 0x000fe20000010000 */
[----:B------:R-:W-:-:S03]  /*3ca0*/  ISETP.GE.AND P1, PT, R65, R98, PT ;  /* 0x000000624100720c */ /* 0x000fc60003f26270 */
[----:B------:R-:W-:Y:S02]  /*3cb0*/  FSEL R19, R19, -INF , !P5 ;  /* 0xff80000013137808 */ /* 0x000fe40006800000 */
[----:B------:R-:W2:Y:S01]  /*3cc0*/  MUFU.TANH R26, R53 ;  /* 0x00000035001a7308 */ /* 0x000ea20000002400 */
[----:B-1----:R-:W-:-:S05]  /*3cd0*/  FFMA.FTZ R18, R0, R3, R42 ;  /* 0x0000000300127223 */ /* 0x002fca000001002a */
        /* <DEDUP_REMOVED lines=68> */
.L_x_5774:
[----:B------:R-:W-:-:S04]  /*4120*/  LEA R2, -R2, RZ, 0x6 ;  /* 0x000000ff02027211 */ /* 0x000fc800078e31ff */
[----:B------:R-:W-:Y:S02]  /*4130*/  SHF.R.S32.HI R6, RZ, 0x1f, R2 ;  /* 0x0000001fff067819 */ /* 0x000fe40000011402 */
.L_x_5775:
        /* <DEDUP_REMOVED lines=59> */
.L_x_5777:
[----:B------:R-:W-:Y:S05]  /*44f0*/  BSYNC B0 ;  /* 0x0000000000007941 */ /* 0x000fea0003800000 */
.L_x_5776:
[----:B------:R-:W0:Y:S01]  /*4500*/  LDGDEPBAR ;  /* 0x00000000000079af */ /* 0x000e220000000000 */
[----:B------:R-:W-:Y:S02]  /*4510*/  MOV R96, R20 ;  /* 0x0000001400607202 */ /* 0x000fe40000000f00 */
[----:B------:R-:W-:Y:S02]  /*4520*/  MOV R97, R7 ;  /* 0x0000000700617202 */ /* 0x000fe40000000f00 */
.L_x_5773:
[----:B--2---:R-:W-:Y:S02]  /*4530*/  FMNMX.FTZ R2, R19, R67, !PT ;  /* 0x0000004313027209 */ /* 0x004fe40007810000 */
        /* <DEDUP_REMOVED lines=28> */
[----:B------:R-:W-:-:S03]  /*4700*/  SHF.L.U32 R110, R5, 0x1, RZ ;  /* 0x00000001056e7819 */ /* 0x000fc600000006ff */
[----:B------:R-:W2:Y:S01]  /*4710*/  SHFL.BFLY PT, R2, R21, 0x2, 0x1f ;  /* 0x0c401f0015027f89 */ /* 0x000ea200000e0000 */
[----:B------:R-:W-:-:S03]  /*4720*/  LEA R108, R4, R110, 0x1 ;  /* 0x0000006e046c7211 */ /* 0x000fc600078e08ff */
[----:B-1----:R-:W-:Y:S04]  /*4730*/  LDSM.16.MT88.4 R40, [R110+0x8000] ;  /* 0x008000006e28783b */ /* 0x002fe80000004200 */
[----:B------:R-:W-:Y:S04]  /*4740*/  LDSM.16.MT88.4 R52, [R108+0x7000] ;  /* 0x007000006c34783b */ /* 0x000fe80000004200 */
[----:B------:R-:W-:Y:S04]  /*4750*/  LDSM.16.MT88.4 R76, [R110+0x6000] ;  /* 0x006000006e4c783b */ /* 0x000fe80000004200 */
[----:B------:R-:W-:Y:S04]  /*4760*/  LDSM.16.MT88.4 R68, [R108+0x6000] ;  /* 0x006000006c44783b */ /* 0x000fe80000004200 */
[----:B------:R-:W-:Y:S01]  /*4770*/  LDSM.16.MT88.4 R60, [R110+0x7000] ;  /* 0x007000006e3c783b */ /* 0x000fe20000004200 */
[----:B--2---:R-:W-:-:S02]  /*4780*/  FMNMX.FTZ R2, R21, R2, !PT ;  /* 0x0000000215027209 */ /* 0x004fc40007810000 */
        /* <DEDUP_REMOVED lines=37> */
[--C-:B------:R-:W-:Y:S01]  /*49e0*/  FFMA.FTZ R23, R10, c[0x0][0x23c], -R85.reuse ;  /* 0x00008f000a177a23 */ /* 0x100fe20000010855 */
[----:B------:R-:W-:Y:S01]  /*49f0*/  LDSM.16.MT88.4 R16, [R108+0x6400] ;  /* 0x006400006c10783b */ /* 0x000fe20000004200 */
[--C-:B------:R-:W-:Y:S02]  /*4a00*/  FFMA.FTZ R20, R8, c[0x0][0x23c], -R85.reuse ;  /* 0x00008f0008147a23 */ /* 0x100fe40000010855 */
[--C-:B------:R-:W-:Y:S01]  /*4a10*/  FFMA.FTZ R31, R12, c[0x0][0x23c], -R85.reuse ;  /* 0x00008f000c1f7a23 */ /* 0x100fe20000010855 */
[----:B------:R-:W2:Y:S01]  /*4a20*/  LDSM.16.MT88.4 R8, [R108+0x7400] ;  /* 0x007400006c08783b */ /* 0x000ea20000004200 */
[--C-:B------:R-:W-:Y:S01]  /*4a30*/  FFMA.FTZ R28, R24, c[0x0][0x23c], -R85.reuse ;  /* 0x00008f00181c7a23 */ /* 0x100fe20000010855 */
[----:B------:R-:W3:Y:S01]  /*4a40*/  MUFU.EX2 R131, R131 ;  /* 0x0000008300837308 */ /* 0x000ee20000000800 */
[----:B-1----:R-:W-:Y:S01]  /*4a50*/  F2FP.BF16.PACK_AB R50, R86, R87 ;  /* 0x000000575632723e */ /* 0x002fe200000010ff */
[----:B------:R-:W1:Y:S01]  /*4a60*/  LDSM.16.MT88.4 R24, [R110+0x6400] ;  /* 0x006400006e18783b */ /* 0x000e620000004200 */
[----:B------:R-:W-:-:S02]  /*4a70*/  FFMA.FTZ R84, R84, c[0x0][0x23c], -R85 ;  /* 0x00008f0054547a23 */ /* 0x000fc40000010855 */
[--C-:B------:R-:W-:Y:S01]  /*4a80*/  FFMA.FTZ R35, R35, c[0x0][0x23c], -R85.reuse ;  /* 0x00008f0023237a23 */ /* 0x100fe20000010855 */
[----:B------:R-:W-:Y:S01]  /*4a90*/  LDSM.16.MT88.4 R12, [R110+0x7400] ;  /* 0x007400006e0c783b */ /* 0x000fe20000004200 */
[----:B------:R-:W-:Y:S01]  /*4aa0*/  FFMA.FTZ R127, R127, c[0x0][0x23c], -R132 ;  /* 0x00008f007f7f7a23 */ /* 0x000fe20000010884 */
[----:B------:R-:W-:Y:S01]  /*4ab0*/  MUFU.EX2 R95, R95 ;  /* 0x0000005f005f7308 */ /* 0x000fe20000000800 */
[----:B------:R-:W-:Y:S02]  /*4ac0*/  FFMA.FTZ R34, R34, c[0x0][0x23c], -R85 ;  /* 0x00008f0022227a23 */ /* 0x000fe40000010855 */
[----:B------:R-:W-:-:S05]  /*4ad0*/  FADD.FTZ R130, R130, R129 ;  /* 0x0000008182827221 */ /* 0x000fca0000010000 */
[----:B------:R-:W4:Y:S01]  /*4ae0*/  MUFU.EX2 R32, R32 ;  /* 0x0000002000207308 */ /* 0x000f220000000800 */
[----:B---3--:R-:W-:Y:S01]  /*4af0*/  F2FP.BF16.PACK_AB R49, R131, R128 ;  /* 0x000000808331723e */ /* 0x008fe200000010ff */
[----:B------:R-:W-:-:S06]  /*4b00*/  FADD.FTZ R128, R128, R131 ;  /* 0x0000008380807221 */ /* 0x000fcc0000010000 */
        /* <DEDUP_REMOVED lines=38> */
[C---:B-1----:R-:W-:Y:S02]  /*4d70*/  HMMA.16816.F32.BF16 R76, R4.reuse, R26, R76 ;  /* 0x0000001a044c723c */ /* 0x042fe4000004184c */
[----:B------:R-:W-:Y:S05]  /*4d80*/  MUFU.EX2 R84, R84 ;  /* 0x0000005400547308 */ /* 0x000fea0000000800 */
[----:B------:R-:W-:Y:S01]  /*4d90*/  FFMA.FTZ R27, R101, c[0x0][0x23c], -R132 ;  /* 0x00008f00651b7a23 */ /* 0x000fe20000010884 */
[----:B------:R-:W-:Y:S01]  /*4da0*/  HMMA.16816.F32.BF16 R80, R4, R24, R80 ;  /* 0x000000180450723c */ /* 0x000fe20000041850 */
[----:B------:R-:W-:-:S02]  /*4db0*/  FFMA.FTZ R101, R138, c[0x0][0x23c], -R85 ;  /* 0x00008f008a657a23 */ /* 0x000fc40000010855 */
[--C-:B------:R-:W-:Y:S01]  /*4dc0*/  FFMA.FTZ R26, R134, c[0x0][0x23c], -R85.reuse ;  /* 0x00008f00861a7a23 */ /* 0x100fe20000010855 */
[----:B------:R-:W-:Y:S01]  /*4dd0*/  MUFU.EX2 R35, R35 ;  /* 0x0000002300237308 */ /* 0x000fe20000000800 */
[--C-:B------:R-:W-:Y:S02]  /*4de0*/  FFMA.FTZ R134, R33, c[0x0][0x23c], -R85.reuse ;  /* 0x00008f0021867a23 */ /* 0x100fe40000010855 */
[--C-:B------:R-:W-:Y:S01]  /*4df0*/  FFMA.FTZ R25, R106, c[0x0][0x23c], -R85.reuse ;  /* 0x00008f006a197a23 */ /* 0x100fe20000010855 */
[----:B------:R-:W-:Y:S01]  /*4e00*/  HMMA.16816.F32.BF16 R72, R4, R16, R72 ;  /* 0x000000100448723c */ /* 0x000fe20000041848 */
[----:B------:R-:W-:-:S03]  /*4e10*/  FFMA.FTZ R24, R104, c[0x0][0x23c], -R85 ;  /* 0x00008f0068187a23 */ /* 0x000fc60000010855 */
[----:B------:R-:W-:Y:S04]  /*4e20*/  MUFU.EX2 R27, R27 ;  /* 0x0000001b001b7308 */ /* 0x000fe80000000800 */
[C---:B------:R-:W-:Y:S01]  /*4e30*/  HMMA.16816.F32.BF16 R68, R4.reuse, R18, R68 ;  /* 0x000000120444723c */ /* 0x040fe20000041844 */
[----:B------:R-:W-:Y:S03]  /*4e40*/  LDSM.16.MT88.4 R16, [R110+0x6c00] ;  /* 0x006c00006e10783b */ /* 0x000fe60000004200 */
[----:B------:R-:W-:Y:S04]  /*4e50*/  MUFU.EX2 R101, R101 ;  /* 0x0000006500657308 */ /* 0x000fe80000000800 */
[C---:B--2---:R-:W-:Y:S04]  /*4e60*/  HMMA.16816.F32.BF16 R36, R4.reuse, R8, R36 ;  /* 0x000000080424723c */ /* 0x044fe80000041824 */
[----:B------:R-:W1:Y:S04]  /*4e70*/  MUFU.EX2 R26, R26 ;  /* 0x0000001a001a7308 */ /* 0x000e680000000800 */
[C---:B------:R-:W-:Y:S01]  /*4e80*/  HMMA.16816.F32.BF16 R40, R4.reuse, R10, R40 ;  /* 0x0000000a0428723c */ /* 0x040fe20000041828 */
[----:B------:R-:W2:Y:S03]  /*4e90*/  LDSM.16.MT88.4 R8, [R108+0x8000] ;  /* 0x008000006c08783b */ /* 0x000ea60000004200 */
[----:B------:R-:W-:Y:S04]  /*4ea0*/  MUFU.EX2 R25, R25 ;  /* 0x0000001900197308 */ /* 0x000fe80000000800 */
[C---:B------:R-:W-:Y:S04]  /*4eb0*/  HMMA.16816.F32.BF16 R64, R4.reuse, R12, R64 ;  /* 0x0000000c0440723c */ /* 0x040fe80000041840 */
[----:B------:R-:W4:Y:S04]  /*4ec0*/  MUFU.EX2 R24, R24 ;  /* 0x0000001800187308 */ /* 0x000f280000000800 */
[----:B------:R-:W-:Y:S01]  /*4ed0*/  HMMA.16816.F32.BF16 R60, R4, R14, R60 ;  /* 0x0000000e043c723c */ /* 0x000fe2000004183c */
[----:B------:R-:W-:Y:S03]  /*4ee0*/  LDSM.16.MT88.4 R12, [R108+0x6c00] ;  /* 0x006c00006c0c783b */ /* 0x000fe60000004200 */
        /* <DEDUP_REMOVED lines=38> */
[----:B-----5:R-:W-:Y:S01]  /*5150*/  F2FP.BF16.PACK_AB R6, R107, R104 ;  /* 0x000000686b06723e */ /* 0x020fe200000010ff */
[----:B------:R-:W-:Y:S01]  /*5160*/  FADD.FTZ R5, R86, R5 ;  /* 0x0000000556057221 */ /* 0x000fe20000010000 */
[----:B------:R-:W-:Y:S02]  /*5170*/  F2FP.BF16.PACK_AB R7, R134, R33 ;  /* 0x000000218607723e */ /* 0x000fe400000010ff */
[----:B------:R-:W-:Y:S01]  /*5180*/  LEA R130, P1, R96, c[0x0][0x168], 0x1 ;  /* 0x00005a0060827a11 */ /* 0x000fe200078208ff */
[----:B------:R-:W-:Y:S01]  /*5190*/  FADD.FTZ R30, R30, R5 ;  /* 0x000000051e1e7221 */ /* 0x000fe20000010000 */
[----:B------:R-:W-:Y:S01]  /*51a0*/  F2FP.BF16.PACK_AB R5, R35, R84 ;  /* 0x000000542305723e */ /* 0x000fe200000010ff */
[----:B------:R-:W-:Y:S01]  /*51b0*/  FADD.FTZ R84, R84, R25 ;  /* 0x0000001954547221 */ /* 0x000fe20000010000 */
[----:B------:R-:W-:Y:S01]  /*51c0*/  LEA.HI.X R131, R96, c[0x0][0x16c], R97, 0x1, P1 ;  /* 0x00005b0060837a11 */ /* 0x000fe200008f0c61 */
[----:B------:R-:W-:Y:S02]  /*51d0*/  FADD.FTZ R29, R29, R30 ;  /* 0x0000001e1d1d7221 */ /* 0x000fe40000010000 */
[----:B------:R-:W-:-:S02]  /*51e0*/  FADD.FTZ R84, R35, R84 ;  /* 0x0000005423547221 */ /* 0x000fc40000010000 */
[----:B------:R-:W-:Y:S02]  /*51f0*/  HMMA.16816.F32.BF16 R72, R4, R12, R72 ;  /* 0x0000000c0448723c */ /* 0x000fe40000041848 */
[----:B------:R-:W-:-:S04]  /*5200*/  FADD.FTZ R33, R33, R84 ;  /* 0x0000005421217221 */ /* 0x000fc80000010000 */
[----:B------:R-:W-:Y:S02]  /*5210*/  FADD.FTZ R134, R134, R33 ;  /* 0x0000002186867221 */ /* 0x000fe40000010000 */
        /* <DEDUP_REMOVED lines=90> */
.L_x_5779:
[----:B------:R-:W-:-:S04]  /*57c0*/  LEA R6, -R4, RZ, 0x6 ;  /* 0x000000ff04067211 */ /* 0x000fc800078e31ff */
[----:B------:R-:W-:Y:S02]  /*57d0*/  SHF.R.S32.HI R5, RZ, 0x1f, R6 ;  /* 0x0000001fff057819 */ /* 0x000fe40000011406 */
.L_x_5780:
        /* <DEDUP_REMOVED lines=139> */
[----:B------:R-:W-:-:S03]  /*6090*/  FMUL.FTZ R31, R31, c[0x0][0x2ec] ;  /* 0x0000bb001f1f7a20 */ /* 0x000fc60000410000 */
[----:B------:R-:W-:Y:S02]  /*60a0*/  FMUL.FTZ R24, R24, c[0x0][0x2ec] ;  /* 0x0000bb0018187a20 */ /* 0x000fe40000410000 */
[----:B------:R-:W-:Y:S02]  /*60b0*/  FMUL.FTZ R26, R26, c[0x0][0x2ec] ;  /* 0x0000bb001a1a7a20 */ /* 0x000fe40000410000 */
[----:B------:R-:W-:Y:S04]  /*60c0*/  MUFU.TANH R101, R30 ;  /* 0x0000001e00657308 */ /* 0x000fe80000002400 */
[----:B------:R-:W-:Y:S01]  /*60d0*/  FMUL.FTZ R20, R20, c[0x0][0x2ec] ;  /* 0x0000bb0014147a20 */ /* 0x000fe20000410000 */
[----:B-1----:R-:W-:Y:S01]  /*60e0*/  HMMA.16816.F32.BF16 R16, R92, R88, R16 ;  /* 0x000000585c10723c */ /* 0x002fe20000041810 */
[----:B------:R-:W-:-:S02]  /*60f0*/  FMUL.FTZ R22, R22, c[0x0][0x2ec] ;  /* 0x0000bb0016167a20 */ /* 0x000fc40000410000 */
[----:B------:R-:W-:Y:S01]  /*6100*/  MUFU.TANH R31, R31 ;  /* 0x0000001f001f7308 */ /* 0x000fe20000002400 */
[----:B------:R-:W-:-:S04]  /*6110*/  FMUL.FTZ R21, R21, c[0x0][0x2ec] ;  /* 0x0000bb0015157a20 */ /* 0x000fc80000410000 */
[C---:B------:R-:W-:Y:S03]  /*6120*/  HMMA.16816.F32.BF16 R12, R92.reuse, R90, R12 ;  /* 0x0000005a5c0c723c */ /* 0x040fe6000004180c */
[----:B------:R-:W-:Y:S05]  /*6130*/  MUFU.TANH R91, R20 ;  /* 0x00000014005b7308 */ /* 0x000fea0000002400 */
[C---:B--2---:R-:W-:Y:S03]  /*6140*/  HMMA.16816.F32.BF16 R8, R92.reuse, R84, R8 ;  /* 0x000000545c08723c */ /* 0x044fe60000041808 */
[----:B------:R-:W-:Y:S04]  /*6150*/  MUFU.TANH R89, R22 ;  /* 0x0000001600597308 */ /* 0x000fe80000002400 */
[----:B------:R-:W-:Y:S01]  /*6160*/  IMAD R84, R120, 0x40, R126 ;  /* 0x0000004078547824 */ /* 0x000fe200078e027e */
[----:B------:R-:W-:Y:S01]  /*6170*/  HMMA.16816.F32.BF16 R4, R92, R86, R4 ;  /* 0x000000565c04723c */ /* 0x000fe20000041804 */
[----:B------:R-:W-:-:S02]  /*6180*/  FMUL.FTZ R107, R16, c[0x0][0x2ec] ;  /* 0x0000bb00106b7a20 */ /* 0x000fc40000410000 */
[----:B------:R1:W-:Y:S01]  /*6190*/  MUFU.TANH R95, R24 ;  /* 0x00000018005f7308 */ /* 0x0003e20000002400 */
[----:B------:R-:W-:Y:S01]  /*61a0*/  IADD3 R16, R84, 0x8, RZ ;  /* 0x0000000854107810 */ /* 0x000fe20007ffe0ff */
[----:B------:R-:W-:Y:S02]  /*61b0*/  FMUL.FTZ R105, R18, c[0x0][0x2ec] ;  /* 0x0000bb0012697a20 */ /* 0x000fe40000410000 */
[----:B------:R-:W-:Y:S01]  /*61c0*/  FMUL.FTZ R87, R32, c[0x0][0x2ec] ;  /* 0x0000bb0020577a20 */ /* 0x000fe20000410000 */
[----:B------:R-:W-:Y:S01]  /*61d0*/  IADD3 R86, R84, 0x1, RZ ;  /* 0x0000000154567810 */ /* 0x000fe20007ffe0ff */
[----:B------:R-:W-:Y:S01]  /*61e0*/  FMUL.FTZ R32, R33, c[0x0][0x2ec] ;  /* 0x0000bb0021207a20 */ /* 0x000fe20000410000 */
[-C--:B------:R-:W-:Y:S01]  /*61f0*/  ISETP.GE.AND P4, PT, R16, R99.reuse, PT ;  /* 0x000000631000720c */ /* 0x080fe20003f86270 */
[----:B------:R-:W-:Y:S01]  /*6200*/  FMUL.FTZ R33, R34, c[0x0][0x2ec] ;  /* 0x0000bb0022217a20 */ /* 0x000fe20000410000 */
[----:B------:R-:W-:Y:S01]  /*6210*/  I2F R85, R86 ;  /* 0x0000005600557306 */ /* 0x000fe20000201400 */
[----:B------:R-:W-:Y:S01]  /*6220*/  FMUL.FTZ R34, R35, c[0x0][0x2ec] ;  /* 0x0000bb0023227a20 */ /* 0x000fe20000410000 */
[C---:B------:R-:W-:Y:S01]  /*6230*/  ISETP.GE.AND P0, PT, R86.reuse, R99, PT ;  /* 0x000000635600720c */ /* 0x040fe20003f06270 */
[----:B------:R-:W-:Y:S01]  /*6240*/  FMUL.FTZ R35, R29, c[0x0][0x2ec] ;  /* 0x0000bb001d237a20 */ /* 0x000fe20000410000 */
[----:B------:R-:W-:Y:S01]  /*6250*/  ISETP.GE.AND P5, PT, R86, R98, PT ;  /* 0x000000625600720c */ /* 0x000fe20003fa6270 */
[----:B------:R-:W-:Y:S01]  /*6260*/  FMUL.FTZ R29, R25, c[0x0][0x2ec] ;  /* 0x0000bb00191d7a20 */ /* 0x000fe20000410000 */
[----:B-1----:R-:W-:-:S02]  /*6270*/  IADD3 R24, R84, 0x9, RZ ;  /* 0x0000000954187810 */ /* 0x002fc40007ffe0ff */
[----:B------:R-:W1:Y:S01]  /*6280*/  MUFU.TANH R32, R32 ;  /* 0x0000002000207308 */ /* 0x000e620000002400 */
[----:B------:R-:W-:Y:S02]  /*6290*/  FMUL.FTZ R25, R27, c[0x0][0x2ec] ;  /* 0x0000bb001b197a20 */ /* 0x000fe40000410000 */
[----:B------:R-:W-:Y:S02]  /*62a0*/  FMUL.FTZ R27, R17, c[0x0][0x2ec] ;  /* 0x0000bb00111b7a20 */ /* 0x000fe40000410000 */
[----:B------:R-:W-:Y:S02]  /*62b0*/  FMUL.FTZ R131, R19, c[0x0][0x2ec] ;  /* 0x0000bb0013837a20 */ /* 0x000fe40000410000 */
[----:B------:R-:W-:Y:S01]  /*62c0*/  FMUL.FTZ R28, R13, c[0x0][0x2ec] ;  /* 0x0000bb000d1c7a20 */ /* 0x000fe20000410000 */
[----:B------:R-:W2:Y:S01]  /*62d0*/  MUFU.TANH R34, R34 ;  /* 0x0000002200227308 */ /* 0x000ea20000002400 */
[----:B------:R-:W-:Y:S02]  /*62e0*/  FMUL.FTZ R15, R15, c[0x0][0x2ec] ;  /* 0x0000bb000f0f7a20 */ /* 0x000fe40000410000 */
[----:B------:R-:W-:-:S02]  /*62f0*/  FMUL.FTZ R10, R10, c[0x0][0x2ec] ;  /* 0x0000bb000a0a7a20 */ /* 0x000fc40000410000 */
[----:B------:R-:W-:Y:S02]  /*6300*/  FMUL.FTZ R9, R9, c[0x0][0x2ec] ;  /* 0x0000bb0009097a20 */ /* 0x000fe40000410000 */
[----:B------:R-:W-:Y:S01]  /*6310*/  FMUL.FTZ R11, R11, c[0x0][0x2ec] ;  /* 0x0000bb000b0b7a20 */ /* 0x000fe20000410000 */
[----:B------:R-:W3:Y:S01]  /*6320*/  I2F R17, R16 ;  /* 0x0000001000117306 */ /* 0x000ee20000201400 */
[-C--:B-1----:R-:W-:Y:S02]  /*6330*/  FFMA.FTZ R18, R0, R85.reuse, R32 ;  /* 0x0000005500127223 */ /* 0x082fe40000010020 */
[----:B------:R-:W-:Y:S02]  /*6340*/  FMUL.FTZ R5, R5, c[0x0][0x2ec] ;  /* 0x0000bb0005057a20 */ /* 0x000fe40000410000 */
[----:B------:R-:W-:Y:S01]  /*6350*/  FMUL.FTZ R7, R7, c[0x0][0x2ec] ;  /* 0x0000bb0007077a20 */ /* 0x000fe20000410000 */
[----:B------:R-:W-:Y:S02]  /*6360*/  FSEL R18, R18, -INF , !P0 ;  /* 0xff80000012127808 */ /* 0x000fe40004000000 */
[----:B------:R-:W-:Y:S01]  /*6370*/  MUFU.TANH R35, R35 ;  /* 0x0000002300237308 */ /* 0x000fe20000002400 */
[----:B--2---:R-:W-:Y:S01]  /*6380*/  FFMA.FTZ R19, R0, R85, R34 ;  /* 0x0000005500137223 */ /* 0x004fe20000010022 */
[----:B------:R-:W-:Y:S01]  /*6390*/  ISETP.GE.AND P0, PT, R16, R98, PT ;  /* 0x000000621000720c */ /* 0x000fe20003f06270 */
[----:B------:R-:W-:-:S03]  /*63a0*/  FMUL.FTZ R85, R12, c[0x0][0x2ec] ;  /* 0x0000bb000c557a20 */ /* 0x000fc60000410000 */
[----:B------:R-:W-:Y:S02]  /*63b0*/  FSEL R19, R19, -INF , !P5 ;  /* 0xff80000013137808 */ /* 0x000fe40006800000 */
[----:B------:R-:W1:Y:S01]  /*63c0*/  I2F R20, R24 ;  /* 0x0000001800147306 */ /* 0x000e620000201400 */
[----:B---3--:R-:W-:Y:S01]  /*63d0*/  FFMA.FTZ R16, R0, R17, R103 ;  /* 0x0000001100107223 */ /* 0x008fe20000010067 */
[----:B------:R-:W-:Y:S01]  /*63e0*/  ISETP.GE.AND P5, PT, R24, R99, PT ;  /* 0x000000631800720c */ /* 0x000fe20003fa6270 */
[----:B------:R-:W-:-:S03]  /*63f0*/  FFMA.FTZ R17, R0, R17, R101 ;  /* 0x0000001100117223 */ /* 0x000fc60000010065 */
[----:B------:R-:W-:Y:S02]  /*6400*/  FSEL R16, R16, -INF , !P4 ;  /* 0xff80000010107808 */ /* 0x000fe40006000000 */
[----:B------:R2:W-:Y:S01]  /*6410*/  MUFU.TANH R93, R26 ;  /* 0x0000001a005d7308 */ /* 0x0005e20000002400 */
[----:B------:R-:W-:Y:S02]  /*6420*/  ISETP.GE.AND P4, PT, R24, R98, PT ;  /* 0x000000621800720c */ /* 0x000fe40003f86270 */
[----:B------:R-:W-:Y:S01]  /*6430*/  FSEL R17, R17, -INF , !P0 ;  /* 0xff80000011117808 */ /* 0x000fe20004000000 */
[-C--:B-1----:R-:W-:Y:S01]  /*6440*/  FFMA.FTZ R12, R0, R20.reuse, R35 ;  /* 0x00000014000c7223 */ /* 0x082fe20000010023 */
[----:B------:R-:W-:Y:S01]  /*6450*/  IADD3 R24, R84, 0x11, RZ ;  /* 0x0000001154187810 */ /* 0x000fe20007ffe0ff */
[----:B------:R-:W-:Y:S02]  /*6460*/  FFMA.FTZ R13, R0, R20, R31 ;  /* 0x00000014000d7223 */ /* 0x000fe4000001001f */
[----:B------:R-:W-:Y:S01]  /*6470*/  MUFU.TANH R29, R29 ;  /* 0x0000001d001d7308 */ /* 0x000fe20000002400 */
[----:B------:R-:W-:Y:S01]  /*6480*/  FMUL.FTZ R31, R14, c[0x0][0x2ec] ;  /* 0x0000bb000e1f7a20 */ /* 0x000fe20000410000 */
[----:B------:R-:W-:-:S02]  /*6490*/  FSEL R12, R12, -INF , !P5 ;  /* 0xff8000000c0c7808 */ /* 0x000fc40006800000 */
[----:B------:R-:W-:Y:S02]  /*64a0*/  FSEL R13, R13, -INF , !P4 ;  /* 0xff8000000d0d7808 */ /* 0x000fe40006000000 */
[----:B--2---:R-:W-:Y:S02]  /*64b0*/  IADD3 R26, R84, 0x10, RZ ;  /* 0x00000010541a7810 */ /* 0x004fe40007ffe0ff */
[----:B------:R-:W-:Y:S01]  /*64c0*/  MUFU.TANH R25, R25 ;  /* 0x0000001900197308 */ /* 0x000fe20000002400 */
[-C--:B------:R-:W-:Y:S02]  /*64d0*/  ISETP.GE.AND P4, PT, R24, R99.reuse, PT ;  /* 0x000000631800720c */ /* 0x080fe40003f86270 */
[C---:B------:R-:W-:Y:S02]  /*64e0*/  ISETP.GE.AND P0, PT, R26.reuse, R99, PT ;  /* 0x000000631a00720c */ /* 0x040fe40003f06270 */
[----:B------:R-:W-:-:S03]  /*64f0*/  ISETP.GE.AND P5, PT, R26, R98, PT ;  /* 0x000000621a00720c */ /* 0x000fc60003fa6270 */
[----:B------:R1:W2:Y:S08]  /*6500*/  I2F R22, R26 ;  /* 0x0000001a00167306 */ /* 0x0002b00000201400 */
[----:B------:R-:W3:Y:S01]  /*6510*/  I2F R20, R24 ;  /* 0x0000001800147306 */ /* 0x000ee20000201400 */
[----:B-1----:R-:W-:Y:S01]  /*6520*/  IADD3 R26, R84, 0x18, RZ ;  /* 0x00000018541a7810 */ /* 0x002fe20007ffe0ff */
[----:B--2---:R-:W-:-:S06]  /*6530*/  FFMA.FTZ R95, R0, R22, R95 ;  /* 0x00000016005f7223 */ /* 0x004fcc000001005f */
[----:B------:R-:W-:Y:S01]  /*6540*/  MUFU.TANH R107, R107 ;  /* 0x0000006b006b7308 */ /* 0x000fe20000002400 */
[----:B------:R-:W-:Y:S01]  /*6550*/  FFMA.FTZ R93, R0, R22, R93 ;  /* 0x00000016005d7223 */ /* 0x000fe2000001005d */
[----:B------:R-:W-:Y:S02]  /*6560*/  IADD3 R22, R84, 0x21, RZ ;  /* 0x0000002154167810 */ /* 0x000fe40007ffe0ff */
[----:B------:R-:W-:Y:S02]  /*6570*/  FSEL R132, R95, -INF , !P0 ;  /* 0xff8000005f847808 */ /* 0x000fe40004000000 */
[----:B------:R-:W-:Y:S01]  /*6580*/  ISETP.GE.AND P0, PT, R24, R98, PT ;  /* 0x000000621800720c */ /* 0x000fe20003f06270 */
[-C--:B---3--:R-:W-:Y:S01]  /*6590*/  FFMA.FTZ R29, R0, R20.reuse, R29 ;  /* 0x00000014001d7223 */ /* 0x088fe2000001001d */
[----:B------:R-:W1:Y:S01]  /*65a0*/  I2F R14, R26 ;  /* 0x0000001a000e7306 */ /* 0x000e620000201400 */
[----:B------:R-:W-:Y:S01]  /*65b0*/  IADD3 R24, R84, 0x20, RZ ;  /* 0x0000002054187810 */ /* 0x000fe20007ffe0ff */
[----:B------:R-:W-:Y:S01]  /*65c0*/  FFMA.FTZ R147, R0, R20, R25 ;  /* 0x0000001400937223 */ /* 0x000fe20000010019 */
[----:B------:R-:W-:Y:S01]  /*65d0*/  FSEL R129, R93, -INF , !P5 ;  /* 0xff8000005d817808 */ /* 0x000fe20006800000 */
[----:B------:R-:W-:Y:S01]  /*65e0*/  FMUL.FTZ R25, R8, c[0x0][0x2ec] ;  /* 0x0000bb0008197a20 */ /* 0x000fe20000410000 */
[----:B------:R-:W-:-:S02]  /*65f0*/  ISETP.GE.AND P5, PT, R26, R99, PT ;  /* 0x000000631a00720c */ /* 0x000fc40003fa6270 */
[----:B------:R-:W-:Y:S01]  /*6600*/  FSEL R147, R147, -INF , !P0 ;  /* 0xff80000093937808 */ /* 0x000fe20004000000 */
[----:B------:R-:W2:Y:S01]  /*6610*/  I2F R20, R24 ;  /* 0x0000001800147306 */ /* 0x000ea20000201400 */
[----:B------:R-:W-:Y:S02]  /*6620*/  ISETP.GE.AND P0, PT, R24, R99, PT ;  /* 0x000000631800720c */ /* 0x000fe40003f06270 */
[----:B------:R-:W-:Y:S01]  /*6630*/  FSEL R128, R29, -INF , !P4 ;  /* 0xff8000001d807808 */ /* 0x000fe20006000000 */
[----:B------:R-:W-:Y:S01]  /*6640*/  FMUL.FTZ R29, R4, c[0x0][0x2ec] ;  /* 0x0000bb00041d7a20 */ /* 0x000fe20000410000 */
[----:B------:R-:W-:Y:S01]  /*6650*/  ISETP.GE.AND P4, PT, R26, R98, PT ;  /* 0x000000621a00720c */ /* 0x000fe20003f86270 */
[CC--:B-1----:R-:W-:Y:S02]  /*6660*/  FFMA.FTZ R91, R0.reuse, R14.reuse, R91 ;  /* 0x0000000e005b7223 */ /* 0x0c2fe4000001005b */
[----:B------:R-:W1:Y:S01]  /*6670*/  MUFU.TANH R105, R105 ;  /* 0x0000006900697308 */ /* 0x000e620000002400 */
[----:B------:R-:W-:-:S02]  /*6680*/  FFMA.FTZ R89, R0, R14, R89 ;  /* 0x0000000e00597223 */ /* 0x000fc40000010059 */
[----:B------:R-:W-:Y:S02]  /*6690*/  FSEL R104, R91, -INF , !P5 ;  /* 0xff8000005b687808 */ /* 0x000fe40006800000 */
[----:B------:R-:W-:Y:S01]  /*66a0*/  ISETP.GE.AND P5, PT, R24, R98, PT ;  /* 0x000000621800720c */ /* 0x000fe20003fa6270 */
[----:B--2---:R-:W-:Y:S01]  /*66b0*/  FFMA.FTZ R106, R0, R20, R107 ;  /* 0x00000014006a7223 */ /* 0x004fe2000001006b */
[----:B------:R-:W-:Y:S01]  /*66c0*/  IADD3 R24, R84, 0x28, RZ ;  /* 0x0000002854187810 */ /* 0x000fe20007ffe0ff */
[----:B------:R-:W-:Y:S01]  /*66d0*/  MUFU.TANH R27, R27 ;  /* 0x0000001b001b7308 */ /* 0x000fe20000002400 */
[----:B------:R-:W-:Y:S02]  /*66e0*/  FSEL R145, R89, -INF , !P4 ;  /* 0xff80000059917808 */ /* 0x000fe40006000000 */
[----:B------:R-:W-:Y:S02]  /*66f0*/  FSEL R106, R106, -INF , !P0 ;  /* 0xff8000006a6a7808 */ /* 0x000fe40004000000 */
[----:B------:R-:W-:-:S02]  /*6700*/  ISETP.GE.AND P4, PT, R22, R99, PT ;  /* 0x000000631600720c */ /* 0x000fc40003f86270 */
[----:B------:R-:W-:Y:S01]  /*6710*/  ISETP.GE.AND P0, PT, R22, R98, PT ;  /* 0x000000621600720c */ /* 0x000fe20003f06270 */
[----:B------:R2:W3:Y:S01]  /*6720*/  I2F R8, R22 ;  /* 0x0000001600087306 */ /* 0x0004e20000201400 */
[----:B-1----:R-:W-:Y:S01]  /*6730*/  FFMA.FTZ R105, R0, R20, R105 ;  /* 0x0000001400697223 */ /* 0x002fe20000010069 */
[----:B------:R-:W-:-:S04]  /*6740*/  IADD3 R20, R84, 0x30, RZ ;  /* 0x0000003054147810 */ /* 0x000fc80007ffe0ff */
[----:B------:R-:W-:Y:S02]  /*6750*/  FSEL R107, R105, -INF , !P5 ;  /* 0xff800000696b7808 */ /* 0x000fe40006800000 */
[----:B------:R-:W1:Y:S01]  /*6760*/  MUFU.TANH R131, R131 ;  /* 0x0000008300837308 */ /* 0x000e620000002400 */
[----:B------:R-:W-:-:S07]  /*6770*/  ISETP.GE.AND P5, PT, R24, R99, PT ;  /* 0x000000631800720c */ /* 0x000fce0003fa6270 */
[----:B------:R-:W-:Y:S01]  /*6780*/  MUFU.TANH R85, R85 ;  /* 0x0000005500557308 */ /* 0x000fe20000002400 */
[----:B--2---:R-:W-:Y:S01]  /*6790*/  IADD3 R22, R84, 0x29, RZ ;  /* 0x0000002954167810 */ /* 0x004fe20007ffe0ff */
[----:B---3--:R-:W-:-:S05]  /*67a0*/  FFMA.FTZ R127, R0, R8, R27 ;  /* 0x00000008007f7223 */ /* 0x008fca000001001b */
[----:B------:R-:W-:Y:S01]  /*67b0*/  FSEL R127, R127, -INF , !P4 ;  /* 0xff8000007f7f7808 */ /* 0x000fe20006000000 */
[----:B------:R-:W-:Y:S01]  /*67c0*/  MUFU.TANH R31, R31 ;  /* 0x0000001f001f7308 */ /* 0x000fe20000002400 */
[----:B-1----:R-:W-:Y:S01]  /*67d0*/  FFMA.FTZ R131, R0, R8, R131 ;  /* 0x0000000800837223 */ /* 0x002fe20000010083 */
[----:B------:R-:W-:-:S04]  /*67e0*/  ISETP.GE.AND P4, PT, R24, R98, PT ;  /* 0x000000621800720c */ /* 0x000fc80003f86270 */
[----:B------:R-:W-:Y:S02]  /*67f0*/  FSEL R139, R131, -INF , !P0 ;  /* 0xff800000838b7808 */ /* 0x000fe40004000000 */
[----:B------:R-:W1:Y:S01]  /*6800*/  I2F R14, R24 ;  /* 0x00000018000e7306 */ /* 0x000e620000201400 */
[----:B------:R-:W-:-:S07]  /*6810*/  ISETP.GE.AND P0, PT, R22, R99, PT ;  /* 0x000000631600720c */ /* 0x000fce0003f06270 */
[----:B------:R-:W-:Y:S08]  /*6820*/  MUFU.TANH R27, R10 ;  /* 0x0000000a001b7308 */ /* 0x000ff00000002400 */
[----:B------:R-:W-:Y:S01]  /*6830*/  MUFU.TANH R35, R28 ;  /* 0x0000001c00237308 */ /* 0x000fe20000002400 */
[CC--:B-1----:R-:W-:Y:S02]  /*6840*/  FFMA.FTZ R85, R0.reuse, R14.reuse, R85 ;  /* 0x0000000e00557223 */ /* 0x0c2fe40000010055 */
[----:B------:R-:W-:Y:S01]  /*6850*/  FFMA.FTZ R31, R0, R14, R31 ;  /* 0x0000000e001f7223 */ /* 0x000fe2000001001f */
[----:B------:R-:W-:-:S02]  /*6860*/  IADD3 R14, R84, 0x31, RZ ;  /* 0x00000031540e7810 */ /* 0x000fc40007ffe0ff */
[----:B------:R-:W-:Y:S02]  /*6870*/  FSEL R138, R85, -INF , !P5 ;  /* 0xff800000558a7808 */ /* 0x000fe40006800000 */
[----:B------:R-:W-:Y:S01]  /*6880*/  MUFU.TANH R15, R15 ;  /* 0x0000000f000f7308 */ /* 0x000fe20000002400 */
[----:B------:R-:W-:Y:S02]  /*6890*/  FSEL R141, R31, -INF , !P4 ;  /* 0xff8000001f8d7808 */ /* 0x000fe40006000000 */
[----:B------:R-:W-:Y:S02]  /*68a0*/  ISETP.GE.AND P5, PT, R22, R98, PT ;  /* 0x000000621600720c */ /* 0x000fe40003fa6270 */
[----:B------:R-:W-:-:S03]  /*68b0*/  ISETP.GE.AND P4, PT, R20, R99, PT ;  /* 0x000000631400720c */ /* 0x000fc60003f86270 */
[----:B------:R-:W-:Y:S08]  /*68c0*/  MUFU.TANH R25, R25 ;  /* 0x0000001900197308 */ /* 0x000ff00000002400 */
[----:B------:R-:W1:Y:S08]  /*68d0*/  I2F R8, R22 ;  /* 0x0000001600087306 */ /* 0x000e700000201400 */
[----:B------:R-:W2:Y:S08]  /*68e0*/  I2F R10, R20 ;  /* 0x00000014000a7306 */ /* 0x000eb00000201400 */
[----:B------:R-:W-:Y:S01]  /*68f0*/  MUFU.TANH R9, R9 ;  /* 0x0000000900097308 */ /* 0x000fe20000002400 */
[----:B-1----:R-:W-:-:S02]  /*6900*/  FFMA.FTZ R35, R0, R8, R35 ;  /* 0x0000000800237223 */ /* 0x002fc40000010023 */
[----:B------:R-:W-:Y:S02]  /*6910*/  FFMA.FTZ R15, R0, R8, R15 ;  /* 0x00000008000f7223 */ /* 0x000fe4000001000f */
[----:B------:R-:W-:Y:S01]  /*6920*/  FMUL.FTZ R8, R6, c[0x0][0x2ec] ;  /* 0x0000bb0006087a20 */ /* 0x000fe20000410000 */
[----:B------:R-:W-:Y:S02]  /*6930*/  IADD3 R6, R84, 0x38, RZ ;  /* 0x0000003854067810 */ /* 0x000fe40007ffe0ff */
[----:B------:R-:W1:Y:S01]  /*6940*/  I2F R4, R14 ;  /* 0x0000000e00047306 */ /* 0x000e620000201400 */
[CC--:B--2---:R-:W-:Y:S01]  /*6950*/  FFMA.FTZ R25, R0.reuse, R10.reuse, R25 ;  /* 0x0000000a00197223 */ /* 0x0c4fe20000010019 */
[----:B------:R-:W-:Y:S01]  /*6960*/  FSEL R140, R35, -INF , !P0 ;  /* 0xff800000238c7808 */ /* 0x000fe20004000000 */
[----:B------:R-:W-:Y:S01]  /*6970*/  FFMA.FTZ R27, R0, R10, R27 ;  /* 0x0000000a001b7223 */ /* 0x000fe2000001001b */
[----:B------:R-:W-:Y:S01]  /*6980*/  FSEL R101, R15, -INF , !P5 ;  /* 0xff8000000f657808 */ /* 0x000fe20006800000 */
[----:B------:R-:W-:Y:S01]  /*6990*/  FMUL.FTZ R15, R23, c[0x0][0x2ec] ;  /* 0x0000bb00170f7a20 */ /* 0x000fe20000410000 */
[----:B------:R-:W-:-:S02]  /*69a0*/  FSEL R100, R25, -INF , !P4 ;  /* 0xff80000019647808 */ /* 0x000fc40006000000 */
[----:B------:R-:W2:Y:S01]  /*69b0*/  MUFU.TANH R11, R11 ;  /* 0x0000000b000b7308 */ /* 0x000ea20000002400 */
[-C--:B------:R-:W-:Y:S02]  /*69c0*/  ISETP.GE.AND P0, PT, R20, R98.reuse, PT ;  /* 0x000000621400720c */ /* 0x080fe40003f06270 */
[CC--:B------:R-:W-:Y:S02]  /*69d0*/  ISETP.GE.AND P5, PT, R14.reuse, R99.reuse, PT ;  /* 0x000000630e00720c */ /* 0x0c0fe40003fa6270 */
[----:B------:R-:W-:Y:S02]  /*69e0*/  FSEL R93, R27, -INF , !P0 ;  /* 0xff8000001b5d7808 */ /* 0x000fe40004000000 */
[----:B------:R-:W-:Y:S01]  /*69f0*/  ISETP.GE.AND P4, PT, R14, R98, PT ;  /* 0x000000620e00720c */ /* 0x000fe20003f86270 */
[----:B-1----:R-:W-:Y:S01]  /*6a00*/  FFMA.FTZ R9, R0, R4, R9 ;  /* 0x0000000400097223 */ /* 0x002fe20000010009 */
[----:B------:R-:W-:Y:S01]  /*6a10*/  MUFU.TANH R29, R29 ;  /* 0x0000001d001d7308 */ /* 0x000fe20000002400 */
[----:B------:R-:W-:-:S03]  /*6a20*/  ISETP.GE.AND P0, PT, R6, R99, PT ;  /* 0x000000630600720c */ /* 0x000fc60003f06270 */
[----:B------:R-:W-:Y:S02]  /*6a30*/  FSEL R102, R9, -INF , !P5 ;  /* 0xff80000009667808 */ /* 0x000fe40006800000 */
[----:B------:R-:W-:Y:S01]  /*6a40*/  ISETP.GE.AND P5, PT, R6, R98, PT ;  /* 0x000000620600720c */ /* 0x000fe20003fa6270 */
[----:B--2---:R-:W-:Y:S01]  /*6a50*/  FFMA.FTZ R11, R0, R4, R11 ;  /* 0x00000004000b7223 */ /* 0x004fe2000001000b */
[----:B------:R1:W2:Y:S04]  /*6a60*/  I2F R25, R6 ;  /* 0x0000000600197306 */ /* 0x0002a80000201400 */
[----:B------:R-:W-:Y:S02]  /*6a70*/  FSEL R85, R11, -INF , !P4 ;  /* 0xff8000000b557808 */ /* 0x000fe40006000000 */
[----:B------:R-:W-:-:S02]  /*6a80*/  ISETP.GE.AND P4, PT, R84, R99, PT ;  /* 0x000000635400720c */ /* 0x000fc40003f86270 */
[----:B------:R-:W3:Y:S08]  /*6a90*/  MUFU.TANH R8, R8 ;  /* 0x0000000800087308 */ /* 0x000ef00000002400 */
[----:B------:R-:W-:Y:S01]  /*6aa0*/  MUFU.TANH R33, R33 ;  /* 0x0000002100217308 */ /* 0x000fe20000002400 */
[----:B-1----:R-:W-:Y:S01]  /*6ab0*/  IADD3 R6, R84, 0x39, RZ ;  /* 0x0000003954067810 */ /* 0x002fe20007ffe0ff */
[----:B--2---:R-:W-:-:S05]  /*6ac0*/  FFMA.FTZ R29, R0, R25, R29 ;  /* 0x00000019001d7223 */ /* 0x004fca000001001d */
[----:B------:R-:W-:Y:S01]  /*6ad0*/  FSEL R103, R29, -INF , !P0 ;  /* 0xff8000001d677808 */ /* 0x000fe20004000000 */
[----:B------:R-:W1:Y:S01]  /*6ae0*/  I2F R9, R84 ;  /* 0x0000005400097306 */ /* 0x000e620000201400 */
[----:B---3--:R-:W-:Y:S01]  /*6af0*/  FFMA.FTZ R25, R0, R25, R8 ;  /* 0x0000001900197223 */ /* 0x008fe20000010008 */
[C---:B------:R-:W-:Y:S02]  /*6b00*/  IADD3 R8, R84.reuse, 0x19, RZ ;  /* 0x0000001954087810 */ /* 0x040fe40007ffe0ff */
[----:B------:R-:W-:-:S04]  /*6b10*/  ISETP.GE.AND P0, PT, R84, R98, PT ;  /* 0x000000625400720c */ /* 0x000fc80003f06270 */
[----:B------:R-:W2:Y:S08]  /*6b20*/  MUFU.TANH R87, R87 ;  /* 0x0000005700577308 */ /* 0x000eb00000002400 */
[----:B------:R-:W-:Y:S01]  /*6b30*/  MUFU.TANH R5, R5 ;  /* 0x0000000500057308 */ /* 0x000fe20000002400 */
[----:B-1----:R-:W-:Y:S01]  /*6b40*/  FFMA.FTZ R33, R0, R9, R33 ;  /* 0x0000000900217223 */ /* 0x002fe20000010021 */
[----:B------:R-:W-:Y:S01]  /*6b50*/  FSEL R84, R25, -INF , !P5 ;  /* 0xff80000019547808 */ /* 0x000fe20006800000 */
[----:B------:R-:W-:Y:S01]  /*6b60*/  BAR.SYNC.DEFER_BLOCKING 0x0 ;  /* 0x0000000000007b1d */ /* 0x000fe20000010000 */
[----:B------:R-:W-:Y:S01]  /*6b70*/  ISETP.GE.AND P5, PT, R8, R99, PT ;  /* 0x000000630800720c */ /* 0x000fe20003fa6270 */
[----:B--2---:R-:W-:-:S04]  /*6b80*/  FFMA.FTZ R4, R0, R9, R87 ;  /* 0x0000000900047223 */ /* 0x004fc80000010057 */
[----:B------:R-:W1:Y:S01]  /*6b90*/  I2F R11, R6 ;  /* 0x00000006000b7306 */ /* 0x000e620000201400 */
[----:B------:R-:W-:Y:S02]  /*6ba0*/  FSEL R4, R4, -INF , !P4 ;  /* 0xff80000004047808 */ /* 0x000fe40006000000 */
[----:B------:R-:W-:-:S05]  /*6bb0*/  ISETP.GE.AND P4, PT, R6, R99, PT ;  /* 0x000000630600720c */ /* 0x000fca0003f86270 */
[----:B------:R-:W-:Y:S08]  /*6bc0*/  MUFU.TANH R21, R21 ;  /* 0x0000001500157308 */ /* 0x000ff00000002400 */
[----:B------:R-:W2:Y:S01]  /*6bd0*/  I2F R10, R8 ;  /* 0x00000008000a7306 */ /* 0x000ea20000201400 */
[----:B-1----:R-:W-:Y:S01]  /*6be0*/  FFMA.FTZ R105, R0, R11, R5 ;  /* 0x0000000b00697223 */ /* 0x002fe20000010005 */
[----:B------:R-:W-:-:S02]  /*6bf0*/  FSEL R5, R33, -INF , !P0 ;  /* 0xff80000021057808 */ /* 0x000fc40004000000 */
[C---:B------:R-:W-:Y:S02]  /*6c00*/  LEA R130, P0, R96.reuse, c[0x0][0x168], 0x1 ;  /* 0x00005a0060827a11 */ /* 0x040fe400078008ff */
[----:B------:R-:W-:Y:S02]  /*6c10*/  FSEL R105, R105, -INF , !P4 ;  /* 0xff80000069697808 */ /* 0x000fe40006000000 */
[----:B------:R-:W-:Y:S01]  /*6c20*/  MUFU.TANH R15, R15 ;  /* 0x0000000f000f7308 */ /* 0x000fe20000002400 */
[----:B------:R-:W-:Y:S02]  /*6c30*/  LEA.HI.X R131, R96, c[0x0][0x16c], R97, 0x1, P0 ;  /* 0x00005b0060837a11 */ /* 0x000fe400000f0c61 */
[----:B------:R-:W-:Y:S02]  /*6c40*/  ISETP.GT.AND P0, PT, R120, R115, PT ;  /* 0x000000737800720c */ /* 0x000fe40003f04270 */
[----:B------:R-:W-:-:S03]  /*6c50*/  ISETP.GE.AND P4, PT, R6, R98, PT ;  /* 0x000000620600720c */ /* 0x000fc60003f86270 */
[----:B------:R-:W1:Y:S01]  /*6c60*/  I2F R9, R8 ;  /* 0x0000000800097306 */ /* 0x000e620000201400 */
[----:B--2---:R-:W-:-:S05]  /*6c70*/  FFMA.FTZ R10, R0, R10, R21 ;  /* 0x0000000a000a7223 */ /* 0x004fca0000010015 */
[----:B------:R-:W-:Y:S02]  /*6c80*/  FSEL R146, R10, -INF , !P5 ;  /* 0xff8000000a927808 */ /* 0x000fe40006800000 */
[----:B------:R-:W2:Y:S01]  /*6c90*/  MUFU.TANH R7, R7 ;  /* 0x0000000700077308 */ /* 0x000ea20000002400 */
[----:B------:R-:W-:Y:S01]  /*6ca0*/  ISETP.GE.AND P5, PT, R8, R98, PT ;  /* 0x000000620800720c */ /* 0x000fe20003fa6270 */
[----:B-1----:R-:W-:-:S05]  /*6cb0*/  FFMA.FTZ R9, R0, R9, R15 ;  /* 0x0000000900097223 */ /* 0x002fca000001000f */
[----:B------:R-:W-:Y:S01]  /*6cc0*/  FSEL R149, R9, -INF , !P5 ;  /* 0xff80000009957808 */ /* 0x000fe20006800000 */
[----:B--2---:R-:W-:-:S05]  /*6cd0*/  FFMA.FTZ R7, R0, R11, R7 ;  /* 0x0000000b00077223 */ /* 0x004fca0000010007 */
        /* <DEDUP_REMOVED lines=65> */
.L_x_5782:
[----:B------:R-:W-:-:S04]  /*70f0*/  LEA R7, -R6, RZ, 0x6 ;  /* 0x000000ff06077211 */ /* 0x000fc800078e31ff */
[----:B------:R-:W-:Y:S02]  /*7100*/  SHF.R.S32.HI R8, RZ, 0x1f, R7 ;  /* 0x0000001fff087819 */ /* 0x000fe40000011407 */
.L_x_5783:
        /* <DEDUP_REMOVED lines=57> */
.L_x_5785:
[----:B------:R-:W-:Y:S05]  /*74a0*/  BSYNC B0 ;  /* 0x0000000000007941 */ /* 0x000fea0003800000 */
.L_x_5784:
[----:B------:R-:W0:Y:S02]  /*74b0*/  LDGDEPBAR ;  /* 0x00000000000079af */ /* 0x000e240000000000 */
.L_x_5781:
[----:B--2---:R-:W-:Y:S01]  /*74c0*/  FMNMX.FTZ R7, R3, R4, !PT ;  /* 0x0000000403077209 */ /* 0x004fe20007810000 */
        /* <DEDUP_REMOVED lines=33> */
[----:B------:R-:W2:Y:S04]  /*76e0*/  SHFL.BFLY PT, R6, R9, 0x2, 0x1f ;  /* 0x0c401f0009067f89 */ /* 0x000ea800000e0000 */
[----:B------:R-:W3:Y:S01]  /*76f0*/  SHFL.BFLY PT, R7, R8, 0x2, 0x1f ;  /* 0x0c401f0008077f89 */ /* 0x000ee200000e0000 */
[----:B--2---:R-:W-:Y:S02]  /*7700*/  FMNMX.FTZ R6, R9, R6, !PT ;  /* 0x0000000609067209 */ /* 0x004fe40007810000 */
[----:B---3--:R-:W-:-:S03]  /*7710*/  FMNMX.FTZ R7, R8, R7, !PT ;  /* 0x0000000708077209 */ /* 0x008fc60007810000 */
[----:B------:R-:W2:Y:S04]  /*7720*/  SHFL.BFLY PT, R89, R6, 0x1, 0x1f ;  /* 0x0c201f0006597f89 */ /* 0x000ea800000e0000 */
[----:B------:R-:W3:Y:S04]  /*7730*/  SHFL.BFLY PT, R88, R7, 0x1, 0x1f ;  /* 0x0c201f0007587f89 */ /* 0x000ee800000e0000 */
[----:B-1----:R-:W1:Y:S01]  /*7740*/  LDSM.16.MT88.4 R8, [R110+0x6000] ;  /* 0x006000006e08783b */ /* 0x002e620000004200 */
[----:B--2---:R-:W-:Y:S02]  /*7750*/  FMNMX.FTZ R89, R6, R89, !PT ;  /* 0x0000005906597209 */ /* 0x004fe40007810000 */
[----:B---3--:R-:W-:-:S03]  /*7760*/  FMNMX.FTZ R88, R7, R88, !PT ;  /* 0x0000005807587209 */ /* 0x008fc60007810000 */
[C---:B------:R-:W-:Y:S01]  /*7770*/  FMUL.FTZ R143, R89.reuse, c[0x0][0x23c] ;  /* 0x00008f00598f7a20 */ /* 0x040fe20000410000 */
[C---:B------:R-:W-:Y:S02]  /*7780*/  FSETP.NEU.FTZ.AND P2, PT, R89.reuse, -INF , PT ;  /* 0xff8000005900780b */ /* 0x040fe40003f5d000 */
[C---:B------:R-:W-:Y:S01]  /*7790*/  FSETP.NEU.FTZ.AND P1, PT, R88.reuse, -INF , PT ;  /* 0xff8000005800780b */ /* 0x040fe20003f3d000 */
[----:B------:R-:W-:Y:S01]  /*77a0*/  FMUL.FTZ R94, R88, c[0x0][0x23c] ;  /* 0x00008f00585e7a20 */ /* 0x000fe20000410000 */
[----:B------:R-:W-:Y:S02]  /*77b0*/  FSEL R144, R89, RZ, P2 ;  /* 0x000000ff59907208 */ /* 0x000fe40001000000 */
[----:B------:R-:W-:Y:S02]  /*77c0*/  FSEL R143, R143, RZ, P2 ;  /* 0x000000ff8f8f7208 */ /* 0x000fe40001000000 */
[----:B------:R-:W-:Y:S01]  /*77d0*/  FSEL R94, R94, RZ, P1 ;  /* 0x000000ff5e5e7208 */ /* 0x000fe20000800000 */
[----:B------:R-:W-:-:S02]  /*77e0*/  FADD.FTZ R144, R3, -R144 ;  /* 0x8000009003907221 */ /* 0x000fc40000010000 */
[--C-:B------:R-:W-:Y:S02]  /*77f0*/  FFMA.FTZ R142, R4, c[0x0][0x23c], -R143.reuse ;  /* 0x00008f00048e7a23 */ /* 0x100fe4000001088f */
[----:B------:R-:W-:Y:S01]  /*7800*/  FFMA.FTZ R95, R5, c[0x0][0x23c], -R94 ;  /* 0x00008f00055f7a23 */ /* 0x000fe2000001085e */
[----:B------:R-:W-:Y:S01]  /*7810*/  FSEL R5, R88, RZ, P1 ;  /* 0x000000ff58057208 */ /* 0x000fe20000800000 */
[----:B------:R-:W-:Y:S02]  /*7820*/  FMUL.FTZ R144, R144, c[0x0][0x23c] ;  /* 0x00008f0090907a20 */ /* 0x000fe40000410000 */
[----:B------:R-:W-:Y:S01]  /*7830*/  FFMA.FTZ R91, R18, c[0x0][0x23c], -R143 ;  /* 0x00008f00125b7a23 */ /* 0x000fe2000001088f */
[----:B------:R-:W-:Y:S01]  /*7840*/  MUFU.EX2 R142, R142 ;  /* 0x0000008e008e7308 */ /* 0x000fe20000000800 */
[----:B------:R-:W-:Y:S02]  /*7850*/  FADD.FTZ R96, R2, -R5 ;  /* 0x8000000502607221 */ /* 0x000fe40000010000 */
[----:B------:R-:W-:-:S02]  /*7860*/  FFMA.FTZ R90, R16, c[0x0][0x23c], -R143 ;  /* 0x00008f00105a7a23 */ /* 0x000fc4000001088f */
[----:B------:R-:W-:Y:S02]  /*7870*/  FMUL.FTZ R96, R96, c[0x0][0x23c] ;  /* 0x00008f0060607a20 */ /* 0x000fe40000410000 */
[--C-:B------:R-:W-:Y:S01]  /*7880*/  FFMA.FTZ R87, R12, c[0x0][0x23c], -R143.reuse ;  /* 0x00008f000c577a23 */ /* 0x100fe2000001088f */
        /* <DEDUP_REMOVED lines=10> */
[----:B------:R-:W4:Y:S01]  /*7930*/  MUFU.EX2 R91, R91 ;  /* 0x0000005b005b7308 */ /* 0x000f220000000800 */
[-C--:B--2---:R-:W-:Y:S02]  /*7940*/  FMUL.FTZ R4, R80, R144.reuse ;  /* 0x0000009050047220 */ /* 0x084fe40000410000 */
[-C--:B------:R-:W-:Y:S02]  /*7950*/  FMUL.FTZ R5, R81, R144.reuse ;  /* 0x0000009051057220 */ /* 0x080fe40000410000 */
[----:B------:R-:W-:-:S02]  /*7960*/  FMUL.FTZ R28, R56, R144 ;  /* 0x00000090381c7220 */ /* 0x000fc40000410000 */
[----:B------:R-:W-:Y:S01]  /*7970*/  FMUL.FTZ R29, R57, R144 ;  /* 0x00000090391d7220 */ /* 0x000fe20000410000 */
[----:B------:R-:W-:Y:S01]  /*7980*/  MUFU.EX2 R90, R90 ;  /* 0x0000005a005a7308 */ /* 0x000fe20000000800 */
[-C--:B---3--:R-:W-:Y:S02]  /*7990*/  FMUL.FTZ R6, R82, R96.reuse ;  /* 0x0000006052067220 */ /* 0x088fe40000410000 */
[-C--:B------:R-:W-:Y:S02]  /*79a0*/  FMUL.FTZ R7, R83, R96.reuse ;  /* 0x0000006053077220 */ /* 0x080fe40000410000 */
[-C--:B------:R-:W-:Y:S02]  /*79b0*/  FMUL.FTZ R30, R58, R96.reuse ;  /* 0x000000603a1e7220 */ /* 0x080fe40000410000 */
[----:B------:R-:W-:Y:S01]  /*79c0*/  FMUL.FTZ R31, R59, R96 ;  /* 0x000000603b1f7220 */ /* 0x000fe20000410000 */
[----:B------:R-:W2:Y:S01]  /*79d0*/  MUFU.EX2 R87, R87 ;  /* 0x0000005700577308 */ /* 0x000ea20000000800 */
[----:B----4-:R-:W-:Y:S01]  /*79e0*/  F2FP.BF16.PACK_AB R80, R91, R142 ;  /* 0x0000008e5b50723e */ /* 0x010fe200000010ff */
[-C--:B------:R-:W-:Y:S01]  /*79f0*/  FMUL.FTZ R52, R52, R144.reuse ;  /* 0x0000009034347220 */ /* 0x080fe20000410000 */
[----:B------:R-:W-:Y:S01]  /*7a00*/  LDSM.16.MT88.4 R56, [R110+0x6400] ;  /* 0x006400006e38783b */ /* 0x000fe20000004200 */
[----:B------:R-:W-:-:S02]  /*7a10*/  FMUL.FTZ R53, R53, R144 ;  /* 0x0000009035357220 */ /* 0x000fc40000410000 */
[-C--:B------:R-:W-:Y:S02]  /*7a20*/  FMUL.FTZ R54, R54, R96.reuse ;  /* 0x0000006036367220 */ /* 0x080fe40000410000 */
[----:B------:R-:W-:Y:S01]  /*7a30*/  MUFU.EX2 R95, R95 ;  /* 0x0000005f005f7308 */ /* 0x000fe20000000800 */
[----:B------:R-:W-:Y:S02]  /*7a40*/  FMUL.FTZ R55, R55, R96 ;  /* 0x0000006037377220 */ /* 0x000fe40000410000 */
[-C--:B------:R-:W-:Y:S02]  /*7a50*/  FMUL.FTZ R36, R36, R144.reuse ;  /* 0x0000009024247220 */ /* 0x080fe40000410000 */
[----:B------:R-:W-:Y:S02]  /*7a60*/  FMUL.FTZ R37, R37, R144 ;  /* 0x0000009025257220 */ /* 0x000fe40000410000 */
[----:B------:R-:W-:Y:S01]  /*7a70*/  FMUL.FTZ R38, R38, R96 ;  /* 0x0000006026267220 */ /* 0x000fe20000410000 */
[----:B------:R-:W3:Y:S01]  /*7a80*/  MUFU.EX2 R86, R86 ;  /* 0x0000005600567308 */ /* 0x000ee20000000800 */
[----:B--2---:R-:W-:Y:S01]  /*7a90*/  F2FP.BF16.PACK_AB R82, R87, R90 ;  /* 0x0000005a5752723e */ /* 0x004fe200000010ff */
[----:B------:R-:W-:-:S02]  /*7aa0*/  FMUL.FTZ R39, R39, R96 ;  /* 0x0000006027277220 */ /* 0x000fc40000410000 */
[-C--:B------:R-:W-:Y:S02]  /*7ab0*/  FMUL.FTZ R40, R40, R144.reuse ;  /* 0x0000009028287220 */ /* 0x080fe40000410000 */
[----:B------:R-:W-:Y:S02]  /*7ac0*/  FMUL.FTZ R41, R41, R144 ;  /* 0x0000009029297220 */ /* 0x000fe40000410000 */
[----:B------:R2:W-:Y:S01]  /*7ad0*/  MUFU.EX2 R3, R17 ;  /* 0x0000001100037308 */ /* 0x0005e20000000800 */
[-C--:B------:R-:W-:Y:S02]  /*7ae0*/  FMUL.FTZ R42, R42, R96.reuse ;  /* 0x000000602a2a7220 */ /* 0x080fe40000410000 */
[----:B------:R-:W-:Y:S02]  /*7af0*/  FMUL.FTZ R43, R43, R96 ;  /* 0x000000602b2b7220 */ /* 0x000fe40000410000 */
[-C--:B------:R-:W-:Y:S02]  /*7b00*/  FMUL.FTZ R76, R76, R144.reuse ;  /* 0x000000904c4c7220 */ /* 0x080fe40000410000 */
[----:B------:R-:W-:Y:S01]  /*7b10*/  FMUL.FTZ R77, R77, R144 ;  /* 0x000000904d4d7220 */ /* 0x000fe20000410000 */
[----:B------:R-:W4:Y:S01]  /*7b20*/  MUFU.EX2 R2, R2 ;  /* 0x0000000200027308 */ /* 0x000f220000000800 */
[----:B---3--:R-:W-:Y:S01]  /*7b30*/  F2FP.BF16.PACK_AB R81, R86, R95 ;  /* 0x0000005f5651723e */ /* 0x008fe200000010ff */
[----:B------:R-:W-:-:S02]  /*7b40*/  FMUL.FTZ R78, R78, R96 ;  /* 0x000000604e4e7220 */ /* 0x000fc40000410000 */
[----:B------:R-:W-:Y:S02]  /*7b50*/  FMUL.FTZ R79, R79, R96 ;  /* 0x000000604f4f7220 */ /* 0x000fe40000410000 */
[--C-:B------:R-:W-:Y:S02]  /*7b60*/  FFMA.FTZ R128, R147, c[0x0][0x23c], -R94.reuse ;  /* 0x00008f0093807a23 */ /* 0x100fe4000001085e */
[--C-:B------:R-:W-:Y:S01]  /*7b70*/  FFMA.FTZ R98, R145, c[0x0][0x23c], -R94.reuse ;  /* 0x00008f0091627a23 */ /* 0x100fe2000001085e */
[----:B--2---:R-:W2:Y:S01]  /*7b80*/  LDSM.16.MT88.4 R16, [R108+0x6000] ;  /* 0x006000006c10783b */ /* 0x004ea20000004200 */
[----:B------:R-:W-:Y:S01]  /*7b90*/  FFMA.FTZ R97, R149, c[0x0][0x23c], -R94 ;  /* 0x00008f0095617a23 */ /* 0x000fe2000001085e */
[----:B------:R-:W3:Y:S01]  /*7ba0*/  MUFU.EX2 R133, R133 ;  /* 0x0000008500857308 */ /* 0x000ee20000000800 */
[-C--:B------:R-:W-:Y:S02]  /*7bb0*/  FMUL.FTZ R44, R44, R144.reuse ;  /* 0x000000902c2c7220 */ /* 0x080fe40000410000 */
[----:B------:R-:W-:Y:S01]  /*7bc0*/  FMUL.FTZ R45, R45, R144 ;  /* 0x000000902d2d7220 */ /* 0x000fe20000410000 */
[----:B----4-:R-:W-:Y:S01]  /*7bd0*/  F2FP.BF16.PACK_AB R83, R2, R3 ;  /* 0x000000030253723e */ /* 0x010fe200000010ff */
[----:B------:R-:W-:-:S03]  /*7be0*/  FMUL.FTZ R46, R46, R96 ;  /* 0x000000602e2e7220 */ /* 0x000fc60000410000 */
[----:B------:R-:W4:Y:S01]  /*7bf0*/  MUFU.EX2 R132, R132 ;  /* 0x0000008400847308 */ /* 0x000f220000000800 */
        /* <DEDUP_REMOVED lines=9> */
[----:B------:R-:W5:Y:S01]  /*7c90*/  LDSM.16.MT88.4 R52, [R110+0x8000] ;  /* 0x008000006e34783b */ /* 0x000f620000004200 */
        /* <DEDUP_REMOVED lines=14> */
[----:B------:R-:W1:Y:S01]  /*7d80*/  MUFU.EX2 R128, R128 ;  /* 0x0000008000807308 */ /* 0x000e620000000800 */
[----:B------:R-:W-:-:S02]  /*7d90*/  FMUL.FTZ R22, R66, R96 ;  /* 0x0000006042167220 */ /* 0x000fc40000410000 */
[----:B------:R-:W-:Y:S01]  /*7da0*/  FMUL.FTZ R23, R67, R96 ;  /* 0x0000006043177220 */ /* 0x000fe20000410000 */
[C---:B--2---:R-:W-:Y:S01]  /*7db0*/  HMMA.16816.F32.BF16 R12, R80.reuse, R16, R12 ;  /* 0x00000010500c723c */ /* 0x044fe2000004180c */
[-C--:B------:R-:W-:Y:S02]  /*7dc0*/  FMUL.FTZ R60, R60, R144.reuse ;  /* 0x000000903c3c7220 */ /* 0x080fe40000410000 */
[----:B------:R-:W-:Y:S01]  /*7dd0*/  FMUL.FTZ R61, R61, R144 ;  /* 0x000000903d3d7220 */ /* 0x000fe20000410000 */
[----:B------:R-:W-:Y:S01]  /*7de0*/  MUFU.EX2 R98, R98 ;  /* 0x0000006200627308 */ /* 0x000fe20000000800 */
[-C--:B------:R-:W-:Y:S02]  /*7df0*/  FMUL.FTZ R62, R62, R96.reuse ;  /* 0x000000603e3e7220 */ /* 0x080fe40000410000 */
[----:B------:R-:W-:Y:S01]  /*7e00*/  FMUL.FTZ R63, R63, R96 ;  /* 0x000000603f3f7220 */ /* 0x000fe20000410000 */
        /* <DEDUP_REMOVED lines=11> */
[--C-:B------:R-:W-:Y:S02]  /*7ec0*/  FFMA.FTZ R107, R141, c[0x0][0x23c], -R94.reuse ;  /* 0x00008f008d6b7a23 */ /* 0x100fe4000001085e */
[----:B------:R-:W-:Y:S01]  /*7ed0*/  FFMA.FTZ R138, R101, c[0x0][0x23c], -R94 ;  /* 0x00008f00658a7a23 */ /* 0x000fe2000001085e */
[----:B-----5:R-:W-:Y:S01]  /*7ee0*/  HMMA.16816.F32.BF16 R36, R80, R52, R36 ;  /* 0x000000345024723c */ /* 0x020fe20000041824 */
[----:B------:R-:W-:-:S02]  /*7ef0*/  FFMA.FTZ R64, R100, c[0x0][0x23c], -R143 ;  /* 0x00008f0064407a23 */ /* 0x000fc4000001088f */
[----:B------:R-:W-:Y:S01]  /*7f00*/  FFMA.FTZ R142, R135, R144, R142 ;  /* 0x00000090878e7223 */ /* 0x000fe2000001008e */
[----:B------:R-:W-:Y:S01]  /*7f10*/  MUFU.EX2 R146, R146 ;  /* 0x0000009200927308 */ /* 0x000fe20000000800 */
[--C-:B------:R-:W-:Y:S02]  /*7f20*/  FFMA.FTZ R100, R103, c[0x0][0x23c], -R143.reuse ;  /* 0x00008f0067647a23 */ /* 0x100fe4000001088f */
[--C-:B------:R-:W-:Y:S01]  /*7f30*/  FFMA.FTZ R101, R102, c[0x0][0x23c], -R143.reuse ;  /* 0x00008f0066657a23 */ /* 0x100fe2000001088f */
[----:B------:R-:W-:Y:S01]  /*7f40*/  HMMA.16816.F32.BF16 R40, R80, R54, R40 ;  /* 0x000000365028723c */ /* 0x000fe20000041828 */
[----:B------:R-:W5:Y:S01]  /*7f50*/  LDSM.16.MT88.4 R52, [R108+0x8000] ;  /* 0x008000006c34783b */ /* 0x000f620000004200 */
[----:B------:R-:W-:Y:S02]  /*7f60*/  FFMA.FTZ R135, R105, c[0x0][0x23c], -R143 ;  /* 0x00008f0069877a23 */ /* 0x000fe4000001088f */
[----:B------:R-:W-:Y:S01]  /*7f70*/  MUFU.EX2 R106, R106 ;  /* 0x0000006a006a7308 */ /* 0x000fe20000000800 */
[----:B------:R-:W-:-:S02]  /*7f80*/  FFMA.FTZ R93, R93, c[0x0][0x23c], -R94 ;  /* 0x00008f005d5d7a23 */ /* 0x000fc4000001085e */
[--C-:B------:R-:W-:Y:S01]  /*7f90*/  FFMA.FTZ R144, R85, c[0x0][0x23c], -R94.reuse ;  /* 0x00008f0055907a23 */ /* 0x100fe2000001085e */
[----:B------:R-:W-:Y:S01]  /*7fa0*/  HMMA.16816.F32.BF16 R24, R80, R26, R60 ;  /* 0x0000001a5018723c */ /* 0x000fe2000004183c */
[----:B------:R-:W-:Y:S01]  /*7fb0*/  LDSM.16.MT88.4 R60, [R110+0x6800] ;  /* 0x006800006e3c783b */ /* 0x000fe20000004200 */
[--C-:B------:R-:W-:Y:S02]  /*7fc0*/  FFMA.FTZ R103, R84, c[0x0][0x23c], -R94.reuse ;  /* 0x00008f0054677a23 */ /* 0x100fe4000001085e */
[----:B------:R-:W-:Y:S01]  /*7fd0*/  MUFU.EX2 R127, R127 ;  /* 0x0000007f007f7308 */ /* 0x000fe20000000800 */
[----:B------:R-:W-:Y:S02]  /*7fe0*/  FFMA.FTZ R92, R92, c[0x0][0x23c], -R94 ;  /* 0x00008f005c5c7a23 */ /* 0x000fe4000001085e */
[----:B------:R-:W-:Y:S02]  /*7ff0*/  FFMA.FTZ R95, R134, R96, R95 ;  /* 0x00000060865f7223 */ /* 0x000fe4000001005f */
[----:B------:R-:W-:-:S02]  /*8000*/  FADD.FTZ R91, R91, R142 ;  /* 0x0000008e5b5b7221 */ /* 0x000fc40000010000 */
[----:B------:R-:W-:Y:S01]  /*8010*/  FADD.FTZ R86, R86, R95 ;  /* 0x0000005f56567221 */ /* 0x000fe20000010000 */
[----:B------:R-:W-:Y:S01]  /*8020*/  MUFU.EX2 R140, R140 ;  /* 0x0000008c008c7308 */ /* 0x000fe20000000800 */
[----:B------:R-:W-:Y:S02]  /*8030*/  FADD.FTZ R90, R90, R91 ;  /* 0x0000005b5a5a7221 */ /* 0x000fe40000010000 */
[----:B------:R-:W-:Y:S02]  /*8040*/  FADD.FTZ R3, R3, R86 ;  /* 0x0000005603037221 */ /* 0x000fe40000010000 */
[----:B------:R-:W-:Y:S02]  /*8050*/  FADD.FTZ R90, R87, R90 ;  /* 0x0000005a575a7221 */ /* 0x000fe40000010000 */
[----:B------:R-:W-:Y:S01]  /*8060*/  FADD.FTZ R2, R2, R3 ;  /* 0x0000000302027221 */ /* 0x000fe20000010000 */
[----:B------:R-:W-:Y:S01]  /*8070*/  MUFU.EX2 R139, R139 ;  /* 0x0000008b008b7308 */ /* 0x000fe20000000800 */
[----:B---3--:R-:W-:-:S04]  /*8080*/  FADD.FTZ R3, R133, R90 ;  /* 0x0000005a85037221 */ /* 0x008fc80000010000 */
[----:B----4-:R-:W-:-:S03]  /*8090*/  FADD.FTZ R3, R132, R3 ;  /* 0x0000000384037221 */ /* 0x010fc60000010000 */
[----:B------:R-:W-:Y:S01]  /*80a0*/  MUFU.EX2 R107, R107 ;  /* 0x0000006b006b7308 */ /* 0x000fe20000000800 */
[C---:B-----5:R-:W-:Y:S07]  /*80b0*/  HMMA.16816.F32.BF16 R44, R80.reuse, R52, R44 ;  /* 0x00000034502c723c */ /* 0x060fee000004182c */
[----:B------:R-:W-:Y:S01]  /*80c0*/  MUFU.EX2 R138, R138 ;  /* 0x0000008a008a7308 */ /* 0x000fe20000000800 */
[----:B------:R-:W-:Y:S01]  /*80d0*/  F2FP.BF16.PACK_AB R52, R132, R133 ;  /* 0x000000858434723e */ /* 0x000fe200000010ff */
[----:B------:R-:W-:Y:S01]  /*80e0*/  HMMA.16816.F32.BF16 R48, R80, R54, R48 ;  /* 0x000000365030723c */ /* 0x000fe20000041830 */
[----:B-1----:R-:W-:-:S05]  /*80f0*/  F2FP.BF16.PACK_AB R53, R128, R129 ;  /* 0x000000818035723e */ /* 0x002fca00000010ff */
[----:B------:R-:W-:Y:S01]  /*8100*/  MUFU.EX2 R102, R64 ;  /* 0x0000004000667308 */ /* 0x000fe20000000800 */
[----:B------:R-:W-:Y:S02]  /*8110*/  F2FP.BF16.PACK_AB R54, R99, R104 ;  /* 0x000000686336723e */ /* 0x000fe400000010ff */
[----:B--2---:R-:W-:-:S05]  /*8120*/  F2FP.BF16.PACK_AB R55, R97, R98 ;  /* 0x000000626137723e */ /* 0x004fca00000010ff */
[----:B------:R-:W1:Y:S02]  /*8130*/  MUFU.EX2 R101, R101 ;  /* 0x0000006500657308 */ /* 0x000e640000000800 */
[C---:B------:R-:W-:Y:S06]  /*8140*/  HMMA.16816.F32.BF16 R4, R52.reuse, R56, R4 ;  /* 0x000000383404723c */ /* 0x040fec0000041804 */
[----:B------:R-:W-:Y:S02]  /*8150*/  MUFU.EX2 R100, R100 ;  /* 0x0000006400647308 */ /* 0x000fe40000000800 */
[----:B------:R-:W-:Y:S01]  /*8160*/  HMMA.16816.F32.BF16 R8, R52, R58, R8 ;  /* 0x0000003a3408723c */ /* 0x000fe20000041808 */
[----:B------:R-:W2:Y:S05]  /*8170*/  LDSM.16.MT88.4 R56, [R108+0x6400] ;  /* 0x006400006c38783b */ /* 0x000eaa0000004200 */
        /* <DEDUP_REMOVED lines=59> */
[----:B------:R-:W-:Y:S01]  /*8530*/  FADD.FTZ R107, R107, R2 ;  /* 0x000000026b6b7221 */ /* 0x000fe20000010000 */
[----:B--2---:R-:W-:Y:S01]  /*8540*/  HMMA.16816.F32.BF16 R36, R52, R60, R36 ;  /* 0x0000003c3424723c */ /* 0x004fe20000041824 */
[----:B------:R-:W-:Y:S01]  /*8550*/  FADD.FTZ R102, R102, R127 ;  /* 0x0000007f66667221 */ /* 0x000fe20000010000 */
[----:B------:R-:W-:Y:S01]  /*8560*/  MOV R2, R88 ;  /* 0x0000005800027202 */ /* 0x000fe20000000f00 */
[----:B------:R-:W-:-:S02]  /*8570*/  FADD.FTZ R138, R138, R107 ;  /* 0x0000006b8a8a7221 */ /* 0x000fc40000010000 */
[----:B------:R-:W-:Y:S02]  /*8580*/  FADD.FTZ R101, R101, R102 ;  /* 0x0000006665657221 */ /* 0x000fe40000010000 */
[----:B------:R-:W-:Y:S01]  /*8590*/  FADD.FTZ R93, R93, R138 ;  /* 0x0000008a5d5d7221 */ /* 0x000fe20000010000 */
[----:B------:R-:W-:Y:S01]  /*85a0*/  HMMA.16816.F32.BF16 R40, R52, R62, R40 ;  /* 0x0000003e3428723c */ /* 0x000fe20000041828 */
[----:B------:R-:W2:Y:S01]  /*85b0*/  LDSM.16.MT88.4 R60, [R110+0x7c00] ;  /* 0x007c00006e3c783b */ /* 0x000ea20000004200 */
[----:B------:R-:W-:Y:S02]  /*85c0*/  FADD.FTZ R100, R100, R101 ;  /* 0x0000006564647221 */ /* 0x000fe40000010000 */
[----:B------:R-:W-:Y:S02]  /*85d0*/  FADD.FTZ R144, R144, R93 ;  /* 0x0000005d90907221 */ /* 0x000fe40000010000 */
[----:B------:R-:W-:Y:S02]  /*85e0*/  FADD.FTZ R135, R135, R100 ;  /* 0x0000006487877221 */ /* 0x000fe40000010000 */
[----:B------:R-:W-:-:S04]  /*85f0*/  FADD.FTZ R103, R103, R144 ;  /* 0x0000009067677221 */ /* 0x000fc80000010000 */
[----:B------:R-:W-:Y:S01]  /*8600*/  FADD.FTZ R134, R134, R103 ;  /* 0x0000006786867221 */ /* 0x000fe20000010000 */
[C---:B-1----:R-:W-:Y:S08]  /*8610*/  HMMA.16816.F32.BF16 R44, R52.reuse, R56, R44 ;  /* 0x00000038342c723c */ /* 0x042ff0000004182c */
[----:B------:R-:W-:Y:S01]  /*8620*/  HMMA.16816.F32.BF16 R48, R52, R58, R48 ;  /* 0x0000003a3430723c */ /* 0x000fe20000041830 */
[----:B------:R-:W1:Y:S07]  /*8630*/  LDSM.16.MT88.4 R52, [R108+0x7c00] ;  /* 0x007c00006c34783b */ /* 0x000e6e0000004200 */
[C---:B------:R-:W-:Y:S08]  /*8640*/  HMMA.16816.F32.BF16 R36, R84.reuse, R8, R36 ;  /* 0x000000085424723c */ /* 0x040ff00000041824 */
[C---:B------:R-:W-:Y:S08]  /*8650*/  HMMA.16816.F32.BF16 R40, R84.reuse, R10, R40 ;  /* 0x0000000a5428723c */ /* 0x040ff00000041828 */
[C---:B--2---:R-:W-:Y:S08]  /*8660*/  HMMA.16816.F32.BF16 R64, R84.reuse, R60, R20 ;  /* 0x0000003c5440723c */ /* 0x044ff00000041814 */
[C---:B------:R-:W-:Y:S08]  /*8670*/  HMMA.16816.F32.BF16 R60, R84.reuse, R62, R24 ;  /* 0x0000003e543c723c */ /* 0x040ff00000041818 */
[C---:B------:R-:W-:Y:S08]  /*8680*/  HMMA.16816.F32.BF16 R44, R84.reuse, R4, R44 ;  /* 0x00000004542c723c */ /* 0x040ff0000004182c */
[C---:B-1----:R-:W-:Y:S08]  /*8690*/  HMMA.16816.F32.BF16 R56, R84.reuse, R52, R28 ;  /* 0x000000345438723c */ /* 0x042ff0000004181c */
[C---:B------:R-:W-:Y:S08]  /*86a0*/  HMMA.16816.F32.BF16 R52, R84.reuse, R54, R32 ;  /* 0x000000365434723c */ /* 0x040ff00000041820 */
[----:B------:R-:W-:Y:S11]  /*86b0*/  HMMA.16816.F32.BF16 R48, R84, R6, R48 ;  /* 0x000000065430723c */ /* 0x000ff60000041830 */
[----:B------:R-:W-:Y:S08]  /*86c0*/  @!UPT UIADD3 URZ, URZ, URZ, URZ ;  /* 0x0000003f3f3ff290 */ /* 0x000ff0000fffe03f */
.L_x_5778:
[----:B------:R-:W-:Y:S05]  /*86d0*/  @!P0 BRA `(.L_x_5786) ;  /* 0x00002d8000008947 */ /* 0x000fea0003800000 */
[----:B------:R-:W-:Y:S01]  /*86e0*/  IMAD.MOV.U32 R129, RZ, RZ, c[0x0][0x1a0] ;  /* 0x00006800ff817624 */ /* 0x000fe200078e00ff */
[----:B------:R-:W-:-:S02]  /*86f0*/  MOV R85, R2 ;  /* 0x0000000200557202 */ /* 0x000fc40000000f00 */
[----:B------:R-:W-:Y:S01]  /*8700*/  MOV R84, R3 ;  /* 0x0000000300547202 */ /* 0x000fe20000000f00 */
[----:B------:R-:W-:-:S05]  /*8710*/  IMAD.U32 R128, R129, -0x40, RZ ;  /* 0xffffffc081807824 */ /* 0x000fca00078e00ff */
[----:B------:R-:W-:Y:S02]  /*8720*/  SHF.R.S32.HI R127, RZ, 0x1f, R128 ;  /* 0x0000001fff7f7819 */ /* 0x000fe40000011480 */
.L_x_5790:
        /* <DEDUP_REMOVED lines=65> */
.L_x_5787:
[C---:B------:R-:W-:Y:S02]  /*8b40*/  ISETP.GE.AND P3, PT, R122.reuse, c[0x0][0x220], PT ;  /* 0x000088007a007a0c */ /* 0x040fe40003f66270 */
[----:B------:R-:W-:Y:S02]  /*8b50*/  IADD3 R3, R122, 0x20, RZ ;  /* 0x000000207a037810 */ /* 0x000fe40007ffe0ff */
[C---:B------:R-:W-:Y:S02]  /*8b60*/  LEA R132, P5, R138.reuse, R136, 0x1 ;  /* 0x000000888a847211 */ /* 0x040fe400078a08ff */
[----:B------:R-:W-:Y:S02]  /*8b70*/  ISETP.GE.AND P2, PT, R3, c[0x0][0x220], PT ;  /* 0x0000880003007a0c */ /* 0x000fe40003f46270 */
[-C--:B------:R-:W-:Y:S02]  /*8b80*/  LEA.HI.X R133, R138, R137.reuse, R86, 0x1, P5 ;  /* 0x000000898a857211 */ /* 0x080fe400028f0c56 */
[----:B------:R-:W-:Y:S02]  /*8b90*/  IADD3 R2, R122, 0x40, RZ ;  /* 0x000000407a027810 */ /* 0x000fe40007ffe0ff */
[----:B------:R-:W-:Y:S01]  /*8ba0*/  IADD3 R3, P0, R119, R138, RZ ;  /* 0x0000008a77037210 */ /* 0x000fe20007f1e0ff */
[----:B------:R-:W-:Y:S01]  /*8bb0*/  @P3 STS [R121+0x6000], RZ ;  /* 0x006000ff79003388 */ /* 0x000fe20000000800 */
[----:B------:R-:W-:Y:S02]  /*8bc0*/  ISETP.GE.AND P1, PT, R2, c[0x0][0x220], PT ;  /* 0x0000880002007a0c */ /* 0x000fe40003f26270 */
[----:B------:R-:W-:Y:S03]  /*8bd0*/  IADD3.X R2, R118, R86, RZ, P0, !PT ;  /* 0x0000005676027210 */ /* 0x000fe600007fe4ff */
[----:B------:R-:W-:Y:S01]  /*8be0*/  @P3 STS [R121+0x6004], RZ ;  /* 0x006004ff79003388 */ /* 0x000fe20000000800 */
[CC--:B------:R-:W-:Y:S04]  /*8bf0*/  @!P2 LEA R140, P4, R3.reuse, R136.reuse, 0x1 ;  /* 0x00000088038ca211 */ /* 0x0c0fe800078808ff */
[CCC-:B------:R-:W-:Y:S01]  /*8c00*/  @!P2 LEA.HI.X R141, R3.reuse, R137.reuse, R2.reuse, 0x1, P4 ;  /* 0x00000089038da211 */ /* 0x1c0fe200020f0c02 */
[----:B------:R-:W-:Y:S02]  /*8c10*/  @P3 STS.64 [R121+0x6008], RZ ;  /* 0x006008ff79003388 */ /* 0x000fe40000000a00 */
[C---:B------:R-:W-:Y:S04]  /*8c20*/  @!P1 LEA R136, P0, R3.reuse, R136, 0x1 ;  /* 0x0000008803889211 */ /* 0x040fe800078008ff */
[----:B------:R-:W-:Y:S01]  /*8c30*/  @!PT LDS RZ, [RZ] ;  /* 0x00000000fffff984 */ /* 0x000fe20000000800 */
[----:B------:R-:W-:Y:S01]  /*8c40*/  @!PT LDS RZ, [RZ] ;  /* 0x00000000fffff984 */ /* 0x000fe20000000800 */
[----:B------:R-:W-:Y:S01]  /*8c50*/  @!PT LDS RZ, [RZ] ;  /* 0x00000000fffff984 */ /* 0x000fe20000000800 */
[----:B------:R1:W-:Y:S01]  /*8c60*/  @!P3 LDGSTS.E.BYPASS.LTC128B.128 [R121+0x6000], [R132.64] ;  /* 0x060000008479bfae */ /* 0x0003e2000b901d44 */
[----:B------:R-:W-:Y:S02]  /*8c70*/  @!P1 LEA.HI.X R137, R3, R137, R2, 0x1, P0 ;  /* 0x0000008903899211 */ /* 0x000fe400000f0c02 */
[C---:B------:R-:W-:Y:S02]  /*8c80*/  @!P3 LEA R86, P0, R129.reuse, R132, 0x6 ;  /* 0x000000848156b211 */ /* 0x040fe400078030ff */
[----:B------:R-:W-:Y:S01]  /*8c90*/  @!P3 MOV R2, c[0x0][0x1a4] ;  /* 0x000069000002ba02 */ /* 0x000fe20000000f00 */
[----:B------:R-:W-:Y:S03]  /*8ca0*/  @P2 STS.128 [R121+0x7000], RZ ;  /* 0x007000ff79002388 */ /* 0x000fe60000000c00 */
[----:B------:R-:W-:Y:S02]  /*8cb0*/  @!P3 LEA.HI.X R87, R129, R133, R2, 0x6, P0 ;  /* 0x000000858157b211 */ /* 0x000fe400000f3402 */
[----:B------:R-:W-:Y:S01]  /*8cc0*/  ISETP.GT.AND P0, PT, R120, R115, PT ;  /* 0x000000737800720c */ /* 0x000fe20003f04270 */
        /* <DEDUP_REMOVED lines=102> */
[----:B------:R-:W4:Y:S01]  /*9330*/  MUFU.TANH R3, R3 ;  /* 0x0000000300037308 */ /* 0x000f220000002400 */
        /* <DEDUP_REMOVED lines=16> */
[----:B------:R-:W-:Y:S02]  /*9440*/  FMUL.FTZ R161, R13, c[0x0][0x2ec] ;  /* 0x0000bb000da17a20 */ /* 0x000fe40000410000 */
[----:B------:R-:W-:Y:S03]  /*9450*/  HMMA.16816.F32.BF16 R32, R88, R98, R32 ;  /* 0x000000625820723c */ /* 0x000fe60000041820 */
[----:B------:R5:W1:Y:S01]  /*9460*/  MUFU.TANH R106, R2 ;  /* 0x00000002006a7308 */ /* 0x000a620000002400 */
[----:B------:R-:W-:Y:S02]  /*9470*/  FMUL.FTZ R146, R14, c[0x0][0x2ec] ;  /* 0x0000bb000e927a20 */ /* 0x000fe40000410000 */
[----:B------:R-:W-:Y:S02]  /*9480*/  FMUL.FTZ R163, R15, c[0x0][0x2ec] ;  /* 0x0000bb000fa37a20 */ /* 0x000fe40000410000 */
[----:B------:R-:W-:Y:S04]  /*9490*/  FMUL.FTZ R87, R24, c[0x0][0x2ec] ;  /* 0x0000bb0018577a20 */ /* 0x000fe80000410000 */
[----:B------:R-:W-:Y:S01]  /*94a0*/  FMUL.FTZ R147, R16, c[0x0][0x2ec] ;  /* 0x0000bb0010937a20 */ /* 0x000fe20000410000 */
[----:B------:R1:W1:Y:S01]  /*94b0*/  MUFU.TANH R107, R87 ;  /* 0x00000057006b7308 */ /* 0x0002620000002400 */
[----:B------:R-:W-:Y:S02]  /*94c0*/  FMUL.FTZ R165, R19, c[0x0][0x2ec] ;  /* 0x0000bb0013a57a20 */ /* 0x000fe40000410000 */
[----:B------:R-:W-:Y:S02]  /*94d0*/  FMUL.FTZ R143, R20, c[0x0][0x2ec] ;  /* 0x0000bb00148f7a20 */ /* 0x000fe40000410000 */
[----:B--2---:R-:W-:Y:S02]  /*94e0*/  FMUL.FTZ R86, R25, c[0x0][0x2ec] ;  /* 0x0000bb0019567a20 */ /* 0x004fe40000410000 */
[----:B---3--:R-:W-:Y:S02]  /*94f0*/  FMUL.FTZ R141, R21, c[0x0][0x2ec] ;  /* 0x0000bb00158d7a20 */ /* 0x008fe40000410000 */
[----:B------:R-:W-:Y:S01]  /*9500*/  FMUL.FTZ R142, R22, c[0x0][0x2ec] ;  /* 0x0000bb00168e7a20 */ /* 0x000fe20000410000 */
[----:B------:R2:W3:Y:S01]  /*9510*/  MUFU.TANH R102, R86 ;  /* 0x0000005600667308 */ /* 0x0004e20000002400 */
[----:B------:R-:W-:Y:S02]  /*9520*/  FMUL.FTZ R140, R23, c[0x0][0x2ec] ;  /* 0x0000bb00178c7a20 */ /* 0x000fe40000410000 */
[----:B------:R-:W-:Y:S02]  /*9530*/  FMUL.FTZ R139, R26, c[0x0][0x2ec] ;  /* 0x0000bb001a8b7a20 */ /* 0x000fe40000410000 */
[----:B-----5:R-:W-:Y:S02]  /*9540*/  FMUL.FTZ R2, R28, c[0x0][0x2ec] ;  /* 0x0000bb001c027a20 */ /* 0x020fe40000410000 */
[----:B------:R-:W-:Y:S02]  /*9550*/  FMUL.FTZ R138, R27, c[0x0][0x2ec] ;  /* 0x0000bb001b8a7a20 */ /* 0x000fe40000410000 */
[----:B------:R-:W-:Y:S01]  /*9560*/  FMUL.FTZ R150, R29, c[0x0][0x2ec] ;  /* 0x0000bb001d967a20 */ /* 0x000fe20000410000 */
[----:B------:R5:W3:Y:S01]  /*9570*/  MUFU.TANH R101, R2 ;  /* 0x0000000200657308 */ /* 0x000ae20000002400 */
[----:B------:R-:W-:Y:S02]  /*9580*/  FMUL.FTZ R148, R30, c[0x0][0x2ec] ;  /* 0x0000bb001e947a20 */ /* 0x000fe40000410000 */
[----:B------:R-:W-:Y:S02]  /*9590*/  FMUL.FTZ R144, R31, c[0x0][0x2ec] ;  /* 0x0000bb001f907a20 */ /* 0x000fe40000410000 */
[----:B-1----:R-:W-:Y:S02]  /*95a0*/  FMUL.FTZ R87, R34, c[0x0][0x2ec] ;  /* 0x0000bb0022577a20 */ /* 0x002fe40000410000 */
[----:B------:R-:W-:Y:S03]  /*95b0*/  FMUL.FTZ R136, R32, c[0x0][0x2ec] ;  /* 0x0000bb0020887a20 */ /* 0x000fe60000410000 */
[----:B------:R-:W1:Y:S01]  /*95c0*/  MUFU.TANH R151, R151 ;  /* 0x0000009700977308 */ /* 0x000e620000002400 */
[----:B--2---:R-:W-:Y:S09]  /*95d0*/  FMUL.FTZ R86, R35, c[0x0][0x2ec] ;  /* 0x0000bb0023567a20 */ /* 0x004ff20000410000 */
[----:B------:R-:W2:Y:S01]  /*95e0*/  MUFU.TANH R153, R153 ;  /* 0x0000009900997308 */ /* 0x000ea20000002400 */
[----:B-----5:R-:W-:Y:S09]  /*95f0*/  FMUL.FTZ R2, R33, c[0x0][0x2ec] ;  /* 0x0000bb0021027a20 */ /* 0x020ff20000410000 */
        /* <DEDUP_REMOVED lines=23> */
[----:B--234-:R-:W-:Y:S05]  /*9770*/  IMAD.MOV.U32 R6, RZ, RZ, c[0x0][0x198] ;  /* 0x00006600ff067624 */ /* 0x01cfea00078e00ff */
[----:B------:R-:W-:Y:S04]  /*9780*/  LEA R8, -R6, RZ, 0x6 ;  /* 0x000000ff06087211 */ /* 0x000fe800078e31ff */
[----:B------:R-:W-:Y:S01]  /*9790*/  SHF.R.S32.HI R7, RZ, 0x1f, R8 ;  /* 0x0000001fff077819 */ /* 0x000fe20000011408 */
[----:B------:R-:W-:-:S05]  /*97a0*/  @!P6 BRA `(.L_x_5789) ;  /* 0x000003b00000e947 */ /* 0x000fca0003800000 */
[----:B------:R-:W-:Y:S01]  /*97b0*/  IMAD.SHL.U32 R5, R120, 0x40, RZ ;  /* 0x0000004078057824 */ /* 0x000fe200078e00ff */
[----:B------:R-:W-:Y:S04]  /*97c0*/  IABS R4, c[0x0][0x2d0] ;  /* 0x0000b40000047a13 */ /* 0x000fe80000000000 */
[----:B------:R-:W2:Y:S01]  /*97d0*/  I2F.RP R8, R4 ;  /* 0x0000000400087306 */ /* 0x000ea20000209400 */
[C---:B------:R-:W-:Y:S02]  /*97e0*/  IADD3 R10, R5.reuse, -0x40, RZ ;  /* 0xffffffc0050a7810 */ /* 0x040fe40007ffe0ff */
        /* <DEDUP_REMOVED lines=28> */
[----:B------:R-:W-:Y:S01]  /*99b0*/  LOP3.LUT R5, RZ, c[0x0][0x2d0], RZ, 0x33, !PT ;  /* 0x0000b400ff057a12 */ /* 0x000fe200078e33ff */
        /* <DEDUP_REMOVED lines=26> */
.L_x_5789:
[----:B------:R2:W-:Y:S01]  /*9b60*/  @P3 STS [R121+0x3000], RZ ;  /* 0x003000ff79003388 */ /* 0x0005e20000000800 */
[C---:B------:R-:W-:Y:S01]  /*9b70*/  LEA R10, P4, R8.reuse, R130, 0x1 ;  /* 0x00000082080a7211 */ /* 0x040fe200078808ff */
[----:B------:R-:W-:Y:S01]  /*9b80*/  @!P3 IMAD.MOV.U32 R5, RZ, RZ, c[0x0][0x19c] ;  /* 0x00006700ff05b624 */ /* 0x000fe200078e00ff */
[----:B-1----:R-:W-:Y:S01]  /*9b90*/  IADD3 R2, P0, R117, R8, RZ ;  /* 0x0000000875027210 */ /* 0x002fe20007f1e0ff */
        /* <DEDUP_REMOVED lines=42> */
.L_x_5788:
[----:B--234-:R-:W-:Y:S01]  /*9e40*/  LEA R4, R120, R126, 0x6 ;  /* 0x0000007e78047211 */ /* 0x01cfe200078e30ff */
[----:B------:R-:W-:Y:S03]  /*9e50*/  LDSM.16.MT88.4 R28, [R110+0x7000] ;  /* 0x007000006e1c783b */ /* 0x000fe60000004200 */
        /* <DEDUP_REMOVED lines=11> */
[----:B-1----:R-:W-:Y:S01]  /*9f10*/  IADD3 R2, R4, 0x28, RZ ;  /* 0x0000002804027810 */ /* 0x002fe20007ffe0ff */
        /* <DEDUP_REMOVED lines=23> */
[----:B------:R-:W-:Y:S01]  /*a090*/  IADD3 R7, R4, 0x29, RZ ;  /* 0x0000002904077810 */ /* 0x000fe20007ffe0ff */
[CC--:B------:R-:W-:Y:S01]  /*a0a0*/  FFMA.FTZ R146, R0.reuse, R19.reuse, R146 ;  /* 0x0000001300927223 */ /* 0x0c0fe20000010092 */
[----:B------:R-:W-:Y:S01]  /*a0b0*/  FMNMX.FTZ R12, R153, R12, !PT ;  /* 0x0000000c990c7209 */ /* 0x000fe20007810000 */
[C---:B------:R-:W-:Y:S01]  /*a0c0*/  FFMA.FTZ R94, R0.reuse, R6, R165 ;  /* 0x00000006005e7223 */ /* 0x040fe200000100a5 */
[----:B------:R-:W-:Y:S01]  /*a0d0*/  FMNMX.FTZ R3, R159, R10, !PT ;  /* 0x0000000a9f037209 */ /* 0x000fe20007810000 */
[----:B------:R-:W-:Y:S01]  /*a0e0*/  FFMA.FTZ R103, R0, R6, R103 ;  /* 0x0000000600677223 */ /* 0x000fe20000010067 */
[----:B------:R-:W1:Y:S01]  /*a0f0*/  I2F R7, R7 ;  /* 0x0000000700077306 */ /* 0x000e620000201400 */
[----:B------:R-:W-:Y:S01]  /*a100*/  IADD3 R5, R4, 0x30, RZ ;  /* 0x0000003004057810 */ /* 0x000fe20007ffe0ff */
        /* <DEDUP_REMOVED lines=13> */
[----:B------:R-:W-:Y:S01]  /*a1e0*/  FMNMX.FTZ R21, R106, R21, !PT ;  /* 0x000000156a157209 */ /* 0x000fe20007810000 */
[----:B------:R-:W-:Y:S01]  /*a1f0*/  FFMA.FTZ R140, R0, R13, R140 ;  /* 0x0000000d008c7223 */ /* 0x000fe2000001008c */
[----:B------:R-:W-:Y:S01]  /*a200*/  IADD3 R3, R4, 0x39, RZ ;  /* 0x0000003904037810 */ /* 0x000fe20007ffe0ff */
[----:B------:R-:W-:Y:S01]  /*a210*/  FFMA.FTZ R143, R0, R15, R143 ;  /* 0x0000000f008f7223 */ /* 0x000fe2000001008f */
[----:B------:R-:W-:Y:S01]  /*a220*/  FMNMX.FTZ R4, R97, R6, !PT ;  /* 0x0000000661047209 */ /* 0x000fe20007810000 */
[----:B------:R-:W3:Y:S01]  /*a230*/  I2F R19, R19 ;  /* 0x0000001300137306 */ /* 0x000ee20000201400 */
[----:B------:R-:W-:Y:S01]  /*a240*/  FMNMX.FTZ R21, R94, R21, !PT ;  /* 0x000000155e157209 */ /* 0x000fe20007810000 */
[C---:B------:R-:W-:Y:S01]  /*a250*/  FFMA.FTZ R141, R0.reuse, R13, R141 ;  /* 0x0000000d008d7223 */ /* 0x040fe2000001008d */
[----:B------:R-:W-:Y:S01]  /*a260*/  FMNMX.FTZ R4, R147, R4, !PT ;  /* 0x0000000493047209 */ /* 0x000fe20007810000 */
[----:B------:R-:W-:Y:S01]  /*a270*/  FFMA.FTZ R107, R0, R2, R107 ;  /* 0x00000002006b7223 */ /* 0x000fe2000001006b */
[----:B------:R-:W-:Y:S01]  /*a280*/  FMNMX.FTZ R21, R142, R21, !PT ;  /* 0x000000158e157209 */ /* 0x000fe20007810000 */
[CC--:B-1----:R-:W-:Y:S01]  /*a290*/  FFMA.FTZ R138, R0.reuse, R7.reuse, R138 ;  /* 0x00000007008a7223 */ /* 0x0c2fe2000001008a */
[----:B------:R-:W-:Y:S01]  /*a2a0*/  FMNMX.FTZ R4, R103, R4, !PT ;  /* 0x0000000467047209 */ /* 0x000fe20007810000 */
[----:B------:R-:W-:Y:S01]  /*a2b0*/  FFMA.FTZ R102, R0, R7, R102 ;  /* 0x0000000700667223 */ /* 0x000fe20000010066 */
[----:B------:R-:W-:Y:S01]  /*a2c0*/  FMNMX.FTZ R6, R140, R21, !PT ;  /* 0x000000158c067209 */ /* 0x000fe20007810000 */
[----:B------:R-:W1:Y:S01]  /*a2d0*/  I2F R17, R17 ;  /* 0x0000001100117306 */ /* 0x000e620000201400 */
[----:B------:R-:W-:Y:S01]  /*a2e0*/  FMNMX.FTZ R4, R143, R4, !PT ;  /* 0x000000048f047209 */ /* 0x000fe20007810000 */
[----:B------:R-:W-:Y:S01]  /*a2f0*/  LDSM.16.MT88.4 R20, [R108+0x6000] ;  /* 0x006000006c14783b */ /* 0x000fe20000004200 */
[----:B------:R-:W-:Y:S01]  /*a300*/  FMNMX.FTZ R13, R139, R6, !PT ;  /* 0x000000068b0d7209 */ /* 0x000fe20007810000 */
[CC--:B--2---:R-:W-:Y:S01]  /*a310*/  FFMA.FTZ R100, R0.reuse, R5.reuse, R100 ;  /* 0x0000000500647223 */ /* 0x0c4fe20000010064 */
[----:B------:R-:W-:Y:S01]  /*a320*/  FMNMX.FTZ R4, R141, R4, !PT ;  /* 0x000000048d047209 */ /* 0x000fe20007810000 */
[----:B------:R-:W-:Y:S01]  /*a330*/  FFMA.FTZ R101, R0, R5, R101 ;  /* 0x0000000500657223 */ /* 0x000fe20000010065 */
[----:B------:R-:W-:Y:S02]  /*a340*/  FMNMX.FTZ R13, R138, R13, !PT ;  /* 0x0000000d8a0d7209 */ /* 0x000fe40007810000 */
[----:B------:R-:W-:Y:S01]  /*a350*/  FMNMX.FTZ R7, R107, R4, !PT ;  /* 0x000000046b077209 */ /* 0x000fe20007810000 */
[----:B------:R-:W2:Y:S01]  /*a360*/  I2F R3, R3 ;  /* 0x0000000300037306 */ /* 0x000ea20000201400 */
[----:B------:R-:W-:Y:S02]  /*a370*/  FMNMX.FTZ R13, R100, R13, !PT ;  /* 0x0000000d640d7209 */ /* 0x000fe40007810000 */
        /* <DEDUP_REMOVED lines=71> */
[----:B------:R-:W1:Y:S01]  /*a7f0*/  LDSM.16.MT88.4 R60, [R108+0x7000] ;  /* 0x007000006c3c783b */ /* 0x000e620000004200 */
[C---:B------:R-:W-:Y:S02]  /*a800*/  FMUL.FTZ R34, R85.reuse, R54 ;  /* 0x0000003655227220 */ /* 0x040fe40000410000 */
[----:B------:R-:W-:Y:S01]  /*a810*/  MUFU.EX2 R136, R136 ;  /* 0x0000008800887308 */ /* 0x000fe20000000800 */
[C---:B------:R-:W-:Y:S02]  /*a820*/  FMUL.FTZ R35, R85.reuse, R55 ;  /* 0x0000003755237220 */ /* 0x040fe40000410000 */
[C---:B------:R-:W-:Y:S02]  /*a830*/  FMUL.FTZ R32, R84.reuse, R52 ;  /* 0x0000003454207220 */ /* 0x040fe40000410000 */
[C---:B------:R-:W-:Y:S02]  /*a840*/  FMUL.FTZ R33, R84.reuse, R53 ;  /* 0x0000003554217220 */ /* 0x040fe40000410000 */
[----:B------:R-:W4:Y:S01]  /*a850*/  LDSM.16.MT88.4 R52, [R110+0x8000] ;  /* 0x008000006e34783b */ /* 0x000f220000004200 */
[C---:B------:R-:W-:Y:S02]  /*a860*/  FMUL.FTZ R38, R85.reuse, R38 ;  /* 0x0000002655267220 */ /* 0x040fe40000410000 */
[----:B------:R-:W5:Y:S01]  /*a870*/  MUFU.EX2 R93, R93 ;  /* 0x0000005d005d7308 */ /* 0x000f620000000800 */
[C---:B------:R-:W-:Y:S02]  /*a880*/  FMUL.FTZ R39, R85.reuse, R39 ;  /* 0x0000002755277220 */ /* 0x040fe40000410000 */
[----:B------:R-:W-:Y:S01]  /*a890*/  FMUL.FTZ R36, R84, R36 ;  /* 0x0000002454247220 */ /* 0x000fe20000410000 */
[----:B--2---:R-:W-:Y:S01]  /*a8a0*/  F2FP.BF16.PACK_AB R83, R88, R91 ;  /* 0x0000005b5853723e */ /* 0x004fe200000010ff */
[C---:B------:R-:W-:Y:S02]  /*a8b0*/  FMUL.FTZ R37, R84.reuse, R37 ;  /* 0x0000002554257220 */ /* 0x040fe40000410000 */
[C---:B------:R-:W-:Y:S02]  /*a8c0*/  FMUL.FTZ R42, R85.reuse, R42 ;  /* 0x0000002a552a7220 */ /* 0x040fe40000410000 */
[----:B------:R-:W-:Y:S01]  /*a8d0*/  FMUL.FTZ R43, R85, R43 ;  /* 0x0000002b552b7220 */ /* 0x000fe20000410000 */
[----:B------:R-:W-:Y:S01]  /*a8e0*/  MUFU.EX2 R92, R92 ;  /* 0x0000005c005c7308 */ /* 0x000fe20000000800 */
[C---:B------:R-:W-:Y:S02]  /*a8f0*/  FMUL.FTZ R40, R84.reuse, R40 ;  /* 0x0000002854287220 */ /* 0x040fe40000410000 */
[C---:B------:R-:W-:Y:S02]  /*a900*/  FMUL.FTZ R41, R84.reuse, R41 ;  /* 0x0000002954297220 */ /* 0x040fe40000410000 */
[--C-:B------:R-:W-:Y:S02]  /*a910*/  FFMA.FTZ R103, R103, c[0x0][0x23c], -R144.reuse ;  /* 0x00008f0067677a23 */ /* 0x100fe40000010890 */
[C---:B------:R-:W-:Y:S02]  /*a920*/  FMUL.FTZ R46, R85.reuse, R46 ;  /* 0x0000002e552e7220 */ /* 0x040fe40000410000 */
[----:B------:R-:W-:Y:S01]  /*a930*/  FMUL.FTZ R47, R85, R47 ;  /* 0x0000002f552f7220 */ /* 0x000fe20000410000 */
[----:B------:R-:W2:Y:S01]  /*a940*/  MUFU.EX2 R89, R89 ;  /* 0x0000005900597308 */ /* 0x000ea20000000800 */
[C---:B------:R-:W-:Y:S02]  /*a950*/  FMUL.FTZ R44, R84.reuse, R44 ;  /* 0x0000002c542c7220 */ /* 0x040fe40000410000 */
[C---:B------:R-:W-:Y:S01]  /*a960*/  FMUL.FTZ R45, R84.reuse, R45 ;  /* 0x0000002d542d7220 */ /* 0x040fe20000410000 */
[----:B-----5:R-:W-:Y:S01]  /*a970*/  F2FP.BF16.PACK_AB R80, R93, R136 ;  /* 0x000000885d50723e */ /* 0x020fe200000010ff */
        /* <DEDUP_REMOVED lines=15> */
[----:B------:R-:W-:Y:S01]  /*aa70*/  FFMA.FTZ R102, R102, c[0x0][0x23c], -R144 ;  /* 0x00008f0066667a23 */ /* 0x000fe20000010890 */
[----:B------:R-:W-:Y:S01]  /*aa80*/  MUFU.EX2 R147, R147 ;  /* 0x0000009300937308 */ /* 0x000fe20000000800 */
[C---:B---3--:R-:W-:Y:S05]  /*aa90*/  HMMA.16816.F32.BF16 R4, R80.reuse, R12, R4 ;  /* 0x0000000c5004723c */ /* 0x048fea0000041804 */
[C---:B------:R-:W-:Y:S02]  /*aaa0*/  FFMA.FTZ R137, R85.reuse, R134, R137 ;  /* 0x0000008655897223 */ /* 0x040fe40000010089 */
[C---:B------:R-:W-:Y:S01]  /*aab0*/  FMUL.FTZ R12, R84.reuse, R72 ;  /* 0x00000048540c7220 */ /* 0x040fe20000410000 */
[C---:B------:R-:W-:Y:S01]  /*aac0*/  HMMA.16816.F32.BF16 R8, R80.reuse, R14, R8 ;  /* 0x0000000e5008723c */ /* 0x040fe20000041808 */
[----:B------:R-:W-:Y:S03]  /*aad0*/  MUFU.EX2 R94, R94 ;  /* 0x0000005e005e7308 */ /* 0x000fe60000000800 */
[C---:B------:R-:W-:Y:S02]  /*aae0*/  FMUL.FTZ R13, R84.reuse, R73 ;  /* 0x00000049540d7220 */ /* 0x040fe40000410000 */
[----:B------:R-:W-:Y:S02]  /*aaf0*/  FFMA.FTZ R136, R84, R135, R136 ;  /* 0x0000008754887223 */ /* 0x000fe40000010088 */
[C---:B------:R-:W-:Y:S03]  /*ab00*/  FMUL.FTZ R14, R85.reuse, R74 ;  /* 0x0000004a550e7220 */ /* 0x040fe60000410000 */
[----:B------:R-:W-:Y:S01]  /*ab10*/  MUFU.EX2 R97, R97 ;  /* 0x0000006100617308 */ /* 0x000fe20000000800 */
[----:B------:R-:W-:Y:S02]  /*ab20*/  FMUL.FTZ R15, R85, R75 ;  /* 0x0000004b550f7220 */ /* 0x000fe40000410000 */
[--C-:B------:R-:W-:Y:S02]  /*ab30*/  FFMA.FTZ R101, R101, c[0x0][0x23c], -R144.reuse ;  /* 0x00008f0065657a23 */ /* 0x100fe40000010890 */
[----:B------:R-:W-:Y:S02]  /*ab40*/  FFMA.FTZ R100, R99, c[0x0][0x23c], -R144 ;  /* 0x00008f0063647a23 */ /* 0x000fe40000010890 */
[----:B------:R-:W-:Y:S01]  /*ab50*/  FADD.FTZ R90, R90, R137 ;  /* 0x000000895a5a7221 */ /* 0x000fe20000010000 */
[C---:B------:R-:W-:Y:S02]  /*ab60*/  HMMA.16816.F32.BF16 R12, R80.reuse, R20, R12 ;  /* 0x00000014500c723c */ /* 0x040fe4000004180c */
[----:B------:R-:W-:Y:S01]  /*ab70*/  MUFU.EX2 R140, R140 ;  /* 0x0000008c008c7308 */ /* 0x000fe20000000800 */
[----:B------:R-:W-:Y:S01]  /*ab80*/  MOV R137, R133 ;  /* 0x0000008500897202 */ /* 0x000fe20000000f00 */
[----:B------:R-:W-:Y:S01]  /*ab90*/  FADD.FTZ R93, R93, R136 ;  /* 0x000000885d5d7221 */ /* 0x000fe20000010000 */
[----:B------:R-:W-:Y:S01]  /*aba0*/  MOV R136, R132 ;  /* 0x0000008400887202 */ /* 0x000fe20000000f00 */
[----:B------:R-:W-:Y:S02]  /*abb0*/  FADD.FTZ R91, R91, R90 ;  /* 0x0000005a5b5b7221 */ /* 0x000fe40000010000 */
        /* <DEDUP_REMOVED lines=13> */
[----:B------:R2:W-:Y:S01]  /*ac90*/  MUFU.EX2 R104, R68 ;  /* 0x0000004400687308 */ /* 0x0005e20000000800 */
[C---:B------:R-:W-:Y:S01]  /*aca0*/  FMUL.FTZ R28, R84.reuse, R56 ;  /* 0x00000038541c7220 */ /* 0x040fe20000410000 */
[C---:B------:R-:W-:Y:S04]  /*acb0*/  HMMA.16816.F32.BF16 R24, R80.reuse, R30, R24 ;  /* 0x0000001e5018723c */ /* 0x040fe80000041818 */
[----:B------:R-:W-:Y:S02]  /*acc0*/  FMUL.FTZ R29, R84, R57 ;  /* 0x00000039541d7220 */ /* 0x000fe40000410000 */
[----:B------:R-:W-:Y:S02]  /*acd0*/  FFMA.FTZ R145, R86, c[0x0][0x23c], -R145 ;  /* 0x00008f0056917a23 */ /* 0x000fe40000010891 */
[C---:B------:R-:W-:Y:S01]  /*ace0*/  FMUL.FTZ R30, R85.reuse, R58 ;  /* 0x0000003a551e7220 */ /* 0x040fe20000410000 */
[----:B------:R-:W3:Y:S03]  /*acf0*/  MUFU.EX2 R65, R65 ;  /* 0x0000004100417308 */ /* 0x000ee60000000800 */
[----:B------:R-:W-:Y:S02]  /*ad00*/  FMUL.FTZ R31, R85, R59 ;  /* 0x0000003b551f7220 */ /* 0x000fe40000410000 */
[----:B------:R-:W-:Y:S01]  /*ad10*/  LDSM.16.MT88.4 R56, [R110+0x6400] ;  /* 0x006400006e38783b */ /* 0x000fe20000004200 */
[----:B------:R-:W-:Y:S02]  /*ad20*/  FFMA.FTZ R144, R105, c[0x0][0x23c], -R144 ;  /* 0x00008f0069907a23 */ /* 0x000fe40000010890 */
[----:B------:R-:W-:Y:S02]  /*ad30*/  FADD.FTZ R92, R92, R93 ;  /* 0x0000005d5c5c7221 */ /* 0x000fe40000010000 */
[C---:B-1----:R-:W-:Y:S01]  /*ad40*/  HMMA.16816.F32.BF16 R28, R80.reuse, R60, R28 ;  /* 0x0000003c501c723c */ /* 0x042fe2000004181c */
[----:B------:R-:W-:Y:S02]  /*ad50*/  MUFU.EX2 R138, R138 ;  /* 0x0000008a008a7308 */ /* 0x000fe40000000800 */
[----:B--2---:R-:W-:Y:S01]  /*ad60*/  LDSM.16.MT88.4 R68, [R108+0x6c00] ;  /* 0x006c00006c44783b */ /* 0x004fe20000004200 */
[----:B------:R-:W-:Y:S04]  /*ad70*/  FADD.FTZ R88, R88, R91 ;  /* 0x0000005b58587221 */ /* 0x000fe80000010000 */
[C---:B------:R-:W-:Y:S03]  /*ad80*/  HMMA.16816.F32.BF16 R32, R80.reuse, R62, R32 ;  /* 0x0000003e5020723c */ /* 0x040fe60000041820 */
[----:B------:R-:W-:Y:S01]  /*ad90*/  LDSM.16.MT88.4 R60, [R108+0x6800] ;  /* 0x006800006c3c783b */ /* 0x000fe20000004200 */
[----:B------:R-:W-:Y:S04]  /*ada0*/  MUFU.EX2 R142, R142 ;  /* 0x0000008e008e7308 */ /* 0x000fe80000000800 */
[C---:B----4-:R-:W-:Y:S06]  /*adb0*/  HMMA.16816.F32.BF16 R36, R80.reuse, R52, R36 ;  /* 0x000000345024723c */ /* 0x050fec0000041824 */
[----:B------:R-:W-:Y:S02]  /*adc0*/  MUFU.EX2 R141, R141 ;  /* 0x0000008d008d7308 */ /* 0x000fe40000000800 */
[C---:B------:R-:W-:Y:S01]  /*add0*/  HMMA.16816.F32.BF16 R40, R80.reuse, R54, R40 ;  /* 0x000000365028723c */ /* 0x040fe20000041828 */
[----:B------:R-:W1:Y:S07]  /*ade0*/  LDSM.16.MT88.4 R52, [R108+0x8000] ;  /* 0x008000006c34783b */ /* 0x000e6e0000004200 */
[----:B------:R-:W2:Y:S10]  /*adf0*/  MUFU.EX2 R64, R64 ;  /* 0x0000004000407308 */ /* 0x000eb40000000800 */
[----:B------:R-:W4:Y:S10]  /*ae00*/  MUFU.EX2 R103, R103 ;  /* 0x0000006700677308 */ /* 0x000f340000000800 */
[----:B------:R-:W-:Y:S10]  /*ae10*/  MUFU.EX2 R107, R107 ;  /* 0x0000006b006b7308 */ /* 0x000ff40000000800 */
[----:B------:R-:W-:Y:S01]  /*ae20*/  MUFU.EX2 R102, R102 ;  /* 0x0000006600667308 */ /* 0x000fe20000000800 */
[C---:B-1----:R-:W-:Y:S07]  /*ae30*/  HMMA.16816.F32.BF16 R44, R80.reuse, R52, R44 ;  /* 0x00000034502c723c */ /* 0x042fee000004182c */
[----:B---3--:R-:W-:Y:S01]  /*ae40*/  F2FP.BF16.PACK_AB R53, R96, R65 ;  /* 0x000000416035723e */ /* 0x008fe200000010ff */
[----:B------:R-:W-:Y:S01]  /*ae50*/  HMMA.16816.F32.BF16 R48, R80, R54, R48 ;  /* 0x000000365030723c */ /* 0x000fe20000041830 */
[----:B------:R-:W1:Y:S03]  /*ae60*/  MUFU.EX2 R99, R67 ;  /* 0x0000004300637308 */ /* 0x000e660000000800 */
[----:B--2---:R-:W-:Y:S03]  /*ae70*/  F2FP.BF16.PACK_AB R52, R97, R64 ;  /* 0x000000406134723e */ /* 0x004fe600000010ff */
[----:B------:R-:W-:Y:S02]  /*ae80*/  F2FP.BF16.PACK_AB R55, R94, R95 ;  /* 0x0000005f5e37723e */ /* 0x000fe400000010ff */
[----:B----4-:R-:W-:Y:S02]  /*ae90*/  F2FP.BF16.PACK_AB R54, R103, R106 ;  /* 0x0000006a6736723e */ /* 0x010fe400000010ff */
[----:B------:R-:W-:Y:S05]  /*aea0*/  MUFU.EX2 R98, R98 ;  /* 0x0000006200627308 */ /* 0x000fea0000000800 */
[C---:B------:R-:W-:Y:S05]  /*aeb0*/  HMMA.16816.F32.BF16 R4, R52.reuse, R56, R4 ;  /* 0x000000383404723c */ /* 0x040fea0000041804 */
[----:B------:R-:W2:Y:S03]  /*aec0*/  MUFU.EX2 R145, R145 ;  /* 0x0000009100917308 */ /* 0x000ea60000000800 */
[C---:B------:R-:W-:Y:S01]  /*aed0*/  HMMA.16816.F32.BF16 R8, R52.reuse, R58, R8 ;  /* 0x0000003a3408723c */ /* 0x040fe20000041808 */
[----:B------:R-:W3:Y:S03]  /*aee0*/  LDSM.16.MT88.4 R56, [R108+0x6400] ;  /* 0x006400006c38783b */ /* 0x000ee60000004200 */
[----:B-1----:R-:W-:Y:S03]  /*aef0*/  F2FP.BF16.PACK_AB R85, R99, R104 ;  /* 0x000000686355723e */ /* 0x002fe600000010ff */
[----:B------:R-:W-:Y:S10]  /*af00*/  MUFU.EX2 R101, R101 ;  /* 0x0000006500657308 */ /* 0x000ff40000000800 */
[----:B------:R-:W1:Y:S01]  /*af10*/  MUFU.EX2 R100, R100 ;  /* 0x0000006400647308 */ /* 0x000e620000000800 */
[----:B--2---:R-:W-:Y:S09]  /*af20*/  F2FP.BF16.PACK_AB R87, R145, R98 ;  /* 0x000000629157723e */ /* 0x004ff200000010ff */
[----:B------:R-:W-:Y:S10]  /*af30*/  MUFU.EX2 R105, R66 ;  /* 0x0000004200697308 */ /* 0x000ff40000000800 */
[----:B------:R-:W2:Y:S01]  /*af40*/  MUFU.EX2 R144, R144 ;  /* 0x0000009000907308 */ /* 0x000ea20000000800 */
[C---:B---3--:R-:W-:Y:S03]  /*af50*/  HMMA.16816.F32.BF16 R12, R52.reuse, R56, R12 ;  /* 0x00000038340c723c */ /* 0x048fe6000004180c */
[----:B-1----:R-:W-:Y:S05]  /*af60*/  F2FP.BF16.PACK_AB R84, R100, R101 ;  /* 0x000000656454723e */ /* 0x002fea00000010ff */
        /* <DEDUP_REMOVED lines=54> */
[----:B------:R-:W-:Y:S02]  /*b2d0*/  FADD.FTZ R142, R141, R142 ;  /* 0x0000008e8d8e7221 */ /* 0x000fe40000010000 */
        /* <DEDUP_REMOVED lines=17> */
[C---:B---3--:R-:W-:Y:S08]  /*b3f0*/  HMMA.16816.F32.BF16 R36, R84.reuse, R4, R36 ;  /* 0x000000045424723c */ /* 0x048ff00000041824 */
[C---:B------:R-:W-:Y:S08]  /*b400*/  HMMA.16816.F32.BF16 R40, R84.reuse, R6, R40 ;  /* 0x000000065428723c */ /* 0x040ff00000041828 */
[C---:B----4-:R-:W-:Y:S08]  /*b410*/  HMMA.16816.F32.BF16 R44, R84.reuse, R8, R44 ;  /* 0x00000008542c723c */ /* 0x050ff0000004182c */
[----:B------:R-:W-:Y:S07]  /*b420*/  HMMA.16816.F32.BF16 R48, R84, R10, R48 ;  /* 0x0000000a5430723c */ /* 0x000fee0000041830 */
[----:B------:R-:W-:Y:S02]  /*b430*/  MOV R85, R2 ;  /* 0x0000000200557202 */ /* 0x000fe40000000f00 */
[----:B------:R-:W-:Y:S01]  /*b440*/  MOV R84, R3 ;  /* 0x0000000300547202 */ /* 0x000fe20000000f00 */
[----:B------:R-:W-:-:S05]  /*b450*/  @P0 BRA `(.L_x_5790) ;  /* 0xffffd2d000000947 */ /* 0x000fca000383ffff */
.L_x_5786:
        /* <DEDUP_REMOVED lines=207> */
.L_x_5792:
[----:B----4-:R-:W-:Y:S05]  /*c150*/  BSYNC B0 ;  /* 0x0000000000007941 */ /* 0x010fea0003800000 */
.L_x_5791:
        /* <DEDUP_REMOVED lines=18> */
.L_x_5794:
[----:B------:R-:W-:Y:S05]  /*c280*/  BSYNC B0 ;  /* 0x0000000000007941 */ /* 0x000fea0003800000 */
.L_x_5793:
        /* <DEDUP_REMOVED lines=10> */
.L_x_5796:
[----:B------:R-:W-:Y:S05]  /*c330*/  BSYNC B0 ;  /* 0x0000000000007941 */ /* 0x000fea0003800000 */
.L_x_5795:
        /* <DEDUP_REMOVED lines=10> */
.L_x_5798:
[----:B------:R-:W-:Y:S05]  /*c3e0*/  BSYNC B0 ;  /* 0x0000000000007941 */ /* 0x000fea0003800000 */
.L_x_5797:
        /* <DEDUP_REMOVED lines=11> */
.L_x_5799:
        /* <DEDUP_REMOVED lines=14> */
.L_x_6383:


//--------------------- .text._ZN5flash24flash_fwd_splitkv_kernelI23Flash_fwd_kernel_traitsILi96ELi64ELi64ELi4ELb0ELb0EN7cutlass10bfloat16_tE19Flash_kernel_traitsILi96ELi64ELi64ELi4ES3_EELb1ELb0ELb0ELb0ELb1ELb0ELb1ELb1EEEvNS_16Flash_fwd_paramsE --------------------------
	.section	.text._ZN5flash24flash_fwd_splitkv_kernelI23Flash_fwd_kernel_traitsILi96ELi64ELi64ELi4ELb0ELb0EN7cutlass10bfloat16_tE19Flash_kernel_traitsILi96ELi64ELi64ELi4ES3_EELb1ELb0ELb0ELb0ELb1ELb0ELb1ELb1EEEvNS_16Flash_fwd_paramsE,"ax",@progbits
	.sectioninfo	@"SHI_REGISTERS=146"
	.align	128
        .global         _ZN5flash24flash_fwd_splitkv_kernelI23Flash_fwd_kernel_traitsILi96ELi64ELi64ELi4ELb0ELb0EN7cutlass10bfloat16_tE19Flash_kernel_traitsILi96ELi64ELi64ELi4ES3_EELb1ELb0ELb0ELb0ELb1ELb0ELb1ELb1EEEvNS_16Flash_fwd_paramsE
        .type           _ZN5flash24flash_fwd_splitkv_kernelI23Flash_fwd_kernel_traitsILi96ELi64ELi64ELi4ELb0ELb0EN7cutlass10bfloat16_tE19Flash_kernel_traitsILi96ELi64ELi64ELi4ES3_EELb1ELb0ELb0ELb0ELb1ELb0ELb1ELb1EEEvNS_16Flash_fwd_paramsE,@function
        .size           _ZN5flash24flash_fwd_splitkv_kernelI23Flash_fwd_kernel_traitsILi96ELi64ELi64ELi4ELb0ELb0EN7cutlass10bfloat16_tE19Flash_kernel_traitsILi96ELi64ELi64ELi4ES3_EELb1ELb0ELb0ELb0ELb1ELb0ELb1ELb1EEEvNS_16Flash_fwd_paramsE,(.L_x_6384 - _ZN5flash24flash_fwd_splitkv_kernelI23Flash_fwd_kernel_traitsILi96ELi64ELi64ELi4ELb0ELb0EN7cutlass10bfloat16_tE19Flash_kernel_traitsILi96ELi64ELi64ELi4ES3_EELb1ELb0ELb0ELb0ELb1ELb0ELb1ELb1EEEvNS_16Flash_fwd_paramsE)
        .other          _ZN5flash24flash_fwd_splitkv_kernelI23Flash_fwd_kernel_traitsILi96ELi64ELi64ELi4ELb0ELb0EN7cutlass10bfloat16_tE19Flash_kernel_traitsILi96ELi64ELi64ELi4ES3_EELb1ELb0ELb0ELb0ELb1ELb0ELb1ELb1EEEvNS_16Flash_fwd_paramsE,@"STO_CUDA_ENTRY STV_DEFAULT"
_ZN5flash24flash_fwd_splitkv_kernelI23Flash_fwd_kernel_traitsILi96ELi64ELi64ELi4ELb0ELb0EN7cutlass10bfloat16_tE19Flash_kernel_traitsILi96ELi64ELi64ELi4ES3_EELb1ELb0ELb0ELb0ELb1ELb0ELb1ELb1EEEvNS_16Flash_fwd_paramsE:
.text._ZN5flash24flash_fwd_splitkv_kernelI23Flash_fwd_kernel_traitsILi96ELi64ELi64ELi4ELb0ELb0EN7cutlass10bfloat16_tE19Flash_kernel_traitsILi96ELi64ELi64ELi4ES3_EELb1ELb0ELb0ELb0ELb1ELb0ELb1ELb1EEEvNS_16Flash_fwd_paramsE:
        /* <DEDUP_REMOVED lines=54> */
.L_x_5800:
[----:B-1-34-:R-:W-:Y:S02]  /*0360*/  MOV R71, c[0x0][0x218] ;  /* 0x0000860000477a02 */ /* 0x01afe40000000f00 */
.L_x_5801:
        /* <DEDUP_REMOVED lines=113> */
.L_x_5802:
[----:B------:R-:W-:Y:S01]  /*0a80*/  ISETP.NE.U32.AND P0, PT, RZ, c[0x0][0x2b8], PT ;  /* 0x0000ae00ff007a0c */ /* 0x000fe20003f05070 */
        /* <DEDUP_REMOVED lines=25> */
[----:B-1---5:R-:W-:Y:S02]  /*0c20*/  IMAD.MOV R3, RZ, RZ, -R7 ;  /* 0x000000ffff037224 */ /* 0x022fe400078e0a07 */
        /* <DEDUP_REMOVED lines=30> */
[----:B------:R-:W-:-:S03]  /*0e10*/  MOV R7, R4 ;  /* 0x0000000400077202 */ /* 0x000fc60000000f00 */
[----:B------:R-:W-:Y:S02]  /*0e20*/  IMAD R9, R5, c[0x0][0x2d0], R52 ;  /* 0x0000b40005097a24 */ /* 0x000fe400078e0234 */
[----:B------:R-:W-:-:S03]  /*0e30*/  IMAD.HI.U32 R6, R6, R7, RZ ;  /* 0x0000000706067227 */ /* 0x000fc600078e00ff */
[----:B------:R-:W-:Y:S01]  /*0e40*/  SHF.R.S32.HI R5, RZ, 0x1f, R9 ;  /* 0x0000001fff057819 */ /* 0x000fe20000011409 */
[----:B------:R-:W-:-:S04]  /*0e50*/  IMAD.MOV R4, RZ, RZ, -R6 ;  /* 0x000000ffff047224 */ /* 0x000fc800078e0a06 */
[----:B------:R-:W-:-:S05]  /*0e60*/  IMAD R4, R3, R4, R7 ;  /* 0x0000000403047224 */ /* 0x000fca00078e0207 */
[----:B------:R-:W-:-:S13]  /*0e70*/  ISETP.GT.U32.AND P0, PT, R3, R4, PT ;  /* 0x000000040300720c */ /* 0x000fda0003f04070 */
[-C--:B------:R-:W-:Y:S02]  /*0e80*/  @!P0 IADD3 R4, R4, -R3.reuse, RZ ;  /* 0x8000000304048210 */ /* 0x080fe40007ffe0ff */
[----:B------:R-:W-:Y:S02]  /*0e90*/  @!P0 IADD3 R6, R6, 0x1, RZ ;  /* 0x0000000106068810 */ /* 0x000fe40007ffe0ff */
[----:B------:R-:W-:Y:S01]  /*0ea0*/  ISETP.GE.U32.AND P1, PT, R4, R3, PT ;  /* 0x000000030400720c */ /* 0x000fe20003f26070 */
[----:B------:R-:W-:Y:S01]  /*0eb0*/  IMAD R4, R5, c[0x0][0x198], RZ ;  /* 0x0000660005047a24 */ /* 0x000fe200078e02ff */
[----:B------:R-:W-:-:S04]  /*0ec0*/  LOP3.LUT R3, R106, c[0x0][0x1c8], RZ, 0x3c, !PT ;  /* 0x000072006a037a12 */ /* 0x000fc800078e3cff */
[----:B------:R-:W-:-:S07]  /*0ed0*/  ISETP.GE.AND P0, PT, R3, RZ, PT ;  /* 0x000000ff0300720c */ /* 0x000fce0003f06270 */
[----:B------:R-:W-:Y:S02]  /*0ee0*/  @P1 IADD3 R6, R6, 0x1, RZ ;  /* 0x0000000106061810 */ /* 0x000fe40007ffe0ff */
[----:B------:R-:W-:-:S04]  /*0ef0*/  ISETP.NE.AND P1, PT, RZ, c[0x0][0x1c8], PT ;  /* 0x00007200ff007a0c */ /* 0x000fc80003f25270 */
[----:B------:R-:W-:-:S09]  /*0f00*/  @!P0 IADD3 R6, -R6, RZ, RZ ;  /* 0x000000ff06068210 */ /* 0x000fd20007ffe1ff */
[----:B------:R-:W-:Y:S02]  /*0f10*/  @!P1 LOP3.LUT R6, RZ, c[0x0][0x1c8], RZ, 0x33, !PT ;  /* 0x00007200ff069a12 */ /* 0x000fe400078e33ff */
[----:B--2---:R-:W-:Y:S01]  /*0f20*/  SHF.R.S32.HI R11, RZ, 0x1f, R2 ;  /* 0x0000001fff0b7819 */ /* 0x004fe20000011402 */
[----:B------:R-:W-:-:S04]  /*0f30*/  IMAD.WIDE.U32 R14, R2, c[0x0][0x180], RZ ;  /* 0x00006000020e7a25 */ /* 0x000fc800078e00ff */
[C---:B------:R-:W-:Y:S02]  /*0f40*/  IMAD R3, R11.reuse, c[0x0][0x180], RZ ;  /* 0x000060000b037a24 */ /* 0x040fe400078e02ff */
[----:B------:R-:W-:Y:S02]  /*0f50*/  IMAD R11, R11, c[0x0][0x188], RZ ;  /* 0x000062000b0b7a24 */ /* 0x000fe400078e02ff */
[C---:B------:R-:W-:Y:S02]  /*0f60*/  IMAD R3, R2.reuse, c[0x0][0x184], R3 ;  /* 0x0000610002037a24 */ /* 0x040fe400078e0203 */
[----:B------:R-:W-:Y:S02]  /*0f70*/  IMAD R11, R2, c[0x0][0x18c], R11 ;  /* 0x00006300020b7a24 */ /* 0x000fe400078e020b */
[----:B------:R-:W-:Y:S02]  /*0f80*/  IMAD.IADD R15, R15, 0x1, R3 ;  /* 0x000000010f0f7824 */ /* 0x000fe400078e0203 */
[C---:B------:R-:W-:Y:S01]  /*0f90*/  IMAD R3, R9.reuse, c[0x0][0x19c], R4 ;  /* 0x0000670009037a24 */ /* 0x040fe200078e0204 */
[----:B------:R-:W-:Y:S01]  /*0fa0*/  SHF.R.S32.HI R4, RZ, 0x1f, R6 ;  /* 0x0000001fff047819 */ /* 0x000fe20000011406 */
[----:B------:R-:W-:-:S04]  /*0fb0*/  IMAD.WIDE.U32 R14, R9, c[0x0][0x198], R14 ;  /* 0x00006600090e7a25 */ /* 0x000fc800078e000e */
[----:B------:R-:W-:Y:S01]  /*0fc0*/  IMAD.WIDE.U32 R16, R2, c[0x0][0x188], RZ ;  /* 0x0000620002107a25 */ /* 0x000fe200078e00ff */
[----:B------:R-:W-:-:S03]  /*0fd0*/  IADD3 R15, R15, R3, RZ ;  /* 0x000000030f0f7210 */ /* 0x000fc60007ffe0ff */
[----:B------:R-:W-:Y:S01]  /*0fe0*/  IMAD R3, R4, c[0x0][0x1b0], RZ ;  /* 0x00006c0004037a24 */ /* 0x000fe200078e02ff */
[----:B------:R-:W-:Y:S01]  /*0ff0*/  IADD3 R11, R17, R11, RZ ;  /* 0x0000000b110b7210 */ /* 0x000fe20007ffe0ff */
[----:B------:R-:W-:-:S04]  /*1000*/  IMAD.WIDE.U32 R14, R6, c[0x0][0x1b0], R14 ;  /* 0x00006c00060e7a25 */ /* 0x000fc800078e000e */
[----:B------:R-:W-:Y:S01]  /*1010*/  IMAD R3, R6, c[0x0][0x1b4], R3 ;  /* 0x00006d0006037a24 */ /* 0x000fe200078e0203 */
[----:B------:R-:W-:Y:S01]  /*1020*/  MOV R2, R14 ;  /* 0x0000000e00027202 */ /* 0x000fe20000000f00 */
[----:B------:R-:W-:Y:S02]  /*1030*/  IMAD.MOV.U32 R8, RZ, RZ, R16 ;  /* 0x000000ffff087224 */ /* 0x000fe400078e0010 */
[----:B------:R-:W-:Y:S01]  /*1040*/  IMAD.IADD R7, R15, 0x1, R3 ;  /* 0x000000010f077824 */ /* 0x000fe200078e0203 */
[----:B------:R-:W-:Y:S05]  /*1050*/  BRA `(.L_x_5804) ;  /* 0x0000044000007947 */ /* 0x000fea0003800000 */
.L_x_5803:
        /* <DEDUP_REMOVED lines=16> */
.L_x_5805:
[----:B------:R-:W-:Y:S01]  /*1160*/  IABS R5, c[0x0][0x1c8] ;  /* 0x0000720000057a13 */ /* 0x000fe20000000000 */
[----:B------:R-:W-:Y:S01]  /*1170*/  @P4 IMAD.IADD R11, R10, 0x1, R11 ;  /* 0x000000010a0b4824 */ /* 0x000fe200078e020b */
[----:B------:R-:W-:Y:S02]  /*1180*/  MOV R6, RZ ;  /* 0x000000ff00067202 */ /* 0x000fe40000000f00 */
[----:B------:R-:W1:Y:S01]  /*1190*/  I2F.RP R14, R5 ;  /* 0x00000005000e7306 */ /* 0x000e620000209400 */
[----:B------:R-:W-:-:S07]  /*11a0*/  LEA R52, R87, 0xffffffc0, 0x6 ;  /* 0xffffffc057347811 */ /* 0x000fce00078e30ff */
[----:B-1----:R-:W1:Y:S02]  /*11b0*/  MUFU.RCP R12, R14 ;  /* 0x0000000e000c7308 */ /* 0x002e640000001000 */
[----:B-1----:R-:W-:Y:S01]  /*11c0*/  IADD3 R12, R12, 0xffffffe, RZ ;  /* 0x0ffffffe0c0c7810 */ /* 0x002fe20007ffe0ff */
[----:B------:R-:W-:-:S05]  /*11d0*/  IMAD.WIDE.U32 R14, R52, c[0x0][0x198], R8 ;  /* 0x00006600340e7a25 */ /* 0x000fca00078e0008 */
[----:B------:R-:W1:Y:S01]  /*11e0*/  F2I.FTZ.U32.TRUNC.NTZ R7, R12 ;  /* 0x0000000c00077305 */ /* 0x000e62000021f000 */
[----:B------:R-:W-:-:S04]  /*11f0*/  @P4 IMAD.WIDE.U32 R8, R11, c[0x0][0x1a0], RZ ;  /* 0x000068000b084a25 */ /* 0x000fc800078e00ff */
[----:B------:R-:W-:Y:S02]  /*1200*/  @P4 IMAD R11, R11, c[0x0][0x1a4], R9 ;  /* 0x000069000b0b4a24 */ /* 0x000fe400078e0209 */
[----:B------:R-:W-:Y:S02]  /*1210*/  IMAD.MOV.U32 R9, RZ, RZ, R52 ;  /* 0x000000ffff097224 */ /* 0x000fe400078e0034 */
[----:B-1----:R-:W-:-:S04]  /*1220*/  IMAD.MOV R2, RZ, RZ, -R7 ;  /* 0x000000ffff027224 */ /* 0x002fc800078e0a07 */
        /* <DEDUP_REMOVED lines=23> */
[----:B------:R-:W-:Y:S02]  /*13a0*/  IMAD R7, R4, c[0x0][0x1b0], RZ ;  /* 0x00006c0004077a24 */ /* 0x000fe400078e02ff */
[----:B------:R-:W-:Y:S02]  /*13b0*/  IMAD.MOV.U32 R2, RZ, RZ, R14 ;  /* 0x000000ffff027224 */ /* 0x000fe400078e000e */
        /* <DEDUP_REMOVED lines=14> */
.L_x_5804:
[----:B-----5:R1:W5:Y:S01]  /*14a0*/  @P5 LDG.E R3, [R108.64] ;  /* 0x000000066c035981 */ /* 0x020362000c1e1900 */
[----:B------:R-:W-:Y:S01]  /*14b0*/  ISETP.NE.AND P0, PT, R13, -0x1, PT ;  /* 0xffffffff0d00780c */ /* 0x000fe20003f05270 */
[----:B------:R-:W-:Y:S01]  /*14c0*/  IMAD.MOV.U32 R14, RZ, RZ, 0x2 ;  /* 0x00000002ff0e7424 */ /* 0x000fe200078e00ff */
[----:B------:R-:W-:Y:S01]  /*14d0*/  SHF.R.S32.HI R80, RZ, 0x1f, R55 ;  /* 0x0000001fff507819 */ /* 0x000fe20000011437 */
[----:B------:R-:W-:Y:S01]  /*14e0*/  IMAD.MOV.U32 R77, RZ, RZ, c[0x0][0x230] ;  /* 0x00008c00ff4d7624 */ /* 0x000fe200078e00ff */
[----:B------:R-:W-:Y:S01]  /*14f0*/  MOV R90, 0x5 ;  /* 0x00000005005a7802 */ /* 0x000fe20000000f00 */
[----:B------:R-:W-:Y:S01]  /*1500*/  IMAD.MOV.U32 R51, RZ, RZ, 0x10 ;  /* 0x00000010ff337424 */ /* 0x000fe200078e00ff */
[CC--:B------:R-:W-:Y:S02]  /*1510*/  LEA.HI R15, R80.reuse, R55.reuse, RZ, 0x2 ;  /* 0x00000037500f7211 */ /* 0x0c0fe400078f10ff */
[----:B------:R-:W-:-:S02]  /*1520*/  LEA.HI R98, R80, R55, RZ, 0x5 ;  /* 0x0000003750627211 */ /* 0x000fc400078f28ff */
[----:B------:R-:W-:Y:S02]  /*1530*/  SHF.R.S32.HI R104, RZ, 0x2, R15 ;  /* 0x00000002ff687819 */ /* 0x000fe4000001140f */
[----:B------:R-:W-:Y:S01]  /*1540*/  LOP3.LUT R74, R15, 0xfffffffc, RZ, 0xc0, !PT ;  /* 0xfffffffc0f4a7812 */ /* 0x000fe200078ec0ff */
[C---:B------:R-:W-:Y:S01]  /*1550*/  @P0 IMAD.WIDE.U32 R18, R13.reuse, c[0x0][0x190], RZ ;  /* 0x000064000d120a25 */ /* 0x040fe200078e00ff */
[----:B------:R-:W-:Y:S02]  /*1560*/  SHF.R.S32.HI R98, RZ, 0x5, R98 ;  /* 0x00000005ff627819 */ /* 0x000fe40000011462 */
[----:B------:R-:W-:Y:S01]  /*1570*/  SHF.R.S32.HI R105, RZ, 0x1f, R104 ;  /* 0x0000001fff697819 */ /* 0x000fe20000011468 */
[----:B------:R-:W-:Y:S02]  /*1580*/  @!P0 IMAD R12, R0, c[0x0][0x178], RZ ;  /* 0x00005e00000c8a24 */ /* 0x000fe400078e02ff */
[----:B------:R-:W-:Y:S02]  /*1590*/  @P0 IMAD R13, R13, c[0x0][0x194], R19 ;  /* 0x000065000d0d0a24 */ /* 0x000fe400078e0213 */
[----:B------:R-:W-:-:S02]  /*15a0*/  @P0 IMAD.MOV.U32 R10, RZ, RZ, R18 ;  /* 0x000000ffff0a0224 */ /* 0x000fc400078e0012 */
[----:B------:R-:W-:Y:S02]  /*15b0*/  IMAD.MOV.U32 R18, RZ, RZ, RZ ;  /* 0x000000ffff127224 */ /* 0x000fe400078e00ff */
[----:B------:R-:W-:Y:S02]  /*15c0*/  IMAD.MOV.U32 R19, RZ, RZ, c[0x0][0x230] ;  /* 0x00008c00ff137624 */ /* 0x000fe400078e00ff */
[----:B------:R-:W-:-:S04]  /*15d0*/  @!P0 IMAD.WIDE.U32 R16, R125, c[0x0][0x178], RZ ;  /* 0x00005e007d108a25 */ /* 0x000fc800078e00ff */
[----:B------:R-:W-:Y:S02]  /*15e0*/  @!P0 IMAD R12, R125, c[0x0][0x17c], R12 ;  /* 0x00005f007d0c8a24 */ /* 0x000fe400078e020c */
[----:B------:R-:W-:Y:S01]  /*15f0*/  IMAD.HI.U32 R77, R14, R77, R18 ;  /* 0x0000004d0e4d7227 */ /* 0x000fe200078e0012 */
[----:B------:R-:W-:Y:S02]  /*1600*/  LEA.HI R19, R15, R104, RZ, 0x1 ;  /* 0x000000680f137211 */ /* 0x000fe400078f08ff */
[----:B------:R-:W-:Y:S01]  /*1610*/  @!P0 IADD3 R13, R17, R12, RZ ;  /* 0x0000000c110d8210 */ /* 0x000fe20007ffe0ff */
[----:B------:R-:W-:Y:S01]  /*1620*/  IMAD.IADD R74, R55, 0x1, -R74 ;  /* 0x00000001374a7824 */ /* 0x000fe200078e0a4a */
[-C--:B------:R-:W-:Y:S01]  /*1630*/  LEA.HI R17, R80, R55.reuse, RZ, 0x3 ;  /* 0x0000003750117211 */ /* 0x080fe200078f18ff */
[----:B------:R-:W-:Y:S01]  /*1640*/  @!P0 IMAD.MOV.U32 R10, RZ, RZ, R16 ;  /* 0x000000ffff0a8224 */ /* 0x000fe200078e0010 */
[----:B------:R-:W-:Y:S01]  /*1650*/  LOP3.LUT R19, R19, 0x7fffffe, RZ, 0xc0, !PT ;  /* 0x07fffffe13137812 */ /* 0x000fe200078ec0ff */
[----:B------:R-:W-:Y:S01]  /*1660*/  IMAD.SHL.U32 R18, R74, 0x8, RZ ;  /* 0x000000084a127824 */ /* 0x000fe200078e00ff */
[----:B------:R-:W-:Y:S01]  /*1670*/  LEA.HI R80, R80, R55, RZ, 0x4 ;  /* 0x0000003750507211 */ /* 0x000fe200078f20ff */
[----:B------:R-:W-:Y:S01]  /*1680*/  IMAD.WIDE R20, R21, 0x40, R104 ;  /* 0x0000004015147825 */ /* 0x000fe200078e0268 */
[----:B------:R-:W-:-:S02]  /*1690*/  SHF.R.S32.HI R78, RZ, 0x3, R17 ;  /* 0x00000003ff4e7819 */ /* 0x000fc40000011411 */
[----:B------:R-:W-:Y:S01]  /*16a0*/  LOP3.LUT R80, R80, 0xfffffff0, RZ, 0xc0, !PT ;  /* 0xfffffff050507812 */ /* 0x000fe200078ec0ff */
[----:B------:R-:W-:Y:S01]  /*16b0*/  IMAD.IADD R19, R104, 0x1, -R19 ;  /* 0x0000000168137824 */ /* 0x000fe200078e0a13 */
[----:B------:R-:W-:Y:S01]  /*16c0*/  IADD3 R24, P1, R18, R10, RZ ;  /* 0x0000000a12187210 */ /* 0x000fe20007f3e0ff */
[----:B------:R-:W-:Y:S01]  /*16d0*/  IMAD.SHL.U32 R15, R78, 0x40, RZ ;  /* 0x000000404e0f7824 */ /* 0x000fe200078e00ff */
[----:B------:R-:W-:Y:S02]  /*16e0*/  IADD3 R80, -R80, R55, RZ ;  /* 0x0000003750507210 */ /* 0x000fe40007ffe1ff */
[----:B------:R-:W-:Y:S02]  /*16f0*/  LEA R98, R98, R19, 0x3 ;  /* 0x0000001362627211 */ /* 0x000fe400078e18ff */
[----:B------:R-:W-:Y:S02]  /*1700*/  SHF.R.S32.HI R19, RZ, 0x1f, R18 ;  /* 0x0000001fff137819 */ /* 0x000fe40000011412 */
[----:B------:R-:W-:-:S02]  /*1710*/  LEA.HI R79, R80, R80, RZ, 0x1 ;  /* 0x00000050504f7211 */ /* 0x000fc400078f08ff */
[----:B------:R-:W-:Y:S01]  /*1720*/  IADD3 R22, P0, R18, R8, RZ ;  /* 0x0000000812167210 */ /* 0x000fe20007f1e0ff */
[C---:B------:R-:W-:Y:S01]  /*1730*/  IMAD.X R25, R19.reuse, 0x1, R13, P1 ;  /* 0x0000000113197824 */ /* 0x040fe200008e060d */
[--C-:B------:R-:W-:Y:S02]  /*1740*/  SHF.R.S32.HI R13, RZ, 0x1, R79.reuse ;  /* 0x00000001ff0d7819 */ /* 0x100fe4000001144f */
[----:B------:R-:W-:Y:S01]  /*1750*/  SHF.R.S32.HI R8, RZ, 0x1f, R79 ;  /* 0x0000001fff087819 */ /* 0x000fe2000001144f */
[----:B------:R-:W-:Y:S01]  /*1760*/  IMAD.X R23, R19, 0x1, R11, P0 ;  /* 0x0000000113177824 */ /* 0x000fe200000e060b */
[----:B------:R-:W-:Y:S01]  /*1770*/  IADD3 R100, P0, R104, R9, RZ ;  /* 0x0000000968647210 */ /* 0x000fe20007f1e0ff */
[----:B------:R-:W-:Y:S01]  /*1780*/  IMAD.MOV.U32 R11, RZ, RZ, c[0x0][0x198] ;  /* 0x00006600ff0b7624 */ /* 0x000fe200078e00ff */
[----:B------:R-:W-:Y:S01]  /*1790*/  LEA.HI R8, R8, R13, RZ, 0x2 ;  /* 0x0000000d08087211 */ /* 0x000fe200078f10ff */
[----:B------:R-:W-:Y:S01]  /*17a0*/  IMAD.WIDE.U32 R22, R6, c[0x0][0x1b8], R22 ;  /* 0x00006e0006167a25 */ /* 0x000fe200078e0016 */
[----:B------:R-:W-:-:S02]  /*17b0*/  IADD3.X R5, R105, R5, RZ, P0, !PT ;  /* 0x0000000569057210 */ /* 0x000fc400007fe4ff */
[----:B------:R-:W-:Y:S01]  /*17c0*/  LOP3.LUT R8, R8, 0xfffffffc, RZ, 0xc0, !PT ;  /* 0xfffffffc08087812 */ /* 0x000fe200078ec0ff */
[----:B------:R-:W-:Y:S01]  /*17d0*/  IMAD.SHL.U32 R63, R11, 0x20, RZ ;  /* 0x000000200b3f7824 */ /* 0x000fe200078e00ff */
[----:B------:R-:W-:Y:S01]  /*17e0*/  LOP3.LUT R15, R15, 0xc0, RZ, 0xc0, !PT ;  /* 0x000000c00f0f7812 */ /* 0x000fe200078ec0ff */
[----:B------:R-:W-:Y:S01]  /*17f0*/  IMAD R5, R5, c[0x0][0x1a0], RZ ;  /* 0x0000680005057a24 */ /* 0x000fe200078e02ff */
[----:B------:R-:W-:Y:S01]  /*1800*/  LOP3.LUT R12, R17, 0xfffffff8, RZ, 0xc0, !PT ;  /* 0xfffffff8110c7812 */ /* 0x000fe200078ec0ff */
[----:B------:R-:W-:Y:S01]  /*1810*/  IMAD.IADD R68, R13, 0x1, -R8 ;  /* 0x000000010d447824 */ /* 0x000fe200078e0a08 */
[----:B------:R-:W-:Y:S01]  /*1820*/  SHF.R.S32.HI R8, RZ, 0x1f, R71 ;  /* 0x0000001fff087819 */ /* 0x000fe20000011447 */
[----:B------:R-:W-:Y:S01]  /*1830*/  IMAD R85, R100, c[0x0][0x1a4], R5 ;  /* 0x0000690064557a24 */ /* 0x000fe200078e0205 */
[----:B------:R-:W-:Y:S01]  /*1840*/  LEA.HI R17, R17, R78, RZ, 0x1 ;  /* 0x0000004e11117211 */ /* 0x000fe200078f08ff */
[----:B------:R-:W-:Y:S01]  /*1850*/  IMAD.IADD R12, R55, 0x1, -R12 ;  /* 0x00000001370c7824 */ /* 0x000fe200078e0a0c */
[----:B------:R-:W-:-:S02]  /*1860*/  LOP3.LUT R14, R15, 0x18, R18, 0xf8, !PT ;  /* 0x000000180f0e7812 */ /* 0x000fc400078ef812 */
[----:B------:R-:W-:Y:S02]  /*1870*/  LEA.HI R5, R8, R71, RZ, 0x6 ;  /* 0x0000004708057211 */ /* 0x000fe400078f30ff */
[----:B------:R-:W-:Y:S02]  /*1880*/  SHF.R.U32.HI R15, RZ, 0x3, R15 ;  /* 0x00000003ff0f7819 */ /* 0x000fe4000001160f */
[----:B------:R-:W-:Y:S02]  /*1890*/  LOP3.LUT R17, R17, 0xfffffffe, RZ, 0xc0, !PT ;  /* 0xfffffffe11117812 */ /* 0x000fe400078ec0ff */
[----:B------:R-:W-:Y:S02]  /*18a0*/  SHF.R.S32.HI R5, RZ, 0x6, R5 ;  /* 0x00000006ff057819 */ /* 0x000fe40000011405 */
[----:B------:R-:W-:Y:S01]  /*18b0*/  LOP3.LUT R15, R14, R15, RZ, 0x3c, !PT ;  /* 0x0000000f0e0f7212 */ /* 0x000fe200078e3cff */
[----:B------:R-:W-:Y:S01]  /*18c0*/  IMAD.IADD R78, R78, 0x1, -R17 ;  /* 0x000000014e4e7824 */ /* 0x000fe200078e0a11 */
[----:B------:R-:W-:Y:S01]  /*18d0*/  IADD3 R102, P0, R18, R2, RZ ;  /* 0x0000000212667210 */ /* 0x000fe20007f1e0ff */
[----:B------:R-:W-:Y:S01]  /*18e0*/  IMAD R17, R21, c[0x0][0x190], RZ ;  /* 0x0000640015117a24 */ /* 0x000fe200078e02ff */
[----:B------:R-:W-:Y:S01]  /*18f0*/  IMNMX R82, R122, R5, !PT ;  /* 0x000000057a527217 */ /* 0x000fe20007800200 */
[----:B------:R-:W-:Y:S01]  /*1900*/  IMAD.U32 R98, R98, 0x20, R15 ;  /* 0x0000002062627824 */ /* 0x000fe200078e000f */
[----:B------:R-:W-:Y:S01]  /*1910*/  SHF.R.S32.HI R9, RZ, 0x1f, R106 ;  /* 0x0000001fff097819 */ /* 0x000fe2000001146a */
[----:B------:R-:W-:Y:S01]  /*1920*/  IMAD R15, R4, c[0x0][0x1b8], RZ ;  /* 0x00006e00040f7a24 */ /* 0x000fe200078e02ff */
[----:B------:R-:W-:Y:S01]  /*1930*/  LEA.HI R86, R12, R12, RZ, 0x1 ;  /* 0x0000000c0c567211 */ /* 0x000fe200078f08ff */
[----:B------:R-:W-:Y:S01]  /*1940*/  IMAD.X R103, R19, 0x1, R7, P0 ;  /* 0x0000000113677824 */ /* 0x000fe200000e0607 */
[----:B------:R-:W-:Y:S01]  /*1950*/  ISETP.GT.AND P0, PT, R87, R82, PT ;  /* 0x000000525700720c */ /* 0x000fe20003f04270 */
[C---:B------:R-:W-:Y:S01]  /*1960*/  IMAD R10, R20.reuse, c[0x0][0x194], R17 ;  /* 0x00006500140a7a24 */ /* 0x040fe200078e0211 */
[----:B------:R-:W-:Y:S01]  /*1970*/  SHF.R.S32.HI R73, RZ, 0x1, R77 ;  /* 0x00000001ff497819 */ /* 0x000fe2000001144d */
[----:B------:R-:W-:Y:S01]  /*1980*/  IMAD.WIDE.U32 R20, R20, c[0x0][0x190], R24 ;  /* 0x0000640014147a25 */ /* 0x000fe200078e0018 */
[----:B------:R-:W-:-:S02]  /*1990*/  SHF.L.U32 R74, R74, 0x2, RZ ;  /* 0x000000024a4a7819 */ /* 0x000fc400000006ff */
[----:B------:R-:W-:Y:S01]  /*19a0*/  LOP3.LUT R67, R86, 0xfffffffe, RZ, 0xc0, !PT ;  /* 0xfffffffe56437812 */ /* 0x000fe200078ec0ff */
[----:B------:R-:W-:Y:S01]  /*19b0*/  IMAD R15, R6, c[0x0][0x1bc], R15 ;  /* 0x00006f00060f7a24 */ /* 0x000fe200078e020f */
[----:B------:R-:W-:Y:S01]  /*19c0*/  SHF.R.S32.HI R86, RZ, 0x1, R86 ;  /* 0x00000001ff567819 */ /* 0x000fe20000011456 */
[----:B------:R-:W-:Y:S01]  /*19d0*/  IMAD R9, R9, c[0x0][0x1a8], RZ ;  /* 0x00006a0009097a24 */ /* 0x000fe200078e02ff */
[----:B------:R-:W-:Y:S01]  /*19e0*/  LOP3.LUT P3, RZ, R68, 0x2, RZ, 0xc0, !PT ;  /* 0x0000000244ff7812 */ /* 0x000fe2000786c0ff */
[----:B------:R-:W-:Y:S01]  /*19f0*/  IMAD R5, R105, c[0x0][0x198], RZ ;  /* 0x0000660069057a24 */ /* 0x000fe200078e02ff */
[----:B------:R-:W-:Y:S01]  /*1a00*/  LOP3.LUT P1, RZ, R86, 0x2, RZ, 0xc0, !PT ;  /* 0x0000000256ff7812 */ /* 0x000fe2000782c0ff */
[----:B------:R-:W-:Y:S01]  /*1a10*/  IMAD R75, R104, R73, R74 ;  /* 0x00000049684b7224 */ /* 0x000fe200078e024a */
[----:B------:R-:W-:Y:S01]  /*1a20*/  SHF.L.U64.HI R64, R11, R90, c[0x0][0x19c] ;  /* 0x000067000b407619 */ /* 0x000fe2000001025a */
[----:B------:R-:W-:Y:S01]  /*1a30*/  IMAD.IADD R21, R21, 0x1, R10 ;  /* 0x0000000115157824 */ /* 0x000fe200078e020a */
[----:B------:R-:W-:Y:S01]  /*1a40*/  SEL R61, R51, 0xfffffff0, !P1 ;  /* 0xfffffff0333d7807 */ /* 0x000fe20004800000 */
[----:B------:R-:W-:Y:S01]  /*1a50*/  IMAD.IADD R23, R23, 0x1, R15 ;  /* 0x0000000117177824 */ /* 0x000fe200078e020f */
[----:B------:R-:W-:Y:S01]  /*1a60*/  SHF.R.S32.HI R72, RZ, 0x1f, R75 ;  /* 0x0000001fff487819 */ /* 0x000fe2000001144b */
[----:B------:R-:W-:Y:S01]  /*1a70*/  IMAD R69, R106, c[0x0][0x1ac], R9 ;  /* 0x00006b006a457a24 */ /* 0x000fe200078e0209 */
[----:B------:R-:W-:Y:S01]  /*1a80*/  SEL R51, R51, 0xfffffff0, !P3 ;  /* 0xfffffff033337807 */ /* 0x000fe20005800000 */
[----:B------:R-:W-:-:S02]  /*1a90*/  IMAD.MOV.U32 R9, RZ, RZ, c[0x0][0x1a0] ;  /* 0x00006800ff097624 */ /* 0x000fc400078e00ff */
[----:B------:R-:W-:Y:S02]  /*1aa0*/  IMAD R5, R104, c[0x0][0x19c], R5 ;  /* 0x0000670068057a24 */ /* 0x000fe400078e0205 */
[----:B------:R-:W-:Y:S01]  /*1ab0*/  IMAD.IADD R74, R74, 0x1, R75 ;  /* 0x000000014a4a7824 */ /* 0x000fe200078e024b */
[----:B------:R-:W-:Y:S01]  /*1ac0*/  SHF.L.U64.HI R65, R9, R90, c[0x0][0x1a4] ;  /* 0x0000690009417619 */ /* 0x000fe2000001025a */
[----:B------:R-:W-:-:S03]  /*1ad0*/  IMAD.WIDE.U32 R102, R104, c[0x0][0x198], R102 ;  /* 0x0000660068667a25 */ /* 0x000fc600078e0066 */
[----:B------:R-:W-:Y:S01]  /*1ae0*/  SHF.R.S32.HI R70, RZ, 0x1f, R74 ;  /* 0x0000001fff467819 */ /* 0x000fe2000001144a */
[----:B------:R-:W-:Y:S01]  /*1af0*/  IMAD.WIDE.U32 R106, R106, c[0x0][0x1a8], R20 ;  /* 0x00006a006a6a7a25 */ /* 0x000fe200078e0014 */
[----:B------:R-:W-:-:S03]  /*1b00*/  IADD3 R54, R103, R5, RZ ;  /* 0x0000000567367210 */ /* 0x000fc60007ffe0ff */
[----:B------:R-:W-:-:S04]  /*1b10*/  IMAD.WIDE.U32 R100, R100, c[0x0][0x1a0], R22 ;  /* 0x0000680064647a25 */ /* 0x000fc800078e0016 */
[----:B------:R-:W-:Y:S02]  /*1b20*/  IMAD.IADD R67, R12, 0x1, -R67 ;  /* 0x000000010c437824 */ /* 0x000fe400078e0a43 */
[----:B------:R-:W-:Y:S02]  /*1b30*/  IMAD.SHL.U32 R66, R9, 0x20, RZ ;  /* 0x0000002009427824 */ /* 0x000fe400078e00ff */
        /* <DEDUP_REMOVED lines=12> */
[----:B-----5:R-:W-:Y:S01]  /*1c00*/  IADD3 R52, R3, R52, RZ ;  /* 0x0000003403347210 */ /* 0x020fe20007ffe0ff */
[----:B------:R-:W-:Y:S01]  /*1c10*/  IMAD R0, R125, c[0x0][0x27c], R0 ;  /* 0x00009f007d007a24 */ /* 0x000fe200078e0200 */
[----:B------:R-:W-:Y:S01]  /*1c20*/  IADD3.X R5, R5, R105, ~R8, P1, P0 ;  /* 0x0000006905057210 */ /* 0x000fe20000fe0c08 */
[C---:B------:R-:W-:Y:S01]  /*1c30*/  IMAD.WIDE.U32 R12, R125.reuse, c[0x0][0x280], R18 ;  /* 0x0000a0007d0c7a25 */ /* 0x040fe200078e0012 */
[C---:B------:R-:W-:Y:S01]  /*1c40*/  IADD3 R96, R76.reuse, 0x20, RZ ;  /* 0x000000204c607810 */ /* 0x040fe20007ffe0ff */
[----:B------:R-:W-:Y:S01]  /*1c50*/  ULDC.U8 UR8, c[0x0][0x313] ;  /* 0x0000c4c000087ab9 */ /* 0x000fe20000000000 */
[----:B------:R-:W-:Y:S01]  /*1c60*/  IADD3 R94, R76, 0x40, RZ ;  /* 0x000000404c5e7810 */ /* 0x000fe20007ffe0ff */
[----:B------:R-:W-:Y:S01]  /*1c70*/  IMAD R2, R125, c[0x0][0x284], R2 ;  /* 0x0000a1007d027a24 */ /* 0x000fe200078e0202 */
[----:B------:R-:W-:Y:S01]  /*1c80*/  IADD3 R97, R104, 0x20, RZ ;  /* 0x0000002068617810 */ /* 0x000fe20007ffe0ff */
[----:B------:R-:W-:Y:S01]  /*1c90*/  IMAD.IADD R11, R11, 0x1, R0 ;  /* 0x000000010b0b7824 */ /* 0x000fe200078e0200 */
[C---:B------:R-:W-:Y:S01]  /*1ca0*/  IADD3 R15, R18.reuse, 0x20, RZ ;  /* 0x00000020120f7810 */ /* 0x040fe20007ffe0ff */
[----:B------:R-:W-:Y:S01]  /*1cb0*/  IMAD.IADD R13, R13, 0x1, R2 ;  /* 0x000000010d0d7824 */ /* 0x000fe200078e0202 */
[----:B------:R-:W-:Y:S01]  /*1cc0*/  IADD3 R14, R18, 0x40, RZ ;  /* 0x00000040120e7810 */ /* 0x000fe20007ffe0ff */
[C---:B------:R-:W-:Y:S01]  /*1cd0*/  IMAD R0, R5.reuse, c[0x0][0x290], RZ ;  /* 0x0000a40005007a24 */ /* 0x040fe200078e02ff */
[----:B------:R-:W-:Y:S01]  /*1ce0*/  SHF.R.S32.HI R95, RZ, 0x1f, R76 ;  /* 0x0000001fff5f7819 */ /* 0x000fe2000001144c */
[----:B------:R-:W-:Y:S01]  /*1cf0*/  IMAD R2, R5, c[0x0][0x288], RZ ;  /* 0x0000a20005027a24 */ /* 0x000fe200078e02ff */
[----:B------:R-:W-:Y:S01]  /*1d00*/  SHF.R.S32.HI R93, RZ, 0x1f, R96 ;  /* 0x0000001fff5d7819 */ /* 0x000fe20000011460 */
[C---:B------:R-:W-:Y:S01]  /*1d10*/  IMAD R0, R7.reuse, c[0x0][0x294], R0 ;  /* 0x0000a50007007a24 */ /* 0x040fe200078e0200 */
[----:B------:R-:W-:Y:S01]  /*1d20*/  SHF.R.S32.HI R92, RZ, 0x1f, R94 ;  /* 0x0000001fff5c7819 */ /* 0x000fe2000001145e */
[----:B------:R-:W-:-:S04]  /*1d30*/  IMAD.WIDE.U32 R12, R7, c[0x0][0x290], R12 ;  /* 0x0000a400070c7a25 */ /* 0x000fc800078e000c */
        /* <DEDUP_REMOVED lines=18> */
[----:B------:R-:W-:Y:S01]  /*1e60*/  LEA.HI.X R121, R6, c[0x0][0x26c], R121, 0x1, P0 ;  /* 0x00009b0006797a11 */ /* 0x000fe200000f0c79 */
[C---:B------:R-:W-:Y:S01]  /*1e70*/  IMAD.SHL.U32 R84, R3.reuse, 0x20, RZ ;  /* 0x0000002003547824 */ /* 0x040fe200078e00ff */
[----:B------:R-:W-:Y:S01]  /*1e80*/  LEA R116, P1, R102, c[0x0][0x168], 0x1 ;  /* 0x00005a0066747a11 */ /* 0x000fe200078208ff */
[----:B------:R-:W-:Y:S01]  /*1e90*/  IMAD.MOV.U32 R91, RZ, RZ, c[0x0][0x288] ;  /* 0x0000a200ff5b7624 */ /* 0x000fe200078e00ff */
[----:B------:R-:W-:Y:S01]  /*1ea0*/  LEA R114, P0, R100, c[0x0][0x170], 0x1 ;  /* 0x00005c0064727a11 */ /* 0x000fe200078008ff */
[----:B------:R-:W-:Y:S01]  /*1eb0*/  IMAD.MOV.U32 R81, RZ, RZ, c[0x0][0x290] ;  /* 0x0000a400ff517624 */ /* 0x000fe200078e00ff */
[----:B------:R-:W-:Y:S01]  /*1ec0*/  SHF.L.U64.HI R83, R3, R90, c[0x0][0x294] ;  /* 0x0000a50003537619 */ /* 0x000fe2000001025a */
        /* <DEDUP_REMOVED lines=8> */
[C---:B------:R-:W-:Y:S02]  /*1f50*/  SHF.L.U64.HI R90, R91.reuse, R90, c[0x0][0x28c] ;  /* 0x0000a3005b5a7619 */ /* 0x040fe4000001025a */
[----:B------:R-:W-:Y:S01]  /*1f60*/  SHF.L.U32 R91, R91, 0x5, RZ ;  /* 0x000000055b5b7819 */ /* 0x000fe200000006ff */
[----:B------:R-:W-:Y:S01]  /*1f70*/  IMAD.X R3, R72, 0x1, R3, P0 ;  /* 0x0000000148037824 */ /* 0x000fe200000e0603 */
[C---:B------:R-:W-:Y:S01]  /*1f80*/  SHF.L.U64.HI R0, R110.reuse, 0x1, R5 ;  /* 0x000000016e007819 */ /* 0x040fe20000010205 */
[----:B------:R-:W-:Y:S01]  /*1f90*/  IMAD.SHL.U32 R110, R110, 0x2, RZ ;  /* 0x000000026e6e7824 */ /* 0x000fe200078e00ff */
[----:B------:R-:W-:-:S02]  /*1fa0*/  SHF.L.U64.HI R83, R84, 0x1, R83 ;  /* 0x0000000154537819 */ /* 0x000fc40000010253 */
[C---:B------:R-:W-:Y:S01]  /*1fb0*/  SHF.L.U64.HI R2, R52.reuse, 0x1, R3 ;  /* 0x0000000134027819 */ /* 0x040fe20000010203 */
[----:B------:R-:W-:Y:S01]  /*1fc0*/  IMAD.SHL.U32 R52, R52, 0x2, RZ ;  /* 0x0000000234347824 */ /* 0x000fe200078e00ff */
[C---:B------:R-:W-:Y:S02]  /*1fd0*/  IADD3 R112, P4, R110.reuse, c[0x0][0x2b0], RZ ;  /* 0x0000ac006e707a10 */ /* 0x040fe40007f9e0ff */
[----:B------:R-:W-:Y:S02]  /*1fe0*/  IADD3 R110, P3, R110, c[0x0][0x2a8], RZ ;  /* 0x0000aa006e6e7a10 */ /* 0x000fe40007f7e0ff */
[C---:B------:R-:W-:Y:S02]  /*1ff0*/  IADD3 R20, P1, R52.reuse, c[0x0][0x2b0], RZ ;  /* 0x0000ac0034147a10 */ /* 0x040fe40007f3e0ff */
[----:B------:R-:W-:Y:S02]  /*2000*/  IADD3 R52, P0, R52, c[0x0][0x2a8], RZ ;  /* 0x0000aa0034347a10 */ /* 0x000fe40007f1e0ff */
[C---:B------:R-:W-:Y:S01]  /*2010*/  SHF.L.U64.HI R90, R91.reuse, 0x1, R90 ;  /* 0x000000015b5a7819 */ /* 0x040fe2000001025a */
[----:B------:R-:W-:Y:S01]  /*2020*/  IMAD.SHL.U32 R91, R91, 0x2, RZ ;  /* 0x000000025b5b7824 */ /* 0x000fe200078e00ff */
[----:B------:R-:W-:-:S02]  /*2030*/  SHF.L.U32 R84, R84, 0x1, RZ ;  /* 0x0000000154547819 */ /* 0x000fc400000006ff */
[C---:B------:R-:W-:Y:S02]  /*2040*/  IADD3.X R113, R0.reuse, c[0x0][0x2b4], RZ, P4, !PT ;  /* 0x0000ad0000717a10 */ /* 0x040fe400027fe4ff */
[----:B------:R-:W-:Y:S02]  /*2050*/  IADD3.X R111, R0, c[0x0][0x2ac], RZ, P3, !PT ;  /* 0x0000ab00006f7a10 */ /* 0x000fe40001ffe4ff */
[C---:B------:R-:W-:Y:S02]  /*2060*/  IADD3.X R21, R2.reuse, c[0x0][0x2b4], RZ, P1, !PT ;  /* 0x0000ad0002157a10 */ /* 0x040fe40000ffe4ff */
[----:B------:R-:W-:Y:S02]  /*2070*/  IADD3.X R53, R2, c[0x0][0x2ac], RZ, P0, !PT ;  /* 0x0000ab0002357a10 */ /* 0x000fe400007fe4ff */
.L_x_5832:
        /* <DEDUP_REMOVED lines=172> */
.L_x_5810:
[----:B------:R-:W-:Y:S05]  /*2b40*/  BSYNC B0 ;  /* 0x0000000000007941 */ /* 0x000fea0003800000 */
.L_x_5809:
[----:B------:R-:W-:Y:S01]  /*2b50*/  BSSY B0, `(.L_x_5811) ;  /* 0x000008f000007945 */ /* 0x000fe20003800000 */
[----:B------:R-:W-:-:S05]  /*2b60*/  @!P3 BRA `(.L_x_5812) ;  /* 0x000008d00000b947 */ /* 0x000fca0003800000 */
[----:B------:R-:W-:Y:S01]  /*2b70*/  SHF.L.U32 R47, R76, 0x1, RZ ;  /* 0x000000014c2f7819 */ /* 0x000fe200000006ff */
        /* <DEDUP_REMOVED lines=140> */
.L_x_5812:
[----:B------:R-:W-:Y:S05]  /*3440*/  BSYNC B0 ;  /* 0x0000000000007941 */ /* 0x000fea0003800000 */
.L_x_5811:
        /* <DEDUP_REMOVED lines=8> */
.L_x_5808:
        /* <DEDUP_REMOVED lines=85> */
.L_x_5817:
[----:B------:R-:W-:Y:S05]  /*3a20*/  BSYNC B0 ;  /* 0x0000000000007941 */ /* 0x000fea0003800000 */
.L_x_5816:
        /* <DEDUP_REMOVED lines=83> */
.L_x_5819:
[----:B------:R-:W-:Y:S05]  /*3f60*/  BSYNC B0 ;  /* 0x0000000000007941 */ /* 0x000fea0003800000 */
.L_x_5818:
        /* <DEDUP_REMOVED lines=83> */
.L_x_5821:
[----:B------:R-:W-:Y:S05]  /*44a0*/  BSYNC B0 ;  /* 0x0000000000007941 */ /* 0x000fea0003800000 */
.L_x_5820:
[----:B-----5:R2:W-:Y:S02]  /*44b0*/  STG.E.128 [R116.64+0x80], R40 ;  /* 0x0000802874007986 */ /* 0x0205e4000c101d06 */
.L_x_5815:
[----:B------:R-:W-:Y:S05]  /*44c0*/  BSYNC B1 ;  /* 0x0000000000017941 */ /* 0x000fea0003800000 */
.L_x_5814:
        /* <DEDUP_REMOVED lines=26> */
[C---:B---3--:R-:W-:Y:S04]  /*4670*/  LEA R10, P0, R99.reuse, R128, 0x1 ;  /* 0x00000080630a7211 */ /* 0x048fe800078008ff */
[----:B------:R-:W-:Y:S01]  /*4680*/  LEA.HI.X.SX32 R11, R99, R129, 0x1, P0 ;  /* 0x00000081630b7211 */ /* 0x000fe200000f0eff */
[----:B------:R-:W-:Y:S01]  /*4690*/  IMAD.MOV.U32 R99, RZ, RZ, RZ ;  /* 0x000000ffff637224 */ /* 0x000fe200078e00ff */
[----:B------:R-:W-:Y:S01]  /*46a0*/  @P1 IADD3 R99, RZ, -UR5, RZ ;  /* 0x80000005ff631c10 */ /* 0x000fe2000fffe0ff */
[----:B------:R-:W3:Y:S03]  /*46b0*/  LDG.E.128 R132, [R134.64] ;  /* 0x0000000686847981 */ /* 0x000ee6000c1e1d00 */
[----:B------:R-:W-:Y:S04]  /*46c0*/  IADD3 R131, P0, R76, R99, RZ ;  /* 0x000000634c837210 */ /* 0x000fe80007f1e0ff */
[----:B------:R-:W-:Y:S01]  /*46d0*/  LEA.HI.X.SX32 R99, R99, R95, 0x1, P0 ;  /* 0x0000005f63637211 */ /* 0x000fe200000f0eff */
[----:B--2---:R4:W2:Y:S01]  /*46e0*/  LDG.E.128 R24, [R10.64] ;  /* 0x000000060a187981 */ /* 0x0048a2000c1e1d00 */
        /* <DEDUP_REMOVED lines=23> */
[C---:B------:R-:W-:Y:S01]  /*4860*/  IMAD.U32 R25, R26.reuse, 0x10000, RZ ;  /* 0x000100001a197824 */ /* 0x040fe200078e00ff */
        /* <DEDUP_REMOVED lines=31> */
.L_x_5825:
[----:B------:R-:W-:Y:S05]  /*4a60*/  BSYNC B0 ;  /* 0x0000000000007941 */ /* 0x000fea0003800000 */
.L_x_5824:
        /* <DEDUP_REMOVED lines=31> */
[----:B------:R1:W4:Y:S01]  /*4c60*/  LDG.E.128 R24, [R10.64+0x40] ;  /* 0x000040060a187981 */ /* 0x000322000c1e1d00 */
        /* <DEDUP_REMOVED lines=21> */
[C---:B--2---:R-:W-:Y:S01]  /*4dc0*/  IMAD.U32 R34, R56.reuse, 0x10000, RZ ;  /* 0x0001000038227824 */ /* 0x044fe200078e00ff */
        /* <DEDUP_REMOVED lines=33> */
.L_x_5827:
[----:B------:R-:W-:Y:S05]  /*4fe0*/  BSYNC B0 ;  /* 0x0000000000007941 */ /* 0x000fea0003800000 */
.L_x_5826:
        /* <DEDUP_REMOVED lines=29> */
[----:B--2---:R-:W-:Y:S04]  /*51c0*/  IADD3 R129, P0, R94, R99, RZ ;  /* 0x000000635e817210 */ /* 0x004fe80007f1e0ff */
[----:B------:R-:W-:Y:S01]  /*51d0*/  LEA.HI.X.SX32 R99, R99, R92, 0x1, P0 ;  /* 0x0000005c63637211 */ /* 0x000fe200000f0eff */
[----:B------:R1:W2:Y:S01]  /*51e0*/  LDG.E.128 R24, [R10.64+0x80] ;  /* 0x000080060a187981 */ /* 0x0002a2000c1e1d00 */
        /* <DEDUP_REMOVED lines=21> */
[C---:B----4-:R-:W-:Y:S01]  /*5340*/  IMAD.U32 R34, R56.reuse, 0x10000, RZ ;  /* 0x0001000038227824 */ /* 0x050fe200078e00ff */
        /* <DEDUP_REMOVED lines=33> */
.L_x_5829:
[----:B------:R-:W-:Y:S05]  /*5560*/  BSYNC B0 ;  /* 0x0000000000007941 */ /* 0x000fea0003800000 */
.L_x_5828:
[----:B-----5:R1:W-:Y:S02]  /*5570*/  STG.E.128 [R118.64+0x80], R40 ;  /* 0x0000802876007986 */ /* 0x0203e4000c101d06 */
.L_x_5823:
[----:B------:R-:W-:Y:S05]  /*5580*/  BSYNC B1 ;  /* 0x0000000000017941 */ /* 0x000fea0003800000 */
.L_x_5822:
        /* <DEDUP_REMOVED lines=8> */
.L_x_5807:
        /* <DEDUP_REMOVED lines=13> */
.L_x_5813:
        /* <DEDUP_REMOVED lines=80> */
.L_x_5830:
        /* <DEDUP_REMOVED lines=8> */
.L_x_5831:
[----:B------:R-:W-:Y:S04]  /*5c60*/  IADD3 R13, R13, -0x1, RZ ;  /* 0xffffffff0d0d7810 */ /* 0x000fe80007ffe0ff */
[----:B------:R-:W-:Y:S11]  /*5c70*/  ISETP.GT.AND P0, PT, R13, R82, PT ;  /* 0x000000520d00720c */ /* 0x000ff60003f04270 */
[----:B------:R-:W-:Y:S02]  /*5c80*/  @!UPT UIADD3 URZ, URZ, URZ, URZ ;  /* 0x0000003f3f3ff290 */ /* 0x000fe4000fffe03f */
[----:B------:R-:W-:-:S05]  /*5c90*/  @P0 BRA `(.L_x_5832) ;  /* 0xffffc3e000000947 */ /* 0x000fca000383ffff */
.L_x_5806:
[----:B-1----:R-:W-:Y:S01]  /*5ca0*/  BAR.SYNC.DEFER_BLOCKING 0x0 ;  /* 0x0000000000007b1d */ /* 0x002fe20000010000 */
[----:B------:R-:W-:Y:S01]  /*5cb0*/  ISETP.NE.AND P0, PT, RZ, c[0x0][0x230], PT ;  /* 0x00008c00ff007a0c */ /* 0x000fe20003f05270 */
[----:B------:R-:W-:Y:S01]  /*5cc0*/  IMAD.MOV.U32 R4, RZ, RZ, c[0x0][0x190] ;  /* 0x00006400ff047624 */ /* 0x000fe200078e00ff */
[----:B------:R-:W-:Y:S01]  /*5cd0*/  SHF.L.U32 R124, R98, 0x1, RZ ;  /* 0x00000001627c7819 */ /* 0x000fe200000006ff */
[----:B-----5:R-:W-:Y:S02]  /*5ce0*/  IMAD.MOV.U32 R3, RZ, RZ, 0x5 ;  /* 0x00000005ff037424 */ /* 0x020fe400078e00ff */
[----:B------:R-:W-:Y:S01]  /*5cf0*/  BSSY B2, `(.L_x_5833) ;  /* 0x0000377000027945 */ /* 0x000fe20003800000 */
[C---:B------:R-:W-:Y:S02]  /*5d00*/  IMAD.SHL.U32 R5, R4.reuse, 0x20, RZ ;  /* 0x0000002004057824 */ /* 0x040fe400078e00ff */
[----:B------:R-:W-:-:S05]  /*5d10*/  SHF.L.U64.HI R4, R4, R3, c[0x0][0x194] ;  /* 0x0000650004047619 */ /* 0x000fca0000010203 */
[----:B------:R-:W-:Y:S05]  /*5d20*/  @!P0 BRA `(.L_x_5834) ;  /* 0x0000360000008947 */ /* 0x000fea0003800000 */
[----:B------:R-:W-:Y:S01]  /*5d30*/  ISETP.NE.U32.AND P0, PT, RZ, c[0x0][0x250], PT ;  /* 0x00009400ff007a0c */ /* 0x000fe20003f05070 */
[----:B------:R-:W-:-:S03]  /*5d40*/  IMAD.MOV.U32 R0, RZ, RZ, RZ ;  /* 0x000000ffff007224 */ /* 0x000fc600078e00ff */
[----:B------:R-:W-:-:S13]  /*5d50*/  ISETP.NE.AND.EX P0, PT, RZ, c[0x0][0x254], PT, P0 ;  /* 0x00009500ff007a0c */ /* 0x000fda0003f05300 */
[----:B------:R-:W3:Y:S01]  /*5d60*/  @P0 LDG.E R0, [R108.64] ;  /* 0x000000066c000981 */ /* 0x000ee2000c1e1900 */
[C---:B------:R-:W-:Y:S01]  /*5d70*/  LEA R30, P1, R106.reuse, c[0x0][0x160], 0x1 ;  /* 0x000058006a1e7a11 */ /* 0x040fe200078208ff */
[----:B------:R-:W-:Y:S01]  /*5d80*/  ULDC.U8 UR4, c[0x0][0x313] ;  /* 0x0000c4c000047ab9 */ /* 0x000fe20000000000 */
[----:B------:R-:W-:Y:S02]  /*5d90*/  IMAD.IADD R17, R123, 0x1, -R62 ;  /* 0x000000017b117824 */ /* 0x000fe400078e0a3e */
[----:B------:R-:W-:-:S03]  /*5da0*/  LEA.HI.X R31, R106, c[0x0][0x164], R69, 0x1, P1 ;  /* 0x000059006a1f7a11 */ /* 0x000fc600008f0c45 */
[----:B------:R-:W-:-:S04]  /*5db0*/  ISETP.GE.AND P1, PT, R104, R17, PT ;  /* 0x000000116800720c */ /* 0x000fc80003f26270 */
[----:B------:R-:W-:Y:S02]  /*5dc0*/  ISETP.GT.AND P1, PT, R55, -0x4, !P1 ;  /* 0xfffffffc3700780c */ /* 0x000fe40004f24270 */
[----:B---3--:R-:W-:Y:S02]  /*5dd0*/  IADD3 R2, R0, R71, R62 ;  /* 0x0000004700027210 */ /* 0x008fe40007ffe03e */
[----:B------:R-:W-:-:S03]  /*5de0*/  IADD3 R0, P0, R5, R106, RZ ;  /* 0x0000006a05007210 */ /* 0x000fc60007f1e0ff */
[----:B------:R-:W-:Y:S01]  /*5df0*/  IMAD R2, R73, R2, RZ ;  /* 0x0000000249027224 */ /* 0x000fe200078e02ff */
[----:B------:R-:W-:Y:S01]  /*5e00*/  LEA R28, P3, R0, c[0x0][0x160], 0x1 ;  /* 0x00005800001c7a11 */ /* 0x000fe200078608ff */
[----:B------:R-:W-:Y:S01]  /*5e10*/  IMAD.X R69, R4, 0x1, R69, P0 ;  /* 0x0000000104457824 */ /* 0x000fe200000e0645 */
[----:B------:R-:W-:Y:S02]  /*5e20*/  ISETP.NE.AND P0, PT, RZ, UR4, PT ;  /* 0x00000004ff007c0c */ /* 0x000fe4000bf05270 */
[-C--:B------:R-:W-:Y:S02]  /*5e30*/  IADD3 R75, P5, R75, R2.reuse, RZ ;  /* 0x000000024b4b7210 */ /* 0x080fe40007fbe0ff */
[----:B------:R-:W-:Y:S02]  /*5e40*/  SHF.R.S32.HI R27, RZ, 0x1f, R2 ;  /* 0x0000001fff1b7819 */ /* 0x000fe40000011402 */
[----:B------:R-:W-:Y:S02]  /*5e50*/  IADD3 R25, P4, R74, R2, RZ ;  /* 0x000000024a197210 */ /* 0x000fe40007f9e0ff */
[----:B------:R-:W-:Y:S01]  /*5e60*/  LEA.HI.X R29, R0, c[0x0][0x164], R69, 0x1, P3 ;  /* 0x00005900001d7a11 */ /* 0x000fe200018f0c45 */
[----:B------:R-:W-:-:S02]  /*5e70*/  IMAD.X R72, R72, 0x1, R27, P5 ;  /* 0x0000000148487824 */ /* 0x000fc400028e061b */
[----:B------:R-:W-:Y:S02]  /*5e80*/  IMAD.X R27, R70, 0x1, R27, P4 ;  /* 0x00000001461b7824 */ /* 0x000fe400020e061b */
        /* <DEDUP_REMOVED lines=51> */
.L_x_5839:
[----:B------:R-:W-:Y:S05]  /*61c0*/  BSYNC B0 ;  /* 0x0000000000007941 */ /* 0x000fea0003800000 */
.L_x_5838:
        /* <DEDUP_REMOVED lines=9> */
[----:B------:R-:W-:-:S02]  /*6260*/  SHF.L.U32 R2, R13, 0x10, RZ ;  /* 0x000000100d027819 */ /* 0x000fc400000006ff */
[----:B------:R-:W-:Y:S02]  /*6270*/  LOP3.LUT R0, R13, 0xffff0000, RZ, 0xc0, !PT ;  /* 0xffff00000d007812 */ /* 0x000fe400078ec0ff */
[C---:B---3--:R-:W-:Y:S02]  /*6280*/  SHF.L.U32 R8, R12.reuse, 0x10, RZ ;  /* 0x000000100c087819 */ /* 0x048fe400000006ff */
[----:B------:R-:W-:Y:S01]  /*6290*/  LOP3.LUT R13, R12, 0xffff0000, RZ, 0xc0, !PT ;  /* 0xffff00000c0d7812 */ /* 0x000fe200078ec0ff */
[C---:B------:R-:W-:Y:S01]  /*62a0*/  IMAD.U32 R12, R14.reuse, 0x10000, RZ ;  /* 0x000100000e0c7824 */ /* 0x040fe200078e00ff */
[----:B------:R-:W-:Y:S02]  /*62b0*/  LOP3.LUT R24, R14, 0xffff0000, RZ, 0xc0, !PT ;  /* 0xffff00000e187812 */ /* 0x000fe400078ec0ff */
[C---:B------:R-:W-:Y:S02]  /*62c0*/  LOP3.LUT R10, R15.reuse, 0xffff0000, RZ, 0xc0, !PT ;  /* 0xffff00000f0a7812 */ /* 0x040fe400078ec0ff */
[----:B------:R-:W-:-:S02]  /*62d0*/  SHF.L.U32 R11, R15, 0x10, RZ ;  /* 0x000000100f0b7819 */ /* 0x000fc400000006ff */
        /* <DEDUP_REMOVED lines=28> */
.L_x_5841:
[----:B------:R-:W-:Y:S05]  /*64a0*/  BSYNC B0 ;  /* 0x0000000000007941 */ /* 0x000fea0003800000 */
.L_x_5840:
        /* <DEDUP_REMOVED lines=44> */
.L_x_5843:
[----:B------:R-:W-:Y:S05]  /*6770*/  BSYNC B0 ;  /* 0x0000000000007941 */ /* 0x000fea0003800000 */
.L_x_5842:
[----:B-----5:R4:W-:Y:S02]  /*6780*/  STS.128 [R124+0x2000], R8 ;  /* 0x002000087c007388 */ /* 0x0209e40000000c00 */
.L_x_5837:
[----:B------:R-:W-:Y:S05]  /*6790*/  BSYNC B1 ;  /* 0x0000000000017941 */ /* 0x000fea0003800000 */
.L_x_5836:
        /* <DEDUP_REMOVED lines=36> */
[----:B------:R-:W-:Y:S01]  /*69e0*/  FMUL.FTZ R27, R13, R10 ;  /* 0x0000000a0d1b7220 */ /* 0x000fe20000410000 */
[----:B------:R-:W-:Y:S01]  /*69f0*/  SHF.L.U32 R7, R7, 0x10, RZ ;  /* 0x0000001007077819 */ /* 0x000fe200000006ff */
[----:B------:R-:W-:-:S02]  /*6a00*/  FFMA.FTZ R26, R0, R25, R26 ;  /* 0x00000019001a7223 */ /* 0x000fc4000001001a */
[-C--:B------:R-:W-:Y:S02]  /*6a10*/  FMUL.FTZ R0, R15, R4.reuse ;  /* 0x000000040f007220 */ /* 0x080fe40000410000 */
[----:B------:R-:W-:Y:S02]  /*6a20*/  FMUL.FTZ R10, R9, R4 ;  /* 0x00000004090a7220 */ /* 0x000fe40000410000 */
[-C--:B------:R-:W-:Y:S02]  /*6a30*/  FMUL.FTZ R4, R24, R5.reuse ;  /* 0x0000000518047220 */ /* 0x080fe40000410000 */
[----:B------:R-:W-:Y:S02]  /*6a40*/  FMUL.FTZ R5, R14, R5 ;  /* 0x000000050e057220 */ /* 0x000fe40000410000 */
[-C--:B------:R-:W-:Y:S02]  /*6a50*/  FFMA.FTZ R11, R13, R22.reuse, -R11 ;  /* 0x000000160d0b7223 */ /* 0x080fe4000001080b */
[----:B------:R-:W-:-:S02]  /*6a60*/  FFMA.FTZ R8, R8, R22, R27 ;  /* 0x0000001608087223 */ /* 0x000fc4000001001b */
        /* <DEDUP_REMOVED lines=9> */
.L_x_5846:
[----:B------:R-:W-:Y:S05]  /*6b00*/  BSYNC B0 ;  /* 0x0000000000007941 */ /* 0x000fea0003800000 */
.L_x_5845:
        /* <DEDUP_REMOVED lines=13> */
[C---:B------:R-:W-:Y:S02]  /*6be0*/  LOP3.LUT R10, R15.reuse, 0xffff0000, RZ, 0xc0, !PT ;  /* 0xffff00000f0a7812 */ /* 0x040fe400078ec0ff */
[----:B------:R-:W-:Y:S02]  /*6bf0*/  SHF.L.U32 R12, R15, 0x10, RZ ;  /* 0x000000100f0c7819 */ /* 0x000fe400000006ff */
[----:B------:R-:W-:Y:S02]  /*6c00*/  LOP3.LUT R14, R14, 0xffff0000, RZ, 0xc0, !PT ;  /* 0xffff00000e0e7812 */ /* 0x000fe400078ec0ff */
[----:B-----5:R-:W-:Y:S02]  /*6c10*/  LOP3.LUT R11, R4, 0xffff0000, RZ, 0xc0, !PT ;  /* 0xffff0000040b7812 */ /* 0x020fe400078ec0ff */
        /* <DEDUP_REMOVED lines=19> */
[-C--:B------:R-:W-:Y:S02]  /*6d50*/  FFMA.FTZ R0, R9, R6.reuse, -R0 ;  /* 0x0000000609007223 */ /* 0x080fe40000010800 */
[----:B------:R-:W-:Y:S02]  /*6d60*/  FFMA.FTZ R23, R22, R6, R23 ;  /* 0x0000000616177223 */ /* 0x000fe40000010017 */
[----:B------:R-:W-:Y:S01]  /*6d70*/  FFMA.FTZ R4, R13, R7, -R4 ;  /* 0x000000070d047223 */ /* 0x000fe20000010804 */
[----:B------:R-:W-:Y:S01]  /*6d80*/  F2FP.BF16.PACK_AB R13, R24, R15 ;  /* 0x0000000f180d723e */ /* 0x000fe200000010ff */
[----:B------:R-:W-:Y:S01]  /*6d90*/  FFMA.FTZ R5, R14, R7, R5 ;  /* 0x000000070e057223 */ /* 0x000fe20000010005 */
[----:B------:R-:W-:Y:S02]  /*6da0*/  F2FP.BF16.PACK_AB R15, R10, R11 ;  /* 0x0000000b0a0f723e */ /* 0x000fe400000010ff */
[----:B------:R-:W-:-:S02]  /*6db0*/  F2FP.BF16.PACK_AB R12, R23, R0 ;  /* 0x00000000170c723e */ /* 0x000fc400000010ff */
[----:B------:R-:W-:Y:S02]  /*6dc0*/  F2FP.BF16.PACK_AB R14, R5, R4 ;  /* 0x00000004050e723e */ /* 0x000fe400000010ff */
.L_x_5848:
[----:B------:R-:W-:Y:S05]  /*6dd0*/  BSYNC B0 ;  /* 0x0000000000007941 */ /* 0x000fea0003800000 */
.L_x_5847:
[----:B-1-34-:R-:W5:Y:S01]  /*6de0*/  LDG.E.128 R28, [R28.64+0x80] ;  /* 0x000080061c1c7981 */ /* 0x01af62000c1e1d00 */
[----:B------:R-:W-:Y:S01]  /*6df0*/  IADD3 R18, R18, 0x40, RZ ;  /* 0x0000004012127810 */ /* 0x000fe20007ffe0ff */
[----:B------:R-:W-:Y:S02]  /*6e00*/  BSSY B0, `(.L_x_5849) ;  /* 0x000002a000007945 */ /* 0x000fe40003800000 */
[----:B------:R1:W-:Y:S01]  /*6e10*/  STS.128 [R124+0x1800], R12 ;  /* 0x0018000c7c007388 */ /* 0x0003e20000000c00 */
[----:B------:R-:W-:-:S13]  /*6e20*/  ISETP.GE.AND P0, PT, R18, c[0x0][0x230], PT ;  /* 0x00008c0012007a0c */ /* 0x000fda0003f06270 */
[----:B------:R-:W-:Y:S05]  /*6e30*/  @P0 BRA `(.L_x_5850) ;  /* 0x0000026000000947 */ /* 0x000fea0003800000 */
[----:B------:R-:W3:Y:S04]  /*6e40*/  LDG.E.64 R4, [R20.64+0x40] ;  /* 0x0000400614047981 */ /* 0x000ee8000c1e1b00 */
[----:B------:R-:W4:Y:S01]  /*6e50*/  LDG.E.64 R6, [R16.64+0x40] ;  /* 0x0000400610067981 */ /* 0x000f22000c1e1b00 */
[C---:B-----5:R-:W-:Y:S01]  /*6e60*/  SHF.L.U32 R8, R29.reuse, 0x10, RZ ;  /* 0x000000101d087819 */ /* 0x060fe200000006ff */
[----:B-1----:R-:W-:Y:S01]  /*6e70*/  IMAD.U32 R13, R30, 0x10000, RZ ;  /* 0x000100001e0d7824 */ /* 0x002fe200078e00ff */
[----:B------:R-:W-:Y:S02]  /*6e80*/  LOP3.LUT R0, R29, 0xffff0000, RZ, 0xc0, !PT ;  /* 0xffff00001d007812 */ /* 0x000fe400078ec0ff */
[C---:B------:R-:W-:Y:S02]  /*6e90*/  LOP3.LUT R10, R31.reuse, 0xffff0000, RZ, 0xc0, !PT ;  /* 0xffff00001f0a7812 */ /* 0x040fe400078ec0ff */
[----:B------:R-:W-:-:S02]  /*6ea0*/  SHF.L.U32 R12, R31, 0x10, RZ ;  /* 0x000000101f0c7819 */ /* 0x000fc400000006ff */
        /* <DEDUP_REMOVED lines=16> */
[-C--:B------:R-:W-:Y:S02]  /*6fb0*/  FFMA.FTZ R11, R12, R17.reuse, -R11 ;  /* 0x000000110c0b7223 */ /* 0x080fe4000001080b */
[----:B------:R-:W-:Y:S02]  /*6fc0*/  FFMA.FTZ R10, R10, R17, R19 ;  /* 0x000000110a0a7223 */ /* 0x000fe40000010013 */
[-C--:B------:R-:W-:Y:S02]  /*6fd0*/  FMUL.FTZ R0, R28, R4.reuse ;  /* 0x000000041c007220 */ /* 0x080fe40000410000 */
[----:B------:R-:W-:Y:S01]  /*6fe0*/  FMUL.FTZ R17, R9, R4 ;  /* 0x0000000409117220 */ /* 0x000fe20000410000 */
[----:B------:R-:W-:Y:S01]  /*6ff0*/  F2FP.BF16.PACK_AB R31, R10, R11 ;  /* 0x0000000b0a1f723e */ /* 0x000fe200000010ff */
[-C--:B------:R-:W-:Y:S02]  /*7000*/  FMUL.FTZ R4, R30, R5.reuse ;  /* 0x000000051e047220 */ /* 0x080fe40000410000 */
[----:B------:R-:W-:-:S02]  /*7010*/  FMUL.FTZ R5, R13, R5 ;  /* 0x000000050d057220 */ /* 0x000fc40000410000 */
[----:B------:R-:W-:Y:S02]  /*7020*/  FFMA.FTZ R15, R8, R21, -R15 ;  /* 0x00000015080f7223 */ /* 0x000fe4000001080f */
[-C--:B------:R-:W-:Y:S02]  /*7030*/  FFMA.FTZ R0, R9, R6.reuse, -R0 ;  /* 0x0000000609007223 */ /* 0x080fe40000010800 */
[----:B------:R-:W-:Y:S01]  /*7040*/  FFMA.FTZ R17, R28, R6, R17 ;  /* 0x000000061c117223 */ /* 0x000fe20000010011 */
[----:B------:R-:W-:Y:S01]  /*7050*/  F2FP.BF16.PACK_AB R29, R14, R15 ;  /* 0x0000000f0e1d723e */ /* 0x000fe200000010ff */
[-C--:B------:R-:W-:Y:S02]  /*7060*/  FFMA.FTZ R4, R13, R7.reuse, -R4 ;  /* 0x000000070d047223 */ /* 0x080fe40000010804 */
[----:B------:R-:W-:Y:S01]  /*7070*/  FFMA.FTZ R5, R30, R7, R5 ;  /* 0x000000071e057223 */ /* 0x000fe20000010005 */
[----:B------:R-:W-:-:S04]  /*7080*/  F2FP.BF16.PACK_AB R28, R17, R0 ;  /* 0x00000000111c723e */ /* 0x000fc800000010ff */
[----:B------:R-:W-:Y:S02]  /*7090*/  F2FP.BF16.PACK_AB R30, R5, R4 ;  /* 0x00000004051e723e */ /* 0x000fe400000010ff */
.L_x_5850:
[----:B------:R-:W-:Y:S05]  /*70a0*/  BSYNC B0 ;  /* 0x0000000000007941 */ /* 0x000fea0003800000 */
.L_x_5849:
[----:B-----5:R3:W-:Y:S01]  /*70b0*/  STS.128 [R124+0x2800], R28 ;  /* 0x0028001c7c007388 */ /* 0x0207e20000000c00 */
[----:B------:R-:W-:Y:S05]  /*70c0*/  BRA `(.L_x_5844) ;  /* 0x0000239000007947 */ /* 0x000fea0003800000 */
.L_x_5835:
        /* <DEDUP_REMOVED lines=56> */
[----:B------:R-:W-:-:S02]  /*7450*/  @!P0 FADD.FTZ R13, -R13, -RZ ;  /* 0x800000ff0d0d8221 */ /* 0x000fc40000010100 */
[----:B------:R-:W-:Y:S02]  /*7460*/  @!P0 FADD.FTZ R14, -R14, -RZ ;  /* 0x800000ff0e0e8221 */ /* 0x000fe40000010100 */
[----:B------:R-:W-:Y:S01]  /*7470*/  FMUL.FTZ R5, R5, R12 ;  /* 0x0000000c05057220 */ /* 0x000fe20000410000 */
[C---:B--2---:R-:W-:Y:S01]  /*7480*/  SHF.L.U32 R12, R20.reuse, 0x10, RZ ;  /* 0x00000010140c7819 */ /* 0x044fe200000006ff */
[----:B------:R-:W-:Y:S01]  /*7490*/  @!P0 FADD.FTZ R7, -R7, -RZ ;  /* 0x800000ff07078221 */ /* 0x000fe20000010100 */
[----:B------:R-:W-:Y:S01]  /*74a0*/  LOP3.LUT R10, R20, 0xffff0000, RZ, 0xc0, !PT ;  /* 0xffff0000140a7812 */ /* 0x000fe200078ec0ff */
[----:B------:R-:W-:Y:S01]  /*74b0*/  @!P0 FADD.FTZ R39, -R39, -RZ ;  /* 0x800000ff27278221 */ /* 0x000fe20000010100 */
[----:B------:R-:W-:Y:S01]  /*74c0*/  SHF.L.U32 R15, R22, 0x10, RZ ;  /* 0x00000010160f7819 */ /* 0x000fe200000006ff */
[----:B------:R-:W-:Y:S01]  /*74d0*/  FMUL.FTZ R11, R11, R36 ;  /* 0x000000240b0b7220 */ /* 0x000fe20000410000 */
[----:B------:R-:W-:Y:S01]  /*74e0*/  LOP3.LUT R20, R21, 0xffff0000, RZ, 0xc0, !PT ;  /* 0xffff000015147812 */ /* 0x000fe200078ec0ff */
[----:B------:R-:W-:-:S02]  /*74f0*/  @!P0 FADD.FTZ R38, -R38, -RZ ;  /* 0x800000ff26268221 */ /* 0x000fc40000010100 */
[----:B------:R-:W-:Y:S01]  /*7500*/  FMUL.FTZ R37, R37, R14 ;  /* 0x0000000e25257220 */ /* 0x000fe20000410000 */
[----:B------:R-:W-:Y:S01]  /*7510*/  LOP3.LUT R14, R22, 0xffff0000, RZ, 0xc0, !PT ;  /* 0xffff0000160e7812 */ /* 0x000fe200078ec0ff */
[----:B------:R-:W-:Y:S01]  /*7520*/  FMUL.FTZ R6, R6, R13 ;  /* 0x0000000d06067220 */ /* 0x000fe20000410000 */
[C---:B------:R-:W-:Y:S01]  /*7530*/  LOP3.LUT R22, R23.reuse, 0xffff0000, RZ, 0xc0, !PT ;  /* 0xffff000017167812 */ /* 0x040fe200078ec0ff */
[----:B------:R-:W-:Y:S02]  /*7540*/  FMUL.FTZ R7, R4, R7 ;  /* 0x0000000704077220 */ /* 0x000fe40000410000 */
[----:B------:R-:W-:Y:S02]  /*7550*/  IMAD.U32 R13, R23, 0x10000, RZ ;  /* 0x00010000170d7824 */ /* 0x000fe400078e00ff */
        /* <DEDUP_REMOVED lines=11> */
[----:B------:R-:W-:Y:S01]  /*7610*/  FFMA.FTZ R15, R24, R15, R33 ;  /* 0x0000000f180f7223 */ /* 0x000fe20000010021 */
[----:B------:R-:W-:Y:S01]  /*7620*/  MOV R8, R2 ;  /* 0x0000000200087202 */ /* 0x000fe20000000f00 */
[----:B------:R-:W-:Y:S01]  /*7630*/  FFMA.FTZ R6, R9, R14, R6 ;  /* 0x0000000e09067223 */ /* 0x000fe20000010006 */
[----:B------:R-:W-:-:S04]  /*7640*/  F2FP.BF16.PACK_AB R9, R39, R4 ;  /* 0x000000042709723e */ /* 0x000fc800000010ff */
[----:B------:R-:W-:Y:S02]  /*7650*/  F2FP.BF16.PACK_AB R10, R6, R15 ;  /* 0x0000000f060a723e */ /* 0x000fe400000010ff */
.L_x_5854:
[----:B------:R-:W-:Y:S05]  /*7660*/  BSYNC B0 ;  /* 0x0000000000007941 */ /* 0x000fea0003800000 */
.L_x_5853:
        /* <DEDUP_REMOVED lines=8> */
[----:B------:R-:W-:-:S02]  /*76f0*/  IMAD.MOV.U32 R0, RZ, RZ, RZ ;  /* 0x000000ffff007224 */ /* 0x000fc400078e00ff */
        /* <DEDUP_REMOVED lines=44> */
[----:B------:R-:W-:Y:S01]  /*79c0*/  FMUL.FTZ R39, R34, R39 ;  /* 0x0000002722277220 */ /* 0x000fe20000410000 */
[----:B------:R-:W-:Y:S01]  /*79d0*/  LOP3.LUT R12, R14, 0xffff0000, RZ, 0xc0, !PT ;  /* 0xffff00000e0c7812 */ /* 0x000fe200078ec0ff */
[----:B------:R-:W-:Y:S01]  /*79e0*/  @!P0 FADD.FTZ R10, -R10, -RZ ;  /* 0x800000ff0a0a8221 */ /* 0x000fe20000010100 */
[C---:B------:R-:W-:Y:S01]  /*79f0*/  SHF.L.U32 R13, R15.reuse, 0x10, RZ ;  /* 0x000000100f0d7819 */ /* 0x040fe200000006ff */
        /* <DEDUP_REMOVED lines=9> */
[----:B------:R-:W-:Y:S02]  /*7a90*/  @!P0 FADD.FTZ R13, -R13, -RZ ;  /* 0x800000ff0d0d8221 */ /* 0x000fe40000010100 */
[----:B------:R-:W-:Y:S01]  /*7aa0*/  FMUL.FTZ R12, R9, R12 ;  /* 0x0000000c090c7220 */ /* 0x000fe20000410000 */
[C---:B------:R-:W-:Y:S01]  /*7ab0*/  LOP3.LUT R9, R20.reuse, 0xffff0000, RZ, 0xc0, !PT ;  /* 0xffff000014097812 */ /* 0x040fe200078ec0ff */
[----:B------:R-:W-:-:S02]  /*7ac0*/  IMAD.U32 R10, R20, 0x10000, RZ ;  /* 0x00010000140a7824 */ /* 0x000fc400078e00ff */
[----:B------:R-:W-:Y:S02]  /*7ad0*/  @!P0 FADD.FTZ R15, -R15, -RZ ;  /* 0x800000ff0f0f8221 */ /* 0x000fe40000010100 */
[----:B------:R-:W-:Y:S01]  /*7ae0*/  IMAD.U32 R20, R22, 0x10000, RZ ;  /* 0x0001000016147824 */ /* 0x000fe200078e00ff */
[C---:B------:R-:W-:Y:S01]  /*7af0*/  LOP3.LUT R22, R23.reuse, 0xffff0000, RZ, 0xc0, !PT ;  /* 0xffff000017167812 */ /* 0x040fe200078ec0ff */
[----:B------:R-:W-:Y:S01]  /*7b00*/  FMUL.FTZ R8, R8, R13 ;  /* 0x0000000d08087220 */ /* 0x000fe20000410000 */
[----:B------:R-:W-:Y:S01]  /*7b10*/  SHF.L.U32 R13, R23, 0x10, RZ ;  /* 0x00000010170d7819 */ /* 0x000fe200000006ff */
        /* <DEDUP_REMOVED lines=16> */
.L_x_5856:
[----:B------:R-:W-:Y:S05]  /*7c20*/  BSYNC B0 ;  /* 0x0000000000007941 */ /* 0x000fea0003800000 */
.L_x_5855:
        /* <DEDUP_REMOVED lines=30> */
[C---:B------:R-:W-:Y:S01]  /*7e10*/  IMAD.U32 R26, R21.reuse, 0x10000, RZ ;  /* 0x00010000151a7824 */ /* 0x040fe200078e00ff */
[----:B------:R-:W-:Y:S01]  /*7e20*/  LOP3.LUT R0, R21, 0xffff0000, RZ, 0xc0, !PT ;  /* 0xffff000015007812 */ /* 0x000fe200078ec0ff */
[C---:B-1----:R-:W-:Y:S01]  /*7e30*/  IMAD.U32 R30, R23.reuse, 0x10000, RZ ;  /* 0x00010000171e7824 */ /* 0x042fe200078e00ff */
        /* <DEDUP_REMOVED lines=26> */
[----:B------:R-:W-:Y:S01]  /*7fe0*/  @!P0 FADD.FTZ R10, -R10, -RZ ;  /* 0x800000ff0a0a8221 */ /* 0x000fe20000010100 */
[----:B--2---:R-:W-:Y:S01]  /*7ff0*/  LOP3.LUT R11, R14, 0xffff0000, RZ, 0xc0, !PT ;  /* 0xffff00000e0b7812 */ /* 0x004fe200078ec0ff */
        /* <DEDUP_REMOVED lines=27> */
.L_x_5858:
[----:B------:R-:W-:Y:S05]  /*81b0*/  BSYNC B0 ;  /* 0x0000000000007941 */ /* 0x000fea0003800000 */
.L_x_5857:
[----:B-----5:R1:W-:Y:S02]  /*81c0*/  STS.128 [R124+0x2000], R20 ;  /* 0x002000147c007388 */ /* 0x0203e40000000c00 */
.L_x_5852:
[----:B------:R-:W-:Y:S05]  /*81d0*/  BSYNC B1 ;  /* 0x0000000000017941 */ /* 0x000fea0003800000 */
.L_x_5851:
        /* <DEDUP_REMOVED lines=17> */
[----:B------:R-:W-:-:S04]  /*82f0*/  IADD3 R11, P1, R8, R17, RZ ;  /* 0x00000011080b7210 */ /* 0x000fc80007f3e0ff */
[----:B------:R-:W-:Y:S02]  /*8300*/  LEA.HI.X.SX32 R8, R8, R16, 0x1, P1 ;  /* 0x0000001008087211 */ /* 0x000fe400008f0eff */
[C---:B------:R-:W-:Y:S02]  /*8310*/  LEA R12, P1, R11.reuse, c[0x0][0x2b0], 0x1 ;  /* 0x0000ac000b0c7a11 */ /* 0x040fe400078208ff */
[----:B------:R-:W-:Y:S02]  /*8320*/  @P0 IADD3 R20, -R0, RZ, RZ ;  /* 0x000000ff00140210 */ /* 0x000fe40007ffe1ff */
[----:B------:R-:W-:Y:S01]  /*8330*/  LEA.HI.X R13, R11, c[0x0][0x2b4], R8, 0x1, P1 ;  /* 0x0000ad000b0d7a11 */ /* 0x000fe200008f0c08 */
[----:B------:R-:W-:Y:S01]  /*8340*/  IMAD.WIDE R8, R9, 0x2, R28 ;  /* 0x0000000209087825 */ /* 0x000fe200078e021c */
[----:B------:R-:W-:-:S04]  /*8350*/  IADD3 R17, P1, R20, R17, RZ ;  /* 0x0000001114117210 */ /* 0x000fc80007f3e0ff */
[----:B------:R-:W3:Y:S01]  /*8360*/  LDG.E.128 R12, [R12.64] ;  /* 0x000000060c0c7981 */ /* 0x000ee2000c1e1d00 */
[----:B------:R-:W-:Y:S02]  /*8370*/  LEA.HI.X.SX32 R16, R20, R16, 0x1, P1 ;  /* 0x0000001014107211 */ /* 0x000fe400008f0eff */
[C---:B------:R-:W-:Y:S01]  /*8380*/  LEA R20, P1, R17.reuse, c[0x0][0x2a8], 0x1 ;  /* 0x0000aa0011147a11 */ /* 0x040fe200078208ff */
[----:B--2---:R-:W2:Y:S03]  /*8390*/  LDG.E.128 R8, [R8.64] ;  /* 0x0000000608087981 */ /* 0x004ea6000c1e1d00 */
[----:B------:R-:W-:-:S06]  /*83a0*/  LEA.HI.X R21, R17, c[0x0][0x2ac], R16, 0x1, P1 ;  /* 0x0000ab0011157a11 */ /* 0x000fcc00008f0c10 */
[----:B----4-:R-:W4:Y:S01]  /*83b0*/  LDG.E.128 R20, [R20.64] ;  /* 0x0000000614147981 */ /* 0x010f22000c1e1d00 */
[C---:B-----5:R-:W-:Y:S01]  /*83c0*/  LOP3.LUT R0, R5.reuse, 0xffff0000, RZ, 0xc0, !PT ;  /* 0xffff000005007812 */ /* 0x060fe200078ec0ff */
[----:B------:R-:W-:Y:S01]  /*83d0*/  IMAD.U32 R24, R5, 0x10000, RZ ;  /* 0x0001000005187824 */ /* 0x000fe200078e00ff */
[C---:B------:R-:W-:Y:S01]  /*83e0*/  LOP3.LUT R5, R7.reuse, 0xffff0000, RZ, 0xc0, !PT ;  /* 0xffff000007057812 */ /* 0x040fe200078ec0ff */
[----:B------:R-:W-:Y:S01]  /*83f0*/  IMAD.U32 R30, R7, 0x10000, RZ ;  /* 0x00010000071e7824 */ /* 0x000fe200078e00ff */
[----:B------:R-:W-:Y:S01]  /*8400*/  SHF.L.U32 R17, R6, 0x10, RZ ;  /* 0x0000001006117819 */ /* 0x000fe200000006ff */
[C---:B------:R-:W-:Y:S01]  /*8410*/  IMAD.U32 R16, R4.reuse, 0x10000, RZ ;  /* 0x0001000004107824 */ /* 0x040fe200078e00ff */
[----:B------:R-:W-:Y:S02]  /*8420*/  LOP3.LUT R4, R4, 0xffff0000, RZ, 0xc0, !PT ;  /* 0xffff000004047812 */ /* 0x000fe400078ec0ff */
[----:B------:R-:W-:Y:S02]  /*8430*/  LOP3.LUT R6, R6, 0xffff0000, RZ, 0xc0, !PT ;  /* 0xffff000006067812 */ /* 0x000fe400078ec0ff */
        /* <DEDUP_REMOVED lines=19> */
[----:B------:R-:W-:Y:S01]  /*8570*/  FMUL.FTZ R7, R8, R7 ;  /* 0x0000000708077220 */ /* 0x000fe20000410000 */
[C---:B------:R-:W-:Y:S01]  /*8580*/  SHF.L.U32 R10, R11.reuse, 0x10, RZ ;  /* 0x000000100b0a7819 */ /* 0x040fe200000006ff */
[----:B------:R-:W-:Y:S01]  /*8590*/  @!P0 FADD.FTZ R12, -R12, -RZ ;  /* 0x800000ff0c0c8221 */ /* 0x000fe20000010100 */
[----:B------:R-:W-:Y:S01]  /*85a0*/  LOP3.LUT R36, R11, 0xffff0000, RZ, 0xc0, !PT ;  /* 0xffff00000b247812 */ /* 0x000fe200078ec0ff */
[----:B----4-:R-:W-:Y:S01]  /*85b0*/  IMAD.U32 R11, R20, 0x10000, RZ ;  /* 0x00010000140b7824 */ /* 0x010fe200078e00ff */
[----:B------:R-:W-:Y:S01]  /*85c0*/  SHF.L.U32 R8, R21, 0x10, RZ ;  /* 0x0000001015087819 */ /* 0x000fe200000006ff */
[----:B------:R-:W-:Y:S01]  /*85d0*/  FMUL.FTZ R13, R10, R13 ;  /* 0x0000000d0a0d7220 */ /* 0x000fe20000410000 */
[----:B------:R-:W-:Y:S01]  /*85e0*/  LOP3.LUT R10, R20, 0xffff0000, RZ, 0xc0, !PT ;  /* 0xffff0000140a7812 */ /* 0x000fe200078ec0ff */
[----:B------:R-:W-:Y:S01]  /*85f0*/  FMUL.FTZ R9, R9, R14 ;  /* 0x0000000e09097220 */ /* 0x000fe20000410000 */
[----:B------:R-:W-:Y:S01]  /*8600*/  LOP3.LUT R20, R21, 0xffff0000, RZ, 0xc0, !PT ;  /* 0xffff000015147812 */ /* 0x000fe200078ec0ff */
[----:B------:R-:W-:Y:S01]  /*8610*/  FMUL.FTZ R36, R36, R15 ;  /* 0x0000000f24247220 */ /* 0x000fe20000410000 */
[----:B------:R-:W-:Y:S01]  /*8620*/  LOP3.LUT R14, R22, 0xffff0000, RZ, 0xc0, !PT ;  /* 0xffff0000160e7812 */ /* 0x000fe200078ec0ff */
[----:B------:R-:W-:Y:S01]  /*8630*/  FMUL.FTZ R33, R33, R12 ;  /* 0x0000000c21217220 */ /* 0x000fe20000410000 */
[----:B------:R-:W-:Y:S01]  /*8640*/  SHF.L.U32 R12, R23, 0x10, RZ ;  /* 0x00000010170c7819 */ /* 0x000fe200000006ff */
[----:B------:R-:W-:-:S02]  /*8650*/  FMUL.FTZ R37, R37, R32 ;  /* 0x0000002025257220 */ /* 0x000fc40000410000 */
[----:B------:R-:W-:Y:S01]  /*8660*/  IMAD.U32 R15, R22, 0x10000, RZ ;  /* 0x00010000160f7824 */ /* 0x000fe200078e00ff */
[----:B------:R-:W-:Y:S01]  /*8670*/  LOP3.LUT R22, R23, 0xffff0000, RZ, 0xc0, !PT ;  /* 0xffff000017167812 */ /* 0x000fe200078ec0ff */
[----:B------:R-:W-:Y:S02]  /*8680*/  @!P0 FADD.FTZ R26, -R26, -RZ ;  /* 0x800000ff1a1a8221 */ /* 0x000fe40000010100 */
        /* <DEDUP_REMOVED lines=9> */
[----:B------:R-:W-:Y:S02]  /*8720*/  FFMA.FTZ R4, R4, R10, R33 ;  /* 0x0000000a04047223 */ /* 0x000fe40000010021 */
[----:B------:R-:W-:-:S02]  /*8730*/  FFMA.FTZ R15, R17, R15, R34 ;  /* 0x0000000f110f7223 */ /* 0x000fc40000010022 */
[----:B------:R-:W-:Y:S01]  /*8740*/  FFMA.FTZ R6, R6, R14, R9 ;  /* 0x0000000e06067223 */ /* 0x000fe20000010009 */
[----:B------:R-:W-:Y:S01]  /*8750*/  F2FP.BF16.PACK_AB R9, R5, R12 ;  /* 0x0000000c0509723e */ /* 0x000fe200000010ff */
[----:B------:R-:W-:Y:S01]  /*8760*/  IMAD.MOV.U32 R5, RZ, RZ, R7 ;  /* 0x000000ffff057224 */ /* 0x000fe200078e0007 */
[----:B------:R-:W-:Y:S02]  /*8770*/  F2FP.BF16.PACK_AB R4, R4, R11 ;  /* 0x0000000b0404723e */ /* 0x000fe400000010ff */
[----:B------:R-:W-:Y:S02]  /*8780*/  F2FP.BF16.PACK_AB R6, R6, R15 ;  /* 0x0000000f0606723e */ /* 0x000fe400000010ff */
[----:B------:R-:W-:Y:S02]  /*8790*/  MOV R7, R9 ;  /* 0x0000000900077202 */ /* 0x000fe40000000f00 */
.L_x_5860:
[----:B------:R-:W-:Y:S05]  /*87a0*/  BSYNC B0 ;  /* 0x0000000000007941 */ /* 0x000fea0003800000 */
.L_x_5859:
        /* <DEDUP_REMOVED lines=20> */
[----:B------:R-:W-:Y:S02]  /*88f0*/  LEA.HI.X R9, R7, c[0x0][0x2b4], R4, 0x1, P1 ;  /* 0x0000ad0007097a11 */ /* 0x000fe400008f0c04 */
[----:B------:R-:W-:Y:S01]  /*8900*/  IADD3 R13, P1, R14, R13, RZ ;  /* 0x0000000d0e0d7210 */ /* 0x000fe20007f3e0ff */
[----:B------:R-:W-:-:S03]  /*8910*/  IMAD.WIDE R4, R5, 0x2, R28 ;  /* 0x0000000205047825 */ /* 0x000fc600078e021c */
        /* <DEDUP_REMOVED lines=16> */
[C---:B------:R-:W-:Y:S01]  /*8a20*/  IMAD.U32 R31, R10.reuse, 0x10000, RZ ;  /* 0x000100000a1f7824 */ /* 0x040fe200078e00ff */
[----:B------:R-:W-:Y:S01]  /*8a30*/  SHF.L.U32 R8, R9, 0x10, RZ ;  /* 0x0000001009087819 */ /* 0x000fe200000006ff */
[----:B-----5:R-:W-:Y:S01]  /*8a40*/  IMAD.U32 R33, R5, 0x10000, RZ ;  /* 0x0001000005217824 */ /* 0x020fe200078e00ff */
        /* <DEDUP_REMOVED lines=9> */
[----:B------:R-:W-:Y:S01]  /*8ae0*/  IMAD.U32 R4, R7, 0x10000, RZ ;  /* 0x0001000007047824 */ /* 0x000fe200078e00ff */
[----:B------:R-:W-:Y:S01]  /*8af0*/  LOP3.LUT R37, R5, 0xffff0000, RZ, 0xc0, !PT ;  /* 0xffff000005257812 */ /* 0x000fe200078ec0ff */
[----:B------:R-:W-:Y:S01]  /*8b00*/  @!P0 FADD.FTZ R10, -R10, -RZ ;  /* 0x800000ff0a0a8221 */ /* 0x000fe20000010100 */
[C---:B------:R-:W-:Y:S01]  /*8b10*/  SHF.L.U32 R36, R6.reuse, 0x10, RZ ;  /* 0x0000001006247819 */ /* 0x040fe200000006ff */
[----:B------:R-:W-:Y:S01]  /*8b20*/  @!P0 FADD.FTZ R11, -R11, -RZ ;  /* 0x800000ff0b0b8221 */ /* 0x000fe20000010100 */
[----:B------:R-:W-:Y:S01]  /*8b30*/  LOP3.LUT R5, R6, 0xffff0000, RZ, 0xc0, !PT ;  /* 0xffff000006057812 */ /* 0x000fe200078ec0ff */
[----:B------:R-:W-:Y:S01]  /*8b40*/  FMUL.FTZ R9, R4, R9 ;  /* 0x0000000904097220 */ /* 0x000fe20000410000 */
[----:B------:R-:W-:Y:S01]  /*8b50*/  LOP3.LUT R6, R7, 0xffff0000, RZ, 0xc0, !PT ;  /* 0xffff000007067812 */ /* 0x000fe200078ec0ff */
[C---:B--2---:R-:W-:Y:S01]  /*8b60*/  IMAD.U32 R4, R13.reuse, 0x10000, RZ ;  /* 0x000100000d047824 */ /* 0x044fe200078e00ff */
[----:B------:R-:W-:Y:S01]  /*8b70*/  LOP3.LUT R13, R13, 0xffff0000, RZ, 0xc0, !PT ;  /* 0xffff00000d0d7812 */ /* 0x000fe200078ec0ff */
[----:B------:R-:W-:-:S02]  /*8b80*/  @!P0 FADD.FTZ R31, -R31, -RZ ;  /* 0x800000ff1f1f8221 */ /* 0x000fc40000010100 */
[----:B------:R-:W-:Y:S02]  /*8b90*/  @!P0 FADD.FTZ R23, -R23, -RZ ;  /* 0x800000ff17178221 */ /* 0x000fe40000010100 */
[----:B------:R-:W-:Y:S02]  /*8ba0*/  @!P0 FADD.FTZ R22, -R22, -RZ ;  /* 0x800000ff16168221 */ /* 0x000fe40000010100 */
[----:B------:R-:W-:Y:S01]  /*8bb0*/  FMUL.FTZ R33, R33, R8 ;  /* 0x0000000821217220 */ /* 0x000fe20000410000 */
[----:B------:R-:W-:Y:S01]  /*8bc0*/  LOP3.LUT R8, R14, 0xffff0000, RZ, 0xc0, !PT ;  /* 0xffff00000e087812 */ /* 0x000fe200078ec0ff */
[----:B------:R-:W-:Y:S02]  /*8bd0*/  FMUL.FTZ R37, R37, R32 ;  /* 0x0000002025257220 */ /* 0x000fe40000410000 */
[----:B------:R-:W-:Y:S01]  /*8be0*/  FMUL.FTZ R10, R5, R10 ;  /* 0x0000000a050a7220 */ /* 0x000fe20000410000 */
[----:B------:R-:W-:Y:S01]  /*8bf0*/  LOP3.LUT R5, R12, 0xffff0000, RZ, 0xc0, !PT ;  /* 0xffff00000c057812 */ /* 0x000fe200078ec0ff */
[----:B------:R-:W-:Y:S01]  /*8c00*/  FMUL.FTZ R11, R6, R11 ;  /* 0x0000000b060b7220 */ /* 0x000fe20000410000 */
[----:B------:R-:W-:Y:S01]  /*8c10*/  SHF.L.U32 R6, R12, 0x10, RZ ;  /* 0x000000100c067819 */ /* 0x000fe200000006ff */
[----:B------:R-:W-:Y:S01]  /*8c20*/  FMUL.FTZ R31, R36, R31 ;  /* 0x0000001f241f7220 */ /* 0x000fe20000410000 */
[----:B------:R-:W-:Y:S01]  /*8c30*/  SHF.L.U32 R12, R14, 0x10, RZ ;  /* 0x000000100e0c7819 */ /* 0x000fe200000006ff */
[----:B------:R-:W-:Y:S01]  /*8c40*/  FMUL.FTZ R34, R34, R23 ;  /* 0x0000001722227220 */ /* 0x000fe20000410000 */
[----:B------:R-:W-:Y:S01]  /*8c50*/  LOP3.LUT R14, R15, 0xffff0000, RZ, 0xc0, !PT ;  /* 0xffff00000f0e7812 */ /* 0x000fe200078ec0ff */
        /* <DEDUP_REMOVED lines=15> */
.L_x_5862:
[----:B------:R-:W-:Y:S05]  /*8d50*/  BSYNC B0 ;  /* 0x0000000000007941 */ /* 0x000fea0003800000 */
.L_x_5861:
        /* <DEDUP_REMOVED lines=20> */
[----:B------:R-:W3:Y:S03]  /*8ea0*/  LDG.E.128 R8, [R10.64+0x80] ;  /* 0x000080060a087981 */ /* 0x000ee6000c1e1d00 */
[----:B------:R-:W-:Y:S02]  /*8eb0*/  LEA.HI.X R13, R0, c[0x0][0x2b4], R13, 0x1, P1 ;  /* 0x0000ad00000d7a11 */ /* 0x000fe400008f0c0d */
        /* <DEDUP_REMOVED lines=8> */
[----:B-----5:R-:W-:Y:S01]  /*8f40*/  LOP3.LUT R0, R5, 0xffff0000, RZ, 0xc0, !PT ;  /* 0xffff000005007812 */ /* 0x020fe200078ec0ff */
[----:B------:R-:W-:Y:S01]  /*8f50*/  IMAD.U32 R24, R7, 0x10000, RZ ;  /* 0x0001000007187824 */ /* 0x000fe200078e00ff */
[----:B-1----:R-:W-:Y:S01]  /*8f60*/  SHF.L.U32 R22, R5, 0x10, RZ ;  /* 0x0000001005167819 */ /* 0x002fe200000006ff */
[----:B------:R-:W-:Y:S01]  /*8f70*/  IMAD.U32 R20, R4, 0x10000, RZ ;  /* 0x0001000004147824 */ /* 0x000fe200078e00ff */
[----:B------:R-:W-:Y:S01]  /*8f80*/  LOP3.LUT R5, R7, 0xffff0000, RZ, 0xc0, !PT ;  /* 0xffff000007057812 */ /* 0x000fe200078ec0ff */
[----:B------:R-:W-:Y:S01]  /*8f90*/  IMAD.U32 R21, R6, 0x10000, RZ ;  /* 0x0001000006157824 */ /* 0x000fe200078e00ff */
[----:B------:R-:W-:Y:S02]  /*8fa0*/  LOP3.LUT R4, R4, 0xffff0000, RZ, 0xc0, !PT ;  /* 0xffff000004047812 */ /* 0x000fe400078ec0ff */
[----:B------:R-:W-:Y:S01]  /*8fb0*/  LOP3.LUT R6, R6, 0xffff0000, RZ, 0xc0, !PT ;  /* 0xffff000006067812 */ /* 0x000fe200078ec0ff */
[C---:B---3--:R-:W-:Y:S01]  /*8fc0*/  IMAD.U32 R7, R9.reuse, 0x10000, RZ ;  /* 0x0001000009077824 */ /* 0x048fe200078e00ff */
[----:B------:R-:W-:Y:S01]  /*8fd0*/  LOP3.LUT R26, R9, 0xffff0000, RZ, 0xc0, !PT ;  /* 0xffff0000091a7812 */ /* 0x000fe200078ec0ff */
[----:B------:R-:W-:Y:S01]  /*8fe0*/  IMAD.U32 R25, R10, 0x10000, RZ ;  /* 0x000100000a197824 */ /* 0x000fe200078e00ff */
[----:B------:R-:W-:-:S02]  /*8ff0*/  SHF.L.U32 R9, R11, 0x10, RZ ;  /* 0x000000100b097819 */ /* 0x000fc400000006ff */
[----:B------:R-:W-:Y:S02]  /*9000*/  LOP3.LUT R27, R11, 0xffff0000, RZ, 0xc0, !PT ;  /* 0xffff00000b1b7812 */ /* 0x000fe400078ec0ff */
[----:B------:R-:W-:Y:S01]  /*9010*/  SHF.L.U32 R23, R8, 0x10, RZ ;  /* 0x0000001008177819 */ /* 0x000fe200000006ff */
[C---:B--2---:R-:W-:Y:S01]  /*9020*/  IMAD.U32 R28, R12.reuse, 0x10000, RZ ;  /* 0x000100000c1c7824 */ /* 0x044fe200078e00ff */
[----:B------:R-:W-:Y:S01]  /*9030*/  LOP3.LUT R11, R12, 0xffff0000, RZ, 0xc0, !PT ;  /* 0xffff00000c0b7812 */ /* 0x000fe200078ec0ff */
[C---:B------:R-:W-:Y:S01]  /*9040*/  IMAD.U32 R12, R13.reuse, 0x10000, RZ ;  /* 0x000100000d0c7824 */ /* 0x040fe200078e00ff */
[----:B------:R-:W-:Y:S01]  /*9050*/  LOP3.LUT R29, R13, 0xffff0000, RZ, 0xc0, !PT ;  /* 0xffff00000d1d7812 */ /* 0x000fe200078ec0ff */
[----:B------:R-:W-:Y:S01]  /*9060*/  @!P0 FADD.FTZ R28, -R28, -RZ ;  /* 0x800000ff1c1c8221 */ /* 0x000fe20000010100 */
[C---:B------:R-:W-:Y:S01]  /*9070*/  LOP3.LUT R13, R14.reuse, 0xffff0000, RZ, 0xc0, !PT ;  /* 0xffff00000e0d7812 */ /* 0x040fe200078ec0ff */
        /* <DEDUP_REMOVED lines=8> */
[----:B------:R-:W-:-:S02]  /*9100*/  @!P0 FADD.FTZ R14, -R14, -RZ ;  /* 0x800000ff0e0e8221 */ /* 0x000fc40000010100 */
[----:B------:R-:W-:Y:S02]  /*9110*/  @!P0 FADD.FTZ R29, -R29, -RZ ;  /* 0x800000ff1d1d8221 */ /* 0x000fe40000010100 */
[----:B------:R-:W-:Y:S01]  /*9120*/  FMUL.FTZ R11, R8, R11 ;  /* 0x0000000b080b7220 */ /* 0x000fe20000410000 */
[----:B----4-:R-:W-:Y:S01]  /*9130*/  SHF.L.U32 R8, R17, 0x10, RZ ;  /* 0x0000001011087819 */ /* 0x010fe200000006ff */
[----:B------:R-:W-:Y:S01]  /*9140*/  FMUL.FTZ R7, R7, R12 ;  /* 0x0000000c07077220 */ /* 0x000fe20000410000 */
[----:B------:R-:W-:Y:S01]  /*9150*/  LOP3.LUT R17, R17, 0xffff0000, RZ, 0xc0, !PT ;  /* 0xffff000011117812 */ /* 0x000fe200078ec0ff */
[----:B------:R-:W-:Y:S01]  /*9160*/  @!P0 FADD.FTZ R30, -R30, -RZ ;  /* 0x800000ff1e1e8221 */ /* 0x000fe20000010100 */
[----:B------:R-:W-:Y:S01]  /*9170*/  LOP3.LUT R15, R18, 0xffff0000, RZ, 0xc0, !PT ;  /* 0xffff0000120f7812 */ /* 0x000fe200078ec0ff */
[----:B------:R-:W-:Y:S02]  /*9180*/  @!P0 FADD.FTZ R32, -R32, -RZ ;  /* 0x800000ff20208221 */ /* 0x000fe40000010100 */
[----:B------:R-:W-:Y:S01]  /*9190*/  FMUL.FTZ R13, R10, R13 ;  /* 0x0000000d0a0d7220 */ /* 0x000fe20000410000 */
[C---:B------:R-:W-:Y:S01]  /*91a0*/  LOP3.LUT R10, R16.reuse, 0xffff0000, RZ, 0xc0, !PT ;  /* 0xffff0000100a7812 */ /* 0x040fe200078ec0ff */
        /* <DEDUP_REMOVED lines=8> */
[----:B------:R-:W-:-:S02]  /*9230*/  FMUL.FTZ R32, R27, R32 ;  /* 0x000000201b207220 */ /* 0x000fc40000410000 */
[----:B------:R-:W-:Y:S02]  /*9240*/  FFMA.FTZ R7, R22, R8, R7 ;  /* 0x0000000816077223 */ /* 0x000fe40000010007 */
[----:B------:R-:W-:Y:S02]  /*9250*/  FFMA.FTZ R0, R0, R17, R29 ;  /* 0x0000001100007223 */ /* 0x000fe4000001001d */
[----:B------:R-:W-:Y:S02]  /*9260*/  FFMA.FTZ R12, R20, R12, R23 ;  /* 0x0000000c140c7223 */ /* 0x000fe40000010017 */
[----:B------:R-:W-:Y:S02]  /*9270*/  FFMA.FTZ R11, R4, R10, R11 ;  /* 0x0000000a040b7223 */ /* 0x000fe4000001000b */
[----:B------:R-:W-:Y:S02]  /*9280*/  FFMA.FTZ R16, R21, R16, R30 ;  /* 0x0000001015107223 */ /* 0x000fe4000001001e */
[----:B------:R-:W-:Y:S01]  /*9290*/  FFMA.FTZ R9, R24, R14, R9 ;  /* 0x0000000e18097223 */ /* 0x000fe20000010009 */
[----:B------:R-:W-:Y:S01]  /*92a0*/  F2FP.BF16.PACK_AB R4, R11, R12 ;  /* 0x0000000c0b04723e */ /* 0x000fe200000010ff */
[----:B------:R-:W-:Y:S01]  /*92b0*/  FFMA.FTZ R18, R5, R18, R32 ;  /* 0x0000001205127223 */ /* 0x000fe20000010020 */
[----:B------:R-:W-:Y:S01]  /*92c0*/  F2FP.BF16.PACK_AB R5, R0, R7 ;  /* 0x000000070005723e */ /* 0x000fe200000010ff */
[----:B------:R-:W-:-:S03]  /*92d0*/  FFMA.FTZ R13, R6, R15, R13 ;  /* 0x0000000f060d7223 */ /* 0x000fc6000001000d */
[----:B------:R-:W-:Y:S02]  /*92e0*/  F2FP.BF16.PACK_AB R7, R18, R9 ;  /* 0x000000091207723e */ /* 0x000fe400000010ff */
[----:B------:R-:W-:Y:S02]  /*92f0*/  F2FP.BF16.PACK_AB R6, R13, R16 ;  /* 0x000000100d06723e */ /* 0x000fe400000010ff */
.L_x_5864:
[----:B------:R-:W-:Y:S05]  /*9300*/  BSYNC B0 ;  /* 0x0000000000007941 */ /* 0x000fea0003800000 */
.L_x_5863:
[----:B-----5:R1:W-:Y:S01]  /*9310*/  STS.128 [R124+0x2800], R4 ;  /* 0x002800047c007388 */ /* 0x0203e20000000c00 */
[----:B------:R-:W-:Y:S05]  /*9320*/  BRA `(.L_x_5844) ;  /* 0x0000013000007947 */ /* 0x000fea0003800000 */
.L_x_5834:
[----:B------:R-:W-:Y:S01]  /*9330*/  IMAD.IADD R7, R123, 0x1, -R62 ;  /* 0x000000017b077824 */ /* 0x000fe200078e0a3e */
[----:B------:R-:W-:-:S04]  /*9340*/  IADD3 R2, R104, 0x20, RZ ;  /* 0x0000002068027810 */ /* 0x000fc80007ffe0ff */
[-C--:B------:R-:W-:Y:S02]  /*9350*/  ISETP.GE.AND P3, PT, R2, R7.reuse, PT ;  /* 0x000000070200720c */ /* 0x080fe40003f66270 */
[----:B------:R-:W-:-:S11]  /*9360*/  ISETP.GE.AND P4, PT, R104, R7, PT ;  /* 0x000000076800720c */ /* 0x000fd60003f86270 */
[----:B------:R-:W-:Y:S02]  /*9370*/  @!P3 IADD3 R5, P0, R5, R106, RZ ;  /* 0x0000006a0505b210 */ /* 0x000fe40007f1e0ff */
[----:B------:R-:W-:-:S03]  /*9380*/  @!P4 LEA R6, P1, R106, c[0x0][0x160], 0x1 ;  /* 0x000058006a06ca11 */ /* 0x000fc600078208ff */
[--C-:B------:R-:W-:Y:S01]  /*9390*/  @!P3 IMAD.X R4, R4, 0x1, R69.reuse, P0 ;  /* 0x000000010404b824 */ /* 0x100fe200000e0645 */
        /* <DEDUP_REMOVED lines=12> */
.L_x_5844:
[----:B------:R-:W-:Y:S05]  /*9460*/  BSYNC B2 ;  /* 0x0000000000027941 */ /* 0x000fea0003800000 */
.L_x_5833:
[----:B------:R-:W-:Y:S01]  /*9470*/  IADD3 R135, R87, -0x1, RZ ;  /* 0xffffffff57877810 */ /* 0x000fe20007ffe0ff */
[----:B------:R-:W-:Y:S01]  /*9480*/  IMAD.SHL.U32 R78, R78, 0x8, RZ ;  /* 0x000000084e4e7824 */ /* 0x000fe200078e00ff */
[----:B--2---:R-:W-:-:S02]  /*9490*/  LEA R128, P0, R102, c[0x0][0x168], 0x1 ;  /* 0x00005a0066807a11 */ /* 0x004fc400078008ff */
[----:B------:R-:W-:Y:S01]  /*94a0*/  LOP3.LUT R79, R79, 0x7fffffe, RZ, 0xc0, !PT ;  /* 0x07fffffe4f4f7812 */ /* 0x000fe200078ec0ff */
[----:B-1--4-:R-:W-:Y:S01]  /*94b0*/  IMAD R5, R135, -0x40, R60 ;  /* 0xffffffc087057824 */ /* 0x012fe200078e023c */
[----:B------:R-:W-:Y:S02]  /*94c0*/  LEA.HI.X R129, R102, c[0x0][0x16c], R54, 0x1, P0 ;  /* 0x00005b0066817a11 */ /* 0x000fe400000f0c36 */
[----:B------:R-:W-:Y:S01]  /*94d0*/  SHF.R.S32.HI R52, RZ, 0x1f, R55 ;  /* 0x0000001fff347819 */ /* 0x000fe20000011437 */
[----:B------:R-:W-:Y:S01]  /*94e0*/  IMAD.IADD R0, R80, 0x1, -R79 ;  /* 0x0000000150007824 */ /* 0x000fe200078e0a4f */
[-C--:B------:R-:W-:Y:S02]  /*94f0*/  ISETP.GE.AND P4, PT, R2, R5.reuse, PT ;  /* 0x000000050200720c */ /* 0x080fe40003f86270 */
[----:B------:R-:W-:Y:S02]  /*9500*/  ISETP.GE.AND P5, PT, R104, R5, PT ;  /* 0x000000056800720c */ /* 0x000fe40003fa6270 */
[----:B------:R-:W-:-:S02]  /*9510*/  SHF.R.S32.HI R7, RZ, 0x1f, R80 ;  /* 0x0000001fff077819 */ /* 0x000fc40000011450 */
[----:B------:R-:W-:Y:S02]  /*9520*/  LEA.HI R4, R52, R55, RZ, 0x4 ;  /* 0x0000003734047211 */ /* 0x000fe400078f20ff */
[----:B------:R-:W-:Y:S01]  /*9530*/  LEA.HI R80, R7, R80, RZ, 0x3 ;  /* 0x0000005007507211 */ /* 0x000fe200078f18ff */
[----:B------:R-:W-:Y:S01]  /*9540*/  IMAD.SHL.U32 R7, R86, 0x40, RZ ;  /* 0x0000004056077824 */ /* 0x000fe200078e00ff */
[----:B------:R-:W-:Y:S02]  /*9550*/  SHF.R.S32.HI R4, RZ, 0x4, R4 ;  /* 0x00000004ff047819 */ /* 0x000fe40000011404 */
[----:B------:R-:W-:Y:S01]  /*9560*/  ISETP.GE.AND P1, PT, R2, R5, PT ;  /* 0x000000050200720c */ /* 0x000fe20003f26270 */
[----:B------:R-:W-:Y:S01]  /*9570*/  IMAD.SHL.U32 R49, R80, 0x20, RZ ;  /* 0x0000002050317824 */ /* 0x000fe200078e00ff */
[----:B---3--:R-:W-:Y:S01]  /*9580*/  @!P4 LEA R10, P0, R63, R128, 0x1 ;  /* 0x000000803f0ac211 */ /* 0x008fe200078008ff */
[----:B------:R-:W-:Y:S01]  /*9590*/  @!PT LDS RZ, [RZ] ;  /* 0x00000000fffff984 */ /* 0x000fe20000000800 */
[----:B------:R-:W-:Y:S01]  /*95a0*/  @!PT LDS RZ, [RZ] ;  /* 0x00000000fffff984 */ /* 0x000fe20000000800 */
[----:B------:R-:W-:Y:S01]  /*95b0*/  @!PT LDS RZ, [RZ] ;  /* 0x00000000fffff984 */ /* 0x000fe20000000800 */
[----:B------:R1:W-:Y:S01]  /*95c0*/  @!P5 LDGSTS.E.BYPASS.LTC128B.128 [R124+0x3000], [R128.64] ;  /* 0x03000000807cdfae */ /* 0x0003e2000b901d46 */
[----:B------:R-:W-:-:S02]  /*95d0*/  LOP3.LUT R7, R7, 0xc0, RZ, 0xc0, !PT ;  /* 0x000000c007077812 */ /* 0x000fc400078ec0ff */
[----:B------:R-:W-:Y:S01]  /*95e0*/  @!P4 LEA.HI.X R11, R63, R129, R64, 0x1, P0 ;  /* 0x000000813f0bc211 */ /* 0x000fe200000f0c40 */
[----:B------:R1:W-:Y:S01]  /*95f0*/  @!P5 LDGSTS.E.BYPASS.LTC128B.128 [R124+0x4000], [R128.64+0x40] ;  /* 0x04000040807cdfae */ /* 0x0003e2000b901d46 */
[----:B------:R-:W-:Y:S02]  /*9600*/  LEA.HI R6, R4, R4, RZ, 0x1 ;  /* 0x0000000404067211 */ /* 0x000fe400078f08ff */
[----:B------:R-:W-:Y:S01]  /*9610*/  LOP3.LUT R78, R7, 0x8, R78, 0xf8, !PT ;  /* 0x00000008074e7812 */ /* 0x000fe200078ef84e */
[----:B------:R1:W-:Y:S01]  /*9620*/  @!P5 LDGSTS.E.BYPASS.LTC128B.128 [R124+0x5000], [R128.64+0x80] ;  /* 0x05000080807cdfae */ /* 0x0003e2000b901d46 */
[----:B------:R-:W-:Y:S02]  /*9630*/  SHF.R.U32.HI R7, RZ, 0x3, R7 ;  /* 0x00000003ff077819 */ /* 0x000fe40000011607 */
[----:B------:R-:W-:Y:S01]  /*9640*/  LOP3.LUT R9, R6, 0xfffffffe, RZ, 0xc0, !PT ;  /* 0xfffffffe06097812 */ /* 0x000fe200078ec0ff */
[----:B------:R2:W-:Y:S01]  /*9650*/  @!P4 LDGSTS.E.BYPASS.LTC128B.128 [R124+0x3800], [R10.64] ;  /* 0x038000000a7ccfae */ /* 0x0005e2000b901d46 */
[----:B------:R-:W-:Y:S01]  /*9660*/  LOP3.LUT R120, R78, R7, RZ, 0x3c, !PT ;  /* 0x000000074e787212 */ /* 0x000fe200078e3cff */
[----:B------:R-:W-:Y:S01]  /*9670*/  IMAD.SHL.U32 R7, R68, 0x40, RZ ;  /* 0x0000004044077824 */ /* 0x000fe200078e00ff */
[----:B------:R-:W-:Y:S01]  /*9680*/  LEA.HI R52, R52, R55, RZ, 0x5 ;  /* 0x0000003734347211 */ /* 0x000fe200078f28ff */
[----:B------:R2:W-:Y:S01]  /*9690*/  @!P4 LDGSTS.E.BYPASS.LTC128B.128 [R124+0x4800], [R10.64+0x40] ;  /* 0x048000400a7ccfae */ /* 0x0005e2000b901d46 */
[----:B------:R-:W-:Y:S01]  /*96a0*/  IMAD.IADD R2, R4, 0x1, -R9 ;  /* 0x0000000104027824 */ /* 0x000fe200078e0a09 */
[----:B------:R-:W-:-:S02]  /*96b0*/  LOP3.LUT R49, R49, 0xffffff00, RZ, 0xc0, !PT ;  /* 0xffffff0031317812 */ /* 0x000fc400078ec0ff */
[----:B------:R2:W-:Y:S01]  /*96c0*/  @!P4 LDGSTS.E.BYPASS.LTC128B.128 [R124+0x5800], [R10.64+0x80] ;  /* 0x058000800a7ccfae */ /* 0x0005e2000b901d46 */
[C---:B------:R-:W-:Y:S01]  /*96d0*/  IMAD.SHL.U32 R48, R2.reuse, 0x8, RZ ;  /* 0x0000000802307824 */ /* 0x040fe200078e00ff */
[----:B------:R-:W-:Y:S01]  /*96e0*/  LOP3.LUT R7, R7, 0xc0, RZ, 0xc0, !PT ;  /* 0x000000c007077812 */ /* 0x000fe200078ec0ff */
[----:B------:R-:W-:Y:S01]  /*96f0*/  IMAD R67, R2, 0x8, R67 ;  /* 0x0000000802437824 */ /* 0x000fe200078e0243 */
[----:B------:R-:W0:Y:S01]  /*9700*/  LDGDEPBAR ;  /* 0x00000000000079af */ /* 0x000e220000000000 */
[----:B------:R-:W-:Y:S02]  /*9710*/  SHF.R.S32.HI R50, RZ, 0x5, R52 ;  /* 0x00000005ff327819 */ /* 0x000fe40000011434 */
[----:B------:R-:W-:Y:S01]  /*9720*/  ISETP.GE.AND P3, PT, R104, R5, PT ;  /* 0x000000056800720c */ /* 0x000fe20003f66270 */
[----:B------:R-:W-:Y:S01]  /*9730*/  IMAD.U32 R120, R67, 0x20, R120 ;  /* 0x0000002043787824 */ /* 0x000fe200078e0078 */
[----:B------:R-:W-:Y:S01]  /*9740*/  LOP3.LUT R48, R7, 0x8, R48, 0xf8, !PT ;  /* 0x0000000807307812 */ /* 0x000fe200078ef830 */
[----:B------:R-:W-:Y:S01]  /*9750*/  IMAD R5, R50, 0x200, R49 ;  /* 0x0000020032057824 */ /* 0x000fe200078e0231 */
[----:B------:R-:W-:Y:S01]  /*9760*/  SHF.R.U32.HI R7, RZ, 0x3, R7 ;  /* 0x00000003ff077819 */ /* 0x000fe20000011607 */
[----:B------:R-:W-:Y:S01]  /*9770*/  IMAD.SHL.U32 R120, R120, 0x2, RZ ;  /* 0x0000000278787824 */ /* 0x000fe200078e00ff */
[----:B------:R-:W-:Y:S01]  /*9780*/  LEA R96, P0, R100, c[0x0][0x170], 0x1 ;  /* 0x00005c0064607a11 */ /* 0x000fe200078008ff */
[----:B------:R-:W-:Y:S01]  /*9790*/  IMAD R5, R0, 0x20, R5 ;  /* 0x0000002000057824 */ /* 0x000fe200078e0205 */
[----:B------:R-:W-:Y:S01]  /*97a0*/  LOP3.LUT R48, R48, R7, RZ, 0x3c, !PT ;  /* 0x0000000730307212 */ /* 0x000fe200078e3cff */
[----:B------:R-:W-:Y:S01]  /*97b0*/  IMAD R2, R61, 0x2, R120 ;  /* 0x000000023d027824 */ /* 0x000fe200078e0278 */
[----:B------:R-:W-:Y:S01]  /*97c0*/  LEA.HI.X R97, R100, c[0x0][0x174], R85, 0x1, P0 ;  /* 0x00005d0064617a11 */ /* 0x000fe200000f0c55 */
[----:B------:R-:W-:Y:S01]  /*97d0*/  IMAD R49, R0, 0x20, R49 ;  /* 0x0000002000317824 */ /* 0x000fe200078e0231 */
[----:B------:R-:W-:Y:S01]  /*97e0*/  @!P1 LEA R20, P0, R66, R96, 0x1 ;  /* 0x0000006042149211 */ /* 0x000fe200078008ff */
[----:B------:R-:W-:-:S03]  /*97f0*/  IMAD.IADD R121, R48, 0x1, R5 ;  /* 0x0000000130797824 */ /* 0x000fc600078e0205 */
[----:B------:R-:W-:Y:S01]  /*9800*/  @!P1 LEA.HI.X R21, R66, R97, R65, 0x1, P0 ;  /* 0x0000006142159211 */ /* 0x000fe200000f0c41 */
[----:B------:R-:W-:Y:S01]  /*9810*/  IMAD.SHL.U32 R121, R121, 0x2, RZ ;  /* 0x0000000279797824 */ /* 0x000fe200078e00ff */
[----:B------:R-:W-:-:S04]  /*9820*/  DEPBAR.LE SB0, 0x0 ;  /* 0x000080000000791a */ /* 0x000fc80000000000 */
[----:B------:R-:W-:Y:S01]  /*9830*/  BAR.SYNC.DEFER_BLOCKING 0x0 ;  /* 0x0000000000007b1d */ /* 0x000fe20000010000 */
[----:B------:R-:W-:-:S05]  /*9840*/  IMAD R119, R51, 0x2, R121 ;  /* 0x0000000233777824 */ /* 0x000fca00078e0279 */
        /* <DEDUP_REMOVED lines=22> */
[----:B------:R-:W5:Y:S04]  /*99b0*/  LDSM.16.M88.4 R68, [R120+0x3400] ;  /* 0x003400007844783b */ /* 0x000f680000000200 */
[----:B------:R-:W1:Y:S04]  /*99c0*/  LDSM.16.M88.4 R56, [R120+0x3800] ;  /* 0x003800007838783b */ /* 0x000e680000000200 */
[----:B--2---:R-:W2:Y:S04]  /*99d0*/  LDSM.16.M88.4 R8, [R120+0x3c00] ;  /* 0x003c00007808783b */ /* 0x004ea80000000200 */
[----:B------:R-:W-:Y:S04]  /*99e0*/  LDSM.16.M88.4 R92, [R119] ;  /* 0x00000000775c783b */ /* 0x000fe80000000200 */
[----:B------:R-:W1:Y:S04]  /*99f0*/  LDSM.16.M88.4 R4, [R2+0x3000] ;  /* 0x003000000204783b */ /* 0x000e680000000200 */
[----:B------:R-:W1:Y:S04]  /*9a00*/  LDSM.16.M88.4 R76, [R2+0x3c00] ;  /* 0x003c0000024c783b */ /* 0x000e680000000200 */
[----:B------:R-:W2:Y:S04]  /*9a10*/  LDSM.16.M88.4 R88, [R2+0x3400] ;  /* 0x003400000258783b */ /* 0x000ea80000000200 */
[----:B------:R-:W2:Y:S04]  /*9a20*/  LDSM.16.M88.4 R80, [R2+0x3800] ;  /* 0x003800000250783b */ /* 0x000ea80000000200 */
[----:B------:R-:W-:Y:S01]  /*9a30*/  LDSM.16.M88.4 R36, [R121+0x1000] ;  /* 0x001000007924783b */ /* 0x000fe20000000200 */
[C---:B----4-:R-:W-:Y:S03]  /*9a40*/  HMMA.16816.F32.BF16 R16, R40.reuse, R12, RZ ;  /* 0x0000000c2810723c */ /* 0x050fe600000418ff */
[----:B------:R-:W4:Y:S04]  /*9a50*/  LDSM.16.M88.4 R32, [R120+0x4000] ;  /* 0x004000007820783b */ /* 0x000f280000000200 */
[----:B---3--:R-:W3:Y:S01]  /*9a60*/  LDSM.16.M88.4 R20, [R120+0x4c00] ;  /* 0x004c00007814783b */ /* 0x008ee20000000200 */
[C---:B------:R-:W-:Y:S03]  /*9a70*/  HMMA.16816.F32.BF16 R12, R40.reuse, R14, RZ ;  /* 0x0000000e280c723c */ /* 0x040fe600000418ff */
[----:B------:R-:W3:Y:S04]  /*9a80*/  LDSM.16.M88.4 R28, [R120+0x4400] ;  /* 0x00440000781c783b */ /* 0x000ee80000000200 */
[----:B------:R-:W3:Y:S01]  /*9a90*/  LDSM.16.M88.4 R24, [R120+0x4800] ;  /* 0x004800007818783b */ /* 0x000ee20000000200 */
[C---:B-----5:R-:W-:Y:S03]  /*9aa0*/  HMMA.16816.F32.BF16 R72, R40.reuse, R68, RZ ;  /* 0x000000442848723c */ /* 0x060fe600000418ff */
[----:B------:R-:W0:Y:S05]  /*9ab0*/  LDGDEPBAR ;  /* 0x00000000000079af */ /* 0x000e2a0000000000 */
[C---:B-1----:R-:W-:Y:S08]  /*9ac0*/  HMMA.16816.F32.BF16 R64, R40.reuse, R56, RZ ;  /* 0x000000382840723c */ /* 0x042ff000000418ff */
[C---:B------:R-:W-:Y:S08]  /*9ad0*/  HMMA.16816.F32.BF16 R68, R40.reuse, R70, RZ ;  /* 0x000000462844723c */ /* 0x040ff000000418ff */
[C---:B------:R-:W-:Y:S08]  /*9ae0*/  HMMA.16816.F32.BF16 R56, R40.reuse, R58, RZ ;  /* 0x0000003a2838723c */ /* 0x040ff000000418ff */
[C---:B--2---:R-:W-:Y:S08]  /*9af0*/  HMMA.16816.F32.BF16 R44, R40.reuse, R8, RZ ;  /* 0x00000008282c723c */ /* 0x044ff000000418ff */
[----:B------:R-:W-:Y:S01]  /*9b00*/  HMMA.16816.F32.BF16 R40, R40, R10, RZ ;  /* 0x0000000a2828723c */ /* 0x000fe200000418ff */
[----:B------:R-:W-:Y:S07]  /*9b10*/  LDSM.16.M88.4 R8, [R119+0x1000] ;  /* 0x001000007708783b */ /* 0x000fee0000000200 */
[C---:B------:R-:W-:Y:S08]  /*9b20*/  HMMA.16816.F32.BF16 R16, R92.reuse, R4, R16 ;  /* 0x000000045c10723c */ /* 0x040ff00000041810 */
[C---:B------:R-:W-:Y:S01]  /*9b30*/  HMMA.16816.F32.BF16 R12, R92.reuse, R6, R12 ;  /* 0x000000065c0c723c */ /* 0x040fe2000004180c */
[----:B------:R-:W1:Y:S07]  /*9b40*/  LDSM.16.M88.4 R4, [R2+0x4000] ;  /* 0x004000000204783b */ /* 0x000e6e0000000200 */
[C---:B------:R-:W-:Y:S08]  /*9b50*/  HMMA.16816.F32.BF16 R44, R92.reuse, R76, R44 ;  /* 0x0000004c5c2c723c */ /* 0x040ff0000004182c */
[C---:B------:R-:W-:Y:S01]  /*9b60*/  HMMA.16816.F32.BF16 R76, R92.reuse, R78, R40 ;  /* 0x0000004e5c4c723c */ /* 0x040fe20000041828 */
[----:B------:R-:W2:Y:S07]  /*9b70*/  LDSM.16.M88.4 R40, [R2+0x4400] ;  /* 0x004400000228783b */ /* 0x000eae0000000200 */
[C---:B------:R-:W-:Y:S08]  /*9b80*/  HMMA.16816.F32.BF16 R72, R92.reuse, R88, R72 ;  /* 0x000000585c48723c */ /* 0x040ff00000041848 */
[C---:B------:R-:W-:Y:S08]  /*9b90*/  HMMA.16816.F32.BF16 R68, R92.reuse, R90, R68 ;  /* 0x0000005a5c44723c */ /* 0x040ff00000041844 */
[C---:B------:R-:W-:Y:S08]  /*9ba0*/  HMMA.16816.F32.BF16 R64, R92.reuse, R80, R64 ;  /* 0x000000505c40723c */ /* 0x040ff00000041840 */
[----:B------:R-:W-:Y:S08]  /*9bb0*/  HMMA.16816.F32.BF16 R56, R92, R82, R56 ;  /* 0x000000525c38723c */ /* 0x000ff00000041838 */
        /* <DEDUP_REMOVED lines=19> */
[C---:B---3--:R-:W-:Y:S07]  /*9cf0*/  HMMA.16816.F32.BF16 R44, R8.reuse, R20, R44 ;  /* 0x00000014082c723c */ /* 0x048fee000004182c */
[----:B------:R-:W-:Y:S01]  /*9d00*/  LOP3.LUT R20, R52, 0xffffffe0, RZ, 0xc0, !PT ;  /* 0xffffffe034147812 */ /* 0x000fe200078ec0ff */
[----:B------:R-:W-:Y:S04]  /*9d10*/  HMMA.16816.F32.BF16 R64, R8, R32, R64 ;  /* 0x000000200840723c */ /* 0x000fe80000041840 */
[----:B------:R-:W-:-:S04]  /*9d20*/  IMAD.IADD R20, R55, 0x1, -R20 ;  /* 0x0000000137147824 */ /* 0x000fc800078e0a14 */
[----:B------:R-:W-:Y:S01]  /*9d30*/  HMMA.16816.F32.BF16 R80, R8, R34, R56 ;  /* 0x000000220850723c */ /* 0x000fe20000041838 */
[----:B------:R-:W-:Y:S01]  /*9d40*/  LDSM.16.M88.4 R32, [R119+0x2000] ;  /* 0x002000007720783b */ /* 0x000fe20000000200 */
[----:B------:R-:W-:-:S03]  /*9d50*/  SHF.R.S32.HI R21, RZ, 0x1f, R20 ;  /* 0x0000001fff157819 */ /* 0x000fc60000011414 */
[----:B------:R-:W3:Y:S01]  /*9d60*/  LDSM.16.M88.4 R56, [R2+0x5000] ;  /* 0x005000000238783b */ /* 0x000ee20000000200 */
[----:B------:R-:W-:Y:S01]  /*9d70*/  LEA.HI R130, R21, R20, RZ, 0x2 ;  /* 0x0000001415827211 */ /* 0x000fe200078f10ff */
[----:B------:R-:W-:Y:S01]  /*9d80*/  IMAD R21, R50, 0x10, R62 ;  /* 0x0000001032157824 */ /* 0x000fe200078e023e */
[----:B------:R-:W-:Y:S01]  /*9d90*/  HMMA.16816.F32.BF16 R76, R8, R22, R76 ;  /* 0x00000016084c723c */ /* 0x000fe2000004184c */
[----:B------:R-:W4:Y:S01]  /*9da0*/  LDSM.16.M88.4 R8, [R2+0x5400] ;  /* 0x005400000208783b */ /* 0x000f220000000200 */
[----:B------:R-:W-:-:S06]  /*9db0*/  SHF.R.S32.HI R130, RZ, 0x2, R130 ;  /* 0x00000002ff827819 */ /* 0x000fcc0000011482 */
[C---:B-1----:R-:W-:Y:S07]  /*9dc0*/  HMMA.16816.F32.BF16 R72, R4.reuse, R24, R72 ;  /* 0x000000180448723c */ /* 0x042fee0000041848 */
[----:B------:R-:W-:Y:S01]  /*9dd0*/  IADD3 R24, R21, 0x1, R130 ;  /* 0x0000000115187810 */ /* 0x000fe20007ffe082 */
[----:B------:R-:W-:Y:S01]  /*9de0*/  HMMA.16816.F32.BF16 R16, R4, R28, R16 ;  /* 0x0000001c0410723c */ /* 0x000fe20000041810 */
[----:B------:R-:W1:Y:S02]  /*9df0*/  LDSM.16.M88.4 R20, [R2+0x5800] ;  /* 0x005800000214783b */ /* 0x000e640000000200 */
[----:B------:R-:W-:Y:S01]  /*9e00*/  IADD3 R25, R60, R24, -R123 ;  /* 0x000000183c197210 */ /* 0x000fe20007ffe87b */
[----:B------:R-:W-:-:S03]  /*9e10*/  IMAD.SHL.U32 R24, R55, 0x2, RZ ;  /* 0x0000000237187824 */ /* 0x000fc600078e00ff */
[----:B------:R-:W-:Y:S01]  /*9e20*/  IADD3 R25, R25, c[0x0][0x2e8], RZ ;  /* 0x0000ba0019197a10 */ /* 0x000fe20007ffe0ff */
[C---:B------:R-:W-:Y:S01]  /*9e30*/  HMMA.16816.F32.BF16 R12, R4.reuse, R30, R12 ;  /* 0x0000001e040c723c */ /* 0x040fe2000004180c */
[----:B------:R-:W-:Y:S02]  /*9e40*/  LOP3.LUT R24, R24, 0x6, RZ, 0xc0, !PT ;  /* 0x0000000618187812 */ /* 0x000fe400078ec0ff */
[C---:B------:R-:W-:Y:S02]  /*9e50*/  IADD3 R109, R25.reuse, 0x8, RZ ;  /* 0x00000008196d7810 */ /* 0x040fe40007ffe0ff */
[-C--:B------:R-:W-:Y:S01]  /*9e60*/  IMNMX R108, R25, R60.reuse, PT ;  /* 0x0000003c196c7217 */ /* 0x080fe20003800200 */
[----:B------:R-:W-:Y:S01]  /*9e70*/  IMAD R24, R135, 0x40, R24 ;  /* 0x0000004087187824 */ /* 0x000fe200078e0218 */
[----:B------:R-:W-:Y:S01]  /*9e80*/  IMNMX R109, R109, R60, PT ;  /* 0x0000003c6d6d7217 */ /* 0x000fe20003800200 */
[----:B------:R-:W-:Y:S03]  /*9e90*/  HMMA.16816.F32.BF16 R68, R4, R26, R68 ;  /* 0x0000001a0444723c */ /* 0x000fe60000041844 */
[----:B------:R-:W-:-:S04]  /*9ea0*/  IADD3 R0, R24, 0x1, RZ ;  /* 0x0000000118007810 */ /* 0x000fc80007ffe0ff */
[C---:B------:R-:W-:Y:S01]  /*9eb0*/  ISETP.GE.AND P6, PT, R0.reuse, R108, PT ;  /* 0x0000006c0000720c */ /* 0x040fe20003fc6270 */
[----:B------:R-:W-:Y:S01]  /*9ec0*/  HMMA.16816.F32.BF16 R64, R4, R36, R64 ;  /* 0x000000240440723c */ /* 0x000fe20000041840 */
[----:B------:R-:W-:Y:S02]  /*9ed0*/  ISETP.GE.AND P5, PT, R0, R109, PT ;  /* 0x0000006d0000720c */ /* 0x000fe40003fa6270 */
[----:B------:R-:W-:-:S05]  /*9ee0*/  IADD3 R0, R24, 0x10, RZ ;  /* 0x0000001018007810 */ /* 0x000fca0007ffe0ff */
[C---:B------:R-:W-:Y:S08]  /*9ef0*/  HMMA.16816.F32.BF16 R80, R4.reuse, R38, R80 ;  /* 0x000000260450723c */ /* 0x040ff00000041850 */
[C---:B--2---:R-:W-:Y:S08]  /*9f00*/  HMMA.16816.F32.BF16 R44, R4.reuse, R40, R44 ;  /* 0x00000028042c723c */ /* 0x044ff0000004182c */
[----:B------:R-:W-:Y:S01]  /*9f10*/  HMMA.16816.F32.BF16 R76, R4, R42, R76 ;  /* 0x0000002a044c723c */ /* 0x000fe2000004184c */
[----:B------:R-:W2:Y:S01]  /*9f20*/  LDSM.16.M88.4 R4, [R2+0x5c00] ;  /* 0x005c00000204783b */ /* 0x000ea20000000200 */
[----:B------:R-:W-:-:S06]  /*9f30*/  DEPBAR.LE SB0, 0x0 ;  /* 0x000080000000791a */ /* 0x000fcc0000000000 */
        /* <DEDUP_REMOVED lines=8> */
[C---:B------:R-:W-:Y:S01]  /*9fc0*/  ISETP.GE.AND P4, PT, R8.reuse, R108, PT ;  /* 0x0000006c0800720c */ /* 0x040fe20003f86270 */
[----:B-1----:R-:W-:Y:S01]  /*9fd0*/  HMMA.16816.F32.BF16 R64, R32, R20, R64 ;  /* 0x000000142040723c */ /* 0x002fe20000041840 */
[----:B------:R-:W-:Y:S02]  /*9fe0*/  ISETP.GE.AND P0, PT, R8, R109, PT ;  /* 0x0000006d0800720c */ /* 0x000fe40003f06270 */
[----:B------:R-:W-:Y:S02]  /*9ff0*/  IADD3 R8, R24, 0x11, RZ ;  /* 0x0000001118087810 */ /* 0x000fe40007ffe0ff */
[----:B------:R-:W-:-:S02]  /*a000*/  FSEL R17, R17, -INF , !P6 ;  /* 0xff80000011117808 */ /* 0x000fc40007000000 */
[----:B------:R-:W-:Y:S01]  /*a010*/  FSEL R9, R12, -INF , !P3 ;  /* 0xff8000000c097808 */ /* 0x000fe20005800000 */
[C---:B------:R-:W-:Y:S01]  /*a020*/  HMMA.16816.F32.BF16 R80, R32.reuse, R22, R80 ;  /* 0x000000162050723c */ /* 0x040fe20000041850 */
[C---:B------:R-:W-:Y:S02]  /*a030*/  ISETP.GE.AND P6, PT, R0.reuse, R108, PT ;  /* 0x0000006c0000720c */ /* 0x040fe40003fc6270 */
[----:B------:R-:W-:Y:S02]  /*a040*/  ISETP.GE.AND P3, PT, R0, R109, PT ;  /* 0x0000006d0000720c */ /* 0x000fe40003f66270 */
[----:B------:R-:W-:Y:S02]  /*a050*/  IADD3 R0, R24, 0x18, RZ ;  /* 0x0000001818007810 */ /* 0x000fe40007ffe0ff */
[----:B------:R-:W-:Y:S01]  /*a060*/  FSEL R14, R14, -INF , !P1 ;  /* 0xff8000000e0e7808 */ /* 0x000fe20004800000 */
[----:B--2---:R-:W-:Y:S01]  /*a070*/  HMMA.16816.F32.BF16 R44, R32, R4, R44 ;  /* 0x00000004202c723c */ /* 0x004fe2000004182c */
[----:B------:R-:W-:-:S02]  /*a080*/  FSEL R13, R13, -INF , !P4 ;  /* 0xff8000000d0d7808 */ /* 0x000fc40006000000 */
[CC--:B------:R-:W-:Y:S02]  /*a090*/  ISETP.GE.AND P1, PT, R8.reuse, R108.reuse, PT ;  /* 0x0000006c0800720c */ /* 0x0c0fe40003f26270 */
[----:B------:R-:W-:Y:S02]  /*a0a0*/  ISETP.GE.AND P4, PT, R8, R109, PT ;  /* 0x0000006d0800720c */ /* 0x000fe40003f86270 */
[----:B------:R-:W-:Y:S01]  /*a0b0*/  FSEL R10, R15, -INF , !P0 ;  /* 0xff8000000f0a7808 */ /* 0x000fe20004000000 */
[----:B------:R-:W-:Y:S01]  /*a0c0*/  HMMA.16816.F32.BF16 R76, R32, R6, R76 ;  /* 0x00000006204c723c */ /* 0x000fe2000004184c */
[----:B------:R-:W-:Y:S02]  /*a0d0*/  IADD3 R8, R24, 0x19, RZ ;  /* 0x0000001918087810 */ /* 0x000fe40007ffe0ff */
[----:B------:R-:W-:Y:S01]  /*a0e0*/  FSEL R11, R72, -INF , !P6 ;  /* 0xff800000480b7808 */ /* 0x000fe20007000000 */
[----:B------:R-:W-:Y:S01]  /*a0f0*/  BAR.SYNC.DEFER_BLOCKING 0x0 ;  /* 0x0000000000007b1d */ /* 0x000fe20000010000 */
        /* <DEDUP_REMOVED lines=15> */
[-C--:B------:R-:W-:Y:S02]  /*a1f0*/  ISETP.GE.AND P4, PT, R0, R109.reuse, PT ;  /* 0x0000006d0000720c */ /* 0x080fe40003f86270 */
[----:B------:R-:W-:Y:S02]  /*a200*/  IADD3 R0, R24, 0x30, RZ ;  /* 0x0000003018007810 */ /* 0x000fe40007ffe0ff */
[----:B------:R-:W-:Y:S02]  /*a210*/  FSEL R113, R80, -INF , !P1 ;  /* 0xff80000050717808 */ /* 0x000fe40004800000 */
[----:B------:R-:W-:-:S02]  /*a220*/  ISETP.GE.AND P1, PT, R0, R109, PT ;  /* 0x0000006d0000720c */ /* 0x000fc40003f26270 */
[----:B------:R-:W-:Y:S02]  /*a230*/  IADD3 R12, R24, 0x21, RZ ;  /* 0x00000021180c7810 */ /* 0x000fe40007ffe0ff */
[----:B------:R-:W-:Y:S02]  /*a240*/  FSEL R94, R46, -INF , !P1 ;  /* 0xff8000002e5e7808 */ /* 0x000fe40004800000 */
[----:B------:R-:W-:Y:S02]  /*a250*/  FSEL R69, R69, -INF , !P3 ;  /* 0xff80000045457808 */ /* 0x000fe40005800000 */
[----:B------:R-:W-:Y:S02]  /*a260*/  ISETP.GE.AND P1, PT, R24, R108, PT ;  /* 0x0000006c1800720c */ /* 0x000fe40003f26270 */
[----:B------:R-:W-:Y:S02]  /*a270*/  ISETP.GE.AND P3, PT, R12, R109, PT ;  /* 0x0000006d0c00720c */ /* 0x000fe40003f66270 */
[----:B------:R-:W-:-:S02]  /*a280*/  IADD3 R5, R24, 0x29, RZ ;  /* 0x0000002918057810 */ /* 0x000fc40007ffe0ff */
[----:B------:R-:W-:Y:S02]  /*a290*/  FSEL R16, R16, -INF , !P1 ;  /* 0xff80000010107808 */ /* 0x000fe40004800000 */
[----:B------:R-:W-:Y:S02]  /*a2a0*/  FSEL R70, R70, -INF , !P6 ;  /* 0xff80000046467808 */ /* 0x000fe40007000000 */
[----:B------:R-:W-:Y:S02]  /*a2b0*/  FSEL R106, R66, -INF , !P0 ;  /* 0xff800000426a7808 */ /* 0x000fe40004000000 */
[----:B------:R-:W-:Y:S02]  /*a2c0*/  FSEL R112, R67, -INF , !P3 ;  /* 0xff80000043707808 */ /* 0x000fe40005800000 */
[----:B------:R-:W-:Y:S02]  /*a2d0*/  ISETP.GT.AND P1, PT, R135, R122, PT ;  /* 0x0000007a8700720c */ /* 0x000fe40003f24270 */
        /* <DEDUP_REMOVED lines=8> */
[C---:B------:R-:W-:Y:S02]  /*a360*/  ISETP.GE.AND P4, PT, R0.reuse, R108, PT ;  /* 0x0000006c0000720c */ /* 0x040fe40003f86270 */
[----:B------:R-:W-:Y:S02]  /*a370*/  ISETP.GE.AND P0, PT, R0, R109, PT ;  /* 0x0000006d0000720c */ /* 0x000fe40003f06270 */
[C---:B------:R-:W-:Y:S02]  /*a380*/  IADD3 R5, R24.reuse, 0x38, RZ ;  /* 0x0000003818057810 */ /* 0x040fe40007ffe0ff */
[----:B------:R-:W-:Y:S02]  /*a390*/  IADD3 R0, R24, 0x39, RZ ;  /* 0x0000003918007810 */ /* 0x000fe40007ffe0ff */
[----:B------:R-:W-:-:S02]  /*a3a0*/  FSEL R116, R83, -INF , !P6 ;  /* 0xff80000053747808 */ /* 0x000fc40007000000 */
[----:B------:R-:W-:Y:S02]  /*a3b0*/  FSEL R99, R44, -INF , !P3 ;  /* 0xff8000002c637808 */ /* 0x000fe40005800000 */
[----:B------:R-:W-:Y:S02]  /*a3c0*/  FSEL R98, R45, -INF , !P4 ;  /* 0xff8000002d627808 */ /* 0x000fe40006000000 */
[----:B------:R-:W-:Y:S02]  /*a3d0*/  FSEL R93, R47, -INF , !P0 ;  /* 0xff8000002f5d7808 */ /* 0x000fe40004000000 */
[----:B------:R-:W-:Y:S02]  /*a3e0*/  FSEL R6, R19, -INF , !P5 ;  /* 0xff80000013067808 */ /* 0x000fe40006800000 */
[C---:B------:R-:W-:Y:S02]  /*a3f0*/  ISETP.GE.AND P6, PT, R5.reuse, R108, PT ;  /* 0x0000006c0500720c */ /* 0x040fe40003fc6270 */
[----:B------:R-:W-:-:S02]  /*a400*/  ISETP.GE.AND P3, PT, R5, R109, PT ;  /* 0x0000006d0500720c */ /* 0x000fc40003f66270 */
[-C--:B------:R-:W-:Y:S02]  /*a410*/  ISETP.GE.AND P4, PT, R24, R109.reuse, PT ;  /* 0x0000006d1800720c */ /* 0x080fe40003f86270 */
[C---:B------:R-:W-:Y:S02]  /*a420*/  ISETP.GE.AND P5, PT, R0.reuse, R108, PT ;  /* 0x0000006c0000720c */ /* 0x040fe40003fa6270 */
        /* <DEDUP_REMOVED lines=68> */
.L_x_5866:
[----:B------:R-:W-:-:S05]  /*a870*/  IMAD.MOV.U32 R7, RZ, RZ, c[0x0][0x198] ;  /* 0x00006600ff077624 */ /* 0x000fca00078e00ff */
[----:B------:R-:W-:-:S04]  /*a880*/  LEA R7, -R7, RZ, 0x6 ;  /* 0x000000ff07077211 */ /* 0x000fc800078e31ff */
[----:B------:R-:W-:Y:S02]  /*a890*/  SHF.R.S32.HI R5, RZ, 0x1f, R7 ;  /* 0x0000001fff057819 */ /* 0x000fe40000011407 */
.L_x_5867:
[----:B------:R-:W-:Y:S01]  /*a8a0*/  IMAD.MOV.U32 R12, RZ, RZ, c[0x0][0x198] ;  /* 0x00006600ff0c7624 */ /* 0x000fe200078e00ff */
[C---:B------:R-:W-:Y:S02]  /*a8b0*/  IADD3 R19, P0, R7.reuse, R102, RZ ;  /* 0x0000006607137210 */ /* 0x040fe40007f1e0ff */
[----:B------:R-:W-:Y:S02]  /*a8c0*/  LEA R128, P4, R7, R128, 0x1 ;  /* 0x0000008007807211 */ /* 0x000fe400078808ff */
[C---:B------:R-:W-:Y:S01]  /*a8d0*/  SHF.L.U64.HI R20, R12.reuse, R3, c[0x0][0x19c] ;  /* 0x000067000c147619 */ /* 0x040fe20000010203 */
[----:B------:R-:W-:Y:S01]  /*a8e0*/  IMAD.SHL.U32 R3, R12, 0x20, RZ ;  /* 0x000000200c037824 */ /* 0x000fe200078e00ff */
[----:B------:R-:W-:Y:S01]  /*a8f0*/  LEA R22, P5, R19, c[0x0][0x168], 0x1 ;  /* 0x00005a0013167a11 */ /* 0x000fe200078a08ff */
[----:B------:R-:W-:Y:S01]  /*a900*/  IMAD.X R12, R5, 0x1, R54, P0 ;  /* 0x00000001050c7824 */ /* 0x000fe200000e0636 */
[----:B------:R-:W-:Y:S02]  /*a910*/  LEA.HI.X R129, R7, R129, R5, 0x1, P4 ;  /* 0x0000008107817211 */ /* 0x000fe400020f0c05 */
[----:B------:R-:W-:-:S02]  /*a920*/  IADD3 R102, P3, P0, R102, R7, R3 ;  /* 0x0000000766667210 */ /* 0x000fc4000787e003 */
[----:B------:R-:W-:Y:S01]  /*a930*/  LEA R24, P4, R3, R128, 0x1 ;  /* 0x0000008003187211 */ /* 0x000fe200078808ff */
[----:B------:R-:W-:Y:S01]  /*a940*/  @!PT LDS RZ, [RZ] ;  /* 0x00000000fffff984 */ /* 0x000fe20000000800 */
[----:B------:R-:W-:Y:S01]  /*a950*/  @!PT LDS RZ, [RZ] ;  /* 0x00000000fffff984 */ /* 0x000fe20000000800 */
[----:B------:R-:W-:Y:S01]  /*a960*/  @!PT LDS RZ, [RZ] ;  /* 0x00000000fffff984 */ /* 0x000fe20000000800 */
[----:B------:R1:W-:Y:S01]  /*a970*/  LDGSTS.E.BYPASS.LTC128B.128 [R124+0x3000], [R128.64] ;  /* 0x03000000807c7fae */ /* 0x0003e2000b901d46 */
[----:B------:R-:W-:Y:S02]  /*a980*/  IADD3.X R5, R54, R5, R20, P3, P0 ;  /* 0x0000000536057210 */ /* 0x000fe40001fe0414 */
[C---:B------:R-:W-:Y:S02]  /*a990*/  LEA R26, P0, R102.reuse, c[0x0][0x168], 0x1 ;  /* 0x00005a00661a7a11 */ /* 0x040fe400078008ff */
[----:B------:R-:W-:Y:S02]  /*a9a0*/  LEA.HI.X R23, R19, c[0x0][0x16c], R12, 0x1, P5 ;  /* 0x00005b0013177a11 */ /* 0x000fe400028f0c0c */
        /* <DEDUP_REMOVED lines=8> */
.L_x_5865:
        /* <DEDUP_REMOVED lines=26> */
[----:B------:R-:W-:Y:S01]  /*abd0*/  LDSM.16.MT88.4 R36, [R118+0x6000] ;  /* 0x006000007624783b */ /* 0x000fe20000004200 */
[----:B------:R-:W-:-:S02]  /*abe0*/  FMNMX.FTZ R3, R105, R12, !PT ;  /* 0x0000000c69037209 */ /* 0x000fc40007810000 */
[----:B------:R-:W-:Y:S01]  /*abf0*/  FMNMX.FTZ R12, R94, R5, !PT ;  /* 0x000000055e0c7209 */ /* 0x000fe20007810000 */
[----:B------:R-:W-:Y:S01]  /*ac00*/  LDSM.16.MT88.4 R44, [R117+0x6000] ;  /* 0x00600000752c783b */ /* 0x000fe20000004200 */
[----:B------:R-:W-:Y:S02]  /*ac10*/  FMNMX.FTZ R20, R104, R3, !PT ;  /* 0x0000000368147209 */ /* 0x000fe40007810000 */
[----:B------:R-:W-:Y:S01]  /*ac20*/  FMNMX.FTZ R5, R93, R12, !PT ;  /* 0x0000000c5d057209 */ /* 0x000fe20007810000 */
[----:B------:R-:W-:Y:S01]  /*ac30*/  LDSM.16.MT88.4 R60, [R117+0x7000] ;  /* 0x00700000753c783b */ /* 0x000fe20000004200 */
[----:B------:R-:W-:Y:S02]  /*ac40*/  MOV R132, R96 ;  /* 0x0000006000847202 */ /* 0x000fe40000000f00 */
[----:B------:R-:W-:Y:S01]  /*ac50*/  FMNMX.FTZ R5, R92, R5, !PT ;  /* 0x000000055c057209 */ /* 0x000fe20007810000 */
[----:B------:R-:W2:Y:S01]  /*ac60*/  SHFL.BFLY PT, R3, R20, 0x2, 0x1f ;  /* 0x0c401f0014037f89 */ /* 0x000ea200000e0000 */
[----:B------:R-:W-:-:S03]  /*ac70*/  MOV R131, R97 ;  /* 0x0000006100837202 */ /* 0x000fc60000000f00 */
[----:B------:R-:W-:Y:S04]  /*ac80*/  LDSM.16.MT88.4 R76, [R118+0x8000] ;  /* 0x00800000764c783b */ /* 0x000fe80000004200 */
[----:B------:R-:W-:Y:S01]  /*ac90*/  LDSM.16.MT88.4 R52, [R118+0x7000] ;  /* 0x007000007634783b */ /* 0x000fe20000004200 */
[----:B--2---:R-:W-:Y:S02]  /*aca0*/  FMNMX.FTZ R3, R20, R3, !PT ;  /* 0x0000000314037209 */ /* 0x004fe40007810000 */
[----:B------:R-:W-:-:S03]  /*acb0*/  FMNMX.FTZ R20, R90, R5, !PT ;  /* 0x000000055a147209 */ /* 0x000fc60007810000 */
[----:B------:R-:W2:Y:S04]  /*acc0*/  SHFL.BFLY PT, R84, R3, 0x1, 0x1f ;  /* 0x0c201f0003547f89 */ /* 0x000ea800000e0000 */
[----:B------:R-:W3:Y:S01]  /*acd0*/  SHFL.BFLY PT, R5, R20, 0x2, 0x1f ;  /* 0x0c401f0014057f89 */ /* 0x000ee200000e0000 */
[----:B--2---:R-:W-:Y:S02]  /*ace0*/  FMNMX.FTZ R84, R3, R84, !PT ;  /* 0x0000005403547209 */ /* 0x004fe40007810000 */
[----:B---3--:R-:W-:-:S03]  /*acf0*/  FMNMX.FTZ R5, R20, R5, !PT ;  /* 0x0000000514057209 */ /* 0x008fc60007810000 */
[C---:B------:R-:W-:Y:S01]  /*ad00*/  FMUL.FTZ R102, R84.reuse, c[0x0][0x23c] ;  /* 0x00008f0054667a20 */ /* 0x040fe20000410000 */
[----:B------:R-:W-:Y:S01]  /*ad10*/  FSETP.NEU.FTZ.AND P0, PT, R84, -INF , PT ;  /* 0xff8000005400780b */ /* 0x000fe20003f1d000 */
[----:B-1----:R-:W-:Y:S03]  /*ad20*/  LDSM.16.MT88.4 R20, [R118+0x7400] ;  /* 0x007400007614783b */ /* 0x002fe60000004200 */
        /* <DEDUP_REMOVED lines=13> */
[--C-:B------:R-:W-:Y:S01]  /*ae00*/  FFMA.FTZ R107, R111, c[0x0][0x23c], -R102.reuse ;  /* 0x00008f006f6b7a23 */ /* 0x100fe20000010866 */
[----:B-1----:R-:W-:Y:S01]  /*ae10*/  FMNMX.FTZ R3, R5, R12, !PT ;  /* 0x0000000c05037209 */ /* 0x002fe20007810000 */
[----:B------:R-:W-:-:S03]  /*ae20*/  FFMA.FTZ R99, R99, c[0x0][0x23c], -R102 ;  /* 0x00008f0063637a23 */ /* 0x000fc60000010866 */
[----:B------:R-:W-:Y:S01]  /*ae30*/  MUFU.EX2 R35, R35 ;  /* 0x0000002300237308 */ /* 0x000fe20000000800 */
[C---:B------:R-:W-:Y:S01]  /*ae40*/  FSETP.NEU.FTZ.AND P0, PT, R3.reuse, -INF , PT ;  /* 0xff8000000300780b */ /* 0x040fe20003f1d000 */
[----:B------:R-:W-:Y:S02]  /*ae50*/  FMUL.FTZ R95, R3, c[0x0][0x23c] ;  /* 0x00008f00035f7a20 */ /* 0x000fe40000410000 */
[--C-:B------:R-:W-:Y:S02]  /*ae60*/  FFMA.FTZ R98, R98, c[0x0][0x23c], -R102.reuse ;  /* 0x00008f0062627a23 */ /* 0x100fe40000010866 */
[--C-:B------:R-:W-:Y:S01]  /*ae70*/  FFMA.FTZ R139, R104, c[0x0][0x23c], -R102.reuse ;  /* 0x00008f00688b7a23 */ /* 0x100fe20000010866 */
[----:B------:R-:W-:Y:S01]  /*ae80*/  FSEL R95, R95, RZ, P0 ;  /* 0x000000ff5f5f7208 */ /* 0x000fe20000000000 */
[----:B------:R-:W1:Y:S01]  /*ae90*/  MUFU.EX2 R30, R30 ;  /* 0x0000001e001e7308 */ /* 0x000e620000000800 */
[----:B--2---:R-:W-:Y:S01]  /*aea0*/  F2FP.BF16.PACK_AB R72, R34, R89 ;  /* 0x000000592248723e */ /* 0x004fe200000010ff */
[----:B------:R-:W-:Y:S01]  /*aeb0*/  FFMA.FTZ R105, R105, c[0x0][0x23c], -R102 ;  /* 0x00008f0069697a23 */ /* 0x000fe20000010866 */
[----:B------:R-:W-:Y:S01]  /*aec0*/  LOP3.LUT P0, RZ, R86, 0x2, RZ, 0xc0, !PT ;  /* 0x0000000256ff7812 */ /* 0x000fe2000780c0ff */
[----:B------:R-:W-:-:S02]  /*aed0*/  FFMA.FTZ R91, R18, c[0x0][0x23c], -R95 ;  /* 0x00008f00125b7a23 */ /* 0x000fc4000001085f */
[--C-:B------:R-:W-:Y:S01]  /*aee0*/  FFMA.FTZ R88, R6, c[0x0][0x23c], -R95.reuse ;  /* 0x00008f0006587a23 */ /* 0x100fe2000001085f */
[----:B------:R-:W-:Y:S01]  /*aef0*/  LDSM.16.MT88.4 R16, [R117+0x8000] ;  /* 0x008000007510783b */ /* 0x000fe20000004200 */
[--C-:B------:R-:W-:Y:S01]  /*af00*/  FFMA.FTZ R33, R14, c[0x0][0x23c], -R95.reuse ;  /* 0x00008f000e217a23 */ /* 0x100fe2000001085f */
[----:B------:R-:W-:Y:S01]  /*af10*/  MUFU.EX2 R29, R29 ;  /* 0x0000001d001d7308 */ /* 0x000fe20000000800 */
[--C-:B------:R-:W-:Y:S01]  /*af20*/  FFMA.FTZ R32, R10, c[0x0][0x23c], -R95.reuse ;  /* 0x00008f000a207a23 */ /* 0x100fe2000001085f */
[----:B------:R-:W2:Y:S01]  /*af30*/  LDSM.16.MT88.4 R12, [R118+0x6400] ;  /* 0x00640000760c783b */ /* 0x000ea20000004200 */
[--C-:B------:R-:W-:Y:S02]  /*af40*/  FFMA.FTZ R31, R74, c[0x0][0x23c], -R95.reuse ;  /* 0x00008f004a1f7a23 */ /* 0x100fe4000001085f */
[--C-:B------:R-:W-:Y:S01]  /*af50*/  FFMA.FTZ R28, R8, c[0x0][0x23c], -R95.reuse ;  /* 0x00008f00081c7a23 */ /* 0x100fe2000001085f */
[----:B-1----:R-:W-:Y:S02]  /*af60*/  F2FP.BF16.PACK_AB R74, R30, R35 ;  /* 0x000000231e4a723e */ /* 0x002fe400000010ff */
        /* <DEDUP_REMOVED lines=12> */
[----:B------:R-:W-:-:S04]  /*b030*/  FADD.FTZ R34, R89, R34 ;  /* 0x0000002259227221 */ /* 0x000fc80000010000 */
[----:B------:R-:W-:Y:S01]  /*b040*/  FADD.FTZ R35, R35, R34 ;  /* 0x0000002223237221 */ /* 0x000fe20000010000 */
[----:B------:R-:W4:Y:S01]  /*b050*/  MUFU.EX2 R32, R32 ;  /* 0x0000002000207308 */ /* 0x000f220000000800 */
[----:B---3--:R-:W-:Y:S01]  /*b060*/  F2FP.BF16.PACK_AB R73, R88, R91 ;  /* 0x0000005b5849723e */ /* 0x008fe200000010ff */
[----:B------:R-:W-:Y:S02]  /*b070*/  FADD.FTZ R88, R91, R88 ;  /* 0x000000585b587221 */ /* 0x000fe40000010000 */
[----:B------:R-:W-:-:S04]  /*b080*/  FADD.FTZ R30, R30, R35 ;  /* 0x000000231e1e7221 */ /* 0x000fc80000010000 */
[----:B------:R-:W3:Y:S01]  /*b090*/  MUFU.EX2 R26, R26 ;  /* 0x0000001a001a7308 */ /* 0x000ee20000000800 */
[----:B----4-:R-:W-:-:S07]  /*b0a0*/  F2FP.BF16.PACK_AB R75, R32, R33 ;  /* 0x00000021204b723e */ /* 0x010fce00000010ff */
[----:B------:R-:W-:Y:S01]  /*b0b0*/  MUFU.EX2 R24, R24 ;  /* 0x0000001800187308 */ /* 0x000fe20000000800 */
[----:B------:R-:W-:-:S04]  /*b0c0*/  FADD.FTZ R33, R33, R88 ;  /* 0x0000005821217221 */ /* 0x000fc80000010000 */
[----:B------:R-:W-:Y:S01]  /*b0d0*/  FADD.FTZ R32, R32, R33 ;  /* 0x0000002120207221 */ /* 0x000fe20000010000 */
[C---:B------:R-:W-:Y:S01]  /*b0e0*/  HMMA.16816.F32.BF16 R80, R72.reuse, R36, RZ ;  /* 0x000000244850723c */ /* 0x040fe200000418ff */
[----:B---3--:R-:W-:Y:S01]  /*b0f0*/  F2FP.BF16.PACK_AB R4, R26, R29 ;  /* 0x0000001d1a04723e */ /* 0x008fe200000010ff */
[----:B------:R-:W3:Y:S06]  /*b100*/  MUFU.EX2 R27, R27 ;  /* 0x0000001b001b7308 */ /* 0x000eec0000000800 */
        /* <DEDUP_REMOVED lines=9> */
[----:B----4-:R-:W-:Y:S01]  /*b1a0*/  F2FP.BF16.PACK_AB R5, R28, R31 ;  /* 0x0000001f1c05723e */ /* 0x010fe200000010ff */
[----:B------:R-:W-:-:S04]  /*b1b0*/  FADD.FTZ R31, R31, R32 ;  /* 0x000000201f1f7221 */ /* 0x000fc80000010000 */
[C---:B------:R-:W-:Y:S01]  /*b1c0*/  HMMA.16816.F32.BF16 R60, R72.reuse, R62, RZ ;  /* 0x0000003e483c723c */ /* 0x040fe200000418ff */
[----:B------:R-:W-:Y:S01]  /*b1d0*/  FADD.FTZ R28, R28, R31 ;  /* 0x0000001f1c1c7221 */ /* 0x000fe20000010000 */
[----:B------:R-:W-:Y:S06]  /*b1e0*/  MUFU.EX2 R110, R110 ;  /* 0x0000006e006e7308 */ /* 0x000fec0000000800 */
[C---:B------:R-:W-:Y:S01]  /*b1f0*/  HMMA.16816.F32.BF16 R64, R72.reuse, R76, RZ ;  /* 0x0000004c4840723c */ /* 0x040fe200000418ff */
[----:B---3--:R-:W-:Y:S01]  /*b200*/  F2FP.BF16.PACK_AB R7, R0, R25 ;  /* 0x000000190007723e */ /* 0x008fe200000010ff */
[----:B------:R-:W3:Y:S06]  /*b210*/  MUFU.EX2 R107, R107 ;  /* 0x0000006b006b7308 */ /* 0x000eec0000000800 */
[----:B------:R-:W-:Y:S02]  /*b220*/  HMMA.16816.F32.BF16 R76, R72, R78, RZ ;  /* 0x0000004e484c723c */ /* 0x000fe400000418ff */
[----:B------:R-:W-:Y:S06]  /*b230*/  MUFU.EX2 R106, R106 ;  /* 0x0000006a006a7308 */ /* 0x000fec0000000800 */
[C---:B--2---:R-:W-:Y:S02]  /*b240*/  HMMA.16816.F32.BF16 R80, R4.reuse, R12, R80 ;  /* 0x0000000c0450723c */ /* 0x044fe40000041850 */
[----:B------:R-:W2:Y:S06]  /*b250*/  MUFU.EX2 R103, R103 ;  /* 0x0000006700677308 */ /* 0x000eac0000000800 */
[C---:B------:R-:W-:Y:S01]  /*b260*/  HMMA.16816.F32.BF16 R36, R4.reuse, R14, R36 ;  /* 0x0000000e0424723c */ /* 0x040fe20000041824 */
[----:B------:R-:W4:Y:S01]  /*b270*/  LDSM.16.MT88.4 R12, [R117+0x7400] ;  /* 0x00740000750c783b */ /* 0x000f220000004200 */
        /* <DEDUP_REMOVED lines=12> */
[C---:B----4-:R-:W-:Y:S02]  /*b340*/  HMMA.16816.F32.BF16 R56, R4.reuse, R12, R56 ;  /* 0x0000000c0438723c */ /* 0x050fe40000041838 */
[----:B------:R-:W-:Y:S06]  /*b350*/  MUFU.EX2 R137, R137 ;  /* 0x0000008900897308 */ /* 0x000fec0000000800 */
[C---:B------:R-:W-:Y:S01]  /*b360*/  HMMA.16816.F32.BF16 R60, R4.reuse, R14, R60 ;  /* 0x0000000e043c723c */ /* 0x040fe2000004183c */
[----:B------:R-:W4:Y:S07]  /*b370*/  LDSM.16.MT88.4 R12, [R117+0x8400] ;  /* 0x00840000750c783b */ /* 0x000f2e0000004200 */
[C---:B-1----:R-:W-:Y:S08]  /*b380*/  HMMA.16816.F32.BF16 R64, R4.reuse, R8, R64 ;  /* 0x000000080440723c */ /* 0x042ff00000041840 */
[----:B------:R-:W-:Y:S01]  /*b390*/  HMMA.16816.F32.BF16 R76, R4, R10, R76 ;  /* 0x0000000a044c723c */ /* 0x000fe2000004184c */
[----:B------:R-:W1:Y:S07]  /*b3a0*/  LDSM.16.MT88.4 R8, [R118+0x6800] ;  /* 0x006800007608783b */ /* 0x000e6e0000004200 */
[----:B------:R-:W-:Y:S01]  /*b3b0*/  HMMA.16816.F32.BF16 R72, R72, R18, RZ ;  /* 0x000000124848723c */ /* 0x000fe200000418ff */
[----:B------:R-:W-:Y:S07]  /*b3c0*/  LDSM.16.MT88.4 R16, [R118+0x6c00] ;  /* 0x006c00007610783b */ /* 0x000fee0000004200 */
[C---:B------:R-:W-:Y:S07]  /*b3d0*/  HMMA.16816.F32.BF16 R48, R4.reuse, R20, R48 ;  /* 0x000000140430723c */ /* 0x040fee0000041830 */
[--C-:B------:R-:W-:Y:S01]  /*b3e0*/  FFMA.FTZ R21, R114, c[0x0][0x23c], -R95.reuse ;  /* 0x00008f0072157a23 */ /* 0x100fe2000001085f */
[----:B------:R-:W-:Y:S01]  /*b3f0*/  HMMA.16816.F32.BF16 R52, R4, R22, R52 ;  /* 0x000000160434723c */ /* 0x000fe20000041834 */
[----:B------:R-:W-:-:S04]  /*b400*/  FFMA.FTZ R20, R116, c[0x0][0x23c], -R95 ;  /* 0x00008f0074147a23 */ /* 0x000fc8000001085f */
[----:B------:R-:W-:Y:S02]  /*b410*/  MUFU.EX2 R21, R21 ;  /* 0x0000001500157308 */ /* 0x000fe40000000800 */
[--C-:B------:R-:W-:Y:S01]  /*b420*/  FFMA.FTZ R23, R113, c[0x0][0x23c], -R102.reuse ;  /* 0x00008f0071177a23 */ /* 0x100fe20000010866 */
[----:B----4-:R-:W-:Y:S01]  /*b430*/  HMMA.16816.F32.BF16 R68, R4, R12, R68 ;  /* 0x0000000c0444723c */ /* 0x010fe20000041844 */
[----:B------:R-:W-:-:S04]  /*b440*/  FFMA.FTZ R22, R115, c[0x0][0x23c], -R102 ;  /* 0x00008f0073167a23 */ /* 0x000fc80000010866 */
[----:B------:R-:W-:Y:S03]  /*b450*/  MUFU.EX2 R23, R23 ;  /* 0x0000001700177308 */ /* 0x000fe60000000800 */
[----:B------:R-:W-:Y:S01]  /*b460*/  HMMA.16816.F32.BF16 R72, R4, R14, R72 ;  /* 0x0000000e0448723c */ /* 0x000fe20000041848 */
[----:B------:R-:W4:Y:S04]  /*b470*/  LDSM.16.MT88.4 R12, [R117+0x6800] ;  /* 0x00680000750c783b */ /* 0x000f280000004200 */
[----:B------:R-:W5:Y:S02]  /*b480*/  MUFU.EX2 R22, R22 ;  /* 0x0000001600167308 */ /* 0x000f640000000800 */
[----:B---3--:R-:W-:-:S02]  /*b490*/  F2FP.BF16.PACK_AB R4, R107, R110 ;  /* 0x0000006e6b04723e */ /* 0x008fc400000010ff */
[----:B--2---:R-:W-:-:S04]  /*b4a0*/  F2FP.BF16.PACK_AB R5, R103, R106 ;  /* 0x0000006a6705723e */ /* 0x004fc800000010ff */
[----:B------:R-:W2:Y:S01]  /*b4b0*/  MUFU.EX2 R20, R20 ;  /* 0x0000001400147308 */ /* 0x000ea20000000800 */
[----:B-----5:R-:W-:-:S07]  /*b4c0*/  F2FP.BF16.PACK_AB R6, R22, R23 ;  /* 0x000000171606723e */ /* 0x020fce00000010ff */
[----:B------:R-:W3:Y:S01]  /*b4d0*/  MUFU.EX2 R102, R105 ;  /* 0x0000006900667308 */ /* 0x000ee20000000800 */
[----:B--2---:R-:W-:-:S07]  /*b4e0*/  F2FP.BF16.PACK_AB R7, R20, R21 ;  /* 0x000000151407723e */ /* 0x004fce00000010ff */
[C---:B-1----:R-:W-:Y:S08]  /*b4f0*/  HMMA.16816.F32.BF16 R80, R4.reuse, R8, R80 ;  /* 0x000000080450723c */ /* 0x042ff00000041850 */
[C---:B------:R-:W-:Y:S01]  /*b500*/  HMMA.16816.F32.BF16 R36, R4.reuse, R10, R36 ;  /* 0x0000000a0424723c */ /* 0x040fe20000041824 */
[----:B------:R-:W1:Y:S07]  /*b510*/  LDSM.16.MT88.4 R8, [R118+0x7800] ;  /* 0x007800007608783b */ /* 0x000e6e0000004200 */
[C---:B----4-:R-:W-:Y:S08]  /*b520*/  HMMA.16816.F32.BF16 R40, R4.reuse, R12, R40 ;  /* 0x0000000c0428723c */ /* 0x050ff00000041828 */
        /* <DEDUP_REMOVED lines=16> */
[----:B---3--:R-:W-:Y:S02]  /*b630*/  F2FP.BF16.PACK_AB R6, R139, R102 ;  /* 0x000000668b06723e */ /* 0x008fe400000010ff */
        /* <DEDUP_REMOVED lines=18> */
[C---:B------:R-:W-:Y:S03]  /*b760*/  HMMA.16816.F32.BF16 R76, R4.reuse, R14, R76 ;  /* 0x0000000e044c723c */ /* 0x040fe6000004184c */
        /* <DEDUP_REMOVED lines=14> */
[----:B------:R-:W-:Y:S02]  /*b850*/  FADD.FTZ R93, R93, R94 ;  /* 0x0000005e5d5d7221 */ /* 0x000fe40000010000 */
[----:B------:R-:W-:Y:S02]  /*b860*/  FADD.FTZ R102, R102, R99 ;  /* 0x0000006366667221 */ /* 0x000fe40000010000 */
[----:B------:R-:W-:Y:S02]  /*b870*/  FADD.FTZ R92, R92, R93 ;  /* 0x0000005d5c5c7221 */ /* 0x000fe40000010000 */
[----:B------:R-:W-:-:S02]  /*b880*/  FADD.FTZ R139, R139, R102 ;  /* 0x000000668b8b7221 */ /* 0x000fc40000010000 */
[----:B------:R-:W-:Y:S01]  /*b890*/  FADD.FTZ R137, R137, R92 ;  /* 0x0000005c89897221 */ /* 0x000fe20000010000 */
[----:B------:R-:W-:Y:S05]  /*b8a0*/  @!P1 BRA `(.L_x_5868) ;  /* 0x0000274000009947 */ /* 0x000fea0003800000 */
        /* <DEDUP_REMOVED lines=63> */
.L_x_5869:
[----:B------:R-:W-:-:S05]  /*bca0*/  IMAD.MOV.U32 R7, RZ, RZ, c[0x0][0x1a0] ;  /* 0x00006800ff077624 */ /* 0x000fca00078e00ff */
[----:B------:R-:W-:-:S04]  /*bcb0*/  LEA R7, -R7, RZ, 0x6 ;  /* 0x000000ff07077211 */ /* 0x000fc800078e31ff */
[----:B------:R-:W-:Y:S02]  /*bcc0*/  SHF.R.S32.HI R131, RZ, 0x1f, R7 ;  /* 0x0000001fff837819 */ /* 0x000fe40000011407 */
.L_x_5870:
[----:B------:R-:W-:Y:S01]  /*bcd0*/  IMAD.MOV.U32 R0, RZ, RZ, c[0x0][0x1a0] ;  /* 0x00006800ff007624 */ /* 0x000fe200078e00ff */
[C---:B------:R-:W-:Y:S01]  /*bce0*/  IADD3 R4, P4, R7.reuse, R100, RZ ;  /* 0x0000006407047210 */ /* 0x040fe20007f9e0ff */
[----:B------:R-:W-:Y:S01]  /*bcf0*/  IMAD.MOV.U32 R5, RZ, RZ, c[0x0][0x1a4] ;  /* 0x00006900ff057624 */ /* 0x000fe200078e00ff */
[----:B------:R-:W-:Y:S02]  /*bd00*/  LEA R132, P5, R7, R96, 0x1 ;  /* 0x0000006007847211 */ /* 0x000fe400078a08ff */
[----:B------:R-:W-:-:S04]  /*bd10*/  LEA R9, P3, R0, R7, 0x5 ;  /* 0x0000000700097211 */ /* 0x000fc800078628ff */
[----:B------:R-:W-:Y:S01]  /*bd20*/  IADD3 R100, P1, R9, R100, RZ ;  /* 0x0000006409647210 */ /* 0x000fe20007f3e0ff */
[----:B------:R-:W-:Y:S01]  /*bd30*/  IMAD.X R9, R131, 0x1, R85, P4 ;  /* 0x0000000183097824 */ /* 0x000fe200020e0655 */
[----:B------:R-:W-:Y:S02]  /*bd40*/  LEA.HI.X R6, R0, R131, R5, 0x5, P3 ;  /* 0x0000008300067211 */ /* 0x000fe400018f2c05 */
[----:B------:R-:W-:Y:S02]  /*bd50*/  LEA.HI.X R131, R7, R97, R131, 0x1, P5 ;  /* 0x0000006107837211 */ /* 0x000fe400028f0c83 */
[----:B------:R-:W-:Y:S01]  /*bd60*/  LEA R8, P4, R4, c[0x0][0x170], 0x1 ;  /* 0x00005c0004087a11 */ /* 0x000fe200078808ff */
[----:B------:R-:W-:Y:S01]  /*bd70*/  IMAD.X R85, R6, 0x1, R85, P1 ;  /* 0x0000000106557824 */ /* 0x000fe200008e0655 */
[----:B------:R-:W-:Y:S01]  /*bd80*/  LEA R10, P3, R0, R132, 0x6 ;  /* 0x00000084000a7211 */ /* 0x000fe200078630ff */
[----:B------:R-:W-:Y:S01]  /*bd90*/  IMAD.MOV.U32 R133, RZ, RZ, R131 ;  /* 0x000000ffff857224 */ /* 0x000fe200078e0083 */
[----:B------:R-:W-:-:S02]  /*bda0*/  LEA R6, P1, R100, c[0x0][0x170], 0x1 ;  /* 0x00005c0064067a11 */ /* 0x000fc400078208ff */
[----:B------:R-:W-:Y:S02]  /*bdb0*/  LEA.HI.X R9, R4, c[0x0][0x174], R9, 0x1, P4 ;  /* 0x00005d0004097a11 */ /* 0x000fe400020f0c09 */
[----:B------:R-:W-:Y:S01]  /*bdc0*/  LEA.HI.X R11, R0, R131, R5, 0x6, P3 ;  /* 0x00000083000b7211 */ /* 0x000fe200018f3405 */
[----:B------:R-:W-:Y:S01]  /*bdd0*/  @!PT LDS RZ, [RZ] ;  /* 0x00000000fffff984 */ /* 0x000fe20000000800 */
[----:B------:R-:W-:Y:S01]  /*bde0*/  @!PT LDS RZ, [RZ] ;  /* 0x00000000fffff984 */ /* 0x000fe20000000800 */
[----:B------:R-:W-:Y:S01]  /*bdf0*/  @!PT LDS RZ, [RZ] ;  /* 0x00000000fffff984 */ /* 0x000fe20000000800 */
[----:B------:R1:W-:Y:S01]  /*be00*/  LDGSTS.E.BYPASS.LTC128B.128 [R124+0x6000], [R132.64] ;  /* 0x06000000847c7fae */ /* 0x0003e2000b901d46 */
[----:B------:R-:W-:Y:S01]  /*be10*/  LEA.HI.X R7, R100, c[0x0][0x174], R85, 0x1, P1 ;  /* 0x00005d0064077a11 */ /* 0x000fe200008f0c55 */
[----:B------:R-:W-:Y:S02]  /*be20*/  IMAD.MOV.U32 R0, RZ, RZ, 0x20 ;  /* 0x00000020ff007424 */ /* 0x000fe400078e00ff */
[----:B------:R2:W-:Y:S03]  /*be30*/  LDGSTS.E.BYPASS.LTC128B.128 [R124+0x7000], [R8.64+0x40] ;  /* 0x07000040087c7fae */ /* 0x0005e6000b901d46 */
[----:B------:R-:W-:Y:S01]  /*be40*/  SEL R5, R0, 0xffffffe0, !P0 ;  /* 0xffffffe000057807 */ /* 0x000fe20004000000 */
[----:B------:R2:W-:Y:S04]  /*be50*/  LDGSTS.E.BYPASS.LTC128B.128 [R124+0x8000], [R8.64+0x80] ;  /* 0x08000080087c7fae */ /* 0x0005e8000b901d46 */
[----:B------:R2:W-:Y:S01]  /*be60*/  LDGSTS.E.BYPASS.LTC128B.128 [R124+0x6800], [R10.64] ;  /* 0x068000000a7c7fae */ /* 0x0005e2000b901d46 */
[----:B------:R-:W-:-:S03]  /*be70*/  IMAD.IADD R0, R120, 0x1, R5 ;  /* 0x0000000178007824 */ /* 0x000fc600078e0205 */
        /* <DEDUP_REMOVED lines=10> */
[----:B------:R-:W1:Y:S04]  /*bf20*/  LDSM.16.M88.4 R104, [R0+0x3000] ;  /* 0x003000000068783b */ /* 0x000e680000000200 */
[----:B------:R-:W0:Y:S01]  /*bf30*/  LDGDEPBAR ;  /* 0x00000000000079af */ /* 0x000e220000000000 */
[C---:B----4-:R-:W-:Y:S08]  /*bf40*/  HMMA.16816.F32.BF16 R24, R96.reuse, R20, RZ ;  /* 0x000000146018723c */ /* 0x050ff000000418ff */
[C---:B-----5:R-:W-:Y:S08]  /*bf50*/  HMMA.16816.F32.BF16 R16, R96.reuse, R12, RZ ;  /* 0x0000000c6010723c */ /* 0x060ff000000418ff */
[C---:B------:R-:W-:Y:S08]  /*bf60*/  HMMA.16816.F32.BF16 R20, R96.reuse, R22, RZ ;  /* 0x000000166014723c */ /* 0x040ff000000418ff */
[C---:B------:R-:W-:Y:S08]  /*bf70*/  HMMA.16816.F32.BF16 R12, R96.reuse, R14, RZ ;  /* 0x0000000e600c723c */ /* 0x040ff000000418ff */
[C---:B---3--:R-:W-:Y:S08]  /*bf80*/  HMMA.16816.F32.BF16 R4, R96.reuse, R28, RZ ;  /* 0x0000001c6004723c */ /* 0x048ff000000418ff */
[C---:B------:R-:W-:Y:S08]  /*bf90*/  HMMA.16816.F32.BF16 R28, R96.reuse, R30, RZ ;  /* 0x0000001e601c723c */ /* 0x040ff000000418ff */
[C---:B--2---:R-:W-:Y:S08]  /*bfa0*/  HMMA.16816.F32.BF16 R8, R96.reuse, R100, RZ ;  /* 0x000000646008723c */ /* 0x044ff000000418ff */
        /* <DEDUP_REMOVED lines=29> */
[----:B------:R2:W4:Y:S07]  /*c180*/  LDSM.16.M88.4 R92, [R0+0x4c00] ;  /* 0x004c0000005c783b */ /* 0x00052e0000000200 */
[C---:B-1----:R-:W-:Y:S08]  /*c190*/  HMMA.16816.F32.BF16 R24, R100.reuse, R88, R24 ;  /* 0x000000586418723c */ /* 0x042ff00000041818 */
[C---:B------:R-:W-:Y:S01]  /*c1a0*/  HMMA.16816.F32.BF16 R20, R100.reuse, R90, R20 ;  /* 0x0000005a6414723c */ /* 0x040fe20000041814 */
[----:B------:R-:W-:Y:S07]  /*c1b0*/  LDSM.16.M88.4 R88, [R121+0x2000] ;  /* 0x002000007958783b */ /* 0x000fee0000000200 */
[C---:B---3--:R-:W-:Y:S01]  /*c1c0*/  HMMA.16816.F32.BF16 R16, R100.reuse, R32, R16 ;  /* 0x000000206410723c */ /* 0x048fe20000041810 */
[----:B--2---:R-:W1:Y:S07]  /*c1d0*/  S2R R0, SR_TID.X ;  /* 0x0000000000007919 */ /* 0x004e6e0000002100 */
[C---:B------:R-:W-:Y:S01]  /*c1e0*/  HMMA.16816.F32.BF16 R12, R100.reuse, R34, R12 ;  /* 0x00000022640c723c */ /* 0x040fe2000004180c */
[----:B------:R-:W2:Y:S07]  /*c1f0*/  LDSM.16.M88.4 R32, [R120+0x5000] ;  /* 0x005000007820783b */ /* 0x000eae0000000200 */
[C---:B----4-:R-:W-:Y:S08]  /*c200*/  HMMA.16816.F32.BF16 R8, R100.reuse, R92, R8 ;  /* 0x0000005c6408723c */ /* 0x050ff00000041808 */
[----:B------:R-:W-:Y:S01]  /*c210*/  HMMA.16816.F32.BF16 R96, R100, R94, R96 ;  /* 0x0000005e6460723c */ /* 0x000fe20000041860 */
[----:B------:R-:W3:Y:S01]  /*c220*/  LDSM.16.M88.4 R100, [R120+0x5400] ;  /* 0x005400007864783b */ /* 0x000ee20000000200 */
[----:B-1----:R-:W-:-:S03]  /*c230*/  IMAD.SHL.U32 R0, R0, 0x2, RZ ;  /* 0x0000000200007824 */ /* 0x002fc600078e00ff */
[----:B------:R-:W1:Y:S02]  /*c240*/  LDSM.16.M88.4 R92, [R120+0x5800] ;  /* 0x00580000785c783b */ /* 0x000e640000000200 */
[----:B------:R-:W-:-:S05]  /*c250*/  LOP3.LUT R0, R0, 0x6, RZ, 0xc0, !PT ;  /* 0x0000000600007812 */ /* 0x000fca00078ec0ff */
[----:B------:R-:W-:-:S05]  /*c260*/  IMAD R85, R135, 0x40, R0 ;  /* 0x0000004087557824 */ /* 0x000fca00078e0200 */
[C---:B------:R-:W-:Y:S02]  /*c270*/  IADD3 R0, R85.reuse, 0x1, RZ ;  /* 0x0000000155007810 */ /* 0x040fe40007ffe0ff */
[C---:B------:R-:W-:Y:S02]  /*c280*/  IADD3 R86, R85.reuse, 0x8, RZ ;  /* 0x0000000855567810 */ /* 0x040fe40007ffe0ff */
[CC--:B------:R-:W-:Y:S02]  /*c290*/  ISETP.GE.AND P6, PT, R0.reuse, R108.reuse, PT ;  /* 0x0000006c0000720c */ /* 0x0c0fe40003fc6270 */
[----:B------:R-:W-:Y:S01]  /*c2a0*/  ISETP.GE.AND P1, PT, R0, R109, PT ;  /* 0x0000006d0000720c */ /* 0x000fe20003f26270 */
[----:B--2---:R-:W-:Y:S01]  /*c2b0*/  HMMA.16816.F32.BF16 R4, R88, R32, R4 ;  /* 0x000000205804723c */ /* 0x004fe20000041804 */
[----:B------:R-:W-:Y:S02]  /*c2c0*/  IADD3 R0, R85, 0x9, RZ ;  /* 0x0000000955007810 */ /* 0x000fe40007ffe0ff */
[----:B------:R-:W-:-:S02]  /*c2d0*/  ISETP.GE.AND P5, PT, R86, R108, PT ;  /* 0x0000006c5600720c */ /* 0x000fc40003fa6270 */
[----:B------:R-:W-:Y:S02]  /*c2e0*/  ISETP.GE.AND P3, PT, R86, R109, PT ;  /* 0x0000006d5600720c */ /* 0x000fe40003f66270 */
[C---:B------:R-:W-:Y:S01]  /*c2f0*/  IADD3 R86, R85.reuse, 0x10, RZ ;  /* 0x0000001055567810 */ /* 0x040fe20007ffe0ff */
[----:B------:R-:W-:Y:S01]  /*c300*/  HMMA.16816.F32.BF16 R28, R88, R34, R28 ;  /* 0x00000022581c723c */ /* 0x000fe2000004181c */
[----:B------:R-:W2:Y:S01]  /*c310*/  LDSM.16.M88.4 R32, [R120+0x5c00] ;  /* 0x005c00007820783b */ /* 0x000ea20000000200 */
[----:B------:R-:W-:Y:S02]  /*c320*/  IADD3 R87, R85, 0x11, RZ ;  /* 0x0000001155577810 */ /* 0x000fe40007ffe0ff */
[----:B------:R-:W-:-:S04]  /*c330*/  ISETP.GE.AND P4, PT, R0, R108, PT ;  /* 0x0000006c0000720c */ /* 0x000fc80003f86270 */
        /* <DEDUP_REMOVED lines=11> */
[C---:B------:R-:W-:Y:S08]  /*c3f0*/  HMMA.16816.F32.BF16 R28, R100.reuse, R94, R28 ;  /* 0x0000005e641c723c */ /* 0x040ff0000004181c */
[C---:B--2---:R-:W-:Y:S08]  /*c400*/  HMMA.16816.F32.BF16 R16, R100.reuse, R32, R16 ;  /* 0x000000206410723c */ /* 0x044ff00000041810 */
[----:B------:R-:W-:Y:S01]  /*c410*/  HMMA.16816.F32.BF16 R12, R100, R34, R12 ;  /* 0x00000022640c723c */ /* 0x000fe2000004180c */
[----:B------:R1:W2:Y:S01]  /*c420*/  LDSM.16.M88.4 R32, [R2+0x5c00] ;  /* 0x005c00000220783b */ /* 0x0002a20000000200 */
[----:B------:R-:W-:Y:S01]  /*c430*/  FSEL R5, R5, -INF , !P6 ;  /* 0xff80000005057808 */ /* 0x000fe20007000000 */
[----:B------:R-:W-:-:S04]  /*c440*/  DEPBAR.LE SB0, 0x0 ;  /* 0x000080000000791a */ /* 0x000fc80000000000 */
[----:B------:R-:W-:Y:S01]  /*c450*/  BAR.SYNC.DEFER_BLOCKING 0x0 ;  /* 0x0000000000007b1d */ /* 0x000fe20000010000 */
[C---:B---3--:R-:W-:Y:S01]  /*c460*/  HMMA.16816.F32.BF16 R24, R100.reuse, R88, R24 ;  /* 0x000000586418723c */ /* 0x048fe20000041818 */
[----:B------:R-:W-:Y:S02]  /*c470*/  ISETP.GE.AND P6, PT, R0, R109, PT ;  /* 0x0000006d0000720c */ /* 0x000fe40003fc6270 */
[----:B------:R-:W-:Y:S02]  /*c480*/  FSEL R0, R7, -INF , !P1 ;  /* 0xff80000007007808 */ /* 0x000fe40004800000 */
[----:B------:R-:W-:Y:S02]  /*c490*/  FSEL R7, R28, -INF , !P5 ;  /* 0xff8000001c077808 */ /* 0x000fe40006800000 */
[----:B------:R-:W-:Y:S01]  /*c4a0*/  FSEL R30, R30, -INF , !P3 ;  /* 0xff8000001e1e7808 */ /* 0x000fe20005800000 */
[----:B------:R-:W-:Y:S01]  /*c4b0*/  HMMA.16816.F32.BF16 R20, R100, R90, R20 ;  /* 0x0000005a6414723c */ /* 0x000fe20000041814 */
[----:B------:R-:W-:-:S02]  /*c4c0*/  ISETP.GE.AND P1, PT, R86, R108, PT ;  /* 0x0000006c5600720c */ /* 0x000fc40003f26270 */
[-C--:B------:R-:W-:Y:S02]  /*c4d0*/  ISETP.GE.AND P5, PT, R86, R109.reuse, PT ;  /* 0x0000006d5600720c */ /* 0x080fe40003fa6270 */
[----:B------:R-:W-:Y:S02]  /*c4e0*/  ISETP.GE.AND P3, PT, R87, R108, PT ;  /* 0x0000006c5700720c */ /* 0x000fe40003f66270 */
[C---:B------:R-:W-:Y:S02]  /*c4f0*/  IADD3 R86, R85.reuse, 0x18, RZ ;  /* 0x0000001855567810 */ /* 0x040fe40007ffe0ff */
[----:B-1----:R-:W-:Y:S02]  /*c500*/  IADD3 R2, R85, 0x19, RZ ;  /* 0x0000001955027810 */ /* 0x002fe40007ffe0ff */
[----:B------:R-:W-:Y:S02]  /*c510*/  FSEL R29, R29, -INF , !P4 ;  /* 0xff8000001d1d7808 */ /* 0x000fe40006000000 */
[----:B------:R-:W-:-:S02]  /*c520*/  ISETP.GE.AND P4, PT, R87, R109, PT ;  /* 0x0000006d5700720c */ /* 0x000fc40003f86270 */
[----:B------:R-:W-:Y:S02]  /*c530*/  FSEL R28, R31, -INF , !P6 ;  /* 0xff8000001f1c7808 */ /* 0x000fe40007000000 */
[----:B------:R-:W-:Y:S02]  /*c540*/  FSEL R105, R24, -INF , !P1 ;  /* 0xff80000018697808 */ /* 0x000fe40004800000 */
[----:B------:R-:W-:Y:S02]  /*c550*/  FSEL R106, R26, -INF , !P5 ;  /* 0xff8000001a6a7808 */ /* 0x000fe40006800000 */
[----:B------:R-:W-:Y:S02]  /*c560*/  FSEL R107, R25, -INF , !P3 ;  /* 0xff800000196b7808 */ /* 0x000fe40005800000 */
[----:B------:R-:W-:Y:S01]  /*c570*/  ISETP.GE.AND P1, PT, R86, R109, PT ;  /* 0x0000006d5600720c */ /* 0x000fe20003f26270 */
[----:B--2---:R-:W-:Y:S01]  /*c580*/  HMMA.16816.F32.BF16 R8, R100, R32, R8 ;  /* 0x000000206408723c */ /* 0x004fe20000041808 */
[----:B------:R-:W-:-:S02]  /*c590*/  ISETP.GE.AND P5, PT, R2, R108, PT ;  /* 0x0000006c0200720c */ /* 0x000fc40003fa6270 */
[----:B------:R-:W-:Y:S02]  /*c5a0*/  ISETP.GE.AND P3, PT, R2, R109, PT ;  /* 0x0000006d0200720c */ /* 0x000fe40003f66270 */
[C---:B------:R-:W-:Y:S02]  /*c5b0*/  IADD3 R24, R85.reuse, 0x20, RZ ;  /* 0x0000002055187810 */ /* 0x040fe40007ffe0ff */
[----:B------:R-:W-:Y:S01]  /*c5c0*/  IADD3 R2, R85, 0x21, RZ ;  /* 0x0000002155027810 */ /* 0x000fe20007ffe0ff */
[----:B------:R-:W-:Y:S01]  /*c5d0*/  HMMA.16816.F32.BF16 R32, R100, R34, R96 ;  /* 0x000000226420723c */ /* 0x000fe20000041860 */
[----:B------:R-:W-:Y:S02]  /*c5e0*/  ISETP.GE.AND P6, PT, R86, R108, PT ;  /* 0x0000006c5600720c */ /* 0x000fe40003fc6270 */
[----:B------:R-:W-:Y:S02]  /*c5f0*/  FSEL R138, R27, -INF , !P4 ;  /* 0xff8000001b8a7808 */ /* 0x000fe40006000000 */
[----:B------:R-:W-:-:S02]  /*c600*/  FSEL R110, R22, -INF , !P1 ;  /* 0xff800000166e7808 */ /* 0x000fc40004800000 */
[----:B------:R-:W-:Y:S02]  /*c610*/  FSEL R143, R21, -INF , !P5 ;  /* 0xff800000158f7808 */ /* 0x000fe40006800000 */
[-C--:B------:R-:W-:Y:S02]  /*c620*/  ISETP.GE.AND P4, PT, R24, R108.reuse, PT ;  /* 0x0000006c1800720c */ /* 0x080fe40003f86270 */
[C---:B------:R-:W-:Y:S02]  /*c630*/  ISETP.GE.AND P1, PT, R2.reuse, R108, PT ;  /* 0x0000006c0200720c */ /* 0x040fe40003f26270 */
[----:B------:R-:W-:Y:S02]  /*c640*/  ISETP.GE.AND P5, PT, R2, R109, PT ;  /* 0x0000006d0200720c */ /* 0x000fe40003fa6270 */
[----:B------:R-:W-:Y:S02]  /*c650*/  FSEL R141, R20, -INF , !P6 ;  /* 0xff800000148d7808 */ /* 0x000fe40007000000 */
[----:B------:R-:W-:-:S02]  /*c660*/  IADD3 R2, R85, 0x28, RZ ;  /* 0x0000002855027810 */ /* 0x000fc40007ffe0ff */
[----:B------:R-:W-:Y:S02]  /*c670*/  IADD3 R20, R85, 0x29, RZ ;  /* 0x0000002955147810 */ /* 0x000fe40007ffe0ff */
[----:B------:R-:W-:Y:S02]  /*c680*/  FSEL R111, R16, -INF , !P4 ;  /* 0xff800000106f7808 */ /* 0x000fe40006000000 */
[-C--:B------:R-:W-:Y:S02]  /*c690*/  ISETP.GE.AND P4, PT, R2, R109.reuse, PT ;  /* 0x0000006d0200720c */ /* 0x080fe40003f86270 */
[----:B------:R-:W-:Y:S02]  /*c6a0*/  FSEL R113, R17, -INF , !P1 ;  /* 0xff80000011717808 */ /* 0x000fe40004800000 */
[----:B------:R-:W-:Y:S02]  /*c6b0*/  ISETP.GE.AND P1, PT, R20, R109, PT ;  /* 0x0000006d1400720c */ /* 0x000fe40003f26270 */
[----:B------:R-:W-:-:S02]  /*c6c0*/  IADD3 R16, R85, 0x31, RZ ;  /* 0x0000003155107810 */ /* 0x000fc40007ffe0ff */
[----:B------:R-:W-:Y:S02]  /*c6d0*/  FSEL R114, R14, -INF , !P4 ;  /* 0xff8000000e727808 */ /* 0x000fe40006000000 */
[-C--:B------:R-:W-:Y:S02]  /*c6e0*/  ISETP.GE.AND P4, PT, R16, R108.reuse, PT ;  /* 0x0000006c1000720c */ /* 0x080fe40003f86270 */
        /* <DEDUP_REMOVED lines=11> */
[----:B------:R-:W-:Y:S02]  /*c7a0*/  ISETP.GT.AND P1, PT, R135, R122, PT ;  /* 0x0000007a8700720c */ /* 0x000fe40003f24270 */
[-C--:B------:R-:W-:Y:S02]  /*c7b0*/  ISETP.GE.AND P6, PT, R20, R108.reuse, PT ;  /* 0x0000006c1400720c */ /* 0x080fe40003fc6270 */
[C---:B------:R-:W-:Y:S02]  /*c7c0*/  ISETP.GE.AND P5, PT, R2.reuse, R108, PT ;  /* 0x0000006c0200720c */ /* 0x040fe40003fa6270 */
[----:B------:R-:W-:Y:S02]  /*c7d0*/  ISETP.GE.AND P3, PT, R2, R109, PT ;  /* 0x0000006d0200720c */ /* 0x000fe40003f66270 */
[----:B------:R-:W-:-:S02]  /*c7e0*/  IADD3 R2, R85, 0x38, RZ ;  /* 0x0000003855027810 */ /* 0x000fc40007ffe0ff */
[----:B------:R-:W-:Y:S02]  /*c7f0*/  FSEL R115, R13, -INF , !P6 ;  /* 0xff8000000d737808 */ /* 0x000fe40007000000 */
[----:B------:R-:W-:Y:S02]  /*c800*/  FSEL R97, R8, -INF , !P5 ;  /* 0xff80000008617808 */ /* 0x000fe40006800000 */
[----:B------:R-:W-:Y:S02]  /*c810*/  FSEL R96, R10, -INF , !P3 ;  /* 0xff8000000a607808 */ /* 0x000fe40005800000 */
[-C--:B------:R-:W-:Y:S02]  /*c820*/  ISETP.GE.AND P6, PT, R16, R109.reuse, PT ;  /* 0x0000006d1000720c */ /* 0x080fe40003fc6270 */
[----:B------:R-:W-:Y:S02]  /*c830*/  ISETP.GE.AND P5, PT, R85, R109, PT ;  /* 0x0000006d5500720c */ /* 0x000fe40003fa6270 */
[----:B------:R-:W-:-:S02]  /*c840*/  ISETP.GE.AND P3, PT, R2, R108, PT ;  /* 0x0000006c0200720c */ /* 0x000fc40003f66270 */
[----:B------:R-:W-:Y:S02]  /*c850*/  IADD3 R85, R85, 0x39, RZ ;  /* 0x0000003955557810 */ /* 0x000fe40007ffe0ff */
        /* <DEDUP_REMOVED lines=70> */
.L_x_5872:
[----:B------:R-:W-:-:S05]  /*ccc0*/  IMAD.MOV.U32 R10, RZ, RZ, c[0x0][0x198] ;  /* 0x00006600ff0a7624 */ /* 0x000fca00078e00ff */
[----:B------:R-:W-:-:S04]  /*ccd0*/  LEA R10, -R10, RZ, 0x6 ;  /* 0x000000ff0a0a7211 */ /* 0x000fc800078e31ff */
[----:B------:R-:W-:Y:S02]  /*cce0*/  SHF.R.S32.HI R8, RZ, 0x1f, R10 ;  /* 0x0000001fff087819 */ /* 0x000fe4000001140a */
.L_x_5873:
[C---:B------:R-:W-:Y:S01]  /*ccf0*/  LEA R128, P1, R10.reuse, R128, 0x1 ;  /* 0x000000800a807211 */ /* 0x040fe200078208ff */
[----:B------:R-:W-:Y:S02]  /*cd00*/  IMAD.MOV.U32 R2, RZ, RZ, c[0x0][0x198] ;  /* 0x00006600ff027624 */ /* 0x000fe400078e00ff */
[----:B------:R-:W-:Y:S01]  /*cd10*/  IMAD.MOV.U32 R4, RZ, RZ, c[0x0][0x19c] ;  /* 0x00006700ff047624 */ /* 0x000fe200078e00ff */
        /* <DEDUP_REMOVED lines=13> */
.L_x_5871:
        /* <DEDUP_REMOVED lines=155> */
[-C--:B------:R-:W-:Y:S01]  /*d7a0*/  FMUL.FTZ R43, R67, R3.reuse ;  /* 0x00000003432b7220 */ /* 0x080fe20000410000 */
[----:B------:R-:W-:Y:S01]  /*d7b0*/  HMMA.16816.F32.BF16 R36, R4, R38, R60 ;  /* 0x000000260424723c */ /* 0x000fe2000004183c */
[----:B------:R-:W3:Y:S01]  /*d7c0*/  LDSM.16.MT88.4 R60, [R118+0x6400] ;  /* 0x00640000763c783b */ /* 0x000ee20000004200 */
[-C--:B------:R-:W-:Y:S01]  /*d7d0*/  FMUL.FTZ R76, R76, R84.reuse ;  /* 0x000000544c4c7220 */ /* 0x080fe20000410000 */
[----:B------:R-:W-:Y:S01]  /*d7e0*/  MUFU.EX2 R136, R136 ;  /* 0x0000008800887308 */ /* 0x000fe20000000800 */
[----:B------:R-:W-:Y:S01]  /*d7f0*/  FMUL.FTZ R77, R77, R84 ;  /* 0x000000544d4d7220 */ /* 0x000fe20000410000 */
[----:B------:R-:W3:Y:S01]  /*d800*/  LDSM.16.MT88.4 R64, [R118+0x7400] ;  /* 0x007400007640783b */ /* 0x000ee20000004200 */
[----:B------:R-:W-:-:S02]  /*d810*/  FMUL.FTZ R78, R78, R3 ;  /* 0x000000034e4e7220 */ /* 0x000fc40000410000 */
[-C--:B------:R-:W-:Y:S02]  /*d820*/  FMUL.FTZ R79, R79, R3.reuse ;  /* 0x000000034f4f7220 */ /* 0x080fe40000410000 */
[-C--:B------:R-:W-:Y:S01]  /*d830*/  FMUL.FTZ R48, R68, R84.reuse ;  /* 0x0000005444307220 */ /* 0x080fe20000410000 */
[C---:B----4-:R-:W-:Y:S01]  /*d840*/  HMMA.16816.F32.BF16 R40, R4.reuse, R44, R40 ;  /* 0x0000002c0428723c */ /* 0x050fe20000041828 */
[-C--:B------:R-:W-:Y:S01]  /*d850*/  FMUL.FTZ R49, R69, R84.reuse ;  /* 0x0000005445317220 */ /* 0x080fe20000410000 */
[----:B------:R-:W-:Y:S01]  /*d860*/  MUFU.EX2 R113, R113 ;  /* 0x0000007100717308 */ /* 0x000fe20000000800 */
[-C--:B------:R-:W-:Y:S02]  /*d870*/  FMUL.FTZ R50, R70, R3.reuse ;  /* 0x0000000346327220 */ /* 0x080fe40000410000 */
[-C--:B------:R-:W-:Y:S02]  /*d880*/  FMUL.FTZ R51, R71, R3.reuse ;  /* 0x0000000347337220 */ /* 0x080fe40000410000 */
[-C--:B------:R-:W-:Y:S01]  /*d890*/  FMUL.FTZ R72, R72, R84.reuse ;  /* 0x0000005448487220 */ /* 0x080fe20000410000 */
[----:B------:R-:W-:Y:S01]  /*d8a0*/  HMMA.16816.F32.BF16 R44, R4, R46, R76 ;  /* 0x0000002e042c723c */ /* 0x000fe2000004184c */
[----:B------:R-:W-:Y:S01]  /*d8b0*/  FMUL.FTZ R73, R73, R84 ;  /* 0x0000005449497220 */ /* 0x000fe20000410000 */
[----:B------:R-:W-:Y:S01]  /*d8c0*/  MUFU.EX2 R111, R111 ;  /* 0x0000006f006f7308 */ /* 0x000fe20000000800 */
[-C--:B------:R-:W-:Y:S01]  /*d8d0*/  FMUL.FTZ R74, R74, R3.reuse ;  /* 0x000000034a4a7220 */ /* 0x080fe20000410000 */
[----:B------:R-:W-:Y:S01]  /*d8e0*/  LDSM.16.MT88.4 R76, [R118+0x8800] ;  /* 0x00880000764c783b */ /* 0x000fe20000004200 */
[----:B------:R-:W-:-:S02]  /*d8f0*/  FMUL.FTZ R75, R75, R3 ;  /* 0x000000034b4b7220 */ /* 0x000fc40000410000 */
[----:B------:R-:W-:Y:S01]  /*d900*/  FFMA.FTZ R84, R139, R84, R92 ;  /* 0x000000548b547223 */ /* 0x000fe2000001005c */
[C---:B--2---:R-:W-:Y:S01]  /*d910*/  HMMA.16816.F32.BF16 R48, R4.reuse, R52, R48 ;  /* 0x000000340430723c */ /* 0x044fe20000041830 */
[----:B------:R-:W-:Y:S01]  /*d920*/  FFMA.FTZ R3, R137, R3, R90 ;  /* 0x0000000389037223 */ /* 0x000fe2000001005a */
[----:B------:R-:W-:Y:S01]  /*d930*/  MUFU.EX2 R138, R138 ;  /* 0x0000008a008a7308 */ /* 0x000fe20000000800 */
[----:B------:R-:W-:Y:S01]  /*d940*/  FADD.FTZ R87, R87, R84 ;  /* 0x0000005457577221 */ /* 0x000fe20000010000 */
[----:B------:R-:W-:Y:S01]  /*d950*/  MOV R84, R89 ;  /* 0x0000005900547202 */ /* 0x000fe20000000f00 */
[----:B------:R-:W-:Y:S02]  /*d960*/  FADD.FTZ R3, R2, R3 ;  /* 0x0000000302037221 */ /* 0x000fe40000010000 */
[----:B-1----:R-:W-:Y:S01]  /*d970*/  F2FP.BF16.PACK_AB R52, R107, R108 ;  /* 0x0000006c6b34723e */ /* 0x002fe200000010ff */
[----:B------:R-:W-:Y:S01]  /*d980*/  HMMA.16816.F32.BF16 R4, R4, R54, R72 ;  /* 0x000000360404723c */ /* 0x000fe20000041848 */
[----:B-----5:R-:W-:Y:S01]  /*d990*/  F2FP.BF16.PACK_AB R53, R105, R106 ;  /* 0x0000006a6935723e */ /* 0x020fe200000010ff */
[----:B------:R-:W1:Y:S01]  /*d9a0*/  MUFU.EX2 R133, R133 ;  /* 0x0000008500857308 */ /* 0x000e620000000800 */
[----:B------:R-:W-:-:S02]  /*d9b0*/  FADD.FTZ R86, R86, R87 ;  /* 0x0000005756567221 */ /* 0x000fc40000010000 */
[----:B------:R-:W-:Y:S02]  /*d9c0*/  FADD.FTZ R0, R0, R3 ;  /* 0x0000000300007221 */ /* 0x000fe40000010000 */
[----:B------:R-:W-:Y:S01]  /*d9d0*/  F2FP.BF16.PACK_AB R54, R103, R104 ;  /* 0x000000686736723e */ /* 0x000fe200000010ff */
[----:B------:R-:W-:Y:S01]  /*d9e0*/  FADD.FTZ R85, R85, R86 ;  /* 0x0000005655557221 */ /* 0x000fe20000010000 */
[----:B------:R-:W-:Y:S01]  /*d9f0*/  F2FP.BF16.PACK_AB R55, R109, R110 ;  /* 0x0000006e6d37723e */ /* 0x000fe200000010ff */
[----:B------:R-:W2:Y:S01]  /*da00*/  MUFU.EX2 R134, R134 ;  /* 0x0000008600867308 */ /* 0x000ea20000000800 */
        /* <DEDUP_REMOVED lines=9> */
[----:B------:R-:W-:Y:S01]  /*daa0*/  HMMA.16816.F32.BF16 R12, R52, R62, R12 ;  /* 0x0000003e340c723c */ /* 0x000fe2000004180c */
[----:B------:R-:W3:Y:S01]  /*dab0*/  LDSM.16.MT88.4 R60, [R117+0x7400] ;  /* 0x00740000753c783b */ /* 0x000ee20000004200 */
[----:B------:R-:W-:Y:S01]  /*dac0*/  MUFU.EX2 R115, R115 ;  /* 0x0000007300737308 */ /* 0x000fe20000000800 */
[----:B------:R-:W-:Y:S02]  /*dad0*/  FADD.FTZ R103, R103, R104 ;  /* 0x0000006867677221 */ /* 0x000fe40000010000 */
[----:B------:R-:W-:-:S03]  /*dae0*/  FADD.FTZ R0, R109, R0 ;  /* 0x000000006d007221 */ /* 0x000fc60000010000 */
[----:B------:R-:W-:Y:S01]  /*daf0*/  HMMA.16816.F32.BF16 R16, R52, R56, R16 ;  /* 0x000000383410723c */ /* 0x000fe20000041810 */
[----:B-1----:R-:W-:Y:S01]  /*db00*/  FADD.FTZ R3, R133, R0 ;  /* 0x0000000085037221 */ /* 0x002fe20000010000 */
[----:B------:R-:W-:Y:S03]  /*db10*/  MUFU.EX2 R97, R97 ;  /* 0x0000006100617308 */ /* 0x000fe60000000800 */
[----:B--2---:R-:W-:-:S03]  /*db20*/  FADD.FTZ R3, R134, R3 ;  /* 0x0000000386037221 */ /* 0x004fc60000010000 */
[C---:B------:R-:W-:Y:S01]  /*db30*/  HMMA.16816.F32.BF16 R20, R52.reuse, R58, R20 ;  /* 0x0000003a3414723c */ /* 0x040fe20000041814 */
[----:B------:R-:W1:Y:S01]  /*db40*/  LDSM.16.MT88.4 R56, [R118+0x8400] ;  /* 0x008400007638783b */ /* 0x000e620000004200 */
[----:B------:R-:W2:Y:S06]  /*db50*/  MUFU.EX2 R114, R114 ;  /* 0x0000007200727308 */ /* 0x000eac0000000800 */
[C---:B------:R-:W-:Y:S02]  /*db60*/  HMMA.16816.F32.BF16 R24, R52.reuse, R64, R24 ;  /* 0x000000403418723c */ /* 0x040fe40000041818 */
[----:B------:R-:W-:Y:S06]  /*db70*/  MUFU.EX2 R99, R99 ;  /* 0x0000006300637308 */ /* 0x000fec0000000800 */
[----:B------:R-:W-:Y:S01]  /*db80*/  HMMA.16816.F32.BF16 R28, R52, R66, R28 ;  /* 0x00000042341c723c */ /* 0x000fe2000004181c */
[----:B------:R-:W-:Y:S01]  /*db90*/  LDSM.16.MT88.4 R64, [R117+0x6800] ;  /* 0x006800007540783b */ /* 0x000fe20000004200 */
[----:B------:R-:W4:Y:S01]  /*dba0*/  MUFU.EX2 R100, R100 ;  /* 0x0000006400647308 */ /* 0x000f220000000800 */
[----:B--2---:R-:W-:-:S05]  /*dbb0*/  F2FP.BF16.PACK_AB R72, R114, R97 ;  /* 0x000000617248723e */ /* 0x004fca00000010ff */
[C---:B---3--:R-:W-:Y:S02]  /*dbc0*/  HMMA.16816.F32.BF16 R32, R52.reuse, R60, R32 ;  /* 0x0000003c3420723c */ /* 0x048fe40000041820 */
[----:B------:R-:W-:Y:S06]  /*dbd0*/  MUFU.EX2 R96, R96 ;  /* 0x0000006000607308 */ /* 0x000fec0000000800 */
[----:B------:R-:W-:Y:S01]  /*dbe0*/  HMMA.16816.F32.BF16 R36, R52, R62, R36 ;  /* 0x0000003e3424723c */ /* 0x000fe20000041824 */
[----:B------:R-:W2:Y:S01]  /*dbf0*/  LDSM.16.MT88.4 R60, [R117+0x8400] ;  /* 0x00840000753c783b */ /* 0x000ea20000004200 */
[----:B------:R-:W3:Y:S01]  /*dc00*/  MUFU.EX2 R101, R101 ;  /* 0x0000006500657308 */ /* 0x000ee20000000800 */
[----:B----4-:R-:W-:-:S05]  /*dc10*/  F2FP.BF16.PACK_AB R74, R100, R99 ;  /* 0x00000063644a723e */ /* 0x010fca00000010ff */
[C---:B-1----:R-:W-:Y:S02]  /*dc20*/  HMMA.16816.F32.BF16 R40, R52.reuse, R56, R40 ;  /* 0x000000383428723c */ /* 0x042fe40000041828 */
[----:B------:R-:W-:Y:S06]  /*dc30*/  MUFU.EX2 R94, R94 ;  /* 0x0000005e005e7308 */ /* 0x000fec0000000800 */
[----:B------:R-:W-:Y:S01]  /*dc40*/  HMMA.16816.F32.BF16 R44, R52, R58, R44 ;  /* 0x0000003a342c723c */ /* 0x000fe2000004182c */
[----:B------:R-:W1:Y:S01]  /*dc50*/  LDSM.16.MT88.4 R56, [R118+0x6800] ;  /* 0x006800007638783b */ /* 0x000e620000004200 */
[----:B------:R-:W4:Y:S01]  /*dc60*/  MUFU.EX2 R93, R93 ;  /* 0x0000005d005d7308 */ /* 0x000f220000000800 */
[----:B---3--:R-:W-:-:S02]  /*dc70*/  F2FP.BF16.PACK_AB R73, R101, R96 ;  /* 0x000000606549723e */ /* 0x008fc400000010ff */
[----:B----4-:R-:W-:-:S03]  /*dc80*/  F2FP.BF16.PACK_AB R75, R93, R94 ;  /* 0x0000005e5d4b723e */ /* 0x010fc600000010ff */
        /* <DEDUP_REMOVED lines=26> */
[C---:B------:R-:W-:Y:S08]  /*de30*/  HMMA.16816.F32.BF16 R20, R52.reuse, R66, R20 ;  /* 0x000000423414723c */ /* 0x040ff00000041814 */
[C---:B--2---:R-:W-:Y:S08]  /*de40*/  HMMA.16816.F32.BF16 R32, R52.reuse, R60, R32 ;  /* 0x0000003c3420723c */ /* 0x044ff00000041820 */
[C---:B------:R-:W-:Y:S01]  /*de50*/  HMMA.16816.F32.BF16 R60, R52.reuse, R62, R36 ;  /* 0x0000003e343c723c */ /* 0x040fe20000041824 */
[----:B------:R-:W2:Y:S07]  /*de60*/  LDSM.16.MT88.4 R36, [R118+0x6c00] ;  /* 0x006c00007624783b */ /* 0x000eae0000004200 */
[C---:B------:R-:W-:Y:S08]  /*de70*/  HMMA.16816.F32.BF16 R64, R52.reuse, R76, R40 ;  /* 0x0000004c3440723c */ /* 0x040ff00000041828 */
[C---:B-1----:R-:W-:Y:S08]  /*de80*/  HMMA.16816.F32.BF16 R24, R52.reuse, R56, R24 ;  /* 0x000000383418723c */ /* 0x042ff00000041818 */
[C---:B------:R-:W-:Y:S01]  /*de90*/  HMMA.16816.F32.BF16 R28, R52.reuse, R58, R28 ;  /* 0x0000003a341c723c */ /* 0x040fe2000004181c */
[----:B------:R-:W1:Y:S07]  /*dea0*/  LDSM.16.MT88.4 R56, [R117+0x8800] ;  /* 0x008800007538783b */ /* 0x000e6e0000004200 */
        /* <DEDUP_REMOVED lines=20> */
.L_x_5868:
[----:B------:R-:W-:-:S13]  /*dff0*/  ISETP.GT.AND P1, PT, R135, R122, PT ;  /* 0x0000007a8700720c */ /* 0x000fda0003f24270 */
[----:B------:R-:W-:Y:S05]  /*e000*/  @!P1 BRA `(.L_x_5874) ;  /* 0x0000222000009947 */ /* 0x000fea0003800000 */
[----:B------:R-:W-:Y:S01]  /*e010*/  ULDC.64 UR4, c[0x0][0x1a0] ;  /* 0x0000680000047ab9 */ /* 0x000fe20000000a00 */
[----:B------:R-:W-:Y:S01]  /*e020*/  IMAD.MOV.U32 R5, RZ, RZ, 0x20 ;  /* 0x00000020ff057424 */ /* 0x000fe200078e00ff */
[----:B------:R-:W-:Y:S01]  /*e030*/  ULEA UR8, -UR4, URZ, 0x6 ;  /* 0x0000003f04087291 */ /* 0x000fe2000f8e313f */
[----:B------:R-:W-:Y:S01]  /*e040*/  MOV R0, R3 ;  /* 0x0000000300007202 */ /* 0x000fe20000000f00 */
[----:B------:R-:W-:Y:S01]  /*e050*/  ULDC UR10, c[0x0][0x198] ;  /* 0x00006600000a7ab9 */ /* 0x000fe20000000800 */
[----:B------:R-:W-:Y:S01]  /*e060*/  IMAD.MOV.U32 R85, RZ, RZ, R84 ;  /* 0x000000ffff557224 */ /* 0x000fe200078e0054 */
[----:B------:R-:W-:Y:S01]  /*e070*/  USHF.L.U64.HI UR9, UR4, 0x5, UR5 ;  /* 0x0000000504097899 */ /* 0x000fe20008010205 */
[----:B------:R-:W-:Y:S01]  /*e080*/  SEL R5, R5, 0xffffffe0, !P0 ;  /* 0xffffffe005057807 */ /* 0x000fe20004000000 */
[----:B------:R-:W-:Y:S01]  /*e090*/  ULEA UR5, -UR10, URZ, 0x6 ;  /* 0x0000003f0a057291 */ /* 0x000fe2000f8e313f */
[----:B------:R-:W-:Y:S01]  /*e0a0*/  MOV R136, UR8 ;  /* 0x0000000800887c02 */ /* 0x000fe20008000f00 */
[----:B------:R-:W-:Y:S01]  /*e0b0*/  USHF.R.S32.HI UR10, URZ, 0x1f, UR8 ;  /* 0x0000001f3f0a7899 */ /* 0x000fe20008011408 */
[----:B------:R-:W-:Y:S01]  /*e0c0*/  IADD3 R116, R5, 0x3000, R120 ;  /* 0x0000300005747810 */ /* 0x000fe20007ffe078 */
[----:B------:R-:W-:-:S02]  /*e0d0*/  USHF.L.U32 UR11, UR4, 0x5, URZ ;  /* 0x00000005040b7899 */ /* 0x000fc4000800063f */
[----:B------:R-:W-:Y:S02]  /*e0e0*/  USHF.R.S32.HI UR4, URZ, 0x1f, UR5 ;  /* 0x0000001f3f047899 */ /* 0x000fe40008011405 */
[----:B------:R-:W-:Y:S01]  /*e0f0*/  IMAD.U32 R134, RZ, RZ, UR10 ;  /* 0x0000000aff867e24 */ /* 0x000fe2000f8e00ff */
[----:B------:R-:W-:Y:S02]  /*e100*/  USHF.L.U64.HI UR9, UR11, 0x1, UR9 ;  /* 0x000000010b097899 */ /* 0x000fe40008010209 */
[----:B------:R-:W-:Y:S02]  /*e110*/  USHF.L.U32 UR11, UR11, 0x1, URZ ;  /* 0x000000010b0b7899 */ /* 0x000fe4000800063f */
.L_x_5878:
        /* <DEDUP_REMOVED lines=65> */
.L_x_5875:
[C---:B------:R-:W-:Y:S04]  /*e530*/  LEA R132, P0, R6.reuse, R132, 0x1 ;  /* 0x0000008406847211 */ /* 0x040fe800078008ff */
[----:B------:R-:W-:Y:S02]  /*e540*/  LEA.HI.X R131, R6, R131, R2, 0x1, P0 ;  /* 0x0000008306837211 */ /* 0x000fe400000f0c02 */
[----:B------:R-:W-:Y:S03]  /*e550*/  IADD3 R2, P0, R132, UR11, RZ ;  /* 0x0000000b84027c10 */ /* 0x000fe6000ff1e0ff */
[----:B------:R-:W-:Y:S01]  /*e560*/  IMAD.MOV.U32 R133, RZ, RZ, R131 ;  /* 0x000000ffff857224 */ /* 0x000fe200078e0083 */
[----:B------:R-:W-:Y:S02]  /*e570*/  IADD3.X R3, R131, UR9, RZ, P0, !PT ;  /* 0x0000000983037c10 */ /* 0x000fe400087fe4ff */
[----:B------:R-:W-:Y:S02]  /*e580*/  ISETP.GT.AND P0, PT, R135, R122, PT ;  /* 0x0000007a8700720c */ /* 0x000fe40003f04270 */
        /* <DEDUP_REMOVED lines=103> */
[----:B------:R-:W-:Y:S02]  /*ec00*/  IABS R84, R90 ;  /* 0x0000005a00547213 */ /* 0x000fe40000000000 */
[----:B------:R-:W-:Y:S02]  /*ec10*/  LOP3.LUT R3, R3, c[0x0][0x2d0], RZ, 0x3c, !PT ;  /* 0x0000b40003037a12 */ /* 0x000fe400078e3cff */
        /* <DEDUP_REMOVED lines=49> */
.L_x_5877:
        /* <DEDUP_REMOVED lines=16> */
.L_x_5876:
[----:B------:R-:W-:Y:S01]  /*f030*/  FMNMX.FTZ R2, R4, R85, !PT ;  /* 0x0000005504027209 */ /* 0x000fe20007810000 */
[----:B------:R-:W-:Y:S01]  /*f040*/  LDSM.16.MT88.4 R92, [R117+0x6000] ;  /* 0x00600000755c783b */ /* 0x000fe20000004200 */
        /* <DEDUP_REMOVED lines=54> */
[----:B------:R-:W-:Y:S01]  /*f3b0*/  ISETP.GT.AND P0, PT, R135, R122, PT ;  /* 0x0000007a8700720c */ /* 0x000fe20003f04270 */
        /* <DEDUP_REMOVED lines=42> */
[----:B---3--:R-:W-:Y:S01]  /*f660*/  F2FP.BF16.PACK_AB R81, R5, R98 ;  /* 0x000000620551723e */ /* 0x008fe200000010ff */
        /* <DEDUP_REMOVED lines=18> */
[--C-:B------:R-:W-:Y:S02]  /*f790*/  FFMA.FTZ R104, R15, c[0x0][0x23c], -R99.reuse ;  /* 0x00008f000f687a23 */ /* 0x100fe40000010863 */
[----:B------:R-:W-:Y:S02]  /*f7a0*/  FMUL.FTZ R15, R0, R79 ;  /* 0x0000004f000f7220 */ /* 0x000fe40000410000 */
[C---:B------:R-:W-:Y:S01]  /*f7b0*/  FMUL.FTZ R68, R2.reuse, R68 ;  /* 0x0000004402447220 */ /* 0x040fe20000410000 */
[----:B------:R-:W-:Y:S01]  /*f7c0*/  LDSM.16.MT88.4 R76, [R118+0x6400] ;  /* 0x00640000764c783b */ /* 0x000fe20000004200 */
[----:B------:R-:W-:Y:S01]  /*f7d0*/  FMUL.FTZ R69, R2, R69 ;  /* 0x0000004502457220 */ /* 0x000fe20000410000 */
[----:B------:R-:W2:Y:S01]  /*f7e0*/  MUFU.EX2 R102, R102 ;  /* 0x0000006600667308 */ /* 0x000ea20000000800 */
[C---:B------:R-:W-:Y:S02]  /*f7f0*/  FMUL.FTZ R70, R0.reuse, R70 ;  /* 0x0000004600467220 */ /* 0x040fe40000410000 */
[----:B------:R-:W-:Y:S01]  /*f800*/  FMUL.FTZ R71, R0, R71 ;  /* 0x0000004700477220 */ /* 0x000fe20000410000 */
[----:B---3--:R-:W-:Y:S01]  /*f810*/  F2FP.BF16.PACK_AB R83, R87, R86 ;  /* 0x000000565753723e */ /* 0x008fe200000010ff */
[--C-:B------:R-:W-:Y:S02]  /*f820*/  FFMA.FTZ R105, R23, c[0x0][0x23c], -R99.reuse ;  /* 0x00008f0017697a23 */ /* 0x100fe40000010863 */
[--C-:B------:R-:W-:Y:S02]  /*f830*/  FFMA.FTZ R106, R25, c[0x0][0x23c], -R100.reuse ;  /* 0x00008f00196a7a23 */ /* 0x100fe40000010864 */
[--C-:B------:R-:W-:Y:S01]  /*f840*/  FFMA.FTZ R107, R26, c[0x0][0x23c], -R99.reuse ;  /* 0x00008f001a6b7a23 */ /* 0x100fe20000010863 */
[----:B------:R-:W-:Y:S01]  /*f850*/  MUFU.EX2 R103, R103 ;  /* 0x0000006700677308 */ /* 0x000fe20000000800 */
[C---:B-1----:R-:W-:Y:S05]  /*f860*/  HMMA.16816.F32.BF16 R8, R80.reuse, R88, R8 ;  /* 0x000000585008723c */ /* 0x042fea0000041808 */
[--C-:B------:R-:W-:Y:S02]  /*f870*/  FFMA.FTZ R108, R27, c[0x0][0x23c], -R99.reuse ;  /* 0x00008f001b6c7a23 */ /* 0x100fe40000010863 */
[--C-:B------:R-:W-:Y:S01]  /*f880*/  FFMA.FTZ R109, R28, c[0x0][0x23c], -R100.reuse ;  /* 0x00008f001c6d7a23 */ /* 0x100fe20000010864 */
[C---:B------:R-:W-:Y:S01]  /*f890*/  HMMA.16816.F32.BF16 R36, R80.reuse, R90, R36 ;  /* 0x0000005a5024723c */ /* 0x040fe20000041824 */
[----:B------:R-:W1:Y:S01]  /*f8a0*/  LDSM.16.MT88.4 R88, [R118+0x7000] ;  /* 0x007000007658783b */ /* 0x000e620000004200 */
[----:B------:R-:W-:Y:S02]  /*f8b0*/  MUFU.EX2 R105, R105 ;  /* 0x0000006900697308 */ /* 0x000fe40000000800 */
[--C-:B------:R-:W-:Y:S02]  /*f8c0*/  FFMA.FTZ R110, R29, c[0x0][0x23c], -R100.reuse ;  /* 0x00008f001d6e7a23 */ /* 0x100fe40000010864 */
[--C-:B------:R-:W-:Y:S02]  /*f8d0*/  FFMA.FTZ R111, R30, c[0x0][0x23c], -R99.reuse ;  /* 0x00008f001e6f7a23 */ /* 0x100fe40000010863 */
[C---:B------:R-:W-:Y:S04]  /*f8e0*/  HMMA.16816.F32.BF16 R40, R80.reuse, R92, R40 ;  /* 0x0000005c5028723c */ /* 0x040fe80000041828 */
[--C-:B------:R-:W-:Y:S01]  /*f8f0*/  FFMA.FTZ R112, R31, c[0x0][0x23c], -R99.reuse ;  /* 0x00008f001f707a23 */ /* 0x100fe20000010863 */
[----:B------:R-:W-:Y:S01]  /*f900*/  MUFU.EX2 R106, R106 ;  /* 0x0000006a006a7308 */ /* 0x000fe20000000800 */
[----:B------:R-:W-:Y:S01]  /*f910*/  LDSM.16.MT88.4 R28, [R117+0x6c00] ;  /* 0x006c0000751c783b */ /* 0x000fe20000004200 */
[----:B------:R-:W-:Y:S01]  /*f920*/  FFMA.FTZ R113, R32, c[0x0][0x23c], -R100 ;  /* 0x00008f0020717a23 */ /* 0x000fe20000010864 */
[C---:B------:R-:W-:Y:S04]  /*f930*/  HMMA.16816.F32.BF16 R44, R80.reuse, R94, R44 ;  /* 0x0000005e502c723c */ /* 0x040fe8000004182c */
[----:B------:R-:W-:Y:S02]  /*f940*/  FFMA.FTZ R114, R34, c[0x0][0x23c], -R99 ;  /* 0x00008f0022727a23 */ /* 0x000fe40000010863 */
[----:B------:R-:W3:Y:S01]  /*f950*/  LDSM.16.MT88.4 R92, [R117+0x7000] ;  /* 0x00700000755c783b */ /* 0x000ee20000004200 */
[C---:B------:R-:W-:Y:S01]  /*f960*/  FMUL.FTZ R72, R2.reuse, R72 ;  /* 0x0000004802487220 */ /* 0x040fe20000410000 */
[----:B------:R-:W-:Y:S01]  /*f970*/  MUFU.EX2 R107, R107 ;  /* 0x0000006b006b7308 */ /* 0x000fe20000000800 */
[----:B------:R-:W-:Y:S03]  /*f980*/  FMUL.FTZ R73, R2, R73 ;  /* 0x0000004902497220 */ /* 0x000fe60000410000 */
[C---:B------:R-:W-:Y:S02]  /*f990*/  FMUL.FTZ R74, R0.reuse, R74 ;  /* 0x0000004a004a7220 */ /* 0x040fe40000410000 */
[----:B------:R-:W-:Y:S02]  /*f9a0*/  FMUL.FTZ R75, R0, R75 ;  /* 0x0000004b004b7220 */ /* 0x000fe40000410000 */
[----:B------:R-:W-:Y:S02]  /*f9b0*/  FFMA.FTZ R97, R2, R139, R97 ;  /* 0x0000008b02617223 */ /* 0x000fe40000010061 */
[----:B------:R-:W-:Y:S01]  /*f9c0*/  MUFU.EX2 R108, R108 ;  /* 0x0000006c006c7308 */ /* 0x000fe20000000800 */
[----:B------:R-:W-:Y:S02]  /*f9d0*/  FFMA.FTZ R98, R0, R137, R98 ;  /* 0x0000008900627223 */ /* 0x000fe40000010062 */
[----:B------:R-:W-:Y:S02]  /*f9e0*/  FADD.FTZ R97, R96, R97 ;  /* 0x0000006160617221 */ /* 0x000fe40000010000 */
[----:B------:R-:W-:Y:S01]  /*f9f0*/  FADD.FTZ R5, R5, R98 ;  /* 0x0000006205057221 */ /* 0x000fe20000010000 */
        /* <DEDUP_REMOVED lines=8> */
[----:B------:R-:W-:Y:S01]  /*fa80*/  FADD.FTZ R2, R87, R2 ;  /* 0x0000000257027221 */ /* 0x000fe20000010000 */
[C---:B---3--:R-:W-:Y:S08]  /*fa90*/  HMMA.16816.F32.BF16 R56, R80.reuse, R92, R56 ;  /* 0x0000005c5038723c */ /* 0x048ff00000041838 */
[----:B------:R-:W-:Y:S01]  /*faa0*/  MUFU.EX2 R111, R111 ;  /* 0x0000006f006f7308 */ /* 0x000fe20000000800 */
[C---:B------:R-:W-:Y:S01]  /*fab0*/  HMMA.16816.F32.BF16 R60, R80.reuse, R94, R60 ;  /* 0x0000005e503c723c */ /* 0x040fe2000004183c */
[----:B------:R-:W3:Y:S08]  /*fac0*/  LDSM.16.MT88.4 R92, [R117+0x8000] ;  /* 0x00800000755c783b */ /* 0x000ef00000004200 */
[----:B------:R-:W-:Y:S10]  /*fad0*/  MUFU.EX2 R112, R112 ;  /* 0x0000007000707308 */ /* 0x000ff40000000800 */
[----:B------:R-:W-:Y:S01]  /*fae0*/  MUFU.EX2 R113, R113 ;  /* 0x0000007100717308 */ /* 0x000fe20000000800 */
[C---:B-1----:R-:W-:Y:S09]  /*faf0*/  HMMA.16816.F32.BF16 R64, R80.reuse, R88, R64 ;  /* 0x000000585040723c */ /* 0x042ff20000041840 */
[----:B------:R-:W1:Y:S03]  /*fb00*/  MUFU.EX2 R88, R104 ;  /* 0x0000006800587308 */ /* 0x000e660000000800 */
[----:B------:R-:W-:Y:S01]  /*fb10*/  FFMA.FTZ R89, R16, c[0x0][0x23c], -R100 ;  /* 0x00008f0010597a23 */ /* 0x000fe20000010864 */
[C---:B------:R-:W-:Y:S03]  /*fb20*/  HMMA.16816.F32.BF16 R12, R80.reuse, R90, R12 ;  /* 0x0000005a500c723c */ /* 0x040fe6000004180c */
[----:B--2---:R-:W-:Y:S01]  /*fb30*/  F2FP.BF16.PACK_AB R16, R102, R101 ;  /* 0x000000656610723e */ /* 0x004fe200000010ff */
[----:B------:R-:W-:Y:S02]  /*fb40*/  FADD.FTZ R101, R101, R0 ;  /* 0x0000000065657221 */ /* 0x000fe40000010000 */
[----:B------:R-:W-:Y:S01]  /*fb50*/  MUFU.EX2 R89, R89 ;  /* 0x0000005900597308 */ /* 0x000fe20000000800 */
[--C-:B------:R-:W-:Y:S02]  /*fb60*/  FFMA.FTZ R90, R17, c[0x0][0x23c], -R100.reuse ;  /* 0x00008f00115a7a23 */ /* 0x100fe40000010864 */
[----:B------:R-:W-:Y:S03]  /*fb70*/  FFMA.FTZ R91, R18, c[0x0][0x23c], -R99 ;  /* 0x00008f00125b7a23 */ /* 0x000fe60000010863 */
[----:B------:R-:W-:Y:S01]  /*fb80*/  FADD.FTZ R102, R102, R101 ;  /* 0x0000006566667221 */ /* 0x000fe20000010000 */
[C---:B---3--:R-:W-:Y:S03]  /*fb90*/  HMMA.16816.F32.BF16 R68, R80.reuse, R92, R68 ;  /* 0x0000005c5044723c */ /* 0x048fe60000041844 */
[----:B------:R-:W2:Y:S04]  /*fba0*/  MUFU.EX2 R90, R90 ;  /* 0x0000005a005a7308 */ /* 0x000ea80000000800 */
[--C-:B------:R-:W-:Y:S01]  /*fbb0*/  FFMA.FTZ R92, R19, c[0x0][0x23c], -R99.reuse ;  /* 0x00008f00135c7a23 */ /* 0x100fe20000010863 */
[----:B------:R-:W-:Y:S01]  /*fbc0*/  HMMA.16816.F32.BF16 R72, R80, R94, R72 ;  /* 0x0000005e5048723c */ /* 0x000fe20000041848 */
[----:B------:R-:W3:Y:S03]  /*fbd0*/  LDSM.16.MT88.4 R80, [R117+0x6400] ;  /* 0x006400007550783b */ /* 0x000ee60000004200 */
[----:B-1----:R-:W-:Y:S01]  /*fbe0*/  F2FP.BF16.PACK_AB R17, R88, R103 ;  /* 0x000000675811723e */ /* 0x002fe200000010ff */
[----:B------:R-:W1:Y:S01]  /*fbf0*/  MUFU.EX2 R91, R91 ;  /* 0x0000005b005b7308 */ /* 0x000e620000000800 */
[--C-:B------:R-:W-:Y:S02]  /*fc00*/  FFMA.FTZ R104, R22, c[0x0][0x23c], -R99.reuse ;  /* 0x00008f0016687a23 */ /* 0x100fe40000010863 */
[--C-:B------:R-:W-:Y:S04]  /*fc10*/  FFMA.FTZ R94, R20, c[0x0][0x23c], -R100.reuse ;  /* 0x00008f00145e7a23 */ /* 0x100fe80000010864 */
[--C-:B------:R-:W-:Y:S02]  /*fc20*/  FFMA.FTZ R95, R21, c[0x0][0x23c], -R100.reuse ;  /* 0x00008f00155f7a23 */ /* 0x100fe40000010864 */
[----:B------:R-:W-:Y:S01]  /*fc30*/  LDSM.16.MT88.4 R20, [R118+0x6800] ;  /* 0x006800007614783b */ /* 0x000fe20000004200 */
[----:B------:R-:W4:Y:S01]  /*fc40*/  MUFU.EX2 R92, R92 ;  /* 0x0000005c005c7308 */ /* 0x000f220000000800 */
[--C-:B------:R-:W-:Y:S02]  /*fc50*/  FFMA.FTZ R93, R24, c[0x0][0x23c], -R100.reuse ;  /* 0x00008f00185d7a23 */ /* 0x100fe40000010864 */
[----:B------:R-:W-:Y:S01]  /*fc60*/  FFMA.FTZ R100, R33, c[0x0][0x23c], -R100 ;  /* 0x00008f0021647a23 */ /* 0x000fe20000010864 */
[----:B--2---:R-:W-:Y:S01]  /*fc70*/  F2FP.BF16.PACK_AB R18, R90, R89 ;  /* 0x000000595a12723e */ /* 0x004fe200000010ff */
[----:B------:R-:W-:Y:S02]  /*fc80*/  FFMA.FTZ R99, R35, c[0x0][0x23c], -R99 ;  /* 0x00008f0023637a23 */ /* 0x000fe40000010863 */
[----:B------:R-:W-:Y:S01]  /*fc90*/  LDSM.16.MT88.4 R24, [R117+0x6800] ;  /* 0x006800007518783b */ /* 0x000fe20000004200 */
[----:B------:R-:W-:Y:S02]  /*fca0*/  FADD.FTZ R103, R103, R2 ;  /* 0x0000000267677221 */ /* 0x000fe40000010000 */
[----:B------:R-:W2:Y:S01]  /*fcb0*/  MUFU.EX2 R94, R94 ;  /* 0x0000005e005e7308 */ /* 0x000ea20000000800 */
[----:B------:R-:W-:Y:S02]  /*fcc0*/  FADD.FTZ R5, R89, R102 ;  /* 0x0000006659057221 */ /* 0x000fe40000010000 */
[----:B------:R-:W-:Y:S02]  /*fcd0*/  FADD.FTZ R88, R88, R103 ;  /* 0x0000006758587221 */ /* 0x000fe40000010000 */
[----:B------:R-:W-:Y:S01]  /*fce0*/  LDSM.16.MT88.4 R32, [R117+0x7c00] ;  /* 0x007c00007520783b */ /* 0x000fe20000004200 */
[----:B------:R-:W-:Y:S02]  /*fcf0*/  FADD.FTZ R5, R90, R5 ;  /* 0x000000055a057221 */ /* 0x000fe40000010000 */
[----:B-1----:R-:W-:Y:S02]  /*fd00*/  FADD.FTZ R7, R91, R88 ;  /* 0x000000585b077221 */ /* 0x002fe40000010000 */
[----:B------:R-:W1:Y:S01]  /*fd10*/  MUFU.EX2 R95, R95 ;  /* 0x0000005f005f7308 */ /* 0x000e620000000800 */
[C---:B----4-:R-:W-:Y:S01]  /*fd20*/  F2FP.BF16.PACK_AB R19, R92.reuse, R91 ;  /* 0x0000005b5c13723e */ /* 0x050fe200000010ff */
[----:B------:R-:W-:Y:S08]  /*fd30*/  FADD.FTZ R7, R92, R7 ;  /* 0x000000075c077221 */ /* 0x000ff00000010000 */
[----:B------:R-:W4:Y:S01]  /*fd40*/  MUFU.EX2 R104, R104 ;  /* 0x0000006800687308 */ /* 0x000f220000000800 */
[C---:B------:R-:W-:Y:S05]  /*fd50*/  HMMA.16816.F32.BF16 R8, R16.reuse, R76, R8 ;  /* 0x0000004c1008723c */ /* 0x040fea0000041808 */
[----:B--2---:R-:W-:Y:S03]  /*fd60*/  FADD.FTZ R0, R94, R5 ;  /* 0x000000055e007221 */ /* 0x004fe60000010000 */
[C---:B------:R-:W-:Y:S01]  /*fd70*/  HMMA.16816.F32.BF16 R36, R16.reuse, R78, R36 ;  /* 0x0000004e1024723c */ /* 0x040fe20000041824 */
[----:B------:R-:W2:Y:S01]  /*fd80*/  LDSM.16.MT88.4 R76, [R118+0x7400] ;  /* 0x00740000764c783b */ /* 0x000ea20000004200 */
[----:B------:R-:W5:Y:S02]  /*fd90*/  MUFU.EX2 R93, R93 ;  /* 0x0000005d005d7308 */ /* 0x000f640000000800 */
[----:B-1----:R-:W-:Y:S04]  /*fda0*/  FADD.FTZ R0, R95, R0 ;  /* 0x000000005f007221 */ /* 0x002fe80000010000 */
[C---:B---3--:R-:W-:Y:S04]  /*fdb0*/  HMMA.16816.F32.BF16 R40, R16.reuse, R80, R40 ;  /* 0x000000501028723c */ /* 0x048fe80000041828 */
[----:B------:R-:W1:Y:S01]  /*fdc0*/  MUFU.EX2 R100, R100 ;  /* 0x0000006400647308 */ /* 0x000e620000000800 */
[----:B----4-:R-:W-:Y:S03]  /*fdd0*/  FADD.FTZ R2, R104, R7 ;  /* 0x0000000768027221 */ /* 0x010fe60000010000 */
[C---:B------:R-:W-:Y:S01]  /*fde0*/  HMMA.16816.F32.BF16 R44, R16.reuse, R82, R44 ;  /* 0x00000052102c723c */ /* 0x040fe2000004182c */
[----:B------:R-:W3:Y:S03]  /*fdf0*/  LDSM.16.MT88.4 R80, [R117+0x7400] ;  /* 0x007400007550783b */ /* 0x000ee60000004200 */
[----:B------:R-:W-:Y:S02]  /*fe00*/  FADD.FTZ R2, R105, R2 ;  /* 0x0000000269027221 */ /* 0x000fe40000010000 */
[----:B------:R-:W-:Y:S10]  /*fe10*/  MUFU.EX2 R114, R114 ;  /* 0x0000007200727308 */ /* 0x000ff40000000800 */
[----:B------:R-:W4:Y:S01]  /*fe20*/  MUFU.EX2 R99, R99 ;  /* 0x0000006300637308 */ /* 0x000f220000000800 */
        /* <DEDUP_REMOVED lines=8> */
[----:B------:R-:W-:Y:S07]  /*feb0*/  LDSM.16.MT88.4 R76, [R118+0x8c00] ;  /* 0x008c0000764c783b */ /* 0x000fee0000004200 */
[C---:B---3--:R-:W-:Y:S08]  /*fec0*/  HMMA.16816.F32.BF16 R68, R16.reuse, R80, R68 ;  /* 0x000000501044723c */ /* 0x048ff00000041844 */
[----:B------:R-:W-:Y:S07]  /*fed0*/  HMMA.16816.F32.BF16 R72, R16, R82, R72 ;  /* 0x000000521048723c */ /* 0x000fee0000041848 */
[----:B------:R-:W-:Y:S02]  /*fee0*/  F2FP.BF16.PACK_AB R16, R95, R94 ;  /* 0x0000005e5f10723e */ /* 0x000fe400000010ff */
[----:B------:R-:W-:Y:S03]  /*fef0*/  F2FP.BF16.PACK_AB R17, R105, R104 ;  /* 0x000000686911723e */ /* 0x000fe600000010ff */
[----:B-----5:R-:W-:Y:S01]  /*ff00*/  F2FP.BF16.PACK_AB R18, R106, R93 ;  /* 0x0000005d6a12723e */ /* 0x020fe200000010ff */
[----:B------:R-:W-:Y:S01]  /*ff10*/  FADD.FTZ R93, R93, R0 ;  /* 0x000000005d5d7221 */ /* 0x000fe20000010000 */
[----:B------:R-:W-:Y:S01]  /*ff20*/  F2FP.BF16.PACK_AB R19, R108, R107 ;  /* 0x0000006b6c13723e */ /* 0x000fe200000010ff */
[----:B------:R-:W-:Y:S01]  /*ff30*/  FADD.FTZ R107, R107, R2 ;  /* 0x000000026b6b7221 */ /* 0x000fe20000010000 */
[----:B------:R-:W-:Y:S01]  /*ff40*/  MOV R0, R3 ;  /* 0x0000000300007202 */ /* 0x000fe20000000f00 */
[----:B------:R-:W-:Y:S02]  /*ff50*/  FADD.FTZ R106, R106, R93 ;  /* 0x0000005d6a6a7221 */ /* 0x000fe40000010000 */
[----:B------:R-:W-:Y:S02]  /*ff60*/  FADD.FTZ R108, R108, R107 ;  /* 0x0000006b6c6c7221 */ /* 0x000fe40000010000 */
[C---:B------:R-:W-:Y:S08]  /*ff70*/  HMMA.16816.F32.BF16 R8, R16.reuse, R20, R8 ;  /* 0x000000141008723c */ /* 0x040ff00000041808 */
[C---:B------:R-:W-:Y:S01]  /*ff80*/  HMMA.16816.F32.BF16 R36, R16.reuse, R22, R36 ;  /* 0x000000161024723c */ /* 0x040fe20000041824 */
[----:B------:R-:W2:Y:S07]  /*ff90*/  LDSM.16.MT88.4 R20, [R118+0x7800] ;  /* 0x007800007614783b */ /* 0x000eae0000004200 */
[C---:B------:R-:W-:Y:S08]  /*ffa0*/  HMMA.16816.F32.BF16 R40, R16.reuse, R24, R40 ;  /* 0x000000181028723c */ /* 0x040ff00000041828 */
        /* <DEDUP_REMOVED lines=17> */
[----:B-1----:R-:W-:Y:S01]  /*100c0*/  F2FP.BF16.PACK_AB R18, R100, R113 ;  /* 0x000000716412723e */ /* 0x002fe200000010ff */
[----:B------:R-:W-:Y:S01]  /*100d0*/  FADD.FTZ R111, R111, R108 ;  /* 0x0000006c6f6f7221 */ /* 0x000fe20000010000 */
[----:B----4-:R-:W-:Y:S01]  /*100e0*/  F2FP.BF16.PACK_AB R19, R99, R114 ;  /* 0x000000726313723e */ /* 0x010fe200000010ff */
[----:B------:R-:W-:Y:S02]  /*100f0*/  FADD.FTZ R110, R110, R109 ;  /* 0x0000006d6e6e7221 */ /* 0x000fe40000010000 */
[----:B------:R-:W-:Y:S02]  /*10100*/  FADD.FTZ R111, R112, R111 ;  /* 0x0000006f706f7221 */ /* 0x000fe40000010000 */
[----:B------:R-:W-:Y:S02]  /*10110*/  FADD.FTZ R113, R113, R110 ;  /* 0x0000006e71717221 */ /* 0x000fe40000010000 */
[----:B------:R-:W-:Y:S02]  /*10120*/  FADD.FTZ R114, R114, R111 ;  /* 0x0000006f72727221 */ /* 0x000fe40000010000 */
[----:B------:R-:W-:Y:S01]  /*10130*/  FADD.FTZ R139, R100, R113 ;  /* 0x00000071648b7221 */ /* 0x000fe20000010000 */
[C---:B--2---:R-:W-:Y:S01]  /*10140*/  HMMA.16816.F32.BF16 R80, R16.reuse, R20, R8 ;  /* 0x000000141050723c */ /* 0x044fe20000041808 */
[----:B------:R-:W1:Y:S02]  /*10150*/  LDSM.16.MT88.4 R8, [R117+0x8c00] ;  /* 0x008c00007508783b */ /* 0x000e640000004200 */
[----:B------:R-:W-:Y:S05]  /*10160*/  FADD.FTZ R137, R99, R114 ;  /* 0x0000007263897221 */ /* 0x000fea0000010000 */
[C---:B------:R-:W-:Y:S08]  /*10170*/  HMMA.16816.F32.BF16 R36, R16.reuse, R22, R36 ;  /* 0x000000161024723c */ /* 0x040ff00000041824 */
        /* <DEDUP_REMOVED lines=8> */
[C---:B-1----:R-:W-:Y:S08]  /*10200*/  HMMA.16816.F32.BF16 R68, R16.reuse, R8, R68 ;  /* 0x000000081044723c */ /* 0x042ff00000041844 */
[----:B------:R-:W-:Y:S01]  /*10210*/  HMMA.16816.F32.BF16 R72, R16, R10, R72 ;  /* 0x0000000a1048723c */ /* 0x000fe20000041848 */
[----:B------:R-:W-:-:S07]  /*10220*/  @P0 BRA `(.L_x_5878) ;  /* 0xffffdef000000947 */ /* 0x000fce000383ffff */
.L_x_5874:
[----:B------:R-:W1:Y:S01]  /*10230*/  SHFL.BFLY PT, R0, R137, 0x2, 0x1f ;  /* 0x0c401f0089007f89 */ /* 0x000e6200000e0000 */
[----:B------:R-:W-:Y:S01]  /*10240*/  MOV R6, 0x3f800000 ;  /* 0x3f80000000067802 */ /* 0x000fe20000000f00 */
[----:B------:R-:W-:Y:S02]  /*10250*/  BSSY B0, `(.L_x_5879) ;  /* 0x00000c1000007945 */ /* 0x000fe40003800000 */
        /* <DEDUP_REMOVED lines=40> */
[----:B------:R-:W-:Y:S01]  /*104e0*/  MOV R5, 0x3f800000 ;  /* 0x3f80000000057802 */ /* 0x000fe20000000f00 */
[----:B------:R-:W-:Y:S01]  /*104f0*/  IMAD.SHL.U32 R16, R14, 0x40, RZ ;  /* 0x000000400e107824 */ /* 0x000fe200078e00ff */
[----:B------:R-:W-:Y:S02]  /*10500*/  SHF.R.S32.HI R12, RZ, 0x4, R12 ;  /* 0x00000004ff0c7819 */ /* 0x000fe4000001140c */
[----:B------:R-:W-:Y:S02]  /*10510*/  LEA.HI R18, R9, R9, RZ, 0x1 ;  /* 0x0000000909127211 */ /* 0x000fe400078f08ff */
[----:B------:R-:W-:Y:S01]  /*10520*/  IADD3 R20, R15, -R20, RZ ;  /* 0x800000140f147210 */ /* 0x000fe20007ffe0ff */
[----:B------:R-:W2:Y:S01]  /*10530*/  @P2 MUFU.RCP R5, R2 ;  /* 0x0000000200052308 */ /* 0x000ea20000001000 */
[----:B------:R-:W-:Y:S01]  /*10540*/  LOP3.LUT R16, R16, 0xc0, RZ, 0xc0, !PT ;  /* 0x000000c010107812 */ /* 0x000fe200078ec0ff */
[----:B-1----:R-:W-:Y:S01]  /*10550*/  FMUL.FTZ R80, R6, R80 ;  /* 0x0000005006507220 */ /* 0x002fe20000410000 */
[----:B------:R-:W-:Y:S01]  /*10560*/  LOP3.LUT R15, R14, 0x1, RZ, 0xc0, !PT ;  /* 0x000000010e0f7812 */ /* 0x000fe200078ec0ff */
[----:B------:R-:W-:Y:S01]  /*10570*/  FMUL.FTZ R81, R6, R81 ;  /* 0x0000005106517220 */ /* 0x000fe20000410000 */
        /* <DEDUP_REMOVED lines=34> */
[----:B------:R1:W-:Y:S01]  /*107a0*/  STS.64 [R11.X4], R80 ;  /* 0x000000500b007388 */ /* 0x0003e20000004a00 */
[C---:B------:R-:W-:Y:S01]  /*107b0*/  FMUL.FTZ R77, R6.reuse, R77 ;  /* 0x0000004d064d7220 */ /* 0x040fe20000410000 */
[----:B------:R-:W3:Y:S01]  /*107c0*/  @P2 MUFU.LG2 R2, R2 ;  /* 0x0000000200022308 */ /* 0x000ee20000000c00 */
[----:B------:R-:W-:-:S02]  /*107d0*/  FMUL.FTZ R68, R6, R68 ;  /* 0x0000004406447220 */ /* 0x000fc40000410000 */
[C---:B------:R-:W-:Y:S02]  /*107e0*/  FMUL.FTZ R69, R6.reuse, R69 ;  /* 0x0000004506457220 */ /* 0x040fe40000410000 */
[C---:B------:R-:W-:Y:S02]  /*107f0*/  FMUL.FTZ R72, R6.reuse, R72 ;  /* 0x0000004806487220 */ /* 0x040fe40000410000 */
[----:B------:R-:W-:Y:S01]  /*10800*/  FMUL.FTZ R73, R6, R73 ;  /* 0x0000004906497220 */ /* 0x000fe20000410000 */
[----:B------:R-:W-:Y:S01]  /*10810*/  MOV R6, 0x40 ;  /* 0x0000004000067802 */ /* 0x000fe20000000f00 */
[----:B------:R-:W-:Y:S02]  /*10820*/  IMAD R13, R18, 0x4, R13 ;  /* 0x00000004120d7824 */ /* 0x000fe400078e020d */
[C---:B--2---:R-:W-:Y:S01]  /*10830*/  FMUL.FTZ R83, R5.reuse, R83 ;  /* 0x0000005305537220 */ /* 0x044fe20000410000 */
[----:B------:R-:W-:Y:S01]  /*10840*/  SEL R6, R6, 0xffffffc0, !P0 ;  /* 0xffffffc006067807 */ /* 0x000fe20004000000 */
[----:B------:R-:W-:-:S02]  /*10850*/  FMUL.FTZ R82, R5, R82 ;  /* 0x0000005205527220 */ /* 0x000fc40000410000 */
[C---:B------:R-:W-:Y:S01]  /*10860*/  FMUL.FTZ R39, R5.reuse, R39 ;  /* 0x0000002705277220 */ /* 0x040fe20000410000 */
[----:B------:R-:W-:Y:S01]  /*10870*/  IADD3 R14, R14, R6, RZ ;  /* 0x000000060e0e7210 */ /* 0x000fe20007ffe0ff */
        /* <DEDUP_REMOVED lines=16> */
[----:B-1----:R-:W1:Y:S01]  /*10980*/  S2R R80, SR_CTAID.Z ;  /* 0x0000000000507919 */ /* 0x002e620000002700 */
        /* <DEDUP_REMOVED lines=9> */
[----:B------:R-:W-:Y:S02]  /*10a20*/  FMUL.FTZ R74, R5, R74 ;  /* 0x0000004a054a7220 */ /* 0x000fe40000410000 */
[----:B------:R-:W-:Y:S01]  /*10a30*/  IMAD.IADD R5, R13, 0x1, R12 ;  /* 0x000000010d057824 */ /* 0x000fe200078e020c */
[----:B------:R-:W-:Y:S01]  /*10a40*/  IADD3 R12, R6, R15, RZ ;  /* 0x0000000f060c7210 */ /* 0x000fe20007ffe0ff */
[----:B---3--:R-:W-:Y:S01]  /*10a50*/  @P2 FMUL.FTZ R2, R2, 0.69314718246459960938 ;  /* 0x3f31721802022820 */ /* 0x008fe20000410000 */
[----:B------:R-:W2:Y:S04]  /*10a60*/  S2R R6, SR_CTAID.Y ;  /* 0x0000000000067919 */ /* 0x000ea80000002600 */
[----:B------:R-:W-:Y:S04]  /*10a70*/  STS.64 [R12], R44 ;  /* 0x0000002c0c007388 */ /* 0x000fe80000000a00 */
[----:B------:R-:W-:Y:S04]  /*10a80*/  STS.64 [R12+0x400], R46 ;  /* 0x0004002e0c007388 */ /* 0x000fe80000000a00 */
[----:B------:R-:W-:Y:S04]  /*10a90*/  STS.64 [R11.X4+0x2000], R48 ;  /* 0x002000300b007388 */ /* 0x000fe80000004a00 */
[----:B------:R-:W-:Y:S04]  /*10aa0*/  STS.64 [R11.X4+0x2400], R50 ;  /* 0x002400320b007388 */ /* 0x000fe80000004a00 */
[----:B------:R-:W-:Y:S04]  /*10ab0*/  STS.64 [R15+0x2000], R52 ;  /* 0x002000340f007388 */ /* 0x000fe80000000a00 */
[----:B------:R-:W-:Y:S01]  /*10ac0*/  STS.64 [R15+0x2400], R54 ;  /* 0x002400360f007388 */ /* 0x000fe20000000a00 */
[----:B--2---:R-:W-:-:S03]  /*10ad0*/  IMAD R6, R6, c[0x0][0x210], R125 ;  /* 0x0000840006067a24 */ /* 0x004fc600078e027d */
[----:B------:R-:W-:Y:S04]  /*10ae0*/  STS.64 [R14+0x2000], R56 ;  /* 0x002000380e007388 */ /* 0x000fe80000000a00 */
[----:B------:R-:W-:Y:S04]  /*10af0*/  STS.64 [R14+0x2400], R58 ;  /* 0x0024003a0e007388 */ /* 0x000fe80000000a00 */
[----:B------:R2:W-:Y:S04]  /*10b00*/  STS.64 [R12+0x2000], R60 ;  /* 0x0020003c0c007388 */ /* 0x0005e80000000a00 */
[----:B------:R-:W-:Y:S04]  /*10b10*/  STS.64 [R12+0x2400], R62 ;  /* 0x0024003e0c007388 */ /* 0x000fe80000000a00 */
[----:B------:R-:W-:Y:S04]  /*10b20*/  STS.64 [R11.X4+0x4000], R64 ;  /* 0x004000400b007388 */ /* 0x000fe80000004a00 */
[----:B------:R3:W-:Y:S04]  /*10b30*/  STS.64 [R11.X4+0x4400], R66 ;  /* 0x004400420b007388 */ /* 0x0007e80000004a00 */
[----:B------:R-:W-:Y:S04]  /*10b40*/  STS.64 [R15+0x4000], R76 ;  /* 0x0040004c0f007388 */ /* 0x000fe80000000a00 */
[----:B------:R-:W-:Y:S04]  /*10b50*/  STS.64 [R15+0x4400], R78 ;  /* 0x0044004e0f007388 */ /* 0x000fe80000000a00 */
[----:B------:R-:W-:Y:S01]  /*10b60*/  STS.64 [R14+0x4000], R68 ;  /* 0x004000440e007388 */ /* 0x000fe20000000a00 */
[----:B--2---:R-:W-:-:S03]  /*10b70*/  LOP3.LUT R61, R10, 0xffffffe0, RZ, 0xc0, !PT ;  /* 0xffffffe00a3d7812 */ /* 0x004fc600078ec0ff */
[----:B------:R-:W-:Y:S01]  /*10b80*/  STS.64 [R14+0x4400], R70 ;  /* 0x004400460e007388 */ /* 0x000fe20000000a00 */
[----:B------:R-:W-:Y:S02]  /*10b90*/  SHF.R.S32.HI R10, RZ, 0x1f, R7 ;  /* 0x0000001fff0a7819 */ /* 0x000fe40000011407 */
[----:B------:R-:W-:Y:S01]  /*10ba0*/  IADD3 R61, R0, -R61, RZ ;  /* 0x8000003d003d7210 */ /* 0x000fe20007ffe0ff */
[----:B------:R-:W-:Y:S01]  /*10bb0*/  STS.64 [R12+0x4000], R72 ;  /* 0x004000480c007388 */ /* 0x000fe20000000a00 */
[----:B------:R-:W-:Y:S01]  /*10bc0*/  LEA.HI R10, R10, R7, RZ, 0x2 ;  /* 0x000000070a0a7211 */ /* 0x000fe200078f10ff */
[----:B------:R-:W-:Y:S01]  /*10bd0*/  IMAD.MOV.U32 R0, RZ, RZ, -0x800000 ;  /* 0xff800000ff007424 */ /* 0x000fe200078e00ff */
[----:B------:R-:W-:Y:S01]  /*10be0*/  LOP3.LUT P0, RZ, R61, 0x3, RZ, 0xc0, !PT ;  /* 0x000000033dff7812 */ /* 0x000fe2000780c0ff */
[----:B------:R-:W-:Y:S01]  /*10bf0*/  STS.64 [R12+0x4400], R74 ;  /* 0x0044004a0c007388 */ /* 0x000fe20000000a00 */
[----:B------:R-:W-:Y:S01]  /*10c00*/  LOP3.LUT R10, R10, 0xffffffc, RZ, 0xc0, !PT ;  /* 0x0ffffffc0a0a7812 */ /* 0x000fe200078ec0ff */
[----:B------:R-:W-:Y:S01]  /*10c10*/  @P3 FMUL.FTZ R61, R4, 0.69314718246459960938 ;  /* 0x3f317218043d3820 */ /* 0x000fe20000410000 */
[----:B---3--:R-:W-:Y:S01]  /*10c20*/  IADD3 R11, -R125, RZ, RZ ;  /* 0x000000ff7d0b7210 */ /* 0x008fe20007ffe1ff */
[----:B------:R-:W-:Y:S01]  /*10c30*/  BAR.SYNC.DEFER_BLOCKING 0x0 ;  /* 0x0000000000007b1d */ /* 0x000fe20000010000 */
[----:B------:R-:W-:Y:S01]  /*10c40*/  IADD3 R7, R7, -R10, RZ ;  /* 0x8000000a07077210 */ /* 0x000fe20007ffe0ff */
[----:B------:R-:W-:-:S02]  /*10c50*/  @P3 FFMA.FTZ R0, R84, c[0x0][0x238], R61 ;  /* 0x00008e0054003a23 */ /* 0x000fc4000001003d */
[----:B-1----:R-:W-:Y:S01]  /*10c60*/  IMAD R11, R11, c[0x0][0x1c0], R80 ;  /* 0x000070000b0b7a24 */ /* 0x002fe200078e0250 */
[----:B------:R-:W-:Y:S01]  /*10c70*/  LEA R130, R7, R130, 0x4 ;  /* 0x0000008207827211 */ /* 0x000fe200078e20ff */
[----:B------:R-:W1:Y:S02]  /*10c80*/  S2R R60, SR_CTAID.X ;  /* 0x00000000003c7919 */ /* 0x000e640000002500 */
[----:B------:R-:W-:Y:S01]  /*10c90*/  IMAD R6, R6, c[0x0][0x1c0], R11 ;  /* 0x0000700006067a24 */ /* 0x000fe200078e020b */
[----:B------:R-:W-:Y:S01]  /*10ca0*/  MOV R11, 0xff800000 ;  /* 0xff800000000b7802 */ /* 0x000fe20000000f00 */
[----:B------:R-:W-:Y:S01]  /*10cb0*/  @P2 FFMA.FTZ R11, R3, c[0x0][0x238], R2 ;  /* 0x00008e00030b2a23 */ /* 0x000fe20000010002 */
        /* <DEDUP_REMOVED lines=15> */
[----:B---34-:R-:W-:Y:S01]  /*10db0*/  IMAD R2, R60, -0x40, R123 ;  /* 0xffffffc03c027824 */ /* 0x018fe200078e027b */
        /* <DEDUP_REMOVED lines=10> */
.L_x_5880:
[----:B---34-:R-:W-:Y:S05]  /*10e60*/  BSYNC B0 ;  /* 0x0000000000007941 */ /* 0x018fea0003800000 */
.L_x_5879:
[----:B-1----:R-:W-:Y:S01]  /*10e70*/  IMAD.SHL.U32 R2, R9, 0x4, RZ ;  /* 0x0000000409027824 */ /* 0x002fe200078e00ff */
[----:B------:R-:W-:Y:S01]  /*10e80*/  IADD3 R0, R8, 0x10, RZ ;  /* 0x0000001008007810 */ /* 0x000fe20007ffe0ff */
[----:B------:R-:W-:Y:S02]  /*10e90*/  IMAD R5, R5, c[0x0][0x22c], RZ ;  /* 0x00008b0005057a24 */ /* 0x000fe400078e02ff */
[----:B------:R-:W-:Y:S01]  /*10ea0*/  IMAD R123, R60, -0x40, R123 ;  /* 0xffffffc03c7b7824 */ /* 0x000fe200078e027b */
[----:B------:R-:W-:-:S04]  /*10eb0*/  SHF.R.S32.HI R3, RZ, 0x1f, R2 ;  /* 0x0000001fff037819 */ /* 0x000fc80000011402 */
[-C--:B------:R-:W-:Y:S01]  /*10ec0*/  ISETP.GE.AND P2, PT, R0, R123.reuse, PT ;  /* 0x0000007b0000720c */ /* 0x080fe20003f46270 */
[C---:B------:R-:W-:Y:S01]  /*10ed0*/  IMAD.WIDE R2, R8.reuse, 0x60, R2 ;  /* 0x0000006008027825 */ /* 0x040fe200078e0202 */
[C---:B------:R-:W-:Y:S02]  /*10ee0*/  ISETP.GE.AND P3, PT, R8.reuse, R123, PT ;  /* 0x0000007b0800720c */ /* 0x040fe40003f66270 */
[C---:B------:R-:W-:Y:S02]  /*10ef0*/  IADD3 R0, R8.reuse, 0x20, RZ ;  /* 0x0000002008007810 */ /* 0x040fe40007ffe0ff */
[C---:B------:R-:W-:Y:S02]  /*10f00*/  IADD3 R2, P0, R5.reuse, R2, RZ ;  /* 0x0000000205027210 */ /* 0x040fe40007f1e0ff */
[----:B------:R-:W-:Y:S02]  /*10f10*/  IADD3 R8, R8, 0x30, RZ ;  /* 0x0000003008087810 */ /* 0x000fe40007ffe0ff */
[----:B------:R-:W-:-:S02]  /*10f20*/  LEA.HI.X.SX32 R5, R5, R3, 0x1, P0 ;  /* 0x0000000305057211 */ /* 0x000fc400000f0eff */
[----:B------:R-:W-:Y:S02]  /*10f30*/  LEA R4, P0, R2, c[0x0][0x1d8], 0x2 ;  /* 0x0000760002047a11 */ /* 0x000fe400078010ff */
[-C--:B------:R-:W-:Y:S02]  /*10f40*/  ISETP.GE.AND P1, PT, R0, R123.reuse, PT ;  /* 0x0000007b0000720c */ /* 0x080fe40003f26270 */
[----:B------:R-:W-:Y:S02]  /*10f50*/  LEA.HI.X R5, R2, c[0x0][0x1dc], R5, 0x2, P0 ;  /* 0x0000770002057a11 */ /* 0x000fe400000f1405 */
[----:B------:R-:W-:-:S03]  /*10f60*/  ISETP.GE.AND P0, PT, R8, R123, PT ;  /* 0x0000007b0800720c */ /* 0x000fc60003f06270 */
[----:B------:R1:W-:Y:S04]  /*10f70*/  @!P3 STG.E.128 [R4.64+0x80], R36 ;  /* 0x000080240400b986 */ /* 0x0003e8000c101d06 */
[----:B--2---:R1:W-:Y:S04]  /*10f80*/  @!P3 STG.E.128 [R4.64+0x100], R20 ;  /* 0x000100140400b986 */ /* 0x0043e8000c101d06 */
        /* <DEDUP_REMOVED lines=13> */
.L_x_5881:
        /* <DEDUP_REMOVED lines=10> */
.L_x_6384:


//--------------------- .text._ZN5flash24flash_fwd_splitkv_kernelI23Flash_fwd_kernel_traitsILi96ELi64ELi64ELi4ELb0ELb0EN7cutlass10bfloat16_tE19Flash_kernel_traitsILi96ELi64ELi64ELi4ES3_EELb1ELb0ELb0ELb0ELb1ELb1ELb1ELb1EEEvNS_16Flash_fwd_paramsE --------------------------
	.section	.text._ZN5flash24flash_fwd_splitkv_kernelI23Flash_fwd_kernel_traitsILi96ELi64ELi64ELi4ELb0ELb0EN7cutlass10bfloat16_tE19Flash_kernel_traitsILi96ELi64ELi64ELi4ES3_EELb1ELb0ELb0ELb0ELb1ELb1ELb1ELb1EEEvNS_16Flash_fwd_paramsE,"ax",@progbits
	.sectioninfo	@"SHI_REGISTERS=168"
	.align	128
        .global         _ZN5flash24flash_fwd_splitkv_kernelI23Flash_fwd_kernel_traitsILi96ELi64ELi64ELi4ELb0ELb0EN7cutlass10bfloat16_tE19Flash_kernel_traitsILi96ELi64ELi64ELi4ES3_EELb1ELb0ELb0ELb0ELb1ELb1ELb1ELb1EEEvNS_16Flash_fwd_paramsE
        .type           _ZN5flash24flash_fwd_splitkv_kernelI23Flash_fwd_kernel_traitsILi96ELi64ELi64ELi4ELb0ELb0EN7cutlass10bfloat16_tE19Flash_kernel_traitsILi96ELi64ELi64ELi4ES3_EELb1ELb0ELb0ELb0ELb1ELb1ELb1ELb1EEEvNS_16Flash_fwd_paramsE,@function
        .size           _ZN5flash24flash_fwd_splitkv_kernelI23Flash_fwd_kernel_traitsILi96ELi64ELi64ELi4ELb0ELb0EN7cutlass10bfloat16_tE19Flash_kernel_traitsILi96ELi64ELi64ELi4ES3_EELb1ELb0ELb0ELb0ELb1ELb1ELb1ELb1EEEvNS_16Flash_fwd_paramsE,(.L_x_6385 - _ZN5flash24flash_fwd_splitkv_kernelI23Flash_fwd_kernel_traitsILi96ELi64ELi64ELi4ELb0ELb0EN7cutlass10bfloat16_tE19Flash_kernel_traitsILi96ELi64ELi64ELi4ES3_EELb1ELb0ELb0ELb0ELb1ELb1ELb1ELb1EEEvNS_16Flash_fwd_paramsE)
        .other          _ZN5flash24flash_fwd_splitkv_kernelI23Flash_fwd_kernel_traitsILi96ELi64ELi64ELi4ELb0ELb0EN7cutlass10bfloat16_tE19Flash_kernel_traitsILi96ELi64ELi64ELi4ES3_EELb1ELb0ELb0ELb0ELb1ELb1ELb1ELb1EEEvNS_16Flash_fwd_paramsE,@"STO_CUDA_ENTRY STV_DEFAULT"
_ZN5flash24flash_fwd_splitkv_kernelI23Flash_fwd_kernel_traitsILi96ELi64ELi64ELi4ELb0ELb0EN7cutlass10bfloat16_tE19Flash_kernel_traitsILi96ELi64ELi64ELi4ES3_EELb1ELb0ELb0ELb0ELb1ELb1ELb1ELb1EEEvNS_16Flash_fwd_paramsE:
.text._ZN5flash24flash_fwd_splitkv_kernelI23Flash_fwd_kernel_traitsILi96ELi64ELi64ELi4ELb0ELb0EN7cutlass10bfloat16_tE19Flash_kernel_traitsILi96ELi64ELi64ELi4ES3_EELb1ELb0ELb0ELb0ELb1ELb1ELb1ELb1EEEvNS_16Flash_fwd_paramsE:
        /* <DEDUP_REMOVED lines=54> */
.L_x_5882:
[----:B-1-34-:R-:W-:Y:S02]  /*0360*/  MOV R71, c[0x0][0x218] ;  /* 0x0000860000477a02 */ /* 0x01afe40000000f00 */
.L_x_5883:
        /* <DEDUP_REMOVED lines=113> */
.L_x_5884:
        /* <DEDUP_REMOVED lines=94> */
.L_x_5885:
        /* <DEDUP_REMOVED lines=16> */
.L_x_5887:
        /* <DEDUP_REMOVED lines=52> */
.L_x_5886:
        /* <DEDUP_REMOVED lines=190> */
.L_x_5914:
        /* <DEDUP_REMOVED lines=172> */
.L_x_5892:
[----:B------:R-:W-:Y:S05]  /*2b40*/  BSYNC B0 ;  /* 0x0000000000007941 */ /* 0x000fea0003800000 */
.L_x_5891:
        /* <DEDUP_REMOVED lines=143> */
.L_x_5894:
[----:B------:R-:W-:Y:S05]  /*3440*/  BSYNC B0 ;  /* 0x0000000000007941 */ /* 0x000fea0003800000 */
.L_x_5893:
        /* <DEDUP_REMOVED lines=8> */
.L_x_5890:
        /* <DEDUP_REMOVED lines=85> */
.L_x_5899:
[----:B------:R-:W-:Y:S05]  /*3a20*/  BSYNC B0 ;  /* 0x0000000000007941 */ /* 0x000fea0003800000 */
.L_x_5898:
        /* <DEDUP_REMOVED lines=83> */
.L_x_5901:
[----:B------:R-:W-:Y:S05]  /*3f60*/  BSYNC B0 ;  /* 0x0000000000007941 */ /* 0x000fea0003800000 */
.L_x_5900:
        /* <DEDUP_REMOVED lines=83> */
.L_x_5903:
[----:B------:R-:W-:Y:S05]  /*44a0*/  BSYNC B0 ;  /* 0x0000000000007941 */ /* 0x000fea0003800000 */
.L_x_5902:
[----:B-----5:R2:W-:Y:S02]  /*44b0*/  STG.E.128 [R116.64+0x80], R40 ;  /* 0x0000802874007986 */ /* 0x0205e4000c101d06 */
.L_x_5897:
[----:B------:R-:W-:Y:S05]  /*44c0*/  BSYNC B1 ;  /* 0x0000000000017941 */ /* 0x000fea0003800000 */
.L_x_5896:
        /* <DEDUP_REMOVED lines=89> */
.L_x_5907:
[----:B------:R-:W-:Y:S05]  /*4a60*/  BSYNC B0 ;  /* 0x0000000000007941 */ /* 0x000fea0003800000 */
.L_x_5906:
        /* <DEDUP_REMOVED lines=87> */
.L_x_5909:
[----:B------:R-:W-:Y:S05]  /*4fe0*/  BSYNC B0 ;  /* 0x0000000000007941 */ /* 0x000fea0003800000 */
.L_x_5908:
        /* <DEDUP_REMOVED lines=87> */
.L_x_5911:
[----:B------:R-:W-:Y:S05]  /*5560*/  BSYNC B0 ;  /* 0x0000000000007941 */ /* 0x000fea0003800000 */
.L_x_5910:
[----:B-----5:R1:W-:Y:S02]  /*5570*/  STG.E.128 [R118.64+0x80], R40 ;  /* 0x0000802876007986 */ /* 0x0203e4000c101d06 */
.L_x_5905:
[----:B------:R-:W-:Y:S05]  /*5580*/  BSYNC B1 ;  /* 0x0000000000017941 */ /* 0x000fea0003800000 */
.L_x_5904:
        /* <DEDUP_REMOVED lines=8> */
.L_x_5889:
        /* <DEDUP_REMOVED lines=13> */
.L_x_5895:
        /* <DEDUP_REMOVED lines=80> */
.L_x_5912:
        /* <DEDUP_REMOVED lines=8> */
.L_x_5913:
[----:B------:R-:W-:Y:S04]  /*5c60*/  IADD3 R13, R13, -0x1, RZ ;  /* 0xffffffff0d0d7810 */ /* 0x000fe80007ffe0ff */
[----:B------:R-:W-:Y:S11]  /*5c70*/  ISETP.GT.AND P0, PT, R13, R82, PT ;  /* 0x000000520d00720c */ /* 0x000ff60003f04270 */
[----:B------:R-:W-:Y:S02]  /*5c80*/  @!UPT UIADD3 URZ, URZ, URZ, URZ ;  /* 0x0000003f3f3ff290 */ /* 0x000fe4000fffe03f */
[----:B------:R-:W-:-:S05]  /*5c90*/  @P0 BRA `(.L_x_5914) ;  /* 0xffffc3e000000947 */ /* 0x000fca000383ffff */
.L_x_5888:
        /* <DEDUP_REMOVED lines=82> */
.L_x_5921:
[----:B------:R-:W-:Y:S05]  /*61c0*/  BSYNC B0 ;  /* 0x0000000000007941 */ /* 0x000fea0003800000 */
.L_x_5920:
        /* <DEDUP_REMOVED lines=45> */
.L_x_5923:
[----:B------:R-:W-:Y:S05]  /*64a0*/  BSYNC B0 ;  /* 0x0000000000007941 */ /* 0x000fea0003800000 */
.L_x_5922:
        /* <DEDUP_REMOVED lines=44> */
.L_x_5925:
[----:B------:R-:W-:Y:S05]  /*6770*/  BSYNC B0 ;  /* 0x0000000000007941 */ /* 0x000fea0003800000 */
.L_x_5924:
[----:B-----5:R4:W-:Y:S02]  /*6780*/  STS.128 [R124+0x2000], R8 ;  /* 0x002000087c007388 */ /* 0x0209e40000000c00 */
.L_x_5919:
[----:B------:R-:W-:Y:S05]  /*6790*/  BSYNC B1 ;  /* 0x0000000000017941 */ /* 0x000fea0003800000 */
.L_x_5918:
        /* <DEDUP_REMOVED lines=54> */
.L_x_5928:
[----:B------:R-:W-:Y:S05]  /*6b00*/  BSYNC B0 ;  /* 0x0000000000007941 */ /* 0x000fea0003800000 */
.L_x_5927:
        /* <DEDUP_REMOVED lines=44> */
.L_x_5930:
[----:B------:R-:W-:Y:S05]  /*6dd0*/  BSYNC B0 ;  /* 0x0000000000007941 */ /* 0x000fea0003800000 */
.L_x_5929:
        /* <DEDUP_REMOVED lines=44> */
.L_x_5932:
[----:B------:R-:W-:Y:S05]  /*70a0*/  BSYNC B0 ;  /* 0x0000000000007941 */ /* 0x000fea0003800000 */
.L_x_5931:
[----:B-----5:R3:W-:Y:S01]  /*70b0*/  STS.128 [R124+0x2800], R28 ;  /* 0x0028001c7c007388 */ /* 0x0207e20000000c00 */
[----:B------:R-:W-:Y:S05]  /*70c0*/  BRA `(.L_x_5926) ;  /* 0x0000239000007947 */ /* 0x000fea0003800000 */
.L_x_5917:
        /* <DEDUP_REMOVED lines=89> */
.L_x_5936:
[----:B------:R-:W-:Y:S05]  /*7660*/  BSYNC B0 ;  /* 0x0000000000007941 */ /* 0x000fea0003800000 */
.L_x_5935:
        /* <DEDUP_REMOVED lines=91> */
.L_x_5938:
[----:B------:R-:W-:Y:S05]  /*7c20*/  BSYNC B0 ;  /* 0x0000000000007941 */ /* 0x000fea0003800000 */
.L_x_5937:
        /* <DEDUP_REMOVED lines=88> */
.L_x_5940:
[----:B------:R-:W-:Y:S05]  /*81b0*/  BSYNC B0 ;  /* 0x0000000000007941 */ /* 0x000fea0003800000 */
.L_x_5939:
[----:B-----5:R1:W-:Y:S02]  /*81c0*/  STS.128 [R124+0x2000], R20 ;  /* 0x002000147c007388 */ /* 0x0203e40000000c00 */
.L_x_5934:
[----:B------:R-:W-:Y:S05]  /*81d0*/  BSYNC B1 ;  /* 0x0000000000017941 */ /* 0x000fea0003800000 */
.L_x_5933:
        /* <DEDUP_REMOVED lines=92> */
.L_x_5942:
[----:B------:R-:W-:Y:S05]  /*87a0*/  BSYNC B0 ;  /* 0x0000000000007941 */ /* 0x000fea0003800000 */
.L_x_5941:
        /* <DEDUP_REMOVED lines=90> */
.L_x_5944:
[----:B------:R-:W-:Y:S05]  /*8d50*/  BSYNC B0 ;  /* 0x0000000000007941 */ /* 0x000fea0003800000 */
.L_x_5943:
        /* <DEDUP_REMOVED lines=90> */
.L_x_5946:
[----:B------:R-:W-:Y:S05]  /*9300*/  BSYNC B0 ;  /* 0x0000000000007941 */ /* 0x000fea0003800000 */
.L_x_5945:
[----:B-----5:R1:W-:Y:S01]  /*9310*/  STS.128 [R124+0x2800], R4 ;  /* 0x002800047c007388 */ /* 0x0203e20000000c00 */
[----:B------:R-:W-:Y:S05]  /*9320*/  BRA `(.L_x_5926) ;  /* 0x0000013000007947 */ /* 0x000fea0003800000 */
.L_x_5916:
        /* <DEDUP_REMOVED lines=19> */
.L_x_5926:
[----:B------:R-:W-:Y:S05]  /*9460*/  BSYNC B2 ;  /* 0x0000000000027941 */ /* 0x000fea0003800000 */
.L_x_5915:
[----:B------:R-:W-:Y:S01]  /*9470*/  IADD3 R135, R87, -0x1, RZ ;  /* 0xffffffff57877810 */ /* 0x000fe20007ffe0ff */
[----:B------:R-:W-:Y:S01]  /*9480*/  IMAD.SHL.U32 R78, R78, 0x8, RZ ;  /* 0x000000084e4e7824 */ /* 0x000fe200078e00ff */
[----:B------:R-:W-:-:S02]  /*9490*/  LOP3.LUT R79, R79, 0x7fffffe, RZ, 0xc0, !PT ;  /* 0x07fffffe4f4f7812 */ /* 0x000fc400078ec0ff */
[----:B-1--4-:R-:W-:Y:S01]  /*94a0*/  SHF.R.S32.HI R7, RZ, 0x1f, R80 ;  /* 0x0000001fff077819 */ /* 0x012fe20000011450 */
[----:B------:R-:W-:Y:S01]  /*94b0*/  IMAD R5, R135, -0x40, R60 ;  /* 0xffffffc087057824 */ /* 0x000fe200078e023c */
[----:B--2---:R-:W-:Y:S01]  /*94c0*/  LEA R128, P0, R102, c[0x0][0x168], 0x1 ;  /* 0x00005a0066807a11 */ /* 0x004fe200078008ff */
[----:B------:R-:W-:Y:S01]  /*94d0*/  IMAD.IADD R48, R80, 0x1, -R79 ;  /* 0x0000000150307824 */ /* 0x000fe200078e0a4f */
[----:B------:R-:W-:Y:S01]  /*94e0*/  LEA.HI R80, R7, R80, RZ, 0x3 ;  /* 0x0000005007507211 */ /* 0x000fe200078f18ff */
[----:B------:R-:W-:Y:S01]  /*94f0*/  IMAD.SHL.U32 R7, R86, 0x40, RZ ;  /* 0x0000004056077824 */ /* 0x000fe200078e00ff */
[-C--:B------:R-:W-:Y:S02]  /*9500*/  ISETP.GE.AND P4, PT, R0, R5.reuse, PT ;  /* 0x000000050000720c */ /* 0x080fe40003f86270 */
[----:B------:R-:W-:Y:S01]  /*9510*/  ISETP.GE.AND P5, PT, R104, R5, PT ;  /* 0x000000056800720c */ /* 0x000fe20003fa6270 */
[----:B------:R-:W-:Y:S01]  /*9520*/  IMAD.SHL.U32 R49, R80, 0x20, RZ ;  /* 0x0000002050317824 */ /* 0x000fe200078e00ff */
[----:B------:R-:W-:-:S02]  /*9530*/  LOP3.LUT R7, R7, 0xc0, RZ, 0xc0, !PT ;  /* 0x000000c007077812 */ /* 0x000fc400078ec0ff */
[----:B------:R-:W-:Y:S02]  /*9540*/  LEA.HI.X R129, R102, c[0x0][0x16c], R54, 0x1, P0 ;  /* 0x00005b0066817a11 */ /* 0x000fe400000f0c36 */
[----:B------:R-:W-:Y:S02]  /*9550*/  LOP3.LUT R78, R7, 0x8, R78, 0xf8, !PT ;  /* 0x00000008074e7812 */ /* 0x000fe400078ef84e */
[----:B------:R-:W-:Y:S02]  /*9560*/  SHF.R.U32.HI R7, RZ, 0x3, R7 ;  /* 0x00000003ff077819 */ /* 0x000fe40000011607 */
[----:B------:R-:W-:Y:S02]  /*9570*/  SHF.R.S32.HI R52, RZ, 0x1f, R55 ;  /* 0x0000001fff347819 */ /* 0x000fe40000011437 */
[----:B------:R-:W-:Y:S01]  /*9580*/  @!P4 LEA R6, P0, R63, R128, 0x1 ;  /* 0x000000803f06c211 */ /* 0x000fe200078008ff */
[----:B------:R-:W-:Y:S01]  /*9590*/  @!PT LDS RZ, [RZ] ;  /* 0x00000000fffff984 */ /* 0x000fe20000000800 */
[----:B------:R-:W-:Y:S01]  /*95a0*/  @!PT LDS RZ, [RZ] ;  /* 0x00000000fffff984 */ /* 0x000fe20000000800 */
[----:B------:R-:W-:Y:S01]  /*95b0*/  @!PT LDS RZ, [RZ] ;  /* 0x00000000fffff984 */ /* 0x000fe20000000800 */
[----:B------:R1:W-:Y:S01]  /*95c0*/  @!P5 LDGSTS.E.BYPASS.LTC128B.128 [R124+0x3000], [R128.64] ;  /* 0x03000000807cdfae */ /* 0x0003e2000b901d46 */
[----:B------:R-:W-:-:S02]  /*95d0*/  LOP3.LUT R120, R78, R7, RZ, 0x3c, !PT ;  /* 0x000000074e787212 */ /* 0x000fc400078e3cff */
[----:B------:R-:W-:Y:S01]  /*95e0*/  @!P4 LEA.HI.X R7, R63, R129, R64, 0x1, P0 ;  /* 0x000000813f07c211 */ /* 0x000fe200000f0c40 */
[----:B------:R1:W-:Y:S01]  /*95f0*/  @!P5 LDGSTS.E.BYPASS.LTC128B.128 [R124+0x4000], [R128.64+0x40] ;  /* 0x04000040807cdfae */ /* 0x0003e2000b901d46 */
[----:B------:R-:W-:Y:S02]  /*9600*/  LEA.HI R2, R52, R55, RZ, 0x4 ;  /* 0x0000003734027211 */ /* 0x000fe400078f20ff */
[----:B------:R-:W-:Y:S01]  /*9610*/  ISETP.GE.AND P1, PT, R0, R5, PT ;  /* 0x000000050000720c */ /* 0x000fe20003f26270 */
[----:B------:R1:W-:Y:S01]  /*9620*/  @!P5 LDGSTS.E.BYPASS.LTC128B.128 [R124+0x5000], [R128.64+0x80] ;  /* 0x05000080807cdfae */ /* 0x0003e2000b901d46 */
[----:B------:R-:W-:Y:S02]  /*9630*/  SHF.R.S32.HI R2, RZ, 0x4, R2 ;  /* 0x00000004ff027819 */ /* 0x000fe40000011402 */
[----:B------:R-:W-:Y:S01]  /*9640*/  LEA.HI R52, R52, R55, RZ, 0x5 ;  /* 0x0000003734347211 */ /* 0x000fe200078f28ff */
[----:B------:R2:W-:Y:S01]  /*9650*/  @!P4 LDGSTS.E.BYPASS.LTC128B.128 [R124+0x3800], [R6.64] ;  /* 0x03800000067ccfae */ /* 0x0005e2000b901d46 */
[----:B------:R-:W-:-:S02]  /*9660*/  LEA.HI R4, R2, R2, RZ, 0x1 ;  /* 0x0000000202047211 */ /* 0x000fc400078f08ff */
[----:B------:R-:W-:Y:S01]  /*9670*/  ISETP.GE.AND P3, PT, R104, R5, PT ;  /* 0x000000056800720c */ /* 0x000fe20003f66270 */
[----:B------:R2:W-:Y:S01]  /*9680*/  @!P4 LDGSTS.E.BYPASS.LTC128B.128 [R124+0x4800], [R6.64+0x40] ;  /* 0x04800040067ccfae */ /* 0x0005e2000b901d46 */
[----:B---3--:R-:W-:Y:S01]  /*9690*/  LOP3.LUT R9, R4, 0xfffffffe, RZ, 0xc0, !PT ;  /* 0xfffffffe04097812 */ /* 0x008fe200078ec0ff */
[----:B------:R-:W-:Y:S01]  /*96a0*/  IMAD.SHL.U32 R4, R68, 0x40, RZ ;  /* 0x0000004044047824 */ /* 0x000fe200078e00ff */
[----:B------:R-:W-:Y:S01]  /*96b0*/  LOP3.LUT R49, R49, 0xffffff00, RZ, 0xc0, !PT ;  /* 0xffffff0031317812 */ /* 0x000fe200078ec0ff */
[----:B------:R2:W-:Y:S01]  /*96c0*/  @!P4 LDGSTS.E.BYPASS.LTC128B.128 [R124+0x5800], [R6.64+0x80] ;  /* 0x05800080067ccfae */ /* 0x0005e2000b901d46 */
[----:B------:R-:W-:Y:S01]  /*96d0*/  LEA R108, P0, R100, c[0x0][0x170], 0x1 ;  /* 0x00005c00646c7a11 */ /* 0x000fe200078008ff */
[----:B------:R-:W-:Y:S01]  /*96e0*/  IMAD.IADD R0, R2, 0x1, -R9 ;  /* 0x0000000102007824 */ /* 0x000fe200078e0a09 */
[----:B------:R-:W-:Y:S01]  /*96f0*/  LOP3.LUT R4, R4, 0xc0, RZ, 0xc0, !PT ;  /* 0x000000c004047812 */ /* 0x000fe200078ec0ff */
[----:B------:R-:W0:Y:S01]  /*9700*/  LDGDEPBAR ;  /* 0x00000000000079af */ /* 0x000e220000000000 */
[----:B------:R-:W-:Y:S01]  /*9710*/  SHF.R.S32.HI R2, RZ, 0x5, R52 ;  /* 0x00000005ff027819 */ /* 0x000fe20000011434 */
[----:B------:R-:W-:Y:S01]  /*9720*/  IMAD.SHL.U32 R5, R0, 0x8, RZ ;  /* 0x0000000800057824 */ /* 0x000fe200078e00ff */
[----:B------:R-:W-:Y:S01]  /*9730*/  LEA.HI.X R109, R100, c[0x0][0x174], R85, 0x1, P0 ;  /* 0x00005d00646d7a11 */ /* 0x000fe200000f0c55 */
[----:B------:R-:W-:Y:S01]  /*9740*/  IMAD R67, R0, 0x8, R67 ;  /* 0x0000000800437824 */ /* 0x000fe200078e0243 */
[----:B------:R-:W-:-:S02]  /*9750*/  LOP3.LUT R52, R52, 0xffffffe0, RZ, 0xc0, !PT ;  /* 0xffffffe034347812 */ /* 0x000fc400078ec0ff */
[----:B------:R-:W-:Y:S01]  /*9760*/  LOP3.LUT R50, R4, 0x8, R5, 0xf8, !PT ;  /* 0x0000000804327812 */ /* 0x000fe200078ef805 */
[----:B------:R-:W-:Y:S02]  /*9770*/  IMAD R5, R2, 0x200, R49 ;  /* 0x0000020002057824 */ /* 0x000fe400078e0231 */
[----:B------:R-:W-:Y:S02]  /*9780*/  IMAD.U32 R120, R67, 0x20, R120 ;  /* 0x0000002043787824 */ /* 0x000fe400078e0078 */
[----:B------:R-:W-:Y:S02]  /*9790*/  IMAD R121, R48, 0x20, R5 ;  /* 0x0000002030797824 */ /* 0x000fe400078e0205 */
[----:B------:R-:W-:Y:S02]  /*97a0*/  IMAD.SHL.U32 R120, R120, 0x2, RZ ;  /* 0x0000000278787824 */ /* 0x000fe400078e00ff */
[----:B------:R-:W-:Y:S02]  /*97b0*/  IMAD R49, R48, 0x20, R49 ;  /* 0x0000002030317824 */ /* 0x000fe400078e0231 */
[----:B------:R-:W-:Y:S01]  /*97c0*/  IMAD R0, R61, 0x2, R120 ;  /* 0x000000023d007824 */ /* 0x000fe200078e0278 */
[----:B--2---:R-:W-:Y:S01]  /*97d0*/  SHF.R.U32.HI R7, RZ, 0x3, R4 ;  /* 0x00000003ff077819 */ /* 0x004fe20000011604 */
[----:B------:R-:W-:-:S04]  /*97e0*/  DEPBAR.LE SB0, 0x0 ;  /* 0x000080000000791a */ /* 0x000fc80000000000 */
[----:B------:R-:W-:Y:S01]  /*97f0*/  BAR.SYNC.DEFER_BLOCKING 0x0 ;  /* 0x0000000000007b1d */ /* 0x000fe20000010000 */
[----:B------:R-:W-:Y:S02]  /*9800*/  LOP3.LUT R50, R50, R7, RZ, 0x3c, !PT ;  /* 0x0000000732327212 */ /* 0x000fe400078e3cff */
[----:B------:R-:W-:-:S03]  /*9810*/  @!P1 LEA R4, P0, R66, R108, 0x1 ;  /* 0x0000006c42049211 */ /* 0x000fc600078008ff */
[----:B------:R-:W-:Y:S01]  /*9820*/  IMAD.IADD R121, R50, 0x1, R121 ;  /* 0x0000000132797824 */ /* 0x000fe200078e0279 */
[----:B------:R-:W-:Y:S01]  /*9830*/  @!P1 LEA.HI.X R5, R66, R109, R65, 0x1, P0 ;  /* 0x0000006d42059211 */ /* 0x000fe200000f0c41 */
[----:B------:R-:W-:Y:S02]  /*9840*/  IMAD.IADD R118, R50, 0x1, R49 ;  /* 0x0000000132767824 */ /* 0x000fe400078e0231 */
[----:B------:R-:W-:-:S04]  /*9850*/  IMAD.SHL.U32 R121, R121, 0x2, RZ ;  /* 0x0000000279797824 */ /* 0x000fc800078e00ff */
        /* <DEDUP_REMOVED lines=23> */
[----:B------:R-:W-:Y:S04]  /*99d0*/  LDSM.16.M88.4 R88, [R119] ;  /* 0x000000007758783b */ /* 0x000fe80000000200 */
[----:B------:R-:W-:Y:S04]  /*99e0*/  LDSM.16.M88.4 R20, [R0+0x3000] ;  /* 0x003000000014783b */ /* 0x000fe80000000200 */
[----:B------:R-:W-:Y:S04]  /*99f0*/  LDSM.16.M88.4 R68, [R121+0x1000] ;  /* 0x001000007944783b */ /* 0x000fe80000000200 */
[----:B------:R-:W-:Y:S04]  /*9a00*/  LDSM.16.M88.4 R64, [R120+0x4000] ;  /* 0x004000007840783b */ /* 0x000fe80000000200 */
[----:B------:R-:W4:Y:S04]  /*9a10*/  LDSM.16.M88.4 R32, [R120+0x3400] ;  /* 0x003400007820783b */ /* 0x000f280000000200 */
[----:B------:R-:W5:Y:S04]  /*9a20*/  LDSM.16.M88.4 R44, [R120+0x3800] ;  /* 0x00380000782c783b */ /* 0x000f680000000200 */
[----:B------:R-:W1:Y:S04]  /*9a30*/  LDSM.16.M88.4 R8, [R120+0x3c00] ;  /* 0x003c00007808783b */ /* 0x000e680000000200 */
[----:B------:R-:W-:Y:S04]  /*9a40*/  LDSM.16.M88.4 R40, [R119+0x1000] ;  /* 0x001000007728783b */ /* 0x000fe80000000200 */
[----:B------:R-:W1:Y:S01]  /*9a50*/  LDSM.16.M88.4 R36, [R0+0x4000] ;  /* 0x004000000024783b */ /* 0x000e620000000200 */
[C---:B---3--:R-:W-:Y:S03]  /*9a60*/  HMMA.16816.F32.BF16 R12, R72.reuse, R16, RZ ;  /* 0x00000010480c723c */ /* 0x048fe600000418ff */
[----:B--2---:R-:W2:Y:S04]  /*9a70*/  LDSM.16.M88.4 R4, [R0+0x3400] ;  /* 0x003400000004783b */ /* 0x004ea80000000200 */
[----:B------:R-:W-:Y:S01]  /*9a80*/  LDSM.16.M88.4 R104, [R0+0x3800] ;  /* 0x003800000068783b */ /* 0x000fe20000000200 */
[C---:B------:R-:W-:Y:S03]  /*9a90*/  HMMA.16816.F32.BF16 R16, R72.reuse, R18, RZ ;  /* 0x000000124810723c */ /* 0x040fe600000418ff */
[----:B------:R-:W-:Y:S04]  /*9aa0*/  LDSM.16.M88.4 R28, [R120+0x4400] ;  /* 0x00440000781c783b */ /* 0x000fe80000000200 */
[----:B------:R-:W-:Y:S04]  /*9ab0*/  LDSM.16.M88.4 R92, [R0+0x5000] ;  /* 0x00500000005c783b */ /* 0x000fe80000000200 */
[----:B------:R-:W-:Y:S01]  /*9ac0*/  LDSM.16.M88.4 R96, [R0+0x4400] ;  /* 0x004400000060783b */ /* 0x000fe20000000200 */
[----:B----4-:R-:W-:Y:S03]  /*9ad0*/  HMMA.16816.F32.BF16 R24, R72, R32, RZ ;  /* 0x000000204818723c */ /* 0x010fe600000418ff */
[----:B------:R-:W-:Y:S04]  /*9ae0*/  LDSM.16.M88.4 R80, [R0+0x3c00] ;  /* 0x003c00000050783b */ /* 0x000fe80000000200 */
[----:B------:R-:W0:Y:S01]  /*9af0*/  LDGDEPBAR ;  /* 0x00000000000079af */ /* 0x000e220000000000 */
[C---:B------:R-:W-:Y:S08]  /*9b00*/  HMMA.16816.F32.BF16 R12, R88.reuse, R20, R12 ;  /* 0x00000014580c723c */ /* 0x040ff0000004180c */
[----:B------:R-:W-:Y:S01]  /*9b10*/  HMMA.16816.F32.BF16 R16, R88, R22, R16 ;  /* 0x000000165810723c */ /* 0x000fe20000041810 */
[----:B------:R-:W-:Y:S07]  /*9b20*/  LDSM.16.M88.4 R20, [R120+0x5000] ;  /* 0x005000007814783b */ /* 0x000fee0000000200 */
[----:B------:R-:W-:Y:S08]  /*9b30*/  HMMA.16816.F32.BF16 R32, R72, R34, RZ ;  /* 0x000000224820723c */ /* 0x000ff000000418ff */
[----:B------:R-:W-:Y:S08]  /*9b40*/  HMMA.16816.F32.BF16 R12, R68, R64, R12 ;  /* 0x00000040440c723c */ /* 0x000ff0000004180c */
[C---:B-----5:R-:W-:Y:S08]  /*9b50*/  HMMA.16816.F32.BF16 R56, R72.reuse, R44, RZ ;  /* 0x0000002c4838723c */ /* 0x060ff000000418ff */
[C---:B------:R-:W-:Y:S08]  /*9b60*/  HMMA.16816.F32.BF16 R44, R72.reuse, R46, RZ ;  /* 0x0000002e482c723c */ /* 0x040ff000000418ff */
[C---:B-1----:R-:W-:Y:S08]  /*9b70*/  HMMA.16816.F32.BF16 R76, R72.reuse, R8, RZ ;  /* 0x00000008484c723c */ /* 0x042ff000000418ff */
[----:B------:R-:W-:Y:S01]  /*9b80*/  HMMA.16816.F32.BF16 R72, R72, R10, RZ ;  /* 0x0000000a4848723c */ /* 0x000fe200000418ff */
[----:B------:R-:W1:Y:S07]  /*9b90*/  LDSM.16.M88.4 R8, [R121+0x2000] ;  /* 0x002000007908783b */ /* 0x000e6e0000000200 */
[----:B------:R-:W-:Y:S01]  /*9ba0*/  HMMA.16816.F32.BF16 R16, R68, R66, R16 ;  /* 0x000000424410723c */ /* 0x000fe20000041810 */
[----:B------:R-:W-:Y:S07]  /*9bb0*/  LDSM.16.M88.4 R64, [R120+0x4800] ;  /* 0x004800007840783b */ /* 0x000fee0000000200 */
[----:B------:R-:W-:Y:S08]  /*9bc0*/  HMMA.16816.F32.BF16 R12, R40, R36, R12 ;  /* 0x00000024280c723c */ /* 0x000ff0000004180c */
[C---:B--2---:R-:W-:Y:S08]  /*9bd0*/  HMMA.16816.F32.BF16 R24, R88.reuse, R4, R24 ;  /* 0x000000045818723c */ /* 0x044ff00000041818 */
[----:B------:R-:W-:Y:S01]  /*9be0*/  HMMA.16816.F32.BF16 R32, R88, R6, R32 ;  /* 0x000000065820723c */ /* 0x000fe20000041820 */
[----:B------:R-:W2:Y:S07]  /*9bf0*/  LDSM.16.M88.4 R4, [R119+0x2000] ;  /* 0x002000007704783b */ /* 0x000eae0000000200 */
[----:B------:R-:W-:Y:S01]  /*9c00*/  HMMA.16816.F32.BF16 R16, R40, R38, R16 ;  /* 0x000000262810723c */ /* 0x000fe20000041810 */
[----:B------:R-:W-:Y:S07]  /*9c10*/  LDSM.16.M88.4 R36, [R0+0x4800] ;  /* 0x004800000024783b */ /* 0x000fee0000000200 */
[----:B-1----:R-:W-:Y:S08]  /*9c20*/  HMMA.16816.F32.BF16 R12, R8, R20, R12 ;  /* 0x00000014080c723c */ /* 0x002ff0000004180c */
[----:B------:R-:W-:Y:S08]  /*9c30*/  HMMA.16816.F32.BF16 R56, R88, R104, R56 ;  /* 0x000000685838723c */ /* 0x000ff00000041838 */
[C---:B------:R-:W-:Y:S08]  /*9c40*/  HMMA.16816.F32.BF16 R24, R68.reuse, R28, R24 ;  /* 0x0000001c4418723c */ /* 0x040ff00000041818 */
[----:B------:R-:W-:Y:S01]  /*9c50*/  HMMA.16816.F32.BF16 R32, R68, R30, R32 ;  /* 0x0000001e4420723c */ /* 0x000fe20000041820 */
[----:B------:R-:W1:Y:S07]  /*9c60*/  LDSM.16.M88.4 R28, [R120+0x5400] ;  /* 0x00540000781c783b */ /* 0x000e6e0000000200 */
[----:B------:R-:W-:Y:S01]  /*9c70*/  HMMA.16816.F32.BF16 R16, R8, R22, R16 ;  /* 0x000000160810723c */ /* 0x000fe20000041810 */
[----:B------:R-:W3:Y:S07]  /*9c80*/  LDSM.16.M88.4 R20, [R0+0x5400] ;  /* 0x005400000014783b */ /* 0x000eee0000000200 */
[----:B--2---:R-:W-:Y:S08]  /*9c90*/  HMMA.16816.F32.BF16 R12, R4, R92, R12 ;  /* 0x0000005c040c723c */ /* 0x004ff0000004180c */
[----:B------:R-:W-:Y:S08]  /*9ca0*/  HMMA.16816.F32.BF16 R24, R40, R96, R24 ;  /* 0x000000602818723c */ /* 0x000ff00000041818 */
[----:B------:R-:W-:Y:S08]  /*9cb0*/  HMMA.16816.F32.BF16 R56, R68, R64, R56 ;  /* 0x000000404438723c */ /* 0x000ff00000041838 */
[----:B------:R-:W-:Y:S01]  /*9cc0*/  HMMA.16816.F32.BF16 R32, R40, R98, R32 ;  /* 0x000000622820723c */ /* 0x000fe20000041820 */
[----:B------:R-:W-:-:S02]  /*9cd0*/  FMUL.FTZ R12, R12, c[0x0][0x2ec] ;  /* 0x0000bb000c0c7a20 */ /* 0x000fc40000410000 */
[----:B------:R-:W-:Y:S02]  /*9ce0*/  FMUL.FTZ R61, R13, c[0x0][0x2ec] ;  /* 0x0000bb000d3d7a20 */ /* 0x000fe40000410000 */
[----:B------:R2:W-:Y:S03]  /*9cf0*/  MUFU.TANH R53, R12 ;  /* 0x0000000c00357308 */ /* 0x0005e60000002400 */
[----:B------:R-:W-:Y:S01]  /*9d00*/  HMMA.16816.F32.BF16 R16, R4, R94, R16 ;  /* 0x0000005e0410723c */ /* 0x000fe20000041810 */
[----:B------:R-:W-:Y:S04]  /*9d10*/  LDSM.16.M88.4 R92, [R120+0x5800] ;  /* 0x00580000785c783b */ /* 0x000fe80000000200 */
[----:B------:R-:W4:Y:S03]  /*9d20*/  MUFU.TANH R61, R61 ;  /* 0x0000003d003d7308 */ /* 0x000f260000002400 */
[----:B-1----:R-:W-:Y:S08]  /*9d30*/  HMMA.16816.F32.BF16 R24, R8, R28, R24 ;  /* 0x0000001c0818723c */ /* 0x002ff00000041818 */
[----:B------:R-:W-:Y:S07]  /*9d40*/  HMMA.16816.F32.BF16 R56, R40, R36, R56 ;  /* 0x000000242838723c */ /* 0x000fee0000041838 */
[----:B------:R-:W-:Y:S01]  /*9d50*/  FMUL.FTZ R36, R14, c[0x0][0x2ec] ;  /* 0x0000bb000e247a20 */ /* 0x000fe20000410000 */
[----:B------:R-:W-:Y:S01]  /*9d60*/  HMMA.16816.F32.BF16 R32, R8, R30, R32 ;  /* 0x0000001e0820723c */ /* 0x000fe20000041820 */
[----:B------:R-:W-:Y:S01]  /*9d70*/  FMUL.FTZ R37, R15, c[0x0][0x2ec] ;  /* 0x0000bb000f257a20 */ /* 0x000fe20000410000 */
[----:B------:R-:W-:Y:S01]  /*9d80*/  LDSM.16.M88.4 R28, [R0+0x5800] ;  /* 0x00580000001c783b */ /* 0x000fe20000000200 */
[----:B------:R-:W-:-:S02]  /*9d90*/  FMUL.FTZ R16, R16, c[0x0][0x2ec] ;  /* 0x0000bb0010107a20 */ /* 0x000fc40000410000 */
[----:B------:R-:W-:Y:S01]  /*9da0*/  FMUL.FTZ R17, R17, c[0x0][0x2ec] ;  /* 0x0000bb0011117a20 */ /* 0x000fe20000410000 */
[----:B--2---:R-:W1:Y:S01]  /*9db0*/  LDSM.16.M88.4 R12, [R120+0x4c00] ;  /* 0x004c0000780c783b */ /* 0x004e620000000200 */
[----:B------:R-:W-:Y:S01]  /*9dc0*/  FMUL.FTZ R63, R18, c[0x0][0x2ec] ;  /* 0x0000bb00123f7a20 */ /* 0x000fe20000410000 */
[C---:B------:R-:W-:Y:S01]  /*9dd0*/  HMMA.16816.F32.BF16 R44, R88.reuse, R106, R44 ;  /* 0x0000006a582c723c */ /* 0x040fe2000004182c */
[----:B------:R-:W2:Y:S07]  /*9de0*/  MUFU.TANH R37, R37 ;  /* 0x0000002500257308 */ /* 0x000eae0000002400 */
[----:B------:R-:W-:Y:S01]  /*9df0*/  HMMA.16816.F32.BF16 R72, R88, R82, R72 ;  /* 0x000000525848723c */ /* 0x000fe20000041848 */
[----:B------:R-:W-:Y:S07]  /*9e00*/  MUFU.TANH R63, R63 ;  /* 0x0000003f003f7308 */ /* 0x000fee0000002400 */
[C---:B---3--:R-:W-:Y:S01]  /*9e10*/  HMMA.16816.F32.BF16 R24, R4.reuse, R20, R24 ;  /* 0x000000140418723c */ /* 0x048fe20000041818 */
[----:B------:R-:W3:Y:S07]  /*9e20*/  MUFU.TANH R20, R16 ;  /* 0x0000001000147308 */ /* 0x000eee0000002400 */
[----:B------:R-:W-:Y:S01]  /*9e30*/  HMMA.16816.F32.BF16 R32, R4, R22, R32 ;  /* 0x000000160420723c */ /* 0x000fe20000041820 */
[----:B------:R5:W1:Y:S06]  /*9e40*/  MUFU.TANH R21, R17 ;  /* 0x0000001100157308 */ /* 0x000a6c0000002400 */
[----:B------:R-:W-:Y:S01]  /*9e50*/  FMUL.FTZ R22, R19, c[0x0][0x2ec] ;  /* 0x0000bb0013167a20 */ /* 0x000fe20000410000 */
[----:B------:R-:W-:Y:S01]  /*9e60*/  HMMA.16816.F32.BF16 R76, R88, R80, R76 ;  /* 0x00000050584c723c */ /* 0x000fe2000004184c */
[----:B------:R-:W-:Y:S07]  /*9e70*/  MUFU.TANH R36, R36 ;  /* 0x0000002400247308 */ /* 0x000fee0000002400 */
[----:B------:R-:W-:Y:S01]  /*9e80*/  HMMA.16816.F32.BF16 R44, R68, R66, R44 ;  /* 0x00000042442c723c */ /* 0x000fe2000004182c */
[----:B-----5:R-:W5:Y:S01]  /*9e90*/  LDSM.16.M88.4 R16, [R0+0x4c00] ;  /* 0x004c00000010783b */ /* 0x020f620000000200 */
[----:B------:R-:W-:Y:S01]  /*9ea0*/  FMUL.FTZ R23, R25, c[0x0][0x2ec] ;  /* 0x0000bb0019177a20 */ /* 0x000fe20000410000 */
[----:B------:R-:W2:Y:S01]  /*9eb0*/  MUFU.TANH R22, R22 ;  /* 0x0000001600167308 */ /* 0x000ea20000002400 */
[----:B------:R-:W-:-:S02]  /*9ec0*/  FMUL.FTZ R25, R26, c[0x0][0x2ec] ;  /* 0x0000bb001a197a20 */ /* 0x000fc40000410000 */
[----:B------:R-:W-:Y:S02]  /*9ed0*/  FMUL.FTZ R26, R27, c[0x0][0x2ec] ;  /* 0x0000bb001b1a7a20 */ /* 0x000fe40000410000 */
[----:B-1----:R-:W-:Y:S01]  /*9ee0*/  HMMA.16816.F32.BF16 R72, R68, R14, R72 ;  /* 0x0000000e4448723c */ /* 0x002fe20000041848 */
[----:B------:R-:W-:Y:S02]  /*9ef0*/  FMUL.FTZ R27, R32, c[0x0][0x2ec] ;  /* 0x0000bb00201b7a20 */ /* 0x000fe40000410000 */
[----:B------:R-:W-:Y:S01]  /*9f00*/  FMUL.FTZ R32, R35, c[0x0][0x2ec] ;  /* 0x0000bb0023207a20 */ /* 0x000fe20000410000 */
[----:B------:R-:W-:Y:S01]  /*9f10*/  MUFU.TANH R25, R25 ;  /* 0x0000001900197308 */ /* 0x000fe20000002400 */
[----:B------:R-:W-:-:S03]  /*9f20*/  FMUL.FTZ R24, R24, c[0x0][0x2ec] ;  /* 0x0000bb0018187a20 */ /* 0x000fc60000410000 */
[----:B------:R-:W-:Y:S01]  /*9f30*/  HMMA.16816.F32.BF16 R76, R68, R12, R76 ;  /* 0x0000000c444c723c */ /* 0x000fe2000004184c */
[----:B------:R-:W1:Y:S03]  /*9f40*/  LDSM.16.M88.4 R12, [R120+0x5c00] ;  /* 0x005c0000780c783b */ /* 0x000e660000000200 */
[----:B------:R-:W1:Y:S04]  /*9f50*/  MUFU.TANH R24, R24 ;  /* 0x0000001800187308 */ /* 0x000e680000002400 */
[----:B------:R-:W-:Y:S04]  /*9f60*/  HMMA.16816.F32.BF16 R56, R8, R92, R56 ;  /* 0x0000005c0838723c */ /* 0x000fe80000041838 */
[----:B------:R-:W1:Y:S04]  /*9f70*/  MUFU.TANH R23, R23 ;  /* 0x0000001700177308 */ /* 0x000e680000002400 */
[C---:B------:R-:W-:Y:S04]  /*9f80*/  HMMA.16816.F32.BF16 R44, R40.reuse, R38, R44 ;  /* 0x00000026282c723c */ /* 0x040fe8000004182c */
[----:B------:R-:W1:Y:S04]  /*9f90*/  MUFU.TANH R26, R26 ;  /* 0x0000001a001a7308 */ /* 0x000e680000002400 */
[C---:B-----5:R-:W-:Y:S04]  /*9fa0*/  HMMA.16816.F32.BF16 R72, R40.reuse, R18, R72 ;  /* 0x000000122848723c */ /* 0x060fe80000041848 */
[----:B------:R-:W-:Y:S04]  /*9fb0*/  MUFU.TANH R27, R27 ;  /* 0x0000001b001b7308 */ /* 0x000fe80000002400 */
[----:B------:R-:W-:Y:S01]  /*9fc0*/  HMMA.16816.F32.BF16 R76, R40, R16, R76 ;  /* 0x00000010284c723c */ /* 0x000fe2000004184c */
[----:B------:R-:W5:Y:S01]  /*9fd0*/  LDSM.16.M88.4 R16, [R0+0x5c00] ;  /* 0x005c00000010783b */ /* 0x000f620000000200 */
[----:B------:R-:W-:-:S04]  /*9fe0*/  DEPBAR.LE SB0, 0x0 ;  /* 0x000080000000791a */ /* 0x000fc80000000000 */
[----:B------:R-:W-:Y:S02]  /*9ff0*/  MUFU.TANH R32, R32 ;  /* 0x0000002000207308 */ /* 0x000fe40000002400 */
[----:B------:R-:W-:Y:S07]  /*a000*/  HMMA.16816.F32.BF16 R56, R4, R28, R56 ;  /* 0x0000001c0438723c */ /* 0x000fee0000041838 */
[----:B------:R-:W-:Y:S01]  /*a010*/  FMUL.FTZ R28, R33, c[0x0][0x2ec] ;  /* 0x0000bb00211c7a20 */ /* 0x000fe20000410000 */
[----:B------:R-:W-:Y:S01]  /*a020*/  HMMA.16816.F32.BF16 R44, R8, R94, R44 ;  /* 0x0000005e082c723c */ /* 0x000fe2000004182c */
[----:B------:R-:W-:-:S02]  /*a030*/  IMAD.IADD R33, R55, 0x1, -R52 ;  /* 0x0000000137217824 */ /* 0x000fc400078e0a34 */
[----:B------:R-:W-:Y:S02]  /*a040*/  FMUL.FTZ R29, R34, c[0x0][0x2ec] ;  /* 0x0000bb00221d7a20 */ /* 0x000fe40000410000 */
[----:B------:R-:W-:Y:S01]  /*a050*/  IMAD.SHL.U32 R55, R55, 0x2, RZ ;  /* 0x0000000237377824 */ /* 0x000fe200078e00ff */
[----:B------:R-:W-:Y:S01]  /*a060*/  SHF.R.S32.HI R34, RZ, 0x1f, R33 ;  /* 0x0000001fff227819 */ /* 0x000fe20000011421 */
[----:B------:R-:W-:Y:S01]  /*a070*/  MUFU.TANH R28, R28 ;  /* 0x0000001c001c7308 */ /* 0x000fe20000002400 */
[----:B-1----:R-:W-:Y:S02]  /*a080*/  HMMA.16816.F32.BF16 R72, R8, R14, R72 ;  /* 0x0000000e0848723c */ /* 0x002fe40000041848 */
[----:B------:R-:W-:Y:S01]  /*a090*/  LEA.HI R34, R34, R33, RZ, 0x2 ;  /* 0x0000002122227211 */ /* 0x000fe200078f10ff */
[----:B------:R-:W-:-:S03]  /*a0a0*/  IMAD R33, R2, 0x10, R62 ;  /* 0x0000001002217824 */ /* 0x000fc600078e023e */
[----:B------:R-:W-:Y:S01]  /*a0b0*/  SHF.R.S32.HI R130, RZ, 0x2, R34 ;  /* 0x00000002ff827819 */ /* 0x000fe20000011422 */
[----:B------:R-:W1:Y:S01]  /*a0c0*/  MUFU.TANH R29, R29 ;  /* 0x0000001d001d7308 */ /* 0x000e620000002400 */
[----:B------:R-:W-:Y:S01]  /*a0d0*/  HMMA.16816.F32.BF16 R76, R8, R12, R76 ;  /* 0x0000000c084c723c */ /* 0x000fe2000004184c */
[----:B------:R-:W-:Y:S01]  /*a0e0*/  FMUL.FTZ R56, R56, c[0x0][0x2ec] ;  /* 0x0000bb0038387a20 */ /* 0x000fe20000410000 */
[----:B------:R-:W-:Y:S01]  /*a0f0*/  IADD3 R2, R33, 0x1, R130 ;  /* 0x0000000121027810 */ /* 0x000fe20007ffe082 */
[----:B------:R-:W-:Y:S02]  /*a100*/  FMUL.FTZ R58, R58, c[0x0][0x2ec] ;  /* 0x0000bb003a3a7a20 */ /* 0x000fe40000410000 */
[----:B------:R-:W-:Y:S01]  /*a110*/  FMUL.FTZ R57, R57, c[0x0][0x2ec] ;  /* 0x0000bb0039397a20 */ /* 0x000fe20000410000 */
[----:B------:R-:W-:Y:S01]  /*a120*/  IADD3 R2, R60, R2, -R123 ;  /* 0x000000023c027210 */ /* 0x000fe20007ffe87b */
[----:B------:R-:W1:Y:S01]  /*a130*/  MUFU.TANH R139, R56 ;  /* 0x00000038008b7308 */ /* 0x000e620000002400 */
[----:B------:R-:W-:Y:S01]  /*a140*/  LOP3.LUT R12, R55, 0x6, RZ, 0xc0, !PT ;  /* 0x00000006370c7812 */ /* 0x000fe200078ec0ff */
[----:B------:R-:W-:Y:S01]  /*a150*/  HMMA.16816.F32.BF16 R44, R4, R30, R44 ;  /* 0x0000001e042c723c */ /* 0x000fe2000004182c */
[----:B------:R-:W-:Y:S01]  /*a160*/  IADD3 R35, R2, c[0x0][0x2e8], RZ ;  /* 0x0000ba0002237a10 */ /* 0x000fe20007ffe0ff */
[----:B------:R-:W-:-:S02]  /*a170*/  FMUL.FTZ R59, R59, c[0x0][0x2ec] ;  /* 0x0000bb003b3b7a20 */ /* 0x000fc40000410000 */
[----:B------:R-:W-:Y:S01]  /*a180*/  IMAD R13, R135, 0x40, R12 ;  /* 0x00000040870d7824 */ /* 0x000fe200078e020c */
[C---:B------:R-:W-:Y:S01]  /*a190*/  IADD3 R33, R35.reuse, 0x8, RZ ;  /* 0x0000000823217810 */ /* 0x040fe20007ffe0ff */
[----:B------:R-:W1:Y:S01]  /*a1a0*/  MUFU.TANH R131, R58 ;  /* 0x0000003a00837308 */ /* 0x000e620000002400 */
[-C--:B------:R-:W-:Y:S01]  /*a1b0*/  IMNMX R2, R35, R60.reuse, PT ;  /* 0x0000003c23027217 */ /* 0x080fe20003800200 */
[C---:B-----5:R-:W-:Y:S01]  /*a1c0*/  HMMA.16816.F32.BF16 R72, R4.reuse, R18, R72 ;  /* 0x000000120448723c */ /* 0x060fe20000041848 */
[----:B------:R-:W-:Y:S02]  /*a1d0*/  IADD3 R31, R13, 0x1, RZ ;  /* 0x000000010d1f7810 */ /* 0x000fe40007ffe0ff */
[----:B------:R-:W-:Y:S02]  /*a1e0*/  IMNMX R104, R33, R60, PT ;  /* 0x0000003c21687217 */ /* 0x000fe40003800200 */
[C---:B------:R-:W-:Y:S01]  /*a1f0*/  ISETP.GE.AND P5, PT, R31.reuse, R2, PT ;  /* 0x000000021f00720c */ /* 0x040fe20003fa6270 */
[----:B------:R-:W5:Y:S01]  /*a200*/  MUFU.TANH R107, R57 ;  /* 0x00000039006b7308 */ /* 0x000f620000002400 */
[----:B------:R-:W-:Y:S01]  /*a210*/  ISETP.GE.AND P0, PT, R31, R104, PT ;  /* 0x000000681f00720c */ /* 0x000fe20003f06270 */
[----:B------:R-:W-:Y:S01]  /*a220*/  HMMA.16816.F32.BF16 R76, R4, R16, R76 ;  /* 0x00000010044c723c */ /* 0x000fe2000004184c */
[----:B------:R-:W-:-:S02]  /*a230*/  IADD3 R31, R13, 0x8, RZ ;  /* 0x000000080d1f7810 */ /* 0x000fc40007ffe0ff */
[----:B------:R-:W-:Y:S02]  /*a240*/  IADD3 R9, R13, 0x9, RZ ;  /* 0x000000090d097810 */ /* 0x000fe40007ffe0ff */
[C---:B------:R-:W-:Y:S01]  /*a250*/  ISETP.GE.AND P1, PT, R31.reuse, R2, PT ;  /* 0x000000021f00720c */ /* 0x040fe20003f26270 */
[----:B------:R-:W1:Y:S01]  /*a260*/  MUFU.TANH R115, R59 ;  /* 0x0000003b00737308 */ /* 0x000e620000002400 */
[----:B------:R-:W-:Y:S01]  /*a270*/  ISETP.GE.AND P3, PT, R31, R104, PT ;  /* 0x000000681f00720c */ /* 0x000fe20003f66270 */
[----:B------:R-:W-:Y:S01]  /*a280*/  FMUL.FTZ R45, R45, c[0x0][0x2ec] ;  /* 0x0000bb002d2d7a20 */ /* 0x000fe20000410000 */
[C---:B------:R-:W-:Y:S01]  /*a290*/  ISETP.GE.AND P6, PT, R9.reuse, R2, PT ;  /* 0x000000020900720c */ /* 0x040fe20003fc6270 */
[----:B------:R-:W-:Y:S01]  /*a2a0*/  FMUL.FTZ R44, R44, c[0x0][0x2ec] ;  /* 0x0000bb002c2c7a20 */ /* 0x000fe20000410000 */
[----:B------:R-:W-:Y:S01]  /*a2b0*/  ISETP.GE.AND P4, PT, R9, R104, PT ;  /* 0x000000680900720c */ /* 0x000fe20003f86270 */
[----:B------:R-:W-:Y:S01]  /*a2c0*/  FMUL.FTZ R46, R46, c[0x0][0x2ec] ;  /* 0x0000bb002e2e7a20 */ /* 0x000fe20000410000 */
[C---:B------:R-:W-:Y:S01]  /*a2d0*/  IADD3 R11, R13.reuse, 0x10, RZ ;  /* 0x000000100d0b7810 */ /* 0x040fe20007ffe0ff */
[----:B------:R-:W1:Y:S01]  /*a2e0*/  MUFU.TANH R133, R45 ;  /* 0x0000002d00857308 */ /* 0x000e620000002400 */
[----:B------:R-:W-:Y:S01]  /*a2f0*/  IADD3 R9, R13, 0x11, RZ ;  /* 0x000000110d097810 */ /* 0x000fe20007ffe0ff */
[----:B------:R-:W-:Y:S01]  /*a300*/  FMUL.FTZ R72, R72, c[0x0][0x2ec] ;  /* 0x0000bb0048487a20 */ /* 0x000fe20000410000 */
[----:B----4-:R-:W-:Y:S01]  /*a310*/  FSEL R61, R61, -INF , !P5 ;  /* 0xff8000003d3d7808 */ /* 0x010fe20006800000 */
[----:B------:R-:W-:Y:S01]  /*a320*/  FMUL.FTZ R47, R47, c[0x0][0x2ec] ;  /* 0x0000bb002f2f7a20 */ /* 0x000fe20000410000 */
[----:B--2---:R-:W-:Y:S01]  /*a330*/  FSEL R37, R37, -INF , !P0 ;  /* 0xff80000025257808 */ /* 0x004fe20004000000 */
[----:B------:R-:W-:Y:S01]  /*a340*/  FMUL.FTZ R73, R73, c[0x0][0x2ec] ;  /* 0x0000bb0049497a20 */ /* 0x000fe20000410000 */
[----:B------:R-:W-:Y:S01]  /*a350*/  IADD3 R17, R13, 0x18, RZ ;  /* 0x000000180d117810 */ /* 0x000fe20007ffe0ff */
[----:B------:R-:W2:Y:S01]  /*a360*/  MUFU.TANH R97, R72 ;  /* 0x0000004800617308 */ /* 0x000ea20000002400 */
[C---:B------:R-:W-:Y:S01]  /*a370*/  ISETP.GE.AND P5, PT, R11.reuse, R2, PT ;  /* 0x000000020b00720c */ /* 0x040fe20003fa6270 */
[----:B------:R-:W-:Y:S01]  /*a380*/  FMUL.FTZ R76, R76, c[0x0][0x2ec] ;  /* 0x0000bb004c4c7a20 */ /* 0x000fe20000410000 */
[----:B------:R-:W-:Y:S01]  /*a390*/  ISETP.GE.AND P0, PT, R11, R104, PT ;  /* 0x000000680b00720c */ /* 0x000fe20003f06270 */
[----:B------:R-:W-:Y:S01]  /*a3a0*/  FMUL.FTZ R77, R77, c[0x0][0x2ec] ;  /* 0x0000bb004d4d7a20 */ /* 0x000fe20000410000 */
[----:B---3--:R-:W-:Y:S01]  /*a3b0*/  FSEL R15, R20, -INF , !P1 ;  /* 0xff800000140f7808 */ /* 0x008fe20004800000 */
[----:B------:R-:W-:Y:S01]  /*a3c0*/  FMUL.FTZ R78, R78, c[0x0][0x2ec] ;  /* 0x0000bb004e4e7a20 */ /* 0x000fe20000410000 */
[----:B------:R-:W-:Y:S01]  /*a3d0*/  FSEL R63, R63, -INF , !P3 ;  /* 0xff8000003f3f7808 */ /* 0x000fe20005800000 */
[----:B------:R-:W3:Y:S01]  /*a3e0*/  MUFU.TANH R137, R44 ;  /* 0x0000002c00897308 */ /* 0x000ee20000002400 */
[----:B------:R-:W-:Y:S01]  /*a3f0*/  ISETP.GE.AND P1, PT, R9, R2, PT ;  /* 0x000000020900720c */ /* 0x000fe20003f26270 */
[----:B------:R-:W-:Y:S01]  /*a400*/  FMUL.FTZ R79, R79, c[0x0][0x2ec] ;  /* 0x0000bb004f4f7a20 */ /* 0x000fe20000410000 */
[----:B------:R-:W-:Y:S01]  /*a410*/  ISETP.GE.AND P3, PT, R9, R104, PT ;  /* 0x000000680900720c */ /* 0x000fe20003f66270 */
[----:B------:R-:W-:Y:S01]  /*a420*/  FMUL.FTZ R74, R74, c[0x0][0x2ec] ;  /* 0x0000bb004a4a7a20 */ /* 0x000fe20000410000 */
[----:B------:R-:W-:Y:S01]  /*a430*/  IADD3 R11, R13, 0x19, RZ ;  /* 0x000000190d0b7810 */ /* 0x000fe20007ffe0ff */
[----:B------:R-:W-:Y:S01]  /*a440*/  FMUL.FTZ R75, R75, c[0x0][0x2ec] ;  /* 0x0000bb004b4b7a20 */ /* 0x000fe20000410000 */
[----:B------:R-:W-:Y:S01]  /*a450*/  FSEL R21, R21, -INF , !P6 ;  /* 0xff80000015157808 */ /* 0x000fe20007000000 */
[----:B------:R-:W4:Y:S01]  /*a460*/  MUFU.TANH R113, R46 ;  /* 0x0000002e00717308 */ /* 0x000f220000002400 */
[----:B------:R-:W-:-:S02]  /*a470*/  FSEL R9, R22, -INF , !P4 ;  /* 0xff80000016097808 */ /* 0x000fc40006000000 */
[C---:B------:R-:W-:Y:S02]  /*a480*/  ISETP.GE.AND P6, PT, R17.reuse, R2, PT ;  /* 0x000000021100720c */ /* 0x040fe40003fc6270 */
[----:B------:R-:W-:Y:S02]  /*a490*/  ISETP.GE.AND P4, PT, R17, R104, PT ;  /* 0x000000681100720c */ /* 0x000fe40003f86270 */
[----:B------:R-:W-:Y:S01]  /*a4a0*/  IADD3 R7, R13, 0x20, RZ ;  /* 0x000000200d077810 */ /* 0x000fe20007ffe0ff */
[----:B------:R-:W1:Y:S01]  /*a4b0*/  MUFU.TANH R111, R47 ;  /* 0x0000002f006f7308 */ /* 0x000e620000002400 */
[----:B------:R-:W-:Y:S02]  /*a4c0*/  FSEL R17, R24, -INF , !P5 ;  /* 0xff80000018117808 */ /* 0x000fe40006800000 */
[----:B------:R-:W-:Y:S02]  /*a4d0*/  FSEL R25, R25, -INF , !P0 ;  /* 0xff80000019197808 */ /* 0x000fe40004000000 */
[----:B------:R-:W-:-:S02]  /*a4e0*/  ISETP.GE.AND P5, PT, R11, R2, PT ;  /* 0x000000020b00720c */ /* 0x000fc40003fa6270 */
[----:B------:R-:W-:Y:S01]  /*a4f0*/  ISETP.GE.AND P0, PT, R11, R104, PT ;  /* 0x000000680b00720c */ /* 0x000fe20003f06270 */
[----:B------:R-:W2:Y:S01]  /*a500*/  MUFU.TANH R99, R76 ;  /* 0x0000004c00637308 */ /* 0x000ea20000002400 */
[----:B------:R-:W-:Y:S02]  /*a510*/  FSEL R23, R23, -INF , !P1 ;  /* 0xff80000017177808 */ /* 0x000fe40004800000 */
[----:B------:R-:W-:Y:S02]  /*a520*/  FSEL R11, R26, -INF , !P3 ;  /* 0xff8000001a0b7808 */ /* 0x000fe40005800000 */
[C---:B------:R-:W-:Y:S02]  /*a530*/  ISETP.GE.AND P1, PT, R7.reuse, R2, PT ;  /* 0x000000020700720c */ /* 0x040fe40003f26270 */
[----:B------:R-:W-:Y:S01]  /*a540*/  ISETP.GE.AND P3, PT, R7, R104, PT ;  /* 0x000000680700720c */ /* 0x000fe20003f66270 */
[----:B------:R-:W-:Y:S01]  /*a550*/  MUFU.TANH R98, R77 ;  /* 0x0000004d00627308 */ /* 0x000fe20000002400 */
[----:B-1----:R-:W-:-:S02]  /*a560*/  FSEL R7, R29, -INF , !P4 ;  /* 0xff8000001d077808 */ /* 0x002fc40006000000 */
[C---:B------:R-:W-:Y:S02]  /*a570*/  IADD3 R5, R13.reuse, 0x21, RZ ;  /* 0x000000210d057810 */ /* 0x040fe40007ffe0ff */
[----:B------:R-:W-:Y:S02]  /*a580*/  IADD3 R29, R13, 0x29, RZ ;  /* 0x000000290d1d7810 */ /* 0x000fe40007ffe0ff */
[----:B------:R-:W-:Y:S01]  /*a590*/  FSEL R27, R27, -INF , !P6 ;  /* 0xff8000001b1b7808 */ /* 0x000fe20007000000 */
[----:B------:R-:W1:Y:S01]  /*a5a0*/  MUFU.TANH R95, R78 ;  /* 0x0000004e005f7308 */ /* 0x000e620000002400 */
[----:B------:R-:W-:Y:S02]  /*a5b0*/  FSEL R139, R139, -INF , !P1 ;  /* 0xff8000008b8b7808 */ /* 0x000fe40004800000 */
[----:B------:R-:W-:Y:S02]  /*a5c0*/  FSEL R131, R131, -INF , !P3 ;  /* 0xff80000083837808 */ /* 0x000fe40005800000 */
[----:B------:R-:W-:-:S02]  /*a5d0*/  ISETP.GE.AND P6, PT, R5, R2, PT ;  /* 0x000000020500720c */ /* 0x000fc40003fc6270 */
[----:B------:R-:W-:Y:S01]  /*a5e0*/  ISETP.GE.AND P4, PT, R5, R104, PT ;  /* 0x000000680500720c */ /* 0x000fe20003f86270 */
[----:B------:R-:W1:Y:S01]  /*a5f0*/  MUFU.TANH R94, R79 ;  /* 0x0000004f005e7308 */ /* 0x000e620000002400 */
[C---:B------:R-:W-:Y:S02]  /*a600*/  ISETP.GE.AND P1, PT, R29.reuse, R2, PT ;  /* 0x000000021d00720c */ /* 0x040fe40003f26270 */
[----:B------:R-:W-:Y:S02]  /*a610*/  ISETP.GE.AND P3, PT, R29, R104, PT ;  /* 0x000000681d00720c */ /* 0x000fe40003f66270 */
[----:B------:R-:W-:Y:S02]  /*a620*/  IADD3 R29, R13, 0x30, RZ ;  /* 0x000000300d1d7810 */ /* 0x000fe40007ffe0ff */
[----:B-----5:R-:W-:Y:S01]  /*a630*/  FSEL R107, R107, -INF , !P6 ;  /* 0xff8000006b6b7808 */ /* 0x020fe20007000000 */
[----:B------:R-:W-:Y:S01]  /*a640*/  MUFU.TANH R105, R73 ;  /* 0x0000004900697308 */ /* 0x000fe20000002400 */
[----:B------:R-:W-:-:S02]  /*a650*/  FSEL R115, R115, -INF , !P4 ;  /* 0xff80000073737808 */ /* 0x000fc40006000000 */
[C---:B------:R-:W-:Y:S02]  /*a660*/  ISETP.GE.AND P6, PT, R29.reuse, R2, PT ;  /* 0x000000021d00720c */ /* 0x040fe40003fc6270 */
[----:B------:R-:W-:Y:S02]  /*a670*/  ISETP.GE.AND P4, PT, R29, R104, PT ;  /* 0x000000681d00720c */ /* 0x000fe40003f86270 */
[----:B------:R-:W-:Y:S01]  /*a680*/  IADD3 R29, R13, 0x38, RZ ;  /* 0x000000380d1d7810 */ /* 0x000fe20007ffe0ff */
[----:B------:R-:W5:Y:S01]  /*a690*/  MUFU.TANH R93, R74 ;  /* 0x0000004a005d7308 */ /* 0x000f620000002400 */
[----:B------:R-:W-:Y:S02]  /*a6a0*/  FSEL R133, R133, -INF , !P1 ;  /* 0xff80000085857808 */ /* 0x000fe40004800000 */
[----:B------:R-:W-:Y:S02]  /*a6b0*/  ISETP.GE.AND P1, PT, R29, R2, PT ;  /* 0x000000021d00720c */ /* 0x000fe40003f26270 */
[----:B------:R-:W-:-:S02]  /*a6c0*/  IADD3 R31, R13, 0x28, RZ ;  /* 0x000000280d1f7810 */ /* 0x000fc40007ffe0ff */
[----:B--2---:R-:W-:Y:S01]  /*a6d0*/  FSEL R97, R97, -INF , !P1 ;  /* 0xff80000061617808 */ /* 0x004fe20004800000 */
[----:B------:R-:W2:Y:S01]  /*a6e0*/  MUFU.TANH R92, R75 ;  /* 0x0000004b005c7308 */ /* 0x000ea20000002400 */
[----:B------:R-:W-:Y:S02]  /*a6f0*/  FSEL R19, R28, -INF , !P5 ;  /* 0xff8000001c137808 */ /* 0x000fe40006800000 */
[----:B------:R-:W-:Y:S01]  /*a700*/  FSEL R5, R32, -INF , !P0 ;  /* 0xff80000020057808 */ /* 0x000fe20004000000 */
[----:B------:R-:W-:Y:S01]  /*a710*/  BAR.SYNC.DEFER_BLOCKING 0x0 ;  /* 0x0000000000007b1d */ /* 0x000fe20000010000 */
[----:B------:R-:W-:Y:S02]  /*a720*/  ISETP.GT.AND P1, PT, R135, R122, PT ;  /* 0x0000007a8700720c */ /* 0x000fe40003f24270 */
[C---:B------:R-:W-:Y:S02]  /*a730*/  ISETP.GE.AND P5, PT, R31.reuse, R2, PT ;  /* 0x000000021f00720c */ /* 0x040fe40003fa6270 */
[----:B------:R-:W-:-:S02]  /*a740*/  ISETP.GE.AND P0, PT, R31, R104, PT ;  /* 0x000000681f00720c */ /* 0x000fc40003f06270 */
[----:B------:R-:W-:Y:S02]  /*a750*/  IADD3 R31, R13, 0x31, RZ ;  /* 0x000000310d1f7810 */ /* 0x000fe40007ffe0ff */
[----:B---3--:R-:W-:Y:S02]  /*a760*/  FSEL R137, R137, -INF , !P5 ;  /* 0xff80000089897808 */ /* 0x008fe40006800000 */
[----:B----4-:R-:W-:Y:S02]  /*a770*/  FSEL R113, R113, -INF , !P0 ;  /* 0xff80000071717808 */ /* 0x010fe40004000000 */
[----:B------:R-:W-:Y:S02]  /*a780*/  FSEL R111, R111, -INF , !P3 ;  /* 0xff8000006f6f7808 */ /* 0x000fe40005800000 */
[C---:B------:R-:W-:Y:S02]  /*a790*/  ISETP.GE.AND P5, PT, R31.reuse, R2, PT ;  /* 0x000000021f00720c */ /* 0x040fe40003fa6270 */
[----:B------:R-:W-:-:S02]  /*a7a0*/  ISETP.GE.AND P0, PT, R31, R104, PT ;  /* 0x000000681f00720c */ /* 0x000fc40003f06270 */
[----:B------:R-:W-:Y:S02]  /*a7b0*/  ISETP.GE.AND P3, PT, R29, R104, PT ;  /* 0x000000681d00720c */ /* 0x000fe40003f66270 */
[----:B------:R-:W-:Y:S02]  /*a7c0*/  IADD3 R29, R13, 0x39, RZ ;  /* 0x000000390d1d7810 */ /* 0x000fe40007ffe0ff */
[----:B------:R-:W-:Y:S02]  /*a7d0*/  FSEL R99, R99, -INF , !P6 ;  /* 0xff80000063637808 */ /* 0x000fe40007000000 */
[----:B-1----:R-:W-:Y:S02]  /*a7e0*/  FSEL R95, R95, -INF , !P4 ;  /* 0xff8000005f5f7808 */ /* 0x002fe40006000000 */
[----:B------:R-:W-:Y:S02]  /*a7f0*/  FSEL R98, R98, -INF , !P5 ;  /* 0xff80000062627808 */ /* 0x000fe40006800000 */
[----:B------:R-:W-:-:S02]  /*a800*/  FSEL R94, R94, -INF , !P0 ;  /* 0xff8000005e5e7808 */ /* 0x000fc40004000000 */
[C---:B------:R-:W-:Y:S02]  /*a810*/  ISETP.GE.AND P6, PT, R13.reuse, R2, PT ;  /* 0x000000020d00720c */ /* 0x040fe40003fc6270 */
[----:B------:R-:W-:Y:S02]  /*a820*/  ISETP.GE.AND P4, PT, R13, R104, PT ;  /* 0x000000680d00720c */ /* 0x000fe40003f86270 */
[C---:B------:R-:W-:Y:S02]  /*a830*/  ISETP.GE.AND P5, PT, R29.reuse, R2, PT ;  /* 0x000000021d00720c */ /* 0x040fe40003fa6270 */
[----:B------:R-:W-:Y:S02]  /*a840*/  ISETP.GE.AND P0, PT, R29, R104, PT ;  /* 0x000000681d00720c */ /* 0x000fe40003f06270 */
[----:B-----5:R-:W-:Y:S02]  /*a850*/  FSEL R93, R93, -INF , !P3 ;  /* 0xff8000005d5d7808 */ /* 0x020fe40005800000 */
[----:B------:R-:W-:-:S02]  /*a860*/  FSEL R53, R53, -INF , !P6 ;  /* 0xff80000035357808 */ /* 0x000fc40007000000 */
[----:B------:R-:W-:Y:S02]  /*a870*/  FSEL R36, R36, -INF , !P4 ;  /* 0xff80000024247808 */ /* 0x000fe40006000000 */
[----:B------:R-:W-:Y:S02]  /*a880*/  FSEL R105, R105, -INF , !P5 ;  /* 0xff80000069697808 */ /* 0x000fe40006800000 */
        /* <DEDUP_REMOVED lines=62> */
.L_x_5948:
[----:B------:R-:W-:-:S05]  /*ac70*/  IMAD.MOV.U32 R6, RZ, RZ, c[0x0][0x198] ;  /* 0x00006600ff067624 */ /* 0x000fca00078e00ff */
[----:B------:R-:W-:-:S04]  /*ac80*/  LEA R6, -R6, RZ, 0x6 ;  /* 0x000000ff06067211 */ /* 0x000fc800078e31ff */
[----:B------:R-:W-:Y:S02]  /*ac90*/  SHF.R.S32.HI R13, RZ, 0x1f, R6 ;  /* 0x0000001fff0d7819 */ /* 0x000fe40000011406 */
.L_x_5949:
        /* <DEDUP_REMOVED lines=9> */
[C---:B------:R-:W-:Y:S01]  /*ad30*/  LEA R30, P4, R3.reuse, R128, 0x1 ;  /* 0x00000080031e7211 */ /* 0x040fe200078808ff */
[----:B------:R-:W-:Y:S01]  /*ad40*/  @!PT LDS RZ, [RZ] ;  /* 0x00000000fffff984 */ /* 0x000fe20000000800 */
[----:B------:R-:W-:Y:S01]  /*ad50*/  @!PT LDS RZ, [RZ] ;  /* 0x00000000fffff984 */ /* 0x000fe20000000800 */
[----:B------:R-:W-:Y:S01]  /*ad60*/  @!PT LDS RZ, [RZ] ;  /* 0x00000000fffff984 */ /* 0x000fe20000000800 */
[----:B------:R1:W-:Y:S01]  /*ad70*/  LDGSTS.E.BYPASS.LTC128B.128 [R124+0x3000], [R128.64] ;  /* 0x03000000807c7fae */ /* 0x0003e2000b901d46 */
[--C-:B------:R-:W-:Y:S02]  /*ad80*/  IADD3.X R13, R54, R13, R10.reuse, P3, P0 ;  /* 0x0000000d360d7210 */ /* 0x100fe40001fe040a */
[----:B------:R-:W-:Y:S02]  /*ad90*/  LEA R12, P0, R102, c[0x0][0x168], 0x1 ;  /* 0x00005a00660c7a11 */ /* 0x000fe400078008ff */
        /* <DEDUP_REMOVED lines=9> */
.L_x_5947:
        /* <DEDUP_REMOVED lines=31> */
[----:B-1----:R-:W-:Y:S02]  /*b020*/  FMNMX.FTZ R13, R93, R4, !PT ;  /* 0x000000045d0d7209 */ /* 0x002fe40007810000 */
[----:B------:R-:W-:Y:S01]  /*b030*/  LEA R117, R51, R118, 0x1 ;  /* 0x0000007633757211 */ /* 0x000fe200078e08ff */
[----:B------:R-:W1:Y:S01]  /*b040*/  SHFL.BFLY PT, R29, R6, 0x2, 0x1f ;  /* 0x0c401f00061d7f89 */ /* 0x000e6200000e0000 */
[----:B------:R-:W-:Y:S02]  /*b050*/  FMNMX.FTZ R13, R92, R13, !PT ;  /* 0x0000000d5c0d7209 */ /* 0x000fe40007810000 */
[----:B------:R-:W-:Y:S01]  /*b060*/  MOV R132, R108 ;  /* 0x0000006c00847202 */ /* 0x000fe20000000f00 */
[----:B------:R-:W-:Y:S04]  /*b070*/  LDSM.16.MT88.4 R68, [R117+0x6000] ;  /* 0x006000007544783b */ /* 0x000fe80000004200 */
        /* <DEDUP_REMOVED lines=15> */
[--C-:B------:R-:W-:Y:S01]  /*b170*/  FFMA.FTZ R35, R15, c[0x0][0x23c], -R102.reuse ;  /* 0x00008f000f237a23 */ /* 0x100fe20000010866 */
[----:B------:R-:W1:Y:S01]  /*b180*/  LDSM.16.MT88.4 R52, [R117+0x7000] ;  /* 0x007000007534783b */ /* 0x000e620000004200 */
[----:B------:R-:W-:Y:S01]  /*b190*/  FFMA.FTZ R32, R21, c[0x0][0x23c], -R102 ;  /* 0x00008f0015207a23 */ /* 0x000fe20000010866 */
[----:B------:R-:W-:Y:S01]  /*b1a0*/  MUFU.EX2 R89, R89 ;  /* 0x0000005900597308 */ /* 0x000fe20000000800 */
[--C-:B------:R-:W-:Y:S01]  /*b1b0*/  FFMA.FTZ R91, R36, c[0x0][0x23c], -R96.reuse ;  /* 0x00008f00245b7a23 */ /* 0x100fe20000010860 */
[----:B------:R-:W-:Y:S01]  /*b1c0*/  LDSM.16.MT88.4 R12, [R118+0x6400] ;  /* 0x00640000760c783b */ /* 0x000fe20000004200 */
[--C-:B------:R-:W-:Y:S01]  /*b1d0*/  FFMA.FTZ R90, R37, c[0x0][0x23c], -R96.reuse ;  /* 0x00008f00255a7a23 */ /* 0x100fe20000010860 */
[----:B------:R-:W-:Y:S01]  /*b1e0*/  LOP3.LUT P0, RZ, R86, 0x2, RZ, 0xc0, !PT ;  /* 0x0000000256ff7812 */ /* 0x000fe2000780c0ff */
[----:B------:R-:W-:-:S02]  /*b1f0*/  FFMA.FTZ R34, R63, c[0x0][0x23c], -R96 ;  /* 0x00008f003f227a23 */ /* 0x000fc40000010860 */
[--C-:B------:R-:W-:Y:S01]  /*b200*/  FFMA.FTZ R33, R9, c[0x0][0x23c], -R96.reuse ;  /* 0x00008f0009217a23 */ /* 0x100fe20000010860 */
[----:B------:R-:W2:Y:S01]  /*b210*/  MUFU.EX2 R88, R88 ;  /* 0x0000005800587308 */ /* 0x000ea20000000800 */
[----:B------:R-:W-:Y:S01]  /*b220*/  FFMA.FTZ R30, R11, c[0x0][0x23c], -R96 ;  /* 0x00008f000b1e7a23 */ /* 0x000fe20000010860 */
[----:B------:R-:W3:Y:S01]  /*b230*/  LDSM.16.MT88.4 R60, [R118+0x7000] ;  /* 0x00700000763c783b */ /* 0x000ee20000004200 */
[----:B------:R-:W-:Y:S02]  /*b240*/  FFMA.FTZ R24, R27, c[0x0][0x23c], -R102 ;  /* 0x00008f001b187a23 */ /* 0x000fe40000010866 */
[----:B------:R-:W-:Y:S01]  /*b250*/  FFMA.FTZ R31, R25, c[0x0][0x23c], -R96 ;  /* 0x00008f00191f7a23 */ /* 0x000fe20000010860 */
[----:B------:R-:W4:Y:S01]  /*b260*/  LDSM.16.MT88.4 R8, [R117+0x6400] ;  /* 0x006400007508783b */ /* 0x000f220000004200 */
[--C-:B------:R-:W-:Y:S01]  /*b270*/  FFMA.FTZ R29, R17, c[0x0][0x23c], -R102.reuse ;  /* 0x00008f00111d7a23 */ /* 0x100fe20000010866 */
[----:B------:R-:W-:Y:S01]  /*b280*/  MUFU.EX2 R35, R35 ;  /* 0x0000002300237308 */ /* 0x000fe20000000800 */
[----:B------:R-:W-:-:S02]  /*b290*/  FFMA.FTZ R28, R23, c[0x0][0x23c], -R102 ;  /* 0x00008f00171c7a23 */ /* 0x000fc40000010866 */
[----:B------:R-:W-:Y:S01]  /*b2a0*/  FFMA.FTZ R27, R19, c[0x0][0x23c], -R102 ;  /* 0x00008f00131b7a23 */ /* 0x000fe20000010866 */
[----:B------:R-:W-:Y:S01]  /*b2b0*/  LDSM.16.MT88.4 R20, [R118+0x7400] ;  /* 0x007400007614783b */ /* 0x000fe20000004200 */
[--C-:B------:R-:W-:Y:S02]  /*b2c0*/  FFMA.FTZ R26, R7, c[0x0][0x23c], -R96.reuse ;  /* 0x00008f00071a7a23 */ /* 0x100fe40000010860 */
[----:B------:R-:W-:Y:S01]  /*b2d0*/  FFMA.FTZ R25, R5, c[0x0][0x23c], -R96 ;  /* 0x00008f0005197a23 */ /* 0x000fe20000010860 */
[----:B------:R-:W5:Y:S01]  /*b2e0*/  MUFU.EX2 R32, R32 ;  /* 0x0000002000207308 */ /* 0x000f620000000800 */
[----:B--2---:R-:W-:Y:S01]  /*b2f0*/  F2FP.BF16.PACK_AB R48, R88, R89 ;  /* 0x000000595830723e */ /* 0x004fe200000010ff */
[----:B------:R-:W2:Y:S01]  /*b300*/  LDSM.16.MT88.4 R16, [R117+0x8000] ;  /* 0x008000007510783b */ /* 0x000ea20000004200 */
[--C-:B------:R-:W-:Y:S02]  /*b310*/  FFMA.FTZ R110, R139, c[0x0][0x23c], -R102.reuse ;  /* 0x00008f008b6e7a23 */ /* 0x100fe40000010866 */
[----:B------:R-:W-:-:S02]  /*b320*/  FFMA.FTZ R107, R107, c[0x0][0x23c], -R102 ;  /* 0x00008f006b6b7a23 */ /* 0x000fc40000010866 */
[--C-:B------:R-:W-:Y:S01]  /*b330*/  FFMA.FTZ R106, R131, c[0x0][0x23c], -R96.reuse ;  /* 0x00008f00836a7a23 */ /* 0x100fe20000010860 */
[----:B------:R-:W-:Y:S01]  /*b340*/  MUFU.EX2 R91, R91 ;  /* 0x0000005b005b7308 */ /* 0x000fe20000000800 */
[----:B------:R-:W-:Y:S01]  /*b350*/  FFMA.FTZ R103, R115, c[0x0][0x23c], -R96 ;  /* 0x00008f0073677a23 */ /* 0x000fe20000010860 */
[----:B------:R-:W-:Y:S01]  /*b360*/  MOV R131, R109 ;  /* 0x0000006d00837202 */ /* 0x000fe20000000f00 */
[--C-:B------:R-:W-:Y:S02]  /*b370*/  FFMA.FTZ R99, R99, c[0x0][0x23c], -R102.reuse ;  /* 0x00008f0063637a23 */ /* 0x100fe40000010866 */
[--C-:B------:R-:W-:Y:S02]  /*b380*/  FFMA.FTZ R98, R98, c[0x0][0x23c], -R102.reuse ;  /* 0x00008f0062627a23 */ /* 0x100fe40000010866 */
[----:B------:R-:W-:Y:S01]  /*b390*/  FFMA.FTZ R97, R97, c[0x0][0x23c], -R102 ;  /* 0x00008f0061617a23 */ /* 0x000fe20000010866 */
[----:B------:R-:W1:Y:S01]  /*b3a0*/  MUFU.EX2 R90, R90 ;  /* 0x0000005a005a7308 */ /* 0x000e620000000800 */
[----:B-----5:R-:W-:Y:S01]  /*b3b0*/  F2FP.BF16.PACK_AB R50, R32, R35 ;  /* 0x000000232032723e */ /* 0x020fe200000010ff */
[----:B------:R-:W-:-:S02]  /*b3c0*/  FFMA.FTZ R95, R95, c[0x0][0x23c], -R96 ;  /* 0x00008f005f5f7a23 */ /* 0x000fc40000010860 */
[--C-:B------:R-:W-:Y:S02]  /*b3d0*/  FFMA.FTZ R94, R94, c[0x0][0x23c], -R96.reuse ;  /* 0x00008f005e5e7a23 */ /* 0x100fe40000010860 */
[--C-:B------:R-:W-:Y:S02]  /*b3e0*/  FFMA.FTZ R93, R93, c[0x0][0x23c], -R96.reuse ;  /* 0x00008f005d5d7a23 */ /* 0x100fe40000010860 */
[----:B------:R-:W-:Y:S01]  /*b3f0*/  MUFU.EX2 R34, R34 ;  /* 0x0000002200227308 */ /* 0x000fe20000000800 */
[----:B------:R-:W-:Y:S02]  /*b400*/  FFMA.FTZ R92, R92, c[0x0][0x23c], -R96 ;  /* 0x00008f005c5c7a23 */ /* 0x000fe40000010860 */
[----:B------:R-:W-:-:S04]  /*b410*/  FADD.FTZ R88, R89, R88 ;  /* 0x0000005859587221 */ /* 0x000fc80000010000 */
[----:B------:R-:W-:Y:S01]  /*b420*/  FADD.FTZ R35, R35, R88 ;  /* 0x0000005823237221 */ /* 0x000fe20000010000 */
[----:B------:R-:W5:Y:S01]  /*b430*/  MUFU.EX2 R33, R33 ;  /* 0x0000002100217308 */ /* 0x000f620000000800 */
[----:B-1----:R-:W-:Y:S01]  /*b440*/  F2FP.BF16.PACK_AB R49, R90, R91 ;  /* 0x0000005b5a31723e */ /* 0x002fe200000010ff */
[----:B------:R-:W-:Y:S02]  /*b450*/  FADD.FTZ R91, R91, R90 ;  /* 0x0000005a5b5b7221 */ /* 0x000fe40000010000 */
[----:B------:R-:W-:-:S04]  /*b460*/  FADD.FTZ R32, R32, R35 ;  /* 0x0000002320207221 */ /* 0x000fc80000010000 */
[----:B------:R-:W-:Y:S01]  /*b470*/  MUFU.EX2 R29, R29 ;  /* 0x0000001d001d7308 */ /* 0x000fe20000000800 */
[----:B-----5:R-:W-:-:S07]  /*b480*/  F2FP.BF16.PACK_AB R51, R33, R34 ;  /* 0x000000222133723e */ /* 0x020fce00000010ff */
[----:B------:R-:W1:Y:S01]  /*b490*/  MUFU.EX2 R28, R28 ;  /* 0x0000001c001c7308 */ /* 0x000e620000000800 */
[C---:B------:R-:W-:Y:S07]  /*b4a0*/  HMMA.16816.F32.BF16 R80, R48.reuse, R76, RZ ;  /* 0x0000004c3050723c */ /* 0x040fee00000418ff */
[----:B------:R-:W-:Y:S01]  /*b4b0*/  MUFU.EX2 R24, R24 ;  /* 0x0000001800187308 */ /* 0x000fe20000000800 */
[C---:B------:R-:W-:Y:S07]  /*b4c0*/  HMMA.16816.F32.BF16 R76, R48.reuse, R78, RZ ;  /* 0x0000004e304c723c */ /* 0x040fee00000418ff */
[----:B------:R-:W5:Y:S01]  /*b4d0*/  MUFU.EX2 R27, R27 ;  /* 0x0000001b001b7308 */ /* 0x000f620000000800 */
[----:B-1----:R-:W-:Y:S01]  /*b4e0*/  F2FP.BF16.PACK_AB R4, R28, R29 ;  /* 0x0000001d1c04723e */ /* 0x002fe200000010ff */
[C---:B------:R-:W-:Y:S06]  /*b4f0*/  HMMA.16816.F32.BF16 R72, R48.reuse, R68, RZ ;  /* 0x000000443048723c */ /* 0x040fec00000418ff */
[----:B------:R-:W-:Y:S02]  /*b500*/  MUFU.EX2 R31, R31 ;  /* 0x0000001f001f7308 */ /* 0x000fe40000000800 */
[C---:B------:R-:W-:Y:S06]  /*b510*/  HMMA.16816.F32.BF16 R68, R48.reuse, R70, RZ ;  /* 0x000000463044723c */ /* 0x040fec00000418ff */
[----:B------:R-:W1:Y:S01]  /*b520*/  MUFU.EX2 R30, R30 ;  /* 0x0000001e001e7308 */ /* 0x000e620000000800 */
[----:B-----5:R-:W-:Y:S01]  /*b530*/  F2FP.BF16.PACK_AB R6, R27, R24 ;  /* 0x000000181b06723e */ /* 0x020fe200000010ff */
[C---:B------:R-:W-:Y:S06]  /*b540*/  HMMA.16816.F32.BF16 R56, R48.reuse, R52, RZ ;  /* 0x000000343038723c */ /* 0x040fec00000418ff */
[----:B------:R-:W-:Y:S02]  /*b550*/  MUFU.EX2 R26, R26 ;  /* 0x0000001a001a7308 */ /* 0x000fe40000000800 */
[C---:B------:R-:W-:Y:S06]  /*b560*/  HMMA.16816.F32.BF16 R52, R48.reuse, R54, RZ ;  /* 0x000000363034723c */ /* 0x040fec00000418ff */
[----:B------:R-:W5:Y:S01]  /*b570*/  MUFU.EX2 R25, R25 ;  /* 0x0000001900197308 */ /* 0x000f620000000800 */
[----:B-1----:R-:W-:Y:S01]  /*b580*/  F2FP.BF16.PACK_AB R5, R30, R31 ;  /* 0x0000001f1e05723e */ /* 0x002fe200000010ff */
[C---:B------:R-:W-:Y:S06]  /*b590*/  HMMA.16816.F32.BF16 R36, R48.reuse, R40, RZ ;  /* 0x000000283024723c */ /* 0x040fec00000418ff */
[----:B------:R-:W-:Y:S02]  /*b5a0*/  MUFU.EX2 R110, R110 ;  /* 0x0000006e006e7308 */ /* 0x000fe40000000800 */
[----:B------:R-:W-:Y:S01]  /*b5b0*/  HMMA.16816.F32.BF16 R40, R48, R42, RZ ;  /* 0x0000002a3028723c */ /* 0x000fe200000418ff */
[----:B-----5:R-:W-:-:S05]  /*b5c0*/  F2FP.BF16.PACK_AB R7, R25, R26 ;  /* 0x0000001a1907723e */ /* 0x020fca00000010ff */
[----:B------:R-:W1:Y:S02]  /*b5d0*/  MUFU.EX2 R107, R107 ;  /* 0x0000006b006b7308 */ /* 0x000e640000000800 */
[----:B---3--:R-:W-:Y:S06]  /*b5e0*/  HMMA.16816.F32.BF16 R64, R48, R60, RZ ;  /* 0x0000003c3040723c */ /* 0x008fec00000418ff */
[----:B------:R-:W-:Y:S02]  /*b5f0*/  MUFU.EX2 R106, R106 ;  /* 0x0000006a006a7308 */ /* 0x000fe40000000800 */
[C---:B------:R-:W-:Y:S06]  /*b600*/  HMMA.16816.F32.BF16 R80, R4.reuse, R12, R80 ;  /* 0x0000000c0450723c */ /* 0x040fec0000041850 */
[----:B------:R-:W3:Y:S02]  /*b610*/  MUFU.EX2 R103, R103 ;  /* 0x0000006700677308 */ /* 0x000ee40000000800 */
[C---:B------:R-:W-:Y:S01]  /*b620*/  HMMA.16816.F32.BF16 R76, R4.reuse, R14, R76 ;  /* 0x0000000e044c723c */ /* 0x040fe2000004184c */
[----:B------:R-:W5:Y:S05]  /*b630*/  LDSM.16.MT88.4 R12, [R117+0x7400] ;  /* 0x00740000750c783b */ /* 0x000f6a0000004200 */
[----:B------:R-:W-:Y:S02]  /*b640*/  MUFU.EX2 R99, R99 ;  /* 0x0000006300637308 */ /* 0x000fe40000000800 */
[C---:B----4-:R-:W-:Y:S06]  /*b650*/  HMMA.16816.F32.BF16 R72, R4.reuse, R8, R72 ;  /* 0x000000080448723c */ /* 0x050fec0000041848 */
[----:B------:R-:W-:Y:S02]  /*b660*/  MUFU.EX2 R98, R98 ;  /* 0x0000006200627308 */ /* 0x000fe40000000800 */
[----:B------:R-:W-:Y:S01]  /*b670*/  HMMA.16816.F32.BF16 R68, R4, R10, R68 ;  /* 0x0000000a0444723c */ /* 0x000fe20000041844 */
[----:B------:R-:W4:Y:S05]  /*b680*/  LDSM.16.MT88.4 R8, [R118+0x8400] ;  /* 0x008400007608783b */ /* 0x000f2a0000004200 */
[----:B------:R-:W-:Y:S02]  /*b690*/  MUFU.EX2 R97, R97 ;  /* 0x0000006100617308 */ /* 0x000fe40000000800 */
[C---:B------:R-:W-:Y:S06]  /*b6a0*/  HMMA.16816.F32.BF16 R60, R48.reuse, R62, RZ ;  /* 0x0000003e303c723c */ /* 0x040fec00000418ff */
[----:B------:R-:W-:Y:S02]  /*b6b0*/  MUFU.EX2 R95, R95 ;  /* 0x0000005f005f7308 */ /* 0x000fe40000000800 */
[C---:B--2---:R-:W-:Y:S06]  /*b6c0*/  HMMA.16816.F32.BF16 R44, R48.reuse, R16, RZ ;  /* 0x00000010302c723c */ /* 0x044fec00000418ff */
[----:B------:R-:W-:Y:S02]  /*b6d0*/  MUFU.EX2 R94, R94 ;  /* 0x0000005e005e7308 */ /* 0x000fe40000000800 */
[----:B------:R-:W-:Y:S01]  /*b6e0*/  HMMA.16816.F32.BF16 R48, R48, R18, RZ ;  /* 0x000000123030723c */ /* 0x000fe200000418ff */
[----:B------:R-:W-:Y:S05]  /*b6f0*/  LDSM.16.MT88.4 R16, [R118+0x6c00] ;  /* 0x006c00007610783b */ /* 0x000fea0000004200 */
[----:B------:R-:W-:Y:S02]  /*b700*/  MUFU.EX2 R93, R93 ;  /* 0x0000005d005d7308 */ /* 0x000fe40000000800 */
[C---:B-----5:R-:W-:Y:S06]  /*b710*/  HMMA.16816.F32.BF16 R56, R4.reuse, R12, R56 ;  /* 0x0000000c0438723c */ /* 0x060fec0000041838 */
[----:B------:R-:W-:Y:S02]  /*b720*/  MUFU.EX2 R92, R92 ;  /* 0x0000005c005c7308 */ /* 0x000fe40000000800 */
[C---:B------:R-:W-:Y:S01]  /*b730*/  HMMA.16816.F32.BF16 R52, R4.reuse, R14, R52 ;  /* 0x0000000e0434723c */ /* 0x040fe20000041834 */
[----:B------:R-:W2:Y:S07]  /*b740*/  LDSM.16.MT88.4 R12, [R117+0x8400] ;  /* 0x00840000750c783b */ /* 0x000eae0000004200 */
[C---:B----4-:R-:W-:Y:S08]  /*b750*/  HMMA.16816.F32.BF16 R36, R4.reuse, R8, R36 ;  /* 0x000000080424723c */ /* 0x050ff00000041824 */
[C---:B------:R-:W-:Y:S01]  /*b760*/  HMMA.16816.F32.BF16 R40, R4.reuse, R10, R40 ;  /* 0x0000000a0428723c */ /* 0x040fe20000041828 */
[----:B------:R-:W4:Y:S07]  /*b770*/  LDSM.16.MT88.4 R8, [R118+0x6800] ;  /* 0x006800007608783b */ /* 0x000f2e0000004200 */
[C---:B------:R-:W-:Y:S07]  /*b780*/  HMMA.16816.F32.BF16 R64, R4.reuse, R20, R64 ;  /* 0x000000140440723c */ /* 0x040fee0000041840 */
[--C-:B------:R-:W-:Y:S01]  /*b790*/  FFMA.FTZ R21, R113, c[0x0][0x23c], -R96.reuse ;  /* 0x00008f0071157a23 */ /* 0x100fe20000010860 */
[----:B------:R-:W-:Y:S01]  /*b7a0*/  HMMA.16816.F32.BF16 R60, R4, R22, R60 ;  /* 0x00000016043c723c */ /* 0x000fe2000004183c */
[----:B------:R-:W-:-:S04]  /*b7b0*/  FFMA.FTZ R20, R111, c[0x0][0x23c], -R96 ;  /* 0x00008f006f147a23 */ /* 0x000fc80000010860 */
[----:B------:R-:W-:Y:S02]  /*b7c0*/  MUFU.EX2 R21, R21 ;  /* 0x0000001500157308 */ /* 0x000fe40000000800 */
[--C-:B------:R-:W-:Y:S02]  /*b7d0*/  FFMA.FTZ R23, R137, c[0x0][0x23c], -R102.reuse ;  /* 0x00008f0089177a23 */ /* 0x100fe40000010866 */
[--C-:B------:R-:W-:Y:S01]  /*b7e0*/  FFMA.FTZ R22, R133, c[0x0][0x23c], -R102.reuse ;  /* 0x00008f0085167a23 */ /* 0x100fe20000010866 */
[C---:B--2---:R-:W-:Y:S01]  /*b7f0*/  HMMA.16816.F32.BF16 R44, R4.reuse, R12, R44 ;  /* 0x0000000c042c723c */ /* 0x044fe2000004182c */
[----:B------:R-:W-:Y:S02]  /*b800*/  FFMA.FTZ R102, R105, c[0x0][0x23c], -R102 ;  /* 0x00008f0069667a23 */ /* 0x000fe40000010866 */
[----:B------:R-:W-:Y:S05]  /*b810*/  MUFU.EX2 R23, R23 ;  /* 0x0000001700177308 */ /* 0x000fea0000000800 */
[----:B------:R-:W-:Y:S01]  /*b820*/  HMMA.16816.F32.BF16 R48, R4, R14, R48 ;  /* 0x0000000e0430723c */ /* 0x000fe20000041830 */
[----:B------:R-:W2:Y:S02]  /*b830*/  LDSM.16.MT88.4 R12, [R117+0x6800] ;  /* 0x00680000750c783b */ /* 0x000ea40000004200 */
[----:B------:R-:W5:Y:S04]  /*b840*/  MUFU.EX2 R22, R22 ;  /* 0x0000001600167308 */ /* 0x000f680000000800 */
[----:B-1----:R-:W-:-:S02]  /*b850*/  F2FP.BF16.PACK_AB R4, R107, R110 ;  /* 0x0000006e6b04723e */ /* 0x002fc400000010ff */
[----:B---3--:R-:W-:Y:S02]  /*b860*/  F2FP.BF16.PACK_AB R5, R103, R106 ;  /* 0x0000006a6705723e */ /* 0x008fe400000010ff */
[----:B------:R-:W1:Y:S01]  /*b870*/  MUFU.EX2 R20, R20 ;  /* 0x0000001400147308 */ /* 0x000e620000000800 */
[----:B-----5:R-:W-:-:S07]  /*b880*/  F2FP.BF16.PACK_AB R6, R22, R23 ;  /* 0x000000171606723e */ /* 0x020fce00000010ff */
[----:B------:R-:W3:Y:S01]  /*b890*/  MUFU.EX2 R102, R102 ;  /* 0x0000006600667308 */ /* 0x000ee20000000800 */
[----:B-1----:R-:W-:-:S07]  /*b8a0*/  F2FP.BF16.PACK_AB R7, R20, R21 ;  /* 0x000000151407723e */ /* 0x002fce00000010ff */
[C---:B----4-:R-:W-:Y:S08]  /*b8b0*/  HMMA.16816.F32.BF16 R80, R4.reuse, R8, R80 ;  /* 0x000000080450723c */ /* 0x050ff00000041850 */
        /* <DEDUP_REMOVED lines=60> */
[----:B------:R-:W-:-:S04]  /*bc80*/  FADD.FTZ R93, R93, R94 ;  /* 0x0000005e5d5d7221 */ /* 0x000fc80000010000 */
        /* <DEDUP_REMOVED lines=65> */
.L_x_5951:
[----:B------:R-:W-:-:S05]  /*c0a0*/  IMAD.MOV.U32 R7, RZ, RZ, c[0x0][0x1a0] ;  /* 0x00006800ff077624 */ /* 0x000fca00078e00ff */
[----:B------:R-:W-:-:S04]  /*c0b0*/  LEA R7, -R7, RZ, 0x6 ;  /* 0x000000ff07077211 */ /* 0x000fc800078e31ff */
[----:B------:R-:W-:Y:S02]  /*c0c0*/  SHF.R.S32.HI R131, RZ, 0x1f, R7 ;  /* 0x0000001fff837819 */ /* 0x000fe40000011407 */
.L_x_5952:
        /* <DEDUP_REMOVED lines=97> */
[----:B------:R-:W2:Y:S07]  /*c6e0*/  LDSM.16.M88.4 R96, [R0+0x5400] ;  /* 0x005400000060783b */ /* 0x000eae0000000200 */
[C---:B-1----:R-:W-:Y:S08]  /*c6f0*/  HMMA.16816.F32.BF16 R32, R92.reuse, R88, R32 ;  /* 0x000000585c20723c */ /* 0x042ff00000041820 */
[C---:B------:R-:W-:Y:S08]  /*c700*/  HMMA.16816.F32.BF16 R28, R92.reuse, R90, R28 ;  /* 0x0000005a5c1c723c */ /* 0x040ff0000004181c */
[C---:B--2---:R-:W-:Y:S08]  /*c710*/  HMMA.16816.F32.BF16 R24, R92.reuse, R96, R24 ;  /* 0x000000605c18723c */ /* 0x044ff00000041818 */
        /* <DEDUP_REMOVED lines=20> */
[----:B------:R-:W-:Y:S01]  /*c860*/  MUFU.TANH R105, R25 ;  /* 0x0000001900697308 */ /* 0x000fe20000002400 */
[----:B------:R-:W-:Y:S02]  /*c870*/  FMUL.FTZ R22, R22, c[0x0][0x2ec] ;  /* 0x0000bb0016167a20 */ /* 0x000fe40000410000 */
[----:B------:R-:W-:-:S05]  /*c880*/  FMUL.FTZ R23, R23, c[0x0][0x2ec] ;  /* 0x0000bb0017177a20 */ /* 0x000fca0000410000 */
[----:B------:R4:W-:Y:S08]  /*c890*/  MUFU.TANH R134, R26 ;  /* 0x0000001a00867308 */ /* 0x0009f00000002400 */
[----:B------:R-:W5:Y:S01]  /*c8a0*/  MUFU.TANH R28, R28 ;  /* 0x0000001c001c7308 */ /* 0x000f620000002400 */
[C---:B-1----:R-:W-:Y:S01]  /*c8b0*/  HMMA.16816.F32.BF16 R16, R92.reuse, R32, R16 ;  /* 0x000000205c10723c */ /* 0x042fe20000041810 */
[----:B---3--:R-:W-:Y:S01]  /*c8c0*/  IMAD.SHL.U32 R20, R20, 0x2, RZ ;  /* 0x0000000214147824 */ /* 0x008fe200078e00ff */
[----:B----4-:R1:W3:Y:S06]  /*c8d0*/  LDSM.16.M88.4 R24, [R0+0x5c00] ;  /* 0x005c00000018783b */ /* 0x0102ec0000000200 */
[----:B------:R-:W-:Y:S01]  /*c8e0*/  HMMA.16816.F32.BF16 R12, R92, R34, R12 ;  /* 0x000000225c0c723c */ /* 0x000fe2000004180c */
[----:B------:R-:W4:Y:S01]  /*c8f0*/  MUFU.TANH R87, R87 ;  /* 0x0000005700577308 */ /* 0x000f220000002400 */
[----:B------:R-:W-:-:S07]  /*c900*/  DEPBAR.LE SB0, 0x0 ;  /* 0x000080000000791a */ /* 0x000fce0000000000 */
[----:B------:R-:W-:Y:S07]  /*c910*/  MUFU.TANH R29, R29 ;  /* 0x0000001d001d7308 */ /* 0x000fee0000002400 */
[----:B------:R-:W-:Y:S01]  /*c920*/  FMUL.FTZ R115, R17, c[0x0][0x2ec] ;  /* 0x0000bb0011737a20 */ /* 0x000fe20000410000 */
[----:B------:R-:W2:Y:S01]  /*c930*/  MUFU.TANH R30, R30 ;  /* 0x0000001e001e7308 */ /* 0x000ea20000002400 */
[----:B------:R-:W-:Y:S02]  /*c940*/  FMUL.FTZ R116, R19, c[0x0][0x2ec] ;  /* 0x0000bb0013747a20 */ /* 0x000fe40000410000 */
[----:B------:R-:W-:Y:S01]  /*c950*/  FMUL.FTZ R16, R16, c[0x0][0x2ec] ;  /* 0x0000bb0010107a20 */ /* 0x000fe20000410000 */
[----:B-1----:R-:W-:Y:S01]  /*c960*/  LOP3.LUT R0, R20, 0x6, RZ, 0xc0, !PT ;  /* 0x0000000614007812 */ /* 0x002fe200078ec0ff */
[----:B------:R-:W-:-:S03]  /*c970*/  FMUL.FTZ R18, R18, c[0x0][0x2ec] ;  /* 0x0000bb0012127a20 */ /* 0x000fc60000410000 */
[----:B------:R-:W-:Y:S01]  /*c980*/  MUFU.TANH R31, R31 ;  /* 0x0000001f001f7308 */ /* 0x000fe20000002400 */
[----:B------:R-:W-:Y:S02]  /*c990*/  FMUL.FTZ R113, R13, c[0x0][0x2ec] ;  /* 0x0000bb000d717a20 */ /* 0x000fe40000410000 */
[----:B------:R-:W-:Y:S02]  /*c9a0*/  IMAD R17, R135, 0x40, R0 ;  /* 0x0000004087117824 */ /* 0x000fe400078e0200 */
[----:B------:R-:W-:Y:S02]  /*c9b0*/  FMUL.FTZ R12, R12, c[0x0][0x2ec] ;  /* 0x0000bb000c0c7a20 */ /* 0x000fe40000410000 */
[----:B------:R-:W-:Y:S01]  /*c9c0*/  FMUL.FTZ R14, R14, c[0x0][0x2ec] ;  /* 0x0000bb000e0e7a20 */ /* 0x000fe20000410000 */
[----:B------:R-:W-:Y:S01]  /*c9d0*/  IADD3 R19, R17, 0x1, RZ ;  /* 0x0000000111137810 */ /* 0x000fe20007ffe0ff */
[----:B------:R1:W-:Y:S01]  /*c9e0*/  MUFU.TANH R111, R21 ;  /* 0x00000015006f7308 */ /* 0x0003e20000002400 */
[----:B------:R-:W-:Y:S01]  /*c9f0*/  FMUL.FTZ R112, R15, c[0x0][0x2ec] ;  /* 0x0000bb000f707a20 */ /* 0x000fe20000410000 */
[----:B------:R-:W-:-:S02]  /*ca00*/  IADD3 R15, R17, 0x19, RZ ;  /* 0x00000019110f7810 */ /* 0x000fc40007ffe0ff */
[C---:B------:R-:W-:Y:S01]  /*ca10*/  ISETP.GE.AND P5, PT, R19.reuse, R2, PT ;  /* 0x000000021300720c */ /* 0x040fe20003fa6270 */
[C---:B---3--:R-:W-:Y:S01]  /*ca20*/  HMMA.16816.F32.BF16 R8, R92.reuse, R24, R8 ;  /* 0x000000185c08723c */ /* 0x048fe20000041808 */
[----:B------:R-:W-:Y:S02]  /*ca30*/  ISETP.GE.AND P6, PT, R19, R104, PT ;  /* 0x000000681300720c */ /* 0x000fe40003fc6270 */
[----:B------:R-:W-:Y:S01]  /*ca40*/  IADD3 R19, R17, 0x8, RZ ;  /* 0x0000000811137810 */ /* 0x000fe20007ffe0ff */
[----:B------:R-:W3:Y:S01]  /*ca50*/  MUFU.TANH R138, R138 ;  /* 0x0000008a008a7308 */ /* 0x000ee20000002400 */
[----:B--2---:R-:W-:Y:S02]  /*ca60*/  FSEL R0, R88, -INF , !P6 ;  /* 0xff80000058007808 */ /* 0x004fe40007000000 */
[C---:B------:R-:W-:Y:S01]  /*ca70*/  ISETP.GE.AND P4, PT, R19.reuse, R2, PT ;  /* 0x000000021300720c */ /* 0x040fe20003f86270 */
[----:B------:R-:W-:Y:S01]  /*ca80*/  HMMA.16816.F32.BF16 R4, R92, R26, R4 ;  /* 0x0000001a5c04723c */ /* 0x000fe20000041804 */
[----:B------:R-:W-:-:S02]  /*ca90*/  ISETP.GE.AND P3, PT, R19, R104, PT ;  /* 0x000000681300720c */ /* 0x000fc40003f66270 */
[C---:B-1----:R-:W-:Y:S01]  /*caa0*/  IADD3 R21, R17.reuse, 0x9, RZ ;  /* 0x0000000911157810 */ /* 0x042fe20007ffe0ff */
[----:B------:R-:W-:Y:S01]  /*cab0*/  MUFU.TANH R143, R143 ;  /* 0x0000008f008f7308 */ /* 0x000fe20000002400 */
[----:B------:R-:W-:Y:S02]  /*cac0*/  IADD3 R19, R17, 0x10, RZ ;  /* 0x0000001011137810 */ /* 0x000fe40007ffe0ff */
[----:B-----5:R-:W-:Y:S02]  /*cad0*/  FSEL R13, R28, -INF , !P4 ;  /* 0xff8000001c0d7808 */ /* 0x020fe40006000000 */
[-C--:B------:R-:W-:Y:S02]  /*cae0*/  ISETP.GE.AND P1, PT, R21, R2.reuse, PT ;  /* 0x000000021500720c */ /* 0x080fe40003f26270 */
[C---:B------:R-:W-:Y:S01]  /*caf0*/  ISETP.GE.AND P6, PT, R19.reuse, R2, PT ;  /* 0x000000021300720c */ /* 0x040fe20003fc6270 */
[----:B------:R-:W1:Y:S01]  /*cb00*/  MUFU.TANH R136, R22 ;  /* 0x0000001600887308 */ /* 0x000e620000002400 */
[----:B------:R-:W-:-:S02]  /*cb10*/  ISETP.GE.AND P4, PT, R19, R104, PT ;  /* 0x000000681300720c */ /* 0x000fc40003f86270 */
[----:B------:R-:W-:Y:S01]  /*cb20*/  IADD3 R19, R17, 0x11, RZ ;  /* 0x0000001111137810 */ /* 0x000fe20007ffe0ff */
[----:B------:R-:W-:Y:S01]  /*cb30*/  FMUL.FTZ R99, R9, c[0x0][0x2ec] ;  /* 0x0000bb0009637a20 */ /* 0x000fe20000410000 */
[----:B----4-:R-:W-:Y:S01]  /*cb40*/  FSEL R87, R87, -INF , !P5 ;  /* 0xff80000057577808 */ /* 0x010fe20006800000 */
[----:B------:R-:W-:Y:S01]  /*cb50*/  FMUL.FTZ R8, R8, c[0x0][0x2ec] ;  /* 0x0000bb0008087a20 */ /* 0x000fe20000410000 */
[----:B------:R-:W-:Y:S01]  /*cb60*/  FSEL R30, R30, -INF , !P3 ;  /* 0xff8000001e1e7808 */ /* 0x000fe20005800000 */
[----:B------:R-:W2:Y:S01]  /*cb70*/  MUFU.TANH R133, R16 ;  /* 0x0000001000857308 */ /* 0x000ea20000002400 */
[----:B------:R-:W-:Y:S01]  /*cb80*/  FSEL R29, R29, -INF , !P1 ;  /* 0xff8000001d1d7808 */ /* 0x000fe20004800000 */
[----:B------:R-:W-:Y:S01]  /*cb90*/  FMUL.FTZ R10, R10, c[0x0][0x2ec] ;  /* 0x0000bb000a0a7a20 */ /* 0x000fe20000410000 */
[----:B------:R-:W-:Y:S01]  /*cba0*/  ISETP.GE.AND P5, PT, R21, R104, PT ;  /* 0x000000681500720c */ /* 0x000fe20003fa6270 */
[----:B------:R-:W-:Y:S01]  /*cbb0*/  FMUL.FTZ R6, R6, c[0x0][0x2ec] ;  /* 0x0000bb0006067a20 */ /* 0x000fe20000410000 */
[----:B------:R-:W-:Y:S01]  /*cbc0*/  ISETP.GE.AND P3, PT, R19, R2, PT ;  /* 0x000000021300720c */ /* 0x000fe20003f66270 */
[----:B------:R-:W-:Y:S01]  /*cbd0*/  FMUL.FTZ R96, R11, c[0x0][0x2ec] ;  /* 0x0000bb000b607a20 */ /* 0x000fe20000410000 */
[-C--:B------:R-:W-:Y:S01]  /*cbe0*/  ISETP.GE.AND P1, PT, R19, R104.reuse, PT ;  /* 0x000000681300720c */ /* 0x080fe20003f26270 */
[----:B------:R-:W-:Y:S01]  /*cbf0*/  MUFU.TANH R115, R115 ;  /* 0x0000007300737308 */ /* 0x000fe20000002400 */
[----:B------:R-:W-:Y:S01]  /*cc00*/  IADD3 R19, R17, 0x18, RZ ;  /* 0x0000001811137810 */ /* 0x000fe20007ffe0ff */
[----:B------:R-:W-:Y:S01]  /*cc10*/  FMUL.FTZ R4, R4, c[0x0][0x2ec] ;  /* 0x0000bb0004047a20 */ /* 0x000fe20000410000 */
[----:B------:R-:W-:Y:S01]  /*cc20*/  FSEL R107, R107, -INF , !P6 ;  /* 0xff8000006b6b7808 */ /* 0x000fe20007000000 */
[----:B------:R-:W-:Y:S01]  /*cc30*/  FMUL.FTZ R97, R5, c[0x0][0x2ec] ;  /* 0x0000bb0005617a20 */ /* 0x000fe20000410000 */
[----:B------:R-:W-:Y:S01]  /*cc40*/  FSEL R134, R134, -INF , !P4 ;  /* 0xff80000086867808 */ /* 0x000fe20006000000 */
[----:B------:R-:W-:Y:S01]  /*cc50*/  FMUL.FTZ R7, R7, c[0x0][0x2ec] ;  /* 0x0000bb0007077a20 */ /* 0x000fe20000410000 */
[----:B------:R-:W-:Y:S01]  /*cc60*/  FSEL R105, R105, -INF , !P3 ;  /* 0xff80000069697808 */ /* 0x000fe20005800000 */
[----:B------:R-:W4:Y:S01]  /*cc70*/  MUFU.TANH R114, R18 ;  /* 0x0000001200727308 */ /* 0x000f220000002400 */
[----:B------:R-:W-:-:S02]  /*cc80*/  ISETP.GE.AND P6, PT, R19, R104, PT ;  /* 0x000000681300720c */ /* 0x000fc40003fc6270 */
[C---:B------:R-:W-:Y:S02]  /*cc90*/  ISETP.GE.AND P4, PT, R15.reuse, R2, PT ;  /* 0x000000020f00720c */ /* 0x040fe40003f86270 */
[----:B------:R-:W-:Y:S02]  /*cca0*/  ISETP.GE.AND P3, PT, R15, R104, PT ;  /* 0x000000680f00720c */ /* 0x000fe40003f66270 */
[C---:B------:R-:W-:Y:S01]  /*ccb0*/  IADD3 R15, R17.reuse, 0x20, RZ ;  /* 0x00000020110f7810 */ /* 0x040fe20007ffe0ff */
[----:B------:R5:W-:Y:S01]  /*ccc0*/  MUFU.TANH R141, R12 ;  /* 0x0000000c008d7308 */ /* 0x000be20000002400 */
[----:B------:R-:W-:Y:S02]  /*ccd0*/  IADD3 R9, R17, 0x21, RZ ;  /* 0x0000002111097810 */ /* 0x000fe40007ffe0ff */
[----:B---3--:R-:W-:Y:S02]  /*cce0*/  FSEL R138, R138, -INF , !P1 ;  /* 0xff8000008a8a7808 */ /* 0x008fe40004800000 */
[----:B-1----:R-:W-:-:S02]  /*ccf0*/  FSEL R136, R136, -INF , !P6 ;  /* 0xff80000088887808 */ /* 0x002fc40007000000 */
[----:B------:R-:W-:Y:S01]  /*cd00*/  FSEL R111, R111, -INF , !P4 ;  /* 0xff8000006f6f7808 */ /* 0x000fe20006000000 */
[----:B------:R-:W1:Y:S01]  /*cd10*/  MUFU.TANH R110, R14 ;  /* 0x0000000e006e7308 */ /* 0x000e620000002400 */
[-C--:B------:R-:W-:Y:S02]  /*cd20*/  ISETP.GE.AND P1, PT, R15, R2.reuse, PT ;  /* 0x000000020f00720c */ /* 0x080fe40003f26270 */
[C---:B------:R-:W-:Y:S02]  /*cd30*/  ISETP.GE.AND P6, PT, R9.reuse, R2, PT ;  /* 0x000000020900720c */ /* 0x040fe40003fc6270 */
[----:B------:R-:W-:Y:S02]  /*cd40*/  ISETP.GE.AND P4, PT, R9, R104, PT ;  /* 0x000000680900720c */ /* 0x000fe40003f86270 */
[----:B------:R-:W-:Y:S01]  /*cd50*/  IADD3 R9, R17, 0x29, RZ ;  /* 0x0000002911097810 */ /* 0x000fe20007ffe0ff */
[----:B------:R-:W3:Y:S01]  /*cd60*/  MUFU.TANH R99, R99 ;  /* 0x0000006300637308 */ /* 0x000ee20000002400 */
[----:B-----5:R-:W-:-:S02]  /*cd70*/  FSEL R12, R31, -INF , !P5 ;  /* 0xff8000001f0c7808 */ /* 0x020fc40006800000 */
[----:B------:R-:W-:Y:S02]  /*cd80*/  ISETP.GE.AND P5, PT, R19, R2, PT ;  /* 0x000000021300720c */ /* 0x000fe40003fa6270 */
[----:B--2---:R-:W-:Y:S02]  /*cd90*/  FSEL R133, R133, -INF , !P1 ;  /* 0xff80000085857808 */ /* 0x004fe40004800000 */
[----:B------:R-:W-:Y:S01]  /*cda0*/  FSEL R143, R143, -INF , !P5 ;  /* 0xff8000008f8f7808 */ /* 0x000fe20006800000 */
[----:B------:R-:W2:Y:S01]  /*cdb0*/  MUFU.TANH R108, R23 ;  /* 0x00000017006c7308 */ /* 0x000ea20000002400 */
[----:B------:R-:W-:Y:S02]  /*cdc0*/  ISETP.GE.AND P5, PT, R15, R104, PT ;  /* 0x000000680f00720c */ /* 0x000fe40003fa6270 */
[----:B------:R-:W-:Y:S02]  /*cdd0*/  IADD3 R15, R17, 0x28, RZ ;  /* 0x00000028110f7810 */ /* 0x000fe40007ffe0ff */
[----:B----4-:R-:W-:-:S02]  /*cde0*/  FSEL R114, R114, -INF , !P5 ;  /* 0xff80000072727808 */ /* 0x010fc40006800000 */
[----:B------:R-:W-:Y:S01]  /*cdf0*/  FSEL R115, R115, -INF , !P6 ;  /* 0xff80000073737808 */ /* 0x000fe20007000000 */
[----:B------:R-:W4:Y:S01]  /*ce00*/  MUFU.TANH R94, R6 ;  /* 0x00000006005e7308 */ /* 0x000f220000002400 */
[----:B------:R-:W-:Y:S02]  /*ce10*/  ISETP.GE.AND P1, PT, R15, R104, PT ;  /* 0x000000680f00720c */ /* 0x000fe40003f26270 */
[C---:B------:R-:W-:Y:S02]  /*ce20*/  ISETP.GE.AND P5, PT, R9.reuse, R2, PT ;  /* 0x000000020900720c */ /* 0x040fe40003fa6270 */
[----:B------:R-:W-:Y:S02]  /*ce30*/  ISETP.GE.AND P6, PT, R9, R104, PT ;  /* 0x000000680900720c */ /* 0x000fe40003fc6270 */
[----:B------:R-:W-:Y:S01]  /*ce40*/  IADD3 R9, R17, 0x31, RZ ;  /* 0x0000003111097810 */ /* 0x000fe20007ffe0ff */
[----:B------:R-:W5:Y:S01]  /*ce50*/  MUFU.TANH R116, R116 ;  /* 0x0000007400747308 */ /* 0x000f620000002400 */
[----:B-1----:R-:W-:-:S02]  /*ce60*/  FSEL R110, R110, -INF , !P1 ;  /* 0xff8000006e6e7808 */ /* 0x002fc40004800000 */
[----:B------:R-:W-:Y:S02]  /*ce70*/  ISETP.GE.AND P1, PT, R9, R2, PT ;  /* 0x000000020900720c */ /* 0x000fe40003f26270 */
[----:B------:R-:W-:Y:S02]  /*ce80*/  IADD3 R5, R17, 0x38, RZ ;  /* 0x0000003811057810 */ /* 0x000fe40007ffe0ff */
[----:B---3--:R-:W-:Y:S01]  /*ce90*/  FSEL R99, R99, -INF , !P1 ;  /* 0xff80000063637808 */ /* 0x008fe20004800000 */
[----:B------:R-:W1:Y:S01]  /*cea0*/  MUFU.TANH R113, R113 ;  /* 0x0000007100717308 */ /* 0x000e620000002400 */
[----:B--2---:R-:W-:Y:S02]  /*ceb0*/  FSEL R108, R108, -INF , !P3 ;  /* 0xff8000006c6c7808 */ /* 0x004fe40005800000 */
[----:B------:R-:W-:Y:S02]  /*cec0*/  ISETP.GE.AND P1, PT, R5, R104, PT ;  /* 0x000000680500720c */ /* 0x000fe40003f26270 */
[----:B------:R-:W-:-:S02]  /*ced0*/  ISETP.GE.AND P3, PT, R15, R2, PT ;  /* 0x000000020f00720c */ /* 0x000fc40003f66270 */
[----:B------:R-:W-:Y:S01]  /*cee0*/  IADD3 R11, R17, 0x30, RZ ;  /* 0x00000030110b7810 */ /* 0x000fe20007ffe0ff */
[----:B------:R-:W2:Y:S01]  /*cef0*/  MUFU.TANH R112, R112 ;  /* 0x0000007000707308 */ /* 0x000ea20000002400 */
[----:B----4-:R-:W-:Y:S02]  /*cf00*/  FSEL R94, R94, -INF , !P1 ;  /* 0xff8000005e5e7808 */ /* 0x010fe40004800000 */
[----:B-----5:R-:W-:Y:S02]  /*cf10*/  FSEL R116, R116, -INF , !P4 ;  /* 0xff80000074747808 */ /* 0x020fe40006000000 */
[----:B------:R-:W-:Y:S02]  /*cf20*/  FSEL R141, R141, -INF , !P3 ;  /* 0xff8000008d8d7808 */ /* 0x000fe40005800000 */
[----:B------:R-:W-:Y:S01]  /*cf30*/  ISETP.GT.AND P1, PT, R135, R122, PT ;  /* 0x0000007a8700720c */ /* 0x000fe20003f24270 */
[----:B------:R-:W3:Y:S01]  /*cf40*/  MUFU.TANH R101, R8 ;  /* 0x0000000800657308 */ /* 0x000ee20000002400 */
[----:B------:R-:W-:-:S02]  /*cf50*/  ISETP.GE.AND P4, PT, R11, R2, PT ;  /* 0x000000020b00720c */ /* 0x000fc40003f86270 */
[-C--:B------:R-:W-:Y:S02]  /*cf60*/  ISETP.GE.AND P3, PT, R11, R104.reuse, PT ;  /* 0x000000680b00720c */ /* 0x080fe40003f66270 */
[----:B-1----:R-:W-:Y:S02]  /*cf70*/  FSEL R113, R113, -INF , !P5 ;  /* 0xff80000071717808 */ /* 0x002fe40006800000 */
[----:B------:R-:W-:Y:S01]  /*cf80*/  ISETP.GE.AND P5, PT, R9, R104, PT ;  /* 0x000000680900720c */ /* 0x000fe20003fa6270 */
[----:B------:R-:W1:Y:S01]  /*cf90*/  MUFU.TANH R98, R10 ;  /* 0x0000000a00627308 */ /* 0x000e620000002400 */
[----:B--2---:R-:W-:Y:S02]  /*cfa0*/  FSEL R112, R112, -INF , !P6 ;  /* 0xff80000070707808 */ /* 0x004fe40007000000 */
[----:B------:R-:W-:-:S04]  /*cfb0*/  ISETP.GE.AND P6, PT, R17, R2, PT ;  /* 0x000000021100720c */ /* 0x000fc80003fc6270 */
[----:B------:R-:W-:Y:S01]  /*cfc0*/  FSEL R85, R85, -INF , !P6 ;  /* 0xff80000055557808 */ /* 0x000fe20007000000 */
[----:B------:R-:W2:Y:S01]  /*cfd0*/  MUFU.TANH R96, R96 ;  /* 0x0000006000607308 */ /* 0x000ea20000002400 */
[----:B---3--:R-:W-:Y:S01]  /*cfe0*/  FSEL R101, R101, -INF , !P4 ;  /* 0xff80000065657808 */ /* 0x008fe20006000000 */
[----:B------:R-:W-:Y:S01]  /*cff0*/  BAR.SYNC.DEFER_BLOCKING 0x0 ;  /* 0x0000000000007b1d */ /* 0x000fe20000010000 */
        /* <DEDUP_REMOVED lines=13> */
[----:B--2---:R-:W-:Y:S02]  /*d0d0*/  FSEL R97, R97, -INF , !P5 ;  /* 0xff80000061617808 */ /* 0x004fe40006800000 */
        /* <DEDUP_REMOVED lines=62> */
.L_x_5954:
[----:B------:R-:W-:-:S05]  /*d4c0*/  IMAD.MOV.U32 R7, RZ, RZ, c[0x0][0x198] ;  /* 0x00006600ff077624 */ /* 0x000fca00078e00ff */
[----:B------:R-:W-:-:S04]  /*d4d0*/  LEA R7, -R7, RZ, 0x6 ;  /* 0x000000ff07077211 */ /* 0x000fc800078e31ff */
[----:B------:R-:W-:Y:S02]  /*d4e0*/  SHF.R.S32.HI R6, RZ, 0x1f, R7 ;  /* 0x0000001fff067819 */ /* 0x000fe40000011407 */
.L_x_5955:
        /* <DEDUP_REMOVED lines=16> */
.L_x_5953:
        /* <DEDUP_REMOVED lines=42> */
[----:B------:R-:W-:Y:S02]  /*d890*/  FSETP.NEU.FTZ.AND P1, PT, R88, -INF , PT ;  /* 0xff8000005800780b */ /* 0x000fe40003f3d000 */
        /* <DEDUP_REMOVED lines=11> */
[----:B------:R-:W-:Y:S02]  /*d950*/  FFMA.FTZ R0, R30, c[0x0][0x23c], -R95 ;  /* 0x00008f001e007a23 */ /* 0x000fe4000001085f */
[----:B------:R-:W1:Y:S01]  /*d960*/  LDSM.16.MT88.4 R28, [R118+0x7000] ;  /* 0x00700000761c783b */ /* 0x000e620000004200 */
[----:B------:R-:W-:Y:S02]  /*d970*/  FADD.FTZ R84, R84, -R5 ;  /* 0x8000000554547221 */ /* 0x000fe40000010000 */
[----:B------:R-:W-:Y:S02]  /*d980*/  FADD.FTZ R3, R3, -R4 ;  /* 0x8000000403037221 */ /* 0x000fe40000010000 */
[----:B------:R-:W-:Y:S01]  /*d990*/  FMUL.FTZ R84, R84, c[0x0][0x23c] ;  /* 0x00008f0054547a20 */ /* 0x000fe20000410000 */
[----:B------:R-:W-:Y:S01]  /*d9a0*/  MUFU.EX2 R92, R92 ;  /* 0x0000005c005c7308 */ /* 0x000fe20000000800 */
[----:B------:R-:W-:-:S02]  /*d9b0*/  FMUL.FTZ R3, R3, c[0x0][0x23c] ;  /* 0x00008f0003037a20 */ /* 0x000fc40000410000 */
        /* <DEDUP_REMOVED lines=18> */
[----:B------:R-:W-:Y:S01]  /*dae0*/  MUFU.EX2 R86, R86 ;  /* 0x0000005600567308 */ /* 0x000fe20000000800 */
[-C--:B---3--:R-:W-:Y:S02]  /*daf0*/  FMUL.FTZ R26, R66, R3.reuse ;  /* 0x00000003421a7220 */ /* 0x088fe40000410000 */
[-C--:B------:R-:W-:Y:S02]  /*db00*/  FMUL.FTZ R27, R67, R3.reuse ;  /* 0x00000003431b7220 */ /* 0x080fe40000410000 */
[----:B------:R-:W2:Y:S01]  /*db10*/  LDSM.16.MT88.4 R64, [R117+0x7000] ;  /* 0x007000007540783b */ /* 0x000ea20000004200 */
[-C--:B------:R-:W-:Y:S02]  /*db20*/  FMUL.FTZ R62, R62, R3.reuse ;  /* 0x000000033e3e7220 */ /* 0x080fe40000410000 */
[----:B------:R-:W3:Y:S01]  /*db30*/  MUFU.EX2 R85, R85 ;  /* 0x0000005500557308 */ /* 0x000ee20000000800 */
[----:B----4-:R-:W-:Y:S01]  /*db40*/  F2FP.BF16.PACK_AB R4, R87, R92 ;  /* 0x0000005c5704723e */ /* 0x010fe200000010ff */
[----:B------:R-:W-:-:S02]  /*db50*/  FMUL.FTZ R63, R63, R3 ;  /* 0x000000033f3f7220 */ /* 0x000fc40000410000 */
[-C--:B------:R-:W-:Y:S02]  /*db60*/  FMUL.FTZ R32, R56, R84.reuse ;  /* 0x0000005438207220 */ /* 0x080fe40000410000 */
[-C--:B------:R-:W-:Y:S02]  /*db70*/  FMUL.FTZ R33, R57, R84.reuse ;  /* 0x0000005439217220 */ /* 0x080fe40000410000 */
[----:B------:R-:W4:Y:S01]  /*db80*/  MUFU.EX2 R2, R2 ;  /* 0x0000000200027308 */ /* 0x000f220000000800 */
[-C--:B------:R-:W-:Y:S02]  /*db90*/  FMUL.FTZ R34, R58, R3.reuse ;  /* 0x000000033a227220 */ /* 0x080fe40000410000 */
[-C--:B------:R-:W-:Y:S02]  /*dba0*/  FMUL.FTZ R35, R59, R3.reuse ;  /* 0x000000033b237220 */ /* 0x080fe40000410000 */
[-C--:B------:R-:W-:Y:S01]  /*dbb0*/  FMUL.FTZ R52, R52, R84.reuse ;  /* 0x0000005434347220 */ /* 0x080fe20000410000 */
[----:B------:R-:W-:Y:S01]  /*dbc0*/  LDSM.16.MT88.4 R56, [R117+0x6400] ;  /* 0x006400007538783b */ /* 0x000fe20000004200 */
[----:B------:R-:W-:Y:S01]  /*dbd0*/  FMUL.FTZ R53, R53, R84 ;  /* 0x0000005435357220 */ /* 0x000fe20000410000 */
[----:B------:R-:W-:Y:S01]  /*dbe0*/  MUFU.EX2 R0, R0 ;  /* 0x0000000000007308 */ /* 0x000fe20000000800 */
[----:B---3--:R-:W-:Y:S01]  /*dbf0*/  F2FP.BF16.PACK_AB R6, R85, R86 ;  /* 0x000000565506723e */ /* 0x008fe200000010ff */
[----:B------:R-:W-:-:S02]  /*dc00*/  FMUL.FTZ R54, R54, R3 ;  /* 0x0000000336367220 */ /* 0x000fc40000410000 */
[-C--:B------:R-:W-:Y:S02]  /*dc10*/  FMUL.FTZ R55, R55, R3.reuse ;  /* 0x0000000337377220 */ /* 0x080fe40000410000 */
[----:B------:R-:W-:Y:S02]  /*dc20*/  FMUL.FTZ R36, R36, R84 ;  /* 0x0000005424247220 */ /* 0x000fe40000410000 */
[----:B------:R-:W3:Y:S01]  /*dc30*/  MUFU.EX2 R91, R91 ;  /* 0x0000005b005b7308 */ /* 0x000ee20000000800 */
        /* <DEDUP_REMOVED lines=9> */
[----:B---3--:R-:W-:Y:S01]  /*dcd0*/  F2FP.BF16.PACK_AB R7, R91, R0 ;  /* 0x000000005b07723e */ /* 0x008fe200000010ff */
[-C--:B------:R-:W-:Y:S01]  /*dce0*/  FMUL.FTZ R8, R80, R84.reuse ;  /* 0x0000005450087220 */ /* 0x080fe20000410000 */
[----:B------:R-:W3:Y:S01]  /*dcf0*/  MUFU.EX2 R106, R106 ;  /* 0x0000006a006a7308 */ /* 0x000ee20000000800 */
        /* <DEDUP_REMOVED lines=14> */
[C---:B--2---:R-:W-:Y:S01]  /*dde0*/  HMMA.16816.F32.BF16 R32, R4.reuse, R64, R32 ;  /* 0x000000400420723c */ /* 0x044fe20000041820 */
[-C--:B------:R-:W-:Y:S02]  /*ddf0*/  FMUL.FTZ R17, R73, R84.reuse ;  /* 0x0000005449117220 */ /* 0x080fe40000410000 */
[-C--:B------:R-:W-:Y:S02]  /*de00*/  FMUL.FTZ R18, R74, R3.reuse ;  /* 0x000000034a127220 */ /* 0x080fe40000410000 */
[----:B------:R-:W-:Y:S01]  /*de10*/  FMUL.FTZ R19, R75, R3 ;  /* 0x000000034b137220 */ /* 0x000fe20000410000 */
[----:B------:R-:W-:Y:S01]  /*de20*/  MUFU.EX2 R107, R107 ;  /* 0x0000006b006b7308 */ /* 0x000fe20000000800 */
[-C--:B------:R-:W-:Y:S01]  /*de30*/  FMUL.FTZ R68, R68, R84.reuse ;  /* 0x0000005444447220 */ /* 0x080fe20000410000 */
[----:B------:R-:W-:Y:S01]  /*de40*/  HMMA.16816.F32.BF16 R52, R4, R66, R52 ;  /* 0x000000420434723c */ /* 0x000fe20000041834 */
[----:B------:R-:W2:Y:S01]  /*de50*/  LDSM.16.MT88.4 R64, [R117+0x8000] ;  /* 0x008000007540783b */ /* 0x000ea20000004200 */
        /* <DEDUP_REMOVED lines=33> */
[----:B------:R-:W-:Y:S01]  /*e070*/  LDSM.16.MT88.4 R68, [R117+0x6c00] ;  /* 0x006c00007544783b */ /* 0x000fe20000004200 */
[--C-:B------:R-:W-:Y:S02]  /*e080*/  FFMA.FTZ R101, R101, c[0x0][0x23c], -R100.reuse ;  /* 0x00008f0065657a23 */ /* 0x100fe40000010864 */
[--C-:B------:R-:W-:Y:S01]  /*e090*/  FFMA.FTZ R99, R103, c[0x0][0x23c], -R100.reuse ;  /* 0x00008f0067637a23 */ /* 0x100fe20000010864 */
[----:B------:R-:W-:Y:S01]  /*e0a0*/  MUFU.EX2 R115, R115 ;  /* 0x0000007300737308 */ /* 0x000fe20000000800 */
[----:B------:R-:W-:Y:S02]  /*e0b0*/  FFMA.FTZ R100, R97, c[0x0][0x23c], -R100 ;  /* 0x00008f0061647a23 */ /* 0x000fe40000010864 */
[----:B--2---:R-:W-:Y:S01]  /*e0c0*/  HMMA.16816.F32.BF16 R44, R4, R64, R44 ;  /* 0x00000040042c723c */ /* 0x004fe2000004182c */
[--C-:B------:R-:W-:Y:S02]  /*e0d0*/  FFMA.FTZ R97, R98, c[0x0][0x23c], -R95.reuse ;  /* 0x00008f0062617a23 */ /* 0x100fe4000001085f */
[----:B------:R-:W-:-:S02]  /*e0e0*/  FFMA.FTZ R96, R96, c[0x0][0x23c], -R95 ;  /* 0x00008f0060607a23 */ /* 0x000fc4000001085f */
[----:B------:R-:W-:Y:S01]  /*e0f0*/  MUFU.EX2 R136, R136 ;  /* 0x0000008800887308 */ /* 0x000fe20000000800 */
[--C-:B------:R-:W-:Y:S02]  /*e100*/  FFMA.FTZ R94, R94, c[0x0][0x23c], -R95.reuse ;  /* 0x00008f005e5e7a23 */ /* 0x100fe4000001085f */
[----:B------:R-:W-:Y:S01]  /*e110*/  HMMA.16816.F32.BF16 R4, R4, R66, R48 ;  /* 0x000000420404723c */ /* 0x000fe20000041830 */
[----:B------:R-:W2:Y:S01]  /*e120*/  LDSM.16.MT88.4 R64, [R118+0x7400] ;  /* 0x007400007640783b */ /* 0x000ea20000004200 */
[----:B------:R-:W-:Y:S02]  /*e130*/  FFMA.FTZ R93, R93, c[0x0][0x23c], -R95 ;  /* 0x00008f005d5d7a23 */ /* 0x000fe4000001085f */
[----:B------:R-:W-:Y:S01]  /*e140*/  FFMA.FTZ R84, R139, R84, R92 ;  /* 0x000000548b547223 */ /* 0x000fe2000001005c */
[----:B------:R-:W-:Y:S01]  /*e150*/  MUFU.EX2 R114, R114 ;  /* 0x0000007200727308 */ /* 0x000fe20000000800 */
[----:B------:R-:W-:Y:S01]  /*e160*/  FFMA.FTZ R3, R137, R3, R90 ;  /* 0x0000000389037223 */ /* 0x000fe2000001005a */
[----:B---3--:R-:W-:Y:S01]  /*e170*/  F2FP.BF16.PACK_AB R48, R106, R109 ;  /* 0x0000006d6a30723e */ /* 0x008fe200000010ff */
[----:B------:R-:W-:Y:S01]  /*e180*/  FADD.FTZ R87, R87, R84 ;  /* 0x0000005457577221 */ /* 0x000fe20000010000 */
[----:B----4-:R-:W-:Y:S01]  /*e190*/  F2FP.BF16.PACK_AB R49, R104, R107 ;  /* 0x0000006b6831723e */ /* 0x010fe200000010ff */
[----:B------:R-:W-:Y:S01]  /*e1a0*/  FADD.FTZ R3, R2, R3 ;  /* 0x0000000302037221 */ /* 0x000fe20000010000 */
[----:B------:R-:W-:Y:S01]  /*e1b0*/  F2FP.BF16.PACK_AB R50, R102, R105 ;  /* 0x000000696632723e */ /* 0x000fe200000010ff */
[----:B------:R-:W-:Y:S01]  /*e1c0*/  FADD.FTZ R86, R86, R87 ;  /* 0x0000005756567221 */ /* 0x000fe20000010000 */
[----:B-----5:R-:W-:Y:S01]  /*e1d0*/  F2FP.BF16.PACK_AB R51, R108, R111 ;  /* 0x0000006f6c33723e */ /* 0x020fe200000010ff */
[----:B------:R-:W3:Y:S01]  /*e1e0*/  MUFU.EX2 R141, R141 ;  /* 0x0000008d008d7308 */ /* 0x000ee20000000800 */
        /* <DEDUP_REMOVED lines=13> */
[----:B------:R-:W-:-:S02]  /*e2c0*/  FADD.FTZ R105, R105, R106 ;  /* 0x0000006a69697221 */ /* 0x000fc40000010000 */
[----:B------:R-:W-:Y:S02]  /*e2d0*/  FADD.FTZ R3, R111, R104 ;  /* 0x000000686f037221 */ /* 0x000fe40000010000 */
[----:B------:R-:W-:Y:S01]  /*e2e0*/  FADD.FTZ R102, R102, R105 ;  /* 0x0000006966667221 */ /* 0x000fe20000010000 */
[C---:B------:R-:W-:Y:S01]  /*e2f0*/  HMMA.16816.F32.BF16 R16, R48.reuse, R56, R16 ;  /* 0x000000383010723c */ /* 0x040fe20000041810 */
[----:B------:R-:W-:Y:S01]  /*e300*/  FADD.FTZ R3, R108, R3 ;  /* 0x000000036c037221 */ /* 0x000fe20000010000 */
[----:B------:R-:W-:Y:S06]  /*e310*/  MUFU.EX2 R101, R101 ;  /* 0x0000006500657308 */ /* 0x000fec0000000800 */
[C---:B------:R-:W-:Y:S01]  /*e320*/  HMMA.16816.F32.BF16 R20, R48.reuse, R58, R20 ;  /* 0x0000003a3014723c */ /* 0x040fe20000041814 */
[----:B------:R-:W5:Y:S01]  /*e330*/  LDSM.16.MT88.4 R56, [R118+0x8400] ;  /* 0x008400007638783b */ /* 0x000f620000004200 */
[----:B------:R-:W1:Y:S06]  /*e340*/  MUFU.EX2 R112, R112 ;  /* 0x0000007000707308 */ /* 0x000e6c0000000800 */
[C---:B--2---:R-:W-:Y:S02]  /*e350*/  HMMA.16816.F32.BF16 R24, R48.reuse, R64, R24 ;  /* 0x000000403018723c */ /* 0x044fe40000041818 */
        /* <DEDUP_REMOVED lines=8> */
[----:B------:R-:W2:Y:S06]  /*e3e0*/  MUFU.EX2 R96, R96 ;  /* 0x0000006000607308 */ /* 0x000eac0000000800 */
        /* <DEDUP_REMOVED lines=8> */
[----:B------:R-:W-:Y:S01]  /*e470*/  F2FP.BF16.PACK_AB R48, R134, R133 ;  /* 0x000000858630723e */ /* 0x000fe200000010ff */
[----:B------:R-:W-:Y:S01]  /*e480*/  FADD.FTZ R133, R133, R102 ;  /* 0x0000006685857221 */ /* 0x000fe20000010000 */
[----:B---3--:R-:W-:Y:S01]  /*e490*/  F2FP.BF16.PACK_AB R49, R141, R114 ;  /* 0x000000728d31723e */ /* 0x008fe200000010ff */
[----:B------:R-:W-:Y:S01]  /*e4a0*/  FADD.FTZ R114, R114, R3 ;  /* 0x0000000372727221 */ /* 0x000fe20000010000 */
[----:B------:R-:W-:Y:S01]  /*e4b0*/  F2FP.BF16.PACK_AB R50, R136, R115 ;  /* 0x000000738832723e */ /* 0x000fe200000010ff */
[----:B------:R-:W-:Y:S01]  /*e4c0*/  FADD.FTZ R134, R134, R133 ;  /* 0x0000008586867221 */ /* 0x000fe20000010000 */
[----:B----4-:R-:W-:Y:S01]  /*e4d0*/  F2FP.BF16.PACK_AB R51, R113, R110 ;  /* 0x0000006e7133723e */ /* 0x010fe200000010ff */
[----:B------:R-:W-:Y:S01]  /*e4e0*/  FADD.FTZ R141, R141, R114 ;  /* 0x000000728d8d7221 */ /* 0x000fe20000010000 */
[----:B------:R-:W-:Y:S01]  /*e4f0*/  MOV R3, R88 ;  /* 0x0000005800037202 */ /* 0x000fe20000000f00 */
[----:B------:R-:W-:-:S02]  /*e500*/  FADD.FTZ R115, R115, R134 ;  /* 0x0000008673737221 */ /* 0x000fc40000010000 */
[----:B------:R-:W-:Y:S02]  /*e510*/  FADD.FTZ R0, R110, R141 ;  /* 0x0000008d6e007221 */ /* 0x000fe40000010000 */
[----:B-----5:R-:W-:Y:S01]  /*e520*/  HMMA.16816.F32.BF16 R8, R48, R56, R8 ;  /* 0x000000383008723c */ /* 0x020fe20000041808 */
[----:B------:R-:W-:Y:S02]  /*e530*/  FADD.FTZ R136, R136, R115 ;  /* 0x0000007388887221 */ /* 0x000fe40000010000 */
[----:B------:R-:W-:-:S05]  /*e540*/  FADD.FTZ R0, R113, R0 ;  /* 0x0000000071007221 */ /* 0x000fca0000010000 */
[C---:B------:R-:W-:Y:S01]  /*e550*/  HMMA.16816.F32.BF16 R12, R48.reuse, R58, R12 ;  /* 0x0000003a300c723c */ /* 0x040fe2000004180c */
[----:B------:R-:W3:Y:S07]  /*e560*/  LDSM.16.MT88.4 R56, [R117+0x7800] ;  /* 0x007800007538783b */ /* 0x000eee0000004200 */
[C---:B------:R-:W-:Y:S08]  /*e570*/  HMMA.16816.F32.BF16 R16, R48.reuse, R64, R16 ;  /* 0x000000403010723c */ /* 0x040ff00000041810 */
[C---:B-1----:R-:W-:Y:S08]  /*e580*/  HMMA.16816.F32.BF16 R24, R48.reuse, R60, R24 ;  /* 0x0000003c3018723c */ /* 0x042ff00000041818 */
[C---:B------:R-:W-:Y:S01]  /*e590*/  HMMA.16816.F32.BF16 R28, R48.reuse, R62, R28 ;  /* 0x0000003e301c723c */ /* 0x040fe2000004181c */
[----:B------:R-:W1:Y:S07]  /*e5a0*/  LDSM.16.MT88.4 R60, [R118+0x8800] ;  /* 0x00880000763c783b */ /* 0x000e6e0000004200 */
[C---:B------:R-:W-:Y:S08]  /*e5b0*/  HMMA.16816.F32.BF16 R20, R48.reuse, R66, R20 ;  /* 0x000000423014723c */ /* 0x040ff00000041814 */
[C---:B---3--:R-:W-:Y:S08]  /*e5c0*/  HMMA.16816.F32.BF16 R32, R48.reuse, R56, R32 ;  /* 0x000000383020723c */ /* 0x048ff00000041820 */
[C---:B------:R-:W-:Y:S01]  /*e5d0*/  HMMA.16816.F32.BF16 R52, R48.reuse, R58, R52 ;  /* 0x0000003a3034723c */ /* 0x040fe20000041834 */
[----:B------:R-:W3:Y:S07]  /*e5e0*/  LDSM.16.MT88.4 R56, [R117+0x8800] ;  /* 0x008800007538783b */ /* 0x000eee0000004200 */
[C---:B-1----:R-:W-:Y:S08]  /*e5f0*/  HMMA.16816.F32.BF16 R36, R48.reuse, R60, R36 ;  /* 0x0000003c3024723c */ /* 0x042ff00000041824 */
[C---:B------:R-:W-:Y:S01]  /*e600*/  HMMA.16816.F32.BF16 R40, R48.reuse, R62, R40 ;  /* 0x0000003e3028723c */ /* 0x040fe20000041828 */
[----:B------:R-:W1:Y:S07]  /*e610*/  LDSM.16.MT88.4 R60, [R118+0x7c00] ;  /* 0x007c0000763c783b */ /* 0x000e6e0000004200 */
[C---:B---3--:R-:W-:Y:S08]  /*e620*/  HMMA.16816.F32.BF16 R44, R48.reuse, R56, R44 ;  /* 0x00000038302c723c */ /* 0x048ff0000004182c */
[----:B------:R-:W-:Y:S07]  /*e630*/  HMMA.16816.F32.BF16 R4, R48, R58, R4 ;  /* 0x0000003a3004723c */ /* 0x000fee0000041804 */
[----:B------:R-:W-:Y:S01]  /*e640*/  F2FP.BF16.PACK_AB R48, R112, R101 ;  /* 0x000000657030723e */ /* 0x000fe200000010ff */
        /* <DEDUP_REMOVED lines=10> */
[----:B------:R-:W2:Y:S01]  /*e6f0*/  LDSM.16.MT88.4 R8, [R118+0x8c00] ;  /* 0x008c00007608783b */ /* 0x000ea20000004200 */
[----:B------:R-:W-:Y:S02]  /*e700*/  FADD.FTZ R139, R100, R99 ;  /* 0x00000063648b7221 */ /* 0x000fe40000010000 */
[----:B------:R-:W-:-:S04]  /*e710*/  FADD.FTZ R137, R93, R94 ;  /* 0x0000005e5d897221 */ /* 0x000fc80000010000 */
[C---:B------:R-:W-:Y:S01]  /*e720*/  HMMA.16816.F32.BF16 R76, R48.reuse, R78, R12 ;  /* 0x0000004e304c723c */ /* 0x040fe2000004180c */
[----:B------:R-:W3:Y:S07]  /*e730*/  LDSM.16.MT88.4 R12, [R117+0x7c00] ;  /* 0x007c0000750c783b */ /* 0x000eee0000004200 */
[C---:B------:R-:W-:Y:S01]  /*e740*/  HMMA.16816.F32.BF16 R72, R48.reuse, R68, R16 ;  /* 0x000000443048723c */ /* 0x040fe20000041810 */
[----:B------:R-:W4:Y:S07]  /*e750*/  LDSM.16.MT88.4 R16, [R117+0x8c00] ;  /* 0x008c00007510783b */ /* 0x000f2e0000004200 */
[C---:B-1----:R-:W-:Y:S08]  /*e760*/  HMMA.16816.F32.BF16 R64, R48.reuse, R60, R24 ;  /* 0x0000003c3040723c */ /* 0x042ff00000041818 */
[C---:B------:R-:W-:Y:S08]  /*e770*/  HMMA.16816.F32.BF16 R68, R48.reuse, R70, R20 ;  /* 0x000000463044723c */ /* 0x040ff00000041814 */
[C---:B------:R-:W-:Y:S08]  /*e780*/  HMMA.16816.F32.BF16 R60, R48.reuse, R62, R28 ;  /* 0x0000003e303c723c */ /* 0x040ff0000004181c */
[C---:B--2---:R-:W-:Y:S08]  /*e790*/  HMMA.16816.F32.BF16 R36, R48.reuse, R8, R36 ;  /* 0x000000083024723c */ /* 0x044ff00000041824 */
[C---:B---3--:R-:W-:Y:S08]  /*e7a0*/  HMMA.16816.F32.BF16 R56, R48.reuse, R12, R32 ;  /* 0x0000000c3038723c */ /* 0x048ff00000041820 */
[C---:B------:R-:W-:Y:S08]  /*e7b0*/  HMMA.16816.F32.BF16 R52, R48.reuse, R14, R52 ;  /* 0x0000000e3034723c */ /* 0x040ff00000041834 */
[C---:B------:R-:W-:Y:S08]  /*e7c0*/  HMMA.16816.F32.BF16 R40, R48.reuse, R10, R40 ;  /* 0x0000000a3028723c */ /* 0x040ff00000041828 */
[C---:B----4-:R-:W-:Y:S08]  /*e7d0*/  HMMA.16816.F32.BF16 R44, R48.reuse, R16, R44 ;  /* 0x00000010302c723c */ /* 0x050ff0000004182c */
[----:B------:R-:W-:Y:S08]  /*e7e0*/  HMMA.16816.F32.BF16 R48, R48, R18, R4 ;  /* 0x000000123030723c */ /* 0x000ff00000041804 */
.L_x_5950:
        /* <DEDUP_REMOVED lines=19> */
.L_x_5960:
        /* <DEDUP_REMOVED lines=65> */
.L_x_5957:
[C---:B------:R-:W-:Y:S04]  /*ed30*/  LEA R132, P0, R6.reuse, R132, 0x1 ;  /* 0x0000008406847211 */ /* 0x040fe800078008ff */
[----:B------:R-:W-:Y:S02]  /*ed40*/  LEA.HI.X R131, R6, R131, R2, 0x1, P0 ;  /* 0x0000008306837211 */ /* 0x000fe400000f0c02 */
[----:B------:R-:W-:Y:S02]  /*ed50*/  IADD3 R2, P0, R132, UR11, RZ ;  /* 0x0000000b84027c10 */ /* 0x000fe4000ff1e0ff */
[----:B------:R-:W-:Y:S02]  /*ed60*/  MOV R133, R131 ;  /* 0x0000008300857202 */ /* 0x000fe40000000f00 */
[----:B------:R-:W-:Y:S02]  /*ed70*/  IADD3.X R3, R131, UR9, RZ, P0, !PT ;  /* 0x0000000983037c10 */ /* 0x000fe400087fe4ff */
        /* <DEDUP_REMOVED lines=87> */
[----:B------:R-:W3:Y:S01]  /*f2f0*/  MUFU.TANH R162, R162 ;  /* 0x000000a200a27308 */ /* 0x000ee20000002400 */
        /* <DEDUP_REMOVED lines=40> */
[----:B--2---:R-:W-:Y:S02]  /*f580*/  FMUL.FTZ R3, R9, c[0x0][0x2ec] ;  /* 0x0000bb0009037a20 */ /* 0x004fe40000410000 */
[----:B------:R-:W-:Y:S01]  /*f590*/  FMUL.FTZ R2, R10, c[0x0][0x2ec] ;  /* 0x0000bb000a027a20 */ /* 0x000fe20000410000 */
[----:B------:R-:W2:Y:S01]  /*f5a0*/  MUFU.TANH R148, R148 ;  /* 0x0000009400947308 */ /* 0x000ea20000002400 */
        /* <DEDUP_REMOVED lines=34> */
[----:B------:R-:W-:Y:S02]  /*f7d0*/  IADD3 R9, R3, -0x40, RZ ;  /* 0xffffffc003097810 */ /* 0x000fe40007ffe0ff */
[----:B------:R-:W-:Y:S02]  /*f7e0*/  IABS R6, R3 ;  /* 0x0000000300067213 */ /* 0x000fe40000000000 */
[----:B------:R-:W-:Y:S02]  /*f7f0*/  IABS R4, R9 ;  /* 0x0000000900047213 */ /* 0x000fe40000000000 */
[----:B------:R-:W-:Y:S02]  /*f800*/  LOP3.LUT R9, R9, c[0x0][0x2d0], RZ, 0x3c, !PT ;  /* 0x0000b40009097a12 */ /* 0x000fe400078e3cff */
[----:B------:R-:W-:Y:S02]  /*f810*/  LOP3.LUT R3, R3, c[0x0][0x2d0], RZ, 0x3c, !PT ;  /* 0x0000b40003037a12 */ /* 0x000fe400078e3cff */
[----:B------:R-:W-:Y:S02]  /*f820*/  ISETP.GE.AND P0, PT, R9, RZ, PT ;  /* 0x000000ff0900720c */ /* 0x000fe40003f06270 */
[----:B------:R-:W-:Y:S02]  /*f830*/  ISETP.GE.AND P3, PT, R3, RZ, PT ;  /* 0x000000ff0300720c */ /* 0x000fe40003f66270 */
[----:B------:R-:W-:Y:S01]  /*f840*/  LOP3.LUT R3, RZ, c[0x0][0x2d0], RZ, 0x33, !PT ;  /* 0x0000b400ff037a12 */ /* 0x000fe200078e33ff */
        /* <DEDUP_REMOVED lines=45> */
.L_x_5959:
[C---:B------:R-:W-:Y:S01]  /*fb20*/  LEA R128, P0, R6.reuse, R128, 0x1 ;  /* 0x0000008006807211 */ /* 0x040fe200078008ff */
[----:B-1----:R-:W-:Y:S02]  /*fb30*/  IMAD.MOV.U32 R3, RZ, RZ, c[0x0][0x198] ;  /* 0x00006600ff037624 */ /* 0x002fe400078e00ff */
        /* <DEDUP_REMOVED lines=14> */
.L_x_5958:
        /* <DEDUP_REMOVED lines=57> */
[----:B------:R-:W-:Y:S01]  /*ffb0*/  ISETP.GT.AND P0, PT, R135, R122, PT ;  /* 0x0000007a8700720c */ /* 0x000fe20003f04270 */
[----:B------:R-:W-:Y:S01]  /*ffc0*/  FFMA.FTZ R96, R154, c[0x0][0x23c], -R98 ;  /* 0x00008f009a607a23 */ /* 0x000fe20000010862 */
[----:B------:R-:W2:Y:S01]  /*ffd0*/  MUFU.EX2 R2, R6 ;  /* 0x0000000600027308 */ /* 0x000ea20000000800 */
[--C-:B------:R-:W-:Y:S02]  /*ffe0*/  FFMA.FTZ R89, R158, c[0x0][0x23c], -R90.reuse ;  /* 0x00008f009e597a23 */ /* 0x100fe4000001085a */
[----:B------:R-:W-:Y:S02]  /*fff0*/  FFMA.FTZ R94, R156, c[0x0][0x23c], -R90 ;  /* 0x00008f009c5e7a23 */ /* 0x000fe4000001085a */
[----:B------:R-:W-:Y:S02]  /*10000*/  FFMA.FTZ R95, R103, c[0x0][0x23c], -R98 ;  /* 0x00008f00675f7a23 */ /* 0x000fe40000010862 */
[--C-:B------:R-:W-:Y:S02]  /*10010*/  FFMA.FTZ R93, R101, c[0x0][0x23c], -R90.reuse ;  /* 0x00008f00655d7a23 */ /* 0x100fe4000001085a */
        /* <DEDUP_REMOVED lines=24> */
[----:B------:R-:W1:Y:S01]  /*101a0*/  LDSM.16.MT88.4 R68, [R117+0x7000] ;  /* 0x007000007544783b */ /* 0x000e620000004200 */
[C---:B------:R-:W-:Y:S02]  /*101b0*/  FMUL.FTZ R32, R2.reuse, R52 ;  /* 0x0000003402207220 */ /* 0x040fe40000410000 */
[----:B------:R-:W-:Y:S02]  /*101c0*/  FMUL.FTZ R33, R2, R53 ;  /* 0x0000003502217220 */ /* 0x000fe40000410000 */
[----:B------:R-:W-:Y:S01]  /*101d0*/  MUFU.EX2 R96, R96 ;  /* 0x0000006000607308 */ /* 0x000fe20000000800 */
[C---:B------:R-:W-:Y:S02]  /*101e0*/  FMUL.FTZ R34, R0.reuse, R54 ;  /* 0x0000003600227220 */ /* 0x040fe40000410000 */
[----:B------:R-:W3:Y:S01]  /*101f0*/  LDSM.16.MT88.4 R60, [R118+0x8000] ;  /* 0x00800000763c783b */ /* 0x000ee20000004200 */
[----:B------:R-:W-:Y:S02]  /*10200*/  FMUL.FTZ R35, R0, R55 ;  /* 0x0000003700237220 */ /* 0x000fe40000410000 */
[C---:B------:R-:W-:Y:S02]  /*10210*/  FMUL.FTZ R36, R2.reuse, R36 ;  /* 0x0000002402247220 */ /* 0x040fe40000410000 */
[----:B------:R-:W-:Y:S02]  /*10220*/  FMUL.FTZ R37, R2, R37 ;  /* 0x0000002502257220 */ /* 0x000fe40000410000 */
[----:B------:R-:W4:Y:S01]  /*10230*/  MUFU.EX2 R95, R95 ;  /* 0x0000005f005f7308 */ /* 0x000f220000000800 */
[----:B------:R-:W5:Y:S01]  /*10240*/  LDSM.16.MT88.4 R52, [R117+0x8000] ;  /* 0x008000007534783b */ /* 0x000f620000004200 */
        /* <DEDUP_REMOVED lines=8> */
[----:B------:R-:W-:Y:S02]  /*102d0*/  FFMA.FTZ R100, R150, c[0x0][0x23c], -R98 ;  /* 0x00008f0096647a23 */ /* 0x000fe40000010862 */
[--C-:B------:R-:W-:Y:S02]  /*102e0*/  FFMA.FTZ R99, R148, c[0x0][0x23c], -R90.reuse ;  /* 0x00008f0094637a23 */ /* 0x100fe4000001085a */
[----:B------:R-:W-:Y:S01]  /*102f0*/  FFMA.FTZ R102, R146, c[0x0][0x23c], -R90 ;  /* 0x00008f0092667a23 */ /* 0x000fe2000001085a */
[----:B------:R-:W2:Y:S01]  /*10300*/  MUFU.EX2 R92, R92 ;  /* 0x0000005c005c7308 */ /* 0x000ea20000000800 */
[--C-:B------:R-:W-:Y:S02]  /*10310*/  FFMA.FTZ R101, R144, c[0x0][0x23c], -R98.reuse ;  /* 0x00008f0090657a23 */ /* 0x100fe40000010862 */
[----:B------:R-:W-:Y:S01]  /*10320*/  FFMA.FTZ R104, R165, c[0x0][0x23c], -R98 ;  /* 0x00008f00a5687a23 */ /* 0x000fe20000010862 */
[----:B----4-:R-:W-:Y:S01]  /*10330*/  F2FP.BF16.PACK_AB R82, R95, R96 ;  /* 0x000000605f52723e */ /* 0x010fe200000010ff */
[--C-:B------:R-:W-:Y:S02]  /*10340*/  FFMA.FTZ R103, R163, c[0x0][0x23c], -R90.reuse ;  /* 0x00008f00a3677a23 */ /* 0x100fe4000001085a */
[----:B------:R-:W-:Y:S02]  /*10350*/  FFMA.FTZ R106, R161, c[0x0][0x23c], -R90 ;  /* 0x00008f00a16a7a23 */ /* 0x000fe4000001085a */
[C---:B------:R-:W-:Y:S01]  /*10360*/  FMUL.FTZ R44, R2.reuse, R44 ;  /* 0x0000002c022c7220 */ /* 0x040fe20000410000 */
[----:B------:R-:W-:Y:S01]  /*10370*/  MUFU.EX2 R97, R97 ;  /* 0x0000006100617308 */ /* 0x000fe20000000800 */
[----:B------:R-:W-:Y:S02]  /*10380*/  FMUL.FTZ R45, R2, R45 ;  /* 0x0000002d022d7220 */ /* 0x000fe40000410000 */
[C---:B------:R-:W-:Y:S02]  /*10390*/  FMUL.FTZ R46, R0.reuse, R46 ;  /* 0x0000002e002e7220 */ /* 0x040fe40000410000 */
[----:B------:R-:W-:Y:S02]  /*103a0*/  FMUL.FTZ R47, R0, R47 ;  /* 0x0000002f002f7220 */ /* 0x000fe40000410000 */
[C---:B------:R-:W-:Y:S02]  /*103b0*/  FMUL.FTZ R48, R2.reuse, R48 ;  /* 0x0000003002307220 */ /* 0x040fe40000410000 */
[----:B------:R-:W-:Y:S01]  /*103c0*/  FMUL.FTZ R49, R2, R49 ;  /* 0x0000003102317220 */ /* 0x000fe20000410000 */
[----:B------:R-:W4:Y:S01]  /*103d0*/  MUFU.EX2 R100, R100 ;  /* 0x0000006400647308 */ /* 0x000f220000000800 */
[C---:B------:R-:W-:Y:S02]  /*103e0*/  FMUL.FTZ R50, R0.reuse, R50 ;  /* 0x0000003200327220 */ /* 0x040fe40000410000 */
[----:B------:R-:W-:Y:S01]  /*103f0*/  FMUL.FTZ R51, R0, R51 ;  /* 0x0000003300337220 */ /* 0x000fe20000410000 */
        /* <DEDUP_REMOVED lines=9> */
[----:B------:R-:W2:Y:S03]  /*10490*/  MUFU.EX2 R102, R102 ;  /* 0x0000006600667308 */ /* 0x000ea60000000800 */
[----:B------:R-:W-:Y:S02]  /*104a0*/  FMUL.FTZ R13, R2, R73 ;  /* 0x00000049020d7220 */ /* 0x000fe40000410000 */
[--C-:B------:R-:W-:Y:S02]  /*104b0*/  FFMA.FTZ R105, R159, c[0x0][0x23c], -R98.reuse ;  /* 0x00008f009f697a23 */ /* 0x100fe40000010862 */
[C---:B------:R-:W-:Y:S03]  /*104c0*/  FMUL.FTZ R14, R0.reuse, R74 ;  /* 0x0000004a000e7220 */ /* 0x040fe60000410000 */
[----:B------:R-:W-:Y:S01]  /*104d0*/  MUFU.EX2 R101, R101 ;  /* 0x0000006500657308 */ /* 0x000fe20000000800 */
[----:B------:R-:W-:Y:S02]  /*104e0*/  FMUL.FTZ R15, R0, R75 ;  /* 0x0000004b000f7220 */ /* 0x000fe40000410000 */
[----:B------:R-:W-:Y:S02]  /*104f0*/  FFMA.FTZ R112, R157, c[0x0][0x23c], -R98 ;  /* 0x00008f009d707a23 */ /* 0x000fe40000010862 */
[--C-:B------:R-:W-:Y:S02]  /*10500*/  FFMA.FTZ R111, R155, c[0x0][0x23c], -R90.reuse ;  /* 0x00008f009b6f7a23 */ /* 0x100fe4000001085a */
[----:B------:R-:W-:Y:S01]  /*10510*/  FFMA.FTZ R114, R147, c[0x0][0x23c], -R90 ;  /* 0x00008f0093727a23 */ /* 0x000fe2000001085a */
[C---:B------:R-:W-:Y:S02]  /*10520*/  HMMA.16816.F32.BF16 R12, R80.reuse, R20, R12 ;  /* 0x00000014500c723c */ /* 0x040fe4000004180c */
[----:B------:R-:W-:Y:S01]  /*10530*/  MUFU.EX2 R107, R107 ;  /* 0x0000006b006b7308 */ /* 0x000fe20000000800 */
[C---:B------:R-:W-:Y:S02]  /*10540*/  FFMA.FTZ R91, R2.reuse, R139, R91 ;  /* 0x0000008b025b7223 */ /* 0x040fe4000001005b */
[--C-:B------:R-:W-:Y:S02]  /*10550*/  FFMA.FTZ R113, R133, c[0x0][0x23c], -R98.reuse ;  /* 0x00008f0085717a23 */ /* 0x100fe40000010862 */
[C---:B------:R-:W-:Y:S01]  /*10560*/  FMUL.FTZ R20, R2.reuse, R64 ;  /* 0x0000004002147220 */ /* 0x040fe20000410000 */
[C---:B------:R-:W-:Y:S04]  /*10570*/  HMMA.16816.F32.BF16 R16, R80.reuse, R22, R16 ;  /* 0x000000165010723c */ /* 0x040fe80000041810 */
[----:B------:R-:W-:Y:S01]  /*10580*/  FMUL.FTZ R21, R2, R65 ;  /* 0x0000004102157220 */ /* 0x000fe20000410000 */
[----:B------:R-:W1:Y:S01]  /*10590*/  MUFU.EX2 R104, R104 ;  /* 0x0000006800687308 */ /* 0x000e620000000800 */
[----:B------:R-:W-:Y:S02]  /*105a0*/  FFMA.FTZ R138, R138, c[0x0][0x23c], -R98 ;  /* 0x00008f008a8a7a23 */ /* 0x000fe40000010862 */
[C---:B------:R-:W-:Y:S04]  /*105b0*/  FMUL.FTZ R22, R0.reuse, R66 ;  /* 0x0000004200167220 */ /* 0x040fe80000410000 */
[----:B------:R-:W-:Y:S02]  /*105c0*/  FMUL.FTZ R23, R0, R67 ;  /* 0x0000004300177220 */ /* 0x000fe40000410000 */
[--C-:B------:R-:W-:Y:S01]  /*105d0*/  FFMA.FTZ R115, R140, c[0x0][0x23c], -R90.reuse ;  /* 0x00008f008c737a23 */ /* 0x100fe2000001085a */
[----:B------:R-:W-:Y:S01]  /*105e0*/  MUFU.EX2 R108, R108 ;  /* 0x0000006c006c7308 */ /* 0x000fe20000000800 */
[----:B------:R-:W-:Y:S02]  /*105f0*/  FFMA.FTZ R140, R141, c[0x0][0x23c], -R90 ;  /* 0x00008f008d8c7a23 */ /* 0x000fe4000001085a */
        /* <DEDUP_REMOVED lines=10> */
[----:B------:R-:W-:Y:S03]  /*106a0*/  MUFU.EX2 R103, R103 ;  /* 0x0000006700677308 */ /* 0x000fe60000000800 */
[----:B------:R-:W-:Y:S02]  /*106b0*/  FMUL.FTZ R31, R0, R59 ;  /* 0x0000003b001f7220 */ /* 0x000fe40000410000 */
[----:B------:R-:W2:Y:S05]  /*106c0*/  LDSM.16.MT88.4 R56, [R118+0x6400] ;  /* 0x006400007638783b */ /* 0x000eaa0000004200 */
[C---:B-1----:R-:W-:Y:S01]  /*106d0*/  HMMA.16816.F32.BF16 R28, R80.reuse, R68, R28 ;  /* 0x00000044501c723c */ /* 0x042fe2000004181c */
[----:B------:R-:W-:Y:S07]  /*106e0*/  MUFU.EX2 R110, R110 ;  /* 0x0000006e006e7308 */ /* 0x000fee0000000800 */
[C---:B------:R-:W-:Y:S01]  /*106f0*/  HMMA.16816.F32.BF16 R32, R80.reuse, R70, R32 ;  /* 0x000000465020723c */ /* 0x040fe20000041820 */
[----:B------:R-:W-:Y:S02]  /*10700*/  LDSM.16.MT88.4 R68, [R117+0x6c00] ;  /* 0x006c00007544783b */ /* 0x000fe40000004200 */
[----:B------:R-:W-:Y:S05]  /*10710*/  MUFU.EX2 R105, R105 ;  /* 0x0000006900697308 */ /* 0x000fea0000000800 */
[C---:B---3--:R-:W-:Y:S05]  /*10720*/  HMMA.16816.F32.BF16 R36, R80.reuse, R60, R36 ;  /* 0x0000003c5024723c */ /* 0x048fea0000041824 */
[----:B------:R-:W1:Y:S03]  /*10730*/  MUFU.EX2 R106, R106 ;  /* 0x0000006a006a7308 */ /* 0x000e660000000800 */
[C---:B------:R-:W-:Y:S01]  /*10740*/  HMMA.16816.F32.BF16 R40, R80.reuse, R62, R40 ;  /* 0x0000003e5028723c */ /* 0x040fe20000041828 */
[----:B------:R-:W3:Y:S06]  /*10750*/  LDSM.16.MT88.4 R60, [R117+0x6400] ;  /* 0x00640000753c783b */ /* 0x000eec0000004200 */
[----:B------:R-:W-:Y:S01]  /*10760*/  MUFU.EX2 R112, R112 ;  /* 0x0000007000707308 */ /* 0x000fe20000000800 */
[C---:B-----5:R-:W-:Y:S07]  /*10770*/  HMMA.16816.F32.BF16 R44, R80.reuse, R52, R44 ;  /* 0x00000034502c723c */ /* 0x060fee000004182c */
[----:B----4-:R-:W-:Y:S01]  /*10780*/  F2FP.BF16.PACK_AB R52, R100, R97 ;  /* 0x000000616434723e */ /* 0x010fe200000010ff */
[----:B------:R-:W-:Y:S01]  /*10790*/  HMMA.16816.F32.BF16 R48, R80, R54, R48 ;  /* 0x000000365030723c */ /* 0x000fe20000041830 */
[----:B------:R-:W-:Y:S03]  /*107a0*/  MUFU.EX2 R111, R111 ;  /* 0x0000006f006f7308 */ /* 0x000fe60000000800 */
[----:B--2---:R-:W-:Y:S03]  /*107b0*/  F2FP.BF16.PACK_AB R53, R102, R99 ;  /* 0x000000636635723e */ /* 0x004fe600000010ff */
        /* <DEDUP_REMOVED lines=8> */
[C---:B---3--:R-:W-:Y:S08]  /*10840*/  HMMA.16816.F32.BF16 R12, R52.reuse, R60, R12 ;  /* 0x0000003c340c723c */ /* 0x048ff0000004180c */
[C---:B------:R-:W-:Y:S01]  /*10850*/  HMMA.16816.F32.BF16 R16, R52.reuse, R62, R16 ;  /* 0x0000003e3410723c */ /* 0x040fe20000041810 */
[----:B------:R-:W2:Y:S01]  /*10860*/  LDSM.16.MT88.4 R60, [R117+0x7400] ;  /* 0x00740000753c783b */ /* 0x000ea20000004200 */
[----:B------:R-:W-:Y:S10]  /*10870*/  MUFU.EX2 R115, R115 ;  /* 0x0000007300737308 */ /* 0x000ff40000000800 */
[----:B------:R-:W-:Y:S10]  /*10880*/  MUFU.EX2 R140, R140 ;  /* 0x0000008c008c7308 */ /* 0x000ff40000000800 */
[----:B------:R-:W-:Y:S01]  /*10890*/  MUFU.EX2 R133, R133 ;  /* 0x0000008500857308 */ /* 0x000fe20000000800 */
[C---:B-1----:R-:W-:Y:S09]  /*108a0*/  HMMA.16816.F32.BF16 R20, R52.reuse, R56, R20 ;  /* 0x000000383414723c */ /* 0x042ff20000041814 */
[----:B------:R-:W1:Y:S01]  /*108b0*/  MUFU.EX2 R98, R98 ;  /* 0x0000006200627308 */ /* 0x000e620000000800 */
[C---:B------:R-:W-:Y:S01]  /*108c0*/  HMMA.16816.F32.BF16 R24, R52.reuse, R58, R24 ;  /* 0x0000003a3418723c */ /* 0x040fe20000041818 */
[----:B------:R-:W3:Y:S07]  /*108d0*/  LDSM.16.MT88.4 R56, [R118+0x8400] ;  /* 0x008400007638783b */ /* 0x000eee0000004200 */
[C---:B--2---:R-:W-:Y:S01]  /*108e0*/  HMMA.16816.F32.BF16 R28, R52.reuse, R60, R28 ;  /* 0x0000003c341c723c */ /* 0x044fe2000004181c */
[----:B------:R-:W-:Y:S07]  /*108f0*/  MUFU.EX2 R86, R86 ;  /* 0x0000005600567308 */ /* 0x000fee0000000800 */
[C---:B------:R-:W-:Y:S01]  /*10900*/  HMMA.16816.F32.BF16 R32, R52.reuse, R62, R32 ;  /* 0x0000003e3420723c */ /* 0x040fe20000041820 */
[----:B------:R-:W2:Y:S02]  /*10910*/  LDSM.16.MT88.4 R60, [R117+0x8400] ;  /* 0x00840000753c783b */ /* 0x000ea40000004200 */
[----:B------:R1:W4:Y:S05]  /*10920*/  MUFU.EX2 R85, R90 ;  /* 0x0000005a00557308 */ /* 0x00032a0000000800 */
[C---:B---3--:R-:W-:Y:S04]  /*10930*/  HMMA.16816.F32.BF16 R36, R52.reuse, R56, R36 ;  /* 0x000000383424723c */ /* 0x048fe80000041824 */
[----:B-1----:R-:W-:Y:S04]  /*10940*/  F2FP.BF16.PACK_AB R90, R98, R133 ;  /* 0x00000085625a723e */ /* 0x002fe800000010ff */
        /* <DEDUP_REMOVED lines=23> */
[C---:B------:R-:W-:Y:S04]  /*10ac0*/  HMMA.16816.F32.BF16 R40, R52.reuse, R58, R40 ;  /* 0x0000003a3428723c */ /* 0x040fe80000041828 */
[----:B------:R-:W-:Y:S01]  /*10ad0*/  F2FP.BF16.PACK_AB R89, R140, R115 ;  /* 0x000000738c59723e */ /* 0x000fe200000010ff */
[----:B------:R-:W-:Y:S01]  /*10ae0*/  FADD.FTZ R137, R88, R91 ;  /* 0x0000005b58897221 */ /* 0x000fe20000010000 */
[----:B------:R-:W-:Y:S01]  /*10af0*/  F2FP.BF16.PACK_AB R88, R138, R113 ;  /* 0x000000718a58723e */ /* 0x000fe200000010ff */
[----:B------:R-:W-:Y:S01]  /*10b00*/  FADD.FTZ R94, R94, R57 ;  /* 0x000000395e5e7221 */ /* 0x000fe20000010000 */
[C---:B--2---:R-:W-:Y:S04]  /*10b10*/  HMMA.16816.F32.BF16 R44, R52.reuse, R60, R44 ;  /* 0x0000003c342c723c */ /* 0x044fe8000004182c */
[----:B----4-:R-:W-:Y:S01]  /*10b20*/  F2FP.BF16.PACK_AB R91, R85, R86 ;  /* 0x00000056555b723e */ /* 0x010fe200000010ff */
[----:B------:R-:W-:Y:S02]  /*10b30*/  FADD.FTZ R0, R96, R137 ;  /* 0x0000008960007221 */ /* 0x000fe40000010000 */
[----:B------:R-:W-:Y:S01]  /*10b40*/  FADD.FTZ R93, R93, R94 ;  /* 0x0000005e5d5d7221 */ /* 0x000fe20000010000 */
[----:B------:R-:W-:Y:S01]  /*10b50*/  HMMA.16816.F32.BF16 R48, R52, R62, R48 ;  /* 0x0000003e3430723c */ /* 0x000fe20000041830 */
[----:B------:R-:W1:Y:S03]  /*10b60*/  LDSM.16.MT88.4 R60, [R118+0x7c00] ;  /* 0x007c0000763c783b */ /* 0x000e660000004200 */
[----:B------:R-:W-:Y:S02]  /*10b70*/  FADD.FTZ R0, R95, R0 ;  /* 0x000000005f007221 */ /* 0x000fe40000010000 */
[----:B------:R-:W-:Y:S02]  /*10b80*/  FADD.FTZ R92, R92, R93 ;  /* 0x0000005d5c5c7221 */ /* 0x000fe40000010000 */
[C---:B------:R-:W-:Y:S01]  /*10b90*/  HMMA.16816.F32.BF16 R80, R88.reuse, R76, R4 ;  /* 0x0000004c5850723c */ /* 0x040fe20000041804 */
[----:B------:R-:W2:Y:S04]  /*10ba0*/  LDSM.16.MT88.4 R52, [R117+0x7c00] ;  /* 0x007c00007534783b */ /* 0x000ea80000004200 */
[----:B------:R-:W-:Y:S01]  /*10bb0*/  FADD.FTZ R97, R97, R0 ;  /* 0x0000000061617221 */ /* 0x000fe20000010000 */
[----:B------:R-:W-:Y:S01]  /*10bc0*/  MOV R0, R3 ;  /* 0x0000000300007202 */ /* 0x000fe20000000f00 */
        /* <DEDUP_REMOVED lines=27> */
[----:B------:R-:W-:Y:S02]  /*10d80*/  FADD.FTZ R138, R138, R113 ;  /* 0x000000718a8a7221 */ /* 0x000fe40000010000 */
[----:B------:R-:W-:Y:S02]  /*10d90*/  FADD.FTZ R115, R140, R115 ;  /* 0x000000738c737221 */ /* 0x000fe40000010000 */
[C---:B------:R-:W-:Y:S04]  /*10da0*/  HMMA.16816.F32.BF16 R40, R88.reuse, R6, R40 ;  /* 0x000000065828723c */ /* 0x040fe80000041828 */
[----:B------:R-:W-:Y:S02]  /*10db0*/  FADD.FTZ R133, R133, R138 ;  /* 0x0000008a85857221 */ /* 0x000fe40000010000 */
[----:B------:R-:W-:Y:S02]  /*10dc0*/  FADD.FTZ R86, R86, R115 ;  /* 0x0000007356567221 */ /* 0x000fe40000010000 */
[C---:B----4-:R-:W-:Y:S04]  /*10dd0*/  HMMA.16816.F32.BF16 R44, R88.reuse, R8, R44 ;  /* 0x00000008582c723c */ /* 0x050fe8000004182c */
[----:B------:R-:W-:Y:S02]  /*10de0*/  FADD.FTZ R139, R98, R133 ;  /* 0x00000085628b7221 */ /* 0x000fe40000010000 */
[----:B------:R-:W-:Y:S02]  /*10df0*/  FADD.FTZ R137, R85, R86 ;  /* 0x0000005655897221 */ /* 0x000fe40000010000 */
[----:B------:R-:W-:Y:S01]  /*10e00*/  HMMA.16816.F32.BF16 R48, R88, R10, R48 ;  /* 0x0000000a5830723c */ /* 0x000fe20000041830 */
[----:B------:R-:W-:-:S07]  /*10e10*/  @P0 BRA `(.L_x_5960) ;  /* 0xffffdb0000000947 */ /* 0x000fce000383ffff */
.L_x_5956:
        /* <DEDUP_REMOVED lines=129> */
[----:B-1----:R-:W-:Y:S01]  /*11630*/  @P2 FMUL.FTZ R2, R2, 0.69314718246459960938 ;  /* 0x3f31721802022820 */ /* 0x002fe20000410000 */
[----:B------:R-:W1:Y:S04]  /*11640*/  S2R R6, SR_CTAID.Y ;  /* 0x0000000000067919 */ /* 0x000e680000002600 */
[----:B------:R-:W-:Y:S04]  /*11650*/  STS.64 [R12], R68 ;  /* 0x000000440c007388 */ /* 0x000fe80000000a00 */
[----:B------:R-:W-:Y:S04]  /*11660*/  STS.64 [R12+0x400], R70 ;  /* 0x000400460c007388 */ /* 0x000fe80000000a00 */
[----:B------:R2:W-:Y:S04]  /*11670*/  STS.64 [R11.X4+0x2000], R64 ;  /* 0x002000400b007388 */ /* 0x0005e80000004a00 */
[----:B------:R-:W-:Y:S04]  /*11680*/  STS.64 [R11.X4+0x2400], R66 ;  /* 0x002400420b007388 */ /* 0x000fe80000004a00 */
[----:B------:R-:W-:Y:S04]  /*11690*/  STS.64 [R15+0x2000], R60 ;  /* 0x0020003c0f007388 */ /* 0x000fe80000000a00 */
[----:B------:R-:W-:Y:S01]  /*116a0*/  STS.64 [R15+0x2400], R62 ;  /* 0x0024003e0f007388 */ /* 0x000fe20000000a00 */
[----:B-1----:R-:W-:-:S03]  /*116b0*/  IMAD R6, R6, c[0x0][0x210], R125 ;  /* 0x0000840006067a24 */ /* 0x002fc600078e027d */
        /* <DEDUP_REMOVED lines=10> */
[----:B--2---:R-:W2:Y:S04]  /*11760*/  S2R R64, SR_CTAID.Z ;  /* 0x0000000000407919 */ /* 0x004ea80000002700 */
[----:B------:R3:W-:Y:S01]  /*11770*/  STS.64 [R12+0x4000], R48 ;  /* 0x004000300c007388 */ /* 0x0007e20000000a00 */
[----:B-1----:R-:W-:-:S03]  /*11780*/  IADD3 R11, -R125, RZ, RZ ;  /* 0x000000ff7d0b7210 */ /* 0x002fc60007ffe1ff */
[----:B------:R-:W-:Y:S04]  /*11790*/  STS.64 [R12+0x4400], R50 ;  /* 0x004400320c007388 */ /* 0x000fe80000000a00 */
[----:B------:R-:W-:Y:S06]  /*117a0*/  BAR.SYNC.DEFER_BLOCKING 0x0 ;  /* 0x0000000000007b1d */ /* 0x000fec0000010000 */
[----:B------:R-:W1:Y:S01]  /*117b0*/  S2R R66, SR_CTAID.X ;  /* 0x0000000000427919 */ /* 0x000e620000002500 */
[----:B--2---:R-:W-:-:S04]  /*117c0*/  IMAD R11, R11, c[0x0][0x1c0], R64 ;  /* 0x000070000b0b7a24 */ /* 0x004fc800078e0240 */
[----:B------:R-:W-:Y:S01]  /*117d0*/  IMAD R6, R6, c[0x0][0x1c0], R11 ;  /* 0x0000700006067a24 */ /* 0x000fe200078e020b */
[----:B------:R-:W-:Y:S01]  /*117e0*/  MOV R11, 0xff800000 ;  /* 0xff800000000b7802 */ /* 0x000fe20000000f00 */
[----:B------:R-:W-:Y:S01]  /*117f0*/  @P2 FFMA.FTZ R11, R3, c[0x0][0x238], R2 ;  /* 0x00008e00030b2a23 */ /* 0x000fe20000010002 */
[----:B---3--:R-:W-:Y:S02]  /*11800*/  LOP3.LUT R49, R10, 0xffffffe0, RZ, 0xc0, !PT ;  /* 0xffffffe00a317812 */ /* 0x008fe400078ec0ff */
[----:B------:R-:W-:Y:S02]  /*11810*/  SHF.R.S32.HI R10, RZ, 0x1f, R7 ;  /* 0x0000001fff0a7819 */ /* 0x000fe40000011407 */
[----:B------:R-:W-:Y:S01]  /*11820*/  IADD3 R49, R0, -R49, RZ ;  /* 0x8000003100317210 */ /* 0x000fe20007ffe0ff */
[----:B------:R-:W2:Y:S01]  /*11830*/  LDS.128 R60, [R5.X4] ;  /* 0x00000000053c7984 */ /* 0x000ea20000004c00 */
[----:B------:R-:W-:Y:S01]  /*11840*/  LEA.HI R10, R10, R7, RZ, 0x2 ;  /* 0x000000070a0a7211 */ /* 0x000fe200078f10ff */
[----:B------:R-:W-:Y:S01]  /*11850*/  IMAD.MOV.U32 R0, RZ, RZ, -0x800000 ;  /* 0xff800000ff007424 */ /* 0x000fe200078e00ff */
[----:B------:R-:W-:Y:S01]  /*11860*/  LOP3.LUT P0, RZ, R49, 0x3, RZ, 0xc0, !PT ;  /* 0x0000000331ff7812 */ /* 0x000fe2000780c0ff */
[----:B------:R-:W3:Y:S01]  /*11870*/  LDS.128 R56, [R5.X4+0x800] ;  /* 0x0008000005387984 */ /* 0x000ee20000004c00 */
[----:B------:R-:W-:Y:S01]  /*11880*/  LOP3.LUT R10, R10, 0xffffffc, RZ, 0xc0, !PT ;  /* 0x0ffffffc0a0a7812 */ /* 0x000fe200078ec0ff */
[----:B------:R-:W-:-:S02]  /*11890*/  @P3 FMUL.FTZ R49, R4, 0.69314718246459960938 ;  /* 0x3f31721804313820 */ /* 0x000fc40000410000 */
[----:B------:R-:W4:Y:S01]  /*118a0*/  LDS.128 R52, [R5.X4+0x1000] ;  /* 0x0010000005347984 */ /* 0x000f220000004c00 */
[----:B------:R-:W-:Y:S01]  /*118b0*/  IADD3 R7, R7, -R10, RZ ;  /* 0x8000000a07077210 */ /* 0x000fe20007ffe0ff */
[----:B------:R-:W-:Y:S02]  /*118c0*/  @P3 FFMA.FTZ R0, R84, c[0x0][0x238], R49 ;  /* 0x00008e0054003a23 */ /* 0x000fe40000010031 */
[----:B------:R-:W1:Y:S01]  /*118d0*/  LDS.128 R40, [R5.X4+0x1800] ;  /* 0x0018000005287984 */ /* 0x000e620000004c00 */
[----:B------:R-:W-:-:S03]  /*118e0*/  LEA R130, R7, R130, 0x4 ;  /* 0x0000008207827211 */ /* 0x000fc600078e20ff */
        /* <DEDUP_REMOVED lines=22> */
.L_x_5962:
[----:B---34-:R-:W-:Y:S05]  /*11a50*/  BSYNC B0 ;  /* 0x0000000000007941 */ /* 0x018fea0003800000 */
.L_x_5961:
        /* <DEDUP_REMOVED lines=31> */
.L_x_5963:
        /* <DEDUP_REMOVED lines=11> */
.L_x_6385:


//--------------------- .text._ZN5flash24flash_fwd_splitkv_kernelI23Flash_fwd_kernel_traitsILi96ELi64ELi64ELi4ELb0ELb0EN7cutlass10bfloat16_tE19Flash_kernel_traitsILi96ELi64ELi64ELi4ES3_EELb1ELb0ELb1ELb0ELb0ELb0ELb1ELb1EEEvNS_16Flash_fwd_paramsE --------------------------
	.section	.text._ZN5flash24flash_fwd_splitkv_kernelI23Flash_fwd_kernel_traitsILi96ELi64ELi64ELi4ELb0ELb0EN7cutlass10bfloat16_tE19Flash_kernel_traitsILi96ELi64ELi64ELi4ES3_EELb1ELb0ELb1ELb0ELb0ELb0ELb1ELb1EEEvNS_16Flash_fwd_paramsE,"ax",@progbits
	.sectioninfo	@"SHI_REGISTERS=152"
	.align	128
        .global         _ZN5flash24flash_fwd_splitkv_kernelI23Flash_fwd_kernel_traitsILi96ELi64ELi64ELi4ELb0ELb0EN7cutlass10bfloat16_tE19Flash_kernel_traitsILi96ELi64ELi64ELi4ES3_EELb1ELb0ELb1ELb0ELb0ELb0ELb1ELb1EEEvNS_16Flash_fwd_paramsE
        .type           _ZN5flash24flash_fwd_splitkv_kernelI23Flash_fwd_kernel_traitsILi96ELi64ELi64ELi4ELb0ELb0EN7cutlass10bfloat16_tE19Flash_kernel_traitsILi96ELi64ELi64ELi4ES3_EELb1ELb0ELb1ELb0ELb0ELb0ELb1ELb1EEEvNS_16Flash_fwd_paramsE,@function
        .size           _ZN5flash24flash_fwd_splitkv_kernelI23Flash_fwd_kernel_traitsILi96ELi64ELi64ELi4ELb0ELb0EN7cutlass10bfloat16_tE19Flash_kernel_traitsILi96ELi64ELi64ELi4ES3_EELb1ELb0ELb1ELb0ELb0ELb0ELb1ELb1EEEvNS_16Flash_fwd_paramsE,(.L_x_6386 - _ZN5flash24flash_fwd_splitkv_kernelI23Flash_fwd_kernel_traitsILi96ELi64ELi64ELi4ELb0ELb0EN7cutlass10bfloat16_tE19Flash_kernel_traitsILi96ELi64ELi64ELi4ES3_EELb1ELb0ELb1ELb0ELb0ELb0ELb1ELb1EEEvNS_16Flash_fwd_paramsE)
        .other          _ZN5flash24flash_fwd_splitkv_kernelI23Flash_fwd_kernel_traitsILi96ELi64ELi64ELi4ELb0ELb0EN7cutlass10bfloat16_tE19Flash_kernel_traitsILi96ELi64ELi64ELi4ES3_EELb1ELb0ELb1ELb0ELb0ELb0ELb1ELb1EEEvNS_16Flash_fwd_paramsE,@"STO_CUDA_ENTRY STV_DEFAULT"
_ZN5flash24flash_fwd_splitkv_kernelI23Flash_fwd_kernel_traitsILi96ELi64ELi64ELi4ELb0ELb0EN7cutlass10bfloat16_tE19Flash_kernel_traitsILi96ELi64ELi64ELi4ES3_EELb1ELb0ELb1ELb0ELb0ELb0ELb1ELb1EEEvNS_16Flash_fwd_paramsE:
.text._ZN5flash24flash_fwd_splitkv_kernelI23Flash_fwd_kernel_traitsILi96ELi64ELi64ELi4ELb0ELb0EN7cutlass10bfloat16_tE19Flash_kernel_traitsILi96ELi64ELi64ELi4ES3_EELb1ELb0ELb1ELb0ELb0ELb0ELb1ELb1EEEvNS_16Flash_fwd_paramsE:
        /* <DEDUP_REMOVED lines=53> */
.L_x_5964:
[----:B-1-34-:R-:W-:Y:S02]  /*0350*/  MOV R77, c[0x0][0x218] ;  /* 0x00008600004d7a02 */ /* 0x01afe40000000f00 */
.L_x_5965:
        /* <DEDUP_REMOVED lines=27> */
[----:B------:R-:W-:Y:S01]  /*0510*/  ISETP.GE.AND P0, PT, R7, RZ, PT ;  /* 0x000000ff0700720c */ /* 0x000fe20003f06270 */
[----:B--2---:R-:W-:Y:S02]  /*0520*/  IMAD.MOV R4, RZ, RZ, -R9 ;  /* 0x000000ffff047224 */ /* 0x004fe400078e0a09 */
        /* <DEDUP_REMOVED lines=11> */
[----:B------:R-:W-:-:S04]  /*05e0*/  IADD3 R5, R61, 0x3f, RZ ;  /* 0x0000003f3d057810 */ /* 0x000fc80007ffe0ff */
[----:B------:R-:W-:-:S04]  /*05f0*/  SHF.R.S32.HI R4, RZ, 0x1f, R5 ;  /* 0x0000001fff047819 */ /* 0x000fc80000011405 */
[----:B------:R-:W-:-:S03]  /*0600*/  LEA.HI R4, R4, R5, RZ, 0x6 ;  /* 0x0000000504047211 */ /* 0x000fc600078f30ff */
[----:B------:R-:W-:Y:S02]  /*0610*/  @P2 IADD3 R8, R8, 0x1, RZ ;  /* 0x0000000108082810 */ /* 0x000fe40007ffe0ff */
[----:B------:R-:W-:-:S03]  /*0620*/  SHF.R.S32.HI R4, RZ, 0x6, R4 ;  /* 0x00000006ff047819 */ /* 0x000fc60000011404 */
        /* <DEDUP_REMOVED lines=42> */
.L_x_5968:
[----:B------:R-:W-:Y:S05]  /*08d0*/  BSYNC B0 ;  /* 0x0000000000007941 */ /* 0x000fea0003800000 */
.L_x_5967:
        /* <DEDUP_REMOVED lines=10> */
.L_x_5970:
[----:B------:R-:W-:Y:S05]  /*0980*/  BSYNC B0 ;  /* 0x0000000000007941 */ /* 0x000fea0003800000 */
.L_x_5969:
        /* <DEDUP_REMOVED lines=10> */
.L_x_5972:
[----:B------:R-:W-:Y:S05]  /*0a30*/  BSYNC B0 ;  /* 0x0000000000007941 */ /* 0x000fea0003800000 */
.L_x_5971:
        /* <DEDUP_REMOVED lines=10> */
.L_x_5974:
[----:B------:R-:W-:Y:S05]  /*0ae0*/  BSYNC B0 ;  /* 0x0000000000007941 */ /* 0x000fea0003800000 */
.L_x_5973:
        /* <DEDUP_REMOVED lines=8> */
[----:B------:R-:W-:-:S04]  /*0b70*/  LEA R4, P0, R2, c[0x0][0x208], 0x2 ;  /* 0x0000820002047a11 */ /* 0x000fc800078010ff */
[----:B------:R-:W-:Y:S01]  /*0b80*/  LEA.HI.X R5, R2, c[0x0][0x20c], R3, 0x2, P0 ;  /* 0x0000830002057a11 */ /* 0x000fe200000f1403 */
[----:B------:R-:W-:Y:S02]  /*0b90*/  @!P3 IMAD.MOV.U32 R3, RZ, RZ, -0x800000 ;  /* 0xff800000ff03b424 */ /* 0x000fe400078e00ff */
[----:B------:R-:W-:Y:S02]  /*0ba0*/  @!P2 IMAD.MOV.U32 R2, RZ, RZ, -0x800000 ;  /* 0xff800000ff02a424 */ /* 0x000fe400078e00ff */
[----:B------:R-:W-:Y:S01]  /*0bb0*/  @!P1 IMAD.MOV.U32 R0, RZ, RZ, -0x800000 ;  /* 0xff800000ff009424 */ /* 0x000fe200078e00ff */
[----:B------:R1:W-:Y:S04]  /*0bc0*/  @!P3 STG.E [R4.64], R3 ;  /* 0x000000030400b986 */ /* 0x0003e8000c101906 */
[----:B------:R1:W-:Y:S04]  /*0bd0*/  @!P2 STG.E [R4.64+0x40], R2 ;  /* 0x000040020400a986 */ /* 0x0003e8000c101906 */
[----:B------:R1:W-:Y:S01]  /*0be0*/  @!P1 STG.E [R4.64+0x80], R0 ;  /* 0x0000800004009986 */ /* 0x0003e2000c101906 */
[----:B------:R-:W-:Y:S05]  /*0bf0*/  @P4 EXIT ;  /* 0x000000000000494d */ /* 0x000fea0003800000 */
[----:B-1----:R-:W-:-:S05]  /*0c00*/  MOV R3, 0xff800000 ;  /* 0xff80000000037802 */ /* 0x002fca0000000f00 */
[----:B------:R-:W-:Y:S01]  /*0c10*/  STG.E [R4.64+0xc0], R3 ;  /* 0x0000c00304007986 */ /* 0x000fe2000c101906 */
[----:B------:R-:W-:Y:S05]  /*0c20*/  EXIT ;  /* 0x000000000000794d */ /* 0x000fea0003800000 */
.L_x_5966:
[----:B-1----:R-:W-:Y:S01]  /*0c30*/  ISETP.NE.U32.AND P0, PT, RZ, c[0x0][0x2b8], PT ;  /* 0x0000ae00ff007a0c */ /* 0x002fe20003f05070 */
        /* <DEDUP_REMOVED lines=45> */
[----:B------:R-:W-:Y:S01]  /*0f10*/  IABS R5, c[0x0][0x1c8] ;  /* 0x0000720000057a13 */ /* 0x000fe20000000000 */
[----:B------:R-:W-:Y:S01]  /*0f20*/  IMAD.MOV R7, RZ, RZ, -R7 ;  /* 0x000000ffff077224 */ /* 0x000fe200078e0a07 */
[----:B------:R-:W-:Y:S02]  /*0f30*/  MOV R8, RZ ;  /* 0x000000ff00087202 */ /* 0x000fe40000000f00 */
[----:B------:R-:W1:Y:S01]  /*0f40*/  I2F.RP R6, R5 ;  /* 0x0000000500067306 */ /* 0x000e620000209400 */
[----:B------:R-:W-:-:S07]  /*0f50*/  IABS R4, R110 ;  /* 0x0000006e00047213 */ /* 0x000fce0000000000 */
[----:B-1----:R-:W1:Y:S02]  /*0f60*/  MUFU.RCP R9, R6 ;  /* 0x0000000600097308 */ /* 0x002e640000001000 */
[----:B-1----:R-:W-:-:S06]  /*0f70*/  IADD3 R9, R9, 0xffffffe, RZ ;  /* 0x0ffffffe09097810 */ /* 0x002fcc0007ffe0ff */
[----:B------:R-:W1:Y:S02]  /*0f80*/  F2I.FTZ.U32.TRUNC.NTZ R9, R9 ;  /* 0x0000000900097305 */ /* 0x000e64000021f000 */
[----:B-1----:R-:W-:-:S04]  /*0f90*/  IMAD.MOV R3, RZ, RZ, -R9 ;  /* 0x000000ffff037224 */ /* 0x002fc800078e0a09 */
[----:B------:R-:W-:-:S04]  /*0fa0*/  IMAD R3, R3, R5, RZ ;  /* 0x0000000503037224 */ /* 0x000fc800078e02ff */
[----:B------:R-:W-:-:S04]  /*0fb0*/  IMAD.HI.U32 R3, R9, R3, R8 ;  /* 0x0000000309037227 */ /* 0x000fc800078e0008 */
[----:B------:R-:W-:Y:S02]  /*0fc0*/  IMAD R9, R7, c[0x0][0x2d0], R2 ;  /* 0x0000b40007097a24 */ /* 0x000fe400078e0202 */
[----:B------:R-:W-:-:S04]  /*0fd0*/  IMAD.HI.U32 R8, R3, R4, RZ ;  /* 0x0000000403087227 */ /* 0x000fc800078e00ff */
[----:B------:R-:W-:-:S04]  /*0fe0*/  IMAD.MOV R3, RZ, RZ, -R8 ;  /* 0x000000ffff037224 */ /* 0x000fc800078e0a08 */
[----:B------:R-:W-:Y:S01]  /*0ff0*/  IMAD R4, R5, R3, R4 ;  /* 0x0000000305047224 */ /* 0x000fe200078e0204 */
[----:B------:R-:W-:-:S04]  /*1000*/  LOP3.LUT R3, R110, c[0x0][0x1c8], RZ, 0x3c, !PT ;  /* 0x000072006e037a12 */ /* 0x000fc800078e3cff */
[----:B------:R-:W-:-:S13]  /*1010*/  ISETP.GT.U32.AND P0, PT, R5, R4, PT ;  /* 0x000000040500720c */ /* 0x000fda0003f04070 */
[-C--:B------:R-:W-:Y:S02]  /*1020*/  @!P0 IADD3 R4, R4, -R5.reuse, RZ ;  /* 0x8000000504048210 */ /* 0x080fe40007ffe0ff */
[----:B------:R-:W-:Y:S02]  /*1030*/  @!P0 IADD3 R8, R8, 0x1, RZ ;  /* 0x0000000108088810 */ /* 0x000fe40007ffe0ff */
[----:B------:R-:W-:Y:S02]  /*1040*/  ISETP.GE.U32.AND P1, PT, R4, R5, PT ;  /* 0x000000050400720c */ /* 0x000fe40003f26070 */
[----:B------:R-:W-:Y:S02]  /*1050*/  ISETP.GE.AND P0, PT, R3, RZ, PT ;  /* 0x000000ff0300720c */ /* 0x000fe40003f06270 */
[----:B------:R-:W-:-:S05]  /*1060*/  SHF.R.S32.HI R5, RZ, 0x1f, R9 ;  /* 0x0000001fff057819 */ /* 0x000fca0000011409 */
[----:B------:R-:W-:-:S04]  /*1070*/  IMAD R4, R5, c[0x0][0x198], RZ ;  /* 0x0000660005047a24 */ /* 0x000fc800078e02ff */
[----:B------:R-:W-:Y:S02]  /*1080*/  @P1 IADD3 R8, R8, 0x1, RZ ;  /* 0x0000000108081810 */ /* 0x000fe40007ffe0ff */
[----:B------:R-:W-:Y:S02]  /*1090*/  ISETP.NE.AND P1, PT, RZ, c[0x0][0x1c8], PT ;  /* 0x00007200ff007a0c */ /* 0x000fe40003f25270 */
[----:B------:R-:W-:-:S11]  /*10a0*/  @!P0 IADD3 R8, -R8, RZ, RZ ;  /* 0x000000ff08088210 */ /* 0x000fd60007ffe1ff */
        /* <DEDUP_REMOVED lines=8> */
[----:B------:R-:W-:-:S02]  /*1130*/  IMAD R3, R9, c[0x0][0x19c], R4 ;  /* 0x0000670009037a24 */ /* 0x000fc400078e0204 */
[----:B------:R-:W-:Y:S01]  /*1140*/  IMAD.WIDE.U32 R10, R9, c[0x0][0x198], R6 ;  /* 0x00006600090a7a25 */ /* 0x000fe200078e0006 */
[----:B------:R-:W-:-:S03]  /*1150*/  SHF.R.S32.HI R7, RZ, 0x1f, R8 ;  /* 0x0000001fff077819 */ /* 0x000fc60000011408 */
        /* <DEDUP_REMOVED lines=10> */
.L_x_5975:
        /* <DEDUP_REMOVED lines=17> */
.L_x_5977:
        /* <DEDUP_REMOVED lines=34> */
[----:B------:R-:W-:Y:S01]  /*1530*/  IMAD.IADD R11, R11, 0x1, R0 ;  /* 0x000000010b0b7824 */ /* 0x000fe200078e0200 */
[----:B------:R-:W-:Y:S02]  /*1540*/  @P4 MOV R0, R12 ;  /* 0x0000000c00004202 */ /* 0x000fe40000000f00 */
[----:B------:R-:W-:Y:S01]  /*1550*/  SHF.R.S32.HI R7, RZ, 0x1f, R8 ;  /* 0x0000001fff077819 */ /* 0x000fe20000011408 */
        /* <DEDUP_REMOVED lines=17> */
.L_x_5976:
[----:B-----5:R1:W5:Y:S01]  /*1670*/  @P5 LDG.E R3, [R122.64] ;  /* 0x000000067a035981 */ /* 0x020362000c1e1900 */
[----:B------:R-:W-:Y:S01]  /*1680*/  ISETP.NE.AND P0, PT, R21, -0x1, PT ;  /* 0xffffffff1500780c */ /* 0x000fe20003f05270 */
[----:B------:R-:W-:Y:S01]  /*1690*/  IMAD.MOV.U32 R11, RZ, RZ, 0x2 ;  /* 0x00000002ff0b7424 */ /* 0x000fe200078e00ff */
[----:B------:R-:W-:Y:S01]  /*16a0*/  SHF.R.S32.HI R74, RZ, 0x1f, R73 ;  /* 0x0000001fff4a7819 */ /* 0x000fe20000011449 */
[----:B------:R-:W-:Y:S01]  /*16b0*/  IMAD.MOV.U32 R88, RZ, RZ, c[0x0][0x230] ;  /* 0x00008c00ff587624 */ /* 0x000fe200078e00ff */
[----:B------:R-:W-:Y:S01]  /*16c0*/  SHF.R.S32.HI R111, RZ, 0x1f, R110 ;  /* 0x0000001fff6f7819 */ /* 0x000fe2000001146e */
[----:B------:R-:W-:Y:S01]  /*16d0*/  IMAD.MOV.U32 R24, RZ, RZ, RZ ;  /* 0x000000ffff187224 */ /* 0x000fe200078e00ff */
[CC--:B------:R-:W-:Y:S01]  /*16e0*/  LEA.HI R109, R74.reuse, R73.reuse, RZ, 0x2 ;  /* 0x000000494a6d7211 */ /* 0x0c0fe200078f10ff */
[----:B------:R-:W-:Y:S01]  /*16f0*/  IMAD.MOV.U32 R25, RZ, RZ, c[0x0][0x230] ;  /* 0x00008c00ff197624 */ /* 0x000fe200078e00ff */
[----:B------:R-:W-:Y:S01]  /*1700*/  LEA.HI R66, R74, R73, RZ, 0x3 ;  /* 0x000000494a427211 */ /* 0x000fe200078f18ff */
[----:B------:R-:W-:Y:S01]  /*1710*/  IMAD.MOV.U32 R55, RZ, RZ, c[0x0][0x198] ;  /* 0x00006600ff377624 */ /* 0x000fe200078e00ff */
[----:B------:R-:W-:Y:S01]  /*1720*/  LOP3.LUT R6, R109, 0xfffffffc, RZ, 0xc0, !PT ;  /* 0xfffffffc6d067812 */ /* 0x000fe200078ec0ff */
[----:B------:R-:W-:Y:S01]  /*1730*/  IMAD.HI.U32 R88, R11, R88, R24 ;  /* 0x000000580b587227 */ /* 0x000fe200078e0018 */
[----:B------:R-:W-:-:S02]  /*1740*/  SHF.R.S32.HI R67, RZ, 0x3, R66 ;  /* 0x00000003ff437819 */ /* 0x000fc40000011442 */
[-C--:B------:R-:W-:Y:S01]  /*1750*/  LEA.HI R68, R74, R73.reuse, RZ, 0x4 ;  /* 0x000000494a447211 */ /* 0x080fe200078f20ff */
[----:B------:R-:W-:Y:S01]  /*1760*/  @!P0 IMAD R10, R72, c[0x0][0x178], RZ ;  /* 0x00005e00480a8a24 */ /* 0x000fe200078e02ff */
[----:B------:R-:W-:Y:S01]  /*1770*/  SHF.R.S32.HI R112, RZ, 0x2, R109 ;  /* 0x00000002ff707819 */ /* 0x000fe2000001146d */
[----:B------:R-:W-:Y:S01]  /*1780*/  @P0 IMAD.WIDE.U32 R14, R21, c[0x0][0x190], RZ ;  /* 0x00006400150e0a25 */ /* 0x000fe200078e00ff */
[----:B------:R-:W-:Y:S02]  /*1790*/  LEA.HI R74, R74, R73, RZ, 0x5 ;  /* 0x000000494a4a7211 */ /* 0x000fe400078f28ff */
[----:B------:R-:W-:Y:S01]  /*17a0*/  SHF.R.S32.HI R113, RZ, 0x1f, R112 ;  /* 0x0000001fff717819 */ /* 0x000fe20000011470 */
[----:B------:R-:W-:Y:S01]  /*17b0*/  @!P0 IMAD.WIDE.U32 R12, R117, c[0x0][0x178], RZ ;  /* 0x00005e00750c8a25 */ /* 0x000fe200078e00ff */
[----:B------:R-:W-:Y:S02]  /*17c0*/  LEA.HI R109, R109, R112, RZ, 0x1 ;  /* 0x000000706d6d7211 */ /* 0x000fe400078f08ff */
[----:B------:R-:W-:Y:S01]  /*17d0*/  IADD3 R86, P1, R112, R9, RZ ;  /* 0x0000000970567210 */ /* 0x000fe20007f3e0ff */
[----:B------:R-:W-:Y:S01]  /*17e0*/  @!P0 IMAD R10, R117, c[0x0][0x17c], R10 ;  /* 0x00005f00750a8a24 */ /* 0x000fe200078e020a */
[----:B------:R-:W-:Y:S01]  /*17f0*/  LOP3.LUT R109, R109, 0x7fffffe, RZ, 0xc0, !PT ;  /* 0x07fffffe6d6d7812 */ /* 0x000fe200078ec0ff */
[----:B------:R-:W-:Y:S01]  /*1800*/  @P0 IMAD R21, R21, c[0x0][0x194], R15 ;  /* 0x0000650015150a24 */ /* 0x000fe200078e020f */
[----:B------:R-:W-:Y:S01]  /*1810*/  SHF.R.S32.HI R60, RZ, 0x5, R74 ;  /* 0x00000005ff3c7819 */ /* 0x000fe2000001144a */
[----:B------:R-:W-:Y:S01]  /*1820*/  @!P0 IMAD.IADD R21, R13, 0x1, R10 ;  /* 0x000000010d158824 */ /* 0x000fe200078e020a */
[----:B------:R-:W-:Y:S01]  /*1830*/  SHF.R.S32.HI R81, RZ, 0x1, R88 ;  /* 0x00000001ff517819 */ /* 0x000fe20000011458 */
[----:B------:R-:W-:Y:S01]  /*1840*/  IMAD.IADD R13, R73, 0x1, -R6 ;  /* 0x00000001490d7824 */ /* 0x000fe200078e0a06 */
[C---:B------:R-:W-:Y:S01]  /*1850*/  LEA.HI R6, R66.reuse, R67, RZ, 0x1 ;  /* 0x0000004342067211 */ /* 0x040fe200078f08ff */
[----:B------:R-:W-:Y:S01]  /*1860*/  IMAD.SHL.U32 R15, R67, 0x40, RZ ;  /* 0x00000040430f7824 */ /* 0x000fe200078e00ff */
[----:B------:R-:W-:Y:S01]  /*1870*/  LOP3.LUT R66, R66, 0xfffffff8, RZ, 0xc0, !PT ;  /* 0xfffffff842427812 */ /* 0x000fe200078ec0ff */
[----:B------:R-:W-:Y:S01]  /*1880*/  @P0 IMAD.MOV.U32 R20, RZ, RZ, R14 ;  /* 0x000000ffff140224 */ /* 0x000fe200078e000e */
[----:B------:R-:W-:Y:S01]  /*1890*/  LOP3.LUT R6, R6, 0xfffffffe, RZ, 0xc0, !PT ;  /* 0xfffffffe06067812 */ /* 0x000fe200078ec0ff */
[----:B------:R-:W-:Y:S01]  /*18a0*/  @!P0 IMAD.MOV.U32 R20, RZ, RZ, R12 ;  /* 0x000000ffff148224 */ /* 0x000fe200078e000c */
[----:B------:R-:W-:Y:S01]  /*18b0*/  LOP3.LUT R15, R15, 0xc0, RZ, 0xc0, !PT ;  /* 0x000000c00f0f7812 */ /* 0x000fe200078ec0ff */
[----:B------:R-:W-:Y:S01]  /*18c0*/  IMAD.IADD R66, R73, 0x1, -R66 ;  /* 0x0000000149427824 */ /* 0x000fe200078e0a42 */
[----:B------:R-:W-:Y:S01]  /*18d0*/  SHF.L.U32 R14, R13, 0x3, RZ ;  /* 0x000000030d0e7819 */ /* 0x000fe200000006ff */
[----:B------:R-:W-:Y:S01]  /*18e0*/  IMAD.IADD R67, R67, 0x1, -R6 ;  /* 0x0000000143437824 */ /* 0x000fe200078e0a06 */
[----:B------:R-:W-:Y:S01]  /*18f0*/  LOP3.LUT R6, R68, 0xfffffff0, RZ, 0xc0, !PT ;  /* 0xfffffff044067812 */ /* 0x000fe200078ec0ff */
[----:B------:R-:W-:Y:S01]  /*1900*/  IMAD.WIDE R22, R23, 0x40, R112 ;  /* 0x0000004017167825 */ /* 0x000fe200078e0270 */
[----:B------:R-:W-:-:S02]  /*1910*/  LOP3.LUT R11, R15, 0x18, R14, 0xf8, !PT ;  /* 0x000000180f0b7812 */ /* 0x000fc400078ef80e */
[----:B------:R-:W-:Y:S01]  /*1920*/  SHF.R.U32.HI R10, RZ, 0x3, R15 ;  /* 0x00000003ff0a7819 */ /* 0x000fe2000001160f */
[----:B------:R-:W-:Y:S01]  /*1930*/  IMAD.IADD R71, R73, 0x1, -R6 ;  /* 0x0000000149477824 */ /* 0x000fe200078e0a06 */
[----:B------:R-:W-:Y:S01]  /*1940*/  IADD3 R20, P0, R14, R20, RZ ;  /* 0x000000140e147210 */ /* 0x000fe20007f1e0ff */
[----:B------:R-:W-:Y:S01]  /*1950*/  IMAD R120, R23, c[0x0][0x190], RZ ;  /* 0x0000640017787a24 */ /* 0x000fe200078e02ff */
[----:B------:R-:W-:Y:S01]  /*1960*/  SHF.R.S32.HI R15, RZ, 0x1f, R14 ;  /* 0x0000001fff0f7819 */ /* 0x000fe2000001140e */
[----:B------:R-:W-:Y:S01]  /*1970*/  IMAD R23, R7, c[0x0][0x1b8], RZ ;  /* 0x00006e0007177a24 */ /* 0x000fe200078e02ff */
[----:B------:R-:W-:Y:S01]  /*1980*/  LEA.HI R70, R71, R71, RZ, 0x1 ;  /* 0x0000004747467211 */ /* 0x000fe200078f08ff */
[----:B------:R-:W-:Y:S01]  /*1990*/  IMAD.IADD R109, R112, 0x1, -R109 ;  /* 0x00000001706d7824 */ /* 0x000fe200078e0a6d */
[----:B------:R-:W-:Y:S01]  /*19a0*/  LEA.HI R63, R66, R66, RZ, 0x1 ;  /* 0x00000042423f7211 */ /* 0x000fe200078f08ff */
[----:B------:R-:W-:Y:S01]  /*19b0*/  IMAD.X R21, R15, 0x1, R21, P0 ;  /* 0x000000010f157824 */ /* 0x000fe200000e0615 */
[--C-:B------:R-:W-:Y:S01]  /*19c0*/  SHF.R.S32.HI R69, RZ, 0x1, R70.reuse ;  /* 0x00000001ff457819 */ /* 0x100fe20000011446 */
[----:B------:R-:W-:Y:S01]  /*19d0*/  IMAD R109, R60, 0x8, R109 ;  /* 0x000000083c6d7824 */ /* 0x000fe200078e026d */
[----:B------:R-:W-:Y:S01]  /*19e0*/  SHF.R.S32.HI R6, RZ, 0x1f, R70 ;  /* 0x0000001fff067819 */ /* 0x000fe20000011446 */
[----:B------:R-:W-:Y:S01]  /*19f0*/  IMAD R120, R22, c[0x0][0x194], R120 ;  /* 0x0000650016787a24 */ /* 0x000fe200078e0278 */
[----:B------:R-:W-:Y:S01]  /*1a00*/  IADD3 R18, P0, R14, R0, RZ ;  /* 0x000000000e127210 */ /* 0x000fe20007f1e0ff */
[----:B------:R-:W-:Y:S01]  /*1a10*/  IMAD R0, R8, c[0x0][0x1bc], R23 ;  /* 0x00006f0008007a24 */ /* 0x000fe200078e0217 */
[----:B------:R-:W-:Y:S01]  /*1a20*/  LEA.HI R6, R6, R69, RZ, 0x2 ;  /* 0x0000004506067211 */ /* 0x000fe200078f10ff */
[----:B------:R-:W-:Y:S01]  /*1a30*/  IMAD.WIDE.U32 R20, R22, c[0x0][0x190], R20 ;  /* 0x0000640016147a25 */ /* 0x000fe200078e0014 */
[----:B------:R-:W-:-:S02]  /*1a40*/  LOP3.LUT R10, R11, R10, RZ, 0x3c, !PT ;  /* 0x0000000a0b0a7212 */ /* 0x000fc400078e3cff */
[----:B------:R-:W-:Y:S01]  /*1a50*/  LOP3.LUT R6, R6, 0xfffffffc, RZ, 0xc0, !PT ;  /* 0xfffffffc06067812 */ /* 0x000fe200078ec0ff */
[----:B------:R-:W-:Y:S01]  /*1a60*/  IMAD.X R19, R15, 0x1, R19, P0 ;  /* 0x000000010f137824 */ /* 0x000fe200000e0613 */
[----:B------:R-:W-:Y:S01]  /*1a70*/  LOP3.LUT R11, R63, 0xfffffffe, RZ, 0xc0, !PT ;  /* 0xfffffffe3f0b7812 */ /* 0x000fe200078ec0ff */
[----:B------:R-:W-:Y:S01]  /*1a80*/  IMAD.SHL.U32 R13, R13, 0x4, RZ ;  /* 0x000000040d0d7824 */ /* 0x000fe200078e00ff */
[----:B------:R-:W-:Y:S01]  /*1a90*/  LEA R109, R109, R10, 0x5 ;  /* 0x0000000a6d6d7211 */ /* 0x000fe200078e28ff */
[----:B------:R-:W-:Y:S01]  /*1aa0*/  IMAD.IADD R69, R69, 0x1, -R6 ;  /* 0x0000000145457824 */ /* 0x000fe200078e0a06 */
[C---:B------:R-:W-:Y:S01]  /*1ab0*/  IADD3 R10, R14.reuse, 0x40, RZ ;  /* 0x000000400e0a7810 */ /* 0x040fe20007ffe0ff */
[----:B------:R-:W-:Y:S01]  /*1ac0*/  IMAD.X R6, R113, 0x1, R5, P1 ;  /* 0x0000000171067824 */ /* 0x000fe200008e0605 */
[----:B------:R-:W-:Y:S01]  /*1ad0*/  ISETP.GE.AND P1, PT, R14, c[0x0][0x220], PT ;  /* 0x000088000e007a0c */ /* 0x000fe20003f26270 */
[----:B------:R-:W-:Y:S01]  /*1ae0*/  IMAD.WIDE.U32 R18, R8, c[0x0][0x1b8], R18 ;  /* 0x00006e0008127a25 */ /* 0x000fe200078e0012 */
[----:B------:R-:W-:-:S02]  /*1af0*/  LOP3.LUT R74, R74, 0xffffffe0, RZ, 0xc0, !PT ;  /* 0xffffffe04a4a7812 */ /* 0x000fc400078ec0ff */
[----:B------:R-:W-:Y:S01]  /*1b00*/  SEL R12, RZ, 0x1, P1 ;  /* 0x00000001ff0c7807 */ /* 0x000fe20000800000 */
[----:B------:R-:W-:Y:S01]  /*1b10*/  IMAD.IADD R66, R66, 0x1, -R11 ;  /* 0x0000000142427824 */ /* 0x000fe200078e0a0b */
[----:B------:R-:W-:Y:S01]  /*1b20*/  IADD3 R11, R14, 0x20, RZ ;  /* 0x000000200e0b7810 */ /* 0x000fe20007ffe0ff */
[----:B------:R-:W-:Y:S01]  /*1b30*/  IMAD R9, R6, c[0x0][0x1a0], RZ ;  /* 0x0000680006097a24 */ /* 0x000fe200078e02ff */
[----:B------:R-:W-:Y:S01]  /*1b40*/  SHF.R.S32.HI R6, RZ, 0x1f, R77 ;  /* 0x0000001fff067819 */ /* 0x000fe2000001144d */
[----:B------:R-:W-:Y:S01]  /*1b50*/  IMAD.IADD R19, R19, 0x1, R0 ;  /* 0x0000000113137824 */ /* 0x000fe200078e0200 */
[----:B------:R-:W-:Y:S01]  /*1b60*/  ISETP.GE.AND P0, PT, R11, c[0x0][0x220], PT ;  /* 0x000088000b007a0c */ /* 0x000fe20003f06270 */
[C---:B------:R-:W-:Y:S01]  /*1b70*/  IMAD R9, R86.reuse, c[0x0][0x1a4], R9 ;  /* 0x0000690056097a24 */ /* 0x040fe200078e0209 */
[----:B------:R-:W-:Y:S01]  /*1b80*/  SHF.R.S32.HI R68, RZ, 0x4, R68 ;  /* 0x00000004ff447819 */ /* 0x000fe20000011444 */
[----:B------:R-:W-:Y:S01]  /*1b90*/  IMAD.WIDE.U32 R86, R86, c[0x0][0x1a0], R18 ;  /* 0x0000680056567a25 */ /* 0x000fe200078e0012 */
[----:B------:R-:W-:-:S02]  /*1ba0*/  LEA.HI R19, R6, R77, RZ, 0x6 ;  /* 0x0000004d06137211 */ /* 0x000fc400078f30ff */
[----:B------:R-:W-:Y:S01]  /*1bb0*/  SEL R5, RZ, 0xffffffff, P0 ;  /* 0xffffffffff057807 */ /* 0x000fe20000000000 */
[----:B------:R-:W-:Y:S01]  /*1bc0*/  IMAD.MOV.U32 R0, RZ, RZ, 0x5 ;  /* 0x00000005ff007424 */ /* 0x000fe200078e00ff */
[----:B------:R-:W-:Y:S01]  /*1bd0*/  ISETP.GE.AND P0, PT, R10, c[0x0][0x220], PT ;  /* 0x000088000a007a0c */ /* 0x000fe20003f06270 */
[----:B------:R-:W-:Y:S01]  /*1be0*/  IMAD.IADD R121, R21, 0x1, R120 ;  /* 0x0000000115797824 */ /* 0x000fe200078e0278 */
[----:B------:R-:W-:Y:S01]  /*1bf0*/  SHF.R.S32.HI R19, RZ, 0x6, R19 ;  /* 0x00000006ff137819 */ /* 0x000fe20000011413 */
[----:B------:R-:W-:Y:S01]  /*1c00*/  IMAD.SHL.U32 R5, R5, 0x2, RZ ;  /* 0x0000000205057824 */ /* 0x000fe200078e00ff */
[----:B------:R-:W-:Y:S01]  /*1c10*/  SEL R75, RZ, 0x4, P0 ;  /* 0x00000004ff4b7807 */ /* 0x000fe20000000000 */
[----:B------:R-:W-:Y:S01]  /*1c20*/  IMAD R82, R112, R81, R13 ;  /* 0x0000005170527224 */ /* 0x000fe200078e020d */
[----:B------:R-:W-:Y:S01]  /*1c30*/  IADD3 R126, P0, R14, R4, RZ ;  /* 0x000000040e7e7210 */ /* 0x000fe20007f1e0ff */
[----:B------:R-:W-:Y:S01]  /*1c40*/  IMAD.MOV.U32 R120, RZ, RZ, R20 ;  /* 0x000000ffff787224 */ /* 0x000fe200078e0014 */
[----:B------:R-:W-:Y:S01]  /*1c50*/  IMNMX R90, R114, R19, !PT ;  /* 0x00000013725a7217 */ /* 0x000fe20007800200 */
[----:B------:R-:W-:Y:S01]  /*1c60*/  IMAD R51, R113, c[0x0][0x198], RZ ;  /* 0x0000660071337a24 */ /* 0x000fe200078e02ff */
[----:B------:R-:W-:Y:S01]  /*1c70*/  IADD3.X R127, R15, R17, RZ, P0, !PT ;  /* 0x000000110f7f7210 */ /* 0x000fe200007fe4ff */
[----:B------:R-:W-:Y:S01]  /*1c80*/  IMAD.IADD R80, R13, 0x1, R82 ;  /* 0x000000010d507824 */ /* 0x000fe200078e0252 */
[----:B------:R-:W-:Y:S01]  /*1c90*/  LOP3.LUT R12, R5, 0x2, R12, 0xe2, !PT ;  /* 0x00000002050c7812 */ /* 0x000fe200078ee20c */
[C---:B------:R-:W-:Y:S01]  /*1ca0*/  IMAD R51, R112.reuse, c[0x0][0x19c], R51 ;  /* 0x0000670070337a24 */ /* 0x040fe200078e0233 */
[----:B------:R-:W-:Y:S01]  /*1cb0*/  ISETP.GT.AND P0, PT, R85, R90, PT ;  /* 0x0000005a5500720c */ /* 0x000fe20003f04270 */
[----:B------:R-:W-:Y:S01]  /*1cc0*/  IMAD.WIDE.U32 R126, R112, c[0x0][0x198], R126 ;  /* 0x00006600707e7a25 */ /* 0x000fe200078e007e */
[----:B------:R-:W-:-:S02]  /*1cd0*/  MOV R5, c[0x0][0x1a0] ;  /* 0x0000680000057a02 */ /* 0x000fc40000000f00 */
[-C--:B------:R-:W-:Y:S01]  /*1ce0*/  SHF.L.U64.HI R54, R55, R0.reuse, c[0x0][0x19c] ;  /* 0x0000670037367619 */ /* 0x080fe20000010200 */
[----:B------:R-:W-:Y:S01]  /*1cf0*/  IMAD.WIDE.U32 R120, R110, c[0x0][0x1a8], R120 ;  /* 0x00006a006e787a25 */ /* 0x000fe200078e0078 */
[C---:B------:R-:W-:Y:S02]  /*1d00*/  SHF.L.U64.HI R64, R5.reuse, R0, c[0x0][0x1a4] ;  /* 0x0000690005407619 */ /* 0x040fe40000010200 */
[----:B------:R-:W-:Y:S01]  /*1d10*/  LOP3.LUT R75, R12, R75, RZ, 0xfc, !PT ;  /* 0x0000004b0c4b7212 */ /* 0x000fe200078efcff */
[----:B------:R-:W-:Y:S01]  /*1d20*/  IMAD.SHL.U32 R65, R5, 0x20, RZ ;  /* 0x0000002005417824 */ /* 0x000fe200078e00ff */
[----:B------:R-:W-:Y:S01]  /*1d30*/  SHF.R.S32.HI R63, RZ, 0x1, R63 ;  /* 0x00000001ff3f7819 */ /* 0x000fe2000001143f */
[----:B------:R-:W-:Y:S01]  /*1d40*/  IMAD R5, R111, c[0x0][0x1a8], RZ ;  /* 0x00006a006f057a24 */ /* 0x000fe200078e02ff */
[----:B------:R-:W-:Y:S01]  /*1d50*/  SHF.R.S32.HI R79, RZ, 0x1f, R82 ;  /* 0x0000001fff4f7819 */ /* 0x000fe20000011452 */
[----:B------:R-:W-:Y:S01]  /*1d60*/  IMAD.SHL.U32 R55, R55, 0x20, RZ ;  /* 0x0000002037377824 */ /* 0x000fe200078e00ff */
[----:B------:R-:W-:Y:S01]  /*1d70*/  SHF.R.S32.HI R78, RZ, 0x1f, R80 ;  /* 0x0000001fff4e7819 */ /* 0x000fe20000011450 */
[----:B------:R-:W-:-:S02]  /*1d80*/  IMAD R5, R110, c[0x0][0x1ac], R5 ;  /* 0x00006b006e057a24 */ /* 0x000fc400078e0205 */
[----:B------:R-:W-:Y:S02]  /*1d90*/  IMAD.IADD R74, R73, 0x1, -R74 ;  /* 0x00000001494a7824 */ /* 0x000fe400078e0a4a */
[----:B------:R-:W-:Y:S02]  /*1da0*/  IMAD.SHL.U32 R83, R81, 0x20, RZ ;  /* 0x0000002051537824 */ /* 0x000fe400078e00ff */
[----:B------:R-:W-:Y:S02]  /*1db0*/  IMAD.IADD R51, R127, 0x1, R51 ;  /* 0x000000017f337824 */ /* 0x000fe400078e0233 */
[----:B------:R-:W-:Y:S02]  /*1dc0*/  IMAD.IADD R84, R87, 0x1, R9 ;  /* 0x0000000157547824 */ /* 0x000fe400078e0209 */
[----:B------:R-:W-:Y:S02]  /*1dd0*/  IMAD.IADD R76, R121, 0x1, R5 ;  /* 0x00000001794c7824 */ /* 0x000fe400078e0205 */
[----:B------:R-:W-:Y:S01]  /*1de0*/  @!P5 IMAD.MOV.U32 R3, RZ, RZ, RZ ;  /* 0x000000ffff03d224 */ /* 0x000fe200078e00ff */
[----:B------:R-:W-:Y:S05]  /*1df0*/  @!P0 BRA `(.L_x_5978) ;  /* 0x0000474000008947 */ /* 0x000fea0003800000 */
[----:B-1----:R-:W-:Y:S01]  /*1e00*/  SHF.R.S32.HI R5, RZ, 0x1f, R2 ;  /* 0x0000001fff057819 */ /* 0x002fe20000011402 */
[C---:B------:R-:W-:Y:S01]  /*1e10*/  IMAD R4, R72.reuse, c[0x0][0x278], RZ ;  /* 0x00009e0048047a24 */ /* 0x040fe200078e02ff */
[--C-:B------:R-:W-:Y:S01]  /*1e20*/  SHF.R.S32.HI R12, RZ, 0x1f, R77.reuse ;  /* 0x0000001fff0c7819 */ /* 0x100fe2000001144d */
[----:B------:R-:W-:Y:S01]  /*1e30*/  IMAD R6, R72, c[0x0][0x280], RZ ;  /* 0x0000a00048067a24 */ /* 0x000fe200078e02ff */
[----:B------:R-:W-:Y:S01]  /*1e40*/  IADD3 R9, P1, P0, R2, R112, -R77 ;  /* 0x0000007002097210 */ /* 0x000fe2000783e84d */
[----:B------:R-:W-:Y:S01]  /*1e50*/  IMAD.WIDE.U32 R16, R117, c[0x0][0x278], R14 ;  /* 0x00009e0075107a25 */ /* 0x000fe200078e000e */
[----:B------:R-:W-:Y:S01]  /*1e60*/  LOP3.LUT R105, R75, 0xffff, RZ, 0xc0, !PT ;  /* 0x0000ffff4b697812 */ /* 0x000fe200078ec0ff */
[----:B------:R-:W-:Y:S01]  /*1e70*/  ULDC UR4, c[0x0][0x230] ;  /* 0x00008c0000047ab9 */ /* 0x000fe20000000800 */
[----:B------:R-:W-:Y:S01]  /*1e80*/  IADD3.X R5, R5, R113, ~R12, P1, P0 ;  /* 0x0000007105057210 */ /* 0x000fe20000fe0c0c */
[----:B------:R-:W-:Y:S01]  /*1e90*/  IMAD R4, R117, c[0x0][0x27c], R4 ;  /* 0x00009f0075047a24 */ /* 0x000fe200078e0204 */
[----:B------:R-:W-:Y:S01]  /*1ea0*/  IADD3 R104, R83, 0x20, RZ ;  /* 0x0000002053687810 */ /* 0x000fe20007ffe0ff */
[----:B------:R-:W-:Y:S01]  /*1eb0*/  IMAD.WIDE.U32 R18, R117, c[0x0][0x280], R14 ;  /* 0x0000a00075127a25 */ /* 0x000fe200078e000e */
[----:B------:R-:W-:Y:S01]  /*1ec0*/  IADD3 R103, R83, 0x40, RZ ;  /* 0x0000004053677810 */ /* 0x000fe20007ffe0ff */
[----:B------:R-:W-:Y:S01]  /*1ed0*/  ULDC.U8 UR8, c[0x0][0x313] ;  /* 0x0000c4c000087ab9 */ /* 0x000fe20000000000 */
[----:B------:R-:W-:Y:S01]  /*1ee0*/  LOP3.LUT R108, R105, 0x1, RZ, 0xc0, !PT ;  /* 0x00000001696c7812 */ /* 0x000fe200078ec0ff */
[----:B------:R-:W-:Y:S01]  /*1ef0*/  IMAD R6, R117, c[0x0][0x284], R6 ;  /* 0x0000a10075067a24 */ /* 0x000fe200078e0206 */
[----:B------:R-:W-:Y:S01]  /*1f00*/  LOP3.LUT R106, R105, 0x2, RZ, 0xc0, !PT ;  /* 0x00000002696a7812 */ /* 0x000fe200078ec0ff */
[----:B------:R-:W-:Y:S01]  /*1f10*/  IMAD.IADD R17, R17, 0x1, R4 ;  /* 0x0000000111117824 */ /* 0x000fe200078e0204 */
[----:B------:R-:W-:Y:S01]  /*1f20*/  IADD3 R107, R112, 0x20, RZ ;  /* 0x00000020706b7810 */ /* 0x000fe20007ffe0ff */
[----:B------:R-:W-:Y:S01]  /*1f30*/  IMAD.IADD R19, R19, 0x1, R6 ;  /* 0x0000000113137824 */ /* 0x000fe200078e0206 */
[----:B------:R-:W-:Y:S01]  /*1f40*/  SHF.R.S32.HI R102, RZ, 0x1f, R83 ;  /* 0x0000001fff667819 */ /* 0x000fe20000011453 */
[----:B------:R-:W-:Y:S01]  /*1f50*/  IMAD R4, R5, c[0x0][0x290], RZ ;  /* 0x0000a40005047a24 */ /* 0x000fe200078e02ff */
[----:B------:R-:W-:Y:S01]  /*1f60*/  LOP3.LUT R105, R105, 0x4, RZ, 0xc0, !PT ;  /* 0x0000000469697812 */ /* 0x000fe200078ec0ff */
[----:B------:R-:W-:Y:S01]  /*1f70*/  IMAD R6, R5, c[0x0][0x288], RZ ;  /* 0x0000a20005067a24 */ /* 0x000fe200078e02ff */
[----:B------:R-:W-:Y:S01]  /*1f80*/  SHF.R.S32.HI R101, RZ, 0x1f, R104 ;  /* 0x0000001fff657819 */ /* 0x000fe20000011468 */
[C---:B------:R-:W-:Y:S01]  /*1f90*/  IMAD R4, R9.reuse, c[0x0][0x294], R4 ;  /* 0x0000a50009047a24 */ /* 0x040fe200078e0204 */
[----:B------:R-:W-:Y:S01]  /*1fa0*/  SHF.R.S32.HI R100, RZ, 0x1f, R103 ;  /* 0x0000001fff647819 */ /* 0x000fe20000011467 */
[----:B------:R-:W-:-:S04]  /*1fb0*/  IMAD.WIDE.U32 R18, R9, c[0x0][0x290], R18 ;  /* 0x0000a40009127a25 */ /* 0x000fc800078e0012 */
[C---:B------:R-:W-:Y:S02]  /*1fc0*/  IMAD R6, R9.reuse, c[0x0][0x28c], R6 ;  /* 0x0000a30009067a24 */ /* 0x040fe400078e0206 */
[----:B------:R-:W-:-:S04]  /*1fd0*/  IMAD.WIDE.U32 R12, R9, c[0x0][0x288], R16 ;  /* 0x0000a200090c7a25 */ /* 0x000fc800078e0010 */
[----:B------:R-:W-:Y:S02]  /*1fe0*/  IMAD.IADD R5, R19, 0x1, R4 ;  /* 0x0000000113057824 */ /* 0x000fe400078e0204 */
[C---:B------:R-:W-:Y:S02]  /*1ff0*/  IMAD R99, R7.reuse, c[0x0][0x2a0], RZ ;  /* 0x0000a80007637a24 */ /* 0x040fe400078e02ff */
[----:B------:R-:W-:Y:S02]  /*2000*/  IMAD R137, R7, c[0x0][0x298], RZ ;  /* 0x0000a60007897a24 */ /* 0x000fe400078e02ff */
        /* <DEDUP_REMOVED lines=9> */
[----:B-----5:R-:W-:Y:S02]  /*20a0*/  IMAD.IADD R2, R3, 0x1, R2 ;  /* 0x0000000103027824 */ /* 0x020fe400078e0202 */
[----:B------:R-:W-:Y:S01]  /*20b0*/  IMAD.IADD R99, R5, 0x1, R99 ;  /* 0x0000000105637824 */ /* 0x000fe200078e0263 */
[----:B------:R-:W-:Y:S01]  /*20c0*/  LEA.HI.X R137, R8, c[0x0][0x26c], R137, 0x1, P0 ;  /* 0x00009b0008897a11 */ /* 0x000fe200000f0c89 */
[----:B------:R-:W-:Y:S01]  /*20d0*/  IMAD.MOV.U32 R3, RZ, RZ, c[0x0][0x288] ;  /* 0x0000a200ff037624 */ /* 0x000fe200078e00ff */
[----:B------:R-:W-:Y:S01]  /*20e0*/  LEA R130, P0, R86, c[0x0][0x170], 0x1 ;  /* 0x00005c0056827a11 */ /* 0x000fe200078008ff */
[----:B------:R-:W-:Y:S01]  /*20f0*/  IMAD R5, R81, R2, RZ ;  /* 0x0000000251057224 */ /* 0x000fe200078e02ff */
[----:B------:R-:W-:Y:S01]  /*2100*/  LEA.HI.X R99, R4, c[0x0][0x274], R99, 0x1, P1 ;  /* 0x00009d0004637a11 */ /* 0x000fe200008f0c63 */
[----:B------:R-:W-:Y:S01]  /*2110*/  IMAD.MOV.U32 R93, RZ, RZ, c[0x0][0x290] ;  /* 0x0000a400ff5d7624 */ /* 0x000fe200078e00ff */
[C---:B------:R-:W-:Y:S01]  /*2120*/  SHF.L.U64.HI R89, R3.reuse, R0, c[0x0][0x28c] ;  /* 0x0000a30003597619 */ /* 0x040fe20000010200 */
[----:B------:R-:W-:Y:S01]  /*2130*/  IMAD.SHL.U32 R92, R3, 0x20, RZ ;  /* 0x00000020035c7824 */ /* 0x000fe200078e00ff */
[----:B------:R-:W-:Y:S01]  /*2140*/  LEA.HI.X R131, R86, c[0x0][0x174], R84, 0x1, P0 ;  /* 0x00005d0056837a11 */ /* 0x000fe200000f0c54 */
[----:B------:R-:W-:Y:S01]  /*2150*/  IMAD.MOV.U32 R9, RZ, RZ, R85 ;  /* 0x000000ffff097224 */ /* 0x000fe200078e0055 */
[----:B------:R-:W-:-:S02]  /*2160*/  SHF.R.S32.HI R3, RZ, 0x1f, R5 ;  /* 0x0000001fff037819 */ /* 0x000fc40000011405 */
[-C--:B------:R-:W-:Y:S02]  /*2170*/  IADD3 R52, P0, R82, R5.reuse, RZ ;  /* 0x0000000552347210 */ /* 0x080fe40007f1e0ff */
[----:B------:R-:W-:Y:S02]  /*2180*/  IADD3 R124, P2, R80, R5, RZ ;  /* 0x00000005507c7210 */ /* 0x000fe40007f5e0ff */
[C---:B------:R-:W-:Y:S01]  /*2190*/  SHF.L.U64.HI R0, R93.reuse, R0, c[0x0][0x294] ;  /* 0x0000a5005d007619 */ /* 0x040fe20000010200 */
[----:B------:R-:W-:Y:S01]  /*21a0*/  IMAD.SHL.U32 R93, R93, 0x20, RZ ;  /* 0x000000205d5d7824 */ /* 0x000fe200078e00ff */
[----:B------:R-:W-:Y:S01]  /*21b0*/  LEA R132, P1, R126, c[0x0][0x168], 0x1 ;  /* 0x00005a007e847a11 */ /* 0x000fe200078208ff */
[--C-:B------:R-:W-:Y:S01]  /*21c0*/  IMAD.X R5, R79, 0x1, R3.reuse, P0 ;  /* 0x000000014f057824 */ /* 0x100fe200000e0603 */
[----:B------:R-:W-:Y:S01]  /*21d0*/  IADD3 R97, P0, R92, 0x40, RZ ;  /* 0x000000405c617810 */ /* 0x000fe20007f1e0ff */
[----:B------:R-:W-:Y:S01]  /*21e0*/  IMAD.X R3, R78, 0x1, R3, P2 ;  /* 0x000000014e037824 */ /* 0x000fe200010e0603 */
[----:B------:R-:W-:-:S02]  /*21f0*/  LEA.HI.X R133, R126, c[0x0][0x16c], R51, 0x1, P1 ;  /* 0x00005b007e857a11 */ /* 0x000fc400008f0c33 */
[C---:B------:R-:W-:Y:S01]  /*2200*/  SHF.L.U64.HI R91, R93.reuse, 0x1, R0 ;  /* 0x000000015d5b7819 */ /* 0x040fe20000010200 */
[----:B------:R-:W-:Y:S01]  /*2210*/  IMAD.X R96, RZ, RZ, R89, P0 ;  /* 0x000000ffff607224 */ /* 0x000fe200000e0659 */
[----:B------:R-:W-:Y:S01]  /*2220*/  IADD3 R95, P1, R92, 0x20, RZ ;  /* 0x000000205c5f7810 */ /* 0x000fe20007f3e0ff */
[----:B------:R-:W-:Y:S01]  /*2230*/  IMAD.SHL.U32 R93, R93, 0x2, RZ ;  /* 0x000000025d5d7824 */ /* 0x000fe200078e00ff */
[C---:B------:R-:W-:Y:S01]  /*2240*/  SHF.L.U64.HI R2, R52.reuse, 0x1, R5 ;  /* 0x0000000134027819 */ /* 0x040fe20000010205 */
[----:B------:R-:W-:Y:S01]  /*2250*/  IMAD.SHL.U32 R52, R52, 0x2, RZ ;  /* 0x0000000234347824 */ /* 0x000fe200078e00ff */
[C---:B------:R-:W-:Y:S01]  /*2260*/  SHF.L.U64.HI R0, R124.reuse, 0x1, R3 ;  /* 0x000000017c007819 */ /* 0x040fe20000010203 */
[----:B------:R-:W-:Y:S01]  /*2270*/  IMAD.SHL.U32 R124, R124, 0x2, RZ ;  /* 0x000000027c7c7824 */ /* 0x000fe200078e00ff */
[C---:B------:R-:W-:Y:S01]  /*2280*/  SHF.L.U64.HI R96, R97.reuse, 0x1, R96 ;  /* 0x0000000161607819 */ /* 0x040fe20000010260 */
[----:B------:R-:W-:Y:S01]  /*2290*/  IMAD.X R94, RZ, RZ, R89, P1 ;  /* 0x000000ffff5e7224 */ /* 0x000fe200008e0659 */
[----:B------:R-:W-:Y:S01]  /*22a0*/  IADD3 R16, P1, R52, c[0x0][0x2b0], RZ ;  /* 0x0000ac0034107a10 */ /* 0x000fe20007f3e0ff */
[----:B------:R-:W-:Y:S01]  /*22b0*/  IMAD.SHL.U32 R97, R97, 0x2, RZ ;  /* 0x0000000261617824 */ /* 0x000fe200078e00ff */
[----:B------:R-:W-:-:S02]  /*22c0*/  IADD3 R128, P4, R124, c[0x0][0x2b0], RZ ;  /* 0x0000ac007c807a10 */ /* 0x000fc40007f9e0ff */
[----:B------:R-:W-:Y:S02]  /*22d0*/  IADD3 R124, P2, R124, c[0x0][0x2a8], RZ ;  /* 0x0000aa007c7c7a10 */ /* 0x000fe40007f5e0ff */
[----:B------:R-:W-:Y:S02]  /*22e0*/  IADD3 R52, P0, R52, c[0x0][0x2a8], RZ ;  /* 0x0000aa0034347a10 */ /* 0x000fe40007f1e0ff */
[C---:B------:R-:W-:Y:S01]  /*22f0*/  SHF.L.U64.HI R94, R95.reuse, 0x1, R94 ;  /* 0x000000015f5e7819 */ /* 0x040fe2000001025e */
[----:B------:R-:W-:Y:S01]  /*2300*/  IMAD.SHL.U32 R95, R95, 0x2, RZ ;  /* 0x000000025f5f7824 */ /* 0x000fe200078e00ff */
[C---:B------:R-:W-:Y:S02]  /*2310*/  IADD3.X R129, R0.reuse, c[0x0][0x2b4], RZ, P4, !PT ;  /* 0x0000ad0000817a10 */ /* 0x040fe400027fe4ff */
[----:B------:R-:W-:Y:S02]  /*2320*/  IADD3.X R125, R0, c[0x0][0x2ac], RZ, P2, !PT ;  /* 0x0000ab00007d7a10 */ /* 0x000fe400017fe4ff */
[----:B------:R-:W-:-:S02]  /*2330*/  IADD3.X R17, R2, c[0x0][0x2b4], RZ, P1, !PT ;  /* 0x0000ad0002117a10 */ /* 0x000fc40000ffe4ff */
[----:B------:R-:W-:Y:S02]  /*2340*/  IADD3.X R53, R2, c[0x0][0x2ac], RZ, P0, !PT ;  /* 0x0000ab0002357a10 */ /* 0x000fe400007fe4ff */
.L_x_6027:
        /* <DEDUP_REMOVED lines=18> */
.L_x_5980:
[----:B------:R-:W-:Y:S05]  /*2470*/  BSYNC B0 ;  /* 0x0000000000007941 */ /* 0x000fea0003800000 */
.L_x_5979:
        /* <DEDUP_REMOVED lines=18> */
.L_x_5982:
[----:B------:R-:W-:Y:S05]  /*25a0*/  BSYNC B0 ;  /* 0x0000000000007941 */ /* 0x000fea0003800000 */
.L_x_5981:
        /* <DEDUP_REMOVED lines=65> */
.L_x_5988:
[----:B------:R-:W-:Y:S05]  /*29c0*/  BSYNC B0 ;  /* 0x0000000000007941 */ /* 0x000fea0003800000 */
.L_x_5987:
        /* <DEDUP_REMOVED lines=50> */
.L_x_5990:
[----:B------:R-:W-:Y:S05]  /*2cf0*/  BSYNC B0 ;  /* 0x0000000000007941 */ /* 0x000fea0003800000 */
.L_x_5989:
        /* <DEDUP_REMOVED lines=49> */
.L_x_5986:
[----:B------:R-:W-:Y:S05]  /*3010*/  BSYNC B1 ;  /* 0x0000000000017941 */ /* 0x000fea0003800000 */
.L_x_5985:
        /* <DEDUP_REMOVED lines=57> */
.L_x_5994:
[----:B------:R-:W-:Y:S05]  /*33b0*/  BSYNC B0 ;  /* 0x0000000000007941 */ /* 0x000fea0003800000 */
.L_x_5993:
        /* <DEDUP_REMOVED lines=50> */
.L_x_5996:
[----:B------:R-:W-:Y:S05]  /*36e0*/  BSYNC B0 ;  /* 0x0000000000007941 */ /* 0x000fea0003800000 */
.L_x_5995:
        /* <DEDUP_REMOVED lines=49> */
.L_x_5992:
[----:B------:R-:W-:Y:S05]  /*3a00*/  BSYNC B1 ;  /* 0x0000000000017941 */ /* 0x000fea0003800000 */
.L_x_5991:
        /* <DEDUP_REMOVED lines=8> */
.L_x_5984:
        /* <DEDUP_REMOVED lines=89> */
.L_x_6003:
[----:B------:R-:W-:Y:S05]  /*4020*/  BSYNC B0 ;  /* 0x0000000000007941 */ /* 0x000fea0003800000 */
.L_x_6002:
[----:B-----5:R2:W-:Y:S02]  /*4030*/  STG.E.128 [R132.64], R40 ;  /* 0x0000002884007986 */ /* 0x0205e4000c101d06 */
.L_x_6001:
[----:B------:R-:W-:Y:S05]  /*4040*/  BSYNC B1 ;  /* 0x0000000000017941 */ /* 0x000fea0003800000 */
.L_x_6000:
        /* <DEDUP_REMOVED lines=87> */
.L_x_6007:
[----:B------:R-:W-:Y:S05]  /*45c0*/  BSYNC B0 ;  /* 0x0000000000007941 */ /* 0x000fea0003800000 */
.L_x_6006:
[----:B-----5:R3:W-:Y:S02]  /*45d0*/  STG.E.128 [R132.64+0x40], R40 ;  /* 0x0000402884007986 */ /* 0x0207e4000c101d06 */
.L_x_6005:
[----:B------:R-:W-:Y:S05]  /*45e0*/  BSYNC B1 ;  /* 0x0000000000017941 */ /* 0x000fea0003800000 */
.L_x_6004:
        /* <DEDUP_REMOVED lines=86> */
.L_x_6009:
[----:B------:R-:W-:Y:S05]  /*4b50*/  BSYNC B0 ;  /* 0x0000000000007941 */ /* 0x000fea0003800000 */
.L_x_6008:
[----:B-----5:R3:W-:Y:S02]  /*4b60*/  STG.E.128 [R132.64+0x80], R40 ;  /* 0x0000802884007986 */ /* 0x0207e4000c101d06 */
.L_x_5999:
[----:B------:R-:W-:Y:S05]  /*4b70*/  BSYNC B2 ;  /* 0x0000000000027941 */ /* 0x000fea0003800000 */
.L_x_5998:
        /* <DEDUP_REMOVED lines=93> */
.L_x_6015:
[----:B------:R-:W-:Y:S05]  /*5150*/  BSYNC B0 ;  /* 0x0000000000007941 */ /* 0x000fea0003800000 */
.L_x_6014:
[----:B-----5:R3:W-:Y:S02]  /*5160*/  STG.E.128 [R134.64], R40 ;  /* 0x0000002886007986 */ /* 0x0207e4000c101d06 */
.L_x_6013:
[----:B------:R-:W-:Y:S05]  /*5170*/  BSYNC B1 ;  /* 0x0000000000017941 */ /* 0x000fea0003800000 */
.L_x_6012:
        /* <DEDUP_REMOVED lines=93> */
.L_x_6019:
[----:B------:R-:W-:Y:S05]  /*5750*/  BSYNC B0 ;  /* 0x0000000000007941 */ /* 0x000fea0003800000 */
.L_x_6018:
[----:B-----5:R3:W-:Y:S02]  /*5760*/  STG.E.128 [R134.64+0x40], R40 ;  /* 0x0000402886007986 */ /* 0x0207e4000c101d06 */
.L_x_6017:
[----:B------:R-:W-:Y:S05]  /*5770*/  BSYNC B1 ;  /* 0x0000000000017941 */ /* 0x000fea0003800000 */
.L_x_6016:
        /* <DEDUP_REMOVED lines=29> */
[----:B------:R-:W-:Y:S01]  /*5950*/  MOV R139, RZ ;  /* 0x000000ff008b7202 */ /* 0x000fe20000000f00 */
[----:B------:R-:W-:Y:S01]  /*5960*/  @P0 IMAD R139, RZ, RZ, -UR5 ;  /* 0x80000005ff8b0e24 */ /* 0x000fe2000f8e02ff */
[C---:B------:R-:W-:Y:S02]  /*5970*/  LEA R18, P1, R116.reuse, R144, 0x1 ;  /* 0x0000009074127211 */ /* 0x040fe400078208ff */
[----:B------:R-:W2:Y:S02]  /*5980*/  LDG.E.128 R140, [R142.64] ;  /* 0x000000068e8c7981 */ /* 0x000ea4000c1e1d00 */
[----:B------:R-:W-:Y:S02]  /*5990*/  LEA.HI.X.SX32 R19, R116, R145, 0x1, P1 ;  /* 0x0000009174137211 */ /* 0x000fe400008f0eff */
[----:B------:R-:W-:Y:S04]  /*59a0*/  IADD3 R145, P1, R103, R139, RZ ;  /* 0x0000008b67917210 */ /* 0x000fe80007f3e0ff */
[----:B------:R-:W-:Y:S01]  /*59b0*/  LEA.HI.X.SX32 R139, R139, R100, 0x1, P1 ;  /* 0x000000648b8b7211 */ /* 0x000fe200008f0eff */
[----:B------:R-:W3:Y:S01]  /*59c0*/  LDG.E.128 R20, [R18.64] ;  /* 0x0000000612147981 */ /* 0x000ee2000c1e1d00 */
        /* <DEDUP_REMOVED lines=12> */
[C---:B---3--:R-:W-:Y:S01]  /*5a90*/  LOP3.LUT R32, R20.reuse, 0xffff0000, RZ, 0xc0, !PT ;  /* 0xffff000014207812 */ /* 0x048fe200078ec0ff */
[----:B------:R-:W-:Y:S01]  /*5aa0*/  IMAD.U32 R34, R20, 0x10000, RZ ;  /* 0x0001000014227824 */ /* 0x000fe200078e00ff */
[C---:B------:R-:W-:Y:S01]  /*5ab0*/  SHF.L.U32 R30, R21.reuse, 0x10, RZ ;  /* 0x00000010151e7819 */ /* 0x040fe200000006ff */
[----:B------:R-:W-:Y:S01]  /*5ac0*/  @!P0 FADD.FTZ R26, -R26, -RZ ;  /* 0x800000ff1a1a8221 */ /* 0x000fe20000010100 */
[----:B------:R-:W-:Y:S01]  /*5ad0*/  LOP3.LUT R31, R21, 0xffff0000, RZ, 0xc0, !PT ;  /* 0xffff0000151f7812 */ /* 0x000fe200078ec0ff */
[----:B------:R-:W-:Y:S01]  /*5ae0*/  FMUL.FTZ R0, R34, R33 ;  /* 0x0000002122007220 */ /* 0x000fe20000410000 */
[C---:B------:R-:W-:Y:S01]  /*5af0*/  SHF.L.U32 R19, R143.reuse, 0x10, RZ ;  /* 0x000000108f137819 */ /* 0x040fe200000006ff */
[----:B------:R-:W-:Y:S01]  /*5b00*/  FMUL.FTZ R2, R32, R29 ;  /* 0x0000001d20027220 */ /* 0x000fe20000410000 */
[----:B------:R-:W-:Y:S01]  /*5b10*/  LOP3.LUT R18, R143, 0xffff0000, RZ, 0xc0, !PT ;  /* 0xffff00008f127812 */ /* 0x000fe200078ec0ff */
[----:B------:R-:W-:Y:S01]  /*5b20*/  IMAD.U32 R28, R22, 0x10000, RZ ;  /* 0x00010000161c7824 */ /* 0x000fe200078e00ff */
[C---:B----4-:R-:W-:Y:S01]  /*5b30*/  LOP3.LUT R38, R56.reuse, 0xffff0000, RZ, 0xc0, !PT ;  /* 0xffff000038267812 */ /* 0x050fe200078ec0ff */
        /* <DEDUP_REMOVED lines=32> */
.L_x_6021:
[----:B------:R-:W-:Y:S05]  /*5d40*/  BSYNC B0 ;  /* 0x0000000000007941 */ /* 0x000fea0003800000 */
.L_x_6020:
[----:B-----5:R3:W-:Y:S02]  /*5d50*/  STG.E.128 [R134.64+0x80], R40 ;  /* 0x0000802886007986 */ /* 0x0207e4000c101d06 */
.L_x_6011:
[----:B------:R-:W-:Y:S05]  /*5d60*/  BSYNC B2 ;  /* 0x0000000000027941 */ /* 0x000fea0003800000 */
.L_x_6010:
        /* <DEDUP_REMOVED lines=8> */
.L_x_5983:
        /* <DEDUP_REMOVED lines=11> */
.L_x_6023:
[----:B------:R-:W-:Y:S05]  /*5ea0*/  BSYNC B0 ;  /* 0x0000000000007941 */ /* 0x000fea0003800000 */
.L_x_6022:
        /* <DEDUP_REMOVED lines=12> */
.L_x_6024:
[----:B------:R-:W-:Y:S05]  /*5f70*/  BSYNC B0 ;  /* 0x0000000000007941 */ /* 0x000fea0003800000 */
.L_x_5997:
        /* <DEDUP_REMOVED lines=80> */
.L_x_6025:
        /* <DEDUP_REMOVED lines=8> */
.L_x_6026:
[----:B------:R-:W-:Y:S04]  /*6500*/  IADD3 R9, R9, -0x1, RZ ;  /* 0xffffffff09097810 */ /* 0x000fe80007ffe0ff */
[----:B------:R-:W-:Y:S11]  /*6510*/  ISETP.GT.AND P0, PT, R9, R90, PT ;  /* 0x0000005a0900720c */ /* 0x000ff60003f04270 */
[----:B------:R-:W-:Y:S02]  /*6520*/  @!UPT UIADD3 URZ, URZ, URZ, URZ ;  /* 0x0000003f3f3ff290 */ /* 0x000fe4000fffe03f */
[----:B------:R-:W-:-:S05]  /*6530*/  @P0 BRA `(.L_x_6027) ;  /* 0xffffbe1000000947 */ /* 0x000fca000383ffff */
.L_x_5978:
        /* <DEDUP_REMOVED lines=15> */
[C---:B------:R-:W-:Y:S01]  /*6630*/  LEA R12, P1, R120.reuse, c[0x0][0x160], 0x1 ;  /* 0x00005800780c7a11 */ /* 0x040fe200078208ff */
[----:B-----5:R-:W-:Y:S01]  /*6640*/  IMAD.IADD R3, R115, 0x1, -R62 ;  /* 0x0000000173037824 */ /* 0x020fe200078e0a3e */
[C---:B------:R-:W-:Y:S01]  /*6650*/  IADD3 R2, P2, R120.reuse, UR4, RZ ;  /* 0x0000000478027c10 */ /* 0x040fe2000ff5e0ff */
[----:B------:R-:W-:Y:S01]  /*6660*/  ULDC.U8 UR4, c[0x0][0x313] ;  /* 0x0000c4c000047ab9 */ /* 0x000fe20000000000 */
[----:B------:R-:W-:Y:S02]  /*6670*/  LEA.HI.X R13, R120, c[0x0][0x164], R76, 0x1, P1 ;  /* 0x00005900780d7a11 */ /* 0x000fe400008f0c4c */
[----:B------:R-:W-:Y:S02]  /*6680*/  IADD3.X R7, R76, UR5, RZ, P2, !PT ;  /* 0x000000054c077c10 */ /* 0x000fe400097fe4ff */
[----:B------:R-:W-:Y:S02]  /*6690*/  LEA R8, P5, R2, c[0x0][0x160], 0x1 ;  /* 0x0000580002087a11 */ /* 0x000fe400078a08ff */
[----:B------:R-:W-:-:S02]  /*66a0*/  ISETP.GE.AND P2, PT, R112, R3, PT ;  /* 0x000000037000720c */ /* 0x000fc40003f46270 */
[----:B------:R-:W-:Y:S02]  /*66b0*/  LEA.HI.X R9, R2, c[0x0][0x164], R7, 0x1, P5 ;  /* 0x0000590002097a11 */ /* 0x000fe400028f0c07 */
[----:B------:R-:W-:Y:S02]  /*66c0*/  ISETP.GT.AND P2, PT, R73, -0x4, !P2 ;  /* 0xfffffffc4900780c */ /* 0x000fe40005744270 */
[----:B--2---:R-:W-:-:S05]  /*66d0*/  IADD3 R0, R0, R77, R62 ;  /* 0x0000004d00007210 */ /* 0x004fca0007ffe03e */
[----:B------:R-:W-:-:S05]  /*66e0*/  IMAD R5, R81, R0, RZ ;  /* 0x0000000051057224 */ /* 0x000fca00078e02ff */
[-C--:B------:R-:W-:Y:S02]  /*66f0*/  IADD3 R82, P1, R82, R5.reuse, RZ ;  /* 0x0000000552527210 */ /* 0x080fe40007f3e0ff */
[----:B------:R-:W-:Y:S02]  /*6700*/  IADD3 R0, P6, R80, R5, RZ ;  /* 0x0000000550007210 */ /* 0x000fe40007fde0ff */
[----:B------:R-:W-:-:S05]  /*6710*/  SHF.R.S32.HI R5, RZ, 0x1f, R5 ;  /* 0x0000001fff057819 */ /* 0x000fca0000011405 */
[--C-:B------:R-:W-:Y:S01]  /*6720*/  IMAD.X R79, R79, 0x1, R5.reuse, P1 ;  /* 0x000000014f4f7824 */ /* 0x100fe200008e0605 */
[----:B------:R-:W-:Y:S01]  /*6730*/  ISETP.NE.AND P1, PT, RZ, UR4, PT ;  /* 0x00000004ff007c0c */ /* 0x000fe2000bf25270 */
[----:B------:R-:W-:-:S12]  /*6740*/  IMAD.X R2, R78, 0x1, R5, P6 ;  /* 0x000000014e027824 */ /* 0x000fd800030e0605 */
        /* <DEDUP_REMOVED lines=57> */
.L_x_6036:
[----:B------:R-:W-:Y:S05]  /*6ae0*/  BSYNC B0 ;  /* 0x0000000000007941 */ /* 0x000fea0003800000 */
.L_x_6035:
[----:B-----5:R4:W-:Y:S04]  /*6af0*/  STS.64 [R116], R16 ;  /* 0x0000001074007388 */ /* 0x0209e80000000a00 */
[----:B------:R4:W-:Y:S02]  /*6b00*/  STS.64 [R116+0x8], R18 ;  /* 0x0000081274007388 */ /* 0x0009e40000000a00 */
.L_x_6034:
[----:B------:R-:W-:Y:S05]  /*6b10*/  BSYNC B1 ;  /* 0x0000000000017941 */ /* 0x000fea0003800000 */
.L_x_6033:
        /* <DEDUP_REMOVED lines=45> */
.L_x_6040:
[----:B------:R-:W-:Y:S05]  /*6df0*/  BSYNC B0 ;  /* 0x0000000000007941 */ /* 0x000fea0003800000 */
.L_x_6039:
[----:B-----5:R1:W-:Y:S02]  /*6e00*/  STS.128 [R116+0x1000], R16 ;  /* 0x0010001074007388 */ /* 0x0203e40000000c00 */
.L_x_6038:
[----:B------:R-:W-:Y:S05]  /*6e10*/  BSYNC B1 ;  /* 0x0000000000017941 */ /* 0x000fea0003800000 */
.L_x_6037:
        /* <DEDUP_REMOVED lines=10> */
[C---:B-1----:R-:W-:Y:S02]  /*6ec0*/  SHF.L.U32 R12, R16.reuse, 0x10, RZ ;  /* 0x00000010100c7819 */ /* 0x042fe400000006ff */
[----:B------:R-:W-:-:S02]  /*6ed0*/  LOP3.LUT R22, R16, 0xffff0000, RZ, 0xc0, !PT ;  /* 0xffff000010167812 */ /* 0x000fc400078ec0ff */
[C---:B------:R-:W-:Y:S02]  /*6ee0*/  SHF.L.U32 R17, R19.reuse, 0x10, RZ ;  /* 0x0000001013117819 */ /* 0x040fe400000006ff */
[----:B------:R-:W-:Y:S01]  /*6ef0*/  LOP3.LUT R16, R19, 0xffff0000, RZ, 0xc0, !PT ;  /* 0xffff000013107812 */ /* 0x000fe200078ec0ff */
[C---:B------:R-:W-:Y:S01]  /*6f00*/  IMAD.U32 R19, R18.reuse, 0x10000, RZ ;  /* 0x0001000012137824 */ /* 0x040fe200078e00ff */
[----:B------:R-:W-:Y:S02]  /*6f10*/  LOP3.LUT R24, R18, 0xffff0000, RZ, 0xc0, !PT ;  /* 0xffff000012187812 */ /* 0x000fe400078ec0ff */
[----:B----4-:R-:W-:Y:S02]  /*6f20*/  LOP3.LUT R13, R4, 0xffff0000, RZ, 0xc0, !PT ;  /* 0xffff0000040d7812 */ /* 0x010fe400078ec0ff */
        /* <DEDUP_REMOVED lines=28> */
.L_x_6042:
[----:B------:R-:W-:Y:S05]  /*70f0*/  BSYNC B0 ;  /* 0x0000000000007941 */ /* 0x000fea0003800000 */
.L_x_6041:
[----:B-----5:R4:W-:Y:S02]  /*7100*/  STS.128 [R116+0x2000], R16 ;  /* 0x0020001074007388 */ /* 0x0209e40000000c00 */
.L_x_6032:
[----:B------:R-:W-:Y:S05]  /*7110*/  BSYNC B2 ;  /* 0x0000000000027941 */ /* 0x000fea0003800000 */
.L_x_6031:
        /* <DEDUP_REMOVED lines=22> */
[C---:B-----5:R-:W-:Y:S02]  /*7280*/  SHF.L.U32 R12, R17.reuse, 0x10, RZ ;  /* 0x00000010110c7819 */ /* 0x060fe400000006ff */
[----:B------:R-:W-:Y:S01]  /*7290*/  LOP3.LUT R0, R17, 0xffff0000, RZ, 0xc0, !PT ;  /* 0xffff000011007812 */ /* 0x000fe200078ec0ff */
[----:B------:R-:W-:Y:S01]  /*72a0*/  IMAD.U32 R17, R18, 0x10000, RZ ;  /* 0x0001000012117824 */ /* 0x000fe200078e00ff */
[C---:B------:R-:W-:Y:S02]  /*72b0*/  SHF.L.U32 R13, R16.reuse, 0x10, RZ ;  /* 0x00000010100d7819 */ /* 0x040fe400000006ff */
[----:B------:R-:W-:-:S02]  /*72c0*/  LOP3.LUT R22, R16, 0xffff0000, RZ, 0xc0, !PT ;  /* 0xffff000010167812 */ /* 0x000fc400078ec0ff */
[C---:B------:R-:W-:Y:S02]  /*72d0*/  LOP3.LUT R14, R19.reuse, 0xffff0000, RZ, 0xc0, !PT ;  /* 0xffff0000130e7812 */ /* 0x040fe400078ec0ff */
[----:B------:R-:W-:Y:S02]  /*72e0*/  SHF.L.U32 R16, R19, 0x10, RZ ;  /* 0x0000001013107819 */ /* 0x000fe400000006ff */
        /* <DEDUP_REMOVED lines=29> */
.L_x_6047:
[----:B------:R-:W-:Y:S05]  /*74c0*/  BSYNC B0 ;  /* 0x0000000000007941 */ /* 0x000fea0003800000 */
.L_x_6046:
[----:B-----5:R4:W-:Y:S02]  /*74d0*/  STS.128 [R116+0x800], R16 ;  /* 0x0008001074007388 */ /* 0x0209e40000000c00 */
.L_x_6045:
[----:B------:R-:W-:Y:S05]  /*74e0*/  BSYNC B1 ;  /* 0x0000000000017941 */ /* 0x000fea0003800000 */
.L_x_6044:
[----:B------:R1:W-:Y:S01]  /*74f0*/  @P4 STS.128 [R116+0x1800], RZ ;  /* 0x001800ff74004388 */ /* 0x0003e20000000c00 */
[----:B------:R-:W-:Y:S01]  /*7500*/  BSSY B1, `(.L_x_6048) ;  /* 0x000002e000017945 */ /* 0x000fe20003800000 */
[----:B------:R-:W-:Y:S05]  /*7510*/  @P4 BRA `(.L_x_6049) ;  /* 0x000002c000004947 */ /* 0x000fea0003800000 */
[----:B-12-4-:R1:W5:Y:S01]  /*7520*/  LDG.E.128 R12, [R8.64+0x40] ;  /* 0x00004006080c7981 */ /* 0x016362000c1e1d00 */
        /* <DEDUP_REMOVED lines=13> */
[C---:B--2---:R-:W-:Y:S02]  /*7600*/  LOP3.LUT R12, R2.reuse, 0xffff0000, RZ, 0xc0, !PT ;  /* 0xffff0000020c7812 */ /* 0x044fe400078ec0ff */
[----:B------:R-:W-:Y:S02]  /*7610*/  SHF.L.U32 R2, R2, 0x10, RZ ;  /* 0x0000001002027819 */ /* 0x000fe400000006ff */
[----:B----4-:R-:W-:Y:S01]  /*7620*/  LOP3.LUT R23, R4, 0xffff0000, RZ, 0xc0, !PT ;  /* 0xffff000004177812 */ /* 0x010fe200078ec0ff */
[-C--:B------:R-:W-:Y:S01]  /*7630*/  FMUL.FTZ R14, R0, R12.reuse ;  /* 0x0000000c000e7220 */ /* 0x080fe20000410000 */
[----:B------:R-:W-:Y:S01]  /*7640*/  LOP3.LUT R19, R3, 0xffff0000, RZ, 0xc0, !PT ;  /* 0xffff000003137812 */ /* 0x000fe200078ec0ff */
[----:B------:R-:W-:Y:S01]  /*7650*/  FMUL.FTZ R12, R11, R12 ;  /* 0x0000000c0b0c7220 */ /* 0x000fe20000410000 */
[----:B------:R-:W-:Y:S01]  /*7660*/  LOP3.LUT R22, R5, 0xffff0000, RZ, 0xc0, !PT ;  /* 0xffff000005167812 */ /* 0x000fe200078ec0ff */
[-C--:B------:R-:W-:Y:S01]  /*7670*/  FFMA.FTZ R14, R11, R23.reuse, -R14 ;  /* 0x000000170b0e7223 */ /* 0x080fe2000001080e */
[----:B------:R-:W-:Y:S01]  /*7680*/  SHF.L.U32 R4, R4, 0x10, RZ ;  /* 0x0000001004047819 */ /* 0x000fe200000006ff */
[----:B------:R-:W-:Y:S01]  /*7690*/  FFMA.FTZ R23, R0, R23, R12 ;  /* 0x0000001700177223 */ /* 0x000fe2000001000c */
[----:B------:R-:W-:Y:S01]  /*76a0*/  SHF.L.U32 R12, R5, 0x10, RZ ;  /* 0x00000010050c7819 */ /* 0x000fe200000006ff */
[----:B------:R-:W-:-:S02]  /*76b0*/  IMAD.U32 R0, R3, 0x10000, RZ ;  /* 0x0001000003007824 */ /* 0x000fc400078e00ff */
[-C--:B------:R-:W-:Y:S02]  /*76c0*/  FMUL.FTZ R3, R18, R2.reuse ;  /* 0x0000000212037220 */ /* 0x080fe40000410000 */
[----:B------:R-:W-:Y:S02]  /*76d0*/  FMUL.FTZ R5, R13, R2 ;  /* 0x000000020d057220 */ /* 0x000fe40000410000 */
[-C--:B------:R-:W-:Y:S02]  /*76e0*/  FMUL.FTZ R27, R15, R19.reuse ;  /* 0x000000130f1b7220 */ /* 0x080fe40000410000 */
[-C--:B------:R-:W-:Y:S02]  /*76f0*/  FMUL.FTZ R2, R25, R0.reuse ;  /* 0x0000000019027220 */ /* 0x080fe40000410000 */
[----:B------:R-:W-:Y:S02]  /*7700*/  FMUL.FTZ R19, R16, R19 ;  /* 0x0000001310137220 */ /* 0x000fe40000410000 */
[----:B------:R-:W-:-:S02]  /*7710*/  FMUL.FTZ R0, R17, R0 ;  /* 0x0000000011007220 */ /* 0x000fc40000410000 */
[----:B------:R-:W-:Y:S02]  /*7720*/  FFMA.FTZ R27, R16, R22, -R27 ;  /* 0x00000016101b7223 */ /* 0x000fe4000001081b */
[----:B------:R-:W-:Y:S01]  /*7730*/  FFMA.FTZ R3, R13, R4, -R3 ;  /* 0x000000040d037223 */ /* 0x000fe20000010803 */
[----:B------:R-:W-:Y:S01]  /*7740*/  F2FP.BF16.PACK_AB R13, R23, R14 ;  /* 0x0000000e170d723e */ /* 0x000fe200000010ff */
[----:B------:R-:W-:Y:S02]  /*7750*/  FFMA.FTZ R22, R15, R22, R19 ;  /* 0x000000160f167223 */ /* 0x000fe40000010013 */
[----:B------:R-:W-:Y:S02]  /*7760*/  FFMA.FTZ R4, R18, R4, R5 ;  /* 0x0000000412047223 */ /* 0x000fe40000010005 */
[-C--:B------:R-:W-:Y:S01]  /*7770*/  FFMA.FTZ R2, R17, R12.reuse, -R2 ;  /* 0x0000000c11027223 */ /* 0x080fe20000010802 */
[----:B------:R-:W-:Y:S01]  /*7780*/  F2FP.BF16.PACK_AB R15, R22, R27 ;  /* 0x0000001b160f723e */ /* 0x000fe200000010ff */
[----:B------:R-:W-:Y:S01]  /*7790*/  FFMA.FTZ R25, R25, R12, R0 ;  /* 0x0000000c19197223 */ /* 0x000fe20000010000 */
[----:B------:R-:W-:-:S04]  /*77a0*/  F2FP.BF16.PACK_AB R12, R4, R3 ;  /* 0x00000003040c723e */ /* 0x000fc800000010ff */
[----:B------:R-:W-:Y:S02]  /*77b0*/  F2FP.BF16.PACK_AB R14, R25, R2 ;  /* 0x00000002190e723e */ /* 0x000fe400000010ff */
.L_x_6051:
[----:B------:R-:W-:Y:S05]  /*77c0*/  BSYNC B0 ;  /* 0x0000000000007941 */ /* 0x000fea0003800000 */
.L_x_6050:
[----:B-----5:R2:W-:Y:S02]  /*77d0*/  STS.128 [R116+0x1800], R12 ;  /* 0x0018000c74007388 */ /* 0x0205e40000000c00 */
.L_x_6049:
[----:B------:R-:W-:Y:S05]  /*77e0*/  BSYNC B1 ;  /* 0x0000000000017941 */ /* 0x000fea0003800000 */
.L_x_6048:
[----:B------:R1:W-:Y:S01]  /*77f0*/  @P0 STS.128 [R116+0x2800], RZ ;  /* 0x002800ff74000388 */ /* 0x0003e20000000c00 */
[----:B------:R-:W-:Y:S05]  /*7800*/  @P0 BRA `(.L_x_6043) ;  /* 0x00002a9000000947 */ /* 0x000fea0003800000 */
[----:B-12-4-:R1:W5:Y:S01]  /*7810*/  LDG.E.128 R12, [R8.64+0x80] ;  /* 0x00008006080c7981 */ /* 0x016362000c1e1d00 */
[----:B------:R-:W-:Y:S01]  /*7820*/  ISETP.GE.AND P1, PT, R10, c[0x0][0x230], PT ;  /* 0x00008c000a007a0c */ /* 0x000fe20003f26270 */
[----:B------:R-:W-:-:S12]  /*7830*/  BSSY B0, `(.L_x_6052) ;  /* 0x0000028000007945 */ /* 0x000fd80003800000 */
[----:B------:R-:W-:Y:S05]  /*7840*/  @P1 BRA `(.L_x_6053) ;  /* 0x0000026000001947 */ /* 0x000fea0003800000 */
[----:B------:R-:W2:Y:S04]  /*7850*/  LDG.E.64 R2, [R20.64+0x40] ;  /* 0x0000400614027981 */ /* 0x000ea8000c1e1b00 */
[----:B------:R-:W4:Y:S01]  /*7860*/  LDG.E.64 R4, [R6.64+0x40] ;  /* 0x0000400606047981 */ /* 0x000f22000c1e1b00 */
[C---:B-----5:R-:W-:Y:S02]  /*7870*/  LOP3.LUT R0, R13.reuse, 0xffff0000, RZ, 0xc0, !PT ;  /* 0xffff00000d007812 */ /* 0x060fe400078ec0ff */
[----:B-1----:R-:W-:Y:S01]  /*7880*/  SHF.L.U32 R8, R13, 0x10, RZ ;  /* 0x000000100d087819 */ /* 0x002fe200000006ff */
[----:B------:R-:W-:Y:S01]  /*7890*/  IMAD.U32 R13, R14, 0x10000, RZ ;  /* 0x000100000e0d7824 */ /* 0x000fe200078e00ff */
[C---:B------:R-:W-:Y:S02]  /*78a0*/  SHF.L.U32 R9, R12.reuse, 0x10, RZ ;  /* 0x000000100c097819 */ /* 0x040fe400000006ff */
[----:B------:R-:W-:-:S02]  /*78b0*/  LOP3.LUT R16, R12, 0xffff0000, RZ, 0xc0, !PT ;  /* 0xffff00000c107812 */ /* 0x000fc400078ec0ff */
[C---:B------:R-:W-:Y:S02]  /*78c0*/  SHF.L.U32 R12, R15.reuse, 0x10, RZ ;  /* 0x000000100f0c7819 */ /* 0x040fe400000006ff */
[----:B------:R-:W-:Y:S02]  /*78d0*/  LOP3.LUT R10, R15, 0xffff0000, RZ, 0xc0, !PT ;  /* 0xffff00000f0a7812 */ /* 0x000fe400078ec0ff */
        /* <DEDUP_REMOVED lines=23> */
[-C--:B------:R-:W-:Y:S01]  /*7a50*/  FFMA.FTZ R2, R13, R8.reuse, -R2 ;  /* 0x000000080d027223 */ /* 0x080fe20000010802 */
[----:B------:R-:W-:Y:S01]  /*7a60*/  F2FP.BF16.PACK_AB R13, R0, R7 ;  /* 0x00000007000d723e */ /* 0x000fe200000010ff */
[----:B------:R-:W-:Y:S01]  /*7a70*/  FFMA.FTZ R3, R14, R8, R3 ;  /* 0x000000080e037223 */ /* 0x000fe20000010003 */
[----:B------:R-:W-:-:S02]  /*7a80*/  F2FP.BF16.PACK_AB R15, R15, R6 ;  /* 0x000000060f0f723e */ /* 0x000fc400000010ff */
[----:B------:R-:W-:Y:S02]  /*7a90*/  F2FP.BF16.PACK_AB R12, R4, R5 ;  /* 0x00000005040c723e */ /* 0x000fe400000010ff */
[----:B------:R-:W-:Y:S02]  /*7aa0*/  F2FP.BF16.PACK_AB R14, R3, R2 ;  /* 0x00000002030e723e */ /* 0x000fe400000010ff */
.L_x_6053:
[----:B------:R-:W-:Y:S05]  /*7ab0*/  BSYNC B0 ;  /* 0x0000000000007941 */ /* 0x000fea0003800000 */
.L_x_6052:
[----:B-----5:R2:W-:Y:S01]  /*7ac0*/  STS.128 [R116+0x2800], R12 ;  /* 0x0028000c74007388 */ /* 0x0205e20000000c00 */
[----:B------:R-:W-:Y:S05]  /*7ad0*/  BRA `(.L_x_6043) ;  /* 0x000027c000007947 */ /* 0x000fea0003800000 */
.L_x_6030:
        /* <DEDUP_REMOVED lines=26> */
[----:B------:R-:W4:Y:S01]  /*7c80*/  LDG.E.128 R4, [R6.64] ;  /* 0x0000000606047981 */ /* 0x000f22000c1e1d00 */
[----:B------:R-:W-:Y:S02]  /*7c90*/  LEA.HI.X R19, R17, c[0x0][0x2b4], R16, 0x1, P2 ;  /* 0x0000ad0011137a11 */ /* 0x000fe400010f0c10 */
[----:B------:R-:W-:-:S04]  /*7ca0*/  IADD3 R20, P2, R21, R0, RZ ;  /* 0x0000000015147210 */ /* 0x000fc80007f5e0ff */
[----:B--2---:R-:W2:Y:S01]  /*7cb0*/  LDG.E.128 R16, [R18.64] ;  /* 0x0000000612107981 */ /* 0x004ea2000c1e1d00 */
        /* <DEDUP_REMOVED lines=65> */
.L_x_6059:
[----:B------:R-:W-:Y:S05]  /*80d0*/  BSYNC B0 ;  /* 0x0000000000007941 */ /* 0x000fea0003800000 */
.L_x_6058:
[----:B-----5:R4:W-:Y:S04]  /*80e0*/  STS.64 [R116], R24 ;  /* 0x0000001874007388 */ /* 0x0209e80000000a00 */
[----:B------:R4:W-:Y:S02]  /*80f0*/  STS.64 [R116+0x8], R26 ;  /* 0x0000081a74007388 */ /* 0x0009e40000000a00 */
.L_x_6057:
[----:B------:R-:W-:Y:S05]  /*8100*/  BSYNC B1 ;  /* 0x0000000000017941 */ /* 0x000fea0003800000 */
.L_x_6056:
        /* <DEDUP_REMOVED lines=21> */
[----:B--2---:R-:W2:Y:S01]  /*8260*/  LDG.E.128 R4, [R6.64+0x40] ;  /* 0x0000400606047981 */ /* 0x004ea2000c1e1d00 */
[----:B------:R-:W-:Y:S02]  /*8270*/  LEA.HI.X R19, R17, c[0x0][0x2b4], R16, 0x1, P2 ;  /* 0x0000ad0011137a11 */ /* 0x000fe400010f0c10 */
[----:B------:R-:W-:-:S04]  /*8280*/  IADD3 R20, P2, R21, R0, RZ ;  /* 0x0000000015147210 */ /* 0x000fc80007f5e0ff */
[----:B---3--:R-:W3:Y:S01]  /*8290*/  LDG.E.128 R16, [R18.64+0x40] ;  /* 0x0000400612107981 */ /* 0x008ee2000c1e1d00 */
        /* <DEDUP_REMOVED lines=65> */
.L_x_6063:
[----:B------:R-:W-:Y:S05]  /*86b0*/  BSYNC B0 ;  /* 0x0000000000007941 */ /* 0x000fea0003800000 */
.L_x_6062:
[----:B-----5:R1:W-:Y:S02]  /*86c0*/  STS.128 [R116+0x1000], R24 ;  /* 0x0010001874007388 */ /* 0x0203e40000000c00 */
.L_x_6061:
[----:B------:R-:W-:Y:S05]  /*86d0*/  BSYNC B1 ;  /* 0x0000000000017941 */ /* 0x000fea0003800000 */
.L_x_6060:
        /* <DEDUP_REMOVED lines=16> */
[C---:B------:R-:W-:Y:S02]  /*87e0*/  LEA R18, P2, R16.reuse, c[0x0][0x2b0], 0x1 ;  /* 0x0000ac0010127a11 */ /* 0x040fe400078408ff */
[----:B------:R-:W-:Y:S01]  /*87f0*/  @P1 SHF.R.S32.HI R12, RZ, 0x1, R88 ;  /* 0x00000001ff0c1819 */ /* 0x000fe20000011458 */
[----:B------:R-:W2:Y:S01]  /*8800*/  LDG.E.128 R4, [R6.64+0x80] ;  /* 0x0000800606047981 */ /* 0x000ea2000c1e1d00 */
[----:B------:R-:W-:Y:S01]  /*8810*/  LEA.HI.X R19, R16, c[0x0][0x2b4], R13, 0x1, P2 ;  /* 0x0000ad0010137a11 */ /* 0x000fe200010f0c0d */
[----:B------:R-:W-:Y:S01]  /*8820*/  IMAD.MOV.U32 R13, RZ, RZ, RZ ;  /* 0x000000ffff0d7224 */ /* 0x000fe200078e00ff */
[----:B------:R-:W-:-:S04]  /*8830*/  @P1 IADD3 R13, -R12, RZ, RZ ;  /* 0x000000ff0c0d1210 */ /* 0x000fc80007ffe1ff */
[C---:B------:R-:W-:Y:S01]  /*8840*/  IADD3 R12, P2, R13.reuse, R0, RZ ;  /* 0x000000000d0c7210 */ /* 0x040fe20007f5e0ff */
[----:B------:R-:W4:Y:S03]  /*8850*/  LDG.E.128 R16, [R18.64+0x80] ;  /* 0x0000800612107981 */ /* 0x000f26000c1e1d00 */
        /* <DEDUP_REMOVED lines=35> */
[----:B---3--:R-:W-:Y:S01]  /*8a90*/  SHF.L.U32 R18, R23, 0x10, RZ ;  /* 0x0000001017127819 */ /* 0x008fe200000006ff */
        /* <DEDUP_REMOVED lines=28> */
.L_x_6065:
[----:B------:R-:W-:Y:S05]  /*8c60*/  BSYNC B0 ;  /* 0x0000000000007941 */ /* 0x000fea0003800000 */
.L_x_6064:
[----:B-----5:R4:W-:Y:S02]  /*8c70*/  STS.128 [R116+0x2000], R24 ;  /* 0x0020001874007388 */ /* 0x0209e40000000c00 */
.L_x_6055:
[----:B------:R-:W-:Y:S05]  /*8c80*/  BSYNC B2 ;  /* 0x0000000000027941 */ /* 0x000fea0003800000 */
.L_x_6054:
[----:B-1--4-:R-:W-:-:S04]  /*8c90*/  IADD3 R24, R112, 0x20, RZ ;  /* 0x0000002070187810 */ /* 0x012fc80007ffe0ff */
        /* <DEDUP_REMOVED lines=12> */
[----:B--2---:R-:W-:Y:S01]  /*8d60*/  IMAD.MOV.U32 R13, RZ, RZ, RZ ;  /* 0x000000ffff0d7224 */ /* 0x004fe200078e00ff */
[----:B------:R-:W-:-:S04]  /*8d70*/  IADD3 R21, P2, R83, R0, RZ ;  /* 0x0000000053157210 */ /* 0x000fc80007f5e0ff */
        /* <DEDUP_REMOVED lines=14> */
[----:B------:R-:W2:Y:S03]  /*8e60*/  LDG.E.128 R16, [R16.64] ;  /* 0x0000000610107981 */ /* 0x000ea6000c1e1d00 */
[C---:B------:R-:W-:Y:S01]  /*8e70*/  IADD3 R21, P2, R22.reuse, R21, RZ ;  /* 0x0000001516157210 */ /* 0x040fe20007f5e0ff */
[----:B---3--:R-:W3:Y:S03]  /*8e80*/  LDG.E.128 R12, [R12.64] ;  /* 0x000000060c0c7981 */ /* 0x008ee6000c1e1d00 */
[----:B------:R-:W-:Y:S02]  /*8e90*/  LEA.HI.X.SX32 R20, R22, R20, 0x1, P2 ;  /* 0x0000001416147211 */ /* 0x000fe400010f0eff */
[----:B------:R-:W-:-:S04]  /*8ea0*/  LEA R22, P2, R21, c[0x0][0x2a8], 0x1 ;  /* 0x0000aa0015167a11 */ /* 0x000fc800078408ff */
        /* <DEDUP_REMOVED lines=33> */
[----:B----4-:R-:W-:Y:S01]  /*90c0*/  LOP3.LUT R15, R20, 0xffff0000, RZ, 0xc0, !PT ;  /* 0xffff0000140f7812 */ /* 0x010fe200078ec0ff */
        /* <DEDUP_REMOVED lines=30> */
.L_x_6069:
[----:B------:R-:W-:Y:S05]  /*92b0*/  BSYNC B0 ;  /* 0x0000000000007941 */ /* 0x000fea0003800000 */
.L_x_6068:
[----:B-----5:R1:W-:Y:S02]  /*92c0*/  STS.128 [R116+0x800], R4 ;  /* 0x0008000474007388 */ /* 0x0203e40000000c00 */
.L_x_6067:
[----:B------:R-:W-:Y:S05]  /*92d0*/  BSYNC B1 ;  /* 0x0000000000017941 */ /* 0x000fea0003800000 */
.L_x_6066:
[----:B------:R1:W-:Y:S01]  /*92e0*/  @P4 STS.128 [R116+0x1800], RZ ;  /* 0x001800ff74004388 */ /* 0x0003e20000000c00 */
[----:B------:R-:W-:Y:S01]  /*92f0*/  BSSY B1, `(.L_x_6070) ;  /* 0x000005f000017945 */ /* 0x000fe20003800000 */
[----:B------:R-:W-:Y:S05]  /*9300*/  @P4 BRA `(.L_x_6071) ;  /* 0x000005d000004947 */ /* 0x000fea0003800000 */
[----:B-1----:R1:W5:Y:S01]  /*9310*/  LDG.E.128 R4, [R8.64+0x40] ;  /* 0x0000400608047981 */ /* 0x002362000c1e1d00 */
[----:B------:R-:W-:Y:S01]  /*9320*/  ISETP.GE.AND P1, PT, R11, c[0x0][0x230], PT ;  /* 0x00008c000b007a0c */ /* 0x000fe20003f26270 */
[----:B------:R-:W-:-:S12]  /*9330*/  BSSY B0, `(.L_x_6072) ;  /* 0x0000059000007945 */ /* 0x000fd80003800000 */
[----:B------:R-:W-:Y:S05]  /*9340*/  @P1 BRA `(.L_x_6073) ;  /* 0x0000057000001947 */ /* 0x000fea0003800000 */
[----:B------:R-:W-:Y:S01]  /*9350*/  ISETP.GE.AND P1, PT, R11, R81, PT ;  /* 0x000000510b00720c */ /* 0x000fe20003f26270 */
[----:B--2---:R-:W-:Y:S01]  /*9360*/  IMAD.MOV.U32 R13, RZ, RZ, RZ ;  /* 0x000000ffff0d7224 */ /* 0x004fe200078e00ff */
[----:B------:R-:W-:-:S04]  /*9370*/  IADD3 R11, R83, 0x20, RZ ;  /* 0x00000020530b7810 */ /* 0x000fc80007ffe0ff */
[----:B------:R-:W-:-:S04]  /*9380*/  IADD3 R20, P2, R11, R0, RZ ;  /* 0x000000000b147210 */ /* 0x000fc80007f5e0ff */
[----:B------:R-:W-:-:S03]  /*9390*/  LEA.HI.X.SX32 R11, R11, R2, 0x1, P2 ;  /* 0x000000020b0b7211 */ /* 0x000fc600010f0eff */
[--C-:B------:R-:W-:Y:S02]  /*93a0*/  @P1 SHF.R.S32.HI R3, RZ, 0x1, R88.reuse ;  /* 0x00000001ff031819 */ /* 0x100fe40000011458 */
[----:B------:R-:W-:-:S03]  /*93b0*/  @P1 SHF.R.S32.HI R12, RZ, 0x1, R88 ;  /* 0x00000001ff0c1819 */ /* 0x000fc60000011458 */
[----:B------:R-:W-:Y:S02]  /*93c0*/  @P1 IMAD.MOV R13, RZ, RZ, -R3 ;  /* 0x000000ffff0d1224 */ /* 0x000fe400078e0a03 */
[----:B------:R-:W-:Y:S01]  /*93d0*/  IMAD.MOV.U32 R3, RZ, RZ, R81 ;  /* 0x000000ffff037224 */ /* 0x000fe200078e0051 */
[----:B------:R-:W-:Y:S02]  /*93e0*/  @P1 IADD3 R3, -R12, RZ, RZ ;  /* 0x000000ff0c031210 */ /* 0x000fe40007ffe1ff */
[----:B------:R-:W-:-:S04]  /*93f0*/  IADD3 R14, P2, R13, R20, RZ ;  /* 0x000000140d0e7210 */ /* 0x000fc80007f5e0ff */
[----:B------:R-:W-:Y:S02]  /*9400*/  LEA.HI.X.SX32 R13, R13, R11, 0x1, P2 ;  /* 0x0000000b0d0d7211 */ /* 0x000fe400010f0eff */
[----:B------:R-:W-:-:S04]  /*9410*/  LEA R16, P2, R14, c[0x0][0x2b0], 0x1 ;  /* 0x0000ac000e107a11 */ /* 0x000fc800078408ff */
[----:B------:R-:W-:Y:S01]  /*9420*/  LEA.HI.X R17, R14, c[0x0][0x2b4], R13, 0x1, P2 ;  /* 0x0000ad000e117a11 */ /* 0x000fe200010f0c0d */
[----:B------:R-:W-:Y:S01]  /*9430*/  IMAD.WIDE R12, R3, 0x2, R8 ;  /* 0x00000002030c7825 */ /* 0x000fe200078e0208 */
[----:B------:R-:W-:-:S03]  /*9440*/  @P1 SHF.R.S32.HI R3, RZ, 0x1, R88 ;  /* 0x00000001ff031819 */ /* 0x000fc60000011458 */
[----:B------:R-:W-:Y:S01]  /*9450*/  IMAD.MOV.U32 R21, RZ, RZ, RZ ;  /* 0x000000ffff157224 */ /* 0x000fe200078e00ff */
[----:B------:R-:W2:Y:S01]  /*9460*/  LDG.E.128 R16, [R16.64] ;  /* 0x0000000610107981 */ /* 0x000ea2000c1e1d00 */
[----:B------:R-:W-:-:S03]  /*9470*/  @P1 IMAD.MOV R21, RZ, RZ, -R3 ;  /* 0x000000ffff151224 */ /* 0x000fc600078e0a03 */
[----:B---3--:R-:W3:Y:S02]  /*9480*/  LDG.E.128 R12, [R12.64+0x40] ;  /* 0x000040060c0c7981 */ /* 0x008ee4000c1e1d00 */
[----:B------:R-:W-:-:S04]  /*9490*/  IADD3 R20, P2, R21, R20, RZ ;  /* 0x0000001415147210 */ /* 0x000fc80007f5e0ff */
        /* <DEDUP_REMOVED lines=8> */
[----:B------:R-:W-:Y:S02]  /*9520*/  SHF.L.U32 R28, R7, 0x10, RZ ;  /* 0x00000010071c7819 */ /* 0x000fe400000006ff */
[C---:B------:R-:W-:Y:S02]  /*9530*/  SHF.L.U32 R11, R4.reuse, 0x10, RZ ;  /* 0x00000010040b7819 */ /* 0x040fe400000006ff */
[----:B------:R-:W-:Y:S02]  /*9540*/  LOP3.LUT R4, R4, 0xffff0000, RZ, 0xc0, !PT ;  /* 0xffff000004047812 */ /* 0x000fe400078ec0ff */
[----:B------:R-:W-:Y:S01]  /*9550*/  LOP3.LUT R6, R6, 0xffff0000, RZ, 0xc0, !PT ;  /* 0xffff000006067812 */ /* 0x000fe200078ec0ff */
[C---:B--2---:R-:W-:Y:S01]  /*9560*/  IMAD.U32 R7, R17.reuse, 0x10000, RZ ;  /* 0x0001000011077824 */ /* 0x044fe200078e00ff */
[----:B------:R-:W-:Y:S01]  /*9570*/  LOP3.LUT R30, R17, 0xffff0000, RZ, 0xc0, !PT ;  /* 0xffff0000111e7812 */ /* 0x000fe200078ec0ff */
[C---:B------:R-:W-:Y:S01]  /*9580*/  IMAD.U32 R17, R19.reuse, 0x10000, RZ ;  /* 0x0001000013117824 */ /* 0x040fe200078e00ff */
[----:B------:R-:W-:Y:S01]  /*9590*/  SHF.L.U32 R29, R18, 0x10, RZ ;  /* 0x00000010121d7819 */ /* 0x000fe200000006ff */
[----:B------:R-:W-:Y:S01]  /*95a0*/  IMAD.U32 R27, R16, 0x10000, RZ ;  /* 0x00010000101b7824 */ /* 0x000fe200078e00ff */
[----:B------:R-:W-:Y:S01]  /*95b0*/  LOP3.LUT R18, R18, 0xffff0000, RZ, 0xc0, !PT ;  /* 0xffff000012127812 */ /* 0x000fe200078ec0ff */
[----:B---3--:R-:W-:Y:S01]  /*95c0*/  IMAD.U32 R32, R12, 0x10000, RZ ;  /* 0x000100000c207824 */ /* 0x008fe200078e00ff */
        /* <DEDUP_REMOVED lines=11> */
[C---:B------:R-:W-:Y:S01]  /*9680*/  IMAD.U32 R14, R15.reuse, 0x10000, RZ ;  /* 0x000100000f0e7824 */ /* 0x040fe200078e00ff */
[----:B------:R-:W-:Y:S01]  /*9690*/  LOP3.LUT R36, R15, 0xffff0000, RZ, 0xc0, !PT ;  /* 0xffff00000f247812 */ /* 0x000fe200078ec0ff */
[----:B------:R-:W-:-:S02]  /*96a0*/  @!P1 FADD.FTZ R16, -R16, -RZ ;  /* 0x800000ff10109221 */ /* 0x000fc40000010100 */
[----:B------:R-:W-:Y:S01]  /*96b0*/  @!P1 FADD.FTZ R30, -R30, -RZ ;  /* 0x800000ff1e1e9221 */ /* 0x000fe20000010100 */
[----:B----4-:R-:W-:Y:S01]  /*96c0*/  SHF.L.U32 R15, R20, 0x10, RZ ;  /* 0x00000010140f7819 */ /* 0x010fe200000006ff */
[----:B------:R-:W-:Y:S01]  /*96d0*/  FMUL.FTZ R17, R14, R17 ;  /* 0x000000110e117220 */ /* 0x000fe20000410000 */
[----:B------:R-:W-:Y:S01]  /*96e0*/  LOP3.LUT R14, R20, 0xffff0000, RZ, 0xc0, !PT ;  /* 0xffff0000140e7812 */ /* 0x000fe200078ec0ff */
[----:B------:R-:W-:Y:S01]  /*96f0*/  FMUL.FTZ R7, R12, R7 ;  /* 0x000000070c077220 */ /* 0x000fe20000410000 */
[----:B------:R-:W-:Y:S01]  /*9700*/  LOP3.LUT R20, R21, 0xffff0000, RZ, 0xc0, !PT ;  /* 0xffff000015147812 */ /* 0x000fe200078ec0ff */
[----:B------:R-:W-:Y:S01]  /*9710*/  FMUL.FTZ R13, R13, R18 ;  /* 0x000000120d0d7220 */ /* 0x000fe20000410000 */
[----:B------:R-:W-:Y:S01]  /*9720*/  LOP3.LUT R18, R22, 0xffff0000, RZ, 0xc0, !PT ;  /* 0xffff000016127812 */ /* 0x000fe200078ec0ff */
[----:B------:R-:W-:Y:S02]  /*9730*/  FMUL.FTZ R36, R36, R19 ;  /* 0x0000001324247220 */ /* 0x000fe40000410000 */
[----:B------:R-:W-:Y:S01]  /*9740*/  FMUL.FTZ R31, R31, R16 ;  /* 0x000000101f1f7220 */ /* 0x000fe20000410000 */
[----:B------:R-:W-:Y:S01]  /*9750*/  SHF.L.U32 R16, R23, 0x10, RZ ;  /* 0x0000001017107819 */ /* 0x000fe200000006ff */
[----:B------:R-:W-:-:S02]  /*9760*/  FMUL.FTZ R30, R33, R30 ;  /* 0x0000001e211e7220 */ /* 0x000fc40000410000 */
[----:B------:R-:W-:Y:S02]  /*9770*/  IMAD.U32 R12, R21, 0x10000, RZ ;  /* 0x00010000150c7824 */ /* 0x000fe400078e00ff */
[----:B------:R-:W-:Y:S01]  /*9780*/  IMAD.U32 R19, R22, 0x10000, RZ ;  /* 0x0001000016137824 */ /* 0x000fe200078e00ff */
[----:B------:R-:W-:Y:S01]  /*9790*/  LOP3.LUT R22, R23, 0xffff0000, RZ, 0xc0, !PT ;  /* 0xffff000017167812 */ /* 0x000fe200078ec0ff */
[----:B------:R-:W-:Y:S02]  /*97a0*/  @!P1 FADD.FTZ R27, -R27, -RZ ;  /* 0x800000ff1b1b9221 */ /* 0x000fe40000010100 */
[----:B------:R-:W-:Y:S02]  /*97b0*/  @!P1 FADD.FTZ R29, -R29, -RZ ;  /* 0x800000ff1d1d9221 */ /* 0x000fe40000010100 */
[----:B------:R-:W-:Y:S02]  /*97c0*/  FFMA.FTZ R7, R26, R12, R7 ;  /* 0x0000000c1a077223 */ /* 0x000fe40000010007 */
[----:B------:R-:W-:-:S02]  /*97d0*/  FFMA.FTZ R20, R3, R20, R30 ;  /* 0x0000001403147223 */ /* 0x000fc4000001001e */
[----:B------:R-:W-:Y:S02]  /*97e0*/  FMUL.FTZ R32, R32, R27 ;  /* 0x0000001b20207220 */ /* 0x000fe40000410000 */
        /* <DEDUP_REMOVED lines=13> */
.L_x_6073:
[----:B------:R-:W-:Y:S05]  /*98c0*/  BSYNC B0 ;  /* 0x0000000000007941 */ /* 0x000fea0003800000 */
.L_x_6072:
[----:B-----5:R1:W-:Y:S02]  /*98d0*/  STS.128 [R116+0x1800], R4 ;  /* 0x0018000474007388 */ /* 0x0203e40000000c00 */
.L_x_6071:
[----:B------:R-:W-:Y:S05]  /*98e0*/  BSYNC B1 ;  /* 0x0000000000017941 */ /* 0x000fea0003800000 */
.L_x_6070:
        /* <DEDUP_REMOVED lines=9> */
[----:B------:R-:W-:Y:S02]  /*9980*/  IADD3 R14, P5, R8, 0x80, RZ ;  /* 0x00000080080e7810 */ /* 0x000fe40007fbe0ff */
[----:B------:R-:W-:-:S03]  /*9990*/  IADD3 R0, P2, R83, R0, RZ ;  /* 0x0000000053007210 */ /* 0x000fc60007f5e0ff */
[----:B------:R-:W-:Y:S01]  /*99a0*/  IMAD.X R15, RZ, RZ, R9, P5 ;  /* 0x000000ffff0f7224 */ /* 0x000fe200028e0609 */
[----:B------:R-:W-:-:S03]  /*99b0*/  LEA.HI.X.SX32 R2, R83, R2, 0x1, P2 ;  /* 0x0000000253027211 */ /* 0x000fc600010f0eff */
[--C-:B------:R-:W-:Y:S02]  /*99c0*/  @P1 SHF.R.S32.HI R10, RZ, 0x1, R88.reuse ;  /* 0x00000001ff0a1819 */ /* 0x100fe40000011458 */
[----:B-1--4-:R-:W-:-:S03]  /*99d0*/  @P1 SHF.R.S32.HI R8, RZ, 0x1, R88 ;  /* 0x00000001ff081819 */ /* 0x012fc60000011458 */
[----:B------:R-:W-:Y:S01]  /*99e0*/  @P1 IMAD.MOV R3, RZ, RZ, -R10 ;  /* 0x000000ffff031224 */ /* 0x000fe200078e0a0a */
[----:B------:R-:W-:-:S04]  /*99f0*/  @P1 IADD3 R81, -R8, RZ, RZ ;  /* 0x000000ff08511210 */ /* 0x000fc80007ffe1ff */
[----:B--2---:R-:W-:Y:S01]  /*9a00*/  IADD3 R12, P2, R3, R0, RZ ;  /* 0x00000000030c7210 */ /* 0x004fe20007f5e0ff */
[----:B------:R-:W-:Y:S01]  /*9a10*/  IMAD.WIDE R8, R81, 0x2, R14 ;  /* 0x0000000251087825 */ /* 0x000fe200078e020e */
[----:B------:R-:W-:Y:S02]  /*9a20*/  @P1 SHF.R.S32.HI R88, RZ, 0x1, R88 ;  /* 0x00000001ff581819 */ /* 0x000fe40000011458 */
[----:B------:R-:W-:Y:S02]  /*9a30*/  LEA.HI.X.SX32 R3, R3, R2, 0x1, P2 ;  /* 0x0000000203037211 */ /* 0x000fe400010f0eff */
[C---:B------:R-:W-:Y:S01]  /*9a40*/  LEA R14, P2, R12.reuse, c[0x0][0x2b0], 0x1 ;  /* 0x0000ac000c0e7a11 */ /* 0x040fe200078408ff */
[----:B------:R-:W2:Y:S03]  /*9a50*/  LDG.E.128 R8, [R8.64] ;  /* 0x0000000608087981 */ /* 0x000ea6000c1e1d00 */
[----:B------:R-:W-:Y:S01]  /*9a60*/  LEA.HI.X R15, R12, c[0x0][0x2b4], R3, 0x1, P2 ;  /* 0x0000ad000c0f7a11 */ /* 0x000fe200010f0c03 */
[----:B------:R-:W-:-:S02]  /*9a70*/  IMAD.MOV.U32 R3, RZ, RZ, RZ ;  /* 0x000000ffff037224 */ /* 0x000fc400078e00ff */
[----:B------:R-:W-:-:S03]  /*9a80*/  @P1 IMAD.MOV R3, RZ, RZ, -R88 ;  /* 0x000000ffff031224 */ /* 0x000fc600078e0a58 */
[----:B------:R-:W4:Y:S02]  /*9a90*/  LDG.E.128 R12, [R14.64] ;  /* 0x000000060e0c7981 */ /* 0x000f24000c1e1d00 */
        /* <DEDUP_REMOVED lines=20> */
[C---:B----4-:R-:W-:Y:S01]  /*9be0*/  LOP3.LUT R10, R12.reuse, 0xffff0000, RZ, 0xc0, !PT ;  /* 0xffff00000c0a7812 */ /* 0x050fe200078ec0ff */
[----:B------:R-:W-:Y:S01]  /*9bf0*/  IMAD.U32 R27, R12, 0x10000, RZ ;  /* 0x000100000c1b7824 */ /* 0x000fe200078e00ff */
[C---:B------:R-:W-:Y:S01]  /*9c00*/  LOP3.LUT R12, R14.reuse, 0xffff0000, RZ, 0xc0, !PT ;  /* 0xffff00000e0c7812 */ /* 0x040fe200078ec0ff */
[----:B------:R-:W-:Y:S01]  /*9c10*/  IMAD.U32 R30, R14, 0x10000, RZ ;  /* 0x000100000e1e7824 */ /* 0x000fe200078e00ff */
[----:B------:R-:W-:Y:S01]  /*9c20*/  LOP3.LUT R28, R11, 0xffff0000, RZ, 0xc0, !PT ;  /* 0xffff00000b1c7812 */ /* 0x000fe200078ec0ff */
[----:B------:R-:W-:Y:S01]  /*9c30*/  @!P1 FADD.FTZ R10, -R10, -RZ ;  /* 0x800000ff0a0a9221 */ /* 0x000fe20000010100 */
[C---:B------:R-:W-:Y:S01]  /*9c40*/  SHF.L.U32 R11, R13.reuse, 0x10, RZ ;  /* 0x000000100d0b7819 */ /* 0x040fe200000006ff */
[----:B------:R-:W-:Y:S01]  /*9c50*/  @!P1 FADD.FTZ R12, -R12, -RZ ;  /* 0x800000ff0c0c9221 */ /* 0x000fe20000010100 */
[----:B------:R-:W-:Y:S01]  /*9c60*/  LOP3.LUT R29, R13, 0xffff0000, RZ, 0xc0, !PT ;  /* 0xffff00000d1d7812 */ /* 0x000fe200078ec0ff */
[C---:B------:R-:W-:Y:S01]  /*9c70*/  IMAD.U32 R13, R15.reuse, 0x10000, RZ ;  /* 0x000100000f0d7824 */ /* 0x040fe200078e00ff */
[----:B------:R-:W-:Y:S01]  /*9c80*/  LOP3.LUT R15, R15, 0xffff0000, RZ, 0xc0, !PT ;  /* 0xffff00000f0f7812 */ /* 0x000fe200078ec0ff */
[----:B------:R-:W-:-:S02]  /*9c90*/  @!P1 FADD.FTZ R11, -R11, -RZ ;  /* 0x800000ff0b0b9221 */ /* 0x000fc40000010100 */
[----:B------:R-:W-:Y:S02]  /*9ca0*/  @!P1 FADD.FTZ R29, -R29, -RZ ;  /* 0x800000ff1d1d9221 */ /* 0x000fe40000010100 */
[----:B------:R-:W-:Y:S02]  /*9cb0*/  FMUL.FTZ R12, R9, R12 ;  /* 0x0000000c090c7220 */ /* 0x000fe40000410000 */
[----:B------:R-:W-:Y:S01]  /*9cc0*/  @!P1 FADD.FTZ R30, -R30, -RZ ;  /* 0x800000ff1e1e9221 */ /* 0x000fe20000010100 */
[----:B---3--:R-:W-:Y:S01]  /*9cd0*/  LOP3.LUT R14, R18, 0xffff0000, RZ, 0xc0, !PT ;  /* 0xffff0000120e7812 */ /* 0x008fe200078ec0ff */
[C---:B------:R-:W-:Y:S01]  /*9ce0*/  IMAD.U32 R9, R17.reuse, 0x10000, RZ ;  /* 0x0001000011097824 */ /* 0x040fe200078e00ff */
[----:B------:R-:W-:Y:S01]  /*9cf0*/  LOP3.LUT R17, R17, 0xffff0000, RZ, 0xc0, !PT ;  /* 0xffff000011117812 */ /* 0x000fe200078ec0ff */
[----:B------:R-:W-:Y:S01]  /*9d00*/  FMUL.FTZ R7, R7, R10 ;  /* 0x0000000a07077220 */ /* 0x000fe20000410000 */
[----:B------:R-:W-:Y:S01]  /*9d10*/  LOP3.LUT R10, R16, 0xffff0000, RZ, 0xc0, !PT ;  /* 0xffff0000100a7812 */ /* 0x000fe200078ec0ff */
[----:B------:R-:W-:Y:S01]  /*9d20*/  FMUL.FTZ R6, R6, R11 ;  /* 0x0000000b06067220 */ /* 0x000fe20000410000 */
[----:B------:R-:W-:Y:S01]  /*9d30*/  SHF.L.U32 R11, R16, 0x10, RZ ;  /* 0x00000010100b7819 */ /* 0x000fe200000006ff */
[----:B------:R-:W-:-:S02]  /*9d40*/  FMUL.FTZ R29, R26, R29 ;  /* 0x0000001d1a1d7220 */ /* 0x000fc40000410000 */
[----:B------:R-:W-:Y:S02]  /*9d50*/  @!P1 FADD.FTZ R13, -R13, -RZ ;  /* 0x800000ff0d0d9221 */ /* 0x000fe40000010100 */
[----:B------:R-:W-:Y:S02]  /*9d60*/  @!P1 FADD.FTZ R27, -R27, -RZ ;  /* 0x800000ff1b1b9221 */ /* 0x000fe40000010100 */
[----:B------:R-:W-:Y:S02]  /*9d70*/  @!P1 FADD.FTZ R15, -R15, -RZ ;  /* 0x800000ff0f0f9221 */ /* 0x000fe40000010100 */
[----:B------:R-:W-:Y:S02]  /*9d80*/  FMUL.FTZ R25, R25, R30 ;  /* 0x0000001e19197220 */ /* 0x000fe40000410000 */
[----:B------:R-:W-:Y:S01]  /*9d90*/  IMAD.U32 R16, R18, 0x10000, RZ ;  /* 0x0001000012107824 */ /* 0x000fe200078e00ff */
[C---:B------:R-:W-:Y:S01]  /*9da0*/  LOP3.LUT R18, R19.reuse, 0xffff0000, RZ, 0xc0, !PT ;  /* 0xffff000013127812 */ /* 0x040fe200078ec0ff */
[----:B------:R-:W-:Y:S01]  /*9db0*/  FMUL.FTZ R8, R8, R13 ;  /* 0x0000000d08087220 */ /* 0x000fe20000410000 */
[----:B------:R-:W-:Y:S01]  /*9dc0*/  SHF.L.U32 R13, R19, 0x10, RZ ;  /* 0x00000010130d7819 */ /* 0x000fe200000006ff */
        /* <DEDUP_REMOVED lines=16> */
.L_x_6075:
[----:B------:R-:W-:Y:S05]  /*9ed0*/  BSYNC B0 ;  /* 0x0000000000007941 */ /* 0x000fea0003800000 */
.L_x_6074:
[----:B-----5:R1:W-:Y:S01]  /*9ee0*/  STS.128 [R116+0x2800], R4 ;  /* 0x0028000474007388 */ /* 0x0203e20000000c00 */
[----:B------:R-:W-:Y:S05]  /*9ef0*/  BRA `(.L_x_6043) ;  /* 0x000003a000007947 */ /* 0x000fea0003800000 */
.L_x_6029:
[----:B-----5:R-:W-:Y:S01]  /*9f00*/  IADD3 R3, -R62, R115, RZ ;  /* 0x000000733e037210 */ /* 0x020fe20007ffe1ff */
        /* <DEDUP_REMOVED lines=28> */
.L_x_6077:
[----:B------:R-:W-:Y:S05]  /*a0d0*/  BSYNC B0 ;  /* 0x0000000000007941 */ /* 0x000fea0003800000 */
.L_x_6076:
        /* <DEDUP_REMOVED lines=28> */
.L_x_6043:
[----:B------:R-:W-:Y:S05]  /*a2a0*/  BSYNC B3 ;  /* 0x0000000000037941 */ /* 0x000fea0003800000 */
.L_x_6028:
[----:B------:R-:W-:Y:S01]  /*a2b0*/  IADD3 R129, R85, -0x1, RZ ;  /* 0xffffffff55817810 */ /* 0x000fe20007ffe0ff */
[----:B------:R-:W-:Y:S01]  /*a2c0*/  BSSY B0, `(.L_x_6078) ;  /* 0x0000022000007945 */ /* 0x000fe20003800000 */
[C---:B------:R-:W-:Y:S02]  /*a2d0*/  LEA R122, P1, R126.reuse, c[0x0][0x168], 0x1 ;  /* 0x00005a007e7a7a11 */ /* 0x040fe400078208ff */
[----:B------:R-:W-:Y:S01]  /*a2e0*/  LOP3.LUT R120, R75, 0xffff, RZ, 0xc0, !PT ;  /* 0x0000ffff4b787812 */ /* 0x000fe200078ec0ff */
[----:B--2---:R-:W-:Y:S01]  /*a2f0*/  IMAD R3, R129, -0x40, R61 ;  /* 0xffffffc081037824 */ /* 0x004fe200078e023d */
        /* <DEDUP_REMOVED lines=29> */
.L_x_6080:
[----:B------:R2:W-:Y:S02]  /*a4d0*/  STS.128 [R116+0x5000], RZ ;  /* 0x005000ff74007388 */ /* 0x0005e40000000c00 */
.L_x_6079:
[----:B------:R-:W-:Y:S05]  /*a4e0*/  BSYNC B0 ;  /* 0x0000000000007941 */ /* 0x000fea0003800000 */
.L_x_6078:
        /* <DEDUP_REMOVED lines=17> */
[C---:B----4-:R-:W-:Y:S01]  /*a600*/  @P5 LEA R8, P1, R2.reuse, c[0x0][0x168], 0x1 ;  /* 0x00005a0002085a11 */ /* 0x050fe200078208ff */
        /* <DEDUP_REMOVED lines=14> */
.L_x_6082:
[----:B------:R-:W-:Y:S05]  /*a6f0*/  BSYNC B0 ;  /* 0x0000000000007941 */ /* 0x000fea0003800000 */
.L_x_6081:
[----:B------:R-:W-:Y:S01]  /*a700*/  IMAD R72, R72, c[0x0][0x320], RZ ;  /* 0x0000c80048487a24 */ /* 0x000fe200078e02ff */
[----:B------:R-:W0:Y:S01]  /*a710*/  LDGDEPBAR ;  /* 0x00000000000079af */ /* 0x000e220000000000 */
[----:B------:R-:W-:-:S04]  /*a720*/  IMAD.WIDE.U32 R110, R117, c[0x0][0x320], R110 ;  /* 0x0000c800756e7a25 */ /* 0x000fc800078e006e */
[----:B------:R-:W-:Y:S01]  /*a730*/  IMAD R72, R117, c[0x0][0x324], R72 ;  /* 0x0000c90075487a24 */ /* 0x000fe200078e0248 */
[----:B-1----:R-:W-:-:S03]  /*a740*/  LEA R6, P1, R110, c[0x0][0x318], 0x2 ;  /* 0x0000c6006e067a11 */ /* 0x002fc600078210ff */
[----:B------:R-:W-:-:S05]  /*a750*/  IMAD.IADD R72, R111, 0x1, R72 ;  /* 0x000000016f487824 */ /* 0x000fca00078e0248 */
[----:B------:R-:W-:-:S05]  /*a760*/  LEA.HI.X R7, R110, c[0x0][0x31c], R72, 0x2, P1 ;  /* 0x0000c7006e077a11 */ /* 0x000fca00008f1448 */
[----:B------:R-:W5:Y:S01]  /*a770*/  LDG.E R0, [R6.64] ;  /* 0x0000000606007981 */ /* 0x000f62000c1e1900 */
[----:B------:R-:W-:Y:S01]  /*a780*/  ISETP.GE.AND P2, PT, R112, R3, PT ;  /* 0x000000037000720c */ /* 0x000fe20003f46270 */
[----:B------:R-:W5:Y:S01]  /*a790*/  MUFU.RCP R5, c[0x0][0x238] ;  /* 0x00008e0000057b08 */ /* 0x000f620000001000 */
[----:B------:R-:W-:Y:S01]  /*a7a0*/  SHF.R.S32.HI R123, RZ, 0x1f, R74 ;  /* 0x0000001fff7b7819 */ /* 0x000fe2000001144a */
[----:B------:R-:W-:Y:S01]  /*a7b0*/  IMAD.SHL.U32 R124, R73, 0x2, RZ ;  /* 0x00000002497c7824 */ /* 0x000fe200078e00ff */
[----:B------:R-:W-:-:S04]  /*a7c0*/  DEPBAR.LE SB0, 0x0 ;  /* 0x000080000000791a */ /* 0x000fc80000000000 */
[----:B------:R-:W-:Y:S01]  /*a7d0*/  BAR.SYNC.DEFER_BLOCKING 0x0 ;  /* 0x0000000000007b1d */ /* 0x000fe20000010000 */
[----:B---3--:R-:W-:Y:S02]  /*a7e0*/  LEA R132, P1, R86, c[0x0][0x170], 0x1 ;  /* 0x00005c0056847a11 */ /* 0x008fe400078208ff */
[----:B------:R-:W-:Y:S02]  /*a7f0*/  LEA.HI R123, R123, R74, RZ, 0x2 ;  /* 0x0000004a7b7b7211 */ /* 0x000fe400078f10ff */
[----:B------:R-:W-:Y:S01]  /*a800*/  LOP3.LUT R124, R124, 0x6, RZ, 0xc0, !PT ;  /* 0x000000067c7c7812 */ /* 0x000fe200078ec0ff */
        /* <DEDUP_REMOVED lines=8> */
[----:B-----5:R-:W-:Y:S01]  /*a890*/  FMUL.FTZ R0, R0, R5 ;  /* 0x0000000500007220 */ /* 0x020fe20000410000 */
[----:B------:R-:W-:Y:S05]  /*a8a0*/  @P2 BRA `(.L_x_6084) ;  /* 0x0000019000002947 */ /* 0x000fea0003800000 */
[C---:B-1----:R-:W-:Y:S02]  /*a8b0*/  LOP3.LUT R2, R92.reuse, 0x1, RZ, 0xc0, !PT ;  /* 0x000000015c027812 */ /* 0x042fe400078ec0ff */
[----:B------:R-:W-:-:S02]  /*a8c0*/  R2P PR, R92, 0x6 ;  /* 0x000000065c007804 */ /* 0x000fc40000000000 */
        /* <DEDUP_REMOVED lines=22> */
.L_x_6085:
[----:B------:R3:W-:Y:S02]  /*aa30*/  STS.128 [R116+0x8000], RZ ;  /* 0x008000ff74007388 */ /* 0x0007e40000000c00 */
.L_x_6084:
[----:B-1----:R-:W-:Y:S05]  /*aa40*/  BSYNC B0 ;  /* 0x0000000000007941 */ /* 0x002fea0003800000 */
.L_x_6083:
        /* <DEDUP_REMOVED lines=35> */
.L_x_6088:
[----:B------:R1:W-:Y:S02]  /*ac80*/  STS.128 [R116+0x8800], RZ ;  /* 0x008800ff74007388 */ /* 0x0003e40000000c00 */
.L_x_6087:
[----:B------:R-:W-:Y:S05]  /*ac90*/  BSYNC B0 ;  /* 0x0000000000007941 */ /* 0x000fea0003800000 */
.L_x_6086:
        /* <DEDUP_REMOVED lines=10> */
[----:B----4-:R-:W-:Y:S01]  /*ad40*/  LOP3.LUT R8, R69, 0xc0, RZ, 0xc0, !PT ;  /* 0x000000c045087812 */ /* 0x010fe200078ec0ff */
        /* <DEDUP_REMOVED lines=8> */
[----:B------:R-:W-:Y:S01]  /*add0*/  IMAD.MOV.U32 R3, RZ, RZ, 0x20 ;  /* 0x00000020ff037424 */ /* 0x000fe200078e00ff */
[----:B------:R-:W-:-:S02]  /*ade0*/  LOP3.LUT R67, R2, 0x8, R67, 0xf8, !PT ;  /* 0x0000000802437812 */ /* 0x000fc400078ef843 */
[----:B------:R-:W-:Y:S02]  /*adf0*/  SHF.R.U32.HI R2, RZ, 0x3, R2 ;  /* 0x00000003ff027819 */ /* 0x000fe40000011602 */
[----:B------:R-:W-:Y:S01]  /*ae00*/  LOP3.LUT R7, R8, 0x8, R7, 0xf8, !PT ;  /* 0x0000000808077812 */ /* 0x000fe200078ef807 */
[----:B------:R-:W-:Y:S01]  /*ae10*/  IMAD R8, R60, 0x200, R6 ;  /* 0x000002003c087824 */ /* 0x000fe200078e0206 */
[----:B------:R-:W-:Y:S02]  /*ae20*/  LOP3.LUT R67, R67, R2, RZ, 0x3c, !PT ;  /* 0x0000000243437212 */ /* 0x000fe400078e3cff */
[----:B------:R-:W-:Y:S01]  /*ae30*/  LOP3.LUT R2, R7, R10, RZ, 0x3c, !PT ;  /* 0x0000000a07027212 */ /* 0x000fe200078e3cff */
[----:B------:R-:W-:Y:S01]  /*ae40*/  IMAD R113, R5, 0x20, R8 ;  /* 0x0000002005717824 */ /* 0x000fe200078e0208 */
[----:B------:R-:W-:Y:S01]  /*ae50*/  SEL R3, R3, 0xffffffe0, !P1 ;  /* 0xffffffe003037807 */ /* 0x000fe20004800000 */
[----:B------:R-:W-:Y:S02]  /*ae60*/  IMAD.U32 R112, R66, 0x20, R67 ;  /* 0x0000002042707824 */ /* 0x000fe400078e0043 */
[----:B------:R-:W-:-:S02]  /*ae70*/  IMAD.IADD R113, R2, 0x1, R113 ;  /* 0x0000000102717824 */ /* 0x000fc400078e0271 */
[----:B------:R-:W-:Y:S02]  /*ae80*/  IMAD.SHL.U32 R112, R112, 0x2, RZ ;  /* 0x0000000270707824 */ /* 0x000fe400078e00ff */
[----:B------:R-:W-:Y:S02]  /*ae90*/  IMAD.SHL.U32 R113, R113, 0x2, RZ ;  /* 0x0000000271717824 */ /* 0x000fe400078e00ff */
[----:B------:R-:W-:Y:S01]  /*aea0*/  IMAD.IADD R109, R112, 0x1, R3 ;  /* 0x00000001706d7824 */ /* 0x000fe200078e0203 */
[----:B------:R-:W-:Y:S01]  /*aeb0*/  LDSM.16.M88.4 R28, [R112+0x3000] ;  /* 0x00300000701c783b */ /* 0x000fe20000000200 */
[----:B------:R-:W-:Y:S02]  /*aec0*/  IMAD R111, R4, 0x2, R113 ;  /* 0x00000002046f7824 */ /* 0x000fe400078e0271 */
[----:B------:R-:W-:Y:S01]  /*aed0*/  IMAD R3, R129, 0x40, R124 ;  /* 0x0000004081037824 */ /* 0x000fe200078e027c */
[----:B------:R-:W1:Y:S01]  /*aee0*/  LDSM.16.M88.4 R56, [R113] ;  /* 0x000000007138783b */ /* 0x000e620000000200 */
[----:B------:R-:W-:-:S03]  /*aef0*/  IMAD R5, R5, 0x20, R6 ;  /* 0x0000002005057824 */ /* 0x000fc600078e0206 */
[----:B------:R-:W4:Y:S01]  /*af00*/  LDSM.16.M88.4 R20, [R112+0x3400] ;  /* 0x003400007014783b */ /* 0x000f220000000200 */
[C---:B------:R-:W-:Y:S01]  /*af10*/  IADD3 R7, R3.reuse, 0x1, RZ ;  /* 0x0000000103077810 */ /* 0x040fe20007ffe0ff */
[----:B------:R-:W-:Y:S01]  /*af20*/  IMAD.IADD R110, R2, 0x1, R5 ;  /* 0x00000001026e7824 */ /* 0x000fe200078e0205 */
[----:B------:R-:W-:Y:S01]  /*af30*/  IADD3 R48, R3, 0x8, RZ ;  /* 0x0000000803307810 */ /* 0x000fe20007ffe0ff */
[----:B------:R-:W5:Y:S04]  /*af40*/  LDSM.16.M88.4 R68, [R112+0x3800] ;  /* 0x003800007044783b */ /* 0x000f680000000200 */
[----:B------:R-:W2:Y:S04]  /*af50*/  LDSM.16.M88.4 R12, [R112+0x3c00] ;  /* 0x003c0000700c783b */ /* 0x000ea80000000200 */
[----:B------:R-:W-:Y:S04]  /*af60*/  LDSM.16.M88.4 R40, [R109+0x3000] ;  /* 0x003000006d28783b */ /* 0x000fe80000000200 */
[----:B------:R-:W3:Y:S04]  /*af70*/  LDSM.16.M88.4 R8, [R111] ;  /* 0x000000006f08783b */ /* 0x000ee80000000200 */
[----:B------:R-:W2:Y:S04]  /*af80*/  LDSM.16.M88.4 R36, [R109+0x3400] ;  /* 0x003400006d24783b */ /* 0x000ea80000000200 */
[----:B------:R-:W2:Y:S04]  /*af90*/  LDSM.16.M88.4 R16, [R109+0x3800] ;  /* 0x003800006d10783b */ /* 0x000ea80000000200 */
[----:B------:R-:W2:Y:S04]  /*afa0*/  LDSM.16.M88.4 R80, [R109+0x3c00] ;  /* 0x003c00006d50783b */ /* 0x000ea80000000200 */
[----:B------:R-:W-:Y:S01]  /*afb0*/  LDSM.16.M88.4 R76, [R112+0x4000] ;  /* 0x00400000704c783b */ /* 0x000fe20000000200 */
[C---:B-1----:R-:W-:Y:S03]  /*afc0*/  HMMA.16816.F32.BF16 R32, R56.reuse, R28, RZ ;  /* 0x0000001c3820723c */ /* 0x042fe600000418ff */
[----:B------:R-:W-:Y:S04]  /*afd0*/  LDSM.16.M88.4 R44, [R112+0x4400] ;  /* 0x00440000702c783b */ /* 0x000fe80000000200 */
[----:B------:R-:W-:Y:S01]  /*afe0*/  LDSM.16.M88.4 R88, [R111+0x1000] ;  /* 0x001000006f58783b */ /* 0x000fe20000000200 */
[C---:B----4-:R-:W-:Y:S08]  /*aff0*/  HMMA.16816.F32.BF16 R24, R56.reuse, R20, RZ ;  /* 0x000000143818723c */ /* 0x050ff000000418ff */
[C---:B------:R-:W-:Y:S08]  /*b000*/  HMMA.16816.F32.BF16 R28, R56.reuse, R30, RZ ;  /* 0x0000001e381c723c */ /* 0x040ff000000418ff */
[C---:B------:R-:W-:Y:S08]  /*b010*/  HMMA.16816.F32.BF16 R20, R56.reuse, R22, RZ ;  /* 0x000000163814723c */ /* 0x040ff000000418ff */
[C---:B-----5:R-:W-:Y:S08]  /*b020*/  HMMA.16816.F32.BF16 R72, R56.reuse, R68, RZ ;  /* 0x000000443848723c */ /* 0x060ff000000418ff */
[C---:B------:R-:W-:Y:S08]  /*b030*/  HMMA.16816.F32.BF16 R68, R56.reuse, R70, RZ ;  /* 0x000000463844723c */ /* 0x040ff000000418ff */
[C---:B--2---:R-:W-:Y:S08]  /*b040*/  HMMA.16816.F32.BF16 R64, R56.reuse, R12, RZ ;  /* 0x0000000c3840723c */ /* 0x044ff000000418ff */
        /* <DEDUP_REMOVED lines=18> */
[C---:B------:R-:W-:Y:S08]  /*b170*/  HMMA.16816.F32.BF16 R24, R12.reuse, R44, R24 ;  /* 0x0000002c0c18723c */ /* 0x040ff00000041818 */
[C---:B------:R-:W-:Y:S01]  /*b180*/  HMMA.16816.F32.BF16 R20, R12.reuse, R46, R20 ;  /* 0x0000002e0c14723c */ /* 0x040fe20000041814 */
[----:B------:R-:W-:Y:S07]  /*b190*/  LDSM.16.M88.4 R44, [R112+0x5000] ;  /* 0x00500000702c783b */ /* 0x000fee0000000200 */
[C---:B--2---:R-:W-:Y:S08]  /*b1a0*/  HMMA.16816.F32.BF16 R72, R12.reuse, R40, R72 ;  /* 0x000000280c48723c */ /* 0x044ff00000041848 */
[C---:B------:R-:W-:Y:S01]  /*b1b0*/  HMMA.16816.F32.BF16 R68, R12.reuse, R42, R68 ;  /* 0x0000002a0c44723c */ /* 0x040fe20000041844 */
[----:B------:R-:W-:Y:S07]  /*b1c0*/  LDSM.16.M88.4 R40, [R112+0x5400] ;  /* 0x005400007028783b */ /* 0x000fee0000000200 */
[C---:B---3--:R-:W-:Y:S08]  /*b1d0*/  HMMA.16816.F32.BF16 R64, R12.reuse, R36, R64 ;  /* 0x000000240c40723c */ /* 0x048ff00000041840 */
[----:B------:R-:W-:Y:S01]  /*b1e0*/  HMMA.16816.F32.BF16 R56, R12, R38, R56 ;  /* 0x000000260c38723c */ /* 0x000fe20000041838 */
[----:B------:R-:W1:Y:S04]  /*b1f0*/  LDSM.16.M88.4 R12, [R113+0x2000] ;  /* 0x00200000710c783b */ /* 0x000e680000000200 */
[----:B------:R-:W-:Y:S03]  /*b200*/  LDSM.16.M88.4 R36, [R112+0x5800] ;  /* 0x005800007024783b */ /* 0x000fe60000000200 */
[C---:B----4-:R-:W-:Y:S08]  /*b210*/  HMMA.16816.F32.BF16 R32, R88.reuse, R16, R32 ;  /* 0x000000105820723c */ /* 0x050ff00000041820 */
[C---:B------:R-:W-:Y:S01]  /*b220*/  HMMA.16816.F32.BF16 R28, R88.reuse, R18, R28 ;  /* 0x00000012581c723c */ /* 0x040fe2000004181c */
[----:B------:R-:W-:Y:S07]  /*b230*/  LDSM.16.M88.4 R16, [R109+0x5000] ;  /* 0x005000006d10783b */ /* 0x000fee0000000200 */
[C---:B-----5:R-:W-:Y:S08]  /*b240*/  HMMA.16816.F32.BF16 R24, R88.reuse, R8, R24 ;  /* 0x000000085818723c */ /* 0x060ff00000041818 */
[C---:B------:R-:W-:Y:S01]  /*b250*/  HMMA.16816.F32.BF16 R20, R88.reuse, R10, R20 ;  /* 0x0000000a5814723c */ /* 0x040fe20000041814 */
[----:B------:R-:W2:Y:S07]  /*b260*/  LDSM.16.M88.4 R8, [R111+0x2000] ;  /* 0x002000006f08783b */ /* 0x000eae0000000200 */
[----:B------:R-:W-:Y:S08]  /*b270*/  HMMA.16816.F32.BF16 R72, R88, R80, R72 ;  /* 0x000000505848723c */ /* 0x000ff00000041848 */
[C---:B-1----:R-:W-:Y:S08]  /*b280*/  HMMA.16816.F32.BF16 R32, R12.reuse, R44, R32 ;  /* 0x0000002c0c20723c */ /* 0x042ff00000041820 */
[C---:B------:R-:W-:Y:S01]  /*b290*/  HMMA.16816.F32.BF16 R28, R12.reuse, R46, R28 ;  /* 0x0000002e0c1c723c */ /* 0x040fe2000004181c */
[----:B------:R-:W1:Y:S07]  /*b2a0*/  LDSM.16.M88.4 R44, [R109+0x5400] ;  /* 0x005400006d2c783b */ /* 0x000e6e0000000200 */
[C---:B------:R-:W-:Y:S08]  /*b2b0*/  HMMA.16816.F32.BF16 R24, R12.reuse, R40, R24 ;  /* 0x000000280c18723c */ /* 0x040ff00000041818 */
[----:B------:R-:W-:Y:S01]  /*b2c0*/  HMMA.16816.F32.BF16 R20, R12, R42, R20 ;  /* 0x0000002a0c14723c */ /* 0x000fe20000041814 */
[----:B------:R-:W3:Y:S07]  /*b2d0*/  LDSM.16.M88.4 R40, [R112+0x5c00] ;  /* 0x005c00007028783b */ /* 0x000eee0000000200 */
[----:B--2---:R-:W-:Y:S07]  /*b2e0*/  HMMA.16816.F32.BF16 R32, R8, R16, R32 ;  /* 0x000000100820723c */ /* 0x004fee0000041820 */
[----:B------:R-:W-:Y:S01]  /*b2f0*/  IMAD R16, R60, 0x10, R62 ;  /* 0x000000103c107824 */ /* 0x000fe200078e023e */
[----:B------:R-:W-:Y:S04]  /*b300*/  HMMA.16816.F32.BF16 R68, R88, R82, R68 ;  /* 0x000000525844723c */ /* 0x000fe80000041844 */
[----:B------:R-:W-:-:S04]  /*b310*/  IADD3 R16, R16, 0x1, R123 ;  /* 0x0000000110107810 */ /* 0x000fc80007ffe07b */
[----:B------:R-:W-:Y:S01]  /*b320*/  IADD3 R16, R61, R16, -R115 ;  /* 0x000000103d107210 */ /* 0x000fe20007ffe873 */
[----:B------:R-:W-:Y:S03]  /*b330*/  HMMA.16816.F32.BF16 R64, R88, R76, R64 ;  /* 0x0000004c5840723c */ /* 0x000fe60000041840 */
[----:B------:R-:W-:-:S05]  /*b340*/  IADD3 R100, R16, c[0x0][0x2e8], RZ ;  /* 0x0000ba0010647a10 */ /* 0x000fca0007ffe0ff */
[----:B------:R-:W-:Y:S08]  /*b350*/  HMMA.16816.F32.BF16 R56, R88, R78, R56 ;  /* 0x0000004e5838723c */ /* 0x000ff00000041838 */
[----:B------:R-:W-:Y:S01]  /*b360*/  HMMA.16816.F32.BF16 R28, R8, R18, R28 ;  /* 0x00000012081c723c */ /* 0x000fe2000004181c */
[----:B------:R-:W2:Y:S07]  /*b370*/  LDSM.16.M88.4 R16, [R109+0x5800] ;  /* 0x005800006d10783b */ /* 0x000eae0000000200 */
[C---:B------:R-:W-:Y:S01]  /*b380*/  HMMA.16816.F32.BF16 R72, R12.reuse, R36, R72 ;  /* 0x000000240c48723c */ /* 0x040fe20000041848 */
[----:B------:R-:W-:Y:S07]  /*b390*/  I2F R36, R7 ;  /* 0x0000000700247306 */ /* 0x000fee0000201400 */
[----:B------:R-:W-:Y:S01]  /*b3a0*/  HMMA.16816.F32.BF16 R68, R12, R38, R68 ;  /* 0x000000260c44723c */ /* 0x000fe20000041844 */
[----:B------:R-:W4:Y:S06]  /*b3b0*/  I2F R37, R48 ;  /* 0x0000003000257306 */ /* 0x000f2c0000201400 */
[----:B------:R-:W-:Y:S01]  /*b3c0*/  IADD3 R38, R100, 0x8, RZ ;  /* 0x0000000864267810 */ /* 0x000fe20007ffe0ff */
[----:B-1----:R-:W-:Y:S01]  /*b3d0*/  HMMA.16816.F32.BF16 R24, R8, R44, R24 ;  /* 0x0000002c0818723c */ /* 0x002fe20000041818 */
[----:B------:R-:W-:-:S02]  /*b3e0*/  IADD3 R39, R3, 0x10, RZ ;  /* 0x0000001003277810 */ /* 0x000fc40007ffe0ff */
[-C--:B------:R-:W-:Y:S02]  /*b3f0*/  IMNMX R101, R38, R61.reuse, PT ;  /* 0x0000003d26657217 */ /* 0x080fe40003800200 */
[----:B------:R-:W-:Y:S02]  /*b400*/  IADD3 R38, R3, 0x9, RZ ;  /* 0x0000000903267810 */ /* 0x000fe40007ffe0ff */
[----:B------:R-:W-:Y:S01]  /*b410*/  IMNMX R100, R100, R61, PT ;  /* 0x0000003d64647217 */ /* 0x000fe20003800200 */
[C---:B---3--:R-:W-:Y:S01]  /*b420*/  HMMA.16816.F32.BF16 R64, R12.reuse, R40, R64 ;  /* 0x000000280c40723c */ /* 0x048fe20000041840 */
[----:B------:R-:W1:Y:S01]  /*b430*/  I2F R6, R38 ;  /* 0x0000002600067306 */ /* 0x000e620000201400 */
[C---:B------:R-:W-:Y:S01]  /*b440*/  ISETP.GE.AND P2, PT, R7.reuse, R101, PT ;  /* 0x000000650700720c */ /* 0x040fe20003f46270 */
[C---:B----4-:R-:W-:Y:S01]  /*b450*/  FFMA.FTZ R30, R0.reuse, R37, R30 ;  /* 0x00000025001e7223 */ /* 0x050fe2000001001e */
[----:B------:R-:W-:Y:S01]  /*b460*/  ISETP.GE.AND P6, PT, R7, R100, PT ;  /* 0x000000640700720c */ /* 0x000fe20003fc6270 */
[-C--:B------:R-:W-:Y:S01]  /*b470*/  FFMA.FTZ R7, R0, R36.reuse, R33 ;  /* 0x0000002400077223 */ /* 0x080fe20000010021 */
[----:B------:R-:W-:Y:S01]  /*b480*/  ISETP.GE.AND P1, PT, R48, R101, PT ;  /* 0x000000653000720c */ /* 0x000fe20003f26270 */
[C---:B------:R-:W-:Y:S01]  /*b490*/  FFMA.FTZ R40, R0.reuse, R36, R35 ;  /* 0x0000002400287223 */ /* 0x040fe20000010023 */
[----:B------:R-:W-:Y:S01]  /*b4a0*/  HMMA.16816.F32.BF16 R56, R12, R42, R56 ;  /* 0x0000002a0c38723c */ /* 0x000fe20000041838 */
[----:B------:R-:W3:Y:S01]  /*b4b0*/  LDSM.16.M88.4 R12, [R109+0x5c00] ;  /* 0x005c00006d0c783b */ /* 0x000ee20000000200 */
[----:B------:R-:W4:Y:S01]  /*b4c0*/  I2F R35, R39 ;  /* 0x0000002700237306 */ /* 0x000f220000201400 */
[----:B------:R-:W-:Y:S01]  /*b4d0*/  FFMA.FTZ R33, R0, R37, R28 ;  /* 0x0000002500217223 */ /* 0x000fe2000001001c */
[----:B------:R-:W-:Y:S01]  /*b4e0*/  FSEL R7, R7, -INF , !P6 ;  /* 0xff80000007077808 */ /* 0x000fe20007000000 */
[----:B------:R-:W-:-:S04]  /*b4f0*/  DEPBAR.LE SB0, 0x0 ;  /* 0x000080000000791a */ /* 0x000fc80000000000 */
[----:B------:R-:W-:Y:S01]  /*b500*/  FSEL R28, R40, -INF , !P2 ;  /* 0xff800000281c7808 */ /* 0x000fe20005000000 */
[----:B-1----:R-:W-:Y:S01]  /*b510*/  FFMA.FTZ R29, R0, R6, R29 ;  /* 0x00000006001d7223 */ /* 0x002fe2000001001d */
[C---:B------:R-:W-:Y:S01]  /*b520*/  ISETP.GE.AND P6, PT, R38.reuse, R100, PT ;  /* 0x000000642600720c */ /* 0x040fe20003fc6270 */
[C---:B------:R-:W-:Y:S01]  /*b530*/  HMMA.16816.F32.BF16 R20, R8.reuse, R46, R20 ;  /* 0x0000002e0814723c */ /* 0x040fe20000041814 */
[----:B------:R-:W-:Y:S01]  /*b540*/  ISETP.GE.AND P2, PT, R38, R101, PT ;  /* 0x000000652600720c */ /* 0x000fe20003f46270 */
[----:B------:R-:W-:Y:S01]  /*b550*/  FFMA.FTZ R38, R0, R6, R31 ;  /* 0x0000000600267223 */ /* 0x000fe2000001001f */
[----:B------:R-:W-:Y:S02]  /*b560*/  IADD3 R36, R3, 0x11, RZ ;  /* 0x0000001103247810 */ /* 0x000fe40007ffe0ff */
[----:B------:R-:W-:Y:S01]  /*b570*/  FSEL R30, R30, -INF , !P1 ;  /* 0xff8000001e1e7808 */ /* 0x000fe20004800000 */
[C---:B----4-:R-:W-:Y:S01]  /*b580*/  FFMA.FTZ R26, R0.reuse, R35, R26 ;  /* 0x00000023001a7223 */ /* 0x050fe2000001001a */
[----:B------:R-:W-:Y:S01]  /*b590*/  ISETP.GE.AND P1, PT, R39, R101, PT ;  /* 0x000000652700720c */ /* 0x000fe20003f26270 */
[----:B--2---:R-:W-:Y:S01]  /*b5a0*/  HMMA.16816.F32.BF16 R72, R8, R16, R72 ;  /* 0x000000100848723c */ /* 0x004fe20000041848 */
[----:B------:R1:W2:Y:S01]  /*b5b0*/  I2F R40, R36 ;  /* 0x0000002400287306 */ /* 0x0002a20000201400 */
[----:B------:R-:W-:Y:S01]  /*b5c0*/  FSEL R29, R29, -INF , !P6 ;  /* 0xff8000001d1d7808 */ /* 0x000fe20007000000 */
[----:B------:R-:W-:Y:S01]  /*b5d0*/  FFMA.FTZ R24, R0, R35, R24 ;  /* 0x0000002300187223 */ /* 0x000fe20000010018 */
[----:B------:R-:W-:-:S02]  /*b5e0*/  FSEL R38, R38, -INF , !P2 ;  /* 0xff80000026267808 */ /* 0x000fc40005000000 */
[CC--:B------:R-:W-:Y:S02]  /*b5f0*/  ISETP.GE.AND P6, PT, R36.reuse, R100.reuse, PT ;  /* 0x000000642400720c */ /* 0x0c0fe40003fc6270 */
[----:B------:R-:W-:Y:S01]  /*b600*/  ISETP.GE.AND P2, PT, R36, R101, PT ;  /* 0x000000652400720c */ /* 0x000fe20003f46270 */
[C---:B------:R-:W-:Y:S01]  /*b610*/  HMMA.16816.F32.BF16 R68, R8.reuse, R18, R68 ;  /* 0x000000120844723c */ /* 0x040fe20000041844 */
[C---:B------:R-:W-:Y:S02]  /*b620*/  IADD3 R6, R3.reuse, 0x19, RZ ;  /* 0x0000001903067810 */ /* 0x040fe40007ffe0ff */
[C---:B------:R-:W-:Y:S02]  /*b630*/  IADD3 R37, R3.reuse, 0x18, RZ ;  /* 0x0000001803257810 */ /* 0x040fe40007ffe0ff */
[----:B------:R-:W4:Y:S01]  /*b640*/  I2F R17, R6 ;  /* 0x0000000600117306 */ /* 0x000f220000201400 */
[----:B------:R-:W-:Y:S02]  /*b650*/  ISETP.GE.AND P5, PT, R48, R100, PT ;  /* 0x000000643000720c */ /* 0x000fe40003fa6270 */
[----:B-1----:R-:W-:Y:S01]  /*b660*/  FSEL R36, R26, -INF , !P1 ;  /* 0xff8000001a247808 */ /* 0x002fe20004800000 */
[CC--:B--2---:R-:W-:Y:S01]  /*b670*/  FFMA.FTZ R25, R0.reuse, R40.reuse, R25 ;  /* 0x0000002800197223 */ /* 0x0c4fe20000010019 */
[----:B------:R-:W-:Y:S01]  /*b680*/  IADD3 R26, R3, 0x21, RZ ;  /* 0x00000021031a7810 */ /* 0x000fe20007ffe0ff */
[----:B------:R-:W-:Y:S01]  /*b690*/  FFMA.FTZ R16, R0, R40, R27 ;  /* 0x0000002800107223 */ /* 0x000fe2000001001b */
[----:B------:R-:W-:Y:S01]  /*b6a0*/  FSEL R33, R33, -INF , !P5 ;  /* 0xff80000021217808 */ /* 0x000fe20006800000 */
[----:B------:R-:W1:Y:S01]  /*b6b0*/  I2F R31, R37 ;  /* 0x00000025001f7306 */ /* 0x000e620000201400 */
[----:B------:R-:W-:Y:S01]  /*b6c0*/  ISETP.GE.AND P5, PT, R39, R100, PT ;  /* 0x000000642700720c */ /* 0x000fe20003fa6270 */
[----:B---3--:R-:W-:Y:S01]  /*b6d0*/  HMMA.16816.F32.BF16 R64, R8, R12, R64 ;  /* 0x0000000c0840723c */ /* 0x008fe20000041840 */
[----:B------:R-:W-:-:S02]  /*b6e0*/  IADD3 R39, R3, 0x20, RZ ;  /* 0x0000002003277810 */ /* 0x000fc40007ffe0ff */
[----:B------:R-:W-:Y:S02]  /*b6f0*/  FSEL R25, R25, -INF , !P6 ;  /* 0xff80000019197808 */ /* 0x000fe40007000000 */
[----:B------:R-:W-:Y:S01]  /*b700*/  FSEL R16, R16, -INF , !P2 ;  /* 0xff80000010107808 */ /* 0x000fe20005000000 */
[----:B------:R-:W2:Y:S01]  /*b710*/  I2F R18, R26 ;  /* 0x0000001a00127306 */ /* 0x000ea20000201400 */
[-C--:B------:R-:W-:Y:S01]  /*b720*/  ISETP.GE.AND P6, PT, R6, R100.reuse, PT ;  /* 0x000000640600720c */ /* 0x080fe20003fc6270 */
[----:B----4-:R-:W-:Y:S01]  /*b730*/  FFMA.FTZ R23, R0, R17, R23 ;  /* 0x0000001100177223 */ /* 0x010fe20000010017 */
[----:B------:R-:W-:Y:S01]  /*b740*/  ISETP.GE.AND P2, PT, R6, R101, PT ;  /* 0x000000650600720c */ /* 0x000fe20003f46270 */
[----:B------:R-:W-:Y:S01]  /*b750*/  FFMA.FTZ R6, R0, R17, R21 ;  /* 0x0000001100067223 */ /* 0x000fe20000010015 */
[----:B------:R-:W-:Y:S01]  /*b760*/  FSEL R27, R24, -INF , !P5 ;  /* 0xff800000181b7808 */ /* 0x000fe20006800000 */
[----:B------:R-:W-:Y:S01]  /*b770*/  HMMA.16816.F32.BF16 R56, R8, R14, R56 ;  /* 0x0000000e0838723c */ /* 0x000fe20000041838 */
[----:B------:R-:W-:Y:S01]  /*b780*/  ISETP.GE.AND P5, PT, R37, R100, PT ;  /* 0x000000642500720c */ /* 0x000fe20003fa6270 */
[----:B------:R-:W3:Y:S01]  /*b790*/  I2F R35, R39 ;  /* 0x0000002700237306 */ /* 0x000ee20000201400 */
[CC--:B-1----:R-:W-:Y:S01]  /*b7a0*/  FFMA.FTZ R24, R0.reuse, R31.reuse, R22 ;  /* 0x0000001f00187223 */ /* 0x0c2fe20000010016 */
[----:B------:R-:W-:Y:S01]  /*b7b0*/  IADD3 R22, R3, 0x28, RZ ;  /* 0x0000002803167810 */ /* 0x000fe20007ffe0ff */
[----:B------:R-:W-:Y:S01]  /*b7c0*/  FFMA.FTZ R19, R0, R31, R20 ;  /* 0x0000001f00137223 */ /* 0x000fe20000010014 */
[----:B------:R-:W-:-:S02]  /*b7d0*/  FSEL R17, R6, -INF , !P6 ;  /* 0xff80000006117808 */ /* 0x000fc40007000000 */
[----:B------:R-:W-:Y:S01]  /*b7e0*/  FSEL R6, R23, -INF , !P2 ;  /* 0xff80000017067808 */ /* 0x000fe20005000000 */
[CC--:B--2---:R-:W-:Y:S01]  /*b7f0*/  FFMA.FTZ R73, R0.reuse, R18.reuse, R73 ;  /* 0x0000001200497223 */ /* 0x0c4fe20000010049 */
[----:B------:R-:W1:Y:S01]  /*b800*/  I2F R21, R22 ;  /* 0x0000001600157306 */ /* 0x000e620000201400 */
[C---:B------:R-:W-:Y:S01]  /*b810*/  FFMA.FTZ R75, R0.reuse, R18, R75 ;  /* 0x00000012004b7223 */ /* 0x040fe2000001004b */
[C---:B------:R-:W-:Y:S02]  /*b820*/  IADD3 R18, R3.reuse, 0x31, RZ ;  /* 0x0000003103127810 */ /* 0x040fe40007ffe0ff */
[C---:B------:R-:W-:Y:S02]  /*b830*/  IADD3 R23, R3.reuse, 0x30, RZ ;  /* 0x0000003003177810 */ /* 0x040fe40007ffe0ff */
[----:B------:R-:W-:Y:S01]  /*b840*/  IADD3 R20, R3, 0x29, RZ ;  /* 0x0000002903147810 */ /* 0x000fe20007ffe0ff */
[C---:B---3--:R-:W-:Y:S01]  /*b850*/  FFMA.FTZ R72, R0.reuse, R35, R72 ;  /* 0x0000002300487223 */ /* 0x048fe20000010048 */
[----:B------:R-:W2:Y:S01]  /*b860*/  I2F R9, R18 ;  /* 0x0000001200097306 */ /* 0x000ea20000201400 */
[----:B------:R-:W-:Y:S01]  /*b870*/  ISETP.GE.AND P1, PT, R37, R101, PT ;  /* 0x000000652500720c */ /* 0x000fe20003f26270 */
[----:B------:R-:W-:Y:S01]  /*b880*/  FFMA.FTZ R74, R0, R35, R74 ;  /* 0x00000023004a7223 */ /* 0x000fe2000001004a */
[----:B------:R-:W-:-:S02]  /*b890*/  IADD3 R8, R3, 0x38, RZ ;  /* 0x0000003803087810 */ /* 0x000fc40007ffe0ff */
[----:B------:R-:W-:Y:S02]  /*b8a0*/  FSEL R19, R19, -INF , !P5 ;  /* 0xff80000013137808 */ /* 0x000fe40006800000 */
[----:B------:R-:W-:Y:S01]  /*b8b0*/  FSEL R24, R24, -INF , !P1 ;  /* 0xff80000018187808 */ /* 0x000fe20004800000 */
[----:B------:R-:W3:Y:S01]  /*b8c0*/  I2F R13, R23 ;  /* 0x00000017000d7306 */ /* 0x000ee20000201400 */
[CC--:B------:R-:W-:Y:S01]  /*b8d0*/  ISETP.GE.AND P5, PT, R39.reuse, R100.reuse, PT ;  /* 0x000000642700720c */ /* 0x0c0fe20003fa6270 */
[C---:B-1----:R-:W-:Y:S01]  /*b8e0*/  FFMA.FTZ R68, R0.reuse, R21, R68 ;  /* 0x0000001500447223 */ /* 0x042fe20000010044 */
[----:B------:R-:W-:Y:S01]  /*b8f0*/  ISETP.GE.AND P1, PT, R39, R101, PT ;  /* 0x000000652700720c */ /* 0x000fe20003f26270 */
[----:B------:R-:W-:Y:S01]  /*b900*/  FFMA.FTZ R70, R0, R21, R70 ;  /* 0x0000001500467223 */ /* 0x000fe20000010046 */
[----:B------:R-:W-:Y:S02]  /*b910*/  FSEL R107, R72, -INF , !P5 ;  /* 0xff800000486b7808 */ /* 0x000fe40006800000 */
[----:B------:R-:W-:Y:S01]  /*b920*/  FSEL R130, R74, -INF , !P1 ;  /* 0xff8000004a827808 */ /* 0x000fe20004800000 */
[----:B------:R-:W1:Y:S01]  /*b930*/  I2F R12, R20 ;  /* 0x00000014000c7306 */ /* 0x000e620000201400 */
[-C--:B--2---:R-:W-:Y:S01]  /*b940*/  FFMA.FTZ R65, R0, R9.reuse, R65 ;  /* 0x0000000900417223 */ /* 0x084fe20000010041 */
[----:B------:R-:W-:Y:S01]  /*b950*/  ISETP.GE.AND P5, PT, R22, R100, PT ;  /* 0x000000641600720c */ /* 0x000fe20003fa6270 */
[----:B------:R-:W-:Y:S01]  /*b960*/  FFMA.FTZ R67, R0, R9, R67 ;  /* 0x0000000900437223 */ /* 0x000fe20000010043 */
[----:B------:R-:W-:-:S02]  /*b970*/  ISETP.GE.AND P1, PT, R22, R101, PT ;  /* 0x000000651600720c */ /* 0x000fc40003f26270 */
[-C--:B------:R-:W-:Y:S02]  /*b980*/  ISETP.GE.AND P6, PT, R26, R100.reuse, PT ;  /* 0x000000641a00720c */ /* 0x080fe40003fc6270 */
[----:B------:R-:W2:Y:S01]  /*b990*/  I2F R11, R8 ;  /* 0x00000008000b7306 */ /* 0x000ea20000201400 */
[----:B------:R-:W-:Y:S01]  /*b9a0*/  FSEL R131, R68, -INF , !P5 ;  /* 0xff80000044837808 */ /* 0x000fe20006800000 */
[-C--:B---3--:R-:W-:Y:S01]  /*b9b0*/  FFMA.FTZ R64, R0, R13.reuse, R64 ;  /* 0x0000000d00407223 */ /* 0x088fe20000010040 */
[----:B------:R-:W-:Y:S01]  /*b9c0*/  FSEL R134, R70, -INF , !P1 ;  /* 0xff80000046867808 */ /* 0x000fe20004800000 */
[C---:B------:R-:W-:Y:S01]  /*b9d0*/  FFMA.FTZ R66, R0.reuse, R13, R66 ;  /* 0x0000000d00427223 */ /* 0x040fe20000010042 */
[----:B------:R-:W-:Y:S02]  /*b9e0*/  FSEL R105, R73, -INF , !P6 ;  /* 0xff80000049697808 */ /* 0x000fe40007000000 */
[C---:B------:R-:W-:Y:S01]  /*b9f0*/  ISETP.GE.AND P5, PT, R23.reuse, R100, PT ;  /* 0x000000641700720c */ /* 0x040fe20003fa6270 */
[----:B------:R-:W3:Y:S01]  /*ba00*/  I2F R9, R3 ;  /* 0x0000000300097306 */ /* 0x000ee20000201400 */
[CC--:B-1----:R-:W-:Y:S01]  /*ba10*/  FFMA.FTZ R69, R0.reuse, R12.reuse, R69 ;  /* 0x0000000c00457223 */ /* 0x0c2fe20000010045 */
[----:B------:R-:W-:Y:S01]  /*ba20*/  ISETP.GE.AND P1, PT, R23, R101, PT ;  /* 0x000000651700720c */ /* 0x000fe20003f26270 */
[----:B------:R-:W-:Y:S01]  /*ba30*/  FFMA.FTZ R71, R0, R12, R71 ;  /* 0x0000000c00477223 */ /* 0x000fe20000010047 */
[----:B------:R-:W-:-:S02]  /*ba40*/  ISETP.GE.AND P6, PT, R20, R100, PT ;  /* 0x000000641400720c */ /* 0x000fc40003fc6270 */
[----:B------:R-:W-:Y:S02]  /*ba50*/  FSEL R93, R64, -INF , !P5 ;  /* 0xff800000405d7808 */ /* 0x000fe40006800000 */
[----:B------:R-:W-:Y:S01]  /*ba60*/  FSEL R89, R66, -INF , !P1 ;  /* 0xff80000042597808 */ /* 0x000fe20004800000 */
[CC--:B--2---:R-:W-:Y:S01]  /*ba70*/  FFMA.FTZ R56, R0.reuse, R11.reuse, R56 ;  /* 0x0000000b00387223 */ /* 0x0c4fe20000010038 */
[----:B------:R-:W-:Y:S01]  /*ba80*/  FSEL R133, R69, -INF , !P6 ;  /* 0xff80000045857808 */ /* 0x000fe20007000000 */
[----:B------:R-:W-:Y:S01]  /*ba90*/  FFMA.FTZ R58, R0, R11, R58 ;  /* 0x0000000b003a7223 */ /* 0x000fe2000001003a */
[----:B------:R-:W-:Y:S01]  /*baa0*/  BAR.SYNC.DEFER_BLOCKING 0x0 ;  /* 0x0000000000007b1d */ /* 0x000fe20000010000 */
[CC--:B------:R-:W-:Y:S02]  /*bab0*/  ISETP.GE.AND P5, PT, R8.reuse, R100.reuse, PT ;  /* 0x000000640800720c */ /* 0x0c0fe40003fa6270 */
[----:B------:R-:W-:Y:S01]  /*bac0*/  ISETP.GE.AND P1, PT, R8, R101, PT ;  /* 0x000000650800720c */ /* 0x000fe20003f26270 */
[----:B---3--:R-:W-:Y:S01]  /*bad0*/  FFMA.FTZ R32, R0, R9, R32 ;  /* 0x0000000900207223 */ /* 0x008fe20000010020 */
[----:B------:R-:W-:Y:S01]  /*bae0*/  ISETP.GE.AND P2, PT, R26, R101, PT ;  /* 0x000000651a00720c */ /* 0x000fe20003f46270 */
[----:B------:R-:W-:Y:S01]  /*baf0*/  FFMA.FTZ R34, R0, R9, R34 ;  /* 0x0000000900227223 */ /* 0x000fe20000010022 */
[----:B------:R-:W-:-:S02]  /*bb00*/  ISETP.GE.AND P6, PT, R18, R100, PT ;  /* 0x000000641200720c */ /* 0x000fc40003fc6270 */
[----:B------:R-:W-:Y:S02]  /*bb10*/  IADD3 R8, R3, 0x39, RZ ;  /* 0x0000003903087810 */ /* 0x000fe40007ffe0ff */
[----:B------:R-:W-:Y:S02]  /*bb20*/  FSEL R128, R75, -INF , !P2 ;  /* 0xff8000004b807808 */ /* 0x000fe40005000000 */
[----:B------:R-:W-:Y:S01]  /*bb30*/  FSEL R91, R65, -INF , !P6 ;  /* 0xff800000415b7808 */ /* 0x000fe20007000000 */
[----:B------:R-:W1:Y:S01]  /*bb40*/  I2F R10, R8 ;  /* 0x00000008000a7306 */ /* 0x000e620000201400 */
[----:B------:R-:W-:Y:S02]  /*bb50*/  ISETP.GE.AND P2, PT, R20, R101, PT ;  /* 0x000000651400720c */ /* 0x000fe40003f46270 */
[----:B------:R-:W-:Y:S02]  /*bb60*/  ISETP.GE.AND P6, PT, R3, R100, PT ;  /* 0x000000640300720c */ /* 0x000fe40003fc6270 */
[----:B------:R-:W-:-:S02]  /*bb70*/  FSEL R90, R56, -INF , !P5 ;  /* 0xff800000385a7808 */ /* 0x000fc40006800000 */
[----:B------:R-:W-:Y:S02]  /*bb80*/  FSEL R94, R58, -INF , !P1 ;  /* 0xff8000003a5e7808 */ /* 0x000fe40004800000 */
[C---:B------:R-:W-:Y:S02]  /*bb90*/  ISETP.GE.AND P5, PT, R8.reuse, R100, PT ;  /* 0x000000640800720c */ /* 0x040fe40003fa6270 */
[-C--:B------:R-:W-:Y:S02]  /*bba0*/  ISETP.GE.AND P1, PT, R8, R101.reuse, PT ;  /* 0x000000650800720c */ /* 0x080fe40003f26270 */
[----:B------:R-:W-:Y:S02]  /*bbb0*/  FSEL R136, R71, -INF , !P2 ;  /* 0xff80000047887808 */ /* 0x000fe40005000000 */
[----:B------:R-:W-:Y:S01]  /*bbc0*/  ISETP.GE.AND P2, PT, R18, R101, PT ;  /* 0x000000651200720c */ /* 0x000fe20003f46270 */
[-C--:B-1----:R-:W-:Y:S01]  /*bbd0*/  FFMA.FTZ R57, R0, R10.reuse, R57 ;  /* 0x0000000a00397223 */ /* 0x082fe20000010039 */
[----:B------:R-:W-:Y:S01]  /*bbe0*/  FSEL R8, R32, -INF , !P6 ;  /* 0xff80000020087808 */ /* 0x000fe20007000000 */
[----:B------:R-:W-:Y:S01]  /*bbf0*/  FFMA.FTZ R59, R0, R10, R59 ;  /* 0x0000000a003b7223 */ /* 0x000fe2000001003b */
[----:B------:R-:W-:-:S02]  /*bc00*/  ISETP.GT.AND P6, PT, R129, R114, PT ;  /* 0x000000728100720c */ /* 0x000fc40003fc4270 */
[----:B------:R-:W-:Y:S02]  /*bc10*/  SHF.R.S32.HI R11, RZ, 0x1f, R60 ;  /* 0x0000001fff0b7819 */ /* 0x000fe4000001143c */
[----:B------:R-:W-:Y:S02]  /*bc20*/  FSEL R88, R67, -INF , !P2 ;  /* 0xff80000043587808 */ /* 0x000fe40005000000 */
[----:B------:R-:W-:Y:S02]  /*bc30*/  ISETP.GE.AND P2, PT, R3, R101, PT ;  /* 0x000000650300720c */ /* 0x000fe40003f46270 */
[----:B------:R-:W-:Y:S02]  /*bc40*/  LEA.HI R3, R11, R60, RZ, 0x2 ;  /* 0x0000003c0b037211 */ /* 0x000fe400078f10ff */
[----:B------:R-:W-:Y:S02]  /*bc50*/  FSEL R5, R34, -INF , !P2 ;  /* 0xff80000022057808 */ /* 0x000fe40005000000 */
[----:B------:R-:W-:-:S02]  /*bc60*/  LOP3.LUT R3, R3, 0xfffffffc, RZ, 0xc0, !PT ;  /* 0xfffffffc03037812 */ /* 0x000fc400078ec0ff */
[----:B------:R-:W-:Y:S02]  /*bc70*/  FSEL R96, R57, -INF , !P5 ;  /* 0xff80000039607808 */ /* 0x000fe40006800000 */
[----:B------:R-:W-:Y:S01]  /*bc80*/  FSEL R95, R59, -INF , !P1 ;  /* 0xff8000003b5f7808 */ /* 0x000fe20004800000 */
[----:B------:R-:W-:Y:S01]  /*bc90*/  IMAD.IADD R125, R60, 0x1, -R3 ;  /* 0x000000013c7d7824 */ /* 0x000fe200078e0a03 */
        /* <DEDUP_REMOVED lines=9> */
[----:B-1----:R-:W-:-:S02]  /*bd30*/  IADD3 R14, R14, 0xffffffe, RZ ;  /* 0x0ffffffe0e0e7810 */ /* 0x002fc40007ffe0ff */
        /* <DEDUP_REMOVED lines=47> */
[----:B------:R-:W-:Y:S01]  /*c030*/  IMAD R3, R3, c[0x0][0x180], RZ ;  /* 0x0000600003037a24 */ /* 0x000fe200078e02ff */
[----:B------:R-:W-:-:S03]  /*c040*/  MOV R9, R12 ;  /* 0x0000000c00097202 */ /* 0x000fc60000000f00 */
[----:B------:R-:W-:-:S04]  /*c050*/  IMAD R3, R10, c[0x0][0x184], R3 ;  /* 0x000061000a037a24 */ /* 0x000fc800078e0203 */
[----:B------:R-:W-:Y:S01]  /*c060*/  IMAD.IADD R10, R13, 0x1, R3 ;  /* 0x000000010d0a7824 */ /* 0x000fe200078e0203 */
[----:B------:R-:W-:Y:S05]  /*c070*/  BRA `(.L_x_6091) ;  /* 0x0000003000007947 */ /* 0x000fea0003800000 */
.L_x_6090:
[----:B------:R-:W-:-:S05]  /*c080*/  IMAD.MOV.U32 R9, RZ, RZ, c[0x0][0x198] ;  /* 0x00006600ff097624 */ /* 0x000fca00078e00ff */
[----:B------:R-:W-:-:S04]  /*c090*/  LEA R9, -R9, RZ, 0x6 ;  /* 0x000000ff09097211 */ /* 0x000fc800078e31ff */
[----:B------:R-:W-:Y:S02]  /*c0a0*/  SHF.R.S32.HI R10, RZ, 0x1f, R9 ;  /* 0x0000001fff0a7819 */ /* 0x000fe40000011409 */
.L_x_6091:
        /* <DEDUP_REMOVED lines=61> */
.L_x_6089:
        /* <DEDUP_REMOVED lines=39> */
[----:B------:R-:W-:Y:S01]  /*c6f0*/  LDSM.16.MT88.4 R20, [R110+0x6400] ;  /* 0x006400006e14783b */ /* 0x000fe20000004200 */
[----:B-1----:R-:W-:-:S05]  /*c700*/  FMNMX.FTZ R12, R11, R12, !PT ;  /* 0x0000000c0b0c7209 */ /* 0x002fca0007810000 */
[----:B------:R-:W1:Y:S01]  /*c710*/  SHFL.BFLY PT, R3, R12, 0x1, 0x1f ;  /* 0x0c201f000c037f89 */ /* 0x000e6200000e0000 */
[----:B--2---:R-:W-:-:S05]  /*c720*/  FMNMX.FTZ R9, R10, R9, !PT ;  /* 0x000000090a097209 */ /* 0x004fca0007810000 */
[----:B------:R-:W2:Y:S01]  /*c730*/  SHFL.BFLY PT, R2, R9, 0x1, 0x1f ;  /* 0x0c201f0009027f89 */ /* 0x000ea200000e0000 */
[----:B-1----:R-:W-:-:S03]  /*c740*/  FMNMX.FTZ R3, R12, R3, !PT ;  /* 0x000000030c037209 */ /* 0x002fc60007810000 */
[----:B------:R-:W-:Y:S01]  /*c750*/  LDSM.16.MT88.4 R12, [R110+0x7400] ;  /* 0x007400006e0c783b */ /* 0x000fe20000004200 */
        /* <DEDUP_REMOVED lines=13> */
[----:B------:R-:W-:-:S02]  /*c830*/  FFMA.FTZ R104, R5, c[0x0][0x23c], -R97 ;  /* 0x00008f0005687a23 */ /* 0x000fc40000010861 */
[--C-:B------:R-:W-:Y:S02]  /*c840*/  FFMA.FTZ R103, R28, c[0x0][0x23c], -R97.reuse ;  /* 0x00008f001c677a23 */ /* 0x100fe40000010861 */
[--C-:B------:R-:W-:Y:S02]  /*c850*/  FFMA.FTZ R35, R30, c[0x0][0x23c], -R97.reuse ;  /* 0x00008f001e237a23 */ /* 0x100fe40000010861 */
[--C-:B------:R-:W-:Y:S01]  /*c860*/  FFMA.FTZ R34, R38, c[0x0][0x23c], -R97.reuse ;  /* 0x00008f0026227a23 */ /* 0x100fe20000010861 */
        /* <DEDUP_REMOVED lines=11> */
[----:B--2---:R-:W-:Y:S01]  /*c920*/  F2FP.BF16.PACK_AB R72, R98, R99 ;  /* 0x000000636248723e */ /* 0x004fe200000010ff */
[----:B------:R-:W-:Y:S01]  /*c930*/  LDSM.16.MT88.4 R16, [R108+0x6400] ;  /* 0x006400006c10783b */ /* 0x000fe20000004200 */
[----:B------:R-:W-:-:S02]  /*c940*/  FFMA.FTZ R126, R107, c[0x0][0x23c], -R102 ;  /* 0x00008f006b7e7a23 */ /* 0x000fc40000010866 */
[--C-:B------:R-:W-:Y:S02]  /*c950*/  FFMA.FTZ R105, R105, c[0x0][0x23c], -R102.reuse ;  /* 0x00008f0069697a23 */ /* 0x100fe40000010866 */
[--C-:B------:R-:W-:Y:S01]  /*c960*/  FFMA.FTZ R106, R131, c[0x0][0x23c], -R102.reuse ;  /* 0x00008f00836a7a23 */ /* 0x100fe20000010866 */
        /* <DEDUP_REMOVED lines=8> */
[----:B------:R-:W-:Y:S02]  /*c9f0*/  FFMA.FTZ R94, R94, c[0x0][0x23c], -R97 ;  /* 0x00008f005e5e7a23 */ /* 0x000fe40000010861 */
[----:B------:R-:W-:Y:S02]  /*ca00*/  FADD.FTZ R98, R99, R98 ;  /* 0x0000006263627221 */ /* 0x000fe40000010000 */
[----:B------:R-:W-:Y:S02]  /*ca10*/  MUFU.EX2 R35, R35 ;  /* 0x0000002300237308 */ /* 0x000fe40000000800 */
[----:B------:R-:W-:-:S04]  /*ca20*/  FADD.FTZ R33, R33, R98 ;  /* 0x0000006221217221 */ /* 0x000fc80000010000 */
[----:B------:R-:W-:Y:S02]  /*ca30*/  FADD.FTZ R32, R32, R33 ;  /* 0x0000002120207221 */ /* 0x000fe40000010000 */
[----:B------:R-:W3:Y:S01]  /*ca40*/  MUFU.EX2 R34, R34 ;  /* 0x0000002200227308 */ /* 0x000ee20000000800 */
[----:B--2---:R-:W-:Y:S01]  /*ca50*/  F2FP.BF16.PACK_AB R73, R103, R104 ;  /* 0x000000686749723e */ /* 0x004fe200000010ff */
[----:B------:R-:W-:-:S06]  /*ca60*/  FADD.FTZ R104, R104, R103 ;  /* 0x0000006768687221 */ /* 0x000fcc0000010000 */
[----:B------:R-:W-:Y:S01]  /*ca70*/  MUFU.EX2 R29, R29 ;  /* 0x0000001d001d7308 */ /* 0x000fe20000000800 */
[----:B---3--:R-:W-:-:S07]  /*ca80*/  F2FP.BF16.PACK_AB R75, R34, R35 ;  /* 0x00000023224b723e */ /* 0x008fce00000010ff */
[----:B------:R-:W2:Y:S01]  /*ca90*/  MUFU.EX2 R26, R26 ;  /* 0x0000001a001a7308 */ /* 0x000ea20000000800 */
[----:B------:R-:W-:-:S04]  /*caa0*/  FADD.FTZ R35, R35, R104 ;  /* 0x0000006823237221 */ /* 0x000fc80000010000 */
[----:B------:R-:W-:Y:S01]  /*cab0*/  FADD.FTZ R34, R34, R35 ;  /* 0x0000002322227221 */ /* 0x000fe20000010000 */
[C---:B------:R-:W-:Y:S02]  /*cac0*/  HMMA.16816.F32.BF16 R52, R72.reuse, R56, RZ ;  /* 0x000000384834723c */ /* 0x040fe400000418ff */
[----:B------:R-:W-:Y:S06]  /*cad0*/  MUFU.EX2 R30, R30 ;  /* 0x0000001e001e7308 */ /* 0x000fec0000000800 */
[----:B------:R-:W-:Y:S02]  /*cae0*/  HMMA.16816.F32.BF16 R56, R72, R58, RZ ;  /* 0x0000003a4838723c */ /* 0x000fe400000418ff */
[----:B------:R-:W3:Y:S01]  /*caf0*/  MUFU.EX2 R25, R25 ;  /* 0x0000001900197308 */ /* 0x000ee20000000800 */
[----:B--2---:R-:W-:Y:S01]  /*cb00*/  F2FP.BF16.PACK_AB R4, R26, R29 ;  /* 0x0000001d1a04723e */ /* 0x004fe200000010ff */
[----:B------:R-:W-:-:S04]  /*cb10*/  FADD.FTZ R29, R29, R32 ;  /* 0x000000201d1d7221 */ /* 0x000fc80000010000 */
[C---:B------:R-:W-:Y:S01]  /*cb20*/  HMMA.16816.F32.BF16 R44, R72.reuse, R48, RZ ;  /* 0x00000030482c723c */ /* 0x040fe200000418ff */
[----:B------:R-:W-:Y:S01]  /*cb30*/  FADD.FTZ R29, R26, R29 ;  /* 0x0000001d1a1d7221 */ /* 0x000fe20000010000 */
        /* <DEDUP_REMOVED lines=30> */
[----:B------:R-:W3:Y:S01]  /*cd20*/  LDSM.16.MT88.4 R12, [R108+0x8000] ;  /* 0x008000006c0c783b */ /* 0x000ee20000004200 */
[----:B------:R-:W-:Y:S06]  /*cd30*/  MUFU.EX2 R89, R89 ;  /* 0x0000005900597308 */ /* 0x000fec0000000800 */
[----:B------:R-:W-:Y:S02]  /*cd40*/  HMMA.16816.F32.BF16 R40, R72, R42, RZ ;  /* 0x0000002a4828723c */ /* 0x000fe400000418ff */
[----:B------:R-:W-:Y:S06]  /*cd50*/  MUFU.EX2 R88, R88 ;  /* 0x0000005800587308 */ /* 0x000fec0000000800 */
[C---:B------:R-:W-:Y:S02]  /*cd60*/  HMMA.16816.F32.BF16 R80, R4.reuse, R20, R80 ;  /* 0x000000140450723c */ /* 0x040fe40000041850 */
[----:B------:R-:W-:Y:S05]  /*cd70*/  MUFU.EX2 R94, R94 ;  /* 0x0000005e005e7308 */ /* 0x000fea0000000800 */
[----:B------:R-:W-:Y:S01]  /*cd80*/  FFMA.FTZ R21, R133, c[0x0][0x23c], -R102 ;  /* 0x00008f0085157a23 */ /* 0x000fe20000010866 */
[----:B------:R-:W-:Y:S01]  /*cd90*/  HMMA.16816.F32.BF16 R76, R4, R22, R76 ;  /* 0x00000016044c723c */ /* 0x000fe2000004184c */
[----:B------:R-:W-:-:S02]  /*cda0*/  FFMA.FTZ R20, R136, c[0x0][0x23c], -R97 ;  /* 0x00008f0088147a23 */ /* 0x000fc40000010861 */
[--C-:B------:R-:W-:Y:S02]  /*cdb0*/  FFMA.FTZ R133, R96, c[0x0][0x23c], -R102.reuse ;  /* 0x00008f0060857a23 */ /* 0x100fe40000010866 */
[----:B------:R-:W-:Y:S02]  /*cdc0*/  MUFU.EX2 R21, R21 ;  /* 0x0000001500157308 */ /* 0x000fe40000000800 */
[--C-:B------:R-:W-:Y:S01]  /*cdd0*/  FFMA.FTZ R22, R128, c[0x0][0x23c], -R97.reuse ;  /* 0x00008f0080167a23 */ /* 0x100fe20000010861 */
[----:B-1----:R-:W-:Y:S01]  /*cde0*/  HMMA.16816.F32.BF16 R60, R4, R8, R60 ;  /* 0x00000008043c723c */ /* 0x002fe2000004183c */
[--C-:B------:R-:W-:Y:S02]  /*cdf0*/  FFMA.FTZ R23, R134, c[0x0][0x23c], -R97.reuse ;  /* 0x00008f0086177a23 */ /* 0x100fe40000010861 */
[----:B------:R-:W-:Y:S02]  /*ce00*/  FFMA.FTZ R128, R91, c[0x0][0x23c], -R102 ;  /* 0x00008f005b807a23 */ /* 0x000fe40000010866 */
[----:B------:R-:W1:Y:S01]  /*ce10*/  MUFU.EX2 R22, R22 ;  /* 0x0000001600167308 */ /* 0x000e620000000800 */
[----:B------:R-:W-:-:S02]  /*ce20*/  FFMA.FTZ R91, R95, c[0x0][0x23c], -R97 ;  /* 0x00008f005f5b7a23 */ /* 0x000fc40000010861 */
[----:B------:R-:W-:Y:S01]  /*ce30*/  HMMA.16816.F32.BF16 R64, R4, R10, R64 ;  /* 0x0000000a0440723c */ /* 0x000fe20000041840 */
[----:B------:R-:W4:Y:S04]  /*ce40*/  LDSM.16.MT88.4 R8, [R108+0x8400] ;  /* 0x008400006c08783b */ /* 0x000f280000004200 */
[----:B------:R-:W-:Y:S03]  /*ce50*/  MUFU.EX2 R23, R23 ;  /* 0x0000001700177308 */ /* 0x000fe60000000800 */
[C---:B---3--:R-:W-:Y:S05]  /*ce60*/  HMMA.16816.F32.BF16 R68, R72.reuse, R12, RZ ;  /* 0x0000000c4844723c */ /* 0x048fea00000418ff */
[----:B------:R-:W3:Y:S03]  /*ce70*/  MUFU.EX2 R20, R20 ;  /* 0x0000001400147308 */ /* 0x000ee60000000800 */
[----:B------:R-:W-:Y:S01]  /*ce80*/  HMMA.16816.F32.BF16 R72, R72, R14, RZ ;  /* 0x0000000e4848723c */ /* 0x000fe200000418ff */
[----:B------:R-:W-:Y:S04]  /*ce90*/  LDSM.16.MT88.4 R12, [R108+0x6c00] ;  /* 0x006c00006c0c783b */ /* 0x000fe80000004200 */
[----:B------:R-:W5:Y:S03]  /*cea0*/  MUFU.EX2 R128, R128 ;  /* 0x0000008000807308 */ /* 0x000f660000000800 */
[C---:B------:R-:W-:Y:S05]  /*ceb0*/  HMMA.16816.F32.BF16 R36, R4.reuse, R16, R36 ;  /* 0x000000100424723c */ /* 0x040fea0000041824 */
[----:B------:R-:W1:Y:S03]  /*cec0*/  MUFU.EX2 R133, R133 ;  /* 0x0000008500857308 */ /* 0x000e660000000800 */
[C---:B------:R-:W-:Y:S01]  /*ced0*/  HMMA.16816.F32.BF16 R40, R4.reuse, R18, R40 ;  /* 0x000000120428723c */ /* 0x040fe20000041828 */
[----:B------:R-:W-:Y:S04]  /*cee0*/  LDSM.16.MT88.4 R16, [R110+0x6c00] ;  /* 0x006c00006e10783b */ /* 0x000fe80000004200 */
[----:B------:R-:W1:Y:S03]  /*cef0*/  MUFU.EX2 R91, R91 ;  /* 0x0000005b005b7308 */ /* 0x000e660000000800 */
[C---:B----4-:R-:W-:Y:S08]  /*cf00*/  HMMA.16816.F32.BF16 R68, R4.reuse, R8, R68 ;  /* 0x000000080444723c */ /* 0x050ff00000041844 */
[----:B------:R-:W-:Y:S01]  /*cf10*/  HMMA.16816.F32.BF16 R72, R4, R10, R72 ;  /* 0x0000000a0448723c */ /* 0x000fe20000041848 */
[----:B------:R-:W4:Y:S06]  /*cf20*/  LDSM.16.MT88.4 R8, [R110+0x6800] ;  /* 0x006800006e08783b */ /* 0x000f2c0000004200 */
[----:B--2---:R-:W-:Y:S01]  /*cf30*/  F2FP.BF16.PACK_AB R4, R105, R126 ;  /* 0x0000007e6904723e */ /* 0x004fe200000010ff */
        /* <DEDUP_REMOVED lines=9> */
[----:B------:R-:W-:Y:S02]  /*cfd0*/  FADD.FTZ R106, R21, R106 ;  /* 0x0000006a156a7221 */ /* 0x000fe40000010000 */
[----:B------:R-:W-:Y:S01]  /*cfe0*/  FADD.FTZ R20, R20, R23 ;  /* 0x0000001714147221 */ /* 0x000fe20000010000 */
[C---:B----4-:R-:W-:Y:S08]  /*cff0*/  HMMA.16816.F32.BF16 R80, R4.reuse, R8, R80 ;  /* 0x000000080450723c */ /* 0x050ff00000041850 */
        /* <DEDUP_REMOVED lines=17> */
[----:B-----5:R-:W-:Y:S01]  /*d110*/  F2FP.BF16.PACK_AB R4, R128, R93 ;  /* 0x0000005d8004723e */ /* 0x020fe200000010ff */
        /* <DEDUP_REMOVED lines=34> */
[----:B------:R-:W-:-:S04]  /*d340*/  IADD3 R11, R6, 0x40, RZ ;  /* 0x00000040060b7810 */ /* 0x000fc80007ffe0ff */
[----:B------:R-:W-:Y:S02]  /*d350*/  IABS R9, R11 ;  /* 0x0000000b00097213 */ /* 0x000fe40000000000 */
[----:B------:R-:W-:Y:S01]  /*d360*/  LOP3.LUT R11, R11, c[0x0][0x2d0], RZ, 0x3c, !PT ;  /* 0x0000b4000b0b7a12 */ /* 0x000fe200078e3cff */
        /* <DEDUP_REMOVED lines=50> */
[----:B------:R-:W-:-:S04]  /*d690*/  IMAD.WIDE.U32 R6, R6, c[0x0][0x188], R8 ;  /* 0x0000620006067a25 */ /* 0x000fc800078e0008 */
[----:B------:R-:W-:Y:S01]  /*d6a0*/  IMAD.IADD R5, R7, 0x1, R5 ;  /* 0x0000000107057824 */ /* 0x000fe200078e0205 */
[----:B------:R-:W-:Y:S01]  /*d6b0*/  MOV R7, R6 ;  /* 0x0000000600077202 */ /* 0x000fe20000000f00 */
[----:B------:R-:W-:Y:S05]  /*d6c0*/  BRA `(.L_x_6094) ;  /* 0x0000003000007947 */ /* 0x000fea0003800000 */
.L_x_6093:
[----:B------:R-:W-:-:S05]  /*d6d0*/  IMAD.MOV.U32 R7, RZ, RZ, c[0x0][0x1a0] ;  /* 0x00006800ff077624 */ /* 0x000fca00078e00ff */
[----:B------:R-:W-:-:S04]  /*d6e0*/  LEA R7, -R7, RZ, 0x6 ;  /* 0x000000ff07077211 */ /* 0x000fc800078e31ff */
[----:B------:R-:W-:Y:S02]  /*d6f0*/  SHF.R.S32.HI R5, RZ, 0x1f, R7 ;  /* 0x0000001fff057819 */ /* 0x000fe40000011407 */
.L_x_6094:
        /* <DEDUP_REMOVED lines=10> */
[----:B------:R-:W-:Y:S01]  /*d7a0*/  @P6 IMAD.MOV.U32 R134, RZ, RZ, R132 ;  /* 0x000000ffff866224 */ /* 0x000fe200078e0084 */
[----:B------:R-:W-:-:S04]  /*d7b0*/  @P2 IADD3 R9, P1, R7, R86, RZ ;  /* 0x0000005607092210 */ /* 0x000fc80007f3e0ff */
        /* <DEDUP_REMOVED lines=8> */
[----:B------:R-:W-:Y:S01]  /*d840*/  IMAD.MOV.U32 R9, RZ, RZ, c[0x0][0x1a4] ;  /* 0x00006900ff097624 */ /* 0x000fe200078e00ff */
[C---:B------:R-:W-:Y:S01]  /*d850*/  LEA R7, P1, R6.reuse, R7, 0x5 ;  /* 0x0000000706077211 */ /* 0x040fe200078228ff */
[C---:B------:R-:W-:Y:S01]  /*d860*/  @P6 IMAD.SHL.U32 R4, R6.reuse, 0x20, RZ ;  /* 0x0000002006046824 */ /* 0x040fe200078e00ff */
[----:B------:R-:W-:Y:S02]  /*d870*/  @!P6 STS [R116+0x6004], RZ ;  /* 0x006004ff7400e388 */ /* 0x000fe40000000800 */
[----:B------:R-:W-:-:S02]  /*d880*/  LEA.HI.X R5, R6, R5, R9, 0x5, P1 ;  /* 0x0000000506057211 */ /* 0x000fc400008f2c09 */
[----:B------:R-:W-:Y:S01]  /*d890*/  @P6 SHF.L.U64.HI R8, R6, 0x5, R9 ;  /* 0x0000000506086819 */ /* 0x000fe20000010209 */
[----:B------:R-:W-:Y:S01]  /*d8a0*/  @!P6 STS.64 [R116+0x6008], RZ ;  /* 0x006008ff7400e388 */ /* 0x000fe20000000a00 */
[----:B------:R-:W-:-:S03]  /*d8b0*/  @P6 LEA R14, P1, R4, R132, 0x1 ;  /* 0x00000084040e6211 */ /* 0x000fc600078208ff */
[----:B------:R-:W-:Y:S01]  /*d8c0*/  @!PT LDS RZ, [RZ] ;  /* 0x00000000fffff984 */ /* 0x000fe20000000800 */
[----:B------:R-:W-:Y:S01]  /*d8d0*/  @!PT LDS RZ, [RZ] ;  /* 0x00000000fffff984 */ /* 0x000fe20000000800 */
[----:B------:R-:W-:Y:S01]  /*d8e0*/  @!PT LDS RZ, [RZ] ;  /* 0x00000000fffff984 */ /* 0x000fe20000000800 */
[----:B------:R2:W-:Y:S01]  /*d8f0*/  @P5 LDGSTS.E.BYPASS.LTC128B.128 [R116+0x7000], [R10.64+0x40] ;  /* 0x070000400a745fae */ /* 0x0005e2000b901d46 */
[----:B------:R-:W-:Y:S02]  /*d900*/  @P6 LEA.HI.X R15, R4, R135, R8, 0x1, P1 ;  /* 0x00000087040f6211 */ /* 0x000fe400008f0c08 */
[-C--:B------:R-:W-:Y:S01]  /*d910*/  @P5 IADD3 R9, P1, R7, R86.reuse, RZ ;  /* 0x0000005607095210 */ /* 0x080fe20007f3e0ff */
[----:B------:R-:W-:Y:S04]  /*d920*/  @!P5 STS.128 [R116+0x7000], RZ ;  /* 0x007000ff7400d388 */ /* 0x000fe80000000c00 */
[--C-:B------:R-:W-:Y:S01]  /*d930*/  @P5 IMAD.X R4, R5, 0x1, R84.reuse, P1 ;  /* 0x0000000105045824 */ /* 0x100fe200008e0654 */
[----:B------:R-:W-:Y:S01]  /*d940*/  @P2 IADD3 R7, P1, R7, R86, RZ ;  /* 0x0000005607072210 */ /* 0x000fe20007f3e0ff */
[----:B------:R-:W-:Y:S01]  /*d950*/  @!PT LDS RZ, [RZ] ;  /* 0x00000000fffff984 */ /* 0x000fe20000000800 */
[----:B------:R-:W-:Y:S01]  /*d960*/  @!PT LDS RZ, [RZ] ;  /* 0x00000000fffff984 */ /* 0x000fe20000000800 */
[----:B------:R-:W-:Y:S01]  /*d970*/  @!PT LDS RZ, [RZ] ;  /* 0x00000000fffff984 */ /* 0x000fe20000000800 */
[----:B------:R3:W-:Y:S04]  /*d980*/  @P2 LDGSTS.E.BYPASS.LTC128B.128 [R116+0x8000], [R12.64+0x80] ;  /* 0x080000800c742fae */ /* 0x0007e8000b901d46 */
[----:B------:R-:W-:Y:S01]  /*d990*/  @P2 IMAD.X R84, R5, 0x1, R84, P1 ;  /* 0x0000000105542824 */ /* 0x000fe200008e0654 */
[C---:B------:R-:W-:Y:S01]  /*d9a0*/  @P2 LEA R16, P1, R7.reuse, c[0x0][0x170], 0x1 ;  /* 0x00005c0007102a11 */ /* 0x040fe200078208ff */
[----:B------:R-:W-:Y:S03]  /*d9b0*/  @!P2 STS.128 [R116+0x8000], RZ ;  /* 0x008000ff7400a388 */ /* 0x000fe60000000c00 */
[----:B------:R-:W-:Y:S01]  /*d9c0*/  @P2 LEA.HI.X R17, R7, c[0x0][0x174], R84, 0x1, P1 ;  /* 0x00005d0007112a11 */ /* 0x000fe200008f0c54 */
[----:B------:R-:W-:Y:S01]  /*d9d0*/  @!PT LDS RZ, [RZ] ;  /* 0x00000000fffff984 */ /* 0x000fe20000000800 */
[----:B------:R-:W-:Y:S01]  /*d9e0*/  @!PT LDS RZ, [RZ] ;  /* 0x00000000fffff984 */ /* 0x000fe20000000800 */
[----:B------:R-:W-:Y:S01]  /*d9f0*/  @!PT LDS RZ, [RZ] ;  /* 0x00000000fffff984 */ /* 0x000fe20000000800 */
[----:B------:R3:W-:Y:S01]  /*da00*/  @P6 LDGSTS.E.BYPASS.LTC128B.128 [R116+0x6800], [R14.64] ;  /* 0x068000000e746fae */ /* 0x0007e2000b901d46 */
[----:B------:R-:W-:-:S03]  /*da10*/  @P5 LEA R8, P1, R9, c[0x0][0x170], 0x1 ;  /* 0x00005c0009085a11 */ /* 0x000fc600078208ff */
[----:B------:R-:W-:Y:S01]  /*da20*/  @!P6 STS.128 [R116+0x6800], RZ ;  /* 0x006800ff7400e388 */ /* 0x000fe20000000c00 */
        /* <DEDUP_REMOVED lines=14> */
[----:B---3--:R-:W4:Y:S04]  /*db10*/  LDSM.16.M88.4 R12, [R112+0x3800] ;  /* 0x00380000700c783b */ /* 0x008f280000000200 */
[----:B------:R-:W2:Y:S04]  /*db20*/  LDSM.16.M88.4 R92, [R112+0x3c00] ;  /* 0x003c0000705c783b */ /* 0x000ea80000000200 */
[----:B------:R-:W-:Y:S04]  /*db30*/  LDSM.16.M88.4 R84, [R111] ;  /* 0x000000006f54783b */ /* 0x000fe80000000200 */
[----:B------:R-:W3:Y:S04]  /*db40*/  LDSM.16.M88.4 R88, [R109+0x3400] ;  /* 0x003400006d58783b */ /* 0x000ee80000000200 */
        /* <DEDUP_REMOVED lines=73> */
[C---:B--2---:R-:W-:Y:S03]  /*dfe0*/  HMMA.16816.F32.BF16 R12, R92.reuse, R90, R12 ;  /* 0x0000005a5c0c723c */ /* 0x044fe6000004180c */
[----:B------:R-:W-:Y:S04]  /*dff0*/  I2F R85, R86 ;  /* 0x0000005600557306 */ /* 0x000fe80000201400 */
[----:B------:R-:W-:Y:S01]  /*e000*/  IADD3 R91, R84, 0x1, RZ ;  /* 0x00000001545b7810 */ /* 0x000fe20007ffe0ff */
[----:B------:R-:W-:Y:S03]  /*e010*/  HMMA.16816.F32.BF16 R16, R92, R88, R16 ;  /* 0x000000585c10723c */ /* 0x000fe60000041810 */
[----:B------:R-:W1:Y:S01]  /*e020*/  I2F R90, R91 ;  /* 0x0000005b005a7306 */ /* 0x000e620000201400 */
[----:B------:R-:W-:Y:S01]  /*e030*/  BAR.SYNC.DEFER_BLOCKING 0x0 ;  /* 0x0000000000007b1d */ /* 0x000fe20000010000 */
[----:B------:R-:W-:-:S02]  /*e040*/  ISETP.GE.AND P6, PT, R91, R100, PT ;  /* 0x000000645b00720c */ /* 0x000fc40003fc6270 */
[----:B------:R-:W-:Y:S02]  /*e050*/  IADD3 R89, R84, 0x8, RZ ;  /* 0x0000000854597810 */ /* 0x000fe40007ffe0ff */
[-C--:B------:R-:W-:Y:S02]  /*e060*/  ISETP.GE.AND P2, PT, R91, R101.reuse, PT ;  /* 0x000000655b00720c */ /* 0x080fe40003f46270 */
[----:B------:R-:W2:Y:S01]  /*e070*/  I2F R87, R89 ;  /* 0x0000005900577306 */ /* 0x000ea20000201400 */
[C---:B------:R-:W-:Y:S02]  /*e080*/  ISETP.GE.AND P1, PT, R89.reuse, R100, PT ;  /* 0x000000645900720c */ /* 0x040fe40003f26270 */
[----:B------:R-:W-:Y:S01]  /*e090*/  ISETP.GE.AND P5, PT, R89, R101, PT ;  /* 0x000000655900720c */ /* 0x000fe20003fa6270 */
[CC--:B-1----:R-:W-:Y:S02]  /*e0a0*/  FFMA.FTZ R88, R0.reuse, R90.reuse, R33 ;  /* 0x0000005a00587223 */ /* 0x0c2fe40000010021 */
[----:B------:R-:W-:Y:S01]  /*e0b0*/  FFMA.FTZ R33, R0, R90, R35 ;  /* 0x0000005a00217223 */ /* 0x000fe20000010023 */
[----:B------:R-:W-:-:S02]  /*e0c0*/  IADD3 R35, R84, 0x10, RZ ;  /* 0x0000001054237810 */ /* 0x000fc40007ffe0ff */
[----:B------:R-:W-:Y:S02]  /*e0d0*/  FSEL R88, R88, -INF , !P6 ;  /* 0xff80000058587808 */ /* 0x000fe40007000000 */
[----:B------:R-:W-:Y:S01]  /*e0e0*/  FSEL R33, R33, -INF , !P2 ;  /* 0xff80000021217808 */ /* 0x000fe20005000000 */
[----:B------:R-:W1:Y:S01]  /*e0f0*/  I2F R147, R35 ;  /* 0x0000002300937306 */ /* 0x000e620000201400 */
[----:B------:R-:W-:Y:S01]  /*e100*/  ISETP.GE.AND P6, PT, R86, R100, PT ;  /* 0x000000645600720c */ /* 0x000fe20003fc6270 */
[----:B--2---:R-:W-:Y:S01]  /*e110*/  FFMA.FTZ R89, R0, R87, R28 ;  /* 0x0000005700597223 */ /* 0x004fe2000001001c */
[----:B------:R-:W-:Y:S01]  /*e120*/  ISETP.GE.AND P2, PT, R86, R101, PT ;  /* 0x000000655600720c */ /* 0x000fe20003f46270 */
[----:B------:R-:W-:Y:S01]  /*e130*/  FFMA.FTZ R87, R0, R87, R30 ;  /* 0x0000005700577223 */ /* 0x000fe2000001001e */
[----:B------:R-:W-:Y:S01]  /*e140*/  IADD3 R86, R84, 0x11, RZ ;  /* 0x0000001154567810 */ /* 0x000fe20007ffe0ff */
[CC--:B------:R-:W-:Y:S01]  /*e150*/  FFMA.FTZ R28, R0.reuse, R85.reuse, R29 ;  /* 0x00000055001c7223 */ /* 0x0c0fe2000001001d */
[----:B------:R-:W-:Y:S01]  /*e160*/  FSEL R30, R89, -INF , !P1 ;  /* 0xff800000591e7808 */ /* 0x000fe20004800000 */
[----:B------:R-:W-:Y:S01]  /*e170*/  FFMA.FTZ R29, R0, R85, R31 ;  /* 0x00000055001d7223 */ /* 0x000fe2000001001f */
[----:B------:R-:W2:Y:S01]  /*e180*/  I2F R137, R86 ;  /* 0x0000005600897306 */ /* 0x000ea20000201400 */
[----:B------:R-:W-:-:S02]  /*e190*/  IADD3 R85, R84, 0x18, RZ ;  /* 0x0000001854557810 */ /* 0x000fc40007ffe0ff */
[----:B------:R-:W-:Y:S02]  /*e1a0*/  FSEL R31, R87, -INF , !P5 ;  /* 0xff800000571f7808 */ /* 0x000fe40006800000 */
[CC--:B------:R-:W-:Y:S02]  /*e1b0*/  ISETP.GE.AND P1, PT, R35.reuse, R100.reuse, PT ;  /* 0x000000642300720c */ /* 0x0c0fe40003f26270 */
[----:B------:R-:W-:Y:S01]  /*e1c0*/  ISETP.GE.AND P5, PT, R35, R101, PT ;  /* 0x000000652300720c */ /* 0x000fe20003fa6270 */
[-C--:B-1----:R-:W-:Y:S01]  /*e1d0*/  FFMA.FTZ R138, R0, R147.reuse, R24 ;  /* 0x00000093008a7223 */ /* 0x082fe20000010018 */
[----:B------:R-:W1:Y:S01]  /*e1e0*/  I2F R35, R85 ;  /* 0x0000005500237306 */ /* 0x000e620000201400 */
[----:B------:R-:W-:Y:S01]  /*e1f0*/  IADD3 R24, R84, 0x19, RZ ;  /* 0x0000001954187810 */ /* 0x000fe20007ffe0ff */
[----:B------:R-:W-:Y:S01]  /*e200*/  FFMA.FTZ R147, R0, R147, R26 ;  /* 0x0000009300937223 */ /* 0x000fe2000001001a */
[----:B------:R-:W-:Y:S02]  /*e210*/  FSEL R28, R28, -INF , !P6 ;  /* 0xff8000001c1c7808 */ /* 0x000fe40007000000 */
[----:B------:R-:W-:Y:S01]  /*e220*/  FSEL R29, R29, -INF , !P2 ;  /* 0xff8000001d1d7808 */ /* 0x000fe20005000000 */
[-C--:B--2---:R-:W-:Y:S01]  /*e230*/  FFMA.FTZ R25, R0, R137.reuse, R25 ;  /* 0x0000008900197223 */ /* 0x084fe20000010019 */
[----:B------:R-:W-:Y:S01]  /*e240*/  ISETP.GE.AND P6, PT, R86, R100, PT ;  /* 0x000000645600720c */ /* 0x000fe20003fc6270 */
[----:B------:R-:W-:Y:S01]  /*e250*/  FFMA.FTZ R137, R0, R137, R27 ;  /* 0x0000008900897223 */ /* 0x000fe2000001001b */
[----:B------:R-:W-:Y:S01]  /*e260*/  ISETP.GE.AND P2, PT, R86, R101, PT ;  /* 0x000000655600720c */ /* 0x000fe20003f46270 */
[----:B------:R2:W3:Y:S01]  /*e270*/  I2F R27, R24 ;  /* 0x00000018001b7306 */ /* 0x0004e20000201400 */
[----:B------:R-:W-:-:S02]  /*e280*/  FSEL R130, R25, -INF , !P6 ;  /* 0xff80000019827808 */ /* 0x000fc40007000000 */
[----:B------:R-:W-:Y:S02]  /*e290*/  FSEL R137, R137, -INF , !P2 ;  /* 0xff80000089897808 */ /* 0x000fe40005000000 */
[----:B------:R-:W-:Y:S01]  /*e2a0*/  ISETP.GE.AND P6, PT, R24, R100, PT ;  /* 0x000000641800720c */ /* 0x000fe20003fc6270 */
[----:B-1----:R-:W-:Y:S01]  /*e2b0*/  FFMA.FTZ R144, R0, R35, R20 ;  /* 0x0000002300907223 */ /* 0x002fe20000010014 */
[----:B------:R-:W-:Y:S01]  /*e2c0*/  ISETP.GE.AND P2, PT, R24, R101, PT ;  /* 0x000000651800720c */ /* 0x000fe20003f46270 */
[----:B------:R-:W-:Y:S01]  /*e2d0*/  FFMA.FTZ R22, R0, R35, R22 ;  /* 0x0000002300167223 */ /* 0x000fe20000010016 */
[----:B------:R-:W-:Y:S02]  /*e2e0*/  IADD3 R26, R84, 0x20, RZ ;  /* 0x00000020541a7810 */ /* 0x000fe40007ffe0ff */
[----:B------:R-:W-:Y:S02]  /*e2f0*/  FSEL R147, R147, -INF , !P5 ;  /* 0xff80000093937808 */ /* 0x000fe40006800000 */
[----:B------:R-:W1:Y:S01]  /*e300*/  I2F R25, R26 ;  /* 0x0000001a00197306 */ /* 0x000e620000201400 */
[----:B------:R-:W-:-:S02]  /*e310*/  ISETP.GE.AND P5, PT, R85, R101, PT ;  /* 0x000000655500720c */ /* 0x000fc40003fa6270 */
[----:B--2---:R-:W-:Y:S01]  /*e320*/  IADD3 R24, R84, 0x21, RZ ;  /* 0x0000002154187810 */ /* 0x004fe20007ffe0ff */
[-C--:B---3--:R-:W-:Y:S01]  /*e330*/  FFMA.FTZ R21, R0, R27.reuse, R21 ;  /* 0x0000001b00157223 */ /* 0x088fe20000010015 */
[----:B------:R-:W-:Y:S01]  /*e340*/  FSEL R149, R22, -INF , !P5 ;  /* 0xff80000016957808 */ /* 0x000fe20006800000 */
[----:B------:R-:W-:Y:S01]  /*e350*/  FFMA.FTZ R23, R0, R27, R23 ;  /* 0x0000001b00177223 */ /* 0x000fe20000010017 */
[----:B------:R-:W-:Y:S01]  /*e360*/  IADD3 R22, R84, 0x28, RZ ;  /* 0x0000002854167810 */ /* 0x000fe20007ffe0ff */
[----:B------:R-:W2:Y:S01]  /*e370*/  I2F R20, R24 ;  /* 0x0000001800147306 */ /* 0x000ea20000201400 */
[----:B------:R-:W-:Y:S02]  /*e380*/  FSEL R142, R21, -INF , !P6 ;  /* 0xff800000158e7808 */ /* 0x000fe40007000000 */
[----:B------:R-:W-:Y:S02]  /*e390*/  FSEL R138, R138, -INF , !P1 ;  /* 0xff8000008a8a7808 */ /* 0x000fe40004800000 */
[----:B------:R-:W-:-:S02]  /*e3a0*/  ISETP.GE.AND P1, PT, R85, R100, PT ;  /* 0x000000645500720c */ /* 0x000fc40003f26270 */
[----:B------:R-:W-:Y:S01]  /*e3b0*/  FSEL R145, R23, -INF , !P2 ;  /* 0xff80000017917808 */ /* 0x000fe20005000000 */
[----:B------:R-:W3:Y:S01]  /*e3c0*/  I2F R21, R22 ;  /* 0x0000001600157306 */ /* 0x000ee20000201400 */
[----:B------:R-:W-:Y:S01]  /*e3d0*/  FSEL R144, R144, -INF , !P1 ;  /* 0xff80000090907808 */ /* 0x000fe20004800000 */
[-C--:B-1----:R-:W-:Y:S01]  /*e3e0*/  FFMA.FTZ R16, R0, R25.reuse, R16 ;  /* 0x0000001900107223 */ /* 0x082fe20000010010 */
[-C--:B------:R-:W-:Y:S01]  /*e3f0*/  ISETP.GE.AND P1, PT, R26, R100.reuse, PT ;  /* 0x000000641a00720c */ /* 0x080fe20003f26270 */
[----:B------:R-:W-:Y:S01]  /*e400*/  FFMA.FTZ R105, R0, R25, R18 ;  /* 0x0000001900697223 */ /* 0x000fe20000010012 */
[C---:B------:R-:W-:Y:S02]  /*e410*/  ISETP.GE.AND P6, PT, R24.reuse, R100, PT ;  /* 0x000000641800720c */ /* 0x040fe40003fc6270 */
[----:B------:R-:W-:Y:S01]  /*e420*/  ISETP.GE.AND P2, PT, R24, R101, PT ;  /* 0x000000651800720c */ /* 0x000fe20003f46270 */
[-C--:B--2---:R-:W-:Y:S01]  /*e430*/  FFMA.FTZ R17, R0, R20.reuse, R17 ;  /* 0x0000001400117223 */ /* 0x084fe20000010011 */
[----:B------:R-:W-:Y:S01]  /*e440*/  IADD3 R18, R84, 0x29, RZ ;  /* 0x0000002954127810 */ /* 0x000fe20007ffe0ff */
[----:B------:R-:W-:Y:S01]  /*e450*/  FFMA.FTZ R103, R0, R20, R19 ;  /* 0x0000001400677223 */ /* 0x000fe20000010013 */
[----:B------:R-:W-:-:S02]  /*e460*/  FSEL R106, R16, -INF , !P1 ;  /* 0xff800000106a7808 */ /* 0x000fc40004800000 */
[----:B------:R-:W-:Y:S01]  /*e470*/  FSEL R104, R17, -INF , !P6 ;  /* 0xff80000011687808 */ /* 0x000fe20007000000 */
[----:B------:R1:W2:Y:S01]  /*e480*/  I2F R16, R18 ;  /* 0x0000001200107306 */ /* 0x0002a20000201400 */
[----:B------:R-:W-:Y:S01]  /*e490*/  FSEL R103, R103, -INF , !P2 ;  /* 0xff80000067677808 */ /* 0x000fe20005000000 */
[-C--:B---3--:R-:W-:Y:S01]  /*e4a0*/  FFMA.FTZ R107, R0, R21.reuse, R14 ;  /* 0x00000015006b7223 */ /* 0x088fe2000001000e */
[-C--:B------:R-:W-:Y:S01]  /*e4b0*/  ISETP.GE.AND P6, PT, R18, R100.reuse, PT ;  /* 0x000000641200720c */ /* 0x080fe20003fc6270 */
[----:B------:R-:W-:Y:S01]  /*e4c0*/  FFMA.FTZ R12, R0, R21, R12 ;  /* 0x00000015000c7223 */ /* 0x000fe2000001000c */
[----:B------:R-:W-:Y:S02]  /*e4d0*/  ISETP.GE.AND P2, PT, R18, R101, PT ;  /* 0x000000651200720c */ /* 0x000fe40003f46270 */
[----:B------:R-:W-:Y:S02]  /*e4e0*/  IADD3 R19, R84, 0x30, RZ ;  /* 0x0000003054137810 */ /* 0x000fe40007ffe0ff */
[----:B------:R-:W-:-:S02]  /*e4f0*/  ISETP.GE.AND P1, PT, R22, R100, PT ;  /* 0x000000641600720c */ /* 0x000fc40003f26270 */
[----:B------:R-:W3:Y:S01]  /*e500*/  I2F R17, R19 ;  /* 0x0000001300117306 */ /* 0x000ee20000201400 */
[----:B------:R-:W-:Y:S02]  /*e510*/  ISETP.GE.AND P5, PT, R26, R101, PT ;  /* 0x000000651a00720c */ /* 0x000fe40003fa6270 */
[----:B------:R-:W-:Y:S02]  /*e520*/  FSEL R127, R12, -INF , !P1 ;  /* 0xff8000000c7f7808 */ /* 0x000fe40004800000 */
[----:B-1----:R-:W-:Y:S01]  /*e530*/  IADD3 R18, R84, 0x31, RZ ;  /* 0x0000003154127810 */ /* 0x002fe20007ffe0ff */
[-C--:B--2---:R-:W-:Y:S01]  /*e540*/  FFMA.FTZ R136, R0, R16.reuse, R13 ;  /* 0x0000001000887223 */ /* 0x084fe2000001000d */
[----:B------:R-:W-:Y:S01]  /*e550*/  IADD3 R12, R84, 0x38, RZ ;  /* 0x00000038540c7810 */ /* 0x000fe20007ffe0ff */
[----:B------:R-:W-:Y:S01]  /*e560*/  FFMA.FTZ R15, R0, R16, R15 ;  /* 0x00000010000f7223 */ /* 0x000fe2000001000f */
[----:B------:R-:W1:Y:S01]  /*e570*/  I2F R14, R18 ;  /* 0x00000012000e7306 */ /* 0x000e620000201400 */
[----:B------:R-:W-:-:S02]  /*e580*/  FSEL R105, R105, -INF , !P5 ;  /* 0xff80000069697808 */ /* 0x000fc40006800000 */
[----:B------:R-:W-:Y:S02]  /*e590*/  ISETP.GE.AND P5, PT, R22, R101, PT ;  /* 0x000000651600720c */ /* 0x000fe40003fa6270 */
[----:B------:R-:W-:Y:S01]  /*e5a0*/  ISETP.GE.AND P1, PT, R19, R100, PT ;  /* 0x000000641300720c */ /* 0x000fe20003f26270 */
[CC--:B---3--:R-:W-:Y:S02]  /*e5b0*/  FFMA.FTZ R8, R0.reuse, R17.reuse, R8 ;  /* 0x0000001100087223 */ /* 0x0c8fe40000010008 */
[----:B------:R-:W2:Y:S01]  /*e5c0*/  I2F R13, R12 ;  /* 0x0000000c000d7306 */ /* 0x000ea20000201400 */
[----:B------:R-:W-:Y:S01]  /*e5d0*/  FSEL R107, R107, -INF , !P5 ;  /* 0xff8000006b6b7808 */ /* 0x000fe20006800000 */
[----:B------:R-:W-:Y:S01]  /*e5e0*/  FFMA.FTZ R10, R0, R17, R10 ;  /* 0x00000011000a7223 */ /* 0x000fe2000001000a */
[----:B------:R-:W-:Y:S02]  /*e5f0*/  FSEL R136, R136, -INF , !P6 ;  /* 0xff80000088887808 */ /* 0x000fe40007000000 */
[----:B------:R-:W-:-:S02]  /*e600*/  ISETP.GE.AND P5, PT, R19, R101, PT ;  /* 0x000000651300720c */ /* 0x000fc40003fa6270 */
[----:B------:R-:W-:Y:S01]  /*e610*/  ISETP.GE.AND P6, PT, R18, R100, PT ;  /* 0x000000641200720c */ /* 0x000fe20003fc6270 */
[-C--:B-1----:R-:W-:Y:S01]  /*e620*/  FFMA.FTZ R126, R0, R14.reuse, R9 ;  /* 0x0000000e007e7223 */ /* 0x082fe20000010009 */
[----:B------:R-:W-:Y:S01]  /*e630*/  FSEL R102, R8, -INF , !P1 ;  /* 0xff80000008667808 */ /* 0x000fe20004800000 */
[----:B------:R-:W1:Y:S01]  /*e640*/  I2F R9, R84 ;  /* 0x0000005400097306 */ /* 0x000e620000201400 */
[----:B------:R-:W-:Y:S01]  /*e650*/  IADD3 R8, R84, 0x39, RZ ;  /* 0x0000003954087810 */ /* 0x000fe20007ffe0ff */
[----:B------:R-:W-:Y:S01]  /*e660*/  FFMA.FTZ R11, R0, R14, R11 ;  /* 0x0000000e000b7223 */ /* 0x000fe2000001000b */
[----:B------:R-:W-:Y:S02]  /*e670*/  FSEL R86, R10, -INF , !P5 ;  /* 0xff8000000a567808 */ /* 0x000fe40006800000 */
[----:B------:R-:W-:Y:S01]  /*e680*/  FSEL R126, R126, -INF , !P6 ;  /* 0xff8000007e7e7808 */ /* 0x000fe20007000000 */
[-C--:B--2---:R-:W-:Y:S01]  /*e690*/  FFMA.FTZ R4, R0, R13.reuse, R4 ;  /* 0x0000000d00047223 */ /* 0x084fe20000010004 */
[-C--:B------:R-:W-:Y:S01]  /*e6a0*/  ISETP.GE.AND P6, PT, R12, R100.reuse, PT ;  /* 0x000000640c00720c */ /* 0x080fe20003fc6270 */
[----:B------:R-:W2:Y:S01]  /*e6b0*/  I2F R10, R8 ;  /* 0x00000008000a7306 */ /* 0x000ea20000201400 */
[----:B------:R-:W-:Y:S01]  /*e6c0*/  ISETP.GE.AND P1, PT, R84, R100, PT ;  /* 0x000000645400720c */ /* 0x000fe20003f26270 */
[----:B------:R-:W-:Y:S01]  /*e6d0*/  FFMA.FTZ R6, R0, R13, R6 ;  /* 0x0000000d00067223 */ /* 0x000fe20000010006 */
[----:B------:R-:W-:-:S02]  /*e6e0*/  FSEL R134, R4, -INF , !P6 ;  /* 0xff80000004867808 */ /* 0x000fc40007000000 */
[----:B------:R-:W-:Y:S02]  /*e6f0*/  FSEL R99, R15, -INF , !P2 ;  /* 0xff8000000f637808 */ /* 0x000fe40005000000 */
[----:B------:R-:W-:Y:S01]  /*e700*/  ISETP.GE.AND P2, PT, R18, R101, PT ;  /* 0x000000651200720c */ /* 0x000fe20003f46270 */
[----:B-1----:R-:W-:Y:S01]  /*e710*/  FFMA.FTZ R32, R0, R9, R32 ;  /* 0x0000000900207223 */ /* 0x002fe20000010020 */
[----:B------:R-:W-:Y:S01]  /*e720*/  ISETP.GE.AND P5, PT, R84, R101, PT ;  /* 0x000000655400720c */ /* 0x000fe20003fa6270 */
[----:B------:R-:W-:Y:S01]  /*e730*/  FFMA.FTZ R34, R0, R9, R34 ;  /* 0x0000000900227223 */ /* 0x000fe20000010022 */
[----:B------:R-:W-:Y:S02]  /*e740*/  FSEL R84, R11, -INF , !P2 ;  /* 0xff8000000b547808 */ /* 0x000fe40005000000 */
[----:B------:R-:W-:Y:S02]  /*e750*/  FSEL R4, R32, -INF , !P1 ;  /* 0xff80000020047808 */ /* 0x000fe40004800000 */
[----:B------:R-:W-:Y:S01]  /*e760*/  ISETP.GT.AND P1, PT, R129, R114, PT ;  /* 0x000000728100720c */ /* 0x000fe20003f24270 */
[-C--:B--2---:R-:W-:Y:S01]  /*e770*/  FFMA.FTZ R141, R0, R10.reuse, R5 ;  /* 0x0000000a008d7223 */ /* 0x084fe20000010005 */
[----:B------:R-:W-:Y:S01]  /*e780*/  ISETP.GE.AND P2, PT, R12, R101, PT ;  /* 0x000000650c00720c */ /* 0x000fe20003f46270 */
[----:B------:R-:W-:Y:S01]  /*e790*/  FFMA.FTZ R7, R0, R10, R7 ;  /* 0x0000000a00077223 */ /* 0x000fe20000010007 */
[----:B------:R-:W-:-:S02]  /*e7a0*/  ISETP.GE.AND P6, PT, R8, R100, PT ;  /* 0x000000640800720c */ /* 0x000fc40003fc6270 */
[----:B------:R-:W-:Y:S02]  /*e7b0*/  FSEL R85, R6, -INF , !P2 ;  /* 0xff80000006557808 */ /* 0x000fe40005000000 */
[----:B------:R-:W-:Y:S02]  /*e7c0*/  ISETP.GE.AND P2, PT, R8, R101, PT ;  /* 0x000000650800720c */ /* 0x000fe40003f46270 */
[----:B------:R-:W-:Y:S02]  /*e7d0*/  FSEL R5, R34, -INF , !P5 ;  /* 0xff80000022057808 */ /* 0x000fe40006800000 */
[----:B------:R-:W-:Y:S02]  /*e7e0*/  FSEL R141, R141, -INF , !P6 ;  /* 0xff8000008d8d7808 */ /* 0x000fe40007000000 */
[----:B------:R-:W-:Y:S01]  /*e7f0*/  FSEL R95, R7, -INF , !P2 ;  /* 0xff800000075f7808 */ /* 0x000fe20005000000 */
[----:B------:R-:W-:Y:S05]  /*e800*/  @!P1 BRA `(.L_x_6095) ;  /* 0x0000077000009947 */ /* 0x000fea0003800000 */
[----:B------:R-:W-:Y:S05]  /*e810*/  @!P3 BRA `(.L_x_6096) ;  /* 0x000003b00000b947 */ /* 0x000fea0003800000 */
[----:B------:R-:W-:Y:S01]  /*e820*/  IABS R7, c[0x0][0x2d0] ;  /* 0x0000b40000077a13 */ /* 0x000fe20000000000 */
[----:B------:R-:W-:-:S02]  /*e830*/  IMAD.SHL.U32 R8, R129, 0x40, RZ ;  /* 0x0000004081087824 */ /* 0x000fc400078e00ff */
[----:B------:R-:W-:Y:S01]  /*e840*/  IMAD.MOV.U32 R12, RZ, RZ, RZ ;  /* 0x000000ffff0c7224 */ /* 0x000fe200078e00ff */
[----:B------:R-:W1:Y:S02]  /*e850*/  I2F.RP R9, R7 ;  /* 0x0000000700097306 */ /* 0x000e640000209400 */
        /* <DEDUP_REMOVED lines=55> */
.L_x_6096:
[----:B------:R-:W-:-:S05]  /*ebd0*/  IMAD.MOV.U32 R12, RZ, RZ, c[0x0][0x198] ;  /* 0x00006600ff0c7624 */ /* 0x000fca00078e00ff */
[----:B------:R-:W-:-:S04]  /*ebe0*/  LEA R12, -R12, RZ, 0x6 ;  /* 0x000000ff0c0c7211 */ /* 0x000fc800078e31ff */
[----:B------:R-:W-:Y:S02]  /*ebf0*/  SHF.R.S32.HI R10, RZ, 0x1f, R12 ;  /* 0x0000001fff0a7819 */ /* 0x000fe4000001140c */
.L_x_6097:
[----:B------:R-:W1:Y:S01]  /*ec00*/  S2R R7, SR_TID.X ;  /* 0x0000000000077919 */ /* 0x000e620000002100 */
[----:B------:R-:W-:Y:S02]  /*ec10*/  SEL R8, RZ, 0x3fffc, P0 ;  /* 0x0003fffcff087807 */ /* 0x000fe40000000000 */
[----:B------:R-:W-:Y:S02]  /*ec20*/  LEA R14, P2, R12, R122, 0x1 ;  /* 0x0000007a0c0e7211 */ /* 0x000fe400078408ff */
[----:B------:R-:W-:Y:S02]  /*ec30*/  LOP3.LUT P5, RZ, R8, 0x4, RZ, 0xc0, !PT ;  /* 0x0000000408ff7812 */ /* 0x000fe400078ac0ff */
[----:B------:R-:W-:Y:S02]  /*ec40*/  LEA.HI.X R15, R12, R121, R10, 0x1, P2 ;  /* 0x000000790c0f7211 */ /* 0x000fe400010f0c0a */
[----:B-1----:R-:W-:-:S04]  /*ec50*/  SHF.R.S32.HI R6, RZ, 0x1f, R7 ;  /* 0x0000001fff067819 */ /* 0x002fc80000011407 */
[----:B------:R-:W-:-:S04]  /*ec60*/  LEA.HI R6, R6, R7, RZ, 0x2 ;  /* 0x0000000706067211 */ /* 0x000fc800078f10ff */
[----:B------:R-:W-:-:S05]  /*ec70*/  LOP3.LUT R6, R6, 0xfffffffc, RZ, 0xc0, !PT ;  /* 0xfffffffc06067812 */ /* 0x000fca00078ec0ff */
[----:B------:R-:W-:Y:S02]  /*ec80*/  IMAD.IADD R6, R7, 0x1, -R6 ;  /* 0x0000000107067824 */ /* 0x000fe400078e0a06 */
[----:B------:R-:W-:Y:S02]  /*ec90*/  IMAD.MOV.U32 R7, RZ, RZ, c[0x0][0x198] ;  /* 0x00006600ff077624 */ /* 0x000fe400078e00ff */
[----:B------:R-:W-:-:S03]  /*eca0*/  IMAD.SHL.U32 R6, R6, 0x8, RZ ;  /* 0x0000000806067824 */ /* 0x000fc600078e00ff */
[----:B------:R-:W-:Y:S02]  /*ecb0*/  LEA R8, P0, R7, R12, 0x5 ;  /* 0x0000000c07087211 */ /* 0x000fe400078028ff */
[----:B------:R-:W-:Y:S01]  /*ecc0*/  ISETP.GE.AND P1, PT, R6, c[0x0][0x220], PT ;  /* 0x0000880006007a0c */ /* 0x000fe20003f26270 */
[----:B------:R-:W-:Y:S01]  /*ecd0*/  IMAD.MOV.U32 R6, RZ, RZ, c[0x0][0x19c] ;  /* 0x00006700ff067624 */ /* 0x000fe200078e00ff */
[----:B------:R-:W-:-:S04]  /*ece0*/  @!P4 LEA R12, P2, R8, R122, 0x1 ;  /* 0x0000007a080cc211 */ /* 0x000fc800078408ff */
[C---:B------:R-:W-:Y:S02]  /*ecf0*/  LEA.HI.X R10, R7.reuse, R10, R6, 0x5, P0 ;  /* 0x0000000a070a7211 */ /* 0x040fe400000f2c06 */
[C---:B------:R-:W-:Y:S01]  /*ed00*/  @P5 LEA R16, P0, R8.reuse, R122, 0x1 ;  /* 0x0000007a08105211 */ /* 0x040fe200078008ff */
[----:B------:R-:W-:Y:S01]  /*ed10*/  IMAD.MOV.U32 R122, RZ, RZ, R14 ;  /* 0x000000ffff7a7224 */ /* 0x000fe200078e000e */
[CCC-:B------:R-:W-:Y:S02]  /*ed20*/  @!P4 LEA.HI.X R13, R8.reuse, R121.reuse, R10.reuse, 0x1, P2 ;  /* 0x00000079080dc211 */ /* 0x1c0fe400010f0c0a */
[----:B------:R-:W-:Y:S01]  /*ed30*/  @P5 LEA.HI.X R17, R8, R121, R10, 0x1, P0 ;  /* 0x0000007908115211 */ /* 0x000fe200000f0c0a */
[----:B------:R-:W-:Y:S01]  /*ed40*/  @!PT LDS RZ, [RZ] ;  /* 0x00000000fffff984 */ /* 0x000fe20000000800 */
[----:B------:R-:W-:Y:S01]  /*ed50*/  @!PT LDS RZ, [RZ] ;  /* 0x00000000fffff984 */ /* 0x000fe20000000800 */
[----:B------:R-:W-:Y:S01]  /*ed60*/  @!PT LDS RZ, [RZ] ;  /* 0x00000000fffff984 */ /* 0x000fe20000000800 */
[----:B------:R1:W-:Y:S01]  /*ed70*/  @!P1 LDGSTS.E.BYPASS.LTC128B.128 [R116+0x3000], [R14.64] ;  /* 0x030000000e749fae */ /* 0x0003e2000b901d46 */
[C---:B------:R-:W-:Y:S01]  /*ed80*/  @!P1 LEA R8, P0, R7.reuse, R14, 0x6 ;  /* 0x0000000e07089211 */ /* 0x040fe200078030ff */
[----:B------:R-:W-:Y:S02]  /*ed90*/  IMAD.MOV.U32 R121, RZ, RZ, R15 ;  /* 0x000000ffff797224 */ /* 0x000fe400078e000f */
[----:B------:R1:W-:Y:S01]  /*eda0*/  @P1 STS [R116+0x3000], RZ ;  /* 0x003000ff74001388 */ /* 0x0003e20000000800 */
[----:B------:R-:W-:-:S03]  /*edb0*/  @!P1 LEA.HI.X R9, R7, R15, R6, 0x6, P0 ;  /* 0x0000000f07099211 */ /* 0x000fc600000f3406 */
        /* <DEDUP_REMOVED lines=28> */
.L_x_6095:
        /* <DEDUP_REMOVED lines=52> */
[----:B------:R-:W-:Y:S02]  /*f2c0*/  FFMA.FTZ R91, R30, c[0x0][0x23c], -R143 ;  /* 0x00008f001e5b7a23 */ /* 0x000fe4000001088f */
[----:B------:R-:W-:Y:S01]  /*f2d0*/  FADD.FTZ R4, R3, -R4 ;  /* 0x8000000403047221 */ /* 0x000fe20000010000 */
[----:B------:R-:W-:Y:S01]  /*f2e0*/  FSEL R3, R89, RZ, P0 ;  /* 0x000000ff59037208 */ /* 0x000fe20000000000 */
[----:B------:R-:W-:Y:S01]  /*f2f0*/  FFMA.FTZ R94, R33, c[0x0][0x23c], -R96 ;  /* 0x00008f00215e7a23 */ /* 0x000fe20000010860 */
[----:B------:R-:W-:Y:S01]  /*f300*/  MUFU.EX2 R97, R97 ;  /* 0x0000006100617308 */ /* 0x000fe20000000800 */
[----:B------:R-:W-:Y:S01]  /*f310*/  FMUL.FTZ R98, R4, c[0x0][0x23c] ;  /* 0x00008f0004627a20 */ /* 0x000fe20000410000 */
[----:B------:R-:W1:Y:S01]  /*f320*/  LDSM.16.MT88.4 R32, [R108+0x7000] ;  /* 0x007000006c20783b */ /* 0x000e620000004200 */
[----:B------:R-:W-:-:S02]  /*f330*/  FADD.FTZ R3, R2, -R3 ;  /* 0x8000000302037221 */ /* 0x000fc40000010000 */
[--C-:B------:R-:W-:Y:S02]  /*f340*/  FFMA.FTZ R88, R28, c[0x0][0x23c], -R143.reuse ;  /* 0x00008f001c587a23 */ /* 0x100fe4000001088f */
[----:B------:R-:W-:Y:S01]  /*f350*/  FMUL.FTZ R93, R3, c[0x0][0x23c] ;  /* 0x00008f00035d7a20 */ /* 0x000fe20000410000 */
[----:B------:R-:W2:Y:S01]  /*f360*/  MUFU.EX2 R98, R98 ;  /* 0x0000006200627308 */ /* 0x000ea20000000800 */
[--C-:B------:R-:W-:Y:S02]  /*f370*/  FFMA.FTZ R87, R5, c[0x0][0x23c], -R96.reuse ;  /* 0x00008f0005577a23 */ /* 0x100fe40000010860 */
[--C-:B------:R-:W-:Y:S02]  /*f380*/  FFMA.FTZ R3, R31, c[0x0][0x23c], -R96.reuse ;  /* 0x00008f001f037a23 */ /* 0x100fe40000010860 */
[----:B------:R-:W-:Y:S02]  /*f390*/  FFMA.FTZ R2, R29, c[0x0][0x23c], -R96 ;  /* 0x00008f001d027a23 */ /* 0x000fe40000010860 */
[--C-:B------:R-:W-:Y:S01]  /*f3a0*/  FFMA.FTZ R140, R138, c[0x0][0x23c], -R143.reuse ;  /* 0x00008f008a8c7a23 */ /* 0x100fe2000001088f */
[----:B------:R-:W4:Y:S01]  /*f3b0*/  MUFU.EX2 R93, R93 ;  /* 0x0000005d005d7308 */ /* 0x000f220000000800 */
[----:B------:R-:W-:-:S02]  /*f3c0*/  FFMA.FTZ R139, R130, c[0x0][0x23c], -R143 ;  /* 0x00008f00828b7a23 */ /* 0x000fc4000001088f */
[--C-:B------:R-:W-:Y:S02]  /*f3d0*/  FFMA.FTZ R131, R144, c[0x0][0x23c], -R143.reuse ;  /* 0x00008f0090837a23 */ /* 0x100fe4000001088f */
[----:B------:R-:W-:Y:S02]  /*f3e0*/  FFMA.FTZ R130, R142, c[0x0][0x23c], -R143 ;  /* 0x00008f008e827a23 */ /* 0x000fe4000001088f */
[----:B------:R-:W-:Y:S01]  /*f3f0*/  FFMA.FTZ R138, R147, c[0x0][0x23c], -R96 ;  /* 0x00008f00938a7a23 */ /* 0x000fe20000010860 */
[----:B------:R-:W5:Y:S01]  /*f400*/  MUFU.EX2 R92, R92 ;  /* 0x0000005c005c7308 */ /* 0x000f620000000800 */
[-C--:B--2---:R-:W-:Y:S02]  /*f410*/  FMUL.FTZ R12, R36, R98.reuse ;  /* 0x00000062240c7220 */ /* 0x084fe40000410000 */
[-C--:B------:R-:W-:Y:S02]  /*f420*/  FMUL.FTZ R13, R37, R98.reuse ;  /* 0x00000062250d7220 */ /* 0x080fe40000410000 */
[----:B------:R-:W-:-:S02]  /*f430*/  FMUL.FTZ R36, R60, R98 ;  /* 0x000000623c247220 */ /* 0x000fc40000410000 */
[-C--:B------:R-:W-:Y:S01]  /*f440*/  FMUL.FTZ R37, R61, R98.reuse ;  /* 0x000000623d257220 */ /* 0x080fe20000410000 */
[----:B------:R-:W-:Y:S01]  /*f450*/  MUFU.EX2 R91, R91 ;  /* 0x0000005b005b7308 */ /* 0x000fe20000000800 */
[-C--:B----4-:R-:W-:Y:S02]  /*f460*/  FMUL.FTZ R14, R38, R93.reuse ;  /* 0x0000005d260e7220 */ /* 0x090fe40000410000 */
[-C--:B------:R-:W-:Y:S02]  /*f470*/  FMUL.FTZ R15, R39, R93.reuse ;  /* 0x0000005d270f7220 */ /* 0x080fe40000410000 */
[-C--:B------:R-:W-:Y:S02]  /*f480*/  FMUL.FTZ R38, R62, R93.reuse ;  /* 0x0000005d3e267220 */ /* 0x080fe40000410000 */
[----:B------:R-:W-:Y:S01]  /*f490*/  FMUL.FTZ R39, R63, R93 ;  /* 0x0000005d3f277220 */ /* 0x000fe20000410000 */
[----:B------:R-:W2:Y:S01]  /*f4a0*/  MUFU.EX2 R88, R88 ;  /* 0x0000005800587308 */ /* 0x000ea20000000800 */
[----:B------:R-:W4:Y:S01]  /*f4b0*/  LDSM.16.MT88.4 R60, [R110+0x6400] ;  /* 0x006400006e3c783b */ /* 0x000f220000004200 */
[-C--:B------:R-:W-:Y:S01]  /*f4c0*/  FMUL.FTZ R4, R80, R98.reuse ;  /* 0x0000006250047220 */ /* 0x080fe20000410000 */
[----:B-----5:R-:W-:Y:S01]  /*f4d0*/  F2FP.BF16.PACK_AB R80, R92, R97 ;  /* 0x000000615c50723e */ /* 0x020fe200000010ff */
[----:B------:R-:W-:-:S02]  /*f4e0*/  FMUL.FTZ R5, R81, R98 ;  /* 0x0000006251057220 */ /* 0x000fc40000410000 */
[-C--:B------:R-:W-:Y:S02]  /*f4f0*/  FMUL.FTZ R6, R82, R93.reuse ;  /* 0x0000005d52067220 */ /* 0x080fe40000410000 */
[----:B------:R-:W-:Y:S01]  /*f500*/  MUFU.EX2 R87, R87 ;  /* 0x0000005700577308 */ /* 0x000fe20000000800 */
[-C--:B------:R-:W-:Y:S02]  /*f510*/  FMUL.FTZ R7, R83, R93.reuse ;  /* 0x0000005d53077220 */ /* 0x080fe40000410000 */
[-C--:B------:R-:W-:Y:S02]  /*f520*/  FMUL.FTZ R76, R76, R98.reuse ;  /* 0x000000624c4c7220 */ /* 0x080fe40000410000 */
[----:B------:R-:W-:Y:S02]  /*f530*/  FMUL.FTZ R77, R77, R98 ;  /* 0x000000624d4d7220 */ /* 0x000fe40000410000 */
[----:B------:R-:W-:Y:S01]  /*f540*/  FMUL.FTZ R78, R78, R93 ;  /* 0x0000005d4e4e7220 */ /* 0x000fe20000410000 */
[----:B------:R-:W5:Y:S01]  /*f550*/  MUFU.EX2 R94, R94 ;  /* 0x0000005e005e7308 */ /* 0x000f620000000800 */
[----:B--2---:R-:W-:Y:S01]  /*f560*/  F2FP.BF16.PACK_AB R82, R88, R91 ;  /* 0x0000005b5852723e */ /* 0x004fe200000010ff */
[----:B------:R-:W-:-:S02]  /*f570*/  FMUL.FTZ R79, R79, R93 ;  /* 0x0000005d4f4f7220 */ /* 0x000fc40000410000 */
[--C-:B------:R-:W-:Y:S02]  /*f580*/  FFMA.FTZ R137, R137, c[0x0][0x23c], -R96.reuse ;  /* 0x00008f0089897a23 */ /* 0x100fe40000010860 */
[--C-:B------:R-:W-:Y:S02]  /*f590*/  FFMA.FTZ R101, R149, c[0x0][0x23c], -R96.reuse ;  /* 0x00008f0095657a23 */ /* 0x100fe40000010860 */
[----:B------:R-:W-:Y:S01]  /*f5a0*/  MUFU.EX2 R3, R3 ;  /* 0x0000000300037308 */ /* 0x000fe20000000800 */
[----:B------:R-:W-:Y:S02]  /*f5b0*/  FFMA.FTZ R100, R145, c[0x0][0x23c], -R96 ;  /* 0x00008f0091647a23 */ /* 0x000fe40000010860 */
[-C--:B------:R-:W-:Y:S02]  /*f5c0*/  FMUL.FTZ R28, R52, R98.reuse ;  /* 0x00000062341c7220 */ /* 0x080fe40000410000 */
[----:B------:R-:W-:Y:S02]  /*f5d0*/  FMUL.FTZ R29, R53, R98 ;  /* 0x00000062351d7220 */ /* 0x000fe40000410000 */
[----:B------:R-:W-:Y:S01]  /*f5e0*/  FMUL.FTZ R30, R54, R93 ;  /* 0x0000005d361e7220 */ /* 0x000fe20000410000 */
[----:B------:R-:W2:Y:S01]  /*f5f0*/  MUFU.EX2 R2, R2 ;  /* 0x0000000200027308 */ /* 0x000ea20000000800 */
[----:B-----5:R-:W-:Y:S01]  /*f600*/  F2FP.BF16.PACK_AB R81, R94, R87 ;  /* 0x000000575e51723e */ /* 0x020fe200000010ff */
        /* <DEDUP_REMOVED lines=18> */
[-C--:B------:R-:W-:Y:S01]  /*f730*/  FMUL.FTZ R48, R48, R98.reuse ;  /* 0x0000006230307220 */ /* 0x080fe20000410000 */
[----:B------:R-:W-:Y:S01]  /*f740*/  HMMA.16816.F32.BF16 R8, R80, R10, R76 ;  /* 0x0000000a5008723c */ /* 0x000fe2000004184c */
[----:B------:R-:W-:Y:S01]  /*f750*/  FMUL.FTZ R49, R49, R98 ;  /* 0x0000006231317220 */ /* 0x000fe20000410000 */
[----:B------:R-:W3:Y:S01]  /*f760*/  MUFU.EX2 R130, R130 ;  /* 0x0000008200827308 */ /* 0x000ee20000000800 */
[----:B--2---:R-:W-:Y:S01]  /*f770*/  F2FP.BF16.PACK_AB R52, R139, R140 ;  /* 0x0000008c8b34723e */ /* 0x004fe200000010ff */
[-C--:B------:R-:W-:Y:S01]  /*f780*/  FMUL.FTZ R50, R50, R93.reuse ;  /* 0x0000005d32327220 */ /* 0x080fe20000410000 */
[----:B------:R-:W-:Y:S01]  /*f790*/  LDSM.16.MT88.4 R76, [R110+0x6c00] ;  /* 0x006c00006e4c783b */ /* 0x000fe20000004200 */
[----:B------:R-:W-:-:S02]  /*f7a0*/  FMUL.FTZ R51, R51, R93 ;  /* 0x0000005d33337220 */ /* 0x000fc40000410000 */
        /* <DEDUP_REMOVED lines=8> */
[----:B------:R-:W2:Y:S01]  /*f830*/  MUFU.EX2 R137, R137 ;  /* 0x0000008900897308 */ /* 0x000ea20000000800 */
[----:B---3--:R-:W-:Y:S01]  /*f840*/  F2FP.BF16.PACK_AB R54, R130, R131 ;  /* 0x000000838236723e */ /* 0x008fe200000010ff */
[----:B------:R-:W-:-:S02]  /*f850*/  FMUL.FTZ R44, R68, R98 ;  /* 0x00000062442c7220 */ /* 0x000fc40000410000 */
[-C--:B------:R-:W-:Y:S02]  /*f860*/  FMUL.FTZ R45, R69, R98.reuse ;  /* 0x00000062452d7220 */ /* 0x080fe40000410000 */
[C---:B------:R-:W-:Y:S01]  /*f870*/  HMMA.16816.F32.BF16 R12, R80.reuse, R16, R12 ;  /* 0x00000010500c723c */ /* 0x040fe2000004180c */
[-C--:B------:R-:W-:Y:S01]  /*f880*/  FMUL.FTZ R46, R70, R93.reuse ;  /* 0x0000005d462e7220 */ /* 0x080fe20000410000 */
[----:B------:R-:W-:Y:S01]  /*f890*/  MUFU.EX2 R101, R101 ;  /* 0x0000006500657308 */ /* 0x000fe20000000800 */
[-C--:B------:R-:W-:Y:S02]  /*f8a0*/  FMUL.FTZ R47, R71, R93.reuse ;  /* 0x0000005d472f7220 */ /* 0x080fe40000410000 */
[-C--:B------:R-:W-:Y:S02]  /*f8b0*/  FMUL.FTZ R72, R72, R98.reuse ;  /* 0x0000006248487220 */ /* 0x080fe40000410000 */
[----:B------:R-:W-:Y:S01]  /*f8c0*/  FMUL.FTZ R73, R73, R98 ;  /* 0x0000006249497220 */ /* 0x000fe20000410000 */
[----:B------:R-:W-:Y:S01]  /*f8d0*/  HMMA.16816.F32.BF16 R16, R80, R18, R40 ;  /* 0x000000125010723c */ /* 0x000fe20000041828 */
[----:B------:R-:W3:Y:S01]  /*f8e0*/  LDSM.16.MT88.4 R40, [R110+0x8000] ;  /* 0x008000006e28783b */ /* 0x000ee20000004200 */
[----:B------:R-:W5:Y:S01]  /*f8f0*/  MUFU.EX2 R100, R100 ;  /* 0x0000006400647308 */ /* 0x000f620000000800 */
[----:B--2---:R-:W-:Y:S01]  /*f900*/  F2FP.BF16.PACK_AB R53, R137, R138 ;  /* 0x0000008a8935723e */ /* 0x004fe200000010ff */
[----:B------:R-:W-:-:S02]  /*f910*/  FMUL.FTZ R74, R74, R93 ;  /* 0x0000005d4a4a7220 */ /* 0x000fc40000410000 */
[----:B------:R-:W-:Y:S02]  /*f920*/  FMUL.FTZ R75, R75, R93 ;  /* 0x0000005d4b4b7220 */ /* 0x000fe40000410000 */
[C---:B------:R-:W-:Y:S01]  /*f930*/  HMMA.16816.F32.BF16 R20, R80.reuse, R24, R20 ;  /* 0x000000185014723c */ /* 0x040fe20000041814 */
[--C-:B------:R-:W-:Y:S02]  /*f940*/  FFMA.FTZ R145, R104, c[0x0][0x23c], -R143.reuse ;  /* 0x00008f0068917a23 */ /* 0x100fe4000001088f */
[--C-:B------:R-:W-:Y:S02]  /*f950*/  FFMA.FTZ R104, R127, c[0x0][0x23c], -R143.reuse ;  /* 0x00008f007f687a23 */ /* 0x100fe4000001088f */
[--C-:B------:R-:W-:Y:S02]  /*f960*/  FFMA.FTZ R127, R136, c[0x0][0x23c], -R143.reuse ;  /* 0x00008f00887f7a23 */ /* 0x100fe4000001088f */
[--C-:B------:R-:W-:Y:S01]  /*f970*/  FFMA.FTZ R142, R103, c[0x0][0x23c], -R96.reuse ;  /* 0x00008f00678e7a23 */ /* 0x100fe20000010860 */
[----:B------:R-:W-:Y:S01]  /*f980*/  HMMA.16816.F32.BF16 R24, R80, R26, R48 ;  /* 0x0000001a5018723c */ /* 0x000fe20000041830 */
[----:B------:R-:W2:Y:S01]  /*f990*/  LDSM.16.MT88.4 R48, [R108+0x8000] ;  /* 0x008000006c30783b */ /* 0x000ea20000004200 */
[----:B-----5:R-:W-:Y:S01]  /*f9a0*/  F2FP.BF16.PACK_AB R55, R100, R101 ;  /* 0x000000656437723e */ /* 0x020fe200000010ff */
[----:B------:R-:W-:Y:S01]  /*f9b0*/  FFMA.FTZ R106, R106, c[0x0][0x23c], -R143 ;  /* 0x00008f006a6a7a23 */ /* 0x000fe2000001088f */
[----:B------:R-:W-:Y:S01]  /*f9c0*/  MUFU.EX2 R145, R145 ;  /* 0x0000009100917308 */ /* 0x000fe20000000800 */
[----:B------:R-:W-:-:S02]  /*f9d0*/  FFMA.FTZ R105, R105, c[0x0][0x23c], -R96 ;  /* 0x00008f0069697a23 */ /* 0x000fc40000010860 */
[--C-:B------:R-:W-:Y:S02]  /*f9e0*/  FFMA.FTZ R103, R107, c[0x0][0x23c], -R96.reuse ;  /* 0x00008f006b677a23 */ /* 0x100fe40000010860 */
[C---:B----4-:R-:W-:Y:S01]  /*f9f0*/  HMMA.16816.F32.BF16 R4, R52.reuse, R60, R4 ;  /* 0x0000003c3404723c */ /* 0x050fe20000041804 */
        /* <DEDUP_REMOVED lines=10> */
[C---:B-1----:R-:W-:Y:S01]  /*faa0*/  HMMA.16816.F32.BF16 R12, R52.reuse, R56, R12 ;  /* 0x00000038340c723c */ /* 0x042fe2000004180c */
[--C-:B------:R-:W-:Y:S02]  /*fab0*/  FFMA.FTZ R141, R84, c[0x0][0x23c], -R96.reuse ;  /* 0x00008f00548d7a23 */ /* 0x100fe40000010860 */
[----:B------:R-:W-:Y:S01]  /*fac0*/  MUFU.EX2 R127, R127 ;  /* 0x0000007f007f7308 */ /* 0x000fe20000000800 */
[--C-:B------:R-:W-:Y:S02]  /*fad0*/  FFMA.FTZ R143, R85, c[0x0][0x23c], -R96.reuse ;  /* 0x00008f00558f7a23 */ /* 0x100fe40000010860 */
[----:B------:R-:W-:Y:S02]  /*fae0*/  FFMA.FTZ R96, R95, c[0x0][0x23c], -R96 ;  /* 0x00008f005f607a23 */ /* 0x000fe40000010860 */
[----:B------:R-:W-:Y:S01]  /*faf0*/  HMMA.16816.F32.BF16 R16, R52, R58, R16 ;  /* 0x0000003a3410723c */ /* 0x000fe20000041810 */
[----:B------:R-:W1:Y:S01]  /*fb00*/  LDSM.16.MT88.4 R56, [R108+0x7400] ;  /* 0x007400006c38783b */ /* 0x000e620000004200 */
[----:B------:R-:W-:Y:S01]  /*fb10*/  FFMA.FTZ R87, R128, R93, R87 ;  /* 0x0000005d80577223 */ /* 0x000fe20000010057 */
[----:B------:R-:W-:Y:S01]  /*fb20*/  MUFU.EX2 R105, R105 ;  /* 0x0000006900697308 */ /* 0x000fe20000000800 */
[----:B------:R-:W-:-:S02]  /*fb30*/  FFMA.FTZ R97, R133, R98, R97 ;  /* 0x0000006285617223 */ /* 0x000fc40000010061 */
[----:B------:R-:W-:Y:S02]  /*fb40*/  FADD.FTZ R94, R94, R87 ;  /* 0x000000575e5e7221 */ /* 0x000fe40000010000 */
[C---:B---3--:R-:W-:Y:S01]  /*fb50*/  HMMA.16816.F32.BF16 R36, R80.reuse, R40, R36 ;  /* 0x000000285024723c */ /* 0x048fe20000041824 */
[----:B------:R-:W-:Y:S02]  /*fb60*/  FADD.FTZ R92, R92, R97 ;  /* 0x000000615c5c7221 */ /* 0x000fe40000010000 */
[----:B------:R-:W-:Y:S01]  /*fb70*/  MUFU.EX2 R142, R142 ;  /* 0x0000008e008e7308 */ /* 0x000fe20000000800 */
[----:B------:R-:W-:Y:S02]  /*fb80*/  FADD.FTZ R3, R3, R94 ;  /* 0x0000005e03037221 */ /* 0x000fe40000010000 */
[----:B------:R-:W-:Y:S02]  /*fb90*/  FADD.FTZ R91, R91, R92 ;  /* 0x0000005c5b5b7221 */ /* 0x000fe40000010000 */
[----:B------:R-:W-:Y:S01]  /*fba0*/  HMMA.16816.F32.BF16 R40, R80, R42, R64 ;  /* 0x0000002a5028723c */ /* 0x000fe20000041840 */
[----:B------:R-:W-:Y:S01]  /*fbb0*/  LDSM.16.MT88.4 R64, [R110+0x8800] ;  /* 0x008800006e40783b */ /* 0x000fe20000004200 */
[----:B------:R-:W-:Y:S01]  /*fbc0*/  FADD.FTZ R91, R88, R91 ;  /* 0x0000005b585b7221 */ /* 0x000fe20000010000 */
[----:B------:R-:W-:Y:S01]  /*fbd0*/  MUFU.EX2 R103, R103 ;  /* 0x0000006700677308 */ /* 0x000fe20000000800 */
[----:B------:R-:W-:-:S02]  /*fbe0*/  FADD.FTZ R3, R2, R3 ;  /* 0x0000000302037221 */ /* 0x000fc40000010000 */
[----:B------:R-:W-:Y:S02]  /*fbf0*/  FADD.FTZ R2, R140, R91 ;  /* 0x0000005b8c027221 */ /* 0x000fe40000010000 */
[----:B--2---:R-:W-:Y:S02]  /*fc00*/  HMMA.16816.F32.BF16 R44, R80, R48, R44 ;  /* 0x00000030502c723c */ /* 0x004fe4000004182c */
[----:B------:R-:W-:Y:S01]  /*fc10*/  FADD.FTZ R2, R139, R2 ;  /* 0x000000028b027221 */ /* 0x000fe20000010000 */
[----:B------:R-:W-:Y:S05]  /*fc20*/  MUFU.EX2 R136, R136 ;  /* 0x0000008800887308 */ /* 0x000fea0000000800 */
[C---:B----4-:R-:W-:Y:S03]  /*fc30*/  HMMA.16816.F32.BF16 R20, R52.reuse, R60, R20 ;  /* 0x0000003c3414723c */ /* 0x050fe60000041814 */
[----:B------:R-:W-:Y:S05]  /*fc40*/  MUFU.EX2 R107, R107 ;  /* 0x0000006b006b7308 */ /* 0x000fea0000000800 */
[C---:B------:R-:W-:Y:S01]  /*fc50*/  HMMA.16816.F32.BF16 R24, R52.reuse, R62, R24 ;  /* 0x0000003e3418723c */ /* 0x040fe20000041818 */
[----:B------:R-:W2:Y:S02]  /*fc60*/  LDSM.16.MT88.4 R60, [R110+0x8400] ;  /* 0x008400006e3c783b */ /* 0x000ea40000004200 */
[----:B------:R-:W3:Y:S05]  /*fc70*/  MUFU.EX2 R102, R102 ;  /* 0x0000006600667308 */ /* 0x000eea0000000800 */
[C---:B-1----:R-:W-:Y:S03]  /*fc80*/  HMMA.16816.F32.BF16 R28, R52.reuse, R56, R28 ;  /* 0x00000038341c723c */ /* 0x042fe6000004181c */
[----:B------:R-:W-:Y:S05]  /*fc90*/  MUFU.EX2 R99, R99 ;  /* 0x0000006300637308 */ /* 0x000fea0000000800 */
[----:B------:R-:W-:Y:S01]  /*fca0*/  HMMA.16816.F32.BF16 R32, R52, R58, R32 ;  /* 0x0000003a3420723c */ /* 0x000fe20000041820 */
[----:B------:R-:W1:Y:S02]  /*fcb0*/  LDSM.16.MT88.4 R56, [R108+0x8400] ;  /* 0x008400006c38783b */ /* 0x000e640000004200 */
[----:B------:R-:W4:Y:S01]  /*fcc0*/  MUFU.EX2 R126, R126 ;  /* 0x0000007e007e7308 */ /* 0x000f220000000800 */
[----:B---3--:R-:W-:-:S04]  /*fcd0*/  F2FP.BF16.PACK_AB R84, R102, R107 ;  /* 0x0000006b6654723e */ /* 0x008fc800000010ff */
[----:B------:R-:W-:Y:S01]  /*fce0*/  HMMA.16816.F32.BF16 R48, R80, R50, R72 ;  /* 0x000000325030723c */ /* 0x000fe20000041848 */
[----:B------:R-:W3:Y:S02]  /*fcf0*/  LDSM.16.MT88.4 R72, [R108+0x8800] ;  /* 0x008800006c48783b */ /* 0x000ee40000004200 */
[----:B------:R-:W-:Y:S08]  /*fd00*/  MUFU.EX2 R134, R134 ;  /* 0x0000008600867308 */ /* 0x000ff00000000800 */
[----:B------:R-:W5:Y:S01]  /*fd10*/  MUFU.EX2 R141, R141 ;  /* 0x0000008d008d7308 */ /* 0x000f620000000800 */
[----:B----4-:R-:W-:Y:S01]  /*fd20*/  F2FP.BF16.PACK_AB R86, R126, R99 ;  /* 0x000000637e56723e */ /* 0x010fe200000010ff */
[C---:B--2---:R-:W-:Y:S06]  /*fd30*/  HMMA.16816.F32.BF16 R36, R52.reuse, R60, R36 ;  /* 0x0000003c3424723c */ /* 0x044fec0000041824 */
[----:B------:R-:W-:Y:S02]  /*fd40*/  MUFU.EX2 R143, R143 ;  /* 0x0000008f008f7308 */ /* 0x000fe40000000800 */
[C---:B------:R-:W-:Y:S01]  /*fd50*/  HMMA.16816.F32.BF16 R40, R52.reuse, R62, R40 ;  /* 0x0000003e3428723c */ /* 0x040fe20000041828 */
[----:B------:R-:W2:Y:S05]  /*fd60*/  LDSM.16.MT88.4 R60, [R110+0x6800] ;  /* 0x006800006e3c783b */ /* 0x000eaa0000004200 */
[----:B------:R-:W4:Y:S01]  /*fd70*/  MUFU.EX2 R96, R96 ;  /* 0x0000006000607308 */ /* 0x000f220000000800 */
[----:B-----5:R-:W-:Y:S01]  /*fd80*/  F2FP.BF16.PACK_AB R85, R141, R134 ;  /* 0x000000868d55723e */ /* 0x020fe200000010ff */
[C---:B-1----:R-:W-:Y:S08]  /*fd90*/  HMMA.16816.F32.BF16 R44, R52.reuse, R56, R44 ;  /* 0x00000038342c723c */ /* 0x042ff0000004182c */
[----:B------:R-:W-:Y:S01]  /*fda0*/  HMMA.16816.F32.BF16 R48, R52, R58, R48 ;  /* 0x0000003a3430723c */ /* 0x000fe20000041830 */
[----:B------:R-:W1:Y:S01]  /*fdb0*/  LDSM.16.MT88.4 R56, [R108+0x6800] ;  /* 0x006800006c38783b */ /* 0x000e620000004200 */
[----:B----4-:R-:W-:-:S05]  /*fdc0*/  F2FP.BF16.PACK_AB R87, R96, R143 ;  /* 0x0000008f6057723e */ /* 0x010fca00000010ff */
[----:B------:R-:W-:Y:S02]  /*fdd0*/  F2FP.BF16.PACK_AB R52, R145, R106 ;  /* 0x0000006a9134723e */ /* 0x000fe400000010ff */
[----:B------:R-:W-:Y:S02]  /*fde0*/  F2FP.BF16.PACK_AB R53, R142, R105 ;  /* 0x000000698e35723e */ /* 0x000fe400000010ff */
        /* <DEDUP_REMOVED lines=14> */
[----:B------:R-:W4:Y:S07]  /*fed0*/  LDSM.16.MT88.4 R8, [R110+0x8c00] ;  /* 0x008c00006e08783b */ /* 0x000f2e0000004200 */
[C---:B--2---:R-:W-:Y:S08]  /*fee0*/  HMMA.16816.F32.BF16 R20, R52.reuse, R60, R20 ;  /* 0x0000003c3414723c */ /* 0x044ff00000041814 */
[C---:B------:R-:W-:Y:S08]  /*fef0*/  HMMA.16816.F32.BF16 R24, R52.reuse, R62, R24 ;  /* 0x0000003e3418723c */ /* 0x040ff00000041818 */
[C---:B------:R-:W-:Y:S08]  /*ff00*/  HMMA.16816.F32.BF16 R60, R52.reuse, R64, R36 ;  /* 0x00000040343c723c */ /* 0x040ff00000041824 */
[C---:B------:R-:W-:Y:S01]  /*ff10*/  HMMA.16816.F32.BF16 R64, R52.reuse, R66, R40 ;  /* 0x000000423440723c */ /* 0x040fe20000041828 */
[----:B------:R-:W2:Y:S07]  /*ff20*/  LDSM.16.MT88.4 R40, [R108+0x6c00] ;  /* 0x006c00006c28783b */ /* 0x000eae0000004200 */
[C---:B-1----:R-:W-:Y:S08]  /*ff30*/  HMMA.16816.F32.BF16 R28, R52.reuse, R56, R28 ;  /* 0x00000038341c723c */ /* 0x042ff0000004181c */
[----:B------:R-:W-:Y:S01]  /*ff40*/  HMMA.16816.F32.BF16 R32, R52, R58, R32 ;  /* 0x0000003a3420723c */ /* 0x000fe20000041820 */
[----:B------:R-:W1:Y:S07]  /*ff50*/  LDSM.16.MT88.4 R56, [R108+0x7c00] ;  /* 0x007c00006c38783b */ /* 0x000e6e0000004200 */
[C---:B---3--:R-:W-:Y:S08]  /*ff60*/  HMMA.16816.F32.BF16 R44, R84.reuse, R48, R20 ;  /* 0x00000030542c723c */ /* 0x048ff00000041814 */
[C---:B------:R-:W-:Y:S08]  /*ff70*/  HMMA.16816.F32.BF16 R48, R84.reuse, R50, R24 ;  /* 0x000000325430723c */ /* 0x040ff00000041818 */
[C---:B----4-:R-:W-:Y:S08]  /*ff80*/  HMMA.16816.F32.BF16 R60, R84.reuse, R8, R60 ;  /* 0x00000008543c723c */ /* 0x050ff0000004183c */
[C---:B--2---:R-:W-:Y:S07]  /*ff90*/  HMMA.16816.F32.BF16 R36, R84.reuse, R40, R12 ;  /* 0x000000285424723c */ /* 0x044fee000004180c */
        /* <DEDUP_REMOVED lines=22> */
[C---:B------:R-:W-:Y:S01]  /*10100*/  HMMA.16816.F32.BF16 R68, R84.reuse, R4, R68 ;  /* 0x000000045444723c */ /* 0x040fe20000041844 */
[----:B------:R-:W-:Y:S01]  /*10110*/  FADD.FTZ R99, R99, R102 ;  /* 0x0000006663637221 */ /* 0x000fe20000010000 */
[----:B------:R-:W-:Y:S01]  /*10120*/  MOV R3, R90 ;  /* 0x0000005a00037202 */ /* 0x000fe20000000f00 */
[----:B------:R-:W-:Y:S02]  /*10130*/  FADD.FTZ R134, R141, R134 ;  /* 0x000000868d867221 */ /* 0x000fe40000010000 */
[----:B------:R-:W-:Y:S02]  /*10140*/  FADD.FTZ R133, R126, R99 ;  /* 0x000000637e857221 */ /* 0x000fe40000010000 */
[----:B------:R-:W-:Y:S01]  /*10150*/  FADD.FTZ R143, R143, R134 ;  /* 0x000000868f8f7221 */ /* 0x000fe20000010000 */
[----:B------:R-:W-:Y:S03]  /*10160*/  HMMA.16816.F32.BF16 R72, R84, R6, R72 ;  /* 0x000000065448723c */ /* 0x000fe60000041848 */
[----:B------:R-:W-:-:S05]  /*10170*/  FADD.FTZ R128, R96, R143 ;  /* 0x0000008f60807221 */ /* 0x000fca0000010000 */
.L_x_6092:
        /* <DEDUP_REMOVED lines=12> */
.L_x_6102:
        /* <DEDUP_REMOVED lines=66> */
.L_x_6099:
[C---:B------:R-:W-:Y:S01]  /*10660*/  LOP3.LUT P6, RZ, R120.reuse, 0x1, RZ, 0xc0, !PT ;  /* 0x0000000178ff7812 */ /* 0x040fe200078cc0ff */
[----:B------:R-:W-:Y:S01]  /*10670*/  IMAD.MOV.U32 R2, RZ, RZ, c[0x0][0x1a0] ;  /* 0x00006800ff027624 */ /* 0x000fe200078e00ff */
[C---:B------:R-:W-:Y:S01]  /*10680*/  LEA R130, P1, R87.reuse, R132, 0x1 ;  /* 0x0000008457827211 */ /* 0x040fe200078208ff */
[----:B------:R-:W-:Y:S01]  /*10690*/  IMAD.MOV.U32 R3, RZ, RZ, c[0x0][0x1a4] ;  /* 0x00006900ff037624 */ /* 0x000fe200078e00ff */
[C---:B------:R-:W-:Y:S02]  /*106a0*/  LOP3.LUT P5, RZ, R120.reuse, 0x2, RZ, 0xc0, !PT ;  /* 0x0000000278ff7812 */ /* 0x040fe400078ac0ff */
[----:B------:R-:W-:Y:S02]  /*106b0*/  LEA.HI.X R131, R87, R135, R134, 0x1, P1 ;  /* 0x0000008757837211 */ /* 0x000fe400008f0c86 */
[----:B------:R-:W-:Y:S02]  /*106c0*/  LOP3.LUT P4, RZ, R120, 0x4, RZ, 0xc0, !PT ;  /* 0x0000000478ff7812 */ /* 0x000fe4000788c0ff */
[C---:B------:R-:W-:Y:S03]  /*106d0*/  LEA R86, P0, R2.reuse, R87, 0x5 ;  /* 0x0000005702567211 */ /* 0x040fe600078028ff */
[----:B------:R-:W-:Y:S01]  /*106e0*/  @!PT LDS RZ, [RZ] ;  /* 0x00000000fffff984 */ /* 0x000fe20000000800 */
[----:B------:R-:W-:Y:S01]  /*106f0*/  @!PT LDS RZ, [RZ] ;  /* 0x00000000fffff984 */ /* 0x000fe20000000800 */
[----:B------:R-:W-:Y:S01]  /*10700*/  @!PT LDS RZ, [RZ] ;  /* 0x00000000fffff984 */ /* 0x000fe20000000800 */
[----:B------:R1:W-:Y:S01]  /*10710*/  @P6 LDGSTS.E.BYPASS.LTC128B.128 [R116+0x6000], [R130.64] ;  /* 0x0600000082746fae */ /* 0x0003e2000b901d46 */
[C---:B------:R-:W-:Y:S02]  /*10720*/  @P6 LEA R136, P2, R2.reuse, R130, 0x6 ;  /* 0x0000008202886211 */ /* 0x040fe400078430ff */
[C-C-:B------:R-:W-:Y:S01]  /*10730*/  LEA.HI.X R87, R2.reuse, R134, R3.reuse, 0x5, P0 ;  /* 0x0000008602577211 */ /* 0x140fe200000f2c03 */
[----:B------:R-:W-:Y:S01]  /*10740*/  @!P6 STS [R116+0x6000], RZ ;  /* 0x006000ff7400e388 */ /* 0x000fe20000000800 */
[----:B------:R-:W-:Y:S02]  /*10750*/  @P6 LEA.HI.X R137, R2, R131, R3, 0x6, P2 ;  /* 0x0000008302896211 */ /* 0x000fe400010f3403 */
[CC--:B------:R-:W-:Y:S01]  /*10760*/  @P5 LEA R138, P1, R86.reuse, R132.reuse, 0x1 ;  /* 0x00000084568a5211 */ /* 0x0c0fe200078208ff */
[----:B------:R-:W-:Y:S01]  /*10770*/  @!P6 STS [R116+0x6004], RZ ;  /* 0x006004ff7400e388 */ /* 0x000fe20000000800 */
[C---:B------:R-:W-:Y:S02]  /*10780*/  @P4 LEA R134, P0, R86.reuse, R132, 0x1 ;  /* 0x0000008456864211 */ /* 0x040fe400078008ff */
[CCC-:B------:R-:W-:Y:S01]  /*10790*/  @P5 LEA.HI.X R139, R86.reuse, R135.reuse, R87.reuse, 0x1, P1 ;  /* 0x00000087568b5211 */ /* 0x1c0fe200008f0c57 */
[----:B------:R-:W-:Y:S01]  /*107a0*/  @!P6 STS.64 [R116+0x6008], RZ ;  /* 0x006008ff7400e388 */ /* 0x000fe20000000a00 */
[----:B------:R-:W-:Y:S02]  /*107b0*/  @P4 LEA.HI.X R135, R86, R135, R87, 0x1, P0 ;  /* 0x0000008756874211 */ /* 0x000fe400000f0c57 */
[----:B------:R-:W-:Y:S01]  /*107c0*/  ISETP.GT.AND P0, PT, R129, R114, PT ;  /* 0x000000728100720c */ /* 0x000fe20003f04270 */
        /* <DEDUP_REMOVED lines=170> */
.L_x_6101:
        /* <DEDUP_REMOVED lines=47> */
.L_x_6100:
        /* <DEDUP_REMOVED lines=27> */
[C---:B------:R-:W-:Y:S04]  /*11710*/  FFMA.FTZ R5, R0.reuse, R87, R5 ;  /* 0x0000005700057223 */ /* 0x040fe80000010005 */
[----:B------:R1:W2:Y:S01]  /*11720*/  I2F R87, R94 ;  /* 0x0000005e00577306 */ /* 0x0002a20000201400 */
[CC--:B------:R-:W-:Y:S02]  /*11730*/  FFMA.FTZ R6, R0.reuse, R99.reuse, R6 ;  /* 0x0000006300067223 */ /* 0x0c0fe40000010006 */
[C---:B------:R-:W-:Y:S02]  /*11740*/  FFMA.FTZ R4, R0.reuse, R99, R4 ;  /* 0x0000006300047223 */ /* 0x040fe40000010004 */
[----:B------:R-:W-:Y:S01]  /*11750*/  FFMA.FTZ R10, R0, R97, R10 ;  /* 0x00000061000a7223 */ /* 0x000fe2000001000a */
[----:B------:R-:W-:Y:S01]  /*11760*/  FMNMX.FTZ R96, R6, R85, !PT ;  /* 0x0000005506607209 */ /* 0x000fe20007810000 */
[C---:B------:R-:W-:Y:S02]  /*11770*/  FFMA.FTZ R8, R0.reuse, R97, R8 ;  /* 0x0000006100087223 */ /* 0x040fe40000010008 */
[C---:B------:R-:W-:Y:S01]  /*11780*/  FFMA.FTZ R15, R0.reuse, R92, R15 ;  /* 0x0000005c000f7223 */ /* 0x040fe2000001000f */
[----:B------:R-:W-:Y:S01]  /*11790*/  FMNMX.FTZ R97, R7, R96, !PT ;  /* 0x0000006007617209 */ /* 0x000fe20007810000 */
[----:B------:R-:W-:Y:S01]  /*117a0*/  FFMA.FTZ R13, R0, R92, R13 ;  /* 0x0000005c000d7223 */ /* 0x000fe2000001000d */
[----:B------:R-:W-:Y:S01]  /*117b0*/  IADD3 R92, R2, 0x38, RZ ;  /* 0x00000038025c7810 */ /* 0x000fe20007ffe0ff */
[----:B------:R-:W-:Y:S01]  /*117c0*/  FFMA.FTZ R18, R0, R91, R18 ;  /* 0x0000005b00127223 */ /* 0x000fe20000010012 */
[----:B------:R-:W-:Y:S01]  /*117d0*/  FMNMX.FTZ R96, R10, R97, !PT ;  /* 0x000000610a607209 */ /* 0x000fe20007810000 */
[C---:B------:R-:W-:Y:S02]  /*117e0*/  FFMA.FTZ R16, R0.reuse, R91, R16 ;  /* 0x0000005b00107223 */ /* 0x040fe40000010010 */
[CC--:B------:R-:W-:Y:S01]  /*117f0*/  FFMA.FTZ R11, R0.reuse, R88.reuse, R11 ;  /* 0x00000058000b7223 */ /* 0x0c0fe2000001000b */
[----:B------:R3:W4:Y:S01]  /*11800*/  I2F R91, R92 ;  /* 0x0000005c005b7306 */ /* 0x0007220000201400 */
[----:B------:R-:W-:Y:S01]  /*11810*/  FFMA.FTZ R9, R0, R88, R9 ;  /* 0x0000005800097223 */ /* 0x000fe20000010009 */
[----:B------:R-:W-:Y:S01]  /*11820*/  IADD3 R88, R2, 0x31, RZ ;  /* 0x0000003102587810 */ /* 0x000fe20007ffe0ff */
[-C--:B------:R-:W-:Y:S01]  /*11830*/  FFMA.FTZ R14, R0, R95.reuse, R14 ;  /* 0x0000005f000e7223 */ /* 0x080fe2000001000e */
[----:B------:R-:W-:Y:S01]  /*11840*/  IADD3 R2, R2, 0x39, RZ ;  /* 0x0000003902027810 */ /* 0x000fe20007ffe0ff */
[----:B------:R-:W-:Y:S01]  /*11850*/  FFMA.FTZ R12, R0, R95, R12 ;  /* 0x0000005f000c7223 */ /* 0x000fe2000001000c */
[----:B-1----:R-:W-:Y:S01]  /*11860*/  FMNMX.FTZ R94, R4, R84, !PT ;  /* 0x00000054045e7209 */ /* 0x002fe20007810000 */
[C---:B------:R-:W-:Y:S01]  /*11870*/  FFMA.FTZ R19, R0.reuse, R90, R19 ;  /* 0x0000005a00137223 */ /* 0x040fe20000010013 */
[----:B------:R-:W-:Y:S01]  /*11880*/  FMNMX.FTZ R95, R11, R96, !PT ;  /* 0x000000600b5f7209 */ /* 0x000fe20007810000 */
[----:B------:R-:W-:Y:S01]  /*11890*/  FFMA.FTZ R17, R0, R90, R17 ;  /* 0x0000005a00117223 */ /* 0x000fe20000010011 */
[----:B------:R-:W-:Y:S01]  /*118a0*/  FMNMX.FTZ R97, R5, R94, !PT ;  /* 0x0000005e05617209 */ /* 0x000fe20007810000 */
[----:B------:R-:W1:Y:S01]  /*118b0*/  I2F R88, R88 ;  /* 0x0000005800587306 */ /* 0x000e620000201400 */
        /* <DEDUP_REMOVED lines=9> */
[----:B------:R-:W5:Y:S01]  /*11950*/  I2F R2, R2 ;  /* 0x0000000200027306 */ /* 0x000f620000201400 */
[----:B------:R-:W-:Y:S01]  /*11960*/  FMNMX.FTZ R90, R12, R95, !PT ;  /* 0x0000005f0c5a7209 */ /* 0x000fe20007810000 */
[C---:B------:R-:W-:Y:S01]  /*11970*/  FFMA.FTZ R21, R0.reuse, R86, R21 ;  /* 0x0000005600157223 */ /* 0x040fe20000010015 */
[----:B------:R-:W-:Y:S01]  /*11980*/  FMNMX.FTZ R97, R19, R94, !PT ;  /* 0x0000005e13617209 */ /* 0x000fe20007810000 */
[C---:B------:R-:W-:Y:S01]  /*11990*/  FFMA.FTZ R24, R0.reuse, R89, R24 ;  /* 0x0000005900187223 */ /* 0x040fe20000010018 */
[----:B------:R-:W-:Y:S01]  /*119a0*/  FMNMX.FTZ R95, R13, R90, !PT ;  /* 0x0000005a0d5f7209 */ /* 0x000fe20007810000 */
[----:B------:R-:W-:Y:S01]  /*119b0*/  FFMA.FTZ R25, R0, R3, R25 ;  /* 0x0000000300197223 */ /* 0x000fe20000010019 */
[----:B---3--:R-:W-:Y:S01]  /*119c0*/  FMNMX.FTZ R92, R22, R97, !PT ;  /* 0x00000061165c7209 */ /* 0x008fe20007810000 */
[----:B--2---:R-:W-:Y:S01]  /*119d0*/  FFMA.FTZ R30, R0, R87, R30 ;  /* 0x00000057001e7223 */ /* 0x004fe2000001001e */
[----:B------:R-:W-:Y:S01]  /*119e0*/  FMNMX.FTZ R90, R16, R95, !PT ;  /* 0x0000005f105a7209 */ /* 0x000fe20007810000 */
[C---:B------:R-:W-:Y:S01]  /*119f0*/  FFMA.FTZ R28, R0.reuse, R87, R28 ;  /* 0x00000057001c7223 */ /* 0x040fe2000001001c */
[----:B------:R-:W-:Y:S01]  /*11a00*/  FMNMX.FTZ R95, R23, R92, !PT ;  /* 0x0000005c175f7209 */ /* 0x000fe20007810000 */
[C---:B----4-:R-:W-:Y:S01]  /*11a10*/  FFMA.FTZ R34, R0.reuse, R91, R34 ;  /* 0x0000005b00227223 */ /* 0x050fe20000010022 */
[----:B------:R-:W-:Y:S01]  /*11a20*/  FMNMX.FTZ R93, R17, R90, !PT ;  /* 0x0000005a115d7209 */ /* 0x000fe20007810000 */
[-C--:B-1----:R-:W-:Y:S01]  /*11a30*/  FFMA.FTZ R31, R0, R88.reuse, R31 ;  /* 0x00000058001f7223 */ /* 0x082fe2000001001f */
[----:B------:R-:W-:Y:S01]  /*11a40*/  FMNMX.FTZ R90, R26, R95, !PT ;  /* 0x0000005f1a5a7209 */ /* 0x000fe20007810000 */
[----:B------:R-:W-:Y:S01]  /*11a50*/  FFMA.FTZ R29, R0, R88, R29 ;  /* 0x00000058001d7223 */ /* 0x000fe2000001001d */
[----:B------:R-:W-:Y:S01]  /*11a60*/  FMNMX.FTZ R86, R20, R93, !PT ;  /* 0x0000005d14567209 */ /* 0x000fe20007810000 */
[----:B------:R-:W-:Y:S01]  /*11a70*/  FFMA.FTZ R32, R0, R91, R32 ;  /* 0x0000005b00207223 */ /* 0x000fe20000010020 */
[----:B------:R-:W-:Y:S02]  /*11a80*/  FMNMX.FTZ R93, R27, R90, !PT ;  /* 0x0000005a1b5d7209 */ /* 0x000fe40007810000 */
[----:B------:R-:W-:Y:S02]  /*11a90*/  FMNMX.FTZ R89, R21, R86, !PT ;  /* 0x0000005615597209 */ /* 0x000fe40007810000 */
[----:B------:R-:W-:Y:S01]  /*11aa0*/  FMNMX.FTZ R90, R30, R93, !PT ;  /* 0x0000005d1e5a7209 */ /* 0x000fe20007810000 */
[-C--:B-----5:R-:W-:Y:S01]  /*11ab0*/  FFMA.FTZ R35, R0, R2.reuse, R35 ;  /* 0x0000000200237223 */ /* 0x0a0fe20000010023 */
[----:B------:R-:W-:Y:S01]  /*11ac0*/  FMNMX.FTZ R86, R24, R89, !PT ;  /* 0x0000005918567209 */ /* 0x000fe20007810000 */
[----:B------:R-:W-:Y:S01]  /*11ad0*/  FFMA.FTZ R33, R0, R2, R33 ;  /* 0x0000000200217223 */ /* 0x000fe20000010021 */
[----:B------:R-:W-:Y:S02]  /*11ae0*/  FMNMX.FTZ R3, R31, R90, !PT ;  /* 0x0000005a1f037209 */ /* 0x000fe40007810000 */
[----:B------:R-:W-:Y:S02]  /*11af0*/  FMNMX.FTZ R87, R25, R86, !PT ;  /* 0x0000005619577209 */ /* 0x000fe40007810000 */
[----:B------:R-:W-:Y:S02]  /*11b00*/  FMNMX.FTZ R86, R34, R3, !PT ;  /* 0x0000000322567209 */ /* 0x000fe40007810000 */
[----:B------:R-:W-:Y:S02]  /*11b10*/  FMNMX.FTZ R90, R28, R87, !PT ;  /* 0x000000571c5a7209 */ /* 0x000fe40007810000 */
[----:B------:R-:W-:Y:S02]  /*11b20*/  FMNMX.FTZ R88, R35, R86, !PT ;  /* 0x0000005623587209 */ /* 0x000fe40007810000 */
[----:B------:R-:W-:Y:S04]  /*11b30*/  FMNMX.FTZ R3, R29, R90, !PT ;  /* 0x0000005a1d037209 */ /* 0x000fe80007810000 */
[----:B------:R-:W-:Y:S02]  /*11b40*/  FMNMX.FTZ R2, R32, R3, !PT ;  /* 0x0000000320027209 */ /* 0x000fe40007810000 */
[----:B------:R-:W1:Y:S02]  /*11b50*/  SHFL.BFLY PT, R3, R88, 0x2, 0x1f ;  /* 0x0c401f0058037f89 */ /* 0x000e6400000e0000 */
[----:B------:R-:W-:Y:S06]  /*11b60*/  FMNMX.FTZ R89, R33, R2, !PT ;  /* 0x0000000221597209 */ /* 0x000fec0007810000 */
        /* <DEDUP_REMOVED lines=15> */
[----:B------:R-:W2:Y:S01]  /*11c60*/  MUFU.EX2 R85, R85 ;  /* 0x0000005500557308 */ /* 0x000ea20000000800 */
[----:B------:R-:W-:Y:S02]  /*11c70*/  FMUL.FTZ R96, R3, c[0x0][0x23c] ;  /* 0x00008f0003607a20 */ /* 0x000fe40000410000 */
[----:B------:R-:W-:Y:S02]  /*11c80*/  FMUL.FTZ R84, R86, c[0x0][0x23c] ;  /* 0x00008f0056547a20 */ /* 0x000fe40000410000 */
[--C-:B------:R-:W-:Y:S01]  /*11c90*/  FFMA.FTZ R92, R10, c[0x0][0x23c], -R103.reuse ;  /* 0x00008f000a5c7a23 */ /* 0x100fe20000010867 */
[----:B------:R-:W-:Y:S01]  /*11ca0*/  FSEL R96, R96, RZ, P0 ;  /* 0x000000ff60607208 */ /* 0x000fe20000000000 */
[--C-:B------:R-:W-:Y:S01]  /*11cb0*/  FFMA.FTZ R87, R11, c[0x0][0x23c], -R103.reuse ;  /* 0x00008f000b577a23 */ /* 0x100fe20000010867 */
[----:B------:R-:W-:Y:S01]  /*11cc0*/  ISETP.GT.AND P0, PT, R129, R114, PT ;  /* 0x000000728100720c */ /* 0x000fe20003f04270 */
        /* <DEDUP_REMOVED lines=24> */
[----:B------:R-:W-:Y:S01]  /*11e50*/  FMUL.FTZ R37, R84, R37 ;  /* 0x0000002554257220 */ /* 0x000fe20000410000 */
        /* <DEDUP_REMOVED lines=35> */
[C---:B------:R-:W-:Y:S02]  /*12090*/  FMUL.FTZ R64, R84.reuse, R64 ;  /* 0x0000004054407220 */ /* 0x040fe40000410000 */
[C---:B------:R-:W-:Y:S02]  /*120a0*/  FMUL.FTZ R65, R84.reuse, R65 ;  /* 0x0000004154417220 */ /* 0x040fe40000410000 */
[C---:B------:R-:W-:Y:S02]  /*120b0*/  FMUL.FTZ R12, R84.reuse, R72 ;  /* 0x00000048540c7220 */ /* 0x040fe40000410000 */
[----:B------:R-:W-:Y:S01]  /*120c0*/  FMUL.FTZ R13, R84, R73 ;  /* 0x00000049540d7220 */ /* 0x000fe20000410000 */
[----:B------:R-:W2:Y:S01]  /*120d0*/  MUFU.EX2 R100, R100 ;  /* 0x0000006400647308 */ /* 0x000ea20000000800 */
[--C-:B------:R-:W-:Y:S02]  /*120e0*/  FFMA.FTZ R102, R16, c[0x0][0x23c], -R96.reuse ;  /* 0x00008f0010667a23 */ /* 0x100fe40000010860 */
[--C-:B------:R-:W-:Y:S01]  /*120f0*/  FFMA.FTZ R99, R17, c[0x0][0x23c], -R96.reuse ;  /* 0x00008f0011637a23 */ /* 0x100fe20000010860 */
[----:B----4-:R-:W-:Y:S01]  /*12100*/  F2FP.BF16.PACK_AB R82, R86, R93 ;  /* 0x0000005d5652723e */ /* 0x010fe200000010ff */
[--C-:B------:R-:W-:Y:S02]  /*12110*/  FFMA.FTZ R106, R22, c[0x0][0x23c], -R103.reuse ;  /* 0x00008f00166a7a23 */ /* 0x100fe40000010867 */
[--C-:B------:R-:W-:Y:S02]  /*12120*/  FFMA.FTZ R105, R23, c[0x0][0x23c], -R103.reuse ;  /* 0x00008f0017697a23 */ /* 0x100fe40000010867 */
[--C-:B------:R-:W-:Y:S01]  /*12130*/  FFMA.FTZ R135, R20, c[0x0][0x23c], -R96.reuse ;  /* 0x00008f0014877a23 */ /* 0x100fe20000010860 */
[----:B------:R-:W-:Y:S01]  /*12140*/  MUFU.EX2 R102, R102 ;  /* 0x0000006600667308 */ /* 0x000fe20000000800 */
[C---:B-1----:R-:W-:Y:S05]  /*12150*/  HMMA.16816.F32.BF16 R4, R80.reuse, R88, R4 ;  /* 0x000000585004723c */ /* 0x042fea0000041804 */
[--C-:B------:R-:W-:Y:S02]  /*12160*/  FFMA.FTZ R132, R21, c[0x0][0x23c], -R96.reuse ;  /* 0x00008f0015847a23 */ /* 0x100fe40000010860 */
[----:B------:R-:W-:Y:S01]  /*12170*/  LDSM.16.MT88.4 R20, [R110+0x6800] ;  /* 0x006800006e14783b */ /* 0x000fe20000004200 */
[C---:B------:R-:W-:Y:S01]  /*12180*/  HMMA.16816.F32.BF16 R8, R80.reuse, R90, R8 ;  /* 0x0000005a5008723c */ /* 0x040fe20000041808 */
[----:B------:R-:W-:Y:S03]  /*12190*/  MUFU.EX2 R106, R106 ;  /* 0x0000006a006a7308 */ /* 0x000fe60000000800 */
[--C-:B------:R-:W-:Y:S01]  /*121a0*/  FFMA.FTZ R107, R26, c[0x0][0x23c], -R103.reuse ;  /* 0x00008f001a6b7a23 */ /* 0x100fe20000010867 */
[----:B--2---:R-:W-:Y:S01]  /*121b0*/  F2FP.BF16.PACK_AB R16, R100, R97 ;  /* 0x000000616410723e */ /* 0x004fe200000010ff */
[--C-:B------:R-:W-:Y:S02]  /*121c0*/  FFMA.FTZ R104, R27, c[0x0][0x23c], -R103.reuse ;  /* 0x00008f001b687a23 */ /* 0x100fe40000010867 */
[C---:B---3--:R-:W-:Y:S03]  /*121d0*/  HMMA.16816.F32.BF16 R36, R80.reuse, R76, R36 ;  /* 0x0000004c5024723c */ /* 0x048fe60000041824 */
[----:B------:R-:W-:Y:S01]  /*121e0*/  MUFU.EX2 R105, R105 ;  /* 0x0000006900697308 */ /* 0x000fe20000000800 */
[--C-:B------:R-:W-:Y:S02]  /*121f0*/  FFMA.FTZ R137, R24, c[0x0][0x23c], -R96.reuse ;  /* 0x00008f0018897a23 */ /* 0x100fe40000010860 */
[--C-:B------:R-:W-:Y:S02]  /*12200*/  FFMA.FTZ R134, R25, c[0x0][0x23c], -R96.reuse ;  /* 0x00008f0019867a23 */ /* 0x100fe40000010860 */
[C---:B------:R-:W-:Y:S01]  /*12210*/  HMMA.16816.F32.BF16 R40, R80.reuse, R78, R40 ;  /* 0x0000004e5028723c */ /* 0x040fe20000041828 */
[----:B------:R-:W1:Y:S03]  /*12220*/  LDSM.16.MT88.4 R76, [R110+0x7000] ;  /* 0x007000006e4c783b */ /* 0x000e660000004200 */
[--C-:B------:R-:W-:Y:S01]  /*12230*/  FFMA.FTZ R139, R28, c[0x0][0x23c], -R96.reuse ;  /* 0x00008f001c8b7a23 */ /* 0x100fe20000010860 */
[----:B------:R-:W-:Y:S01]  /*12240*/  MUFU.EX2 R107, R107 ;  /* 0x0000006b006b7308 */ /* 0x000fe20000000800 */
[--C-:B------:R-:W-:Y:S02]  /*12250*/  FFMA.FTZ R136, R29, c[0x0][0x23c], -R96.reuse ;  /* 0x00008f001d887a23 */ /* 0x100fe40000010860 */
[--C-:B------:R-:W-:Y:S01]  /*12260*/  FFMA.FTZ R31, R31, c[0x0][0x23c], -R103.reuse ;  /* 0x00008f001f1f7a23 */ /* 0x100fe20000010867 */
[----:B------:R-:W-:Y:S03]  /*12270*/  LDSM.16.MT88.4 R24, [R108+0x6800] ;  /* 0x006800006c18783b */ /* 0x000fe60000004200 */
[--C-:B------:R-:W-:Y:S02]  /*12280*/  FFMA.FTZ R91, R14, c[0x0][0x23c], -R103.reuse ;  /* 0x00008f000e5b7a23 */ /* 0x100fe40000010867 */
[----:B------:R-:W-:Y:S01]  /*12290*/  FMUL.FTZ R14, R85, R74 ;  /* 0x0000004a550e7220 */ /* 0x000fe20000410000 */
[----:B------:R-:W-:Y:S01]  /*122a0*/  MUFU.EX2 R104, R104 ;  /* 0x0000006800687308 */ /* 0x000fe20000000800 */
[----:B------:R-:W-:Y:S02]  /*122b0*/  FFMA.FTZ R90, R15, c[0x0][0x23c], -R103 ;  /* 0x00008f000f5a7a23 */ /* 0x000fe40000010867 */
[C---:B------:R-:W-:Y:S02]  /*122c0*/  FMUL.FTZ R15, R85.reuse, R75 ;  /* 0x0000004b550f7220 */ /* 0x040fe40000410000 */
[----:B------:R-:W-:Y:S01]  /*122d0*/  LDSM.16.MT88.4 R72, [R110+0x6400] ;  /* 0x006400006e48783b */ /* 0x000fe20000004200 */
[C---:B------:R-:W-:Y:S02]  /*122e0*/  FMUL.FTZ R70, R85.reuse, R70 ;  /* 0x0000004655467220 */ /* 0x040fe40000410000 */
[C---:B------:R-:W-:Y:S02]  /*122f0*/  FMUL.FTZ R71, R85.reuse, R71 ;  /* 0x0000004755477220 */ /* 0x040fe40000410000 */
[C---:B------:R-:W-:Y:S01]  /*12300*/  FMUL.FTZ R68, R84.reuse, R68 ;  /* 0x0000004454447220 */ /* 0x040fe20000410000 */
[----:B------:R-:W-:Y:S01]  /*12310*/  MUFU.EX2 R135, R135 ;  /* 0x0000008700877308 */ /* 0x000fe20000000800 */
[----:B------:R-:W-:Y:S02]  /*12320*/  FMUL.FTZ R69, R84, R69 ;  /* 0x0000004554457220 */ /* 0x000fe40000410000 */
[----:B------:R-:W-:Y:S02]  /*12330*/  FFMA.FTZ R101, R85, R128, R101 ;  /* 0x0000008055657223 */ /* 0x000fe40000010065 */
[--C-:B------:R-:W-:Y:S02]  /*12340*/  FFMA.FTZ R89, R18, c[0x0][0x23c], -R103.reuse ;  /* 0x00008f0012597a23 */ /* 0x100fe40000010867 */
[----:B------:R-:W-:Y:S02]  /*12350*/  FFMA.FTZ R88, R19, c[0x0][0x23c], -R103 ;  /* 0x00008f0013587a23 */ /* 0x000fe40000010867 */
[--C-:B------:R-:W-:Y:S01]  /*12360*/  FFMA.FTZ R32, R32, c[0x0][0x23c], -R96.reuse ;  /* 0x00008f0020207a23 */ /* 0x100fe20000010860 */
[----:B------:R-:W-:Y:S01]  /*12370*/  MUFU.EX2 R132, R132 ;  /* 0x0000008400847308 */ /* 0x000fe20000000800 */
[----:B------:R-:W-:Y:S02]  /*12380*/  FFMA.FTZ R96, R33, c[0x0][0x23c], -R96 ;  /* 0x00008f0021607a23 */ /* 0x000fe40000010860 */
[----:B------:R-:W-:Y:S01]  /*12390*/  FFMA.FTZ R98, R84, R133, R98 ;  /* 0x0000008554627223 */ /* 0x000fe20000010062 */
[----:B------:R-:W-:Y:S01]  /*123a0*/  MOV R84, R3 ;  /* 0x0000000300547202 */ /* 0x000fe20000000f00 */
[C---:B-1----:R-:W-:Y:S03]  /*123b0*/  HMMA.16816.F32.BF16 R44, R80.reuse, R76, R44 ;  /* 0x0000004c502c723c */ /* 0x042fe6000004182c */
[----:B------:R-:W-:Y:S02]  /*123c0*/  FADD.FTZ R101, R94, R101 ;  /* 0x000000655e657221 */ /* 0x000fe40000010000 */
[----:B------:R-:W-:Y:S01]  /*123d0*/  MUFU.EX2 R137, R137 ;  /* 0x0000008900897308 */ /* 0x000fe20000000800 */
[----:B------:R-:W-:Y:S02]  /*123e0*/  FADD.FTZ R98, R95, R98 ;  /* 0x000000625f627221 */ /* 0x000fe40000010000 */
[C---:B------:R-:W-:Y:S01]  /*123f0*/  HMMA.16816.F32.BF16 R48, R80.reuse, R78, R48 ;  /* 0x0000004e5030723c */ /* 0x040fe20000041830 */
[----:B------:R-:W1:Y:S03]  /*12400*/  LDSM.16.MT88.4 R76, [R108+0x7000] ;  /* 0x007000006c4c783b */ /* 0x000e660000004200 */
[----:B------:R-:W-:Y:S02]  /*12410*/  FADD.FTZ R92, R92, R101 ;  /* 0x000000655c5c7221 */ /* 0x000fe40000010000 */
[----:B------:R-:W-:Y:S01]  /*12420*/  FADD.FTZ R93, R93, R98 ;  /* 0x000000625d5d7221 */ /* 0x000fe20000010000 */
[----:B------:R-:W-:Y:S05]  /*12430*/  MUFU.EX2 R134, R134 ;  /* 0x0000008600867308 */ /* 0x000fea0000000800 */
[----:B------:R-:W-:Y:S04]  /*12440*/  FADD.FTZ R86, R86, R93 ;  /* 0x0000005d56567221 */ /* 0x000fe80000010000 */
[----:B------:R-:W-:Y:S01]  /*12450*/  FADD.FTZ R97, R97, R86 ;  /* 0x0000005661617221 */ /* 0x000fe20000010000 */
[----:B------:R-:W-:Y:S03]  /*12460*/  MUFU.EX2 R91, R91 ;  /* 0x0000005b005b7308 */ /* 0x000fe60000000800 */
[----:B------:R-:W-:Y:S07]  /*12470*/  FADD.FTZ R97, R100, R97 ;  /* 0x0000006164617221 */ /* 0x000fee0000010000 */
[----:B------:R-:W2:Y:S10]  /*12480*/  MUFU.EX2 R90, R90 ;  /* 0x0000005a005a7308 */ /* 0x000eb40000000800 */
[----:B------:R-:W-:Y:S01]  /*12490*/  MUFU.EX2 R89, R89 ;  /* 0x0000005900597308 */ /* 0x000fe20000000800 */
[C---:B-1----:R-:W-:Y:S09]  /*124a0*/  HMMA.16816.F32.BF16 R52, R80.reuse, R76, R52 ;  /* 0x0000004c5034723c */ /* 0x042ff20000041834 */
[----:B------:R-:W1:Y:S01]  /*124b0*/  MUFU.EX2 R88, R88 ;  /* 0x0000005800587308 */ /* 0x000e620000000800 */
[C---:B------:R-:W-:Y:S01]  /*124c0*/  HMMA.16816.F32.BF16 R56, R80.reuse, R78, R56 ;  /* 0x0000004e5038723c */ /* 0x040fe20000041838 */
[----:B------:R-:W3:Y:S02]  /*124d0*/  LDSM.16.MT88.4 R76, [R110+0x8000] ;  /* 0x008000006e4c783b */ /* 0x000ee40000004200 */
[----:B--2---:R-:W-:Y:S06]  /*124e0*/  F2FP.BF16.PACK_AB R17, R90, R91 ;  /* 0x0000005b5a11723e */ /* 0x004fec00000010ff */
[----:B------:R-:W2:Y:S10]  /*124f0*/  MUFU.EX2 R99, R99 ;  /* 0x0000006300637308 */ /* 0x000eb40000000800 */
[----:B------:R-:W-:Y:S01]  /*12500*/  MUFU.EX2 R139, R139 ;  /* 0x0000008b008b7308 */ /* 0x000fe20000000800 */
[----:B-1----:R-:W-:Y:S09]  /*12510*/  F2FP.BF16.PACK_AB R19, R88, R89 ;  /* 0x000000595813723e */ /* 0x002ff200000010ff */
[----:B------:R-:W-:Y:S01]  /*12520*/  MUFU.EX2 R136, R136 ;  /* 0x0000008800887308 */ /* 0x000fe20000000800 */
[C---:B--2---:R-:W-:Y:S01]  /*12530*/  F2FP.BF16.PACK_AB R18, R99.reuse, R102 ;  /* 0x000000666312723e */ /* 0x044fe200000010ff */
[----:B------:R-:W-:Y:S04]  /*12540*/  FADD.FTZ R102, R102, R97 ;  /* 0x0000006166667221 */ /* 0x000fe80000010000 */
[----:B------:R-:W-:Y:S04]  /*12550*/  FADD.FTZ R102, R99, R102 ;  /* 0x0000006663667221 */ /* 0x000fe80000010000 */
[----:B------:R-:W-:Y:S01]  /*12560*/  MUFU.EX2 R32, R32 ;  /* 0x0000002000207308 */ /* 0x000fe20000000800 */
[C---:B---3--:R-:W-:Y:S09]  /*12570*/  HMMA.16816.F32.BF16 R60, R80.reuse, R76, R60 ;  /* 0x0000004c503c723c */ /* 0x048ff2000004183c */
[----:B------:R-:W1:Y:S01]  /*12580*/  MUFU.EX2 R133, R96 ;  /* 0x0000006000857308 */ /* 0x000e620000000800 */
[C---:B------:R-:W-:Y:S01]  /*12590*/  HMMA.16816.F32.BF16 R64, R80.reuse, R78, R64 ;  /* 0x0000004e5040723c */ /* 0x040fe20000041840 */
[----:B------:R-:W2:Y:S07]  /*125a0*/  LDSM.16.MT88.4 R76, [R108+0x8000] ;  /* 0x008000006c4c783b */ /* 0x000eae0000004200 */
[C---:B--2---:R-:W-:Y:S08]  /*125b0*/  HMMA.16816.F32.BF16 R68, R80.reuse, R76, R68 ;  /* 0x0000004c5044723c */ /* 0x044ff00000041844 */
[----:B------:R-:W-:Y:S01]  /*125c0*/  HMMA.16816.F32.BF16 R12, R80, R78, R12 ;  /* 0x0000004e500c723c */ /* 0x000fe2000004180c */
[----:B------:R-:W-:Y:S07]  /*125d0*/  LDSM.16.MT88.4 R76, [R110+0x6c00] ;  /* 0x006c00006e4c783b */ /* 0x000fee0000004200 */
        /* <DEDUP_REMOVED lines=16> */
[--C-:B------:R-:W-:Y:S01]  /*126e0*/  FFMA.FTZ R72, R30, c[0x0][0x23c], -R103.reuse ;  /* 0x00008f001e487a23 */ /* 0x100fe20000010867 */
[----:B------:R-:W-:Y:S04]  /*126f0*/  HMMA.16816.F32.BF16 R12, R16, R74, R12 ;  /* 0x0000004a100c723c */ /* 0x000fe8000004180c */
[--C-:B------:R-:W-:Y:S02]  /*12700*/  FFMA.FTZ R30, R34, c[0x0][0x23c], -R103.reuse ;  /* 0x00008f00221e7a23 */ /* 0x100fe40000010867 */
[----:B------:R-:W-:Y:S01]  /*12710*/  MUFU.EX2 R34, R31 ;  /* 0x0000001f00227308 */ /* 0x000fe20000000800 */
[----:B------:R-:W-:Y:S01]  /*12720*/  F2FP.BF16.PACK_AB R17, R105, R106 ;  /* 0x0000006a6911723e */ /* 0x000fe200000010ff */
[----:B------:R-:W-:Y:S01]  /*12730*/  FFMA.FTZ R103, R35, c[0x0][0x23c], -R103 ;  /* 0x00008f0023677a23 */ /* 0x000fe20000010867 */
[----:B------:R-:W-:Y:S03]  /*12740*/  F2FP.BF16.PACK_AB R19, R104, R107 ;  /* 0x0000006b6813723e */ /* 0x000fe600000010ff */
[----:B------:R-:W-:Y:S01]  /*12750*/  F2FP.BF16.PACK_AB R16, R132, R135 ;  /* 0x000000878410723e */ /* 0x000fe200000010ff */
[----:B------:R-:W-:Y:S01]  /*12760*/  FADD.FTZ R135, R135, R102 ;  /* 0x0000006687877221 */ /* 0x000fe20000010000 */
[----:B------:R-:W-:Y:S02]  /*12770*/  F2FP.BF16.PACK_AB R18, R134, R137 ;  /* 0x000000898612723e */ /* 0x000fe400000010ff */
[----:B------:R2:W-:Y:S01]  /*12780*/  MUFU.EX2 R85, R30 ;  /* 0x0000001e00557308 */ /* 0x0005e20000000800 */
[----:B-1----:R-:W-:Y:S01]  /*12790*/  F2FP.BF16.PACK_AB R74, R133, R32 ;  /* 0x00000020854a723e */ /* 0x002fe200000010ff */
[----:B------:R-:W-:Y:S01]  /*127a0*/  FADD.FTZ R132, R132, R135 ;  /* 0x0000008784847221 */ /* 0x000fe20000010000 */
[----:B------:R-:W-:Y:S02]  /*127b0*/  MOV R135, R131 ;  /* 0x0000008300877202 */ /* 0x000fe40000000f00 */
[C---:B------:R-:W-:Y:S03]  /*127c0*/  HMMA.16816.F32.BF16 R4, R16.reuse, R20, R4 ;  /* 0x000000141004723c */ /* 0x040fe60000041804 */
[----:B------:R-:W-:Y:S01]  /*127d0*/  FADD.FTZ R137, R137, R132 ;  /* 0x0000008489897221 */ /* 0x000fe20000010000 */
[----:B------:R-:W-:Y:S01]  /*127e0*/  MOV R132, R130 ;  /* 0x0000008200847202 */ /* 0x000fe20000000f00 */
[----:B------:R-:W1:Y:S02]  /*127f0*/  MUFU.EX2 R35, R72 ;  /* 0x0000004800237308 */ /* 0x000e640000000800 */
[----:B------:R-:W-:Y:S01]  /*12800*/  FADD.FTZ R134, R134, R137 ;  /* 0x0000008986867221 */ /* 0x000fe20000010000 */
[C---:B------:R-:W-:Y:S01]  /*12810*/  HMMA.16816.F32.BF16 R8, R16.reuse, R22, R8 ;  /* 0x000000161008723c */ /* 0x040fe20000041808 */
[----:B------:R-:W3:Y:S06]  /*12820*/  LDSM.16.MT88.4 R20, [R110+0x7800] ;  /* 0x007800006e14783b */ /* 0x000eec0000004200 */
[----:B------:R-:W4:Y:S01]  /*12830*/  MUFU.EX2 R128, R103 ;  /* 0x0000006700807308 */ /* 0x000f220000000800 */
[C---:B------:R-:W-:Y:S01]  /*12840*/  HMMA.16816.F32.BF16 R36, R16.reuse, R24, R36 ;  /* 0x000000181024723c */ /* 0x040fe20000041824 */
[----:B--2---:R-:W-:Y:S07]  /*12850*/  LDSM.16.MT88.4 R28, [R110+0x7c00] ;  /* 0x007c00006e1c783b */ /* 0x004fee0000004200 */
[C---:B------:R-:W-:Y:S01]  /*12860*/  HMMA.16816.F32.BF16 R40, R16.reuse, R26, R40 ;  /* 0x0000001a1028723c */ /* 0x040fe20000041828 */
[----:B------:R-:W2:Y:S03]  /*12870*/  LDSM.16.MT88.4 R24, [R108+0x7800] ;  /* 0x007800006c18783b */ /* 0x000ea60000004200 */
[----:B-1----:R-:W-:Y:S02]  /*12880*/  F2FP.BF16.PACK_AB R73, R34, R35 ;  /* 0x000000232249723e */ /* 0x002fe400000010ff */
[C---:B------:R-:W-:Y:S01]  /*12890*/  F2FP.BF16.PACK_AB R72, R136.reuse, R139 ;  /* 0x0000008b8848723e */ /* 0x040fe200000010ff */
[----:B------:R-:W-:Y:S05]  /*128a0*/  FADD.FTZ R139, R139, R134 ;  /* 0x000000868b8b7221 */ /* 0x000fea0000010000 */
[----:B------:R-:W-:Y:S01]  /*128b0*/  FADD.FTZ R139, R136, R139 ;  /* 0x0000008b888b7221 */ /* 0x000fe20000010000 */
[----:B----4-:R-:W-:Y:S03]  /*128c0*/  F2FP.BF16.PACK_AB R75, R128, R85 ;  /* 0x00000055804b723e */ /* 0x010fe600000010ff */
[----:B------:R-:W-:Y:S04]  /*128d0*/  FADD.FTZ R32, R32, R139 ;  /* 0x0000008b20207221 */ /* 0x000fe80000010000 */
[----:B------:R-:W-:Y:S01]  /*128e0*/  FADD.FTZ R133, R133, R32 ;  /* 0x0000002085857221 */ /* 0x000fe20000010000 */
[C---:B---3--:R-:W-:Y:S08]  /*128f0*/  HMMA.16816.F32.BF16 R44, R16.reuse, R20, R44 ;  /* 0x00000014102c723c */ /* 0x048ff0000004182c */
        /* <DEDUP_REMOVED lines=9> */
[----:B------:R-:W-:Y:S01]  /*12990*/  FADD.FTZ R24, R87, R92 ;  /* 0x0000005c57187221 */ /* 0x000fe20000010000 */
[----:B------:R-:W-:Y:S01]  /*129a0*/  HMMA.16816.F32.BF16 R12, R16, R26, R12 ;  /* 0x0000001a100c723c */ /* 0x000fe2000004180c */
[----:B------:R-:W2:Y:S03]  /*129b0*/  LDSM.16.MT88.4 R16, [R108+0x7c00] ;  /* 0x007c00006c10783b */ /* 0x000ea60000004200 */
[----:B------:R-:W-:Y:S04]  /*129c0*/  FADD.FTZ R91, R91, R24 ;  /* 0x000000185b5b7221 */ /* 0x000fe80000010000 */
[C---:B------:R-:W-:Y:S01]  /*129d0*/  HMMA.16816.F32.BF16 R80, R72.reuse, R76, R4 ;  /* 0x0000004c4850723c */ /* 0x040fe20000041804 */
[----:B------:R-:W3:Y:S04]  /*129e0*/  LDSM.16.MT88.4 R4, [R110+0x8c00] ;  /* 0x008c00006e04783b */ /* 0x000ee80000004200 */
[----:B------:R-:W-:Y:S03]  /*129f0*/  FADD.FTZ R90, R90, R91 ;  /* 0x0000005b5a5a7221 */ /* 0x000fe60000010000 */
[C---:B------:R-:W-:Y:S01]  /*12a00*/  HMMA.16816.F32.BF16 R76, R72.reuse, R78, R8 ;  /* 0x0000004e484c723c */ /* 0x040fe20000041808 */
[----:B------:R-:W4:Y:S03]  /*12a10*/  LDSM.16.MT88.4 R8, [R108+0x8c00] ;  /* 0x008c00006c08783b */ /* 0x000f260000004200 */
[----:B------:R-:W-:Y:S04]  /*12a20*/  FADD.FTZ R89, R89, R90 ;  /* 0x0000005a59597221 */ /* 0x000fe80000010000 */
[C---:B-1----:R-:W-:Y:S04]  /*12a30*/  HMMA.16816.F32.BF16 R36, R72.reuse, R20, R36 ;  /* 0x000000144824723c */ /* 0x042fe80000041824 */
[----:B------:R-:W-:Y:S04]  /*12a40*/  FADD.FTZ R89, R88, R89 ;  /* 0x0000005958597221 */ /* 0x000fe80000010000 */
[C---:B------:R-:W-:Y:S04]  /*12a50*/  HMMA.16816.F32.BF16 R40, R72.reuse, R22, R40 ;  /* 0x000000164828723c */ /* 0x040fe80000041828 */
[----:B------:R-:W-:Y:S04]  /*12a60*/  FADD.FTZ R106, R106, R89 ;  /* 0x000000596a6a7221 */ /* 0x000fe80000010000 */
[C---:B------:R-:W-:Y:S04]  /*12a70*/  HMMA.16816.F32.BF16 R44, R72.reuse, R28, R44 ;  /* 0x0000001c482c723c */ /* 0x040fe8000004182c */
[----:B------:R-:W-:Y:S04]  /*12a80*/  FADD.FTZ R106, R105, R106 ;  /* 0x0000006a696a7221 */ /* 0x000fe80000010000 */
[C---:B------:R-:W-:Y:S04]  /*12a90*/  HMMA.16816.F32.BF16 R48, R72.reuse, R30, R48 ;  /* 0x0000001e4830723c */ /* 0x040fe80000041830 */
[----:B------:R-:W-:Y:S04]  /*12aa0*/  FADD.FTZ R107, R107, R106 ;  /* 0x0000006a6b6b7221 */ /* 0x000fe80000010000 */
[C---:B--2---:R-:W-:Y:S04]  /*12ab0*/  HMMA.16816.F32.BF16 R52, R72.reuse, R16, R52 ;  /* 0x000000104834723c */ /* 0x044fe80000041834 */
[----:B------:R-:W-:Y:S04]  /*12ac0*/  FADD.FTZ R104, R104, R107 ;  /* 0x0000006b68687221 */ /* 0x000fe80000010000 */
[C---:B------:R-:W-:Y:S04]  /*12ad0*/  HMMA.16816.F32.BF16 R56, R72.reuse, R18, R56 ;  /* 0x000000124838723c */ /* 0x040fe80000041838 */
[----:B------:R-:W-:Y:S04]  /*12ae0*/  FADD.FTZ R35, R35, R104 ;  /* 0x0000006823237221 */ /* 0x000fe80000010000 */
[C---:B---3--:R-:W-:Y:S04]  /*12af0*/  HMMA.16816.F32.BF16 R60, R72.reuse, R4, R60 ;  /* 0x00000004483c723c */ /* 0x048fe8000004183c */
[----:B------:R-:W-:Y:S04]  /*12b00*/  FADD.FTZ R34, R34, R35 ;  /* 0x0000002322227221 */ /* 0x000fe80000010000 */
[C---:B------:R-:W-:Y:S04]  /*12b10*/  HMMA.16816.F32.BF16 R64, R72.reuse, R6, R64 ;  /* 0x000000064840723c */ /* 0x040fe80000041840 */
[----:B------:R-:W-:Y:S04]  /*12b20*/  FADD.FTZ R85, R85, R34 ;  /* 0x0000002255557221 */ /* 0x000fe80000010000 */
[C---:B----4-:R-:W-:Y:S04]  /*12b30*/  HMMA.16816.F32.BF16 R68, R72.reuse, R8, R68 ;  /* 0x000000084844723c */ /* 0x050fe80000041844 */
[----:B------:R-:W-:Y:S01]  /*12b40*/  FADD.FTZ R128, R128, R85 ;  /* 0x0000005580807221 */ /* 0x000fe20000010000 */
[----:B------:R-:W-:Y:S03]  /*12b50*/  MOV R85, R2 ;  /* 0x0000000200557202 */ /* 0x000fe60000000f00 */
[----:B------:R-:W-:Y:S01]  /*12b60*/  HMMA.16816.F32.BF16 R72, R72, R10, R12 ;  /* 0x0000000a4848723c */ /* 0x000fe2000004180c */
[----:B------:R-:W-:-:S07]  /*12b70*/  @P0 BRA `(.L_x_6102) ;  /* 0xffffd6c000000947 */ /* 0x000fce000383ffff */
.L_x_6098:
[----:B------:R-:W1:Y:S01]  /*12b80*/  SHFL.BFLY PT, R5, R128, 0x2, 0x1f ;  /* 0x0c401f0080057f89 */ /* 0x000e6200000e0000 */
[----:B------:R-:W-:Y:S01]  /*12b90*/  MOV R8, 0x3f800000 ;  /* 0x3f80000000087802 */ /* 0x000fe20000000f00 */
[----:B------:R-:W-:Y:S01]  /*12ba0*/  BSSY B0, `(.L_x_6103) ;  /* 0x00000bf000007945 */ /* 0x000fe20003800000 */
[----:B------:R-:W-:Y:S01]  /*12bb0*/  IMAD R125, R125, 0x10, R123 ;  /* 0x000000107d7d7824 */ /* 0x000fe200078e027b */
[----:B------:R-:W2:Y:S04]  /*12bc0*/  SHFL.BFLY PT, R10, R133, 0x2, 0x1f ;  /* 0x0c401f00850a7f89 */ /* 0x000ea800000e0000 */
[----:B------:R-:W3:Y:S04]  /*12bd0*/  S2R R4, SR_TID.X ;  /* 0x0000000000047919 */ /* 0x000ee80000002100 */
[----:B------:R-:W-:Y:S01]  /*12be0*/  BAR.SYNC.DEFER_BLOCKING 0x0 ;  /* 0x0000000000007b1d */ /* 0x000fe20000010000 */
[----:B-1----:R-:W-:-:S02]  /*12bf0*/  FADD.FTZ R0, R5, R128 ;  /* 0x0000008005007221 */ /* 0x002fc40000010000 */
[----:B--2---:R-:W-:-:S03]  /*12c00*/  FADD.FTZ R10, R10, R133 ;  /* 0x000000850a0a7221 */ /* 0x004fc60000010000 */
[----:B------:R-:W1:Y:S01]  /*12c10*/  SHFL.BFLY PT, R5, R0, 0x1, 0x1f ;  /* 0x0c201f0000057f89 */ /* 0x000e6200000e0000 */
[----:B---3--:R-:W-:-:S03]  /*12c20*/  SHF.R.S32.HI R9, RZ, 0x1f, R4 ;  /* 0x0000001fff097819 */ /* 0x008fc60000011404 */
[----:B------:R-:W2:Y:S01]  /*12c30*/  SHFL.BFLY PT, R7, R10, 0x1, 0x1f ;  /* 0x0c201f000a077f89 */ /* 0x000ea200000e0000 */
[CC--:B------:R-:W-:Y:S02]  /*12c40*/  LEA.HI R11, R9.reuse, R4.reuse, RZ, 0x2 ;  /* 0x00000004090b7211 */ /* 0x0c0fe400078f10ff */
[----:B------:R-:W-:Y:S02]  /*12c50*/  LEA.HI R14, R9, R4, RZ, 0x6 ;  /* 0x00000004090e7211 */ /* 0x000fe400078f30ff */
[----:B------:R-:W-:Y:S02]  /*12c60*/  LOP3.LUT R15, R11, 0xfffffffc, RZ, 0xc0, !PT ;  /* 0xfffffffc0b0f7812 */ /* 0x000fe400078ec0ff */
[----:B------:R-:W-:Y:S02]  /*12c70*/  SHF.R.S32.HI R11, RZ, 0x2, R11 ;  /* 0x00000002ff0b7819 */ /* 0x000fe4000001140b */
[----:B------:R-:W-:Y:S02]  /*12c80*/  SHF.L.U32 R14, R14, 0x2, RZ ;  /* 0x000000020e0e7819 */ /* 0x000fe400000006ff */
[----:B------:R-:W-:-:S04]  /*12c90*/  SHF.R.S32.HI R16, RZ, 0x1f, R11 ;  /* 0x0000001fff107819 */ /* 0x000fc8000001140b */
[----:B------:R-:W-:Y:S01]  /*12ca0*/  LEA.HI R16, R16, R11, RZ, 0x3 ;  /* 0x0000000b10107211 */ /* 0x000fe200078f18ff */
[----:B-1----:R-:W-:Y:S01]  /*12cb0*/  FADD.FTZ R5, R0, R5 ;  /* 0x0000000500057221 */ /* 0x002fe20000010000 */
[-C--:B------:R-:W-:Y:S02]  /*12cc0*/  LEA.HI R0, R9, R4.reuse, RZ, 0x5 ;  /* 0x0000000409007211 */ /* 0x080fe400078f28ff */
[----:B------:R-:W-:Y:S01]  /*12cd0*/  LOP3.LUT R16, R16, 0xfffffff8, RZ, 0xc0, !PT ;  /* 0xfffffff810107812 */ /* 0x000fe200078ec0ff */
[----:B--2---:R-:W-:Y:S01]  /*12ce0*/  FADD.FTZ R6, R10, R7 ;  /* 0x000000070a067221 */ /* 0x004fe20000010000 */
[----:B------:R-:W-:Y:S02]  /*12cf0*/  SHF.R.S32.HI R13, RZ, 0x5, R0 ;  /* 0x00000005ff0d7819 */ /* 0x000fe40000011400 */
[-C--:B------:R-:W-:Y:S01]  /*12d00*/  IADD3 R10, -R15, R4.reuse, RZ ;  /* 0x000000040f0a7210 */ /* 0x080fe20007ffe1ff */
[----:B------:R-:W-:Y:S01]  /*12d10*/  IMAD.IADD R17, R11, 0x1, -R16 ;  /* 0x000000010b117824 */ /* 0x000fe200078e0a10 */
[----:B------:R-:W-:-:S02]  /*12d20*/  LEA.HI R11, R9, R4, RZ, 0x4 ;  /* 0x00000004090b7211 */ /* 0x000fc400078f20ff */
[----:B------:R-:W-:Y:S02]  /*12d30*/  LEA R10, R13, R10, 0x8 ;  /* 0x0000000a0d0a7211 */ /* 0x000fe400078e40ff */
[----:B------:R-:W-:Y:S02]  /*12d40*/  LEA.HI R13, R9, R4, RZ, 0x3 ;  /* 0x00000004090d7211 */ /* 0x000fe400078f18ff */
[----:B------:R-:W-:Y:S02]  /*12d50*/  FSETP.NE.FTZ.AND P3, PT, R6, RZ, PT ;  /* 0x000000ff0600720b */ /* 0x000fe40003f75000 */
[----:B------:R-:W-:Y:S02]  /*12d60*/  SHF.R.S32.HI R12, RZ, 0x3, R13 ;  /* 0x00000003ff0c7819 */ /* 0x000fe4000001140d */
[C---:B------:R-:W-:Y:S02]  /*12d70*/  LOP3.LUT R19, R13.reuse, 0xfffffff8, RZ, 0xc0, !PT ;  /* 0xfffffff80d137812 */ /* 0x040fe400078ec0ff */
[----:B------:R-:W-:-:S02]  /*12d80*/  LEA.HI R15, R13, R12, RZ, 0x1 ;  /* 0x0000000c0d0f7211 */ /* 0x000fc400078f08ff */
[----:B------:R-:W-:Y:S02]  /*12d90*/  LEA.HI R13, R17, R17, RZ, 0x1 ;  /* 0x00000011110d7211 */ /* 0x000fe400078f08ff */
[----:B------:R-:W-:Y:S02]  /*12da0*/  LOP3.LUT R9, R15, 0xfffffffe, RZ, 0xc0, !PT ;  /* 0xfffffffe0f097812 */ /* 0x000fe400078ec0ff */
[----:B------:R-:W-:Y:S01]  /*12db0*/  LOP3.LUT R15, R14, 0x3fffff00, RZ, 0xc0, !PT ;  /* 0x3fffff000e0f7812 */ /* 0x000fe200078ec0ff */
[----:B------:R-:W1:Y:S01]  /*12dc0*/  @P3 MUFU.RCP R8, R6 ;  /* 0x0000000600083308 */ /* 0x000e620000001000 */
[----:B------:R-:W-:Y:S02]  /*12dd0*/  IADD3 R14, R12, -R9, RZ ;  /* 0x800000090c0e7210 */ /* 0x000fe40007ffe0ff */
[----:B------:R-:W-:Y:S02]  /*12de0*/  IADD3 R9, -R19, R4, RZ ;  /* 0x0000000413097210 */ /* 0x000fe40007ffe1ff */
[----:B------:R-:W-:-:S02]  /*12df0*/  LOP3.LUT R18, R13, 0x1fffffe, RZ, 0xc0, !PT ;  /* 0x01fffffe0d127812 */ /* 0x000fc400078ec0ff */
[----:B------:R-:W-:Y:S01]  /*12e00*/  FSETP.NE.FTZ.AND P2, PT, R5, RZ, PT ;  /* 0x000000ff0500720b */ /* 0x000fe20003f55000 */
[----:B------:R-:W-:Y:S01]  /*12e10*/  @P3 MUFU.LG2 R6, R6 ;  /* 0x0000000600063308 */ /* 0x000fe20000000c00 */
[----:B------:R-:W-:Y:S02]  /*12e20*/  LEA.HI R16, R9, R9, RZ, 0x1 ;  /* 0x0000000909107211 */ /* 0x000fe400078f08ff */
[----:B------:R-:W-:Y:S02]  /*12e30*/  IADD3 R17, R17, -R18, RZ ;  /* 0x8000001211117210 */ /* 0x000fe40007ffe0ff */
[----:B------:R-:W-:Y:S02]  /*12e40*/  SHF.R.S32.HI R13, RZ, 0x1, R13 ;  /* 0x00000001ff0d7819 */ /* 0x000fe4000001140d */
[----:B------:R-:W-:Y:S01]  /*12e50*/  SHF.R.S32.HI R18, RZ, 0x1, R16 ;  /* 0x00000001ff127819 */ /* 0x000fe20000011410 */
[----:B-1----:R-:W-:Y:S01]  /*12e60*/  FMUL.FTZ R80, R8, R80 ;  /* 0x0000005008507220 */ /* 0x002fe20000410000 */
[----:B------:R-:W-:Y:S01]  /*12e70*/  LOP3.LUT R16, R16, 0xfffffffe, RZ, 0xc0, !PT ;  /* 0xfffffffe10107812 */ /* 0x000fe200078ec0ff */
[----:B------:R-:W-:Y:S01]  /*12e80*/  FMUL.FTZ R81, R8, R81 ;  /* 0x0000005108517220 */ /* 0x000fe20000410000 */
[----:B------:R-:W-:Y:S01]  /*12e90*/  LEA R14, R14, R15, 0x5 ;  /* 0x0000000f0e0e7211 */ /* 0x000fe200078e28ff */
[C---:B------:R-:W-:Y:S01]  /*12ea0*/  FMUL.FTZ R76, R8.reuse, R76 ;  /* 0x0000004c084c7220 */ /* 0x040fe20000410000 */
[----:B------:R-:W-:Y:S01]  /*12eb0*/  MOV R7, 0x3f800000 ;  /* 0x3f80000000077802 */ /* 0x000fe20000000f00 */
[C---:B------:R-:W-:Y:S01]  /*12ec0*/  FMUL.FTZ R77, R8.reuse, R77 ;  /* 0x0000004d084d7220 */ /* 0x040fe20000410000 */
[----:B------:R-:W-:Y:S01]  /*12ed0*/  SHF.R.S32.HI R11, RZ, 0x4, R11 ;  /* 0x00000004ff0b7819 */ /* 0x000fe2000001140b */
[C---:B------:R-:W-:Y:S01]  /*12ee0*/  FMUL.FTZ R36, R8.reuse, R36 ;  /* 0x0000002408247220 */ /* 0x040fe20000410000 */
[----:B------:R-:W-:Y:S01]  /*12ef0*/  SHF.L.U32 R15, R13, 0x6, RZ ;  /* 0x000000060d0f7819 */ /* 0x000fe200000006ff */
[C---:B------:R-:W-:Y:S01]  /*12f00*/  FMUL.FTZ R37, R8.reuse, R37 ;  /* 0x0000002508257220 */ /* 0x040fe20000410000 */
[----:B------:R-:W-:Y:S01]  /*12f10*/  LEA R10, R17, R10, 0x4 ;  /* 0x0000000a110a7211 */ /* 0x000fe200078e20ff */
[----:B------:R-:W-:Y:S01]  /*12f20*/  IMAD.IADD R17, R9, 0x1, -R16 ;  /* 0x0000000109117824 */ /* 0x000fe200078e0a10 */
[----:B------:R-:W-:Y:S01]  /*12f30*/  LOP3.LUT R15, R15, 0xc0, RZ, 0xc0, !PT ;  /* 0x000000c00f0f7812 */ /* 0x000fe200078ec0ff */
[----:B------:R-:W-:Y:S01]  /*12f40*/  IMAD.SHL.U32 R11, R11, 0x40, RZ ;  /* 0x000000400b0b7824 */ /* 0x000fe200078e00ff */
[----:B------:R-:W-:Y:S01]  /*12f50*/  LOP3.LUT R16, R13, 0x1, RZ, 0xc0, !PT ;  /* 0x000000010d107812 */ /* 0x000fe200078ec0ff */
[----:B------:R-:W1:Y:S01]  /*12f60*/  @P2 MUFU.RCP R7, R5 ;  /* 0x0000000500072308 */ /* 0x000e620000001000 */
        /* <DEDUP_REMOVED lines=28> */
[----:B------:R-:W2:Y:S01]  /*13130*/  @P2 MUFU.LG2 R5, R5 ;  /* 0x0000000500052308 */ /* 0x000ea20000000c00 */
[----:B------:R-:W-:-:S02]  /*13140*/  FMUL.FTZ R68, R8, R68 ;  /* 0x0000004408447220 */ /* 0x000fc40000410000 */
[C---:B------:R-:W-:Y:S02]  /*13150*/  FMUL.FTZ R69, R8.reuse, R69 ;  /* 0x0000004508457220 */ /* 0x040fe40000410000 */
[C---:B------:R-:W-:Y:S02]  /*13160*/  FMUL.FTZ R72, R8.reuse, R72 ;  /* 0x0000004808487220 */ /* 0x040fe40000410000 */
[----:B------:R-:W-:Y:S01]  /*13170*/  FMUL.FTZ R73, R8, R73 ;  /* 0x0000004908497220 */ /* 0x000fe20000410000 */
[----:B------:R-:W-:Y:S01]  /*13180*/  MOV R8, 0x40 ;  /* 0x0000004000087802 */ /* 0x000fe20000000f00 */
[C---:B-1----:R-:W-:Y:S02]  /*13190*/  FMUL.FTZ R83, R7.reuse, R83 ;  /* 0x0000005307537220 */ /* 0x042fe40000410000 */
[C---:B------:R-:W-:Y:S01]  /*131a0*/  FMUL.FTZ R82, R7.reuse, R82 ;  /* 0x0000005207527220 */ /* 0x040fe20000410000 */
[----:B------:R-:W-:Y:S01]  /*131b0*/  SEL R8, R8, 0xffffffc0, !P0 ;  /* 0xffffffc008087807 */ /* 0x000fe20004000000 */
[----:B------:R-:W-:-:S02]  /*131c0*/  FMUL.FTZ R79, R7, R79 ;  /* 0x0000004f074f7220 */ /* 0x000fc40000410000 */
[----:B------:R-:W-:Y:S01]  /*131d0*/  FMUL.FTZ R78, R7, R78 ;  /* 0x0000004e074e7220 */ /* 0x000fe20000410000 */
        /* <DEDUP_REMOVED lines=25> */
[----:B------:R-:W-:Y:S02]  /*13370*/  FMUL.FTZ R74, R7, R74 ;  /* 0x0000004a074a7220 */ /* 0x000fe40000410000 */
[----:B------:R-:W-:Y:S01]  /*13380*/  IMAD.IADD R7, R14, 0x1, R11 ;  /* 0x000000010e077824 */ /* 0x000fe200078e020b */
[----:B------:R-:W-:Y:S01]  /*13390*/  IADD3 R14, R8, R15, RZ ;  /* 0x0000000f080e7210 */ /* 0x000fe20007ffe0ff */
[----:B------:R-:W1:Y:S01]  /*133a0*/  S2R R11, SR_CTAID.Z ;  /* 0x00000000000b7919 */ /* 0x000e620000002700 */
[----:B------:R-:W-:Y:S02]  /*133b0*/  @P3 FMUL.FTZ R6, R6, 0.69314718246459960938 ;  /* 0x3f31721806063820 */ /* 0x000fe40000410000 */
[----:B--2---:R-:W-:Y:S01]  /*133c0*/  @P2 FMUL.FTZ R5, R5, 0.69314718246459960938 ;  /* 0x3f31721805052820 */ /* 0x004fe20000410000 */
        /* <DEDUP_REMOVED lines=16> */
[----:B------:R-:W4:Y:S04]  /*134d0*/  S2R R8, SR_CTAID.Y ;  /* 0x0000000000087919 */ /* 0x000f280000002600 */
[----:B------:R-:W-:Y:S04]  /*134e0*/  STS.64 [R14+0x4000], R72 ;  /* 0x004000480e007388 */ /* 0x000fe80000000a00 */
[----:B------:R5:W-:Y:S04]  /*134f0*/  STS.64 [R14+0x4400], R74 ;  /* 0x0044004a0e007388 */ /* 0x000be80000000a00 */
[----:B------:R-:W-:Y:S06]  /*13500*/  BAR.SYNC.DEFER_BLOCKING 0x0 ;  /* 0x0000000000007b1d */ /* 0x000fec0000010000 */
[----:B--2---:R-:W2:Y:S01]  /*13510*/  S2R R10, SR_CTAID.X ;  /* 0x00000000000a7919 */ /* 0x004ea20000002500 */
[----:B---3--:R-:W-:Y:S01]  /*13520*/  LOP3.LUT R13, R0, 0xffffffe0, RZ, 0xc0, !PT ;  /* 0xffffffe0000d7812 */ /* 0x008fe200078ec0ff */
[----:B----4-:R-:W-:Y:S01]  /*13530*/  IMAD R8, R8, c[0x0][0x210], R117 ;  /* 0x0000840008087a24 */ /* 0x010fe200078e0275 */
[----:B------:R-:W-:Y:S01]  /*13540*/  MOV R0, 0xff800000 ;  /* 0xff80000000007802 */ /* 0x000fe20000000f00 */
[----:B------:R-:W-:Y:S01]  /*13550*/  @P3 FFMA.FTZ R0, R3, c[0x0][0x238], R6 ;  /* 0x00008e0003003a23 */ /* 0x000fe20000010006 */
[----:B------:R-:W-:-:S02]  /*13560*/  IADD3 R13, -R13, R4, RZ ;  /* 0x000000040d0d7210 */ /* 0x000fc40007ffe1ff */
[----:B------:R-:W-:Y:S01]  /*13570*/  MOV R4, 0xff800000 ;  /* 0xff80000000047802 */ /* 0x000fe20000000f00 */
[----:B------:R-:W-:Y:S01]  /*13580*/  @P2 FFMA.FTZ R4, R2, c[0x0][0x238], R5 ;  /* 0x00008e0002042a23 */ /* 0x000fe20000010005 */
[----:B------:R-:W-:Y:S02]  /*13590*/  LOP3.LUT P0, RZ, R13, 0x3, RZ, 0xc0, !PT ;  /* 0x000000030dff7812 */ /* 0x000fe4000780c0ff */
[----:B-----5:R-:W-:Y:S01]  /*135a0*/  IADD3 R14, -R117, RZ, RZ ;  /* 0x000000ff750e7210 */ /* 0x020fe20007ffe1ff */
[----:B------:R-:W3:Y:S04]  /*135b0*/  LDS.128 R56, [R7.X4] ;  /* 0x0000000007387984 */ /* 0x000ee80000004c00 */
[----:B-1----:R-:W-:Y:S01]  /*135c0*/  IMAD R11, R14, c[0x0][0x1c0], R11 ;  /* 0x000070000e0b7a24 */ /* 0x002fe200078e020b */
[----:B------:R-:W1:Y:S01]  /*135d0*/  LDS.128 R52, [R7.X4+0x800] ;  /* 0x0008000007347984 */ /* 0x000e620000004c00 */
[----:B------:R-:W-:-:S02]  /*135e0*/  SHF.L.U32 R14, R9, 0x2, RZ ;  /* 0x00000002090e7819 */ /* 0x000fc400000006ff */
[----:B------:R-:W-:Y:S01]  /*135f0*/  IMAD R8, R8, c[0x0][0x1c0], R11 ;  /* 0x0000700008087a24 */ /* 0x000fe200078e020b */
[----:B------:R-:W4:Y:S01]  /*13600*/  LDS.128 R48, [R7.X4+0x1000] ;  /* 0x0010000007307984 */ /* 0x000f220000004c00 */
[----:B------:R-:W-:-:S03]  /*13610*/  SHF.R.S32.HI R15, RZ, 0x1f, R14 ;  /* 0x0000001fff0f7819 */ /* 0x000fc6000001140e */
        /* <DEDUP_REMOVED lines=9> */
[----:B--2---:R-:W-:-:S05]  /*136b0*/  SHF.L.U32 R7, R10, 0x6, RZ ;  /* 0x000000060a077819 */ /* 0x004fca00000006ff */
        /* <DEDUP_REMOVED lines=13> */
.L_x_6104:
[----:B---34-:R-:W-:Y:S05]  /*13790*/  BSYNC B0 ;  /* 0x0000000000007941 */ /* 0x018fea0003800000 */
.L_x_6103:
[----:B------:R-:W-:Y:S01]  /*137a0*/  IMAD R115, R10, -0x40, R115 ;  /* 0xffffffc00a737824 */ /* 0x000fe200078e0273 */
[----:B------:R-:W-:Y:S01]  /*137b0*/  BSSY B0, `(.L_x_6105) ;  /* 0x0000012000007945 */ /* 0x000fe20003800000 */
[----:B------:R-:W-:-:S03]  /*137c0*/  IMAD.WIDE R2, R12, 0x60, R14 ;  /* 0x000000600c027825 */ /* 0x000fc600078e020e */
[----:B------:R-:W-:Y:S01]  /*137d0*/  ISETP.GE.AND P1, PT, R12, R115, PT ;  /* 0x000000730c00720c */ /* 0x000fe20003f26270 */
[----:B------:R-:W-:-:S05]  /*137e0*/  IMAD R8, R8, c[0x0][0x22c], RZ ;  /* 0x00008b0008087a24 */ /* 0x000fca00078e02ff */
[----:B--2---:R-:W-:Y:S02]  /*137f0*/  IADD3 R0, P0, R8, R2, RZ ;  /* 0x0000000208007210 */ /* 0x004fe40007f1e0ff */
[----:B------:R-:W-:Y:S02]  /*13800*/  IADD3 R2, R14, 0x20, RZ ;  /* 0x000000200e027810 */ /* 0x000fe40007ffe0ff */
        /* <DEDUP_REMOVED lines=12> */
.L_x_6106:
[----:B------:R-:W-:Y:S05]  /*138d0*/  BSYNC B0 ;  /* 0x0000000000007941 */ /* 0x000fea0003800000 */
.L_x_6105:
        /* <DEDUP_REMOVED lines=10> */
.L_x_6108:
[----:B------:R-:W-:Y:S05]  /*13980*/  BSYNC B0 ;  /* 0x0000000000007941 */ /* 0x000fea0003800000 */
.L_x_6107:
        /* <DEDUP_REMOVED lines=10> */
.L_x_6110:
[----:B------:R-:W-:Y:S05]  /*13a30*/  BSYNC B0 ;  /* 0x0000000000007941 */ /* 0x000fea0003800000 */
.L_x_6109:
        /* <DEDUP_REMOVED lines=11> */
.L_x_6111:
        /* <DEDUP_REMOVED lines=9> */
.L_x_6386:


//--------------------- .text._ZN5flash24flash_fwd_splitkv_kernelI23Flash_fwd_kernel_traitsILi96ELi64ELi64ELi4ELb0ELb0EN7cutlass10bfloat16_tE19Flash_kernel_traitsILi96ELi64ELi64ELi4ES3_EELb1ELb0ELb1ELb0ELb0ELb1ELb1ELb1EEEvNS_16Flash_fwd_paramsE --------------------------
	.section	.text._ZN5flash24flash_fwd_splitkv_kernelI23Flash_fwd_kernel_traitsILi96ELi64ELi64ELi4ELb0ELb0EN7cutlass10bfloat16_tE19Flash_kernel_traitsILi96ELi64ELi64ELi4ES3_EELb1ELb0ELb1ELb0ELb0ELb1ELb1ELb1EEEvNS_16Flash_fwd_paramsE,"ax",@progbits
	.sectioninfo	@"SHI_REGISTERS=168"
	.align	128
        .global         _ZN5flash24flash_fwd_splitkv_kernelI23Flash_fwd_kernel_traitsILi96ELi64ELi64ELi4ELb0ELb0EN7cutlass10bfloat16_tE19Flash_kernel_traitsILi96ELi64ELi64ELi4ES3_EELb1ELb0ELb1ELb0ELb0ELb1ELb1ELb1EEEvNS_16Flash_fwd_paramsE
        .type           _ZN5flash24flash_fwd_splitkv_kernelI23Flash_fwd_kernel_traitsILi96ELi64ELi64ELi4ELb0ELb0EN7cutlass10bfloat16_tE19Flash_kernel_traitsILi96ELi64ELi64ELi4ES3_EELb1ELb0ELb1ELb0ELb0ELb1ELb1ELb1EEEvNS_16Flash_fwd_paramsE,@function
        .size           _ZN5flash24flash_fwd_splitkv_kernelI23Flash_fwd_kernel_traitsILi96ELi64ELi64ELi4ELb0ELb0EN7cutlass10bfloat16_tE19Flash_kernel_traitsILi96ELi64ELi64ELi4ES3_EELb1ELb0ELb1ELb0ELb0ELb1ELb1ELb1EEEvNS_16Flash_fwd_paramsE,(.L_x_6387 - _ZN5flash24flash_fwd_splitkv_kernelI23Flash_fwd_kernel_traitsILi96ELi64ELi64ELi4ELb0ELb0EN7cutlass10bfloat16_tE19Flash_kernel_traitsILi96ELi64ELi64ELi4ES3_EELb1ELb0ELb1ELb0ELb0ELb1ELb1ELb1EEEvNS_16Flash_fwd_paramsE)
        .other          _ZN5flash24flash_fwd_splitkv_kernelI23Flash_fwd_kernel_traitsILi96ELi64ELi64ELi4ELb0ELb0EN7cutlass10bfloat16_tE19Flash_kernel_traitsILi96ELi64ELi64ELi4ES3_EELb1ELb0ELb1ELb0ELb0ELb1ELb1ELb1EEEvNS_16Flash_fwd_paramsE,@"STO_CUDA_ENTRY STV_DEFAULT"
_ZN5flash24flash_fwd_splitkv_kernelI23Flash_fwd_kernel_traitsILi96ELi64ELi64ELi4ELb0ELb0EN7cutlass10bfloat16_tE19Flash_kernel_traitsILi96ELi64ELi64ELi4ES3_EELb1ELb0ELb1ELb0ELb0ELb1ELb1ELb1EEEvNS_16Flash_fwd_paramsE:
.text._ZN5flash24flash_fwd_splitkv_kernelI23Flash_fwd_kernel_traitsILi96ELi64ELi64ELi4ELb0ELb0EN7cutlass10bfloat16_tE19Flash_kernel_traitsILi96ELi64ELi64ELi4ES3_EELb1ELb0ELb1ELb0ELb0ELb1ELb1ELb1EEEvNS_16Flash_fwd_paramsE:
        /* <DEDUP_REMOVED lines=53> */
.L_x_6112:
[----:B-1-34-:R-:W-:Y:S02]  /*0350*/  MOV R77, c[0x0][0x218] ;  /* 0x00008600004d7a02 */ /* 0x01afe40000000f00 */
.L_x_6113:
        /* <DEDUP_REMOVED lines=87> */
.L_x_6116:
[----:B------:R-:W-:Y:S05]  /*08d0*/  BSYNC B0 ;  /* 0x0000000000007941 */ /* 0x000fea0003800000 */
.L_x_6115:
        /* <DEDUP_REMOVED lines=10> */
.L_x_6118:
[----:B------:R-:W-:Y:S05]  /*0980*/  BSYNC B0 ;  /* 0x0000000000007941 */ /* 0x000fea0003800000 */
.L_x_6117:
        /* <DEDUP_REMOVED lines=10> */
.L_x_6120:
[----:B------:R-:W-:Y:S05]  /*0a30*/  BSYNC B0 ;  /* 0x0000000000007941 */ /* 0x000fea0003800000 */
.L_x_6119:
        /* <DEDUP_REMOVED lines=10> */
.L_x_6122:
[----:B------:R-:W-:Y:S05]  /*0ae0*/  BSYNC B0 ;  /* 0x0000000000007941 */ /* 0x000fea0003800000 */
.L_x_6121:
        /* <DEDUP_REMOVED lines=20> */
.L_x_6114:
        /* <DEDUP_REMOVED lines=93> */
.L_x_6123:
        /* <DEDUP_REMOVED lines=17> */
.L_x_6125:
        /* <DEDUP_REMOVED lines=54> */
.L_x_6124:
        /* <DEDUP_REMOVED lines=206> */
.L_x_6175:
        /* <DEDUP_REMOVED lines=18> */
.L_x_6128:
[----:B------:R-:W-:Y:S05]  /*2470*/  BSYNC B0 ;  /* 0x0000000000007941 */ /* 0x000fea0003800000 */
.L_x_6127:
        /* <DEDUP_REMOVED lines=18> */
.L_x_6130:
[----:B------:R-:W-:Y:S05]  /*25a0*/  BSYNC B0 ;  /* 0x0000000000007941 */ /* 0x000fea0003800000 */
.L_x_6129:
        /* <DEDUP_REMOVED lines=65> */
.L_x_6136:
[----:B------:R-:W-:Y:S05]  /*29c0*/  BSYNC B0 ;  /* 0x0000000000007941 */ /* 0x000fea0003800000 */
.L_x_6135:
        /* <DEDUP_REMOVED lines=50> */
.L_x_6138:
[----:B------:R-:W-:Y:S05]  /*2cf0*/  BSYNC B0 ;  /* 0x0000000000007941 */ /* 0x000fea0003800000 */
.L_x_6137:
        /* <DEDUP_REMOVED lines=49> */
.L_x_6134:
[----:B------:R-:W-:Y:S05]  /*3010*/  BSYNC B1 ;  /* 0x0000000000017941 */ /* 0x000fea0003800000 */
.L_x_6133:
        /* <DEDUP_REMOVED lines=57> */
.L_x_6142:
[----:B------:R-:W-:Y:S05]  /*33b0*/  BSYNC B0 ;  /* 0x0000000000007941 */ /* 0x000fea0003800000 */
.L_x_6141:
        /* <DEDUP_REMOVED lines=50> */
.L_x_6144:
[----:B------:R-:W-:Y:S05]  /*36e0*/  BSYNC B0 ;  /* 0x0000000000007941 */ /* 0x000fea0003800000 */
.L_x_6143:
        /* <DEDUP_REMOVED lines=49> */
.L_x_6140:
[----:B------:R-:W-:Y:S05]  /*3a00*/  BSYNC B1 ;  /* 0x0000000000017941 */ /* 0x000fea0003800000 */
.L_x_6139:
        /* <DEDUP_REMOVED lines=8> */
.L_x_6132:
        /* <DEDUP_REMOVED lines=89> */
.L_x_6151:
[----:B------:R-:W-:Y:S05]  /*4020*/  BSYNC B0 ;  /* 0x0000000000007941 */ /* 0x000fea0003800000 */
.L_x_6150:
[----:B-----5:R2:W-:Y:S02]  /*4030*/  STG.E.128 [R132.64], R40 ;  /* 0x0000002884007986 */ /* 0x0205e4000c101d06 */
.L_x_6149:
[----:B------:R-:W-:Y:S05]  /*4040*/  BSYNC B1 ;  /* 0x0000000000017941 */ /* 0x000fea0003800000 */
.L_x_6148:
        /* <DEDUP_REMOVED lines=87> */
.L_x_6155:
[----:B------:R-:W-:Y:S05]  /*45c0*/  BSYNC B0 ;  /* 0x0000000000007941 */ /* 0x000fea0003800000 */
.L_x_6154:
[----:B-----5:R3:W-:Y:S02]  /*45d0*/  STG.E.128 [R132.64+0x40], R40 ;  /* 0x0000402884007986 */ /* 0x0207e4000c101d06 */
.L_x_6153:
[----:B------:R-:W-:Y:S05]  /*45e0*/  BSYNC B1 ;  /* 0x0000000000017941 */ /* 0x000fea0003800000 */
.L_x_6152:
        /* <DEDUP_REMOVED lines=86> */
.L_x_6157:
[----:B------:R-:W-:Y:S05]  /*4b50*/  BSYNC B0 ;  /* 0x0000000000007941 */ /* 0x000fea0003800000 */
.L_x_6156:
[----:B-----5:R3:W-:Y:S02]  /*4b60*/  STG.E.128 [R132.64+0x80], R40 ;  /* 0x0000802884007986 */ /* 0x0207e4000c101d06 */
.L_x_6147:
[----:B------:R-:W-:Y:S05]  /*4b70*/  BSYNC B2 ;  /* 0x0000000000027941 */ /* 0x000fea0003800000 */
.L_x_6146:
        /* <DEDUP_REMOVED lines=93> */
.L_x_6163:
[----:B------:R-:W-:Y:S05]  /*5150*/  BSYNC B0 ;  /* 0x0000000000007941 */ /* 0x000fea0003800000 */
.L_x_6162:
[----:B-----5:R3:W-:Y:S02]  /*5160*/  STG.E.128 [R134.64], R40 ;  /* 0x0000002886007986 */ /* 0x0207e4000c101d06 */
.L_x_6161:
[----:B------:R-:W-:Y:S05]  /*5170*/  BSYNC B1 ;  /* 0x0000000000017941 */ /* 0x000fea0003800000 */
.L_x_6160:
        /* <DEDUP_REMOVED lines=93> */
.L_x_6167:
[----:B------:R-:W-:Y:S05]  /*5750*/  BSYNC B0 ;  /* 0x0000000000007941 */ /* 0x000fea0003800000 */
.L_x_6166:
[----:B-----5:R3:W-:Y:S02]  /*5760*/  STG.E.128 [R134.64+0x40], R40 ;  /* 0x0000402886007986 */ /* 0x0207e4000c101d06 */
.L_x_6165:
[----:B------:R-:W-:Y:S05]  /*5770*/  BSYNC B1 ;  /* 0x0000000000017941 */ /* 0x000fea0003800000 */
.L_x_6164:
        /* <DEDUP_REMOVED lines=92> */
.L_x_6169:
[----:B------:R-:W-:Y:S05]  /*5d40*/  BSYNC B0 ;  /* 0x0000000000007941 */ /* 0x000fea0003800000 */
.L_x_6168:
[----:B-----5:R3:W-:Y:S02]  /*5d50*/  STG.E.128 [R134.64+0x80], R40 ;  /* 0x0000802886007986 */ /* 0x0207e4000c101d06 */
.L_x_6159:
[----:B------:R-:W-:Y:S05]  /*5d60*/  BSYNC B2 ;  /* 0x0000000000027941 */ /* 0x000fea0003800000 */
.L_x_6158:
        /* <DEDUP_REMOVED lines=8> */
.L_x_6131:
        /* <DEDUP_REMOVED lines=11> */
.L_x_6171:
[----:B------:R-:W-:Y:S05]  /*5ea0*/  BSYNC B0 ;  /* 0x0000000000007941 */ /* 0x000fea0003800000 */
.L_x_6170:
        /* <DEDUP_REMOVED lines=12> */
.L_x_6172:
[----:B------:R-:W-:Y:S05]  /*5f70*/  BSYNC B0 ;  /* 0x0000000000007941 */ /* 0x000fea0003800000 */
.L_x_6145:
        /* <DEDUP_REMOVED lines=80> */
.L_x_6173:
        /* <DEDUP_REMOVED lines=8> */
.L_x_6174:
[----:B------:R-:W-:Y:S04]  /*6500*/  IADD3 R9, R9, -0x1, RZ ;  /* 0xffffffff09097810 */ /* 0x000fe80007ffe0ff */
[----:B------:R-:W-:Y:S11]  /*6510*/  ISETP.GT.AND P0, PT, R9, R90, PT ;  /* 0x0000005a0900720c */ /* 0x000ff60003f04270 */
[----:B------:R-:W-:Y:S02]  /*6520*/  @!UPT UIADD3 URZ, URZ, URZ, URZ ;  /* 0x0000003f3f3ff290 */ /* 0x000fe4000fffe03f */
[----:B------:R-:W-:-:S05]  /*6530*/  @P0 BRA `(.L_x_6175) ;  /* 0xffffbe1000000947 */ /* 0x000fca000383ffff */
.L_x_6126:
        /* <DEDUP_REMOVED lines=90> */
.L_x_6184:
[----:B------:R-:W-:Y:S05]  /*6ae0*/  BSYNC B0 ;  /* 0x0000000000007941 */ /* 0x000fea0003800000 */
.L_x_6183:
[----:B-----5:R4:W-:Y:S04]  /*6af0*/  STS.64 [R116], R16 ;  /* 0x0000001074007388 */ /* 0x0209e80000000a00 */
[----:B------:R4:W-:Y:S02]  /*6b00*/  STS.64 [R116+0x8], R18 ;  /* 0x0000081274007388 */ /* 0x0009e40000000a00 */
.L_x_6182:
[----:B------:R-:W-:Y:S05]  /*6b10*/  BSYNC B1 ;  /* 0x0000000000017941 */ /* 0x000fea0003800000 */
.L_x_6181:
        /* <DEDUP_REMOVED lines=45> */
.L_x_6188:
[----:B------:R-:W-:Y:S05]  /*6df0*/  BSYNC B0 ;  /* 0x0000000000007941 */ /* 0x000fea0003800000 */
.L_x_6187:
[----:B-----5:R1:W-:Y:S02]  /*6e00*/  STS.128 [R116+0x1000], R16 ;  /* 0x0010001074007388 */ /* 0x0203e40000000c00 */
.L_x_6186:
[----:B------:R-:W-:Y:S05]  /*6e10*/  BSYNC B1 ;  /* 0x0000000000017941 */ /* 0x000fea0003800000 */
.L_x_6185:
        /* <DEDUP_REMOVED lines=45> */
.L_x_6190:
[----:B------:R-:W-:Y:S05]  /*70f0*/  BSYNC B0 ;  /* 0x0000000000007941 */ /* 0x000fea0003800000 */
.L_x_6189:
[----:B-----5:R4:W-:Y:S02]  /*7100*/  STS.128 [R116+0x2000], R16 ;  /* 0x0020001074007388 */ /* 0x0209e40000000c00 */
.L_x_6180:
[----:B------:R-:W-:Y:S05]  /*7110*/  BSYNC B2 ;  /* 0x0000000000027941 */ /* 0x000fea0003800000 */
.L_x_6179:
        /* <DEDUP_REMOVED lines=58> */
.L_x_6195:
[----:B------:R-:W-:Y:S05]  /*74c0*/  BSYNC B0 ;  /* 0x0000000000007941 */ /* 0x000fea0003800000 */
.L_x_6194:
[----:B-----5:R4:W-:Y:S02]  /*74d0*/  STS.128 [R116+0x800], R16 ;  /* 0x0008001074007388 */ /* 0x0209e40000000c00 */
.L_x_6193:
[----:B------:R-:W-:Y:S05]  /*74e0*/  BSYNC B1 ;  /* 0x0000000000017941 */ /* 0x000fea0003800000 */
.L_x_6192:
        /* <DEDUP_REMOVED lines=45> */
.L_x_6199:
[----:B------:R-:W-:Y:S05]  /*77c0*/  BSYNC B0 ;  /* 0x0000000000007941 */ /* 0x000fea0003800000 */
.L_x_6198:
[----:B-----5:R2:W-:Y:S02]  /*77d0*/  STS.128 [R116+0x1800], R12 ;  /* 0x0018000c74007388 */ /* 0x0205e40000000c00 */
.L_x_6197:
[----:B------:R-:W-:Y:S05]  /*77e0*/  BSYNC B1 ;  /* 0x0000000000017941 */ /* 0x000fea0003800000 */
.L_x_6196:
        /* <DEDUP_REMOVED lines=44> */
.L_x_6201:
[----:B------:R-:W-:Y:S05]  /*7ab0*/  BSYNC B0 ;  /* 0x0000000000007941 */ /* 0x000fea0003800000 */
.L_x_6200:
[----:B-----5:R2:W-:Y:S01]  /*7ac0*/  STS.128 [R116+0x2800], R12 ;  /* 0x0028000c74007388 */ /* 0x0205e20000000c00 */
[----:B------:R-:W-:Y:S05]  /*7ad0*/  BRA `(.L_x_6191) ;  /* 0x000027c000007947 */ /* 0x000fea0003800000 */
.L_x_6178:
        /* <DEDUP_REMOVED lines=95> */
.L_x_6207:
[----:B------:R-:W-:Y:S05]  /*80d0*/  BSYNC B0 ;  /* 0x0000000000007941 */ /* 0x000fea0003800000 */
.L_x_6206:
[----:B-----5:R4:W-:Y:S04]  /*80e0*/  STS.64 [R116], R24 ;  /* 0x0000001874007388 */ /* 0x0209e80000000a00 */
[----:B------:R4:W-:Y:S02]  /*80f0*/  STS.64 [R116+0x8], R26 ;  /* 0x0000081a74007388 */ /* 0x0009e40000000a00 */
.L_x_6205:
[----:B------:R-:W-:Y:S05]  /*8100*/  BSYNC B1 ;  /* 0x0000000000017941 */ /* 0x000fea0003800000 */
.L_x_6204:
        /* <DEDUP_REMOVED lines=90> */
.L_x_6211:
[----:B------:R-:W-:Y:S05]  /*86b0*/  BSYNC B0 ;  /* 0x0000000000007941 */ /* 0x000fea0003800000 */
.L_x_6210:
[----:B-----5:R1:W-:Y:S02]  /*86c0*/  STS.128 [R116+0x1000], R24 ;  /* 0x0010001874007388 */ /* 0x0203e40000000c00 */
.L_x_6209:
[----:B------:R-:W-:Y:S05]  /*86d0*/  BSYNC B1 ;  /* 0x0000000000017941 */ /* 0x000fea0003800000 */
.L_x_6208:
        /* <DEDUP_REMOVED lines=88> */
.L_x_6213:
[----:B------:R-:W-:Y:S05]  /*8c60*/  BSYNC B0 ;  /* 0x0000000000007941 */ /* 0x000fea0003800000 */
.L_x_6212:
[----:B-----5:R4:W-:Y:S02]  /*8c70*/  STS.128 [R116+0x2000], R24 ;  /* 0x0020001874007388 */ /* 0x0209e40000000c00 */
.L_x_6203:
[----:B------:R-:W-:Y:S05]  /*8c80*/  BSYNC B2 ;  /* 0x0000000000027941 */ /* 0x000fea0003800000 */
.L_x_6202:
        /* <DEDUP_REMOVED lines=98> */
.L_x_6217:
[----:B------:R-:W-:Y:S05]  /*92b0*/  BSYNC B0 ;  /* 0x0000000000007941 */ /* 0x000fea0003800000 */
.L_x_6216:
[----:B-----5:R1:W-:Y:S02]  /*92c0*/  STS.128 [R116+0x800], R4 ;  /* 0x0008000474007388 */ /* 0x0203e40000000c00 */
.L_x_6215:
[----:B------:R-:W-:Y:S05]  /*92d0*/  BSYNC B1 ;  /* 0x0000000000017941 */ /* 0x000fea0003800000 */
.L_x_6214:
        /* <DEDUP_REMOVED lines=94> */
.L_x_6221:
[----:B------:R-:W-:Y:S05]  /*98c0*/  BSYNC B0 ;  /* 0x0000000000007941 */ /* 0x000fea0003800000 */
.L_x_6220:
[----:B-----5:R1:W-:Y:S02]  /*98d0*/  STS.128 [R116+0x1800], R4 ;  /* 0x0018000474007388 */ /* 0x0203e40000000c00 */
.L_x_6219:
[----:B------:R-:W-:Y:S05]  /*98e0*/  BSYNC B1 ;  /* 0x0000000000017941 */ /* 0x000fea0003800000 */
.L_x_6218:
        /* <DEDUP_REMOVED lines=94> */
.L_x_6223:
[----:B------:R-:W-:Y:S05]  /*9ed0*/  BSYNC B0 ;  /* 0x0000000000007941 */ /* 0x000fea0003800000 */
.L_x_6222:
[----:B-----5:R1:W-:Y:S01]  /*9ee0*/  STS.128 [R116+0x2800], R4 ;  /* 0x0028000474007388 */ /* 0x0203e20000000c00 */
[----:B------:R-:W-:Y:S05]  /*9ef0*/  BRA `(.L_x_6191) ;  /* 0x000003a000007947 */ /* 0x000fea0003800000 */
.L_x_6177:
        /* <DEDUP_REMOVED lines=29> */
.L_x_6225:
[----:B------:R-:W-:Y:S05]  /*a0d0*/  BSYNC B0 ;  /* 0x0000000000007941 */ /* 0x000fea0003800000 */
.L_x_6224:
        /* <DEDUP_REMOVED lines=28> */
.L_x_6191:
[----:B------:R-:W-:Y:S05]  /*a2a0*/  BSYNC B3 ;  /* 0x0000000000037941 */ /* 0x000fea0003800000 */
.L_x_6176:
        /* <DEDUP_REMOVED lines=34> */
.L_x_6228:
[----:B------:R2:W-:Y:S02]  /*a4d0*/  STS.128 [R116+0x5000], RZ ;  /* 0x005000ff74007388 */ /* 0x0005e40000000c00 */
.L_x_6227:
[----:B------:R-:W-:Y:S05]  /*a4e0*/  BSYNC B0 ;  /* 0x0000000000007941 */ /* 0x000fea0003800000 */
.L_x_6226:
        /* <DEDUP_REMOVED lines=32> */
.L_x_6230:
[----:B------:R-:W-:Y:S05]  /*a6f0*/  BSYNC B0 ;  /* 0x0000000000007941 */ /* 0x000fea0003800000 */
.L_x_6229:
        /* <DEDUP_REMOVED lines=51> */
.L_x_6233:
[----:B------:R3:W-:Y:S02]  /*aa30*/  STS.128 [R116+0x8000], RZ ;  /* 0x008000ff74007388 */ /* 0x0007e40000000c00 */
.L_x_6232:
[----:B-1----:R-:W-:Y:S05]  /*aa40*/  BSYNC B0 ;  /* 0x0000000000007941 */ /* 0x002fea0003800000 */
.L_x_6231:
        /* <DEDUP_REMOVED lines=35> */
.L_x_6236:
[----:B------:R1:W-:Y:S02]  /*ac80*/  STS.128 [R116+0x8800], RZ ;  /* 0x008800ff74007388 */ /* 0x0003e40000000c00 */
.L_x_6235:
[----:B------:R-:W-:Y:S05]  /*ac90*/  BSYNC B0 ;  /* 0x0000000000007941 */ /* 0x000fea0003800000 */
.L_x_6234:
[----:B-1----:R-:W-:Y:S01]  /*aca0*/  LOP3.LUT R2, R68, 0x7fffffe, RZ, 0xc0, !PT ;  /* 0x07fffffe44027812 */ /* 0x002fe200078ec0ff */
[----:B------:R-:W-:Y:S01]  /*acb0*/  IMAD.SHL.U32 R3, R61, 0x40, RZ ;  /* 0x000000403d037824 */ /* 0x000fe200078e00ff */
[----:B------:R-:W-:Y:S01]  /*acc0*/  LEA.HI R5, R66, R66, RZ, 0x1 ;  /* 0x0000004242057211 */ /* 0x000fe200078f08ff */
[----:B------:R-:W-:Y:S01]  /*acd0*/  IMAD.SHL.U32 R67, R67, 0x40, RZ ;  /* 0x0000004043437824 */ /* 0x000fe200078e00ff */
[----:B------:R-:W-:Y:S01]  /*ace0*/  SHF.R.S32.HI R6, RZ, 0x1f, R69 ;  /* 0x0000001fff067819 */ /* 0x000fe20000011445 */
[----:B------:R-:W-:Y:S01]  /*acf0*/  IMAD.IADD R2, R69, 0x1, -R2 ;  /* 0x0000000145027824 */ /* 0x000fe200078e0a02 */
[----:B------:R-:W-:Y:S01]  /*ad00*/  LOP3.LUT R5, R5, 0xfffffffe, RZ, 0xc0, !PT ;  /* 0xfffffffe05057812 */ /* 0x000fe200078ec0ff */
[----:B------:R-:W-:Y:S01]  /*ad10*/  IMAD.SHL.U32 R65, R65, 0x8, RZ ;  /* 0x0000000841417824 */ /* 0x000fe200078e00ff */
[----:B------:R-:W-:Y:S01]  /*ad20*/  LEA.HI R69, R6, R69, RZ, 0x3 ;  /* 0x0000004506457211 */ /* 0x000fe200078f18ff */
[----:B------:R-:W-:Y:S01]  /*ad30*/  IMAD R60, R54, 0x10, R60 ;  /* 0x00000010363c7824 */ /* 0x000fe200078e023c */
[----:B------:R-:W-:Y:S01]  /*ad40*/  LOP3.LUT R6, R3, 0xc0, RZ, 0xc0, !PT ;  /* 0x000000c003067812 */ /* 0x000fe200078ec0ff */
[----:B------:R-:W-:Y:S01]  /*ad50*/  IMAD.IADD R5, R66, 0x1, -R5 ;  /* 0x0000000142057824 */ /* 0x000fe200078e0a05 */
[----:B----4-:R-:W-:Y:S01]  /*ad60*/  LOP3.LUT R8, R67, 0xc0, RZ, 0xc0, !PT ;  /* 0x000000c043087812 */ /* 0x010fe200078ec0ff */
[----:B------:R-:W-:Y:S01]  /*ad70*/  IMAD.SHL.U32 R7, R69, 0x20, RZ ;  /* 0x0000002045077824 */ /* 0x000fe200078e00ff */
[----:B------:R-:W-:Y:S01]  /*ad80*/  LOP3.LUT R65, R6, 0x8, R65, 0xf8, !PT ;  /* 0x0000000806417812 */ /* 0x000fe200078ef841 */
[C---:B------:R-:W-:Y:S01]  /*ad90*/  IMAD.SHL.U32 R3, R5.reuse, 0x8, RZ ;  /* 0x0000000805037824 */ /* 0x040fe200078e00ff */
[----:B------:R-:W-:Y:S01]  /*ada0*/  SHF.R.U32.HI R6, RZ, 0x3, R6 ;  /* 0x00000003ff067819 */ /* 0x000fe20000011606 */
[----:B------:R-:W-:Y:S01]  /*adb0*/  IMAD R11, R5, 0x8, R64 ;  /* 0x00000008050b7824 */ /* 0x000fe200078e0240 */
[----:B------:R-:W-:Y:S01]  /*adc0*/  LOP3.LUT R7, R7, 0xffffff00, RZ, 0xc0, !PT ;  /* 0xffffff0007077812 */ /* 0x000fe200078ec0ff */
[----:B------:R-:W0:Y:S01]  /*add0*/  LDGDEPBAR ;  /* 0x00000000000079af */ /* 0x000e220000000000 */
[----:B------:R-:W-:-:S02]  /*ade0*/  LOP3.LUT R9, R8, 0x8, R3, 0xf8, !PT ;  /* 0x0000000808097812 */ /* 0x000fc400078ef803 */
[----:B------:R-:W-:Y:S01]  /*adf0*/  SHF.R.U32.HI R8, RZ, 0x3, R8 ;  /* 0x00000003ff087819 */ /* 0x000fe20000011608 */
[--C-:B------:R-:W-:Y:S01]  /*ae00*/  IMAD R3, R54, 0x200, R7.reuse ;  /* 0x0000020036037824 */ /* 0x100fe200078e0207 */
[----:B------:R-:W-:Y:S01]  /*ae10*/  LOP3.LUT R6, R65, R6, RZ, 0x3c, !PT ;  /* 0x0000000641067212 */ /* 0x000fe200078e3cff */
[C---:B------:R-:W-:Y:S01]  /*ae20*/  IMAD R110, R2.reuse, 0x20, R7 ;  /* 0x00000020026e7824 */ /* 0x040fe200078e0207 */
[----:B------:R-:W-:Y:S01]  /*ae30*/  LOP3.LUT R5, R9, R8, RZ, 0x3c, !PT ;  /* 0x0000000809057212 */ /* 0x000fe200078e3cff */
[----:B------:R-:W-:Y:S01]  /*ae40*/  IMAD R8, R2, 0x20, R3 ;  /* 0x0000002002087824 */ /* 0x000fe200078e0203 */
[----:B------:R-:W-:Y:S01]  /*ae50*/  LOP3.LUT P1, RZ, R61, 0x2, RZ, 0xc0, !PT ;  /* 0x000000023dff7812 */ /* 0x000fe2000782c0ff */
[----:B------:R-:W-:Y:S01]  /*ae60*/  IMAD.U32 R112, R11, 0x20, R6 ;  /* 0x000000200b707824 */ /* 0x000fe200078e0006 */
[----:B------:R-:W-:Y:S01]  /*ae70*/  IADD3 R60, R60, 0x1, R123 ;  /* 0x000000013c3c7810 */ /* 0x000fe20007ffe07b */
[----:B------:R-:W-:Y:S02]  /*ae80*/  IMAD.IADD R113, R5, 0x1, R8 ;  /* 0x0000000105717824 */ /* 0x000fe400078e0208 */
[----:B------:R-:W-:Y:S01]  /*ae90*/  IMAD.SHL.U32 R112, R112, 0x2, RZ ;  /* 0x0000000270707824 */ /* 0x000fe200078e00ff */
[----:B------:R-:W-:Y:S01]  /*aea0*/  IADD3 R100, R55, R60, -R115 ;  /* 0x0000003c37647210 */ /* 0x000fe20007ffe873 */
[----:B------:R-:W-:-:S02]  /*aeb0*/  IMAD.SHL.U32 R113, R113, 0x2, RZ ;  /* 0x0000000271717824 */ /* 0x000fc400078e00ff */
[----:B------:R-:W-:Y:S01]  /*aec0*/  IMAD.MOV.U32 R3, RZ, RZ, 0x20 ;  /* 0x00000020ff037424 */ /* 0x000fe200078e00ff */
[----:B------:R-:W-:Y:S01]  /*aed0*/  LDSM.16.M88.4 R28, [R112+0x3000] ;  /* 0x00300000701c783b */ /* 0x000fe20000000200 */
[----:B------:R-:W-:Y:S01]  /*aee0*/  IMAD R111, R4, 0x2, R113 ;  /* 0x00000002046f7824 */ /* 0x000fe200078e0271 */
[----:B------:R-:W-:Y:S01]  /*aef0*/  IADD3 R100, R100, c[0x0][0x2e8], RZ ;  /* 0x0000ba0064647a10 */ /* 0x000fe20007ffe0ff */
[----:B------:R-:W-:Y:S01]  /*af00*/  IMAD R6, R129, 0x40, R124 ;  /* 0x0000004081067824 */ /* 0x000fe200078e027c */
[----:B------:R-:W1:Y:S01]  /*af10*/  LDSM.16.M88.4 R16, [R113] ;  /* 0x000000007110783b */ /* 0x000e620000000200 */
[----:B------:R-:W-:Y:S01]  /*af20*/  SEL R3, R3, 0xffffffe0, !P1 ;  /* 0xffffffe003037807 */ /* 0x000fe20004800000 */
[----:B------:R-:W-:Y:S02]  /*af30*/  IMAD.IADD R110, R5, 0x1, R110 ;  /* 0x00000001056e7824 */ /* 0x000fe400078e026e */
[----:B------:R-:W-:Y:S01]  /*af40*/  LDSM.16.M88.4 R76, [R111] ;  /* 0x000000006f4c783b */ /* 0x000fe20000000200 */
[----:B------:R-:W-:Y:S01]  /*af50*/  IADD3 R50, R6, 0x1, RZ ;  /* 0x0000000106327810 */ /* 0x000fe20007ffe0ff */
[----:B------:R-:W-:Y:S01]  /*af60*/  IMAD.IADD R109, R112, 0x1, R3 ;  /* 0x00000001706d7824 */ /* 0x000fe200078e0203 */
[C---:B------:R-:W-:Y:S01]  /*af70*/  IADD3 R52, R6.reuse, 0x9, RZ ;  /* 0x0000000906347810 */ /* 0x040fe20007ffe0ff */
[----:B------:R-:W4:Y:S01]  /*af80*/  LDSM.16.M88.4 R56, [R112+0x3400] ;  /* 0x003400007038783b */ /* 0x000f220000000200 */
[----:B------:R-:W-:Y:S01]  /*af90*/  I2F R49, R50 ;  /* 0x0000003200317306 */ /* 0x000fe20000201400 */
[----:B------:R-:W-:-:S02]  /*afa0*/  IADD3 R48, R6, 0x8, RZ ;  /* 0x0000000806307810 */ /* 0x000fc40007ffe0ff */
[----:B------:R-:W5:Y:S01]  /*afb0*/  LDSM.16.M88.4 R8, [R109+0x3000] ;  /* 0x003000006d08783b */ /* 0x000f620000000200 */
[----:B------:R-:W-:-:S03]  /*afc0*/  IADD3 R97, R6, 0x18, RZ ;  /* 0x0000001806617810 */ /* 0x000fc60007ffe0ff */
[----:B------:R-:W-:Y:S01]  /*afd0*/  LDSM.16.M88.4 R12, [R112+0x4000] ;  /* 0x00400000700c783b */ /* 0x000fe20000000200 */
[----:B------:R-:W-:Y:S03]  /*afe0*/  I2F R61, R52 ;  /* 0x00000034003d7306 */ /* 0x000fe60000201400 */
[----:B------:R-:W2:Y:S04]  /*aff0*/  LDSM.16.M88.4 R64, [R113+0x1000] ;  /* 0x001000007140783b */ /* 0x000ea80000000200 */
[----:B------:R-:W3:Y:S01]  /*b000*/  LDSM.16.M88.4 R24, [R109+0x3400] ;  /* 0x003400006d18783b */ /* 0x000ee20000000200 */
[----:B------:R-:W-:Y:S03]  /*b010*/  I2F R53, R48 ;  /* 0x0000003000357306 */ /* 0x000fe60000201400 */
[----:B------:R-:W-:Y:S04]  /*b020*/  LDSM.16.M88.4 R44, [R111+0x1000] ;  /* 0x001000006f2c783b */ /* 0x000fe80000000200 */
[----:B------:R-:W-:Y:S01]  /*b030*/  LDSM.16.M88.4 R92, [R112+0x4400] ;  /* 0x00440000705c783b */ /* 0x000fe20000000200 */
[----:B------:R-:W-:Y:S03]  /*b040*/  I2F R3, R6 ;  /* 0x0000000600037306 */ /* 0x000fe60000201400 */
[----:B------:R-:W-:Y:S01]  /*b050*/  LDSM.16.M88.4 R80, [R112+0x5000] ;  /* 0x005000007050783b */ /* 0x000fe20000000200 */
[C---:B-1----:R-:W-:Y:S03]  /*b060*/  HMMA.16816.F32.BF16 R20, R16.reuse, R28, RZ ;  /* 0x0000001c1014723c */ /* 0x042fe600000418ff */
[----:B------:R-:W-:Y:S04]  /*b070*/  LDSM.16.M88.4 R40, [R109+0x4400] ;  /* 0x004400006d28783b */ /* 0x000fe80000000200 */
[----:B------:R-:W-:Y:S01]  /*b080*/  LDSM.16.M88.4 R88, [R112+0x3800] ;  /* 0x003800007058783b */ /* 0x000fe20000000200 */
[C---:B------:R-:W-:Y:S03]  /*b090*/  HMMA.16816.F32.BF16 R28, R16.reuse, R30, RZ ;  /* 0x0000001e101c723c */ /* 0x040fe600000418ff */
[----:B------:R-:W-:Y:S04]  /*b0a0*/  LDSM.16.M88.4 R32, [R112+0x5400] ;  /* 0x005400007020783b */ /* 0x000fe80000000200 */
[----:B------:R-:W-:Y:S01]  /*b0b0*/  LDSM.16.M88.4 R72, [R109+0x3800] ;  /* 0x003800006d48783b */ /* 0x000fe20000000200 */
[----:B----4-:R-:W-:Y:S08]  /*b0c0*/  HMMA.16816.F32.BF16 R36, R16, R56, RZ ;  /* 0x000000381024723c */ /* 0x010ff000000418ff */
[C---:B-----5:R-:W-:Y:S08]  /*b0d0*/  HMMA.16816.F32.BF16 R20, R76.reuse, R8, R20 ;  /* 0x000000084c14723c */ /* 0x060ff00000041814 */
[----:B------:R-:W-:Y:S01]  /*b0e0*/  HMMA.16816.F32.BF16 R28, R76, R10, R28 ;  /* 0x0000000a4c1c723c */ /* 0x000fe2000004181c */
[----:B------:R-:W1:Y:S07]  /*b0f0*/  LDSM.16.M88.4 R8, [R109+0x4000] ;  /* 0x004000006d08783b */ /* 0x000e6e0000000200 */
[----:B------:R-:W-:Y:S08]  /*b100*/  HMMA.16816.F32.BF16 R56, R16, R58, RZ ;  /* 0x0000003a1038723c */ /* 0x000ff000000418ff */
[C---:B--2---:R-:W-:Y:S08]  /*b110*/  HMMA.16816.F32.BF16 R20, R64.reuse, R12, R20 ;  /* 0x0000000c4014723c */ /* 0x044ff00000041814 */
[----:B------:R-:W-:Y:S01]  /*b120*/  HMMA.16816.F32.BF16 R28, R64, R14, R28 ;  /* 0x0000000e401c723c */ /* 0x000fe2000004181c */
[----:B------:R-:W2:Y:S07]  /*b130*/  LDSM.16.M88.4 R12, [R113+0x2000] ;  /* 0x00200000710c783b */ /* 0x000eae0000000200 */
[C---:B---3--:R-:W-:Y:S08]  /*b140*/  HMMA.16816.F32.BF16 R36, R76.reuse, R24, R36 ;  /* 0x000000184c24723c */ /* 0x048ff00000041824 */
[----:B------:R-:W-:Y:S01]  /*b150*/  HMMA.16816.F32.BF16 R56, R76, R26, R56 ;  /* 0x0000001a4c38723c */ /* 0x000fe20000041838 */
[----:B------:R-:W-:Y:S07]  /*b160*/  LDSM.16.M88.4 R24, [R109+0x5000] ;  /* 0x005000006d18783b */ /* 0x000fee0000000200 */
[C---:B-1----:R-:W-:Y:S08]  /*b170*/  HMMA.16816.F32.BF16 R20, R44.reuse, R8, R20 ;  /* 0x000000082c14723c */ /* 0x042ff00000041814 */
[----:B------:R-:W-:Y:S01]  /*b180*/  HMMA.16816.F32.BF16 R28, R44, R10, R28 ;  /* 0x0000000a2c1c723c */ /* 0x000fe2000004181c */
[----:B------:R-:W1:Y:S07]  /*b190*/  LDSM.16.M88.4 R8, [R111+0x2000] ;  /* 0x002000006f08783b */ /* 0x000e6e0000000200 */
[C---:B------:R-:W-:Y:S08]  /*b1a0*/  HMMA.16816.F32.BF16 R36, R64.reuse, R92, R36 ;  /* 0x0000005c4024723c */ /* 0x040ff00000041824 */
[----:B------:R-:W-:Y:S08]  /*b1b0*/  HMMA.16816.F32.BF16 R56, R64, R94, R56 ;  /* 0x0000005e4038723c */ /* 0x000ff00000041838 */
[C---:B--2---:R-:W-:Y:S08]  /*b1c0*/  HMMA.16816.F32.BF16 R20, R12.reuse, R80, R20 ;  /* 0x000000500c14723c */ /* 0x044ff00000041814 */
[----:B------:R-:W-:Y:S01]  /*b1d0*/  HMMA.16816.F32.BF16 R28, R12, R82, R28 ;  /* 0x000000520c1c723c */ /* 0x000fe2000004181c */
[----:B------:R-:W2:Y:S07]  /*b1e0*/  LDSM.16.M88.4 R80, [R112+0x3c00] ;  /* 0x003c00007050783b */ /* 0x000eae0000000200 */
[----:B------:R-:W-:Y:S08]  /*b1f0*/  HMMA.16816.F32.BF16 R36, R44, R40, R36 ;  /* 0x000000282c24723c */ /* 0x000ff00000041824 */
[----:B------:R-:W-:Y:S08]  /*b200*/  HMMA.16816.F32.BF16 R68, R16, R88, RZ ;  /* 0x000000581044723c */ /* 0x000ff000000418ff */
[----:B------:R-:W-:Y:S01]  /*b210*/  HMMA.16816.F32.BF16 R56, R44, R42, R56 ;  /* 0x0000002a2c38723c */ /* 0x000fe20000041838 */
[----:B------:R-:W-:Y:S07]  /*b220*/  LDSM.16.M88.4 R40, [R112+0x4800] ;  /* 0x004800007028783b */ /* 0x000fee0000000200 */
[----:B------:R-:W-:Y:S08]  /*b230*/  HMMA.16816.F32.BF16 R88, R16, R90, RZ ;  /* 0x0000005a1058723c */ /* 0x000ff000000418ff */
[C---:B-1----:R-:W-:Y:S08]  /*b240*/  HMMA.16816.F32.BF16 R20, R8.reuse, R24, R20 ;  /* 0x000000180814723c */ /* 0x042ff00000041814 */
[----:B------:R-:W-:Y:S01]  /*b250*/  HMMA.16816.F32.BF16 R28, R8, R26, R28 ;  /* 0x0000001a081c723c */ /* 0x000fe2000004181c */
[----:B------:R-:W1:Y:S07]  /*b260*/  LDSM.16.M88.4 R24, [R109+0x5400] ;  /* 0x005400006d18783b */ /* 0x000e6e0000000200 */
[----:B------:R-:W-:Y:S08]  /*b270*/  HMMA.16816.F32.BF16 R36, R12, R32, R36 ;  /* 0x000000200c24723c */ /* 0x000ff00000041824 */
[----:B--2---:R-:W-:Y:S01]  /*b280*/  HMMA.16816.F32.BF16 R92, R16, R80, RZ ;  /* 0x00000050105c723c */ /* 0x004fe200000418ff */
        /* <DEDUP_REMOVED lines=8> */
[----:B------:R-:W3:Y:S01]  /*b310*/  MUFU.TANH R62, R28 ;  /* 0x0000001c003e7308 */ /* 0x000ee20000002400 */
[----:B------:R-:W-:Y:S01]  /*b320*/  HMMA.16816.F32.BF16 R16, R16, R82, RZ ;  /* 0x000000521010723c */ /* 0x000fe200000418ff */
[----:B------:R-:W4:Y:S01]  /*b330*/  LDSM.16.M88.4 R80, [R109+0x3c00] ;  /* 0x003c00006d50783b */ /* 0x000f220000000200 */
[----:B------:R-:W-:Y:S01]  /*b340*/  FMUL.FTZ R73, R29, c[0x0][0x2ec] ;  /* 0x0000bb001d497a20 */ /* 0x000fe20000410000 */
[----:B------:R-:W-:-:S04]  /*b350*/  IADD3 R72, R6, 0x10, RZ ;  /* 0x0000001006487810 */ /* 0x000fc80007ffe0ff */
[----:B------:R-:W-:Y:S01]  /*b360*/  MUFU.TANH R23, R23 ;  /* 0x0000001700177308 */ /* 0x000fe20000002400 */
[----:B------:R-:W-:Y:S01]  /*b370*/  HMMA.16816.F32.BF16 R56, R12, R34, R56 ;  /* 0x000000220c38723c */ /* 0x000fe20000041838 */
[----:B------:R-:W5:Y:S01]  /*b380*/  LDSM.16.M88.4 R32, [R109+0x4800] ;  /* 0x004800006d20783b */ /* 0x000f620000000200 */
[----:B--2---:R-:W-:-:S05]  /*b390*/  FFMA.FTZ R7, R0, R49, R21 ;  /* 0x0000003100077223 */ /* 0x004fca0000010015 */
[----:B------:R-:W2:Y:S01]  /*b3a0*/  MUFU.TANH R73, R73 ;  /* 0x0000004900497308 */ /* 0x000ea20000002400 */
[----:B------:R-:W-:Y:S01]  /*b3b0*/  HMMA.16816.F32.BF16 R88, R76, R74, R88 ;  /* 0x0000004a4c58723c */ /* 0x000fe20000041858 */
[----:B---3--:R-:W-:-:S06]  /*b3c0*/  FFMA.FTZ R21, R0, R53, R62 ;  /* 0x0000003500157223 */ /* 0x008fcc000001003e */
[----:B------:R-:W-:Y:S01]  /*b3d0*/  MUFU.TANH R98, R98 ;  /* 0x0000006200627308 */ /* 0x000fe20000002400 */
[----:B-1----:R-:W-:Y:S07]  /*b3e0*/  HMMA.16816.F32.BF16 R36, R8, R24, R36 ;  /* 0x000000180824723c */ /* 0x002fee0000041824 */
[----:B------:R-:W-:Y:S01]  /*b3f0*/  FMUL.FTZ R24, R30, c[0x0][0x2ec] ;  /* 0x0000bb001e187a20 */ /* 0x000fe20000410000 */
[----:B------:R-:W-:Y:S01]  /*b400*/  HMMA.16816.F32.BF16 R68, R64, R40, R68 ;  /* 0x000000284044723c */ /* 0x000fe20000041844 */
[----:B------:R-:W1:Y:S01]  /*b410*/  LDSM.16.M88.4 R28, [R112+0x5800] ;  /* 0x00580000701c783b */ /* 0x000e620000000200 */
[----:B--2---:R-:W-:Y:S01]  /*b420*/  FFMA.FTZ R73, R0, R61, R73 ;  /* 0x0000003d00497223 */ /* 0x004fe20000010049 */
[----:B------:R2:W-:Y:S04]  /*b430*/  MUFU.TANH R74, R24 ;  /* 0x00000018004a7308 */ /* 0x0005e80000002400 */
[----:B------:R-:W-:Y:S01]  /*b440*/  IADD3 R40, R6, 0x11, RZ ;  /* 0x0000001106287810 */ /* 0x000fe20007ffe0ff */
[----:B------:R-:W-:Y:S03]  /*b450*/  HMMA.16816.F32.BF16 R56, R8, R26, R56 ;  /* 0x0000001a0838723c */ /* 0x000fe60000041838 */
[----:B------:R-:W-:Y:S05]  /*b460*/  I2F R41, R40 ;  /* 0x0000002800297306 */ /* 0x000fea0000201400 */
[----:B------:R-:W-:Y:S01]  /*b470*/  HMMA.16816.F32.BF16 R88, R64, R42, R88 ;  /* 0x0000002a4058723c */ /* 0x000fe20000041858 */
[----:B------:R-:W-:Y:S01]  /*b480*/  FMUL.FTZ R37, R37, c[0x0][0x2ec] ;  /* 0x0000bb0025257a20 */ /* 0x000fe20000410000 */
[----:B--2---:R-:W2:Y:S01]  /*b490*/  LDSM.16.M88.4 R24, [R112+0x4c00] ;  /* 0x004c00007018783b */ /* 0x004ea20000000200 */
[----:B------:R-:W-:Y:S01]  /*b4a0*/  FMUL.FTZ R39, R39, c[0x0][0x2ec] ;  /* 0x0000bb0027277a20 */ /* 0x000fe20000410000 */
[----:B------:R-:W-:Y:S01]  /*b4b0*/  I2F R63, R72 ;  /* 0x00000048003f7306 */ /* 0x000fe20000201400 */
[----:B------:R-:W-:-:S03]  /*b4c0*/  FMUL.FTZ R36, R36, c[0x0][0x2ec] ;  /* 0x0000bb0024247a20 */ /* 0x000fc60000410000 */
[----:B----4-:R-:W-:Y:S01]  /*b4d0*/  HMMA.16816.F32.BF16 R92, R76, R80, R92 ;  /* 0x000000504c5c723c */ /* 0x010fe2000004185c */
[----:B------:R-:W-:-:S03]  /*b4e0*/  FMUL.FTZ R38, R38, c[0x0][0x2ec] ;  /* 0x0000bb0026267a20 */ /* 0x000fc60000410000 */
[----:B------:R-:W-:Y:S03]  /*b4f0*/  MUFU.TANH R37, R37 ;  /* 0x0000002500257308 */ /* 0x000fe60000002400 */
[----:B------:R-:W-:Y:S01]  /*b500*/  IADD3 R80, R6, 0x19, RZ ;  /* 0x0000001906507810 */ /* 0x000fe20007ffe0ff */
[----:B-----5:R-:W-:Y:S01]  /*b510*/  HMMA.16816.F32.BF16 R68, R44, R32, R68 ;  /* 0x000000202c44723c */ /* 0x020fe20000041844 */
[----:B------:R-:W-:Y:S02]  /*b520*/  FMUL.FTZ R42, R57, c[0x0][0x2ec] ;  /* 0x0000bb00392a7a20 */ /* 0x000fe40000410000 */
[----:B------:R-:W-:Y:S01]  /*b530*/  FMUL.FTZ R56, R56, c[0x0][0x2ec] ;  /* 0x0000bb0038387a20 */ /* 0x000fe20000410000 */
[----:B------:R-:W-:Y:S01]  /*b540*/  MUFU.TANH R39, R39 ;  /* 0x0000002700277308 */ /* 0x000fe20000002400 */
[----:B------:R-:W-:Y:S01]  /*b550*/  FMUL.FTZ R43, R58, c[0x0][0x2ec] ;  /* 0x0000bb003a2b7a20 */ /* 0x000fe20000410000 */
[----:B------:R-:W-:-:S02]  /*b560*/  IADD3 R58, R6, 0x20, RZ ;  /* 0x00000020063a7810 */ /* 0x000fc40007ffe0ff */
[----:B------:R-:W-:Y:S01]  /*b570*/  HMMA.16816.F32.BF16 R76, R76, R82, R16 ;  /* 0x000000524c4c723c */ /* 0x000fe20000041810 */
[----:B------:R-:W3:Y:S03]  /*b580*/  LDSM.16.M88.4 R16, [R109+0x5800] ;  /* 0x005800006d10783b */ /* 0x000ee60000000200 */
[----:B------:R-:W-:Y:S03]  /*b590*/  I2F R81, R80 ;  /* 0x0000005000517306 */ /* 0x000fe60000201400 */
[C---:B------:R-:W-:Y:S01]  /*b5a0*/  IADD3 R82, R6.reuse, 0x28, RZ ;  /* 0x0000002806527810 */ /* 0x040fe20007ffe0ff */
[----:B------:R-:W-:Y:S01]  /*b5b0*/  HMMA.16816.F32.BF16 R88, R44, R34, R88 ;  /* 0x000000222c58723c */ /* 0x000fe20000041858 */
[----:B------:R-:W4:Y:S03]  /*b5c0*/  LDSM.16.M88.4 R32, [R109+0x4c00] ;  /* 0x004c00006d20783b */ /* 0x000f260000000200 */
[----:B------:R-:W-:Y:S04]  /*b5d0*/  MUFU.TANH R42, R42 ;  /* 0x0000002a002a7308 */ /* 0x000fe80000002400 */
[----:B-1----:R-:W-:Y:S04]  /*b5e0*/  HMMA.16816.F32.BF16 R68, R12, R28, R68 ;  /* 0x0000001c0c44723c */ /* 0x002fe80000041844 */
[----:B------:R-:W-:Y:S03]  /*b5f0*/  MUFU.TANH R36, R36 ;  /* 0x0000002400247308 */ /* 0x000fe60000002400 */
[----:B------:R-:W-:Y:S01]  /*b600*/  FMUL.FTZ R28, R59, c[0x0][0x2ec] ;  /* 0x0000bb003b1c7a20 */ /* 0x000fe20000410000 */
[C---:B--2---:R-:W-:Y:S04]  /*b610*/  HMMA.16816.F32.BF16 R92, R64.reuse, R24, R92 ;  /* 0x00000018405c723c */ /* 0x044fe8000004185c */
[----:B------:R-:W-:Y:S04]  /*b620*/  I2F R57, R58 ;  /* 0x0000003a00397306 */ /* 0x000fe80000201400 */
[----:B------:R-:W-:Y:S01]  /*b630*/  HMMA.16816.F32.BF16 R76, R64, R26, R76 ;  /* 0x0000001a404c723c */ /* 0x000fe2000004184c */
[----:B------:R-:W1:Y:S03]  /*b640*/  LDSM.16.M88.4 R24, [R112+0x5c00] ;  /* 0x005c00007018783b */ /* 0x000e660000000200 */
[----:B------:R2:W-:Y:S03]  /*b650*/  MUFU.TANH R66, R28 ;  /* 0x0000001c00427308 */ /* 0x0005e60000002400 */
[C---:B------:R-:W-:Y:S01]  /*b660*/  IADD3 R64, R6.reuse, 0x29, RZ ;  /* 0x0000002906407810 */ /* 0x040fe20007ffe0ff */
[----:B------:R-:W-:Y:S01]  /*b670*/  HMMA.16816.F32.BF16 R88, R12, R30, R88 ;  /* 0x0000001e0c58723c */ /* 0x000fe20000041858 */
[----:B------:R-:W-:-:S03]  /*b680*/  IADD3 R67, R6, 0x30, RZ ;  /* 0x0000003006437810 */ /* 0x000fc60007ffe0ff */
[----:B------:R-:W-:Y:S04]  /*b690*/  I2F R75, R97 ;  /* 0x00000061004b7306 */ /* 0x000fe80000201400 */
[----:B---3--:R-:W-:Y:S01]  /*b6a0*/  HMMA.16816.F32.BF16 R68, R8, R16, R68 ;  /* 0x000000100844723c */ /* 0x008fe20000041844 */
[----:B--2---:R-:W2:Y:S03]  /*b6b0*/  LDSM.16.M88.4 R28, [R109+0x5c00] ;  /* 0x005c00006d1c783b */ /* 0x004ea60000000200 */
[----:B------:R-:W3:Y:S03]  /*b6c0*/  MUFU.TANH R56, R56 ;  /* 0x0000003800387308 */ /* 0x000ee60000002400 */
[----:B------:R-:W-:Y:S01]  /*b6d0*/  IADD3 R16, R6, 0x21, RZ ;  /* 0x0000002106107810 */ /* 0x000fe20007ffe0ff */
[----:B----4-:R-:W-:Y:S01]  /*b6e0*/  HMMA.16816.F32.BF16 R92, R44, R32, R92 ;  /* 0x000000202c5c723c */ /* 0x010fe2000004185c */
[----:B------:R-:W-:-:S04]  /*b6f0*/  DEPBAR.LE SB0, 0x0 ;  /* 0x000080000000791a */ /* 0x000fc80000000000 */
[----:B------:R-:W-:Y:S02]  /*b700*/  I2F R17, R16 ;  /* 0x0000001000117306 */ /* 0x000fe40000201400 */
[----:B------:R-:W-:Y:S01]  /*b710*/  IADD3 R32, R6, 0x31, RZ ;  /* 0x0000003106207810 */ /* 0x000fe20007ffe0ff */
[----:B------:R-:W-:Y:S05]  /*b720*/  HMMA.16816.F32.BF16 R76, R44, R34, R76 ;  /* 0x000000222c4c723c */ /* 0x000fea000004184c */
[----:B------:R-:W-:Y:S01]  /*b730*/  I2F R83, R82 ;  /* 0x0000005200537306 */ /* 0x000fe20000201400 */
[----:B---3--:R-:W-:Y:S02]  /*b740*/  FFMA.FTZ R56, R0, R75, R56 ;  /* 0x0000004b00387223 */ /* 0x008fe40000010038 */
[----:B------:R-:W-:Y:S01]  /*b750*/  HMMA.16816.F32.BF16 R88, R8, R18, R88 ;  /* 0x000000120858723c */ /* 0x000fe20000041858 */
[----:B------:R-:W-:Y:S01]  /*b760*/  FMUL.FTZ R70, R70, c[0x0][0x2ec] ;  /* 0x0000bb0046467a20 */ /* 0x000fe20000410000 */
[----:B------:R-:W-:Y:S01]  /*b770*/  IADD3 R34, R6, 0x38, RZ ;  /* 0x0000003806227810 */ /* 0x000fe20007ffe0ff */
[----:B------:R-:W-:Y:S01]  /*b780*/  FMUL.FTZ R68, R68, c[0x0][0x2ec] ;  /* 0x0000bb0044447a20 */ /* 0x000fe20000410000 */
[----:B------:R-:W-:Y:S01]  /*b790*/  IADD3 R44, R6, 0x39, RZ ;  /* 0x00000039062c7810 */ /* 0x000fe20007ffe0ff */
[----:B------:R-:W-:Y:S01]  /*b7a0*/  FMUL.FTZ R69, R69, c[0x0][0x2ec] ;  /* 0x0000bb0045457a20 */ /* 0x000fe20000410000 */
[----:B------:R-:W3:Y:S01]  /*b7b0*/  MUFU.TANH R2, R70 ;  /* 0x0000004600027308 */ /* 0x000ee20000002400 */
[C---:B------:R-:W-:Y:S01]  /*b7c0*/  IADD3 R18, R100.reuse, 0x8, RZ ;  /* 0x0000000864127810 */ /* 0x040fe20007ffe0ff */
[C---:B-1----:R-:W-:Y:S01]  /*b7d0*/  HMMA.16816.F32.BF16 R92, R12.reuse, R24, R92 ;  /* 0x000000180c5c723c */ /* 0x042fe2000004185c */
[-C--:B------:R-:W-:Y:S01]  /*b7e0*/  IMNMX R100, R100, R55.reuse, PT ;  /* 0x0000003764647217 */ /* 0x080fe20003800200 */
[----:B------:R-:W-:Y:S01]  /*b7f0*/  FMUL.FTZ R71, R71, c[0x0][0x2ec] ;  /* 0x0000bb0047477a20 */ /* 0x000fe20000410000 */
[----:B------:R-:W-:Y:S01]  /*b800*/  IMNMX R101, R18, R55, PT ;  /* 0x0000003712657217 */ /* 0x000fe20003800200 */
[----:B------:R-:W-:Y:S01]  /*b810*/  FFMA.FTZ R18, R0, R49, R23 ;  /* 0x0000003100127223 */ /* 0x000fe20000010017 */
[C---:B------:R-:W-:Y:S01]  /*b820*/  ISETP.GE.AND P6, PT, R50.reuse, R100, PT ;  /* 0x000000643200720c */ /* 0x040fe20003fc6270 */
[----:B------:R-:W1:Y:S01]  /*b830*/  MUFU.TANH R68, R68 ;  /* 0x0000004400447308 */ /* 0x000e620000002400 */
[----:B------:R-:W-:Y:S01]  /*b840*/  ISETP.GE.AND P2, PT, R50, R101, PT ;  /* 0x000000653200720c */ /* 0x000fe20003f46270 */
[----:B------:R-:W-:Y:S01]  /*b850*/  HMMA.16816.F32.BF16 R76, R12, R26, R76 ;  /* 0x0000001a0c4c723c */ /* 0x000fe2000004184c */
[----:B------:R-:W-:Y:S01]  /*b860*/  FSEL R7, R7, -INF , !P6 ;  /* 0xff80000007077808 */ /* 0x000fe20007000000 */
[----:B------:R-:W-:Y:S01]  /*b870*/  FFMA.FTZ R24, R0, R53, R74 ;  /* 0x0000003500187223 */ /* 0x000fe2000001004a */
[----:B------:R-:W-:-:S02]  /*b880*/  FSEL R18, R18, -INF , !P2 ;  /* 0xff80000012127808 */ /* 0x000fc40005000000 */
[CC--:B------:R-:W-:Y:S01]  /*b890*/  ISETP.GE.AND P6, PT, R52.reuse, R100.reuse, PT ;  /* 0x000000643400720c */ /* 0x0c0fe20003fc6270 */
[----:B------:R-:W4:Y:S01]  /*b8a0*/  MUFU.TANH R25, R69 ;  /* 0x0000004500197308 */ /* 0x000f220000002400 */
[----:B------:R-:W-:Y:S01]  /*b8b0*/  ISETP.GE.AND P2, PT, R52, R101, PT ;  /* 0x000000653400720c */ /* 0x000fe20003f46270 */
[CC--:B------:R-:W-:Y:S01]  /*b8c0*/  FFMA.FTZ R27, R0.reuse, R41.reuse, R37 ;  /* 0x00000029001b7223 */ /* 0x0c0fe20000010025 */
[----:B------:R-:W-:Y:S01]  /*b8d0*/  FSEL R13, R73, -INF , !P6 ;  /* 0xff800000490d7808 */ /* 0x000fe20007000000 */
[----:B------:R-:W-:Y:S01]  /*b8e0*/  FFMA.FTZ R12, R0, R41, R39 ;  /* 0x00000029000c7223 */ /* 0x000fe20000010027 */
[-C--:B------:R-:W-:Y:S01]  /*b8f0*/  ISETP.GE.AND P6, PT, R40, R100.reuse, PT ;  /* 0x000000642800720c */ /* 0x080fe20003fc6270 */
[----:B------:R-:W-:Y:S01]  /*b900*/  FMUL.FTZ R88, R88, c[0x0][0x2ec] ;  /* 0x0000bb0058587a20 */ /* 0x000fe20000410000 */
[-C--:B------:R-:W-:Y:S01]  /*b910*/  ISETP.GE.AND P5, PT, R48, R100.reuse, PT ;  /* 0x000000643000720c */ /* 0x080fe20003fa6270 */
[----:B------:R-:W5:Y:S01]  /*b920*/  MUFU.TANH R23, R71 ;  /* 0x0000004700177308 */ /* 0x000f620000002400 */
[----:B------:R-:W-:Y:S01]  /*b930*/  FSEL R27, R27, -INF , !P6 ;  /* 0xff8000001b1b7808 */ /* 0x000fe20007000000 */
[C---:B--2---:R-:W-:Y:S01]  /*b940*/  HMMA.16816.F32.BF16 R92, R8.reuse, R28, R92 ;  /* 0x0000001c085c723c */ /* 0x044fe2000004185c */
[-C--:B------:R-:W-:Y:S01]  /*b950*/  ISETP.GE.AND P6, PT, R80, R100.reuse, PT ;  /* 0x000000645000720c */ /* 0x080fe20003fc6270 */
[----:B------:R-:W-:Y:S01]  /*b960*/  FMUL.FTZ R89, R89, c[0x0][0x2ec] ;  /* 0x0000bb0059597a20 */ /* 0x000fe20000410000 */
[----:B------:R-:W-:Y:S01]  /*b970*/  FSEL R21, R21, -INF , !P5 ;  /* 0xff80000015157808 */ /* 0x000fe20006800000 */
[----:B------:R-:W-:Y:S01]  /*b980*/  FMUL.FTZ R91, R91, c[0x0][0x2ec] ;  /* 0x0000bb005b5b7a20 */ /* 0x000fe20000410000 */
[-C--:B------:R-:W-:Y:S01]  /*b990*/  ISETP.GE.AND P5, PT, R72, R100.reuse, PT ;  /* 0x000000644800720c */ /* 0x080fe20003fa6270 */
[----:B------:R-:W2:Y:S01]  /*b9a0*/  MUFU.TANH R29, R88 ;  /* 0x00000058001d7308 */ /* 0x000ea20000002400 */
[C---:B------:R-:W-:Y:S01]  /*b9b0*/  FFMA.FTZ R28, R0.reuse, R61, R98 ;  /* 0x0000003d001c7223 */ /* 0x040fe20000010062 */
[----:B------:R-:W-:Y:S01]  /*b9c0*/  HMMA.16816.F32.BF16 R76, R8, R30, R76 ;  /* 0x0000001e084c723c */ /* 0x000fe2000004184c */
[----:B------:R-:W-:Y:S01]  /*b9d0*/  FFMA.FTZ R15, R0, R63, R36 ;  /* 0x0000003f000f7223 */ /* 0x000fe20000010024 */
[----:B------:R-:W-:Y:S01]  /*b9e0*/  ISETP.GE.AND P1, PT, R48, R101, PT ;  /* 0x000000653000720c */ /* 0x000fe20003f26270 */
[-C--:B---3--:R-:W-:Y:S01]  /*b9f0*/  FFMA.FTZ R136, R0, R57.reuse, R2 ;  /* 0x0000003900887223 */ /* 0x088fe20000010002 */
[----:B------:R-:W-:Y:S01]  /*ba00*/  FSEL R28, R28, -INF , !P2 ;  /* 0xff8000001c1c7808 */ /* 0x000fe20005000000 */
[----:B-1----:R-:W-:Y:S01]  /*ba10*/  FFMA.FTZ R68, R0, R57, R68 ;  /* 0x0000003900447223 */ /* 0x002fe20000010044 */
[----:B------:R-:W-:Y:S01]  /*ba20*/  ISETP.GE.AND P2, PT, R40, R101, PT ;  /* 0x000000652800720c */ /* 0x000fe20003f46270 */
[CC--:B------:R-:W-:Y:S01]  /*ba30*/  FFMA.FTZ R11, R0.reuse, R81.reuse, R42 ;  /* 0x00000051000b7223 */ /* 0x0c0fe2000001002a */
[----:B------:R-:W-:Y:S01]  /*ba40*/  I2F R59, R64 ;  /* 0x00000040003b7306 */ /* 0x000fe20000201400 */
[----:B------:R-:W-:Y:S01]  /*ba50*/  FFMA.FTZ R8, R0, R81, R66 ;  /* 0x0000005100087223 */ /* 0x000fe20000010042 */
[----:B------:R-:W-:Y:S01]  /*ba60*/  FSEL R12, R12, -INF , !P2 ;  /* 0xff8000000c0c7808 */ /* 0x000fe20005000000 */
[----:B----4-:R-:W-:Y:S01]  /*ba70*/  FFMA.FTZ R25, R0, R17, R25 ;  /* 0x0000001100197223 */ /* 0x010fe20000010019 */
[----:B------:R-:W-:Y:S01]  /*ba80*/  ISETP.GE.AND P2, PT, R80, R101, PT ;  /* 0x000000655000720c */ /* 0x000fe20003f46270 */
[----:B-----5:R-:W-:Y:S01]  /*ba90*/  FFMA.FTZ R23, R0, R17, R23 ;  /* 0x0000001100177223 */ /* 0x020fe20000010017 */
[----:B------:R-:W-:Y:S01]  /*baa0*/  FSEL R11, R11, -INF , !P6 ;  /* 0xff8000000b0b7808 */ /* 0x000fe20007000000 */
[----:B------:R-:W-:Y:S01]  /*bab0*/  FMUL.FTZ R90, R90, c[0x0][0x2ec] ;  /* 0x0000bb005a5a7a20 */ /* 0x000fe20000410000 */
[----:B------:R-:W-:Y:S01]  /*bac0*/  FSEL R8, R8, -INF , !P2 ;  /* 0xff80000008087808 */ /* 0x000fe20005000000 */
[----:B------:R-:W-:Y:S01]  /*bad0*/  FMUL.FTZ R92, R92, c[0x0][0x2ec] ;  /* 0x0000bb005c5c7a20 */ /* 0x000fe20000410000 */
[CC--:B------:R-:W-:Y:S01]  /*bae0*/  ISETP.GE.AND P6, PT, R16.reuse, R100.reuse, PT ;  /* 0x000000641000720c */ /* 0x0c0fe20003fc6270 */
[----:B------:R-:W-:Y:S01]  /*baf0*/  FMUL.FTZ R30, R93, c[0x0][0x2ec] ;  /* 0x0000bb005d1e7a20 */ /* 0x000fe20000410000 */
[----:B------:R-:W-:Y:S01]  /*bb00*/  ISETP.GE.AND P2, PT, R16, R101, PT ;  /* 0x000000651000720c */ /* 0x000fe20003f46270 */
[----:B------:R-:W-:Y:S01]  /*bb10*/  FMUL.FTZ R16, R95, c[0x0][0x2ec] ;  /* 0x0000bb005f107a20 */ /* 0x000fe20000410000 */
[----:B------:R-:W1:Y:S01]  /*bb20*/  MUFU.TANH R26, R89 ;  /* 0x00000059001a7308 */ /* 0x000e620000002400 */
[----:B------:R-:W-:Y:S01]  /*bb30*/  FMUL.FTZ R94, R94, c[0x0][0x2ec] ;  /* 0x0000bb005e5e7a20 */ /* 0x000fe20000410000 */
[----:B------:R-:W-:Y:S01]  /*bb40*/  FSEL R15, R15, -INF , !P5 ;  /* 0xff8000000f0f7808 */ /* 0x000fe20006800000 */
[----:B--2---:R-:W-:Y:S01]  /*bb50*/  FFMA.FTZ R29, R0, R83, R29 ;  /* 0x00000053001d7223 */ /* 0x004fe2000001001d */
[----:B------:R-:W-:Y:S01]  /*bb60*/  ISETP.GE.AND P5, PT, R97, R100, PT ;  /* 0x000000646100720c */ /* 0x000fe20003fa6270 */
[----:B------:R-:W-:Y:S01]  /*bb70*/  FMUL.FTZ R17, R76, c[0x0][0x2ec] ;  /* 0x0000bb004c117a20 */ /* 0x000fe20000410000 */
[----:B------:R-:W-:Y:S01]  /*bb80*/  FSEL R105, R25, -INF , !P6 ;  /* 0xff80000019697808 */ /* 0x000fe20007000000 */
[----:B------:R-:W-:Y:S01]  /*bb90*/  FMUL.FTZ R25, R77, c[0x0][0x2ec] ;  /* 0x0000bb004d197a20 */ /* 0x000fe20000410000 */
[----:B------:R-:W2:Y:S01]  /*bba0*/  MUFU.TANH R37, R91 ;  /* 0x0000005b00257308 */ /* 0x000ea20000002400 */
[----:B------:R-:W-:-:S02]  /*bbb0*/  FSEL R9, R56, -INF , !P5 ;  /* 0xff80000038097808 */ /* 0x000fc40006800000 */
[-C--:B------:R-:W-:Y:S02]  /*bbc0*/  ISETP.GE.AND P5, PT, R58, R100.reuse, PT ;  /* 0x000000643a00720c */ /* 0x080fe40003fa6270 */
[----:B------:R-:W-:Y:S01]  /*bbd0*/  FSEL R134, R23, -INF , !P2 ;  /* 0xff80000017867808 */ /* 0x000fe20005000000 */
[----:B------:R-:W-:Y:S01]  /*bbe0*/  FMUL.FTZ R23, R78, c[0x0][0x2ec] ;  /* 0x0000bb004e177a20 */ /* 0x000fe20000410000 */
[----:B------:R-:W-:Y:S01]  /*bbf0*/  FSEL R133, R68, -INF , !P5 ;  /* 0xff80000044857808 */ /* 0x000fe20006800000 */
[----:B------:R-:W3:Y:S01]  /*bc00*/  MUFU.TANH R38, R38 ;  /* 0x0000002600267308 */ /* 0x000ee20000002400 */
[-C--:B------:R-:W-:Y:S01]  /*bc10*/  ISETP.GE.AND P5, PT, R82, R100.reuse, PT ;  /* 0x000000645200720c */ /* 0x080fe20003fa6270 */
[----:B-1----:R-:W-:Y:S01]  /*bc20*/  FFMA.FTZ R26, R0, R59, R26 ;  /* 0x0000003b001a7223 */ /* 0x002fe2000001001a */
[C---:B------:R-:W-:Y:S02]  /*bc30*/  ISETP.GE.AND P6, PT, R64.reuse, R100, PT ;  /* 0x000000644000720c */ /* 0x040fe40003fc6270 */
[----:B------:R-:W-:-:S02]  /*bc40*/  ISETP.GE.AND P2, PT, R64, R101, PT ;  /* 0x000000654000720c */ /* 0x000fc40003f46270 */
[----:B------:R-:W-:Y:S01]  /*bc50*/  FSEL R24, R24, -INF , !P1 ;  /* 0xff80000018187808 */ /* 0x000fe20004800000 */
[----:B------:R-:W-:Y:S01]  /*bc60*/  I2F R65, R67 ;  /* 0x0000004300417306 */ /* 0x000fe20000201400 */
[----:B--2---:R-:W-:Y:S01]  /*bc70*/  FFMA.FTZ R37, R0, R59, R37 ;  /* 0x0000003b00257223 */ /* 0x004fe20000010025 */
[----:B------:R-:W-:Y:S02]  /*bc80*/  FSEL R131, R29, -INF , !P5 ;  /* 0xff8000001d837808 */ /* 0x000fe40006800000 */
[----:B------:R-:W-:Y:S02]  /*bc90*/  ISETP.GE.AND P1, PT, R72, R101, PT ;  /* 0x000000654800720c */ /* 0x000fe40003f26270 */
[----:B------:R-:W-:Y:S02]  /*bca0*/  ISETP.GE.AND P5, PT, R67, R100, PT ;  /* 0x000000644300720c */ /* 0x000fe40003fa6270 */
[----:B------:R-:W1:Y:S01]  /*bcb0*/  MUFU.TANH R92, R92 ;  /* 0x0000005c005c7308 */ /* 0x000e620000002400 */
[----:B---3--:R-:W-:Y:S01]  /*bcc0*/  FFMA.FTZ R14, R0, R63, R38 ;  /* 0x0000003f000e7223 */ /* 0x008fe20000010026 */
[----:B------:R-:W-:-:S02]  /*bcd0*/  FSEL R107, R26, -INF , !P6 ;  /* 0xff8000001a6b7808 */ /* 0x000fc40007000000 */
[----:B------:R-:W-:Y:S02]  /*bce0*/  FSEL R128, R37, -INF , !P2 ;  /* 0xff80000025807808 */ /* 0x000fe40005000000 */
[C---:B------:R-:W-:Y:S02]  /*bcf0*/  ISETP.GE.AND P6, PT, R32.reuse, R100, PT ;  /* 0x000000642000720c */ /* 0x040fe40003fc6270 */
[----:B------:R-:W-:Y:S01]  /*bd00*/  I2F R33, R32 ;  /* 0x0000002000217306 */ /* 0x000fe20000201400 */
[-C--:B------:R-:W-:Y:S02]  /*bd10*/  ISETP.GE.AND P2, PT, R32, R101.reuse, PT ;  /* 0x000000652000720c */ /* 0x080fe40003f46270 */
[----:B------:R-:W-:Y:S02]  /*bd20*/  FSEL R14, R14, -INF , !P1 ;  /* 0xff8000000e0e7808 */ /* 0x000fe40004800000 */
[----:B------:R-:W-:Y:S02]  /*bd30*/  ISETP.GE.AND P1, PT, R97, R101, PT ;  /* 0x000000656100720c */ /* 0x000fe40003f26270 */
[----:B------:R-:W-:Y:S01]  /*bd40*/  SHF.R.S32.HI R29, RZ, 0x1f, R54 ;  /* 0x0000001fff1d7819 */ /* 0x000fe20000011436 */
[----:B------:R-:W2:Y:S01]  /*bd50*/  MUFU.TANH R30, R30 ;  /* 0x0000001e001e7308 */ /* 0x000ea20000002400 */
[----:B-1----:R-:W-:-:S05]  /*bd60*/  FFMA.FTZ R92, R0, R65, R92 ;  /* 0x00000041005c7223 */ /* 0x002fca000001005c */
[----:B------:R-:W-:Y:S02]  /*bd70*/  FSEL R93, R92, -INF , !P5 ;  /* 0xff8000005c5d7808 */ /* 0x000fe40006800000 */
[----:B------:R-:W-:Y:S01]  /*bd80*/  MUFU.TANH R2, R94 ;  /* 0x0000005e00027308 */ /* 0x000fe20000002400 */
        /* <DEDUP_REMOVED lines=9> */
[----:B------:R1:W4:Y:S01]  /*be20*/  MUFU.TANH R36, R90 ;  /* 0x0000005a00247308 */ /* 0x0003220000002400 */
[----:B--2---:R-:W-:Y:S01]  /*be30*/  FFMA.FTZ R10, R0, R75, R43 ;  /* 0x0000004b000a7223 */ /* 0x004fe2000001002b */
[-C--:B------:R-:W-:Y:S01]  /*be40*/  ISETP.GE.AND P2, PT, R6, R101.reuse, PT ;  /* 0x000000650600720c */ /* 0x080fe20003f46270 */
[----:B------:R-:W-:Y:S01]  /*be50*/  FMUL.FTZ R6, R79, c[0x0][0x2ec] ;  /* 0x0000bb004f067a20 */ /* 0x000fe20000410000 */
[----:B------:R-:W-:Y:S02]  /*be60*/  LEA.HI R16, R29, R54, RZ, 0x2 ;  /* 0x000000361d107211 */ /* 0x000fe400078f10ff */
[----:B------:R-:W-:Y:S02]  /*be70*/  FSEL R10, R10, -INF , !P1 ;  /* 0xff8000000a0a7808 */ /* 0x000fe40004800000 */
[----:B------:R-:W-:Y:S01]  /*be80*/  I2F R35, R34 ;  /* 0x0000002200237306 */ /* 0x000fe20000201400 */
[----:B------:R-:W-:Y:S01]  /*be90*/  ISETP.GE.AND P1, PT, R58, R101, PT ;  /* 0x000000653a00720c */ /* 0x000fe20003f26270 */
[----:B---3--:R-:W-:Y:S01]  /*bea0*/  FFMA.FTZ R20, R0, R3, R20 ;  /* 0x0000000300147223 */ /* 0x008fe20000010014 */
[----:B------:R-:W-:-:S02]  /*beb0*/  LOP3.LUT R125, R16, 0xfffffffc, RZ, 0xc0, !PT ;  /* 0xfffffffc107d7812 */ /* 0x000fc400078ec0ff */
[----:B------:R-:W-:Y:S02]  /*bec0*/  FSEL R136, R136, -INF , !P1 ;  /* 0xff80000088887808 */ /* 0x000fe40004800000 */
[----:B------:R-:W-:Y:S01]  /*bed0*/  ISETP.GE.AND P1, PT, R82, R101, PT ;  /* 0x000000655200720c */ /* 0x000fe20003f26270 */
[C---:B-1----:R-:W-:Y:S01]  /*bee0*/  FFMA.FTZ R90, R0.reuse, R65, R2 ;  /* 0x00000041005a7223 */ /* 0x042fe20000010002 */
[----:B------:R-:W1:Y:S01]  /*bef0*/  MUFU.TANH R17, R17 ;  /* 0x0000001100117308 */ /* 0x000e620000002400 */
[----:B----4-:R-:W-:Y:S02]  /*bf00*/  FFMA.FTZ R36, R0, R83, R36 ;  /* 0x0000005300247223 */ /* 0x010fe40000010024 */
[----:B------:R-:W-:-:S03]  /*bf10*/  IMAD.IADD R125, R54, 0x1, -R125 ;  /* 0x00000001367d7824 */ /* 0x000fc600078e0a7d */
[----:B------:R-:W-:Y:S02]  /*bf20*/  FSEL R130, R36, -INF , !P1 ;  /* 0xff80000024827808 */ /* 0x000fe40004800000 */
[----:B------:R-:W2:Y:S01]  /*bf30*/  MUFU.TANH R2, R22 ;  /* 0x0000001600027308 */ /* 0x000ea20000002400 */
[----:B------:R-:W-:Y:S01]  /*bf40*/  BAR.SYNC.DEFER_BLOCKING 0x0 ;  /* 0x0000000000007b1d */ /* 0x000fe20000010000 */
[----:B------:R-:W-:-:S04]  /*bf50*/  ISETP.GE.AND P1, PT, R67, R101, PT ;  /* 0x000000654300720c */ /* 0x000fc80003f26270 */
[----:B------:R-:W-:Y:S02]  /*bf60*/  FSEL R90, R90, -INF , !P1 ;  /* 0xff8000005a5a7808 */ /* 0x000fe40004800000 */
[----:B------:R-:W3:Y:S01]  /*bf70*/  MUFU.TANH R23, R23 ;  /* 0x0000001700177308 */ /* 0x000ee20000002400 */
[----:B-1----:R-:W-:Y:S01]  /*bf80*/  FFMA.FTZ R17, R0, R35, R17 ;  /* 0x0000002300117223 */ /* 0x002fe20000010011 */
[----:B------:R-:W-:-:S04]  /*bf90*/  ISETP.GE.AND P1, PT, R34, R101, PT ;  /* 0x000000652200720c */ /* 0x000fc80003f26270 */
[----:B------:R-:W-:Y:S02]  /*bfa0*/  FSEL R91, R17, -INF , !P5 ;  /* 0xff800000115b7808 */ /* 0x000fe40006800000 */
[----:B------:R-:W-:Y:S01]  /*bfb0*/  I2F R19, R44 ;  /* 0x0000002c00137306 */ /* 0x000fe20000201400 */
[----:B--2---:R-:W-:Y:S01]  /*bfc0*/  FFMA.FTZ R3, R0, R3, R2 ;  /* 0x0000000300037223 */ /* 0x004fe20000010002 */
[----:B------:R-:W-:Y:S02]  /*bfd0*/  FSEL R2, R20, -INF , !P6 ;  /* 0xff80000014027808 */ /* 0x000fe40007000000 */
[----:B------:R-:W-:Y:S02]  /*bfe0*/  ISETP.GT.AND P6, PT, R129, R114, PT ;  /* 0x000000728100720c */ /* 0x000fe40003fc4270 */
[----:B------:R-:W-:Y:S02]  /*bff0*/  ISETP.GE.AND P5, PT, R44, R100, PT ;  /* 0x000000642c00720c */ /* 0x000fe40003fa6270 */
[----:B------:R-:W1:Y:S01]  /*c000*/  MUFU.TANH R25, R25 ;  /* 0x0000001900197308 */ /* 0x000e620000002400 */
[----:B---3--:R-:W-:Y:S01]  /*c010*/  FFMA.FTZ R23, R0, R35, R23 ;  /* 0x0000002300177223 */ /* 0x008fe20000010017 */
[----:B------:R-:W-:-:S04]  /*c020*/  FSEL R5, R3, -INF , !P2 ;  /* 0xff80000003057808 */ /* 0x000fc80005000000 */
        /* <DEDUP_REMOVED lines=40> */
[----:B------:R-:W-:Y:S02]  /*c2b0*/  ISETP.GE.AND P5, PT, R16, RZ, PT ;  /* 0x000000ff1000720c */ /* 0x000fe40003fa6270 */
[----:B------:R-:W-:Y:S02]  /*c2c0*/  LOP3.LUT R16, RZ, c[0x0][0x2d0], RZ, 0x33, !PT ;  /* 0x0000b400ff107a12 */ /* 0x000fe400078e33ff */
[----:B------:R-:W-:Y:S02]  /*c2d0*/  @P1 IADD3 R3, R3, 0x1, RZ ;  /* 0x0000000103031810 */ /* 0x000fe40007ffe0ff */
[----:B------:R-:W-:-:S03]  /*c2e0*/  ISETP.NE.AND P1, PT, RZ, c[0x0][0x2d0], PT ;  /* 0x0000b400ff007a0c */ /* 0x000fc60003f25270 */
[----:B------:R-:W-:-:S04]  /*c2f0*/  IMAD.MOV.U32 R17, RZ, RZ, R3 ;  /* 0x000000ffff117224 */ /* 0x000fc800078e0003 */
        /* <DEDUP_REMOVED lines=24> */
.L_x_6238:
[----:B------:R-:W-:-:S05]  /*c480*/  IMAD.MOV.U32 R19, RZ, RZ, c[0x0][0x198] ;  /* 0x00006600ff137624 */ /* 0x000fca00078e00ff */
[----:B------:R-:W-:-:S04]  /*c490*/  LEA R19, -R19, RZ, 0x6 ;  /* 0x000000ff13137211 */ /* 0x000fc800078e31ff */
[----:B------:R-:W-:Y:S02]  /*c4a0*/  SHF.R.S32.HI R16, RZ, 0x1f, R19 ;  /* 0x0000001fff107819 */ /* 0x000fe40000011413 */
.L_x_6239:
        /* <DEDUP_REMOVED lines=16> */
[----:B------:R-:W-:-:S04]  /*c5b0*/  LEA R19, P1, R3, R19, 0x5 ;  /* 0x0000001303137211 */ /* 0x000fc800078228ff */
[C-C-:B------:R-:W-:Y:S01]  /*c5c0*/  LEA.HI.X R26, R3.reuse, R16, R6.reuse, 0x5, P1 ;  /* 0x00000010031a7211 */ /* 0x140fe200008f2c06 */
[C---:B------:R-:W-:Y:S01]  /*c5d0*/  @P0 IMAD.SHL.U32 R16, R3.reuse, 0x20, RZ ;  /* 0x0000002003100824 */ /* 0x040fe200078e00ff */
[----:B------:R-:W-:-:S04]  /*c5e0*/  @P0 SHF.L.U64.HI R3, R3, 0x5, R6 ;  /* 0x0000000503030819 */ /* 0x000fc80000010206 */
        /* <DEDUP_REMOVED lines=47> */
.L_x_6237:
        /* <DEDUP_REMOVED lines=55> */
[----:B------:R-:W-:Y:S01]  /*cc50*/  LDSM.16.MT88.4 R20, [R110+0x6400] ;  /* 0x006400006e14783b */ /* 0x000fe20000004200 */
[--C-:B------:R-:W-:Y:S01]  /*cc60*/  FFMA.FTZ R26, R27, c[0x0][0x23c], -R102.reuse ;  /* 0x00008f001b1a7a23 */ /* 0x100fe20000010866 */
[----:B------:R-:W-:Y:S01]  /*cc70*/  FSEL R97, R97, RZ, P1 ;  /* 0x000000ff61617208 */ /* 0x000fe20000800000 */
[----:B------:R-:W-:-:S02]  /*cc80*/  FFMA.FTZ R30, R9, c[0x0][0x23c], -R102 ;  /* 0x00008f00091e7a23 */ /* 0x000fc40000010866 */
[----:B------:R-:W-:Y:S01]  /*cc90*/  FFMA.FTZ R25, R11, c[0x0][0x23c], -R102 ;  /* 0x00008f000b197a23 */ /* 0x000fe20000010866 */
        /* <DEDUP_REMOVED lines=8> */
[--C-:B------:R-:W-:Y:S02]  /*cd20*/  FFMA.FTZ R24, R8, c[0x0][0x23c], -R97.reuse ;  /* 0x00008f0008187a23 */ /* 0x100fe40000010861 */
[----:B------:R-:W2:Y:S01]  /*cd30*/  LDSM.16.MT88.4 R8, [R108+0x7400] ;  /* 0x007400006c08783b */ /* 0x000ea20000004200 */
[--C-:B------:R-:W-:Y:S02]  /*cd40*/  FFMA.FTZ R29, R15, c[0x0][0x23c], -R102.reuse ;  /* 0x00008f000f1d7a23 */ /* 0x100fe40000010866 */
[----:B------:R-:W3:Y:S01]  /*cd50*/  MUFU.EX2 R32, R32 ;  /* 0x0000002000207308 */ /* 0x000ee20000000800 */
[----:B-1----:R-:W-:Y:S01]  /*cd60*/  F2FP.BF16.PACK_AB R48, R98, R99 ;  /* 0x000000636230723e */ /* 0x002fe200000010ff */
[--C-:B------:R-:W-:Y:S02]  /*cd70*/  FFMA.FTZ R31, R14, c[0x0][0x23c], -R97.reuse ;  /* 0x00008f000e1f7a23 */ /* 0x100fe40000010861 */
[----:B------:R-:W-:Y:S02]  /*cd80*/  FFMA.FTZ R28, R12, c[0x0][0x23c], -R97 ;  /* 0x00008f000c1c7a23 */ /* 0x000fe40000010861 */
[----:B------:R-:W1:Y:S01]  /*cd90*/  LDSM.16.MT88.4 R12, [R110+0x7400] ;  /* 0x007400006e0c783b */ /* 0x000e620000004200 */
        /* <DEDUP_REMOVED lines=12> */
[----:B------:R-:W-:-:S04]  /*ce60*/  FADD.FTZ R98, R99, R98 ;  /* 0x0000006263627221 */ /* 0x000fc80000010000 */
[----:B------:R-:W-:-:S03]  /*ce70*/  FADD.FTZ R33, R33, R98 ;  /* 0x0000006221217221 */ /* 0x000fc60000010000 */
[----:B------:R-:W3:Y:S01]  /*ce80*/  MUFU.EX2 R34, R34 ;  /* 0x0000002200227308 */ /* 0x000ee20000000800 */
[----:B----4-:R-:W-:Y:S01]  /*ce90*/  F2FP.BF16.PACK_AB R49, R103, R104 ;  /* 0x000000686731723e */ /* 0x010fe200000010ff */
[----:B------:R-:W-:Y:S02]  /*cea0*/  FADD.FTZ R104, R104, R103 ;  /* 0x0000006768687221 */ /* 0x000fe40000010000 */
[----:B------:R-:W-:-:S04]  /*ceb0*/  FADD.FTZ R32, R32, R33 ;  /* 0x0000002120207221 */ /* 0x000fc80000010000 */
[----:B------:R-:W-:Y:S01]  /*cec0*/  MUFU.EX2 R29, R29 ;  /* 0x0000001d001d7308 */ /* 0x000fe20000000800 */
[----:B---3--:R-:W-:-:S07]  /*ced0*/  F2FP.BF16.PACK_AB R51, R34, R35 ;  /* 0x000000232233723e */ /* 0x008fce00000010ff */
[----:B------:R-:W3:Y:S01]  /*cee0*/  MUFU.EX2 R26, R26 ;  /* 0x0000001a001a7308 */ /* 0x000ee20000000800 */
[----:B------:R-:W-:-:S04]  /*cef0*/  FADD.FTZ R35, R35, R104 ;  /* 0x0000006823237221 */ /* 0x000fc80000010000 */
[----:B------:R-:W-:Y:S01]  /*cf00*/  FADD.FTZ R34, R34, R35 ;  /* 0x0000002322227221 */ /* 0x000fe20000010000 */
        /* <DEDUP_REMOVED lines=38> */
[----:B------:R-:W1:Y:S01]  /*d170*/  LDSM.16.MT88.4 R12, [R108+0x8000] ;  /* 0x008000006c0c783b */ /* 0x000e620000004200 */
[----:B------:R-:W-:Y:S06]  /*d180*/  MUFU.EX2 R90, R90 ;  /* 0x0000005a005a7308 */ /* 0x000fec0000000800 */
[----:B------:R-:W-:Y:S02]  /*d190*/  HMMA.16816.F32.BF16 R68, R48, R70, RZ ;  /* 0x000000463044723c */ /* 0x000fe400000418ff */
[----:B------:R-:W-:Y:S06]  /*d1a0*/  MUFU.EX2 R89, R89 ;  /* 0x0000005900597308 */ /* 0x000fec0000000800 */
[C---:B------:R-:W-:Y:S07]  /*d1b0*/  HMMA.16816.F32.BF16 R80, R4.reuse, R20, R80 ;  /* 0x000000140450723c */ /* 0x040fee0000041850 */
[----:B------:R-:W-:Y:S01]  /*d1c0*/  FFMA.FTZ R21, R107, c[0x0][0x23c], -R102 ;  /* 0x00008f006b157a23 */ /* 0x000fe20000010866 */
[----:B------:R-:W-:Y:S01]  /*d1d0*/  HMMA.16816.F32.BF16 R76, R4, R22, R76 ;  /* 0x00000016044c723c */ /* 0x000fe2000004184c */
[----:B------:R-:W-:-:S02]  /*d1e0*/  FFMA.FTZ R107, R136, c[0x0][0x23c], -R97 ;  /* 0x00008f00886b7a23 */ /* 0x000fc40000010861 */
[--C-:B------:R-:W-:Y:S02]  /*d1f0*/  FFMA.FTZ R20, R128, c[0x0][0x23c], -R97.reuse ;  /* 0x00008f0080147a23 */ /* 0x100fe40000010861 */
[----:B------:R-:W-:Y:S01]  /*d200*/  MUFU.EX2 R21, R21 ;  /* 0x0000001500157308 */ /* 0x000fe20000000800 */
[----:B------:R-:W-:Y:S02]  /*d210*/  FFMA.FTZ R102, R95, c[0x0][0x23c], -R102 ;  /* 0x00008f005f667a23 */ /* 0x000fe40000010866 */
[----:B--2---:R-:W-:Y:S01]  /*d220*/  HMMA.16816.F32.BF16 R36, R4, R8, R36 ;  /* 0x000000080424723c */ /* 0x004fe20000041824 */
[--C-:B------:R-:W-:Y:S02]  /*d230*/  FFMA.FTZ R22, R134, c[0x0][0x23c], -R97.reuse ;  /* 0x00008f0086167a23 */ /* 0x100fe40000010861 */
[--C-:B------:R-:W-:Y:S02]  /*d240*/  FFMA.FTZ R23, R130, c[0x0][0x23c], -R97.reuse ;  /* 0x00008f0082177a23 */ /* 0x100fe40000010861 */
[----:B------:R-:W-:Y:S01]  /*d250*/  MUFU.EX2 R107, R107 ;  /* 0x0000006b006b7308 */ /* 0x000fe20000000800 */
[----:B------:R-:W-:-:S02]  /*d260*/  FFMA.FTZ R95, R88, c[0x0][0x23c], -R97 ;  /* 0x00008f00585f7a23 */ /* 0x000fc40000010861 */
[----:B------:R-:W-:Y:S01]  /*d270*/  HMMA.16816.F32.BF16 R40, R4, R10, R40 ;  /* 0x0000000a0428723c */ /* 0x000fe20000041828 */
[----:B------:R-:W2:Y:S01]  /*d280*/  LDSM.16.MT88.4 R8, [R108+0x8400] ;  /* 0x008400006c08783b */ /* 0x000ea20000004200 */
[----:B------:R-:W-:-:S03]  /*d290*/  FFMA.FTZ R128, R94, c[0x0][0x23c], -R97 ;  /* 0x00008f005e807a23 */ /* 0x000fc60000010861 */
[----:B------:R-:W4:Y:S03]  /*d2a0*/  MUFU.EX2 R22, R22 ;  /* 0x0000001600167308 */ /* 0x000f260000000800 */
[C---:B-1----:R-:W-:Y:S05]  /*d2b0*/  HMMA.16816.F32.BF16 R44, R48.reuse, R12, RZ ;  /* 0x0000000c302c723c */ /* 0x042fea00000418ff */
[----:B------:R-:W-:Y:S03]  /*d2c0*/  MUFU.EX2 R23, R23 ;  /* 0x0000001700177308 */ /* 0x000fe60000000800 */
[----:B------:R-:W-:Y:S01]  /*d2d0*/  HMMA.16816.F32.BF16 R48, R48, R14, RZ ;  /* 0x0000000e3030723c */ /* 0x000fe200000418ff */
[----:B------:R-:W-:Y:S04]  /*d2e0*/  LDSM.16.MT88.4 R12, [R108+0x6c00] ;  /* 0x006c00006c0c783b */ /* 0x000fe80000004200 */
[----:B------:R-:W1:Y:S03]  /*d2f0*/  MUFU.EX2 R20, R20 ;  /* 0x0000001400147308 */ /* 0x000e660000000800 */
[C---:B------:R-:W-:Y:S05]  /*d300*/  HMMA.16816.F32.BF16 R72, R4.reuse, R16, R72 ;  /* 0x000000100448723c */ /* 0x040fea0000041848 */
[----:B------:R-:W5:Y:S03]  /*d310*/  MUFU.EX2 R102, R102 ;  /* 0x0000006600667308 */ /* 0x000f660000000800 */
[C---:B------:R-:W-:Y:S01]  /*d320*/  HMMA.16816.F32.BF16 R68, R4.reuse, R18, R68 ;  /* 0x000000120444723c */ /* 0x040fe20000041844 */
[----:B------:R-:W-:Y:S04]  /*d330*/  LDSM.16.MT88.4 R16, [R110+0x6c00] ;  /* 0x006c00006e10783b */ /* 0x000fe80000004200 */
[----:B------:R-:W-:Y:S03]  /*d340*/  MUFU.EX2 R95, R95 ;  /* 0x0000005f005f7308 */ /* 0x000fe60000000800 */
[C---:B--2---:R-:W-:Y:S05]  /*d350*/  HMMA.16816.F32.BF16 R44, R4.reuse, R8, R44 ;  /* 0x00000008042c723c */ /* 0x044fea000004182c */
[----:B------:R-:W2:Y:S03]  /*d360*/  MUFU.EX2 R128, R128 ;  /* 0x0000008000807308 */ /* 0x000ea60000000800 */
        /* <DEDUP_REMOVED lines=8> */
[----:B-1----:R-:W-:Y:S01]  /*d3f0*/  F2FP.BF16.PACK_AB R7, R20, R23 ;  /* 0x000000171407723e */ /* 0x002fe200000010ff */
        /* <DEDUP_REMOVED lines=25> */
[C---:B------:R-:W-:Y:S01]  /*d590*/  F2FP.BF16.PACK_AB R5, R89.reuse, R90 ;  /* 0x0000005a5905723e */ /* 0x040fe200000010ff */
[----:B------:R-:W-:Y:S01]  /*d5a0*/  FADD.FTZ R90, R90, R23 ;  /* 0x000000175a5a7221 */ /* 0x000fe20000010000 */
[----:B-----5:R-:W-:Y:S01]  /*d5b0*/  F2FP.BF16.PACK_AB R6, R102, R91 ;  /* 0x0000005b6606723e */ /* 0x020fe200000010ff */
        /* <DEDUP_REMOVED lines=87> */
.L_x_6241:
[----:B------:R-:W-:-:S05]  /*db30*/  IMAD.MOV.U32 R7, RZ, RZ, c[0x0][0x1a0] ;  /* 0x00006800ff077624 */ /* 0x000fca00078e00ff */
[----:B------:R-:W-:-:S04]  /*db40*/  LEA R7, -R7, RZ, 0x6 ;  /* 0x000000ff07077211 */ /* 0x000fc800078e31ff */
[----:B------:R-:W-:Y:S02]  /*db50*/  SHF.R.S32.HI R5, RZ, 0x1f, R7 ;  /* 0x0000001fff057819 */ /* 0x000fe40000011407 */
.L_x_6242:
        /* <DEDUP_REMOVED lines=140> */
[----:B------:R-:W-:Y:S02]  /*e420*/  FMUL.FTZ R143, R31, c[0x0][0x2ec] ;  /* 0x0000bb001f8f7a20 */ /* 0x000fe40000410000 */
[----:B------:R-:W-:Y:S01]  /*e430*/  FMUL.FTZ R29, R29, c[0x0][0x2ec] ;  /* 0x0000bb001d1d7a20 */ /* 0x000fe20000410000 */
[----:B------:R-:W-:Y:S01]  /*e440*/  MUFU.TANH R28, R28 ;  /* 0x0000001c001c7308 */ /* 0x000fe20000002400 */
[----:B------:R-:W-:Y:S02]  /*e450*/  FMUL.FTZ R25, R25, c[0x0][0x2ec] ;  /* 0x0000bb0019197a20 */ /* 0x000fe40000410000 */
[----:B------:R-:W-:-:S02]  /*e460*/  FMUL.FTZ R127, R27, c[0x0][0x2ec] ;  /* 0x0000bb001b7f7a20 */ /* 0x000fc40000410000 */
[----:B------:R-:W-:Y:S02]  /*e470*/  FMUL.FTZ R26, R26, c[0x0][0x2ec] ;  /* 0x0000bb001a1a7a20 */ /* 0x000fe40000410000 */
[----:B------:R-:W-:Y:S01]  /*e480*/  FMUL.FTZ R24, R24, c[0x0][0x2ec] ;  /* 0x0000bb0018187a20 */ /* 0x000fe20000410000 */
[----:B------:R-:W-:Y:S01]  /*e490*/  MUFU.TANH R30, R30 ;  /* 0x0000001e001e7308 */ /* 0x000fe20000002400 */
[----:B------:R-:W-:Y:S01]  /*e4a0*/  FMUL.FTZ R23, R23, c[0x0][0x2ec] ;  /* 0x0000bb0017177a20 */ /* 0x000fe20000410000 */
[C---:B-1----:R-:W-:Y:S01]  /*e4b0*/  HMMA.16816.F32.BF16 R12, R92.reuse, R90, R12 ;  /* 0x0000005a5c0c723c */ /* 0x042fe2000004180c */
[----:B------:R-:W-:Y:S02]  /*e4c0*/  FMUL.FTZ R21, R21, c[0x0][0x2ec] ;  /* 0x0000bb0015157a20 */ /* 0x000fe40000410000 */
[----:B------:R-:W-:Y:S02]  /*e4d0*/  FMUL.FTZ R20, R20, c[0x0][0x2ec] ;  /* 0x0000bb0014147a20 */ /* 0x000fe40000410000 */
[----:B------:R-:W-:Y:S01]  /*e4e0*/  FMUL.FTZ R22, R22, c[0x0][0x2ec] ;  /* 0x0000bb0016167a20 */ /* 0x000fe20000410000 */
[----:B------:R1:W-:Y:S02]  /*e4f0*/  MUFU.TANH R141, R23 ;  /* 0x00000017008d7308 */ /* 0x0003e40000002400 */
[C---:B------:R-:W-:Y:S06]  /*e500*/  HMMA.16816.F32.BF16 R16, R92.reuse, R88, R16 ;  /* 0x000000585c10723c */ /* 0x040fec0000041810 */
[----:B------:R-:W-:Y:S02]  /*e510*/  MUFU.TANH R99, R29 ;  /* 0x0000001d00637308 */ /* 0x000fe40000002400 */
[C---:B--2---:R-:W-:Y:S06]  /*e520*/  HMMA.16816.F32.BF16 R8, R92.reuse, R84, R8 ;  /* 0x000000545c08723c */ /* 0x044fec0000041808 */
[----:B------:R-:W-:Y:S01]  /*e530*/  MUFU.TANH R143, R143 ;  /* 0x0000008f008f7308 */ /* 0x000fe20000002400 */
[----:B------:R-:W-:Y:S01]  /*e540*/  IMAD R84, R129, 0x40, R124 ;  /* 0x0000004081547824 */ /* 0x000fe200078e027c */
[----:B------:R-:W-:Y:S01]  /*e550*/  HMMA.16816.F32.BF16 R4, R92, R86, R4 ;  /* 0x000000565c04723c */ /* 0x000fe20000041804 */
[----:B------:R-:W-:-:S02]  /*e560*/  FMUL.FTZ R85, R32, c[0x0][0x2ec] ;  /* 0x0000bb0020557a20 */ /* 0x000fc40000410000 */
[----:B------:R-:W-:Y:S01]  /*e570*/  FMUL.FTZ R32, R33, c[0x0][0x2ec] ;  /* 0x0000bb0021207a20 */ /* 0x000fe20000410000 */
[----:B------:R-:W-:Y:S01]  /*e580*/  IADD3 R88, R84, 0x1, RZ ;  /* 0x0000000154587810 */ /* 0x000fe20007ffe0ff */
[----:B------:R-:W-:Y:S01]  /*e590*/  FMUL.FTZ R33, R34, c[0x0][0x2ec] ;  /* 0x0000bb0022217a20 */ /* 0x000fe20000410000 */
[----:B------:R-:W-:Y:S01]  /*e5a0*/  MUFU.TANH R95, R21 ;  /* 0x00000015005f7308 */ /* 0x000fe20000002400 */
[----:B------:R-:W-:Y:S01]  /*e5b0*/  FMUL.FTZ R34, R35, c[0x0][0x2ec] ;  /* 0x0000bb0023227a20 */ /* 0x000fe20000410000 */
[----:B------:R-:W-:Y:S01]  /*e5c0*/  IADD3 R86, R84, 0x8, RZ ;  /* 0x0000000854567810 */ /* 0x000fe20007ffe0ff */
[----:B------:R-:W-:Y:S01]  /*e5d0*/  FMUL.FTZ R13, R13, c[0x0][0x2ec] ;  /* 0x0000bb000d0d7a20 */ /* 0x000fe20000410000 */
[-C--:B------:R-:W-:Y:S01]  /*e5e0*/  ISETP.GE.AND P6, PT, R88, R100.reuse, PT ;  /* 0x000000645800720c */ /* 0x080fe20003fc6270 */
[----:B------:R-:W-:Y:S01]  /*e5f0*/  FMUL.FTZ R12, R12, c[0x0][0x2ec] ;  /* 0x0000bb000c0c7a20 */ /* 0x000fe20000410000 */
[-C--:B------:R-:W-:Y:S01]  /*e600*/  ISETP.GE.AND P2, PT, R88, R101.reuse, PT ;  /* 0x000000655800720c */ /* 0x080fe20003f46270 */
[----:B------:R-:W-:Y:S01]  /*e610*/  FMUL.FTZ R18, R18, c[0x0][0x2ec] ;  /* 0x0000bb0012127a20 */ /* 0x000fe20000410000 */
[----:B------:R-:W-:Y:S01]  /*e620*/  I2F R89, R88 ;  /* 0x0000005800597306 */ /* 0x000fe20000201400 */
[----:B------:R-:W-:Y:S01]  /*e630*/  FMUL.FTZ R14, R14, c[0x0][0x2ec] ;  /* 0x0000bb000e0e7a20 */ /* 0x000fe20000410000 */
[----:B------:R-:W-:Y:S01]  /*e640*/  ISETP.GE.AND P1, PT, R86, R100, PT ;  /* 0x000000645600720c */ /* 0x000fe20003f26270 */
[----:B-1----:R-:W-:Y:S01]  /*e650*/  FMUL.FTZ R23, R8, c[0x0][0x2ec] ;  /* 0x0000bb0008177a20 */ /* 0x002fe20000410000 */
[----:B------:R-:W-:Y:S01]  /*e660*/  IADD3 R8, R84, 0x9, RZ ;  /* 0x0000000954087810 */ /* 0x000fe20007ffe0ff */
[----:B------:R-:W-:Y:S01]  /*e670*/  FMUL.FTZ R35, R9, c[0x0][0x2ec] ;  /* 0x0000bb0009237a20 */ /* 0x000fe20000410000 */
[----:B------:R-:W-:Y:S01]  /*e680*/  ISETP.GE.AND P5, PT, R86, R101, PT ;  /* 0x000000655600720c */ /* 0x000fe20003fa6270 */
[----:B------:R-:W-:Y:S01]  /*e690*/  FMUL.FTZ R19, R19, c[0x0][0x2ec] ;  /* 0x0000bb0013137a20 */ /* 0x000fe20000410000 */
[----:B------:R-:W1:Y:S01]  /*e6a0*/  MUFU.TANH R32, R32 ;  /* 0x0000002000207308 */ /* 0x000e620000002400 */
[----:B------:R-:W-:-:S02]  /*e6b0*/  FMUL.FTZ R15, R15, c[0x0][0x2ec] ;  /* 0x0000bb000f0f7a20 */ /* 0x000fc40000410000 */
[----:B------:R-:W-:Y:S02]  /*e6c0*/  FMUL.FTZ R17, R17, c[0x0][0x2ec] ;  /* 0x0000bb0011117a20 */ /* 0x000fe40000410000 */
[----:B------:R-:W-:Y:S02]  /*e6d0*/  FMUL.FTZ R16, R16, c[0x0][0x2ec] ;  /* 0x0000bb0010107a20 */ /* 0x000fe40000410000 */
[----:B------:R-:W-:Y:S01]  /*e6e0*/  FMUL.FTZ R11, R11, c[0x0][0x2ec] ;  /* 0x0000bb000b0b7a20 */ /* 0x000fe20000410000 */
[----:B------:R-:W2:Y:S01]  /*e6f0*/  MUFU.TANH R34, R34 ;  /* 0x0000002200227308 */ /* 0x000ea20000002400 */
[----:B------:R-:W-:Y:S02]  /*e700*/  FMUL.FTZ R5, R5, c[0x0][0x2ec] ;  /* 0x0000bb0005057a20 */ /* 0x000fe40000410000 */
[----:B------:R-:W-:-:S05]  /*e710*/  FMUL.FTZ R7, R7, c[0x0][0x2ec] ;  /* 0x0000bb0007077a20 */ /* 0x000fca0000410000 */
[----:B------:R-:W-:Y:S01]  /*e720*/  I2F R87, R86 ;  /* 0x0000005600577306 */ /* 0x000fe20000201400 */
[----:B-1----:R-:W-:-:S05]  /*e730*/  FFMA.FTZ R21, R0, R89, R32 ;  /* 0x0000005900157223 */ /* 0x002fca0000010020 */
[----:B------:R-:W-:Y:S02]  /*e740*/  FSEL R21, R21, -INF , !P6 ;  /* 0xff80000015157808 */ /* 0x000fe40007000000 */
[----:B------:R-:W-:Y:S01]  /*e750*/  MUFU.TANH R91, R13 ;  /* 0x0000000d005b7308 */ /* 0x000fe20000002400 */
[----:B--2---:R-:W-:Y:S01]  /*e760*/  FFMA.FTZ R9, R0, R89, R34 ;  /* 0x0000005900097223 */ /* 0x004fe20000010022 */
[----:B------:R-:W-:-:S04]  /*e770*/  ISETP.GE.AND P6, PT, R8, R100, PT ;  /* 0x000000640800720c */ /* 0x000fc80003fc6270 */
[----:B------:R-:W-:Y:S02]  /*e780*/  FSEL R9, R9, -INF , !P2 ;  /* 0xff80000009097808 */ /* 0x000fe40005000000 */
[----:B------:R1:W-:Y:S01]  /*e790*/  I2F R13, R8 ;  /* 0x00000008000d7306 */ /* 0x0003e20000201400 */
[----:B------:R-:W-:-:S07]  /*e7a0*/  ISETP.GE.AND P2, PT, R8, R101, PT ;  /* 0x000000650800720c */ /* 0x000fce0003f46270 */
[----:B------:R-:W-:Y:S08]  /*e7b0*/  MUFU.TANH R97, R25 ;  /* 0x0000001900617308 */ /* 0x000ff00000002400 */
[----:B------:R2:W-:Y:S01]  /*e7c0*/  MUFU.TANH R25, R12 ;  /* 0x0000000c00197308 */ /* 0x0005e20000002400 */
[----:B-1----:R-:W-:-:S07]  /*e7d0*/  IADD3 R8, R84, 0x11, RZ ;  /* 0x0000001154087810 */ /* 0x002fce0007ffe0ff */
[----:B------:R-:W-:Y:S01]  /*e7e0*/  MUFU.TANH R105, R18 ;  /* 0x0000001200697308 */ /* 0x000fe20000002400 */
[----:B--2---:R-:W-:-:S07]  /*e7f0*/  IADD3 R12, R84, 0x10, RZ ;  /* 0x00000010540c7810 */ /* 0x004fce0007ffe0ff */
[----:B------:R-:W-:Y:S08]  /*e800*/  MUFU.TANH R103, R14 ;  /* 0x0000000e00677308 */ /* 0x000ff00000002400 */
[----:B------:R-:W-:Y:S08]  /*e810*/  MUFU.TANH R107, R26 ;  /* 0x0000001a006b7308 */ /* 0x000ff00000002400 */
[----:B------:R-:W1:Y:S08]  /*e820*/  I2F R14, R12 ;  /* 0x0000000c000e7306 */ /* 0x000e700000201400 */
[----:B------:R-:W2:Y:S08]  /*e830*/  I2F R18, R8 ;  /* 0x0000000800127306 */ /* 0x000eb00000201400 */
[----:B------:R-:W3:Y:S01]  /*e840*/  MUFU.TANH R127, R127 ;  /* 0x0000007f007f7308 */ /* 0x000ee20000002400 */
[----:B-1----:R-:W-:-:S07]  /*e850*/  FFMA.FTZ R107, R0, R14, R107 ;  /* 0x0000000e006b7223 */ /* 0x002fce000001006b */
[----:B------:R1:W-:Y:S01]  /*e860*/  MUFU.TANH R139, R19 ;  /* 0x00000013008b7308 */ /* 0x0003e20000002400 */
[----:B--2---:R-:W-:-:S07]  /*e870*/  FFMA.FTZ R97, R0, R18, R97 ;  /* 0x0000001200617223 */ /* 0x004fce0000010061 */
[----:B------:R2:W-:Y:S01]  /*e880*/  MUFU.TANH R137, R15 ;  /* 0x0000000f00897308 */ /* 0x0005e20000002400 */
[----:B---3--:R-:W-:-:S07]  /*e890*/  FFMA.FTZ R18, R0, R18, R127 ;  /* 0x0000001200127223 */ /* 0x008fce000001007f */
[----:B------:R-:W3:Y:S01]  /*e8a0*/  MUFU.TANH R31, R24 ;  /* 0x00000018001f7308 */ /* 0x000ee20000002400 */
[----:B-1----:R-:W-:-:S05]  /*e8b0*/  FFMA.FTZ R19, R0, R87, R28 ;  /* 0x0000005700137223 */ /* 0x002fca000001001c */
[----:B------:R-:W-:Y:S02]  /*e8c0*/  FSEL R19, R19, -INF , !P1 ;  /* 0xff80000013137808 */ /* 0x000fe40004800000 */
[----:B------:R1:W-:Y:S01]  /*e8d0*/  MUFU.TANH R93, R17 ;  /* 0x00000011005d7308 */ /* 0x0003e20000002400 */
[----:B--2---:R-:W-:Y:S01]  /*e8e0*/  FFMA.FTZ R15, R0, R87, R30 ;  /* 0x00000057000f7223 */ /* 0x004fe2000001001e */
[----:B------:R-:W-:Y:S01]  /*e8f0*/  ISETP.GE.AND P1, PT, R12, R100, PT ;  /* 0x000000640c00720c */ /* 0x000fe20003f26270 */
[----:B------:R-:W-:Y:S01]  /*e900*/  FMUL.FTZ R87, R10, c[0x0][0x2ec] ;  /* 0x0000bb000a577a20 */ /* 0x000fe20000410000 */
[----:B------:R-:W-:Y:S02]  /*e910*/  IADD3 R10, R84, 0x18, RZ ;  /* 0x00000018540a7810 */ /* 0x000fe40007ffe0ff */
[----:B------:R-:W-:Y:S02]  /*e920*/  FSEL R15, R15, -INF , !P5 ;  /* 0xff8000000f0f7808 */ /* 0x000fe40006800000 */
[----:B------:R-:W-:Y:S01]  /*e930*/  ISETP.GE.AND P5, PT, R12, R101, PT ;  /* 0x000000650c00720c */ /* 0x000fe20003fa6270 */
[----:B------:R-:W-:Y:S01]  /*e940*/  MUFU.TANH R29, R20 ;  /* 0x00000014001d7308 */ /* 0x000fe20000002400 */
[----:B---3--:R-:W-:Y:S01]  /*e950*/  FFMA.FTZ R31, R0, R14, R31 ;  /* 0x0000000e001f7223 */ /* 0x008fe2000001001f */
[----:B------:R-:W-:-:S02]  /*e960*/  IADD3 R14, R84, 0x20, RZ ;  /* 0x00000020540e7810 */ /* 0x000fc40007ffe0ff */
[----:B------:R-:W-:Y:S02]  /*e970*/  FSEL R153, R107, -INF , !P5 ;  /* 0xff8000006b997808 */ /* 0x000fe40006800000 */
[----:B------:R-:W-:Y:S01]  /*e980*/  FSEL R159, R31, -INF , !P1 ;  /* 0xff8000001f9f7808 */ /* 0x000fe20004800000 */
[CC--:B-1----:R-:W-:Y:S01]  /*e990*/  FFMA.FTZ R17, R0.reuse, R13.reuse, R99 ;  /* 0x0000000d00117223 */ /* 0x0c2fe20000010063 */
[----:B------:R-:W-:Y:S01]  /*e9a0*/  MUFU.TANH R131, R22 ;  /* 0x0000001600837308 */ /* 0x000fe20000002400 */
[----:B------:R-:W-:Y:S01]  /*e9b0*/  FFMA.FTZ R13, R0, R13, R143 ;  /* 0x0000000d000d7223 */ /* 0x000fe2000001008f */
[----:B------:R-:W-:Y:S02]  /*e9c0*/  ISETP.GE.AND P1, PT, R10, R100, PT ;  /* 0x000000640a00720c */ /* 0x000fe40003f26270 */
[----:B------:R-:W-:Y:S02]  /*e9d0*/  FSEL R17, R17, -INF , !P6 ;  /* 0xff80000011117808 */ /* 0x000fe40007000000 */
[----:B------:R-:W-:-:S02]  /*e9e0*/  FSEL R13, R13, -INF , !P2 ;  /* 0xff8000000d0d7808 */ /* 0x000fc40005000000 */
[----:B------:R-:W1:Y:S01]  /*e9f0*/  I2F R12, R10 ;  /* 0x0000000a000c7306 */ /* 0x000e620000201400 */
[CC--:B------:R-:W-:Y:S02]  /*ea00*/  ISETP.GE.AND P6, PT, R8.reuse, R100.reuse, PT ;  /* 0x000000640800720c */ /* 0x0c0fe40003fc6270 */
[----:B------:R-:W-:Y:S02]  /*ea10*/  ISETP.GE.AND P2, PT, R8, R101, PT ;  /* 0x000000650800720c */ /* 0x000fe40003f46270 */
[----:B------:R-:W-:Y:S02]  /*ea20*/  IADD3 R8, R84, 0x19, RZ ;  /* 0x0000001954087810 */ /* 0x000fe40007ffe0ff */
[----:B------:R-:W-:Y:S01]  /*ea30*/  FSEL R127, R97, -INF , !P6 ;  /* 0xff800000617f7808 */ /* 0x000fe20007000000 */
[----:B------:R-:W-:Y:S01]  /*ea40*/  MUFU.TANH R27, R16 ;  /* 0x00000010001b7308 */ /* 0x000fe20000002400 */
[----:B------:R-:W-:Y:S02]  /*ea50*/  FSEL R107, R18, -INF , !P2 ;  /* 0xff800000126b7808 */ /* 0x000fe40005000000 */
[----:B------:R-:W-:-:S02]  /*ea60*/  ISETP.GE.AND P6, PT, R8, R100, PT ;  /* 0x000000640800720c */ /* 0x000fc40003fc6270 */
[-C--:B------:R-:W-:Y:S02]  /*ea70*/  ISETP.GE.AND P2, PT, R8, R101.reuse, PT ;  /* 0x000000650800720c */ /* 0x080fe40003f46270 */
[----:B------:R-:W-:Y:S01]  /*ea80*/  ISETP.GE.AND P5, PT, R10, R101, PT ;  /* 0x000000650a00720c */ /* 0x000fe20003fa6270 */
[----:B------:R2:W3:Y:S01]  /*ea90*/  I2F R16, R8 ;  /* 0x0000000800107306 */ /* 0x0004e20000201400 */
[CC--:B-1----:R-:W-:Y:S02]  /*eaa0*/  FFMA.FTZ R157, R0.reuse, R12.reuse, R29 ;  /* 0x0000000c009d7223 */ /* 0x0c2fe4000001001d */
[----:B------:R-:W-:Y:S02]  /*eab0*/  FFMA.FTZ R131, R0, R12, R131 ;  /* 0x0000000c00837223 */ /* 0x000fe40000010083 */
[----:B------:R-:W-:Y:S01]  /*eac0*/  FMUL.FTZ R29, R4, c[0x0][0x2ec] ;  /* 0x0000bb00041d7a20 */ /* 0x000fe20000410000 */
[----:B------:R-:W-:Y:S02]  /*ead0*/  FSEL R157, R157, -INF , !P1 ;  /* 0xff8000009d9d7808 */ /* 0x000fe40004800000 */
[----:B------:R-:W1:Y:S01]  /*eae0*/  I2F R10, R14 ;  /* 0x0000000e000a7306 */ /* 0x000e620000201400 */
[----:B------:R-:W-:-:S02]  /*eaf0*/  FSEL R151, R131, -INF , !P5 ;  /* 0xff80000083977808 */ /* 0x000fc40006800000 */
[C---:B------:R-:W-:Y:S02]  /*eb00*/  ISETP.GE.AND P1, PT, R14.reuse, R100, PT ;  /* 0x000000640e00720c */ /* 0x040fe40003f26270 */
[----:B------:R-:W-:Y:S02]  /*eb10*/  ISETP.GE.AND P5, PT, R14, R101, PT ;  /* 0x000000650e00720c */ /* 0x000fe40003fa6270 */
[----:B--2---:R-:W-:Y:S01]  /*eb20*/  IADD3 R8, R84, 0x21, RZ ;  /* 0x0000002154087810 */ /* 0x004fe20007ffe0ff */
[CC--:B---3--:R-:W-:Y:S01]  /*eb30*/  FFMA.FTZ R95, R0.reuse, R16.reuse, R95 ;  /* 0x00000010005f7223 */ /* 0x0c8fe2000001005f */
[----:B------:R-:W-:Y:S01]  /*eb40*/  MUFU.TANH R23, R23 ;  /* 0x0000001700177308 */ /* 0x000fe20000002400 */
[----:B------:R-:W-:Y:S01]  /*eb50*/  FFMA.FTZ R99, R0, R16, R141 ;  /* 0x0000001000637223 */ /* 0x000fe2000001008d */
[----:B------:R-:W-:Y:S02]  /*eb60*/  IADD3 R16, R84, 0x28, RZ ;  /* 0x0000002854107810 */ /* 0x000fe40007ffe0ff */
[----:B------:R-:W-:-:S02]  /*eb70*/  FSEL R155, R95, -INF , !P6 ;  /* 0xff8000005f9b7808 */ /* 0x000fc40007000000 */
[----:B------:R-:W-:Y:S01]  /*eb80*/  FSEL R99, R99, -INF , !P2 ;  /* 0xff80000063637808 */ /* 0x000fe20005000000 */
[----:B-1----:R-:W-:Y:S01]  /*eb90*/  FFMA.FTZ R149, R0, R10, R27 ;  /* 0x0000000a00957223 */ /* 0x002fe2000001001b */
[----:B------:R1:W2:Y:S01]  /*eba0*/  I2F R12, R8 ;  /* 0x00000008000c7306 */ /* 0x0002a20000201400 */
[----:B------:R-:W-:Y:S01]  /*ebb0*/  ISETP.GE.AND P6, PT, R8, R100, PT ;  /* 0x000000640800720c */ /* 0x000fe20003fc6270 */
[----:B------:R-:W-:Y:S01]  /*ebc0*/  FFMA.FTZ R105, R0, R10, R105 ;  /* 0x0000000a00697223 */ /* 0x000fe20000010069 */
[----:B------:R-:W-:Y:S01]  /*ebd0*/  ISETP.GE.AND P2, PT, R8, R101, PT ;  /* 0x000000650800720c */ /* 0x000fe20003f46270 */
[----:B------:R-:W-:Y:S01]  /*ebe0*/  FMUL.FTZ R27, R6, c[0x0][0x2ec] ;  /* 0x0000bb00061b7a20 */ /* 0x000fe20000410000 */
[----:B------:R-:W-:Y:S02]  /*ebf0*/  FSEL R149, R149, -INF , !P1 ;  /* 0xff80000095957808 */ /* 0x000fe40004800000 */
[----:B------:R-:W-:Y:S01]  /*ec00*/  FSEL R141, R105, -INF , !P5 ;  /* 0xff800000698d7808 */ /* 0x000fe20006800000 */
[----:B------:R-:W3:Y:S01]  /*ec10*/  I2F R4, R16 ;  /* 0x0000001000047306 */ /* 0x000ee20000201400 */
[----:B------:R-:W-:-:S02]  /*ec20*/  ISETP.GE.AND P1, PT, R16, R100, PT ;  /* 0x000000641000720c */ /* 0x000fc40003f26270 */
[-C--:B------:R-:W-:Y:S02]  /*ec30*/  ISETP.GE.AND P5, PT, R16, R101.reuse, PT ;  /* 0x000000651000720c */ /* 0x080fe40003fa6270 */
[----:B-1----:R-:W-:Y:S01]  /*ec40*/  IADD3 R8, R84, 0x29, RZ ;  /* 0x0000002954087810 */ /* 0x002fe20007ffe0ff */
[CC--:B--2---:R-:W-:Y:S02]  /*ec50*/  FFMA.FTZ R93, R0.reuse, R12.reuse, R93 ;  /* 0x0000000c005d7223 */ /* 0x0c4fe4000001005d */
[----:B------:R-:W-:Y:S01]  /*ec60*/  MUFU.TANH R87, R87 ;  /* 0x0000005700577308 */ /* 0x000fe20000002400 */
[----:B------:R-:W-:Y:S01]  /*ec70*/  FFMA.FTZ R139, R0, R12, R139 ;  /* 0x0000000c008b7223 */ /* 0x000fe2000001008b */
[----:B------:R-:W-:Y:S02]  /*ec80*/  IADD3 R12, R84, 0x30, RZ ;  /* 0x00000030540c7810 */ /* 0x000fe40007ffe0ff */
[----:B------:R-:W-:Y:S02]  /*ec90*/  FSEL R147, R93, -INF , !P6 ;  /* 0xff8000005d937808 */ /* 0x000fe40007000000 */
[----:B------:R-:W-:Y:S01]  /*eca0*/  FSEL R139, R139, -INF , !P2 ;  /* 0xff8000008b8b7808 */ /* 0x000fe20005000000 */
[----:B---3--:R-:W-:Y:S01]  /*ecb0*/  FFMA.FTZ R25, R0, R4, R25 ;  /* 0x0000000400197223 */ /* 0x008fe20000010019 */
[----:B------:R1:W2:Y:S01]  /*ecc0*/  I2F R10, R8 ;  /* 0x00000008000a7306 */ /* 0x0002a20000201400 */
[----:B------:R-:W-:Y:S01]  /*ecd0*/  ISETP.GE.AND P6, PT, R8, R100, PT ;  /* 0x000000640800720c */ /* 0x000fe20003fc6270 */
[----:B------:R-:W-:Y:S01]  /*ece0*/  FFMA.FTZ R16, R0, R4, R103 ;  /* 0x0000000400107223 */ /* 0x000fe20000010067 */
[----:B------:R-:W-:-:S02]  /*ecf0*/  ISETP.GE.AND P2, PT, R8, R101, PT ;  /* 0x000000650800720c */ /* 0x000fc40003f46270 */
[----:B------:R-:W-:Y:S02]  /*ed00*/  FSEL R145, R25, -INF , !P1 ;  /* 0xff80000019917808 */ /* 0x000fe40004800000 */
[----:B------:R-:W-:Y:S01]  /*ed10*/  ISETP.GE.AND P1, PT, R12, R100, PT ;  /* 0x000000640c00720c */ /* 0x000fe20003f26270 */
[----:B------:R-:W3:Y:S01]  /*ed20*/  I2F R6, R12 ;  /* 0x0000000c00067306 */ /* 0x000ee20000201400 */
[----:B-1----:R-:W-:-:S07]  /*ed30*/  IADD3 R8, R84, 0x31, RZ ;  /* 0x0000003154087810 */ /* 0x002fce0007ffe0ff */
[----:B------:R-:W-:Y:S01]  /*ed40*/  MUFU.TANH R11, R11 ;  /* 0x0000000b000b7308 */ /* 0x000fe20000002400 */
[CC--:B--2---:R-:W-:Y:S02]  /*ed50*/  FFMA.FTZ R91, R0.reuse, R10.reuse, R91 ;  /* 0x0000000a005b7223 */ /* 0x0c4fe4000001005b */
[----:B------:R-:W-:Y:S01]  /*ed60*/  FFMA.FTZ R103, R0, R10, R137 ;  /* 0x0000000a00677223 */ /* 0x000fe20000010089 */
[----:B------:R-:W-:Y:S02]  /*ed70*/  IADD3 R10, R84, 0x38, RZ ;  /* 0x00000038540a7810 */ /* 0x000fe40007ffe0ff */
[----:B------:R-:W-:Y:S01]  /*ed80*/  FSEL R143, R91, -INF , !P6 ;  /* 0xff8000005b8f7808 */ /* 0x000fe20007000000 */
[CC--:B---3--:R-:W-:Y:S01]  /*ed90*/  FFMA.FTZ R23, R0.reuse, R6.reuse, R23 ;  /* 0x0000000600177223 */ /* 0x0c8fe20000010017 */
[----:B------:R-:W1:Y:S01]  /*eda0*/  I2F R14, R8 ;  /* 0x00000008000e7306 */ /* 0x000e620000201400 */
[----:B------:R-:W-:Y:S01]  /*edb0*/  FSEL R103, R103, -INF , !P2 ;  /* 0xff80000067677808 */ /* 0x000fe20005000000 */
[----:B------:R-:W-:Y:S01]  /*edc0*/  FFMA.FTZ R87, R0, R6, R87 ;  /* 0x0000000600577223 */ /* 0x000fe20000010057 */
[----:B------:R-:W-:-:S02]  /*edd0*/  ISETP.GE.AND P6, PT, R8, R100, PT ;  /* 0x000000640800720c */ /* 0x000fc40003fc6270 */
[-C--:B------:R-:W-:Y:S02]  /*ede0*/  ISETP.GE.AND P2, PT, R8, R101.reuse, PT ;  /* 0x000000650800720c */ /* 0x080fe40003f46270 */
[C---:B------:R-:W-:Y:S01]  /*edf0*/  IADD3 R6, R84.reuse, 0x39, RZ ;  /* 0x0000003954067810 */ /* 0x040fe20007ffe0ff */
[----:B------:R-:W-:Y:S01]  /*ee00*/  MUFU.TANH R85, R85 ;  /* 0x0000005500557308 */ /* 0x000fe20000002400 */
[----:B------:R-:W-:Y:S02]  /*ee10*/  FSEL R104, R23, -INF , !P1 ;  /* 0xff80000017687808 */ /* 0x000fe40004800000 */
[----:B------:R-:W-:Y:S02]  /*ee20*/  ISETP.GE.AND P1, PT, R84, R100, PT ;  /* 0x000000645400720c */ /* 0x000fe40003f26270 */
[----:B------:R-:W-:Y:S02]  /*ee30*/  FSEL R137, R16, -INF , !P5 ;  /* 0xff80000010897808 */ /* 0x000fe40006800000 */
[----:B------:R-:W-:Y:S01]  /*ee40*/  ISETP.GE.AND P5, PT, R12, R101, PT ;  /* 0x000000650c00720c */ /* 0x000fe20003fa6270 */
[----:B------:R-:W2:Y:S01]  /*ee50*/  I2F R4, R84 ;  /* 0x0000005400047306 */ /* 0x000ea20000201400 */
[----:B-1----:R-:W-:-:S02]  /*ee60*/  FFMA.FTZ R91, R0, R14, R11 ;  /* 0x0000000e005b7223 */ /* 0x002fc4000001000b */
[----:B------:R-:W-:Y:S02]  /*ee70*/  FSEL R97, R87, -INF , !P5 ;  /* 0xff80000057617808 */ /* 0x000fe40006800000 */
[-C--:B------:R-:W-:Y:S02]  /*ee80*/  ISETP.GE.AND P5, PT, R84, R101.reuse, PT ;  /* 0x000000655400720c */ /* 0x080fe40003fa6270 */
[----:B------:R-:W-:Y:S01]  /*ee90*/  FSEL R91, R91, -INF , !P2 ;  /* 0xff8000005b5b7808 */ /* 0x000fe20005000000 */
[----:B------:R-:W1:Y:S01]  /*eea0*/  MUFU.TANH R33, R33 ;  /* 0x0000002100217308 */ /* 0x000e620000002400 */
[----:B------:R-:W-:-:S07]  /*eeb0*/  ISETP.GE.AND P2, PT, R10, R101, PT ;  /* 0x000000650a00720c */ /* 0x000fce0003f46270 */
[----:B------:R-:W3:Y:S01]  /*eec0*/  MUFU.TANH R35, R35 ;  /* 0x0000002300237308 */ /* 0x000ee20000002400 */
[----:B--2---:R-:W-:-:S07]  /*eed0*/  FFMA.FTZ R85, R0, R4, R85 ;  /* 0x0000000400557223 */ /* 0x004fce0000010055 */
[----:B------:R-:W-:Y:S01]  /*eee0*/  MUFU.TANH R29, R29 ;  /* 0x0000001d001d7308 */ /* 0x000fe20000002400 */
[C---:B-1----:R-:W-:Y:S01]  /*eef0*/  FFMA.FTZ R33, R0.reuse, R4, R33 ;  /* 0x0000000400217223 */ /* 0x042fe20000010021 */
[----:B------:R-:W-:Y:S01]  /*ef00*/  FSEL R4, R85, -INF , !P1 ;  /* 0xff80000055047808 */ /* 0x000fe20004800000 */
[----:B------:R-:W-:Y:S01]  /*ef10*/  BAR.SYNC.DEFER_BLOCKING 0x0 ;  /* 0x0000000000007b1d */ /* 0x000fe20000010000 */
[----:B------:R-:W-:Y:S01]  /*ef20*/  ISETP.GT.AND P1, PT, R129, R114, PT ;  /* 0x000000728100720c */ /* 0x000fe20003f24270 */
[----:B---3--:R-:W-:-:S04]  /*ef30*/  FFMA.FTZ R35, R0, R14, R35 ;  /* 0x0000000e00237223 */ /* 0x008fc80000010023 */
[----:B------:R-:W-:Y:S01]  /*ef40*/  MUFU.TANH R27, R27 ;  /* 0x0000001b001b7308 */ /* 0x000fe20000002400 */
[----:B------:R-:W-:Y:S02]  /*ef50*/  FSEL R106, R35, -INF , !P6 ;  /* 0xff800000236a7808 */ /* 0x000fe40007000000 */
[----:B------:R-:W-:-:S05]  /*ef60*/  ISETP.GE.AND P6, PT, R10, R100, PT ;  /* 0x000000640a00720c */ /* 0x000fca0003fc6270 */
[----:B------:R-:W1:Y:S08]  /*ef70*/  I2F R8, R10 ;  /* 0x0000000a00087306 */ /* 0x000e700000201400 */
[----:B------:R-:W-:Y:S08]  /*ef80*/  MUFU.TANH R5, R5 ;  /* 0x0000000500057308 */ /* 0x000ff00000002400 */
[----:B------:R-:W2:Y:S01]  /*ef90*/  I2F R11, R6 ;  /* 0x00000006000b7306 */ /* 0x000ea20000201400 */
[----:B-1----:R-:W-:-:S02]  /*efa0*/  FFMA.FTZ R29, R0, R8, R29 ;  /* 0x00000008001d7223 */ /* 0x002fc4000001001d */
[----:B------:R-:W-:-:S03]  /*efb0*/  FFMA.FTZ R27, R0, R8, R27 ;  /* 0x00000008001b7223 */ /* 0x000fc6000001001b */
[----:B------:R-:W-:Y:S02]  /*efc0*/  FSEL R105, R29, -INF , !P6 ;  /* 0xff8000001d697808 */ /* 0x000fe40007000000 */
[----:B------:R-:W1:Y:S01]  /*efd0*/  MUFU.TANH R7, R7 ;  /* 0x0000000700077308 */ /* 0x000e620000002400 */
[----:B------:R-:W-:Y:S02]  /*efe0*/  FSEL R93, R27, -INF , !P2 ;  /* 0xff8000001b5d7808 */ /* 0x000fe40005000000 */
[C---:B------:R-:W-:Y:S02]  /*eff0*/  ISETP.GE.AND P6, PT, R6.reuse, R100, PT ;  /* 0x000000640600720c */ /* 0x040fe40003fc6270 */
[----:B------:R-:W-:Y:S01]  /*f000*/  ISETP.GE.AND P2, PT, R6, R101, PT ;  /* 0x000000650600720c */ /* 0x000fe20003f46270 */
[----:B--2---:R-:W-:Y:S01]  /*f010*/  FFMA.FTZ R131, R0, R11, R5 ;  /* 0x0000000b00837223 */ /* 0x004fe20000010005 */
[----:B------:R-:W-:-:S04]  /*f020*/  FSEL R5, R33, -INF , !P5 ;  /* 0xff80000021057808 */ /* 0x000fc80006800000 */
[----:B------:R-:W-:Y:S01]  /*f030*/  FSEL R131, R131, -INF , !P6 ;  /* 0xff80000083837808 */ /* 0x000fe20007000000 */
[----:B-1----:R-:W-:-:S05]  /*f040*/  FFMA.FTZ R7, R0, R11, R7 ;  /* 0x0000000b00077223 */ /* 0x002fca0000010007 */
        /* <DEDUP_REMOVED lines=63> */
.L_x_6244:
[----:B------:R-:W-:-:S05]  /*f440*/  IMAD.MOV.U32 R12, RZ, RZ, c[0x0][0x198] ;  /* 0x00006600ff0c7624 */ /* 0x000fca00078e00ff */
[----:B------:R-:W-:-:S04]  /*f450*/  LEA R12, -R12, RZ, 0x6 ;  /* 0x000000ff0c0c7211 */ /* 0x000fc800078e31ff */
[----:B------:R-:W-:Y:S02]  /*f460*/  SHF.R.S32.HI R10, RZ, 0x1f, R12 ;  /* 0x0000001fff0a7819 */ /* 0x000fe4000001140c */
.L_x_6245:
        /* <DEDUP_REMOVED lines=56> */
.L_x_6243:
        /* <DEDUP_REMOVED lines=57> */
[----:B------:R-:W-:Y:S01]  /*fb80*/  LDSM.16.MT88.4 R16, [R108+0x6000] ;  /* 0x006000006c10783b */ /* 0x000fe20000004200 */
[----:B------:R-:W-:-:S02]  /*fb90*/  FADD.FTZ R3, R2, -R3 ;  /* 0x8000000302037221 */ /* 0x000fc40000010000 */
[--C-:B------:R-:W-:Y:S02]  /*fba0*/  FFMA.FTZ R85, R5, c[0x0][0x23c], -R96.reuse ;  /* 0x00008f0005557a23 */ /* 0x100fe40000010860 */
[----:B------:R-:W-:Y:S01]  /*fbb0*/  FMUL.FTZ R92, R3, c[0x0][0x23c] ;  /* 0x00008f00035c7a20 */ /* 0x000fe20000410000 */
[----:B------:R-:W1:Y:S01]  /*fbc0*/  MUFU.EX2 R98, R98 ;  /* 0x0000006200627308 */ /* 0x000e620000000800 */
[--C-:B------:R-:W-:Y:S02]  /*fbd0*/  FFMA.FTZ R86, R9, c[0x0][0x23c], -R96.reuse ;  /* 0x00008f0009567a23 */ /* 0x100fe40000010860 */
[--C-:B------:R-:W-:Y:S01]  /*fbe0*/  FFMA.FTZ R3, R15, c[0x0][0x23c], -R96.reuse ;  /* 0x00008f000f037a23 */ /* 0x100fe20000010860 */
[----:B------:R-:W-:Y:S01]  /*fbf0*/  LDSM.16.MT88.4 R8, [R110+0x6000] ;  /* 0x006000006e08783b */ /* 0x000fe20000004200 */
[----:B------:R-:W-:Y:S02]  /*fc00*/  FFMA.FTZ R2, R13, c[0x0][0x23c], -R96 ;  /* 0x00008f000d027a23 */ /* 0x000fe40000010860 */
[--C-:B------:R-:W-:Y:S01]  /*fc10*/  FFMA.FTZ R130, R159, c[0x0][0x23c], -R134.reuse ;  /* 0x00008f009f827a23 */ /* 0x100fe20000010886 */
[----:B------:R-:W2:Y:S01]  /*fc20*/  MUFU.EX2 R92, R92 ;  /* 0x0000005c005c7308 */ /* 0x000ea20000000800 */
[----:B------:R-:W-:-:S02]  /*fc30*/  FFMA.FTZ R127, R127, c[0x0][0x23c], -R134 ;  /* 0x00008f007f7f7a23 */ /* 0x000fc40000010886 */
[--C-:B------:R-:W-:Y:S02]  /*fc40*/  FFMA.FTZ R102, R157, c[0x0][0x23c], -R134.reuse ;  /* 0x00008f009d667a23 */ /* 0x100fe40000010886 */
[----:B------:R-:W-:Y:S02]  /*fc50*/  FFMA.FTZ R101, R155, c[0x0][0x23c], -R134 ;  /* 0x00008f009b657a23 */ /* 0x000fe40000010886 */
[----:B------:R-:W-:Y:S01]  /*fc60*/  FFMA.FTZ R126, R153, c[0x0][0x23c], -R96 ;  /* 0x00008f00997e7a23 */ /* 0x000fe20000010860 */
[----:B------:R-:W3:Y:S01]  /*fc70*/  MUFU.EX2 R84, R84 ;  /* 0x0000005400547308 */ /* 0x000ee20000000800 */
[-C--:B-1----:R-:W-:Y:S02]  /*fc80*/  FMUL.FTZ R28, R56, R98.reuse ;  /* 0x00000062381c7220 */ /* 0x082fe40000410000 */
[-C--:B------:R-:W-:Y:S02]  /*fc90*/  FMUL.FTZ R29, R57, R98.reuse ;  /* 0x00000062391d7220 */ /* 0x080fe40000410000 */
[----:B------:R-:W-:-:S02]  /*fca0*/  FMUL.FTZ R4, R80, R98 ;  /* 0x0000006250047220 */ /* 0x000fc40000410000 */
[----:B------:R-:W-:Y:S01]  /*fcb0*/  FMUL.FTZ R5, R81, R98 ;  /* 0x0000006251057220 */ /* 0x000fe20000410000 */
[----:B------:R-:W-:Y:S01]  /*fcc0*/  MUFU.EX2 R87, R87 ;  /* 0x0000005700577308 */ /* 0x000fe20000000800 */
[-C--:B--2---:R-:W-:Y:S02]  /*fcd0*/  FMUL.FTZ R30, R58, R92.reuse ;  /* 0x0000005c3a1e7220 */ /* 0x084fe40000410000 */
[-C--:B------:R-:W-:Y:S02]  /*fce0*/  FMUL.FTZ R31, R59, R92.reuse ;  /* 0x0000005c3b1f7220 */ /* 0x080fe40000410000 */
[----:B------:R-:W1:Y:S01]  /*fcf0*/  LDSM.16.MT88.4 R56, [R110+0x8000] ;  /* 0x008000006e38783b */ /* 0x000e620000004200 */
[-C--:B------:R-:W-:Y:S02]  /*fd00*/  FMUL.FTZ R6, R82, R92.reuse ;  /* 0x0000005c52067220 */ /* 0x080fe40000410000 */
[----:B------:R-:W2:Y:S01]  /*fd10*/  MUFU.EX2 R88, R88 ;  /* 0x0000005800587308 */ /* 0x000ea20000000800 */
[----:B------:R-:W-:Y:S01]  /*fd20*/  FMUL.FTZ R7, R83, R92 ;  /* 0x0000005c53077220 */ /* 0x000fe20000410000 */
[----:B---3--:R-:W-:Y:S01]  /*fd30*/  F2FP.BF16.PACK_AB R80, R84, R95 ;  /* 0x0000005f5450723e */ /* 0x008fe200000010ff */
[----:B------:R-:W-:-:S02]  /*fd40*/  FMUL.FTZ R52, R52, R98 ;  /* 0x0000006234347220 */ /* 0x000fc40000410000 */
[----:B------:R-:W-:Y:S02]  /*fd50*/  FMUL.FTZ R53, R53, R98 ;  /* 0x0000006235357220 */ /* 0x000fe40000410000 */
[-C--:B------:R-:W-:Y:S01]  /*fd60*/  FMUL.FTZ R54, R54, R92.reuse ;  /* 0x0000005c36367220 */ /* 0x080fe20000410000 */
[----:B------:R-:W-:Y:S01]  /*fd70*/  MUFU.EX2 R85, R85 ;  /* 0x0000005500557308 */ /* 0x000fe20000000800 */
[----:B------:R-:W-:Y:S02]  /*fd80*/  FMUL.FTZ R55, R55, R92 ;  /* 0x0000005c37377220 */ /* 0x000fe40000410000 */
[-C--:B------:R-:W-:Y:S02]  /*fd90*/  FMUL.FTZ R20, R64, R98.reuse ;  /* 0x0000006240147220 */ /* 0x080fe40000410000 */
[----:B------:R-:W-:Y:S02]  /*fda0*/  FMUL.FTZ R21, R65, R98 ;  /* 0x0000006241157220 */ /* 0x000fe40000410000 */
[-C--:B------:R-:W-:Y:S01]  /*fdb0*/  FMUL.FTZ R22, R66, R92.reuse ;  /* 0x0000005c42167220 */ /* 0x080fe20000410000 */
[----:B------:R-:W3:Y:S01]  /*fdc0*/  MUFU.EX2 R86, R86 ;  /* 0x0000005600567308 */ /* 0x000ee20000000800 */
        /* <DEDUP_REMOVED lines=10> */
[----:B---3--:R-:W-:Y:S01]  /*fe70*/  F2FP.BF16.PACK_AB R81, R86, R85 ;  /* 0x000000555651723e */ /* 0x008fe200000010ff */
        /* <DEDUP_REMOVED lines=20> */
[----:B------:R-:W3:Y:S01]  /*ffc0*/  LDSM.16.MT88.4 R52, [R108+0x8000] ;  /* 0x008000006c34783b */ /* 0x000ee20000004200 */
[----:B------:R-:W-:-:S02]  /*ffd0*/  FMUL.FTZ R68, R68, R98 ;  /* 0x0000006244447220 */ /* 0x000fc40000410000 */
[----:B------:R-:W-:Y:S01]  /*ffe0*/  FMUL.FTZ R69, R69, R98 ;  /* 0x0000006245457220 */ /* 0x000fe20000410000 */
[----:B------:R-:W-:Y:S01]  /*fff0*/  MUFU.EX2 R101, R101 ;  /* 0x0000006500657308 */ /* 0x000fe20000000800 */
[-C--:B------:R-:W-:Y:S02]  /*10000*/  FMUL.FTZ R70, R70, R92.reuse ;  /* 0x0000005c46467220 */ /* 0x080fe40000410000 */
[C---:B------:R-:W-:Y:S01]  /*10010*/  HMMA.16816.F32.BF16 R20, R80.reuse, R24, R20 ;  /* 0x000000185014723c */ /* 0x040fe20000041814 */
[----:B------:R-:W-:Y:S02]  /*10020*/  FMUL.FTZ R71, R71, R92 ;  /* 0x0000005c47477220 */ /* 0x000fe40000410000 */
[--C-:B------:R-:W-:Y:S02]  /*10030*/  FFMA.FTZ R107, R107, c[0x0][0x23c], -R96.reuse ;  /* 0x00008f006b6b7a23 */ /* 0x100fe40000010860 */
[--C-:B------:R-:W-:Y:S01]  /*10040*/  FFMA.FTZ R100, R151, c[0x0][0x23c], -R96.reuse ;  /* 0x00008f0097647a23 */ /* 0x100fe20000010860 */
[----:B------:R-:W-:Y:S01]  /*10050*/  MUFU.EX2 R126, R126 ;  /* 0x0000007e007e7308 */ /* 0x000fe20000000800 */
[----:B------:R-:W-:Y:S01]  /*10060*/  FFMA.FTZ R99, R99, c[0x0][0x23c], -R96 ;  /* 0x00008f0063637a23 */ /* 0x000fe20000010860 */
[----:B------:R-:W-:Y:S01]  /*10070*/  HMMA.16816.F32.BF16 R24, R80, R26, R60 ;  /* 0x0000001a5018723c */ /* 0x000fe2000004183c */
[----:B------:R-:W4:Y:S01]  /*10080*/  LDSM.16.MT88.4 R60, [R110+0x6400] ;  /* 0x006400006e3c783b */ /* 0x000f220000004200 */
[----:B------:R-:W-:-:S02]  /*10090*/  FMUL.FTZ R44, R44, R98 ;  /* 0x000000622c2c7220 */ /* 0x000fc40000410000 */
[----:B------:R-:W-:Y:S02]  /*100a0*/  FMUL.FTZ R45, R45, R98 ;  /* 0x000000622d2d7220 */ /* 0x000fe40000410000 */
[----:B------:R-:W5:Y:S01]  /*100b0*/  MUFU.EX2 R107, R107 ;  /* 0x0000006b006b7308 */ /* 0x000f620000000800 */
[-C--:B------:R-:W-:Y:S01]  /*100c0*/  FMUL.FTZ R46, R46, R92.reuse ;  /* 0x0000005c2e2e7220 */ /* 0x080fe20000410000 */
        /* <DEDUP_REMOVED lines=9> */
[--C-:B------:R-:W-:Y:S02]  /*10160*/  FFMA.FTZ R138, R149, c[0x0][0x23c], -R134.reuse ;  /* 0x00008f00958a7a23 */ /* 0x100fe40000010886 */
[----:B------:R-:W1:Y:S01]  /*10170*/  MUFU.EX2 R99, R99 ;  /* 0x0000006300637308 */ /* 0x000e620000000800 */
[--C-:B------:R-:W-:Y:S01]  /*10180*/  FFMA.FTZ R147, R147, c[0x0][0x23c], -R134.reuse ;  /* 0x00008f0093937a23 */ /* 0x100fe20000010886 */
[C---:B------:R-:W-:Y:S01]  /*10190*/  HMMA.16816.F32.BF16 R4, R80.reuse, R8, R4 ;  /* 0x000000085004723c */ /* 0x040fe20000041804 */
[--C-:B------:R-:W-:Y:S02]  /*101a0*/  FFMA.FTZ R136, R145, c[0x0][0x23c], -R134.reuse ;  /* 0x00008f0091887a23 */ /* 0x100fe40000010886 */
[----:B------:R-:W-:Y:S02]  /*101b0*/  FFMA.FTZ R143, R143, c[0x0][0x23c], -R134 ;  /* 0x00008f008f8f7a23 */ /* 0x000fe40000010886 */
[--C-:B------:R-:W-:Y:S01]  /*101c0*/  FFMA.FTZ R141, R141, c[0x0][0x23c], -R96.reuse ;  /* 0x00008f008d8d7a23 */ /* 0x100fe20000010860 */
[----:B------:R-:W-:Y:S01]  /*101d0*/  MUFU.EX2 R138, R138 ;  /* 0x0000008a008a7308 */ /* 0x000fe20000000800 */
[--C-:B------:R-:W-:Y:S01]  /*101e0*/  FFMA.FTZ R142, R139, c[0x0][0x23c], -R96.reuse ;  /* 0x00008f008b8e7a23 */ /* 0x100fe20000010860 */
[----:B------:R-:W-:Y:S01]  /*101f0*/  HMMA.16816.F32.BF16 R12, R80, R16, R12 ;  /* 0x00000010500c723c */ /* 0x000fe2000004180c */
[----:B------:R-:W-:-:S02]  /*10200*/  FFMA.FTZ R137, R137, c[0x0][0x23c], -R96 ;  /* 0x00008f0089897a23 */ /* 0x000fc40000010860 */
[----:B------:R-:W-:Y:S02]  /*10210*/  FFMA.FTZ R140, R103, c[0x0][0x23c], -R96 ;  /* 0x00008f00678c7a23 */ /* 0x000fe40000010860 */
[--C-:B------:R-:W-:Y:S01]  /*10220*/  FFMA.FTZ R64, R104, c[0x0][0x23c], -R134.reuse ;  /* 0x00008f0068407a23 */ /* 0x100fe20000010886 */
[----:B------:R-:W-:Y:S01]  /*10230*/  MUFU.EX2 R147, R147 ;  /* 0x0000009300937308 */ /* 0x000fe20000000800 */
[--C-:B------:R-:W-:Y:S01]  /*10240*/  FFMA.FTZ R104, R106, c[0x0][0x23c], -R134.reuse ;  /* 0x00008f006a687a23 */ /* 0x100fe20000010886 */
[C---:B------:R-:W-:Y:S01]  /*10250*/  HMMA.16816.F32.BF16 R8, R80.reuse, R10, R76 ;  /* 0x0000000a5008723c */ /* 0x040fe2000004184c */
[----:B------:R-:W-:Y:S01]  /*10260*/  LDSM.16.MT88.4 R76, [R110+0x6c00] ;  /* 0x006c00006e4c783b */ /* 0x000fe20000004200 */
[--C-:B------:R-:W-:Y:S02]  /*10270*/  FFMA.FTZ R103, R105, c[0x0][0x23c], -R134.reuse ;  /* 0x00008f0069677a23 */ /* 0x100fe40000010886 */
[----:B------:R-:W-:Y:S02]  /*10280*/  FFMA.FTZ R106, R131, c[0x0][0x23c], -R134 ;  /* 0x00008f00836a7a23 */ /* 0x000fe40000010886 */
[----:B------:R-:W-:Y:S01]  /*10290*/  MUFU.EX2 R136, R136 ;  /* 0x0000008800887308 */ /* 0x000fe20000000800 */
[--C-:B------:R-:W-:Y:S01]  /*102a0*/  FFMA.FTZ R134, R91, c[0x0][0x23c], -R96.reuse ;  /* 0x00008f005b867a23 */ /* 0x100fe20000010860 */
[----:B------:R-:W-:Y:S01]  /*102b0*/  HMMA.16816.F32.BF16 R16, R80, R18, R68 ;  /* 0x000000125010723c */ /* 0x000fe20000041844 */
[--C-:B------:R-:W-:Y:S01]  /*102c0*/  FFMA.FTZ R97, R97, c[0x0][0x23c], -R96.reuse ;  /* 0x00008f0061617a23 */ /* 0x100fe20000010860 */
[----:B------:R-:W-:Y:S01]  /*102d0*/  LDSM.16.MT88.4 R68, [R108+0x6c00] ;  /* 0x006c00006c44783b */ /* 0x000fe20000004200 */
[----:B------:R-:W-:-:S02]  /*102e0*/  FFMA.FTZ R91, R93, c[0x0][0x23c], -R96 ;  /* 0x00008f005d5b7a23 */ /* 0x000fc40000010860 */
[----:B------:R-:W-:Y:S01]  /*102f0*/  FFMA.FTZ R94, R94, c[0x0][0x23c], -R96 ;  /* 0x00008f005e5e7a23 */ /* 0x000fe20000010860 */
[----:B------:R-:W-:Y:S01]  /*10300*/  MUFU.EX2 R143, R143 ;  /* 0x0000008f008f7308 */ /* 0x000fe20000000800 */
[----:B------:R-:W-:Y:S01]  /*10310*/  FFMA.FTZ R95, R133, R98, R95 ;  /* 0x00000062855f7223 */ /* 0x000fe2000001005f */
[C---:B---3--:R-:W-:Y:S01]  /*10320*/  HMMA.16816.F32.BF16 R44, R80.reuse, R52, R44 ;  /* 0x00000034502c723c */ /* 0x048fe2000004182c */
[----:B------:R-:W-:Y:S02]  /*10330*/  FFMA.FTZ R85, R128, R92, R85 ;  /* 0x0000005c80557223 */ /* 0x000fe40000010055 */
[----:B------:R-:W-:Y:S02]  /*10340*/  FADD.FTZ R84, R84, R95 ;  /* 0x0000005f54547221 */ /* 0x000fe40000010000 */
[----:B------:R-:W-:Y:S01]  /*10350*/  FADD.FTZ R92, R86, R85 ;  /* 0x00000055565c7221 */ /* 0x000fe20000010000 */
[----:B------:R-:W-:Y:S01]  /*10360*/  MUFU.EX2 R141, R141 ;  /* 0x0000008d008d7308 */ /* 0x000fe20000000800 */
[----:B--2---:R-:W-:Y:S01]  /*10370*/  F2FP.BF16.PACK_AB R52, R127, R130 ;  /* 0x000000827f34723e */ /* 0x004fe200000010ff */
[----:B------:R-:W-:Y:S01]  /*10380*/  HMMA.16816.F32.BF16 R48, R80, R54, R48 ;  /* 0x000000365030723c */ /* 0x000fe20000041830 */
[----:B-----5:R-:W-:Y:S01]  /*10390*/  F2FP.BF16.PACK_AB R53, R107, R126 ;  /* 0x0000007e6b35723e */ /* 0x020fe200000010ff */
[----:B------:R-:W-:-:S02]  /*103a0*/  FADD.FTZ R93, R87, R84 ;  /* 0x00000054575d7221 */ /* 0x000fc40000010000 */
[----:B------:R-:W-:Y:S02]  /*103b0*/  FADD.FTZ R3, R3, R92 ;  /* 0x0000005c03037221 */ /* 0x000fe40000010000 */
[----:B------:R-:W-:Y:S01]  /*103c0*/  MUFU.EX2 R142, R142 ;  /* 0x0000008e008e7308 */ /* 0x000fe20000000800 */
[----:B------:R-:W-:Y:S01]  /*103d0*/  F2FP.BF16.PACK_AB R54, R101, R102 ;  /* 0x000000666536723e */ /* 0x000fe200000010ff */
[----:B------:R-:W-:Y:S01]  /*103e0*/  FADD.FTZ R93, R88, R93 ;  /* 0x0000005d585d7221 */ /* 0x000fe20000010000 */
[----:B-1----:R-:W-:Y:S01]  /*103f0*/  F2FP.BF16.PACK_AB R55, R99, R100 ;  /* 0x000000646337723e */ /* 0x002fe200000010ff */
[----:B------:R-:W-:Y:S02]  /*10400*/  FADD.FTZ R3, R2, R3 ;  /* 0x0000000302037221 */ /* 0x000fe40000010000 */
[----:B------:R-:W-:Y:S02]  /*10410*/  FADD.FTZ R130, R130, R93 ;  /* 0x0000005d82827221 */ /* 0x000fe40000010000 */
[----:B------:R-:W-:Y:S01]  /*10420*/  MUFU.EX2 R137, R137 ;  /* 0x0000008900897308 */ /* 0x000fe20000000800 */
[----:B------:R-:W-:Y:S01]  /*10430*/  FADD.FTZ R126, R126, R3 ;  /* 0x000000037e7e7221 */ /* 0x000fe20000010000 */
[----:B----4-:R-:W-:Y:S01]  /*10440*/  HMMA.16816.F32.BF16 R4, R52, R60, R4 ;  /* 0x0000003c3404723c */ /* 0x010fe20000041804 */
[----:B------:R-:W-:Y:S01]  /*10450*/  FADD.FTZ R127, R127, R130 ;  /* 0x000000827f7f7221 */ /* 0x000fe20000010000 */
[----:B------:R-:W-:Y:S01]  /*10460*/  MOV R3, R90 ;  /* 0x0000005a00037202 */ /* 0x000fe20000000f00 */
[----:B------:R-:W-:-:S02]  /*10470*/  FADD.FTZ R107, R107, R126 ;  /* 0x0000007e6b6b7221 */ /* 0x000fc40000010000 */
[----:B------:R-:W-:Y:S01]  /*10480*/  FADD.FTZ R102, R102, R127 ;  /* 0x0000007f66667221 */ /* 0x000fe20000010000 */
[----:B------:R-:W-:Y:S01]  /*10490*/  MUFU.EX2 R140, R140 ;  /* 0x0000008c008c7308 */ /* 0x000fe20000000800 */
[----:B------:R-:W-:Y:S01]  /*104a0*/  FADD.FTZ R2, R100, R107 ;  /* 0x0000006b64027221 */ /* 0x000fe20000010000 */
[C---:B------:R-:W-:Y:S01]  /*104b0*/  HMMA.16816.F32.BF16 R8, R52.reuse, R62, R8 ;  /* 0x0000003e3408723c */ /* 0x040fe20000041808 */
[----:B------:R-:W1:Y:S01]  /*104c0*/  LDSM.16.MT88.4 R60, [R110+0x7400] ;  /* 0x007400006e3c783b */ /* 0x000e620000004200 */
[----:B------:R-:W-:Y:S02]  /*104d0*/  FADD.FTZ R101, R101, R102 ;  /* 0x0000006665657221 */ /* 0x000fe40000010000 */
[----:B------:R-:W-:Y:S02]  /*104e0*/  FADD.FTZ R2, R99, R2 ;  /* 0x0000000263027221 */ /* 0x000fe40000010000 */
[----:B------:R-:W-:Y:S02]  /*104f0*/  MUFU.EX2 R105, R64 ;  /* 0x0000004000697308 */ /* 0x000fe40000000800 */
[C---:B------:R-:W-:Y:S06]  /*10500*/  HMMA.16816.F32.BF16 R12, R52.reuse, R56, R12 ;  /* 0x00000038340c723c */ /* 0x040fec000004180c */
[----:B------:R-:W2:Y:S02]  /*10510*/  MUFU.EX2 R104, R104 ;  /* 0x0000006800687308 */ /* 0x000ea40000000800 */
[----:B------:R-:W-:Y:S01]  /*10520*/  HMMA.16816.F32.BF16 R16, R52, R58, R16 ;  /* 0x0000003a3410723c */ /* 0x000fe20000041810 */
[----:B------:R-:W3:Y:S05]  /*10530*/  LDSM.16.MT88.4 R56, [R108+0x7400] ;  /* 0x007400006c38783b */ /* 0x000eea0000004200 */
[----:B------:R-:W-:Y:S08]  /*10540*/  MUFU.EX2 R103, R103 ;  /* 0x0000006700677308 */ /* 0x000ff00000000800 */
[----:B------:R-:W4:Y:S01]  /*10550*/  MUFU.EX2 R106, R106 ;  /* 0x0000006a006a7308 */ /* 0x000f220000000800 */
[----:B--2---:R-:W-:-:S07]  /*10560*/  F2FP.BF16.PACK_AB R84, R104, R105 ;  /* 0x000000696854723e */ /* 0x004fce00000010ff */
        /* <DEDUP_REMOVED lines=11> */
[----:B------:R-:W1:Y:S01]  /*10620*/  LDSM.16.MT88.4 R56, [R108+0x8400] ;  /* 0x008400006c38783b */ /* 0x000e620000004200 */
[----:B---3--:R-:W-:-:S06]  /*10630*/  F2FP.BF16.PACK_AB R87, R94, R91 ;  /* 0x0000005b5e57723e */ /* 0x008fcc00000010ff */
        /* <DEDUP_REMOVED lines=25> */
[C---:B------:R-:W-:Y:S01]  /*107d0*/  HMMA.16816.F32.BF16 R8, R52.reuse, R62, R8 ;  /* 0x0000003e3408723c */ /* 0x040fe20000041808 */
[----:B------:R-:W2:Y:S01]  /*107e0*/  LDSM.16.MT88.4 R60, [R110+0x7800] ;  /* 0x007800006e3c783b */ /* 0x000ea20000004200 */
[----:B------:R-:W-:Y:S02]  /*107f0*/  FADD.FTZ R91, R91, R134 ;  /* 0x000000865b5b7221 */ /* 0x000fe40000010000 */
[----:B------:R-:W-:Y:S02]  /*10800*/  FADD.FTZ R133, R106, R103 ;  /* 0x000000676a857221 */ /* 0x000fe40000010000 */
[----:B------:R-:W-:Y:S02]  /*10810*/  FADD.FTZ R128, R94, R91 ;  /* 0x0000005b5e807221 */ /* 0x000fe40000010000 */
[C---:B-1----:R-:W-:Y:S08]  /*10820*/  HMMA.16816.F32.BF16 R12, R52.reuse, R56, R12 ;  /* 0x00000038340c723c */ /* 0x042ff0000004180c */
[----:B------:R-:W-:Y:S01]  /*10830*/  HMMA.16816.F32.BF16 R16, R52, R58, R16 ;  /* 0x0000003a3410723c */ /* 0x000fe20000041810 */
[----:B------:R-:W1:Y:S07]  /*10840*/  LDSM.16.MT88.4 R56, [R108+0x7800] ;  /* 0x007800006c38783b */ /* 0x000e6e0000004200 */
[C---:B------:R-:W-:Y:S01]  /*10850*/  HMMA.16816.F32.BF16 R80, R84.reuse, R76, R4 ;  /* 0x0000004c5450723c */ /* 0x040fe20000041804 */
[----:B------:R-:W-:Y:S07]  /*10860*/  LDSM.16.MT88.4 R4, [R108+0x8c00] ;  /* 0x008c00006c04783b */ /* 0x000fee0000004200 */
[C---:B------:R-:W-:Y:S01]  /*10870*/  HMMA.16816.F32.BF16 R76, R84.reuse, R78, R8 ;  /* 0x0000004e544c723c */ /* 0x040fe20000041808 */
[----:B------:R-:W-:Y:S07]  /*10880*/  LDSM.16.MT88.4 R8, [R110+0x8c00] ;  /* 0x008c00006e08783b */ /* 0x000fee0000004200 */
[----:B------:R-:W-:Y:S08]  /*10890*/  HMMA.16816.F32.BF16 R72, R84, R68, R12 ;  /* 0x000000445448723c */ /* 0x000ff0000004180c */
[C---:B--2---:R-:W-:Y:S08]  /*108a0*/  HMMA.16816.F32.BF16 R20, R52.reuse, R60, R20 ;  /* 0x0000003c3414723c */ /* 0x044ff00000041814 */
[C---:B------:R-:W-:Y:S01]  /*108b0*/  HMMA.16816.F32.BF16 R24, R52.reuse, R62, R24 ;  /* 0x0000003e3418723c */ /* 0x040fe20000041818 */
[----:B------:R-:W2:Y:S07]  /*108c0*/  LDSM.16.MT88.4 R60, [R110+0x8800] ;  /* 0x008800006e3c783b */ /* 0x000eae0000004200 */
        /* <DEDUP_REMOVED lines=10> */
[C---:B------:R-:W-:Y:S08]  /*10970*/  HMMA.16816.F32.BF16 R36, R84.reuse, R8, R36 ;  /* 0x000000085424723c */ /* 0x040ff00000041824 */
[C---:B------:R-:W-:Y:S08]  /*10980*/  HMMA.16816.F32.BF16 R40, R84.reuse, R10, R40 ;  /* 0x0000000a5428723c */ /* 0x040ff00000041828 */
[C---:B------:R-:W-:Y:S08]  /*10990*/  HMMA.16816.F32.BF16 R44, R84.reuse, R4, R44 ;  /* 0x00000004542c723c */ /* 0x040ff0000004182c */
[C---:B--2---:R-:W-:Y:S08]  /*109a0*/  HMMA.16816.F32.BF16 R64, R84.reuse, R60, R20 ;  /* 0x0000003c5440723c */ /* 0x044ff00000041814 */
[C---:B------:R-:W-:Y:S08]  /*109b0*/  HMMA.16816.F32.BF16 R60, R84.reuse, R62, R24 ;  /* 0x0000003e543c723c */ /* 0x040ff00000041818 */
[C---:B-1----:R-:W-:Y:S08]  /*109c0*/  HMMA.16816.F32.BF16 R56, R84.reuse, R52, R28 ;  /* 0x000000345438723c */ /* 0x042ff0000004181c */
[C---:B------:R-:W-:Y:S08]  /*109d0*/  HMMA.16816.F32.BF16 R52, R84.reuse, R54, R32 ;  /* 0x000000365434723c */ /* 0x040ff00000041820 */
[----:B------:R-:W-:Y:S08]  /*109e0*/  HMMA.16816.F32.BF16 R48, R84, R6, R48 ;  /* 0x000000065430723c */ /* 0x000ff00000041830 */
.L_x_6240:
        /* <DEDUP_REMOVED lines=12> */
.L_x_6250:
        /* <DEDUP_REMOVED lines=66> */
.L_x_6247:
        /* <DEDUP_REMOVED lines=13> */
[--C-:B------:R-:W-:Y:S01]  /*10fa0*/  @P6 LEA.HI.X R137, R2, R131, R3.reuse, 0x6, P2 ;  /* 0x0000008302896211 */ /* 0x100fe200010f3403 */
[----:B------:R-:W-:Y:S01]  /*10fb0*/  @!P6 STS [R116+0x6000], RZ ;  /* 0x006000ff7400e388 */ /* 0x000fe20000000800 */
[----:B------:R-:W-:Y:S02]  /*10fc0*/  @P5 LEA R138, P1, R86, R132, 0x1 ;  /* 0x00000084568a5211 */ /* 0x000fe400078208ff */
        /* <DEDUP_REMOVED lines=122> */
[----:B----4-:R-:W-:Y:S02]  /*11770*/  FMUL.FTZ R134, R10, c[0x0][0x2ec] ;  /* 0x0000bb000a867a20 */ /* 0x010fe40000410000 */
[----:B------:R-:W-:Y:S03]  /*11780*/  FMUL.FTZ R136, R11, c[0x0][0x2ec] ;  /* 0x0000bb000b887a20 */ /* 0x000fe60000410000 */
[C---:B--2---:R-:W-:Y:S01]  /*11790*/  HMMA.16816.F32.BF16 R28, R88.reuse, R96, R28 ;  /* 0x00000060581c723c */ /* 0x044fe2000004181c */
[----:B------:R-:W2:Y:S03]  /*117a0*/  MUFU.TANH R161, R161 ;  /* 0x000000a100a17308 */ /* 0x000ea60000002400 */
[----:B------:R-:W-:Y:S02]  /*117b0*/  FMUL.FTZ R155, R12, c[0x0][0x2ec] ;  /* 0x0000bb000c9b7a20 */ /* 0x000fe40000410000 */
[----:B-----5:R-:W-:Y:S02]  /*117c0*/  FMUL.FTZ R86, R18, c[0x0][0x2ec] ;  /* 0x0000bb0012567a20 */ /* 0x020fe40000410000 */
        /* <DEDUP_REMOVED lines=25> */
[----:B------:R-:W1:Y:S01]  /*11960*/  MUFU.TANH R132, R132 ;  /* 0x0000008400847308 */ /* 0x000e620000002400 */
        /* <DEDUP_REMOVED lines=86> */
.L_x_6249:
        /* <DEDUP_REMOVED lines=47> */
.L_x_6248:
        /* <DEDUP_REMOVED lines=25> */
[----:B------:R-:W2:Y:S02]  /*12350*/  I2F R4, R4 ;  /* 0x0000000400047306 */ /* 0x000ea40000201400 */
[C---:B-12---:R-:W-:Y:S02]  /*12360*/  FFMA.FTZ R141, R0.reuse, R4, R141 ;  /* 0x00000004008d7223 */ /* 0x046fe4000001008d */
[CC--:B------:R-:W-:Y:S02]  /*12370*/  FFMA.FTZ R163, R0.reuse, R9.reuse, R163 ;  /* 0x0000000900a37223 */ /* 0x0c0fe400000100a3 */
[----:B------:R-:W-:Y:S01]  /*12380*/  FFMA.FTZ R9, R0, R9, R3 ;  /* 0x0000000900097223 */ /* 0x000fe20000010003 */
[----:B------:R-:W-:Y:S01]  /*12390*/  IADD3 R3, R12, 0x30, RZ ;  /* 0x000000300c037810 */ /* 0x000fe20007ffe0ff */
[CC--:B------:R-:W-:Y:S02]  /*123a0*/  FFMA.FTZ R161, R0.reuse, R5.reuse, R161 ;  /* 0x0000000500a17223 */ /* 0x0c0fe400000100a1 */
[C---:B------:R-:W-:Y:S01]  /*123b0*/  FFMA.FTZ R165, R0.reuse, R5, R165 ;  /* 0x0000000500a57223 */ /* 0x040fe200000100a5 */
[----:B------:R-:W-:Y:S01]  /*123c0*/  FMNMX.FTZ R20, R9, R84, !PT ;  /* 0x0000005409147209 */ /* 0x000fe20007810000 */
[----:B------:R1:W2:Y:S01]  /*123d0*/  I2F R5, R3 ;  /* 0x0000000300057306 */ /* 0x0002a20000201400 */
[CC--:B------:R-:W-:Y:S02]  /*123e0*/  FFMA.FTZ R13, R0.reuse, R11.reuse, R134 ;  /* 0x0000000b000d7223 */ /* 0x0c0fe40000010086 */
[C---:B------:R-:W-:Y:S01]  /*123f0*/  FFMA.FTZ R11, R0.reuse, R11, R2 ;  /* 0x0000000b000b7223 */ /* 0x040fe20000010002 */
[----:B------:R-:W-:Y:S01]  /*12400*/  FMNMX.FTZ R2, R163, R85, !PT ;  /* 0x00000055a3027209 */ /* 0x000fe20007810000 */
        /* <DEDUP_REMOVED lines=9> */
[----:B------:R-:W-:Y:S01]  /*124a0*/  LDSM.16.MT88.4 R20, [R108+0x6000] ;  /* 0x006000006c14783b */ /* 0x000fe20000004200 */
[C---:B------:R-:W-:Y:S01]  /*124b0*/  FFMA.FTZ R105, R0.reuse, R16, R105 ;  /* 0x0000001000697223 */ /* 0x040fe20000010069 */
[----:B------:R-:W-:Y:S01]  /*124c0*/  FMNMX.FTZ R2, R15, R2, !PT ;  /* 0x000000020f027209 */ /* 0x000fe20007810000 */
[----:B------:R-:W-:Y:S01]  /*124d0*/  FFMA.FTZ R101, R0, R8, R101 ;  /* 0x0000000800657223 */ /* 0x000fe20000010065 */
        /* <DEDUP_REMOVED lines=8> */
[----:B-1----:R-:W-:Y:S01]  /*12560*/  IADD3 R3, R12, 0x38, RZ ;  /* 0x000000380c037810 */ /* 0x002fe20007ffe0ff */
[C---:B------:R-:W-:Y:S01]  /*12570*/  FFMA.FTZ R153, R0.reuse, R14, R153 ;  /* 0x0000000e00997223 */ /* 0x040fe20000010099 */
[----:B------:R-:W-:Y:S01]  /*12580*/  FMNMX.FTZ R2, R101, R2, !PT ;  /* 0x0000000265027209 */ /* 0x000fe20007810000 */
[-C--:B------:R-:W-:Y:S01]  /*12590*/  FFMA.FTZ R145, R0, R7.reuse, R145 ;  /* 0x0000000700917223 */ /* 0x080fe20000010091 */
[----:B------:R-:W-:Y:S01]  /*125a0*/  FMNMX.FTZ R16, R105, R16, !PT ;  /* 0x0000001069107209 */ /* 0x000fe20007810000 */
[----:B------:R-:W1:Y:S01]  /*125b0*/  I2F R8, R3 ;  /* 0x0000000300087306 */ /* 0x000e620000201400 */
[----:B------:R-:W-:Y:S01]  /*125c0*/  IADD3 R12, R12, 0x39, RZ ;  /* 0x000000390c0c7810 */ /* 0x000fe20007ffe0ff */
        /* <DEDUP_REMOVED lines=8> */
[----:B------:R-:W4:Y:S01]  /*12650*/  I2F R3, R12 ;  /* 0x0000000c00037306 */ /* 0x000f220000201400 */
[----:B------:R-:W-:Y:S01]  /*12660*/  FMNMX.FTZ R2, R145, R2, !PT ;  /* 0x0000000291027209 */ /* 0x000fe20007810000 */
[C---:B--2---:R-:W-:Y:S01]  /*12670*/  FFMA.FTZ R107, R0.reuse, R5, R107 ;  /* 0x00000005006b7223 */ /* 0x044fe2000001006b */
[----:B------:R-:W-:Y:S01]  /*12680*/  FMNMX.FTZ R16, R151, R16, !PT ;  /* 0x0000001097107209 */ /* 0x000fe20007810000 */
[C---:B------:R-:W-:Y:S01]  /*12690*/  FFMA.FTZ R135, R0.reuse, R4, R135 ;  /* 0x0000000400877223 */ /* 0x040fe20000010087 */
[----:B------:R-:W-:Y:S01]  /*126a0*/  FMNMX.FTZ R2, R143, R2, !PT ;  /* 0x000000028f027209 */ /* 0x000fe20007810000 */
[C---:B---3--:R-:W-:Y:S01]  /*126b0*/  FFMA.FTZ R106, R0.reuse, R17, R106 ;  /* 0x00000011006a7223 */ /* 0x048fe2000001006a */
[----:B------:R-:W-:Y:S01]  /*126c0*/  FMNMX.FTZ R16, R147, R16, !PT ;  /* 0x0000001093107209 */ /* 0x000fe20007810000 */
[C---:B------:R-:W-:Y:S01]  /*126d0*/  FFMA.FTZ R93, R0.reuse, R5, R93 ;  /* 0x00000005005d7223 */ /* 0x040fe2000001005d */
[----:B------:R-:W-:Y:S01]  /*126e0*/  FMNMX.FTZ R2, R141, R2, !PT ;  /* 0x000000028d027209 */ /* 0x000fe20007810000 */
[C---:B------:R-:W-:Y:S01]  /*126f0*/  FFMA.FTZ R92, R0.reuse, R17, R92 ;  /* 0x00000011005c7223 */ /* 0x040fe2000001005c */
[----:B------:R-:W-:Y:S02]  /*12700*/  FMNMX.FTZ R16, R139, R16, !PT ;  /* 0x000000108b107209 */ /* 0x000fe40007810000 */
[----:B------:R-:W-:Y:S01]  /*12710*/  FMNMX.FTZ R7, R107, R2, !PT ;  /* 0x000000026b077209 */ /* 0x000fe20007810000 */
[C---:B-1----:R-:W-:Y:S01]  /*12720*/  FFMA.FTZ R87, R0.reuse, R8, R87 ;  /* 0x0000000800577223 */ /* 0x042fe20000010057 */
[----:B------:R-:W-:Y:S01]  /*12730*/  FMNMX.FTZ R16, R135, R16, !PT ;  /* 0x0000001087107209 */ /* 0x000fe20007810000 */
[----:B------:R-:W-:Y:S01]  /*12740*/  FFMA.FTZ R97, R0, R8, R97 ;  /* 0x0000000800617223 */ /* 0x000fe20000010061 */
[----:B------:R-:W-:Y:S02]  /*12750*/  FMNMX.FTZ R2, R106, R7, !PT ;  /* 0x000000076a027209 */ /* 0x000fe40007810000 */
[----:B------:R-:W-:Y:S02]  /*12760*/  FMNMX.FTZ R5, R93, R16, !PT ;  /* 0x000000105d057209 */ /* 0x000fe40007810000 */
[----:B------:R-:W-:Y:S02]  /*12770*/  FMNMX.FTZ R7, R87, R2, !PT ;  /* 0x0000000257077209 */ /* 0x000fe40007810000 */
[----:B------:R-:W-:Y:S01]  /*12780*/  FMNMX.FTZ R2, R92, R5, !PT ;  /* 0x000000055c027209 */ /* 0x000fe20007810000 */
[CC--:B----4-:R-:W-:Y:S02]  /*12790*/  FFMA.FTZ R86, R0.reuse, R3.reuse, R86 ;  /* 0x0000000300567223 */ /* 0x0d0fe40000010056 */
        /* <DEDUP_REMOVED lines=18> */
[----:B------:R-:W-:Y:S02]  /*128c0*/  FMUL.FTZ R98, R3, c[0x0][0x23c] ;  /* 0x00008f0003627a20 */ /* 0x000fe40000410000 */
[--C-:B------:R-:W-:Y:S02]  /*128d0*/  FFMA.FTZ R94, R13, c[0x0][0x23c], -R136.reuse ;  /* 0x00008f000d5e7a23 */ /* 0x100fe40000010888 */
[----:B------:R-:W-:Y:S01]  /*128e0*/  FFMA.FTZ R89, R15, c[0x0][0x23c], -R136 ;  /* 0x00008f000f597a23 */ /* 0x000fe20000010888 */
[----:B------:R-:W-:Y:S01]  /*128f0*/  FSEL R98, R98, RZ, P0 ;  /* 0x000000ff62627208 */ /* 0x000fe20000000000 */
[----:B------:R-:W-:Y:S01]  /*12900*/  FADD.FTZ R4, -R3, R84 ;  /* 0x0000005403047221 */ /* 0x000fe20000010100 */
[----:B------:R-:W1:Y:S01]  /*12910*/  LDSM.16.MT88.4 R12, [R110+0x6000] ;  /* 0x006000006e0c783b */ /* 0x000e620000004200 */
[----:B------:R-:W-:Y:S01]  /*12920*/  FFMA.FTZ R134, R163, c[0x0][0x23c], -R136 ;  /* 0x00008f00a3867a23 */ /* 0x000fe20000010888 */
[----:B------:R-:W2:Y:S01]  /*12930*/  MUFU.EX2 R85, R85 ;  /* 0x0000005500557308 */ /* 0x000ea20000000800 */
[--C-:B------:R-:W-:Y:S01]  /*12940*/  FFMA.FTZ R99, R9, c[0x0][0x23c], -R98.reuse ;  /* 0x00008f0009637a23 */ /* 0x100fe20000010862 */
[----:B------:R-:W-:Y:S01]  /*12950*/  ISETP.GT.AND P0, PT, R129, R114, PT ;  /* 0x000000728100720c */ /* 0x000fe20003f04270 */
[----:B------:R-:W-:Y:S02]  /*12960*/  FFMA.FTZ R91, R11, c[0x0][0x23c], -R98 ;  /* 0x00008f000b5b7a23 */ /* 0x000fe40000010862 */
[----:B------:R-:W-:Y:S02]  /*12970*/  FMUL.FTZ R84, R4, c[0x0][0x23c] ;  /* 0x00008f0004547a20 */ /* 0x000fe40000410000 */
[----:B------:R-:W-:Y:S02]  /*12980*/  FFMA.FTZ R95, R165, c[0x0][0x23c], -R136 ;  /* 0x00008f00a55f7a23 */ /* 0x000fe40000010888 */
[--C-:B------:R-:W-:Y:S01]  /*12990*/  FFMA.FTZ R96, R161, c[0x0][0x23c], -R98.reuse ;  /* 0x00008f00a1607a23 */ /* 0x100fe20000010862 */
[----:B------:R-:W-:Y:S01]  /*129a0*/  MUFU.EX2 R134, R134 ;  /* 0x0000008600867308 */ /* 0x000fe20000000800 */
[----:B------:R-:W-:Y:S02]  /*129b0*/  FFMA.FTZ R88, R132, c[0x0][0x23c], -R98 ;  /* 0x00008f0084587a23 */ /* 0x000fe40000010862 */
[--C-:B------:R-:W-:Y:S02]  /*129c0*/  FFMA.FTZ R103, R103, c[0x0][0x23c], -R136.reuse ;  /* 0x00008f0067677a23 */ /* 0x100fe40000010888 */
[--C-:B------:R-:W-:Y:S02]  /*129d0*/  FFMA.FTZ R102, R159, c[0x0][0x23c], -R136.reuse ;  /* 0x00008f009f667a23 */ /* 0x100fe40000010888 */
[--C-:B------:R-:W-:Y:S02]  /*129e0*/  FFMA.FTZ R101, R101, c[0x0][0x23c], -R136.reuse ;  /* 0x00008f0065657a23 */ /* 0x100fe40000010888 */
[----:B------:R-:W-:Y:S01]  /*129f0*/  FFMA.FTZ R100, R157, c[0x0][0x23c], -R136 ;  /* 0x00008f009d647a23 */ /* 0x000fe20000010888 */
        /* <DEDUP_REMOVED lines=22> */
[C---:B------:R-:W-:Y:S01]  /*12b60*/  FMUL.FTZ R17, R84.reuse, R69 ;  /* 0x0000004554117220 */ /* 0x040fe20000410000 */
[----:B------:R-:W-:Y:S01]  /*12b70*/  LDSM.16.MT88.4 R76, [R110+0x6c00] ;  /* 0x006c00006e4c783b */ /* 0x000fe20000004200 */
[C---:B------:R-:W-:Y:S02]  /*12b80*/  FMUL.FTZ R24, R84.reuse, R60 ;  /* 0x0000003c54187220 */ /* 0x040fe40000410000 */
[C---:B------:R-:W-:Y:S01]  /*12b90*/  FMUL.FTZ R25, R84.reuse, R61 ;  /* 0x0000003d54197220 */ /* 0x040fe20000410000 */
[----:B------:R-:W-:Y:S01]  /*12ba0*/  MUFU.EX2 R99, R99 ;  /* 0x0000006300637308 */ /* 0x000fe20000000800 */
[C---:B------:R-:W-:Y:S02]  /*12bb0*/  FMUL.FTZ R32, R84.reuse, R52 ;  /* 0x0000003454207220 */ /* 0x040fe40000410000 */
[C---:B------:R-:W-:Y:S01]  /*12bc0*/  FMUL.FTZ R33, R84.reuse, R53 ;  /* 0x0000003554217220 */ /* 0x040fe20000410000 */
[----:B------:R-:W2:Y:S01]  /*12bd0*/  LDSM.16.MT88.4 R60, [R108+0x7000] ;  /* 0x007000006c3c783b */ /* 0x000ea20000004200 */
[C---:B------:R-:W-:Y:S02]  /*12be0*/  FMUL.FTZ R38, R85.reuse, R38 ;  /* 0x0000002655267220 */ /* 0x040fe40000410000 */
[C---:B------:R-:W-:Y:S02]  /*12bf0*/  FMUL.FTZ R39, R85.reuse, R39 ;  /* 0x0000002755277220 */ /* 0x040fe40000410000 */
[C---:B------:R-:W-:Y:S01]  /*12c00*/  FMUL.FTZ R36, R84.reuse, R36 ;  /* 0x0000002454247220 */ /* 0x040fe20000410000 */
[----:B------:R-:W4:Y:S01]  /*12c10*/  MUFU.EX2 R96, R96 ;  /* 0x0000006000607308 */ /* 0x000f220000000800 */
[C---:B------:R-:W-:Y:S01]  /*12c20*/  FMUL.FTZ R37, R84.reuse, R37 ;  /* 0x0000002554257220 */ /* 0x040fe20000410000 */
[----:B------:R-:W5:Y:S01]  /*12c30*/  LDSM.16.MT88.4 R52, [R110+0x8000] ;  /* 0x008000006e34783b */ /* 0x000f620000004200 */
[----:B------:R-:W-:Y:S01]  /*12c40*/  FMUL.FTZ R42, R85, R42 ;  /* 0x0000002a552a7220 */ /* 0x000fe20000410000 */
[----:B---3--:R-:W-:Y:S01]  /*12c50*/  F2FP.BF16.PACK_AB R83, R89, R94 ;  /* 0x0000005e5953723e */ /* 0x008fe200000010ff */
[----:B------:R-:W-:Y:S02]  /*12c60*/  FMUL.FTZ R43, R85, R43 ;  /* 0x0000002b552b7220 */ /* 0x000fe40000410000 */
[C---:B------:R-:W-:Y:S02]  /*12c70*/  FMUL.FTZ R40, R84.reuse, R40 ;  /* 0x0000002854287220 */ /* 0x040fe40000410000 */
[C---:B------:R-:W-:Y:S01]  /*12c80*/  FMUL.FTZ R41, R84.reuse, R41 ;  /* 0x0000002954297220 */ /* 0x040fe20000410000 */
[----:B------:R-:W-:Y:S01]  /*12c90*/  MUFU.EX2 R91, R91 ;  /* 0x0000005b005b7308 */ /* 0x000fe20000000800 */
[--C-:B------:R-:W-:Y:S01]  /*12ca0*/  FFMA.FTZ R137, R137, c[0x0][0x23c], -R98.reuse ;  /* 0x00008f0089897a23 */ /* 0x100fe20000010862 */
[----:B------:R-:W-:Y:S01]  /*12cb0*/  LDSM.16.MT88.4 R68, [R108+0x6c00] ;  /* 0x006c00006c44783b */ /* 0x000fe20000004200 */
[----:B------:R-:W-:Y:S02]  /*12cc0*/  FFMA.FTZ R132, R153, c[0x0][0x23c], -R98 ;  /* 0x00008f0099847a23 */ /* 0x000fe40000010862 */
[C---:B------:R-:W-:Y:S02]  /*12cd0*/  FMUL.FTZ R46, R85.reuse, R46 ;  /* 0x0000002e552e7220 */ /* 0x040fe40000410000 */
[C---:B------:R-:W-:Y:S02]  /*12ce0*/  FMUL.FTZ R47, R85.reuse, R47 ;  /* 0x0000002f552f7220 */ /* 0x040fe40000410000 */
[C---:B------:R-:W-:Y:S01]  /*12cf0*/  FMUL.FTZ R44, R84.reuse, R44 ;  /* 0x0000002c542c7220 */ /* 0x040fe20000410000 */
[----:B------:R-:W3:Y:S01]  /*12d00*/  MUFU.EX2 R88, R88 ;  /* 0x0000005800587308 */ /* 0x000ee20000000800 */
[----:B------:R-:W-:Y:S02]  /*12d10*/  FMUL.FTZ R45, R84, R45 ;  /* 0x0000002d542d7220 */ /* 0x000fe40000410000 */
[C---:B------:R-:W-:Y:S01]  /*12d20*/  FMUL.FTZ R50, R85.reuse, R50 ;  /* 0x0000003255327220 */ /* 0x040fe20000410000 */
[----:B----4-:R-:W-:Y:S01]  /*12d30*/  F2FP.BF16.PACK_AB R80, R96, R99 ;  /* 0x000000636050723e */ /* 0x010fe200000010ff */
[----:B------:R-:W-:Y:S02]  /*12d40*/  FMUL.FTZ R51, R85, R51 ;  /* 0x0000003355337220 */ /* 0x000fe40000410000 */
[C---:B------:R-:W-:Y:S02]  /*12d50*/  FMUL.FTZ R48, R84.reuse, R48 ;  /* 0x0000003054307220 */ /* 0x040fe40000410000 */
[----:B------:R-:W-:Y:S01]  /*12d60*/  FMUL.FTZ R49, R84, R49 ;  /* 0x0000003154317220 */ /* 0x000fe20000410000 */
[----:B------:R-:W-:Y:S01]  /*12d70*/  MUFU.EX2 R103, R103 ;  /* 0x0000006700677308 */ /* 0x000fe20000000800 */
[--C-:B------:R-:W-:Y:S02]  /*12d80*/  FFMA.FTZ R149, R149, c[0x0][0x23c], -R136.reuse ;  /* 0x00008f0095957a23 */ /* 0x100fe40000010888 */
[--C-:B------:R-:W-:Y:S02]  /*12d90*/  FFMA.FTZ R140, R145, c[0x0][0x23c], -R136.reuse ;  /* 0x00008f00918c7a23 */ /* 0x100fe40000010888 */
[--C-:B------:R-:W-:Y:S02]  /*12da0*/  FFMA.FTZ R143, R143, c[0x0][0x23c], -R136.reuse ;  /* 0x00008f008f8f7a23 */ /* 0x100fe40000010888 */
[----:B------:R-:W-:Y:S02]  /*12db0*/  FFMA.FTZ R138, R141, c[0x0][0x23c], -R136 ;  /* 0x00008f008d8a7a23 */ /* 0x000fe40000010888 */
[--C-:B------:R-:W-:Y:S01]  /*12dc0*/  FFMA.FTZ R142, R151, c[0x0][0x23c], -R98.reuse ;  /* 0x00008f00978e7a23 */ /* 0x100fe20000010862 */
[----:B------:R-:W4:Y:S01]  /*12dd0*/  MUFU.EX2 R102, R102 ;  /* 0x0000006600667308 */ /* 0x000f220000000800 */
[--C-:B------:R-:W-:Y:S02]  /*12de0*/  FFMA.FTZ R141, R147, c[0x0][0x23c], -R98.reuse ;  /* 0x00008f00938d7a23 */ /* 0x100fe40000010862 */
[--C-:B------:R-:W-:Y:S01]  /*12df0*/  FFMA.FTZ R144, R139, c[0x0][0x23c], -R98.reuse ;  /* 0x00008f008b907a23 */ /* 0x100fe20000010862 */
[----:B---3--:R-:W-:Y:S01]  /*12e00*/  F2FP.BF16.PACK_AB R82, R88, R91 ;  /* 0x0000005b5852723e */ /* 0x008fe200000010ff */
[----:B------:R-:W-:Y:S02]  /*12e10*/  FFMA.FTZ R135, R135, c[0x0][0x23c], -R98 ;  /* 0x00008f0087877a23 */ /* 0x000fe40000010862 */
[----:B------:R-:W-:Y:S02]  /*12e20*/  FFMA.FTZ R87, R87, c[0x0][0x23c], -R136 ;  /* 0x00008f0057577a23 */ /* 0x000fe40000010888 */
[----:B------:R-:W-:Y:S01]  /*12e30*/  FFMA.FTZ R134, R85, R128, R134 ;  /* 0x0000008055867223 */ /* 0x000fe20000010086 */
[----:B------:R-:W-:Y:S01]  /*12e40*/  MUFU.EX2 R149, R149 ;  /* 0x0000009500957308 */ /* 0x000fe20000000800 */
[C---:B-1----:R-:W-:Y:S05]  /*12e50*/  HMMA.16816.F32.BF16 R4, R80.reuse, R12, R4 ;  /* 0x0000000c5004723c */ /* 0x042fea0000041804 */
[C---:B------:R-:W-:Y:S02]  /*12e60*/  FFMA.FTZ R99, R84.reuse, R133, R99 ;  /* 0x0000008554637223 */ /* 0x040fe40000010063 */
        /* <DEDUP_REMOVED lines=9> */
[----:B------:R-:W-:Y:S02]  /*12f00*/  FFMA.FTZ R136, R86, c[0x0][0x23c], -R136 ;  /* 0x00008f0056887a23 */ /* 0x000fe40000010888 */
        /* <DEDUP_REMOVED lines=27> */
[----:B------:R-:W-:Y:S05]  /*130c0*/  LDSM.16.MT88.4 R56, [R110+0x6400] ;  /* 0x006400006e38783b */ /* 0x000fea0000004200 */
[C---:B--2---:R-:W-:Y:S01]  /*130d0*/  HMMA.16816.F32.BF16 R28, R80.reuse, R60, R28 ;  /* 0x0000003c501c723c */ /* 0x044fe2000004181c */
[----:B------:R-:W-:Y:S07]  /*130e0*/  MUFU.EX2 R142, R142 ;  /* 0x0000008e008e7308 */ /* 0x000fee0000000800 */
[C---:B------:R-:W-:Y:S01]  /*130f0*/  HMMA.16816.F32.BF16 R32, R80.reuse, R62, R32 ;  /* 0x0000003e5020723c */ /* 0x040fe20000041820 */
[----:B------:R-:W-:Y:S02]  /*13100*/  LDSM.16.MT88.4 R60, [R108+0x6800] ;  /* 0x006800006c3c783b */ /* 0x000fe40000004200 */
[----:B------:R-:W-:Y:S05]  /*13110*/  MUFU.EX2 R141, R141 ;  /* 0x0000008d008d7308 */ /* 0x000fea0000000800 */
[C---:B-----5:R-:W-:Y:S05]  /*13120*/  HMMA.16816.F32.BF16 R36, R80.reuse, R52, R36 ;  /* 0x000000345024723c */ /* 0x060fea0000041824 */
[----:B------:R-:W-:Y:S03]  /*13130*/  MUFU.EX2 R144, R144 ;  /* 0x0000009000907308 */ /* 0x000fe60000000800 */
[C---:B------:R-:W-:Y:S01]  /*13140*/  HMMA.16816.F32.BF16 R40, R80.reuse, R54, R40 ;  /* 0x000000365028723c */ /* 0x040fe20000041828 */
[----:B------:R-:W2:Y:S06]  /*13150*/  LDSM.16.MT88.4 R52, [R108+0x8000] ;  /* 0x008000006c34783b */ /* 0x000eac0000004200 */
[----:B------:R-:W-:Y:S10]  /*13160*/  MUFU.EX2 R137, R137 ;  /* 0x0000008900897308 */ /* 0x000ff40000000800 */
[----:B------:R-:W3:Y:S10]  /*13170*/  MUFU.EX2 R132, R132 ;  /* 0x0000008400847308 */ /* 0x000ef40000000800 */
[----:B------:R-:W-:Y:S10]  /*13180*/  MUFU.EX2 R135, R135 ;  /* 0x0000008700877308 */ /* 0x000ff40000000800 */
[----:B------:R-:W-:Y:S01]  /*13190*/  MUFU.EX2 R107, R107 ;  /* 0x0000006b006b7308 */ /* 0x000fe20000000800 */
[C---:B--2---:R-:W-:Y:S09]  /*131a0*/  HMMA.16816.F32.BF16 R44, R80.reuse, R52, R44 ;  /* 0x00000034502c723c */ /* 0x044ff2000004182c */
[----:B------:R-:W2:Y:S03]  /*131b0*/  MUFU.EX2 R106, R106 ;  /* 0x0000006a006a7308 */ /* 0x000ea60000000800 */
[----:B----4-:R-:W-:Y:S01]  /*131c0*/  F2FP.BF16.PACK_AB R53, R102, R103 ;  /* 0x000000676635723e */ /* 0x010fe200000010ff */
[----:B------:R-:W-:Y:S03]  /*131d0*/  HMMA.16816.F32.BF16 R48, R80, R54, R48 ;  /* 0x000000365030723c */ /* 0x000fe60000041830 */
[----:B-1----:R-:W-:Y:S01]  /*131e0*/  F2FP.BF16.PACK_AB R52, R105, R104 ;  /* 0x000000686934723e */ /* 0x002fe200000010ff */
[----:B------:R-:W-:Y:S03]  /*131f0*/  FADD.FTZ R103, R103, R90 ;  /* 0x0000005a67677221 */ /* 0x000fe60000010000 */
[----:B------:R-:W-:Y:S01]  /*13200*/  F2FP.BF16.PACK_AB R55, R100, R101 ;  /* 0x000000656437723e */ /* 0x000fe200000010ff */
[----:B------:R-:W-:Y:S01]  /*13210*/  MUFU.EX2 R128, R87 ;  /* 0x0000005700807308 */ /* 0x000fe20000000800 */
[----:B---3--:R-:W-:Y:S03]  /*13220*/  F2FP.BF16.PACK_AB R54, R132, R137 ;  /* 0x000000898436723e */ /* 0x008fe600000010ff */
        /* <DEDUP_REMOVED lines=11> */
[----:B------:R-:W-:Y:S02]  /*132e0*/  FADD.FTZ R100, R100, R101 ;  /* 0x0000006564647221 */ /* 0x000fe40000010000 */
[----:B------:R-:W-:Y:S03]  /*132f0*/  FADD.FTZ R137, R132, R137 ;  /* 0x0000008984897221 */ /* 0x000fe60000010000 */
[----:B------:R-:W-:Y:S02]  /*13300*/  MOV R132, R130 ;  /* 0x0000008200847202 */ /* 0x000fe40000000f00 */
        /* <DEDUP_REMOVED lines=73> */
[----:B------:R-:W-:Y:S07]  /*137a0*/  HMMA.16816.F32.BF16 R48, R84, R10, R48 ;  /* 0x0000000a5430723c */ /* 0x000fee0000041830 */
[----:B------:R-:W-:Y:S02]  /*137b0*/  MOV R85, R2 ;  /* 0x0000000200557202 */ /* 0x000fe40000000f00 */
[----:B------:R-:W-:Y:S01]  /*137c0*/  MOV R84, R3 ;  /* 0x0000000300547202 */ /* 0x000fe20000000f00 */
[----:B------:R-:W-:-:S05]  /*137d0*/  @P0 BRA `(.L_x_6250) ;  /* 0xffffd2d000000947 */ /* 0x000fca000383ffff */
.L_x_6246:
        /* <DEDUP_REMOVED lines=193> */
.L_x_6252:
[----:B---34-:R-:W-:Y:S05]  /*143f0*/  BSYNC B0 ;  /* 0x0000000000007941 */ /* 0x018fea0003800000 */
.L_x_6251:
        /* <DEDUP_REMOVED lines=19> */
.L_x_6254:
[----:B------:R-:W-:Y:S05]  /*14530*/  BSYNC B0 ;  /* 0x0000000000007941 */ /* 0x000fea0003800000 */
.L_x_6253:
        /* <DEDUP_REMOVED lines=10> */
.L_x_6256:
[----:B------:R-:W-:Y:S05]  /*145e0*/  BSYNC B0 ;  /* 0x0000000000007941 */ /* 0x000fea0003800000 */
.L_x_6255:
        /* <DEDUP_REMOVED lines=10> */
.L_x_6258:
[----:B------:R-:W-:Y:S05]  /*14690*/  BSYNC B0 ;  /* 0x0000000000007941 */ /* 0x000fea0003800000 */
.L_x_6257:
        /* <DEDUP_REMOVED lines=11> */
.L_x_6259:
        /* <DEDUP_REMOVED lines=11> */
.L_x_6387:


//--------------------- .nv.shared._ZN5flash32flash_fwd_splitkv_combine_kernelI23Flash_fwd_kernel_traitsILi96ELi64ELi128ELi4ELb0ELb0EN7cutlass10bfloat16_tE19Flash_kernel_traitsILi96ELi64ELi128ELi4ES3_EELi16ELi7ELb0EEEvNS_16Flash_fwd_paramsE --------------------------
	.section	.nv.shared._ZN5flash32flash_fwd_splitkv_combine_kernelI23Flash_fwd_kernel_traitsILi96ELi64ELi128ELi4ELb0ELb0EN7cutlass10bfloat16_tE19Flash_kernel_traitsILi96ELi64ELi128ELi4ES3_EELi16ELi7ELb0EEEvNS_16Flash_fwd_paramsE,"aw",@nobits
	.sectionflags	@""
	.align	16
.nv.shared._ZN5flash32flash_fwd_splitkv_combine_kernelI23Flash_fwd_kernel_traitsILi96ELi64ELi128ELi4ELb0ELb0EN7cutlass10bfloat16_tE19Flash_kernel_traitsILi96ELi64ELi128ELi4ES3_EELi16ELi7ELb0EEEvNS_16Flash_fwd_paramsE:
	.zero		8704


//--------------------- .nv.global                --------------------------
	.section	.nv.global,"aw",@nobits
.nv.global:
	.type		_ZN78_INTERNAL_a1629cc7_42_flash_fwd_split_hdim96_bf16_causal_sm80_cu_0106449f_68734cute1_E,@object
	.size		_ZN78_INTERNAL_a1629cc7_42_flash_fwd_split_hdim96_bf16_causal_sm80_cu_0106449f_68734cute1_E,(_ZN78_INTERNAL_a1629cc7_42_flash_fwd_split_hdim96_bf16_causal_sm80_cu_0106449f_68734cuda3std3__45__cpo6cbeginE - _ZN78_INTERNAL_a1629cc7_42_flash_fwd_split_hdim96_bf16_causal_sm80_cu_0106449f_68734cute1_E)
_ZN78_INTERNAL_a1629cc7_42_flash_fwd_split_hdim96_bf16_causal_sm80_cu_0106449f_68734cute1_E:
	.zero		1
	.type		_ZN78_INTERNAL_a1629cc7_42_flash_fwd_split_hdim96_bf16_causal_sm80_cu_0106449f_68734cuda3std3__45__cpo6cbeginE,@object
	.size		_ZN78_INTERNAL_a1629cc7_42_flash_fwd_split_hdim96_bf16_causal_sm80_cu_0106449f_68734cuda3std3__45__cpo6cbeginE,(_ZN78_INTERNAL_a1629cc7_42_flash_fwd_split_hdim96_bf16_causal_sm80_cu_0106449f_68734cuda3std3__48in_placeE - _ZN78_INTERNAL_a1629cc7_42_flash_fwd_split_hdim96_bf16_causal_sm80_cu_0106449f_68734cuda3std3__45__cpo6cbeginE)
_ZN78_INTERNAL_a1629cc7_42_flash_fwd_split_hdim96_bf16_causal_sm80_cu_0106449f_68734cuda3std3__45__cpo6cbeginE:
	.zero		1
	.type		_ZN78_INTERNAL_a1629cc7_42_flash_fwd_split_hdim96_bf16_causal_sm80_cu_0106449f_68734cuda3std3__48in_placeE,@object
	.size		_ZN78_INTERNAL_a1629cc7_42_flash_fwd_split_hdim96_bf16_causal_sm80_cu_0106449f_68734cuda3std3__48in_placeE,(_ZN78_INTERNAL_a1629cc7_42_flash_fwd_split_hdim96_bf16_causal_sm80_cu_0106449f_68734cuda3std6ranges3__45__cpo9iter_moveE - _ZN78_INTERNAL_a1629cc7_42_flash_fwd_split_hdim96_bf16_causal_sm80_cu_0106449f_68734cuda3std3__48in_placeE)
_ZN78_INTERNAL_a1629cc7_42_flash_fwd_split_hdim96_bf16_causal_sm80_cu_0106449f_68734cuda3std3__48in_placeE:
	.zero		1
	.type		_ZN78_INTERNAL_a1629cc7_42_flash_fwd_split_hdim96_bf16_causal_sm80_cu_0106449f_68734cuda3std6ranges3__45__cpo9iter_moveE,@object
	.size		_ZN78_INTERNAL_a1629cc7_42_flash_fwd_split_hdim96_bf16_causal_sm80_cu_0106449f_68734cuda3std6ranges3__45__cpo9iter_moveE,(_ZN78_INTERNAL_a1629cc7_42_flash_fwd_split_hdim96_bf16_causal_sm80_cu_0106449f_68734cuda3std3__45__cpo5beginE - _ZN78_INTERNAL_a1629cc7_42_flash_fwd_split_hdim96_bf16_causal_sm80_cu_0106449f_68734cuda3std6ranges3__45__cpo9iter_moveE)
_ZN78_INTERNAL_a1629cc7_42_flash_fwd_split_hdim96_bf16_causal_sm80_cu_0106449f_68734cuda3std6ranges3__45__cpo9iter_moveE:
	.zero		1
	.type		_ZN78_INTERNAL_a1629cc7_42_flash_fwd_split_hdim96_bf16_causal_sm80_cu_0106449f_68734cuda3std3__45__cpo5beginE,@object
	.size		_ZN78_INTERNAL_a1629cc7_42_flash_fwd_split_hdim96_bf16_causal_sm80_cu_0106449f_68734cuda3std3__45__cpo5beginE,(_ZN78_INTERNAL_a1629cc7_42_flash_fwd_split_hdim96_bf16_causal_sm80_cu_0106449f_68734cuda3std3__480_GLOBAL__N__a1629cc7_42_flash_fwd_split_hdim96_bf16_causal_sm80_cu_0106449f_68736ignoreE - _ZN78_INTERNAL_a1629cc7_42_flash_fwd_split_hdim96_bf16_causal_sm80_cu_0106449f_68734cuda3std3__45__cpo5beginE)
_ZN78_INTERNAL_a1629cc7_42_flash_fwd_split_hdim96_bf16_causal_sm80_cu_0106449f_68734cuda3std3__45__cpo5beginE:
	.zero		1
	.type		_ZN78_INTERNAL_a1629cc7_42_flash_fwd_split_hdim96_bf16_causal_sm80_cu_0106449f_68734cuda3std3__480_GLOBAL__N__a1629cc7_42_flash_fwd_split_hdim96_bf16_causal_sm80_cu_0106449f_68736ignoreE,@object
	.size		_ZN78_INTERNAL_a1629cc7_42_flash_fwd_split_hdim96_bf16_causal_sm80_cu_0106449f_68734cuda3std3__480_GLOBAL__N__a1629cc7_42_flash_fwd_split_hdim96_bf16_causal_sm80_cu_0106449f_68736ignoreE,(_ZN78_INTERNAL_a1629cc7_42_flash_fwd_split_hdim96_bf16_causal_sm80_cu_0106449f_68734cute7productE - _ZN78_INTERNAL_a1629cc7_42_flash_fwd_split_hdim96_bf16_causal_sm80_cu_0106449f_68734cuda3std3__480_GLOBAL__N__a1629cc7_42_flash_fwd_split_hdim96_bf16_causal_sm80_cu_0106449f_68736ignoreE)
_ZN78_INTERNAL_a1629cc7_42_flash_fwd_split_hdim96_bf16_causal_sm80_cu_0106449f_68734cuda3std3__480_GLOBAL__N__a1629cc7_42_flash_fwd_split_hdim96_bf16_causal_sm80_cu_0106449f_68736ignoreE:
	.zero		1
	.type		_ZN78_INTERNAL_a1629cc7_42_flash_fwd_split_hdim96_bf16_causal_sm80_cu_0106449f_68734cute7productE,@object
	.size		_ZN78_INTERNAL_a1629cc7_42_flash_fwd_split_hdim96_bf16_causal_sm80_cu_0106449f_68734cute7productE,(_ZN78_INTERNAL_a1629cc7_42_flash_fwd_split_hdim96_bf16_causal_sm80_cu_0106449f_68734cuda3std3__45__cpo3endE - _ZN78_INTERNAL_a1629cc7_42_flash_fwd_split_hdim96_bf16_causal_sm80_cu_0106449f_68734cute7productE)
_ZN78_INTERNAL_a1629cc7_42_flash_fwd_split_hdim96_bf16_causal_sm80_cu_0106449f_68734cute7productE:
	.zero		1
	.type		_ZN78_INTERNAL_a1629cc7_42_flash_fwd_split_hdim96_bf16_causal_sm80_cu_0106449f_68734cuda3std3__45__cpo3endE,@object
	.size		_ZN78_INTERNAL_a1629cc7_42_flash_fwd_split_hdim96_bf16_causal_sm80_cu_0106449f_68734cuda3std3__45__cpo3endE,(_ZN78_INTERNAL_a1629cc7_42_flash_fwd_split_hdim96_bf16_causal_sm80_cu_0106449f_68734cuda3std3__419piecewise_constructE - _ZN78_INTERNAL_a1629cc7_42_flash_fwd_split_hdim96_bf16_causal_sm80_cu_0106449f_68734cuda3std3__45__cpo3endE)
_ZN78_INTERNAL_a1629cc7_42_flash_fwd_split_hdim96_bf16_causal_sm80_cu_0106449f_68734cuda3std3__45__cpo3endE:
	.zero		1
	.type		_ZN78_INTERNAL_a1629cc7_42_flash_fwd_split_hdim96_bf16_causal_sm80_cu_0106449f_68734cuda3std3__419piecewise_constructE,@object
	.size		_ZN78_INTERNAL_a1629cc7_42_flash_fwd_split_hdim96_bf16_causal_sm80_cu_0106449f_68734cuda3std3__419piecewise_constructE,(_ZN78_INTERNAL_a1629cc7_42_flash_fwd_split_hdim96_bf16_causal_sm80_cu_0106449f_68734cuda3std3__45__cpo4cendE - _ZN78_INTERNAL_a1629cc7_42_flash_fwd_split_hdim96_bf16_causal_sm80_cu_0106449f_68734cuda3std3__419piecewise_constructE)
_ZN78_INTERNAL_a1629cc7_42_flash_fwd_split_hdim96_bf16_causal_sm80_cu_0106449f_68734cuda3std3__419piecewise_constructE:
	.zero		1
	.type		_ZN78_INTERNAL_a1629cc7_42_flash_fwd_split_hdim96_bf16_causal_sm80_cu_0106449f_68734cuda3std3__45__cpo4cendE,@object
	.size		_ZN78_INTERNAL_a1629cc7_42_flash_fwd_split_hdim96_bf16_causal_sm80_cu_0106449f_68734cuda3std3__45__cpo4cendE,(_ZN78_INTERNAL_a1629cc7_42_flash_fwd_split_hdim96_bf16_causal_sm80_cu_0106449f_68734cuda3std6ranges3__45__cpo4swapE - _ZN78_INTERNAL_a1629cc7_42_flash_fwd_split_hdim96_bf16_causal_sm80_cu_0106449f_68734cuda3std3__45__cpo4cendE)
_ZN78_INTERNAL_a1629cc7_42_flash_fwd_split_hdim96_bf16_causal_sm80_cu_0106449f_68734cuda3std3__45__cpo4cendE:
	.zero		1
	.type		_ZN78_INTERNAL_a1629cc7_42_flash_fwd_split_hdim96_bf16_causal_sm80_cu_0106449f_68734cuda3std6ranges3__45__cpo4swapE,@object
	.size		_ZN78_INTERNAL_a1629cc7_42_flash_fwd_split_hdim96_bf16_causal_sm80_cu_0106449f_68734cuda3std6ranges3__45__cpo4swapE,(.L_7 - _ZN78_INTERNAL_a1629cc7_42_flash_fwd_split_hdim96_bf16_causal_sm80_cu_0106449f_68734cuda3std6ranges3__45__cpo4swapE)
_ZN78_INTERNAL_a1629cc7_42_flash_fwd_split_hdim96_bf16_causal_sm80_cu_0106449f_68734cuda3std6ranges3__45__cpo4swapE:
	.zero		1
.L_7:


//--------------------- .nv.shared._ZN5flash32flash_fwd_splitkv_combine_kernelI23Flash_fwd_kernel_traitsILi96ELi64ELi128ELi4ELb0ELb0EN7cutlass10bfloat16_tE19Flash_kernel_traitsILi96ELi64ELi128ELi4ES3_EELi16ELi6ELb0EEEvNS_16Flash_fwd_paramsE --------------------------
	.section	.nv.shared._ZN5flash32flash_fwd_splitkv_combine_kernelI23Flash_fwd_kernel_traitsILi96ELi64ELi128ELi4ELb0ELb0EN7cutlass10bfloat16_tE19Flash_kernel_traitsILi96ELi64ELi128ELi4ES3_EELi16ELi6ELb0EEEvNS_16Flash_fwd_paramsE,"aw",@nobits
	.sectionflags	@""
	.align	16
.nv.shared._ZN5flash32flash_fwd_splitkv_combine_kernelI23Flash_fwd_kernel_traitsILi96ELi64ELi128ELi4ELb0ELb0EN7cutlass10bfloat16_tE19Flash_kernel_traitsILi96ELi64ELi128ELi4ES3_EELi16ELi6ELb0EEEvNS_16Flash_fwd_paramsE:
	.zero		4352


//--------------------- .nv.shared._ZN5flash32flash_fwd_splitkv_combine_kernelI23Flash_fwd_kernel_traitsILi96ELi64ELi128ELi4ELb0ELb0EN7cutlass10bfloat16_tE19Flash_kernel_traitsILi96ELi64ELi128ELi4ES3_EELi16ELi5ELb0EEEvNS_16Flash_fwd_paramsE --------------------------
	.section	.nv.shared._ZN5flash32flash_fwd_splitkv_combine_kernelI23Flash_fwd_kernel_traitsILi96ELi64ELi128ELi4ELb0ELb0EN7cutlass10bfloat16_tE19Flash_kernel_traitsILi96ELi64ELi128ELi4ES3_EELi16ELi5ELb0EEEvNS_16Flash_fwd_paramsE,"aw",@nobits
	.sectionflags	@""
	.align	16
.nv.shared._ZN5flash32flash_fwd_splitkv_combine_kernelI23Flash_fwd_kernel_traitsILi96ELi64ELi128ELi4ELb0ELb0EN7cutlass10bfloat16_tE19Flash_kernel_traitsILi96ELi64ELi128ELi4ES3_EELi16ELi5ELb0EEEvNS_16Flash_fwd_paramsE:
	.zero		2176


//--------------------- .nv.shared._ZN5flash32flash_fwd_splitkv_combine_kernelI23Flash_fwd_kernel_traitsILi96ELi64ELi128ELi4ELb0ELb0EN7cutlass10bfloat16_tE19Flash_kernel_traitsILi96ELi64ELi128ELi4ES3_EELi16ELi4ELb0EEEvNS_16Flash_fwd_paramsE --------------------------
	.section	.nv.shared._ZN5flash32flash_fwd_splitkv_combine_kernelI23Flash_fwd_kernel_traitsILi96ELi64ELi128ELi4ELb0ELb0EN7cutlass10bfloat16_tE19Flash_kernel_traitsILi96ELi64ELi128ELi4ES3_EELi16ELi4ELb0EEEvNS_16Flash_fwd_paramsE,"aw",@nobits
	.sectionflags	@""
	.align	16
.nv.shared._ZN5flash32flash_fwd_splitkv_combine_kernelI23Flash_fwd_kernel_traitsILi96ELi64ELi128ELi4ELb0ELb0EN7cutlass10bfloat16_tE19Flash_kernel_traitsILi96ELi64ELi128ELi4ES3_EELi16ELi4ELb0EEEvNS_16Flash_fwd_paramsE:
	.zero		1088


//--------------------- .nv.shared._ZN5flash32flash_fwd_splitkv_combine_kernelI23Flash_fwd_kernel_traitsILi96ELi64ELi128ELi4ELb0ELb0EN7cutlass10bfloat16_tE19Flash_kernel_traitsILi96ELi64ELi128ELi4ES3_EELi16ELi3ELb0EEEvNS_16Flash_fwd_paramsE --------------------------
	.section	.nv.shared._ZN5flash32flash_fwd_splitkv_combine_kernelI23Flash_fwd_kernel_traitsILi96ELi64ELi128ELi4ELb0ELb0EN7cutlass10bfloat16_tE19Flash_kernel_traitsILi96ELi64ELi128ELi4ES3_EELi16ELi3ELb0EEEvNS_16Flash_fwd_paramsE,"aw",@nobits
	.sectionflags	@""
	.align	16
.nv.shared._ZN5flash32flash_fwd_splitkv_combine_kernelI23Flash_fwd_kernel_traitsILi96ELi64ELi128ELi4ELb0ELb0EN7cutlass10bfloat16_tE19Flash_kernel_traitsILi96ELi64ELi128ELi4ES3_EELi16ELi3ELb0EEEvNS_16Flash_fwd_paramsE:
	.zero		544


//--------------------- .nv.shared._ZN5flash32flash_fwd_splitkv_combine_kernelI23Flash_fwd_kernel_traitsILi96ELi64ELi128ELi4ELb0ELb0EN7cutlass10bfloat16_tE19Flash_kernel_traitsILi96ELi64ELi128ELi4ES3_EELi16ELi2ELb0EEEvNS_16Flash_fwd_paramsE --------------------------
	.section	.nv.shared._ZN5flash32flash_fwd_splitkv_combine_kernelI23Flash_fwd_kernel_traitsILi96ELi64ELi128ELi4ELb0ELb0EN7cutlass10bfloat16_tE19Flash_kernel_traitsILi96ELi64ELi128ELi4ES3_EELi16ELi2ELb0EEEvNS_16Flash_fwd_paramsE,"aw",@nobits
	.sectionflags	@""
	.align	16
.nv.shared._ZN5flash32flash_fwd_splitkv_combine_kernelI23Flash_fwd_kernel_traitsILi96ELi64ELi128ELi4ELb0ELb0EN7cutlass10bfloat16_tE19Flash_kernel_traitsILi96ELi64ELi128ELi4ES3_EELi16ELi2ELb0EEEvNS_16Flash_fwd_paramsE:
	.zero		272


//--------------------- .nv.shared._ZN5flash32flash_fwd_splitkv_combine_kernelI23Flash_fwd_kernel_traitsILi96ELi64ELi128ELi4ELb0ELb0EN7cutlass10bfloat16_tE19Flash_kernel_traitsILi96ELi64ELi128ELi4ES3_EELi16ELi1ELb0EEEvNS_16Flash_fwd_paramsE --------------------------
	.section	.nv.shared._ZN5flash32flash_fwd_splitkv_combine_kernelI23Flash_fwd_kernel_traitsILi96ELi64ELi128ELi4ELb0ELb0EN7cutlass10bfloat16_tE19Flash_kernel_traitsILi96ELi64ELi128ELi4ES3_EELi16ELi1ELb0EEEvNS_16Flash_fwd_paramsE,"aw",@nobits
	.sectionflags	@""
	.align	16
.nv.shared._ZN5flash32flash_fwd_splitkv_combine_kernelI23Flash_fwd_kernel_traitsILi96ELi64ELi128ELi4ELb0ELb0EN7cutlass10bfloat16_tE19Flash_kernel_traitsILi96ELi64ELi128ELi4ES3_EELi16ELi1ELb0EEEvNS_16Flash_fwd_paramsE:
	.zero		144


//--------------------- .nv.shared._ZN5flash32flash_fwd_splitkv_combine_kernelI23Flash_fwd_kernel_traitsILi96ELi64ELi128ELi4ELb0ELb0EN7cutlass10bfloat16_tE19Flash_kernel_traitsILi96ELi64ELi128ELi4ES3_EELi16ELi7ELb1EEEvNS_16Flash_fwd_paramsE --------------------------
	.section	.nv.shared._ZN5flash32flash_fwd_splitkv_combine_kernelI23Flash_fwd_kernel_traitsILi96ELi64ELi128ELi4ELb0ELb0EN7cutlass10bfloat16_tE19Flash_kernel_traitsILi96ELi64ELi128ELi4ES3_EELi16ELi7ELb1EEEvNS_16Flash_fwd_paramsE,"aw",@nobits
	.sectionflags	@""
	.align	16
.nv.shared._ZN5flash32flash_fwd_splitkv_combine_kernelI23Flash_fwd_kernel_traitsILi96ELi64ELi128ELi4ELb0ELb0EN7cutlass10bfloat16_tE19Flash_kernel_traitsILi96ELi64ELi128ELi4ES3_EELi16ELi7ELb1EEEvNS_16Flash_fwd_paramsE:
	.zero		8704


//--------------------- .nv.shared._ZN5flash32flash_fwd_splitkv_combine_kernelI23Flash_fwd_kernel_traitsILi96ELi64ELi128ELi4ELb0ELb0EN7cutlass10bfloat16_tE19Flash_kernel_traitsILi96ELi64ELi128ELi4ES3_EELi16ELi6ELb1EEEvNS_16Flash_fwd_paramsE --------------------------
	.section	.nv.shared._ZN5flash32flash_fwd_splitkv_combine_kernelI23Flash_fwd_kernel_traitsILi96ELi64ELi128ELi4ELb0ELb0EN7cutlass10bfloat16_tE19Flash_kernel_traitsILi96ELi64ELi128ELi4ES3_EELi16ELi6ELb1EEEvNS_16Flash_fwd_paramsE,"aw",@nobits
	.sectionflags	@""
	.align	16
.nv.shared._ZN5flash32flash_fwd_splitkv_combine_kernelI23Flash_fwd_kernel_traitsILi96ELi64ELi128ELi4ELb0ELb0EN7cutlass10bfloat16_tE19Flash_kernel_traitsILi96ELi64ELi128ELi4ES3_EELi16ELi6ELb1EEEvNS_16Flash_fwd_paramsE:
	.zero		4352


//--------------------- .nv.shared._ZN5flash32flash_fwd_splitkv_combine_kernelI23Flash_fwd_kernel_traitsILi96ELi64ELi128ELi4ELb0ELb0EN7cutlass10bfloat16_tE19Flash_kernel_traitsILi96ELi64ELi128ELi4ES3_EELi16ELi5ELb1EEEvNS_16Flash_fwd_paramsE --------------------------
	.section	.nv.shared._ZN5flash32flash_fwd_splitkv_combine_kernelI23Flash_fwd_kernel_traitsILi96ELi64ELi128ELi4ELb0ELb0EN7cutlass10bfloat16_tE19Flash_kernel_traitsILi96ELi64ELi128ELi4ES3_EELi16ELi5ELb1EEEvNS_16Flash_fwd_paramsE,"aw",@nobits
	.sectionflags	@""
	.align	16
.nv.shared._ZN5flash32flash_fwd_splitkv_combine_kernelI23Flash_fwd_kernel_traitsILi96ELi64ELi128ELi4ELb0ELb0EN7cutlass10bfloat16_tE19Flash_kernel_traitsILi96ELi64ELi128ELi4ES3_EELi16ELi5ELb1EEEvNS_16Flash_fwd_paramsE:
	.zero		2176


//--------------------- .nv.shared._ZN5flash32flash_fwd_splitkv_combine_kernelI23Flash_fwd_kernel_traitsILi96ELi64ELi128ELi4ELb0ELb0EN7cutlass10bfloat16_tE19Flash_kernel_traitsILi96ELi64ELi128ELi4ES3_EELi16ELi4ELb1EEEvNS_16Flash_fwd_paramsE --------------------------
	.section	.nv.shared._ZN5flash32flash_fwd_splitkv_combine_kernelI23Flash_fwd_kernel_traitsILi96ELi64ELi128ELi4ELb0ELb0EN7cutlass10bfloat16_tE19Flash_kernel_traitsILi96ELi64ELi128ELi4ES3_EELi16ELi4ELb1EEEvNS_16Flash_fwd_paramsE,"aw",@nobits
	.sectionflags	@""
	.align	16
.nv.shared._ZN5flash32flash_fwd_splitkv_combine_kernelI23Flash_fwd_kernel_traitsILi96ELi64ELi128ELi4ELb0ELb0EN7cutlass10bfloat16_tE19Flash_kernel_traitsILi96ELi64ELi128ELi4ES3_EELi16ELi4ELb1EEEvNS_16Flash_fwd_paramsE:
	.zero		1088


//--------------------- .nv.shared._ZN5flash32flash_fwd_splitkv_combine_kernelI23Flash_fwd_kernel_traitsILi96ELi64ELi128ELi4ELb0ELb0EN7cutlass10bfloat16_tE19Flash_kernel_traitsILi96ELi64ELi128ELi4ES3_EELi16ELi3ELb1EEEvNS_16Flash_fwd_paramsE --------------------------
	.section	.nv.shared._ZN5flash32flash_fwd_splitkv_combine_kernelI23Flash_fwd_kernel_traitsILi96ELi64ELi128ELi4ELb0ELb0EN7cutlass10bfloat16_tE19Flash_kernel_traitsILi96ELi64ELi128ELi4ES3_EELi16ELi3ELb1EEEvNS_16Flash_fwd_paramsE,"aw",@nobits
	.sectionflags	@""
	.align	16
.nv.shared._ZN5flash32flash_fwd_splitkv_combine_kernelI23Flash_fwd_kernel_traitsILi96ELi64ELi128ELi4ELb0ELb0EN7cutlass10bfloat16_tE19Flash_kernel_traitsILi96ELi64ELi128ELi4ES3_EELi16ELi3ELb1EEEvNS_16Flash_fwd_paramsE:
	.zero		544


//--------------------- .nv.shared._ZN5flash32flash_fwd_splitkv_combine_kernelI23Flash_fwd_kernel_traitsILi96ELi64ELi128ELi4ELb0ELb0EN7cutlass10bfloat16_tE19Flash_kernel_traitsILi96ELi64ELi128ELi4ES3_EELi16ELi2ELb1EEEvNS_16Flash_fwd_paramsE --------------------------
	.section	.nv.shared._ZN5flash32flash_fwd_splitkv_combine_kernelI23Flash_fwd_kernel_traitsILi96ELi64ELi128ELi4ELb0ELb0EN7cutlass10bfloat16_tE19Flash_kernel_traitsILi96ELi64ELi128ELi4ES3_EELi16ELi2ELb1EEEvNS_16Flash_fwd_paramsE,"aw",@nobits
	.sectionflags	@""
	.align	16
.nv.shared._ZN5flash32flash_fwd_splitkv_combine_kernelI23Flash_fwd_kernel_traitsILi96ELi64ELi128ELi4ELb0ELb0EN7cutlass10bfloat16_tE19Flash_kernel_traitsILi96ELi64ELi128ELi4ES3_EELi16ELi2ELb1EEEvNS_16Flash_fwd_paramsE:
	.zero		272


//--------------------- .nv.shared._ZN5flash32flash_fwd_splitkv_combine_kernelI23Flash_fwd_kernel_traitsILi96ELi64ELi128ELi4ELb0ELb0EN7cutlass10bfloat16_tE19Flash_kernel_traitsILi96ELi64ELi128ELi4ES3_EELi16ELi1ELb1EEEvNS_16Flash_fwd_paramsE --------------------------
	.section	.nv.shared._ZN5flash32flash_fwd_splitkv_combine_kernelI23Flash_fwd_kernel_traitsILi96ELi64ELi128ELi4ELb0ELb0EN7cutlass10bfloat16_tE19Flash_kernel_traitsILi96ELi64ELi128ELi4ES3_EELi16ELi1ELb1EEEvNS_16Flash_fwd_paramsE,"aw",@nobits
	.sectionflags	@""
	.align	16
.nv.shared._ZN5flash32flash_fwd_splitkv_combine_kernelI23Flash_fwd_kernel_traitsILi96ELi64ELi128ELi4ELb0ELb0EN7cutlass10bfloat16_tE19Flash_kernel_traitsILi96ELi64ELi128ELi4ES3_EELi16ELi1ELb1EEEvNS_16Flash_fwd_paramsE:
	.zero		144


//--------------------- .nv.shared._ZN5flash24flash_fwd_splitkv_kernelI23Flash_fwd_kernel_traitsILi96ELi64ELi128ELi4ELb0ELb0EN7cutlass10bfloat16_tE19Flash_kernel_traitsILi96ELi64ELi128ELi4ES3_EELb1ELb0ELb0ELb0ELb0ELb0ELb0ELb0EEEvNS_16Flash_fwd_paramsE --------------------------
	.section	.nv.shared._ZN5flash24flash_fwd_splitkv_kernelI23Flash_fwd_kernel_traitsILi96ELi64ELi128ELi4ELb0ELb0EN7cutlass10bfloat16_tE19Flash_kernel_traitsILi96ELi64ELi128ELi4ES3_EELb1ELb0ELb0ELb0ELb0ELb0ELb0ELb0EEEvNS_16Flash_fwd_paramsE,"aw",@nobits
	.sectionflags	@""
	.align	16


//--------------------- .nv.shared._ZN5flash24flash_fwd_splitkv_kernelI23Flash_fwd_kernel_traitsILi96ELi64ELi128ELi4ELb0ELb0EN7cutlass10bfloat16_tE19Flash_kernel_traitsILi96ELi64ELi128ELi4ES3_EELb1ELb0ELb0ELb0ELb0ELb1ELb0ELb0EEEvNS_16Flash_fwd_paramsE --------------------------
	.section	.nv.shared._ZN5flash24flash_fwd_splitkv_kernelI23Flash_fwd_kernel_traitsILi96ELi64ELi128ELi4ELb0ELb0EN7cutlass10bfloat16_tE19Flash_kernel_traitsILi96ELi64ELi128ELi4ES3_EELb1ELb0ELb0ELb0ELb0ELb1ELb0ELb0EEEvNS_16Flash_fwd_paramsE,"aw",@nobits
	.sectionflags	@""
	.align	16


//--------------------- .nv.shared._ZN5flash24flash_fwd_splitkv_kernelI23Flash_fwd_kernel_traitsILi96ELi64ELi128ELi4ELb0ELb0EN7cutlass10bfloat16_tE19Flash_kernel_traitsILi96ELi64ELi128ELi4ES3_EELb1ELb0ELb0ELb0ELb0ELb0ELb0ELb1EEEvNS_16Flash_fwd_paramsE --------------------------
	.section	.nv.shared._ZN5flash24flash_fwd_splitkv_kernelI23Flash_fwd_kernel_traitsILi96ELi64ELi128ELi4ELb0ELb0EN7cutlass10bfloat16_tE19Flash_kernel_traitsILi96ELi64ELi128ELi4ES3_EELb1ELb0ELb0ELb0ELb0ELb0ELb0ELb1EEEvNS_16Flash_fwd_paramsE,"aw",@nobits
	.sectionflags	@""
	.align	16


//--------------------- .nv.shared._ZN5flash24flash_fwd_splitkv_kernelI23Flash_fwd_kernel_traitsILi96ELi64ELi128ELi4ELb0ELb0EN7cutlass10bfloat16_tE19Flash_kernel_traitsILi96ELi64ELi128ELi4ES3_EELb1ELb0ELb0ELb0ELb0ELb1ELb0ELb1EEEvNS_16Flash_fwd_paramsE --------------------------
	.section	.nv.shared._ZN5flash24flash_fwd_splitkv_kernelI23Flash_fwd_kernel_traitsILi96ELi64ELi128ELi4ELb0ELb0EN7cutlass10bfloat16_tE19Flash_kernel_traitsILi96ELi64ELi128ELi4ES3_EELb1ELb0ELb0ELb0ELb0ELb1ELb0ELb1EEEvNS_16Flash_fwd_paramsE,"aw",@nobits
	.sectionflags	@""
	.align	16


//--------------------- .nv.shared._ZN5flash24flash_fwd_splitkv_kernelI23Flash_fwd_kernel_traitsILi96ELi64ELi128ELi4ELb0ELb0EN7cutlass10bfloat16_tE19Flash_kernel_traitsILi96ELi64ELi128ELi4ES3_EELb1ELb0ELb0ELb0ELb0ELb0ELb1ELb0EEEvNS_16Flash_fwd_paramsE --------------------------
	.section	.nv.shared._ZN5flash24flash_fwd_splitkv_kernelI23Flash_fwd_kernel_traitsILi96ELi64ELi128ELi4ELb0ELb0EN7cutlass10bfloat16_tE19Flash_kernel_traitsILi96ELi64ELi128ELi4ES3_EELb1ELb0ELb0ELb0ELb0ELb0ELb1ELb0EEEvNS_16Flash_fwd_paramsE,"aw",@nobits
	.sectionflags	@""
	.align	16


//--------------------- .nv.shared._ZN5flash24flash_fwd_splitkv_kernelI23Flash_fwd_kernel_traitsILi96ELi64ELi128ELi4ELb0ELb0EN7cutlass10bfloat16_tE19Flash_kernel_traitsILi96ELi64ELi128ELi4ES3_EELb1ELb0ELb0ELb0ELb0ELb1ELb1ELb0EEEvNS_16Flash_fwd_paramsE --------------------------
	.section	.nv.shared._ZN5flash24flash_fwd_splitkv_kernelI23Flash_fwd_kernel_traitsILi96ELi64ELi128ELi4ELb0ELb0EN7cutlass10bfloat16_tE19Flash_kernel_traitsILi96ELi64ELi128ELi4ES3_EELb1ELb0ELb0ELb0ELb0ELb1ELb1ELb0EEEvNS_16Flash_fwd_paramsE,"aw",@nobits
	.sectionflags	@""
	.align	16


//--------------------- .nv.shared._ZN5flash24flash_fwd_splitkv_kernelI23Flash_fwd_kernel_traitsILi96ELi64ELi128ELi4ELb0ELb0EN7cutlass10bfloat16_tE19Flash_kernel_traitsILi96ELi64ELi128ELi4ES3_EELb1ELb0ELb0ELb0ELb0ELb0ELb1ELb1EEEvNS_16Flash_fwd_paramsE --------------------------
	.section	.nv.shared._ZN5flash24flash_fwd_splitkv_kernelI23Flash_fwd_kernel_traitsILi96ELi64ELi128ELi4ELb0ELb0EN7cutlass10bfloat16_tE19Flash_kernel_traitsILi96ELi64ELi128ELi4ES3_EELb1ELb0ELb0ELb0ELb0ELb0ELb1ELb1EEEvNS_16Flash_fwd_paramsE,"aw",@nobits
	.sectionflags	@""
	.align	16


//--------------------- .nv.shared._ZN5flash24flash_fwd_splitkv_kernelI23Flash_fwd_kernel_traitsILi96ELi64ELi128ELi4ELb0ELb0EN7cutlass10bfloat16_tE19Flash_kernel_traitsILi96ELi64ELi128ELi4ES3_EELb1ELb0ELb0ELb0ELb0ELb1ELb1ELb1EEEvNS_16Flash_fwd_paramsE --------------------------
	.section	.nv.shared._ZN5flash24flash_fwd_splitkv_kernelI23Flash_fwd_kernel_traitsILi96ELi64ELi128ELi4ELb0ELb0EN7cutlass10bfloat16_tE19Flash_kernel_traitsILi96ELi64ELi128ELi4ES3_EELb1ELb0ELb0ELb0ELb0ELb1ELb1ELb1EEEvNS_16Flash_fwd_paramsE,"aw",@nobits
	.sectionflags	@""
	.align	16


//--------------------- .nv.shared._ZN5flash24flash_fwd_splitkv_kernelI23Flash_fwd_kernel_traitsILi96ELi64ELi128ELi4ELb0ELb0EN7cutlass10bfloat16_tE19Flash_kernel_traitsILi96ELi64ELi128ELi4ES3_EELb1ELb0ELb0ELb1ELb1ELb0ELb0ELb0EEEvNS_16Flash_fwd_paramsE --------------------------
	.section	.nv.shared._ZN5flash24flash_fwd_splitkv_kernelI23Flash_fwd_kernel_traitsILi96ELi64ELi128ELi4ELb0ELb0EN7cutlass10bfloat16_tE19Flash_kernel_traitsILi96ELi64ELi128ELi4ES3_EELb1ELb0ELb0ELb1ELb1ELb0ELb0ELb0EEEvNS_16Flash_fwd_paramsE,"aw",@nobits
	.sectionflags	@""
	.align	16


//--------------------- .nv.shared._ZN5flash24flash_fwd_splitkv_kernelI23Flash_fwd_kernel_traitsILi96ELi64ELi128ELi4ELb0ELb0EN7cutlass10bfloat16_tE19Flash_kernel_traitsILi96ELi64ELi128ELi4ES3_EELb1ELb0ELb0ELb1ELb1ELb1ELb0ELb0EEEvNS_16Flash_fwd_paramsE --------------------------
	.section	.nv.shared._ZN5flash24flash_fwd_splitkv_kernelI23Flash_fwd_kernel_traitsILi96ELi64ELi128ELi4ELb0ELb0EN7cutlass10bfloat16_tE19Flash_kernel_traitsILi96ELi64ELi128ELi4ES3_EELb1ELb0ELb0ELb1ELb1ELb1ELb0ELb0EEEvNS_16Flash_fwd_paramsE,"aw",@nobits
	.sectionflags	@""
	.align	16


//--------------------- .nv.shared._ZN5flash24flash_fwd_splitkv_kernelI23Flash_fwd_kernel_traitsILi96ELi64ELi128ELi4ELb0ELb0EN7cutlass10bfloat16_tE19Flash_kernel_traitsILi96ELi64ELi128ELi4ES3_EELb1ELb0ELb0ELb1ELb1ELb0ELb1ELb0EEEvNS_16Flash_fwd_paramsE --------------------------
	.section	.nv.shared._ZN5flash24flash_fwd_splitkv_kernelI23Flash_fwd_kernel_traitsILi96ELi64ELi128ELi4ELb0ELb0EN7cutlass10bfloat16_tE19Flash_kernel_traitsILi96ELi64ELi128ELi4ES3_EELb1ELb0ELb0ELb1ELb1ELb0ELb1ELb0EEEvNS_16Flash_fwd_paramsE,"aw",@nobits
	.sectionflags	@""
	.align	16


//--------------------- .nv.shared._ZN5flash24flash_fwd_splitkv_kernelI23Flash_fwd_kernel_traitsILi96ELi64ELi128ELi4ELb0ELb0EN7cutlass10bfloat16_tE19Flash_kernel_traitsILi96ELi64ELi128ELi4ES3_EELb1ELb0ELb0ELb1ELb1ELb1ELb1ELb0EEEvNS_16Flash_fwd_paramsE --------------------------
	.section	.nv.shared._ZN5flash24flash_fwd_splitkv_kernelI23Flash_fwd_kernel_traitsILi96ELi64ELi128ELi4ELb0ELb0EN7cutlass10bfloat16_tE19Flash_kernel_traitsILi96ELi64ELi128ELi4ES3_EELb1ELb0ELb0ELb1ELb1ELb1ELb1ELb0EEEvNS_16Flash_fwd_paramsE,"aw",@nobits
	.sectionflags	@""
	.align	16


//--------------------- .nv.shared._ZN5flash24flash_fwd_splitkv_kernelI23Flash_fwd_kernel_traitsILi96ELi64ELi128ELi4ELb0ELb0EN7cutlass10bfloat16_tE19Flash_kernel_traitsILi96ELi64ELi128ELi4ES3_EELb1ELb0ELb0ELb0ELb1ELb0ELb0ELb0EEEvNS_16Flash_fwd_paramsE --------------------------
	.section	.nv.shared._ZN5flash24flash_fwd_splitkv_kernelI23Flash_fwd_kernel_traitsILi96ELi64ELi128ELi4ELb0ELb0EN7cutlass10bfloat16_tE19Flash_kernel_traitsILi96ELi64ELi128ELi4ES3_EELb1ELb0ELb0ELb0ELb1ELb0ELb0ELb0EEEvNS_16Flash_fwd_paramsE,"aw",@nobits
	.sectionflags	@""
	.align	16


//--------------------- .nv.shared._ZN5flash24flash_fwd_splitkv_kernelI23Flash_fwd_kernel_traitsILi96ELi64ELi128ELi4ELb0ELb0EN7cutlass10bfloat16_tE19Flash_kernel_traitsILi96ELi64ELi128ELi4ES3_EELb1ELb0ELb0ELb0ELb1ELb1ELb0ELb0EEEvNS_16Flash_fwd_paramsE --------------------------
	.section	.nv.shared._ZN5flash24flash_fwd_splitkv_kernelI23Flash_fwd_kernel_traitsILi96ELi64ELi128ELi4ELb0ELb0EN7cutlass10bfloat16_tE19Flash_kernel_traitsILi96ELi64ELi128ELi4ES3_EELb1ELb0ELb0ELb0ELb1ELb1ELb0ELb0EEEvNS_16Flash_fwd_paramsE,"aw",@nobits
	.sectionflags	@""
	.align	16


//--------------------- .nv.shared._ZN5flash24flash_fwd_splitkv_kernelI23Flash_fwd_kernel_traitsILi96ELi64ELi128ELi4ELb0ELb0EN7cutlass10bfloat16_tE19Flash_kernel_traitsILi96ELi64ELi128ELi4ES3_EELb1ELb0ELb1ELb0ELb0ELb0ELb0ELb0EEEvNS_16Flash_fwd_paramsE --------------------------
	.section	.nv.shared._ZN5flash24flash_fwd_splitkv_kernelI23Flash_fwd_kernel_traitsILi96ELi64ELi128ELi4ELb0ELb0EN7cutlass10bfloat16_tE19Flash_kernel_traitsILi96ELi64ELi128ELi4ES3_EELb1ELb0ELb1ELb0ELb0ELb0ELb0ELb0EEEvNS_16Flash_fwd_paramsE,"aw",@nobits
	.sectionflags	@""
	.align	16


//--------------------- .nv.shared._ZN5flash24flash_fwd_splitkv_kernelI23Flash_fwd_kernel_traitsILi96ELi64ELi128ELi4ELb0ELb0EN7cutlass10bfloat16_tE19Flash_kernel_traitsILi96ELi64ELi128ELi4ES3_EELb1ELb0ELb1ELb0ELb0ELb1ELb0ELb0EEEvNS_16Flash_fwd_paramsE --------------------------
	.section	.nv.shared._ZN5flash24flash_fwd_splitkv_kernelI23Flash_fwd_kernel_traitsILi96ELi64ELi128ELi4ELb0ELb0EN7cutlass10bfloat16_tE19Flash_kernel_traitsILi96ELi64ELi128ELi4ES3_EELb1ELb0ELb1ELb0ELb0ELb1ELb0ELb0EEEvNS_16Flash_fwd_paramsE,"aw",@nobits
	.sectionflags	@""
	.align	16


//--------------------- .nv.shared._ZN5flash24flash_fwd_splitkv_kernelI23Flash_fwd_kernel_traitsILi96ELi64ELi128ELi4ELb0ELb0EN7cutlass10bfloat16_tE19Flash_kernel_traitsILi96ELi64ELi128ELi4ES3_EELb1ELb0ELb0ELb0ELb1ELb0ELb0ELb1EEEvNS_16Flash_fwd_paramsE --------------------------
	.section	.nv.shared._ZN5flash24flash_fwd_splitkv_kernelI23Flash_fwd_kernel_traitsILi96ELi64ELi128ELi4ELb0ELb0EN7cutlass10bfloat16_tE19Flash_kernel_traitsILi96ELi64ELi128ELi4ES3_EELb1ELb0ELb0ELb0ELb1ELb0ELb0ELb1EEEvNS_16Flash_fwd_paramsE,"aw",@nobits
	.sectionflags	@""
	.align	16


//--------------------- .nv.shared._ZN5flash24flash_fwd_splitkv_kernelI23Flash_fwd_kernel_traitsILi96ELi64ELi128ELi4ELb0ELb0EN7cutlass10bfloat16_tE19Flash_kernel_traitsILi96ELi64ELi128ELi4ES3_EELb1ELb0ELb0ELb0ELb1ELb1ELb0ELb1EEEvNS_16Flash_fwd_paramsE --------------------------
	.section	.nv.shared._ZN5flash24flash_fwd_splitkv_kernelI23Flash_fwd_kernel_traitsILi96ELi64ELi128ELi4ELb0ELb0EN7cutlass10bfloat16_tE19Flash_kernel_traitsILi96ELi64ELi128ELi4ES3_EELb1ELb0ELb0ELb0ELb1ELb1ELb0ELb1EEEvNS_16Flash_fwd_paramsE,"aw",@nobits
	.sectionflags	@""
	.align	16


//--------------------- .nv.shared._ZN5flash24flash_fwd_splitkv_kernelI23Flash_fwd_kernel_traitsILi96ELi64ELi128ELi4ELb0ELb0EN7cutlass10bfloat16_tE19Flash_kernel_traitsILi96ELi64ELi128ELi4ES3_EELb1ELb0ELb1ELb0ELb0ELb0ELb0ELb1EEEvNS_16Flash_fwd_paramsE --------------------------
	.section	.nv.shared._ZN5flash24flash_fwd_splitkv_kernelI23Flash_fwd_kernel_traitsILi96ELi64ELi128ELi4ELb0ELb0EN7cutlass10bfloat16_tE19Flash_kernel_traitsILi96ELi64ELi128ELi4ES3_EELb1ELb0ELb1ELb0ELb0ELb0ELb0ELb1EEEvNS_16Flash_fwd_paramsE,"aw",@nobits
	.sectionflags	@""
	.align	16


//--------------------- .nv.shared._ZN5flash24flash_fwd_splitkv_kernelI23Flash_fwd_kernel_traitsILi96ELi64ELi128ELi4ELb0ELb0EN7cutlass10bfloat16_tE19Flash_kernel_traitsILi96ELi64ELi128ELi4ES3_EELb1ELb0ELb1ELb0ELb0ELb1ELb0ELb1EEEvNS_16Flash_fwd_paramsE --------------------------
	.section	.nv.shared._ZN5flash24flash_fwd_splitkv_kernelI23Flash_fwd_kernel_traitsILi96ELi64ELi128ELi4ELb0ELb0EN7cutlass10bfloat16_tE19Flash_kernel_traitsILi96ELi64ELi128ELi4ES3_EELb1ELb0ELb1ELb0ELb0ELb1ELb0ELb1EEEvNS_16Flash_fwd_paramsE,"aw",@nobits
	.sectionflags	@""
	.align	16


//--------------------- .nv.shared._ZN5flash24flash_fwd_splitkv_kernelI23Flash_fwd_kernel_traitsILi96ELi64ELi128ELi4ELb0ELb0EN7cutlass10bfloat16_tE19Flash_kernel_traitsILi96ELi64ELi128ELi4ES3_EELb1ELb0ELb0ELb0ELb1ELb0ELb1ELb0EEEvNS_16Flash_fwd_paramsE --------------------------
	.section	.nv.shared._ZN5flash24flash_fwd_splitkv_kernelI23Flash_fwd_kernel_traitsILi96ELi64ELi128ELi4ELb0ELb0EN7cutlass10bfloat16_tE19Flash_kernel_traitsILi96ELi64ELi128ELi4ES3_EELb1ELb0ELb0ELb0ELb1ELb0ELb1ELb0EEEvNS_16Flash_fwd_paramsE,"aw",@nobits
	.sectionflags	@""
	.align	16


//--------------------- .nv.shared._ZN5flash24flash_fwd_splitkv_kernelI23Flash_fwd_kernel_traitsILi96ELi64ELi128ELi4ELb0ELb0EN7cutlass10bfloat16_tE19Flash_kernel_traitsILi96ELi64ELi128ELi4ES3_EELb1ELb0ELb0ELb0ELb1ELb1ELb1ELb0EEEvNS_16Flash_fwd_paramsE --------------------------
	.section	.nv.shared._ZN5flash24flash_fwd_splitkv_kernelI23Flash_fwd_kernel_traitsILi96ELi64ELi128ELi4ELb0ELb0EN7cutlass10bfloat16_tE19Flash_kernel_traitsILi96ELi64ELi128ELi4ES3_EELb1ELb0ELb0ELb0ELb1ELb1ELb1ELb0EEEvNS_16Flash_fwd_paramsE,"aw",@nobits
	.sectionflags	@""
	.align	16


//--------------------- .nv.shared._ZN5flash24flash_fwd_splitkv_kernelI23Flash_fwd_kernel_traitsILi96ELi64ELi128ELi4ELb0ELb0EN7cutlass10bfloat16_tE19Flash_kernel_traitsILi96ELi64ELi128ELi4ES3_EELb1ELb0ELb1ELb0ELb0ELb0ELb1ELb0EEEvNS_16Flash_fwd_paramsE --------------------------
	.section	.nv.shared._ZN5flash24flash_fwd_splitkv_kernelI23Flash_fwd_kernel_traitsILi96ELi64ELi128ELi4ELb0ELb0EN7cutlass10bfloat16_tE19Flash_kernel_traitsILi96ELi64ELi128ELi4ES3_EELb1ELb0ELb1ELb0ELb0ELb0ELb1ELb0EEEvNS_16Flash_fwd_paramsE,"aw",@nobits
	.sectionflags	@""
	.align	16


//--------------------- .nv.shared._ZN5flash24flash_fwd_splitkv_kernelI23Flash_fwd_kernel_traitsILi96ELi64ELi128ELi4ELb0ELb0EN7cutlass10bfloat16_tE19Flash_kernel_traitsILi96ELi64ELi128ELi4ES3_EELb1ELb0ELb1ELb0ELb0ELb1ELb1ELb0EEEvNS_16Flash_fwd_paramsE --------------------------
	.section	.nv.shared._ZN5flash24flash_fwd_splitkv_kernelI23Flash_fwd_kernel_traitsILi96ELi64ELi128ELi4ELb0ELb0EN7cutlass10bfloat16_tE19Flash_kernel_traitsILi96ELi64ELi128ELi4ES3_EELb1ELb0ELb1ELb0ELb0ELb1ELb1ELb0EEEvNS_16Flash_fwd_paramsE,"aw",@nobits
	.sectionflags	@""
	.align	16


//--------------------- .nv.shared._ZN5flash24flash_fwd_splitkv_kernelI23Flash_fwd_kernel_traitsILi96ELi64ELi128ELi4ELb0ELb0EN7cutlass10bfloat16_tE19Flash_kernel_traitsILi96ELi64ELi128ELi4ES3_EELb1ELb0ELb0ELb0ELb1ELb0ELb1ELb1EEEvNS_16Flash_fwd_paramsE --------------------------
	.section	.nv.shared._ZN5flash24flash_fwd_splitkv_kernelI23Flash_fwd_kernel_traitsILi96ELi64ELi128ELi4ELb0ELb0EN7cutlass10bfloat16_tE19Flash_kernel_traitsILi96ELi64ELi128ELi4ES3_EELb1ELb0ELb0ELb0ELb1ELb0ELb1ELb1EEEvNS_16Flash_fwd_paramsE,"aw",@nobits
	.sectionflags	@""
	.align	16


//--------------------- .nv.shared._ZN5flash24flash_fwd_splitkv_kernelI23Flash_fwd_kernel_traitsILi96ELi64ELi128ELi4ELb0ELb0EN7cutlass10bfloat16_tE19Flash_kernel_traitsILi96ELi64ELi128ELi4ES3_EELb1ELb0ELb0ELb0ELb1ELb1ELb1ELb1EEEvNS_16Flash_fwd_paramsE --------------------------
	.section	.nv.shared._ZN5flash24flash_fwd_splitkv_kernelI23Flash_fwd_kernel_traitsILi96ELi64ELi128ELi4ELb0ELb0EN7cutlass10bfloat16_tE19Flash_kernel_traitsILi96ELi64ELi128ELi4ES3_EELb1ELb0ELb0ELb0ELb1ELb1ELb1ELb1EEEvNS_16Flash_fwd_paramsE,"aw",@nobits
	.sectionflags	@""
	.align	16


//--------------------- .nv.shared._ZN5flash24flash_fwd_splitkv_kernelI23Flash_fwd_kernel_traitsILi96ELi64ELi128ELi4ELb0ELb0EN7cutlass10bfloat16_tE19Flash_kernel_traitsILi96ELi64ELi128ELi4ES3_EELb1ELb0ELb1ELb0ELb0ELb0ELb1ELb1EEEvNS_16Flash_fwd_paramsE --------------------------
	.section	.nv.shared._ZN5flash24flash_fwd_splitkv_kernelI23Flash_fwd_kernel_traitsILi96ELi64ELi128ELi4ELb0ELb0EN7cutlass10bfloat16_tE19Flash_kernel_traitsILi96ELi64ELi128ELi4ES3_EELb1ELb0ELb1ELb0ELb0ELb0ELb1ELb1EEEvNS_16Flash_fwd_paramsE,"aw",@nobits
	.sectionflags	@""
	.align	16


//--------------------- .nv.shared._ZN5flash24flash_fwd_splitkv_kernelI23Flash_fwd_kernel_traitsILi96ELi64ELi128ELi4ELb0ELb0EN7cutlass10bfloat16_tE19Flash_kernel_traitsILi96ELi64ELi128ELi4ES3_EELb1ELb0ELb1ELb0ELb0ELb1ELb1ELb1EEEvNS_16Flash_fwd_paramsE --------------------------
	.section	.nv.shared._ZN5flash24flash_fwd_splitkv_kernelI23Flash_fwd_kernel_traitsILi96ELi64ELi128ELi4ELb0ELb0EN7cutlass10bfloat16_tE19Flash_kernel_traitsILi96ELi64ELi128ELi4ES3_EELb1ELb0ELb1ELb0ELb0ELb1ELb1ELb1EEEvNS_16Flash_fwd_paramsE,"aw",@nobits
	.sectionflags	@""
	.align	16


//--------------------- .nv.shared._ZN5flash32flash_fwd_splitkv_combine_kernelI23Flash_fwd_kernel_traitsILi96ELi64ELi64ELi4ELb0ELb0EN7cutlass10bfloat16_tE19Flash_kernel_traitsILi96ELi64ELi64ELi4ES3_EELi16ELi7ELb0EEEvNS_16Flash_fwd_paramsE --------------------------
	.section	.nv.shared._ZN5flash32flash_fwd_splitkv_combine_kernelI23Flash_fwd_kernel_traitsILi96ELi64ELi64ELi4ELb0ELb0EN7cutlass10bfloat16_tE19Flash_kernel_traitsILi96ELi64ELi64ELi4ES3_EELi16ELi7ELb0EEEvNS_16Flash_fwd_paramsE,"aw",@nobits
	.sectionflags	@""
	.align	16
.nv.shared._ZN5flash32flash_fwd_splitkv_combine_kernelI23Flash_fwd_kernel_traitsILi96ELi64ELi64ELi4ELb0ELb0EN7cutlass10bfloat16_tE19Flash_kernel_traitsILi96ELi64ELi64ELi4ES3_EELi16ELi7ELb0EEEvNS_16Flash_fwd_paramsE:
	.zero		8704


//--------------------- .nv.shared._ZN5flash32flash_fwd_splitkv_combine_kernelI23Flash_fwd_kernel_traitsILi96ELi64ELi64ELi4ELb0ELb0EN7cutlass10bfloat16_tE19Flash_kernel_traitsILi96ELi64ELi64ELi4ES3_EELi16ELi6ELb0EEEvNS_16Flash_fwd_paramsE --------------------------
	.section	.nv.shared._ZN5flash32flash_fwd_splitkv_combine_kernelI23Flash_fwd_kernel_traitsILi96ELi64ELi64ELi4ELb0ELb0EN7cutlass10bfloat16_tE19Flash_kernel_traitsILi96ELi64ELi64ELi4ES3_EELi16ELi6ELb0EEEvNS_16Flash_fwd_paramsE,"aw",@nobits
	.sectionflags	@""
	.align	16
.nv.shared._ZN5flash32flash_fwd_splitkv_combine_kernelI23Flash_fwd_kernel_traitsILi96ELi64ELi64ELi4ELb0ELb0EN7cutlass10bfloat16_tE19Flash_kernel_traitsILi96ELi64ELi64ELi4ES3_EELi16ELi6ELb0EEEvNS_16Flash_fwd_paramsE:
	.zero		4352


//--------------------- .nv.shared._ZN5flash32flash_fwd_splitkv_combine_kernelI23Flash_fwd_kernel_traitsILi96ELi64ELi64ELi4ELb0ELb0EN7cutlass10bfloat16_tE19Flash_kernel_traitsILi96ELi64ELi64ELi4ES3_EELi16ELi5ELb0EEEvNS_16Flash_fwd_paramsE --------------------------
	.section	.nv.shared._ZN5flash32flash_fwd_splitkv_combine_kernelI23Flash_fwd_kernel_traitsILi96ELi64ELi64ELi4ELb0ELb0EN7cutlass10bfloat16_tE19Flash_kernel_traitsILi96ELi64ELi64ELi4ES3_EELi16ELi5ELb0EEEvNS_16Flash_fwd_paramsE,"aw",@nobits
	.sectionflags	@""
	.align	16
.nv.shared._ZN5flash32flash_fwd_splitkv_combine_kernelI23Flash_fwd_kernel_traitsILi96ELi64ELi64ELi4ELb0ELb0EN7cutlass10bfloat16_tE19Flash_kernel_traitsILi96ELi64ELi64ELi4ES3_EELi16ELi5ELb0EEEvNS_16Flash_fwd_paramsE:
	.zero		2176


//--------------------- .nv.shared._ZN5flash32flash_fwd_splitkv_combine_kernelI23Flash_fwd_kernel_traitsILi96ELi64ELi64ELi4ELb0ELb0EN7cutlass10bfloat16_tE19Flash_kernel_traitsILi96ELi64ELi64ELi4ES3_EELi16ELi4ELb0EEEvNS_16Flash_fwd_paramsE --------------------------
	.section	.nv.shared._ZN5flash32flash_fwd_splitkv_combine_kernelI23Flash_fwd_kernel_traitsILi96ELi64ELi64ELi4ELb0ELb0EN7cutlass10bfloat16_tE19Flash_kernel_traitsILi96ELi64ELi64ELi4ES3_EELi16ELi4ELb0EEEvNS_16Flash_fwd_paramsE,"aw",@nobits
	.sectionflags	@""
	.align	16
.nv.shared._ZN5flash32flash_fwd_splitkv_combine_kernelI23Flash_fwd_kernel_traitsILi96ELi64ELi64ELi4ELb0ELb0EN7cutlass10bfloat16_tE19Flash_kernel_traitsILi96ELi64ELi64ELi4ES3_EELi16ELi4ELb0EEEvNS_16Flash_fwd_paramsE:
	.zero		1088


//--------------------- .nv.shared._ZN5flash32flash_fwd_splitkv_combine_kernelI23Flash_fwd_kernel_traitsILi96ELi64ELi64ELi4ELb0ELb0EN7cutlass10bfloat16_tE19Flash_kernel_traitsILi96ELi64ELi64ELi4ES3_EELi16ELi3ELb0EEEvNS_16Flash_fwd_paramsE --------------------------
	.section	.nv.shared._ZN5flash32flash_fwd_splitkv_combine_kernelI23Flash_fwd_kernel_traitsILi96ELi64ELi64ELi4ELb0ELb0EN7cutlass10bfloat16_tE19Flash_kernel_traitsILi96ELi64ELi64ELi4ES3_EELi16ELi3ELb0EEEvNS_16Flash_fwd_paramsE,"aw",@nobits
	.sectionflags	@""
	.align	16
.nv.shared._ZN5flash32flash_fwd_splitkv_combine_kernelI23Flash_fwd_kernel_traitsILi96ELi64ELi64ELi4ELb0ELb0EN7cutlass10bfloat16_tE19Flash_kernel_traitsILi96ELi64ELi64ELi4ES3_EELi16ELi3ELb0EEEvNS_16Flash_fwd_paramsE:
	.zero		544


//--------------------- .nv.shared._ZN5flash32flash_fwd_splitkv_combine_kernelI23Flash_fwd_kernel_traitsILi96ELi64ELi64ELi4ELb0ELb0EN7cutlass10bfloat16_tE19Flash_kernel_traitsILi96ELi64ELi64ELi4ES3_EELi16ELi2ELb0EEEvNS_16Flash_fwd_paramsE --------------------------
	.section	.nv.shared._ZN5flash32flash_fwd_splitkv_combine_kernelI23Flash_fwd_kernel_traitsILi96ELi64ELi64ELi4ELb0ELb0EN7cutlass10bfloat16_tE19Flash_kernel_traitsILi96ELi64ELi64ELi4ES3_EELi16ELi2ELb0EEEvNS_16Flash_fwd_paramsE,"aw",@nobits
	.sectionflags	@""
	.align	16
.nv.shared._ZN5flash32flash_fwd_splitkv_combine_kernelI23Flash_fwd_kernel_traitsILi96ELi64ELi64ELi4ELb0ELb0EN7cutlass10bfloat16_tE19Flash_kernel_traitsILi96ELi64ELi64ELi4ES3_EELi16ELi2ELb0EEEvNS_16Flash_fwd_paramsE:
	.zero		272


//--------------------- .nv.shared._ZN5flash32flash_fwd_splitkv_combine_kernelI23Flash_fwd_kernel_traitsILi96ELi64ELi64ELi4ELb0ELb0EN7cutlass10bfloat16_tE19Flash_kernel_traitsILi96ELi64ELi64ELi4ES3_EELi16ELi1ELb0EEEvNS_16Flash_fwd_paramsE --------------------------
	.section	.nv.shared._ZN5flash32flash_fwd_splitkv_combine_kernelI23Flash_fwd_kernel_traitsILi96ELi64ELi64ELi4ELb0ELb0EN7cutlass10bfloat16_tE19Flash_kernel_traitsILi96ELi64ELi64ELi4ES3_EELi16ELi1ELb0EEEvNS_16Flash_fwd_paramsE,"aw",@nobits
	.sectionflags	@""
	.align	16
.nv.shared._ZN5flash32flash_fwd_splitkv_combine_kernelI23Flash_fwd_kernel_traitsILi96ELi64ELi64ELi4ELb0ELb0EN7cutlass10bfloat16_tE19Flash_kernel_traitsILi96ELi64ELi64ELi4ES3_EELi16ELi1ELb0EEEvNS_16Flash_fwd_paramsE:
	.zero		144


//--------------------- .nv.shared._ZN5flash32flash_fwd_splitkv_combine_kernelI23Flash_fwd_kernel_traitsILi96ELi64ELi64ELi4ELb0ELb0EN7cutlass10bfloat16_tE19Flash_kernel_traitsILi96ELi64ELi64ELi4ES3_EELi16ELi7ELb1EEEvNS_16Flash_fwd_paramsE --------------------------
	.section	.nv.shared._ZN5flash32flash_fwd_splitkv_combine_kernelI23Flash_fwd_kernel_traitsILi96ELi64ELi64ELi4ELb0ELb0EN7cutlass10bfloat16_tE19Flash_kernel_traitsILi96ELi64ELi64ELi4ES3_EELi16ELi7ELb1EEEvNS_16Flash_fwd_paramsE,"aw",@nobits
	.sectionflags	@""
	.align	16
.nv.shared._ZN5flash32flash_fwd_splitkv_combine_kernelI23Flash_fwd_kernel_traitsILi96ELi64ELi64ELi4ELb0ELb0EN7cutlass10bfloat16_tE19Flash_kernel_traitsILi96ELi64ELi64ELi4ES3_EELi16ELi7ELb1EEEvNS_16Flash_fwd_paramsE:
	.zero		8704


//--------------------- .nv.shared._ZN5flash32flash_fwd_splitkv_combine_kernelI23Flash_fwd_kernel_traitsILi96ELi64ELi64ELi4ELb0ELb0EN7cutlass10bfloat16_tE19Flash_kernel_traitsILi96ELi64ELi64ELi4ES3_EELi16ELi6ELb1EEEvNS_16Flash_fwd_paramsE --------------------------
	.section	.nv.shared._ZN5flash32flash_fwd_splitkv_combine_kernelI23Flash_fwd_kernel_traitsILi96ELi64ELi64ELi4ELb0ELb0EN7cutlass10bfloat16_tE19Flash_kernel_traitsILi96ELi64ELi64ELi4ES3_EELi16ELi6ELb1EEEvNS_16Flash_fwd_paramsE,"aw",@nobits
	.sectionflags	@""
	.align	16
.nv.shared._ZN5flash32flash_fwd_splitkv_combine_kernelI23Flash_fwd_kernel_traitsILi96ELi64ELi64ELi4ELb0ELb0EN7cutlass10bfloat16_tE19Flash_kernel_traitsILi96ELi64ELi64ELi4ES3_EELi16ELi6ELb1EEEvNS_16Flash_fwd_paramsE:
	.zero		4352


//--------------------- .nv.shared._ZN5flash32flash_fwd_splitkv_combine_kernelI23Flash_fwd_kernel_traitsILi96ELi64ELi64ELi4ELb0ELb0EN7cutlass10bfloat16_tE19Flash_kernel_traitsILi96ELi64ELi64ELi4ES3_EELi16ELi5ELb1EEEvNS_16Flash_fwd_paramsE --------------------------
	.section	.nv.shared._ZN5flash32flash_fwd_splitkv_combine_kernelI23Flash_fwd_kernel_traitsILi96ELi64ELi64ELi4ELb0ELb0EN7cutlass10bfloat16_tE19Flash_kernel_traitsILi96ELi64ELi64ELi4ES3_EELi16ELi5ELb1EEEvNS_16Flash_fwd_paramsE,"aw",@nobits
	.sectionflags	@""
	.align	16
.nv.shared._ZN5flash32flash_fwd_splitkv_combine_kernelI23Flash_fwd_kernel_traitsILi96ELi64ELi64ELi4ELb0ELb0EN7cutlass10bfloat16_tE19Flash_kernel_traitsILi96ELi64ELi64ELi4ES3_EELi16ELi5ELb1EEEvNS_16Flash_fwd_paramsE:
	.zero		2176


//--------------------- .nv.shared._ZN5flash32flash_fwd_splitkv_combine_kernelI23Flash_fwd_kernel_traitsILi96ELi64ELi64ELi4ELb0ELb0EN7cutlass10bfloat16_tE19Flash_kernel_traitsILi96ELi64ELi64ELi4ES3_EELi16ELi4ELb1EEEvNS_16Flash_fwd_paramsE --------------------------
	.section	.nv.shared._ZN5flash32flash_fwd_splitkv_combine_kernelI23Flash_fwd_kernel_traitsILi96ELi64ELi64ELi4ELb0ELb0EN7cutlass10bfloat16_tE19Flash_kernel_traitsILi96ELi64ELi64ELi4ES3_EELi16ELi4ELb1EEEvNS_16Flash_fwd_paramsE,"aw",@nobits
	.sectionflags	@""
	.align	16
.nv.shared._ZN5flash32flash_fwd_splitkv_combine_kernelI23Flash_fwd_kernel_traitsILi96ELi64ELi64ELi4ELb0ELb0EN7cutlass10bfloat16_tE19Flash_kernel_traitsILi96ELi64ELi64ELi4ES3_EELi16ELi4ELb1EEEvNS_16Flash_fwd_paramsE:
	.zero		1088


//--------------------- .nv.shared._ZN5flash32flash_fwd_splitkv_combine_kernelI23Flash_fwd_kernel_traitsILi96ELi64ELi64ELi4ELb0ELb0EN7cutlass10bfloat16_tE19Flash_kernel_traitsILi96ELi64ELi64ELi4ES3_EELi16ELi3ELb1EEEvNS_16Flash_fwd_paramsE --------------------------
	.section	.nv.shared._ZN5flash32flash_fwd_splitkv_combine_kernelI23Flash_fwd_kernel_traitsILi96ELi64ELi64ELi4ELb0ELb0EN7cutlass10bfloat16_tE19Flash_kernel_traitsILi96ELi64ELi64ELi4ES3_EELi16ELi3ELb1EEEvNS_16Flash_fwd_paramsE,"aw",@nobits
	.sectionflags	@""
	.align	16
.nv.shared._ZN5flash32flash_fwd_splitkv_combine_kernelI23Flash_fwd_kernel_traitsILi96ELi64ELi64ELi4ELb0ELb0EN7cutlass10bfloat16_tE19Flash_kernel_traitsILi96ELi64ELi64ELi4ES3_EELi16ELi3ELb1EEEvNS_16Flash_fwd_paramsE:
	.zero		544


//--------------------- .nv.shared._ZN5flash32flash_fwd_splitkv_combine_kernelI23Flash_fwd_kernel_traitsILi96ELi64ELi64ELi4ELb0ELb0EN7cutlass10bfloat16_tE19Flash_kernel_traitsILi96ELi64ELi64ELi4ES3_EELi16ELi2ELb1EEEvNS_16Flash_fwd_paramsE --------------------------
	.section	.nv.shared._ZN5flash32flash_fwd_splitkv_combine_kernelI23Flash_fwd_kernel_traitsILi96ELi64ELi64ELi4ELb0ELb0EN7cutlass10bfloat16_tE19Flash_kernel_traitsILi96ELi64ELi64ELi4ES3_EELi16ELi2ELb1EEEvNS_16Flash_fwd_paramsE,"aw",@nobits
	.sectionflags	@""
	.align	16
.nv.shared._ZN5flash32flash_fwd_splitkv_combine_kernelI23Flash_fwd_kernel_traitsILi96ELi64ELi64ELi4ELb0ELb0EN7cutlass10bfloat16_tE19Flash_kernel_traitsILi96ELi64ELi64ELi4ES3_EELi16ELi2ELb1EEEvNS_16Flash_fwd_paramsE:
	.zero		272


//--------------------- .nv.shared._ZN5flash32flash_fwd_splitkv_combine_kernelI23Flash_fwd_kernel_traitsILi96ELi64ELi64ELi4ELb0ELb0EN7cutlass10bfloat16_tE19Flash_kernel_traitsILi96ELi64ELi64ELi4ES3_EELi16ELi1ELb1EEEvNS_16Flash_fwd_paramsE --------------------------
	.section	.nv.shared._ZN5flash32flash_fwd_splitkv_combine_kernelI23Flash_fwd_kernel_traitsILi96ELi64ELi64ELi4ELb0ELb0EN7cutlass10bfloat16_tE19Flash_kernel_traitsILi96ELi64ELi64ELi4ES3_EELi16ELi1ELb1EEEvNS_16Flash_fwd_paramsE,"aw",@nobits
	.sectionflags	@""
	.align	16
.nv.shared._ZN5flash32flash_fwd_splitkv_combine_kernelI23Flash_fwd_kernel_traitsILi96ELi64ELi64ELi4ELb0ELb0EN7cutlass10bfloat16_tE19Flash_kernel_traitsILi96ELi64ELi64ELi4ES3_EELi16ELi1ELb1EEEvNS_16Flash_fwd_paramsE:
	.zero		144


//--------------------- .nv.shared._ZN5flash24flash_fwd_splitkv_kernelI23Flash_fwd_kernel_traitsILi96ELi64ELi64ELi4ELb0ELb0EN7cutlass10bfloat16_tE19Flash_kernel_traitsILi96ELi64ELi64ELi4ES3_EELb1ELb0ELb0ELb0ELb0ELb0ELb0ELb0EEEvNS_16Flash_fwd_paramsE --------------------------
	.section	.nv.shared._ZN5flash24flash_fwd_splitkv_kernelI23Flash_fwd_kernel_traitsILi96ELi64ELi64ELi4ELb0ELb0EN7cutlass10bfloat16_tE19Flash_kernel_traitsILi96ELi64ELi64ELi4ES3_EELb1ELb0ELb0ELb0ELb0ELb0ELb0ELb0EEEvNS_16Flash_fwd_paramsE,"aw",@nobits
	.sectionflags	@""
	.align	16


//--------------------- .nv.shared._ZN5flash24flash_fwd_splitkv_kernelI23Flash_fwd_kernel_traitsILi96ELi64ELi64ELi4ELb0ELb0EN7cutlass10bfloat16_tE19Flash_kernel_traitsILi96ELi64ELi64ELi4ES3_EELb1ELb0ELb0ELb0ELb0ELb1ELb0ELb0EEEvNS_16Flash_fwd_paramsE --------------------------
	.section	.nv.shared._ZN5flash24flash_fwd_splitkv_kernelI23Flash_fwd_kernel_traitsILi96ELi64ELi64ELi4ELb0ELb0EN7cutlass10bfloat16_tE19Flash_kernel_traitsILi96ELi64ELi64ELi4ES3_EELb1ELb0ELb0ELb0ELb0ELb1ELb0ELb0EEEvNS_16Flash_fwd_paramsE,"aw",@nobits
	.sectionflags	@""
	.align	16


//--------------------- .nv.shared._ZN5flash24flash_fwd_splitkv_kernelI23Flash_fwd_kernel_traitsILi96ELi64ELi64ELi4ELb0ELb0EN7cutlass10bfloat16_tE19Flash_kernel_traitsILi96ELi64ELi64ELi4ES3_EELb1ELb0ELb0ELb0ELb0ELb0ELb0ELb1EEEvNS_16Flash_fwd_paramsE --------------------------
	.section	.nv.shared._ZN5flash24flash_fwd_splitkv_kernelI23Flash_fwd_kernel_traitsILi96ELi64ELi64ELi4ELb0ELb0EN7cutlass10bfloat16_tE19Flash_kernel_traitsILi96ELi64ELi64ELi4ES3_EELb1ELb0ELb0ELb0ELb0ELb0ELb0ELb1EEEvNS_16Flash_fwd_paramsE,"aw",@nobits
	.sectionflags	@""
	.align	16


//--------------------- .nv.shared._ZN5flash24flash_fwd_splitkv_kernelI23Flash_fwd_kernel_traitsILi96ELi64ELi64ELi4ELb0ELb0EN7cutlass10bfloat16_tE19Flash_kernel_traitsILi96ELi64ELi64ELi4ES3_EELb1ELb0ELb0ELb0ELb0ELb1ELb0ELb1EEEvNS_16Flash_fwd_paramsE --------------------------
	.section	.nv.shared._ZN5flash24flash_fwd_splitkv_kernelI23Flash_fwd_kernel_traitsILi96ELi64ELi64ELi4ELb0ELb0EN7cutlass10bfloat16_tE19Flash_kernel_traitsILi96ELi64ELi64ELi4ES3_EELb1ELb0ELb0ELb0ELb0ELb1ELb0ELb1EEEvNS_16Flash_fwd_paramsE,"aw",@nobits
	.sectionflags	@""
	.align	16


//--------------------- .nv.shared._ZN5flash24flash_fwd_splitkv_kernelI23Flash_fwd_kernel_traitsILi96ELi64ELi64ELi4ELb0ELb0EN7cutlass10bfloat16_tE19Flash_kernel_traitsILi96ELi64ELi64ELi4ES3_EELb1ELb0ELb0ELb0ELb0ELb0ELb1ELb0EEEvNS_16Flash_fwd_paramsE --------------------------
	.section	.nv.shared._ZN5flash24flash_fwd_splitkv_kernelI23Flash_fwd_kernel_traitsILi96ELi64ELi64ELi4ELb0ELb0EN7cutlass10bfloat16_tE19Flash_kernel_traitsILi96ELi64ELi64ELi4ES3_EELb1ELb0ELb0ELb0ELb0ELb0ELb1ELb0EEEvNS_16Flash_fwd_paramsE,"aw",@nobits
	.sectionflags	@""
	.align	16


//--------------------- .nv.shared._ZN5flash24flash_fwd_splitkv_kernelI23Flash_fwd_kernel_traitsILi96ELi64ELi64ELi4ELb0ELb0EN7cutlass10bfloat16_tE19Flash_kernel_traitsILi96ELi64ELi64ELi4ES3_EELb1ELb0ELb0ELb0ELb0ELb1ELb1ELb0EEEvNS_16Flash_fwd_paramsE --------------------------
	.section	.nv.shared._ZN5flash24flash_fwd_splitkv_kernelI23Flash_fwd_kernel_traitsILi96ELi64ELi64ELi4ELb0ELb0EN7cutlass10bfloat16_tE19Flash_kernel_traitsILi96ELi64ELi64ELi4ES3_EELb1ELb0ELb0ELb0ELb0ELb1ELb1ELb0EEEvNS_16Flash_fwd_paramsE,"aw",@nobits
	.sectionflags	@""
	.align	16


//--------------------- .nv.shared._ZN5flash24flash_fwd_splitkv_kernelI23Flash_fwd_kernel_traitsILi96ELi64ELi64ELi4ELb0ELb0EN7cutlass10bfloat16_tE19Flash_kernel_traitsILi96ELi64ELi64ELi4ES3_EELb1ELb0ELb0ELb0ELb0ELb0ELb1ELb1EEEvNS_16Flash_fwd_paramsE --------------------------
	.section	.nv.shared._ZN5flash24flash_fwd_splitkv_kernelI23Flash_fwd_kernel_traitsILi96ELi64ELi64ELi4ELb0ELb0EN7cutlass10bfloat16_tE19Flash_kernel_traitsILi96ELi64ELi64ELi4ES3_EELb1ELb0ELb0ELb0ELb0ELb0ELb1ELb1EEEvNS_16Flash_fwd_paramsE,"aw",@nobits
	.sectionflags	@""
	.align	16


//--------------------- .nv.shared._ZN5flash24flash_fwd_splitkv_kernelI23Flash_fwd_kernel_traitsILi96ELi64ELi64ELi4ELb0ELb0EN7cutlass10bfloat16_tE19Flash_kernel_traitsILi96ELi64ELi64ELi4ES3_EELb1ELb0ELb0ELb0ELb0ELb1ELb1ELb1EEEvNS_16Flash_fwd_paramsE --------------------------
	.section	.nv.shared._ZN5flash24flash_fwd_splitkv_kernelI23Flash_fwd_kernel_traitsILi96ELi64ELi64ELi4ELb0ELb0EN7cutlass10bfloat16_tE19Flash_kernel_traitsILi96ELi64ELi64ELi4ES3_EELb1ELb0ELb0ELb0ELb0ELb1ELb1ELb1EEEvNS_16Flash_fwd_paramsE,"aw",@nobits
	.sectionflags	@""
	.align	16


//--------------------- .nv.shared._ZN5flash24flash_fwd_splitkv_kernelI23Flash_fwd_kernel_traitsILi96ELi64ELi64ELi4ELb0ELb0EN7cutlass10bfloat16_tE19Flash_kernel_traitsILi96ELi64ELi64ELi4ES3_EELb1ELb0ELb0ELb1ELb1ELb0ELb0ELb0EEEvNS_16Flash_fwd_paramsE --------------------------
	.section	.nv.shared._ZN5flash24flash_fwd_splitkv_kernelI23Flash_fwd_kernel_traitsILi96ELi64ELi64ELi4ELb0ELb0EN7cutlass10bfloat16_tE19Flash_kernel_traitsILi96ELi64ELi64ELi4ES3_EELb1ELb0ELb0ELb1ELb1ELb0ELb0ELb0EEEvNS_16Flash_fwd_paramsE,"aw",@nobits
	.sectionflags	@""
	.align	16


//--------------------- .nv.shared._ZN5flash24flash_fwd_splitkv_kernelI23Flash_fwd_kernel_traitsILi96ELi64ELi64ELi4ELb0ELb0EN7cutlass10bfloat16_tE19Flash_kernel_traitsILi96ELi64ELi64ELi4ES3_EELb1ELb0ELb0ELb1ELb1ELb1ELb0ELb0EEEvNS_16Flash_fwd_paramsE --------------------------
	.section	.nv.shared._ZN5flash24flash_fwd_splitkv_kernelI23Flash_fwd_kernel_traitsILi96ELi64ELi64ELi4ELb0ELb0EN7cutlass10bfloat16_tE19Flash_kernel_traitsILi96ELi64ELi64ELi4ES3_EELb1ELb0ELb0ELb1ELb1ELb1ELb0ELb0EEEvNS_16Flash_fwd_paramsE,"aw",@nobits
	.sectionflags	@""
	.align	16


//--------------------- .nv.shared._ZN5flash24flash_fwd_splitkv_kernelI23Flash_fwd_kernel_traitsILi96ELi64ELi64ELi4ELb0ELb0EN7cutlass10bfloat16_tE19Flash_kernel_traitsILi96ELi64ELi64ELi4ES3_EELb1ELb0ELb0ELb1ELb1ELb0ELb1ELb0EEEvNS_16Flash_fwd_paramsE --------------------------
	.section	.nv.shared._ZN5flash24flash_fwd_splitkv_kernelI23Flash_fwd_kernel_traitsILi96ELi64ELi64ELi4ELb0ELb0EN7cutlass10bfloat16_tE19Flash_kernel_traitsILi96ELi64ELi64ELi4ES3_EELb1ELb0ELb0ELb1ELb1ELb0ELb1ELb0EEEvNS_16Flash_fwd_paramsE,"aw",@nobits
	.sectionflags	@""
	.align	16


//--------------------- .nv.shared._ZN5flash24flash_fwd_splitkv_kernelI23Flash_fwd_kernel_traitsILi96ELi64ELi64ELi4ELb0ELb0EN7cutlass10bfloat16_tE19Flash_kernel_traitsILi96ELi64ELi64ELi4ES3_EELb1ELb0ELb0ELb1ELb1ELb1ELb1ELb0EEEvNS_16Flash_fwd_paramsE --------------------------
	.section	.nv.shared._ZN5flash24flash_fwd_splitkv_kernelI23Flash_fwd_kernel_traitsILi96ELi64ELi64ELi4ELb0ELb0EN7cutlass10bfloat16_tE19Flash_kernel_traitsILi96ELi64ELi64ELi4ES3_EELb1ELb0ELb0ELb1ELb1ELb1ELb1ELb0EEEvNS_16Flash_fwd_paramsE,"aw",@nobits
	.sectionflags	@""
	.align	16


//--------------------- .nv.shared._ZN5flash24flash_fwd_splitkv_kernelI23Flash_fwd_kernel_traitsILi96ELi64ELi64ELi4ELb0ELb0EN7cutlass10bfloat16_tE19Flash_kernel_traitsILi96ELi64ELi64ELi4ES3_EELb1ELb0ELb0ELb0ELb1ELb0ELb0ELb0EEEvNS_16Flash_fwd_paramsE --------------------------
	.section	.nv.shared._ZN5flash24flash_fwd_splitkv_kernelI23Flash_fwd_kernel_traitsILi96ELi64ELi64ELi4ELb0ELb0EN7cutlass10bfloat16_tE19Flash_kernel_traitsILi96ELi64ELi64ELi4ES3_EELb1ELb0ELb0ELb0ELb1ELb0ELb0ELb0EEEvNS_16Flash_fwd_paramsE,"aw",@nobits
	.sectionflags	@""
	.align	16


//--------------------- .nv.shared._ZN5flash24flash_fwd_splitkv_kernelI23Flash_fwd_kernel_traitsILi96ELi64ELi64ELi4ELb0ELb0EN7cutlass10bfloat16_tE19Flash_kernel_traitsILi96ELi64ELi64ELi4ES3_EELb1ELb0ELb0ELb0ELb1ELb1ELb0ELb0EEEvNS_16Flash_fwd_paramsE --------------------------
	.section	.nv.shared._ZN5flash24flash_fwd_splitkv_kernelI23Flash_fwd_kernel_traitsILi96ELi64ELi64ELi4ELb0ELb0EN7cutlass10bfloat16_tE19Flash_kernel_traitsILi96ELi64ELi64ELi4ES3_EELb1ELb0ELb0ELb0ELb1ELb1ELb0ELb0EEEvNS_16Flash_fwd_paramsE,"aw",@nobits
	.sectionflags	@""
	.align	16


//--------------------- .nv.shared._ZN5flash24flash_fwd_splitkv_kernelI23Flash_fwd_kernel_traitsILi96ELi64ELi64ELi4ELb0ELb0EN7cutlass10bfloat16_tE19Flash_kernel_traitsILi96ELi64ELi64ELi4ES3_EELb1ELb0ELb1ELb0ELb0ELb0ELb0ELb0EEEvNS_16Flash_fwd_paramsE --------------------------
	.section	.nv.shared._ZN5flash24flash_fwd_splitkv_kernelI23Flash_fwd_kernel_traitsILi96ELi64ELi64ELi4ELb0ELb0EN7cutlass10bfloat16_tE19Flash_kernel_traitsILi96ELi64ELi64ELi4ES3_EELb1ELb0ELb1ELb0ELb0ELb0ELb0ELb0EEEvNS_16Flash_fwd_paramsE,"aw",@nobits
	.sectionflags	@""
	.align	16


//--------------------- .nv.shared._ZN5flash24flash_fwd_splitkv_kernelI23Flash_fwd_kernel_traitsILi96ELi64ELi64ELi4ELb0ELb0EN7cutlass10bfloat16_tE19Flash_kernel_traitsILi96ELi64ELi64ELi4ES3_EELb1ELb0ELb1ELb0ELb0ELb1ELb0ELb0EEEvNS_16Flash_fwd_paramsE --------------------------
	.section	.nv.shared._ZN5flash24flash_fwd_splitkv_kernelI23Flash_fwd_kernel_traitsILi96ELi64ELi64ELi4ELb0ELb0EN7cutlass10bfloat16_tE19Flash_kernel_traitsILi96ELi64ELi64ELi4ES3_EELb1ELb0ELb1ELb0ELb0ELb1ELb0ELb0EEEvNS_16Flash_fwd_paramsE,"aw",@nobits
	.sectionflags	@""
	.align	16


//--------------------- .nv.shared._ZN5flash24flash_fwd_splitkv_kernelI23Flash_fwd_kernel_traitsILi96ELi64ELi64ELi4ELb0ELb0EN7cutlass10bfloat16_tE19Flash_kernel_traitsILi96ELi64ELi64ELi4ES3_EELb1ELb0ELb0ELb0ELb1ELb0ELb0ELb1EEEvNS_16Flash_fwd_paramsE --------------------------
	.section	.nv.shared._ZN5flash24flash_fwd_splitkv_kernelI23Flash_fwd_kernel_traitsILi96ELi64ELi64ELi4ELb0ELb0EN7cutlass10bfloat16_tE19Flash_kernel_traitsILi96ELi64ELi64ELi4ES3_EELb1ELb0ELb0ELb0ELb1ELb0ELb0ELb1EEEvNS_16Flash_fwd_paramsE,"aw",@nobits
	.sectionflags	@""
	.align	16


//--------------------- .nv.shared._ZN5flash24flash_fwd_splitkv_kernelI23Flash_fwd_kernel_traitsILi96ELi64ELi64ELi4ELb0ELb0EN7cutlass10bfloat16_tE19Flash_kernel_traitsILi96ELi64ELi64ELi4ES3_EELb1ELb0ELb0ELb0ELb1ELb1ELb0ELb1EEEvNS_16Flash_fwd_paramsE --------------------------
	.section	.nv.shared._ZN5flash24flash_fwd_splitkv_kernelI23Flash_fwd_kernel_traitsILi96ELi64ELi64ELi4ELb0ELb0EN7cutlass10bfloat16_tE19Flash_kernel_traitsILi96ELi64ELi64ELi4ES3_EELb1ELb0ELb0ELb0ELb1ELb1ELb0ELb1EEEvNS_16Flash_fwd_paramsE,"aw",@nobits
	.sectionflags	@""
	.align	16


//--------------------- .nv.shared._ZN5flash24flash_fwd_splitkv_kernelI23Flash_fwd_kernel_traitsILi96ELi64ELi64ELi4ELb0ELb0EN7cutlass10bfloat16_tE19Flash_kernel_traitsILi96ELi64ELi64ELi4ES3_EELb1ELb0ELb1ELb0ELb0ELb0ELb0ELb1EEEvNS_16Flash_fwd_paramsE --------------------------
	.section	.nv.shared._ZN5flash24flash_fwd_splitkv_kernelI23Flash_fwd_kernel_traitsILi96ELi64ELi64ELi4ELb0ELb0EN7cutlass10bfloat16_tE19Flash_kernel_traitsILi96ELi64ELi64ELi4ES3_EELb1ELb0ELb1ELb0ELb0ELb0ELb0ELb1EEEvNS_16Flash_fwd_paramsE,"aw",@nobits
	.sectionflags	@""
	.align	16


//--------------------- .nv.shared._ZN5flash24flash_fwd_splitkv_kernelI23Flash_fwd_kernel_traitsILi96ELi64ELi64ELi4ELb0ELb0EN7cutlass10bfloat16_tE19Flash_kernel_traitsILi96ELi64ELi64ELi4ES3_EELb1ELb0ELb1ELb0ELb0ELb1ELb0ELb1EEEvNS_16Flash_fwd_paramsE --------------------------
	.section	.nv.shared._ZN5flash24flash_fwd_splitkv_kernelI23Flash_fwd_kernel_traitsILi96ELi64ELi64ELi4ELb0ELb0EN7cutlass10bfloat16_tE19Flash_kernel_traitsILi96ELi64ELi64ELi4ES3_EELb1ELb0ELb1ELb0ELb0ELb1ELb0ELb1EEEvNS_16Flash_fwd_paramsE,"aw",@nobits
	.sectionflags	@""
	.align	16


//--------------------- .nv.shared._ZN5flash24flash_fwd_splitkv_kernelI23Flash_fwd_kernel_traitsILi96ELi64ELi64ELi4ELb0ELb0EN7cutlass10bfloat16_tE19Flash_kernel_traitsILi96ELi64ELi64ELi4ES3_EELb1ELb0ELb0ELb0ELb1ELb0ELb1ELb0EEEvNS_16Flash_fwd_paramsE --------------------------
	.section	.nv.shared._ZN5flash24flash_fwd_splitkv_kernelI23Flash_fwd_kernel_traitsILi96ELi64ELi64ELi4ELb0ELb0EN7cutlass10bfloat16_tE19Flash_kernel_traitsILi96ELi64ELi64ELi4ES3_EELb1ELb0ELb0ELb0ELb1ELb0ELb1ELb0EEEvNS_16Flash_fwd_paramsE,"aw",@nobits
	.sectionflags	@""
	.align	16


//--------------------- .nv.shared._ZN5flash24flash_fwd_splitkv_kernelI23Flash_fwd_kernel_traitsILi96ELi64ELi64ELi4ELb0ELb0EN7cutlass10bfloat16_tE19Flash_kernel_traitsILi96ELi64ELi64ELi4ES3_EELb1ELb0ELb0ELb0ELb1ELb1ELb1ELb0EEEvNS_16Flash_fwd_paramsE --------------------------
	.section	.nv.shared._ZN5flash24flash_fwd_splitkv_kernelI23Flash_fwd_kernel_traitsILi96ELi64ELi64ELi4ELb0ELb0EN7cutlass10bfloat16_tE19Flash_kernel_traitsILi96ELi64ELi64ELi4ES3_EELb1ELb0ELb0ELb0ELb1ELb1ELb1ELb0EEEvNS_16Flash_fwd_paramsE,"aw",@nobits
	.sectionflags	@""
	.align	16


//--------------------- .nv.shared._ZN5flash24flash_fwd_splitkv_kernelI23Flash_fwd_kernel_traitsILi96ELi64ELi64ELi4ELb0ELb0EN7cutlass10bfloat16_tE19Flash_kernel_traitsILi96ELi64ELi64ELi4ES3_EELb1ELb0ELb1ELb0ELb0ELb0ELb1ELb0EEEvNS_16Flash_fwd_paramsE --------------------------
	.section	.nv.shared._ZN5flash24flash_fwd_splitkv_kernelI23Flash_fwd_kernel_traitsILi96ELi64ELi64ELi4ELb0ELb0EN7cutlass10bfloat16_tE19Flash_kernel_traitsILi96ELi64ELi64ELi4ES3_EELb1ELb0ELb1ELb0ELb0ELb0ELb1ELb0EEEvNS_16Flash_fwd_paramsE,"aw",@nobits
	.sectionflags	@""
	.align	16


//--------------------- .nv.shared._ZN5flash24flash_fwd_splitkv_kernelI23Flash_fwd_kernel_traitsILi96ELi64ELi64ELi4ELb0ELb0EN7cutlass10bfloat16_tE19Flash_kernel_traitsILi96ELi64ELi64ELi4ES3_EELb1ELb0ELb1ELb0ELb0ELb1ELb1ELb0EEEvNS_16Flash_fwd_paramsE --------------------------
	.section	.nv.shared._ZN5flash24flash_fwd_splitkv_kernelI23Flash_fwd_kernel_traitsILi96ELi64ELi64ELi4ELb0ELb0EN7cutlass10bfloat16_tE19Flash_kernel_traitsILi96ELi64ELi64ELi4ES3_EELb1ELb0ELb1ELb0ELb0ELb1ELb1ELb0EEEvNS_16Flash_fwd_paramsE,"aw",@nobits
	.sectionflags	@""
	.align	16


//--------------------- .nv.shared._ZN5flash24flash_fwd_splitkv_kernelI23Flash_fwd_kernel_traitsILi96ELi64ELi64ELi4ELb0ELb0EN7cutlass10bfloat16_tE19Flash_kernel_traitsILi96ELi64ELi64ELi4ES3_EELb1ELb0ELb0ELb0ELb1ELb0ELb1ELb1EEEvNS_16Flash_fwd_paramsE --------------------------
	.section	.nv.shared._ZN5flash24flash_fwd_splitkv_kernelI23Flash_fwd_kernel_traitsILi96ELi64ELi64ELi4ELb0ELb0EN7cutlass10bfloat16_tE19Flash_kernel_traitsILi96ELi64ELi64ELi4ES3_EELb1ELb0ELb0ELb0ELb1ELb0ELb1ELb1EEEvNS_16Flash_fwd_paramsE,"aw",@nobits
	.sectionflags	@""
	.align	16


//--------------------- .nv.shared._ZN5flash24flash_fwd_splitkv_kernelI23Flash_fwd_kernel_traitsILi96ELi64ELi64ELi4ELb0ELb0EN7cutlass10bfloat16_tE19Flash_kernel_traitsILi96ELi64ELi64ELi4ES3_EELb1ELb0ELb0ELb0ELb1ELb1ELb1ELb1EEEvNS_16Flash_fwd_paramsE --------------------------
	.section	.nv.shared._ZN5flash24flash_fwd_splitkv_kernelI23Flash_fwd_kernel_traitsILi96ELi64ELi64ELi4ELb0ELb0EN7cutlass10bfloat16_tE19Flash_kernel_traitsILi96ELi64ELi64ELi4ES3_EELb1ELb0ELb0ELb0ELb1ELb1ELb1ELb1EEEvNS_16Flash_fwd_paramsE,"aw",@nobits
	.sectionflags	@""
	.align	16


//--------------------- .nv.shared._ZN5flash24flash_fwd_splitkv_kernelI23Flash_fwd_kernel_traitsILi96ELi64ELi64ELi4ELb0ELb0EN7cutlass10bfloat16_tE19Flash_kernel_traitsILi96ELi64ELi64ELi4ES3_EELb1ELb0ELb1ELb0ELb0ELb0ELb1ELb1EEEvNS_16Flash_fwd_paramsE --------------------------
	.section	.nv.shared._ZN5flash24flash_fwd_splitkv_kernelI23Flash_fwd_kernel_traitsILi96ELi64ELi64ELi4ELb0ELb0EN7cutlass10bfloat16_tE19Flash_kernel_traitsILi96ELi64ELi64ELi4ES3_EELb1ELb0ELb1ELb0ELb0ELb0ELb1ELb1EEEvNS_16Flash_fwd_paramsE,"aw",@nobits
	.sectionflags	@""
	.align	16


//--------------------- .nv.shared._ZN5flash24flash_fwd_splitkv_kernelI23Flash_fwd_kernel_traitsILi96ELi64ELi64ELi4ELb0ELb0EN7cutlass10bfloat16_tE19Flash_kernel_traitsILi96ELi64ELi64ELi4ES3_EELb1ELb0ELb1ELb0ELb0ELb1ELb1ELb1EEEvNS_16Flash_fwd_paramsE --------------------------
	.section	.nv.shared._ZN5flash24flash_fwd_splitkv_kernelI23Flash_fwd_kernel_traitsILi96ELi64ELi64ELi4ELb0ELb0EN7cutlass10bfloat16_tE19Flash_kernel_traitsILi96ELi64ELi64ELi4ES3_EELb1ELb0ELb1ELb0ELb0ELb1ELb1ELb1EEEvNS_16Flash_fwd_paramsE,"aw",@nobits
	.sectionflags	@""
	.align	16
